	.target	sm_103a

	.elftype	@"ET_EXEC"


//--------------------- .note.nv.tkinfo           --------------------------
	.section	.note.nv.tkinfo,"",@"SHT_NOTE"
	.sectionflags	@"SHF_NOTE_NV_TKINFO"
	.tkinfo
        /*0018*/ 	.word	0x00000002
        /*0030*/ 	.string	""
        /*0030*/ 	.string	"ptxas"
        /*0030*/ 	.string	"Cuda compilation tools, release 13.0, V13.0.88"
        /*0030*/ 	.string	"Build cuda_13.0.r13.0/compiler.36424714_0"
        /*0030*/ 	.string	"-arch sm_103a -m 64 "



//--------------------- .note.nv.cuinfo           --------------------------
	.section	.note.nv.cuinfo,"",@"SHT_NOTE"
	.sectionflags	@"SHF_NOTE_NV_CUINFO"
        /*0018*/ 	.short	0x0002
        /*001a*/ 	.short	0x0067
        /*001c*/ 	.short	0x0082
	.zero		2


//--------------------- .nv.info                  --------------------------
	.section	.nv.info,"",@"SHT_CUDA_INFO"
	.align	4


	//----- nvinfo : EIATTR_REGCOUNT
	.align		4
        /*0000*/ 	.byte	0x04, 0x2f
        /*0002*/ 	.short	(.L_51 - .L_50)
	.align		4
.L_50:
        /*0004*/ 	.word	index@(_ZN2at6native29vectorized_elementwise_kernelILi8ENS0_13BinaryFunctorIbbbZNS0_19maximum_kernel_cudaERNS_18TensorIteratorBaseEEUlbbE_EESt5arrayIPcLm3EEEEviT0_T1_)
        /*0008*/ 	.word	0x00000004


	//----- nvinfo : EIATTR_FRAME_SIZE
	.align		4
.L_51:
        /*000c*/ 	.byte	0x04, 0x11
        /*000e*/ 	.short	(.L_53 - .L_52)
	.align		4
.L_52:
        /*0010*/ 	.word	index@(_ZN2at6native29vectorized_elementwise_kernelILi8ENS0_13BinaryFunctorIbbbZNS0_19maximum_kernel_cudaERNS_18TensorIteratorBaseEEUlbbE_EESt5arrayIPcLm3EEEEviT0_T1_)
        /*0014*/ 	.word	0x00000000


	//----- nvinfo : EIATTR_REGCOUNT
	.align		4
.L_53:
        /*0018*/ 	.byte	0x04, 0x2f
        /*001a*/ 	.short	(.L_55 - .L_54)
	.align		4
.L_54:
        /*001c*/ 	.word	index@(_ZN2at6native29vectorized_elementwise_kernelILi4ENS0_13BinaryFunctorIbbbZNS0_19maximum_kernel_cudaERNS_18TensorIteratorBaseEEUlbbE_EESt5arrayIPcLm3EEEEviT0_T1_)
        /*0020*/ 	.word	0x0000001e


	//----- nvinfo : EIATTR_FRAME_SIZE
	.align		4
.L_55:
        /*0024*/ 	.byte	0x04, 0x11
        /*0026*/ 	.short	(.L_57 - .L_56)
	.align		4
.L_56:
        /*0028*/ 	.word	index@(_ZN2at6native29vectorized_elementwise_kernelILi4ENS0_13BinaryFunctorIbbbZNS0_19maximum_kernel_cudaERNS_18TensorIteratorBaseEEUlbbE_EESt5arrayIPcLm3EEEEviT0_T1_)
        /*002c*/ 	.word	0x00000000


	//----- nvinfo : EIATTR_REGCOUNT
	.align		4
.L_57:
        /*0030*/ 	.byte	0x04, 0x2f
        /*0032*/ 	.short	(.L_59 - .L_58)
	.align		4
.L_58:
        /*0034*/ 	.word	index@(_ZN2at6native29vectorized_elementwise_kernelILi2ENS0_13BinaryFunctorIbbbZNS0_19maximum_kernel_cudaERNS_18TensorIteratorBaseEEUlbbE_EESt5arrayIPcLm3EEEEviT0_T1_)
        /*0038*/ 	.word	0x0000001e


	//----- nvinfo : EIATTR_FRAME_SIZE
	.align		4
.L_59:
        /*003c*/ 	.byte	0x04, 0x11
        /*003e*/ 	.short	(.L_61 - .L_60)
	.align		4
.L_60:
        /*0040*/ 	.word	index@(_ZN2at6native29vectorized_elementwise_kernelILi2ENS0_13BinaryFunctorIbbbZNS0_19maximum_kernel_cudaERNS_18TensorIteratorBaseEEUlbbE_EESt5arrayIPcLm3EEEEviT0_T1_)
        /*0044*/ 	.word	0x00000000


	//----- nvinfo : EIATTR_REGCOUNT
	.align		4
.L_61:
        /*0048*/ 	.byte	0x04, 0x2f
        /*004a*/ 	.short	(.L_63 - .L_62)
	.align		4
.L_62:
        /*004c*/ 	.word	index@(_ZN2at6native27unrolled_elementwise_kernelINS0_13BinaryFunctorIbbbZNS0_19maximum_kernel_cudaERNS_18TensorIteratorBaseEEUlbbE_EESt5arrayIPcLm3EELi4E23TrivialOffsetCalculatorILi2EjESA_ILi1EjENS0_6memory15LoadWithoutCastENSD_16StoreWithoutCastEEEviT_T0_T2_T3_T4_T5_)
        /*0050*/ 	.word	0x0000001e


	//----- nvinfo : EIATTR_FRAME_SIZE
	.align		4
.L_63:
        /*0054*/ 	.byte	0x04, 0x11
        /*0056*/ 	.short	(.L_65 - .L_64)
	.align		4
.L_64:
        /*0058*/ 	.word	index@(_ZN2at6native27unrolled_elementwise_kernelINS0_13BinaryFunctorIbbbZNS0_19maximum_kernel_cudaERNS_18TensorIteratorBaseEEUlbbE_EESt5arrayIPcLm3EELi4E23TrivialOffsetCalculatorILi2EjESA_ILi1EjENS0_6memory15LoadWithoutCastENSD_16StoreWithoutCastEEEviT_T0_T2_T3_T4_T5_)
        /*005c*/ 	.word	0x00000000


	//----- nvinfo : EIATTR_REGCOUNT
	.align		4
.L_65:
        /*0060*/ 	.byte	0x04, 0x2f
        /*0062*/ 	.short	(.L_67 - .L_66)
	.align		4
.L_66:
        /*0064*/ 	.word	index@(_ZN2at6native18elementwise_kernelILi128ELi4EZNS0_22gpu_kernel_impl_nocastINS0_13BinaryFunctorIbbbZNS0_19maximum_kernel_cudaERNS_18TensorIteratorBaseEEUlbbE_EEEEvS5_RKT_EUliE_EEviT1_)
        /*0068*/ 	.word	0x00000014


	//----- nvinfo : EIATTR_FRAME_SIZE
	.align		4
.L_67:
        /*006c*/ 	.byte	0x04, 0x11
        /*006e*/ 	.short	(.L_69 - .L_68)
	.align		4
.L_68:
        /*0070*/ 	.word	index@(_ZN2at6native18elementwise_kernelILi128ELi4EZNS0_22gpu_kernel_impl_nocastINS0_13BinaryFunctorIbbbZNS0_19maximum_kernel_cudaERNS_18TensorIteratorBaseEEUlbbE_EEEEvS5_RKT_EUliE_EEviT1_)
        /*0074*/ 	.word	0x00000000


	//----- nvinfo : EIATTR_REGCOUNT
	.align		4
.L_69:
        /*0078*/ 	.byte	0x04, 0x2f
        /*007a*/ 	.short	(.L_71 - .L_70)
	.align		4
.L_70:
        /*007c*/ 	.word	index@(_ZN2at6native27unrolled_elementwise_kernelINS0_13BinaryFunctorIbbbZNS0_19maximum_kernel_cudaERNS_18TensorIteratorBaseEEUlbbE_EESt5arrayIPcLm3EELi4E23TrivialOffsetCalculatorILi2EjESA_ILi1EjENS0_6memory12LoadWithCastILi2EEENSD_13StoreWithCastILi1EEEEEviT_T0_T2_T3_T4_T5_)
        /*0080*/ 	.word	0x0000001c


	//----- nvinfo : EIATTR_FRAME_SIZE
	.align		4
.L_71:
        /*0084*/ 	.byte	0x04, 0x11
        /*0086*/ 	.short	(.L_73 - .L_72)
	.align		4
.L_72:
        /*0088*/ 	.word	index@(_ZN2at6native27unrolled_elementwise_kernelINS0_13BinaryFunctorIbbbZNS0_19maximum_kernel_cudaERNS_18TensorIteratorBaseEEUlbbE_EESt5arrayIPcLm3EELi4E23TrivialOffsetCalculatorILi2EjESA_ILi1EjENS0_6memory12LoadWithCastILi2EEENSD_13StoreWithCastILi1EEEEEviT_T0_T2_T3_T4_T5_)
        /*008c*/ 	.word	0x00000000


	//----- nvinfo : EIATTR_REGCOUNT
	.align		4
.L_73:
        /*0090*/ 	.byte	0x04, 0x2f
        /*0092*/ 	.short	(.L_75 - .L_74)
	.align		4
.L_74:
        /*0094*/ 	.word	index@(_ZN2at6native18elementwise_kernelILi128ELi4EZNS0_15gpu_kernel_implINS0_13BinaryFunctorIbbbZNS0_19maximum_kernel_cudaERNS_18TensorIteratorBaseEEUlbbE_EEEEvS5_RKT_EUliE_EEviT1_)
        /*0098*/ 	.word	0x00000018


	//----- nvinfo : EIATTR_FRAME_SIZE
	.align		4
.L_75:
        /*009c*/ 	.byte	0x04, 0x11
        /*009e*/ 	.short	(.L_77 - .L_76)
	.align		4
.L_76:
        /*00a0*/ 	.word	index@(_ZN2at6native18elementwise_kernelILi128ELi4EZNS0_15gpu_kernel_implINS0_13BinaryFunctorIbbbZNS0_19maximum_kernel_cudaERNS_18TensorIteratorBaseEEUlbbE_EEEEvS5_RKT_EUliE_EEviT1_)
        /*00a4*/ 	.word	0x00000000


	//----- nvinfo : EIATTR_REGCOUNT
	.align		4
.L_77:
        /*00a8*/ 	.byte	0x04, 0x2f
        /*00aa*/ 	.short	(.L_79 - .L_78)
	.align		4
.L_78:
        /*00ac*/ 	.word	index@(_ZN2at6native29vectorized_elementwise_kernelILi8ENS0_13AUnaryFunctorIbbbZNS0_19maximum_kernel_cudaERNS_18TensorIteratorBaseEEUlbbE_EESt5arrayIPcLm2EEEEviT0_T1_)
        /*00b0*/ 	.word	0x00000004


	//----- nvinfo : EIATTR_FRAME_SIZE
	.align		4
.L_79:
        /*00b4*/ 	.byte	0x04, 0x11
        /*00b6*/ 	.short	(.L_81 - .L_80)
	.align		4
.L_80:
        /*00b8*/ 	.word	index@(_ZN2at6native29vectorized_elementwise_kernelILi8ENS0_13AUnaryFunctorIbbbZNS0_19maximum_kernel_cudaERNS_18TensorIteratorBaseEEUlbbE_EESt5arrayIPcLm2EEEEviT0_T1_)
        /*00bc*/ 	.word	0x00000000


	//----- nvinfo : EIATTR_REGCOUNT
	.align		4
.L_81:
        /*00c0*/ 	.byte	0x04, 0x2f
        /*00c2*/ 	.short	(.L_83 - .L_82)
	.align		4
.L_82:
        /*00c4*/ 	.word	index@(_ZN2at6native29vectorized_elementwise_kernelILi4ENS0_13AUnaryFunctorIbbbZNS0_19maximum_kernel_cudaERNS_18TensorIteratorBaseEEUlbbE_EESt5arrayIPcLm2EEEEviT0_T1_)
        /*00c8*/ 	.word	0x0000001c


	//----- nvinfo : EIATTR_FRAME_SIZE
	.align		4
.L_83:
        /*00cc*/ 	.byte	0x04, 0x11
        /*00ce*/ 	.short	(.L_85 - .L_84)
	.align		4
.L_84:
        /*00d0*/ 	.word	index@(_ZN2at6native29vectorized_elementwise_kernelILi4ENS0_13AUnaryFunctorIbbbZNS0_19maximum_kernel_cudaERNS_18TensorIteratorBaseEEUlbbE_EESt5arrayIPcLm2EEEEviT0_T1_)
        /*00d4*/ 	.word	0x00000000


	//----- nvinfo : EIATTR_REGCOUNT
	.align		4
.L_85:
        /*00d8*/ 	.byte	0x04, 0x2f
        /*00da*/ 	.short	(.L_87 - .L_86)
	.align		4
.L_86:
        /*00dc*/ 	.word	index@(_ZN2at6native29vectorized_elementwise_kernelILi2ENS0_13AUnaryFunctorIbbbZNS0_19maximum_kernel_cudaERNS_18TensorIteratorBaseEEUlbbE_EESt5arrayIPcLm2EEEEviT0_T1_)
        /*00e0*/ 	.word	0x0000001c


	//----- nvinfo : EIATTR_FRAME_SIZE
	.align		4
.L_87:
        /*00e4*/ 	.byte	0x04, 0x11
        /*00e6*/ 	.short	(.L_89 - .L_88)
	.align		4
.L_88:
        /*00e8*/ 	.word	index@(_ZN2at6native29vectorized_elementwise_kernelILi2ENS0_13AUnaryFunctorIbbbZNS0_19maximum_kernel_cudaERNS_18TensorIteratorBaseEEUlbbE_EESt5arrayIPcLm2EEEEviT0_T1_)
        /*00ec*/ 	.word	0x00000000


	//----- nvinfo : EIATTR_REGCOUNT
	.align		4
.L_89:
        /*00f0*/ 	.byte	0x04, 0x2f
        /*00f2*/ 	.short	(.L_91 - .L_90)
	.align		4
.L_90:
        /*00f4*/ 	.word	index@(_ZN2at6native27unrolled_elementwise_kernelINS0_13AUnaryFunctorIbbbZNS0_19maximum_kernel_cudaERNS_18TensorIteratorBaseEEUlbbE_EESt5arrayIPcLm2EELi4E23TrivialOffsetCalculatorILi1EjESB_NS0_6memory15LoadWithoutCastENSC_16StoreWithoutCastEEEviT_T0_T2_T3_T4_T5_)
        /*00f8*/ 	.word	0x00000016


	//----- nvinfo : EIATTR_FRAME_SIZE
	.align		4
.L_91:
        /*00fc*/ 	.byte	0x04, 0x11
        /*00fe*/ 	.short	(.L_93 - .L_92)
	.align		4
.L_92:
        /*0100*/ 	.word	index@(_ZN2at6native27unrolled_elementwise_kernelINS0_13AUnaryFunctorIbbbZNS0_19maximum_kernel_cudaERNS_18TensorIteratorBaseEEUlbbE_EESt5arrayIPcLm2EELi4E23TrivialOffsetCalculatorILi1EjESB_NS0_6memory15LoadWithoutCastENSC_16StoreWithoutCastEEEviT_T0_T2_T3_T4_T5_)
        /*0104*/ 	.word	0x00000000


	//----- nvinfo : EIATTR_REGCOUNT
	.align		4
.L_93:
        /*0108*/ 	.byte	0x04, 0x2f
        /*010a*/ 	.short	(.L_95 - .L_94)
	.align		4
.L_94:
        /*010c*/ 	.word	index@(_ZN2at6native18elementwise_kernelILi128ELi4EZNS0_22gpu_kernel_impl_nocastINS0_13AUnaryFunctorIbbbZNS0_19maximum_kernel_cudaERNS_18TensorIteratorBaseEEUlbbE_EEEEvS5_RKT_EUliE_EEviT1_)
        /*0110*/ 	.word	0x00000014


	//----- nvinfo : EIATTR_FRAME_SIZE
	.align		4
.L_95:
        /*0114*/ 	.byte	0x04, 0x11
        /*0116*/ 	.short	(.L_97 - .L_96)
	.align		4
.L_96:
        /*0118*/ 	.word	index@(_ZN2at6native18elementwise_kernelILi128ELi4EZNS0_22gpu_kernel_impl_nocastINS0_13AUnaryFunctorIbbbZNS0_19maximum_kernel_cudaERNS_18TensorIteratorBaseEEUlbbE_EEEEvS5_RKT_EUliE_EEviT1_)
        /*011c*/ 	.word	0x00000000


	//----- nvinfo : EIATTR_REGCOUNT
	.align		4
.L_97:
        /*0120*/ 	.byte	0x04, 0x2f
        /*0122*/ 	.short	(.L_99 - .L_98)
	.align		4
.L_98:
        /*0124*/ 	.word	index@(_ZN2at6native27unrolled_elementwise_kernelINS0_13AUnaryFunctorIbbbZNS0_19maximum_kernel_cudaERNS_18TensorIteratorBaseEEUlbbE_EESt5arrayIPcLm2EELi4E23TrivialOffsetCalculatorILi1EjESB_NS0_6memory12LoadWithCastILi1EEENSC_13StoreWithCastILi1EEEEEviT_T0_T2_T3_T4_T5_)
        /*0128*/ 	.word	0x0000001e


	//----- nvinfo : EIATTR_FRAME_SIZE
	.align		4
.L_99:
        /*012c*/ 	.byte	0x04, 0x11
        /*012e*/ 	.short	(.L_101 - .L_100)
	.align		4
.L_100:
        /*0130*/ 	.word	index@(_ZN2at6native27unrolled_elementwise_kernelINS0_13AUnaryFunctorIbbbZNS0_19maximum_kernel_cudaERNS_18TensorIteratorBaseEEUlbbE_EESt5arrayIPcLm2EELi4E23TrivialOffsetCalculatorILi1EjESB_NS0_6memory12LoadWithCastILi1EEENSC_13StoreWithCastILi1EEEEEviT_T0_T2_T3_T4_T5_)
        /*0134*/ 	.word	0x00000000


	//----- nvinfo : EIATTR_REGCOUNT
	.align		4
.L_101:
        /*0138*/ 	.byte	0x04, 0x2f
        /*013a*/ 	.short	(.L_103 - .L_102)
	.align		4
.L_102:
        /*013c*/ 	.word	index@(_ZN2at6native18elementwise_kernelILi128ELi4EZNS0_15gpu_kernel_implINS0_13AUnaryFunctorIbbbZNS0_19maximum_kernel_cudaERNS_18TensorIteratorBaseEEUlbbE_EEEEvS5_RKT_EUliE_EEviT1_)
        /*0140*/ 	.word	0x00000018


	//----- nvinfo : EIATTR_FRAME_SIZE
	.align		4
.L_103:
        /*0144*/ 	.byte	0x04, 0x11
        /*0146*/ 	.short	(.L_105 - .L_104)
	.align		4
.L_104:
        /*0148*/ 	.word	index@(_ZN2at6native18elementwise_kernelILi128ELi4EZNS0_15gpu_kernel_implINS0_13AUnaryFunctorIbbbZNS0_19maximum_kernel_cudaERNS_18TensorIteratorBaseEEUlbbE_EEEEvS5_RKT_EUliE_EEviT1_)
        /*014c*/ 	.word	0x00000000


	//----- nvinfo : EIATTR_REGCOUNT
	.align		4
.L_105:
        /*0150*/ 	.byte	0x04, 0x2f
        /*0152*/ 	.short	(.L_107 - .L_106)
	.align		4
.L_106:
        /*0154*/ 	.word	index@(_ZN2at6native29vectorized_elementwise_kernelILi8ENS0_13BinaryFunctorIhhhZZZNS0_19maximum_kernel_cudaERNS_18TensorIteratorBaseEENKUlvE_clEvENKUlvE_clEvEUlhhE_EESt5arrayIPcLm3EEEEviT0_T1_)
        /*0158*/ 	.word	0x00000004


	//----- nvinfo : EIATTR_FRAME_SIZE
	.align		4
.L_107:
        /*015c*/ 	.byte	0x04, 0x11
        /*015e*/ 	.short	(.L_109 - .L_108)
	.align		4
.L_108:
        /*0160*/ 	.word	index@(_ZN2at6native29vectorized_elementwise_kernelILi8ENS0_13BinaryFunctorIhhhZZZNS0_19maximum_kernel_cudaERNS_18TensorIteratorBaseEENKUlvE_clEvENKUlvE_clEvEUlhhE_EESt5arrayIPcLm3EEEEviT0_T1_)
        /*0164*/ 	.word	0x00000000


	//----- nvinfo : EIATTR_REGCOUNT
	.align		4
.L_109:
        /*0168*/ 	.byte	0x04, 0x2f
        /*016a*/ 	.short	(.L_111 - .L_110)
	.align		4
.L_110:
        /*016c*/ 	.word	index@(_ZN2at6native29vectorized_elementwise_kernelILi4ENS0_13BinaryFunctorIhhhZZZNS0_19maximum_kernel_cudaERNS_18TensorIteratorBaseEENKUlvE_clEvENKUlvE_clEvEUlhhE_EESt5arrayIPcLm3EEEEviT0_T1_)
        /*0170*/ 	.word	0x00000020


	//----- nvinfo : EIATTR_FRAME_SIZE
	.align		4
.L_111:
        /*0174*/ 	.byte	0x04, 0x11
        /*0176*/ 	.short	(.L_113 - .L_112)
	.align		4
.L_112:
        /*0178*/ 	.word	index@(_ZN2at6native29vectorized_elementwise_kernelILi4ENS0_13BinaryFunctorIhhhZZZNS0_19maximum_kernel_cudaERNS_18TensorIteratorBaseEENKUlvE_clEvENKUlvE_clEvEUlhhE_EESt5arrayIPcLm3EEEEviT0_T1_)
        /*017c*/ 	.word	0x00000000


	//----- nvinfo : EIATTR_REGCOUNT
	.align		4
.L_113:
        /*0180*/ 	.byte	0x04, 0x2f
        /*0182*/ 	.short	(.L_115 - .L_114)
	.align		4
.L_114:
        /*0184*/ 	.word	index@(_ZN2at6native29vectorized_elementwise_kernelILi2ENS0_13BinaryFunctorIhhhZZZNS0_19maximum_kernel_cudaERNS_18TensorIteratorBaseEENKUlvE_clEvENKUlvE_clEvEUlhhE_EESt5arrayIPcLm3EEEEviT0_T1_)
        /*0188*/ 	.word	0x00000020


	//----- nvinfo : EIATTR_FRAME_SIZE
	.align		4
.L_115:
        /*018c*/ 	.byte	0x04, 0x11
        /*018e*/ 	.short	(.L_117 - .L_116)
	.align		4
.L_116:
        /*0190*/ 	.word	index@(_ZN2at6native29vectorized_elementwise_kernelILi2ENS0_13BinaryFunctorIhhhZZZNS0_19maximum_kernel_cudaERNS_18TensorIteratorBaseEENKUlvE_clEvENKUlvE_clEvEUlhhE_EESt5arrayIPcLm3EEEEviT0_T1_)
        /*0194*/ 	.word	0x00000000


	//----- nvinfo : EIATTR_REGCOUNT
	.align		4
.L_117:
        /*0198*/ 	.byte	0x04, 0x2f
        /*019a*/ 	.short	(.L_119 - .L_118)
	.align		4
.L_118:
        /*019c*/ 	.word	index@(_ZN2at6native27unrolled_elementwise_kernelINS0_13BinaryFunctorIhhhZZZNS0_19maximum_kernel_cudaERNS_18TensorIteratorBaseEENKUlvE_clEvENKUlvE_clEvEUlhhE_EESt5arrayIPcLm3EELi4E23TrivialOffsetCalculatorILi2EjESC_ILi1EjENS0_6memory15LoadWithoutCastENSF_16StoreWithoutCastEEEviT_T0_T2_T3_T4_T5_)
        /*01a0*/ 	.word	0x0000001c


	//----- nvinfo : EIATTR_FRAME_SIZE
	.align		4
.L_119:
        /*01a4*/ 	.byte	0x04, 0x11
        /*01a6*/ 	.short	(.L_121 - .L_120)
	.align		4
.L_120:
        /*01a8*/ 	.word	index@(_ZN2at6native27unrolled_elementwise_kernelINS0_13BinaryFunctorIhhhZZZNS0_19maximum_kernel_cudaERNS_18TensorIteratorBaseEENKUlvE_clEvENKUlvE_clEvEUlhhE_EESt5arrayIPcLm3EELi4E23TrivialOffsetCalculatorILi2EjESC_ILi1EjENS0_6memory15LoadWithoutCastENSF_16StoreWithoutCastEEEviT_T0_T2_T3_T4_T5_)
        /*01ac*/ 	.word	0x00000000


	//----- nvinfo : EIATTR_REGCOUNT
	.align		4
.L_121:
        /*01b0*/ 	.byte	0x04, 0x2f
        /*01b2*/ 	.short	(.L_123 - .L_122)
	.align		4
.L_122:
        /*01b4*/ 	.word	index@(_ZN2at6native18elementwise_kernelILi128ELi4EZNS0_22gpu_kernel_impl_nocastINS0_13BinaryFunctorIhhhZZZNS0_19maximum_kernel_cudaERNS_18TensorIteratorBaseEENKUlvE_clEvENKUlvE_clEvEUlhhE_EEEEvS5_RKT_EUliE_EEviT1_)
        /*01b8*/ 	.word	0x00000014


	//----- nvinfo : EIATTR_FRAME_SIZE
	.align		4
.L_123:
        /*01bc*/ 	.byte	0x04, 0x11
        /*01be*/ 	.short	(.L_125 - .L_124)
	.align		4
.L_124:
        /*01c0*/ 	.word	index@(_ZN2at6native18elementwise_kernelILi128ELi4EZNS0_22gpu_kernel_impl_nocastINS0_13BinaryFunctorIhhhZZZNS0_19maximum_kernel_cudaERNS_18TensorIteratorBaseEENKUlvE_clEvENKUlvE_clEvEUlhhE_EEEEvS5_RKT_EUliE_EEviT1_)
        /*01c4*/ 	.word	0x00000000


	//----- nvinfo : EIATTR_REGCOUNT
	.align		4
.L_125:
        /*01c8*/ 	.byte	0x04, 0x2f
        /*01ca*/ 	.short	(.L_127 - .L_126)
	.align		4
.L_126:
        /*01cc*/ 	.word	index@(_ZN2at6native27unrolled_elementwise_kernelINS0_13BinaryFunctorIhhhZZZNS0_19maximum_kernel_cudaERNS_18TensorIteratorBaseEENKUlvE_clEvENKUlvE_clEvEUlhhE_EESt5arrayIPcLm3EELi4E23TrivialOffsetCalculatorILi2EjESC_ILi1EjENS0_6memory12LoadWithCastILi2EEENSF_13StoreWithCastILi1EEEEEviT_T0_T2_T3_T4_T5_)
        /*01d0*/ 	.word	0x00000020


	//----- nvinfo : EIATTR_FRAME_SIZE
	.align		4
.L_127:
        /*01d4*/ 	.byte	0x04, 0x11
        /*01d6*/ 	.short	(.L_129 - .L_128)
	.align		4
.L_128:
        /*01d8*/ 	.word	index@(_ZN2at6native27unrolled_elementwise_kernelINS0_13BinaryFunctorIhhhZZZNS0_19maximum_kernel_cudaERNS_18TensorIteratorBaseEENKUlvE_clEvENKUlvE_clEvEUlhhE_EESt5arrayIPcLm3EELi4E23TrivialOffsetCalculatorILi2EjESC_ILi1EjENS0_6memory12LoadWithCastILi2EEENSF_13StoreWithCastILi1EEEEEviT_T0_T2_T3_T4_T5_)
        /*01dc*/ 	.word	0x00000000


	//----- nvinfo : EIATTR_REGCOUNT
	.align		4
.L_129:
        /*01e0*/ 	.byte	0x04, 0x2f
        /*01e2*/ 	.short	(.L_131 - .L_130)
	.align		4
.L_130:
        /*01e4*/ 	.word	index@(_ZN2at6native18elementwise_kernelILi128ELi4EZNS0_15gpu_kernel_implINS0_13BinaryFunctorIhhhZZZNS0_19maximum_kernel_cudaERNS_18TensorIteratorBaseEENKUlvE_clEvENKUlvE_clEvEUlhhE_EEEEvS5_RKT_EUliE_EEviT1_)
        /*01e8*/ 	.word	0x00000018


	//----- nvinfo : EIATTR_FRAME_SIZE
	.align		4
.L_131:
        /*01ec*/ 	.byte	0x04, 0x11
        /*01ee*/ 	.short	(.L_133 - .L_132)
	.align		4
.L_132:
        /*01f0*/ 	.word	index@(_ZN2at6native18elementwise_kernelILi128ELi4EZNS0_15gpu_kernel_implINS0_13BinaryFunctorIhhhZZZNS0_19maximum_kernel_cudaERNS_18TensorIteratorBaseEENKUlvE_clEvENKUlvE_clEvEUlhhE_EEEEvS5_RKT_EUliE_EEviT1_)
        /*01f4*/ 	.word	0x00000000


	//----- nvinfo : EIATTR_REGCOUNT
	.align		4
.L_133:
        /*01f8*/ 	.byte	0x04, 0x2f
        /*01fa*/ 	.short	(.L_135 - .L_134)
	.align		4
.L_134:
        /*01fc*/ 	.word	index@(_ZN2at6native29vectorized_elementwise_kernelILi8ENS0_13AUnaryFunctorIhhhZZZNS0_19maximum_kernel_cudaERNS_18TensorIteratorBaseEENKUlvE_clEvENKUlvE_clEvEUlhhE_EESt5arrayIPcLm2EEEEviT0_T1_)
        /*0200*/ 	.word	0x00000004


	//----- nvinfo : EIATTR_FRAME_SIZE
	.align		4
.L_135:
        /*0204*/ 	.byte	0x04, 0x11
        /*0206*/ 	.short	(.L_137 - .L_136)
	.align		4
.L_136:
        /*0208*/ 	.word	index@(_ZN2at6native29vectorized_elementwise_kernelILi8ENS0_13AUnaryFunctorIhhhZZZNS0_19maximum_kernel_cudaERNS_18TensorIteratorBaseEENKUlvE_clEvENKUlvE_clEvEUlhhE_EESt5arrayIPcLm2EEEEviT0_T1_)
        /*020c*/ 	.word	0x00000000


	//----- nvinfo : EIATTR_REGCOUNT
	.align		4
.L_137:
        /*0210*/ 	.byte	0x04, 0x2f
        /*0212*/ 	.short	(.L_139 - .L_138)
	.align		4
.L_138:
        /*0214*/ 	.word	index@(_ZN2at6native29vectorized_elementwise_kernelILi4ENS0_13AUnaryFunctorIhhhZZZNS0_19maximum_kernel_cudaERNS_18TensorIteratorBaseEENKUlvE_clEvENKUlvE_clEvEUlhhE_EESt5arrayIPcLm2EEEEviT0_T1_)
        /*0218*/ 	.word	0x0000001e


	//----- nvinfo : EIATTR_FRAME_SIZE
	.align		4
.L_139:
        /*021c*/ 	.byte	0x04, 0x11
        /*021e*/ 	.short	(.L_141 - .L_140)
	.align		4
.L_140:
        /*0220*/ 	.word	index@(_ZN2at6native29vectorized_elementwise_kernelILi4ENS0_13AUnaryFunctorIhhhZZZNS0_19maximum_kernel_cudaERNS_18TensorIteratorBaseEENKUlvE_clEvENKUlvE_clEvEUlhhE_EESt5arrayIPcLm2EEEEviT0_T1_)
        /*0224*/ 	.word	0x00000000


	//----- nvinfo : EIATTR_REGCOUNT
	.align		4
.L_141:
        /*0228*/ 	.byte	0x04, 0x2f
        /*022a*/ 	.short	(.L_143 - .L_142)
	.align		4
.L_142:
        /*022c*/ 	.word	index@(_ZN2at6native29vectorized_elementwise_kernelILi2ENS0_13AUnaryFunctorIhhhZZZNS0_19maximum_kernel_cudaERNS_18TensorIteratorBaseEENKUlvE_clEvENKUlvE_clEvEUlhhE_EESt5arrayIPcLm2EEEEviT0_T1_)
        /*0230*/ 	.word	0x0000001e


	//----- nvinfo : EIATTR_FRAME_SIZE
	.align		4
.L_143:
        /*0234*/ 	.byte	0x04, 0x11
        /*0236*/ 	.short	(.L_145 - .L_144)
	.align		4
.L_144:
        /*0238*/ 	.word	index@(_ZN2at6native29vectorized_elementwise_kernelILi2ENS0_13AUnaryFunctorIhhhZZZNS0_19maximum_kernel_cudaERNS_18TensorIteratorBaseEENKUlvE_clEvENKUlvE_clEvEUlhhE_EESt5arrayIPcLm2EEEEviT0_T1_)
        /*023c*/ 	.word	0x00000000


	//----- nvinfo : EIATTR_REGCOUNT
	.align		4
.L_145:
        /*0240*/ 	.byte	0x04, 0x2f
        /*0242*/ 	.short	(.L_147 - .L_146)
	.align		4
.L_146:
        /*0244*/ 	.word	index@(_ZN2at6native27unrolled_elementwise_kernelINS0_13AUnaryFunctorIhhhZZZNS0_19maximum_kernel_cudaERNS_18TensorIteratorBaseEENKUlvE_clEvENKUlvE_clEvEUlhhE_EESt5arrayIPcLm2EELi4E23TrivialOffsetCalculatorILi1EjESD_NS0_6memory15LoadWithoutCastENSE_16StoreWithoutCastEEEviT_T0_T2_T3_T4_T5_)
        /*0248*/ 	.word	0x00000016


	//----- nvinfo : EIATTR_FRAME_SIZE
	.align		4
.L_147:
        /*024c*/ 	.byte	0x04, 0x11
        /*024e*/ 	.short	(.L_149 - .L_148)
	.align		4
.L_148:
        /*0250*/ 	.word	index@(_ZN2at6native27unrolled_elementwise_kernelINS0_13AUnaryFunctorIhhhZZZNS0_19maximum_kernel_cudaERNS_18TensorIteratorBaseEENKUlvE_clEvENKUlvE_clEvEUlhhE_EESt5arrayIPcLm2EELi4E23TrivialOffsetCalculatorILi1EjESD_NS0_6memory15LoadWithoutCastENSE_16StoreWithoutCastEEEviT_T0_T2_T3_T4_T5_)
        /*0254*/ 	.word	0x00000000


	//----- nvinfo : EIATTR_REGCOUNT
	.align		4
.L_149:
        /*0258*/ 	.byte	0x04, 0x2f
        /*025a*/ 	.short	(.L_151 - .L_150)
	.align		4
.L_150:
        /*025c*/ 	.word	index@(_ZN2at6native18elementwise_kernelILi128ELi4EZNS0_22gpu_kernel_impl_nocastINS0_13AUnaryFunctorIhhhZZZNS0_19maximum_kernel_cudaERNS_18TensorIteratorBaseEENKUlvE_clEvENKUlvE_clEvEUlhhE_EEEEvS5_RKT_EUliE_EEviT1_)
        /*0260*/ 	.word	0x00000014


	//----- nvinfo : EIATTR_FRAME_SIZE
	.align		4
.L_151:
        /*0264*/ 	.byte	0x04, 0x11
        /*0266*/ 	.short	(.L_153 - .L_152)
	.align		4
.L_152:
        /*0268*/ 	.word	index@(_ZN2at6native18elementwise_kernelILi128ELi4EZNS0_22gpu_kernel_impl_nocastINS0_13AUnaryFunctorIhhhZZZNS0_19maximum_kernel_cudaERNS_18TensorIteratorBaseEENKUlvE_clEvENKUlvE_clEvEUlhhE_EEEEvS5_RKT_EUliE_EEviT1_)
        /*026c*/ 	.word	0x00000000


	//----- nvinfo : EIATTR_REGCOUNT
	.align		4
.L_153:
        /*0270*/ 	.byte	0x04, 0x2f
        /*0272*/ 	.short	(.L_155 - .L_154)
	.align		4
.L_154:
        /*0274*/ 	.word	index@(_ZN2at6native27unrolled_elementwise_kernelINS0_13AUnaryFunctorIhhhZZZNS0_19maximum_kernel_cudaERNS_18TensorIteratorBaseEENKUlvE_clEvENKUlvE_clEvEUlhhE_EESt5arrayIPcLm2EELi4E23TrivialOffsetCalculatorILi1EjESD_NS0_6memory12LoadWithCastILi1EEENSE_13StoreWithCastILi1EEEEEviT_T0_T2_T3_T4_T5_)
        /*0278*/ 	.word	0x0000001c


	//----- nvinfo : EIATTR_FRAME_SIZE
	.align		4
.L_155:
        /*027c*/ 	.byte	0x04, 0x11
        /*027e*/ 	.short	(.L_157 - .L_156)
	.align		4
.L_156:
        /*0280*/ 	.word	index@(_ZN2at6native27unrolled_elementwise_kernelINS0_13AUnaryFunctorIhhhZZZNS0_19maximum_kernel_cudaERNS_18TensorIteratorBaseEENKUlvE_clEvENKUlvE_clEvEUlhhE_EESt5arrayIPcLm2EELi4E23TrivialOffsetCalculatorILi1EjESD_NS0_6memory12LoadWithCastILi1EEENSE_13StoreWithCastILi1EEEEEviT_T0_T2_T3_T4_T5_)
        /*0284*/ 	.word	0x00000000


	//----- nvinfo : EIATTR_REGCOUNT
	.align		4
.L_157:
        /*0288*/ 	.byte	0x04, 0x2f
        /*028a*/ 	.short	(.L_159 - .L_158)
	.align		4
.L_158:
        /*028c*/ 	.word	index@(_ZN2at6native18elementwise_kernelILi128ELi4EZNS0_15gpu_kernel_implINS0_13AUnaryFunctorIhhhZZZNS0_19maximum_kernel_cudaERNS_18TensorIteratorBaseEENKUlvE_clEvENKUlvE_clEvEUlhhE_EEEEvS5_RKT_EUliE_EEviT1_)
        /*0290*/ 	.word	0x00000018


	//----- nvinfo : EIATTR_FRAME_SIZE
	.align		4
.L_159:
        /*0294*/ 	.byte	0x04, 0x11
        /*0296*/ 	.short	(.L_161 - .L_160)
	.align		4
.L_160:
        /*0298*/ 	.word	index@(_ZN2at6native18elementwise_kernelILi128ELi4EZNS0_15gpu_kernel_implINS0_13AUnaryFunctorIhhhZZZNS0_19maximum_kernel_cudaERNS_18TensorIteratorBaseEENKUlvE_clEvENKUlvE_clEvEUlhhE_EEEEvS5_RKT_EUliE_EEviT1_)
        /*029c*/ 	.word	0x00000000


	//----- nvinfo : EIATTR_REGCOUNT
	.align		4
.L_161:
        /*02a0*/ 	.byte	0x04, 0x2f
        /*02a2*/ 	.short	(.L_163 - .L_162)
	.align		4
.L_162:
        /*02a4*/ 	.word	index@(_ZN2at6native29vectorized_elementwise_kernelILi8ENS0_13BinaryFunctorIaaaZZZNS0_19maximum_kernel_cudaERNS_18TensorIteratorBaseEENKUlvE_clEvENKUlvE0_clEvEUlaaE_EESt5arrayIPcLm3EEEEviT0_T1_)
        /*02a8*/ 	.word	0x00000004


	//----- nvinfo : EIATTR_FRAME_SIZE
	.align		4
.L_163:
        /*02ac*/ 	.byte	0x04, 0x11
        /*02ae*/ 	.short	(.L_165 - .L_164)
	.align		4
.L_164:
        /*02b0*/ 	.word	index@(_ZN2at6native29vectorized_elementwise_kernelILi8ENS0_13BinaryFunctorIaaaZZZNS0_19maximum_kernel_cudaERNS_18TensorIteratorBaseEENKUlvE_clEvENKUlvE0_clEvEUlaaE_EESt5arrayIPcLm3EEEEviT0_T1_)
        /*02b4*/ 	.word	0x00000000


	//----- nvinfo : EIATTR_REGCOUNT
	.align		4
.L_165:
        /*02b8*/ 	.byte	0x04, 0x2f
        /*02ba*/ 	.short	(.L_167 - .L_166)
	.align		4
.L_166:
        /*02bc*/ 	.word	index@(_ZN2at6native29vectorized_elementwise_kernelILi4ENS0_13BinaryFunctorIaaaZZZNS0_19maximum_kernel_cudaERNS_18TensorIteratorBaseEENKUlvE_clEvENKUlvE0_clEvEUlaaE_EESt5arrayIPcLm3EEEEviT0_T1_)
        /*02c0*/ 	.word	0x00000020


	//----- nvinfo : EIATTR_FRAME_SIZE
	.align		4
.L_167:
        /*02c4*/ 	.byte	0x04, 0x11
        /*02c6*/ 	.short	(.L_169 - .L_168)
	.align		4
.L_168:
        /*02c8*/ 	.word	index@(_ZN2at6native29vectorized_elementwise_kernelILi4ENS0_13BinaryFunctorIaaaZZZNS0_19maximum_kernel_cudaERNS_18TensorIteratorBaseEENKUlvE_clEvENKUlvE0_clEvEUlaaE_EESt5arrayIPcLm3EEEEviT0_T1_)
        /*02cc*/ 	.word	0x00000000


	//----- nvinfo : EIATTR_REGCOUNT
	.align		4
.L_169:
        /*02d0*/ 	.byte	0x04, 0x2f
        /*02d2*/ 	.short	(.L_171 - .L_170)
	.align		4
.L_170:
        /*02d4*/ 	.word	index@(_ZN2at6native29vectorized_elementwise_kernelILi2ENS0_13BinaryFunctorIaaaZZZNS0_19maximum_kernel_cudaERNS_18TensorIteratorBaseEENKUlvE_clEvENKUlvE0_clEvEUlaaE_EESt5arrayIPcLm3EEEEviT0_T1_)
        /*02d8*/ 	.word	0x00000020


	//----- nvinfo : EIATTR_FRAME_SIZE
	.align		4
.L_171:
        /*02dc*/ 	.byte	0x04, 0x11
        /*02de*/ 	.short	(.L_173 - .L_172)
	.align		4
.L_172:
        /*02e0*/ 	.word	index@(_ZN2at6native29vectorized_elementwise_kernelILi2ENS0_13BinaryFunctorIaaaZZZNS0_19maximum_kernel_cudaERNS_18TensorIteratorBaseEENKUlvE_clEvENKUlvE0_clEvEUlaaE_EESt5arrayIPcLm3EEEEviT0_T1_)
        /*02e4*/ 	.word	0x00000000


	//----- nvinfo : EIATTR_REGCOUNT
	.align		4
.L_173:
        /*02e8*/ 	.byte	0x04, 0x2f
        /*02ea*/ 	.short	(.L_175 - .L_174)
	.align		4
.L_174:
        /*02ec*/ 	.word	index@(_ZN2at6native27unrolled_elementwise_kernelINS0_13BinaryFunctorIaaaZZZNS0_19maximum_kernel_cudaERNS_18TensorIteratorBaseEENKUlvE_clEvENKUlvE0_clEvEUlaaE_EESt5arrayIPcLm3EELi4E23TrivialOffsetCalculatorILi2EjESC_ILi1EjENS0_6memory15LoadWithoutCastENSF_16StoreWithoutCastEEEviT_T0_T2_T3_T4_T5_)
        /*02f0*/ 	.word	0x0000001c


	//----- nvinfo : EIATTR_FRAME_SIZE
	.align		4
.L_175:
        /*02f4*/ 	.byte	0x04, 0x11
        /*02f6*/ 	.short	(.L_177 - .L_176)
	.align		4
.L_176:
        /*02f8*/ 	.word	index@(_ZN2at6native27unrolled_elementwise_kernelINS0_13BinaryFunctorIaaaZZZNS0_19maximum_kernel_cudaERNS_18TensorIteratorBaseEENKUlvE_clEvENKUlvE0_clEvEUlaaE_EESt5arrayIPcLm3EELi4E23TrivialOffsetCalculatorILi2EjESC_ILi1EjENS0_6memory15LoadWithoutCastENSF_16StoreWithoutCastEEEviT_T0_T2_T3_T4_T5_)
        /*02fc*/ 	.word	0x00000000


	//----- nvinfo : EIATTR_REGCOUNT
	.align		4
.L_177:
        /*0300*/ 	.byte	0x04, 0x2f
        /*0302*/ 	.short	(.L_179 - .L_178)
	.align		4
.L_178:
        /*0304*/ 	.word	index@(_ZN2at6native18elementwise_kernelILi128ELi4EZNS0_22gpu_kernel_impl_nocastINS0_13BinaryFunctorIaaaZZZNS0_19maximum_kernel_cudaERNS_18TensorIteratorBaseEENKUlvE_clEvENKUlvE0_clEvEUlaaE_EEEEvS5_RKT_EUliE_EEviT1_)
        /*0308*/ 	.word	0x00000014


	//----- nvinfo : EIATTR_FRAME_SIZE
	.align		4
.L_179:
        /*030c*/ 	.byte	0x04, 0x11
        /*030e*/ 	.short	(.L_181 - .L_180)
	.align		4
.L_180:
        /*0310*/ 	.word	index@(_ZN2at6native18elementwise_kernelILi128ELi4EZNS0_22gpu_kernel_impl_nocastINS0_13BinaryFunctorIaaaZZZNS0_19maximum_kernel_cudaERNS_18TensorIteratorBaseEENKUlvE_clEvENKUlvE0_clEvEUlaaE_EEEEvS5_RKT_EUliE_EEviT1_)
        /*0314*/ 	.word	0x00000000


	//----- nvinfo : EIATTR_REGCOUNT
	.align		4
.L_181:
        /*0318*/ 	.byte	0x04, 0x2f
        /*031a*/ 	.short	(.L_183 - .L_182)
	.align		4
.L_182:
        /*031c*/ 	.word	index@(_ZN2at6native27unrolled_elementwise_kernelINS0_13BinaryFunctorIaaaZZZNS0_19maximum_kernel_cudaERNS_18TensorIteratorBaseEENKUlvE_clEvENKUlvE0_clEvEUlaaE_EESt5arrayIPcLm3EELi4E23TrivialOffsetCalculatorILi2EjESC_ILi1EjENS0_6memory12LoadWithCastILi2EEENSF_13StoreWithCastILi1EEEEEviT_T0_T2_T3_T4_T5_)
        /*0320*/ 	.word	0x0000001f


	//----- nvinfo : EIATTR_FRAME_SIZE
	.align		4
.L_183:
        /*0324*/ 	.byte	0x04, 0x11
        /*0326*/ 	.short	(.L_185 - .L_184)
	.align		4
.L_184:
        /*0328*/ 	.word	index@(_ZN2at6native27unrolled_elementwise_kernelINS0_13BinaryFunctorIaaaZZZNS0_19maximum_kernel_cudaERNS_18TensorIteratorBaseEENKUlvE_clEvENKUlvE0_clEvEUlaaE_EESt5arrayIPcLm3EELi4E23TrivialOffsetCalculatorILi2EjESC_ILi1EjENS0_6memory12LoadWithCastILi2EEENSF_13StoreWithCastILi1EEEEEviT_T0_T2_T3_T4_T5_)
        /*032c*/ 	.word	0x00000000


	//----- nvinfo : EIATTR_REGCOUNT
	.align		4
.L_185:
        /*0330*/ 	.byte	0x04, 0x2f
        /*0332*/ 	.short	(.L_187 - .L_186)
	.align		4
.L_186:
        /*0334*/ 	.word	index@(_ZN2at6native18elementwise_kernelILi128ELi4EZNS0_15gpu_kernel_implINS0_13BinaryFunctorIaaaZZZNS0_19maximum_kernel_cudaERNS_18TensorIteratorBaseEENKUlvE_clEvENKUlvE0_clEvEUlaaE_EEEEvS5_RKT_EUliE_EEviT1_)
        /*0338*/ 	.word	0x00000018


	//----- nvinfo : EIATTR_FRAME_SIZE
	.align		4
.L_187:
        /*033c*/ 	.byte	0x04, 0x11
        /*033e*/ 	.short	(.L_189 - .L_188)
	.align		4
.L_188:
        /*0340*/ 	.word	index@(_ZN2at6native18elementwise_kernelILi128ELi4EZNS0_15gpu_kernel_implINS0_13BinaryFunctorIaaaZZZNS0_19maximum_kernel_cudaERNS_18TensorIteratorBaseEENKUlvE_clEvENKUlvE0_clEvEUlaaE_EEEEvS5_RKT_EUliE_EEviT1_)
        /*0344*/ 	.word	0x00000000


	//----- nvinfo : EIATTR_REGCOUNT
	.align		4
.L_189:
        /*0348*/ 	.byte	0x04, 0x2f
        /*034a*/ 	.short	(.L_191 - .L_190)
	.align		4
.L_190:
        /*034c*/ 	.word	index@(_ZN2at6native29vectorized_elementwise_kernelILi8ENS0_13AUnaryFunctorIaaaZZZNS0_19maximum_kernel_cudaERNS_18TensorIteratorBaseEENKUlvE_clEvENKUlvE0_clEvEUlaaE_EESt5arrayIPcLm2EEEEviT0_T1_)
        /*0350*/ 	.word	0x00000004


	//----- nvinfo : EIATTR_FRAME_SIZE
	.align		4
.L_191:
        /*0354*/ 	.byte	0x04, 0x11
        /*0356*/ 	.short	(.L_193 - .L_192)
	.align		4
.L_192:
        /*0358*/ 	.word	index@(_ZN2at6native29vectorized_elementwise_kernelILi8ENS0_13AUnaryFunctorIaaaZZZNS0_19maximum_kernel_cudaERNS_18TensorIteratorBaseEENKUlvE_clEvENKUlvE0_clEvEUlaaE_EESt5arrayIPcLm2EEEEviT0_T1_)
        /*035c*/ 	.word	0x00000000


	//----- nvinfo : EIATTR_REGCOUNT
	.align		4
.L_193:
        /*0360*/ 	.byte	0x04, 0x2f
        /*0362*/ 	.short	(.L_195 - .L_194)
	.align		4
.L_194:
        /*0364*/ 	.word	index@(_ZN2at6native29vectorized_elementwise_kernelILi4ENS0_13AUnaryFunctorIaaaZZZNS0_19maximum_kernel_cudaERNS_18TensorIteratorBaseEENKUlvE_clEvENKUlvE0_clEvEUlaaE_EESt5arrayIPcLm2EEEEviT0_T1_)
        /*0368*/ 	.word	0x0000001e


	//----- nvinfo : EIATTR_FRAME_SIZE
	.align		4
.L_195:
        /*036c*/ 	.byte	0x04, 0x11
        /*036e*/ 	.short	(.L_197 - .L_196)
	.align		4
.L_196:
        /*0370*/ 	.word	index@(_ZN2at6native29vectorized_elementwise_kernelILi4ENS0_13AUnaryFunctorIaaaZZZNS0_19maximum_kernel_cudaERNS_18TensorIteratorBaseEENKUlvE_clEvENKUlvE0_clEvEUlaaE_EESt5arrayIPcLm2EEEEviT0_T1_)
        /*0374*/ 	.word	0x00000000


	//----- nvinfo : EIATTR_REGCOUNT
	.align		4
.L_197:
        /*0378*/ 	.byte	0x04, 0x2f
        /*037a*/ 	.short	(.L_199 - .L_198)
	.align		4
.L_198:
        /*037c*/ 	.word	index@(_ZN2at6native29vectorized_elementwise_kernelILi2ENS0_13AUnaryFunctorIaaaZZZNS0_19maximum_kernel_cudaERNS_18TensorIteratorBaseEENKUlvE_clEvENKUlvE0_clEvEUlaaE_EESt5arrayIPcLm2EEEEviT0_T1_)
        /*0380*/ 	.word	0x0000001e


	//----- nvinfo : EIATTR_FRAME_SIZE
	.align		4
.L_199:
        /*0384*/ 	.byte	0x04, 0x11
        /*0386*/ 	.short	(.L_201 - .L_200)
	.align		4
.L_200:
        /*0388*/ 	.word	index@(_ZN2at6native29vectorized_elementwise_kernelILi2ENS0_13AUnaryFunctorIaaaZZZNS0_19maximum_kernel_cudaERNS_18TensorIteratorBaseEENKUlvE_clEvENKUlvE0_clEvEUlaaE_EESt5arrayIPcLm2EEEEviT0_T1_)
        /*038c*/ 	.word	0x00000000


	//----- nvinfo : EIATTR_REGCOUNT
	.align		4
.L_201:
        /*0390*/ 	.byte	0x04, 0x2f
        /*0392*/ 	.short	(.L_203 - .L_202)
	.align		4
.L_202:
        /*0394*/ 	.word	index@(_ZN2at6native27unrolled_elementwise_kernelINS0_13AUnaryFunctorIaaaZZZNS0_19maximum_kernel_cudaERNS_18TensorIteratorBaseEENKUlvE_clEvENKUlvE0_clEvEUlaaE_EESt5arrayIPcLm2EELi4E23TrivialOffsetCalculatorILi1EjESD_NS0_6memory15LoadWithoutCastENSE_16StoreWithoutCastEEEviT_T0_T2_T3_T4_T5_)
        /*0398*/ 	.word	0x00000016


	//----- nvinfo : EIATTR_FRAME_SIZE
	.align		4
.L_203:
        /*039c*/ 	.byte	0x04, 0x11
        /*039e*/ 	.short	(.L_205 - .L_204)
	.align		4
.L_204:
        /*03a0*/ 	.word	index@(_ZN2at6native27unrolled_elementwise_kernelINS0_13AUnaryFunctorIaaaZZZNS0_19maximum_kernel_cudaERNS_18TensorIteratorBaseEENKUlvE_clEvENKUlvE0_clEvEUlaaE_EESt5arrayIPcLm2EELi4E23TrivialOffsetCalculatorILi1EjESD_NS0_6memory15LoadWithoutCastENSE_16StoreWithoutCastEEEviT_T0_T2_T3_T4_T5_)
        /*03a4*/ 	.word	0x00000000


	//----- nvinfo : EIATTR_REGCOUNT
	.align		4
.L_205:
        /*03a8*/ 	.byte	0x04, 0x2f
        /*03aa*/ 	.short	(.L_207 - .L_206)
	.align		4
.L_206:
        /*03ac*/ 	.word	index@(_ZN2at6native18elementwise_kernelILi128ELi4EZNS0_22gpu_kernel_impl_nocastINS0_13AUnaryFunctorIaaaZZZNS0_19maximum_kernel_cudaERNS_18TensorIteratorBaseEENKUlvE_clEvENKUlvE0_clEvEUlaaE_EEEEvS5_RKT_EUliE_EEviT1_)
        /*03b0*/ 	.word	0x00000014


	//----- nvinfo : EIATTR_FRAME_SIZE
	.align		4
.L_207:
        /*03b4*/ 	.byte	0x04, 0x11
        /*03b6*/ 	.short	(.L_209 - .L_208)
	.align		4
.L_208:
        /*03b8*/ 	.word	index@(_ZN2at6native18elementwise_kernelILi128ELi4EZNS0_22gpu_kernel_impl_nocastINS0_13AUnaryFunctorIaaaZZZNS0_19maximum_kernel_cudaERNS_18TensorIteratorBaseEENKUlvE_clEvENKUlvE0_clEvEUlaaE_EEEEvS5_RKT_EUliE_EEviT1_)
        /*03bc*/ 	.word	0x00000000


	//----- nvinfo : EIATTR_REGCOUNT
	.align		4
.L_209:
        /*03c0*/ 	.byte	0x04, 0x2f
        /*03c2*/ 	.short	(.L_211 - .L_210)
	.align		4
.L_210:
        /*03c4*/ 	.word	index@(_ZN2at6native27unrolled_elementwise_kernelINS0_13AUnaryFunctorIaaaZZZNS0_19maximum_kernel_cudaERNS_18TensorIteratorBaseEENKUlvE_clEvENKUlvE0_clEvEUlaaE_EESt5arrayIPcLm2EELi4E23TrivialOffsetCalculatorILi1EjESD_NS0_6memory12LoadWithCastILi1EEENSE_13StoreWithCastILi1EEEEEviT_T0_T2_T3_T4_T5_)
        /*03c8*/ 	.word	0x0000001c


	//----- nvinfo : EIATTR_FRAME_SIZE
	.align		4
.L_211:
        /*03cc*/ 	.byte	0x04, 0x11
        /*03ce*/ 	.short	(.L_213 - .L_212)
	.align		4
.L_212:
        /*03d0*/ 	.word	index@(_ZN2at6native27unrolled_elementwise_kernelINS0_13AUnaryFunctorIaaaZZZNS0_19maximum_kernel_cudaERNS_18TensorIteratorBaseEENKUlvE_clEvENKUlvE0_clEvEUlaaE_EESt5arrayIPcLm2EELi4E23TrivialOffsetCalculatorILi1EjESD_NS0_6memory12LoadWithCastILi1EEENSE_13StoreWithCastILi1EEEEEviT_T0_T2_T3_T4_T5_)
        /*03d4*/ 	.word	0x00000000


	//----- nvinfo : EIATTR_REGCOUNT
	.align		4
.L_213:
        /*03d8*/ 	.byte	0x04, 0x2f
        /*03da*/ 	.short	(.L_215 - .L_214)
	.align		4
.L_214:
        /*03dc*/ 	.word	index@(_ZN2at6native18elementwise_kernelILi128ELi4EZNS0_15gpu_kernel_implINS0_13AUnaryFunctorIaaaZZZNS0_19maximum_kernel_cudaERNS_18TensorIteratorBaseEENKUlvE_clEvENKUlvE0_clEvEUlaaE_EEEEvS5_RKT_EUliE_EEviT1_)
        /*03e0*/ 	.word	0x00000018


	//----- nvinfo : EIATTR_FRAME_SIZE
	.align		4
.L_215:
        /*03e4*/ 	.byte	0x04, 0x11
        /*03e6*/ 	.short	(.L_217 - .L_216)
	.align		4
.L_216:
        /*03e8*/ 	.word	index@(_ZN2at6native18elementwise_kernelILi128ELi4EZNS0_15gpu_kernel_implINS0_13AUnaryFunctorIaaaZZZNS0_19maximum_kernel_cudaERNS_18TensorIteratorBaseEENKUlvE_clEvENKUlvE0_clEvEUlaaE_EEEEvS5_RKT_EUliE_EEviT1_)
        /*03ec*/ 	.word	0x00000000


	//----- nvinfo : EIATTR_REGCOUNT
	.align		4
.L_217:
        /*03f0*/ 	.byte	0x04, 0x2f
        /*03f2*/ 	.short	(.L_219 - .L_218)
	.align		4
.L_218:
        /*03f4*/ 	.word	index@(_ZN2at6native29vectorized_elementwise_kernelILi8ENS0_13BinaryFunctorIiiiZZZNS0_19maximum_kernel_cudaERNS_18TensorIteratorBaseEENKUlvE_clEvENKUlvE1_clEvEUliiE_EESt5arrayIPcLm3EEEEviT0_T1_)
        /*03f8*/ 	.word	0x00000004


	//----- nvinfo : EIATTR_FRAME_SIZE
	.align		4
.L_219:
        /*03fc*/ 	.byte	0x04, 0x11
        /*03fe*/ 	.short	(.L_221 - .L_220)
	.align		4
.L_220:
        /*0400*/ 	.word	index@(_ZN2at6native29vectorized_elementwise_kernelILi8ENS0_13BinaryFunctorIiiiZZZNS0_19maximum_kernel_cudaERNS_18TensorIteratorBaseEENKUlvE_clEvENKUlvE1_clEvEUliiE_EESt5arrayIPcLm3EEEEviT0_T1_)
        /*0404*/ 	.word	0x00000000


	//----- nvinfo : EIATTR_REGCOUNT
	.align		4
.L_221:
        /*0408*/ 	.byte	0x04, 0x2f
        /*040a*/ 	.short	(.L_223 - .L_222)
	.align		4
.L_222:
        /*040c*/ 	.word	index@(_ZN2at6native29vectorized_elementwise_kernelILi4ENS0_13BinaryFunctorIiiiZZZNS0_19maximum_kernel_cudaERNS_18TensorIteratorBaseEENKUlvE_clEvENKUlvE1_clEvEUliiE_EESt5arrayIPcLm3EEEEviT0_T1_)
        /*0410*/ 	.word	0x00000020


	//----- nvinfo : EIATTR_FRAME_SIZE
	.align		4
.L_223:
        /*0414*/ 	.byte	0x04, 0x11
        /*0416*/ 	.short	(.L_225 - .L_224)
	.align		4
.L_224:
        /*0418*/ 	.word	index@(_ZN2at6native29vectorized_elementwise_kernelILi4ENS0_13BinaryFunctorIiiiZZZNS0_19maximum_kernel_cudaERNS_18TensorIteratorBaseEENKUlvE_clEvENKUlvE1_clEvEUliiE_EESt5arrayIPcLm3EEEEviT0_T1_)
        /*041c*/ 	.word	0x00000000


	//----- nvinfo : EIATTR_REGCOUNT
	.align		4
.L_225:
        /*0420*/ 	.byte	0x04, 0x2f
        /*0422*/ 	.short	(.L_227 - .L_226)
	.align		4
.L_226:
        /*0424*/ 	.word	index@(_ZN2at6native29vectorized_elementwise_kernelILi2ENS0_13BinaryFunctorIiiiZZZNS0_19maximum_kernel_cudaERNS_18TensorIteratorBaseEENKUlvE_clEvENKUlvE1_clEvEUliiE_EESt5arrayIPcLm3EEEEviT0_T1_)
        /*0428*/ 	.word	0x00000020


	//----- nvinfo : EIATTR_FRAME_SIZE
	.align		4
.L_227:
        /*042c*/ 	.byte	0x04, 0x11
        /*042e*/ 	.short	(.L_229 - .L_228)
	.align		4
.L_228:
        /*0430*/ 	.word	index@(_ZN2at6native29vectorized_elementwise_kernelILi2ENS0_13BinaryFunctorIiiiZZZNS0_19maximum_kernel_cudaERNS_18TensorIteratorBaseEENKUlvE_clEvENKUlvE1_clEvEUliiE_EESt5arrayIPcLm3EEEEviT0_T1_)
        /*0434*/ 	.word	0x00000000


	//----- nvinfo : EIATTR_REGCOUNT
	.align		4
.L_229:
        /*0438*/ 	.byte	0x04, 0x2f
        /*043a*/ 	.short	(.L_231 - .L_230)
	.align		4
.L_230:
        /*043c*/ 	.word	index@(_ZN2at6native27unrolled_elementwise_kernelINS0_13BinaryFunctorIiiiZZZNS0_19maximum_kernel_cudaERNS_18TensorIteratorBaseEENKUlvE_clEvENKUlvE1_clEvEUliiE_EESt5arrayIPcLm3EELi4E23TrivialOffsetCalculatorILi2EjESC_ILi1EjENS0_6memory15LoadWithoutCastENSF_16StoreWithoutCastEEEviT_T0_T2_T3_T4_T5_)
        /*0440*/ 	.word	0x0000001e


	//----- nvinfo : EIATTR_FRAME_SIZE
	.align		4
.L_231:
        /*0444*/ 	.byte	0x04, 0x11
        /*0446*/ 	.short	(.L_233 - .L_232)
	.align		4
.L_232:
        /*0448*/ 	.word	index@(_ZN2at6native27unrolled_elementwise_kernelINS0_13BinaryFunctorIiiiZZZNS0_19maximum_kernel_cudaERNS_18TensorIteratorBaseEENKUlvE_clEvENKUlvE1_clEvEUliiE_EESt5arrayIPcLm3EELi4E23TrivialOffsetCalculatorILi2EjESC_ILi1EjENS0_6memory15LoadWithoutCastENSF_16StoreWithoutCastEEEviT_T0_T2_T3_T4_T5_)
        /*044c*/ 	.word	0x00000000


	//----- nvinfo : EIATTR_REGCOUNT
	.align		4
.L_233:
        /*0450*/ 	.byte	0x04, 0x2f
        /*0452*/ 	.short	(.L_235 - .L_234)
	.align		4
.L_234:
        /*0454*/ 	.word	index@(_ZN2at6native18elementwise_kernelILi128ELi2EZNS0_22gpu_kernel_impl_nocastINS0_13BinaryFunctorIiiiZZZNS0_19maximum_kernel_cudaERNS_18TensorIteratorBaseEENKUlvE_clEvENKUlvE1_clEvEUliiE_EEEEvS5_RKT_EUliE_EEviT1_)
        /*0458*/ 	.word	0x00000014


	//----- nvinfo : EIATTR_FRAME_SIZE
	.align		4
.L_235:
        /*045c*/ 	.byte	0x04, 0x11
        /*045e*/ 	.short	(.L_237 - .L_236)
	.align		4
.L_236:
        /*0460*/ 	.word	index@(_ZN2at6native18elementwise_kernelILi128ELi2EZNS0_22gpu_kernel_impl_nocastINS0_13BinaryFunctorIiiiZZZNS0_19maximum_kernel_cudaERNS_18TensorIteratorBaseEENKUlvE_clEvENKUlvE1_clEvEUliiE_EEEEvS5_RKT_EUliE_EEviT1_)
        /*0464*/ 	.word	0x00000000


	//----- nvinfo : EIATTR_REGCOUNT
	.align		4
.L_237:
        /*0468*/ 	.byte	0x04, 0x2f
        /*046a*/ 	.short	(.L_239 - .L_238)
	.align		4
.L_238:
        /*046c*/ 	.word	index@(_ZN2at6native27unrolled_elementwise_kernelINS0_13BinaryFunctorIiiiZZZNS0_19maximum_kernel_cudaERNS_18TensorIteratorBaseEENKUlvE_clEvENKUlvE1_clEvEUliiE_EESt5arrayIPcLm3EELi4E23TrivialOffsetCalculatorILi2EjESC_ILi1EjENS0_6memory12LoadWithCastILi2EEENSF_13StoreWithCastILi1EEEEEviT_T0_T2_T3_T4_T5_)
        /*0470*/ 	.word	0x00000020


	//----- nvinfo : EIATTR_FRAME_SIZE
	.align		4
.L_239:
        /*0474*/ 	.byte	0x04, 0x11
        /*0476*/ 	.short	(.L_241 - .L_240)
	.align		4
.L_240:
        /*0478*/ 	.word	index@(_ZN2at6native27unrolled_elementwise_kernelINS0_13BinaryFunctorIiiiZZZNS0_19maximum_kernel_cudaERNS_18TensorIteratorBaseEENKUlvE_clEvENKUlvE1_clEvEUliiE_EESt5arrayIPcLm3EELi4E23TrivialOffsetCalculatorILi2EjESC_ILi1EjENS0_6memory12LoadWithCastILi2EEENSF_13StoreWithCastILi1EEEEEviT_T0_T2_T3_T4_T5_)
        /*047c*/ 	.word	0x00000000


	//----- nvinfo : EIATTR_REGCOUNT
	.align		4
.L_241:
        /*0480*/ 	.byte	0x04, 0x2f
        /*0482*/ 	.short	(.L_243 - .L_242)
	.align		4
.L_242:
        /*0484*/ 	.word	index@(_ZN2at6native18elementwise_kernelILi128ELi4EZNS0_15gpu_kernel_implINS0_13BinaryFunctorIiiiZZZNS0_19maximum_kernel_cudaERNS_18TensorIteratorBaseEENKUlvE_clEvENKUlvE1_clEvEUliiE_EEEEvS5_RKT_EUliE_EEviT1_)
        /*0488*/ 	.word	0x00000018


	//----- nvinfo : EIATTR_FRAME_SIZE
	.align		4
.L_243:
        /*048c*/ 	.byte	0x04, 0x11
        /*048e*/ 	.short	(.L_245 - .L_244)
	.align		4
.L_244:
        /*0490*/ 	.word	index@(_ZN2at6native18elementwise_kernelILi128ELi4EZNS0_15gpu_kernel_implINS0_13BinaryFunctorIiiiZZZNS0_19maximum_kernel_cudaERNS_18TensorIteratorBaseEENKUlvE_clEvENKUlvE1_clEvEUliiE_EEEEvS5_RKT_EUliE_EEviT1_)
        /*0494*/ 	.word	0x00000000


	//----- nvinfo : EIATTR_REGCOUNT
	.align		4
.L_245:
        /*0498*/ 	.byte	0x04, 0x2f
        /*049a*/ 	.short	(.L_247 - .L_246)
	.align		4
.L_246:
        /*049c*/ 	.word	index@(_ZN2at6native29vectorized_elementwise_kernelILi8ENS0_13AUnaryFunctorIiiiZZZNS0_19maximum_kernel_cudaERNS_18TensorIteratorBaseEENKUlvE_clEvENKUlvE1_clEvEUliiE_EESt5arrayIPcLm2EEEEviT0_T1_)
        /*04a0*/ 	.word	0x00000004


	//----- nvinfo : EIATTR_FRAME_SIZE
	.align		4
.L_247:
        /*04a4*/ 	.byte	0x04, 0x11
        /*04a6*/ 	.short	(.L_249 - .L_248)
	.align		4
.L_248:
        /*04a8*/ 	.word	index@(_ZN2at6native29vectorized_elementwise_kernelILi8ENS0_13AUnaryFunctorIiiiZZZNS0_19maximum_kernel_cudaERNS_18TensorIteratorBaseEENKUlvE_clEvENKUlvE1_clEvEUliiE_EESt5arrayIPcLm2EEEEviT0_T1_)
        /*04ac*/ 	.word	0x00000000


	//----- nvinfo : EIATTR_REGCOUNT
	.align		4
.L_249:
        /*04b0*/ 	.byte	0x04, 0x2f
        /*04b2*/ 	.short	(.L_251 - .L_250)
	.align		4
.L_250:
        /*04b4*/ 	.word	index@(_ZN2at6native29vectorized_elementwise_kernelILi4ENS0_13AUnaryFunctorIiiiZZZNS0_19maximum_kernel_cudaERNS_18TensorIteratorBaseEENKUlvE_clEvENKUlvE1_clEvEUliiE_EESt5arrayIPcLm2EEEEviT0_T1_)
        /*04b8*/ 	.word	0x00000020


	//----- nvinfo : EIATTR_FRAME_SIZE
	.align		4
.L_251:
        /*04bc*/ 	.byte	0x04, 0x11
        /*04be*/ 	.short	(.L_253 - .L_252)
	.align		4
.L_252:
        /*04c0*/ 	.word	index@(_ZN2at6native29vectorized_elementwise_kernelILi4ENS0_13AUnaryFunctorIiiiZZZNS0_19maximum_kernel_cudaERNS_18TensorIteratorBaseEENKUlvE_clEvENKUlvE1_clEvEUliiE_EESt5arrayIPcLm2EEEEviT0_T1_)
        /*04c4*/ 	.word	0x00000000


	//----- nvinfo : EIATTR_REGCOUNT
	.align		4
.L_253:
        /*04c8*/ 	.byte	0x04, 0x2f
        /*04ca*/ 	.short	(.L_255 - .L_254)
	.align		4
.L_254:
        /*04cc*/ 	.word	index@(_ZN2at6native29vectorized_elementwise_kernelILi2ENS0_13AUnaryFunctorIiiiZZZNS0_19maximum_kernel_cudaERNS_18TensorIteratorBaseEENKUlvE_clEvENKUlvE1_clEvEUliiE_EESt5arrayIPcLm2EEEEviT0_T1_)
        /*04d0*/ 	.word	0x00000020


	//----- nvinfo : EIATTR_FRAME_SIZE
	.align		4
.L_255:
        /*04d4*/ 	.byte	0x04, 0x11
        /*04d6*/ 	.short	(.L_257 - .L_256)
	.align		4
.L_256:
        /*04d8*/ 	.word	index@(_ZN2at6native29vectorized_elementwise_kernelILi2ENS0_13AUnaryFunctorIiiiZZZNS0_19maximum_kernel_cudaERNS_18TensorIteratorBaseEENKUlvE_clEvENKUlvE1_clEvEUliiE_EESt5arrayIPcLm2EEEEviT0_T1_)
        /*04dc*/ 	.word	0x00000000


	//----- nvinfo : EIATTR_REGCOUNT
	.align		4
.L_257:
        /*04e0*/ 	.byte	0x04, 0x2f
        /*04e2*/ 	.short	(.L_259 - .L_258)
	.align		4
.L_258:
        /*04e4*/ 	.word	index@(_ZN2at6native27unrolled_elementwise_kernelINS0_13AUnaryFunctorIiiiZZZNS0_19maximum_kernel_cudaERNS_18TensorIteratorBaseEENKUlvE_clEvENKUlvE1_clEvEUliiE_EESt5arrayIPcLm2EELi4E23TrivialOffsetCalculatorILi1EjESD_NS0_6memory15LoadWithoutCastENSE_16StoreWithoutCastEEEviT_T0_T2_T3_T4_T5_)
        /*04e8*/ 	.word	0x00000016


	//----- nvinfo : EIATTR_FRAME_SIZE
	.align		4
.L_259:
        /*04ec*/ 	.byte	0x04, 0x11
        /*04ee*/ 	.short	(.L_261 - .L_260)
	.align		4
.L_260:
        /*04f0*/ 	.word	index@(_ZN2at6native27unrolled_elementwise_kernelINS0_13AUnaryFunctorIiiiZZZNS0_19maximum_kernel_cudaERNS_18TensorIteratorBaseEENKUlvE_clEvENKUlvE1_clEvEUliiE_EESt5arrayIPcLm2EELi4E23TrivialOffsetCalculatorILi1EjESD_NS0_6memory15LoadWithoutCastENSE_16StoreWithoutCastEEEviT_T0_T2_T3_T4_T5_)
        /*04f4*/ 	.word	0x00000000


	//----- nvinfo : EIATTR_REGCOUNT
	.align		4
.L_261:
        /*04f8*/ 	.byte	0x04, 0x2f
        /*04fa*/ 	.short	(.L_263 - .L_262)
	.align		4
.L_262:
        /*04fc*/ 	.word	index@(_ZN2at6native18elementwise_kernelILi128ELi2EZNS0_22gpu_kernel_impl_nocastINS0_13AUnaryFunctorIiiiZZZNS0_19maximum_kernel_cudaERNS_18TensorIteratorBaseEENKUlvE_clEvENKUlvE1_clEvEUliiE_EEEEvS5_RKT_EUliE_EEviT1_)
        /*0500*/ 	.word	0x00000014


	//----- nvinfo : EIATTR_FRAME_SIZE
	.align		4
.L_263:
        /*0504*/ 	.byte	0x04, 0x11
        /*0506*/ 	.short	(.L_265 - .L_264)
	.align		4
.L_264:
        /*0508*/ 	.word	index@(_ZN2at6native18elementwise_kernelILi128ELi2EZNS0_22gpu_kernel_impl_nocastINS0_13AUnaryFunctorIiiiZZZNS0_19maximum_kernel_cudaERNS_18TensorIteratorBaseEENKUlvE_clEvENKUlvE1_clEvEUliiE_EEEEvS5_RKT_EUliE_EEviT1_)
        /*050c*/ 	.word	0x00000000


	//----- nvinfo : EIATTR_REGCOUNT
	.align		4
.L_265:
        /*0510*/ 	.byte	0x04, 0x2f
        /*0512*/ 	.short	(.L_267 - .L_266)
	.align		4
.L_266:
        /*0514*/ 	.word	index@(_ZN2at6native27unrolled_elementwise_kernelINS0_13AUnaryFunctorIiiiZZZNS0_19maximum_kernel_cudaERNS_18TensorIteratorBaseEENKUlvE_clEvENKUlvE1_clEvEUliiE_EESt5arrayIPcLm2EELi4E23TrivialOffsetCalculatorILi1EjESD_NS0_6memory12LoadWithCastILi1EEENSE_13StoreWithCastILi1EEEEEviT_T0_T2_T3_T4_T5_)
        /*0518*/ 	.word	0x0000001e


	//----- nvinfo : EIATTR_FRAME_SIZE
	.align		4
.L_267:
        /*051c*/ 	.byte	0x04, 0x11
        /*051e*/ 	.short	(.L_269 - .L_268)
	.align		4
.L_268:
        /*0520*/ 	.word	index@(_ZN2at6native27unrolled_elementwise_kernelINS0_13AUnaryFunctorIiiiZZZNS0_19maximum_kernel_cudaERNS_18TensorIteratorBaseEENKUlvE_clEvENKUlvE1_clEvEUliiE_EESt5arrayIPcLm2EELi4E23TrivialOffsetCalculatorILi1EjESD_NS0_6memory12LoadWithCastILi1EEENSE_13StoreWithCastILi1EEEEEviT_T0_T2_T3_T4_T5_)
        /*0524*/ 	.word	0x00000000


	//----- nvinfo : EIATTR_REGCOUNT
	.align		4
.L_269:
        /*0528*/ 	.byte	0x04, 0x2f
        /*052a*/ 	.short	(.L_271 - .L_270)
	.align		4
.L_270:
        /*052c*/ 	.word	index@(_ZN2at6native18elementwise_kernelILi128ELi4EZNS0_15gpu_kernel_implINS0_13AUnaryFunctorIiiiZZZNS0_19maximum_kernel_cudaERNS_18TensorIteratorBaseEENKUlvE_clEvENKUlvE1_clEvEUliiE_EEEEvS5_RKT_EUliE_EEviT1_)
        /*0530*/ 	.word	0x00000018


	//----- nvinfo : EIATTR_FRAME_SIZE
	.align		4
.L_271:
        /*0534*/ 	.byte	0x04, 0x11
        /*0536*/ 	.short	(.L_273 - .L_272)
	.align		4
.L_272:
        /*0538*/ 	.word	index@(_ZN2at6native18elementwise_kernelILi128ELi4EZNS0_15gpu_kernel_implINS0_13AUnaryFunctorIiiiZZZNS0_19maximum_kernel_cudaERNS_18TensorIteratorBaseEENKUlvE_clEvENKUlvE1_clEvEUliiE_EEEEvS5_RKT_EUliE_EEviT1_)
        /*053c*/ 	.word	0x00000000


	//----- nvinfo : EIATTR_REGCOUNT
	.align		4
.L_273:
        /*0540*/ 	.byte	0x04, 0x2f
        /*0542*/ 	.short	(.L_275 - .L_274)
	.align		4
.L_274:
        /*0544*/ 	.word	index@(_ZN2at6native29vectorized_elementwise_kernelILi8ENS0_13BinaryFunctorIlllZZZNS0_19maximum_kernel_cudaERNS_18TensorIteratorBaseEENKUlvE_clEvENKUlvE2_clEvEUlllE_EESt5arrayIPcLm3EEEEviT0_T1_)
        /*0548*/ 	.word	0x00000004


	//----- nvinfo : EIATTR_FRAME_SIZE
	.align		4
.L_275:
        /*054c*/ 	.byte	0x04, 0x11
        /*054e*/ 	.short	(.L_277 - .L_276)
	.align		4
.L_276:
        /*0550*/ 	.word	index@(_ZN2at6native29vectorized_elementwise_kernelILi8ENS0_13BinaryFunctorIlllZZZNS0_19maximum_kernel_cudaERNS_18TensorIteratorBaseEENKUlvE_clEvENKUlvE2_clEvEUlllE_EESt5arrayIPcLm3EEEEviT0_T1_)
        /*0554*/ 	.word	0x00000000


	//----- nvinfo : EIATTR_REGCOUNT
	.align		4
.L_277:
        /*0558*/ 	.byte	0x04, 0x2f
        /*055a*/ 	.short	(.L_279 - .L_278)
	.align		4
.L_278:
        /*055c*/ 	.word	index@(_ZN2at6native29vectorized_elementwise_kernelILi4ENS0_13BinaryFunctorIlllZZZNS0_19maximum_kernel_cudaERNS_18TensorIteratorBaseEENKUlvE_clEvENKUlvE2_clEvEUlllE_EESt5arrayIPcLm3EEEEviT0_T1_)
        /*0560*/ 	.word	0x00000028


	//----- nvinfo : EIATTR_FRAME_SIZE
	.align		4
.L_279:
        /*0564*/ 	.byte	0x04, 0x11
        /*0566*/ 	.short	(.L_281 - .L_280)
	.align		4
.L_280:
        /*0568*/ 	.word	index@(_ZN2at6native29vectorized_elementwise_kernelILi4ENS0_13BinaryFunctorIlllZZZNS0_19maximum_kernel_cudaERNS_18TensorIteratorBaseEENKUlvE_clEvENKUlvE2_clEvEUlllE_EESt5arrayIPcLm3EEEEviT0_T1_)
        /*056c*/ 	.word	0x00000000


	//----- nvinfo : EIATTR_REGCOUNT
	.align		4
.L_281:
        /*0570*/ 	.byte	0x04, 0x2f
        /*0572*/ 	.short	(.L_283 - .L_282)
	.align		4
.L_282:
        /*0574*/ 	.word	index@(_ZN2at6native29vectorized_elementwise_kernelILi2ENS0_13BinaryFunctorIlllZZZNS0_19maximum_kernel_cudaERNS_18TensorIteratorBaseEENKUlvE_clEvENKUlvE2_clEvEUlllE_EESt5arrayIPcLm3EEEEviT0_T1_)
        /*0578*/ 	.word	0x00000028


	//----- nvinfo : EIATTR_FRAME_SIZE
	.align		4
.L_283:
        /*057c*/ 	.byte	0x04, 0x11
        /*057e*/ 	.short	(.L_285 - .L_284)
	.align		4
.L_284:
        /*0580*/ 	.word	index@(_ZN2at6native29vectorized_elementwise_kernelILi2ENS0_13BinaryFunctorIlllZZZNS0_19maximum_kernel_cudaERNS_18TensorIteratorBaseEENKUlvE_clEvENKUlvE2_clEvEUlllE_EESt5arrayIPcLm3EEEEviT0_T1_)
        /*0584*/ 	.word	0x00000000


	//----- nvinfo : EIATTR_REGCOUNT
	.align		4
.L_285:
        /*0588*/ 	.byte	0x04, 0x2f
        /*058a*/ 	.short	(.L_287 - .L_286)
	.align		4
.L_286:
        /*058c*/ 	.word	index@(_ZN2at6native27unrolled_elementwise_kernelINS0_13BinaryFunctorIlllZZZNS0_19maximum_kernel_cudaERNS_18TensorIteratorBaseEENKUlvE_clEvENKUlvE2_clEvEUlllE_EESt5arrayIPcLm3EELi4E23TrivialOffsetCalculatorILi2EjESC_ILi1EjENS0_6memory15LoadWithoutCastENSF_16StoreWithoutCastEEEviT_T0_T2_T3_T4_T5_)
        /*0590*/ 	.word	0x00000020


	//----- nvinfo : EIATTR_FRAME_SIZE
	.align		4
.L_287:
        /*0594*/ 	.byte	0x04, 0x11
        /*0596*/ 	.short	(.L_289 - .L_288)
	.align		4
.L_288:
        /*0598*/ 	.word	index@(_ZN2at6native27unrolled_elementwise_kernelINS0_13BinaryFunctorIlllZZZNS0_19maximum_kernel_cudaERNS_18TensorIteratorBaseEENKUlvE_clEvENKUlvE2_clEvEUlllE_EESt5arrayIPcLm3EELi4E23TrivialOffsetCalculatorILi2EjESC_ILi1EjENS0_6memory15LoadWithoutCastENSF_16StoreWithoutCastEEEviT_T0_T2_T3_T4_T5_)
        /*059c*/ 	.word	0x00000000


	//----- nvinfo : EIATTR_REGCOUNT
	.align		4
.L_289:
        /*05a0*/ 	.byte	0x04, 0x2f
        /*05a2*/ 	.short	(.L_291 - .L_290)
	.align		4
.L_290:
        /*05a4*/ 	.word	index@(_ZN2at6native18elementwise_kernelILi128ELi2EZNS0_22gpu_kernel_impl_nocastINS0_13BinaryFunctorIlllZZZNS0_19maximum_kernel_cudaERNS_18TensorIteratorBaseEENKUlvE_clEvENKUlvE2_clEvEUlllE_EEEEvS5_RKT_EUliE_EEviT1_)
        /*05a8*/ 	.word	0x00000014


	//----- nvinfo : EIATTR_FRAME_SIZE
	.align		4
.L_291:
        /*05ac*/ 	.byte	0x04, 0x11
        /*05ae*/ 	.short	(.L_293 - .L_292)
	.align		4
.L_292:
        /*05b0*/ 	.word	index@(_ZN2at6native18elementwise_kernelILi128ELi2EZNS0_22gpu_kernel_impl_nocastINS0_13BinaryFunctorIlllZZZNS0_19maximum_kernel_cudaERNS_18TensorIteratorBaseEENKUlvE_clEvENKUlvE2_clEvEUlllE_EEEEvS5_RKT_EUliE_EEviT1_)
        /*05b4*/ 	.word	0x00000000


	//----- nvinfo : EIATTR_REGCOUNT
	.align		4
.L_293:
        /*05b8*/ 	.byte	0x04, 0x2f
        /*05ba*/ 	.short	(.L_295 - .L_294)
	.align		4
.L_294:
        /*05bc*/ 	.word	index@(_ZN2at6native27unrolled_elementwise_kernelINS0_13BinaryFunctorIlllZZZNS0_19maximum_kernel_cudaERNS_18TensorIteratorBaseEENKUlvE_clEvENKUlvE2_clEvEUlllE_EESt5arrayIPcLm3EELi4E23TrivialOffsetCalculatorILi2EjESC_ILi1EjENS0_6memory12LoadWithCastILi2EEENSF_13StoreWithCastILi1EEEEEviT_T0_T2_T3_T4_T5_)
        /*05c0*/ 	.word	0x00000028


	//----- nvinfo : EIATTR_FRAME_SIZE
	.align		4
.L_295:
        /*05c4*/ 	.byte	0x04, 0x11
        /*05c6*/ 	.short	(.L_297 - .L_296)
	.align		4
.L_296:
        /*05c8*/ 	.word	index@(_ZN2at6native27unrolled_elementwise_kernelINS0_13BinaryFunctorIlllZZZNS0_19maximum_kernel_cudaERNS_18TensorIteratorBaseEENKUlvE_clEvENKUlvE2_clEvEUlllE_EESt5arrayIPcLm3EELi4E23TrivialOffsetCalculatorILi2EjESC_ILi1EjENS0_6memory12LoadWithCastILi2EEENSF_13StoreWithCastILi1EEEEEviT_T0_T2_T3_T4_T5_)
        /*05cc*/ 	.word	0x00000000


	//----- nvinfo : EIATTR_REGCOUNT
	.align		4
.L_297:
        /*05d0*/ 	.byte	0x04, 0x2f
        /*05d2*/ 	.short	(.L_299 - .L_298)
	.align		4
.L_298:
        /*05d4*/ 	.word	index@(_ZN2at6native18elementwise_kernelILi128ELi4EZNS0_15gpu_kernel_implINS0_13BinaryFunctorIlllZZZNS0_19maximum_kernel_cudaERNS_18TensorIteratorBaseEENKUlvE_clEvENKUlvE2_clEvEUlllE_EEEEvS5_RKT_EUliE_EEviT1_)
        /*05d8*/ 	.word	0x0000001a


	//----- nvinfo : EIATTR_FRAME_SIZE
	.align		4
.L_299:
        /*05dc*/ 	.byte	0x04, 0x11
        /*05de*/ 	.short	(.L_301 - .L_300)
	.align		4
.L_300:
        /*05e0*/ 	.word	index@(_ZN2at6native18elementwise_kernelILi128ELi4EZNS0_15gpu_kernel_implINS0_13BinaryFunctorIlllZZZNS0_19maximum_kernel_cudaERNS_18TensorIteratorBaseEENKUlvE_clEvENKUlvE2_clEvEUlllE_EEEEvS5_RKT_EUliE_EEviT1_)
        /*05e4*/ 	.word	0x00000000


	//----- nvinfo : EIATTR_REGCOUNT
	.align		4
.L_301:
        /*05e8*/ 	.byte	0x04, 0x2f
        /*05ea*/ 	.short	(.L_303 - .L_302)
	.align		4
.L_302:
        /*05ec*/ 	.word	index@(_ZN2at6native29vectorized_elementwise_kernelILi8ENS0_13AUnaryFunctorIlllZZZNS0_19maximum_kernel_cudaERNS_18TensorIteratorBaseEENKUlvE_clEvENKUlvE2_clEvEUlllE_EESt5arrayIPcLm2EEEEviT0_T1_)
        /*05f0*/ 	.word	0x00000004


	//----- nvinfo : EIATTR_FRAME_SIZE
	.align		4
.L_303:
        /*05f4*/ 	.byte	0x04, 0x11
        /*05f6*/ 	.short	(.L_305 - .L_304)
	.align		4
.L_304:
        /*05f8*/ 	.word	index@(_ZN2at6native29vectorized_elementwise_kernelILi8ENS0_13AUnaryFunctorIlllZZZNS0_19maximum_kernel_cudaERNS_18TensorIteratorBaseEENKUlvE_clEvENKUlvE2_clEvEUlllE_EESt5arrayIPcLm2EEEEviT0_T1_)
        /*05fc*/ 	.word	0x00000000


	//----- nvinfo : EIATTR_REGCOUNT
	.align		4
.L_305:
        /*0600*/ 	.byte	0x04, 0x2f
        /*0602*/ 	.short	(.L_307 - .L_306)
	.align		4
.L_306:
        /*0604*/ 	.word	index@(_ZN2at6native29vectorized_elementwise_kernelILi4ENS0_13AUnaryFunctorIlllZZZNS0_19maximum_kernel_cudaERNS_18TensorIteratorBaseEENKUlvE_clEvENKUlvE2_clEvEUlllE_EESt5arrayIPcLm2EEEEviT0_T1_)
        /*0608*/ 	.word	0x00000020


	//----- nvinfo : EIATTR_FRAME_SIZE
	.align		4
.L_307:
        /*060c*/ 	.byte	0x04, 0x11
        /*060e*/ 	.short	(.L_309 - .L_308)
	.align		4
.L_308:
        /*0610*/ 	.word	index@(_ZN2at6native29vectorized_elementwise_kernelILi4ENS0_13AUnaryFunctorIlllZZZNS0_19maximum_kernel_cudaERNS_18TensorIteratorBaseEENKUlvE_clEvENKUlvE2_clEvEUlllE_EESt5arrayIPcLm2EEEEviT0_T1_)
        /*0614*/ 	.word	0x00000000


	//----- nvinfo : EIATTR_REGCOUNT
	.align		4
.L_309:
        /*0618*/ 	.byte	0x04, 0x2f
        /*061a*/ 	.short	(.L_311 - .L_310)
	.align		4
.L_310:
        /*061c*/ 	.word	index@(_ZN2at6native29vectorized_elementwise_kernelILi2ENS0_13AUnaryFunctorIlllZZZNS0_19maximum_kernel_cudaERNS_18TensorIteratorBaseEENKUlvE_clEvENKUlvE2_clEvEUlllE_EESt5arrayIPcLm2EEEEviT0_T1_)
        /*0620*/ 	.word	0x00000020


	//----- nvinfo : EIATTR_FRAME_SIZE
	.align		4
.L_311:
        /*0624*/ 	.byte	0x04, 0x11
        /*0626*/ 	.short	(.L_313 - .L_312)
	.align		4
.L_312:
        /*0628*/ 	.word	index@(_ZN2at6native29vectorized_elementwise_kernelILi2ENS0_13AUnaryFunctorIlllZZZNS0_19maximum_kernel_cudaERNS_18TensorIteratorBaseEENKUlvE_clEvENKUlvE2_clEvEUlllE_EESt5arrayIPcLm2EEEEviT0_T1_)
        /*062c*/ 	.word	0x00000000


	//----- nvinfo : EIATTR_REGCOUNT
	.align		4
.L_313:
        /*0630*/ 	.byte	0x04, 0x2f
        /*0632*/ 	.short	(.L_315 - .L_314)
	.align		4
.L_314:
        /*0634*/ 	.word	index@(_ZN2at6native27unrolled_elementwise_kernelINS0_13AUnaryFunctorIlllZZZNS0_19maximum_kernel_cudaERNS_18TensorIteratorBaseEENKUlvE_clEvENKUlvE2_clEvEUlllE_EESt5arrayIPcLm2EELi4E23TrivialOffsetCalculatorILi1EjESD_NS0_6memory15LoadWithoutCastENSE_16StoreWithoutCastEEEviT_T0_T2_T3_T4_T5_)
        /*0638*/ 	.word	0x00000018


	//----- nvinfo : EIATTR_FRAME_SIZE
	.align		4
.L_315:
        /*063c*/ 	.byte	0x04, 0x11
        /*063e*/ 	.short	(.L_317 - .L_316)
	.align		4
.L_316:
        /*0640*/ 	.word	index@(_ZN2at6native27unrolled_elementwise_kernelINS0_13AUnaryFunctorIlllZZZNS0_19maximum_kernel_cudaERNS_18TensorIteratorBaseEENKUlvE_clEvENKUlvE2_clEvEUlllE_EESt5arrayIPcLm2EELi4E23TrivialOffsetCalculatorILi1EjESD_NS0_6memory15LoadWithoutCastENSE_16StoreWithoutCastEEEviT_T0_T2_T3_T4_T5_)
        /*0644*/ 	.word	0x00000000


	//----- nvinfo : EIATTR_REGCOUNT
	.align		4
.L_317:
        /*0648*/ 	.byte	0x04, 0x2f
        /*064a*/ 	.short	(.L_319 - .L_318)
	.align		4
.L_318:
        /*064c*/ 	.word	index@(_ZN2at6native18elementwise_kernelILi128ELi2EZNS0_22gpu_kernel_impl_nocastINS0_13AUnaryFunctorIlllZZZNS0_19maximum_kernel_cudaERNS_18TensorIteratorBaseEENKUlvE_clEvENKUlvE2_clEvEUlllE_EEEEvS5_RKT_EUliE_EEviT1_)
        /*0650*/ 	.word	0x00000014


	//----- nvinfo : EIATTR_FRAME_SIZE
	.align		4
.L_319:
        /*0654*/ 	.byte	0x04, 0x11
        /*0656*/ 	.short	(.L_321 - .L_320)
	.align		4
.L_320:
        /*0658*/ 	.word	index@(_ZN2at6native18elementwise_kernelILi128ELi2EZNS0_22gpu_kernel_impl_nocastINS0_13AUnaryFunctorIlllZZZNS0_19maximum_kernel_cudaERNS_18TensorIteratorBaseEENKUlvE_clEvENKUlvE2_clEvEUlllE_EEEEvS5_RKT_EUliE_EEviT1_)
        /*065c*/ 	.word	0x00000000


	//----- nvinfo : EIATTR_REGCOUNT
	.align		4
.L_321:
        /*0660*/ 	.byte	0x04, 0x2f
        /*0662*/ 	.short	(.L_323 - .L_322)
	.align		4
.L_322:
        /*0664*/ 	.word	index@(_ZN2at6native27unrolled_elementwise_kernelINS0_13AUnaryFunctorIlllZZZNS0_19maximum_kernel_cudaERNS_18TensorIteratorBaseEENKUlvE_clEvENKUlvE2_clEvEUlllE_EESt5arrayIPcLm2EELi4E23TrivialOffsetCalculatorILi1EjESD_NS0_6memory12LoadWithCastILi1EEENSE_13StoreWithCastILi1EEEEEviT_T0_T2_T3_T4_T5_)
        /*0668*/ 	.word	0x00000020


	//----- nvinfo : EIATTR_FRAME_SIZE
	.align		4
.L_323:
        /*066c*/ 	.byte	0x04, 0x11
        /*066e*/ 	.short	(.L_325 - .L_324)
	.align		4
.L_324:
        /*0670*/ 	.word	index@(_ZN2at6native27unrolled_elementwise_kernelINS0_13AUnaryFunctorIlllZZZNS0_19maximum_kernel_cudaERNS_18TensorIteratorBaseEENKUlvE_clEvENKUlvE2_clEvEUlllE_EESt5arrayIPcLm2EELi4E23TrivialOffsetCalculatorILi1EjESD_NS0_6memory12LoadWithCastILi1EEENSE_13StoreWithCastILi1EEEEEviT_T0_T2_T3_T4_T5_)
        /*0674*/ 	.word	0x00000000


	//----- nvinfo : EIATTR_REGCOUNT
	.align		4
.L_325:
        /*0678*/ 	.byte	0x04, 0x2f
        /*067a*/ 	.short	(.L_327 - .L_326)
	.align		4
.L_326:
        /*067c*/ 	.word	index@(_ZN2at6native18elementwise_kernelILi128ELi4EZNS0_15gpu_kernel_implINS0_13AUnaryFunctorIlllZZZNS0_19maximum_kernel_cudaERNS_18TensorIteratorBaseEENKUlvE_clEvENKUlvE2_clEvEUlllE_EEEEvS5_RKT_EUliE_EEviT1_)
        /*0680*/ 	.word	0x00000018


	//----- nvinfo : EIATTR_FRAME_SIZE
	.align		4
.L_327:
        /*0684*/ 	.byte	0x04, 0x11
        /*0686*/ 	.short	(.L_329 - .L_328)
	.align		4
.L_328:
        /*0688*/ 	.word	index@(_ZN2at6native18elementwise_kernelILi128ELi4EZNS0_15gpu_kernel_implINS0_13AUnaryFunctorIlllZZZNS0_19maximum_kernel_cudaERNS_18TensorIteratorBaseEENKUlvE_clEvENKUlvE2_clEvEUlllE_EEEEvS5_RKT_EUliE_EEviT1_)
        /*068c*/ 	.word	0x00000000


	//----- nvinfo : EIATTR_REGCOUNT
	.align		4
.L_329:
        /*0690*/ 	.byte	0x04, 0x2f
        /*0692*/ 	.short	(.L_331 - .L_330)
	.align		4
.L_330:
        /*0694*/ 	.word	index@(_ZN2at6native29vectorized_elementwise_kernelILi8ENS0_13BinaryFunctorIsssZZZNS0_19maximum_kernel_cudaERNS_18TensorIteratorBaseEENKUlvE_clEvENKUlvE3_clEvEUlssE_EESt5arrayIPcLm3EEEEviT0_T1_)
        /*0698*/ 	.word	0x00000004


	//----- nvinfo : EIATTR_FRAME_SIZE
	.align		4
.L_331:
        /*069c*/ 	.byte	0x04, 0x11
        /*069e*/ 	.short	(.L_333 - .L_332)
	.align		4
.L_332:
        /*06a0*/ 	.word	index@(_ZN2at6native29vectorized_elementwise_kernelILi8ENS0_13BinaryFunctorIsssZZZNS0_19maximum_kernel_cudaERNS_18TensorIteratorBaseEENKUlvE_clEvENKUlvE3_clEvEUlssE_EESt5arrayIPcLm3EEEEviT0_T1_)
        /*06a4*/ 	.word	0x00000000


	//----- nvinfo : EIATTR_REGCOUNT
	.align		4
.L_333:
        /*06a8*/ 	.byte	0x04, 0x2f
        /*06aa*/ 	.short	(.L_335 - .L_334)
	.align		4
.L_334:
        /*06ac*/ 	.word	index@(_ZN2at6native29vectorized_elementwise_kernelILi4ENS0_13BinaryFunctorIsssZZZNS0_19maximum_kernel_cudaERNS_18TensorIteratorBaseEENKUlvE_clEvENKUlvE3_clEvEUlssE_EESt5arrayIPcLm3EEEEviT0_T1_)
        /*06b0*/ 	.word	0x00000028


	//----- nvinfo : EIATTR_FRAME_SIZE
	.align		4
.L_335:
        /*06b4*/ 	.byte	0x04, 0x11
        /*06b6*/ 	.short	(.L_337 - .L_336)
	.align		4
.L_336:
        /*06b8*/ 	.word	index@(_ZN2at6native29vectorized_elementwise_kernelILi4ENS0_13BinaryFunctorIsssZZZNS0_19maximum_kernel_cudaERNS_18TensorIteratorBaseEENKUlvE_clEvENKUlvE3_clEvEUlssE_EESt5arrayIPcLm3EEEEviT0_T1_)
        /*06bc*/ 	.word	0x00000000


	//----- nvinfo : EIATTR_REGCOUNT
	.align		4
.L_337:
        /*06c0*/ 	.byte	0x04, 0x2f
        /*06c2*/ 	.short	(.L_339 - .L_338)
	.align		4
.L_338:
        /*06c4*/ 	.word	index@(_ZN2at6native29vectorized_elementwise_kernelILi2ENS0_13BinaryFunctorIsssZZZNS0_19maximum_kernel_cudaERNS_18TensorIteratorBaseEENKUlvE_clEvENKUlvE3_clEvEUlssE_EESt5arrayIPcLm3EEEEviT0_T1_)
        /*06c8*/ 	.word	0x00000028


	//----- nvinfo : EIATTR_FRAME_SIZE
	.align		4
.L_339:
        /*06cc*/ 	.byte	0x04, 0x11
        /*06ce*/ 	.short	(.L_341 - .L_340)
	.align		4
.L_340:
        /*06d0*/ 	.word	index@(_ZN2at6native29vectorized_elementwise_kernelILi2ENS0_13BinaryFunctorIsssZZZNS0_19maximum_kernel_cudaERNS_18TensorIteratorBaseEENKUlvE_clEvENKUlvE3_clEvEUlssE_EESt5arrayIPcLm3EEEEviT0_T1_)
        /*06d4*/ 	.word	0x00000000


	//----- nvinfo : EIATTR_REGCOUNT
	.align		4
.L_341:
        /*06d8*/ 	.byte	0x04, 0x2f
        /*06da*/ 	.short	(.L_343 - .L_342)
	.align		4
.L_342:
        /*06dc*/ 	.word	index@(_ZN2at6native27unrolled_elementwise_kernelINS0_13BinaryFunctorIsssZZZNS0_19maximum_kernel_cudaERNS_18TensorIteratorBaseEENKUlvE_clEvENKUlvE3_clEvEUlssE_EESt5arrayIPcLm3EELi4E23TrivialOffsetCalculatorILi2EjESC_ILi1EjENS0_6memory15LoadWithoutCastENSF_16StoreWithoutCastEEEviT_T0_T2_T3_T4_T5_)
        /*06e0*/ 	.word	0x00000020


	//----- nvinfo : EIATTR_FRAME_SIZE
	.align		4
.L_343:
        /*06e4*/ 	.byte	0x04, 0x11
        /*06e6*/ 	.short	(.L_345 - .L_344)
	.align		4
.L_344:
        /*06e8*/ 	.word	index@(_ZN2at6native27unrolled_elementwise_kernelINS0_13BinaryFunctorIsssZZZNS0_19maximum_kernel_cudaERNS_18TensorIteratorBaseEENKUlvE_clEvENKUlvE3_clEvEUlssE_EESt5arrayIPcLm3EELi4E23TrivialOffsetCalculatorILi2EjESC_ILi1EjENS0_6memory15LoadWithoutCastENSF_16StoreWithoutCastEEEviT_T0_T2_T3_T4_T5_)
        /*06ec*/ 	.word	0x00000000


	//----- nvinfo : EIATTR_REGCOUNT
	.align		4
.L_345:
        /*06f0*/ 	.byte	0x04, 0x2f
        /*06f2*/ 	.short	(.L_347 - .L_346)
	.align		4
.L_346:
        /*06f4*/ 	.word	index@(_ZN2at6native18elementwise_kernelILi128ELi4EZNS0_22gpu_kernel_impl_nocastINS0_13BinaryFunctorIsssZZZNS0_19maximum_kernel_cudaERNS_18TensorIteratorBaseEENKUlvE_clEvENKUlvE3_clEvEUlssE_EEEEvS5_RKT_EUliE_EEviT1_)
        /*06f8*/ 	.word	0x00000014


	//----- nvinfo : EIATTR_FRAME_SIZE
	.align		4
.L_347:
        /*06fc*/ 	.byte	0x04, 0x11
        /*06fe*/ 	.short	(.L_349 - .L_348)
	.align		4
.L_348:
        /*0700*/ 	.word	index@(_ZN2at6native18elementwise_kernelILi128ELi4EZNS0_22gpu_kernel_impl_nocastINS0_13BinaryFunctorIsssZZZNS0_19maximum_kernel_cudaERNS_18TensorIteratorBaseEENKUlvE_clEvENKUlvE3_clEvEUlssE_EEEEvS5_RKT_EUliE_EEviT1_)
        /*0704*/ 	.word	0x00000000


	//----- nvinfo : EIATTR_REGCOUNT
	.align		4
.L_349:
        /*0708*/ 	.byte	0x04, 0x2f
        /*070a*/ 	.short	(.L_351 - .L_350)
	.align		4
.L_350:
        /*070c*/ 	.word	index@(_ZN2at6native27unrolled_elementwise_kernelINS0_13BinaryFunctorIsssZZZNS0_19maximum_kernel_cudaERNS_18TensorIteratorBaseEENKUlvE_clEvENKUlvE3_clEvEUlssE_EESt5arrayIPcLm3EELi4E23TrivialOffsetCalculatorILi2EjESC_ILi1EjENS0_6memory12LoadWithCastILi2EEENSF_13StoreWithCastILi1EEEEEviT_T0_T2_T3_T4_T5_)
        /*0710*/ 	.word	0x00000020


	//----- nvinfo : EIATTR_FRAME_SIZE
	.align		4
.L_351:
        /*0714*/ 	.byte	0x04, 0x11
        /*0716*/ 	.short	(.L_353 - .L_352)
	.align		4
.L_352:
        /*0718*/ 	.word	index@(_ZN2at6native27unrolled_elementwise_kernelINS0_13BinaryFunctorIsssZZZNS0_19maximum_kernel_cudaERNS_18TensorIteratorBaseEENKUlvE_clEvENKUlvE3_clEvEUlssE_EESt5arrayIPcLm3EELi4E23TrivialOffsetCalculatorILi2EjESC_ILi1EjENS0_6memory12LoadWithCastILi2EEENSF_13StoreWithCastILi1EEEEEviT_T0_T2_T3_T4_T5_)
        /*071c*/ 	.word	0x00000000


	//----- nvinfo : EIATTR_REGCOUNT
	.align		4
.L_353:
        /*0720*/ 	.byte	0x04, 0x2f
        /*0722*/ 	.short	(.L_355 - .L_354)
	.align		4
.L_354:
        /*0724*/ 	.word	index@(_ZN2at6native18elementwise_kernelILi128ELi4EZNS0_15gpu_kernel_implINS0_13BinaryFunctorIsssZZZNS0_19maximum_kernel_cudaERNS_18TensorIteratorBaseEENKUlvE_clEvENKUlvE3_clEvEUlssE_EEEEvS5_RKT_EUliE_EEviT1_)
        /*0728*/ 	.word	0x00000018


	//----- nvinfo : EIATTR_FRAME_SIZE
	.align		4
.L_355:
        /*072c*/ 	.byte	0x04, 0x11
        /*072e*/ 	.short	(.L_357 - .L_356)
	.align		4
.L_356:
        /*0730*/ 	.word	index@(_ZN2at6native18elementwise_kernelILi128ELi4EZNS0_15gpu_kernel_implINS0_13BinaryFunctorIsssZZZNS0_19maximum_kernel_cudaERNS_18TensorIteratorBaseEENKUlvE_clEvENKUlvE3_clEvEUlssE_EEEEvS5_RKT_EUliE_EEviT1_)
        /*0734*/ 	.word	0x00000000


	//----- nvinfo : EIATTR_REGCOUNT
	.align		4
.L_357:
        /*0738*/ 	.byte	0x04, 0x2f
        /*073a*/ 	.short	(.L_359 - .L_358)
	.align		4
.L_358:
        /*073c*/ 	.word	index@(_ZN2at6native29vectorized_elementwise_kernelILi8ENS0_13AUnaryFunctorIsssZZZNS0_19maximum_kernel_cudaERNS_18TensorIteratorBaseEENKUlvE_clEvENKUlvE3_clEvEUlssE_EESt5arrayIPcLm2EEEEviT0_T1_)
        /*0740*/ 	.word	0x00000004


	//----- nvinfo : EIATTR_FRAME_SIZE
	.align		4
.L_359:
        /*0744*/ 	.byte	0x04, 0x11
        /*0746*/ 	.short	(.L_361 - .L_360)
	.align		4
.L_360:
        /*0748*/ 	.word	index@(_ZN2at6native29vectorized_elementwise_kernelILi8ENS0_13AUnaryFunctorIsssZZZNS0_19maximum_kernel_cudaERNS_18TensorIteratorBaseEENKUlvE_clEvENKUlvE3_clEvEUlssE_EESt5arrayIPcLm2EEEEviT0_T1_)
        /*074c*/ 	.word	0x00000000


	//----- nvinfo : EIATTR_REGCOUNT
	.align		4
.L_361:
        /*0750*/ 	.byte	0x04, 0x2f
        /*0752*/ 	.short	(.L_363 - .L_362)
	.align		4
.L_362:
        /*0754*/ 	.word	index@(_ZN2at6native29vectorized_elementwise_kernelILi4ENS0_13AUnaryFunctorIsssZZZNS0_19maximum_kernel_cudaERNS_18TensorIteratorBaseEENKUlvE_clEvENKUlvE3_clEvEUlssE_EESt5arrayIPcLm2EEEEviT0_T1_)
        /*0758*/ 	.word	0x00000020


	//----- nvinfo : EIATTR_FRAME_SIZE
	.align		4
.L_363:
        /*075c*/ 	.byte	0x04, 0x11
        /*075e*/ 	.short	(.L_365 - .L_364)
	.align		4
.L_364:
        /*0760*/ 	.word	index@(_ZN2at6native29vectorized_elementwise_kernelILi4ENS0_13AUnaryFunctorIsssZZZNS0_19maximum_kernel_cudaERNS_18TensorIteratorBaseEENKUlvE_clEvENKUlvE3_clEvEUlssE_EESt5arrayIPcLm2EEEEviT0_T1_)
        /*0764*/ 	.word	0x00000000


	//----- nvinfo : EIATTR_REGCOUNT
	.align		4
.L_365:
        /*0768*/ 	.byte	0x04, 0x2f
        /*076a*/ 	.short	(.L_367 - .L_366)
	.align		4
.L_366:
        /*076c*/ 	.word	index@(_ZN2at6native29vectorized_elementwise_kernelILi2ENS0_13AUnaryFunctorIsssZZZNS0_19maximum_kernel_cudaERNS_18TensorIteratorBaseEENKUlvE_clEvENKUlvE3_clEvEUlssE_EESt5arrayIPcLm2EEEEviT0_T1_)
        /*0770*/ 	.word	0x00000020


	//----- nvinfo : EIATTR_FRAME_SIZE
	.align		4
.L_367:
        /*0774*/ 	.byte	0x04, 0x11
        /*0776*/ 	.short	(.L_369 - .L_368)
	.align		4
.L_368:
        /*0778*/ 	.word	index@(_ZN2at6native29vectorized_elementwise_kernelILi2ENS0_13AUnaryFunctorIsssZZZNS0_19maximum_kernel_cudaERNS_18TensorIteratorBaseEENKUlvE_clEvENKUlvE3_clEvEUlssE_EESt5arrayIPcLm2EEEEviT0_T1_)
        /*077c*/ 	.word	0x00000000


	//----- nvinfo : EIATTR_REGCOUNT
	.align		4
.L_369:
        /*0780*/ 	.byte	0x04, 0x2f
        /*0782*/ 	.short	(.L_371 - .L_370)
	.align		4
.L_370:
        /*0784*/ 	.word	index@(_ZN2at6native27unrolled_elementwise_kernelINS0_13AUnaryFunctorIsssZZZNS0_19maximum_kernel_cudaERNS_18TensorIteratorBaseEENKUlvE_clEvENKUlvE3_clEvEUlssE_EESt5arrayIPcLm2EELi4E23TrivialOffsetCalculatorILi1EjESD_NS0_6memory15LoadWithoutCastENSE_16StoreWithoutCastEEEviT_T0_T2_T3_T4_T5_)
        /*0788*/ 	.word	0x00000018


	//----- nvinfo : EIATTR_FRAME_SIZE
	.align		4
.L_371:
        /*078c*/ 	.byte	0x04, 0x11
        /*078e*/ 	.short	(.L_373 - .L_372)
	.align		4
.L_372:
        /*0790*/ 	.word	index@(_ZN2at6native27unrolled_elementwise_kernelINS0_13AUnaryFunctorIsssZZZNS0_19maximum_kernel_cudaERNS_18TensorIteratorBaseEENKUlvE_clEvENKUlvE3_clEvEUlssE_EESt5arrayIPcLm2EELi4E23TrivialOffsetCalculatorILi1EjESD_NS0_6memory15LoadWithoutCastENSE_16StoreWithoutCastEEEviT_T0_T2_T3_T4_T5_)
        /*0794*/ 	.word	0x00000000


	//----- nvinfo : EIATTR_REGCOUNT
	.align		4
.L_373:
        /*0798*/ 	.byte	0x04, 0x2f
        /*079a*/ 	.short	(.L_375 - .L_374)
	.align		4
.L_374:
        /*079c*/ 	.word	index@(_ZN2at6native18elementwise_kernelILi128ELi4EZNS0_22gpu_kernel_impl_nocastINS0_13AUnaryFunctorIsssZZZNS0_19maximum_kernel_cudaERNS_18TensorIteratorBaseEENKUlvE_clEvENKUlvE3_clEvEUlssE_EEEEvS5_RKT_EUliE_EEviT1_)
        /*07a0*/ 	.word	0x00000014


	//----- nvinfo : EIATTR_FRAME_SIZE
	.align		4
.L_375:
        /*07a4*/ 	.byte	0x04, 0x11
        /*07a6*/ 	.short	(.L_377 - .L_376)
	.align		4
.L_376:
        /*07a8*/ 	.word	index@(_ZN2at6native18elementwise_kernelILi128ELi4EZNS0_22gpu_kernel_impl_nocastINS0_13AUnaryFunctorIsssZZZNS0_19maximum_kernel_cudaERNS_18TensorIteratorBaseEENKUlvE_clEvENKUlvE3_clEvEUlssE_EEEEvS5_RKT_EUliE_EEviT1_)
        /*07ac*/ 	.word	0x00000000


	//----- nvinfo : EIATTR_REGCOUNT
	.align		4
.L_377:
        /*07b0*/ 	.byte	0x04, 0x2f
        /*07b2*/ 	.short	(.L_379 - .L_378)
	.align		4
.L_378:
        /*07b4*/ 	.word	index@(_ZN2at6native27unrolled_elementwise_kernelINS0_13AUnaryFunctorIsssZZZNS0_19maximum_kernel_cudaERNS_18TensorIteratorBaseEENKUlvE_clEvENKUlvE3_clEvEUlssE_EESt5arrayIPcLm2EELi4E23TrivialOffsetCalculatorILi1EjESD_NS0_6memory12LoadWithCastILi1EEENSE_13StoreWithCastILi1EEEEEviT_T0_T2_T3_T4_T5_)
        /*07b8*/ 	.word	0x0000001d


	//----- nvinfo : EIATTR_FRAME_SIZE
	.align		4
.L_379:
        /*07bc*/ 	.byte	0x04, 0x11
        /*07be*/ 	.short	(.L_381 - .L_380)
	.align		4
.L_380:
        /*07c0*/ 	.word	index@(_ZN2at6native27unrolled_elementwise_kernelINS0_13AUnaryFunctorIsssZZZNS0_19maximum_kernel_cudaERNS_18TensorIteratorBaseEENKUlvE_clEvENKUlvE3_clEvEUlssE_EESt5arrayIPcLm2EELi4E23TrivialOffsetCalculatorILi1EjESD_NS0_6memory12LoadWithCastILi1EEENSE_13StoreWithCastILi1EEEEEviT_T0_T2_T3_T4_T5_)
        /*07c4*/ 	.word	0x00000000


	//----- nvinfo : EIATTR_REGCOUNT
	.align		4
.L_381:
        /*07c8*/ 	.byte	0x04, 0x2f
        /*07ca*/ 	.short	(.L_383 - .L_382)
	.align		4
.L_382:
        /*07cc*/ 	.word	index@(_ZN2at6native18elementwise_kernelILi128ELi4EZNS0_15gpu_kernel_implINS0_13AUnaryFunctorIsssZZZNS0_19maximum_kernel_cudaERNS_18TensorIteratorBaseEENKUlvE_clEvENKUlvE3_clEvEUlssE_EEEEvS5_RKT_EUliE_EEviT1_)
        /*07d0*/ 	.word	0x00000018


	//----- nvinfo : EIATTR_FRAME_SIZE
	.align		4
.L_383:
        /*07d4*/ 	.byte	0x04, 0x11
        /*07d6*/ 	.short	(.L_385 - .L_384)
	.align		4
.L_384:
        /*07d8*/ 	.word	index@(_ZN2at6native18elementwise_kernelILi128ELi4EZNS0_15gpu_kernel_implINS0_13AUnaryFunctorIsssZZZNS0_19maximum_kernel_cudaERNS_18TensorIteratorBaseEENKUlvE_clEvENKUlvE3_clEvEUlssE_EEEEvS5_RKT_EUliE_EEviT1_)
        /*07dc*/ 	.word	0x00000000


	//----- nvinfo : EIATTR_REGCOUNT
	.align		4
.L_385:
        /*07e0*/ 	.byte	0x04, 0x2f
        /*07e2*/ 	.short	(.L_387 - .L_386)
	.align		4
.L_386:
        /*07e4*/ 	.word	index@(_ZN2at6native29vectorized_elementwise_kernelILi8ENS0_13BinaryFunctorIdddZZZNS0_19maximum_kernel_cudaERNS_18TensorIteratorBaseEENKUlvE0_clEvENKUlvE_clEvEUlddE_EESt5arrayIPcLm3EEEEviT0_T1_)
        /*07e8*/ 	.word	0x00000004


	//----- nvinfo : EIATTR_FRAME_SIZE
	.align		4
.L_387:
        /*07ec*/ 	.byte	0x04, 0x11
        /*07ee*/ 	.short	(.L_389 - .L_388)
	.align		4
.L_388:
        /*07f0*/ 	.word	index@(_ZN2at6native29vectorized_elementwise_kernelILi8ENS0_13BinaryFunctorIdddZZZNS0_19maximum_kernel_cudaERNS_18TensorIteratorBaseEENKUlvE0_clEvENKUlvE_clEvEUlddE_EESt5arrayIPcLm3EEEEviT0_T1_)
        /*07f4*/ 	.word	0x00000000


	//----- nvinfo : EIATTR_REGCOUNT
	.align		4
.L_389:
        /*07f8*/ 	.byte	0x04, 0x2f
        /*07fa*/ 	.short	(.L_391 - .L_390)
	.align		4
.L_390:
        /*07fc*/ 	.word	index@(_ZN2at6native29vectorized_elementwise_kernelILi4ENS0_13BinaryFunctorIdddZZZNS0_19maximum_kernel_cudaERNS_18TensorIteratorBaseEENKUlvE0_clEvENKUlvE_clEvEUlddE_EESt5arrayIPcLm3EEEEviT0_T1_)
        /*0800*/ 	.word	0x00000028


	//----- nvinfo : EIATTR_FRAME_SIZE
	.align		4
.L_391:
        /*0804*/ 	.byte	0x04, 0x11
        /*0806*/ 	.short	(.L_393 - .L_392)
	.align		4
.L_392:
        /*0808*/ 	.word	index@(_ZN2at6native29vectorized_elementwise_kernelILi4ENS0_13BinaryFunctorIdddZZZNS0_19maximum_kernel_cudaERNS_18TensorIteratorBaseEENKUlvE0_clEvENKUlvE_clEvEUlddE_EESt5arrayIPcLm3EEEEviT0_T1_)
        /*080c*/ 	.word	0x00000000


	//----- nvinfo : EIATTR_REGCOUNT
	.align		4
.L_393:
        /*0810*/ 	.byte	0x04, 0x2f
        /*0812*/ 	.short	(.L_395 - .L_394)
	.align		4
.L_394:
        /*0814*/ 	.word	index@(_ZN2at6native29vectorized_elementwise_kernelILi2ENS0_13BinaryFunctorIdddZZZNS0_19maximum_kernel_cudaERNS_18TensorIteratorBaseEENKUlvE0_clEvENKUlvE_clEvEUlddE_EESt5arrayIPcLm3EEEEviT0_T1_)
        /*0818*/ 	.word	0x00000028


	//----- nvinfo : EIATTR_FRAME_SIZE
	.align		4
.L_395:
        /*081c*/ 	.byte	0x04, 0x11
        /*081e*/ 	.short	(.L_397 - .L_396)
	.align		4
.L_396:
        /*0820*/ 	.word	index@(_ZN2at6native29vectorized_elementwise_kernelILi2ENS0_13BinaryFunctorIdddZZZNS0_19maximum_kernel_cudaERNS_18TensorIteratorBaseEENKUlvE0_clEvENKUlvE_clEvEUlddE_EESt5arrayIPcLm3EEEEviT0_T1_)
        /*0824*/ 	.word	0x00000000


	//----- nvinfo : EIATTR_REGCOUNT
	.align		4
.L_397:
        /*0828*/ 	.byte	0x04, 0x2f
        /*082a*/ 	.short	(.L_399 - .L_398)
	.align		4
.L_398:
        /*082c*/ 	.word	index@(_ZN2at6native27unrolled_elementwise_kernelINS0_13BinaryFunctorIdddZZZNS0_19maximum_kernel_cudaERNS_18TensorIteratorBaseEENKUlvE0_clEvENKUlvE_clEvEUlddE_EESt5arrayIPcLm3EELi4E23TrivialOffsetCalculatorILi2EjESC_ILi1EjENS0_6memory15LoadWithoutCastENSF_16StoreWithoutCastEEEviT_T0_T2_T3_T4_T5_)
        /*0830*/ 	.word	0x0000001e


	//----- nvinfo : EIATTR_FRAME_SIZE
	.align		4
.L_399:
        /*0834*/ 	.byte	0x04, 0x11
        /*0836*/ 	.short	(.L_401 - .L_400)
	.align		4
.L_400:
        /*0838*/ 	.word	index@(_ZN2at6native27unrolled_elementwise_kernelINS0_13BinaryFunctorIdddZZZNS0_19maximum_kernel_cudaERNS_18TensorIteratorBaseEENKUlvE0_clEvENKUlvE_clEvEUlddE_EESt5arrayIPcLm3EELi4E23TrivialOffsetCalculatorILi2EjESC_ILi1EjENS0_6memory15LoadWithoutCastENSF_16StoreWithoutCastEEEviT_T0_T2_T3_T4_T5_)
        /*083c*/ 	.word	0x00000000


	//----- nvinfo : EIATTR_REGCOUNT
	.align		4
.L_401:
        /*0840*/ 	.byte	0x04, 0x2f
        /*0842*/ 	.short	(.L_403 - .L_402)
	.align		4
.L_402:
        /*0844*/ 	.word	index@(_ZN2at6native18elementwise_kernelILi128ELi2EZNS0_22gpu_kernel_impl_nocastINS0_13BinaryFunctorIdddZZZNS0_19maximum_kernel_cudaERNS_18TensorIteratorBaseEENKUlvE0_clEvENKUlvE_clEvEUlddE_EEEEvS5_RKT_EUliE_EEviT1_)
        /*0848*/ 	.word	0x00000014


	//----- nvinfo : EIATTR_FRAME_SIZE
	.align		4
.L_403:
        /*084c*/ 	.byte	0x04, 0x11
        /*084e*/ 	.short	(.L_405 - .L_404)
	.align		4
.L_404:
        /*0850*/ 	.word	index@(_ZN2at6native18elementwise_kernelILi128ELi2EZNS0_22gpu_kernel_impl_nocastINS0_13BinaryFunctorIdddZZZNS0_19maximum_kernel_cudaERNS_18TensorIteratorBaseEENKUlvE0_clEvENKUlvE_clEvEUlddE_EEEEvS5_RKT_EUliE_EEviT1_)
        /*0854*/ 	.word	0x00000000


	//----- nvinfo : EIATTR_REGCOUNT
	.align		4
.L_405:
        /*0858*/ 	.byte	0x04, 0x2f
        /*085a*/ 	.short	(.L_407 - .L_406)
	.align		4
.L_406:
        /*085c*/ 	.word	index@(_ZN2at6native27unrolled_elementwise_kernelINS0_13BinaryFunctorIdddZZZNS0_19maximum_kernel_cudaERNS_18TensorIteratorBaseEENKUlvE0_clEvENKUlvE_clEvEUlddE_EESt5arrayIPcLm3EELi4E23TrivialOffsetCalculatorILi2EjESC_ILi1EjENS0_6memory12LoadWithCastILi2EEENSF_13StoreWithCastILi1EEEEEviT_T0_T2_T3_T4_T5_)
        /*0860*/ 	.word	0x00000028


	//----- nvinfo : EIATTR_FRAME_SIZE
	.align		4
.L_407:
        /*0864*/ 	.byte	0x04, 0x11
        /*0866*/ 	.short	(.L_409 - .L_408)
	.align		4
.L_408:
        /*0868*/ 	.word	index@(_ZN2at6native27unrolled_elementwise_kernelINS0_13BinaryFunctorIdddZZZNS0_19maximum_kernel_cudaERNS_18TensorIteratorBaseEENKUlvE0_clEvENKUlvE_clEvEUlddE_EESt5arrayIPcLm3EELi4E23TrivialOffsetCalculatorILi2EjESC_ILi1EjENS0_6memory12LoadWithCastILi2EEENSF_13StoreWithCastILi1EEEEEviT_T0_T2_T3_T4_T5_)
        /*086c*/ 	.word	0x00000000


	//----- nvinfo : EIATTR_REGCOUNT
	.align		4
.L_409:
        /*0870*/ 	.byte	0x04, 0x2f
        /*0872*/ 	.short	(.L_411 - .L_410)
	.align		4
.L_410:
        /*0874*/ 	.word	index@(_ZN2at6native18elementwise_kernelILi128ELi4EZNS0_15gpu_kernel_implINS0_13BinaryFunctorIdddZZZNS0_19maximum_kernel_cudaERNS_18TensorIteratorBaseEENKUlvE0_clEvENKUlvE_clEvEUlddE_EEEEvS5_RKT_EUliE_EEviT1_)
        /*0878*/ 	.word	0x0000001a


	//----- nvinfo : EIATTR_FRAME_SIZE
	.align		4
.L_411:
        /*087c*/ 	.byte	0x04, 0x11
        /*087e*/ 	.short	(.L_413 - .L_412)
	.align		4
.L_412:
        /*0880*/ 	.word	index@(_ZN2at6native18elementwise_kernelILi128ELi4EZNS0_15gpu_kernel_implINS0_13BinaryFunctorIdddZZZNS0_19maximum_kernel_cudaERNS_18TensorIteratorBaseEENKUlvE0_clEvENKUlvE_clEvEUlddE_EEEEvS5_RKT_EUliE_EEviT1_)
        /*0884*/ 	.word	0x00000000


	//----- nvinfo : EIATTR_REGCOUNT
	.align		4
.L_413:
        /*0888*/ 	.byte	0x04, 0x2f
        /*088a*/ 	.short	(.L_415 - .L_414)
	.align		4
.L_414:
        /*088c*/ 	.word	index@(_ZN2at6native29vectorized_elementwise_kernelILi8ENS0_13AUnaryFunctorIdddZZZNS0_19maximum_kernel_cudaERNS_18TensorIteratorBaseEENKUlvE0_clEvENKUlvE_clEvEUlddE_EESt5arrayIPcLm2EEEEviT0_T1_)
        /*0890*/ 	.word	0x00000004


	//----- nvinfo : EIATTR_FRAME_SIZE
	.align		4
.L_415:
        /*0894*/ 	.byte	0x04, 0x11
        /*0896*/ 	.short	(.L_417 - .L_416)
	.align		4
.L_416:
        /*0898*/ 	.word	index@(_ZN2at6native29vectorized_elementwise_kernelILi8ENS0_13AUnaryFunctorIdddZZZNS0_19maximum_kernel_cudaERNS_18TensorIteratorBaseEENKUlvE0_clEvENKUlvE_clEvEUlddE_EESt5arrayIPcLm2EEEEviT0_T1_)
        /*089c*/ 	.word	0x00000000


	//----- nvinfo : EIATTR_REGCOUNT
	.align		4
.L_417:
        /*08a0*/ 	.byte	0x04, 0x2f
        /*08a2*/ 	.short	(.L_419 - .L_418)
	.align		4
.L_418:
        /*08a4*/ 	.word	index@(_ZN2at6native29vectorized_elementwise_kernelILi4ENS0_13AUnaryFunctorIdddZZZNS0_19maximum_kernel_cudaERNS_18TensorIteratorBaseEENKUlvE0_clEvENKUlvE_clEvEUlddE_EESt5arrayIPcLm2EEEEviT0_T1_)
        /*08a8*/ 	.word	0x00000028


	//----- nvinfo : EIATTR_FRAME_SIZE
	.align		4
.L_419:
        /*08ac*/ 	.byte	0x04, 0x11
        /*08ae*/ 	.short	(.L_421 - .L_420)
	.align		4
.L_420:
        /*08b0*/ 	.word	index@(_ZN2at6native29vectorized_elementwise_kernelILi4ENS0_13AUnaryFunctorIdddZZZNS0_19maximum_kernel_cudaERNS_18TensorIteratorBaseEENKUlvE0_clEvENKUlvE_clEvEUlddE_EESt5arrayIPcLm2EEEEviT0_T1_)
        /*08b4*/ 	.word	0x00000000


	//----- nvinfo : EIATTR_REGCOUNT
	.align		4
.L_421:
        /*08b8*/ 	.byte	0x04, 0x2f
        /*08ba*/ 	.short	(.L_423 - .L_422)
	.align		4
.L_422:
        /*08bc*/ 	.word	index@(_ZN2at6native29vectorized_elementwise_kernelILi2ENS0_13AUnaryFunctorIdddZZZNS0_19maximum_kernel_cudaERNS_18TensorIteratorBaseEENKUlvE0_clEvENKUlvE_clEvEUlddE_EESt5arrayIPcLm2EEEEviT0_T1_)
        /*08c0*/ 	.word	0x00000028


	//----- nvinfo : EIATTR_FRAME_SIZE
	.align		4
.L_423:
        /*08c4*/ 	.byte	0x04, 0x11
        /*08c6*/ 	.short	(.L_425 - .L_424)
	.align		4
.L_424:
        /*08c8*/ 	.word	index@(_ZN2at6native29vectorized_elementwise_kernelILi2ENS0_13AUnaryFunctorIdddZZZNS0_19maximum_kernel_cudaERNS_18TensorIteratorBaseEENKUlvE0_clEvENKUlvE_clEvEUlddE_EESt5arrayIPcLm2EEEEviT0_T1_)
        /*08cc*/ 	.word	0x00000000


	//----- nvinfo : EIATTR_REGCOUNT
	.align		4
.L_425:
        /*08d0*/ 	.byte	0x04, 0x2f
        /*08d2*/ 	.short	(.L_427 - .L_426)
	.align		4
.L_426:
        /*08d4*/ 	.word	index@(_ZN2at6native27unrolled_elementwise_kernelINS0_13AUnaryFunctorIdddZZZNS0_19maximum_kernel_cudaERNS_18TensorIteratorBaseEENKUlvE0_clEvENKUlvE_clEvEUlddE_EESt5arrayIPcLm2EELi4E23TrivialOffsetCalculatorILi1EjESD_NS0_6memory15LoadWithoutCastENSE_16StoreWithoutCastEEEviT_T0_T2_T3_T4_T5_)
        /*08d8*/ 	.word	0x00000020


	//----- nvinfo : EIATTR_FRAME_SIZE
	.align		4
.L_427:
        /*08dc*/ 	.byte	0x04, 0x11
        /*08de*/ 	.short	(.L_429 - .L_428)
	.align		4
.L_428:
        /*08e0*/ 	.word	index@(_ZN2at6native27unrolled_elementwise_kernelINS0_13AUnaryFunctorIdddZZZNS0_19maximum_kernel_cudaERNS_18TensorIteratorBaseEENKUlvE0_clEvENKUlvE_clEvEUlddE_EESt5arrayIPcLm2EELi4E23TrivialOffsetCalculatorILi1EjESD_NS0_6memory15LoadWithoutCastENSE_16StoreWithoutCastEEEviT_T0_T2_T3_T4_T5_)
        /*08e4*/ 	.word	0x00000000


	//----- nvinfo : EIATTR_REGCOUNT
	.align		4
.L_429:
        /*08e8*/ 	.byte	0x04, 0x2f
        /*08ea*/ 	.short	(.L_431 - .L_430)
	.align		4
.L_430:
        /*08ec*/ 	.word	index@(_ZN2at6native18elementwise_kernelILi128ELi2EZNS0_22gpu_kernel_impl_nocastINS0_13AUnaryFunctorIdddZZZNS0_19maximum_kernel_cudaERNS_18TensorIteratorBaseEENKUlvE0_clEvENKUlvE_clEvEUlddE_EEEEvS5_RKT_EUliE_EEviT1_)
        /*08f0*/ 	.word	0x00000016


	//----- nvinfo : EIATTR_FRAME_SIZE
	.align		4
.L_431:
        /*08f4*/ 	.byte	0x04, 0x11
        /*08f6*/ 	.short	(.L_433 - .L_432)
	.align		4
.L_432:
        /*08f8*/ 	.word	index@(_ZN2at6native18elementwise_kernelILi128ELi2EZNS0_22gpu_kernel_impl_nocastINS0_13AUnaryFunctorIdddZZZNS0_19maximum_kernel_cudaERNS_18TensorIteratorBaseEENKUlvE0_clEvENKUlvE_clEvEUlddE_EEEEvS5_RKT_EUliE_EEviT1_)
        /*08fc*/ 	.word	0x00000000


	//----- nvinfo : EIATTR_REGCOUNT
	.align		4
.L_433:
        /*0900*/ 	.byte	0x04, 0x2f
        /*0902*/ 	.short	(.L_435 - .L_434)
	.align		4
.L_434:
        /*0904*/ 	.word	index@(_ZN2at6native27unrolled_elementwise_kernelINS0_13AUnaryFunctorIdddZZZNS0_19maximum_kernel_cudaERNS_18TensorIteratorBaseEENKUlvE0_clEvENKUlvE_clEvEUlddE_EESt5arrayIPcLm2EELi4E23TrivialOffsetCalculatorILi1EjESD_NS0_6memory12LoadWithCastILi1EEENSE_13StoreWithCastILi1EEEEEviT_T0_T2_T3_T4_T5_)
        /*0908*/ 	.word	0x00000026


	//----- nvinfo : EIATTR_FRAME_SIZE
	.align		4
.L_435:
        /*090c*/ 	.byte	0x04, 0x11
        /*090e*/ 	.short	(.L_437 - .L_436)
	.align		4
.L_436:
        /*0910*/ 	.word	index@(_ZN2at6native27unrolled_elementwise_kernelINS0_13AUnaryFunctorIdddZZZNS0_19maximum_kernel_cudaERNS_18TensorIteratorBaseEENKUlvE0_clEvENKUlvE_clEvEUlddE_EESt5arrayIPcLm2EELi4E23TrivialOffsetCalculatorILi1EjESD_NS0_6memory12LoadWithCastILi1EEENSE_13StoreWithCastILi1EEEEEviT_T0_T2_T3_T4_T5_)
        /*0914*/ 	.word	0x00000000


	//----- nvinfo : EIATTR_REGCOUNT
	.align		4
.L_437:
        /*0918*/ 	.byte	0x04, 0x2f
        /*091a*/ 	.short	(.L_439 - .L_438)
	.align		4
.L_438:
        /*091c*/ 	.word	index@(_ZN2at6native18elementwise_kernelILi128ELi4EZNS0_15gpu_kernel_implINS0_13AUnaryFunctorIdddZZZNS0_19maximum_kernel_cudaERNS_18TensorIteratorBaseEENKUlvE0_clEvENKUlvE_clEvEUlddE_EEEEvS5_RKT_EUliE_EEviT1_)
        /*0920*/ 	.word	0x00000018


	//----- nvinfo : EIATTR_FRAME_SIZE
	.align		4
.L_439:
        /*0924*/ 	.byte	0x04, 0x11
        /*0926*/ 	.short	(.L_441 - .L_440)
	.align		4
.L_440:
        /*0928*/ 	.word	index@(_ZN2at6native18elementwise_kernelILi128ELi4EZNS0_15gpu_kernel_implINS0_13AUnaryFunctorIdddZZZNS0_19maximum_kernel_cudaERNS_18TensorIteratorBaseEENKUlvE0_clEvENKUlvE_clEvEUlddE_EEEEvS5_RKT_EUliE_EEviT1_)
        /*092c*/ 	.word	0x00000000


	//----- nvinfo : EIATTR_REGCOUNT
	.align		4
.L_441:
        /*0930*/ 	.byte	0x04, 0x2f
        /*0932*/ 	.short	(.L_443 - .L_442)
	.align		4
.L_442:
        /*0934*/ 	.word	index@(_ZN2at6native29vectorized_elementwise_kernelILi8ENS0_13BinaryFunctorIfffZZZNS0_19maximum_kernel_cudaERNS_18TensorIteratorBaseEENKUlvE0_clEvENKUlvE0_clEvEUlffE_EESt5arrayIPcLm3EEEEviT0_T1_)
        /*0938*/ 	.word	0x00000004


	//----- nvinfo : EIATTR_FRAME_SIZE
	.align		4
.L_443:
        /*093c*/ 	.byte	0x04, 0x11
        /*093e*/ 	.short	(.L_445 - .L_444)
	.align		4
.L_444:
        /*0940*/ 	.word	index@(_ZN2at6native29vectorized_elementwise_kernelILi8ENS0_13BinaryFunctorIfffZZZNS0_19maximum_kernel_cudaERNS_18TensorIteratorBaseEENKUlvE0_clEvENKUlvE0_clEvEUlffE_EESt5arrayIPcLm3EEEEviT0_T1_)
        /*0944*/ 	.word	0x00000000


	//----- nvinfo : EIATTR_REGCOUNT
	.align		4
.L_445:
        /*0948*/ 	.byte	0x04, 0x2f
        /*094a*/ 	.short	(.L_447 - .L_446)
	.align		4
.L_446:
        /*094c*/ 	.word	index@(_ZN2at6native29vectorized_elementwise_kernelILi4ENS0_13BinaryFunctorIfffZZZNS0_19maximum_kernel_cudaERNS_18TensorIteratorBaseEENKUlvE0_clEvENKUlvE0_clEvEUlffE_EESt5arrayIPcLm3EEEEviT0_T1_)
        /*0950*/ 	.word	0x0000001e


	//----- nvinfo : EIATTR_FRAME_SIZE
	.align		4
.L_447:
        /*0954*/ 	.byte	0x04, 0x11
        /*0956*/ 	.short	(.L_449 - .L_448)
	.align		4
.L_448:
        /*0958*/ 	.word	index@(_ZN2at6native29vectorized_elementwise_kernelILi4ENS0_13BinaryFunctorIfffZZZNS0_19maximum_kernel_cudaERNS_18TensorIteratorBaseEENKUlvE0_clEvENKUlvE0_clEvEUlffE_EESt5arrayIPcLm3EEEEviT0_T1_)
        /*095c*/ 	.word	0x00000000


	//----- nvinfo : EIATTR_REGCOUNT
	.align		4
.L_449:
        /*0960*/ 	.byte	0x04, 0x2f
        /*0962*/ 	.short	(.L_451 - .L_450)
	.align		4
.L_450:
        /*0964*/ 	.word	index@(_ZN2at6native29vectorized_elementwise_kernelILi2ENS0_13BinaryFunctorIfffZZZNS0_19maximum_kernel_cudaERNS_18TensorIteratorBaseEENKUlvE0_clEvENKUlvE0_clEvEUlffE_EESt5arrayIPcLm3EEEEviT0_T1_)
        /*0968*/ 	.word	0x0000001e


	//----- nvinfo : EIATTR_FRAME_SIZE
	.align		4
.L_451:
        /*096c*/ 	.byte	0x04, 0x11
        /*096e*/ 	.short	(.L_453 - .L_452)
	.align		4
.L_452:
        /*0970*/ 	.word	index@(_ZN2at6native29vectorized_elementwise_kernelILi2ENS0_13BinaryFunctorIfffZZZNS0_19maximum_kernel_cudaERNS_18TensorIteratorBaseEENKUlvE0_clEvENKUlvE0_clEvEUlffE_EESt5arrayIPcLm3EEEEviT0_T1_)
        /*0974*/ 	.word	0x00000000


	//----- nvinfo : EIATTR_REGCOUNT
	.align		4
.L_453:
        /*0978*/ 	.byte	0x04, 0x2f
        /*097a*/ 	.short	(.L_455 - .L_454)
	.align		4
.L_454:
        /*097c*/ 	.word	index@(_ZN2at6native27unrolled_elementwise_kernelINS0_13BinaryFunctorIfffZZZNS0_19maximum_kernel_cudaERNS_18TensorIteratorBaseEENKUlvE0_clEvENKUlvE0_clEvEUlffE_EESt5arrayIPcLm3EELi4E23TrivialOffsetCalculatorILi2EjESC_ILi1EjENS0_6memory15LoadWithoutCastENSF_16StoreWithoutCastEEEviT_T0_T2_T3_T4_T5_)
        /*0980*/ 	.word	0x0000001e


	//----- nvinfo : EIATTR_FRAME_SIZE
	.align		4
.L_455:
        /*0984*/ 	.byte	0x04, 0x11
        /*0986*/ 	.short	(.L_457 - .L_456)
	.align		4
.L_456:
        /*0988*/ 	.word	index@(_ZN2at6native27unrolled_elementwise_kernelINS0_13BinaryFunctorIfffZZZNS0_19maximum_kernel_cudaERNS_18TensorIteratorBaseEENKUlvE0_clEvENKUlvE0_clEvEUlffE_EESt5arrayIPcLm3EELi4E23TrivialOffsetCalculatorILi2EjESC_ILi1EjENS0_6memory15LoadWithoutCastENSF_16StoreWithoutCastEEEviT_T0_T2_T3_T4_T5_)
        /*098c*/ 	.word	0x00000000


	//----- nvinfo : EIATTR_REGCOUNT
	.align		4
.L_457:
        /*0990*/ 	.byte	0x04, 0x2f
        /*0992*/ 	.short	(.L_459 - .L_458)
	.align		4
.L_458:
        /*0994*/ 	.word	index@(_ZN2at6native18elementwise_kernelILi128ELi2EZNS0_22gpu_kernel_impl_nocastINS0_13BinaryFunctorIfffZZZNS0_19maximum_kernel_cudaERNS_18TensorIteratorBaseEENKUlvE0_clEvENKUlvE0_clEvEUlffE_EEEEvS5_RKT_EUliE_EEviT1_)
        /*0998*/ 	.word	0x00000014


	//----- nvinfo : EIATTR_FRAME_SIZE
	.align		4
.L_459:
        /*099c*/ 	.byte	0x04, 0x11
        /*099e*/ 	.short	(.L_461 - .L_460)
	.align		4
.L_460:
        /*09a0*/ 	.word	index@(_ZN2at6native18elementwise_kernelILi128ELi2EZNS0_22gpu_kernel_impl_nocastINS0_13BinaryFunctorIfffZZZNS0_19maximum_kernel_cudaERNS_18TensorIteratorBaseEENKUlvE0_clEvENKUlvE0_clEvEUlffE_EEEEvS5_RKT_EUliE_EEviT1_)
        /*09a4*/ 	.word	0x00000000


	//----- nvinfo : EIATTR_REGCOUNT
	.align		4
.L_461:
        /*09a8*/ 	.byte	0x04, 0x2f
        /*09aa*/ 	.short	(.L_463 - .L_462)
	.align		4
.L_462:
        /*09ac*/ 	.word	index@(_ZN2at6native27unrolled_elementwise_kernelINS0_13BinaryFunctorIfffZZZNS0_19maximum_kernel_cudaERNS_18TensorIteratorBaseEENKUlvE0_clEvENKUlvE0_clEvEUlffE_EESt5arrayIPcLm3EELi4E23TrivialOffsetCalculatorILi2EjESC_ILi1EjENS0_6memory12LoadWithCastILi2EEENSF_13StoreWithCastILi1EEEEEviT_T0_T2_T3_T4_T5_)
        /*09b0*/ 	.word	0x00000020


	//----- nvinfo : EIATTR_FRAME_SIZE
	.align		4
.L_463:
        /*09b4*/ 	.byte	0x04, 0x11
        /*09b6*/ 	.short	(.L_465 - .L_464)
	.align		4
.L_464:
        /*09b8*/ 	.word	index@(_ZN2at6native27unrolled_elementwise_kernelINS0_13BinaryFunctorIfffZZZNS0_19maximum_kernel_cudaERNS_18TensorIteratorBaseEENKUlvE0_clEvENKUlvE0_clEvEUlffE_EESt5arrayIPcLm3EELi4E23TrivialOffsetCalculatorILi2EjESC_ILi1EjENS0_6memory12LoadWithCastILi2EEENSF_13StoreWithCastILi1EEEEEviT_T0_T2_T3_T4_T5_)
        /*09bc*/ 	.word	0x00000000


	//----- nvinfo : EIATTR_REGCOUNT
	.align		4
.L_465:
        /*09c0*/ 	.byte	0x04, 0x2f
        /*09c2*/ 	.short	(.L_467 - .L_466)
	.align		4
.L_466:
        /*09c4*/ 	.word	index@(_ZN2at6native18elementwise_kernelILi128ELi4EZNS0_15gpu_kernel_implINS0_13BinaryFunctorIfffZZZNS0_19maximum_kernel_cudaERNS_18TensorIteratorBaseEENKUlvE0_clEvENKUlvE0_clEvEUlffE_EEEEvS5_RKT_EUliE_EEviT1_)
        /*09c8*/ 	.word	0x00000018


	//----- nvinfo : EIATTR_FRAME_SIZE
	.align		4
.L_467:
        /*09cc*/ 	.byte	0x04, 0x11
        /*09ce*/ 	.short	(.L_469 - .L_468)
	.align		4
.L_468:
        /*09d0*/ 	.word	index@(_ZN2at6native18elementwise_kernelILi128ELi4EZNS0_15gpu_kernel_implINS0_13BinaryFunctorIfffZZZNS0_19maximum_kernel_cudaERNS_18TensorIteratorBaseEENKUlvE0_clEvENKUlvE0_clEvEUlffE_EEEEvS5_RKT_EUliE_EEviT1_)
        /*09d4*/ 	.word	0x00000000


	//----- nvinfo : EIATTR_REGCOUNT
	.align		4
.L_469:
        /*09d8*/ 	.byte	0x04, 0x2f
        /*09da*/ 	.short	(.L_471 - .L_470)
	.align		4
.L_470:
        /*09dc*/ 	.word	index@(_ZN2at6native29vectorized_elementwise_kernelILi8ENS0_13AUnaryFunctorIfffZZZNS0_19maximum_kernel_cudaERNS_18TensorIteratorBaseEENKUlvE0_clEvENKUlvE0_clEvEUlffE_EESt5arrayIPcLm2EEEEviT0_T1_)
        /*09e0*/ 	.word	0x00000004


	//----- nvinfo : EIATTR_FRAME_SIZE
	.align		4
.L_471:
        /*09e4*/ 	.byte	0x04, 0x11
        /*09e6*/ 	.short	(.L_473 - .L_472)
	.align		4
.L_472:
        /*09e8*/ 	.word	index@(_ZN2at6native29vectorized_elementwise_kernelILi8ENS0_13AUnaryFunctorIfffZZZNS0_19maximum_kernel_cudaERNS_18TensorIteratorBaseEENKUlvE0_clEvENKUlvE0_clEvEUlffE_EESt5arrayIPcLm2EEEEviT0_T1_)
        /*09ec*/ 	.word	0x00000000


	//----- nvinfo : EIATTR_REGCOUNT
	.align		4
.L_473:
        /*09f0*/ 	.byte	0x04, 0x2f
        /*09f2*/ 	.short	(.L_475 - .L_474)
	.align		4
.L_474:
        /*09f4*/ 	.word	index@(_ZN2at6native29vectorized_elementwise_kernelILi4ENS0_13AUnaryFunctorIfffZZZNS0_19maximum_kernel_cudaERNS_18TensorIteratorBaseEENKUlvE0_clEvENKUlvE0_clEvEUlffE_EESt5arrayIPcLm2EEEEviT0_T1_)
        /*09f8*/ 	.word	0x00000020


	//----- nvinfo : EIATTR_FRAME_SIZE
	.align		4
.L_475:
        /*09fc*/ 	.byte	0x04, 0x11
        /*09fe*/ 	.short	(.L_477 - .L_476)
	.align		4
.L_476:
        /*0a00*/ 	.word	index@(_ZN2at6native29vectorized_elementwise_kernelILi4ENS0_13AUnaryFunctorIfffZZZNS0_19maximum_kernel_cudaERNS_18TensorIteratorBaseEENKUlvE0_clEvENKUlvE0_clEvEUlffE_EESt5arrayIPcLm2EEEEviT0_T1_)
        /*0a04*/ 	.word	0x00000000


	//----- nvinfo : EIATTR_REGCOUNT
	.align		4
.L_477:
        /*0a08*/ 	.byte	0x04, 0x2f
        /*0a0a*/ 	.short	(.L_479 - .L_478)
	.align		4
.L_478:
        /*0a0c*/ 	.word	index@(_ZN2at6native29vectorized_elementwise_kernelILi2ENS0_13AUnaryFunctorIfffZZZNS0_19maximum_kernel_cudaERNS_18TensorIteratorBaseEENKUlvE0_clEvENKUlvE0_clEvEUlffE_EESt5arrayIPcLm2EEEEviT0_T1_)
        /*0a10*/ 	.word	0x00000020


	//----- nvinfo : EIATTR_FRAME_SIZE
	.align		4
.L_479:
        /*0a14*/ 	.byte	0x04, 0x11
        /*0a16*/ 	.short	(.L_481 - .L_480)
	.align		4
.L_480:
        /*0a18*/ 	.word	index@(_ZN2at6native29vectorized_elementwise_kernelILi2ENS0_13AUnaryFunctorIfffZZZNS0_19maximum_kernel_cudaERNS_18TensorIteratorBaseEENKUlvE0_clEvENKUlvE0_clEvEUlffE_EESt5arrayIPcLm2EEEEviT0_T1_)
        /*0a1c*/ 	.word	0x00000000


	//----- nvinfo : EIATTR_REGCOUNT
	.align		4
.L_481:
        /*0a20*/ 	.byte	0x04, 0x2f
        /*0a22*/ 	.short	(.L_483 - .L_482)
	.align		4
.L_482:
        /*0a24*/ 	.word	index@(_ZN2at6native27unrolled_elementwise_kernelINS0_13AUnaryFunctorIfffZZZNS0_19maximum_kernel_cudaERNS_18TensorIteratorBaseEENKUlvE0_clEvENKUlvE0_clEvEUlffE_EESt5arrayIPcLm2EELi4E23TrivialOffsetCalculatorILi1EjESD_NS0_6memory15LoadWithoutCastENSE_16StoreWithoutCastEEEviT_T0_T2_T3_T4_T5_)
        /*0a28*/ 	.word	0x00000018


	//----- nvinfo : EIATTR_FRAME_SIZE
	.align		4
.L_483:
        /*0a2c*/ 	.byte	0x04, 0x11
        /*0a2e*/ 	.short	(.L_485 - .L_484)
	.align		4
.L_484:
        /*0a30*/ 	.word	index@(_ZN2at6native27unrolled_elementwise_kernelINS0_13AUnaryFunctorIfffZZZNS0_19maximum_kernel_cudaERNS_18TensorIteratorBaseEENKUlvE0_clEvENKUlvE0_clEvEUlffE_EESt5arrayIPcLm2EELi4E23TrivialOffsetCalculatorILi1EjESD_NS0_6memory15LoadWithoutCastENSE_16StoreWithoutCastEEEviT_T0_T2_T3_T4_T5_)
        /*0a34*/ 	.word	0x00000000


	//----- nvinfo : EIATTR_REGCOUNT
	.align		4
.L_485:
        /*0a38*/ 	.byte	0x04, 0x2f
        /*0a3a*/ 	.short	(.L_487 - .L_486)
	.align		4
.L_486:
        /*0a3c*/ 	.word	index@(_ZN2at6native18elementwise_kernelILi128ELi2EZNS0_22gpu_kernel_impl_nocastINS0_13AUnaryFunctorIfffZZZNS0_19maximum_kernel_cudaERNS_18TensorIteratorBaseEENKUlvE0_clEvENKUlvE0_clEvEUlffE_EEEEvS5_RKT_EUliE_EEviT1_)
        /*0a40*/ 	.word	0x00000014


	//----- nvinfo : EIATTR_FRAME_SIZE
	.align		4
.L_487:
        /*0a44*/ 	.byte	0x04, 0x11
        /*0a46*/ 	.short	(.L_489 - .L_488)
	.align		4
.L_488:
        /*0a48*/ 	.word	index@(_ZN2at6native18elementwise_kernelILi128ELi2EZNS0_22gpu_kernel_impl_nocastINS0_13AUnaryFunctorIfffZZZNS0_19maximum_kernel_cudaERNS_18TensorIteratorBaseEENKUlvE0_clEvENKUlvE0_clEvEUlffE_EEEEvS5_RKT_EUliE_EEviT1_)
        /*0a4c*/ 	.word	0x00000000


	//----- nvinfo : EIATTR_REGCOUNT
	.align		4
.L_489:
        /*0a50*/ 	.byte	0x04, 0x2f
        /*0a52*/ 	.short	(.L_491 - .L_490)
	.align		4
.L_490:
        /*0a54*/ 	.word	index@(_ZN2at6native27unrolled_elementwise_kernelINS0_13AUnaryFunctorIfffZZZNS0_19maximum_kernel_cudaERNS_18TensorIteratorBaseEENKUlvE0_clEvENKUlvE0_clEvEUlffE_EESt5arrayIPcLm2EELi4E23TrivialOffsetCalculatorILi1EjESD_NS0_6memory12LoadWithCastILi1EEENSE_13StoreWithCastILi1EEEEEviT_T0_T2_T3_T4_T5_)
        /*0a58*/ 	.word	0x00000020


	//----- nvinfo : EIATTR_FRAME_SIZE
	.align		4
.L_491:
        /*0a5c*/ 	.byte	0x04, 0x11
        /*0a5e*/ 	.short	(.L_493 - .L_492)
	.align		4
.L_492:
        /*0a60*/ 	.word	index@(_ZN2at6native27unrolled_elementwise_kernelINS0_13AUnaryFunctorIfffZZZNS0_19maximum_kernel_cudaERNS_18TensorIteratorBaseEENKUlvE0_clEvENKUlvE0_clEvEUlffE_EESt5arrayIPcLm2EELi4E23TrivialOffsetCalculatorILi1EjESD_NS0_6memory12LoadWithCastILi1EEENSE_13StoreWithCastILi1EEEEEviT_T0_T2_T3_T4_T5_)
        /*0a64*/ 	.word	0x00000000


	//----- nvinfo : EIATTR_REGCOUNT
	.align		4
.L_493:
        /*0a68*/ 	.byte	0x04, 0x2f
        /*0a6a*/ 	.short	(.L_495 - .L_494)
	.align		4
.L_494:
        /*0a6c*/ 	.word	index@(_ZN2at6native18elementwise_kernelILi128ELi4EZNS0_15gpu_kernel_implINS0_13AUnaryFunctorIfffZZZNS0_19maximum_kernel_cudaERNS_18TensorIteratorBaseEENKUlvE0_clEvENKUlvE0_clEvEUlffE_EEEEvS5_RKT_EUliE_EEviT1_)
        /*0a70*/ 	.word	0x00000018


	//----- nvinfo : EIATTR_FRAME_SIZE
	.align		4
.L_495:
        /*0a74*/ 	.byte	0x04, 0x11
        /*0a76*/ 	.short	(.L_497 - .L_496)
	.align		4
.L_496:
        /*0a78*/ 	.word	index@(_ZN2at6native18elementwise_kernelILi128ELi4EZNS0_15gpu_kernel_implINS0_13AUnaryFunctorIfffZZZNS0_19maximum_kernel_cudaERNS_18TensorIteratorBaseEENKUlvE0_clEvENKUlvE0_clEvEUlffE_EEEEvS5_RKT_EUliE_EEviT1_)
        /*0a7c*/ 	.word	0x00000000


	//----- nvinfo : EIATTR_REGCOUNT
	.align		4
.L_497:
        /*0a80*/ 	.byte	0x04, 0x2f
        /*0a82*/ 	.short	(.L_499 - .L_498)
	.align		4
.L_498:
        /*0a84*/ 	.word	index@(_ZN2at6native29vectorized_elementwise_kernelILi8ENS0_13BinaryFunctorIN3c104HalfES4_S4_ZZZNS0_19maximum_kernel_cudaERNS_18TensorIteratorBaseEENKUlvE0_clEvENKUlvE1_clEvEUlS4_S4_E_EESt5arrayIPcLm3EEEEviT0_T1_)
        /*0a88*/ 	.word	0x00000004


	//----- nvinfo : EIATTR_FRAME_SIZE
	.align		4
.L_499:
        /*0a8c*/ 	.byte	0x04, 0x11
        /*0a8e*/ 	.short	(.L_501 - .L_500)
	.align		4
.L_500:
        /*0a90*/ 	.word	index@(_ZN2at6native29vectorized_elementwise_kernelILi8ENS0_13BinaryFunctorIN3c104HalfES4_S4_ZZZNS0_19maximum_kernel_cudaERNS_18TensorIteratorBaseEENKUlvE0_clEvENKUlvE1_clEvEUlS4_S4_E_EESt5arrayIPcLm3EEEEviT0_T1_)
        /*0a94*/ 	.word	0x00000000


	//----- nvinfo : EIATTR_REGCOUNT
	.align		4
.L_501:
        /*0a98*/ 	.byte	0x04, 0x2f
        /*0a9a*/ 	.short	(.L_503 - .L_502)
	.align		4
.L_502:
        /*0a9c*/ 	.word	index@(_ZN2at6native29vectorized_elementwise_kernelILi4ENS0_13BinaryFunctorIN3c104HalfES4_S4_ZZZNS0_19maximum_kernel_cudaERNS_18TensorIteratorBaseEENKUlvE0_clEvENKUlvE1_clEvEUlS4_S4_E_EESt5arrayIPcLm3EEEEviT0_T1_)
        /*0aa0*/ 	.word	0x00000020


	//----- nvinfo : EIATTR_FRAME_SIZE
	.align		4
.L_503:
        /*0aa4*/ 	.byte	0x04, 0x11
        /*0aa6*/ 	.short	(.L_505 - .L_504)
	.align		4
.L_504:
        /*0aa8*/ 	.word	index@(_ZN2at6native29vectorized_elementwise_kernelILi4ENS0_13BinaryFunctorIN3c104HalfES4_S4_ZZZNS0_19maximum_kernel_cudaERNS_18TensorIteratorBaseEENKUlvE0_clEvENKUlvE1_clEvEUlS4_S4_E_EESt5arrayIPcLm3EEEEviT0_T1_)
        /*0aac*/ 	.word	0x00000000


	//----- nvinfo : EIATTR_REGCOUNT
	.align		4
.L_505:
        /*0ab0*/ 	.byte	0x04, 0x2f
        /*0ab2*/ 	.short	(.L_507 - .L_506)
	.align		4
.L_506:
        /*0ab4*/ 	.word	index@(_ZN2at6native29vectorized_elementwise_kernelILi2ENS0_13BinaryFunctorIN3c104HalfES4_S4_ZZZNS0_19maximum_kernel_cudaERNS_18TensorIteratorBaseEENKUlvE0_clEvENKUlvE1_clEvEUlS4_S4_E_EESt5arrayIPcLm3EEEEviT0_T1_)
        /*0ab8*/ 	.word	0x00000020


	//----- nvinfo : EIATTR_FRAME_SIZE
	.align		4
.L_507:
        /*0abc*/ 	.byte	0x04, 0x11
        /*0abe*/ 	.short	(.L_509 - .L_508)
	.align		4
.L_508:
        /*0ac0*/ 	.word	index@(_ZN2at6native29vectorized_elementwise_kernelILi2ENS0_13BinaryFunctorIN3c104HalfES4_S4_ZZZNS0_19maximum_kernel_cudaERNS_18TensorIteratorBaseEENKUlvE0_clEvENKUlvE1_clEvEUlS4_S4_E_EESt5arrayIPcLm3EEEEviT0_T1_)
        /*0ac4*/ 	.word	0x00000000


	//----- nvinfo : EIATTR_REGCOUNT
	.align		4
.L_509:
        /*0ac8*/ 	.byte	0x04, 0x2f
        /*0aca*/ 	.short	(.L_511 - .L_510)
	.align		4
.L_510:
        /*0acc*/ 	.word	index@(_ZN2at6native27unrolled_elementwise_kernelINS0_13BinaryFunctorIN3c104HalfES4_S4_ZZZNS0_19maximum_kernel_cudaERNS_18TensorIteratorBaseEENKUlvE0_clEvENKUlvE1_clEvEUlS4_S4_E_EESt5arrayIPcLm3EELi4E23TrivialOffsetCalculatorILi2EjESE_ILi1EjENS0_6memory15LoadWithoutCastENSH_16StoreWithoutCastEEEviT_T0_T2_T3_T4_T5_)
        /*0ad0*/ 	.word	0x00000020


	//----- nvinfo : EIATTR_FRAME_SIZE
	.align		4
.L_511:
        /*0ad4*/ 	.byte	0x04, 0x11
        /*0ad6*/ 	.short	(.L_513 - .L_512)
	.align		4
.L_512:
        /*0ad8*/ 	.word	index@(_ZN2at6native27unrolled_elementwise_kernelINS0_13BinaryFunctorIN3c104HalfES4_S4_ZZZNS0_19maximum_kernel_cudaERNS_18TensorIteratorBaseEENKUlvE0_clEvENKUlvE1_clEvEUlS4_S4_E_EESt5arrayIPcLm3EELi4E23TrivialOffsetCalculatorILi2EjESE_ILi1EjENS0_6memory15LoadWithoutCastENSH_16StoreWithoutCastEEEviT_T0_T2_T3_T4_T5_)
        /*0adc*/ 	.word	0x00000000


	//----- nvinfo : EIATTR_REGCOUNT
	.align		4
.L_513:
        /*0ae0*/ 	.byte	0x04, 0x2f
        /*0ae2*/ 	.short	(.L_515 - .L_514)
	.align		4
.L_514:
        /*0ae4*/ 	.word	index@(_ZN2at6native18elementwise_kernelILi128ELi4EZNS0_22gpu_kernel_impl_nocastINS0_13BinaryFunctorIN3c104HalfES5_S5_ZZZNS0_19maximum_kernel_cudaERNS_18TensorIteratorBaseEENKUlvE0_clEvENKUlvE1_clEvEUlS5_S5_E_EEEEvS7_RKT_EUliE_EEviT1_)
        /*0ae8*/ 	.word	0x00000014


	//----- nvinfo : EIATTR_FRAME_SIZE
	.align		4
.L_515:
        /*0aec*/ 	.byte	0x04, 0x11
        /*0aee*/ 	.short	(.L_517 - .L_516)
	.align		4
.L_516:
        /*0af0*/ 	.word	index@(_ZN2at6native18elementwise_kernelILi128ELi4EZNS0_22gpu_kernel_impl_nocastINS0_13BinaryFunctorIN3c104HalfES5_S5_ZZZNS0_19maximum_kernel_cudaERNS_18TensorIteratorBaseEENKUlvE0_clEvENKUlvE1_clEvEUlS5_S5_E_EEEEvS7_RKT_EUliE_EEviT1_)
        /*0af4*/ 	.word	0x00000000


	//----- nvinfo : EIATTR_REGCOUNT
	.align		4
.L_517:
        /*0af8*/ 	.byte	0x04, 0x2f
        /*0afa*/ 	.short	(.L_519 - .L_518)
	.align		4
.L_518:
        /*0afc*/ 	.word	index@(_ZN2at6native27unrolled_elementwise_kernelINS0_13BinaryFunctorIN3c104HalfES4_S4_ZZZNS0_19maximum_kernel_cudaERNS_18TensorIteratorBaseEENKUlvE0_clEvENKUlvE1_clEvEUlS4_S4_E_EESt5arrayIPcLm3EELi4E23TrivialOffsetCalculatorILi2EjESE_ILi1EjENS0_6memory12LoadWithCastILi2EEENSH_13StoreWithCastILi1EEEEEviT_T0_T2_T3_T4_T5_)
        /*0b00*/ 	.word	0x00000020


	//----- nvinfo : EIATTR_FRAME_SIZE
	.align		4
.L_519:
        /*0b04*/ 	.byte	0x04, 0x11
        /*0b06*/ 	.short	(.L_521 - .L_520)
	.align		4
.L_520:
        /*0b08*/ 	.word	index@(_ZN2at6native27unrolled_elementwise_kernelINS0_13BinaryFunctorIN3c104HalfES4_S4_ZZZNS0_19maximum_kernel_cudaERNS_18TensorIteratorBaseEENKUlvE0_clEvENKUlvE1_clEvEUlS4_S4_E_EESt5arrayIPcLm3EELi4E23TrivialOffsetCalculatorILi2EjESE_ILi1EjENS0_6memory12LoadWithCastILi2EEENSH_13StoreWithCastILi1EEEEEviT_T0_T2_T3_T4_T5_)
        /*0b0c*/ 	.word	0x00000000


	//----- nvinfo : EIATTR_REGCOUNT
	.align		4
.L_521:
        /*0b10*/ 	.byte	0x04, 0x2f
        /*0b12*/ 	.short	(.L_523 - .L_522)
	.align		4
.L_522:
        /*0b14*/ 	.word	index@(_ZN2at6native18elementwise_kernelILi128ELi4EZNS0_15gpu_kernel_implINS0_13BinaryFunctorIN3c104HalfES5_S5_ZZZNS0_19maximum_kernel_cudaERNS_18TensorIteratorBaseEENKUlvE0_clEvENKUlvE1_clEvEUlS5_S5_E_EEEEvS7_RKT_EUliE_EEviT1_)
        /*0b18*/ 	.word	0x00000018


	//----- nvinfo : EIATTR_FRAME_SIZE
	.align		4
.L_523:
        /*0b1c*/ 	.byte	0x04, 0x11
        /*0b1e*/ 	.short	(.L_525 - .L_524)
	.align		4
.L_524:
        /*0b20*/ 	.word	index@(_ZN2at6native18elementwise_kernelILi128ELi4EZNS0_15gpu_kernel_implINS0_13BinaryFunctorIN3c104HalfES5_S5_ZZZNS0_19maximum_kernel_cudaERNS_18TensorIteratorBaseEENKUlvE0_clEvENKUlvE1_clEvEUlS5_S5_E_EEEEvS7_RKT_EUliE_EEviT1_)
        /*0b24*/ 	.word	0x00000000


	//----- nvinfo : EIATTR_REGCOUNT
	.align		4
.L_525:
        /*0b28*/ 	.byte	0x04, 0x2f
        /*0b2a*/ 	.short	(.L_527 - .L_526)
	.align		4
.L_526:
        /*0b2c*/ 	.word	index@(_ZN2at6native29vectorized_elementwise_kernelILi8ENS0_13AUnaryFunctorIN3c104HalfES4_S4_ZZZNS0_19maximum_kernel_cudaERNS_18TensorIteratorBaseEENKUlvE0_clEvENKUlvE1_clEvEUlS4_S4_E_EESt5arrayIPcLm2EEEEviT0_T1_)
        /*0b30*/ 	.word	0x00000004


	//----- nvinfo : EIATTR_FRAME_SIZE
	.align		4
.L_527:
        /*0b34*/ 	.byte	0x04, 0x11
        /*0b36*/ 	.short	(.L_529 - .L_528)
	.align		4
.L_528:
        /*0b38*/ 	.word	index@(_ZN2at6native29vectorized_elementwise_kernelILi8ENS0_13AUnaryFunctorIN3c104HalfES4_S4_ZZZNS0_19maximum_kernel_cudaERNS_18TensorIteratorBaseEENKUlvE0_clEvENKUlvE1_clEvEUlS4_S4_E_EESt5arrayIPcLm2EEEEviT0_T1_)
        /*0b3c*/ 	.word	0x00000000


	//----- nvinfo : EIATTR_REGCOUNT
	.align		4
.L_529:
        /*0b40*/ 	.byte	0x04, 0x2f
        /*0b42*/ 	.short	(.L_531 - .L_530)
	.align		4
.L_530:
        /*0b44*/ 	.word	index@(_ZN2at6native29vectorized_elementwise_kernelILi4ENS0_13AUnaryFunctorIN3c104HalfES4_S4_ZZZNS0_19maximum_kernel_cudaERNS_18TensorIteratorBaseEENKUlvE0_clEvENKUlvE1_clEvEUlS4_S4_E_EESt5arrayIPcLm2EEEEviT0_T1_)
        /*0b48*/ 	.word	0x0000001e


	//----- nvinfo : EIATTR_FRAME_SIZE
	.align		4
.L_531:
        /*0b4c*/ 	.byte	0x04, 0x11
        /*0b4e*/ 	.short	(.L_533 - .L_532)
	.align		4
.L_532:
        /*0b50*/ 	.word	index@(_ZN2at6native29vectorized_elementwise_kernelILi4ENS0_13AUnaryFunctorIN3c104HalfES4_S4_ZZZNS0_19maximum_kernel_cudaERNS_18TensorIteratorBaseEENKUlvE0_clEvENKUlvE1_clEvEUlS4_S4_E_EESt5arrayIPcLm2EEEEviT0_T1_)
        /*0b54*/ 	.word	0x00000000


	//----- nvinfo : EIATTR_REGCOUNT
	.align		4
.L_533:
        /*0b58*/ 	.byte	0x04, 0x2f
        /*0b5a*/ 	.short	(.L_535 - .L_534)
	.align		4
.L_534:
        /*0b5c*/ 	.word	index@(_ZN2at6native29vectorized_elementwise_kernelILi2ENS0_13AUnaryFunctorIN3c104HalfES4_S4_ZZZNS0_19maximum_kernel_cudaERNS_18TensorIteratorBaseEENKUlvE0_clEvENKUlvE1_clEvEUlS4_S4_E_EESt5arrayIPcLm2EEEEviT0_T1_)
        /*0b60*/ 	.word	0x0000001e


	//----- nvinfo : EIATTR_FRAME_SIZE
	.align		4
.L_535:
        /*0b64*/ 	.byte	0x04, 0x11
        /*0b66*/ 	.short	(.L_537 - .L_536)
	.align		4
.L_536:
        /*0b68*/ 	.word	index@(_ZN2at6native29vectorized_elementwise_kernelILi2ENS0_13AUnaryFunctorIN3c104HalfES4_S4_ZZZNS0_19maximum_kernel_cudaERNS_18TensorIteratorBaseEENKUlvE0_clEvENKUlvE1_clEvEUlS4_S4_E_EESt5arrayIPcLm2EEEEviT0_T1_)
        /*0b6c*/ 	.word	0x00000000


	//----- nvinfo : EIATTR_REGCOUNT
	.align		4
.L_537:
        /*0b70*/ 	.byte	0x04, 0x2f
        /*0b72*/ 	.short	(.L_539 - .L_538)
	.align		4
.L_538:
        /*0b74*/ 	.word	index@(_ZN2at6native27unrolled_elementwise_kernelINS0_13AUnaryFunctorIN3c104HalfES4_S4_ZZZNS0_19maximum_kernel_cudaERNS_18TensorIteratorBaseEENKUlvE0_clEvENKUlvE1_clEvEUlS4_S4_E_EESt5arrayIPcLm2EELi4E23TrivialOffsetCalculatorILi1EjESF_NS0_6memory15LoadWithoutCastENSG_16StoreWithoutCastEEEviT_T0_T2_T3_T4_T5_)
        /*0b78*/ 	.word	0x00000017


	//----- nvinfo : EIATTR_FRAME_SIZE
	.align		4
.L_539:
        /*0b7c*/ 	.byte	0x04, 0x11
        /*0b7e*/ 	.short	(.L_541 - .L_540)
	.align		4
.L_540:
        /*0b80*/ 	.word	index@(_ZN2at6native27unrolled_elementwise_kernelINS0_13AUnaryFunctorIN3c104HalfES4_S4_ZZZNS0_19maximum_kernel_cudaERNS_18TensorIteratorBaseEENKUlvE0_clEvENKUlvE1_clEvEUlS4_S4_E_EESt5arrayIPcLm2EELi4E23TrivialOffsetCalculatorILi1EjESF_NS0_6memory15LoadWithoutCastENSG_16StoreWithoutCastEEEviT_T0_T2_T3_T4_T5_)
        /*0b84*/ 	.word	0x00000000


	//----- nvinfo : EIATTR_REGCOUNT
	.align		4
.L_541:
        /*0b88*/ 	.byte	0x04, 0x2f
        /*0b8a*/ 	.short	(.L_543 - .L_542)
	.align		4
.L_542:
        /*0b8c*/ 	.word	index@(_ZN2at6native18elementwise_kernelILi128ELi4EZNS0_22gpu_kernel_impl_nocastINS0_13AUnaryFunctorIN3c104HalfES5_S5_ZZZNS0_19maximum_kernel_cudaERNS_18TensorIteratorBaseEENKUlvE0_clEvENKUlvE1_clEvEUlS5_S5_E_EEEEvS7_RKT_EUliE_EEviT1_)
        /*0b90*/ 	.word	0x00000012


	//----- nvinfo : EIATTR_FRAME_SIZE
	.align		4
.L_543:
        /*0b94*/ 	.byte	0x04, 0x11
        /*0b96*/ 	.short	(.L_545 - .L_544)
	.align		4
.L_544:
        /*0b98*/ 	.word	index@(_ZN2at6native18elementwise_kernelILi128ELi4EZNS0_22gpu_kernel_impl_nocastINS0_13AUnaryFunctorIN3c104HalfES5_S5_ZZZNS0_19maximum_kernel_cudaERNS_18TensorIteratorBaseEENKUlvE0_clEvENKUlvE1_clEvEUlS5_S5_E_EEEEvS7_RKT_EUliE_EEviT1_)
        /*0b9c*/ 	.word	0x00000000


	//----- nvinfo : EIATTR_REGCOUNT
	.align		4
.L_545:
        /*0ba0*/ 	.byte	0x04, 0x2f
        /*0ba2*/ 	.short	(.L_547 - .L_546)
	.align		4
.L_546:
        /*0ba4*/ 	.word	index@(_ZN2at6native27unrolled_elementwise_kernelINS0_13AUnaryFunctorIN3c104HalfES4_S4_ZZZNS0_19maximum_kernel_cudaERNS_18TensorIteratorBaseEENKUlvE0_clEvENKUlvE1_clEvEUlS4_S4_E_EESt5arrayIPcLm2EELi4E23TrivialOffsetCalculatorILi1EjESF_NS0_6memory12LoadWithCastILi1EEENSG_13StoreWithCastILi1EEEEEviT_T0_T2_T3_T4_T5_)
        /*0ba8*/ 	.word	0x0000001c


	//----- nvinfo : EIATTR_FRAME_SIZE
	.align		4
.L_547:
        /*0bac*/ 	.byte	0x04, 0x11
        /*0bae*/ 	.short	(.L_549 - .L_548)
	.align		4
.L_548:
        /*0bb0*/ 	.word	index@(_ZN2at6native27unrolled_elementwise_kernelINS0_13AUnaryFunctorIN3c104HalfES4_S4_ZZZNS0_19maximum_kernel_cudaERNS_18TensorIteratorBaseEENKUlvE0_clEvENKUlvE1_clEvEUlS4_S4_E_EESt5arrayIPcLm2EELi4E23TrivialOffsetCalculatorILi1EjESF_NS0_6memory12LoadWithCastILi1EEENSG_13StoreWithCastILi1EEEEEviT_T0_T2_T3_T4_T5_)
        /*0bb4*/ 	.word	0x00000000


	//----- nvinfo : EIATTR_REGCOUNT
	.align		4
.L_549:
        /*0bb8*/ 	.byte	0x04, 0x2f
        /*0bba*/ 	.short	(.L_551 - .L_550)
	.align		4
.L_550:
        /*0bbc*/ 	.word	index@(_ZN2at6native18elementwise_kernelILi128ELi4EZNS0_15gpu_kernel_implINS0_13AUnaryFunctorIN3c104HalfES5_S5_ZZZNS0_19maximum_kernel_cudaERNS_18TensorIteratorBaseEENKUlvE0_clEvENKUlvE1_clEvEUlS5_S5_E_EEEEvS7_RKT_EUliE_EEviT1_)
        /*0bc0*/ 	.word	0x00000018


	//----- nvinfo : EIATTR_FRAME_SIZE
	.align		4
.L_551:
        /*0bc4*/ 	.byte	0x04, 0x11
        /*0bc6*/ 	.short	(.L_553 - .L_552)
	.align		4
.L_552:
        /*0bc8*/ 	.word	index@(_ZN2at6native18elementwise_kernelILi128ELi4EZNS0_15gpu_kernel_implINS0_13AUnaryFunctorIN3c104HalfES5_S5_ZZZNS0_19maximum_kernel_cudaERNS_18TensorIteratorBaseEENKUlvE0_clEvENKUlvE1_clEvEUlS5_S5_E_EEEEvS7_RKT_EUliE_EEviT1_)
        /*0bcc*/ 	.word	0x00000000


	//----- nvinfo : EIATTR_REGCOUNT
	.align		4
.L_553:
        /*0bd0*/ 	.byte	0x04, 0x2f
        /*0bd2*/ 	.short	(.L_555 - .L_554)
	.align		4
.L_554:
        /*0bd4*/ 	.word	index@(_ZN2at6native29vectorized_elementwise_kernelILi8ENS0_13BinaryFunctorIN3c108BFloat16ES4_S4_ZZZNS0_19maximum_kernel_cudaERNS_18TensorIteratorBaseEENKUlvE0_clEvENKUlvE2_clEvEUlS4_S4_E_EESt5arrayIPcLm3EEEEviT0_T1_)
        /*0bd8*/ 	.word	0x00000004


	//----- nvinfo : EIATTR_FRAME_SIZE
	.align		4
.L_555:
        /*0bdc*/ 	.byte	0x04, 0x11
        /*0bde*/ 	.short	(.L_557 - .L_556)
	.align		4
.L_556:
        /*0be0*/ 	.word	index@(_ZN2at6native29vectorized_elementwise_kernelILi8ENS0_13BinaryFunctorIN3c108BFloat16ES4_S4_ZZZNS0_19maximum_kernel_cudaERNS_18TensorIteratorBaseEENKUlvE0_clEvENKUlvE2_clEvEUlS4_S4_E_EESt5arrayIPcLm3EEEEviT0_T1_)
        /*0be4*/ 	.word	0x00000000


	//----- nvinfo : EIATTR_REGCOUNT
	.align		4
.L_557:
        /*0be8*/ 	.byte	0x04, 0x2f
        /*0bea*/ 	.short	(.L_559 - .L_558)
	.align		4
.L_558:
        /*0bec*/ 	.word	index@(_ZN2at6native29vectorized_elementwise_kernelILi4ENS0_13BinaryFunctorIN3c108BFloat16ES4_S4_ZZZNS0_19maximum_kernel_cudaERNS_18TensorIteratorBaseEENKUlvE0_clEvENKUlvE2_clEvEUlS4_S4_E_EESt5arrayIPcLm3EEEEviT0_T1_)
        /*0bf0*/ 	.word	0x00000020


	//----- nvinfo : EIATTR_FRAME_SIZE
	.align		4
.L_559:
        /*0bf4*/ 	.byte	0x04, 0x11
        /*0bf6*/ 	.short	(.L_561 - .L_560)
	.align		4
.L_560:
        /*0bf8*/ 	.word	index@(_ZN2at6native29vectorized_elementwise_kernelILi4ENS0_13BinaryFunctorIN3c108BFloat16ES4_S4_ZZZNS0_19maximum_kernel_cudaERNS_18TensorIteratorBaseEENKUlvE0_clEvENKUlvE2_clEvEUlS4_S4_E_EESt5arrayIPcLm3EEEEviT0_T1_)
        /*0bfc*/ 	.word	0x00000000


	//----- nvinfo : EIATTR_REGCOUNT
	.align		4
.L_561:
        /*0c00*/ 	.byte	0x04, 0x2f
        /*0c02*/ 	.short	(.L_563 - .L_562)
	.align		4
.L_562:
        /*0c04*/ 	.word	index@(_ZN2at6native29vectorized_elementwise_kernelILi2ENS0_13BinaryFunctorIN3c108BFloat16ES4_S4_ZZZNS0_19maximum_kernel_cudaERNS_18TensorIteratorBaseEENKUlvE0_clEvENKUlvE2_clEvEUlS4_S4_E_EESt5arrayIPcLm3EEEEviT0_T1_)
        /*0c08*/ 	.word	0x00000020


	//----- nvinfo : EIATTR_FRAME_SIZE
	.align		4
.L_563:
        /*0c0c*/ 	.byte	0x04, 0x11
        /*0c0e*/ 	.short	(.L_565 - .L_564)
	.align		4
.L_564:
        /*0c10*/ 	.word	index@(_ZN2at6native29vectorized_elementwise_kernelILi2ENS0_13BinaryFunctorIN3c108BFloat16ES4_S4_ZZZNS0_19maximum_kernel_cudaERNS_18TensorIteratorBaseEENKUlvE0_clEvENKUlvE2_clEvEUlS4_S4_E_EESt5arrayIPcLm3EEEEviT0_T1_)
        /*0c14*/ 	.word	0x00000000


	//----- nvinfo : EIATTR_REGCOUNT
	.align		4
.L_565:
        /*0c18*/ 	.byte	0x04, 0x2f
        /*0c1a*/ 	.short	(.L_567 - .L_566)
	.align		4
.L_566:
        /*0c1c*/ 	.word	index@(_ZN2at6native27unrolled_elementwise_kernelINS0_13BinaryFunctorIN3c108BFloat16ES4_S4_ZZZNS0_19maximum_kernel_cudaERNS_18TensorIteratorBaseEENKUlvE0_clEvENKUlvE2_clEvEUlS4_S4_E_EESt5arrayIPcLm3EELi4E23TrivialOffsetCalculatorILi2EjESE_ILi1EjENS0_6memory15LoadWithoutCastENSH_16StoreWithoutCastEEEviT_T0_T2_T3_T4_T5_)
        /*0c20*/ 	.word	0x00000020


	//----- nvinfo : EIATTR_FRAME_SIZE
	.align		4
.L_567:
        /*0c24*/ 	.byte	0x04, 0x11
        /*0c26*/ 	.short	(.L_569 - .L_568)
	.align		4
.L_568:
        /*0c28*/ 	.word	index@(_ZN2at6native27unrolled_elementwise_kernelINS0_13BinaryFunctorIN3c108BFloat16ES4_S4_ZZZNS0_19maximum_kernel_cudaERNS_18TensorIteratorBaseEENKUlvE0_clEvENKUlvE2_clEvEUlS4_S4_E_EESt5arrayIPcLm3EELi4E23TrivialOffsetCalculatorILi2EjESE_ILi1EjENS0_6memory15LoadWithoutCastENSH_16StoreWithoutCastEEEviT_T0_T2_T3_T4_T5_)
        /*0c2c*/ 	.word	0x00000000


	//----- nvinfo : EIATTR_REGCOUNT
	.align		4
.L_569:
        /*0c30*/ 	.byte	0x04, 0x2f
        /*0c32*/ 	.short	(.L_571 - .L_570)
	.align		4
.L_570:
        /*0c34*/ 	.word	index@(_ZN2at6native18elementwise_kernelILi128ELi4EZNS0_22gpu_kernel_impl_nocastINS0_13BinaryFunctorIN3c108BFloat16ES5_S5_ZZZNS0_19maximum_kernel_cudaERNS_18TensorIteratorBaseEENKUlvE0_clEvENKUlvE2_clEvEUlS5_S5_E_EEEEvS7_RKT_EUliE_EEviT1_)
        /*0c38*/ 	.word	0x00000014


	//----- nvinfo : EIATTR_FRAME_SIZE
	.align		4
.L_571:
        /*0c3c*/ 	.byte	0x04, 0x11
        /*0c3e*/ 	.short	(.L_573 - .L_572)
	.align		4
.L_572:
        /*0c40*/ 	.word	index@(_ZN2at6native18elementwise_kernelILi128ELi4EZNS0_22gpu_kernel_impl_nocastINS0_13BinaryFunctorIN3c108BFloat16ES5_S5_ZZZNS0_19maximum_kernel_cudaERNS_18TensorIteratorBaseEENKUlvE0_clEvENKUlvE2_clEvEUlS5_S5_E_EEEEvS7_RKT_EUliE_EEviT1_)
        /*0c44*/ 	.word	0x00000000


	//----- nvinfo : EIATTR_REGCOUNT
	.align		4
.L_573:
        /*0c48*/ 	.byte	0x04, 0x2f
        /*0c4a*/ 	.short	(.L_575 - .L_574)
	.align		4
.L_574:
        /*0c4c*/ 	.word	index@(_ZN2at6native27unrolled_elementwise_kernelINS0_13BinaryFunctorIN3c108BFloat16ES4_S4_ZZZNS0_19maximum_kernel_cudaERNS_18TensorIteratorBaseEENKUlvE0_clEvENKUlvE2_clEvEUlS4_S4_E_EESt5arrayIPcLm3EELi4E23TrivialOffsetCalculatorILi2EjESE_ILi1EjENS0_6memory12LoadWithCastILi2EEENSH_13StoreWithCastILi1EEEEEviT_T0_T2_T3_T4_T5_)
        /*0c50*/ 	.word	0x00000020


	//----- nvinfo : EIATTR_FRAME_SIZE
	.align		4
.L_575:
        /*0c54*/ 	.byte	0x04, 0x11
        /*0c56*/ 	.short	(.L_577 - .L_576)
	.align		4
.L_576:
        /*0c58*/ 	.word	index@(_ZN2at6native27unrolled_elementwise_kernelINS0_13BinaryFunctorIN3c108BFloat16ES4_S4_ZZZNS0_19maximum_kernel_cudaERNS_18TensorIteratorBaseEENKUlvE0_clEvENKUlvE2_clEvEUlS4_S4_E_EESt5arrayIPcLm3EELi4E23TrivialOffsetCalculatorILi2EjESE_ILi1EjENS0_6memory12LoadWithCastILi2EEENSH_13StoreWithCastILi1EEEEEviT_T0_T2_T3_T4_T5_)
        /*0c5c*/ 	.word	0x00000000


	//----- nvinfo : EIATTR_REGCOUNT
	.align		4
.L_577:
        /*0c60*/ 	.byte	0x04, 0x2f
        /*0c62*/ 	.short	(.L_579 - .L_578)
	.align		4
.L_578:
        /*0c64*/ 	.word	index@(_ZN2at6native18elementwise_kernelILi128ELi4EZNS0_15gpu_kernel_implINS0_13BinaryFunctorIN3c108BFloat16ES5_S5_ZZZNS0_19maximum_kernel_cudaERNS_18TensorIteratorBaseEENKUlvE0_clEvENKUlvE2_clEvEUlS5_S5_E_EEEEvS7_RKT_EUliE_EEviT1_)
        /*0c68*/ 	.word	0x00000018


	//----- nvinfo : EIATTR_FRAME_SIZE
	.align		4
.L_579:
        /*0c6c*/ 	.byte	0x04, 0x11
        /*0c6e*/ 	.short	(.L_581 - .L_580)
	.align		4
.L_580:
        /*0c70*/ 	.word	index@(_ZN2at6native18elementwise_kernelILi128ELi4EZNS0_15gpu_kernel_implINS0_13BinaryFunctorIN3c108BFloat16ES5_S5_ZZZNS0_19maximum_kernel_cudaERNS_18TensorIteratorBaseEENKUlvE0_clEvENKUlvE2_clEvEUlS5_S5_E_EEEEvS7_RKT_EUliE_EEviT1_)
        /*0c74*/ 	.word	0x00000000


	//----- nvinfo : EIATTR_REGCOUNT
	.align		4
.L_581:
        /*0c78*/ 	.byte	0x04, 0x2f
        /*0c7a*/ 	.short	(.L_583 - .L_582)
	.align		4
.L_582:
        /*0c7c*/ 	.word	index@(_ZN2at6native29vectorized_elementwise_kernelILi8ENS0_13AUnaryFunctorIN3c108BFloat16ES4_S4_ZZZNS0_19maximum_kernel_cudaERNS_18TensorIteratorBaseEENKUlvE0_clEvENKUlvE2_clEvEUlS4_S4_E_EESt5arrayIPcLm2EEEEviT0_T1_)
        /*0c80*/ 	.word	0x00000004


	//----- nvinfo : EIATTR_FRAME_SIZE
	.align		4
.L_583:
        /*0c84*/ 	.byte	0x04, 0x11
        /*0c86*/ 	.short	(.L_585 - .L_584)
	.align		4
.L_584:
        /*0c88*/ 	.word	index@(_ZN2at6native29vectorized_elementwise_kernelILi8ENS0_13AUnaryFunctorIN3c108BFloat16ES4_S4_ZZZNS0_19maximum_kernel_cudaERNS_18TensorIteratorBaseEENKUlvE0_clEvENKUlvE2_clEvEUlS4_S4_E_EESt5arrayIPcLm2EEEEviT0_T1_)
        /*0c8c*/ 	.word	0x00000000


	//----- nvinfo : EIATTR_REGCOUNT
	.align		4
.L_585:
        /*0c90*/ 	.byte	0x04, 0x2f
        /*0c92*/ 	.short	(.L_587 - .L_586)
	.align		4
.L_586:
        /*0c94*/ 	.word	index@(_ZN2at6native29vectorized_elementwise_kernelILi4ENS0_13AUnaryFunctorIN3c108BFloat16ES4_S4_ZZZNS0_19maximum_kernel_cudaERNS_18TensorIteratorBaseEENKUlvE0_clEvENKUlvE2_clEvEUlS4_S4_E_EESt5arrayIPcLm2EEEEviT0_T1_)
        /*0c98*/ 	.word	0x0000001e


	//----- nvinfo : EIATTR_FRAME_SIZE
	.align		4
.L_587:
        /*0c9c*/ 	.byte	0x04, 0x11
        /*0c9e*/ 	.short	(.L_589 - .L_588)
	.align		4
.L_588:
        /*0ca0*/ 	.word	index@(_ZN2at6native29vectorized_elementwise_kernelILi4ENS0_13AUnaryFunctorIN3c108BFloat16ES4_S4_ZZZNS0_19maximum_kernel_cudaERNS_18TensorIteratorBaseEENKUlvE0_clEvENKUlvE2_clEvEUlS4_S4_E_EESt5arrayIPcLm2EEEEviT0_T1_)
        /*0ca4*/ 	.word	0x00000000


	//----- nvinfo : EIATTR_REGCOUNT
	.align		4
.L_589:
        /*0ca8*/ 	.byte	0x04, 0x2f
        /*0caa*/ 	.short	(.L_591 - .L_590)
	.align		4
.L_590:
        /*0cac*/ 	.word	index@(_ZN2at6native29vectorized_elementwise_kernelILi2ENS0_13AUnaryFunctorIN3c108BFloat16ES4_S4_ZZZNS0_19maximum_kernel_cudaERNS_18TensorIteratorBaseEENKUlvE0_clEvENKUlvE2_clEvEUlS4_S4_E_EESt5arrayIPcLm2EEEEviT0_T1_)
        /*0cb0*/ 	.word	0x0000001e


	//----- nvinfo : EIATTR_FRAME_SIZE
	.align		4
.L_591:
        /*0cb4*/ 	.byte	0x04, 0x11
        /*0cb6*/ 	.short	(.L_593 - .L_592)
	.align		4
.L_592:
        /*0cb8*/ 	.word	index@(_ZN2at6native29vectorized_elementwise_kernelILi2ENS0_13AUnaryFunctorIN3c108BFloat16ES4_S4_ZZZNS0_19maximum_kernel_cudaERNS_18TensorIteratorBaseEENKUlvE0_clEvENKUlvE2_clEvEUlS4_S4_E_EESt5arrayIPcLm2EEEEviT0_T1_)
        /*0cbc*/ 	.word	0x00000000


	//----- nvinfo : EIATTR_REGCOUNT
	.align		4
.L_593:
        /*0cc0*/ 	.byte	0x04, 0x2f
        /*0cc2*/ 	.short	(.L_595 - .L_594)
	.align		4
.L_594:
        /*0cc4*/ 	.word	index@(_ZN2at6native27unrolled_elementwise_kernelINS0_13AUnaryFunctorIN3c108BFloat16ES4_S4_ZZZNS0_19maximum_kernel_cudaERNS_18TensorIteratorBaseEENKUlvE0_clEvENKUlvE2_clEvEUlS4_S4_E_EESt5arrayIPcLm2EELi4E23TrivialOffsetCalculatorILi1EjESF_NS0_6memory15LoadWithoutCastENSG_16StoreWithoutCastEEEviT_T0_T2_T3_T4_T5_)
        /*0cc8*/ 	.word	0x00000017


	//----- nvinfo : EIATTR_FRAME_SIZE
	.align		4
.L_595:
        /*0ccc*/ 	.byte	0x04, 0x11
        /*0cce*/ 	.short	(.L_597 - .L_596)
	.align		4
.L_596:
        /*0cd0*/ 	.word	index@(_ZN2at6native27unrolled_elementwise_kernelINS0_13AUnaryFunctorIN3c108BFloat16ES4_S4_ZZZNS0_19maximum_kernel_cudaERNS_18TensorIteratorBaseEENKUlvE0_clEvENKUlvE2_clEvEUlS4_S4_E_EESt5arrayIPcLm2EELi4E23TrivialOffsetCalculatorILi1EjESF_NS0_6memory15LoadWithoutCastENSG_16StoreWithoutCastEEEviT_T0_T2_T3_T4_T5_)
        /*0cd4*/ 	.word	0x00000000


	//----- nvinfo : EIATTR_REGCOUNT
	.align		4
.L_597:
        /*0cd8*/ 	.byte	0x04, 0x2f
        /*0cda*/ 	.short	(.L_599 - .L_598)
	.align		4
.L_598:
        /*0cdc*/ 	.word	index@(_ZN2at6native18elementwise_kernelILi128ELi4EZNS0_22gpu_kernel_impl_nocastINS0_13AUnaryFunctorIN3c108BFloat16ES5_S5_ZZZNS0_19maximum_kernel_cudaERNS_18TensorIteratorBaseEENKUlvE0_clEvENKUlvE2_clEvEUlS5_S5_E_EEEEvS7_RKT_EUliE_EEviT1_)
        /*0ce0*/ 	.word	0x00000014


	//----- nvinfo : EIATTR_FRAME_SIZE
	.align		4
.L_599:
        /*0ce4*/ 	.byte	0x04, 0x11
        /*0ce6*/ 	.short	(.L_601 - .L_600)
	.align		4
.L_600:
        /*0ce8*/ 	.word	index@(_ZN2at6native18elementwise_kernelILi128ELi4EZNS0_22gpu_kernel_impl_nocastINS0_13AUnaryFunctorIN3c108BFloat16ES5_S5_ZZZNS0_19maximum_kernel_cudaERNS_18TensorIteratorBaseEENKUlvE0_clEvENKUlvE2_clEvEUlS5_S5_E_EEEEvS7_RKT_EUliE_EEviT1_)
        /*0cec*/ 	.word	0x00000000


	//----- nvinfo : EIATTR_REGCOUNT
	.align		4
.L_601:
        /*0cf0*/ 	.byte	0x04, 0x2f
        /*0cf2*/ 	.short	(.L_603 - .L_602)
	.align		4
.L_602:
        /*0cf4*/ 	.word	index@(_ZN2at6native27unrolled_elementwise_kernelINS0_13AUnaryFunctorIN3c108BFloat16ES4_S4_ZZZNS0_19maximum_kernel_cudaERNS_18TensorIteratorBaseEENKUlvE0_clEvENKUlvE2_clEvEUlS4_S4_E_EESt5arrayIPcLm2EELi4E23TrivialOffsetCalculatorILi1EjESF_NS0_6memory12LoadWithCastILi1EEENSG_13StoreWithCastILi1EEEEEviT_T0_T2_T3_T4_T5_)
        /*0cf8*/ 	.word	0x0000001c


	//----- nvinfo : EIATTR_FRAME_SIZE
	.align		4
.L_603:
        /*0cfc*/ 	.byte	0x04, 0x11
        /*0cfe*/ 	.short	(.L_605 - .L_604)
	.align		4
.L_604:
        /*0d00*/ 	.word	index@(_ZN2at6native27unrolled_elementwise_kernelINS0_13AUnaryFunctorIN3c108BFloat16ES4_S4_ZZZNS0_19maximum_kernel_cudaERNS_18TensorIteratorBaseEENKUlvE0_clEvENKUlvE2_clEvEUlS4_S4_E_EESt5arrayIPcLm2EELi4E23TrivialOffsetCalculatorILi1EjESF_NS0_6memory12LoadWithCastILi1EEENSG_13StoreWithCastILi1EEEEEviT_T0_T2_T3_T4_T5_)
        /*0d04*/ 	.word	0x00000000


	//----- nvinfo : EIATTR_REGCOUNT
	.align		4
.L_605:
        /*0d08*/ 	.byte	0x04, 0x2f
        /*0d0a*/ 	.short	(.L_607 - .L_606)
	.align		4
.L_606:
        /*0d0c*/ 	.word	index@(_ZN2at6native18elementwise_kernelILi128ELi4EZNS0_15gpu_kernel_implINS0_13AUnaryFunctorIN3c108BFloat16ES5_S5_ZZZNS0_19maximum_kernel_cudaERNS_18TensorIteratorBaseEENKUlvE0_clEvENKUlvE2_clEvEUlS5_S5_E_EEEEvS7_RKT_EUliE_EEviT1_)
        /*0d10*/ 	.word	0x00000018


	//----- nvinfo : EIATTR_FRAME_SIZE
	.align		4
.L_607:
        /*0d14*/ 	.byte	0x04, 0x11
        /*0d16*/ 	.short	(.L_609 - .L_608)
	.align		4
.L_608:
        /*0d18*/ 	.word	index@(_ZN2at6native18elementwise_kernelILi128ELi4EZNS0_15gpu_kernel_implINS0_13AUnaryFunctorIN3c108BFloat16ES5_S5_ZZZNS0_19maximum_kernel_cudaERNS_18TensorIteratorBaseEENKUlvE0_clEvENKUlvE2_clEvEUlS5_S5_E_EEEEvS7_RKT_EUliE_EEviT1_)
        /*0d1c*/ 	.word	0x00000000


	//----- nvinfo : EIATTR_REGCOUNT
	.align		4
.L_609:
        /*0d20*/ 	.byte	0x04, 0x2f
        /*0d22*/ 	.short	(.L_611 - .L_610)
	.align		4
.L_610:
        /*0d24*/ 	.word	index@(_ZN2at6native29vectorized_elementwise_kernelILi8ENS0_13BinaryFunctorIbbbZNS0_19minimum_kernel_cudaERNS_18TensorIteratorBaseEEUlbbE_EESt5arrayIPcLm3EEEEviT0_T1_)
        /*0d28*/ 	.word	0x00000004


	//----- nvinfo : EIATTR_FRAME_SIZE
	.align		4
.L_611:
        /*0d2c*/ 	.byte	0x04, 0x11
        /*0d2e*/ 	.short	(.L_613 - .L_612)
	.align		4
.L_612:
        /*0d30*/ 	.word	index@(_ZN2at6native29vectorized_elementwise_kernelILi8ENS0_13BinaryFunctorIbbbZNS0_19minimum_kernel_cudaERNS_18TensorIteratorBaseEEUlbbE_EESt5arrayIPcLm3EEEEviT0_T1_)
        /*0d34*/ 	.word	0x00000000


	//----- nvinfo : EIATTR_REGCOUNT
	.align		4
.L_613:
        /*0d38*/ 	.byte	0x04, 0x2f
        /*0d3a*/ 	.short	(.L_615 - .L_614)
	.align		4
.L_614:
        /*0d3c*/ 	.word	index@(_ZN2at6native29vectorized_elementwise_kernelILi4ENS0_13BinaryFunctorIbbbZNS0_19minimum_kernel_cudaERNS_18TensorIteratorBaseEEUlbbE_EESt5arrayIPcLm3EEEEviT0_T1_)
        /*0d40*/ 	.word	0x0000001e


	//----- nvinfo : EIATTR_FRAME_SIZE
	.align		4
.L_615:
        /*0d44*/ 	.byte	0x04, 0x11
        /*0d46*/ 	.short	(.L_617 - .L_616)
	.align		4
.L_616:
        /*0d48*/ 	.word	index@(_ZN2at6native29vectorized_elementwise_kernelILi4ENS0_13BinaryFunctorIbbbZNS0_19minimum_kernel_cudaERNS_18TensorIteratorBaseEEUlbbE_EESt5arrayIPcLm3EEEEviT0_T1_)
        /*0d4c*/ 	.word	0x00000000


	//----- nvinfo : EIATTR_REGCOUNT
	.align		4
.L_617:
        /*0d50*/ 	.byte	0x04, 0x2f
        /*0d52*/ 	.short	(.L_619 - .L_618)
	.align		4
.L_618:
        /*0d54*/ 	.word	index@(_ZN2at6native29vectorized_elementwise_kernelILi2ENS0_13BinaryFunctorIbbbZNS0_19minimum_kernel_cudaERNS_18TensorIteratorBaseEEUlbbE_EESt5arrayIPcLm3EEEEviT0_T1_)
        /*0d58*/ 	.word	0x0000001e


	//----- nvinfo : EIATTR_FRAME_SIZE
	.align		4
.L_619:
        /*0d5c*/ 	.byte	0x04, 0x11
        /*0d5e*/ 	.short	(.L_621 - .L_620)
	.align		4
.L_620:
        /*0d60*/ 	.word	index@(_ZN2at6native29vectorized_elementwise_kernelILi2ENS0_13BinaryFunctorIbbbZNS0_19minimum_kernel_cudaERNS_18TensorIteratorBaseEEUlbbE_EESt5arrayIPcLm3EEEEviT0_T1_)
        /*0d64*/ 	.word	0x00000000


	//----- nvinfo : EIATTR_REGCOUNT
	.align		4
.L_621:
        /*0d68*/ 	.byte	0x04, 0x2f
        /*0d6a*/ 	.short	(.L_623 - .L_622)
	.align		4
.L_622:
        /*0d6c*/ 	.word	index@(_ZN2at6native27unrolled_elementwise_kernelINS0_13BinaryFunctorIbbbZNS0_19minimum_kernel_cudaERNS_18TensorIteratorBaseEEUlbbE_EESt5arrayIPcLm3EELi4E23TrivialOffsetCalculatorILi2EjESA_ILi1EjENS0_6memory15LoadWithoutCastENSD_16StoreWithoutCastEEEviT_T0_T2_T3_T4_T5_)
        /*0d70*/ 	.word	0x0000001e


	//----- nvinfo : EIATTR_FRAME_SIZE
	.align		4
.L_623:
        /*0d74*/ 	.byte	0x04, 0x11
        /*0d76*/ 	.short	(.L_625 - .L_624)
	.align		4
.L_624:
        /*0d78*/ 	.word	index@(_ZN2at6native27unrolled_elementwise_kernelINS0_13BinaryFunctorIbbbZNS0_19minimum_kernel_cudaERNS_18TensorIteratorBaseEEUlbbE_EESt5arrayIPcLm3EELi4E23TrivialOffsetCalculatorILi2EjESA_ILi1EjENS0_6memory15LoadWithoutCastENSD_16StoreWithoutCastEEEviT_T0_T2_T3_T4_T5_)
        /*0d7c*/ 	.word	0x00000000


	//----- nvinfo : EIATTR_REGCOUNT
	.align		4
.L_625:
        /*0d80*/ 	.byte	0x04, 0x2f
        /*0d82*/ 	.short	(.L_627 - .L_626)
	.align		4
.L_626:
        /*0d84*/ 	.word	index@(_ZN2at6native18elementwise_kernelILi128ELi4EZNS0_22gpu_kernel_impl_nocastINS0_13BinaryFunctorIbbbZNS0_19minimum_kernel_cudaERNS_18TensorIteratorBaseEEUlbbE_EEEEvS5_RKT_EUliE_EEviT1_)
        /*0d88*/ 	.word	0x00000014


	//----- nvinfo : EIATTR_FRAME_SIZE
	.align		4
.L_627:
        /*0d8c*/ 	.byte	0x04, 0x11
        /*0d8e*/ 	.short	(.L_629 - .L_628)
	.align		4
.L_628:
        /*0d90*/ 	.word	index@(_ZN2at6native18elementwise_kernelILi128ELi4EZNS0_22gpu_kernel_impl_nocastINS0_13BinaryFunctorIbbbZNS0_19minimum_kernel_cudaERNS_18TensorIteratorBaseEEUlbbE_EEEEvS5_RKT_EUliE_EEviT1_)
        /*0d94*/ 	.word	0x00000000


	//----- nvinfo : EIATTR_REGCOUNT
	.align		4
.L_629:
        /*0d98*/ 	.byte	0x04, 0x2f
        /*0d9a*/ 	.short	(.L_631 - .L_630)
	.align		4
.L_630:
        /*0d9c*/ 	.word	index@(_ZN2at6native27unrolled_elementwise_kernelINS0_13BinaryFunctorIbbbZNS0_19minimum_kernel_cudaERNS_18TensorIteratorBaseEEUlbbE_EESt5arrayIPcLm3EELi4E23TrivialOffsetCalculatorILi2EjESA_ILi1EjENS0_6memory12LoadWithCastILi2EEENSD_13StoreWithCastILi1EEEEEviT_T0_T2_T3_T4_T5_)
        /*0da0*/ 	.word	0x0000001c


	//----- nvinfo : EIATTR_FRAME_SIZE
	.align		4
.L_631:
        /*0da4*/ 	.byte	0x04, 0x11
        /*0da6*/ 	.short	(.L_633 - .L_632)
	.align		4
.L_632:
        /*0da8*/ 	.word	index@(_ZN2at6native27unrolled_elementwise_kernelINS0_13BinaryFunctorIbbbZNS0_19minimum_kernel_cudaERNS_18TensorIteratorBaseEEUlbbE_EESt5arrayIPcLm3EELi4E23TrivialOffsetCalculatorILi2EjESA_ILi1EjENS0_6memory12LoadWithCastILi2EEENSD_13StoreWithCastILi1EEEEEviT_T0_T2_T3_T4_T5_)
        /*0dac*/ 	.word	0x00000000


	//----- nvinfo : EIATTR_REGCOUNT
	.align		4
.L_633:
        /*0db0*/ 	.byte	0x04, 0x2f
        /*0db2*/ 	.short	(.L_635 - .L_634)
	.align		4
.L_634:
        /*0db4*/ 	.word	index@(_ZN2at6native18elementwise_kernelILi128ELi4EZNS0_15gpu_kernel_implINS0_13BinaryFunctorIbbbZNS0_19minimum_kernel_cudaERNS_18TensorIteratorBaseEEUlbbE_EEEEvS5_RKT_EUliE_EEviT1_)
        /*0db8*/ 	.word	0x00000018


	//----- nvinfo : EIATTR_FRAME_SIZE
	.align		4
.L_635:
        /*0dbc*/ 	.byte	0x04, 0x11
        /*0dbe*/ 	.short	(.L_637 - .L_636)
	.align		4
.L_636:
        /*0dc0*/ 	.word	index@(_ZN2at6native18elementwise_kernelILi128ELi4EZNS0_15gpu_kernel_implINS0_13BinaryFunctorIbbbZNS0_19minimum_kernel_cudaERNS_18TensorIteratorBaseEEUlbbE_EEEEvS5_RKT_EUliE_EEviT1_)
        /*0dc4*/ 	.word	0x00000000


	//----- nvinfo : EIATTR_REGCOUNT
	.align		4
.L_637:
        /*0dc8*/ 	.byte	0x04, 0x2f
        /*0dca*/ 	.short	(.L_639 - .L_638)
	.align		4
.L_638:
        /*0dcc*/ 	.word	index@(_ZN2at6native29vectorized_elementwise_kernelILi8ENS0_13AUnaryFunctorIbbbZNS0_19minimum_kernel_cudaERNS_18TensorIteratorBaseEEUlbbE_EESt5arrayIPcLm2EEEEviT0_T1_)
        /*0dd0*/ 	.word	0x00000004


	//----- nvinfo : EIATTR_FRAME_SIZE
	.align		4
.L_639:
        /*0dd4*/ 	.byte	0x04, 0x11
        /*0dd6*/ 	.short	(.L_641 - .L_640)
	.align		4
.L_640:
        /*0dd8*/ 	.word	index@(_ZN2at6native29vectorized_elementwise_kernelILi8ENS0_13AUnaryFunctorIbbbZNS0_19minimum_kernel_cudaERNS_18TensorIteratorBaseEEUlbbE_EESt5arrayIPcLm2EEEEviT0_T1_)
        /*0ddc*/ 	.word	0x00000000


	//----- nvinfo : EIATTR_REGCOUNT
	.align		4
.L_641:
        /*0de0*/ 	.byte	0x04, 0x2f
        /*0de2*/ 	.short	(.L_643 - .L_642)
	.align		4
.L_642:
        /*0de4*/ 	.word	index@(_ZN2at6native29vectorized_elementwise_kernelILi4ENS0_13AUnaryFunctorIbbbZNS0_19minimum_kernel_cudaERNS_18TensorIteratorBaseEEUlbbE_EESt5arrayIPcLm2EEEEviT0_T1_)
        /*0de8*/ 	.word	0x0000001c


	//----- nvinfo : EIATTR_FRAME_SIZE
	.align		4
.L_643:
        /*0dec*/ 	.byte	0x04, 0x11
        /*0dee*/ 	.short	(.L_645 - .L_644)
	.align		4
.L_644:
        /*0df0*/ 	.word	index@(_ZN2at6native29vectorized_elementwise_kernelILi4ENS0_13AUnaryFunctorIbbbZNS0_19minimum_kernel_cudaERNS_18TensorIteratorBaseEEUlbbE_EESt5arrayIPcLm2EEEEviT0_T1_)
        /*0df4*/ 	.word	0x00000000


	//----- nvinfo : EIATTR_REGCOUNT
	.align		4
.L_645:
        /*0df8*/ 	.byte	0x04, 0x2f
        /*0dfa*/ 	.short	(.L_647 - .L_646)
	.align		4
.L_646:
        /*0dfc*/ 	.word	index@(_ZN2at6native29vectorized_elementwise_kernelILi2ENS0_13AUnaryFunctorIbbbZNS0_19minimum_kernel_cudaERNS_18TensorIteratorBaseEEUlbbE_EESt5arrayIPcLm2EEEEviT0_T1_)
        /*0e00*/ 	.word	0x0000001c


	//----- nvinfo : EIATTR_FRAME_SIZE
	.align		4
.L_647:
        /*0e04*/ 	.byte	0x04, 0x11
        /*0e06*/ 	.short	(.L_649 - .L_648)
	.align		4
.L_648:
        /*0e08*/ 	.word	index@(_ZN2at6native29vectorized_elementwise_kernelILi2ENS0_13AUnaryFunctorIbbbZNS0_19minimum_kernel_cudaERNS_18TensorIteratorBaseEEUlbbE_EESt5arrayIPcLm2EEEEviT0_T1_)
        /*0e0c*/ 	.word	0x00000000


	//----- nvinfo : EIATTR_REGCOUNT
	.align		4
.L_649:
        /*0e10*/ 	.byte	0x04, 0x2f
        /*0e12*/ 	.short	(.L_651 - .L_650)
	.align		4
.L_650:
        /*0e14*/ 	.word	index@(_ZN2at6native27unrolled_elementwise_kernelINS0_13AUnaryFunctorIbbbZNS0_19minimum_kernel_cudaERNS_18TensorIteratorBaseEEUlbbE_EESt5arrayIPcLm2EELi4E23TrivialOffsetCalculatorILi1EjESB_NS0_6memory15LoadWithoutCastENSC_16StoreWithoutCastEEEviT_T0_T2_T3_T4_T5_)
        /*0e18*/ 	.word	0x00000016


	//----- nvinfo : EIATTR_FRAME_SIZE
	.align		4
.L_651:
        /*0e1c*/ 	.byte	0x04, 0x11
        /*0e1e*/ 	.short	(.L_653 - .L_652)
	.align		4
.L_652:
        /*0e20*/ 	.word	index@(_ZN2at6native27unrolled_elementwise_kernelINS0_13AUnaryFunctorIbbbZNS0_19minimum_kernel_cudaERNS_18TensorIteratorBaseEEUlbbE_EESt5arrayIPcLm2EELi4E23TrivialOffsetCalculatorILi1EjESB_NS0_6memory15LoadWithoutCastENSC_16StoreWithoutCastEEEviT_T0_T2_T3_T4_T5_)
        /*0e24*/ 	.word	0x00000000


	//----- nvinfo : EIATTR_REGCOUNT
	.align		4
.L_653:
        /*0e28*/ 	.byte	0x04, 0x2f
        /*0e2a*/ 	.short	(.L_655 - .L_654)
	.align		4
.L_654:
        /*0e2c*/ 	.word	index@(_ZN2at6native18elementwise_kernelILi128ELi4EZNS0_22gpu_kernel_impl_nocastINS0_13AUnaryFunctorIbbbZNS0_19minimum_kernel_cudaERNS_18TensorIteratorBaseEEUlbbE_EEEEvS5_RKT_EUliE_EEviT1_)
        /*0e30*/ 	.word	0x00000014


	//----- nvinfo : EIATTR_FRAME_SIZE
	.align		4
.L_655:
        /*0e34*/ 	.byte	0x04, 0x11
        /*0e36*/ 	.short	(.L_657 - .L_656)
	.align		4
.L_656:
        /*0e38*/ 	.word	index@(_ZN2at6native18elementwise_kernelILi128ELi4EZNS0_22gpu_kernel_impl_nocastINS0_13AUnaryFunctorIbbbZNS0_19minimum_kernel_cudaERNS_18TensorIteratorBaseEEUlbbE_EEEEvS5_RKT_EUliE_EEviT1_)
        /*0e3c*/ 	.word	0x00000000


	//----- nvinfo : EIATTR_REGCOUNT
	.align		4
.L_657:
        /*0e40*/ 	.byte	0x04, 0x2f
        /*0e42*/ 	.short	(.L_659 - .L_658)
	.align		4
.L_658:
        /*0e44*/ 	.word	index@(_ZN2at6native27unrolled_elementwise_kernelINS0_13AUnaryFunctorIbbbZNS0_19minimum_kernel_cudaERNS_18TensorIteratorBaseEEUlbbE_EESt5arrayIPcLm2EELi4E23TrivialOffsetCalculatorILi1EjESB_NS0_6memory12LoadWithCastILi1EEENSC_13StoreWithCastILi1EEEEEviT_T0_T2_T3_T4_T5_)
        /*0e48*/ 	.word	0x0000001e


	//----- nvinfo : EIATTR_FRAME_SIZE
	.align		4
.L_659:
        /*0e4c*/ 	.byte	0x04, 0x11
        /*0e4e*/ 	.short	(.L_661 - .L_660)
	.align		4
.L_660:
        /*0e50*/ 	.word	index@(_ZN2at6native27unrolled_elementwise_kernelINS0_13AUnaryFunctorIbbbZNS0_19minimum_kernel_cudaERNS_18TensorIteratorBaseEEUlbbE_EESt5arrayIPcLm2EELi4E23TrivialOffsetCalculatorILi1EjESB_NS0_6memory12LoadWithCastILi1EEENSC_13StoreWithCastILi1EEEEEviT_T0_T2_T3_T4_T5_)
        /*0e54*/ 	.word	0x00000000


	//----- nvinfo : EIATTR_REGCOUNT
	.align		4
.L_661:
        /*0e58*/ 	.byte	0x04, 0x2f
        /*0e5a*/ 	.short	(.L_663 - .L_662)
	.align		4
.L_662:
        /*0e5c*/ 	.word	index@(_ZN2at6native18elementwise_kernelILi128ELi4EZNS0_15gpu_kernel_implINS0_13AUnaryFunctorIbbbZNS0_19minimum_kernel_cudaERNS_18TensorIteratorBaseEEUlbbE_EEEEvS5_RKT_EUliE_EEviT1_)
        /*0e60*/ 	.word	0x00000018


	//----- nvinfo : EIATTR_FRAME_SIZE
	.align		4
.L_663:
        /*0e64*/ 	.byte	0x04, 0x11
        /*0e66*/ 	.short	(.L_665 - .L_664)
	.align		4
.L_664:
        /*0e68*/ 	.word	index@(_ZN2at6native18elementwise_kernelILi128ELi4EZNS0_15gpu_kernel_implINS0_13AUnaryFunctorIbbbZNS0_19minimum_kernel_cudaERNS_18TensorIteratorBaseEEUlbbE_EEEEvS5_RKT_EUliE_EEviT1_)
        /*0e6c*/ 	.word	0x00000000


	//----- nvinfo : EIATTR_REGCOUNT
	.align		4
.L_665:
        /*0e70*/ 	.byte	0x04, 0x2f
        /*0e72*/ 	.short	(.L_667 - .L_666)
	.align		4
.L_666:
        /*0e74*/ 	.word	index@(_ZN2at6native29vectorized_elementwise_kernelILi8ENS0_13BinaryFunctorIhhhZZZNS0_19minimum_kernel_cudaERNS_18TensorIteratorBaseEENKUlvE_clEvENKUlvE_clEvEUlhhE_EESt5arrayIPcLm3EEEEviT0_T1_)
        /*0e78*/ 	.word	0x00000004


	//----- nvinfo : EIATTR_FRAME_SIZE
	.align		4
.L_667:
        /*0e7c*/ 	.byte	0x04, 0x11
        /*0e7e*/ 	.short	(.L_669 - .L_668)
	.align		4
.L_668:
        /*0e80*/ 	.word	index@(_ZN2at6native29vectorized_elementwise_kernelILi8ENS0_13BinaryFunctorIhhhZZZNS0_19minimum_kernel_cudaERNS_18TensorIteratorBaseEENKUlvE_clEvENKUlvE_clEvEUlhhE_EESt5arrayIPcLm3EEEEviT0_T1_)
        /*0e84*/ 	.word	0x00000000


	//----- nvinfo : EIATTR_REGCOUNT
	.align		4
.L_669:
        /*0e88*/ 	.byte	0x04, 0x2f
        /*0e8a*/ 	.short	(.L_671 - .L_670)
	.align		4
.L_670:
        /*0e8c*/ 	.word	index@(_ZN2at6native29vectorized_elementwise_kernelILi4ENS0_13BinaryFunctorIhhhZZZNS0_19minimum_kernel_cudaERNS_18TensorIteratorBaseEENKUlvE_clEvENKUlvE_clEvEUlhhE_EESt5arrayIPcLm3EEEEviT0_T1_)
        /*0e90*/ 	.word	0x00000020


	//----- nvinfo : EIATTR_FRAME_SIZE
	.align		4
.L_671:
        /*0e94*/ 	.byte	0x04, 0x11
        /*0e96*/ 	.short	(.L_673 - .L_672)
	.align		4
.L_672:
        /*0e98*/ 	.word	index@(_ZN2at6native29vectorized_elementwise_kernelILi4ENS0_13BinaryFunctorIhhhZZZNS0_19minimum_kernel_cudaERNS_18TensorIteratorBaseEENKUlvE_clEvENKUlvE_clEvEUlhhE_EESt5arrayIPcLm3EEEEviT0_T1_)
        /*0e9c*/ 	.word	0x00000000


	//----- nvinfo : EIATTR_REGCOUNT
	.align		4
.L_673:
        /*0ea0*/ 	.byte	0x04, 0x2f
        /*0ea2*/ 	.short	(.L_675 - .L_674)
	.align		4
.L_674:
        /*0ea4*/ 	.word	index@(_ZN2at6native29vectorized_elementwise_kernelILi2ENS0_13BinaryFunctorIhhhZZZNS0_19minimum_kernel_cudaERNS_18TensorIteratorBaseEENKUlvE_clEvENKUlvE_clEvEUlhhE_EESt5arrayIPcLm3EEEEviT0_T1_)
        /*0ea8*/ 	.word	0x00000020


	//----- nvinfo : EIATTR_FRAME_SIZE
	.align		4
.L_675:
        /*0eac*/ 	.byte	0x04, 0x11
        /*0eae*/ 	.short	(.L_677 - .L_676)
	.align		4
.L_676:
        /*0eb0*/ 	.word	index@(_ZN2at6native29vectorized_elementwise_kernelILi2ENS0_13BinaryFunctorIhhhZZZNS0_19minimum_kernel_cudaERNS_18TensorIteratorBaseEENKUlvE_clEvENKUlvE_clEvEUlhhE_EESt5arrayIPcLm3EEEEviT0_T1_)
        /*0eb4*/ 	.word	0x00000000


	//----- nvinfo : EIATTR_REGCOUNT
	.align		4
.L_677:
        /*0eb8*/ 	.byte	0x04, 0x2f
        /*0eba*/ 	.short	(.L_679 - .L_678)
	.align		4
.L_678:
        /*0ebc*/ 	.word	index@(_ZN2at6native27unrolled_elementwise_kernelINS0_13BinaryFunctorIhhhZZZNS0_19minimum_kernel_cudaERNS_18TensorIteratorBaseEENKUlvE_clEvENKUlvE_clEvEUlhhE_EESt5arrayIPcLm3EELi4E23TrivialOffsetCalculatorILi2EjESC_ILi1EjENS0_6memory15LoadWithoutCastENSF_16StoreWithoutCastEEEviT_T0_T2_T3_T4_T5_)
        /*0ec0*/ 	.word	0x0000001c


	//----- nvinfo : EIATTR_FRAME_SIZE
	.align		4
.L_679:
        /*0ec4*/ 	.byte	0x04, 0x11
        /*0ec6*/ 	.short	(.L_681 - .L_680)
	.align		4
.L_680:
        /*0ec8*/ 	.word	index@(_ZN2at6native27unrolled_elementwise_kernelINS0_13BinaryFunctorIhhhZZZNS0_19minimum_kernel_cudaERNS_18TensorIteratorBaseEENKUlvE_clEvENKUlvE_clEvEUlhhE_EESt5arrayIPcLm3EELi4E23TrivialOffsetCalculatorILi2EjESC_ILi1EjENS0_6memory15LoadWithoutCastENSF_16StoreWithoutCastEEEviT_T0_T2_T3_T4_T5_)
        /*0ecc*/ 	.word	0x00000000


	//----- nvinfo : EIATTR_REGCOUNT
	.align		4
.L_681:
        /*0ed0*/ 	.byte	0x04, 0x2f
        /*0ed2*/ 	.short	(.L_683 - .L_682)
	.align		4
.L_682:
        /*0ed4*/ 	.word	index@(_ZN2at6native18elementwise_kernelILi128ELi4EZNS0_22gpu_kernel_impl_nocastINS0_13BinaryFunctorIhhhZZZNS0_19minimum_kernel_cudaERNS_18TensorIteratorBaseEENKUlvE_clEvENKUlvE_clEvEUlhhE_EEEEvS5_RKT_EUliE_EEviT1_)
        /*0ed8*/ 	.word	0x00000014


	//----- nvinfo : EIATTR_FRAME_SIZE
	.align		4
.L_683:
        /*0edc*/ 	.byte	0x04, 0x11
        /*0ede*/ 	.short	(.L_685 - .L_684)
	.align		4
.L_684:
        /*0ee0*/ 	.word	index@(_ZN2at6native18elementwise_kernelILi128ELi4EZNS0_22gpu_kernel_impl_nocastINS0_13BinaryFunctorIhhhZZZNS0_19minimum_kernel_cudaERNS_18TensorIteratorBaseEENKUlvE_clEvENKUlvE_clEvEUlhhE_EEEEvS5_RKT_EUliE_EEviT1_)
        /*0ee4*/ 	.word	0x00000000


	//----- nvinfo : EIATTR_REGCOUNT
	.align		4
.L_685:
        /*0ee8*/ 	.byte	0x04, 0x2f
        /*0eea*/ 	.short	(.L_687 - .L_686)
	.align		4
.L_686:
        /*0eec*/ 	.word	index@(_ZN2at6native27unrolled_elementwise_kernelINS0_13BinaryFunctorIhhhZZZNS0_19minimum_kernel_cudaERNS_18TensorIteratorBaseEENKUlvE_clEvENKUlvE_clEvEUlhhE_EESt5arrayIPcLm3EELi4E23TrivialOffsetCalculatorILi2EjESC_ILi1EjENS0_6memory12LoadWithCastILi2EEENSF_13StoreWithCastILi1EEEEEviT_T0_T2_T3_T4_T5_)
        /*0ef0*/ 	.word	0x00000020


	//----- nvinfo : EIATTR_FRAME_SIZE
	.align		4
.L_687:
        /*0ef4*/ 	.byte	0x04, 0x11
        /*0ef6*/ 	.short	(.L_689 - .L_688)
	.align		4
.L_688:
        /*0ef8*/ 	.word	index@(_ZN2at6native27unrolled_elementwise_kernelINS0_13BinaryFunctorIhhhZZZNS0_19minimum_kernel_cudaERNS_18TensorIteratorBaseEENKUlvE_clEvENKUlvE_clEvEUlhhE_EESt5arrayIPcLm3EELi4E23TrivialOffsetCalculatorILi2EjESC_ILi1EjENS0_6memory12LoadWithCastILi2EEENSF_13StoreWithCastILi1EEEEEviT_T0_T2_T3_T4_T5_)
        /*0efc*/ 	.word	0x00000000


	//----- nvinfo : EIATTR_REGCOUNT
	.align		4
.L_689:
        /*0f00*/ 	.byte	0x04, 0x2f
        /*0f02*/ 	.short	(.L_691 - .L_690)
	.align		4
.L_690:
        /*0f04*/ 	.word	index@(_ZN2at6native18elementwise_kernelILi128ELi4EZNS0_15gpu_kernel_implINS0_13BinaryFunctorIhhhZZZNS0_19minimum_kernel_cudaERNS_18TensorIteratorBaseEENKUlvE_clEvENKUlvE_clEvEUlhhE_EEEEvS5_RKT_EUliE_EEviT1_)
        /*0f08*/ 	.word	0x00000018


	//----- nvinfo : EIATTR_FRAME_SIZE
	.align		4
.L_691:
        /*0f0c*/ 	.byte	0x04, 0x11
        /*0f0e*/ 	.short	(.L_693 - .L_692)
	.align		4
.L_692:
        /*0f10*/ 	.word	index@(_ZN2at6native18elementwise_kernelILi128ELi4EZNS0_15gpu_kernel_implINS0_13BinaryFunctorIhhhZZZNS0_19minimum_kernel_cudaERNS_18TensorIteratorBaseEENKUlvE_clEvENKUlvE_clEvEUlhhE_EEEEvS5_RKT_EUliE_EEviT1_)
        /*0f14*/ 	.word	0x00000000


	//----- nvinfo : EIATTR_REGCOUNT
	.align		4
.L_693:
        /*0f18*/ 	.byte	0x04, 0x2f
        /*0f1a*/ 	.short	(.L_695 - .L_694)
	.align		4
.L_694:
        /*0f1c*/ 	.word	index@(_ZN2at6native29vectorized_elementwise_kernelILi8ENS0_13AUnaryFunctorIhhhZZZNS0_19minimum_kernel_cudaERNS_18TensorIteratorBaseEENKUlvE_clEvENKUlvE_clEvEUlhhE_EESt5arrayIPcLm2EEEEviT0_T1_)
        /*0f20*/ 	.word	0x00000004


	//----- nvinfo : EIATTR_FRAME_SIZE
	.align		4
.L_695:
        /*0f24*/ 	.byte	0x04, 0x11
        /*0f26*/ 	.short	(.L_697 - .L_696)
	.align		4
.L_696:
        /*0f28*/ 	.word	index@(_ZN2at6native29vectorized_elementwise_kernelILi8ENS0_13AUnaryFunctorIhhhZZZNS0_19minimum_kernel_cudaERNS_18TensorIteratorBaseEENKUlvE_clEvENKUlvE_clEvEUlhhE_EESt5arrayIPcLm2EEEEviT0_T1_)
        /*0f2c*/ 	.word	0x00000000


	//----- nvinfo : EIATTR_REGCOUNT
	.align		4
.L_697:
        /*0f30*/ 	.byte	0x04, 0x2f
        /*0f32*/ 	.short	(.L_699 - .L_698)
	.align		4
.L_698:
        /*0f34*/ 	.word	index@(_ZN2at6native29vectorized_elementwise_kernelILi4ENS0_13AUnaryFunctorIhhhZZZNS0_19minimum_kernel_cudaERNS_18TensorIteratorBaseEENKUlvE_clEvENKUlvE_clEvEUlhhE_EESt5arrayIPcLm2EEEEviT0_T1_)
        /*0f38*/ 	.word	0x0000001e


	//----- nvinfo : EIATTR_FRAME_SIZE
	.align		4
.L_699:
        /*0f3c*/ 	.byte	0x04, 0x11
        /*0f3e*/ 	.short	(.L_701 - .L_700)
	.align		4
.L_700:
        /*0f40*/ 	.word	index@(_ZN2at6native29vectorized_elementwise_kernelILi4ENS0_13AUnaryFunctorIhhhZZZNS0_19minimum_kernel_cudaERNS_18TensorIteratorBaseEENKUlvE_clEvENKUlvE_clEvEUlhhE_EESt5arrayIPcLm2EEEEviT0_T1_)
        /*0f44*/ 	.word	0x00000000


	//----- nvinfo : EIATTR_REGCOUNT
	.align		4
.L_701:
        /*0f48*/ 	.byte	0x04, 0x2f
        /*0f4a*/ 	.short	(.L_703 - .L_702)
	.align		4
.L_702:
        /*0f4c*/ 	.word	index@(_ZN2at6native29vectorized_elementwise_kernelILi2ENS0_13AUnaryFunctorIhhhZZZNS0_19minimum_kernel_cudaERNS_18TensorIteratorBaseEENKUlvE_clEvENKUlvE_clEvEUlhhE_EESt5arrayIPcLm2EEEEviT0_T1_)
        /*0f50*/ 	.word	0x0000001e


	//----- nvinfo : EIATTR_FRAME_SIZE
	.align		4
.L_703:
        /*0f54*/ 	.byte	0x04, 0x11
        /*0f56*/ 	.short	(.L_705 - .L_704)
	.align		4
.L_704:
        /*0f58*/ 	.word	index@(_ZN2at6native29vectorized_elementwise_kernelILi2ENS0_13AUnaryFunctorIhhhZZZNS0_19minimum_kernel_cudaERNS_18TensorIteratorBaseEENKUlvE_clEvENKUlvE_clEvEUlhhE_EESt5arrayIPcLm2EEEEviT0_T1_)
        /*0f5c*/ 	.word	0x00000000


	//----- nvinfo : EIATTR_REGCOUNT
	.align		4
.L_705:
        /*0f60*/ 	.byte	0x04, 0x2f
        /*0f62*/ 	.short	(.L_707 - .L_706)
	.align		4
.L_706:
        /*0f64*/ 	.word	index@(_ZN2at6native27unrolled_elementwise_kernelINS0_13AUnaryFunctorIhhhZZZNS0_19minimum_kernel_cudaERNS_18TensorIteratorBaseEENKUlvE_clEvENKUlvE_clEvEUlhhE_EESt5arrayIPcLm2EELi4E23TrivialOffsetCalculatorILi1EjESD_NS0_6memory15LoadWithoutCastENSE_16StoreWithoutCastEEEviT_T0_T2_T3_T4_T5_)
        /*0f68*/ 	.word	0x00000016


	//----- nvinfo : EIATTR_FRAME_SIZE
	.align		4
.L_707:
        /*0f6c*/ 	.byte	0x04, 0x11
        /*0f6e*/ 	.short	(.L_709 - .L_708)
	.align		4
.L_708:
        /*0f70*/ 	.word	index@(_ZN2at6native27unrolled_elementwise_kernelINS0_13AUnaryFunctorIhhhZZZNS0_19minimum_kernel_cudaERNS_18TensorIteratorBaseEENKUlvE_clEvENKUlvE_clEvEUlhhE_EESt5arrayIPcLm2EELi4E23TrivialOffsetCalculatorILi1EjESD_NS0_6memory15LoadWithoutCastENSE_16StoreWithoutCastEEEviT_T0_T2_T3_T4_T5_)
        /*0f74*/ 	.word	0x00000000


	//----- nvinfo : EIATTR_REGCOUNT
	.align		4
.L_709:
        /*0f78*/ 	.byte	0x04, 0x2f
        /*0f7a*/ 	.short	(.L_711 - .L_710)
	.align		4
.L_710:
        /*0f7c*/ 	.word	index@(_ZN2at6native18elementwise_kernelILi128ELi4EZNS0_22gpu_kernel_impl_nocastINS0_13AUnaryFunctorIhhhZZZNS0_19minimum_kernel_cudaERNS_18TensorIteratorBaseEENKUlvE_clEvENKUlvE_clEvEUlhhE_EEEEvS5_RKT_EUliE_EEviT1_)
        /*0f80*/ 	.word	0x00000014


	//----- nvinfo : EIATTR_FRAME_SIZE
	.align		4
.L_711:
        /*0f84*/ 	.byte	0x04, 0x11
        /*0f86*/ 	.short	(.L_713 - .L_712)
	.align		4
.L_712:
        /*0f88*/ 	.word	index@(_ZN2at6native18elementwise_kernelILi128ELi4EZNS0_22gpu_kernel_impl_nocastINS0_13AUnaryFunctorIhhhZZZNS0_19minimum_kernel_cudaERNS_18TensorIteratorBaseEENKUlvE_clEvENKUlvE_clEvEUlhhE_EEEEvS5_RKT_EUliE_EEviT1_)
        /*0f8c*/ 	.word	0x00000000


	//----- nvinfo : EIATTR_REGCOUNT
	.align		4
.L_713:
        /*0f90*/ 	.byte	0x04, 0x2f
        /*0f92*/ 	.short	(.L_715 - .L_714)
	.align		4
.L_714:
        /*0f94*/ 	.word	index@(_ZN2at6native27unrolled_elementwise_kernelINS0_13AUnaryFunctorIhhhZZZNS0_19minimum_kernel_cudaERNS_18TensorIteratorBaseEENKUlvE_clEvENKUlvE_clEvEUlhhE_EESt5arrayIPcLm2EELi4E23TrivialOffsetCalculatorILi1EjESD_NS0_6memory12LoadWithCastILi1EEENSE_13StoreWithCastILi1EEEEEviT_T0_T2_T3_T4_T5_)
        /*0f98*/ 	.word	0x0000001c


	//----- nvinfo : EIATTR_FRAME_SIZE
	.align		4
.L_715:
        /*0f9c*/ 	.byte	0x04, 0x11
        /*0f9e*/ 	.short	(.L_717 - .L_716)
	.align		4
.L_716:
        /*0fa0*/ 	.word	index@(_ZN2at6native27unrolled_elementwise_kernelINS0_13AUnaryFunctorIhhhZZZNS0_19minimum_kernel_cudaERNS_18TensorIteratorBaseEENKUlvE_clEvENKUlvE_clEvEUlhhE_EESt5arrayIPcLm2EELi4E23TrivialOffsetCalculatorILi1EjESD_NS0_6memory12LoadWithCastILi1EEENSE_13StoreWithCastILi1EEEEEviT_T0_T2_T3_T4_T5_)
        /*0fa4*/ 	.word	0x00000000


	//----- nvinfo : EIATTR_REGCOUNT
	.align		4
.L_717:
        /*0fa8*/ 	.byte	0x04, 0x2f
        /*0faa*/ 	.short	(.L_719 - .L_718)
	.align		4
.L_718:
        /*0fac*/ 	.word	index@(_ZN2at6native18elementwise_kernelILi128ELi4EZNS0_15gpu_kernel_implINS0_13AUnaryFunctorIhhhZZZNS0_19minimum_kernel_cudaERNS_18TensorIteratorBaseEENKUlvE_clEvENKUlvE_clEvEUlhhE_EEEEvS5_RKT_EUliE_EEviT1_)
        /*0fb0*/ 	.word	0x00000018


	//----- nvinfo : EIATTR_FRAME_SIZE
	.align		4
.L_719:
        /*0fb4*/ 	.byte	0x04, 0x11
        /*0fb6*/ 	.short	(.L_721 - .L_720)
	.align		4
.L_720:
        /*0fb8*/ 	.word	index@(_ZN2at6native18elementwise_kernelILi128ELi4EZNS0_15gpu_kernel_implINS0_13AUnaryFunctorIhhhZZZNS0_19minimum_kernel_cudaERNS_18TensorIteratorBaseEENKUlvE_clEvENKUlvE_clEvEUlhhE_EEEEvS5_RKT_EUliE_EEviT1_)
        /*0fbc*/ 	.word	0x00000000


	//----- nvinfo : EIATTR_REGCOUNT
	.align		4
.L_721:
        /*0fc0*/ 	.byte	0x04, 0x2f
        /*0fc2*/ 	.short	(.L_723 - .L_722)
	.align		4
.L_722:
        /*0fc4*/ 	.word	index@(_ZN2at6native29vectorized_elementwise_kernelILi8ENS0_13BinaryFunctorIaaaZZZNS0_19minimum_kernel_cudaERNS_18TensorIteratorBaseEENKUlvE_clEvENKUlvE0_clEvEUlaaE_EESt5arrayIPcLm3EEEEviT0_T1_)
        /*0fc8*/ 	.word	0x00000004


	//----- nvinfo : EIATTR_FRAME_SIZE
	.align		4
.L_723:
        /*0fcc*/ 	.byte	0x04, 0x11
        /*0fce*/ 	.short	(.L_725 - .L_724)
	.align		4
.L_724:
        /*0fd0*/ 	.word	index@(_ZN2at6native29vectorized_elementwise_kernelILi8ENS0_13BinaryFunctorIaaaZZZNS0_19minimum_kernel_cudaERNS_18TensorIteratorBaseEENKUlvE_clEvENKUlvE0_clEvEUlaaE_EESt5arrayIPcLm3EEEEviT0_T1_)
        /*0fd4*/ 	.word	0x00000000


	//----- nvinfo : EIATTR_REGCOUNT
	.align		4
.L_725:
        /*0fd8*/ 	.byte	0x04, 0x2f
        /*0fda*/ 	.short	(.L_727 - .L_726)
	.align		4
.L_726:
        /*0fdc*/ 	.word	index@(_ZN2at6native29vectorized_elementwise_kernelILi4ENS0_13BinaryFunctorIaaaZZZNS0_19minimum_kernel_cudaERNS_18TensorIteratorBaseEENKUlvE_clEvENKUlvE0_clEvEUlaaE_EESt5arrayIPcLm3EEEEviT0_T1_)
        /*0fe0*/ 	.word	0x00000020


	//----- nvinfo : EIATTR_FRAME_SIZE
	.align		4
.L_727:
        /*0fe4*/ 	.byte	0x04, 0x11
        /*0fe6*/ 	.short	(.L_729 - .L_728)
	.align		4
.L_728:
        /*0fe8*/ 	.word	index@(_ZN2at6native29vectorized_elementwise_kernelILi4ENS0_13BinaryFunctorIaaaZZZNS0_19minimum_kernel_cudaERNS_18TensorIteratorBaseEENKUlvE_clEvENKUlvE0_clEvEUlaaE_EESt5arrayIPcLm3EEEEviT0_T1_)
        /*0fec*/ 	.word	0x00000000


	//----- nvinfo : EIATTR_REGCOUNT
	.align		4
.L_729:
        /*0ff0*/ 	.byte	0x04, 0x2f
        /*0ff2*/ 	.short	(.L_731 - .L_730)
	.align		4
.L_730:
        /*0ff4*/ 	.word	index@(_ZN2at6native29vectorized_elementwise_kernelILi2ENS0_13BinaryFunctorIaaaZZZNS0_19minimum_kernel_cudaERNS_18TensorIteratorBaseEENKUlvE_clEvENKUlvE0_clEvEUlaaE_EESt5arrayIPcLm3EEEEviT0_T1_)
        /*0ff8*/ 	.word	0x00000020


	//----- nvinfo : EIATTR_FRAME_SIZE
	.align		4
.L_731:
        /*0ffc*/ 	.byte	0x04, 0x11
        /*0ffe*/ 	.short	(.L_733 - .L_732)
	.align		4
.L_732:
        /*1000*/ 	.word	index@(_ZN2at6native29vectorized_elementwise_kernelILi2ENS0_13BinaryFunctorIaaaZZZNS0_19minimum_kernel_cudaERNS_18TensorIteratorBaseEENKUlvE_clEvENKUlvE0_clEvEUlaaE_EESt5arrayIPcLm3EEEEviT0_T1_)
        /*1004*/ 	.word	0x00000000


	//----- nvinfo : EIATTR_REGCOUNT
	.align		4
.L_733:
        /*1008*/ 	.byte	0x04, 0x2f
        /*100a*/ 	.short	(.L_735 - .L_734)
	.align		4
.L_734:
        /*100c*/ 	.word	index@(_ZN2at6native27unrolled_elementwise_kernelINS0_13BinaryFunctorIaaaZZZNS0_19minimum_kernel_cudaERNS_18TensorIteratorBaseEENKUlvE_clEvENKUlvE0_clEvEUlaaE_EESt5arrayIPcLm3EELi4E23TrivialOffsetCalculatorILi2EjESC_ILi1EjENS0_6memory15LoadWithoutCastENSF_16StoreWithoutCastEEEviT_T0_T2_T3_T4_T5_)
        /*1010*/ 	.word	0x0000001c


	//----- nvinfo : EIATTR_FRAME_SIZE
	.align		4
.L_735:
        /*1014*/ 	.byte	0x04, 0x11
        /*1016*/ 	.short	(.L_737 - .L_736)
	.align		4
.L_736:
        /*1018*/ 	.word	index@(_ZN2at6native27unrolled_elementwise_kernelINS0_13BinaryFunctorIaaaZZZNS0_19minimum_kernel_cudaERNS_18TensorIteratorBaseEENKUlvE_clEvENKUlvE0_clEvEUlaaE_EESt5arrayIPcLm3EELi4E23TrivialOffsetCalculatorILi2EjESC_ILi1EjENS0_6memory15LoadWithoutCastENSF_16StoreWithoutCastEEEviT_T0_T2_T3_T4_T5_)
        /*101c*/ 	.word	0x00000000


	//----- nvinfo : EIATTR_REGCOUNT
	.align		4
.L_737:
        /*1020*/ 	.byte	0x04, 0x2f
        /*1022*/ 	.short	(.L_739 - .L_738)
	.align		4
.L_738:
        /*1024*/ 	.word	index@(_ZN2at6native18elementwise_kernelILi128ELi4EZNS0_22gpu_kernel_impl_nocastINS0_13BinaryFunctorIaaaZZZNS0_19minimum_kernel_cudaERNS_18TensorIteratorBaseEENKUlvE_clEvENKUlvE0_clEvEUlaaE_EEEEvS5_RKT_EUliE_EEviT1_)
        /*1028*/ 	.word	0x00000014


	//----- nvinfo : EIATTR_FRAME_SIZE
	.align		4
.L_739:
        /*102c*/ 	.byte	0x04, 0x11
        /*102e*/ 	.short	(.L_741 - .L_740)
	.align		4
.L_740:
        /*1030*/ 	.word	index@(_ZN2at6native18elementwise_kernelILi128ELi4EZNS0_22gpu_kernel_impl_nocastINS0_13BinaryFunctorIaaaZZZNS0_19minimum_kernel_cudaERNS_18TensorIteratorBaseEENKUlvE_clEvENKUlvE0_clEvEUlaaE_EEEEvS5_RKT_EUliE_EEviT1_)
        /*1034*/ 	.word	0x00000000


	//----- nvinfo : EIATTR_REGCOUNT
	.align		4
.L_741:
        /*1038*/ 	.byte	0x04, 0x2f
        /*103a*/ 	.short	(.L_743 - .L_742)
	.align		4
.L_742:
        /*103c*/ 	.word	index@(_ZN2at6native27unrolled_elementwise_kernelINS0_13BinaryFunctorIaaaZZZNS0_19minimum_kernel_cudaERNS_18TensorIteratorBaseEENKUlvE_clEvENKUlvE0_clEvEUlaaE_EESt5arrayIPcLm3EELi4E23TrivialOffsetCalculatorILi2EjESC_ILi1EjENS0_6memory12LoadWithCastILi2EEENSF_13StoreWithCastILi1EEEEEviT_T0_T2_T3_T4_T5_)
        /*1040*/ 	.word	0x0000001f


	//----- nvinfo : EIATTR_FRAME_SIZE
	.align		4
.L_743:
        /*1044*/ 	.byte	0x04, 0x11
        /*1046*/ 	.short	(.L_745 - .L_744)
	.align		4
.L_744:
        /*1048*/ 	.word	index@(_ZN2at6native27unrolled_elementwise_kernelINS0_13BinaryFunctorIaaaZZZNS0_19minimum_kernel_cudaERNS_18TensorIteratorBaseEENKUlvE_clEvENKUlvE0_clEvEUlaaE_EESt5arrayIPcLm3EELi4E23TrivialOffsetCalculatorILi2EjESC_ILi1EjENS0_6memory12LoadWithCastILi2EEENSF_13StoreWithCastILi1EEEEEviT_T0_T2_T3_T4_T5_)
        /*104c*/ 	.word	0x00000000


	//----- nvinfo : EIATTR_REGCOUNT
	.align		4
.L_745:
        /*1050*/ 	.byte	0x04, 0x2f
        /*1052*/ 	.short	(.L_747 - .L_746)
	.align		4
.L_746:
        /*1054*/ 	.word	index@(_ZN2at6native18elementwise_kernelILi128ELi4EZNS0_15gpu_kernel_implINS0_13BinaryFunctorIaaaZZZNS0_19minimum_kernel_cudaERNS_18TensorIteratorBaseEENKUlvE_clEvENKUlvE0_clEvEUlaaE_EEEEvS5_RKT_EUliE_EEviT1_)
        /*1058*/ 	.word	0x00000018


	//----- nvinfo : EIATTR_FRAME_SIZE
	.align		4
.L_747:
        /*105c*/ 	.byte	0x04, 0x11
        /*105e*/ 	.short	(.L_749 - .L_748)
	.align		4
.L_748:
        /*1060*/ 	.word	index@(_ZN2at6native18elementwise_kernelILi128ELi4EZNS0_15gpu_kernel_implINS0_13BinaryFunctorIaaaZZZNS0_19minimum_kernel_cudaERNS_18TensorIteratorBaseEENKUlvE_clEvENKUlvE0_clEvEUlaaE_EEEEvS5_RKT_EUliE_EEviT1_)
        /*1064*/ 	.word	0x00000000


	//----- nvinfo : EIATTR_REGCOUNT
	.align		4
.L_749:
        /*1068*/ 	.byte	0x04, 0x2f
        /*106a*/ 	.short	(.L_751 - .L_750)
	.align		4
.L_750:
        /*106c*/ 	.word	index@(_ZN2at6native29vectorized_elementwise_kernelILi8ENS0_13AUnaryFunctorIaaaZZZNS0_19minimum_kernel_cudaERNS_18TensorIteratorBaseEENKUlvE_clEvENKUlvE0_clEvEUlaaE_EESt5arrayIPcLm2EEEEviT0_T1_)
        /*1070*/ 	.word	0x00000004


	//----- nvinfo : EIATTR_FRAME_SIZE
	.align		4
.L_751:
        /*1074*/ 	.byte	0x04, 0x11
        /*1076*/ 	.short	(.L_753 - .L_752)
	.align		4
.L_752:
        /*1078*/ 	.word	index@(_ZN2at6native29vectorized_elementwise_kernelILi8ENS0_13AUnaryFunctorIaaaZZZNS0_19minimum_kernel_cudaERNS_18TensorIteratorBaseEENKUlvE_clEvENKUlvE0_clEvEUlaaE_EESt5arrayIPcLm2EEEEviT0_T1_)
        /*107c*/ 	.word	0x00000000


	//----- nvinfo : EIATTR_REGCOUNT
	.align		4
.L_753:
        /*1080*/ 	.byte	0x04, 0x2f
        /*1082*/ 	.short	(.L_755 - .L_754)
	.align		4
.L_754:
        /*1084*/ 	.word	index@(_ZN2at6native29vectorized_elementwise_kernelILi4ENS0_13AUnaryFunctorIaaaZZZNS0_19minimum_kernel_cudaERNS_18TensorIteratorBaseEENKUlvE_clEvENKUlvE0_clEvEUlaaE_EESt5arrayIPcLm2EEEEviT0_T1_)
        /*1088*/ 	.word	0x0000001e


	//----- nvinfo : EIATTR_FRAME_SIZE
	.align		4
.L_755:
        /*108c*/ 	.byte	0x04, 0x11
        /*108e*/ 	.short	(.L_757 - .L_756)
	.align		4
.L_756:
        /*1090*/ 	.word	index@(_ZN2at6native29vectorized_elementwise_kernelILi4ENS0_13AUnaryFunctorIaaaZZZNS0_19minimum_kernel_cudaERNS_18TensorIteratorBaseEENKUlvE_clEvENKUlvE0_clEvEUlaaE_EESt5arrayIPcLm2EEEEviT0_T1_)
        /*1094*/ 	.word	0x00000000


	//----- nvinfo : EIATTR_REGCOUNT
	.align		4
.L_757:
        /*1098*/ 	.byte	0x04, 0x2f
        /*109a*/ 	.short	(.L_759 - .L_758)
	.align		4
.L_758:
        /*109c*/ 	.word	index@(_ZN2at6native29vectorized_elementwise_kernelILi2ENS0_13AUnaryFunctorIaaaZZZNS0_19minimum_kernel_cudaERNS_18TensorIteratorBaseEENKUlvE_clEvENKUlvE0_clEvEUlaaE_EESt5arrayIPcLm2EEEEviT0_T1_)
        /*10a0*/ 	.word	0x0000001e


	//----- nvinfo : EIATTR_FRAME_SIZE
	.align		4
.L_759:
        /*10a4*/ 	.byte	0x04, 0x11
        /*10a6*/ 	.short	(.L_761 - .L_760)
	.align		4
.L_760:
        /*10a8*/ 	.word	index@(_ZN2at6native29vectorized_elementwise_kernelILi2ENS0_13AUnaryFunctorIaaaZZZNS0_19minimum_kernel_cudaERNS_18TensorIteratorBaseEENKUlvE_clEvENKUlvE0_clEvEUlaaE_EESt5arrayIPcLm2EEEEviT0_T1_)
        /*10ac*/ 	.word	0x00000000


	//----- nvinfo : EIATTR_REGCOUNT
	.align		4
.L_761:
        /*10b0*/ 	.byte	0x04, 0x2f
        /*10b2*/ 	.short	(.L_763 - .L_762)
	.align		4
.L_762:
        /*10b4*/ 	.word	index@(_ZN2at6native27unrolled_elementwise_kernelINS0_13AUnaryFunctorIaaaZZZNS0_19minimum_kernel_cudaERNS_18TensorIteratorBaseEENKUlvE_clEvENKUlvE0_clEvEUlaaE_EESt5arrayIPcLm2EELi4E23TrivialOffsetCalculatorILi1EjESD_NS0_6memory15LoadWithoutCastENSE_16StoreWithoutCastEEEviT_T0_T2_T3_T4_T5_)
        /*10b8*/ 	.word	0x00000016


	//----- nvinfo : EIATTR_FRAME_SIZE
	.align		4
.L_763:
        /*10bc*/ 	.byte	0x04, 0x11
        /*10be*/ 	.short	(.L_765 - .L_764)
	.align		4
.L_764:
        /*10c0*/ 	.word	index@(_ZN2at6native27unrolled_elementwise_kernelINS0_13AUnaryFunctorIaaaZZZNS0_19minimum_kernel_cudaERNS_18TensorIteratorBaseEENKUlvE_clEvENKUlvE0_clEvEUlaaE_EESt5arrayIPcLm2EELi4E23TrivialOffsetCalculatorILi1EjESD_NS0_6memory15LoadWithoutCastENSE_16StoreWithoutCastEEEviT_T0_T2_T3_T4_T5_)
        /*10c4*/ 	.word	0x00000000


	//----- nvinfo : EIATTR_REGCOUNT
	.align		4
.L_765:
        /*10c8*/ 	.byte	0x04, 0x2f
        /*10ca*/ 	.short	(.L_767 - .L_766)
	.align		4
.L_766:
        /*10cc*/ 	.word	index@(_ZN2at6native18elementwise_kernelILi128ELi4EZNS0_22gpu_kernel_impl_nocastINS0_13AUnaryFunctorIaaaZZZNS0_19minimum_kernel_cudaERNS_18TensorIteratorBaseEENKUlvE_clEvENKUlvE0_clEvEUlaaE_EEEEvS5_RKT_EUliE_EEviT1_)
        /*10d0*/ 	.word	0x00000014


	//----- nvinfo : EIATTR_FRAME_SIZE
	.align		4
.L_767:
        /*10d4*/ 	.byte	0x04, 0x11
        /*10d6*/ 	.short	(.L_769 - .L_768)
	.align		4
.L_768:
        /*10d8*/ 	.word	index@(_ZN2at6native18elementwise_kernelILi128ELi4EZNS0_22gpu_kernel_impl_nocastINS0_13AUnaryFunctorIaaaZZZNS0_19minimum_kernel_cudaERNS_18TensorIteratorBaseEENKUlvE_clEvENKUlvE0_clEvEUlaaE_EEEEvS5_RKT_EUliE_EEviT1_)
        /*10dc*/ 	.word	0x00000000


	//----- nvinfo : EIATTR_REGCOUNT
	.align		4
.L_769:
        /*10e0*/ 	.byte	0x04, 0x2f
        /*10e2*/ 	.short	(.L_771 - .L_770)
	.align		4
.L_770:
        /*10e4*/ 	.word	index@(_ZN2at6native27unrolled_elementwise_kernelINS0_13AUnaryFunctorIaaaZZZNS0_19minimum_kernel_cudaERNS_18TensorIteratorBaseEENKUlvE_clEvENKUlvE0_clEvEUlaaE_EESt5arrayIPcLm2EELi4E23TrivialOffsetCalculatorILi1EjESD_NS0_6memory12LoadWithCastILi1EEENSE_13StoreWithCastILi1EEEEEviT_T0_T2_T3_T4_T5_)
        /*10e8*/ 	.word	0x0000001c


	//----- nvinfo : EIATTR_FRAME_SIZE
	.align		4
.L_771:
        /*10ec*/ 	.byte	0x04, 0x11
        /*10ee*/ 	.short	(.L_773 - .L_772)
	.align		4
.L_772:
        /*10f0*/ 	.word	index@(_ZN2at6native27unrolled_elementwise_kernelINS0_13AUnaryFunctorIaaaZZZNS0_19minimum_kernel_cudaERNS_18TensorIteratorBaseEENKUlvE_clEvENKUlvE0_clEvEUlaaE_EESt5arrayIPcLm2EELi4E23TrivialOffsetCalculatorILi1EjESD_NS0_6memory12LoadWithCastILi1EEENSE_13StoreWithCastILi1EEEEEviT_T0_T2_T3_T4_T5_)
        /*10f4*/ 	.word	0x00000000


	//----- nvinfo : EIATTR_REGCOUNT
	.align		4
.L_773:
        /*10f8*/ 	.byte	0x04, 0x2f
        /*10fa*/ 	.short	(.L_775 - .L_774)
	.align		4
.L_774:
        /*10fc*/ 	.word	index@(_ZN2at6native18elementwise_kernelILi128ELi4EZNS0_15gpu_kernel_implINS0_13AUnaryFunctorIaaaZZZNS0_19minimum_kernel_cudaERNS_18TensorIteratorBaseEENKUlvE_clEvENKUlvE0_clEvEUlaaE_EEEEvS5_RKT_EUliE_EEviT1_)
        /*1100*/ 	.word	0x00000018


	//----- nvinfo : EIATTR_FRAME_SIZE
	.align		4
.L_775:
        /*1104*/ 	.byte	0x04, 0x11
        /*1106*/ 	.short	(.L_777 - .L_776)
	.align		4
.L_776:
        /*1108*/ 	.word	index@(_ZN2at6native18elementwise_kernelILi128ELi4EZNS0_15gpu_kernel_implINS0_13AUnaryFunctorIaaaZZZNS0_19minimum_kernel_cudaERNS_18TensorIteratorBaseEENKUlvE_clEvENKUlvE0_clEvEUlaaE_EEEEvS5_RKT_EUliE_EEviT1_)
        /*110c*/ 	.word	0x00000000


	//----- nvinfo : EIATTR_REGCOUNT
	.align		4
.L_777:
        /*1110*/ 	.byte	0x04, 0x2f
        /*1112*/ 	.short	(.L_779 - .L_778)
	.align		4
.L_778:
        /*1114*/ 	.word	index@(_ZN2at6native29vectorized_elementwise_kernelILi8ENS0_13BinaryFunctorIiiiZZZNS0_19minimum_kernel_cudaERNS_18TensorIteratorBaseEENKUlvE_clEvENKUlvE1_clEvEUliiE_EESt5arrayIPcLm3EEEEviT0_T1_)
        /*1118*/ 	.word	0x00000004


	//----- nvinfo : EIATTR_FRAME_SIZE
	.align		4
.L_779:
        /*111c*/ 	.byte	0x04, 0x11
        /*111e*/ 	.short	(.L_781 - .L_780)
	.align		4
.L_780:
        /*1120*/ 	.word	index@(_ZN2at6native29vectorized_elementwise_kernelILi8ENS0_13BinaryFunctorIiiiZZZNS0_19minimum_kernel_cudaERNS_18TensorIteratorBaseEENKUlvE_clEvENKUlvE1_clEvEUliiE_EESt5arrayIPcLm3EEEEviT0_T1_)
        /*1124*/ 	.word	0x00000000


	//----- nvinfo : EIATTR_REGCOUNT
	.align		4
.L_781:
        /*1128*/ 	.byte	0x04, 0x2f
        /*112a*/ 	.short	(.L_783 - .L_782)
	.align		4
.L_782:
        /*112c*/ 	.word	index@(_ZN2at6native29vectorized_elementwise_kernelILi4ENS0_13BinaryFunctorIiiiZZZNS0_19minimum_kernel_cudaERNS_18TensorIteratorBaseEENKUlvE_clEvENKUlvE1_clEvEUliiE_EESt5arrayIPcLm3EEEEviT0_T1_)
        /*1130*/ 	.word	0x00000020


	//----- nvinfo : EIATTR_FRAME_SIZE
	.align		4
.L_783:
        /*1134*/ 	.byte	0x04, 0x11
        /*1136*/ 	.short	(.L_785 - .L_784)
	.align		4
.L_784:
        /*1138*/ 	.word	index@(_ZN2at6native29vectorized_elementwise_kernelILi4ENS0_13BinaryFunctorIiiiZZZNS0_19minimum_kernel_cudaERNS_18TensorIteratorBaseEENKUlvE_clEvENKUlvE1_clEvEUliiE_EESt5arrayIPcLm3EEEEviT0_T1_)
        /*113c*/ 	.word	0x00000000


	//----- nvinfo : EIATTR_REGCOUNT
	.align		4
.L_785:
        /*1140*/ 	.byte	0x04, 0x2f
        /*1142*/ 	.short	(.L_787 - .L_786)
	.align		4
.L_786:
        /*1144*/ 	.word	index@(_ZN2at6native29vectorized_elementwise_kernelILi2ENS0_13BinaryFunctorIiiiZZZNS0_19minimum_kernel_cudaERNS_18TensorIteratorBaseEENKUlvE_clEvENKUlvE1_clEvEUliiE_EESt5arrayIPcLm3EEEEviT0_T1_)
        /*1148*/ 	.word	0x00000020


	//----- nvinfo : EIATTR_FRAME_SIZE
	.align		4
.L_787:
        /*114c*/ 	.byte	0x04, 0x11
        /*114e*/ 	.short	(.L_789 - .L_788)
	.align		4
.L_788:
        /*1150*/ 	.word	index@(_ZN2at6native29vectorized_elementwise_kernelILi2ENS0_13BinaryFunctorIiiiZZZNS0_19minimum_kernel_cudaERNS_18TensorIteratorBaseEENKUlvE_clEvENKUlvE1_clEvEUliiE_EESt5arrayIPcLm3EEEEviT0_T1_)
        /*1154*/ 	.word	0x00000000


	//----- nvinfo : EIATTR_REGCOUNT
	.align		4
.L_789:
        /*1158*/ 	.byte	0x04, 0x2f
        /*115a*/ 	.short	(.L_791 - .L_790)
	.align		4
.L_790:
        /*115c*/ 	.word	index@(_ZN2at6native27unrolled_elementwise_kernelINS0_13BinaryFunctorIiiiZZZNS0_19minimum_kernel_cudaERNS_18TensorIteratorBaseEENKUlvE_clEvENKUlvE1_clEvEUliiE_EESt5arrayIPcLm3EELi4E23TrivialOffsetCalculatorILi2EjESC_ILi1EjENS0_6memory15LoadWithoutCastENSF_16StoreWithoutCastEEEviT_T0_T2_T3_T4_T5_)
        /*1160*/ 	.word	0x0000001e


	//----- nvinfo : EIATTR_FRAME_SIZE
	.align		4
.L_791:
        /*1164*/ 	.byte	0x04, 0x11
        /*1166*/ 	.short	(.L_793 - .L_792)
	.align		4
.L_792:
        /*1168*/ 	.word	index@(_ZN2at6native27unrolled_elementwise_kernelINS0_13BinaryFunctorIiiiZZZNS0_19minimum_kernel_cudaERNS_18TensorIteratorBaseEENKUlvE_clEvENKUlvE1_clEvEUliiE_EESt5arrayIPcLm3EELi4E23TrivialOffsetCalculatorILi2EjESC_ILi1EjENS0_6memory15LoadWithoutCastENSF_16StoreWithoutCastEEEviT_T0_T2_T3_T4_T5_)
        /*116c*/ 	.word	0x00000000


	//----- nvinfo : EIATTR_REGCOUNT
	.align		4
.L_793:
        /*1170*/ 	.byte	0x04, 0x2f
        /*1172*/ 	.short	(.L_795 - .L_794)
	.align		4
.L_794:
        /*1174*/ 	.word	index@(_ZN2at6native18elementwise_kernelILi128ELi2EZNS0_22gpu_kernel_impl_nocastINS0_13BinaryFunctorIiiiZZZNS0_19minimum_kernel_cudaERNS_18TensorIteratorBaseEENKUlvE_clEvENKUlvE1_clEvEUliiE_EEEEvS5_RKT_EUliE_EEviT1_)
        /*1178*/ 	.word	0x00000014


	//----- nvinfo : EIATTR_FRAME_SIZE
	.align		4
.L_795:
        /*117c*/ 	.byte	0x04, 0x11
        /*117e*/ 	.short	(.L_797 - .L_796)
	.align		4
.L_796:
        /*1180*/ 	.word	index@(_ZN2at6native18elementwise_kernelILi128ELi2EZNS0_22gpu_kernel_impl_nocastINS0_13BinaryFunctorIiiiZZZNS0_19minimum_kernel_cudaERNS_18TensorIteratorBaseEENKUlvE_clEvENKUlvE1_clEvEUliiE_EEEEvS5_RKT_EUliE_EEviT1_)
        /*1184*/ 	.word	0x00000000


	//----- nvinfo : EIATTR_REGCOUNT
	.align		4
.L_797:
        /*1188*/ 	.byte	0x04, 0x2f
        /*118a*/ 	.short	(.L_799 - .L_798)
	.align		4
.L_798:
        /*118c*/ 	.word	index@(_ZN2at6native27unrolled_elementwise_kernelINS0_13BinaryFunctorIiiiZZZNS0_19minimum_kernel_cudaERNS_18TensorIteratorBaseEENKUlvE_clEvENKUlvE1_clEvEUliiE_EESt5arrayIPcLm3EELi4E23TrivialOffsetCalculatorILi2EjESC_ILi1EjENS0_6memory12LoadWithCastILi2EEENSF_13StoreWithCastILi1EEEEEviT_T0_T2_T3_T4_T5_)
        /*1190*/ 	.word	0x00000020


	//----- nvinfo : EIATTR_FRAME_SIZE
	.align		4
.L_799:
        /*1194*/ 	.byte	0x04, 0x11
        /*1196*/ 	.short	(.L_801 - .L_800)
	.align		4
.L_800:
        /*1198*/ 	.word	index@(_ZN2at6native27unrolled_elementwise_kernelINS0_13BinaryFunctorIiiiZZZNS0_19minimum_kernel_cudaERNS_18TensorIteratorBaseEENKUlvE_clEvENKUlvE1_clEvEUliiE_EESt5arrayIPcLm3EELi4E23TrivialOffsetCalculatorILi2EjESC_ILi1EjENS0_6memory12LoadWithCastILi2EEENSF_13StoreWithCastILi1EEEEEviT_T0_T2_T3_T4_T5_)
        /*119c*/ 	.word	0x00000000


	//----- nvinfo : EIATTR_REGCOUNT
	.align		4
.L_801:
        /*11a0*/ 	.byte	0x04, 0x2f
        /*11a2*/ 	.short	(.L_803 - .L_802)
	.align		4
.L_802:
        /*11a4*/ 	.word	index@(_ZN2at6native18elementwise_kernelILi128ELi4EZNS0_15gpu_kernel_implINS0_13BinaryFunctorIiiiZZZNS0_19minimum_kernel_cudaERNS_18TensorIteratorBaseEENKUlvE_clEvENKUlvE1_clEvEUliiE_EEEEvS5_RKT_EUliE_EEviT1_)
        /*11a8*/ 	.word	0x00000018


	//----- nvinfo : EIATTR_FRAME_SIZE
	.align		4
.L_803:
        /*11ac*/ 	.byte	0x04, 0x11
        /*11ae*/ 	.short	(.L_805 - .L_804)
	.align		4
.L_804:
        /*11b0*/ 	.word	index@(_ZN2at6native18elementwise_kernelILi128ELi4EZNS0_15gpu_kernel_implINS0_13BinaryFunctorIiiiZZZNS0_19minimum_kernel_cudaERNS_18TensorIteratorBaseEENKUlvE_clEvENKUlvE1_clEvEUliiE_EEEEvS5_RKT_EUliE_EEviT1_)
        /*11b4*/ 	.word	0x00000000


	//----- nvinfo : EIATTR_REGCOUNT
	.align		4
.L_805:
        /*11b8*/ 	.byte	0x04, 0x2f
        /*11ba*/ 	.short	(.L_807 - .L_806)
	.align		4
.L_806:
        /*11bc*/ 	.word	index@(_ZN2at6native29vectorized_elementwise_kernelILi8ENS0_13AUnaryFunctorIiiiZZZNS0_19minimum_kernel_cudaERNS_18TensorIteratorBaseEENKUlvE_clEvENKUlvE1_clEvEUliiE_EESt5arrayIPcLm2EEEEviT0_T1_)
        /*11c0*/ 	.word	0x00000004


	//----- nvinfo : EIATTR_FRAME_SIZE
	.align		4
.L_807:
        /*11c4*/ 	.byte	0x04, 0x11
        /*11c6*/ 	.short	(.L_809 - .L_808)
	.align		4
.L_808:
        /*11c8*/ 	.word	index@(_ZN2at6native29vectorized_elementwise_kernelILi8ENS0_13AUnaryFunctorIiiiZZZNS0_19minimum_kernel_cudaERNS_18TensorIteratorBaseEENKUlvE_clEvENKUlvE1_clEvEUliiE_EESt5arrayIPcLm2EEEEviT0_T1_)
        /*11cc*/ 	.word	0x00000000


	//----- nvinfo : EIATTR_REGCOUNT
	.align		4
.L_809:
        /*11d0*/ 	.byte	0x04, 0x2f
        /*11d2*/ 	.short	(.L_811 - .L_810)
	.align		4
.L_810:
        /*11d4*/ 	.word	index@(_ZN2at6native29vectorized_elementwise_kernelILi4ENS0_13AUnaryFunctorIiiiZZZNS0_19minimum_kernel_cudaERNS_18TensorIteratorBaseEENKUlvE_clEvENKUlvE1_clEvEUliiE_EESt5arrayIPcLm2EEEEviT0_T1_)
        /*11d8*/ 	.word	0x00000020


	//----- nvinfo : EIATTR_FRAME_SIZE
	.align		4
.L_811:
        /*11dc*/ 	.byte	0x04, 0x11
        /*11de*/ 	.short	(.L_813 - .L_812)
	.align		4
.L_812:
        /*11e0*/ 	.word	index@(_ZN2at6native29vectorized_elementwise_kernelILi4ENS0_13AUnaryFunctorIiiiZZZNS0_19minimum_kernel_cudaERNS_18TensorIteratorBaseEENKUlvE_clEvENKUlvE1_clEvEUliiE_EESt5arrayIPcLm2EEEEviT0_T1_)
        /*11e4*/ 	.word	0x00000000


	//----- nvinfo : EIATTR_REGCOUNT
	.align		4
.L_813:
        /*11e8*/ 	.byte	0x04, 0x2f
        /*11ea*/ 	.short	(.L_815 - .L_814)
	.align		4
.L_814:
        /*11ec*/ 	.word	index@(_ZN2at6native29vectorized_elementwise_kernelILi2ENS0_13AUnaryFunctorIiiiZZZNS0_19minimum_kernel_cudaERNS_18TensorIteratorBaseEENKUlvE_clEvENKUlvE1_clEvEUliiE_EESt5arrayIPcLm2EEEEviT0_T1_)
        /*11f0*/ 	.word	0x00000020


	//----- nvinfo : EIATTR_FRAME_SIZE
	.align		4
.L_815:
        /*11f4*/ 	.byte	0x04, 0x11
        /*11f6*/ 	.short	(.L_817 - .L_816)
	.align		4
.L_816:
        /*11f8*/ 	.word	index@(_ZN2at6native29vectorized_elementwise_kernelILi2ENS0_13AUnaryFunctorIiiiZZZNS0_19minimum_kernel_cudaERNS_18TensorIteratorBaseEENKUlvE_clEvENKUlvE1_clEvEUliiE_EESt5arrayIPcLm2EEEEviT0_T1_)
        /*11fc*/ 	.word	0x00000000


	//----- nvinfo : EIATTR_REGCOUNT
	.align		4
.L_817:
        /*1200*/ 	.byte	0x04, 0x2f
        /*1202*/ 	.short	(.L_819 - .L_818)
	.align		4
.L_818:
        /*1204*/ 	.word	index@(_ZN2at6native27unrolled_elementwise_kernelINS0_13AUnaryFunctorIiiiZZZNS0_19minimum_kernel_cudaERNS_18TensorIteratorBaseEENKUlvE_clEvENKUlvE1_clEvEUliiE_EESt5arrayIPcLm2EELi4E23TrivialOffsetCalculatorILi1EjESD_NS0_6memory15LoadWithoutCastENSE_16StoreWithoutCastEEEviT_T0_T2_T3_T4_T5_)
        /*1208*/ 	.word	0x00000016


	//----- nvinfo : EIATTR_FRAME_SIZE
	.align		4
.L_819:
        /*120c*/ 	.byte	0x04, 0x11
        /*120e*/ 	.short	(.L_821 - .L_820)
	.align		4
.L_820:
        /*1210*/ 	.word	index@(_ZN2at6native27unrolled_elementwise_kernelINS0_13AUnaryFunctorIiiiZZZNS0_19minimum_kernel_cudaERNS_18TensorIteratorBaseEENKUlvE_clEvENKUlvE1_clEvEUliiE_EESt5arrayIPcLm2EELi4E23TrivialOffsetCalculatorILi1EjESD_NS0_6memory15LoadWithoutCastENSE_16StoreWithoutCastEEEviT_T0_T2_T3_T4_T5_)
        /*1214*/ 	.word	0x00000000


	//----- nvinfo : EIATTR_REGCOUNT
	.align		4
.L_821:
        /*1218*/ 	.byte	0x04, 0x2f
        /*121a*/ 	.short	(.L_823 - .L_822)
	.align		4
.L_822:
        /*121c*/ 	.word	index@(_ZN2at6native18elementwise_kernelILi128ELi2EZNS0_22gpu_kernel_impl_nocastINS0_13AUnaryFunctorIiiiZZZNS0_19minimum_kernel_cudaERNS_18TensorIteratorBaseEENKUlvE_clEvENKUlvE1_clEvEUliiE_EEEEvS5_RKT_EUliE_EEviT1_)
        /*1220*/ 	.word	0x00000014


	//----- nvinfo : EIATTR_FRAME_SIZE
	.align		4
.L_823:
        /*1224*/ 	.byte	0x04, 0x11
        /*1226*/ 	.short	(.L_825 - .L_824)
	.align		4
.L_824:
        /*1228*/ 	.word	index@(_ZN2at6native18elementwise_kernelILi128ELi2EZNS0_22gpu_kernel_impl_nocastINS0_13AUnaryFunctorIiiiZZZNS0_19minimum_kernel_cudaERNS_18TensorIteratorBaseEENKUlvE_clEvENKUlvE1_clEvEUliiE_EEEEvS5_RKT_EUliE_EEviT1_)
        /*122c*/ 	.word	0x00000000


	//----- nvinfo : EIATTR_REGCOUNT
	.align		4
.L_825:
        /*1230*/ 	.byte	0x04, 0x2f
        /*1232*/ 	.short	(.L_827 - .L_826)
	.align		4
.L_826:
        /*1234*/ 	.word	index@(_ZN2at6native27unrolled_elementwise_kernelINS0_13AUnaryFunctorIiiiZZZNS0_19minimum_kernel_cudaERNS_18TensorIteratorBaseEENKUlvE_clEvENKUlvE1_clEvEUliiE_EESt5arrayIPcLm2EELi4E23TrivialOffsetCalculatorILi1EjESD_NS0_6memory12LoadWithCastILi1EEENSE_13StoreWithCastILi1EEEEEviT_T0_T2_T3_T4_T5_)
        /*1238*/ 	.word	0x0000001e


	//----- nvinfo : EIATTR_FRAME_SIZE
	.align		4
.L_827:
        /*123c*/ 	.byte	0x04, 0x11
        /*123e*/ 	.short	(.L_829 - .L_828)
	.align		4
.L_828:
        /*1240*/ 	.word	index@(_ZN2at6native27unrolled_elementwise_kernelINS0_13AUnaryFunctorIiiiZZZNS0_19minimum_kernel_cudaERNS_18TensorIteratorBaseEENKUlvE_clEvENKUlvE1_clEvEUliiE_EESt5arrayIPcLm2EELi4E23TrivialOffsetCalculatorILi1EjESD_NS0_6memory12LoadWithCastILi1EEENSE_13StoreWithCastILi1EEEEEviT_T0_T2_T3_T4_T5_)
        /*1244*/ 	.word	0x00000000


	//----- nvinfo : EIATTR_REGCOUNT
	.align		4
.L_829:
        /*1248*/ 	.byte	0x04, 0x2f
        /*124a*/ 	.short	(.L_831 - .L_830)
	.align		4
.L_830:
        /*124c*/ 	.word	index@(_ZN2at6native18elementwise_kernelILi128ELi4EZNS0_15gpu_kernel_implINS0_13AUnaryFunctorIiiiZZZNS0_19minimum_kernel_cudaERNS_18TensorIteratorBaseEENKUlvE_clEvENKUlvE1_clEvEUliiE_EEEEvS5_RKT_EUliE_EEviT1_)
        /*1250*/ 	.word	0x00000018


	//----- nvinfo : EIATTR_FRAME_SIZE
	.align		4
.L_831:
        /*1254*/ 	.byte	0x04, 0x11
        /*1256*/ 	.short	(.L_833 - .L_832)
	.align		4
.L_832:
        /*1258*/ 	.word	index@(_ZN2at6native18elementwise_kernelILi128ELi4EZNS0_15gpu_kernel_implINS0_13AUnaryFunctorIiiiZZZNS0_19minimum_kernel_cudaERNS_18TensorIteratorBaseEENKUlvE_clEvENKUlvE1_clEvEUliiE_EEEEvS5_RKT_EUliE_EEviT1_)
        /*125c*/ 	.word	0x00000000


	//----- nvinfo : EIATTR_REGCOUNT
	.align		4
.L_833:
        /*1260*/ 	.byte	0x04, 0x2f
        /*1262*/ 	.short	(.L_835 - .L_834)
	.align		4
.L_834:
        /*1264*/ 	.word	index@(_ZN2at6native29vectorized_elementwise_kernelILi8ENS0_13BinaryFunctorIlllZZZNS0_19minimum_kernel_cudaERNS_18TensorIteratorBaseEENKUlvE_clEvENKUlvE2_clEvEUlllE_EESt5arrayIPcLm3EEEEviT0_T1_)
        /*1268*/ 	.word	0x00000004


	//----- nvinfo : EIATTR_FRAME_SIZE
	.align		4
.L_835:
        /*126c*/ 	.byte	0x04, 0x11
        /*126e*/ 	.short	(.L_837 - .L_836)
	.align		4
.L_836:
        /*1270*/ 	.word	index@(_ZN2at6native29vectorized_elementwise_kernelILi8ENS0_13BinaryFunctorIlllZZZNS0_19minimum_kernel_cudaERNS_18TensorIteratorBaseEENKUlvE_clEvENKUlvE2_clEvEUlllE_EESt5arrayIPcLm3EEEEviT0_T1_)
        /*1274*/ 	.word	0x00000000


	//----- nvinfo : EIATTR_REGCOUNT
	.align		4
.L_837:
        /*1278*/ 	.byte	0x04, 0x2f
        /*127a*/ 	.short	(.L_839 - .L_838)
	.align		4
.L_838:
        /*127c*/ 	.word	index@(_ZN2at6native29vectorized_elementwise_kernelILi4ENS0_13BinaryFunctorIlllZZZNS0_19minimum_kernel_cudaERNS_18TensorIteratorBaseEENKUlvE_clEvENKUlvE2_clEvEUlllE_EESt5arrayIPcLm3EEEEviT0_T1_)
        /*1280*/ 	.word	0x00000028


	//----- nvinfo : EIATTR_FRAME_SIZE
	.align		4
.L_839:
        /*1284*/ 	.byte	0x04, 0x11
        /*1286*/ 	.short	(.L_841 - .L_840)
	.align		4
.L_840:
        /*1288*/ 	.word	index@(_ZN2at6native29vectorized_elementwise_kernelILi4ENS0_13BinaryFunctorIlllZZZNS0_19minimum_kernel_cudaERNS_18TensorIteratorBaseEENKUlvE_clEvENKUlvE2_clEvEUlllE_EESt5arrayIPcLm3EEEEviT0_T1_)
        /*128c*/ 	.word	0x00000000


	//----- nvinfo : EIATTR_REGCOUNT
	.align		4
.L_841:
        /*1290*/ 	.byte	0x04, 0x2f
        /*1292*/ 	.short	(.L_843 - .L_842)
	.align		4
.L_842:
        /*1294*/ 	.word	index@(_ZN2at6native29vectorized_elementwise_kernelILi2ENS0_13BinaryFunctorIlllZZZNS0_19minimum_kernel_cudaERNS_18TensorIteratorBaseEENKUlvE_clEvENKUlvE2_clEvEUlllE_EESt5arrayIPcLm3EEEEviT0_T1_)
        /*1298*/ 	.word	0x00000028


	//----- nvinfo : EIATTR_FRAME_SIZE
	.align		4
.L_843:
        /*129c*/ 	.byte	0x04, 0x11
        /*129e*/ 	.short	(.L_845 - .L_844)
	.align		4
.L_844:
        /*12a0*/ 	.word	index@(_ZN2at6native29vectorized_elementwise_kernelILi2ENS0_13BinaryFunctorIlllZZZNS0_19minimum_kernel_cudaERNS_18TensorIteratorBaseEENKUlvE_clEvENKUlvE2_clEvEUlllE_EESt5arrayIPcLm3EEEEviT0_T1_)
        /*12a4*/ 	.word	0x00000000


	//----- nvinfo : EIATTR_REGCOUNT
	.align		4
.L_845:
        /*12a8*/ 	.byte	0x04, 0x2f
        /*12aa*/ 	.short	(.L_847 - .L_846)
	.align		4
.L_846:
        /*12ac*/ 	.word	index@(_ZN2at6native27unrolled_elementwise_kernelINS0_13BinaryFunctorIlllZZZNS0_19minimum_kernel_cudaERNS_18TensorIteratorBaseEENKUlvE_clEvENKUlvE2_clEvEUlllE_EESt5arrayIPcLm3EELi4E23TrivialOffsetCalculatorILi2EjESC_ILi1EjENS0_6memory15LoadWithoutCastENSF_16StoreWithoutCastEEEviT_T0_T2_T3_T4_T5_)
        /*12b0*/ 	.word	0x00000020


	//----- nvinfo : EIATTR_FRAME_SIZE
	.align		4
.L_847:
        /*12b4*/ 	.byte	0x04, 0x11
        /*12b6*/ 	.short	(.L_849 - .L_848)
	.align		4
.L_848:
        /*12b8*/ 	.word	index@(_ZN2at6native27unrolled_elementwise_kernelINS0_13BinaryFunctorIlllZZZNS0_19minimum_kernel_cudaERNS_18TensorIteratorBaseEENKUlvE_clEvENKUlvE2_clEvEUlllE_EESt5arrayIPcLm3EELi4E23TrivialOffsetCalculatorILi2EjESC_ILi1EjENS0_6memory15LoadWithoutCastENSF_16StoreWithoutCastEEEviT_T0_T2_T3_T4_T5_)
        /*12bc*/ 	.word	0x00000000


	//----- nvinfo : EIATTR_REGCOUNT
	.align		4
.L_849:
        /*12c0*/ 	.byte	0x04, 0x2f
        /*12c2*/ 	.short	(.L_851 - .L_850)
	.align		4
.L_850:
        /*12c4*/ 	.word	index@(_ZN2at6native18elementwise_kernelILi128ELi2EZNS0_22gpu_kernel_impl_nocastINS0_13BinaryFunctorIlllZZZNS0_19minimum_kernel_cudaERNS_18TensorIteratorBaseEENKUlvE_clEvENKUlvE2_clEvEUlllE_EEEEvS5_RKT_EUliE_EEviT1_)
        /*12c8*/ 	.word	0x00000014


	//----- nvinfo : EIATTR_FRAME_SIZE
	.align		4
.L_851:
        /*12cc*/ 	.byte	0x04, 0x11
        /*12ce*/ 	.short	(.L_853 - .L_852)
	.align		4
.L_852:
        /*12d0*/ 	.word	index@(_ZN2at6native18elementwise_kernelILi128ELi2EZNS0_22gpu_kernel_impl_nocastINS0_13BinaryFunctorIlllZZZNS0_19minimum_kernel_cudaERNS_18TensorIteratorBaseEENKUlvE_clEvENKUlvE2_clEvEUlllE_EEEEvS5_RKT_EUliE_EEviT1_)
        /*12d4*/ 	.word	0x00000000


	//----- nvinfo : EIATTR_REGCOUNT
	.align		4
.L_853:
        /*12d8*/ 	.byte	0x04, 0x2f
        /*12da*/ 	.short	(.L_855 - .L_854)
	.align		4
.L_854:
        /*12dc*/ 	.word	index@(_ZN2at6native27unrolled_elementwise_kernelINS0_13BinaryFunctorIlllZZZNS0_19minimum_kernel_cudaERNS_18TensorIteratorBaseEENKUlvE_clEvENKUlvE2_clEvEUlllE_EESt5arrayIPcLm3EELi4E23TrivialOffsetCalculatorILi2EjESC_ILi1EjENS0_6memory12LoadWithCastILi2EEENSF_13StoreWithCastILi1EEEEEviT_T0_T2_T3_T4_T5_)
        /*12e0*/ 	.word	0x00000028


	//----- nvinfo : EIATTR_FRAME_SIZE
	.align		4
.L_855:
        /*12e4*/ 	.byte	0x04, 0x11
        /*12e6*/ 	.short	(.L_857 - .L_856)
	.align		4
.L_856:
        /*12e8*/ 	.word	index@(_ZN2at6native27unrolled_elementwise_kernelINS0_13BinaryFunctorIlllZZZNS0_19minimum_kernel_cudaERNS_18TensorIteratorBaseEENKUlvE_clEvENKUlvE2_clEvEUlllE_EESt5arrayIPcLm3EELi4E23TrivialOffsetCalculatorILi2EjESC_ILi1EjENS0_6memory12LoadWithCastILi2EEENSF_13StoreWithCastILi1EEEEEviT_T0_T2_T3_T4_T5_)
        /*12ec*/ 	.word	0x00000000


	//----- nvinfo : EIATTR_REGCOUNT
	.align		4
.L_857:
        /*12f0*/ 	.byte	0x04, 0x2f
        /*12f2*/ 	.short	(.L_859 - .L_858)
	.align		4
.L_858:
        /*12f4*/ 	.word	index@(_ZN2at6native18elementwise_kernelILi128ELi4EZNS0_15gpu_kernel_implINS0_13BinaryFunctorIlllZZZNS0_19minimum_kernel_cudaERNS_18TensorIteratorBaseEENKUlvE_clEvENKUlvE2_clEvEUlllE_EEEEvS5_RKT_EUliE_EEviT1_)
        /*12f8*/ 	.word	0x0000001a


	//----- nvinfo : EIATTR_FRAME_SIZE
	.align		4
.L_859:
        /*12fc*/ 	.byte	0x04, 0x11
        /*12fe*/ 	.short	(.L_861 - .L_860)
	.align		4
.L_860:
        /*1300*/ 	.word	index@(_ZN2at6native18elementwise_kernelILi128ELi4EZNS0_15gpu_kernel_implINS0_13BinaryFunctorIlllZZZNS0_19minimum_kernel_cudaERNS_18TensorIteratorBaseEENKUlvE_clEvENKUlvE2_clEvEUlllE_EEEEvS5_RKT_EUliE_EEviT1_)
        /*1304*/ 	.word	0x00000000


	//----- nvinfo : EIATTR_REGCOUNT
	.align		4
.L_861:
        /*1308*/ 	.byte	0x04, 0x2f
        /*130a*/ 	.short	(.L_863 - .L_862)
	.align		4
.L_862:
        /*130c*/ 	.word	index@(_ZN2at6native29vectorized_elementwise_kernelILi8ENS0_13AUnaryFunctorIlllZZZNS0_19minimum_kernel_cudaERNS_18TensorIteratorBaseEENKUlvE_clEvENKUlvE2_clEvEUlllE_EESt5arrayIPcLm2EEEEviT0_T1_)
        /*1310*/ 	.word	0x00000004


	//----- nvinfo : EIATTR_FRAME_SIZE
	.align		4
.L_863:
        /*1314*/ 	.byte	0x04, 0x11
        /*1316*/ 	.short	(.L_865 - .L_864)
	.align		4
.L_864:
        /*1318*/ 	.word	index@(_ZN2at6native29vectorized_elementwise_kernelILi8ENS0_13AUnaryFunctorIlllZZZNS0_19minimum_kernel_cudaERNS_18TensorIteratorBaseEENKUlvE_clEvENKUlvE2_clEvEUlllE_EESt5arrayIPcLm2EEEEviT0_T1_)
        /*131c*/ 	.word	0x00000000


	//----- nvinfo : EIATTR_REGCOUNT
	.align		4
.L_865:
        /*1320*/ 	.byte	0x04, 0x2f
        /*1322*/ 	.short	(.L_867 - .L_866)
	.align		4
.L_866:
        /*1324*/ 	.word	index@(_ZN2at6native29vectorized_elementwise_kernelILi4ENS0_13AUnaryFunctorIlllZZZNS0_19minimum_kernel_cudaERNS_18TensorIteratorBaseEENKUlvE_clEvENKUlvE2_clEvEUlllE_EESt5arrayIPcLm2EEEEviT0_T1_)
        /*1328*/ 	.word	0x00000020


	//----- nvinfo : EIATTR_FRAME_SIZE
	.align		4
.L_867:
        /*132c*/ 	.byte	0x04, 0x11
        /*132e*/ 	.short	(.L_869 - .L_868)
	.align		4
.L_868:
        /*1330*/ 	.word	index@(_ZN2at6native29vectorized_elementwise_kernelILi4ENS0_13AUnaryFunctorIlllZZZNS0_19minimum_kernel_cudaERNS_18TensorIteratorBaseEENKUlvE_clEvENKUlvE2_clEvEUlllE_EESt5arrayIPcLm2EEEEviT0_T1_)
        /*1334*/ 	.word	0x00000000


	//----- nvinfo : EIATTR_REGCOUNT
	.align		4
.L_869:
        /*1338*/ 	.byte	0x04, 0x2f
        /*133a*/ 	.short	(.L_871 - .L_870)
	.align		4
.L_870:
        /*133c*/ 	.word	index@(_ZN2at6native29vectorized_elementwise_kernelILi2ENS0_13AUnaryFunctorIlllZZZNS0_19minimum_kernel_cudaERNS_18TensorIteratorBaseEENKUlvE_clEvENKUlvE2_clEvEUlllE_EESt5arrayIPcLm2EEEEviT0_T1_)
        /*1340*/ 	.word	0x00000020


	//----- nvinfo : EIATTR_FRAME_SIZE
	.align		4
.L_871:
        /*1344*/ 	.byte	0x04, 0x11
        /*1346*/ 	.short	(.L_873 - .L_872)
	.align		4
.L_872:
        /*1348*/ 	.word	index@(_ZN2at6native29vectorized_elementwise_kernelILi2ENS0_13AUnaryFunctorIlllZZZNS0_19minimum_kernel_cudaERNS_18TensorIteratorBaseEENKUlvE_clEvENKUlvE2_clEvEUlllE_EESt5arrayIPcLm2EEEEviT0_T1_)
        /*134c*/ 	.word	0x00000000


	//----- nvinfo : EIATTR_REGCOUNT
	.align		4
.L_873:
        /*1350*/ 	.byte	0x04, 0x2f
        /*1352*/ 	.short	(.L_875 - .L_874)
	.align		4
.L_874:
        /*1354*/ 	.word	index@(_ZN2at6native27unrolled_elementwise_kernelINS0_13AUnaryFunctorIlllZZZNS0_19minimum_kernel_cudaERNS_18TensorIteratorBaseEENKUlvE_clEvENKUlvE2_clEvEUlllE_EESt5arrayIPcLm2EELi4E23TrivialOffsetCalculatorILi1EjESD_NS0_6memory15LoadWithoutCastENSE_16StoreWithoutCastEEEviT_T0_T2_T3_T4_T5_)
        /*1358*/ 	.word	0x00000018


	//----- nvinfo : EIATTR_FRAME_SIZE
	.align		4
.L_875:
        /*135c*/ 	.byte	0x04, 0x11
        /*135e*/ 	.short	(.L_877 - .L_876)
	.align		4
.L_876:
        /*1360*/ 	.word	index@(_ZN2at6native27unrolled_elementwise_kernelINS0_13AUnaryFunctorIlllZZZNS0_19minimum_kernel_cudaERNS_18TensorIteratorBaseEENKUlvE_clEvENKUlvE2_clEvEUlllE_EESt5arrayIPcLm2EELi4E23TrivialOffsetCalculatorILi1EjESD_NS0_6memory15LoadWithoutCastENSE_16StoreWithoutCastEEEviT_T0_T2_T3_T4_T5_)
        /*1364*/ 	.word	0x00000000


	//----- nvinfo : EIATTR_REGCOUNT
	.align		4
.L_877:
        /*1368*/ 	.byte	0x04, 0x2f
        /*136a*/ 	.short	(.L_879 - .L_878)
	.align		4
.L_878:
        /*136c*/ 	.word	index@(_ZN2at6native18elementwise_kernelILi128ELi2EZNS0_22gpu_kernel_impl_nocastINS0_13AUnaryFunctorIlllZZZNS0_19minimum_kernel_cudaERNS_18TensorIteratorBaseEENKUlvE_clEvENKUlvE2_clEvEUlllE_EEEEvS5_RKT_EUliE_EEviT1_)
        /*1370*/ 	.word	0x00000014


	//----- nvinfo : EIATTR_FRAME_SIZE
	.align		4
.L_879:
        /*1374*/ 	.byte	0x04, 0x11
        /*1376*/ 	.short	(.L_881 - .L_880)
	.align		4
.L_880:
        /*1378*/ 	.word	index@(_ZN2at6native18elementwise_kernelILi128ELi2EZNS0_22gpu_kernel_impl_nocastINS0_13AUnaryFunctorIlllZZZNS0_19minimum_kernel_cudaERNS_18TensorIteratorBaseEENKUlvE_clEvENKUlvE2_clEvEUlllE_EEEEvS5_RKT_EUliE_EEviT1_)
        /*137c*/ 	.word	0x00000000


	//----- nvinfo : EIATTR_REGCOUNT
	.align		4
.L_881:
        /*1380*/ 	.byte	0x04, 0x2f
        /*1382*/ 	.short	(.L_883 - .L_882)
	.align		4
.L_882:
        /*1384*/ 	.word	index@(_ZN2at6native27unrolled_elementwise_kernelINS0_13AUnaryFunctorIlllZZZNS0_19minimum_kernel_cudaERNS_18TensorIteratorBaseEENKUlvE_clEvENKUlvE2_clEvEUlllE_EESt5arrayIPcLm2EELi4E23TrivialOffsetCalculatorILi1EjESD_NS0_6memory12LoadWithCastILi1EEENSE_13StoreWithCastILi1EEEEEviT_T0_T2_T3_T4_T5_)
        /*1388*/ 	.word	0x00000020


	//----- nvinfo : EIATTR_FRAME_SIZE
	.align		4
.L_883:
        /*138c*/ 	.byte	0x04, 0x11
        /*138e*/ 	.short	(.L_885 - .L_884)
	.align		4
.L_884:
        /*1390*/ 	.word	index@(_ZN2at6native27unrolled_elementwise_kernelINS0_13AUnaryFunctorIlllZZZNS0_19minimum_kernel_cudaERNS_18TensorIteratorBaseEENKUlvE_clEvENKUlvE2_clEvEUlllE_EESt5arrayIPcLm2EELi4E23TrivialOffsetCalculatorILi1EjESD_NS0_6memory12LoadWithCastILi1EEENSE_13StoreWithCastILi1EEEEEviT_T0_T2_T3_T4_T5_)
        /*1394*/ 	.word	0x00000000


	//----- nvinfo : EIATTR_REGCOUNT
	.align		4
.L_885:
        /*1398*/ 	.byte	0x04, 0x2f
        /*139a*/ 	.short	(.L_887 - .L_886)
	.align		4
.L_886:
        /*139c*/ 	.word	index@(_ZN2at6native18elementwise_kernelILi128ELi4EZNS0_15gpu_kernel_implINS0_13AUnaryFunctorIlllZZZNS0_19minimum_kernel_cudaERNS_18TensorIteratorBaseEENKUlvE_clEvENKUlvE2_clEvEUlllE_EEEEvS5_RKT_EUliE_EEviT1_)
        /*13a0*/ 	.word	0x00000018


	//----- nvinfo : EIATTR_FRAME_SIZE
	.align		4
.L_887:
        /*13a4*/ 	.byte	0x04, 0x11
        /*13a6*/ 	.short	(.L_889 - .L_888)
	.align		4
.L_888:
        /*13a8*/ 	.word	index@(_ZN2at6native18elementwise_kernelILi128ELi4EZNS0_15gpu_kernel_implINS0_13AUnaryFunctorIlllZZZNS0_19minimum_kernel_cudaERNS_18TensorIteratorBaseEENKUlvE_clEvENKUlvE2_clEvEUlllE_EEEEvS5_RKT_EUliE_EEviT1_)
        /*13ac*/ 	.word	0x00000000


	//----- nvinfo : EIATTR_REGCOUNT
	.align		4
.L_889:
        /*13b0*/ 	.byte	0x04, 0x2f
        /*13b2*/ 	.short	(.L_891 - .L_890)
	.align		4
.L_890:
        /*13b4*/ 	.word	index@(_ZN2at6native29vectorized_elementwise_kernelILi8ENS0_13BinaryFunctorIsssZZZNS0_19minimum_kernel_cudaERNS_18TensorIteratorBaseEENKUlvE_clEvENKUlvE3_clEvEUlssE_EESt5arrayIPcLm3EEEEviT0_T1_)
        /*13b8*/ 	.word	0x00000004


	//----- nvinfo : EIATTR_FRAME_SIZE
	.align		4
.L_891:
        /*13bc*/ 	.byte	0x04, 0x11
        /*13be*/ 	.short	(.L_893 - .L_892)
	.align		4
.L_892:
        /*13c0*/ 	.word	index@(_ZN2at6native29vectorized_elementwise_kernelILi8ENS0_13BinaryFunctorIsssZZZNS0_19minimum_kernel_cudaERNS_18TensorIteratorBaseEENKUlvE_clEvENKUlvE3_clEvEUlssE_EESt5arrayIPcLm3EEEEviT0_T1_)
        /*13c4*/ 	.word	0x00000000


	//----- nvinfo : EIATTR_REGCOUNT
	.align		4
.L_893:
        /*13c8*/ 	.byte	0x04, 0x2f
        /*13ca*/ 	.short	(.L_895 - .L_894)
	.align		4
.L_894:
        /*13cc*/ 	.word	index@(_ZN2at6native29vectorized_elementwise_kernelILi4ENS0_13BinaryFunctorIsssZZZNS0_19minimum_kernel_cudaERNS_18TensorIteratorBaseEENKUlvE_clEvENKUlvE3_clEvEUlssE_EESt5arrayIPcLm3EEEEviT0_T1_)
        /*13d0*/ 	.word	0x00000028


	//----- nvinfo : EIATTR_FRAME_SIZE
	.align		4
.L_895:
        /*13d4*/ 	.byte	0x04, 0x11
        /*13d6*/ 	.short	(.L_897 - .L_896)
	.align		4
.L_896:
        /*13d8*/ 	.word	index@(_ZN2at6native29vectorized_elementwise_kernelILi4ENS0_13BinaryFunctorIsssZZZNS0_19minimum_kernel_cudaERNS_18TensorIteratorBaseEENKUlvE_clEvENKUlvE3_clEvEUlssE_EESt5arrayIPcLm3EEEEviT0_T1_)
        /*13dc*/ 	.word	0x00000000


	//----- nvinfo : EIATTR_REGCOUNT
	.align		4
.L_897:
        /*13e0*/ 	.byte	0x04, 0x2f
        /*13e2*/ 	.short	(.L_899 - .L_898)
	.align		4
.L_898:
        /*13e4*/ 	.word	index@(_ZN2at6native29vectorized_elementwise_kernelILi2ENS0_13BinaryFunctorIsssZZZNS0_19minimum_kernel_cudaERNS_18TensorIteratorBaseEENKUlvE_clEvENKUlvE3_clEvEUlssE_EESt5arrayIPcLm3EEEEviT0_T1_)
        /*13e8*/ 	.word	0x00000028


	//----- nvinfo : EIATTR_FRAME_SIZE
	.align		4
.L_899:
        /*13ec*/ 	.byte	0x04, 0x11
        /*13ee*/ 	.short	(.L_901 - .L_900)
	.align		4
.L_900:
        /*13f0*/ 	.word	index@(_ZN2at6native29vectorized_elementwise_kernelILi2ENS0_13BinaryFunctorIsssZZZNS0_19minimum_kernel_cudaERNS_18TensorIteratorBaseEENKUlvE_clEvENKUlvE3_clEvEUlssE_EESt5arrayIPcLm3EEEEviT0_T1_)
        /*13f4*/ 	.word	0x00000000


	//----- nvinfo : EIATTR_REGCOUNT
	.align		4
.L_901:
        /*13f8*/ 	.byte	0x04, 0x2f
        /*13fa*/ 	.short	(.L_903 - .L_902)
	.align		4
.L_902:
        /*13fc*/ 	.word	index@(_ZN2at6native27unrolled_elementwise_kernelINS0_13BinaryFunctorIsssZZZNS0_19minimum_kernel_cudaERNS_18TensorIteratorBaseEENKUlvE_clEvENKUlvE3_clEvEUlssE_EESt5arrayIPcLm3EELi4E23TrivialOffsetCalculatorILi2EjESC_ILi1EjENS0_6memory15LoadWithoutCastENSF_16StoreWithoutCastEEEviT_T0_T2_T3_T4_T5_)
        /*1400*/ 	.word	0x00000020


	//----- nvinfo : EIATTR_FRAME_SIZE
	.align		4
.L_903:
        /*1404*/ 	.byte	0x04, 0x11
        /*1406*/ 	.short	(.L_905 - .L_904)
	.align		4
.L_904:
        /*1408*/ 	.word	index@(_ZN2at6native27unrolled_elementwise_kernelINS0_13BinaryFunctorIsssZZZNS0_19minimum_kernel_cudaERNS_18TensorIteratorBaseEENKUlvE_clEvENKUlvE3_clEvEUlssE_EESt5arrayIPcLm3EELi4E23TrivialOffsetCalculatorILi2EjESC_ILi1EjENS0_6memory15LoadWithoutCastENSF_16StoreWithoutCastEEEviT_T0_T2_T3_T4_T5_)
        /*140c*/ 	.word	0x00000000


	//----- nvinfo : EIATTR_REGCOUNT
	.align		4
.L_905:
        /*1410*/ 	.byte	0x04, 0x2f
        /*1412*/ 	.short	(.L_907 - .L_906)
	.align		4
.L_906:
        /*1414*/ 	.word	index@(_ZN2at6native18elementwise_kernelILi128ELi4EZNS0_22gpu_kernel_impl_nocastINS0_13BinaryFunctorIsssZZZNS0_19minimum_kernel_cudaERNS_18TensorIteratorBaseEENKUlvE_clEvENKUlvE3_clEvEUlssE_EEEEvS5_RKT_EUliE_EEviT1_)
        /*1418*/ 	.word	0x00000014


	//----- nvinfo : EIATTR_FRAME_SIZE
	.align		4
.L_907:
        /*141c*/ 	.byte	0x04, 0x11
        /*141e*/ 	.short	(.L_909 - .L_908)
	.align		4
.L_908:
        /*1420*/ 	.word	index@(_ZN2at6native18elementwise_kernelILi128ELi4EZNS0_22gpu_kernel_impl_nocastINS0_13BinaryFunctorIsssZZZNS0_19minimum_kernel_cudaERNS_18TensorIteratorBaseEENKUlvE_clEvENKUlvE3_clEvEUlssE_EEEEvS5_RKT_EUliE_EEviT1_)
        /*1424*/ 	.word	0x00000000


	//----- nvinfo : EIATTR_REGCOUNT
	.align		4
.L_909:
        /*1428*/ 	.byte	0x04, 0x2f
        /*142a*/ 	.short	(.L_911 - .L_910)
	.align		4
.L_910:
        /*142c*/ 	.word	index@(_ZN2at6native27unrolled_elementwise_kernelINS0_13BinaryFunctorIsssZZZNS0_19minimum_kernel_cudaERNS_18TensorIteratorBaseEENKUlvE_clEvENKUlvE3_clEvEUlssE_EESt5arrayIPcLm3EELi4E23TrivialOffsetCalculatorILi2EjESC_ILi1EjENS0_6memory12LoadWithCastILi2EEENSF_13StoreWithCastILi1EEEEEviT_T0_T2_T3_T4_T5_)
        /*1430*/ 	.word	0x00000020


	//----- nvinfo : EIATTR_FRAME_SIZE
	.align		4
.L_911:
        /*1434*/ 	.byte	0x04, 0x11
        /*1436*/ 	.short	(.L_913 - .L_912)
	.align		4
.L_912:
        /*1438*/ 	.word	index@(_ZN2at6native27unrolled_elementwise_kernelINS0_13BinaryFunctorIsssZZZNS0_19minimum_kernel_cudaERNS_18TensorIteratorBaseEENKUlvE_clEvENKUlvE3_clEvEUlssE_EESt5arrayIPcLm3EELi4E23TrivialOffsetCalculatorILi2EjESC_ILi1EjENS0_6memory12LoadWithCastILi2EEENSF_13StoreWithCastILi1EEEEEviT_T0_T2_T3_T4_T5_)
        /*143c*/ 	.word	0x00000000


	//----- nvinfo : EIATTR_REGCOUNT
	.align		4
.L_913:
        /*1440*/ 	.byte	0x04, 0x2f
        /*1442*/ 	.short	(.L_915 - .L_914)
	.align		4
.L_914:
        /*1444*/ 	.word	index@(_ZN2at6native18elementwise_kernelILi128ELi4EZNS0_15gpu_kernel_implINS0_13BinaryFunctorIsssZZZNS0_19minimum_kernel_cudaERNS_18TensorIteratorBaseEENKUlvE_clEvENKUlvE3_clEvEUlssE_EEEEvS5_RKT_EUliE_EEviT1_)
        /*1448*/ 	.word	0x00000018


	//----- nvinfo : EIATTR_FRAME_SIZE
	.align		4
.L_915:
        /*144c*/ 	.byte	0x04, 0x11
        /*144e*/ 	.short	(.L_917 - .L_916)
	.align		4
.L_916:
        /*1450*/ 	.word	index@(_ZN2at6native18elementwise_kernelILi128ELi4EZNS0_15gpu_kernel_implINS0_13BinaryFunctorIsssZZZNS0_19minimum_kernel_cudaERNS_18TensorIteratorBaseEENKUlvE_clEvENKUlvE3_clEvEUlssE_EEEEvS5_RKT_EUliE_EEviT1_)
        /*1454*/ 	.word	0x00000000


	//----- nvinfo : EIATTR_REGCOUNT
	.align		4
.L_917:
        /*1458*/ 	.byte	0x04, 0x2f
        /*145a*/ 	.short	(.L_919 - .L_918)
	.align		4
.L_918:
        /*145c*/ 	.word	index@(_ZN2at6native29vectorized_elementwise_kernelILi8ENS0_13AUnaryFunctorIsssZZZNS0_19minimum_kernel_cudaERNS_18TensorIteratorBaseEENKUlvE_clEvENKUlvE3_clEvEUlssE_EESt5arrayIPcLm2EEEEviT0_T1_)
        /*1460*/ 	.word	0x00000004


	//----- nvinfo : EIATTR_FRAME_SIZE
	.align		4
.L_919:
        /*1464*/ 	.byte	0x04, 0x11
        /*1466*/ 	.short	(.L_921 - .L_920)
	.align		4
.L_920:
        /*1468*/ 	.word	index@(_ZN2at6native29vectorized_elementwise_kernelILi8ENS0_13AUnaryFunctorIsssZZZNS0_19minimum_kernel_cudaERNS_18TensorIteratorBaseEENKUlvE_clEvENKUlvE3_clEvEUlssE_EESt5arrayIPcLm2EEEEviT0_T1_)
        /*146c*/ 	.word	0x00000000


	//----- nvinfo : EIATTR_REGCOUNT
	.align		4
.L_921:
        /*1470*/ 	.byte	0x04, 0x2f
        /*1472*/ 	.short	(.L_923 - .L_922)
	.align		4
.L_922:
        /*1474*/ 	.word	index@(_ZN2at6native29vectorized_elementwise_kernelILi4ENS0_13AUnaryFunctorIsssZZZNS0_19minimum_kernel_cudaERNS_18TensorIteratorBaseEENKUlvE_clEvENKUlvE3_clEvEUlssE_EESt5arrayIPcLm2EEEEviT0_T1_)
        /*1478*/ 	.word	0x00000020


	//----- nvinfo : EIATTR_FRAME_SIZE
	.align		4
.L_923:
        /*147c*/ 	.byte	0x04, 0x11
        /*147e*/ 	.short	(.L_925 - .L_924)
	.align		4
.L_924:
        /*1480*/ 	.word	index@(_ZN2at6native29vectorized_elementwise_kernelILi4ENS0_13AUnaryFunctorIsssZZZNS0_19minimum_kernel_cudaERNS_18TensorIteratorBaseEENKUlvE_clEvENKUlvE3_clEvEUlssE_EESt5arrayIPcLm2EEEEviT0_T1_)
        /*1484*/ 	.word	0x00000000


	//----- nvinfo : EIATTR_REGCOUNT
	.align		4
.L_925:
        /*1488*/ 	.byte	0x04, 0x2f
        /*148a*/ 	.short	(.L_927 - .L_926)
	.align		4
.L_926:
        /*148c*/ 	.word	index@(_ZN2at6native29vectorized_elementwise_kernelILi2ENS0_13AUnaryFunctorIsssZZZNS0_19minimum_kernel_cudaERNS_18TensorIteratorBaseEENKUlvE_clEvENKUlvE3_clEvEUlssE_EESt5arrayIPcLm2EEEEviT0_T1_)
        /*1490*/ 	.word	0x00000020


	//----- nvinfo : EIATTR_FRAME_SIZE
	.align		4
.L_927:
        /*1494*/ 	.byte	0x04, 0x11
        /*1496*/ 	.short	(.L_929 - .L_928)
	.align		4
.L_928:
        /*1498*/ 	.word	index@(_ZN2at6native29vectorized_elementwise_kernelILi2ENS0_13AUnaryFunctorIsssZZZNS0_19minimum_kernel_cudaERNS_18TensorIteratorBaseEENKUlvE_clEvENKUlvE3_clEvEUlssE_EESt5arrayIPcLm2EEEEviT0_T1_)
        /*149c*/ 	.word	0x00000000


	//----- nvinfo : EIATTR_REGCOUNT
	.align		4
.L_929:
        /*14a0*/ 	.byte	0x04, 0x2f
        /*14a2*/ 	.short	(.L_931 - .L_930)
	.align		4
.L_930:
        /*14a4*/ 	.word	index@(_ZN2at6native27unrolled_elementwise_kernelINS0_13AUnaryFunctorIsssZZZNS0_19minimum_kernel_cudaERNS_18TensorIteratorBaseEENKUlvE_clEvENKUlvE3_clEvEUlssE_EESt5arrayIPcLm2EELi4E23TrivialOffsetCalculatorILi1EjESD_NS0_6memory15LoadWithoutCastENSE_16StoreWithoutCastEEEviT_T0_T2_T3_T4_T5_)
        /*14a8*/ 	.word	0x00000018


	//----- nvinfo : EIATTR_FRAME_SIZE
	.align		4
.L_931:
        /*14ac*/ 	.byte	0x04, 0x11
        /*14ae*/ 	.short	(.L_933 - .L_932)
	.align		4
.L_932:
        /*14b0*/ 	.word	index@(_ZN2at6native27unrolled_elementwise_kernelINS0_13AUnaryFunctorIsssZZZNS0_19minimum_kernel_cudaERNS_18TensorIteratorBaseEENKUlvE_clEvENKUlvE3_clEvEUlssE_EESt5arrayIPcLm2EELi4E23TrivialOffsetCalculatorILi1EjESD_NS0_6memory15LoadWithoutCastENSE_16StoreWithoutCastEEEviT_T0_T2_T3_T4_T5_)
        /*14b4*/ 	.word	0x00000000


	//----- nvinfo : EIATTR_REGCOUNT
	.align		4
.L_933:
        /*14b8*/ 	.byte	0x04, 0x2f
        /*14ba*/ 	.short	(.L_935 - .L_934)
	.align		4
.L_934:
        /*14bc*/ 	.word	index@(_ZN2at6native18elementwise_kernelILi128ELi4EZNS0_22gpu_kernel_impl_nocastINS0_13AUnaryFunctorIsssZZZNS0_19minimum_kernel_cudaERNS_18TensorIteratorBaseEENKUlvE_clEvENKUlvE3_clEvEUlssE_EEEEvS5_RKT_EUliE_EEviT1_)
        /*14c0*/ 	.word	0x00000014


	//----- nvinfo : EIATTR_FRAME_SIZE
	.align		4
.L_935:
        /*14c4*/ 	.byte	0x04, 0x11
        /*14c6*/ 	.short	(.L_937 - .L_936)
	.align		4
.L_936:
        /*14c8*/ 	.word	index@(_ZN2at6native18elementwise_kernelILi128ELi4EZNS0_22gpu_kernel_impl_nocastINS0_13AUnaryFunctorIsssZZZNS0_19minimum_kernel_cudaERNS_18TensorIteratorBaseEENKUlvE_clEvENKUlvE3_clEvEUlssE_EEEEvS5_RKT_EUliE_EEviT1_)
        /*14cc*/ 	.word	0x00000000


	//----- nvinfo : EIATTR_REGCOUNT
	.align		4
.L_937:
        /*14d0*/ 	.byte	0x04, 0x2f
        /*14d2*/ 	.short	(.L_939 - .L_938)
	.align		4
.L_938:
        /*14d4*/ 	.word	index@(_ZN2at6native27unrolled_elementwise_kernelINS0_13AUnaryFunctorIsssZZZNS0_19minimum_kernel_cudaERNS_18TensorIteratorBaseEENKUlvE_clEvENKUlvE3_clEvEUlssE_EESt5arrayIPcLm2EELi4E23TrivialOffsetCalculatorILi1EjESD_NS0_6memory12LoadWithCastILi1EEENSE_13StoreWithCastILi1EEEEEviT_T0_T2_T3_T4_T5_)
        /*14d8*/ 	.word	0x0000001d


	//----- nvinfo : EIATTR_FRAME_SIZE
	.align		4
.L_939:
        /*14dc*/ 	.byte	0x04, 0x11
        /*14de*/ 	.short	(.L_941 - .L_940)
	.align		4
.L_940:
        /*14e0*/ 	.word	index@(_ZN2at6native27unrolled_elementwise_kernelINS0_13AUnaryFunctorIsssZZZNS0_19minimum_kernel_cudaERNS_18TensorIteratorBaseEENKUlvE_clEvENKUlvE3_clEvEUlssE_EESt5arrayIPcLm2EELi4E23TrivialOffsetCalculatorILi1EjESD_NS0_6memory12LoadWithCastILi1EEENSE_13StoreWithCastILi1EEEEEviT_T0_T2_T3_T4_T5_)
        /*14e4*/ 	.word	0x00000000


	//----- nvinfo : EIATTR_REGCOUNT
	.align		4
.L_941:
        /*14e8*/ 	.byte	0x04, 0x2f
        /*14ea*/ 	.short	(.L_943 - .L_942)
	.align		4
.L_942:
        /*14ec*/ 	.word	index@(_ZN2at6native18elementwise_kernelILi128ELi4EZNS0_15gpu_kernel_implINS0_13AUnaryFunctorIsssZZZNS0_19minimum_kernel_cudaERNS_18TensorIteratorBaseEENKUlvE_clEvENKUlvE3_clEvEUlssE_EEEEvS5_RKT_EUliE_EEviT1_)
        /*14f0*/ 	.word	0x00000018


	//----- nvinfo : EIATTR_FRAME_SIZE
	.align		4
.L_943:
        /*14f4*/ 	.byte	0x04, 0x11
        /*14f6*/ 	.short	(.L_945 - .L_944)
	.align		4
.L_944:
        /*14f8*/ 	.word	index@(_ZN2at6native18elementwise_kernelILi128ELi4EZNS0_15gpu_kernel_implINS0_13AUnaryFunctorIsssZZZNS0_19minimum_kernel_cudaERNS_18TensorIteratorBaseEENKUlvE_clEvENKUlvE3_clEvEUlssE_EEEEvS5_RKT_EUliE_EEviT1_)
        /*14fc*/ 	.word	0x00000000


	//----- nvinfo : EIATTR_REGCOUNT
	.align		4
.L_945:
        /*1500*/ 	.byte	0x04, 0x2f
        /*1502*/ 	.short	(.L_947 - .L_946)
	.align		4
.L_946:
        /*1504*/ 	.word	index@(_ZN2at6native29vectorized_elementwise_kernelILi8ENS0_13BinaryFunctorIdddZZZNS0_19minimum_kernel_cudaERNS_18TensorIteratorBaseEENKUlvE0_clEvENKUlvE_clEvEUlddE_EESt5arrayIPcLm3EEEEviT0_T1_)
        /*1508*/ 	.word	0x00000004


	//----- nvinfo : EIATTR_FRAME_SIZE
	.align		4
.L_947:
        /*150c*/ 	.byte	0x04, 0x11
        /*150e*/ 	.short	(.L_949 - .L_948)
	.align		4
.L_948:
        /*1510*/ 	.word	index@(_ZN2at6native29vectorized_elementwise_kernelILi8ENS0_13BinaryFunctorIdddZZZNS0_19minimum_kernel_cudaERNS_18TensorIteratorBaseEENKUlvE0_clEvENKUlvE_clEvEUlddE_EESt5arrayIPcLm3EEEEviT0_T1_)
        /*1514*/ 	.word	0x00000000


	//----- nvinfo : EIATTR_REGCOUNT
	.align		4
.L_949:
        /*1518*/ 	.byte	0x04, 0x2f
        /*151a*/ 	.short	(.L_951 - .L_950)
	.align		4
.L_950:
        /*151c*/ 	.word	index@(_ZN2at6native29vectorized_elementwise_kernelILi4ENS0_13BinaryFunctorIdddZZZNS0_19minimum_kernel_cudaERNS_18TensorIteratorBaseEENKUlvE0_clEvENKUlvE_clEvEUlddE_EESt5arrayIPcLm3EEEEviT0_T1_)
        /*1520*/ 	.word	0x00000028


	//----- nvinfo : EIATTR_FRAME_SIZE
	.align		4
.L_951:
        /*1524*/ 	.byte	0x04, 0x11
        /*1526*/ 	.short	(.L_953 - .L_952)
	.align		4
.L_952:
        /*1528*/ 	.word	index@(_ZN2at6native29vectorized_elementwise_kernelILi4ENS0_13BinaryFunctorIdddZZZNS0_19minimum_kernel_cudaERNS_18TensorIteratorBaseEENKUlvE0_clEvENKUlvE_clEvEUlddE_EESt5arrayIPcLm3EEEEviT0_T1_)
        /*152c*/ 	.word	0x00000000


	//----- nvinfo : EIATTR_REGCOUNT
	.align		4
.L_953:
        /*1530*/ 	.byte	0x04, 0x2f
        /*1532*/ 	.short	(.L_955 - .L_954)
	.align		4
.L_954:
        /*1534*/ 	.word	index@(_ZN2at6native29vectorized_elementwise_kernelILi2ENS0_13BinaryFunctorIdddZZZNS0_19minimum_kernel_cudaERNS_18TensorIteratorBaseEENKUlvE0_clEvENKUlvE_clEvEUlddE_EESt5arrayIPcLm3EEEEviT0_T1_)
        /*1538*/ 	.word	0x00000028


	//----- nvinfo : EIATTR_FRAME_SIZE
	.align		4
.L_955:
        /*153c*/ 	.byte	0x04, 0x11
        /*153e*/ 	.short	(.L_957 - .L_956)
	.align		4
.L_956:
        /*1540*/ 	.word	index@(_ZN2at6native29vectorized_elementwise_kernelILi2ENS0_13BinaryFunctorIdddZZZNS0_19minimum_kernel_cudaERNS_18TensorIteratorBaseEENKUlvE0_clEvENKUlvE_clEvEUlddE_EESt5arrayIPcLm3EEEEviT0_T1_)
        /*1544*/ 	.word	0x00000000


	//----- nvinfo : EIATTR_REGCOUNT
	.align		4
.L_957:
        /*1548*/ 	.byte	0x04, 0x2f
        /*154a*/ 	.short	(.L_959 - .L_958)
	.align		4
.L_958:
        /*154c*/ 	.word	index@(_ZN2at6native27unrolled_elementwise_kernelINS0_13BinaryFunctorIdddZZZNS0_19minimum_kernel_cudaERNS_18TensorIteratorBaseEENKUlvE0_clEvENKUlvE_clEvEUlddE_EESt5arrayIPcLm3EELi4E23TrivialOffsetCalculatorILi2EjESC_ILi1EjENS0_6memory15LoadWithoutCastENSF_16StoreWithoutCastEEEviT_T0_T2_T3_T4_T5_)
        /*1550*/ 	.word	0x0000001e


	//----- nvinfo : EIATTR_FRAME_SIZE
	.align		4
.L_959:
        /*1554*/ 	.byte	0x04, 0x11
        /*1556*/ 	.short	(.L_961 - .L_960)
	.align		4
.L_960:
        /*1558*/ 	.word	index@(_ZN2at6native27unrolled_elementwise_kernelINS0_13BinaryFunctorIdddZZZNS0_19minimum_kernel_cudaERNS_18TensorIteratorBaseEENKUlvE0_clEvENKUlvE_clEvEUlddE_EESt5arrayIPcLm3EELi4E23TrivialOffsetCalculatorILi2EjESC_ILi1EjENS0_6memory15LoadWithoutCastENSF_16StoreWithoutCastEEEviT_T0_T2_T3_T4_T5_)
        /*155c*/ 	.word	0x00000000


	//----- nvinfo : EIATTR_REGCOUNT
	.align		4
.L_961:
        /*1560*/ 	.byte	0x04, 0x2f
        /*1562*/ 	.short	(.L_963 - .L_962)
	.align		4
.L_962:
        /*1564*/ 	.word	index@(_ZN2at6native18elementwise_kernelILi128ELi2EZNS0_22gpu_kernel_impl_nocastINS0_13BinaryFunctorIdddZZZNS0_19minimum_kernel_cudaERNS_18TensorIteratorBaseEENKUlvE0_clEvENKUlvE_clEvEUlddE_EEEEvS5_RKT_EUliE_EEviT1_)
        /*1568*/ 	.word	0x00000014


	//----- nvinfo : EIATTR_FRAME_SIZE
	.align		4
.L_963:
        /*156c*/ 	.byte	0x04, 0x11
        /*156e*/ 	.short	(.L_965 - .L_964)
	.align		4
.L_964:
        /*1570*/ 	.word	index@(_ZN2at6native18elementwise_kernelILi128ELi2EZNS0_22gpu_kernel_impl_nocastINS0_13BinaryFunctorIdddZZZNS0_19minimum_kernel_cudaERNS_18TensorIteratorBaseEENKUlvE0_clEvENKUlvE_clEvEUlddE_EEEEvS5_RKT_EUliE_EEviT1_)
        /*1574*/ 	.word	0x00000000


	//----- nvinfo : EIATTR_REGCOUNT
	.align		4
.L_965:
        /*1578*/ 	.byte	0x04, 0x2f
        /*157a*/ 	.short	(.L_967 - .L_966)
	.align		4
.L_966:
        /*157c*/ 	.word	index@(_ZN2at6native27unrolled_elementwise_kernelINS0_13BinaryFunctorIdddZZZNS0_19minimum_kernel_cudaERNS_18TensorIteratorBaseEENKUlvE0_clEvENKUlvE_clEvEUlddE_EESt5arrayIPcLm3EELi4E23TrivialOffsetCalculatorILi2EjESC_ILi1EjENS0_6memory12LoadWithCastILi2EEENSF_13StoreWithCastILi1EEEEEviT_T0_T2_T3_T4_T5_)
        /*1580*/ 	.word	0x00000028


	//----- nvinfo : EIATTR_FRAME_SIZE
	.align		4
.L_967:
        /*1584*/ 	.byte	0x04, 0x11
        /*1586*/ 	.short	(.L_969 - .L_968)
	.align		4
.L_968:
        /*1588*/ 	.word	index@(_ZN2at6native27unrolled_elementwise_kernelINS0_13BinaryFunctorIdddZZZNS0_19minimum_kernel_cudaERNS_18TensorIteratorBaseEENKUlvE0_clEvENKUlvE_clEvEUlddE_EESt5arrayIPcLm3EELi4E23TrivialOffsetCalculatorILi2EjESC_ILi1EjENS0_6memory12LoadWithCastILi2EEENSF_13StoreWithCastILi1EEEEEviT_T0_T2_T3_T4_T5_)
        /*158c*/ 	.word	0x00000000


	//----- nvinfo : EIATTR_REGCOUNT
	.align		4
.L_969:
        /*1590*/ 	.byte	0x04, 0x2f
        /*1592*/ 	.short	(.L_971 - .L_970)
	.align		4
.L_970:
        /*1594*/ 	.word	index@(_ZN2at6native18elementwise_kernelILi128ELi4EZNS0_15gpu_kernel_implINS0_13BinaryFunctorIdddZZZNS0_19minimum_kernel_cudaERNS_18TensorIteratorBaseEENKUlvE0_clEvENKUlvE_clEvEUlddE_EEEEvS5_RKT_EUliE_EEviT1_)
        /*1598*/ 	.word	0x0000001a


	//----- nvinfo : EIATTR_FRAME_SIZE
	.align		4
.L_971:
        /*159c*/ 	.byte	0x04, 0x11
        /*159e*/ 	.short	(.L_973 - .L_972)
	.align		4
.L_972:
        /*15a0*/ 	.word	index@(_ZN2at6native18elementwise_kernelILi128ELi4EZNS0_15gpu_kernel_implINS0_13BinaryFunctorIdddZZZNS0_19minimum_kernel_cudaERNS_18TensorIteratorBaseEENKUlvE0_clEvENKUlvE_clEvEUlddE_EEEEvS5_RKT_EUliE_EEviT1_)
        /*15a4*/ 	.word	0x00000000


	//----- nvinfo : EIATTR_REGCOUNT
	.align		4
.L_973:
        /*15a8*/ 	.byte	0x04, 0x2f
        /*15aa*/ 	.short	(.L_975 - .L_974)
	.align		4
.L_974:
        /*15ac*/ 	.word	index@(_ZN2at6native29vectorized_elementwise_kernelILi8ENS0_13AUnaryFunctorIdddZZZNS0_19minimum_kernel_cudaERNS_18TensorIteratorBaseEENKUlvE0_clEvENKUlvE_clEvEUlddE_EESt5arrayIPcLm2EEEEviT0_T1_)
        /*15b0*/ 	.word	0x00000004


	//----- nvinfo : EIATTR_FRAME_SIZE
	.align		4
.L_975:
        /*15b4*/ 	.byte	0x04, 0x11
        /*15b6*/ 	.short	(.L_977 - .L_976)
	.align		4
.L_976:
        /*15b8*/ 	.word	index@(_ZN2at6native29vectorized_elementwise_kernelILi8ENS0_13AUnaryFunctorIdddZZZNS0_19minimum_kernel_cudaERNS_18TensorIteratorBaseEENKUlvE0_clEvENKUlvE_clEvEUlddE_EESt5arrayIPcLm2EEEEviT0_T1_)
        /*15bc*/ 	.word	0x00000000


	//----- nvinfo : EIATTR_REGCOUNT
	.align		4
.L_977:
        /*15c0*/ 	.byte	0x04, 0x2f
        /*15c2*/ 	.short	(.L_979 - .L_978)
	.align		4
.L_978:
        /*15c4*/ 	.word	index@(_ZN2at6native29vectorized_elementwise_kernelILi4ENS0_13AUnaryFunctorIdddZZZNS0_19minimum_kernel_cudaERNS_18TensorIteratorBaseEENKUlvE0_clEvENKUlvE_clEvEUlddE_EESt5arrayIPcLm2EEEEviT0_T1_)
        /*15c8*/ 	.word	0x00000028


	//----- nvinfo : EIATTR_FRAME_SIZE
	.align		4
.L_979:
        /*15cc*/ 	.byte	0x04, 0x11
        /*15ce*/ 	.short	(.L_981 - .L_980)
	.align		4
.L_980:
        /*15d0*/ 	.word	index@(_ZN2at6native29vectorized_elementwise_kernelILi4ENS0_13AUnaryFunctorIdddZZZNS0_19minimum_kernel_cudaERNS_18TensorIteratorBaseEENKUlvE0_clEvENKUlvE_clEvEUlddE_EESt5arrayIPcLm2EEEEviT0_T1_)
        /*15d4*/ 	.word	0x00000000


	//----- nvinfo : EIATTR_REGCOUNT
	.align		4
.L_981:
        /*15d8*/ 	.byte	0x04, 0x2f
        /*15da*/ 	.short	(.L_983 - .L_982)
	.align		4
.L_982:
        /*15dc*/ 	.word	index@(_ZN2at6native29vectorized_elementwise_kernelILi2ENS0_13AUnaryFunctorIdddZZZNS0_19minimum_kernel_cudaERNS_18TensorIteratorBaseEENKUlvE0_clEvENKUlvE_clEvEUlddE_EESt5arrayIPcLm2EEEEviT0_T1_)
        /*15e0*/ 	.word	0x00000028


	//----- nvinfo : EIATTR_FRAME_SIZE
	.align		4
.L_983:
        /*15e4*/ 	.byte	0x04, 0x11
        /*15e6*/ 	.short	(.L_985 - .L_984)
	.align		4
.L_984:
        /*15e8*/ 	.word	index@(_ZN2at6native29vectorized_elementwise_kernelILi2ENS0_13AUnaryFunctorIdddZZZNS0_19minimum_kernel_cudaERNS_18TensorIteratorBaseEENKUlvE0_clEvENKUlvE_clEvEUlddE_EESt5arrayIPcLm2EEEEviT0_T1_)
        /*15ec*/ 	.word	0x00000000


	//----- nvinfo : EIATTR_REGCOUNT
	.align		4
.L_985:
        /*15f0*/ 	.byte	0x04, 0x2f
        /*15f2*/ 	.short	(.L_987 - .L_986)
	.align		4
.L_986:
        /*15f4*/ 	.word	index@(_ZN2at6native27unrolled_elementwise_kernelINS0_13AUnaryFunctorIdddZZZNS0_19minimum_kernel_cudaERNS_18TensorIteratorBaseEENKUlvE0_clEvENKUlvE_clEvEUlddE_EESt5arrayIPcLm2EELi4E23TrivialOffsetCalculatorILi1EjESD_NS0_6memory15LoadWithoutCastENSE_16StoreWithoutCastEEEviT_T0_T2_T3_T4_T5_)
        /*15f8*/ 	.word	0x00000020


	//----- nvinfo : EIATTR_FRAME_SIZE
	.align		4
.L_987:
        /*15fc*/ 	.byte	0x04, 0x11
        /*15fe*/ 	.short	(.L_989 - .L_988)
	.align		4
.L_988:
        /*1600*/ 	.word	index@(_ZN2at6native27unrolled_elementwise_kernelINS0_13AUnaryFunctorIdddZZZNS0_19minimum_kernel_cudaERNS_18TensorIteratorBaseEENKUlvE0_clEvENKUlvE_clEvEUlddE_EESt5arrayIPcLm2EELi4E23TrivialOffsetCalculatorILi1EjESD_NS0_6memory15LoadWithoutCastENSE_16StoreWithoutCastEEEviT_T0_T2_T3_T4_T5_)
        /*1604*/ 	.word	0x00000000


	//----- nvinfo : EIATTR_REGCOUNT
	.align		4
.L_989:
        /*1608*/ 	.byte	0x04, 0x2f
        /*160a*/ 	.short	(.L_991 - .L_990)
	.align		4
.L_990:
        /*160c*/ 	.word	index@(_ZN2at6native18elementwise_kernelILi128ELi2EZNS0_22gpu_kernel_impl_nocastINS0_13AUnaryFunctorIdddZZZNS0_19minimum_kernel_cudaERNS_18TensorIteratorBaseEENKUlvE0_clEvENKUlvE_clEvEUlddE_EEEEvS5_RKT_EUliE_EEviT1_)
        /*1610*/ 	.word	0x00000016


	//----- nvinfo : EIATTR_FRAME_SIZE
	.align		4
.L_991:
        /*1614*/ 	.byte	0x04, 0x11
        /*1616*/ 	.short	(.L_993 - .L_992)
	.align		4
.L_992:
        /*1618*/ 	.word	index@(_ZN2at6native18elementwise_kernelILi128ELi2EZNS0_22gpu_kernel_impl_nocastINS0_13AUnaryFunctorIdddZZZNS0_19minimum_kernel_cudaERNS_18TensorIteratorBaseEENKUlvE0_clEvENKUlvE_clEvEUlddE_EEEEvS5_RKT_EUliE_EEviT1_)
        /*161c*/ 	.word	0x00000000


	//----- nvinfo : EIATTR_REGCOUNT
	.align		4
.L_993:
        /*1620*/ 	.byte	0x04, 0x2f
        /*1622*/ 	.short	(.L_995 - .L_994)
	.align		4
.L_994:
        /*1624*/ 	.word	index@(_ZN2at6native27unrolled_elementwise_kernelINS0_13AUnaryFunctorIdddZZZNS0_19minimum_kernel_cudaERNS_18TensorIteratorBaseEENKUlvE0_clEvENKUlvE_clEvEUlddE_EESt5arrayIPcLm2EELi4E23TrivialOffsetCalculatorILi1EjESD_NS0_6memory12LoadWithCastILi1EEENSE_13StoreWithCastILi1EEEEEviT_T0_T2_T3_T4_T5_)
        /*1628*/ 	.word	0x00000026


	//----- nvinfo : EIATTR_FRAME_SIZE
	.align		4
.L_995:
        /*162c*/ 	.byte	0x04, 0x11
        /*162e*/ 	.short	(.L_997 - .L_996)
	.align		4
.L_996:
        /*1630*/ 	.word	index@(_ZN2at6native27unrolled_elementwise_kernelINS0_13AUnaryFunctorIdddZZZNS0_19minimum_kernel_cudaERNS_18TensorIteratorBaseEENKUlvE0_clEvENKUlvE_clEvEUlddE_EESt5arrayIPcLm2EELi4E23TrivialOffsetCalculatorILi1EjESD_NS0_6memory12LoadWithCastILi1EEENSE_13StoreWithCastILi1EEEEEviT_T0_T2_T3_T4_T5_)
        /*1634*/ 	.word	0x00000000


	//----- nvinfo : EIATTR_REGCOUNT
	.align		4
.L_997:
        /*1638*/ 	.byte	0x04, 0x2f
        /*163a*/ 	.short	(.L_999 - .L_998)
	.align		4
.L_998:
        /*163c*/ 	.word	index@(_ZN2at6native18elementwise_kernelILi128ELi4EZNS0_15gpu_kernel_implINS0_13AUnaryFunctorIdddZZZNS0_19minimum_kernel_cudaERNS_18TensorIteratorBaseEENKUlvE0_clEvENKUlvE_clEvEUlddE_EEEEvS5_RKT_EUliE_EEviT1_)
        /*1640*/ 	.word	0x00000018


	//----- nvinfo : EIATTR_FRAME_SIZE
	.align		4
.L_999:
        /*1644*/ 	.byte	0x04, 0x11
        /*1646*/ 	.short	(.L_1001 - .L_1000)
	.align		4
.L_1000:
        /*1648*/ 	.word	index@(_ZN2at6native18elementwise_kernelILi128ELi4EZNS0_15gpu_kernel_implINS0_13AUnaryFunctorIdddZZZNS0_19minimum_kernel_cudaERNS_18TensorIteratorBaseEENKUlvE0_clEvENKUlvE_clEvEUlddE_EEEEvS5_RKT_EUliE_EEviT1_)
        /*164c*/ 	.word	0x00000000


	//----- nvinfo : EIATTR_REGCOUNT
	.align		4
.L_1001:
        /*1650*/ 	.byte	0x04, 0x2f
        /*1652*/ 	.short	(.L_1003 - .L_1002)
	.align		4
.L_1002:
        /*1654*/ 	.word	index@(_ZN2at6native29vectorized_elementwise_kernelILi8ENS0_13BinaryFunctorIfffZZZNS0_19minimum_kernel_cudaERNS_18TensorIteratorBaseEENKUlvE0_clEvENKUlvE0_clEvEUlffE_EESt5arrayIPcLm3EEEEviT0_T1_)
        /*1658*/ 	.word	0x00000004


	//----- nvinfo : EIATTR_FRAME_SIZE
	.align		4
.L_1003:
        /*165c*/ 	.byte	0x04, 0x11
        /*165e*/ 	.short	(.L_1005 - .L_1004)
	.align		4
.L_1004:
        /*1660*/ 	.word	index@(_ZN2at6native29vectorized_elementwise_kernelILi8ENS0_13BinaryFunctorIfffZZZNS0_19minimum_kernel_cudaERNS_18TensorIteratorBaseEENKUlvE0_clEvENKUlvE0_clEvEUlffE_EESt5arrayIPcLm3EEEEviT0_T1_)
        /*1664*/ 	.word	0x00000000


	//----- nvinfo : EIATTR_REGCOUNT
	.align		4
.L_1005:
        /*1668*/ 	.byte	0x04, 0x2f
        /*166a*/ 	.short	(.L_1007 - .L_1006)
	.align		4
.L_1006:
        /*166c*/ 	.word	index@(_ZN2at6native29vectorized_elementwise_kernelILi4ENS0_13BinaryFunctorIfffZZZNS0_19minimum_kernel_cudaERNS_18TensorIteratorBaseEENKUlvE0_clEvENKUlvE0_clEvEUlffE_EESt5arrayIPcLm3EEEEviT0_T1_)
        /*1670*/ 	.word	0x0000001e


	//----- nvinfo : EIATTR_FRAME_SIZE
	.align		4
.L_1007:
        /*1674*/ 	.byte	0x04, 0x11
        /*1676*/ 	.short	(.L_1009 - .L_1008)
	.align		4
.L_1008:
        /*1678*/ 	.word	index@(_ZN2at6native29vectorized_elementwise_kernelILi4ENS0_13BinaryFunctorIfffZZZNS0_19minimum_kernel_cudaERNS_18TensorIteratorBaseEENKUlvE0_clEvENKUlvE0_clEvEUlffE_EESt5arrayIPcLm3EEEEviT0_T1_)
        /*167c*/ 	.word	0x00000000


	//----- nvinfo : EIATTR_REGCOUNT
	.align		4
.L_1009:
        /*1680*/ 	.byte	0x04, 0x2f
        /*1682*/ 	.short	(.L_1011 - .L_1010)
	.align		4
.L_1010:
        /*1684*/ 	.word	index@(_ZN2at6native29vectorized_elementwise_kernelILi2ENS0_13BinaryFunctorIfffZZZNS0_19minimum_kernel_cudaERNS_18TensorIteratorBaseEENKUlvE0_clEvENKUlvE0_clEvEUlffE_EESt5arrayIPcLm3EEEEviT0_T1_)
        /*1688*/ 	.word	0x0000001e


	//----- nvinfo : EIATTR_FRAME_SIZE
	.align		4
.L_1011:
        /*168c*/ 	.byte	0x04, 0x11
        /*168e*/ 	.short	(.L_1013 - .L_1012)
	.align		4
.L_1012:
        /*1690*/ 	.word	index@(_ZN2at6native29vectorized_elementwise_kernelILi2ENS0_13BinaryFunctorIfffZZZNS0_19minimum_kernel_cudaERNS_18TensorIteratorBaseEENKUlvE0_clEvENKUlvE0_clEvEUlffE_EESt5arrayIPcLm3EEEEviT0_T1_)
        /*1694*/ 	.word	0x00000000


	//----- nvinfo : EIATTR_REGCOUNT
	.align		4
.L_1013:
        /*1698*/ 	.byte	0x04, 0x2f
        /*169a*/ 	.short	(.L_1015 - .L_1014)
	.align		4
.L_1014:
        /*169c*/ 	.word	index@(_ZN2at6native27unrolled_elementwise_kernelINS0_13BinaryFunctorIfffZZZNS0_19minimum_kernel_cudaERNS_18TensorIteratorBaseEENKUlvE0_clEvENKUlvE0_clEvEUlffE_EESt5arrayIPcLm3EELi4E23TrivialOffsetCalculatorILi2EjESC_ILi1EjENS0_6memory15LoadWithoutCastENSF_16StoreWithoutCastEEEviT_T0_T2_T3_T4_T5_)
        /*16a0*/ 	.word	0x0000001e


	//----- nvinfo : EIATTR_FRAME_SIZE
	.align		4
.L_1015:
        /*16a4*/ 	.byte	0x04, 0x11
        /*16a6*/ 	.short	(.L_1017 - .L_1016)
	.align		4
.L_1016:
        /*16a8*/ 	.word	index@(_ZN2at6native27unrolled_elementwise_kernelINS0_13BinaryFunctorIfffZZZNS0_19minimum_kernel_cudaERNS_18TensorIteratorBaseEENKUlvE0_clEvENKUlvE0_clEvEUlffE_EESt5arrayIPcLm3EELi4E23TrivialOffsetCalculatorILi2EjESC_ILi1EjENS0_6memory15LoadWithoutCastENSF_16StoreWithoutCastEEEviT_T0_T2_T3_T4_T5_)
        /*16ac*/ 	.word	0x00000000


	//----- nvinfo : EIATTR_REGCOUNT
	.align		4
.L_1017:
        /*16b0*/ 	.byte	0x04, 0x2f
        /*16b2*/ 	.short	(.L_1019 - .L_1018)
	.align		4
.L_1018:
        /*16b4*/ 	.word	index@(_ZN2at6native18elementwise_kernelILi128ELi2EZNS0_22gpu_kernel_impl_nocastINS0_13BinaryFunctorIfffZZZNS0_19minimum_kernel_cudaERNS_18TensorIteratorBaseEENKUlvE0_clEvENKUlvE0_clEvEUlffE_EEEEvS5_RKT_EUliE_EEviT1_)
        /*16b8*/ 	.word	0x00000014


	//----- nvinfo : EIATTR_FRAME_SIZE
	.align		4
.L_1019:
        /*16bc*/ 	.byte	0x04, 0x11
        /*16be*/ 	.short	(.L_1021 - .L_1020)
	.align		4
.L_1020:
        /*16c0*/ 	.word	index@(_ZN2at6native18elementwise_kernelILi128ELi2EZNS0_22gpu_kernel_impl_nocastINS0_13BinaryFunctorIfffZZZNS0_19minimum_kernel_cudaERNS_18TensorIteratorBaseEENKUlvE0_clEvENKUlvE0_clEvEUlffE_EEEEvS5_RKT_EUliE_EEviT1_)
        /*16c4*/ 	.word	0x00000000


	//----- nvinfo : EIATTR_REGCOUNT
	.align		4
.L_1021:
        /*16c8*/ 	.byte	0x04, 0x2f
        /*16ca*/ 	.short	(.L_1023 - .L_1022)
	.align		4
.L_1022:
        /*16cc*/ 	.word	index@(_ZN2at6native27unrolled_elementwise_kernelINS0_13BinaryFunctorIfffZZZNS0_19minimum_kernel_cudaERNS_18TensorIteratorBaseEENKUlvE0_clEvENKUlvE0_clEvEUlffE_EESt5arrayIPcLm3EELi4E23TrivialOffsetCalculatorILi2EjESC_ILi1EjENS0_6memory12LoadWithCastILi2EEENSF_13StoreWithCastILi1EEEEEviT_T0_T2_T3_T4_T5_)
        /*16d0*/ 	.word	0x00000020


	//----- nvinfo : EIATTR_FRAME_SIZE
	.align		4
.L_1023:
        /*16d4*/ 	.byte	0x04, 0x11
        /*16d6*/ 	.short	(.L_1025 - .L_1024)
	.align		4
.L_1024:
        /*16d8*/ 	.word	index@(_ZN2at6native27unrolled_elementwise_kernelINS0_13BinaryFunctorIfffZZZNS0_19minimum_kernel_cudaERNS_18TensorIteratorBaseEENKUlvE0_clEvENKUlvE0_clEvEUlffE_EESt5arrayIPcLm3EELi4E23TrivialOffsetCalculatorILi2EjESC_ILi1EjENS0_6memory12LoadWithCastILi2EEENSF_13StoreWithCastILi1EEEEEviT_T0_T2_T3_T4_T5_)
        /*16dc*/ 	.word	0x00000000


	//----- nvinfo : EIATTR_REGCOUNT
	.align		4
.L_1025:
        /*16e0*/ 	.byte	0x04, 0x2f
        /*16e2*/ 	.short	(.L_1027 - .L_1026)
	.align		4
.L_1026:
        /*16e4*/ 	.word	index@(_ZN2at6native18elementwise_kernelILi128ELi4EZNS0_15gpu_kernel_implINS0_13BinaryFunctorIfffZZZNS0_19minimum_kernel_cudaERNS_18TensorIteratorBaseEENKUlvE0_clEvENKUlvE0_clEvEUlffE_EEEEvS5_RKT_EUliE_EEviT1_)
        /*16e8*/ 	.word	0x00000018


	//----- nvinfo : EIATTR_FRAME_SIZE
	.align		4
.L_1027:
        /*16ec*/ 	.byte	0x04, 0x11
        /*16ee*/ 	.short	(.L_1029 - .L_1028)
	.align		4
.L_1028:
        /*16f0*/ 	.word	index@(_ZN2at6native18elementwise_kernelILi128ELi4EZNS0_15gpu_kernel_implINS0_13BinaryFunctorIfffZZZNS0_19minimum_kernel_cudaERNS_18TensorIteratorBaseEENKUlvE0_clEvENKUlvE0_clEvEUlffE_EEEEvS5_RKT_EUliE_EEviT1_)
        /*16f4*/ 	.word	0x00000000


	//----- nvinfo : EIATTR_REGCOUNT
	.align		4
.L_1029:
        /*16f8*/ 	.byte	0x04, 0x2f
        /*16fa*/ 	.short	(.L_1031 - .L_1030)
	.align		4
.L_1030:
        /*16fc*/ 	.word	index@(_ZN2at6native29vectorized_elementwise_kernelILi8ENS0_13AUnaryFunctorIfffZZZNS0_19minimum_kernel_cudaERNS_18TensorIteratorBaseEENKUlvE0_clEvENKUlvE0_clEvEUlffE_EESt5arrayIPcLm2EEEEviT0_T1_)
        /*1700*/ 	.word	0x00000004


	//----- nvinfo : EIATTR_FRAME_SIZE
	.align		4
.L_1031:
        /*1704*/ 	.byte	0x04, 0x11
        /*1706*/ 	.short	(.L_1033 - .L_1032)
	.align		4
.L_1032:
        /*1708*/ 	.word	index@(_ZN2at6native29vectorized_elementwise_kernelILi8ENS0_13AUnaryFunctorIfffZZZNS0_19minimum_kernel_cudaERNS_18TensorIteratorBaseEENKUlvE0_clEvENKUlvE0_clEvEUlffE_EESt5arrayIPcLm2EEEEviT0_T1_)
        /*170c*/ 	.word	0x00000000


	//----- nvinfo : EIATTR_REGCOUNT
	.align		4
.L_1033:
        /*1710*/ 	.byte	0x04, 0x2f
        /*1712*/ 	.short	(.L_1035 - .L_1034)
	.align		4
.L_1034:
        /*1714*/ 	.word	index@(_ZN2at6native29vectorized_elementwise_kernelILi4ENS0_13AUnaryFunctorIfffZZZNS0_19minimum_kernel_cudaERNS_18TensorIteratorBaseEENKUlvE0_clEvENKUlvE0_clEvEUlffE_EESt5arrayIPcLm2EEEEviT0_T1_)
        /*1718*/ 	.word	0x00000020


	//----- nvinfo : EIATTR_FRAME_SIZE
	.align		4
.L_1035:
        /*171c*/ 	.byte	0x04, 0x11
        /*171e*/ 	.short	(.L_1037 - .L_1036)
	.align		4
.L_1036:
        /*1720*/ 	.word	index@(_ZN2at6native29vectorized_elementwise_kernelILi4ENS0_13AUnaryFunctorIfffZZZNS0_19minimum_kernel_cudaERNS_18TensorIteratorBaseEENKUlvE0_clEvENKUlvE0_clEvEUlffE_EESt5arrayIPcLm2EEEEviT0_T1_)
        /*1724*/ 	.word	0x00000000


	//----- nvinfo : EIATTR_REGCOUNT
	.align		4
.L_1037:
        /*1728*/ 	.byte	0x04, 0x2f
        /*172a*/ 	.short	(.L_1039 - .L_1038)
	.align		4
.L_1038:
        /*172c*/ 	.word	index@(_ZN2at6native29vectorized_elementwise_kernelILi2ENS0_13AUnaryFunctorIfffZZZNS0_19minimum_kernel_cudaERNS_18TensorIteratorBaseEENKUlvE0_clEvENKUlvE0_clEvEUlffE_EESt5arrayIPcLm2EEEEviT0_T1_)
        /*1730*/ 	.word	0x00000020


	//----- nvinfo : EIATTR_FRAME_SIZE
	.align		4
.L_1039:
        /*1734*/ 	.byte	0x04, 0x11
        /*1736*/ 	.short	(.L_1041 - .L_1040)
	.align		4
.L_1040:
        /*1738*/ 	.word	index@(_ZN2at6native29vectorized_elementwise_kernelILi2ENS0_13AUnaryFunctorIfffZZZNS0_19minimum_kernel_cudaERNS_18TensorIteratorBaseEENKUlvE0_clEvENKUlvE0_clEvEUlffE_EESt5arrayIPcLm2EEEEviT0_T1_)
        /*173c*/ 	.word	0x00000000


	//----- nvinfo : EIATTR_REGCOUNT
	.align		4
.L_1041:
        /*1740*/ 	.byte	0x04, 0x2f
        /*1742*/ 	.short	(.L_1043 - .L_1042)
	.align		4
.L_1042:
        /*1744*/ 	.word	index@(_ZN2at6native27unrolled_elementwise_kernelINS0_13AUnaryFunctorIfffZZZNS0_19minimum_kernel_cudaERNS_18TensorIteratorBaseEENKUlvE0_clEvENKUlvE0_clEvEUlffE_EESt5arrayIPcLm2EELi4E23TrivialOffsetCalculatorILi1EjESD_NS0_6memory15LoadWithoutCastENSE_16StoreWithoutCastEEEviT_T0_T2_T3_T4_T5_)
        /*1748*/ 	.word	0x00000018


	//----- nvinfo : EIATTR_FRAME_SIZE
	.align		4
.L_1043:
        /*174c*/ 	.byte	0x04, 0x11
        /*174e*/ 	.short	(.L_1045 - .L_1044)
	.align		4
.L_1044:
        /*1750*/ 	.word	index@(_ZN2at6native27unrolled_elementwise_kernelINS0_13AUnaryFunctorIfffZZZNS0_19minimum_kernel_cudaERNS_18TensorIteratorBaseEENKUlvE0_clEvENKUlvE0_clEvEUlffE_EESt5arrayIPcLm2EELi4E23TrivialOffsetCalculatorILi1EjESD_NS0_6memory15LoadWithoutCastENSE_16StoreWithoutCastEEEviT_T0_T2_T3_T4_T5_)
        /*1754*/ 	.word	0x00000000


	//----- nvinfo : EIATTR_REGCOUNT
	.align		4
.L_1045:
        /*1758*/ 	.byte	0x04, 0x2f
        /*175a*/ 	.short	(.L_1047 - .L_1046)
	.align		4
.L_1046:
        /*175c*/ 	.word	index@(_ZN2at6native18elementwise_kernelILi128ELi2EZNS0_22gpu_kernel_impl_nocastINS0_13AUnaryFunctorIfffZZZNS0_19minimum_kernel_cudaERNS_18TensorIteratorBaseEENKUlvE0_clEvENKUlvE0_clEvEUlffE_EEEEvS5_RKT_EUliE_EEviT1_)
        /*1760*/ 	.word	0x00000014


	//----- nvinfo : EIATTR_FRAME_SIZE
	.align		4
.L_1047:
        /*1764*/ 	.byte	0x04, 0x11
        /*1766*/ 	.short	(.L_1049 - .L_1048)
	.align		4
.L_1048:
        /*1768*/ 	.word	index@(_ZN2at6native18elementwise_kernelILi128ELi2EZNS0_22gpu_kernel_impl_nocastINS0_13AUnaryFunctorIfffZZZNS0_19minimum_kernel_cudaERNS_18TensorIteratorBaseEENKUlvE0_clEvENKUlvE0_clEvEUlffE_EEEEvS5_RKT_EUliE_EEviT1_)
        /*176c*/ 	.word	0x00000000


	//----- nvinfo : EIATTR_REGCOUNT
	.align		4
.L_1049:
        /*1770*/ 	.byte	0x04, 0x2f
        /*1772*/ 	.short	(.L_1051 - .L_1050)
	.align		4
.L_1050:
        /*1774*/ 	.word	index@(_ZN2at6native27unrolled_elementwise_kernelINS0_13AUnaryFunctorIfffZZZNS0_19minimum_kernel_cudaERNS_18TensorIteratorBaseEENKUlvE0_clEvENKUlvE0_clEvEUlffE_EESt5arrayIPcLm2EELi4E23TrivialOffsetCalculatorILi1EjESD_NS0_6memory12LoadWithCastILi1EEENSE_13StoreWithCastILi1EEEEEviT_T0_T2_T3_T4_T5_)
        /*1778*/ 	.word	0x00000020


	//----- nvinfo : EIATTR_FRAME_SIZE
	.align		4
.L_1051:
        /*177c*/ 	.byte	0x04, 0x11
        /*177e*/ 	.short	(.L_1053 - .L_1052)
	.align		4
.L_1052:
        /*1780*/ 	.word	index@(_ZN2at6native27unrolled_elementwise_kernelINS0_13AUnaryFunctorIfffZZZNS0_19minimum_kernel_cudaERNS_18TensorIteratorBaseEENKUlvE0_clEvENKUlvE0_clEvEUlffE_EESt5arrayIPcLm2EELi4E23TrivialOffsetCalculatorILi1EjESD_NS0_6memory12LoadWithCastILi1EEENSE_13StoreWithCastILi1EEEEEviT_T0_T2_T3_T4_T5_)
        /*1784*/ 	.word	0x00000000


	//----- nvinfo : EIATTR_REGCOUNT
	.align		4
.L_1053:
        /*1788*/ 	.byte	0x04, 0x2f
        /*178a*/ 	.short	(.L_1055 - .L_1054)
	.align		4
.L_1054:
        /*178c*/ 	.word	index@(_ZN2at6native18elementwise_kernelILi128ELi4EZNS0_15gpu_kernel_implINS0_13AUnaryFunctorIfffZZZNS0_19minimum_kernel_cudaERNS_18TensorIteratorBaseEENKUlvE0_clEvENKUlvE0_clEvEUlffE_EEEEvS5_RKT_EUliE_EEviT1_)
        /*1790*/ 	.word	0x00000018


	//----- nvinfo : EIATTR_FRAME_SIZE
	.align		4
.L_1055:
        /*1794*/ 	.byte	0x04, 0x11
        /*1796*/ 	.short	(.L_1057 - .L_1056)
	.align		4
.L_1056:
        /*1798*/ 	.word	index@(_ZN2at6native18elementwise_kernelILi128ELi4EZNS0_15gpu_kernel_implINS0_13AUnaryFunctorIfffZZZNS0_19minimum_kernel_cudaERNS_18TensorIteratorBaseEENKUlvE0_clEvENKUlvE0_clEvEUlffE_EEEEvS5_RKT_EUliE_EEviT1_)
        /*179c*/ 	.word	0x00000000


	//----- nvinfo : EIATTR_REGCOUNT
	.align		4
.L_1057:
        /*17a0*/ 	.byte	0x04, 0x2f
        /*17a2*/ 	.short	(.L_1059 - .L_1058)
	.align		4
.L_1058:
        /*17a4*/ 	.word	index@(_ZN2at6native29vectorized_elementwise_kernelILi8ENS0_13BinaryFunctorIN3c104HalfES4_S4_ZZZNS0_19minimum_kernel_cudaERNS_18TensorIteratorBaseEENKUlvE0_clEvENKUlvE1_clEvEUlS4_S4_E_EESt5arrayIPcLm3EEEEviT0_T1_)
        /*17a8*/ 	.word	0x00000004


	//----- nvinfo : EIATTR_FRAME_SIZE
	.align		4
.L_1059:
        /*17ac*/ 	.byte	0x04, 0x11
        /*17ae*/ 	.short	(.L_1061 - .L_1060)
	.align		4
.L_1060:
        /*17b0*/ 	.word	index@(_ZN2at6native29vectorized_elementwise_kernelILi8ENS0_13BinaryFunctorIN3c104HalfES4_S4_ZZZNS0_19minimum_kernel_cudaERNS_18TensorIteratorBaseEENKUlvE0_clEvENKUlvE1_clEvEUlS4_S4_E_EESt5arrayIPcLm3EEEEviT0_T1_)
        /*17b4*/ 	.word	0x00000000


	//----- nvinfo : EIATTR_REGCOUNT
	.align		4
.L_1061:
        /*17b8*/ 	.byte	0x04, 0x2f
        /*17ba*/ 	.short	(.L_1063 - .L_1062)
	.align		4
.L_1062:
        /*17bc*/ 	.word	index@(_ZN2at6native29vectorized_elementwise_kernelILi4ENS0_13BinaryFunctorIN3c104HalfES4_S4_ZZZNS0_19minimum_kernel_cudaERNS_18TensorIteratorBaseEENKUlvE0_clEvENKUlvE1_clEvEUlS4_S4_E_EESt5arrayIPcLm3EEEEviT0_T1_)
        /*17c0*/ 	.word	0x00000020


	//----- nvinfo : EIATTR_FRAME_SIZE
	.align		4
.L_1063:
        /*17c4*/ 	.byte	0x04, 0x11
        /*17c6*/ 	.short	(.L_1065 - .L_1064)
	.align		4
.L_1064:
        /*17c8*/ 	.word	index@(_ZN2at6native29vectorized_elementwise_kernelILi4ENS0_13BinaryFunctorIN3c104HalfES4_S4_ZZZNS0_19minimum_kernel_cudaERNS_18TensorIteratorBaseEENKUlvE0_clEvENKUlvE1_clEvEUlS4_S4_E_EESt5arrayIPcLm3EEEEviT0_T1_)
        /*17cc*/ 	.word	0x00000000


	//----- nvinfo : EIATTR_REGCOUNT
	.align		4
.L_1065:
        /*17d0*/ 	.byte	0x04, 0x2f
        /*17d2*/ 	.short	(.L_1067 - .L_1066)
	.align		4
.L_1066:
        /*17d4*/ 	.word	index@(_ZN2at6native29vectorized_elementwise_kernelILi2ENS0_13BinaryFunctorIN3c104HalfES4_S4_ZZZNS0_19minimum_kernel_cudaERNS_18TensorIteratorBaseEENKUlvE0_clEvENKUlvE1_clEvEUlS4_S4_E_EESt5arrayIPcLm3EEEEviT0_T1_)
        /*17d8*/ 	.word	0x00000020


	//----- nvinfo : EIATTR_FRAME_SIZE
	.align		4
.L_1067:
        /*17dc*/ 	.byte	0x04, 0x11
        /*17de*/ 	.short	(.L_1069 - .L_1068)
	.align		4
.L_1068:
        /*17e0*/ 	.word	index@(_ZN2at6native29vectorized_elementwise_kernelILi2ENS0_13BinaryFunctorIN3c104HalfES4_S4_ZZZNS0_19minimum_kernel_cudaERNS_18TensorIteratorBaseEENKUlvE0_clEvENKUlvE1_clEvEUlS4_S4_E_EESt5arrayIPcLm3EEEEviT0_T1_)
        /*17e4*/ 	.word	0x00000000


	//----- nvinfo : EIATTR_REGCOUNT
	.align		4
.L_1069:
        /*17e8*/ 	.byte	0x04, 0x2f
        /*17ea*/ 	.short	(.L_1071 - .L_1070)
	.align		4
.L_1070:
        /*17ec*/ 	.word	index@(_ZN2at6native27unrolled_elementwise_kernelINS0_13BinaryFunctorIN3c104HalfES4_S4_ZZZNS0_19minimum_kernel_cudaERNS_18TensorIteratorBaseEENKUlvE0_clEvENKUlvE1_clEvEUlS4_S4_E_EESt5arrayIPcLm3EELi4E23TrivialOffsetCalculatorILi2EjESE_ILi1EjENS0_6memory15LoadWithoutCastENSH_16StoreWithoutCastEEEviT_T0_T2_T3_T4_T5_)
        /*17f0*/ 	.word	0x00000020


	//----- nvinfo : EIATTR_FRAME_SIZE
	.align		4
.L_1071:
        /*17f4*/ 	.byte	0x04, 0x11
        /*17f6*/ 	.short	(.L_1073 - .L_1072)
	.align		4
.L_1072:
        /*17f8*/ 	.word	index@(_ZN2at6native27unrolled_elementwise_kernelINS0_13BinaryFunctorIN3c104HalfES4_S4_ZZZNS0_19minimum_kernel_cudaERNS_18TensorIteratorBaseEENKUlvE0_clEvENKUlvE1_clEvEUlS4_S4_E_EESt5arrayIPcLm3EELi4E23TrivialOffsetCalculatorILi2EjESE_ILi1EjENS0_6memory15LoadWithoutCastENSH_16StoreWithoutCastEEEviT_T0_T2_T3_T4_T5_)
        /*17fc*/ 	.word	0x00000000


	//----- nvinfo : EIATTR_REGCOUNT
	.align		4
.L_1073:
        /*1800*/ 	.byte	0x04, 0x2f
        /*1802*/ 	.short	(.L_1075 - .L_1074)
	.align		4
.L_1074:
        /*1804*/ 	.word	index@(_ZN2at6native18elementwise_kernelILi128ELi4EZNS0_22gpu_kernel_impl_nocastINS0_13BinaryFunctorIN3c104HalfES5_S5_ZZZNS0_19minimum_kernel_cudaERNS_18TensorIteratorBaseEENKUlvE0_clEvENKUlvE1_clEvEUlS5_S5_E_EEEEvS7_RKT_EUliE_EEviT1_)
        /*1808*/ 	.word	0x00000014


	//----- nvinfo : EIATTR_FRAME_SIZE
	.align		4
.L_1075:
        /*180c*/ 	.byte	0x04, 0x11
        /*180e*/ 	.short	(.L_1077 - .L_1076)
	.align		4
.L_1076:
        /*1810*/ 	.word	index@(_ZN2at6native18elementwise_kernelILi128ELi4EZNS0_22gpu_kernel_impl_nocastINS0_13BinaryFunctorIN3c104HalfES5_S5_ZZZNS0_19minimum_kernel_cudaERNS_18TensorIteratorBaseEENKUlvE0_clEvENKUlvE1_clEvEUlS5_S5_E_EEEEvS7_RKT_EUliE_EEviT1_)
        /*1814*/ 	.word	0x00000000


	//----- nvinfo : EIATTR_REGCOUNT
	.align		4
.L_1077:
        /*1818*/ 	.byte	0x04, 0x2f
        /*181a*/ 	.short	(.L_1079 - .L_1078)
	.align		4
.L_1078:
        /*181c*/ 	.word	index@(_ZN2at6native27unrolled_elementwise_kernelINS0_13BinaryFunctorIN3c104HalfES4_S4_ZZZNS0_19minimum_kernel_cudaERNS_18TensorIteratorBaseEENKUlvE0_clEvENKUlvE1_clEvEUlS4_S4_E_EESt5arrayIPcLm3EELi4E23TrivialOffsetCalculatorILi2EjESE_ILi1EjENS0_6memory12LoadWithCastILi2EEENSH_13StoreWithCastILi1EEEEEviT_T0_T2_T3_T4_T5_)
        /*1820*/ 	.word	0x00000020


	//----- nvinfo : EIATTR_FRAME_SIZE
	.align		4
.L_1079:
        /*1824*/ 	.byte	0x04, 0x11
        /*1826*/ 	.short	(.L_1081 - .L_1080)
	.align		4
.L_1080:
        /*1828*/ 	.word	index@(_ZN2at6native27unrolled_elementwise_kernelINS0_13BinaryFunctorIN3c104HalfES4_S4_ZZZNS0_19minimum_kernel_cudaERNS_18TensorIteratorBaseEENKUlvE0_clEvENKUlvE1_clEvEUlS4_S4_E_EESt5arrayIPcLm3EELi4E23TrivialOffsetCalculatorILi2EjESE_ILi1EjENS0_6memory12LoadWithCastILi2EEENSH_13StoreWithCastILi1EEEEEviT_T0_T2_T3_T4_T5_)
        /*182c*/ 	.word	0x00000000


	//----- nvinfo : EIATTR_REGCOUNT
	.align		4
.L_1081:
        /*1830*/ 	.byte	0x04, 0x2f
        /*1832*/ 	.short	(.L_1083 - .L_1082)
	.align		4
.L_1082:
        /*1834*/ 	.word	index@(_ZN2at6native18elementwise_kernelILi128ELi4EZNS0_15gpu_kernel_implINS0_13BinaryFunctorIN3c104HalfES5_S5_ZZZNS0_19minimum_kernel_cudaERNS_18TensorIteratorBaseEENKUlvE0_clEvENKUlvE1_clEvEUlS5_S5_E_EEEEvS7_RKT_EUliE_EEviT1_)
        /*1838*/ 	.word	0x00000018


	//----- nvinfo : EIATTR_FRAME_SIZE
	.align		4
.L_1083:
        /*183c*/ 	.byte	0x04, 0x11
        /*183e*/ 	.short	(.L_1085 - .L_1084)
	.align		4
.L_1084:
        /*1840*/ 	.word	index@(_ZN2at6native18elementwise_kernelILi128ELi4EZNS0_15gpu_kernel_implINS0_13BinaryFunctorIN3c104HalfES5_S5_ZZZNS0_19minimum_kernel_cudaERNS_18TensorIteratorBaseEENKUlvE0_clEvENKUlvE1_clEvEUlS5_S5_E_EEEEvS7_RKT_EUliE_EEviT1_)
        /*1844*/ 	.word	0x00000000


	//----- nvinfo : EIATTR_REGCOUNT
	.align		4
.L_1085:
        /*1848*/ 	.byte	0x04, 0x2f
        /*184a*/ 	.short	(.L_1087 - .L_1086)
	.align		4
.L_1086:
        /*184c*/ 	.word	index@(_ZN2at6native29vectorized_elementwise_kernelILi8ENS0_13AUnaryFunctorIN3c104HalfES4_S4_ZZZNS0_19minimum_kernel_cudaERNS_18TensorIteratorBaseEENKUlvE0_clEvENKUlvE1_clEvEUlS4_S4_E_EESt5arrayIPcLm2EEEEviT0_T1_)
        /*1850*/ 	.word	0x00000004


	//----- nvinfo : EIATTR_FRAME_SIZE
	.align		4
.L_1087:
        /*1854*/ 	.byte	0x04, 0x11
        /*1856*/ 	.short	(.L_1089 - .L_1088)
	.align		4
.L_1088:
        /*1858*/ 	.word	index@(_ZN2at6native29vectorized_elementwise_kernelILi8ENS0_13AUnaryFunctorIN3c104HalfES4_S4_ZZZNS0_19minimum_kernel_cudaERNS_18TensorIteratorBaseEENKUlvE0_clEvENKUlvE1_clEvEUlS4_S4_E_EESt5arrayIPcLm2EEEEviT0_T1_)
        /*185c*/ 	.word	0x00000000


	//----- nvinfo : EIATTR_REGCOUNT
	.align		4
.L_1089:
        /*1860*/ 	.byte	0x04, 0x2f
        /*1862*/ 	.short	(.L_1091 - .L_1090)
	.align		4
.L_1090:
        /*1864*/ 	.word	index@(_ZN2at6native29vectorized_elementwise_kernelILi4ENS0_13AUnaryFunctorIN3c104HalfES4_S4_ZZZNS0_19minimum_kernel_cudaERNS_18TensorIteratorBaseEENKUlvE0_clEvENKUlvE1_clEvEUlS4_S4_E_EESt5arrayIPcLm2EEEEviT0_T1_)
        /*1868*/ 	.word	0x0000001e


	//----- nvinfo : EIATTR_FRAME_SIZE
	.align		4
.L_1091:
        /*186c*/ 	.byte	0x04, 0x11
        /*186e*/ 	.short	(.L_1093 - .L_1092)
	.align		4
.L_1092:
        /*1870*/ 	.word	index@(_ZN2at6native29vectorized_elementwise_kernelILi4ENS0_13AUnaryFunctorIN3c104HalfES4_S4_ZZZNS0_19minimum_kernel_cudaERNS_18TensorIteratorBaseEENKUlvE0_clEvENKUlvE1_clEvEUlS4_S4_E_EESt5arrayIPcLm2EEEEviT0_T1_)
        /*1874*/ 	.word	0x00000000


	//----- nvinfo : EIATTR_REGCOUNT
	.align		4
.L_1093:
        /*1878*/ 	.byte	0x04, 0x2f
        /*187a*/ 	.short	(.L_1095 - .L_1094)
	.align		4
.L_1094:
        /*187c*/ 	.word	index@(_ZN2at6native29vectorized_elementwise_kernelILi2ENS0_13AUnaryFunctorIN3c104HalfES4_S4_ZZZNS0_19minimum_kernel_cudaERNS_18TensorIteratorBaseEENKUlvE0_clEvENKUlvE1_clEvEUlS4_S4_E_EESt5arrayIPcLm2EEEEviT0_T1_)
        /*1880*/ 	.word	0x0000001e


	//----- nvinfo : EIATTR_FRAME_SIZE
	.align		4
.L_1095:
        /*1884*/ 	.byte	0x04, 0x11
        /*1886*/ 	.short	(.L_1097 - .L_1096)
	.align		4
.L_1096:
        /*1888*/ 	.word	index@(_ZN2at6native29vectorized_elementwise_kernelILi2ENS0_13AUnaryFunctorIN3c104HalfES4_S4_ZZZNS0_19minimum_kernel_cudaERNS_18TensorIteratorBaseEENKUlvE0_clEvENKUlvE1_clEvEUlS4_S4_E_EESt5arrayIPcLm2EEEEviT0_T1_)
        /*188c*/ 	.word	0x00000000


	//----- nvinfo : EIATTR_REGCOUNT
	.align		4
.L_1097:
        /*1890*/ 	.byte	0x04, 0x2f
        /*1892*/ 	.short	(.L_1099 - .L_1098)
	.align		4
.L_1098:
        /*1894*/ 	.word	index@(_ZN2at6native27unrolled_elementwise_kernelINS0_13AUnaryFunctorIN3c104HalfES4_S4_ZZZNS0_19minimum_kernel_cudaERNS_18TensorIteratorBaseEENKUlvE0_clEvENKUlvE1_clEvEUlS4_S4_E_EESt5arrayIPcLm2EELi4E23TrivialOffsetCalculatorILi1EjESF_NS0_6memory15LoadWithoutCastENSG_16StoreWithoutCastEEEviT_T0_T2_T3_T4_T5_)
        /*1898*/ 	.word	0x00000017


	//----- nvinfo : EIATTR_FRAME_SIZE
	.align		4
.L_1099:
        /*189c*/ 	.byte	0x04, 0x11
        /*189e*/ 	.short	(.L_1101 - .L_1100)
	.align		4
.L_1100:
        /*18a0*/ 	.word	index@(_ZN2at6native27unrolled_elementwise_kernelINS0_13AUnaryFunctorIN3c104HalfES4_S4_ZZZNS0_19minimum_kernel_cudaERNS_18TensorIteratorBaseEENKUlvE0_clEvENKUlvE1_clEvEUlS4_S4_E_EESt5arrayIPcLm2EELi4E23TrivialOffsetCalculatorILi1EjESF_NS0_6memory15LoadWithoutCastENSG_16StoreWithoutCastEEEviT_T0_T2_T3_T4_T5_)
        /*18a4*/ 	.word	0x00000000


	//----- nvinfo : EIATTR_REGCOUNT
	.align		4
.L_1101:
        /*18a8*/ 	.byte	0x04, 0x2f
        /*18aa*/ 	.short	(.L_1103 - .L_1102)
	.align		4
.L_1102:
        /*18ac*/ 	.word	index@(_ZN2at6native18elementwise_kernelILi128ELi4EZNS0_22gpu_kernel_impl_nocastINS0_13AUnaryFunctorIN3c104HalfES5_S5_ZZZNS0_19minimum_kernel_cudaERNS_18TensorIteratorBaseEENKUlvE0_clEvENKUlvE1_clEvEUlS5_S5_E_EEEEvS7_RKT_EUliE_EEviT1_)
        /*18b0*/ 	.word	0x00000012


	//----- nvinfo : EIATTR_FRAME_SIZE
	.align		4
.L_1103:
        /*18b4*/ 	.byte	0x04, 0x11
        /*18b6*/ 	.short	(.L_1105 - .L_1104)
	.align		4
.L_1104:
        /*18b8*/ 	.word	index@(_ZN2at6native18elementwise_kernelILi128ELi4EZNS0_22gpu_kernel_impl_nocastINS0_13AUnaryFunctorIN3c104HalfES5_S5_ZZZNS0_19minimum_kernel_cudaERNS_18TensorIteratorBaseEENKUlvE0_clEvENKUlvE1_clEvEUlS5_S5_E_EEEEvS7_RKT_EUliE_EEviT1_)
        /*18bc*/ 	.word	0x00000000


	//----- nvinfo : EIATTR_REGCOUNT
	.align		4
.L_1105:
        /*18c0*/ 	.byte	0x04, 0x2f
        /*18c2*/ 	.short	(.L_1107 - .L_1106)
	.align		4
.L_1106:
        /*18c4*/ 	.word	index@(_ZN2at6native27unrolled_elementwise_kernelINS0_13AUnaryFunctorIN3c104HalfES4_S4_ZZZNS0_19minimum_kernel_cudaERNS_18TensorIteratorBaseEENKUlvE0_clEvENKUlvE1_clEvEUlS4_S4_E_EESt5arrayIPcLm2EELi4E23TrivialOffsetCalculatorILi1EjESF_NS0_6memory12LoadWithCastILi1EEENSG_13StoreWithCastILi1EEEEEviT_T0_T2_T3_T4_T5_)
        /*18c8*/ 	.word	0x0000001c


	//----- nvinfo : EIATTR_FRAME_SIZE
	.align		4
.L_1107:
        /*18cc*/ 	.byte	0x04, 0x11
        /*18ce*/ 	.short	(.L_1109 - .L_1108)
	.align		4
.L_1108:
        /*18d0*/ 	.word	index@(_ZN2at6native27unrolled_elementwise_kernelINS0_13AUnaryFunctorIN3c104HalfES4_S4_ZZZNS0_19minimum_kernel_cudaERNS_18TensorIteratorBaseEENKUlvE0_clEvENKUlvE1_clEvEUlS4_S4_E_EESt5arrayIPcLm2EELi4E23TrivialOffsetCalculatorILi1EjESF_NS0_6memory12LoadWithCastILi1EEENSG_13StoreWithCastILi1EEEEEviT_T0_T2_T3_T4_T5_)
        /*18d4*/ 	.word	0x00000000


	//----- nvinfo : EIATTR_REGCOUNT
	.align		4
.L_1109:
        /*18d8*/ 	.byte	0x04, 0x2f
        /*18da*/ 	.short	(.L_1111 - .L_1110)
	.align		4
.L_1110:
        /*18dc*/ 	.word	index@(_ZN2at6native18elementwise_kernelILi128ELi4EZNS0_15gpu_kernel_implINS0_13AUnaryFunctorIN3c104HalfES5_S5_ZZZNS0_19minimum_kernel_cudaERNS_18TensorIteratorBaseEENKUlvE0_clEvENKUlvE1_clEvEUlS5_S5_E_EEEEvS7_RKT_EUliE_EEviT1_)
        /*18e0*/ 	.word	0x00000018


	//----- nvinfo : EIATTR_FRAME_SIZE
	.align		4
.L_1111:
        /*18e4*/ 	.byte	0x04, 0x11
        /*18e6*/ 	.short	(.L_1113 - .L_1112)
	.align		4
.L_1112:
        /*18e8*/ 	.word	index@(_ZN2at6native18elementwise_kernelILi128ELi4EZNS0_15gpu_kernel_implINS0_13AUnaryFunctorIN3c104HalfES5_S5_ZZZNS0_19minimum_kernel_cudaERNS_18TensorIteratorBaseEENKUlvE0_clEvENKUlvE1_clEvEUlS5_S5_E_EEEEvS7_RKT_EUliE_EEviT1_)
        /*18ec*/ 	.word	0x00000000


	//----- nvinfo : EIATTR_REGCOUNT
	.align		4
.L_1113:
        /*18f0*/ 	.byte	0x04, 0x2f
        /*18f2*/ 	.short	(.L_1115 - .L_1114)
	.align		4
.L_1114:
        /*18f4*/ 	.word	index@(_ZN2at6native29vectorized_elementwise_kernelILi8ENS0_13BinaryFunctorIN3c108BFloat16ES4_S4_ZZZNS0_19minimum_kernel_cudaERNS_18TensorIteratorBaseEENKUlvE0_clEvENKUlvE2_clEvEUlS4_S4_E_EESt5arrayIPcLm3EEEEviT0_T1_)
        /*18f8*/ 	.word	0x00000004


	//----- nvinfo : EIATTR_FRAME_SIZE
	.align		4
.L_1115:
        /*18fc*/ 	.byte	0x04, 0x11
        /*18fe*/ 	.short	(.L_1117 - .L_1116)
	.align		4
.L_1116:
        /*1900*/ 	.word	index@(_ZN2at6native29vectorized_elementwise_kernelILi8ENS0_13BinaryFunctorIN3c108BFloat16ES4_S4_ZZZNS0_19minimum_kernel_cudaERNS_18TensorIteratorBaseEENKUlvE0_clEvENKUlvE2_clEvEUlS4_S4_E_EESt5arrayIPcLm3EEEEviT0_T1_)
        /*1904*/ 	.word	0x00000000


	//----- nvinfo : EIATTR_REGCOUNT
	.align		4
.L_1117:
        /*1908*/ 	.byte	0x04, 0x2f
        /*190a*/ 	.short	(.L_1119 - .L_1118)
	.align		4
.L_1118:
        /*190c*/ 	.word	index@(_ZN2at6native29vectorized_elementwise_kernelILi4ENS0_13BinaryFunctorIN3c108BFloat16ES4_S4_ZZZNS0_19minimum_kernel_cudaERNS_18TensorIteratorBaseEENKUlvE0_clEvENKUlvE2_clEvEUlS4_S4_E_EESt5arrayIPcLm3EEEEviT0_T1_)
        /*1910*/ 	.word	0x00000020


	//----- nvinfo : EIATTR_FRAME_SIZE
	.align		4
.L_1119:
        /*1914*/ 	.byte	0x04, 0x11
        /*1916*/ 	.short	(.L_1121 - .L_1120)
	.align		4
.L_1120:
        /*1918*/ 	.word	index@(_ZN2at6native29vectorized_elementwise_kernelILi4ENS0_13BinaryFunctorIN3c108BFloat16ES4_S4_ZZZNS0_19minimum_kernel_cudaERNS_18TensorIteratorBaseEENKUlvE0_clEvENKUlvE2_clEvEUlS4_S4_E_EESt5arrayIPcLm3EEEEviT0_T1_)
        /*191c*/ 	.word	0x00000000


	//----- nvinfo : EIATTR_REGCOUNT
	.align		4
.L_1121:
        /*1920*/ 	.byte	0x04, 0x2f
        /*1922*/ 	.short	(.L_1123 - .L_1122)
	.align		4
.L_1122:
        /*1924*/ 	.word	index@(_ZN2at6native29vectorized_elementwise_kernelILi2ENS0_13BinaryFunctorIN3c108BFloat16ES4_S4_ZZZNS0_19minimum_kernel_cudaERNS_18TensorIteratorBaseEENKUlvE0_clEvENKUlvE2_clEvEUlS4_S4_E_EESt5arrayIPcLm3EEEEviT0_T1_)
        /*1928*/ 	.word	0x00000020


	//----- nvinfo : EIATTR_FRAME_SIZE
	.align		4
.L_1123:
        /*192c*/ 	.byte	0x04, 0x11
        /*192e*/ 	.short	(.L_1125 - .L_1124)
	.align		4
.L_1124:
        /*1930*/ 	.word	index@(_ZN2at6native29vectorized_elementwise_kernelILi2ENS0_13BinaryFunctorIN3c108BFloat16ES4_S4_ZZZNS0_19minimum_kernel_cudaERNS_18TensorIteratorBaseEENKUlvE0_clEvENKUlvE2_clEvEUlS4_S4_E_EESt5arrayIPcLm3EEEEviT0_T1_)
        /*1934*/ 	.word	0x00000000


	//----- nvinfo : EIATTR_REGCOUNT
	.align		4
.L_1125:
        /*1938*/ 	.byte	0x04, 0x2f
        /*193a*/ 	.short	(.L_1127 - .L_1126)
	.align		4
.L_1126:
        /*193c*/ 	.word	index@(_ZN2at6native27unrolled_elementwise_kernelINS0_13BinaryFunctorIN3c108BFloat16ES4_S4_ZZZNS0_19minimum_kernel_cudaERNS_18TensorIteratorBaseEENKUlvE0_clEvENKUlvE2_clEvEUlS4_S4_E_EESt5arrayIPcLm3EELi4E23TrivialOffsetCalculatorILi2EjESE_ILi1EjENS0_6memory15LoadWithoutCastENSH_16StoreWithoutCastEEEviT_T0_T2_T3_T4_T5_)
        /*1940*/ 	.word	0x00000020


	//----- nvinfo : EIATTR_FRAME_SIZE
	.align		4
.L_1127:
        /*1944*/ 	.byte	0x04, 0x11
        /*1946*/ 	.short	(.L_1129 - .L_1128)
	.align		4
.L_1128:
        /*1948*/ 	.word	index@(_ZN2at6native27unrolled_elementwise_kernelINS0_13BinaryFunctorIN3c108BFloat16ES4_S4_ZZZNS0_19minimum_kernel_cudaERNS_18TensorIteratorBaseEENKUlvE0_clEvENKUlvE2_clEvEUlS4_S4_E_EESt5arrayIPcLm3EELi4E23TrivialOffsetCalculatorILi2EjESE_ILi1EjENS0_6memory15LoadWithoutCastENSH_16StoreWithoutCastEEEviT_T0_T2_T3_T4_T5_)
        /*194c*/ 	.word	0x00000000


	//----- nvinfo : EIATTR_REGCOUNT
	.align		4
.L_1129:
        /*1950*/ 	.byte	0x04, 0x2f
        /*1952*/ 	.short	(.L_1131 - .L_1130)
	.align		4
.L_1130:
        /*1954*/ 	.word	index@(_ZN2at6native18elementwise_kernelILi128ELi4EZNS0_22gpu_kernel_impl_nocastINS0_13BinaryFunctorIN3c108BFloat16ES5_S5_ZZZNS0_19minimum_kernel_cudaERNS_18TensorIteratorBaseEENKUlvE0_clEvENKUlvE2_clEvEUlS5_S5_E_EEEEvS7_RKT_EUliE_EEviT1_)
        /*1958*/ 	.word	0x00000014


	//----- nvinfo : EIATTR_FRAME_SIZE
	.align		4
.L_1131:
        /*195c*/ 	.byte	0x04, 0x11
        /*195e*/ 	.short	(.L_1133 - .L_1132)
	.align		4
.L_1132:
        /*1960*/ 	.word	index@(_ZN2at6native18elementwise_kernelILi128ELi4EZNS0_22gpu_kernel_impl_nocastINS0_13BinaryFunctorIN3c108BFloat16ES5_S5_ZZZNS0_19minimum_kernel_cudaERNS_18TensorIteratorBaseEENKUlvE0_clEvENKUlvE2_clEvEUlS5_S5_E_EEEEvS7_RKT_EUliE_EEviT1_)
        /*1964*/ 	.word	0x00000000


	//----- nvinfo : EIATTR_REGCOUNT
	.align		4
.L_1133:
        /*1968*/ 	.byte	0x04, 0x2f
        /*196a*/ 	.short	(.L_1135 - .L_1134)
	.align		4
.L_1134:
        /*196c*/ 	.word	index@(_ZN2at6native27unrolled_elementwise_kernelINS0_13BinaryFunctorIN3c108BFloat16ES4_S4_ZZZNS0_19minimum_kernel_cudaERNS_18TensorIteratorBaseEENKUlvE0_clEvENKUlvE2_clEvEUlS4_S4_E_EESt5arrayIPcLm3EELi4E23TrivialOffsetCalculatorILi2EjESE_ILi1EjENS0_6memory12LoadWithCastILi2EEENSH_13StoreWithCastILi1EEEEEviT_T0_T2_T3_T4_T5_)
        /*1970*/ 	.word	0x00000020


	//----- nvinfo : EIATTR_FRAME_SIZE
	.align		4
.L_1135:
        /*1974*/ 	.byte	0x04, 0x11
        /*1976*/ 	.short	(.L_1137 - .L_1136)
	.align		4
.L_1136:
        /*1978*/ 	.word	index@(_ZN2at6native27unrolled_elementwise_kernelINS0_13BinaryFunctorIN3c108BFloat16ES4_S4_ZZZNS0_19minimum_kernel_cudaERNS_18TensorIteratorBaseEENKUlvE0_clEvENKUlvE2_clEvEUlS4_S4_E_EESt5arrayIPcLm3EELi4E23TrivialOffsetCalculatorILi2EjESE_ILi1EjENS0_6memory12LoadWithCastILi2EEENSH_13StoreWithCastILi1EEEEEviT_T0_T2_T3_T4_T5_)
        /*197c*/ 	.word	0x00000000


	//----- nvinfo : EIATTR_REGCOUNT
	.align		4
.L_1137:
        /*1980*/ 	.byte	0x04, 0x2f
        /*1982*/ 	.short	(.L_1139 - .L_1138)
	.align		4
.L_1138:
        /*1984*/ 	.word	index@(_ZN2at6native18elementwise_kernelILi128ELi4EZNS0_15gpu_kernel_implINS0_13BinaryFunctorIN3c108BFloat16ES5_S5_ZZZNS0_19minimum_kernel_cudaERNS_18TensorIteratorBaseEENKUlvE0_clEvENKUlvE2_clEvEUlS5_S5_E_EEEEvS7_RKT_EUliE_EEviT1_)
        /*1988*/ 	.word	0x00000018


	//----- nvinfo : EIATTR_FRAME_SIZE
	.align		4
.L_1139:
        /*198c*/ 	.byte	0x04, 0x11
        /*198e*/ 	.short	(.L_1141 - .L_1140)
	.align		4
.L_1140:
        /*1990*/ 	.word	index@(_ZN2at6native18elementwise_kernelILi128ELi4EZNS0_15gpu_kernel_implINS0_13BinaryFunctorIN3c108BFloat16ES5_S5_ZZZNS0_19minimum_kernel_cudaERNS_18TensorIteratorBaseEENKUlvE0_clEvENKUlvE2_clEvEUlS5_S5_E_EEEEvS7_RKT_EUliE_EEviT1_)
        /*1994*/ 	.word	0x00000000


	//----- nvinfo : EIATTR_REGCOUNT
	.align		4
.L_1141:
        /*1998*/ 	.byte	0x04, 0x2f
        /*199a*/ 	.short	(.L_1143 - .L_1142)
	.align		4
.L_1142:
        /*199c*/ 	.word	index@(_ZN2at6native29vectorized_elementwise_kernelILi8ENS0_13AUnaryFunctorIN3c108BFloat16ES4_S4_ZZZNS0_19minimum_kernel_cudaERNS_18TensorIteratorBaseEENKUlvE0_clEvENKUlvE2_clEvEUlS4_S4_E_EESt5arrayIPcLm2EEEEviT0_T1_)
        /*19a0*/ 	.word	0x00000004


	//----- nvinfo : EIATTR_FRAME_SIZE
	.align		4
.L_1143:
        /*19a4*/ 	.byte	0x04, 0x11
        /*19a6*/ 	.short	(.L_1145 - .L_1144)
	.align		4
.L_1144:
        /*19a8*/ 	.word	index@(_ZN2at6native29vectorized_elementwise_kernelILi8ENS0_13AUnaryFunctorIN3c108BFloat16ES4_S4_ZZZNS0_19minimum_kernel_cudaERNS_18TensorIteratorBaseEENKUlvE0_clEvENKUlvE2_clEvEUlS4_S4_E_EESt5arrayIPcLm2EEEEviT0_T1_)
        /*19ac*/ 	.word	0x00000000


	//----- nvinfo : EIATTR_REGCOUNT
	.align		4
.L_1145:
        /*19b0*/ 	.byte	0x04, 0x2f
        /*19b2*/ 	.short	(.L_1147 - .L_1146)
	.align		4
.L_1146:
        /*19b4*/ 	.word	index@(_ZN2at6native29vectorized_elementwise_kernelILi4ENS0_13AUnaryFunctorIN3c108BFloat16ES4_S4_ZZZNS0_19minimum_kernel_cudaERNS_18TensorIteratorBaseEENKUlvE0_clEvENKUlvE2_clEvEUlS4_S4_E_EESt5arrayIPcLm2EEEEviT0_T1_)
        /*19b8*/ 	.word	0x0000001e


	//----- nvinfo : EIATTR_FRAME_SIZE
	.align		4
.L_1147:
        /*19bc*/ 	.byte	0x04, 0x11
        /*19be*/ 	.short	(.L_1149 - .L_1148)
	.align		4
.L_1148:
        /*19c0*/ 	.word	index@(_ZN2at6native29vectorized_elementwise_kernelILi4ENS0_13AUnaryFunctorIN3c108BFloat16ES4_S4_ZZZNS0_19minimum_kernel_cudaERNS_18TensorIteratorBaseEENKUlvE0_clEvENKUlvE2_clEvEUlS4_S4_E_EESt5arrayIPcLm2EEEEviT0_T1_)
        /*19c4*/ 	.word	0x00000000


	//----- nvinfo : EIATTR_REGCOUNT
	.align		4
.L_1149:
        /*19c8*/ 	.byte	0x04, 0x2f
        /*19ca*/ 	.short	(.L_1151 - .L_1150)
	.align		4
.L_1150:
        /*19cc*/ 	.word	index@(_ZN2at6native29vectorized_elementwise_kernelILi2ENS0_13AUnaryFunctorIN3c108BFloat16ES4_S4_ZZZNS0_19minimum_kernel_cudaERNS_18TensorIteratorBaseEENKUlvE0_clEvENKUlvE2_clEvEUlS4_S4_E_EESt5arrayIPcLm2EEEEviT0_T1_)
        /*19d0*/ 	.word	0x0000001e


	//----- nvinfo : EIATTR_FRAME_SIZE
	.align		4
.L_1151:
        /*19d4*/ 	.byte	0x04, 0x11
        /*19d6*/ 	.short	(.L_1153 - .L_1152)
	.align		4
.L_1152:
        /*19d8*/ 	.word	index@(_ZN2at6native29vectorized_elementwise_kernelILi2ENS0_13AUnaryFunctorIN3c108BFloat16ES4_S4_ZZZNS0_19minimum_kernel_cudaERNS_18TensorIteratorBaseEENKUlvE0_clEvENKUlvE2_clEvEUlS4_S4_E_EESt5arrayIPcLm2EEEEviT0_T1_)
        /*19dc*/ 	.word	0x00000000


	//----- nvinfo : EIATTR_REGCOUNT
	.align		4
.L_1153:
        /*19e0*/ 	.byte	0x04, 0x2f
        /*19e2*/ 	.short	(.L_1155 - .L_1154)
	.align		4
.L_1154:
        /*19e4*/ 	.word	index@(_ZN2at6native27unrolled_elementwise_kernelINS0_13AUnaryFunctorIN3c108BFloat16ES4_S4_ZZZNS0_19minimum_kernel_cudaERNS_18TensorIteratorBaseEENKUlvE0_clEvENKUlvE2_clEvEUlS4_S4_E_EESt5arrayIPcLm2EELi4E23TrivialOffsetCalculatorILi1EjESF_NS0_6memory15LoadWithoutCastENSG_16StoreWithoutCastEEEviT_T0_T2_T3_T4_T5_)
        /*19e8*/ 	.word	0x00000017


	//----- nvinfo : EIATTR_FRAME_SIZE
	.align		4
.L_1155:
        /*19ec*/ 	.byte	0x04, 0x11
        /*19ee*/ 	.short	(.L_1157 - .L_1156)
	.align		4
.L_1156:
        /*19f0*/ 	.word	index@(_ZN2at6native27unrolled_elementwise_kernelINS0_13AUnaryFunctorIN3c108BFloat16ES4_S4_ZZZNS0_19minimum_kernel_cudaERNS_18TensorIteratorBaseEENKUlvE0_clEvENKUlvE2_clEvEUlS4_S4_E_EESt5arrayIPcLm2EELi4E23TrivialOffsetCalculatorILi1EjESF_NS0_6memory15LoadWithoutCastENSG_16StoreWithoutCastEEEviT_T0_T2_T3_T4_T5_)
        /*19f4*/ 	.word	0x00000000


	//----- nvinfo : EIATTR_REGCOUNT
	.align		4
.L_1157:
        /*19f8*/ 	.byte	0x04, 0x2f
        /*19fa*/ 	.short	(.L_1159 - .L_1158)
	.align		4
.L_1158:
        /*19fc*/ 	.word	index@(_ZN2at6native18elementwise_kernelILi128ELi4EZNS0_22gpu_kernel_impl_nocastINS0_13AUnaryFunctorIN3c108BFloat16ES5_S5_ZZZNS0_19minimum_kernel_cudaERNS_18TensorIteratorBaseEENKUlvE0_clEvENKUlvE2_clEvEUlS5_S5_E_EEEEvS7_RKT_EUliE_EEviT1_)
        /*1a00*/ 	.word	0x00000014


	//----- nvinfo : EIATTR_FRAME_SIZE
	.align		4
.L_1159:
        /*1a04*/ 	.byte	0x04, 0x11
        /*1a06*/ 	.short	(.L_1161 - .L_1160)
	.align		4
.L_1160:
        /*1a08*/ 	.word	index@(_ZN2at6native18elementwise_kernelILi128ELi4EZNS0_22gpu_kernel_impl_nocastINS0_13AUnaryFunctorIN3c108BFloat16ES5_S5_ZZZNS0_19minimum_kernel_cudaERNS_18TensorIteratorBaseEENKUlvE0_clEvENKUlvE2_clEvEUlS5_S5_E_EEEEvS7_RKT_EUliE_EEviT1_)
        /*1a0c*/ 	.word	0x00000000


	//----- nvinfo : EIATTR_REGCOUNT
	.align		4
.L_1161:
        /*1a10*/ 	.byte	0x04, 0x2f
        /*1a12*/ 	.short	(.L_1163 - .L_1162)
	.align		4
.L_1162:
        /*1a14*/ 	.word	index@(_ZN2at6native27unrolled_elementwise_kernelINS0_13AUnaryFunctorIN3c108BFloat16ES4_S4_ZZZNS0_19minimum_kernel_cudaERNS_18TensorIteratorBaseEENKUlvE0_clEvENKUlvE2_clEvEUlS4_S4_E_EESt5arrayIPcLm2EELi4E23TrivialOffsetCalculatorILi1EjESF_NS0_6memory12LoadWithCastILi1EEENSG_13StoreWithCastILi1EEEEEviT_T0_T2_T3_T4_T5_)
        /*1a18*/ 	.word	0x0000001c


	//----- nvinfo : EIATTR_FRAME_SIZE
	.align		4
.L_1163:
        /*1a1c*/ 	.byte	0x04, 0x11
        /*1a1e*/ 	.short	(.L_1165 - .L_1164)
	.align		4
.L_1164:
        /*1a20*/ 	.word	index@(_ZN2at6native27unrolled_elementwise_kernelINS0_13AUnaryFunctorIN3c108BFloat16ES4_S4_ZZZNS0_19minimum_kernel_cudaERNS_18TensorIteratorBaseEENKUlvE0_clEvENKUlvE2_clEvEUlS4_S4_E_EESt5arrayIPcLm2EELi4E23TrivialOffsetCalculatorILi1EjESF_NS0_6memory12LoadWithCastILi1EEENSG_13StoreWithCastILi1EEEEEviT_T0_T2_T3_T4_T5_)
        /*1a24*/ 	.word	0x00000000


	//----- nvinfo : EIATTR_REGCOUNT
	.align		4
.L_1165:
        /*1a28*/ 	.byte	0x04, 0x2f
        /*1a2a*/ 	.short	(.L_1167 - .L_1166)
	.align		4
.L_1166:
        /*1a2c*/ 	.word	index@(_ZN2at6native18elementwise_kernelILi128ELi4EZNS0_15gpu_kernel_implINS0_13AUnaryFunctorIN3c108BFloat16ES5_S5_ZZZNS0_19minimum_kernel_cudaERNS_18TensorIteratorBaseEENKUlvE0_clEvENKUlvE2_clEvEUlS5_S5_E_EEEEvS7_RKT_EUliE_EEviT1_)
        /*1a30*/ 	.word	0x00000018


	//----- nvinfo : EIATTR_FRAME_SIZE
	.align		4
.L_1167:
        /*1a34*/ 	.byte	0x04, 0x11
        /*1a36*/ 	.short	(.L_1169 - .L_1168)
	.align		4
.L_1168:
        /*1a38*/ 	.word	index@(_ZN2at6native18elementwise_kernelILi128ELi4EZNS0_15gpu_kernel_implINS0_13AUnaryFunctorIN3c108BFloat16ES5_S5_ZZZNS0_19minimum_kernel_cudaERNS_18TensorIteratorBaseEENKUlvE0_clEvENKUlvE2_clEvEUlS5_S5_E_EEEEvS7_RKT_EUliE_EEviT1_)
        /*1a3c*/ 	.word	0x00000000


	//----- nvinfo : EIATTR_REGCOUNT
	.align		4
.L_1169:
        /*1a40*/ 	.byte	0x04, 0x2f
        /*1a42*/ 	.short	(.L_1171 - .L_1170)
	.align		4
.L_1170:
        /*1a44*/ 	.word	index@(_ZN2at6native29vectorized_elementwise_kernelILi8ENS0_13BinaryFunctorIdddZZZNS0_16fmax_kernel_cudaERNS_18TensorIteratorBaseEENKUlvE_clEvENKUlvE_clEvEUlddE_EESt5arrayIPcLm3EEEEviT0_T1_)
        /*1a48*/ 	.word	0x00000004


	//----- nvinfo : EIATTR_FRAME_SIZE
	.align		4
.L_1171:
        /*1a4c*/ 	.byte	0x04, 0x11
        /*1a4e*/ 	.short	(.L_1173 - .L_1172)
	.align		4
.L_1172:
        /*1a50*/ 	.word	index@(_ZN2at6native29vectorized_elementwise_kernelILi8ENS0_13BinaryFunctorIdddZZZNS0_16fmax_kernel_cudaERNS_18TensorIteratorBaseEENKUlvE_clEvENKUlvE_clEvEUlddE_EESt5arrayIPcLm3EEEEviT0_T1_)
        /*1a54*/ 	.word	0x00000000


	//----- nvinfo : EIATTR_REGCOUNT
	.align		4
.L_1173:
        /*1a58*/ 	.byte	0x04, 0x2f
        /*1a5a*/ 	.short	(.L_1175 - .L_1174)
	.align		4
.L_1174:
        /*1a5c*/ 	.word	index@(_ZN2at6native29vectorized_elementwise_kernelILi4ENS0_13BinaryFunctorIdddZZZNS0_16fmax_kernel_cudaERNS_18TensorIteratorBaseEENKUlvE_clEvENKUlvE_clEvEUlddE_EESt5arrayIPcLm3EEEEviT0_T1_)
        /*1a60*/ 	.word	0x00000028


	//----- nvinfo : EIATTR_FRAME_SIZE
	.align		4
.L_1175:
        /*1a64*/ 	.byte	0x04, 0x11
        /*1a66*/ 	.short	(.L_1177 - .L_1176)
	.align		4
.L_1176:
        /*1a68*/ 	.word	index@(_ZN2at6native29vectorized_elementwise_kernelILi4ENS0_13BinaryFunctorIdddZZZNS0_16fmax_kernel_cudaERNS_18TensorIteratorBaseEENKUlvE_clEvENKUlvE_clEvEUlddE_EESt5arrayIPcLm3EEEEviT0_T1_)
        /*1a6c*/ 	.word	0x00000000


	//----- nvinfo : EIATTR_REGCOUNT
	.align		4
.L_1177:
        /*1a70*/ 	.byte	0x04, 0x2f
        /*1a72*/ 	.short	(.L_1179 - .L_1178)
	.align		4
.L_1178:
        /*1a74*/ 	.word	index@(_ZN2at6native29vectorized_elementwise_kernelILi2ENS0_13BinaryFunctorIdddZZZNS0_16fmax_kernel_cudaERNS_18TensorIteratorBaseEENKUlvE_clEvENKUlvE_clEvEUlddE_EESt5arrayIPcLm3EEEEviT0_T1_)
        /*1a78*/ 	.word	0x00000028


	//----- nvinfo : EIATTR_FRAME_SIZE
	.align		4
.L_1179:
        /*1a7c*/ 	.byte	0x04, 0x11
        /*1a7e*/ 	.short	(.L_1181 - .L_1180)
	.align		4
.L_1180:
        /*1a80*/ 	.word	index@(_ZN2at6native29vectorized_elementwise_kernelILi2ENS0_13BinaryFunctorIdddZZZNS0_16fmax_kernel_cudaERNS_18TensorIteratorBaseEENKUlvE_clEvENKUlvE_clEvEUlddE_EESt5arrayIPcLm3EEEEviT0_T1_)
        /*1a84*/ 	.word	0x00000000


	//----- nvinfo : EIATTR_REGCOUNT
	.align		4
.L_1181:
        /*1a88*/ 	.byte	0x04, 0x2f
        /*1a8a*/ 	.short	(.L_1183 - .L_1182)
	.align		4
.L_1182:
        /*1a8c*/ 	.word	index@(_ZN2at6native27unrolled_elementwise_kernelINS0_13BinaryFunctorIdddZZZNS0_16fmax_kernel_cudaERNS_18TensorIteratorBaseEENKUlvE_clEvENKUlvE_clEvEUlddE_EESt5arrayIPcLm3EELi4E23TrivialOffsetCalculatorILi2EjESC_ILi1EjENS0_6memory15LoadWithoutCastENSF_16StoreWithoutCastEEEviT_T0_T2_T3_T4_T5_)
        /*1a90*/ 	.word	0x00000020


	//----- nvinfo : EIATTR_FRAME_SIZE
	.align		4
.L_1183:
        /*1a94*/ 	.byte	0x04, 0x11
        /*1a96*/ 	.short	(.L_1185 - .L_1184)
	.align		4
.L_1184:
        /*1a98*/ 	.word	index@(_ZN2at6native27unrolled_elementwise_kernelINS0_13BinaryFunctorIdddZZZNS0_16fmax_kernel_cudaERNS_18TensorIteratorBaseEENKUlvE_clEvENKUlvE_clEvEUlddE_EESt5arrayIPcLm3EELi4E23TrivialOffsetCalculatorILi2EjESC_ILi1EjENS0_6memory15LoadWithoutCastENSF_16StoreWithoutCastEEEviT_T0_T2_T3_T4_T5_)
        /*1a9c*/ 	.word	0x00000000


	//----- nvinfo : EIATTR_REGCOUNT
	.align		4
.L_1185:
        /*1aa0*/ 	.byte	0x04, 0x2f
        /*1aa2*/ 	.short	(.L_1187 - .L_1186)
	.align		4
.L_1186:
        /*1aa4*/ 	.word	index@(_ZN2at6native18elementwise_kernelILi128ELi2EZNS0_22gpu_kernel_impl_nocastINS0_13BinaryFunctorIdddZZZNS0_16fmax_kernel_cudaERNS_18TensorIteratorBaseEENKUlvE_clEvENKUlvE_clEvEUlddE_EEEEvS5_RKT_EUliE_EEviT1_)
        /*1aa8*/ 	.word	0x00000014


	//----- nvinfo : EIATTR_FRAME_SIZE
	.align		4
.L_1187:
        /*1aac*/ 	.byte	0x04, 0x11
        /*1aae*/ 	.short	(.L_1189 - .L_1188)
	.align		4
.L_1188:
        /*1ab0*/ 	.word	index@(_ZN2at6native18elementwise_kernelILi128ELi2EZNS0_22gpu_kernel_impl_nocastINS0_13BinaryFunctorIdddZZZNS0_16fmax_kernel_cudaERNS_18TensorIteratorBaseEENKUlvE_clEvENKUlvE_clEvEUlddE_EEEEvS5_RKT_EUliE_EEviT1_)
        /*1ab4*/ 	.word	0x00000000


	//----- nvinfo : EIATTR_REGCOUNT
	.align		4
.L_1189:
        /*1ab8*/ 	.byte	0x04, 0x2f
        /*1aba*/ 	.short	(.L_1191 - .L_1190)
	.align		4
.L_1190:
        /*1abc*/ 	.word	index@(_ZN2at6native27unrolled_elementwise_kernelINS0_13BinaryFunctorIdddZZZNS0_16fmax_kernel_cudaERNS_18TensorIteratorBaseEENKUlvE_clEvENKUlvE_clEvEUlddE_EESt5arrayIPcLm3EELi4E23TrivialOffsetCalculatorILi2EjESC_ILi1EjENS0_6memory12LoadWithCastILi2EEENSF_13StoreWithCastILi1EEEEEviT_T0_T2_T3_T4_T5_)
        /*1ac0*/ 	.word	0x00000028


	//----- nvinfo : EIATTR_FRAME_SIZE
	.align		4
.L_1191:
        /*1ac4*/ 	.byte	0x04, 0x11
        /*1ac6*/ 	.short	(.L_1193 - .L_1192)
	.align		4
.L_1192:
        /*1ac8*/ 	.word	index@(_ZN2at6native27unrolled_elementwise_kernelINS0_13BinaryFunctorIdddZZZNS0_16fmax_kernel_cudaERNS_18TensorIteratorBaseEENKUlvE_clEvENKUlvE_clEvEUlddE_EESt5arrayIPcLm3EELi4E23TrivialOffsetCalculatorILi2EjESC_ILi1EjENS0_6memory12LoadWithCastILi2EEENSF_13StoreWithCastILi1EEEEEviT_T0_T2_T3_T4_T5_)
        /*1acc*/ 	.word	0x00000000


	//----- nvinfo : EIATTR_REGCOUNT
	.align		4
.L_1193:
        /*1ad0*/ 	.byte	0x04, 0x2f
        /*1ad2*/ 	.short	(.L_1195 - .L_1194)
	.align		4
.L_1194:
        /*1ad4*/ 	.word	index@(_ZN2at6native18elementwise_kernelILi128ELi4EZNS0_15gpu_kernel_implINS0_13BinaryFunctorIdddZZZNS0_16fmax_kernel_cudaERNS_18TensorIteratorBaseEENKUlvE_clEvENKUlvE_clEvEUlddE_EEEEvS5_RKT_EUliE_EEviT1_)
        /*1ad8*/ 	.word	0x0000001a


	//----- nvinfo : EIATTR_FRAME_SIZE
	.align		4
.L_1195:
        /*1adc*/ 	.byte	0x04, 0x11
        /*1ade*/ 	.short	(.L_1197 - .L_1196)
	.align		4
.L_1196:
        /*1ae0*/ 	.word	index@(_ZN2at6native18elementwise_kernelILi128ELi4EZNS0_15gpu_kernel_implINS0_13BinaryFunctorIdddZZZNS0_16fmax_kernel_cudaERNS_18TensorIteratorBaseEENKUlvE_clEvENKUlvE_clEvEUlddE_EEEEvS5_RKT_EUliE_EEviT1_)
        /*1ae4*/ 	.word	0x00000000


	//----- nvinfo : EIATTR_REGCOUNT
	.align		4
.L_1197:
        /*1ae8*/ 	.byte	0x04, 0x2f
        /*1aea*/ 	.short	(.L_1199 - .L_1198)
	.align		4
.L_1198:
        /*1aec*/ 	.word	index@(_ZN2at6native29vectorized_elementwise_kernelILi8ENS0_13AUnaryFunctorIdddZZZNS0_16fmax_kernel_cudaERNS_18TensorIteratorBaseEENKUlvE_clEvENKUlvE_clEvEUlddE_EESt5arrayIPcLm2EEEEviT0_T1_)
        /*1af0*/ 	.word	0x00000004


	//----- nvinfo : EIATTR_FRAME_SIZE
	.align		4
.L_1199:
        /*1af4*/ 	.byte	0x04, 0x11
        /*1af6*/ 	.short	(.L_1201 - .L_1200)
	.align		4
.L_1200:
        /*1af8*/ 	.word	index@(_ZN2at6native29vectorized_elementwise_kernelILi8ENS0_13AUnaryFunctorIdddZZZNS0_16fmax_kernel_cudaERNS_18TensorIteratorBaseEENKUlvE_clEvENKUlvE_clEvEUlddE_EESt5arrayIPcLm2EEEEviT0_T1_)
        /*1afc*/ 	.word	0x00000000


	//----- nvinfo : EIATTR_REGCOUNT
	.align		4
.L_1201:
        /*1b00*/ 	.byte	0x04, 0x2f
        /*1b02*/ 	.short	(.L_1203 - .L_1202)
	.align		4
.L_1202:
        /*1b04*/ 	.word	index@(_ZN2at6native29vectorized_elementwise_kernelILi4ENS0_13AUnaryFunctorIdddZZZNS0_16fmax_kernel_cudaERNS_18TensorIteratorBaseEENKUlvE_clEvENKUlvE_clEvEUlddE_EESt5arrayIPcLm2EEEEviT0_T1_)
        /*1b08*/ 	.word	0x00000020


	//----- nvinfo : EIATTR_FRAME_SIZE
	.align		4
.L_1203:
        /*1b0c*/ 	.byte	0x04, 0x11
        /*1b0e*/ 	.short	(.L_1205 - .L_1204)
	.align		4
.L_1204:
        /*1b10*/ 	.word	index@(_ZN2at6native29vectorized_elementwise_kernelILi4ENS0_13AUnaryFunctorIdddZZZNS0_16fmax_kernel_cudaERNS_18TensorIteratorBaseEENKUlvE_clEvENKUlvE_clEvEUlddE_EESt5arrayIPcLm2EEEEviT0_T1_)
        /*1b14*/ 	.word	0x00000000


	//----- nvinfo : EIATTR_REGCOUNT
	.align		4
.L_1205:
        /*1b18*/ 	.byte	0x04, 0x2f
        /*1b1a*/ 	.short	(.L_1207 - .L_1206)
	.align		4
.L_1206:
        /*1b1c*/ 	.word	index@(_ZN2at6native29vectorized_elementwise_kernelILi2ENS0_13AUnaryFunctorIdddZZZNS0_16fmax_kernel_cudaERNS_18TensorIteratorBaseEENKUlvE_clEvENKUlvE_clEvEUlddE_EESt5arrayIPcLm2EEEEviT0_T1_)
        /*1b20*/ 	.word	0x00000020


	//----- nvinfo : EIATTR_FRAME_SIZE
	.align		4
.L_1207:
        /*1b24*/ 	.byte	0x04, 0x11
        /*1b26*/ 	.short	(.L_1209 - .L_1208)
	.align		4
.L_1208:
        /*1b28*/ 	.word	index@(_ZN2at6native29vectorized_elementwise_kernelILi2ENS0_13AUnaryFunctorIdddZZZNS0_16fmax_kernel_cudaERNS_18TensorIteratorBaseEENKUlvE_clEvENKUlvE_clEvEUlddE_EESt5arrayIPcLm2EEEEviT0_T1_)
        /*1b2c*/ 	.word	0x00000000


	//----- nvinfo : EIATTR_REGCOUNT
	.align		4
.L_1209:
        /*1b30*/ 	.byte	0x04, 0x2f
        /*1b32*/ 	.short	(.L_1211 - .L_1210)
	.align		4
.L_1210:
        /*1b34*/ 	.word	index@(_ZN2at6native27unrolled_elementwise_kernelINS0_13AUnaryFunctorIdddZZZNS0_16fmax_kernel_cudaERNS_18TensorIteratorBaseEENKUlvE_clEvENKUlvE_clEvEUlddE_EESt5arrayIPcLm2EELi4E23TrivialOffsetCalculatorILi1EjESD_NS0_6memory15LoadWithoutCastENSE_16StoreWithoutCastEEEviT_T0_T2_T3_T4_T5_)
        /*1b38*/ 	.word	0x00000016


	//----- nvinfo : EIATTR_FRAME_SIZE
	.align		4
.L_1211:
        /*1b3c*/ 	.byte	0x04, 0x11
        /*1b3e*/ 	.short	(.L_1213 - .L_1212)
	.align		4
.L_1212:
        /*1b40*/ 	.word	index@(_ZN2at6native27unrolled_elementwise_kernelINS0_13AUnaryFunctorIdddZZZNS0_16fmax_kernel_cudaERNS_18TensorIteratorBaseEENKUlvE_clEvENKUlvE_clEvEUlddE_EESt5arrayIPcLm2EELi4E23TrivialOffsetCalculatorILi1EjESD_NS0_6memory15LoadWithoutCastENSE_16StoreWithoutCastEEEviT_T0_T2_T3_T4_T5_)
        /*1b44*/ 	.word	0x00000000


	//----- nvinfo : EIATTR_REGCOUNT
	.align		4
.L_1213:
        /*1b48*/ 	.byte	0x04, 0x2f
        /*1b4a*/ 	.short	(.L_1215 - .L_1214)
	.align		4
.L_1214:
        /*1b4c*/ 	.word	index@(_ZN2at6native18elementwise_kernelILi128ELi2EZNS0_22gpu_kernel_impl_nocastINS0_13AUnaryFunctorIdddZZZNS0_16fmax_kernel_cudaERNS_18TensorIteratorBaseEENKUlvE_clEvENKUlvE_clEvEUlddE_EEEEvS5_RKT_EUliE_EEviT1_)
        /*1b50*/ 	.word	0x00000014


	//----- nvinfo : EIATTR_FRAME_SIZE
	.align		4
.L_1215:
        /*1b54*/ 	.byte	0x04, 0x11
        /*1b56*/ 	.short	(.L_1217 - .L_1216)
	.align		4
.L_1216:
        /*1b58*/ 	.word	index@(_ZN2at6native18elementwise_kernelILi128ELi2EZNS0_22gpu_kernel_impl_nocastINS0_13AUnaryFunctorIdddZZZNS0_16fmax_kernel_cudaERNS_18TensorIteratorBaseEENKUlvE_clEvENKUlvE_clEvEUlddE_EEEEvS5_RKT_EUliE_EEviT1_)
        /*1b5c*/ 	.word	0x00000000


	//----- nvinfo : EIATTR_REGCOUNT
	.align		4
.L_1217:
        /*1b60*/ 	.byte	0x04, 0x2f
        /*1b62*/ 	.short	(.L_1219 - .L_1218)
	.align		4
.L_1218:
        /*1b64*/ 	.word	index@(_ZN2at6native27unrolled_elementwise_kernelINS0_13AUnaryFunctorIdddZZZNS0_16fmax_kernel_cudaERNS_18TensorIteratorBaseEENKUlvE_clEvENKUlvE_clEvEUlddE_EESt5arrayIPcLm2EELi4E23TrivialOffsetCalculatorILi1EjESD_NS0_6memory12LoadWithCastILi1EEENSE_13StoreWithCastILi1EEEEEviT_T0_T2_T3_T4_T5_)
        /*1b68*/ 	.word	0x00000022


	//----- nvinfo : EIATTR_FRAME_SIZE
	.align		4
.L_1219:
        /*1b6c*/ 	.byte	0x04, 0x11
        /*1b6e*/ 	.short	(.L_1221 - .L_1220)
	.align		4
.L_1220:
        /*1b70*/ 	.word	index@(_ZN2at6native27unrolled_elementwise_kernelINS0_13AUnaryFunctorIdddZZZNS0_16fmax_kernel_cudaERNS_18TensorIteratorBaseEENKUlvE_clEvENKUlvE_clEvEUlddE_EESt5arrayIPcLm2EELi4E23TrivialOffsetCalculatorILi1EjESD_NS0_6memory12LoadWithCastILi1EEENSE_13StoreWithCastILi1EEEEEviT_T0_T2_T3_T4_T5_)
        /*1b74*/ 	.word	0x00000000


	//----- nvinfo : EIATTR_REGCOUNT
	.align		4
.L_1221:
        /*1b78*/ 	.byte	0x04, 0x2f
        /*1b7a*/ 	.short	(.L_1223 - .L_1222)
	.align		4
.L_1222:
        /*1b7c*/ 	.word	index@(_ZN2at6native18elementwise_kernelILi128ELi4EZNS0_15gpu_kernel_implINS0_13AUnaryFunctorIdddZZZNS0_16fmax_kernel_cudaERNS_18TensorIteratorBaseEENKUlvE_clEvENKUlvE_clEvEUlddE_EEEEvS5_RKT_EUliE_EEviT1_)
        /*1b80*/ 	.word	0x00000018


	//----- nvinfo : EIATTR_FRAME_SIZE
	.align		4
.L_1223:
        /*1b84*/ 	.byte	0x04, 0x11
        /*1b86*/ 	.short	(.L_1225 - .L_1224)
	.align		4
.L_1224:
        /*1b88*/ 	.word	index@(_ZN2at6native18elementwise_kernelILi128ELi4EZNS0_15gpu_kernel_implINS0_13AUnaryFunctorIdddZZZNS0_16fmax_kernel_cudaERNS_18TensorIteratorBaseEENKUlvE_clEvENKUlvE_clEvEUlddE_EEEEvS5_RKT_EUliE_EEviT1_)
        /*1b8c*/ 	.word	0x00000000


	//----- nvinfo : EIATTR_REGCOUNT
	.align		4
.L_1225:
        /*1b90*/ 	.byte	0x04, 0x2f
        /*1b92*/ 	.short	(.L_1227 - .L_1226)
	.align		4
.L_1226:
        /*1b94*/ 	.word	index@(_ZN2at6native29vectorized_elementwise_kernelILi8ENS0_13BinaryFunctorIfffZZZNS0_16fmax_kernel_cudaERNS_18TensorIteratorBaseEENKUlvE_clEvENKUlvE0_clEvEUlffE_EESt5arrayIPcLm3EEEEviT0_T1_)
        /*1b98*/ 	.word	0x00000004


	//----- nvinfo : EIATTR_FRAME_SIZE
	.align		4
.L_1227:
        /*1b9c*/ 	.byte	0x04, 0x11
        /*1b9e*/ 	.short	(.L_1229 - .L_1228)
	.align		4
.L_1228:
        /*1ba0*/ 	.word	index@(_ZN2at6native29vectorized_elementwise_kernelILi8ENS0_13BinaryFunctorIfffZZZNS0_16fmax_kernel_cudaERNS_18TensorIteratorBaseEENKUlvE_clEvENKUlvE0_clEvEUlffE_EESt5arrayIPcLm3EEEEviT0_T1_)
        /*1ba4*/ 	.word	0x00000000


	//----- nvinfo : EIATTR_REGCOUNT
	.align		4
.L_1229:
        /*1ba8*/ 	.byte	0x04, 0x2f
        /*1baa*/ 	.short	(.L_1231 - .L_1230)
	.align		4
.L_1230:
        /*1bac*/ 	.word	index@(_ZN2at6native29vectorized_elementwise_kernelILi4ENS0_13BinaryFunctorIfffZZZNS0_16fmax_kernel_cudaERNS_18TensorIteratorBaseEENKUlvE_clEvENKUlvE0_clEvEUlffE_EESt5arrayIPcLm3EEEEviT0_T1_)
        /*1bb0*/ 	.word	0x00000020


	//----- nvinfo : EIATTR_FRAME_SIZE
	.align		4
.L_1231:
        /*1bb4*/ 	.byte	0x04, 0x11
        /*1bb6*/ 	.short	(.L_1233 - .L_1232)
	.align		4
.L_1232:
        /*1bb8*/ 	.word	index@(_ZN2at6native29vectorized_elementwise_kernelILi4ENS0_13BinaryFunctorIfffZZZNS0_16fmax_kernel_cudaERNS_18TensorIteratorBaseEENKUlvE_clEvENKUlvE0_clEvEUlffE_EESt5arrayIPcLm3EEEEviT0_T1_)
        /*1bbc*/ 	.word	0x00000000


	//----- nvinfo : EIATTR_REGCOUNT
	.align		4
.L_1233:
        /*1bc0*/ 	.byte	0x04, 0x2f
        /*1bc2*/ 	.short	(.L_1235 - .L_1234)
	.align		4
.L_1234:
        /*1bc4*/ 	.word	index@(_ZN2at6native29vectorized_elementwise_kernelILi2ENS0_13BinaryFunctorIfffZZZNS0_16fmax_kernel_cudaERNS_18TensorIteratorBaseEENKUlvE_clEvENKUlvE0_clEvEUlffE_EESt5arrayIPcLm3EEEEviT0_T1_)
        /*1bc8*/ 	.word	0x00000020


	//----- nvinfo : EIATTR_FRAME_SIZE
	.align		4
.L_1235:
        /*1bcc*/ 	.byte	0x04, 0x11
        /*1bce*/ 	.short	(.L_1237 - .L_1236)
	.align		4
.L_1236:
        /*1bd0*/ 	.word	index@(_ZN2at6native29vectorized_elementwise_kernelILi2ENS0_13BinaryFunctorIfffZZZNS0_16fmax_kernel_cudaERNS_18TensorIteratorBaseEENKUlvE_clEvENKUlvE0_clEvEUlffE_EESt5arrayIPcLm3EEEEviT0_T1_)
        /*1bd4*/ 	.word	0x00000000


	//----- nvinfo : EIATTR_REGCOUNT
	.align		4
.L_1237:
        /*1bd8*/ 	.byte	0x04, 0x2f
        /*1bda*/ 	.short	(.L_1239 - .L_1238)
	.align		4
.L_1238:
        /*1bdc*/ 	.word	index@(_ZN2at6native27unrolled_elementwise_kernelINS0_13BinaryFunctorIfffZZZNS0_16fmax_kernel_cudaERNS_18TensorIteratorBaseEENKUlvE_clEvENKUlvE0_clEvEUlffE_EESt5arrayIPcLm3EELi4E23TrivialOffsetCalculatorILi2EjESC_ILi1EjENS0_6memory15LoadWithoutCastENSF_16StoreWithoutCastEEEviT_T0_T2_T3_T4_T5_)
        /*1be0*/ 	.word	0x0000001e


	//----- nvinfo : EIATTR_FRAME_SIZE
	.align		4
.L_1239:
        /*1be4*/ 	.byte	0x04, 0x11
        /*1be6*/ 	.short	(.L_1241 - .L_1240)
	.align		4
.L_1240:
        /*1be8*/ 	.word	index@(_ZN2at6native27unrolled_elementwise_kernelINS0_13BinaryFunctorIfffZZZNS0_16fmax_kernel_cudaERNS_18TensorIteratorBaseEENKUlvE_clEvENKUlvE0_clEvEUlffE_EESt5arrayIPcLm3EELi4E23TrivialOffsetCalculatorILi2EjESC_ILi1EjENS0_6memory15LoadWithoutCastENSF_16StoreWithoutCastEEEviT_T0_T2_T3_T4_T5_)
        /*1bec*/ 	.word	0x00000000


	//----- nvinfo : EIATTR_REGCOUNT
	.align		4
.L_1241:
        /*1bf0*/ 	.byte	0x04, 0x2f
        /*1bf2*/ 	.short	(.L_1243 - .L_1242)
	.align		4
.L_1242:
        /*1bf4*/ 	.word	index@(_ZN2at6native18elementwise_kernelILi128ELi2EZNS0_22gpu_kernel_impl_nocastINS0_13BinaryFunctorIfffZZZNS0_16fmax_kernel_cudaERNS_18TensorIteratorBaseEENKUlvE_clEvENKUlvE0_clEvEUlffE_EEEEvS5_RKT_EUliE_EEviT1_)
        /*1bf8*/ 	.word	0x00000014


	//----- nvinfo : EIATTR_FRAME_SIZE
	.align		4
.L_1243:
        /*1bfc*/ 	.byte	0x04, 0x11
        /*1bfe*/ 	.short	(.L_1245 - .L_1244)
	.align		4
.L_1244:
        /*1c00*/ 	.word	index@(_ZN2at6native18elementwise_kernelILi128ELi2EZNS0_22gpu_kernel_impl_nocastINS0_13BinaryFunctorIfffZZZNS0_16fmax_kernel_cudaERNS_18TensorIteratorBaseEENKUlvE_clEvENKUlvE0_clEvEUlffE_EEEEvS5_RKT_EUliE_EEviT1_)
        /*1c04*/ 	.word	0x00000000


	//----- nvinfo : EIATTR_REGCOUNT
	.align		4
.L_1245:
        /*1c08*/ 	.byte	0x04, 0x2f
        /*1c0a*/ 	.short	(.L_1247 - .L_1246)
	.align		4
.L_1246:
        /*1c0c*/ 	.word	index@(_ZN2at6native27unrolled_elementwise_kernelINS0_13BinaryFunctorIfffZZZNS0_16fmax_kernel_cudaERNS_18TensorIteratorBaseEENKUlvE_clEvENKUlvE0_clEvEUlffE_EESt5arrayIPcLm3EELi4E23TrivialOffsetCalculatorILi2EjESC_ILi1EjENS0_6memory12LoadWithCastILi2EEENSF_13StoreWithCastILi1EEEEEviT_T0_T2_T3_T4_T5_)
        /*1c10*/ 	.word	0x00000020


	//----- nvinfo : EIATTR_FRAME_SIZE
	.align		4
.L_1247:
        /*1c14*/ 	.byte	0x04, 0x11
        /*1c16*/ 	.short	(.L_1249 - .L_1248)
	.align		4
.L_1248:
        /*1c18*/ 	.word	index@(_ZN2at6native27unrolled_elementwise_kernelINS0_13BinaryFunctorIfffZZZNS0_16fmax_kernel_cudaERNS_18TensorIteratorBaseEENKUlvE_clEvENKUlvE0_clEvEUlffE_EESt5arrayIPcLm3EELi4E23TrivialOffsetCalculatorILi2EjESC_ILi1EjENS0_6memory12LoadWithCastILi2EEENSF_13StoreWithCastILi1EEEEEviT_T0_T2_T3_T4_T5_)
        /*1c1c*/ 	.word	0x00000000


	//----- nvinfo : EIATTR_REGCOUNT
	.align		4
.L_1249:
        /*1c20*/ 	.byte	0x04, 0x2f
        /*1c22*/ 	.short	(.L_1251 - .L_1250)
	.align		4
.L_1250:
        /*1c24*/ 	.word	index@(_ZN2at6native18elementwise_kernelILi128ELi4EZNS0_15gpu_kernel_implINS0_13BinaryFunctorIfffZZZNS0_16fmax_kernel_cudaERNS_18TensorIteratorBaseEENKUlvE_clEvENKUlvE0_clEvEUlffE_EEEEvS5_RKT_EUliE_EEviT1_)
        /*1c28*/ 	.word	0x00000018


	//----- nvinfo : EIATTR_FRAME_SIZE
	.align		4
.L_1251:
        /*1c2c*/ 	.byte	0x04, 0x11
        /*1c2e*/ 	.short	(.L_1253 - .L_1252)
	.align		4
.L_1252:
        /*1c30*/ 	.word	index@(_ZN2at6native18elementwise_kernelILi128ELi4EZNS0_15gpu_kernel_implINS0_13BinaryFunctorIfffZZZNS0_16fmax_kernel_cudaERNS_18TensorIteratorBaseEENKUlvE_clEvENKUlvE0_clEvEUlffE_EEEEvS5_RKT_EUliE_EEviT1_)
        /*1c34*/ 	.word	0x00000000


	//----- nvinfo : EIATTR_REGCOUNT
	.align		4
.L_1253:
        /*1c38*/ 	.byte	0x04, 0x2f
        /*1c3a*/ 	.short	(.L_1255 - .L_1254)
	.align		4
.L_1254:
        /*1c3c*/ 	.word	index@(_ZN2at6native29vectorized_elementwise_kernelILi8ENS0_13AUnaryFunctorIfffZZZNS0_16fmax_kernel_cudaERNS_18TensorIteratorBaseEENKUlvE_clEvENKUlvE0_clEvEUlffE_EESt5arrayIPcLm2EEEEviT0_T1_)
        /*1c40*/ 	.word	0x00000004


	//----- nvinfo : EIATTR_FRAME_SIZE
	.align		4
.L_1255:
        /*1c44*/ 	.byte	0x04, 0x11
        /*1c46*/ 	.short	(.L_1257 - .L_1256)
	.align		4
.L_1256:
        /*1c48*/ 	.word	index@(_ZN2at6native29vectorized_elementwise_kernelILi8ENS0_13AUnaryFunctorIfffZZZNS0_16fmax_kernel_cudaERNS_18TensorIteratorBaseEENKUlvE_clEvENKUlvE0_clEvEUlffE_EESt5arrayIPcLm2EEEEviT0_T1_)
        /*1c4c*/ 	.word	0x00000000


	//----- nvinfo : EIATTR_REGCOUNT
	.align		4
.L_1257:
        /*1c50*/ 	.byte	0x04, 0x2f
        /*1c52*/ 	.short	(.L_1259 - .L_1258)
	.align		4
.L_1258:
        /*1c54*/ 	.word	index@(_ZN2at6native29vectorized_elementwise_kernelILi4ENS0_13AUnaryFunctorIfffZZZNS0_16fmax_kernel_cudaERNS_18TensorIteratorBaseEENKUlvE_clEvENKUlvE0_clEvEUlffE_EESt5arrayIPcLm2EEEEviT0_T1_)
        /*1c58*/ 	.word	0x00000020


	//----- nvinfo : EIATTR_FRAME_SIZE
	.align		4
.L_1259:
        /*1c5c*/ 	.byte	0x04, 0x11
        /*1c5e*/ 	.short	(.L_1261 - .L_1260)
	.align		4
.L_1260:
        /*1c60*/ 	.word	index@(_ZN2at6native29vectorized_elementwise_kernelILi4ENS0_13AUnaryFunctorIfffZZZNS0_16fmax_kernel_cudaERNS_18TensorIteratorBaseEENKUlvE_clEvENKUlvE0_clEvEUlffE_EESt5arrayIPcLm2EEEEviT0_T1_)
        /*1c64*/ 	.word	0x00000000


	//----- nvinfo : EIATTR_REGCOUNT
	.align		4
.L_1261:
        /*1c68*/ 	.byte	0x04, 0x2f
        /*1c6a*/ 	.short	(.L_1263 - .L_1262)
	.align		4
.L_1262:
        /*1c6c*/ 	.word	index@(_ZN2at6native29vectorized_elementwise_kernelILi2ENS0_13AUnaryFunctorIfffZZZNS0_16fmax_kernel_cudaERNS_18TensorIteratorBaseEENKUlvE_clEvENKUlvE0_clEvEUlffE_EESt5arrayIPcLm2EEEEviT0_T1_)
        /*1c70*/ 	.word	0x00000020


	//----- nvinfo : EIATTR_FRAME_SIZE
	.align		4
.L_1263:
        /*1c74*/ 	.byte	0x04, 0x11
        /*1c76*/ 	.short	(.L_1265 - .L_1264)
	.align		4
.L_1264:
        /*1c78*/ 	.word	index@(_ZN2at6native29vectorized_elementwise_kernelILi2ENS0_13AUnaryFunctorIfffZZZNS0_16fmax_kernel_cudaERNS_18TensorIteratorBaseEENKUlvE_clEvENKUlvE0_clEvEUlffE_EESt5arrayIPcLm2EEEEviT0_T1_)
        /*1c7c*/ 	.word	0x00000000


	//----- nvinfo : EIATTR_REGCOUNT
	.align		4
.L_1265:
        /*1c80*/ 	.byte	0x04, 0x2f
        /*1c82*/ 	.short	(.L_1267 - .L_1266)
	.align		4
.L_1266:
        /*1c84*/ 	.word	index@(_ZN2at6native27unrolled_elementwise_kernelINS0_13AUnaryFunctorIfffZZZNS0_16fmax_kernel_cudaERNS_18TensorIteratorBaseEENKUlvE_clEvENKUlvE0_clEvEUlffE_EESt5arrayIPcLm2EELi4E23TrivialOffsetCalculatorILi1EjESD_NS0_6memory15LoadWithoutCastENSE_16StoreWithoutCastEEEviT_T0_T2_T3_T4_T5_)
        /*1c88*/ 	.word	0x00000016


	//----- nvinfo : EIATTR_FRAME_SIZE
	.align		4
.L_1267:
        /*1c8c*/ 	.byte	0x04, 0x11
        /*1c8e*/ 	.short	(.L_1269 - .L_1268)
	.align		4
.L_1268:
        /*1c90*/ 	.word	index@(_ZN2at6native27unrolled_elementwise_kernelINS0_13AUnaryFunctorIfffZZZNS0_16fmax_kernel_cudaERNS_18TensorIteratorBaseEENKUlvE_clEvENKUlvE0_clEvEUlffE_EESt5arrayIPcLm2EELi4E23TrivialOffsetCalculatorILi1EjESD_NS0_6memory15LoadWithoutCastENSE_16StoreWithoutCastEEEviT_T0_T2_T3_T4_T5_)
        /*1c94*/ 	.word	0x00000000


	//----- nvinfo : EIATTR_REGCOUNT
	.align		4
.L_1269:
        /*1c98*/ 	.byte	0x04, 0x2f
        /*1c9a*/ 	.short	(.L_1271 - .L_1270)
	.align		4
.L_1270:
        /*1c9c*/ 	.word	index@(_ZN2at6native18elementwise_kernelILi128ELi2EZNS0_22gpu_kernel_impl_nocastINS0_13AUnaryFunctorIfffZZZNS0_16fmax_kernel_cudaERNS_18TensorIteratorBaseEENKUlvE_clEvENKUlvE0_clEvEUlffE_EEEEvS5_RKT_EUliE_EEviT1_)
        /*1ca0*/ 	.word	0x00000014


	//----- nvinfo : EIATTR_FRAME_SIZE
	.align		4
.L_1271:
        /*1ca4*/ 	.byte	0x04, 0x11
        /*1ca6*/ 	.short	(.L_1273 - .L_1272)
	.align		4
.L_1272:
        /*1ca8*/ 	.word	index@(_ZN2at6native18elementwise_kernelILi128ELi2EZNS0_22gpu_kernel_impl_nocastINS0_13AUnaryFunctorIfffZZZNS0_16fmax_kernel_cudaERNS_18TensorIteratorBaseEENKUlvE_clEvENKUlvE0_clEvEUlffE_EEEEvS5_RKT_EUliE_EEviT1_)
        /*1cac*/ 	.word	0x00000000


	//----- nvinfo : EIATTR_REGCOUNT
	.align		4
.L_1273:
        /*1cb0*/ 	.byte	0x04, 0x2f
        /*1cb2*/ 	.short	(.L_1275 - .L_1274)
	.align		4
.L_1274:
        /*1cb4*/ 	.word	index@(_ZN2at6native27unrolled_elementwise_kernelINS0_13AUnaryFunctorIfffZZZNS0_16fmax_kernel_cudaERNS_18TensorIteratorBaseEENKUlvE_clEvENKUlvE0_clEvEUlffE_EESt5arrayIPcLm2EELi4E23TrivialOffsetCalculatorILi1EjESD_NS0_6memory12LoadWithCastILi1EEENSE_13StoreWithCastILi1EEEEEviT_T0_T2_T3_T4_T5_)
        /*1cb8*/ 	.word	0x0000001c


	//----- nvinfo : EIATTR_FRAME_SIZE
	.align		4
.L_1275:
        /*1cbc*/ 	.byte	0x04, 0x11
        /*1cbe*/ 	.short	(.L_1277 - .L_1276)
	.align		4
.L_1276:
        /*1cc0*/ 	.word	index@(_ZN2at6native27unrolled_elementwise_kernelINS0_13AUnaryFunctorIfffZZZNS0_16fmax_kernel_cudaERNS_18TensorIteratorBaseEENKUlvE_clEvENKUlvE0_clEvEUlffE_EESt5arrayIPcLm2EELi4E23TrivialOffsetCalculatorILi1EjESD_NS0_6memory12LoadWithCastILi1EEENSE_13StoreWithCastILi1EEEEEviT_T0_T2_T3_T4_T5_)
        /*1cc4*/ 	.word	0x00000000


	//----- nvinfo : EIATTR_REGCOUNT
	.align		4
.L_1277:
        /*1cc8*/ 	.byte	0x04, 0x2f
        /*1cca*/ 	.short	(.L_1279 - .L_1278)
	.align		4
.L_1278:
        /*1ccc*/ 	.word	index@(_ZN2at6native18elementwise_kernelILi128ELi4EZNS0_15gpu_kernel_implINS0_13AUnaryFunctorIfffZZZNS0_16fmax_kernel_cudaERNS_18TensorIteratorBaseEENKUlvE_clEvENKUlvE0_clEvEUlffE_EEEEvS5_RKT_EUliE_EEviT1_)
        /*1cd0*/ 	.word	0x00000018


	//----- nvinfo : EIATTR_FRAME_SIZE
	.align		4
.L_1279:
        /*1cd4*/ 	.byte	0x04, 0x11
        /*1cd6*/ 	.short	(.L_1281 - .L_1280)
	.align		4
.L_1280:
        /*1cd8*/ 	.word	index@(_ZN2at6native18elementwise_kernelILi128ELi4EZNS0_15gpu_kernel_implINS0_13AUnaryFunctorIfffZZZNS0_16fmax_kernel_cudaERNS_18TensorIteratorBaseEENKUlvE_clEvENKUlvE0_clEvEUlffE_EEEEvS5_RKT_EUliE_EEviT1_)
        /*1cdc*/ 	.word	0x00000000


	//----- nvinfo : EIATTR_REGCOUNT
	.align		4
.L_1281:
        /*1ce0*/ 	.byte	0x04, 0x2f
        /*1ce2*/ 	.short	(.L_1283 - .L_1282)
	.align		4
.L_1282:
        /*1ce4*/ 	.word	index@(_ZN2at6native29vectorized_elementwise_kernelILi8ENS0_13BinaryFunctorIN3c104HalfES4_S4_ZZZNS0_16fmax_kernel_cudaERNS_18TensorIteratorBaseEENKUlvE_clEvENKUlvE1_clEvEUlS4_S4_E_EESt5arrayIPcLm3EEEEviT0_T1_)
        /*1ce8*/ 	.word	0x00000004


	//----- nvinfo : EIATTR_FRAME_SIZE
	.align		4
.L_1283:
        /*1cec*/ 	.byte	0x04, 0x11
        /*1cee*/ 	.short	(.L_1285 - .L_1284)
	.align		4
.L_1284:
        /*1cf0*/ 	.word	index@(_ZN2at6native29vectorized_elementwise_kernelILi8ENS0_13BinaryFunctorIN3c104HalfES4_S4_ZZZNS0_16fmax_kernel_cudaERNS_18TensorIteratorBaseEENKUlvE_clEvENKUlvE1_clEvEUlS4_S4_E_EESt5arrayIPcLm3EEEEviT0_T1_)
        /*1cf4*/ 	.word	0x00000000


	//----- nvinfo : EIATTR_REGCOUNT
	.align		4
.L_1285:
        /*1cf8*/ 	.byte	0x04, 0x2f
        /*1cfa*/ 	.short	(.L_1287 - .L_1286)
	.align		4
.L_1286:
        /*1cfc*/ 	.word	index@(_ZN2at6native29vectorized_elementwise_kernelILi4ENS0_13BinaryFunctorIN3c104HalfES4_S4_ZZZNS0_16fmax_kernel_cudaERNS_18TensorIteratorBaseEENKUlvE_clEvENKUlvE1_clEvEUlS4_S4_E_EESt5arrayIPcLm3EEEEviT0_T1_)
        /*1d00*/ 	.word	0x00000028


	//----- nvinfo : EIATTR_FRAME_SIZE
	.align		4
.L_1287:
        /*1d04*/ 	.byte	0x04, 0x11
        /*1d06*/ 	.short	(.L_1289 - .L_1288)
	.align		4
.L_1288:
        /*1d08*/ 	.word	index@(_ZN2at6native29vectorized_elementwise_kernelILi4ENS0_13BinaryFunctorIN3c104HalfES4_S4_ZZZNS0_16fmax_kernel_cudaERNS_18TensorIteratorBaseEENKUlvE_clEvENKUlvE1_clEvEUlS4_S4_E_EESt5arrayIPcLm3EEEEviT0_T1_)
        /*1d0c*/ 	.word	0x00000000


	//----- nvinfo : EIATTR_REGCOUNT
	.align		4
.L_1289:
        /*1d10*/ 	.byte	0x04, 0x2f
        /*1d12*/ 	.short	(.L_1291 - .L_1290)
	.align		4
.L_1290:
        /*1d14*/ 	.word	index@(_ZN2at6native29vectorized_elementwise_kernelILi2ENS0_13BinaryFunctorIN3c104HalfES4_S4_ZZZNS0_16fmax_kernel_cudaERNS_18TensorIteratorBaseEENKUlvE_clEvENKUlvE1_clEvEUlS4_S4_E_EESt5arrayIPcLm3EEEEviT0_T1_)
        /*1d18*/ 	.word	0x00000028


	//----- nvinfo : EIATTR_FRAME_SIZE
	.align		4
.L_1291:
        /*1d1c*/ 	.byte	0x04, 0x11
        /*1d1e*/ 	.short	(.L_1293 - .L_1292)
	.align		4
.L_1292:
        /*1d20*/ 	.word	index@(_ZN2at6native29vectorized_elementwise_kernelILi2ENS0_13BinaryFunctorIN3c104HalfES4_S4_ZZZNS0_16fmax_kernel_cudaERNS_18TensorIteratorBaseEENKUlvE_clEvENKUlvE1_clEvEUlS4_S4_E_EESt5arrayIPcLm3EEEEviT0_T1_)
        /*1d24*/ 	.word	0x00000000


	//----- nvinfo : EIATTR_REGCOUNT
	.align		4
.L_1293:
        /*1d28*/ 	.byte	0x04, 0x2f
        /*1d2a*/ 	.short	(.L_1295 - .L_1294)
	.align		4
.L_1294:
        /*1d2c*/ 	.word	index@(_ZN2at6native27unrolled_elementwise_kernelINS0_13BinaryFunctorIN3c104HalfES4_S4_ZZZNS0_16fmax_kernel_cudaERNS_18TensorIteratorBaseEENKUlvE_clEvENKUlvE1_clEvEUlS4_S4_E_EESt5arrayIPcLm3EELi4E23TrivialOffsetCalculatorILi2EjESE_ILi1EjENS0_6memory15LoadWithoutCastENSH_16StoreWithoutCastEEEviT_T0_T2_T3_T4_T5_)
        /*1d30*/ 	.word	0x0000001e


	//----- nvinfo : EIATTR_FRAME_SIZE
	.align		4
.L_1295:
        /*1d34*/ 	.byte	0x04, 0x11
        /*1d36*/ 	.short	(.L_1297 - .L_1296)
	.align		4
.L_1296:
        /*1d38*/ 	.word	index@(_ZN2at6native27unrolled_elementwise_kernelINS0_13BinaryFunctorIN3c104HalfES4_S4_ZZZNS0_16fmax_kernel_cudaERNS_18TensorIteratorBaseEENKUlvE_clEvENKUlvE1_clEvEUlS4_S4_E_EESt5arrayIPcLm3EELi4E23TrivialOffsetCalculatorILi2EjESE_ILi1EjENS0_6memory15LoadWithoutCastENSH_16StoreWithoutCastEEEviT_T0_T2_T3_T4_T5_)
        /*1d3c*/ 	.word	0x00000000


	//----- nvinfo : EIATTR_REGCOUNT
	.align		4
.L_1297:
        /*1d40*/ 	.byte	0x04, 0x2f
        /*1d42*/ 	.short	(.L_1299 - .L_1298)
	.align		4
.L_1298:
        /*1d44*/ 	.word	index@(_ZN2at6native18elementwise_kernelILi128ELi4EZNS0_22gpu_kernel_impl_nocastINS0_13BinaryFunctorIN3c104HalfES5_S5_ZZZNS0_16fmax_kernel_cudaERNS_18TensorIteratorBaseEENKUlvE_clEvENKUlvE1_clEvEUlS5_S5_E_EEEEvS7_RKT_EUliE_EEviT1_)
        /*1d48*/ 	.word	0x00000014


	//----- nvinfo : EIATTR_FRAME_SIZE
	.align		4
.L_1299:
        /*1d4c*/ 	.byte	0x04, 0x11
        /*1d4e*/ 	.short	(.L_1301 - .L_1300)
	.align		4
.L_1300:
        /*1d50*/ 	.word	index@(_ZN2at6native18elementwise_kernelILi128ELi4EZNS0_22gpu_kernel_impl_nocastINS0_13BinaryFunctorIN3c104HalfES5_S5_ZZZNS0_16fmax_kernel_cudaERNS_18TensorIteratorBaseEENKUlvE_clEvENKUlvE1_clEvEUlS5_S5_E_EEEEvS7_RKT_EUliE_EEviT1_)
        /*1d54*/ 	.word	0x00000000


	//----- nvinfo : EIATTR_REGCOUNT
	.align		4
.L_1301:
        /*1d58*/ 	.byte	0x04, 0x2f
        /*1d5a*/ 	.short	(.L_1303 - .L_1302)
	.align		4
.L_1302:
        /*1d5c*/ 	.word	index@(_ZN2at6native27unrolled_elementwise_kernelINS0_13BinaryFunctorIN3c104HalfES4_S4_ZZZNS0_16fmax_kernel_cudaERNS_18TensorIteratorBaseEENKUlvE_clEvENKUlvE1_clEvEUlS4_S4_E_EESt5arrayIPcLm3EELi4E23TrivialOffsetCalculatorILi2EjESE_ILi1EjENS0_6memory12LoadWithCastILi2EEENSH_13StoreWithCastILi1EEEEEviT_T0_T2_T3_T4_T5_)
        /*1d60*/ 	.word	0x0000001f


	//----- nvinfo : EIATTR_FRAME_SIZE
	.align		4
.L_1303:
        /*1d64*/ 	.byte	0x04, 0x11
        /*1d66*/ 	.short	(.L_1305 - .L_1304)
	.align		4
.L_1304:
        /*1d68*/ 	.word	index@(_ZN2at6native27unrolled_elementwise_kernelINS0_13BinaryFunctorIN3c104HalfES4_S4_ZZZNS0_16fmax_kernel_cudaERNS_18TensorIteratorBaseEENKUlvE_clEvENKUlvE1_clEvEUlS4_S4_E_EESt5arrayIPcLm3EELi4E23TrivialOffsetCalculatorILi2EjESE_ILi1EjENS0_6memory12LoadWithCastILi2EEENSH_13StoreWithCastILi1EEEEEviT_T0_T2_T3_T4_T5_)
        /*1d6c*/ 	.word	0x00000000


	//----- nvinfo : EIATTR_REGCOUNT
	.align		4
.L_1305:
        /*1d70*/ 	.byte	0x04, 0x2f
        /*1d72*/ 	.short	(.L_1307 - .L_1306)
	.align		4
.L_1306:
        /*1d74*/ 	.word	index@(_ZN2at6native18elementwise_kernelILi128ELi4EZNS0_15gpu_kernel_implINS0_13BinaryFunctorIN3c104HalfES5_S5_ZZZNS0_16fmax_kernel_cudaERNS_18TensorIteratorBaseEENKUlvE_clEvENKUlvE1_clEvEUlS5_S5_E_EEEEvS7_RKT_EUliE_EEviT1_)
        /*1d78*/ 	.word	0x00000018


	//----- nvinfo : EIATTR_FRAME_SIZE
	.align		4
.L_1307:
        /*1d7c*/ 	.byte	0x04, 0x11
        /*1d7e*/ 	.short	(.L_1309 - .L_1308)
	.align		4
.L_1308:
        /*1d80*/ 	.word	index@(_ZN2at6native18elementwise_kernelILi128ELi4EZNS0_15gpu_kernel_implINS0_13BinaryFunctorIN3c104HalfES5_S5_ZZZNS0_16fmax_kernel_cudaERNS_18TensorIteratorBaseEENKUlvE_clEvENKUlvE1_clEvEUlS5_S5_E_EEEEvS7_RKT_EUliE_EEviT1_)
        /*1d84*/ 	.word	0x00000000


	//----- nvinfo : EIATTR_REGCOUNT
	.align		4
.L_1309:
        /*1d88*/ 	.byte	0x04, 0x2f
        /*1d8a*/ 	.short	(.L_1311 - .L_1310)
	.align		4
.L_1310:
        /*1d8c*/ 	.word	index@(_ZN2at6native29vectorized_elementwise_kernelILi8ENS0_13AUnaryFunctorIN3c104HalfES4_S4_ZZZNS0_16fmax_kernel_cudaERNS_18TensorIteratorBaseEENKUlvE_clEvENKUlvE1_clEvEUlS4_S4_E_EESt5arrayIPcLm2EEEEviT0_T1_)
        /*1d90*/ 	.word	0x00000004


	//----- nvinfo : EIATTR_FRAME_SIZE
	.align		4
.L_1311:
        /*1d94*/ 	.byte	0x04, 0x11
        /*1d96*/ 	.short	(.L_1313 - .L_1312)
	.align		4
.L_1312:
        /*1d98*/ 	.word	index@(_ZN2at6native29vectorized_elementwise_kernelILi8ENS0_13AUnaryFunctorIN3c104HalfES4_S4_ZZZNS0_16fmax_kernel_cudaERNS_18TensorIteratorBaseEENKUlvE_clEvENKUlvE1_clEvEUlS4_S4_E_EESt5arrayIPcLm2EEEEviT0_T1_)
        /*1d9c*/ 	.word	0x00000000


	//----- nvinfo : EIATTR_REGCOUNT
	.align		4
.L_1313:
        /*1da0*/ 	.byte	0x04, 0x2f
        /*1da2*/ 	.short	(.L_1315 - .L_1314)
	.align		4
.L_1314:
        /*1da4*/ 	.word	index@(_ZN2at6native29vectorized_elementwise_kernelILi4ENS0_13AUnaryFunctorIN3c104HalfES4_S4_ZZZNS0_16fmax_kernel_cudaERNS_18TensorIteratorBaseEENKUlvE_clEvENKUlvE1_clEvEUlS4_S4_E_EESt5arrayIPcLm2EEEEviT0_T1_)
        /*1da8*/ 	.word	0x00000020


	//----- nvinfo : EIATTR_FRAME_SIZE
	.align		4
.L_1315:
        /*1dac*/ 	.byte	0x04, 0x11
        /*1dae*/ 	.short	(.L_1317 - .L_1316)
	.align		4
.L_1316:
        /*1db0*/ 	.word	index@(_ZN2at6native29vectorized_elementwise_kernelILi4ENS0_13AUnaryFunctorIN3c104HalfES4_S4_ZZZNS0_16fmax_kernel_cudaERNS_18TensorIteratorBaseEENKUlvE_clEvENKUlvE1_clEvEUlS4_S4_E_EESt5arrayIPcLm2EEEEviT0_T1_)
        /*1db4*/ 	.word	0x00000000


	//----- nvinfo : EIATTR_REGCOUNT
	.align		4
.L_1317:
        /*1db8*/ 	.byte	0x04, 0x2f
        /*1dba*/ 	.short	(.L_1319 - .L_1318)
	.align		4
.L_1318:
        /*1dbc*/ 	.word	index@(_ZN2at6native29vectorized_elementwise_kernelILi2ENS0_13AUnaryFunctorIN3c104HalfES4_S4_ZZZNS0_16fmax_kernel_cudaERNS_18TensorIteratorBaseEENKUlvE_clEvENKUlvE1_clEvEUlS4_S4_E_EESt5arrayIPcLm2EEEEviT0_T1_)
        /*1dc0*/ 	.word	0x00000020


	//----- nvinfo : EIATTR_FRAME_SIZE
	.align		4
.L_1319:
        /*1dc4*/ 	.byte	0x04, 0x11
        /*1dc6*/ 	.short	(.L_1321 - .L_1320)
	.align		4
.L_1320:
        /*1dc8*/ 	.word	index@(_ZN2at6native29vectorized_elementwise_kernelILi2ENS0_13AUnaryFunctorIN3c104HalfES4_S4_ZZZNS0_16fmax_kernel_cudaERNS_18TensorIteratorBaseEENKUlvE_clEvENKUlvE1_clEvEUlS4_S4_E_EESt5arrayIPcLm2EEEEviT0_T1_)
        /*1dcc*/ 	.word	0x00000000


	//----- nvinfo : EIATTR_REGCOUNT
	.align		4
.L_1321:
        /*1dd0*/ 	.byte	0x04, 0x2f
        /*1dd2*/ 	.short	(.L_1323 - .L_1322)
	.align		4
.L_1322:
        /*1dd4*/ 	.word	index@(_ZN2at6native27unrolled_elementwise_kernelINS0_13AUnaryFunctorIN3c104HalfES4_S4_ZZZNS0_16fmax_kernel_cudaERNS_18TensorIteratorBaseEENKUlvE_clEvENKUlvE1_clEvEUlS4_S4_E_EESt5arrayIPcLm2EELi4E23TrivialOffsetCalculatorILi1EjESF_NS0_6memory15LoadWithoutCastENSG_16StoreWithoutCastEEEviT_T0_T2_T3_T4_T5_)
        /*1dd8*/ 	.word	0x00000016


	//----- nvinfo : EIATTR_FRAME_SIZE
	.align		4
.L_1323:
        /*1ddc*/ 	.byte	0x04, 0x11
        /*1dde*/ 	.short	(.L_1325 - .L_1324)
	.align		4
.L_1324:
        /*1de0*/ 	.word	index@(_ZN2at6native27unrolled_elementwise_kernelINS0_13AUnaryFunctorIN3c104HalfES4_S4_ZZZNS0_16fmax_kernel_cudaERNS_18TensorIteratorBaseEENKUlvE_clEvENKUlvE1_clEvEUlS4_S4_E_EESt5arrayIPcLm2EELi4E23TrivialOffsetCalculatorILi1EjESF_NS0_6memory15LoadWithoutCastENSG_16StoreWithoutCastEEEviT_T0_T2_T3_T4_T5_)
        /*1de4*/ 	.word	0x00000000


	//----- nvinfo : EIATTR_REGCOUNT
	.align		4
.L_1325:
        /*1de8*/ 	.byte	0x04, 0x2f
        /*1dea*/ 	.short	(.L_1327 - .L_1326)
	.align		4
.L_1326:
        /*1dec*/ 	.word	index@(_ZN2at6native18elementwise_kernelILi128ELi4EZNS0_22gpu_kernel_impl_nocastINS0_13AUnaryFunctorIN3c104HalfES5_S5_ZZZNS0_16fmax_kernel_cudaERNS_18TensorIteratorBaseEENKUlvE_clEvENKUlvE1_clEvEUlS5_S5_E_EEEEvS7_RKT_EUliE_EEviT1_)
        /*1df0*/ 	.word	0x00000014


	//----- nvinfo : EIATTR_FRAME_SIZE
	.align		4
.L_1327:
        /*1df4*/ 	.byte	0x04, 0x11
        /*1df6*/ 	.short	(.L_1329 - .L_1328)
	.align		4
.L_1328:
        /*1df8*/ 	.word	index@(_ZN2at6native18elementwise_kernelILi128ELi4EZNS0_22gpu_kernel_impl_nocastINS0_13AUnaryFunctorIN3c104HalfES5_S5_ZZZNS0_16fmax_kernel_cudaERNS_18TensorIteratorBaseEENKUlvE_clEvENKUlvE1_clEvEUlS5_S5_E_EEEEvS7_RKT_EUliE_EEviT1_)
        /*1dfc*/ 	.word	0x00000000


	//----- nvinfo : EIATTR_REGCOUNT
	.align		4
.L_1329:
        /*1e00*/ 	.byte	0x04, 0x2f
        /*1e02*/ 	.short	(.L_1331 - .L_1330)
	.align		4
.L_1330:
        /*1e04*/ 	.word	index@(_ZN2at6native27unrolled_elementwise_kernelINS0_13AUnaryFunctorIN3c104HalfES4_S4_ZZZNS0_16fmax_kernel_cudaERNS_18TensorIteratorBaseEENKUlvE_clEvENKUlvE1_clEvEUlS4_S4_E_EESt5arrayIPcLm2EELi4E23TrivialOffsetCalculatorILi1EjESF_NS0_6memory12LoadWithCastILi1EEENSG_13StoreWithCastILi1EEEEEviT_T0_T2_T3_T4_T5_)
        /*1e08*/ 	.word	0x0000001c


	//----- nvinfo : EIATTR_FRAME_SIZE
	.align		4
.L_1331:
        /*1e0c*/ 	.byte	0x04, 0x11
        /*1e0e*/ 	.short	(.L_1333 - .L_1332)
	.align		4
.L_1332:
        /*1e10*/ 	.word	index@(_ZN2at6native27unrolled_elementwise_kernelINS0_13AUnaryFunctorIN3c104HalfES4_S4_ZZZNS0_16fmax_kernel_cudaERNS_18TensorIteratorBaseEENKUlvE_clEvENKUlvE1_clEvEUlS4_S4_E_EESt5arrayIPcLm2EELi4E23TrivialOffsetCalculatorILi1EjESF_NS0_6memory12LoadWithCastILi1EEENSG_13StoreWithCastILi1EEEEEviT_T0_T2_T3_T4_T5_)
        /*1e14*/ 	.word	0x00000000


	//----- nvinfo : EIATTR_REGCOUNT
	.align		4
.L_1333:
        /*1e18*/ 	.byte	0x04, 0x2f
        /*1e1a*/ 	.short	(.L_1335 - .L_1334)
	.align		4
.L_1334:
        /*1e1c*/ 	.word	index@(_ZN2at6native18elementwise_kernelILi128ELi4EZNS0_15gpu_kernel_implINS0_13AUnaryFunctorIN3c104HalfES5_S5_ZZZNS0_16fmax_kernel_cudaERNS_18TensorIteratorBaseEENKUlvE_clEvENKUlvE1_clEvEUlS5_S5_E_EEEEvS7_RKT_EUliE_EEviT1_)
        /*1e20*/ 	.word	0x00000018


	//----- nvinfo : EIATTR_FRAME_SIZE
	.align		4
.L_1335:
        /*1e24*/ 	.byte	0x04, 0x11
        /*1e26*/ 	.short	(.L_1337 - .L_1336)
	.align		4
.L_1336:
        /*1e28*/ 	.word	index@(_ZN2at6native18elementwise_kernelILi128ELi4EZNS0_15gpu_kernel_implINS0_13AUnaryFunctorIN3c104HalfES5_S5_ZZZNS0_16fmax_kernel_cudaERNS_18TensorIteratorBaseEENKUlvE_clEvENKUlvE1_clEvEUlS5_S5_E_EEEEvS7_RKT_EUliE_EEviT1_)
        /*1e2c*/ 	.word	0x00000000


	//----- nvinfo : EIATTR_REGCOUNT
	.align		4
.L_1337:
        /*1e30*/ 	.byte	0x04, 0x2f
        /*1e32*/ 	.short	(.L_1339 - .L_1338)
	.align		4
.L_1338:
        /*1e34*/ 	.word	index@(_ZN2at6native29vectorized_elementwise_kernelILi8ENS0_13BinaryFunctorIN3c108BFloat16ES4_S4_ZZZNS0_16fmax_kernel_cudaERNS_18TensorIteratorBaseEENKUlvE_clEvENKUlvE2_clEvEUlS4_S4_E_EESt5arrayIPcLm3EEEEviT0_T1_)
        /*1e38*/ 	.word	0x00000004


	//----- nvinfo : EIATTR_FRAME_SIZE
	.align		4
.L_1339:
        /*1e3c*/ 	.byte	0x04, 0x11
        /*1e3e*/ 	.short	(.L_1341 - .L_1340)
	.align		4
.L_1340:
        /*1e40*/ 	.word	index@(_ZN2at6native29vectorized_elementwise_kernelILi8ENS0_13BinaryFunctorIN3c108BFloat16ES4_S4_ZZZNS0_16fmax_kernel_cudaERNS_18TensorIteratorBaseEENKUlvE_clEvENKUlvE2_clEvEUlS4_S4_E_EESt5arrayIPcLm3EEEEviT0_T1_)
        /*1e44*/ 	.word	0x00000000


	//----- nvinfo : EIATTR_REGCOUNT
	.align		4
.L_1341:
        /*1e48*/ 	.byte	0x04, 0x2f
        /*1e4a*/ 	.short	(.L_1343 - .L_1342)
	.align		4
.L_1342:
        /*1e4c*/ 	.word	index@(_ZN2at6native29vectorized_elementwise_kernelILi4ENS0_13BinaryFunctorIN3c108BFloat16ES4_S4_ZZZNS0_16fmax_kernel_cudaERNS_18TensorIteratorBaseEENKUlvE_clEvENKUlvE2_clEvEUlS4_S4_E_EESt5arrayIPcLm3EEEEviT0_T1_)
        /*1e50*/ 	.word	0x00000028


	//----- nvinfo : EIATTR_FRAME_SIZE
	.align		4
.L_1343:
        /*1e54*/ 	.byte	0x04, 0x11
        /*1e56*/ 	.short	(.L_1345 - .L_1344)
	.align		4
.L_1344:
        /*1e58*/ 	.word	index@(_ZN2at6native29vectorized_elementwise_kernelILi4ENS0_13BinaryFunctorIN3c108BFloat16ES4_S4_ZZZNS0_16fmax_kernel_cudaERNS_18TensorIteratorBaseEENKUlvE_clEvENKUlvE2_clEvEUlS4_S4_E_EESt5arrayIPcLm3EEEEviT0_T1_)
        /*1e5c*/ 	.word	0x00000000


	//----- nvinfo : EIATTR_REGCOUNT
	.align		4
.L_1345:
        /*1e60*/ 	.byte	0x04, 0x2f
        /*1e62*/ 	.short	(.L_1347 - .L_1346)
	.align		4
.L_1346:
        /*1e64*/ 	.word	index@(_ZN2at6native29vectorized_elementwise_kernelILi2ENS0_13BinaryFunctorIN3c108BFloat16ES4_S4_ZZZNS0_16fmax_kernel_cudaERNS_18TensorIteratorBaseEENKUlvE_clEvENKUlvE2_clEvEUlS4_S4_E_EESt5arrayIPcLm3EEEEviT0_T1_)
        /*1e68*/ 	.word	0x00000028


	//----- nvinfo : EIATTR_FRAME_SIZE
	.align		4
.L_1347:
        /*1e6c*/ 	.byte	0x04, 0x11
        /*1e6e*/ 	.short	(.L_1349 - .L_1348)
	.align		4
.L_1348:
        /*1e70*/ 	.word	index@(_ZN2at6native29vectorized_elementwise_kernelILi2ENS0_13BinaryFunctorIN3c108BFloat16ES4_S4_ZZZNS0_16fmax_kernel_cudaERNS_18TensorIteratorBaseEENKUlvE_clEvENKUlvE2_clEvEUlS4_S4_E_EESt5arrayIPcLm3EEEEviT0_T1_)
        /*1e74*/ 	.word	0x00000000


	//----- nvinfo : EIATTR_REGCOUNT
	.align		4
.L_1349:
        /*1e78*/ 	.byte	0x04, 0x2f
        /*1e7a*/ 	.short	(.L_1351 - .L_1350)
	.align		4
.L_1350:
        /*1e7c*/ 	.word	index@(_ZN2at6native27unrolled_elementwise_kernelINS0_13BinaryFunctorIN3c108BFloat16ES4_S4_ZZZNS0_16fmax_kernel_cudaERNS_18TensorIteratorBaseEENKUlvE_clEvENKUlvE2_clEvEUlS4_S4_E_EESt5arrayIPcLm3EELi4E23TrivialOffsetCalculatorILi2EjESE_ILi1EjENS0_6memory15LoadWithoutCastENSH_16StoreWithoutCastEEEviT_T0_T2_T3_T4_T5_)
        /*1e80*/ 	.word	0x0000001e


	//----- nvinfo : EIATTR_FRAME_SIZE
	.align		4
.L_1351:
        /*1e84*/ 	.byte	0x04, 0x11
        /*1e86*/ 	.short	(.L_1353 - .L_1352)
	.align		4
.L_1352:
        /*1e88*/ 	.word	index@(_ZN2at6native27unrolled_elementwise_kernelINS0_13BinaryFunctorIN3c108BFloat16ES4_S4_ZZZNS0_16fmax_kernel_cudaERNS_18TensorIteratorBaseEENKUlvE_clEvENKUlvE2_clEvEUlS4_S4_E_EESt5arrayIPcLm3EELi4E23TrivialOffsetCalculatorILi2EjESE_ILi1EjENS0_6memory15LoadWithoutCastENSH_16StoreWithoutCastEEEviT_T0_T2_T3_T4_T5_)
        /*1e8c*/ 	.word	0x00000000


	//----- nvinfo : EIATTR_REGCOUNT
	.align		4
.L_1353:
        /*1e90*/ 	.byte	0x04, 0x2f
        /*1e92*/ 	.short	(.L_1355 - .L_1354)
	.align		4
.L_1354:
        /*1e94*/ 	.word	index@(_ZN2at6native18elementwise_kernelILi128ELi4EZNS0_22gpu_kernel_impl_nocastINS0_13BinaryFunctorIN3c108BFloat16ES5_S5_ZZZNS0_16fmax_kernel_cudaERNS_18TensorIteratorBaseEENKUlvE_clEvENKUlvE2_clEvEUlS5_S5_E_EEEEvS7_RKT_EUliE_EEviT1_)
        /*1e98*/ 	.word	0x00000014


	//----- nvinfo : EIATTR_FRAME_SIZE
	.align		4
.L_1355:
        /*1e9c*/ 	.byte	0x04, 0x11
        /*1e9e*/ 	.short	(.L_1357 - .L_1356)
	.align		4
.L_1356:
        /*1ea0*/ 	.word	index@(_ZN2at6native18elementwise_kernelILi128ELi4EZNS0_22gpu_kernel_impl_nocastINS0_13BinaryFunctorIN3c108BFloat16ES5_S5_ZZZNS0_16fmax_kernel_cudaERNS_18TensorIteratorBaseEENKUlvE_clEvENKUlvE2_clEvEUlS5_S5_E_EEEEvS7_RKT_EUliE_EEviT1_)
        /*1ea4*/ 	.word	0x00000000


	//----- nvinfo : EIATTR_REGCOUNT
	.align		4
.L_1357:
        /*1ea8*/ 	.byte	0x04, 0x2f
        /*1eaa*/ 	.short	(.L_1359 - .L_1358)
	.align		4
.L_1358:
        /*1eac*/ 	.word	index@(_ZN2at6native27unrolled_elementwise_kernelINS0_13BinaryFunctorIN3c108BFloat16ES4_S4_ZZZNS0_16fmax_kernel_cudaERNS_18TensorIteratorBaseEENKUlvE_clEvENKUlvE2_clEvEUlS4_S4_E_EESt5arrayIPcLm3EELi4E23TrivialOffsetCalculatorILi2EjESE_ILi1EjENS0_6memory12LoadWithCastILi2EEENSH_13StoreWithCastILi1EEEEEviT_T0_T2_T3_T4_T5_)
        /*1eb0*/ 	.word	0x0000001e


	//----- nvinfo : EIATTR_FRAME_SIZE
	.align		4
.L_1359:
        /*1eb4*/ 	.byte	0x04, 0x11
        /*1eb6*/ 	.short	(.L_1361 - .L_1360)
	.align		4
.L_1360:
        /*1eb8*/ 	.word	index@(_ZN2at6native27unrolled_elementwise_kernelINS0_13BinaryFunctorIN3c108BFloat16ES4_S4_ZZZNS0_16fmax_kernel_cudaERNS_18TensorIteratorBaseEENKUlvE_clEvENKUlvE2_clEvEUlS4_S4_E_EESt5arrayIPcLm3EELi4E23TrivialOffsetCalculatorILi2EjESE_ILi1EjENS0_6memory12LoadWithCastILi2EEENSH_13StoreWithCastILi1EEEEEviT_T0_T2_T3_T4_T5_)
        /*1ebc*/ 	.word	0x00000000


	//----- nvinfo : EIATTR_REGCOUNT
	.align		4
.L_1361:
        /*1ec0*/ 	.byte	0x04, 0x2f
        /*1ec2*/ 	.short	(.L_1363 - .L_1362)
	.align		4
.L_1362:
        /*1ec4*/ 	.word	index@(_ZN2at6native18elementwise_kernelILi128ELi4EZNS0_15gpu_kernel_implINS0_13BinaryFunctorIN3c108BFloat16ES5_S5_ZZZNS0_16fmax_kernel_cudaERNS_18TensorIteratorBaseEENKUlvE_clEvENKUlvE2_clEvEUlS5_S5_E_EEEEvS7_RKT_EUliE_EEviT1_)
        /*1ec8*/ 	.word	0x00000018


	//----- nvinfo : EIATTR_FRAME_SIZE
	.align		4
.L_1363:
        /*1ecc*/ 	.byte	0x04, 0x11
        /*1ece*/ 	.short	(.L_1365 - .L_1364)
	.align		4
.L_1364:
        /*1ed0*/ 	.word	index@(_ZN2at6native18elementwise_kernelILi128ELi4EZNS0_15gpu_kernel_implINS0_13BinaryFunctorIN3c108BFloat16ES5_S5_ZZZNS0_16fmax_kernel_cudaERNS_18TensorIteratorBaseEENKUlvE_clEvENKUlvE2_clEvEUlS5_S5_E_EEEEvS7_RKT_EUliE_EEviT1_)
        /*1ed4*/ 	.word	0x00000000


	//----- nvinfo : EIATTR_REGCOUNT
	.align		4
.L_1365:
        /*1ed8*/ 	.byte	0x04, 0x2f
        /*1eda*/ 	.short	(.L_1367 - .L_1366)
	.align		4
.L_1366:
        /*1edc*/ 	.word	index@(_ZN2at6native29vectorized_elementwise_kernelILi8ENS0_13AUnaryFunctorIN3c108BFloat16ES4_S4_ZZZNS0_16fmax_kernel_cudaERNS_18TensorIteratorBaseEENKUlvE_clEvENKUlvE2_clEvEUlS4_S4_E_EESt5arrayIPcLm2EEEEviT0_T1_)
        /*1ee0*/ 	.word	0x00000004


	//----- nvinfo : EIATTR_FRAME_SIZE
	.align		4
.L_1367:
        /*1ee4*/ 	.byte	0x04, 0x11
        /*1ee6*/ 	.short	(.L_1369 - .L_1368)
	.align		4
.L_1368:
        /*1ee8*/ 	.word	index@(_ZN2at6native29vectorized_elementwise_kernelILi8ENS0_13AUnaryFunctorIN3c108BFloat16ES4_S4_ZZZNS0_16fmax_kernel_cudaERNS_18TensorIteratorBaseEENKUlvE_clEvENKUlvE2_clEvEUlS4_S4_E_EESt5arrayIPcLm2EEEEviT0_T1_)
        /*1eec*/ 	.word	0x00000000


	//----- nvinfo : EIATTR_REGCOUNT
	.align		4
.L_1369:
        /*1ef0*/ 	.byte	0x04, 0x2f
        /*1ef2*/ 	.short	(.L_1371 - .L_1370)
	.align		4
.L_1370:
        /*1ef4*/ 	.word	index@(_ZN2at6native29vectorized_elementwise_kernelILi4ENS0_13AUnaryFunctorIN3c108BFloat16ES4_S4_ZZZNS0_16fmax_kernel_cudaERNS_18TensorIteratorBaseEENKUlvE_clEvENKUlvE2_clEvEUlS4_S4_E_EESt5arrayIPcLm2EEEEviT0_T1_)
        /*1ef8*/ 	.word	0x00000020


	//----- nvinfo : EIATTR_FRAME_SIZE
	.align		4
.L_1371:
        /*1efc*/ 	.byte	0x04, 0x11
        /*1efe*/ 	.short	(.L_1373 - .L_1372)
	.align		4
.L_1372:
        /*1f00*/ 	.word	index@(_ZN2at6native29vectorized_elementwise_kernelILi4ENS0_13AUnaryFunctorIN3c108BFloat16ES4_S4_ZZZNS0_16fmax_kernel_cudaERNS_18TensorIteratorBaseEENKUlvE_clEvENKUlvE2_clEvEUlS4_S4_E_EESt5arrayIPcLm2EEEEviT0_T1_)
        /*1f04*/ 	.word	0x00000000


	//----- nvinfo : EIATTR_REGCOUNT
	.align		4
.L_1373:
        /*1f08*/ 	.byte	0x04, 0x2f
        /*1f0a*/ 	.short	(.L_1375 - .L_1374)
	.align		4
.L_1374:
        /*1f0c*/ 	.word	index@(_ZN2at6native29vectorized_elementwise_kernelILi2ENS0_13AUnaryFunctorIN3c108BFloat16ES4_S4_ZZZNS0_16fmax_kernel_cudaERNS_18TensorIteratorBaseEENKUlvE_clEvENKUlvE2_clEvEUlS4_S4_E_EESt5arrayIPcLm2EEEEviT0_T1_)
        /*1f10*/ 	.word	0x00000020


	//----- nvinfo : EIATTR_FRAME_SIZE
	.align		4
.L_1375:
        /*1f14*/ 	.byte	0x04, 0x11
        /*1f16*/ 	.short	(.L_1377 - .L_1376)
	.align		4
.L_1376:
        /*1f18*/ 	.word	index@(_ZN2at6native29vectorized_elementwise_kernelILi2ENS0_13AUnaryFunctorIN3c108BFloat16ES4_S4_ZZZNS0_16fmax_kernel_cudaERNS_18TensorIteratorBaseEENKUlvE_clEvENKUlvE2_clEvEUlS4_S4_E_EESt5arrayIPcLm2EEEEviT0_T1_)
        /*1f1c*/ 	.word	0x00000000


	//----- nvinfo : EIATTR_REGCOUNT
	.align		4
.L_1377:
        /*1f20*/ 	.byte	0x04, 0x2f
        /*1f22*/ 	.short	(.L_1379 - .L_1378)
	.align		4
.L_1378:
        /*1f24*/ 	.word	index@(_ZN2at6native27unrolled_elementwise_kernelINS0_13AUnaryFunctorIN3c108BFloat16ES4_S4_ZZZNS0_16fmax_kernel_cudaERNS_18TensorIteratorBaseEENKUlvE_clEvENKUlvE2_clEvEUlS4_S4_E_EESt5arrayIPcLm2EELi4E23TrivialOffsetCalculatorILi1EjESF_NS0_6memory15LoadWithoutCastENSG_16StoreWithoutCastEEEviT_T0_T2_T3_T4_T5_)
        /*1f28*/ 	.word	0x00000018


	//----- nvinfo : EIATTR_FRAME_SIZE
	.align		4
.L_1379:
        /*1f2c*/ 	.byte	0x04, 0x11
        /*1f2e*/ 	.short	(.L_1381 - .L_1380)
	.align		4
.L_1380:
        /*1f30*/ 	.word	index@(_ZN2at6native27unrolled_elementwise_kernelINS0_13AUnaryFunctorIN3c108BFloat16ES4_S4_ZZZNS0_16fmax_kernel_cudaERNS_18TensorIteratorBaseEENKUlvE_clEvENKUlvE2_clEvEUlS4_S4_E_EESt5arrayIPcLm2EELi4E23TrivialOffsetCalculatorILi1EjESF_NS0_6memory15LoadWithoutCastENSG_16StoreWithoutCastEEEviT_T0_T2_T3_T4_T5_)
        /*1f34*/ 	.word	0x00000000


	//----- nvinfo : EIATTR_REGCOUNT
	.align		4
.L_1381:
        /*1f38*/ 	.byte	0x04, 0x2f
        /*1f3a*/ 	.short	(.L_1383 - .L_1382)
	.align		4
.L_1382:
        /*1f3c*/ 	.word	index@(_ZN2at6native18elementwise_kernelILi128ELi4EZNS0_22gpu_kernel_impl_nocastINS0_13AUnaryFunctorIN3c108BFloat16ES5_S5_ZZZNS0_16fmax_kernel_cudaERNS_18TensorIteratorBaseEENKUlvE_clEvENKUlvE2_clEvEUlS5_S5_E_EEEEvS7_RKT_EUliE_EEviT1_)
        /*1f40*/ 	.word	0x00000014


	//----- nvinfo : EIATTR_FRAME_SIZE
	.align		4
.L_1383:
        /*1f44*/ 	.byte	0x04, 0x11
        /*1f46*/ 	.short	(.L_1385 - .L_1384)
	.align		4
.L_1384:
        /*1f48*/ 	.word	index@(_ZN2at6native18elementwise_kernelILi128ELi4EZNS0_22gpu_kernel_impl_nocastINS0_13AUnaryFunctorIN3c108BFloat16ES5_S5_ZZZNS0_16fmax_kernel_cudaERNS_18TensorIteratorBaseEENKUlvE_clEvENKUlvE2_clEvEUlS5_S5_E_EEEEvS7_RKT_EUliE_EEviT1_)
        /*1f4c*/ 	.word	0x00000000


	//----- nvinfo : EIATTR_REGCOUNT
	.align		4
.L_1385:
        /*1f50*/ 	.byte	0x04, 0x2f
        /*1f52*/ 	.short	(.L_1387 - .L_1386)
	.align		4
.L_1386:
        /*1f54*/ 	.word	index@(_ZN2at6native27unrolled_elementwise_kernelINS0_13AUnaryFunctorIN3c108BFloat16ES4_S4_ZZZNS0_16fmax_kernel_cudaERNS_18TensorIteratorBaseEENKUlvE_clEvENKUlvE2_clEvEUlS4_S4_E_EESt5arrayIPcLm2EELi4E23TrivialOffsetCalculatorILi1EjESF_NS0_6memory12LoadWithCastILi1EEENSG_13StoreWithCastILi1EEEEEviT_T0_T2_T3_T4_T5_)
        /*1f58*/ 	.word	0x0000001c


	//----- nvinfo : EIATTR_FRAME_SIZE
	.align		4
.L_1387:
        /*1f5c*/ 	.byte	0x04, 0x11
        /*1f5e*/ 	.short	(.L_1389 - .L_1388)
	.align		4
.L_1388:
        /*1f60*/ 	.word	index@(_ZN2at6native27unrolled_elementwise_kernelINS0_13AUnaryFunctorIN3c108BFloat16ES4_S4_ZZZNS0_16fmax_kernel_cudaERNS_18TensorIteratorBaseEENKUlvE_clEvENKUlvE2_clEvEUlS4_S4_E_EESt5arrayIPcLm2EELi4E23TrivialOffsetCalculatorILi1EjESF_NS0_6memory12LoadWithCastILi1EEENSG_13StoreWithCastILi1EEEEEviT_T0_T2_T3_T4_T5_)
        /*1f64*/ 	.word	0x00000000


	//----- nvinfo : EIATTR_REGCOUNT
	.align		4
.L_1389:
        /*1f68*/ 	.byte	0x04, 0x2f
        /*1f6a*/ 	.short	(.L_1391 - .L_1390)
	.align		4
.L_1390:
        /*1f6c*/ 	.word	index@(_ZN2at6native18elementwise_kernelILi128ELi4EZNS0_15gpu_kernel_implINS0_13AUnaryFunctorIN3c108BFloat16ES5_S5_ZZZNS0_16fmax_kernel_cudaERNS_18TensorIteratorBaseEENKUlvE_clEvENKUlvE2_clEvEUlS5_S5_E_EEEEvS7_RKT_EUliE_EEviT1_)
        /*1f70*/ 	.word	0x00000018


	//----- nvinfo : EIATTR_FRAME_SIZE
	.align		4
.L_1391:
        /*1f74*/ 	.byte	0x04, 0x11
        /*1f76*/ 	.short	(.L_1393 - .L_1392)
	.align		4
.L_1392:
        /*1f78*/ 	.word	index@(_ZN2at6native18elementwise_kernelILi128ELi4EZNS0_15gpu_kernel_implINS0_13AUnaryFunctorIN3c108BFloat16ES5_S5_ZZZNS0_16fmax_kernel_cudaERNS_18TensorIteratorBaseEENKUlvE_clEvENKUlvE2_clEvEUlS5_S5_E_EEEEvS7_RKT_EUliE_EEviT1_)
        /*1f7c*/ 	.word	0x00000000


	//----- nvinfo : EIATTR_REGCOUNT
	.align		4
.L_1393:
        /*1f80*/ 	.byte	0x04, 0x2f
        /*1f82*/ 	.short	(.L_1395 - .L_1394)
	.align		4
.L_1394:
        /*1f84*/ 	.word	index@(_ZN2at6native29vectorized_elementwise_kernelILi8ENS0_13BinaryFunctorIdddZZZNS0_16fmin_kernel_cudaERNS_18TensorIteratorBaseEENKUlvE_clEvENKUlvE_clEvEUlddE_EESt5arrayIPcLm3EEEEviT0_T1_)
        /*1f88*/ 	.word	0x00000004


	//----- nvinfo : EIATTR_FRAME_SIZE
	.align		4
.L_1395:
        /*1f8c*/ 	.byte	0x04, 0x11
        /*1f8e*/ 	.short	(.L_1397 - .L_1396)
	.align		4
.L_1396:
        /*1f90*/ 	.word	index@(_ZN2at6native29vectorized_elementwise_kernelILi8ENS0_13BinaryFunctorIdddZZZNS0_16fmin_kernel_cudaERNS_18TensorIteratorBaseEENKUlvE_clEvENKUlvE_clEvEUlddE_EESt5arrayIPcLm3EEEEviT0_T1_)
        /*1f94*/ 	.word	0x00000000


	//----- nvinfo : EIATTR_REGCOUNT
	.align		4
.L_1397:
        /*1f98*/ 	.byte	0x04, 0x2f
        /*1f9a*/ 	.short	(.L_1399 - .L_1398)
	.align		4
.L_1398:
        /*1f9c*/ 	.word	index@(_ZN2at6native29vectorized_elementwise_kernelILi4ENS0_13BinaryFunctorIdddZZZNS0_16fmin_kernel_cudaERNS_18TensorIteratorBaseEENKUlvE_clEvENKUlvE_clEvEUlddE_EESt5arrayIPcLm3EEEEviT0_T1_)
        /*1fa0*/ 	.word	0x00000028


	//----- nvinfo : EIATTR_FRAME_SIZE
	.align		4
.L_1399:
        /*1fa4*/ 	.byte	0x04, 0x11
        /*1fa6*/ 	.short	(.L_1401 - .L_1400)
	.align		4
.L_1400:
        /*1fa8*/ 	.word	index@(_ZN2at6native29vectorized_elementwise_kernelILi4ENS0_13BinaryFunctorIdddZZZNS0_16fmin_kernel_cudaERNS_18TensorIteratorBaseEENKUlvE_clEvENKUlvE_clEvEUlddE_EESt5arrayIPcLm3EEEEviT0_T1_)
        /*1fac*/ 	.word	0x00000000


	//----- nvinfo : EIATTR_REGCOUNT
	.align		4
.L_1401:
        /*1fb0*/ 	.byte	0x04, 0x2f
        /*1fb2*/ 	.short	(.L_1403 - .L_1402)
	.align		4
.L_1402:
        /*1fb4*/ 	.word	index@(_ZN2at6native29vectorized_elementwise_kernelILi2ENS0_13BinaryFunctorIdddZZZNS0_16fmin_kernel_cudaERNS_18TensorIteratorBaseEENKUlvE_clEvENKUlvE_clEvEUlddE_EESt5arrayIPcLm3EEEEviT0_T1_)
        /*1fb8*/ 	.word	0x00000028


	//----- nvinfo : EIATTR_FRAME_SIZE
	.align		4
.L_1403:
        /*1fbc*/ 	.byte	0x04, 0x11
        /*1fbe*/ 	.short	(.L_1405 - .L_1404)
	.align		4
.L_1404:
        /*1fc0*/ 	.word	index@(_ZN2at6native29vectorized_elementwise_kernelILi2ENS0_13BinaryFunctorIdddZZZNS0_16fmin_kernel_cudaERNS_18TensorIteratorBaseEENKUlvE_clEvENKUlvE_clEvEUlddE_EESt5arrayIPcLm3EEEEviT0_T1_)
        /*1fc4*/ 	.word	0x00000000


	//----- nvinfo : EIATTR_REGCOUNT
	.align		4
.L_1405:
        /*1fc8*/ 	.byte	0x04, 0x2f
        /*1fca*/ 	.short	(.L_1407 - .L_1406)
	.align		4
.L_1406:
        /*1fcc*/ 	.word	index@(_ZN2at6native27unrolled_elementwise_kernelINS0_13BinaryFunctorIdddZZZNS0_16fmin_kernel_cudaERNS_18TensorIteratorBaseEENKUlvE_clEvENKUlvE_clEvEUlddE_EESt5arrayIPcLm3EELi4E23TrivialOffsetCalculatorILi2EjESC_ILi1EjENS0_6memory15LoadWithoutCastENSF_16StoreWithoutCastEEEviT_T0_T2_T3_T4_T5_)
        /*1fd0*/ 	.word	0x00000020


	//----- nvinfo : EIATTR_FRAME_SIZE
	.align		4
.L_1407:
        /*1fd4*/ 	.byte	0x04, 0x11
        /*1fd6*/ 	.short	(.L_1409 - .L_1408)
	.align		4
.L_1408:
        /*1fd8*/ 	.word	index@(_ZN2at6native27unrolled_elementwise_kernelINS0_13BinaryFunctorIdddZZZNS0_16fmin_kernel_cudaERNS_18TensorIteratorBaseEENKUlvE_clEvENKUlvE_clEvEUlddE_EESt5arrayIPcLm3EELi4E23TrivialOffsetCalculatorILi2EjESC_ILi1EjENS0_6memory15LoadWithoutCastENSF_16StoreWithoutCastEEEviT_T0_T2_T3_T4_T5_)
        /*1fdc*/ 	.word	0x00000000


	//----- nvinfo : EIATTR_REGCOUNT
	.align		4
.L_1409:
        /*1fe0*/ 	.byte	0x04, 0x2f
        /*1fe2*/ 	.short	(.L_1411 - .L_1410)
	.align		4
.L_1410:
        /*1fe4*/ 	.word	index@(_ZN2at6native18elementwise_kernelILi128ELi2EZNS0_22gpu_kernel_impl_nocastINS0_13BinaryFunctorIdddZZZNS0_16fmin_kernel_cudaERNS_18TensorIteratorBaseEENKUlvE_clEvENKUlvE_clEvEUlddE_EEEEvS5_RKT_EUliE_EEviT1_)
        /*1fe8*/ 	.word	0x00000014


	//----- nvinfo : EIATTR_FRAME_SIZE
	.align		4
.L_1411:
        /*1fec*/ 	.byte	0x04, 0x11
        /*1fee*/ 	.short	(.L_1413 - .L_1412)
	.align		4
.L_1412:
        /*1ff0*/ 	.word	index@(_ZN2at6native18elementwise_kernelILi128ELi2EZNS0_22gpu_kernel_impl_nocastINS0_13BinaryFunctorIdddZZZNS0_16fmin_kernel_cudaERNS_18TensorIteratorBaseEENKUlvE_clEvENKUlvE_clEvEUlddE_EEEEvS5_RKT_EUliE_EEviT1_)
        /*1ff4*/ 	.word	0x00000000


	//----- nvinfo : EIATTR_REGCOUNT
	.align		4
.L_1413:
        /*1ff8*/ 	.byte	0x04, 0x2f
        /*1ffa*/ 	.short	(.L_1415 - .L_1414)
	.align		4
.L_1414:
        /*1ffc*/ 	.word	index@(_ZN2at6native27unrolled_elementwise_kernelINS0_13BinaryFunctorIdddZZZNS0_16fmin_kernel_cudaERNS_18TensorIteratorBaseEENKUlvE_clEvENKUlvE_clEvEUlddE_EESt5arrayIPcLm3EELi4E23TrivialOffsetCalculatorILi2EjESC_ILi1EjENS0_6memory12LoadWithCastILi2EEENSF_13StoreWithCastILi1EEEEEviT_T0_T2_T3_T4_T5_)
        /*2000*/ 	.word	0x00000028


	//----- nvinfo : EIATTR_FRAME_SIZE
	.align		4
.L_1415:
        /*2004*/ 	.byte	0x04, 0x11
        /*2006*/ 	.short	(.L_1417 - .L_1416)
	.align		4
.L_1416:
        /*2008*/ 	.word	index@(_ZN2at6native27unrolled_elementwise_kernelINS0_13BinaryFunctorIdddZZZNS0_16fmin_kernel_cudaERNS_18TensorIteratorBaseEENKUlvE_clEvENKUlvE_clEvEUlddE_EESt5arrayIPcLm3EELi4E23TrivialOffsetCalculatorILi2EjESC_ILi1EjENS0_6memory12LoadWithCastILi2EEENSF_13StoreWithCastILi1EEEEEviT_T0_T2_T3_T4_T5_)
        /*200c*/ 	.word	0x00000000


	//----- nvinfo : EIATTR_REGCOUNT
	.align		4
.L_1417:
        /*2010*/ 	.byte	0x04, 0x2f
        /*2012*/ 	.short	(.L_1419 - .L_1418)
	.align		4
.L_1418:
        /*2014*/ 	.word	index@(_ZN2at6native18elementwise_kernelILi128ELi4EZNS0_15gpu_kernel_implINS0_13BinaryFunctorIdddZZZNS0_16fmin_kernel_cudaERNS_18TensorIteratorBaseEENKUlvE_clEvENKUlvE_clEvEUlddE_EEEEvS5_RKT_EUliE_EEviT1_)
        /*2018*/ 	.word	0x0000001a


	//----- nvinfo : EIATTR_FRAME_SIZE
	.align		4
.L_1419:
        /*201c*/ 	.byte	0x04, 0x11
        /*201e*/ 	.short	(.L_1421 - .L_1420)
	.align		4
.L_1420:
        /*2020*/ 	.word	index@(_ZN2at6native18elementwise_kernelILi128ELi4EZNS0_15gpu_kernel_implINS0_13BinaryFunctorIdddZZZNS0_16fmin_kernel_cudaERNS_18TensorIteratorBaseEENKUlvE_clEvENKUlvE_clEvEUlddE_EEEEvS5_RKT_EUliE_EEviT1_)
        /*2024*/ 	.word	0x00000000


	//----- nvinfo : EIATTR_REGCOUNT
	.align		4
.L_1421:
        /*2028*/ 	.byte	0x04, 0x2f
        /*202a*/ 	.short	(.L_1423 - .L_1422)
	.align		4
.L_1422:
        /*202c*/ 	.word	index@(_ZN2at6native29vectorized_elementwise_kernelILi8ENS0_13AUnaryFunctorIdddZZZNS0_16fmin_kernel_cudaERNS_18TensorIteratorBaseEENKUlvE_clEvENKUlvE_clEvEUlddE_EESt5arrayIPcLm2EEEEviT0_T1_)
        /*2030*/ 	.word	0x00000004


	//----- nvinfo : EIATTR_FRAME_SIZE
	.align		4
.L_1423:
        /*2034*/ 	.byte	0x04, 0x11
        /*2036*/ 	.short	(.L_1425 - .L_1424)
	.align		4
.L_1424:
        /*2038*/ 	.word	index@(_ZN2at6native29vectorized_elementwise_kernelILi8ENS0_13AUnaryFunctorIdddZZZNS0_16fmin_kernel_cudaERNS_18TensorIteratorBaseEENKUlvE_clEvENKUlvE_clEvEUlddE_EESt5arrayIPcLm2EEEEviT0_T1_)
        /*203c*/ 	.word	0x00000000


	//----- nvinfo : EIATTR_REGCOUNT
	.align		4
.L_1425:
        /*2040*/ 	.byte	0x04, 0x2f
        /*2042*/ 	.short	(.L_1427 - .L_1426)
	.align		4
.L_1426:
        /*2044*/ 	.word	index@(_ZN2at6native29vectorized_elementwise_kernelILi4ENS0_13AUnaryFunctorIdddZZZNS0_16fmin_kernel_cudaERNS_18TensorIteratorBaseEENKUlvE_clEvENKUlvE_clEvEUlddE_EESt5arrayIPcLm2EEEEviT0_T1_)
        /*2048*/ 	.word	0x00000020


	//----- nvinfo : EIATTR_FRAME_SIZE
	.align		4
.L_1427:
        /*204c*/ 	.byte	0x04, 0x11
        /*204e*/ 	.short	(.L_1429 - .L_1428)
	.align		4
.L_1428:
        /*2050*/ 	.word	index@(_ZN2at6native29vectorized_elementwise_kernelILi4ENS0_13AUnaryFunctorIdddZZZNS0_16fmin_kernel_cudaERNS_18TensorIteratorBaseEENKUlvE_clEvENKUlvE_clEvEUlddE_EESt5arrayIPcLm2EEEEviT0_T1_)
        /*2054*/ 	.word	0x00000000


	//----- nvinfo : EIATTR_REGCOUNT
	.align		4
.L_1429:
        /*2058*/ 	.byte	0x04, 0x2f
        /*205a*/ 	.short	(.L_1431 - .L_1430)
	.align		4
.L_1430:
        /*205c*/ 	.word	index@(_ZN2at6native29vectorized_elementwise_kernelILi2ENS0_13AUnaryFunctorIdddZZZNS0_16fmin_kernel_cudaERNS_18TensorIteratorBaseEENKUlvE_clEvENKUlvE_clEvEUlddE_EESt5arrayIPcLm2EEEEviT0_T1_)
        /*2060*/ 	.word	0x00000020


	//----- nvinfo : EIATTR_FRAME_SIZE
	.align		4
.L_1431:
        /*2064*/ 	.byte	0x04, 0x11
        /*2066*/ 	.short	(.L_1433 - .L_1432)
	.align		4
.L_1432:
        /*2068*/ 	.word	index@(_ZN2at6native29vectorized_elementwise_kernelILi2ENS0_13AUnaryFunctorIdddZZZNS0_16fmin_kernel_cudaERNS_18TensorIteratorBaseEENKUlvE_clEvENKUlvE_clEvEUlddE_EESt5arrayIPcLm2EEEEviT0_T1_)
        /*206c*/ 	.word	0x00000000


	//----- nvinfo : EIATTR_REGCOUNT
	.align		4
.L_1433:
        /*2070*/ 	.byte	0x04, 0x2f
        /*2072*/ 	.short	(.L_1435 - .L_1434)
	.align		4
.L_1434:
        /*2074*/ 	.word	index@(_ZN2at6native27unrolled_elementwise_kernelINS0_13AUnaryFunctorIdddZZZNS0_16fmin_kernel_cudaERNS_18TensorIteratorBaseEENKUlvE_clEvENKUlvE_clEvEUlddE_EESt5arrayIPcLm2EELi4E23TrivialOffsetCalculatorILi1EjESD_NS0_6memory15LoadWithoutCastENSE_16StoreWithoutCastEEEviT_T0_T2_T3_T4_T5_)
        /*2078*/ 	.word	0x00000016


	//----- nvinfo : EIATTR_FRAME_SIZE
	.align		4
.L_1435:
        /*207c*/ 	.byte	0x04, 0x11
        /*207e*/ 	.short	(.L_1437 - .L_1436)
	.align		4
.L_1436:
        /*2080*/ 	.word	index@(_ZN2at6native27unrolled_elementwise_kernelINS0_13AUnaryFunctorIdddZZZNS0_16fmin_kernel_cudaERNS_18TensorIteratorBaseEENKUlvE_clEvENKUlvE_clEvEUlddE_EESt5arrayIPcLm2EELi4E23TrivialOffsetCalculatorILi1EjESD_NS0_6memory15LoadWithoutCastENSE_16StoreWithoutCastEEEviT_T0_T2_T3_T4_T5_)
        /*2084*/ 	.word	0x00000000


	//----- nvinfo : EIATTR_REGCOUNT
	.align		4
.L_1437:
        /*2088*/ 	.byte	0x04, 0x2f
        /*208a*/ 	.short	(.L_1439 - .L_1438)
	.align		4
.L_1438:
        /*208c*/ 	.word	index@(_ZN2at6native18elementwise_kernelILi128ELi2EZNS0_22gpu_kernel_impl_nocastINS0_13AUnaryFunctorIdddZZZNS0_16fmin_kernel_cudaERNS_18TensorIteratorBaseEENKUlvE_clEvENKUlvE_clEvEUlddE_EEEEvS5_RKT_EUliE_EEviT1_)
        /*2090*/ 	.word	0x00000014


	//----- nvinfo : EIATTR_FRAME_SIZE
	.align		4
.L_1439:
        /*2094*/ 	.byte	0x04, 0x11
        /*2096*/ 	.short	(.L_1441 - .L_1440)
	.align		4
.L_1440:
        /*2098*/ 	.word	index@(_ZN2at6native18elementwise_kernelILi128ELi2EZNS0_22gpu_kernel_impl_nocastINS0_13AUnaryFunctorIdddZZZNS0_16fmin_kernel_cudaERNS_18TensorIteratorBaseEENKUlvE_clEvENKUlvE_clEvEUlddE_EEEEvS5_RKT_EUliE_EEviT1_)
        /*209c*/ 	.word	0x00000000


	//----- nvinfo : EIATTR_REGCOUNT
	.align		4
.L_1441:
        /*20a0*/ 	.byte	0x04, 0x2f
        /*20a2*/ 	.short	(.L_1443 - .L_1442)
	.align		4
.L_1442:
        /*20a4*/ 	.word	index@(_ZN2at6native27unrolled_elementwise_kernelINS0_13AUnaryFunctorIdddZZZNS0_16fmin_kernel_cudaERNS_18TensorIteratorBaseEENKUlvE_clEvENKUlvE_clEvEUlddE_EESt5arrayIPcLm2EELi4E23TrivialOffsetCalculatorILi1EjESD_NS0_6memory12LoadWithCastILi1EEENSE_13StoreWithCastILi1EEEEEviT_T0_T2_T3_T4_T5_)
        /*20a8*/ 	.word	0x00000022


	//----- nvinfo : EIATTR_FRAME_SIZE
	.align		4
.L_1443:
        /*20ac*/ 	.byte	0x04, 0x11
        /*20ae*/ 	.short	(.L_1445 - .L_1444)
	.align		4
.L_1444:
        /*20b0*/ 	.word	index@(_ZN2at6native27unrolled_elementwise_kernelINS0_13AUnaryFunctorIdddZZZNS0_16fmin_kernel_cudaERNS_18TensorIteratorBaseEENKUlvE_clEvENKUlvE_clEvEUlddE_EESt5arrayIPcLm2EELi4E23TrivialOffsetCalculatorILi1EjESD_NS0_6memory12LoadWithCastILi1EEENSE_13StoreWithCastILi1EEEEEviT_T0_T2_T3_T4_T5_)
        /*20b4*/ 	.word	0x00000000


	//----- nvinfo : EIATTR_REGCOUNT
	.align		4
.L_1445:
        /*20b8*/ 	.byte	0x04, 0x2f
        /*20ba*/ 	.short	(.L_1447 - .L_1446)
	.align		4
.L_1446:
        /*20bc*/ 	.word	index@(_ZN2at6native18elementwise_kernelILi128ELi4EZNS0_15gpu_kernel_implINS0_13AUnaryFunctorIdddZZZNS0_16fmin_kernel_cudaERNS_18TensorIteratorBaseEENKUlvE_clEvENKUlvE_clEvEUlddE_EEEEvS5_RKT_EUliE_EEviT1_)
        /*20c0*/ 	.word	0x00000018


	//----- nvinfo : EIATTR_FRAME_SIZE
	.align		4
.L_1447:
        /*20c4*/ 	.byte	0x04, 0x11
        /*20c6*/ 	.short	(.L_1449 - .L_1448)
	.align		4
.L_1448:
        /*20c8*/ 	.word	index@(_ZN2at6native18elementwise_kernelILi128ELi4EZNS0_15gpu_kernel_implINS0_13AUnaryFunctorIdddZZZNS0_16fmin_kernel_cudaERNS_18TensorIteratorBaseEENKUlvE_clEvENKUlvE_clEvEUlddE_EEEEvS5_RKT_EUliE_EEviT1_)
        /*20cc*/ 	.word	0x00000000


	//----- nvinfo : EIATTR_REGCOUNT
	.align		4
.L_1449:
        /*20d0*/ 	.byte	0x04, 0x2f
        /*20d2*/ 	.short	(.L_1451 - .L_1450)
	.align		4
.L_1450:
        /*20d4*/ 	.word	index@(_ZN2at6native29vectorized_elementwise_kernelILi8ENS0_13BinaryFunctorIfffZZZNS0_16fmin_kernel_cudaERNS_18TensorIteratorBaseEENKUlvE_clEvENKUlvE0_clEvEUlffE_EESt5arrayIPcLm3EEEEviT0_T1_)
        /*20d8*/ 	.word	0x00000004


	//----- nvinfo : EIATTR_FRAME_SIZE
	.align		4
.L_1451:
        /*20dc*/ 	.byte	0x04, 0x11
        /*20de*/ 	.short	(.L_1453 - .L_1452)
	.align		4
.L_1452:
        /*20e0*/ 	.word	index@(_ZN2at6native29vectorized_elementwise_kernelILi8ENS0_13BinaryFunctorIfffZZZNS0_16fmin_kernel_cudaERNS_18TensorIteratorBaseEENKUlvE_clEvENKUlvE0_clEvEUlffE_EESt5arrayIPcLm3EEEEviT0_T1_)
        /*20e4*/ 	.word	0x00000000


	//----- nvinfo : EIATTR_REGCOUNT
	.align		4
.L_1453:
        /*20e8*/ 	.byte	0x04, 0x2f
        /*20ea*/ 	.short	(.L_1455 - .L_1454)
	.align		4
.L_1454:
        /*20ec*/ 	.word	index@(_ZN2at6native29vectorized_elementwise_kernelILi4ENS0_13BinaryFunctorIfffZZZNS0_16fmin_kernel_cudaERNS_18TensorIteratorBaseEENKUlvE_clEvENKUlvE0_clEvEUlffE_EESt5arrayIPcLm3EEEEviT0_T1_)
        /*20f0*/ 	.word	0x00000020


	//----- nvinfo : EIATTR_FRAME_SIZE
	.align		4
.L_1455:
        /*20f4*/ 	.byte	0x04, 0x11
        /*20f6*/ 	.short	(.L_1457 - .L_1456)
	.align		4
.L_1456:
        /*20f8*/ 	.word	index@(_ZN2at6native29vectorized_elementwise_kernelILi4ENS0_13BinaryFunctorIfffZZZNS0_16fmin_kernel_cudaERNS_18TensorIteratorBaseEENKUlvE_clEvENKUlvE0_clEvEUlffE_EESt5arrayIPcLm3EEEEviT0_T1_)
        /*20fc*/ 	.word	0x00000000


	//----- nvinfo : EIATTR_REGCOUNT
	.align		4
.L_1457:
        /*2100*/ 	.byte	0x04, 0x2f
        /*2102*/ 	.short	(.L_1459 - .L_1458)
	.align		4
.L_1458:
        /*2104*/ 	.word	index@(_ZN2at6native29vectorized_elementwise_kernelILi2ENS0_13BinaryFunctorIfffZZZNS0_16fmin_kernel_cudaERNS_18TensorIteratorBaseEENKUlvE_clEvENKUlvE0_clEvEUlffE_EESt5arrayIPcLm3EEEEviT0_T1_)
        /*2108*/ 	.word	0x00000020


	//----- nvinfo : EIATTR_FRAME_SIZE
	.align		4
.L_1459:
        /*210c*/ 	.byte	0x04, 0x11
        /*210e*/ 	.short	(.L_1461 - .L_1460)
	.align		4
.L_1460:
        /*2110*/ 	.word	index@(_ZN2at6native29vectorized_elementwise_kernelILi2ENS0_13BinaryFunctorIfffZZZNS0_16fmin_kernel_cudaERNS_18TensorIteratorBaseEENKUlvE_clEvENKUlvE0_clEvEUlffE_EESt5arrayIPcLm3EEEEviT0_T1_)
        /*2114*/ 	.word	0x00000000


	//----- nvinfo : EIATTR_REGCOUNT
	.align		4
.L_1461:
        /*2118*/ 	.byte	0x04, 0x2f
        /*211a*/ 	.short	(.L_1463 - .L_1462)
	.align		4
.L_1462:
        /*211c*/ 	.word	index@(_ZN2at6native27unrolled_elementwise_kernelINS0_13BinaryFunctorIfffZZZNS0_16fmin_kernel_cudaERNS_18TensorIteratorBaseEENKUlvE_clEvENKUlvE0_clEvEUlffE_EESt5arrayIPcLm3EELi4E23TrivialOffsetCalculatorILi2EjESC_ILi1EjENS0_6memory15LoadWithoutCastENSF_16StoreWithoutCastEEEviT_T0_T2_T3_T4_T5_)
        /*2120*/ 	.word	0x0000001e


	//----- nvinfo : EIATTR_FRAME_SIZE
	.align		4
.L_1463:
        /*2124*/ 	.byte	0x04, 0x11
        /*2126*/ 	.short	(.L_1465 - .L_1464)
	.align		4
.L_1464:
        /*2128*/ 	.word	index@(_ZN2at6native27unrolled_elementwise_kernelINS0_13BinaryFunctorIfffZZZNS0_16fmin_kernel_cudaERNS_18TensorIteratorBaseEENKUlvE_clEvENKUlvE0_clEvEUlffE_EESt5arrayIPcLm3EELi4E23TrivialOffsetCalculatorILi2EjESC_ILi1EjENS0_6memory15LoadWithoutCastENSF_16StoreWithoutCastEEEviT_T0_T2_T3_T4_T5_)
        /*212c*/ 	.word	0x00000000


	//----- nvinfo : EIATTR_REGCOUNT
	.align		4
.L_1465:
        /*2130*/ 	.byte	0x04, 0x2f
        /*2132*/ 	.short	(.L_1467 - .L_1466)
	.align		4
.L_1466:
        /*2134*/ 	.word	index@(_ZN2at6native18elementwise_kernelILi128ELi2EZNS0_22gpu_kernel_impl_nocastINS0_13BinaryFunctorIfffZZZNS0_16fmin_kernel_cudaERNS_18TensorIteratorBaseEENKUlvE_clEvENKUlvE0_clEvEUlffE_EEEEvS5_RKT_EUliE_EEviT1_)
        /*2138*/ 	.word	0x00000014


	//----- nvinfo : EIATTR_FRAME_SIZE
	.align		4
.L_1467:
        /*213c*/ 	.byte	0x04, 0x11
        /*213e*/ 	.short	(.L_1469 - .L_1468)
	.align		4
.L_1468:
        /*2140*/ 	.word	index@(_ZN2at6native18elementwise_kernelILi128ELi2EZNS0_22gpu_kernel_impl_nocastINS0_13BinaryFunctorIfffZZZNS0_16fmin_kernel_cudaERNS_18TensorIteratorBaseEENKUlvE_clEvENKUlvE0_clEvEUlffE_EEEEvS5_RKT_EUliE_EEviT1_)
        /*2144*/ 	.word	0x00000000


	//----- nvinfo : EIATTR_REGCOUNT
	.align		4
.L_1469:
        /*2148*/ 	.byte	0x04, 0x2f
        /*214a*/ 	.short	(.L_1471 - .L_1470)
	.align		4
.L_1470:
        /*214c*/ 	.word	index@(_ZN2at6native27unrolled_elementwise_kernelINS0_13BinaryFunctorIfffZZZNS0_16fmin_kernel_cudaERNS_18TensorIteratorBaseEENKUlvE_clEvENKUlvE0_clEvEUlffE_EESt5arrayIPcLm3EELi4E23TrivialOffsetCalculatorILi2EjESC_ILi1EjENS0_6memory12LoadWithCastILi2EEENSF_13StoreWithCastILi1EEEEEviT_T0_T2_T3_T4_T5_)
        /*2150*/ 	.word	0x00000020


	//----- nvinfo : EIATTR_FRAME_SIZE
	.align		4
.L_1471:
        /*2154*/ 	.byte	0x04, 0x11
        /*2156*/ 	.short	(.L_1473 - .L_1472)
	.align		4
.L_1472:
        /*2158*/ 	.word	index@(_ZN2at6native27unrolled_elementwise_kernelINS0_13BinaryFunctorIfffZZZNS0_16fmin_kernel_cudaERNS_18TensorIteratorBaseEENKUlvE_clEvENKUlvE0_clEvEUlffE_EESt5arrayIPcLm3EELi4E23TrivialOffsetCalculatorILi2EjESC_ILi1EjENS0_6memory12LoadWithCastILi2EEENSF_13StoreWithCastILi1EEEEEviT_T0_T2_T3_T4_T5_)
        /*215c*/ 	.word	0x00000000


	//----- nvinfo : EIATTR_REGCOUNT
	.align		4
.L_1473:
        /*2160*/ 	.byte	0x04, 0x2f
        /*2162*/ 	.short	(.L_1475 - .L_1474)
	.align		4
.L_1474:
        /*2164*/ 	.word	index@(_ZN2at6native18elementwise_kernelILi128ELi4EZNS0_15gpu_kernel_implINS0_13BinaryFunctorIfffZZZNS0_16fmin_kernel_cudaERNS_18TensorIteratorBaseEENKUlvE_clEvENKUlvE0_clEvEUlffE_EEEEvS5_RKT_EUliE_EEviT1_)
        /*2168*/ 	.word	0x00000018


	//----- nvinfo : EIATTR_FRAME_SIZE
	.align		4
.L_1475:
        /*216c*/ 	.byte	0x04, 0x11
        /*216e*/ 	.short	(.L_1477 - .L_1476)
	.align		4
.L_1476:
        /*2170*/ 	.word	index@(_ZN2at6native18elementwise_kernelILi128ELi4EZNS0_15gpu_kernel_implINS0_13BinaryFunctorIfffZZZNS0_16fmin_kernel_cudaERNS_18TensorIteratorBaseEENKUlvE_clEvENKUlvE0_clEvEUlffE_EEEEvS5_RKT_EUliE_EEviT1_)
        /*2174*/ 	.word	0x00000000


	//----- nvinfo : EIATTR_REGCOUNT
	.align		4
.L_1477:
        /*2178*/ 	.byte	0x04, 0x2f
        /*217a*/ 	.short	(.L_1479 - .L_1478)
	.align		4
.L_1478:
        /*217c*/ 	.word	index@(_ZN2at6native29vectorized_elementwise_kernelILi8ENS0_13AUnaryFunctorIfffZZZNS0_16fmin_kernel_cudaERNS_18TensorIteratorBaseEENKUlvE_clEvENKUlvE0_clEvEUlffE_EESt5arrayIPcLm2EEEEviT0_T1_)
        /*2180*/ 	.word	0x00000004


	//----- nvinfo : EIATTR_FRAME_SIZE
	.align		4
.L_1479:
        /*2184*/ 	.byte	0x04, 0x11
        /*2186*/ 	.short	(.L_1481 - .L_1480)
	.align		4
.L_1480:
        /*2188*/ 	.word	index@(_ZN2at6native29vectorized_elementwise_kernelILi8ENS0_13AUnaryFunctorIfffZZZNS0_16fmin_kernel_cudaERNS_18TensorIteratorBaseEENKUlvE_clEvENKUlvE0_clEvEUlffE_EESt5arrayIPcLm2EEEEviT0_T1_)
        /*218c*/ 	.word	0x00000000


	//----- nvinfo : EIATTR_REGCOUNT
	.align		4
.L_1481:
        /*2190*/ 	.byte	0x04, 0x2f
        /*2192*/ 	.short	(.L_1483 - .L_1482)
	.align		4
.L_1482:
        /*2194*/ 	.word	index@(_ZN2at6native29vectorized_elementwise_kernelILi4ENS0_13AUnaryFunctorIfffZZZNS0_16fmin_kernel_cudaERNS_18TensorIteratorBaseEENKUlvE_clEvENKUlvE0_clEvEUlffE_EESt5arrayIPcLm2EEEEviT0_T1_)
        /*2198*/ 	.word	0x00000020


	//----- nvinfo : EIATTR_FRAME_SIZE
	.align		4
.L_1483:
        /*219c*/ 	.byte	0x04, 0x11
        /*219e*/ 	.short	(.L_1485 - .L_1484)
	.align		4
.L_1484:
        /*21a0*/ 	.word	index@(_ZN2at6native29vectorized_elementwise_kernelILi4ENS0_13AUnaryFunctorIfffZZZNS0_16fmin_kernel_cudaERNS_18TensorIteratorBaseEENKUlvE_clEvENKUlvE0_clEvEUlffE_EESt5arrayIPcLm2EEEEviT0_T1_)
        /*21a4*/ 	.word	0x00000000


	//----- nvinfo : EIATTR_REGCOUNT
	.align		4
.L_1485:
        /*21a8*/ 	.byte	0x04, 0x2f
        /*21aa*/ 	.short	(.L_1487 - .L_1486)
	.align		4
.L_1486:
        /*21ac*/ 	.word	index@(_ZN2at6native29vectorized_elementwise_kernelILi2ENS0_13AUnaryFunctorIfffZZZNS0_16fmin_kernel_cudaERNS_18TensorIteratorBaseEENKUlvE_clEvENKUlvE0_clEvEUlffE_EESt5arrayIPcLm2EEEEviT0_T1_)
        /*21b0*/ 	.word	0x00000020


	//----- nvinfo : EIATTR_FRAME_SIZE
	.align		4
.L_1487:
        /*21b4*/ 	.byte	0x04, 0x11
        /*21b6*/ 	.short	(.L_1489 - .L_1488)
	.align		4
.L_1488:
        /*21b8*/ 	.word	index@(_ZN2at6native29vectorized_elementwise_kernelILi2ENS0_13AUnaryFunctorIfffZZZNS0_16fmin_kernel_cudaERNS_18TensorIteratorBaseEENKUlvE_clEvENKUlvE0_clEvEUlffE_EESt5arrayIPcLm2EEEEviT0_T1_)
        /*21bc*/ 	.word	0x00000000


	//----- nvinfo : EIATTR_REGCOUNT
	.align		4
.L_1489:
        /*21c0*/ 	.byte	0x04, 0x2f
        /*21c2*/ 	.short	(.L_1491 - .L_1490)
	.align		4
.L_1490:
        /*21c4*/ 	.word	index@(_ZN2at6native27unrolled_elementwise_kernelINS0_13AUnaryFunctorIfffZZZNS0_16fmin_kernel_cudaERNS_18TensorIteratorBaseEENKUlvE_clEvENKUlvE0_clEvEUlffE_EESt5arrayIPcLm2EELi4E23TrivialOffsetCalculatorILi1EjESD_NS0_6memory15LoadWithoutCastENSE_16StoreWithoutCastEEEviT_T0_T2_T3_T4_T5_)
        /*21c8*/ 	.word	0x00000016


	//----- nvinfo : EIATTR_FRAME_SIZE
	.align		4
.L_1491:
        /*21cc*/ 	.byte	0x04, 0x11
        /*21ce*/ 	.short	(.L_1493 - .L_1492)
	.align		4
.L_1492:
        /*21d0*/ 	.word	index@(_ZN2at6native27unrolled_elementwise_kernelINS0_13AUnaryFunctorIfffZZZNS0_16fmin_kernel_cudaERNS_18TensorIteratorBaseEENKUlvE_clEvENKUlvE0_clEvEUlffE_EESt5arrayIPcLm2EELi4E23TrivialOffsetCalculatorILi1EjESD_NS0_6memory15LoadWithoutCastENSE_16StoreWithoutCastEEEviT_T0_T2_T3_T4_T5_)
        /*21d4*/ 	.word	0x00000000


	//----- nvinfo : EIATTR_REGCOUNT
	.align		4
.L_1493:
        /*21d8*/ 	.byte	0x04, 0x2f
        /*21da*/ 	.short	(.L_1495 - .L_1494)
	.align		4
.L_1494:
        /*21dc*/ 	.word	index@(_ZN2at6native18elementwise_kernelILi128ELi2EZNS0_22gpu_kernel_impl_nocastINS0_13AUnaryFunctorIfffZZZNS0_16fmin_kernel_cudaERNS_18TensorIteratorBaseEENKUlvE_clEvENKUlvE0_clEvEUlffE_EEEEvS5_RKT_EUliE_EEviT1_)
        /*21e0*/ 	.word	0x00000014


	//----- nvinfo : EIATTR_FRAME_SIZE
	.align		4
.L_1495:
        /*21e4*/ 	.byte	0x04, 0x11
        /*21e6*/ 	.short	(.L_1497 - .L_1496)
	.align		4
.L_1496:
        /*21e8*/ 	.word	index@(_ZN2at6native18elementwise_kernelILi128ELi2EZNS0_22gpu_kernel_impl_nocastINS0_13AUnaryFunctorIfffZZZNS0_16fmin_kernel_cudaERNS_18TensorIteratorBaseEENKUlvE_clEvENKUlvE0_clEvEUlffE_EEEEvS5_RKT_EUliE_EEviT1_)
        /*21ec*/ 	.word	0x00000000


	//----- nvinfo : EIATTR_REGCOUNT
	.align		4
.L_1497:
        /*21f0*/ 	.byte	0x04, 0x2f
        /*21f2*/ 	.short	(.L_1499 - .L_1498)
	.align		4
.L_1498:
        /*21f4*/ 	.word	index@(_ZN2at6native27unrolled_elementwise_kernelINS0_13AUnaryFunctorIfffZZZNS0_16fmin_kernel_cudaERNS_18TensorIteratorBaseEENKUlvE_clEvENKUlvE0_clEvEUlffE_EESt5arrayIPcLm2EELi4E23TrivialOffsetCalculatorILi1EjESD_NS0_6memory12LoadWithCastILi1EEENSE_13StoreWithCastILi1EEEEEviT_T0_T2_T3_T4_T5_)
        /*21f8*/ 	.word	0x0000001c


	//----- nvinfo : EIATTR_FRAME_SIZE
	.align		4
.L_1499:
        /*21fc*/ 	.byte	0x04, 0x11
        /*21fe*/ 	.short	(.L_1501 - .L_1500)
	.align		4
.L_1500:
        /*2200*/ 	.word	index@(_ZN2at6native27unrolled_elementwise_kernelINS0_13AUnaryFunctorIfffZZZNS0_16fmin_kernel_cudaERNS_18TensorIteratorBaseEENKUlvE_clEvENKUlvE0_clEvEUlffE_EESt5arrayIPcLm2EELi4E23TrivialOffsetCalculatorILi1EjESD_NS0_6memory12LoadWithCastILi1EEENSE_13StoreWithCastILi1EEEEEviT_T0_T2_T3_T4_T5_)
        /*2204*/ 	.word	0x00000000


	//----- nvinfo : EIATTR_REGCOUNT
	.align		4
.L_1501:
        /*2208*/ 	.byte	0x04, 0x2f
        /*220a*/ 	.short	(.L_1503 - .L_1502)
	.align		4
.L_1502:
        /*220c*/ 	.word	index@(_ZN2at6native18elementwise_kernelILi128ELi4EZNS0_15gpu_kernel_implINS0_13AUnaryFunctorIfffZZZNS0_16fmin_kernel_cudaERNS_18TensorIteratorBaseEENKUlvE_clEvENKUlvE0_clEvEUlffE_EEEEvS5_RKT_EUliE_EEviT1_)
        /*2210*/ 	.word	0x00000018


	//----- nvinfo : EIATTR_FRAME_SIZE
	.align		4
.L_1503:
        /*2214*/ 	.byte	0x04, 0x11
        /*2216*/ 	.short	(.L_1505 - .L_1504)
	.align		4
.L_1504:
        /*2218*/ 	.word	index@(_ZN2at6native18elementwise_kernelILi128ELi4EZNS0_15gpu_kernel_implINS0_13AUnaryFunctorIfffZZZNS0_16fmin_kernel_cudaERNS_18TensorIteratorBaseEENKUlvE_clEvENKUlvE0_clEvEUlffE_EEEEvS5_RKT_EUliE_EEviT1_)
        /*221c*/ 	.word	0x00000000


	//----- nvinfo : EIATTR_REGCOUNT
	.align		4
.L_1505:
        /*2220*/ 	.byte	0x04, 0x2f
        /*2222*/ 	.short	(.L_1507 - .L_1506)
	.align		4
.L_1506:
        /*2224*/ 	.word	index@(_ZN2at6native29vectorized_elementwise_kernelILi8ENS0_13BinaryFunctorIN3c104HalfES4_S4_ZZZNS0_16fmin_kernel_cudaERNS_18TensorIteratorBaseEENKUlvE_clEvENKUlvE1_clEvEUlS4_S4_E_EESt5arrayIPcLm3EEEEviT0_T1_)
        /*2228*/ 	.word	0x00000004


	//----- nvinfo : EIATTR_FRAME_SIZE
	.align		4
.L_1507:
        /*222c*/ 	.byte	0x04, 0x11
        /*222e*/ 	.short	(.L_1509 - .L_1508)
	.align		4
.L_1508:
        /*2230*/ 	.word	index@(_ZN2at6native29vectorized_elementwise_kernelILi8ENS0_13BinaryFunctorIN3c104HalfES4_S4_ZZZNS0_16fmin_kernel_cudaERNS_18TensorIteratorBaseEENKUlvE_clEvENKUlvE1_clEvEUlS4_S4_E_EESt5arrayIPcLm3EEEEviT0_T1_)
        /*2234*/ 	.word	0x00000000


	//----- nvinfo : EIATTR_REGCOUNT
	.align		4
.L_1509:
        /*2238*/ 	.byte	0x04, 0x2f
        /*223a*/ 	.short	(.L_1511 - .L_1510)
	.align		4
.L_1510:
        /*223c*/ 	.word	index@(_ZN2at6native29vectorized_elementwise_kernelILi4ENS0_13BinaryFunctorIN3c104HalfES4_S4_ZZZNS0_16fmin_kernel_cudaERNS_18TensorIteratorBaseEENKUlvE_clEvENKUlvE1_clEvEUlS4_S4_E_EESt5arrayIPcLm3EEEEviT0_T1_)
        /*2240*/ 	.word	0x00000028


	//----- nvinfo : EIATTR_FRAME_SIZE
	.align		4
.L_1511:
        /*2244*/ 	.byte	0x04, 0x11
        /*2246*/ 	.short	(.L_1513 - .L_1512)
	.align		4
.L_1512:
        /*2248*/ 	.word	index@(_ZN2at6native29vectorized_elementwise_kernelILi4ENS0_13BinaryFunctorIN3c104HalfES4_S4_ZZZNS0_16fmin_kernel_cudaERNS_18TensorIteratorBaseEENKUlvE_clEvENKUlvE1_clEvEUlS4_S4_E_EESt5arrayIPcLm3EEEEviT0_T1_)
        /*224c*/ 	.word	0x00000000


	//----- nvinfo : EIATTR_REGCOUNT
	.align		4
.L_1513:
        /*2250*/ 	.byte	0x04, 0x2f
        /*2252*/ 	.short	(.L_1515 - .L_1514)
	.align		4
.L_1514:
        /*2254*/ 	.word	index@(_ZN2at6native29vectorized_elementwise_kernelILi2ENS0_13BinaryFunctorIN3c104HalfES4_S4_ZZZNS0_16fmin_kernel_cudaERNS_18TensorIteratorBaseEENKUlvE_clEvENKUlvE1_clEvEUlS4_S4_E_EESt5arrayIPcLm3EEEEviT0_T1_)
        /*2258*/ 	.word	0x00000028


	//----- nvinfo : EIATTR_FRAME_SIZE
	.align		4
.L_1515:
        /*225c*/ 	.byte	0x04, 0x11
        /*225e*/ 	.short	(.L_1517 - .L_1516)
	.align		4
.L_1516:
        /*2260*/ 	.word	index@(_ZN2at6native29vectorized_elementwise_kernelILi2ENS0_13BinaryFunctorIN3c104HalfES4_S4_ZZZNS0_16fmin_kernel_cudaERNS_18TensorIteratorBaseEENKUlvE_clEvENKUlvE1_clEvEUlS4_S4_E_EESt5arrayIPcLm3EEEEviT0_T1_)
        /*2264*/ 	.word	0x00000000


	//----- nvinfo : EIATTR_REGCOUNT
	.align		4
.L_1517:
        /*2268*/ 	.byte	0x04, 0x2f
        /*226a*/ 	.short	(.L_1519 - .L_1518)
	.align		4
.L_1518:
        /*226c*/ 	.word	index@(_ZN2at6native27unrolled_elementwise_kernelINS0_13BinaryFunctorIN3c104HalfES4_S4_ZZZNS0_16fmin_kernel_cudaERNS_18TensorIteratorBaseEENKUlvE_clEvENKUlvE1_clEvEUlS4_S4_E_EESt5arrayIPcLm3EELi4E23TrivialOffsetCalculatorILi2EjESE_ILi1EjENS0_6memory15LoadWithoutCastENSH_16StoreWithoutCastEEEviT_T0_T2_T3_T4_T5_)
        /*2270*/ 	.word	0x0000001e


	//----- nvinfo : EIATTR_FRAME_SIZE
	.align		4
.L_1519:
        /*2274*/ 	.byte	0x04, 0x11
        /*2276*/ 	.short	(.L_1521 - .L_1520)
	.align		4
.L_1520:
        /*2278*/ 	.word	index@(_ZN2at6native27unrolled_elementwise_kernelINS0_13BinaryFunctorIN3c104HalfES4_S4_ZZZNS0_16fmin_kernel_cudaERNS_18TensorIteratorBaseEENKUlvE_clEvENKUlvE1_clEvEUlS4_S4_E_EESt5arrayIPcLm3EELi4E23TrivialOffsetCalculatorILi2EjESE_ILi1EjENS0_6memory15LoadWithoutCastENSH_16StoreWithoutCastEEEviT_T0_T2_T3_T4_T5_)
        /*227c*/ 	.word	0x00000000


	//----- nvinfo : EIATTR_REGCOUNT
	.align		4
.L_1521:
        /*2280*/ 	.byte	0x04, 0x2f
        /*2282*/ 	.short	(.L_1523 - .L_1522)
	.align		4
.L_1522:
        /*2284*/ 	.word	index@(_ZN2at6native18elementwise_kernelILi128ELi4EZNS0_22gpu_kernel_impl_nocastINS0_13BinaryFunctorIN3c104HalfES5_S5_ZZZNS0_16fmin_kernel_cudaERNS_18TensorIteratorBaseEENKUlvE_clEvENKUlvE1_clEvEUlS5_S5_E_EEEEvS7_RKT_EUliE_EEviT1_)
        /*2288*/ 	.word	0x00000014


	//----- nvinfo : EIATTR_FRAME_SIZE
	.align		4
.L_1523:
        /*228c*/ 	.byte	0x04, 0x11
        /*228e*/ 	.short	(.L_1525 - .L_1524)
	.align		4
.L_1524:
        /*2290*/ 	.word	index@(_ZN2at6native18elementwise_kernelILi128ELi4EZNS0_22gpu_kernel_impl_nocastINS0_13BinaryFunctorIN3c104HalfES5_S5_ZZZNS0_16fmin_kernel_cudaERNS_18TensorIteratorBaseEENKUlvE_clEvENKUlvE1_clEvEUlS5_S5_E_EEEEvS7_RKT_EUliE_EEviT1_)
        /*2294*/ 	.word	0x00000000


	//----- nvinfo : EIATTR_REGCOUNT
	.align		4
.L_1525:
        /*2298*/ 	.byte	0x04, 0x2f
        /*229a*/ 	.short	(.L_1527 - .L_1526)
	.align		4
.L_1526:
        /*229c*/ 	.word	index@(_ZN2at6native27unrolled_elementwise_kernelINS0_13BinaryFunctorIN3c104HalfES4_S4_ZZZNS0_16fmin_kernel_cudaERNS_18TensorIteratorBaseEENKUlvE_clEvENKUlvE1_clEvEUlS4_S4_E_EESt5arrayIPcLm3EELi4E23TrivialOffsetCalculatorILi2EjESE_ILi1EjENS0_6memory12LoadWithCastILi2EEENSH_13StoreWithCastILi1EEEEEviT_T0_T2_T3_T4_T5_)
        /*22a0*/ 	.word	0x0000001f


	//----- nvinfo : EIATTR_FRAME_SIZE
	.align		4
.L_1527:
        /*22a4*/ 	.byte	0x04, 0x11
        /*22a6*/ 	.short	(.L_1529 - .L_1528)
	.align		4
.L_1528:
        /*22a8*/ 	.word	index@(_ZN2at6native27unrolled_elementwise_kernelINS0_13BinaryFunctorIN3c104HalfES4_S4_ZZZNS0_16fmin_kernel_cudaERNS_18TensorIteratorBaseEENKUlvE_clEvENKUlvE1_clEvEUlS4_S4_E_EESt5arrayIPcLm3EELi4E23TrivialOffsetCalculatorILi2EjESE_ILi1EjENS0_6memory12LoadWithCastILi2EEENSH_13StoreWithCastILi1EEEEEviT_T0_T2_T3_T4_T5_)
        /*22ac*/ 	.word	0x00000000


	//----- nvinfo : EIATTR_REGCOUNT
	.align		4
.L_1529:
        /*22b0*/ 	.byte	0x04, 0x2f
        /*22b2*/ 	.short	(.L_1531 - .L_1530)
	.align		4
.L_1530:
        /*22b4*/ 	.word	index@(_ZN2at6native18elementwise_kernelILi128ELi4EZNS0_15gpu_kernel_implINS0_13BinaryFunctorIN3c104HalfES5_S5_ZZZNS0_16fmin_kernel_cudaERNS_18TensorIteratorBaseEENKUlvE_clEvENKUlvE1_clEvEUlS5_S5_E_EEEEvS7_RKT_EUliE_EEviT1_)
        /*22b8*/ 	.word	0x00000018


	//----- nvinfo : EIATTR_FRAME_SIZE
	.align		4
.L_1531:
        /*22bc*/ 	.byte	0x04, 0x11
        /*22be*/ 	.short	(.L_1533 - .L_1532)
	.align		4
.L_1532:
        /*22c0*/ 	.word	index@(_ZN2at6native18elementwise_kernelILi128ELi4EZNS0_15gpu_kernel_implINS0_13BinaryFunctorIN3c104HalfES5_S5_ZZZNS0_16fmin_kernel_cudaERNS_18TensorIteratorBaseEENKUlvE_clEvENKUlvE1_clEvEUlS5_S5_E_EEEEvS7_RKT_EUliE_EEviT1_)
        /*22c4*/ 	.word	0x00000000


	//----- nvinfo : EIATTR_REGCOUNT
	.align		4
.L_1533:
        /*22c8*/ 	.byte	0x04, 0x2f
        /*22ca*/ 	.short	(.L_1535 - .L_1534)
	.align		4
.L_1534:
        /*22cc*/ 	.word	index@(_ZN2at6native29vectorized_elementwise_kernelILi8ENS0_13AUnaryFunctorIN3c104HalfES4_S4_ZZZNS0_16fmin_kernel_cudaERNS_18TensorIteratorBaseEENKUlvE_clEvENKUlvE1_clEvEUlS4_S4_E_EESt5arrayIPcLm2EEEEviT0_T1_)
        /*22d0*/ 	.word	0x00000004


	//----- nvinfo : EIATTR_FRAME_SIZE
	.align		4
.L_1535:
        /*22d4*/ 	.byte	0x04, 0x11
        /*22d6*/ 	.short	(.L_1537 - .L_1536)
	.align		4
.L_1536:
        /*22d8*/ 	.word	index@(_ZN2at6native29vectorized_elementwise_kernelILi8ENS0_13AUnaryFunctorIN3c104HalfES4_S4_ZZZNS0_16fmin_kernel_cudaERNS_18TensorIteratorBaseEENKUlvE_clEvENKUlvE1_clEvEUlS4_S4_E_EESt5arrayIPcLm2EEEEviT0_T1_)
        /*22dc*/ 	.word	0x00000000


	//----- nvinfo : EIATTR_REGCOUNT
	.align		4
.L_1537:
        /*22e0*/ 	.byte	0x04, 0x2f
        /*22e2*/ 	.short	(.L_1539 - .L_1538)
	.align		4
.L_1538:
        /*22e4*/ 	.word	index@(_ZN2at6native29vectorized_elementwise_kernelILi4ENS0_13AUnaryFunctorIN3c104HalfES4_S4_ZZZNS0_16fmin_kernel_cudaERNS_18TensorIteratorBaseEENKUlvE_clEvENKUlvE1_clEvEUlS4_S4_E_EESt5arrayIPcLm2EEEEviT0_T1_)
        /*22e8*/ 	.word	0x00000020


	//----- nvinfo : EIATTR_FRAME_SIZE
	.align		4
.L_1539:
        /*22ec*/ 	.byte	0x04, 0x11
        /*22ee*/ 	.short	(.L_1541 - .L_1540)
	.align		4
.L_1540:
        /*22f0*/ 	.word	index@(_ZN2at6native29vectorized_elementwise_kernelILi4ENS0_13AUnaryFunctorIN3c104HalfES4_S4_ZZZNS0_16fmin_kernel_cudaERNS_18TensorIteratorBaseEENKUlvE_clEvENKUlvE1_clEvEUlS4_S4_E_EESt5arrayIPcLm2EEEEviT0_T1_)
        /*22f4*/ 	.word	0x00000000


	//----- nvinfo : EIATTR_REGCOUNT
	.align		4
.L_1541:
        /*22f8*/ 	.byte	0x04, 0x2f
        /*22fa*/ 	.short	(.L_1543 - .L_1542)
	.align		4
.L_1542:
        /*22fc*/ 	.word	index@(_ZN2at6native29vectorized_elementwise_kernelILi2ENS0_13AUnaryFunctorIN3c104HalfES4_S4_ZZZNS0_16fmin_kernel_cudaERNS_18TensorIteratorBaseEENKUlvE_clEvENKUlvE1_clEvEUlS4_S4_E_EESt5arrayIPcLm2EEEEviT0_T1_)
        /*2300*/ 	.word	0x00000020


	//----- nvinfo : EIATTR_FRAME_SIZE
	.align		4
.L_1543:
        /*2304*/ 	.byte	0x04, 0x11
        /*2306*/ 	.short	(.L_1545 - .L_1544)
	.align		4
.L_1544:
        /*2308*/ 	.word	index@(_ZN2at6native29vectorized_elementwise_kernelILi2ENS0_13AUnaryFunctorIN3c104HalfES4_S4_ZZZNS0_16fmin_kernel_cudaERNS_18TensorIteratorBaseEENKUlvE_clEvENKUlvE1_clEvEUlS4_S4_E_EESt5arrayIPcLm2EEEEviT0_T1_)
        /*230c*/ 	.word	0x00000000


	//----- nvinfo : EIATTR_REGCOUNT
	.align		4
.L_1545:
        /*2310*/ 	.byte	0x04, 0x2f
        /*2312*/ 	.short	(.L_1547 - .L_1546)
	.align		4
.L_1546:
        /*2314*/ 	.word	index@(_ZN2at6native27unrolled_elementwise_kernelINS0_13AUnaryFunctorIN3c104HalfES4_S4_ZZZNS0_16fmin_kernel_cudaERNS_18TensorIteratorBaseEENKUlvE_clEvENKUlvE1_clEvEUlS4_S4_E_EESt5arrayIPcLm2EELi4E23TrivialOffsetCalculatorILi1EjESF_NS0_6memory15LoadWithoutCastENSG_16StoreWithoutCastEEEviT_T0_T2_T3_T4_T5_)
        /*2318*/ 	.word	0x00000016


	//----- nvinfo : EIATTR_FRAME_SIZE
	.align		4
.L_1547:
        /*231c*/ 	.byte	0x04, 0x11
        /*231e*/ 	.short	(.L_1549 - .L_1548)
	.align		4
.L_1548:
        /*2320*/ 	.word	index@(_ZN2at6native27unrolled_elementwise_kernelINS0_13AUnaryFunctorIN3c104HalfES4_S4_ZZZNS0_16fmin_kernel_cudaERNS_18TensorIteratorBaseEENKUlvE_clEvENKUlvE1_clEvEUlS4_S4_E_EESt5arrayIPcLm2EELi4E23TrivialOffsetCalculatorILi1EjESF_NS0_6memory15LoadWithoutCastENSG_16StoreWithoutCastEEEviT_T0_T2_T3_T4_T5_)
        /*2324*/ 	.word	0x00000000


	//----- nvinfo : EIATTR_REGCOUNT
	.align		4
.L_1549:
        /*2328*/ 	.byte	0x04, 0x2f
        /*232a*/ 	.short	(.L_1551 - .L_1550)
	.align		4
.L_1550:
        /*232c*/ 	.word	index@(_ZN2at6native18elementwise_kernelILi128ELi4EZNS0_22gpu_kernel_impl_nocastINS0_13AUnaryFunctorIN3c104HalfES5_S5_ZZZNS0_16fmin_kernel_cudaERNS_18TensorIteratorBaseEENKUlvE_clEvENKUlvE1_clEvEUlS5_S5_E_EEEEvS7_RKT_EUliE_EEviT1_)
        /*2330*/ 	.word	0x00000014


	//----- nvinfo : EIATTR_FRAME_SIZE
	.align		4
.L_1551:
        /*2334*/ 	.byte	0x04, 0x11
        /*2336*/ 	.short	(.L_1553 - .L_1552)
	.align		4
.L_1552:
        /*2338*/ 	.word	index@(_ZN2at6native18elementwise_kernelILi128ELi4EZNS0_22gpu_kernel_impl_nocastINS0_13AUnaryFunctorIN3c104HalfES5_S5_ZZZNS0_16fmin_kernel_cudaERNS_18TensorIteratorBaseEENKUlvE_clEvENKUlvE1_clEvEUlS5_S5_E_EEEEvS7_RKT_EUliE_EEviT1_)
        /*233c*/ 	.word	0x00000000


	//----- nvinfo : EIATTR_REGCOUNT
	.align		4
.L_1553:
        /*2340*/ 	.byte	0x04, 0x2f
        /*2342*/ 	.short	(.L_1555 - .L_1554)
	.align		4
.L_1554:
        /*2344*/ 	.word	index@(_ZN2at6native27unrolled_elementwise_kernelINS0_13AUnaryFunctorIN3c104HalfES4_S4_ZZZNS0_16fmin_kernel_cudaERNS_18TensorIteratorBaseEENKUlvE_clEvENKUlvE1_clEvEUlS4_S4_E_EESt5arrayIPcLm2EELi4E23TrivialOffsetCalculatorILi1EjESF_NS0_6memory12LoadWithCastILi1EEENSG_13StoreWithCastILi1EEEEEviT_T0_T2_T3_T4_T5_)
        /*2348*/ 	.word	0x0000001c


	//----- nvinfo : EIATTR_FRAME_SIZE
	.align		4
.L_1555:
        /*234c*/ 	.byte	0x04, 0x11
        /*234e*/ 	.short	(.L_1557 - .L_1556)
	.align		4
.L_1556:
        /*2350*/ 	.word	index@(_ZN2at6native27unrolled_elementwise_kernelINS0_13AUnaryFunctorIN3c104HalfES4_S4_ZZZNS0_16fmin_kernel_cudaERNS_18TensorIteratorBaseEENKUlvE_clEvENKUlvE1_clEvEUlS4_S4_E_EESt5arrayIPcLm2EELi4E23TrivialOffsetCalculatorILi1EjESF_NS0_6memory12LoadWithCastILi1EEENSG_13StoreWithCastILi1EEEEEviT_T0_T2_T3_T4_T5_)
        /*2354*/ 	.word	0x00000000


	//----- nvinfo : EIATTR_REGCOUNT
	.align		4
.L_1557:
        /*2358*/ 	.byte	0x04, 0x2f
        /*235a*/ 	.short	(.L_1559 - .L_1558)
	.align		4
.L_1558:
        /*235c*/ 	.word	index@(_ZN2at6native18elementwise_kernelILi128ELi4EZNS0_15gpu_kernel_implINS0_13AUnaryFunctorIN3c104HalfES5_S5_ZZZNS0_16fmin_kernel_cudaERNS_18TensorIteratorBaseEENKUlvE_clEvENKUlvE1_clEvEUlS5_S5_E_EEEEvS7_RKT_EUliE_EEviT1_)
        /*2360*/ 	.word	0x00000018


	//----- nvinfo : EIATTR_FRAME_SIZE
	.align		4
.L_1559:
        /*2364*/ 	.byte	0x04, 0x11
        /*2366*/ 	.short	(.L_1561 - .L_1560)
	.align		4
.L_1560:
        /*2368*/ 	.word	index@(_ZN2at6native18elementwise_kernelILi128ELi4EZNS0_15gpu_kernel_implINS0_13AUnaryFunctorIN3c104HalfES5_S5_ZZZNS0_16fmin_kernel_cudaERNS_18TensorIteratorBaseEENKUlvE_clEvENKUlvE1_clEvEUlS5_S5_E_EEEEvS7_RKT_EUliE_EEviT1_)
        /*236c*/ 	.word	0x00000000


	//----- nvinfo : EIATTR_REGCOUNT
	.align		4
.L_1561:
        /*2370*/ 	.byte	0x04, 0x2f
        /*2372*/ 	.short	(.L_1563 - .L_1562)
	.align		4
.L_1562:
        /*2374*/ 	.word	index@(_ZN2at6native29vectorized_elementwise_kernelILi8ENS0_13BinaryFunctorIN3c108BFloat16ES4_S4_ZZZNS0_16fmin_kernel_cudaERNS_18TensorIteratorBaseEENKUlvE_clEvENKUlvE2_clEvEUlS4_S4_E_EESt5arrayIPcLm3EEEEviT0_T1_)
        /*2378*/ 	.word	0x00000004


	//----- nvinfo : EIATTR_FRAME_SIZE
	.align		4
.L_1563:
        /*237c*/ 	.byte	0x04, 0x11
        /*237e*/ 	.short	(.L_1565 - .L_1564)
	.align		4
.L_1564:
        /*2380*/ 	.word	index@(_ZN2at6native29vectorized_elementwise_kernelILi8ENS0_13BinaryFunctorIN3c108BFloat16ES4_S4_ZZZNS0_16fmin_kernel_cudaERNS_18TensorIteratorBaseEENKUlvE_clEvENKUlvE2_clEvEUlS4_S4_E_EESt5arrayIPcLm3EEEEviT0_T1_)
        /*2384*/ 	.word	0x00000000


	//----- nvinfo : EIATTR_REGCOUNT
	.align		4
.L_1565:
        /*2388*/ 	.byte	0x04, 0x2f
        /*238a*/ 	.short	(.L_1567 - .L_1566)
	.align		4
.L_1566:
        /*238c*/ 	.word	index@(_ZN2at6native29vectorized_elementwise_kernelILi4ENS0_13BinaryFunctorIN3c108BFloat16ES4_S4_ZZZNS0_16fmin_kernel_cudaERNS_18TensorIteratorBaseEENKUlvE_clEvENKUlvE2_clEvEUlS4_S4_E_EESt5arrayIPcLm3EEEEviT0_T1_)
        /*2390*/ 	.word	0x00000028


	//----- nvinfo : EIATTR_FRAME_SIZE
	.align		4
.L_1567:
        /*2394*/ 	.byte	0x04, 0x11
        /*2396*/ 	.short	(.L_1569 - .L_1568)
	.align		4
.L_1568:
        /*2398*/ 	.word	index@(_ZN2at6native29vectorized_elementwise_kernelILi4ENS0_13BinaryFunctorIN3c108BFloat16ES4_S4_ZZZNS0_16fmin_kernel_cudaERNS_18TensorIteratorBaseEENKUlvE_clEvENKUlvE2_clEvEUlS4_S4_E_EESt5arrayIPcLm3EEEEviT0_T1_)
        /*239c*/ 	.word	0x00000000


	//----- nvinfo : EIATTR_REGCOUNT
	.align		4
.L_1569:
        /*23a0*/ 	.byte	0x04, 0x2f
        /*23a2*/ 	.short	(.L_1571 - .L_1570)
	.align		4
.L_1570:
        /*23a4*/ 	.word	index@(_ZN2at6native29vectorized_elementwise_kernelILi2ENS0_13BinaryFunctorIN3c108BFloat16ES4_S4_ZZZNS0_16fmin_kernel_cudaERNS_18TensorIteratorBaseEENKUlvE_clEvENKUlvE2_clEvEUlS4_S4_E_EESt5arrayIPcLm3EEEEviT0_T1_)
        /*23a8*/ 	.word	0x00000028


	//----- nvinfo : EIATTR_FRAME_SIZE
	.align		4
.L_1571:
        /*23ac*/ 	.byte	0x04, 0x11
        /*23ae*/ 	.short	(.L_1573 - .L_1572)
	.align		4
.L_1572:
        /*23b0*/ 	.word	index@(_ZN2at6native29vectorized_elementwise_kernelILi2ENS0_13BinaryFunctorIN3c108BFloat16ES4_S4_ZZZNS0_16fmin_kernel_cudaERNS_18TensorIteratorBaseEENKUlvE_clEvENKUlvE2_clEvEUlS4_S4_E_EESt5arrayIPcLm3EEEEviT0_T1_)
        /*23b4*/ 	.word	0x00000000


	//----- nvinfo : EIATTR_REGCOUNT
	.align		4
.L_1573:
        /*23b8*/ 	.byte	0x04, 0x2f
        /*23ba*/ 	.short	(.L_1575 - .L_1574)
	.align		4
.L_1574:
        /*23bc*/ 	.word	index@(_ZN2at6native27unrolled_elementwise_kernelINS0_13BinaryFunctorIN3c108BFloat16ES4_S4_ZZZNS0_16fmin_kernel_cudaERNS_18TensorIteratorBaseEENKUlvE_clEvENKUlvE2_clEvEUlS4_S4_E_EESt5arrayIPcLm3EELi4E23TrivialOffsetCalculatorILi2EjESE_ILi1EjENS0_6memory15LoadWithoutCastENSH_16StoreWithoutCastEEEviT_T0_T2_T3_T4_T5_)
        /*23c0*/ 	.word	0x0000001e


	//----- nvinfo : EIATTR_FRAME_SIZE
	.align		4
.L_1575:
        /*23c4*/ 	.byte	0x04, 0x11
        /*23c6*/ 	.short	(.L_1577 - .L_1576)
	.align		4
.L_1576:
        /*23c8*/ 	.word	index@(_ZN2at6native27unrolled_elementwise_kernelINS0_13BinaryFunctorIN3c108BFloat16ES4_S4_ZZZNS0_16fmin_kernel_cudaERNS_18TensorIteratorBaseEENKUlvE_clEvENKUlvE2_clEvEUlS4_S4_E_EESt5arrayIPcLm3EELi4E23TrivialOffsetCalculatorILi2EjESE_ILi1EjENS0_6memory15LoadWithoutCastENSH_16StoreWithoutCastEEEviT_T0_T2_T3_T4_T5_)
        /*23cc*/ 	.word	0x00000000


	//----- nvinfo : EIATTR_REGCOUNT
	.align		4
.L_1577:
        /*23d0*/ 	.byte	0x04, 0x2f
        /*23d2*/ 	.short	(.L_1579 - .L_1578)
	.align		4
.L_1578:
        /*23d4*/ 	.word	index@(_ZN2at6native18elementwise_kernelILi128ELi4EZNS0_22gpu_kernel_impl_nocastINS0_13BinaryFunctorIN3c108BFloat16ES5_S5_ZZZNS0_16fmin_kernel_cudaERNS_18TensorIteratorBaseEENKUlvE_clEvENKUlvE2_clEvEUlS5_S5_E_EEEEvS7_RKT_EUliE_EEviT1_)
        /*23d8*/ 	.word	0x00000014


	//----- nvinfo : EIATTR_FRAME_SIZE
	.align		4
.L_1579:
        /*23dc*/ 	.byte	0x04, 0x11
        /*23de*/ 	.short	(.L_1581 - .L_1580)
	.align		4
.L_1580:
        /*23e0*/ 	.word	index@(_ZN2at6native18elementwise_kernelILi128ELi4EZNS0_22gpu_kernel_impl_nocastINS0_13BinaryFunctorIN3c108BFloat16ES5_S5_ZZZNS0_16fmin_kernel_cudaERNS_18TensorIteratorBaseEENKUlvE_clEvENKUlvE2_clEvEUlS5_S5_E_EEEEvS7_RKT_EUliE_EEviT1_)
        /*23e4*/ 	.word	0x00000000


	//----- nvinfo : EIATTR_REGCOUNT
	.align		4
.L_1581:
        /*23e8*/ 	.byte	0x04, 0x2f
        /*23ea*/ 	.short	(.L_1583 - .L_1582)
	.align		4
.L_1582:
        /*23ec*/ 	.word	index@(_ZN2at6native27unrolled_elementwise_kernelINS0_13BinaryFunctorIN3c108BFloat16ES4_S4_ZZZNS0_16fmin_kernel_cudaERNS_18TensorIteratorBaseEENKUlvE_clEvENKUlvE2_clEvEUlS4_S4_E_EESt5arrayIPcLm3EELi4E23TrivialOffsetCalculatorILi2EjESE_ILi1EjENS0_6memory12LoadWithCastILi2EEENSH_13StoreWithCastILi1EEEEEviT_T0_T2_T3_T4_T5_)
        /*23f0*/ 	.word	0x0000001e


	//----- nvinfo : EIATTR_FRAME_SIZE
	.align		4
.L_1583:
        /*23f4*/ 	.byte	0x04, 0x11
        /*23f6*/ 	.short	(.L_1585 - .L_1584)
	.align		4
.L_1584:
        /*23f8*/ 	.word	index@(_ZN2at6native27unrolled_elementwise_kernelINS0_13BinaryFunctorIN3c108BFloat16ES4_S4_ZZZNS0_16fmin_kernel_cudaERNS_18TensorIteratorBaseEENKUlvE_clEvENKUlvE2_clEvEUlS4_S4_E_EESt5arrayIPcLm3EELi4E23TrivialOffsetCalculatorILi2EjESE_ILi1EjENS0_6memory12LoadWithCastILi2EEENSH_13StoreWithCastILi1EEEEEviT_T0_T2_T3_T4_T5_)
        /*23fc*/ 	.word	0x00000000


	//----- nvinfo : EIATTR_REGCOUNT
	.align		4
.L_1585:
        /*2400*/ 	.byte	0x04, 0x2f
        /*2402*/ 	.short	(.L_1587 - .L_1586)
	.align		4
.L_1586:
        /*2404*/ 	.word	index@(_ZN2at6native18elementwise_kernelILi128ELi4EZNS0_15gpu_kernel_implINS0_13BinaryFunctorIN3c108BFloat16ES5_S5_ZZZNS0_16fmin_kernel_cudaERNS_18TensorIteratorBaseEENKUlvE_clEvENKUlvE2_clEvEUlS5_S5_E_EEEEvS7_RKT_EUliE_EEviT1_)
        /*2408*/ 	.word	0x00000018


	//----- nvinfo : EIATTR_FRAME_SIZE
	.align		4
.L_1587:
        /*240c*/ 	.byte	0x04, 0x11
        /*240e*/ 	.short	(.L_1589 - .L_1588)
	.align		4
.L_1588:
        /*2410*/ 	.word	index@(_ZN2at6native18elementwise_kernelILi128ELi4EZNS0_15gpu_kernel_implINS0_13BinaryFunctorIN3c108BFloat16ES5_S5_ZZZNS0_16fmin_kernel_cudaERNS_18TensorIteratorBaseEENKUlvE_clEvENKUlvE2_clEvEUlS5_S5_E_EEEEvS7_RKT_EUliE_EEviT1_)
        /*2414*/ 	.word	0x00000000


	//----- nvinfo : EIATTR_REGCOUNT
	.align		4
.L_1589:
        /*2418*/ 	.byte	0x04, 0x2f
        /*241a*/ 	.short	(.L_1591 - .L_1590)
	.align		4
.L_1590:
        /*241c*/ 	.word	index@(_ZN2at6native29vectorized_elementwise_kernelILi8ENS0_13AUnaryFunctorIN3c108BFloat16ES4_S4_ZZZNS0_16fmin_kernel_cudaERNS_18TensorIteratorBaseEENKUlvE_clEvENKUlvE2_clEvEUlS4_S4_E_EESt5arrayIPcLm2EEEEviT0_T1_)
        /*2420*/ 	.word	0x00000004


	//----- nvinfo : EIATTR_FRAME_SIZE
	.align		4
.L_1591:
        /*2424*/ 	.byte	0x04, 0x11
        /*2426*/ 	.short	(.L_1593 - .L_1592)
	.align		4
.L_1592:
        /*2428*/ 	.word	index@(_ZN2at6native29vectorized_elementwise_kernelILi8ENS0_13AUnaryFunctorIN3c108BFloat16ES4_S4_ZZZNS0_16fmin_kernel_cudaERNS_18TensorIteratorBaseEENKUlvE_clEvENKUlvE2_clEvEUlS4_S4_E_EESt5arrayIPcLm2EEEEviT0_T1_)
        /*242c*/ 	.word	0x00000000


	//----- nvinfo : EIATTR_REGCOUNT
	.align		4
.L_1593:
        /*2430*/ 	.byte	0x04, 0x2f
        /*2432*/ 	.short	(.L_1595 - .L_1594)
	.align		4
.L_1594:
        /*2434*/ 	.word	index@(_ZN2at6native29vectorized_elementwise_kernelILi4ENS0_13AUnaryFunctorIN3c108BFloat16ES4_S4_ZZZNS0_16fmin_kernel_cudaERNS_18TensorIteratorBaseEENKUlvE_clEvENKUlvE2_clEvEUlS4_S4_E_EESt5arrayIPcLm2EEEEviT0_T1_)
        /*2438*/ 	.word	0x00000020


	//----- nvinfo : EIATTR_FRAME_SIZE
	.align		4
.L_1595:
        /*243c*/ 	.byte	0x04, 0x11
        /*243e*/ 	.short	(.L_1597 - .L_1596)
	.align		4
.L_1596:
        /*2440*/ 	.word	index@(_ZN2at6native29vectorized_elementwise_kernelILi4ENS0_13AUnaryFunctorIN3c108BFloat16ES4_S4_ZZZNS0_16fmin_kernel_cudaERNS_18TensorIteratorBaseEENKUlvE_clEvENKUlvE2_clEvEUlS4_S4_E_EESt5arrayIPcLm2EEEEviT0_T1_)
        /*2444*/ 	.word	0x00000000


	//----- nvinfo : EIATTR_REGCOUNT
	.align		4
.L_1597:
        /*2448*/ 	.byte	0x04, 0x2f
        /*244a*/ 	.short	(.L_1599 - .L_1598)
	.align		4
.L_1598:
        /*244c*/ 	.word	index@(_ZN2at6native29vectorized_elementwise_kernelILi2ENS0_13AUnaryFunctorIN3c108BFloat16ES4_S4_ZZZNS0_16fmin_kernel_cudaERNS_18TensorIteratorBaseEENKUlvE_clEvENKUlvE2_clEvEUlS4_S4_E_EESt5arrayIPcLm2EEEEviT0_T1_)
        /*2450*/ 	.word	0x00000020


	//----- nvinfo : EIATTR_FRAME_SIZE
	.align		4
.L_1599:
        /*2454*/ 	.byte	0x04, 0x11
        /*2456*/ 	.short	(.L_1601 - .L_1600)
	.align		4
.L_1600:
        /*2458*/ 	.word	index@(_ZN2at6native29vectorized_elementwise_kernelILi2ENS0_13AUnaryFunctorIN3c108BFloat16ES4_S4_ZZZNS0_16fmin_kernel_cudaERNS_18TensorIteratorBaseEENKUlvE_clEvENKUlvE2_clEvEUlS4_S4_E_EESt5arrayIPcLm2EEEEviT0_T1_)
        /*245c*/ 	.word	0x00000000


	//----- nvinfo : EIATTR_REGCOUNT
	.align		4
.L_1601:
        /*2460*/ 	.byte	0x04, 0x2f
        /*2462*/ 	.short	(.L_1603 - .L_1602)
	.align		4
.L_1602:
        /*2464*/ 	.word	index@(_ZN2at6native27unrolled_elementwise_kernelINS0_13AUnaryFunctorIN3c108BFloat16ES4_S4_ZZZNS0_16fmin_kernel_cudaERNS_18TensorIteratorBaseEENKUlvE_clEvENKUlvE2_clEvEUlS4_S4_E_EESt5arrayIPcLm2EELi4E23TrivialOffsetCalculatorILi1EjESF_NS0_6memory15LoadWithoutCastENSG_16StoreWithoutCastEEEviT_T0_T2_T3_T4_T5_)
        /*2468*/ 	.word	0x00000018


	//----- nvinfo : EIATTR_FRAME_SIZE
	.align		4
.L_1603:
        /*246c*/ 	.byte	0x04, 0x11
        /*246e*/ 	.short	(.L_1605 - .L_1604)
	.align		4
.L_1604:
        /*2470*/ 	.word	index@(_ZN2at6native27unrolled_elementwise_kernelINS0_13AUnaryFunctorIN3c108BFloat16ES4_S4_ZZZNS0_16fmin_kernel_cudaERNS_18TensorIteratorBaseEENKUlvE_clEvENKUlvE2_clEvEUlS4_S4_E_EESt5arrayIPcLm2EELi4E23TrivialOffsetCalculatorILi1EjESF_NS0_6memory15LoadWithoutCastENSG_16StoreWithoutCastEEEviT_T0_T2_T3_T4_T5_)
        /*2474*/ 	.word	0x00000000


	//----- nvinfo : EIATTR_REGCOUNT
	.align		4
.L_1605:
        /*2478*/ 	.byte	0x04, 0x2f
        /*247a*/ 	.short	(.L_1607 - .L_1606)
	.align		4
.L_1606:
        /*247c*/ 	.word	index@(_ZN2at6native18elementwise_kernelILi128ELi4EZNS0_22gpu_kernel_impl_nocastINS0_13AUnaryFunctorIN3c108BFloat16ES5_S5_ZZZNS0_16fmin_kernel_cudaERNS_18TensorIteratorBaseEENKUlvE_clEvENKUlvE2_clEvEUlS5_S5_E_EEEEvS7_RKT_EUliE_EEviT1_)
        /*2480*/ 	.word	0x00000014


	//----- nvinfo : EIATTR_FRAME_SIZE
	.align		4
.L_1607:
        /*2484*/ 	.byte	0x04, 0x11
        /*2486*/ 	.short	(.L_1609 - .L_1608)
	.align		4
.L_1608:
        /*2488*/ 	.word	index@(_ZN2at6native18elementwise_kernelILi128ELi4EZNS0_22gpu_kernel_impl_nocastINS0_13AUnaryFunctorIN3c108BFloat16ES5_S5_ZZZNS0_16fmin_kernel_cudaERNS_18TensorIteratorBaseEENKUlvE_clEvENKUlvE2_clEvEUlS5_S5_E_EEEEvS7_RKT_EUliE_EEviT1_)
        /*248c*/ 	.word	0x00000000


	//----- nvinfo : EIATTR_REGCOUNT
	.align		4
.L_1609:
        /*2490*/ 	.byte	0x04, 0x2f
        /*2492*/ 	.short	(.L_1611 - .L_1610)
	.align		4
.L_1610:
        /*2494*/ 	.word	index@(_ZN2at6native27unrolled_elementwise_kernelINS0_13AUnaryFunctorIN3c108BFloat16ES4_S4_ZZZNS0_16fmin_kernel_cudaERNS_18TensorIteratorBaseEENKUlvE_clEvENKUlvE2_clEvEUlS4_S4_E_EESt5arrayIPcLm2EELi4E23TrivialOffsetCalculatorILi1EjESF_NS0_6memory12LoadWithCastILi1EEENSG_13StoreWithCastILi1EEEEEviT_T0_T2_T3_T4_T5_)
        /*2498*/ 	.word	0x0000001c


	//----- nvinfo : EIATTR_FRAME_SIZE
	.align		4
.L_1611:
        /*249c*/ 	.byte	0x04, 0x11
        /*249e*/ 	.short	(.L_1613 - .L_1612)
	.align		4
.L_1612:
        /*24a0*/ 	.word	index@(_ZN2at6native27unrolled_elementwise_kernelINS0_13AUnaryFunctorIN3c108BFloat16ES4_S4_ZZZNS0_16fmin_kernel_cudaERNS_18TensorIteratorBaseEENKUlvE_clEvENKUlvE2_clEvEUlS4_S4_E_EESt5arrayIPcLm2EELi4E23TrivialOffsetCalculatorILi1EjESF_NS0_6memory12LoadWithCastILi1EEENSG_13StoreWithCastILi1EEEEEviT_T0_T2_T3_T4_T5_)
        /*24a4*/ 	.word	0x00000000


	//----- nvinfo : EIATTR_REGCOUNT
	.align		4
.L_1613:
        /*24a8*/ 	.byte	0x04, 0x2f
        /*24aa*/ 	.short	(.L_1615 - .L_1614)
	.align		4
.L_1614:
        /*24ac*/ 	.word	index@(_ZN2at6native18elementwise_kernelILi128ELi4EZNS0_15gpu_kernel_implINS0_13AUnaryFunctorIN3c108BFloat16ES5_S5_ZZZNS0_16fmin_kernel_cudaERNS_18TensorIteratorBaseEENKUlvE_clEvENKUlvE2_clEvEUlS5_S5_E_EEEEvS7_RKT_EUliE_EEviT1_)
        /*24b0*/ 	.word	0x00000018


	//----- nvinfo : EIATTR_FRAME_SIZE
	.align		4
.L_1615:
        /*24b4*/ 	.byte	0x04, 0x11
        /*24b6*/ 	.short	(.L_1617 - .L_1616)
	.align		4
.L_1616:
        /*24b8*/ 	.word	index@(_ZN2at6native18elementwise_kernelILi128ELi4EZNS0_15gpu_kernel_implINS0_13AUnaryFunctorIN3c108BFloat16ES5_S5_ZZZNS0_16fmin_kernel_cudaERNS_18TensorIteratorBaseEENKUlvE_clEvENKUlvE2_clEvEUlS5_S5_E_EEEEvS7_RKT_EUliE_EEviT1_)
        /*24bc*/ 	.word	0x00000000


	//----- nvinfo : EIATTR_MIN_STACK_SIZE
	.align		4
.L_1617:
        /*24c0*/ 	.byte	0x04, 0x12
        /*24c2*/ 	.short	(.L_1619 - .L_1618)
	.align		4
.L_1618:
        /*24c4*/ 	.word	index@(_ZN2at6native18elementwise_kernelILi128ELi4EZNS0_15gpu_kernel_implINS0_13AUnaryFunctorIN3c108BFloat16ES5_S5_ZZZNS0_16fmin_kernel_cudaERNS_18TensorIteratorBaseEENKUlvE_clEvENKUlvE2_clEvEUlS5_S5_E_EEEEvS7_RKT_EUliE_EEviT1_)
        /*24c8*/ 	.word	0x00000000


	//----- nvinfo : EIATTR_MIN_STACK_SIZE
	.align		4
.L_1619:
        /*24cc*/ 	.byte	0x04, 0x12
        /*24ce*/ 	.short	(.L_1621 - .L_1620)
	.align		4
.L_1620:
        /*24d0*/ 	.word	index@(_ZN2at6native27unrolled_elementwise_kernelINS0_13AUnaryFunctorIN3c108BFloat16ES4_S4_ZZZNS0_16fmin_kernel_cudaERNS_18TensorIteratorBaseEENKUlvE_clEvENKUlvE2_clEvEUlS4_S4_E_EESt5arrayIPcLm2EELi4E23TrivialOffsetCalculatorILi1EjESF_NS0_6memory12LoadWithCastILi1EEENSG_13StoreWithCastILi1EEEEEviT_T0_T2_T3_T4_T5_)
        /*24d4*/ 	.word	0x00000000


	//----- nvinfo : EIATTR_MIN_STACK_SIZE
	.align		4
.L_1621:
        /*24d8*/ 	.byte	0x04, 0x12
        /*24da*/ 	.short	(.L_1623 - .L_1622)
	.align		4
.L_1622:
        /*24dc*/ 	.word	index@(_ZN2at6native18elementwise_kernelILi128ELi4EZNS0_22gpu_kernel_impl_nocastINS0_13AUnaryFunctorIN3c108BFloat16ES5_S5_ZZZNS0_16fmin_kernel_cudaERNS_18TensorIteratorBaseEENKUlvE_clEvENKUlvE2_clEvEUlS5_S5_E_EEEEvS7_RKT_EUliE_EEviT1_)
        /*24e0*/ 	.word	0x00000000


	//----- nvinfo : EIATTR_MIN_STACK_SIZE
	.align		4
.L_1623:
        /*24e4*/ 	.byte	0x04, 0x12
        /*24e6*/ 	.short	(.L_1625 - .L_1624)
	.align		4
.L_1624:
        /*24e8*/ 	.word	index@(_ZN2at6native27unrolled_elementwise_kernelINS0_13AUnaryFunctorIN3c108BFloat16ES4_S4_ZZZNS0_16fmin_kernel_cudaERNS_18TensorIteratorBaseEENKUlvE_clEvENKUlvE2_clEvEUlS4_S4_E_EESt5arrayIPcLm2EELi4E23TrivialOffsetCalculatorILi1EjESF_NS0_6memory15LoadWithoutCastENSG_16StoreWithoutCastEEEviT_T0_T2_T3_T4_T5_)
        /*24ec*/ 	.word	0x00000000


	//----- nvinfo : EIATTR_MIN_STACK_SIZE
	.align		4
.L_1625:
        /*24f0*/ 	.byte	0x04, 0x12
        /*24f2*/ 	.short	(.L_1627 - .L_1626)
	.align		4
.L_1626:
        /*24f4*/ 	.word	index@(_ZN2at6native29vectorized_elementwise_kernelILi2ENS0_13AUnaryFunctorIN3c108BFloat16ES4_S4_ZZZNS0_16fmin_kernel_cudaERNS_18TensorIteratorBaseEENKUlvE_clEvENKUlvE2_clEvEUlS4_S4_E_EESt5arrayIPcLm2EEEEviT0_T1_)
        /*24f8*/ 	.word	0x00000000


	//----- nvinfo : EIATTR_MIN_STACK_SIZE
	.align		4
.L_1627:
        /*24fc*/ 	.byte	0x04, 0x12
        /*24fe*/ 	.short	(.L_1629 - .L_1628)
	.align		4
.L_1628:
        /*2500*/ 	.word	index@(_ZN2at6native29vectorized_elementwise_kernelILi4ENS0_13AUnaryFunctorIN3c108BFloat16ES4_S4_ZZZNS0_16fmin_kernel_cudaERNS_18TensorIteratorBaseEENKUlvE_clEvENKUlvE2_clEvEUlS4_S4_E_EESt5arrayIPcLm2EEEEviT0_T1_)
        /*2504*/ 	.word	0x00000000


	//----- nvinfo : EIATTR_MIN_STACK_SIZE
	.align		4
.L_1629:
        /*2508*/ 	.byte	0x04, 0x12
        /*250a*/ 	.short	(.L_1631 - .L_1630)
	.align		4
.L_1630:
        /*250c*/ 	.word	index@(_ZN2at6native29vectorized_elementwise_kernelILi8ENS0_13AUnaryFunctorIN3c108BFloat16ES4_S4_ZZZNS0_16fmin_kernel_cudaERNS_18TensorIteratorBaseEENKUlvE_clEvENKUlvE2_clEvEUlS4_S4_E_EESt5arrayIPcLm2EEEEviT0_T1_)
        /*2510*/ 	.word	0x00000000


	//----- nvinfo : EIATTR_MIN_STACK_SIZE
	.align		4
.L_1631:
        /*2514*/ 	.byte	0x04, 0x12
        /*2516*/ 	.short	(.L_1633 - .L_1632)
	.align		4
.L_1632:
        /*2518*/ 	.word	index@(_ZN2at6native18elementwise_kernelILi128ELi4EZNS0_15gpu_kernel_implINS0_13BinaryFunctorIN3c108BFloat16ES5_S5_ZZZNS0_16fmin_kernel_cudaERNS_18TensorIteratorBaseEENKUlvE_clEvENKUlvE2_clEvEUlS5_S5_E_EEEEvS7_RKT_EUliE_EEviT1_)
        /*251c*/ 	.word	0x00000000


	//----- nvinfo : EIATTR_MIN_STACK_SIZE
	.align		4
.L_1633:
        /*2520*/ 	.byte	0x04, 0x12
        /*2522*/ 	.short	(.L_1635 - .L_1634)
	.align		4
.L_1634:
        /*2524*/ 	.word	index@(_ZN2at6native27unrolled_elementwise_kernelINS0_13BinaryFunctorIN3c108BFloat16ES4_S4_ZZZNS0_16fmin_kernel_cudaERNS_18TensorIteratorBaseEENKUlvE_clEvENKUlvE2_clEvEUlS4_S4_E_EESt5arrayIPcLm3EELi4E23TrivialOffsetCalculatorILi2EjESE_ILi1EjENS0_6memory12LoadWithCastILi2EEENSH_13StoreWithCastILi1EEEEEviT_T0_T2_T3_T4_T5_)
        /*2528*/ 	.word	0x00000000


	//----- nvinfo : EIATTR_MIN_STACK_SIZE
	.align		4
.L_1635:
        /*252c*/ 	.byte	0x04, 0x12
        /*252e*/ 	.short	(.L_1637 - .L_1636)
	.align		4
.L_1636:
        /*2530*/ 	.word	index@(_ZN2at6native18elementwise_kernelILi128ELi4EZNS0_22gpu_kernel_impl_nocastINS0_13BinaryFunctorIN3c108BFloat16ES5_S5_ZZZNS0_16fmin_kernel_cudaERNS_18TensorIteratorBaseEENKUlvE_clEvENKUlvE2_clEvEUlS5_S5_E_EEEEvS7_RKT_EUliE_EEviT1_)
        /*2534*/ 	.word	0x00000000


	//----- nvinfo : EIATTR_MIN_STACK_SIZE
	.align		4
.L_1637:
        /*2538*/ 	.byte	0x04, 0x12
        /*253a*/ 	.short	(.L_1639 - .L_1638)
	.align		4
.L_1638:
        /*253c*/ 	.word	index@(_ZN2at6native27unrolled_elementwise_kernelINS0_13BinaryFunctorIN3c108BFloat16ES4_S4_ZZZNS0_16fmin_kernel_cudaERNS_18TensorIteratorBaseEENKUlvE_clEvENKUlvE2_clEvEUlS4_S4_E_EESt5arrayIPcLm3EELi4E23TrivialOffsetCalculatorILi2EjESE_ILi1EjENS0_6memory15LoadWithoutCastENSH_16StoreWithoutCastEEEviT_T0_T2_T3_T4_T5_)
        /*2540*/ 	.word	0x00000000


	//----- nvinfo : EIATTR_MIN_STACK_SIZE
	.align		4
.L_1639:
        /*2544*/ 	.byte	0x04, 0x12
        /*2546*/ 	.short	(.L_1641 - .L_1640)
	.align		4
.L_1640:
        /*2548*/ 	.word	index@(_ZN2at6native29vectorized_elementwise_kernelILi2ENS0_13BinaryFunctorIN3c108BFloat16ES4_S4_ZZZNS0_16fmin_kernel_cudaERNS_18TensorIteratorBaseEENKUlvE_clEvENKUlvE2_clEvEUlS4_S4_E_EESt5arrayIPcLm3EEEEviT0_T1_)
        /*254c*/ 	.word	0x00000000


	//----- nvinfo : EIATTR_MIN_STACK_SIZE
	.align		4
.L_1641:
        /*2550*/ 	.byte	0x04, 0x12
        /*2552*/ 	.short	(.L_1643 - .L_1642)
	.align		4
.L_1642:
        /*2554*/ 	.word	index@(_ZN2at6native29vectorized_elementwise_kernelILi4ENS0_13BinaryFunctorIN3c108BFloat16ES4_S4_ZZZNS0_16fmin_kernel_cudaERNS_18TensorIteratorBaseEENKUlvE_clEvENKUlvE2_clEvEUlS4_S4_E_EESt5arrayIPcLm3EEEEviT0_T1_)
        /*2558*/ 	.word	0x00000000


	//----- nvinfo : EIATTR_MIN_STACK_SIZE
	.align		4
.L_1643:
        /*255c*/ 	.byte	0x04, 0x12
        /*255e*/ 	.short	(.L_1645 - .L_1644)
	.align		4
.L_1644:
        /*2560*/ 	.word	index@(_ZN2at6native29vectorized_elementwise_kernelILi8ENS0_13BinaryFunctorIN3c108BFloat16ES4_S4_ZZZNS0_16fmin_kernel_cudaERNS_18TensorIteratorBaseEENKUlvE_clEvENKUlvE2_clEvEUlS4_S4_E_EESt5arrayIPcLm3EEEEviT0_T1_)
        /*2564*/ 	.word	0x00000000


	//----- nvinfo : EIATTR_MIN_STACK_SIZE
	.align		4
.L_1645:
        /*2568*/ 	.byte	0x04, 0x12
        /*256a*/ 	.short	(.L_1647 - .L_1646)
	.align		4
.L_1646:
        /*256c*/ 	.word	index@(_ZN2at6native18elementwise_kernelILi128ELi4EZNS0_15gpu_kernel_implINS0_13AUnaryFunctorIN3c104HalfES5_S5_ZZZNS0_16fmin_kernel_cudaERNS_18TensorIteratorBaseEENKUlvE_clEvENKUlvE1_clEvEUlS5_S5_E_EEEEvS7_RKT_EUliE_EEviT1_)
        /*2570*/ 	.word	0x00000000


	//----- nvinfo : EIATTR_MIN_STACK_SIZE
	.align		4
.L_1647:
        /*2574*/ 	.byte	0x04, 0x12
        /*2576*/ 	.short	(.L_1649 - .L_1648)
	.align		4
.L_1648:
        /*2578*/ 	.word	index@(_ZN2at6native27unrolled_elementwise_kernelINS0_13AUnaryFunctorIN3c104HalfES4_S4_ZZZNS0_16fmin_kernel_cudaERNS_18TensorIteratorBaseEENKUlvE_clEvENKUlvE1_clEvEUlS4_S4_E_EESt5arrayIPcLm2EELi4E23TrivialOffsetCalculatorILi1EjESF_NS0_6memory12LoadWithCastILi1EEENSG_13StoreWithCastILi1EEEEEviT_T0_T2_T3_T4_T5_)
        /*257c*/ 	.word	0x00000000


	//----- nvinfo : EIATTR_MIN_STACK_SIZE
	.align		4
.L_1649:
        /*2580*/ 	.byte	0x04, 0x12
        /*2582*/ 	.short	(.L_1651 - .L_1650)
	.align		4
.L_1650:
        /*2584*/ 	.word	index@(_ZN2at6native18elementwise_kernelILi128ELi4EZNS0_22gpu_kernel_impl_nocastINS0_13AUnaryFunctorIN3c104HalfES5_S5_ZZZNS0_16fmin_kernel_cudaERNS_18TensorIteratorBaseEENKUlvE_clEvENKUlvE1_clEvEUlS5_S5_E_EEEEvS7_RKT_EUliE_EEviT1_)
        /*2588*/ 	.word	0x00000000


	//----- nvinfo : EIATTR_MIN_STACK_SIZE
	.align		4
.L_1651:
        /*258c*/ 	.byte	0x04, 0x12
        /*258e*/ 	.short	(.L_1653 - .L_1652)
	.align		4
.L_1652:
        /*2590*/ 	.word	index@(_ZN2at6native27unrolled_elementwise_kernelINS0_13AUnaryFunctorIN3c104HalfES4_S4_ZZZNS0_16fmin_kernel_cudaERNS_18TensorIteratorBaseEENKUlvE_clEvENKUlvE1_clEvEUlS4_S4_E_EESt5arrayIPcLm2EELi4E23TrivialOffsetCalculatorILi1EjESF_NS0_6memory15LoadWithoutCastENSG_16StoreWithoutCastEEEviT_T0_T2_T3_T4_T5_)
        /*2594*/ 	.word	0x00000000


	//----- nvinfo : EIATTR_MIN_STACK_SIZE
	.align		4
.L_1653:
        /*2598*/ 	.byte	0x04, 0x12
        /*259a*/ 	.short	(.L_1655 - .L_1654)
	.align		4
.L_1654:
        /*259c*/ 	.word	index@(_ZN2at6native29vectorized_elementwise_kernelILi2ENS0_13AUnaryFunctorIN3c104HalfES4_S4_ZZZNS0_16fmin_kernel_cudaERNS_18TensorIteratorBaseEENKUlvE_clEvENKUlvE1_clEvEUlS4_S4_E_EESt5arrayIPcLm2EEEEviT0_T1_)
        /*25a0*/ 	.word	0x00000000


	//----- nvinfo : EIATTR_MIN_STACK_SIZE
	.align		4
.L_1655:
        /*25a4*/ 	.byte	0x04, 0x12
        /*25a6*/ 	.short	(.L_1657 - .L_1656)
	.align		4
.L_1656:
        /*25a8*/ 	.word	index@(_ZN2at6native29vectorized_elementwise_kernelILi4ENS0_13AUnaryFunctorIN3c104HalfES4_S4_ZZZNS0_16fmin_kernel_cudaERNS_18TensorIteratorBaseEENKUlvE_clEvENKUlvE1_clEvEUlS4_S4_E_EESt5arrayIPcLm2EEEEviT0_T1_)
        /*25ac*/ 	.word	0x00000000


	//----- nvinfo : EIATTR_MIN_STACK_SIZE
	.align		4
.L_1657:
        /*25b0*/ 	.byte	0x04, 0x12
        /*25b2*/ 	.short	(.L_1659 - .L_1658)
	.align		4
.L_1658:
        /*25b4*/ 	.word	index@(_ZN2at6native29vectorized_elementwise_kernelILi8ENS0_13AUnaryFunctorIN3c104HalfES4_S4_ZZZNS0_16fmin_kernel_cudaERNS_18TensorIteratorBaseEENKUlvE_clEvENKUlvE1_clEvEUlS4_S4_E_EESt5arrayIPcLm2EEEEviT0_T1_)
        /*25b8*/ 	.word	0x00000000


	//----- nvinfo : EIATTR_MIN_STACK_SIZE
	.align		4
.L_1659:
        /*25bc*/ 	.byte	0x04, 0x12
        /*25be*/ 	.short	(.L_1661 - .L_1660)
	.align		4
.L_1660:
        /*25c0*/ 	.word	index@(_ZN2at6native18elementwise_kernelILi128ELi4EZNS0_15gpu_kernel_implINS0_13BinaryFunctorIN3c104HalfES5_S5_ZZZNS0_16fmin_kernel_cudaERNS_18TensorIteratorBaseEENKUlvE_clEvENKUlvE1_clEvEUlS5_S5_E_EEEEvS7_RKT_EUliE_EEviT1_)
        /*25c4*/ 	.word	0x00000000


	//----- nvinfo : EIATTR_MIN_STACK_SIZE
	.align		4
.L_1661:
        /*25c8*/ 	.byte	0x04, 0x12
        /*25ca*/ 	.short	(.L_1663 - .L_1662)
	.align		4
.L_1662:
        /*25cc*/ 	.word	index@(_ZN2at6native27unrolled_elementwise_kernelINS0_13BinaryFunctorIN3c104HalfES4_S4_ZZZNS0_16fmin_kernel_cudaERNS_18TensorIteratorBaseEENKUlvE_clEvENKUlvE1_clEvEUlS4_S4_E_EESt5arrayIPcLm3EELi4E23TrivialOffsetCalculatorILi2EjESE_ILi1EjENS0_6memory12LoadWithCastILi2EEENSH_13StoreWithCastILi1EEEEEviT_T0_T2_T3_T4_T5_)
        /*25d0*/ 	.word	0x00000000


	//----- nvinfo : EIATTR_MIN_STACK_SIZE
	.align		4
.L_1663:
        /*25d4*/ 	.byte	0x04, 0x12
        /*25d6*/ 	.short	(.L_1665 - .L_1664)
	.align		4
.L_1664:
        /*25d8*/ 	.word	index@(_ZN2at6native18elementwise_kernelILi128ELi4EZNS0_22gpu_kernel_impl_nocastINS0_13BinaryFunctorIN3c104HalfES5_S5_ZZZNS0_16fmin_kernel_cudaERNS_18TensorIteratorBaseEENKUlvE_clEvENKUlvE1_clEvEUlS5_S5_E_EEEEvS7_RKT_EUliE_EEviT1_)
        /*25dc*/ 	.word	0x00000000


	//----- nvinfo : EIATTR_MIN_STACK_SIZE
	.align		4
.L_1665:
        /*25e0*/ 	.byte	0x04, 0x12
        /*25e2*/ 	.short	(.L_1667 - .L_1666)
	.align		4
.L_1666:
        /*25e4*/ 	.word	index@(_ZN2at6native27unrolled_elementwise_kernelINS0_13BinaryFunctorIN3c104HalfES4_S4_ZZZNS0_16fmin_kernel_cudaERNS_18TensorIteratorBaseEENKUlvE_clEvENKUlvE1_clEvEUlS4_S4_E_EESt5arrayIPcLm3EELi4E23TrivialOffsetCalculatorILi2EjESE_ILi1EjENS0_6memory15LoadWithoutCastENSH_16StoreWithoutCastEEEviT_T0_T2_T3_T4_T5_)
        /*25e8*/ 	.word	0x00000000


	//----- nvinfo : EIATTR_MIN_STACK_SIZE
	.align		4
.L_1667:
        /*25ec*/ 	.byte	0x04, 0x12
        /*25ee*/ 	.short	(.L_1669 - .L_1668)
	.align		4
.L_1668:
        /*25f0*/ 	.word	index@(_ZN2at6native29vectorized_elementwise_kernelILi2ENS0_13BinaryFunctorIN3c104HalfES4_S4_ZZZNS0_16fmin_kernel_cudaERNS_18TensorIteratorBaseEENKUlvE_clEvENKUlvE1_clEvEUlS4_S4_E_EESt5arrayIPcLm3EEEEviT0_T1_)
        /*25f4*/ 	.word	0x00000000


	//----- nvinfo : EIATTR_MIN_STACK_SIZE
	.align		4
.L_1669:
        /*25f8*/ 	.byte	0x04, 0x12
        /*25fa*/ 	.short	(.L_1671 - .L_1670)
	.align		4
.L_1670:
        /*25fc*/ 	.word	index@(_ZN2at6native29vectorized_elementwise_kernelILi4ENS0_13BinaryFunctorIN3c104HalfES4_S4_ZZZNS0_16fmin_kernel_cudaERNS_18TensorIteratorBaseEENKUlvE_clEvENKUlvE1_clEvEUlS4_S4_E_EESt5arrayIPcLm3EEEEviT0_T1_)
        /*2600*/ 	.word	0x00000000


	//----- nvinfo : EIATTR_MIN_STACK_SIZE
	.align		4
.L_1671:
        /*2604*/ 	.byte	0x04, 0x12
        /*2606*/ 	.short	(.L_1673 - .L_1672)
	.align		4
.L_1672:
        /*2608*/ 	.word	index@(_ZN2at6native29vectorized_elementwise_kernelILi8ENS0_13BinaryFunctorIN3c104HalfES4_S4_ZZZNS0_16fmin_kernel_cudaERNS_18TensorIteratorBaseEENKUlvE_clEvENKUlvE1_clEvEUlS4_S4_E_EESt5arrayIPcLm3EEEEviT0_T1_)
        /*260c*/ 	.word	0x00000000


	//----- nvinfo : EIATTR_MIN_STACK_SIZE
	.align		4
.L_1673:
        /*2610*/ 	.byte	0x04, 0x12
        /*2612*/ 	.short	(.L_1675 - .L_1674)
	.align		4
.L_1674:
        /*2614*/ 	.word	index@(_ZN2at6native18elementwise_kernelILi128ELi4EZNS0_15gpu_kernel_implINS0_13AUnaryFunctorIfffZZZNS0_16fmin_kernel_cudaERNS_18TensorIteratorBaseEENKUlvE_clEvENKUlvE0_clEvEUlffE_EEEEvS5_RKT_EUliE_EEviT1_)
        /*2618*/ 	.word	0x00000000


	//----- nvinfo : EIATTR_MIN_STACK_SIZE
	.align		4
.L_1675:
        /*261c*/ 	.byte	0x04, 0x12
        /*261e*/ 	.short	(.L_1677 - .L_1676)
	.align		4
.L_1676:
        /*2620*/ 	.word	index@(_ZN2at6native27unrolled_elementwise_kernelINS0_13AUnaryFunctorIfffZZZNS0_16fmin_kernel_cudaERNS_18TensorIteratorBaseEENKUlvE_clEvENKUlvE0_clEvEUlffE_EESt5arrayIPcLm2EELi4E23TrivialOffsetCalculatorILi1EjESD_NS0_6memory12LoadWithCastILi1EEENSE_13StoreWithCastILi1EEEEEviT_T0_T2_T3_T4_T5_)
        /*2624*/ 	.word	0x00000000


	//----- nvinfo : EIATTR_MIN_STACK_SIZE
	.align		4
.L_1677:
        /*2628*/ 	.byte	0x04, 0x12
        /*262a*/ 	.short	(.L_1679 - .L_1678)
	.align		4
.L_1678:
        /*262c*/ 	.word	index@(_ZN2at6native18elementwise_kernelILi128ELi2EZNS0_22gpu_kernel_impl_nocastINS0_13AUnaryFunctorIfffZZZNS0_16fmin_kernel_cudaERNS_18TensorIteratorBaseEENKUlvE_clEvENKUlvE0_clEvEUlffE_EEEEvS5_RKT_EUliE_EEviT1_)
        /*2630*/ 	.word	0x00000000


	//----- nvinfo : EIATTR_MIN_STACK_SIZE
	.align		4
.L_1679:
        /*2634*/ 	.byte	0x04, 0x12
        /*2636*/ 	.short	(.L_1681 - .L_1680)
	.align		4
.L_1680:
        /*2638*/ 	.word	index@(_ZN2at6native27unrolled_elementwise_kernelINS0_13AUnaryFunctorIfffZZZNS0_16fmin_kernel_cudaERNS_18TensorIteratorBaseEENKUlvE_clEvENKUlvE0_clEvEUlffE_EESt5arrayIPcLm2EELi4E23TrivialOffsetCalculatorILi1EjESD_NS0_6memory15LoadWithoutCastENSE_16StoreWithoutCastEEEviT_T0_T2_T3_T4_T5_)
        /*263c*/ 	.word	0x00000000


	//----- nvinfo : EIATTR_MIN_STACK_SIZE
	.align		4
.L_1681:
        /*2640*/ 	.byte	0x04, 0x12
        /*2642*/ 	.short	(.L_1683 - .L_1682)
	.align		4
.L_1682:
        /*2644*/ 	.word	index@(_ZN2at6native29vectorized_elementwise_kernelILi2ENS0_13AUnaryFunctorIfffZZZNS0_16fmin_kernel_cudaERNS_18TensorIteratorBaseEENKUlvE_clEvENKUlvE0_clEvEUlffE_EESt5arrayIPcLm2EEEEviT0_T1_)
        /*2648*/ 	.word	0x00000000


	//----- nvinfo : EIATTR_MIN_STACK_SIZE
	.align		4
.L_1683:
        /*264c*/ 	.byte	0x04, 0x12
        /*264e*/ 	.short	(.L_1685 - .L_1684)
	.align		4
.L_1684:
        /*2650*/ 	.word	index@(_ZN2at6native29vectorized_elementwise_kernelILi4ENS0_13AUnaryFunctorIfffZZZNS0_16fmin_kernel_cudaERNS_18TensorIteratorBaseEENKUlvE_clEvENKUlvE0_clEvEUlffE_EESt5arrayIPcLm2EEEEviT0_T1_)
        /*2654*/ 	.word	0x00000000


	//----- nvinfo : EIATTR_MIN_STACK_SIZE
	.align		4
.L_1685:
        /*2658*/ 	.byte	0x04, 0x12
        /*265a*/ 	.short	(.L_1687 - .L_1686)
	.align		4
.L_1686:
        /*265c*/ 	.word	index@(_ZN2at6native29vectorized_elementwise_kernelILi8ENS0_13AUnaryFunctorIfffZZZNS0_16fmin_kernel_cudaERNS_18TensorIteratorBaseEENKUlvE_clEvENKUlvE0_clEvEUlffE_EESt5arrayIPcLm2EEEEviT0_T1_)
        /*2660*/ 	.word	0x00000000


	//----- nvinfo : EIATTR_MIN_STACK_SIZE
	.align		4
.L_1687:
        /*2664*/ 	.byte	0x04, 0x12
        /*2666*/ 	.short	(.L_1689 - .L_1688)
	.align		4
.L_1688:
        /*2668*/ 	.word	index@(_ZN2at6native18elementwise_kernelILi128ELi4EZNS0_15gpu_kernel_implINS0_13BinaryFunctorIfffZZZNS0_16fmin_kernel_cudaERNS_18TensorIteratorBaseEENKUlvE_clEvENKUlvE0_clEvEUlffE_EEEEvS5_RKT_EUliE_EEviT1_)
        /*266c*/ 	.word	0x00000000


	//----- nvinfo : EIATTR_MIN_STACK_SIZE
	.align		4
.L_1689:
        /*2670*/ 	.byte	0x04, 0x12
        /*2672*/ 	.short	(.L_1691 - .L_1690)
	.align		4
.L_1690:
        /*2674*/ 	.word	index@(_ZN2at6native27unrolled_elementwise_kernelINS0_13BinaryFunctorIfffZZZNS0_16fmin_kernel_cudaERNS_18TensorIteratorBaseEENKUlvE_clEvENKUlvE0_clEvEUlffE_EESt5arrayIPcLm3EELi4E23TrivialOffsetCalculatorILi2EjESC_ILi1EjENS0_6memory12LoadWithCastILi2EEENSF_13StoreWithCastILi1EEEEEviT_T0_T2_T3_T4_T5_)
        /*2678*/ 	.word	0x00000000


	//----- nvinfo : EIATTR_MIN_STACK_SIZE
	.align		4
.L_1691:
        /*267c*/ 	.byte	0x04, 0x12
        /*267e*/ 	.short	(.L_1693 - .L_1692)
	.align		4
.L_1692:
        /*2680*/ 	.word	index@(_ZN2at6native18elementwise_kernelILi128ELi2EZNS0_22gpu_kernel_impl_nocastINS0_13BinaryFunctorIfffZZZNS0_16fmin_kernel_cudaERNS_18TensorIteratorBaseEENKUlvE_clEvENKUlvE0_clEvEUlffE_EEEEvS5_RKT_EUliE_EEviT1_)
        /*2684*/ 	.word	0x00000000


	//----- nvinfo : EIATTR_MIN_STACK_SIZE
	.align		4
.L_1693:
        /*2688*/ 	.byte	0x04, 0x12
        /*268a*/ 	.short	(.L_1695 - .L_1694)
	.align		4
.L_1694:
        /*268c*/ 	.word	index@(_ZN2at6native27unrolled_elementwise_kernelINS0_13BinaryFunctorIfffZZZNS0_16fmin_kernel_cudaERNS_18TensorIteratorBaseEENKUlvE_clEvENKUlvE0_clEvEUlffE_EESt5arrayIPcLm3EELi4E23TrivialOffsetCalculatorILi2EjESC_ILi1EjENS0_6memory15LoadWithoutCastENSF_16StoreWithoutCastEEEviT_T0_T2_T3_T4_T5_)
        /*2690*/ 	.word	0x00000000


	//----- nvinfo : EIATTR_MIN_STACK_SIZE
	.align		4
.L_1695:
        /*2694*/ 	.byte	0x04, 0x12
        /*2696*/ 	.short	(.L_1697 - .L_1696)
	.align		4
.L_1696:
        /*2698*/ 	.word	index@(_ZN2at6native29vectorized_elementwise_kernelILi2ENS0_13BinaryFunctorIfffZZZNS0_16fmin_kernel_cudaERNS_18TensorIteratorBaseEENKUlvE_clEvENKUlvE0_clEvEUlffE_EESt5arrayIPcLm3EEEEviT0_T1_)
        /*269c*/ 	.word	0x00000000


	//----- nvinfo : EIATTR_MIN_STACK_SIZE
	.align		4
.L_1697:
        /*26a0*/ 	.byte	0x04, 0x12
        /*26a2*/ 	.short	(.L_1699 - .L_1698)
	.align		4
.L_1698:
        /*26a4*/ 	.word	index@(_ZN2at6native29vectorized_elementwise_kernelILi4ENS0_13BinaryFunctorIfffZZZNS0_16fmin_kernel_cudaERNS_18TensorIteratorBaseEENKUlvE_clEvENKUlvE0_clEvEUlffE_EESt5arrayIPcLm3EEEEviT0_T1_)
        /*26a8*/ 	.word	0x00000000


	//----- nvinfo : EIATTR_MIN_STACK_SIZE
	.align		4
.L_1699:
        /*26ac*/ 	.byte	0x04, 0x12
        /*26ae*/ 	.short	(.L_1701 - .L_1700)
	.align		4
.L_1700:
        /*26b0*/ 	.word	index@(_ZN2at6native29vectorized_elementwise_kernelILi8ENS0_13BinaryFunctorIfffZZZNS0_16fmin_kernel_cudaERNS_18TensorIteratorBaseEENKUlvE_clEvENKUlvE0_clEvEUlffE_EESt5arrayIPcLm3EEEEviT0_T1_)
        /*26b4*/ 	.word	0x00000000


	//----- nvinfo : EIATTR_MIN_STACK_SIZE
	.align		4
.L_1701:
        /*26b8*/ 	.byte	0x04, 0x12
        /*26ba*/ 	.short	(.L_1703 - .L_1702)
	.align		4
.L_1702:
        /*26bc*/ 	.word	index@(_ZN2at6native18elementwise_kernelILi128ELi4EZNS0_15gpu_kernel_implINS0_13AUnaryFunctorIdddZZZNS0_16fmin_kernel_cudaERNS_18TensorIteratorBaseEENKUlvE_clEvENKUlvE_clEvEUlddE_EEEEvS5_RKT_EUliE_EEviT1_)
        /*26c0*/ 	.word	0x00000000


	//----- nvinfo : EIATTR_MIN_STACK_SIZE
	.align		4
.L_1703:
        /*26c4*/ 	.byte	0x04, 0x12
        /*26c6*/ 	.short	(.L_1705 - .L_1704)
	.align		4
.L_1704:
        /*26c8*/ 	.word	index@(_ZN2at6native27unrolled_elementwise_kernelINS0_13AUnaryFunctorIdddZZZNS0_16fmin_kernel_cudaERNS_18TensorIteratorBaseEENKUlvE_clEvENKUlvE_clEvEUlddE_EESt5arrayIPcLm2EELi4E23TrivialOffsetCalculatorILi1EjESD_NS0_6memory12LoadWithCastILi1EEENSE_13StoreWithCastILi1EEEEEviT_T0_T2_T3_T4_T5_)
        /*26cc*/ 	.word	0x00000000


	//----- nvinfo : EIATTR_MIN_STACK_SIZE
	.align		4
.L_1705:
        /*26d0*/ 	.byte	0x04, 0x12
        /*26d2*/ 	.short	(.L_1707 - .L_1706)
	.align		4
.L_1706:
        /*26d4*/ 	.word	index@(_ZN2at6native18elementwise_kernelILi128ELi2EZNS0_22gpu_kernel_impl_nocastINS0_13AUnaryFunctorIdddZZZNS0_16fmin_kernel_cudaERNS_18TensorIteratorBaseEENKUlvE_clEvENKUlvE_clEvEUlddE_EEEEvS5_RKT_EUliE_EEviT1_)
        /*26d8*/ 	.word	0x00000000


	//----- nvinfo : EIATTR_MIN_STACK_SIZE
	.align		4
.L_1707:
        /*26dc*/ 	.byte	0x04, 0x12
        /*26de*/ 	.short	(.L_1709 - .L_1708)
	.align		4
.L_1708:
        /*26e0*/ 	.word	index@(_ZN2at6native27unrolled_elementwise_kernelINS0_13AUnaryFunctorIdddZZZNS0_16fmin_kernel_cudaERNS_18TensorIteratorBaseEENKUlvE_clEvENKUlvE_clEvEUlddE_EESt5arrayIPcLm2EELi4E23TrivialOffsetCalculatorILi1EjESD_NS0_6memory15LoadWithoutCastENSE_16StoreWithoutCastEEEviT_T0_T2_T3_T4_T5_)
        /*26e4*/ 	.word	0x00000000


	//----- nvinfo : EIATTR_MIN_STACK_SIZE
	.align		4
.L_1709:
        /*26e8*/ 	.byte	0x04, 0x12
        /*26ea*/ 	.short	(.L_1711 - .L_1710)
	.align		4
.L_1710:
        /*26ec*/ 	.word	index@(_ZN2at6native29vectorized_elementwise_kernelILi2ENS0_13AUnaryFunctorIdddZZZNS0_16fmin_kernel_cudaERNS_18TensorIteratorBaseEENKUlvE_clEvENKUlvE_clEvEUlddE_EESt5arrayIPcLm2EEEEviT0_T1_)
        /*26f0*/ 	.word	0x00000000


	//----- nvinfo : EIATTR_MIN_STACK_SIZE
	.align		4
.L_1711:
        /*26f4*/ 	.byte	0x04, 0x12
        /*26f6*/ 	.short	(.L_1713 - .L_1712)
	.align		4
.L_1712:
        /*26f8*/ 	.word	index@(_ZN2at6native29vectorized_elementwise_kernelILi4ENS0_13AUnaryFunctorIdddZZZNS0_16fmin_kernel_cudaERNS_18TensorIteratorBaseEENKUlvE_clEvENKUlvE_clEvEUlddE_EESt5arrayIPcLm2EEEEviT0_T1_)
        /*26fc*/ 	.word	0x00000000


	//----- nvinfo : EIATTR_MIN_STACK_SIZE
	.align		4
.L_1713:
        /*2700*/ 	.byte	0x04, 0x12
        /*2702*/ 	.short	(.L_1715 - .L_1714)
	.align		4
.L_1714:
        /*2704*/ 	.word	index@(_ZN2at6native29vectorized_elementwise_kernelILi8ENS0_13AUnaryFunctorIdddZZZNS0_16fmin_kernel_cudaERNS_18TensorIteratorBaseEENKUlvE_clEvENKUlvE_clEvEUlddE_EESt5arrayIPcLm2EEEEviT0_T1_)
        /*2708*/ 	.word	0x00000000


	//----- nvinfo : EIATTR_MIN_STACK_SIZE
	.align		4
.L_1715:
        /*270c*/ 	.byte	0x04, 0x12
        /*270e*/ 	.short	(.L_1717 - .L_1716)
	.align		4
.L_1716:
        /*2710*/ 	.word	index@(_ZN2at6native18elementwise_kernelILi128ELi4EZNS0_15gpu_kernel_implINS0_13BinaryFunctorIdddZZZNS0_16fmin_kernel_cudaERNS_18TensorIteratorBaseEENKUlvE_clEvENKUlvE_clEvEUlddE_EEEEvS5_RKT_EUliE_EEviT1_)
        /*2714*/ 	.word	0x00000000


	//----- nvinfo : EIATTR_MIN_STACK_SIZE
	.align		4
.L_1717:
        /*2718*/ 	.byte	0x04, 0x12
        /*271a*/ 	.short	(.L_1719 - .L_1718)
	.align		4
.L_1718:
        /*271c*/ 	.word	index@(_ZN2at6native27unrolled_elementwise_kernelINS0_13BinaryFunctorIdddZZZNS0_16fmin_kernel_cudaERNS_18TensorIteratorBaseEENKUlvE_clEvENKUlvE_clEvEUlddE_EESt5arrayIPcLm3EELi4E23TrivialOffsetCalculatorILi2EjESC_ILi1EjENS0_6memory12LoadWithCastILi2EEENSF_13StoreWithCastILi1EEEEEviT_T0_T2_T3_T4_T5_)
        /*2720*/ 	.word	0x00000000


	//----- nvinfo : EIATTR_MIN_STACK_SIZE
	.align		4
.L_1719:
        /*2724*/ 	.byte	0x04, 0x12
        /*2726*/ 	.short	(.L_1721 - .L_1720)
	.align		4
.L_1720:
        /*2728*/ 	.word	index@(_ZN2at6native18elementwise_kernelILi128ELi2EZNS0_22gpu_kernel_impl_nocastINS0_13BinaryFunctorIdddZZZNS0_16fmin_kernel_cudaERNS_18TensorIteratorBaseEENKUlvE_clEvENKUlvE_clEvEUlddE_EEEEvS5_RKT_EUliE_EEviT1_)
        /*272c*/ 	.word	0x00000000


	//----- nvinfo : EIATTR_MIN_STACK_SIZE
	.align		4
.L_1721:
        /*2730*/ 	.byte	0x04, 0x12
        /*2732*/ 	.short	(.L_1723 - .L_1722)
	.align		4
.L_1722:
        /*2734*/ 	.word	index@(_ZN2at6native27unrolled_elementwise_kernelINS0_13BinaryFunctorIdddZZZNS0_16fmin_kernel_cudaERNS_18TensorIteratorBaseEENKUlvE_clEvENKUlvE_clEvEUlddE_EESt5arrayIPcLm3EELi4E23TrivialOffsetCalculatorILi2EjESC_ILi1EjENS0_6memory15LoadWithoutCastENSF_16StoreWithoutCastEEEviT_T0_T2_T3_T4_T5_)
        /*2738*/ 	.word	0x00000000


	//----- nvinfo : EIATTR_MIN_STACK_SIZE
	.align		4
.L_1723:
        /*273c*/ 	.byte	0x04, 0x12
        /*273e*/ 	.short	(.L_1725 - .L_1724)
	.align		4
.L_1724:
        /*2740*/ 	.word	index@(_ZN2at6native29vectorized_elementwise_kernelILi2ENS0_13BinaryFunctorIdddZZZNS0_16fmin_kernel_cudaERNS_18TensorIteratorBaseEENKUlvE_clEvENKUlvE_clEvEUlddE_EESt5arrayIPcLm3EEEEviT0_T1_)
        /*2744*/ 	.word	0x00000000


	//----- nvinfo : EIATTR_MIN_STACK_SIZE
	.align		4
.L_1725:
        /*2748*/ 	.byte	0x04, 0x12
        /*274a*/ 	.short	(.L_1727 - .L_1726)
	.align		4
.L_1726:
        /*274c*/ 	.word	index@(_ZN2at6native29vectorized_elementwise_kernelILi4ENS0_13BinaryFunctorIdddZZZNS0_16fmin_kernel_cudaERNS_18TensorIteratorBaseEENKUlvE_clEvENKUlvE_clEvEUlddE_EESt5arrayIPcLm3EEEEviT0_T1_)
        /*2750*/ 	.word	0x00000000


	//----- nvinfo : EIATTR_MIN_STACK_SIZE
	.align		4
.L_1727:
        /*2754*/ 	.byte	0x04, 0x12
        /*2756*/ 	.short	(.L_1729 - .L_1728)
	.align		4
.L_1728:
        /*2758*/ 	.word	index@(_ZN2at6native29vectorized_elementwise_kernelILi8ENS0_13BinaryFunctorIdddZZZNS0_16fmin_kernel_cudaERNS_18TensorIteratorBaseEENKUlvE_clEvENKUlvE_clEvEUlddE_EESt5arrayIPcLm3EEEEviT0_T1_)
        /*275c*/ 	.word	0x00000000


	//----- nvinfo : EIATTR_MIN_STACK_SIZE
	.align		4
.L_1729:
        /*2760*/ 	.byte	0x04, 0x12
        /*2762*/ 	.short	(.L_1731 - .L_1730)
	.align		4
.L_1730:
        /*2764*/ 	.word	index@(_ZN2at6native18elementwise_kernelILi128ELi4EZNS0_15gpu_kernel_implINS0_13AUnaryFunctorIN3c108BFloat16ES5_S5_ZZZNS0_16fmax_kernel_cudaERNS_18TensorIteratorBaseEENKUlvE_clEvENKUlvE2_clEvEUlS5_S5_E_EEEEvS7_RKT_EUliE_EEviT1_)
        /*2768*/ 	.word	0x00000000


	//----- nvinfo : EIATTR_MIN_STACK_SIZE
	.align		4
.L_1731:
        /*276c*/ 	.byte	0x04, 0x12
        /*276e*/ 	.short	(.L_1733 - .L_1732)
	.align		4
.L_1732:
        /*2770*/ 	.word	index@(_ZN2at6native27unrolled_elementwise_kernelINS0_13AUnaryFunctorIN3c108BFloat16ES4_S4_ZZZNS0_16fmax_kernel_cudaERNS_18TensorIteratorBaseEENKUlvE_clEvENKUlvE2_clEvEUlS4_S4_E_EESt5arrayIPcLm2EELi4E23TrivialOffsetCalculatorILi1EjESF_NS0_6memory12LoadWithCastILi1EEENSG_13StoreWithCastILi1EEEEEviT_T0_T2_T3_T4_T5_)
        /*2774*/ 	.word	0x00000000


	//----- nvinfo : EIATTR_MIN_STACK_SIZE
	.align		4
.L_1733:
        /*2778*/ 	.byte	0x04, 0x12
        /*277a*/ 	.short	(.L_1735 - .L_1734)
	.align		4
.L_1734:
        /*277c*/ 	.word	index@(_ZN2at6native18elementwise_kernelILi128ELi4EZNS0_22gpu_kernel_impl_nocastINS0_13AUnaryFunctorIN3c108BFloat16ES5_S5_ZZZNS0_16fmax_kernel_cudaERNS_18TensorIteratorBaseEENKUlvE_clEvENKUlvE2_clEvEUlS5_S5_E_EEEEvS7_RKT_EUliE_EEviT1_)
        /*2780*/ 	.word	0x00000000


	//----- nvinfo : EIATTR_MIN_STACK_SIZE
	.align		4
.L_1735:
        /*2784*/ 	.byte	0x04, 0x12
        /*2786*/ 	.short	(.L_1737 - .L_1736)
	.align		4
.L_1736:
        /*2788*/ 	.word	index@(_ZN2at6native27unrolled_elementwise_kernelINS0_13AUnaryFunctorIN3c108BFloat16ES4_S4_ZZZNS0_16fmax_kernel_cudaERNS_18TensorIteratorBaseEENKUlvE_clEvENKUlvE2_clEvEUlS4_S4_E_EESt5arrayIPcLm2EELi4E23TrivialOffsetCalculatorILi1EjESF_NS0_6memory15LoadWithoutCastENSG_16StoreWithoutCastEEEviT_T0_T2_T3_T4_T5_)
        /*278c*/ 	.word	0x00000000


	//----- nvinfo : EIATTR_MIN_STACK_SIZE
	.align		4
.L_1737:
        /*2790*/ 	.byte	0x04, 0x12
        /*2792*/ 	.short	(.L_1739 - .L_1738)
	.align		4
.L_1738:
        /*2794*/ 	.word	index@(_ZN2at6native29vectorized_elementwise_kernelILi2ENS0_13AUnaryFunctorIN3c108BFloat16ES4_S4_ZZZNS0_16fmax_kernel_cudaERNS_18TensorIteratorBaseEENKUlvE_clEvENKUlvE2_clEvEUlS4_S4_E_EESt5arrayIPcLm2EEEEviT0_T1_)
        /*2798*/ 	.word	0x00000000


	//----- nvinfo : EIATTR_MIN_STACK_SIZE
	.align		4
.L_1739:
        /*279c*/ 	.byte	0x04, 0x12
        /*279e*/ 	.short	(.L_1741 - .L_1740)
	.align		4
.L_1740:
        /*27a0*/ 	.word	index@(_ZN2at6native29vectorized_elementwise_kernelILi4ENS0_13AUnaryFunctorIN3c108BFloat16ES4_S4_ZZZNS0_16fmax_kernel_cudaERNS_18TensorIteratorBaseEENKUlvE_clEvENKUlvE2_clEvEUlS4_S4_E_EESt5arrayIPcLm2EEEEviT0_T1_)
        /*27a4*/ 	.word	0x00000000


	//----- nvinfo : EIATTR_MIN_STACK_SIZE
	.align		4
.L_1741:
        /*27a8*/ 	.byte	0x04, 0x12
        /*27aa*/ 	.short	(.L_1743 - .L_1742)
	.align		4
.L_1742:
        /*27ac*/ 	.word	index@(_ZN2at6native29vectorized_elementwise_kernelILi8ENS0_13AUnaryFunctorIN3c108BFloat16ES4_S4_ZZZNS0_16fmax_kernel_cudaERNS_18TensorIteratorBaseEENKUlvE_clEvENKUlvE2_clEvEUlS4_S4_E_EESt5arrayIPcLm2EEEEviT0_T1_)
        /*27b0*/ 	.word	0x00000000


	//----- nvinfo : EIATTR_MIN_STACK_SIZE
	.align		4
.L_1743:
        /*27b4*/ 	.byte	0x04, 0x12
        /*27b6*/ 	.short	(.L_1745 - .L_1744)
	.align		4
.L_1744:
        /*27b8*/ 	.word	index@(_ZN2at6native18elementwise_kernelILi128ELi4EZNS0_15gpu_kernel_implINS0_13BinaryFunctorIN3c108BFloat16ES5_S5_ZZZNS0_16fmax_kernel_cudaERNS_18TensorIteratorBaseEENKUlvE_clEvENKUlvE2_clEvEUlS5_S5_E_EEEEvS7_RKT_EUliE_EEviT1_)
        /*27bc*/ 	.word	0x00000000


	//----- nvinfo : EIATTR_MIN_STACK_SIZE
	.align		4
.L_1745:
        /*27c0*/ 	.byte	0x04, 0x12
        /*27c2*/ 	.short	(.L_1747 - .L_1746)
	.align		4
.L_1746:
        /*27c4*/ 	.word	index@(_ZN2at6native27unrolled_elementwise_kernelINS0_13BinaryFunctorIN3c108BFloat16ES4_S4_ZZZNS0_16fmax_kernel_cudaERNS_18TensorIteratorBaseEENKUlvE_clEvENKUlvE2_clEvEUlS4_S4_E_EESt5arrayIPcLm3EELi4E23TrivialOffsetCalculatorILi2EjESE_ILi1EjENS0_6memory12LoadWithCastILi2EEENSH_13StoreWithCastILi1EEEEEviT_T0_T2_T3_T4_T5_)
        /*27c8*/ 	.word	0x00000000


	//----- nvinfo : EIATTR_MIN_STACK_SIZE
	.align		4
.L_1747:
        /*27cc*/ 	.byte	0x04, 0x12
        /*27ce*/ 	.short	(.L_1749 - .L_1748)
	.align		4
.L_1748:
        /*27d0*/ 	.word	index@(_ZN2at6native18elementwise_kernelILi128ELi4EZNS0_22gpu_kernel_impl_nocastINS0_13BinaryFunctorIN3c108BFloat16ES5_S5_ZZZNS0_16fmax_kernel_cudaERNS_18TensorIteratorBaseEENKUlvE_clEvENKUlvE2_clEvEUlS5_S5_E_EEEEvS7_RKT_EUliE_EEviT1_)
        /*27d4*/ 	.word	0x00000000


	//----- nvinfo : EIATTR_MIN_STACK_SIZE
	.align		4
.L_1749:
        /*27d8*/ 	.byte	0x04, 0x12
        /*27da*/ 	.short	(.L_1751 - .L_1750)
	.align		4
.L_1750:
        /*27dc*/ 	.word	index@(_ZN2at6native27unrolled_elementwise_kernelINS0_13BinaryFunctorIN3c108BFloat16ES4_S4_ZZZNS0_16fmax_kernel_cudaERNS_18TensorIteratorBaseEENKUlvE_clEvENKUlvE2_clEvEUlS4_S4_E_EESt5arrayIPcLm3EELi4E23TrivialOffsetCalculatorILi2EjESE_ILi1EjENS0_6memory15LoadWithoutCastENSH_16StoreWithoutCastEEEviT_T0_T2_T3_T4_T5_)
        /*27e0*/ 	.word	0x00000000


	//----- nvinfo : EIATTR_MIN_STACK_SIZE
	.align		4
.L_1751:
        /*27e4*/ 	.byte	0x04, 0x12
        /*27e6*/ 	.short	(.L_1753 - .L_1752)
	.align		4
.L_1752:
        /*27e8*/ 	.word	index@(_ZN2at6native29vectorized_elementwise_kernelILi2ENS0_13BinaryFunctorIN3c108BFloat16ES4_S4_ZZZNS0_16fmax_kernel_cudaERNS_18TensorIteratorBaseEENKUlvE_clEvENKUlvE2_clEvEUlS4_S4_E_EESt5arrayIPcLm3EEEEviT0_T1_)
        /*27ec*/ 	.word	0x00000000


	//----- nvinfo : EIATTR_MIN_STACK_SIZE
	.align		4
.L_1753:
        /*27f0*/ 	.byte	0x04, 0x12
        /*27f2*/ 	.short	(.L_1755 - .L_1754)
	.align		4
.L_1754:
        /*27f4*/ 	.word	index@(_ZN2at6native29vectorized_elementwise_kernelILi4ENS0_13BinaryFunctorIN3c108BFloat16ES4_S4_ZZZNS0_16fmax_kernel_cudaERNS_18TensorIteratorBaseEENKUlvE_clEvENKUlvE2_clEvEUlS4_S4_E_EESt5arrayIPcLm3EEEEviT0_T1_)
        /*27f8*/ 	.word	0x00000000


	//----- nvinfo : EIATTR_MIN_STACK_SIZE
	.align		4
.L_1755:
        /*27fc*/ 	.byte	0x04, 0x12
        /*27fe*/ 	.short	(.L_1757 - .L_1756)
	.align		4
.L_1756:
        /*2800*/ 	.word	index@(_ZN2at6native29vectorized_elementwise_kernelILi8ENS0_13BinaryFunctorIN3c108BFloat16ES4_S4_ZZZNS0_16fmax_kernel_cudaERNS_18TensorIteratorBaseEENKUlvE_clEvENKUlvE2_clEvEUlS4_S4_E_EESt5arrayIPcLm3EEEEviT0_T1_)
        /*2804*/ 	.word	0x00000000


	//----- nvinfo : EIATTR_MIN_STACK_SIZE
	.align		4
.L_1757:
        /*2808*/ 	.byte	0x04, 0x12
        /*280a*/ 	.short	(.L_1759 - .L_1758)
	.align		4
.L_1758:
        /*280c*/ 	.word	index@(_ZN2at6native18elementwise_kernelILi128ELi4EZNS0_15gpu_kernel_implINS0_13AUnaryFunctorIN3c104HalfES5_S5_ZZZNS0_16fmax_kernel_cudaERNS_18TensorIteratorBaseEENKUlvE_clEvENKUlvE1_clEvEUlS5_S5_E_EEEEvS7_RKT_EUliE_EEviT1_)
        /*2810*/ 	.word	0x00000000


	//----- nvinfo : EIATTR_MIN_STACK_SIZE
	.align		4
.L_1759:
        /*2814*/ 	.byte	0x04, 0x12
        /*2816*/ 	.short	(.L_1761 - .L_1760)
	.align		4
.L_1760:
        /*2818*/ 	.word	index@(_ZN2at6native27unrolled_elementwise_kernelINS0_13AUnaryFunctorIN3c104HalfES4_S4_ZZZNS0_16fmax_kernel_cudaERNS_18TensorIteratorBaseEENKUlvE_clEvENKUlvE1_clEvEUlS4_S4_E_EESt5arrayIPcLm2EELi4E23TrivialOffsetCalculatorILi1EjESF_NS0_6memory12LoadWithCastILi1EEENSG_13StoreWithCastILi1EEEEEviT_T0_T2_T3_T4_T5_)
        /*281c*/ 	.word	0x00000000


	//----- nvinfo : EIATTR_MIN_STACK_SIZE
	.align		4
.L_1761:
        /*2820*/ 	.byte	0x04, 0x12
        /*2822*/ 	.short	(.L_1763 - .L_1762)
	.align		4
.L_1762:
        /*2824*/ 	.word	index@(_ZN2at6native18elementwise_kernelILi128ELi4EZNS0_22gpu_kernel_impl_nocastINS0_13AUnaryFunctorIN3c104HalfES5_S5_ZZZNS0_16fmax_kernel_cudaERNS_18TensorIteratorBaseEENKUlvE_clEvENKUlvE1_clEvEUlS5_S5_E_EEEEvS7_RKT_EUliE_EEviT1_)
        /*2828*/ 	.word	0x00000000


	//----- nvinfo : EIATTR_MIN_STACK_SIZE
	.align		4
.L_1763:
        /*282c*/ 	.byte	0x04, 0x12
        /*282e*/ 	.short	(.L_1765 - .L_1764)
	.align		4
.L_1764:
        /*2830*/ 	.word	index@(_ZN2at6native27unrolled_elementwise_kernelINS0_13AUnaryFunctorIN3c104HalfES4_S4_ZZZNS0_16fmax_kernel_cudaERNS_18TensorIteratorBaseEENKUlvE_clEvENKUlvE1_clEvEUlS4_S4_E_EESt5arrayIPcLm2EELi4E23TrivialOffsetCalculatorILi1EjESF_NS0_6memory15LoadWithoutCastENSG_16StoreWithoutCastEEEviT_T0_T2_T3_T4_T5_)
        /*2834*/ 	.word	0x00000000


	//----- nvinfo : EIATTR_MIN_STACK_SIZE
	.align		4
.L_1765:
        /*2838*/ 	.byte	0x04, 0x12
        /*283a*/ 	.short	(.L_1767 - .L_1766)
	.align		4
.L_1766:
        /*283c*/ 	.word	index@(_ZN2at6native29vectorized_elementwise_kernelILi2ENS0_13AUnaryFunctorIN3c104HalfES4_S4_ZZZNS0_16fmax_kernel_cudaERNS_18TensorIteratorBaseEENKUlvE_clEvENKUlvE1_clEvEUlS4_S4_E_EESt5arrayIPcLm2EEEEviT0_T1_)
        /*2840*/ 	.word	0x00000000


	//----- nvinfo : EIATTR_MIN_STACK_SIZE
	.align		4
.L_1767:
        /*2844*/ 	.byte	0x04, 0x12
        /*2846*/ 	.short	(.L_1769 - .L_1768)
	.align		4
.L_1768:
        /*2848*/ 	.word	index@(_ZN2at6native29vectorized_elementwise_kernelILi4ENS0_13AUnaryFunctorIN3c104HalfES4_S4_ZZZNS0_16fmax_kernel_cudaERNS_18TensorIteratorBaseEENKUlvE_clEvENKUlvE1_clEvEUlS4_S4_E_EESt5arrayIPcLm2EEEEviT0_T1_)
        /*284c*/ 	.word	0x00000000


	//----- nvinfo : EIATTR_MIN_STACK_SIZE
	.align		4
.L_1769:
        /*2850*/ 	.byte	0x04, 0x12
        /*2852*/ 	.short	(.L_1771 - .L_1770)
	.align		4
.L_1770:
        /*2854*/ 	.word	index@(_ZN2at6native29vectorized_elementwise_kernelILi8ENS0_13AUnaryFunctorIN3c104HalfES4_S4_ZZZNS0_16fmax_kernel_cudaERNS_18TensorIteratorBaseEENKUlvE_clEvENKUlvE1_clEvEUlS4_S4_E_EESt5arrayIPcLm2EEEEviT0_T1_)
        /*2858*/ 	.word	0x00000000


	//----- nvinfo : EIATTR_MIN_STACK_SIZE
	.align		4
.L_1771:
        /*285c*/ 	.byte	0x04, 0x12
        /*285e*/ 	.short	(.L_1773 - .L_1772)
	.align		4
.L_1772:
        /*2860*/ 	.word	index@(_ZN2at6native18elementwise_kernelILi128ELi4EZNS0_15gpu_kernel_implINS0_13BinaryFunctorIN3c104HalfES5_S5_ZZZNS0_16fmax_kernel_cudaERNS_18TensorIteratorBaseEENKUlvE_clEvENKUlvE1_clEvEUlS5_S5_E_EEEEvS7_RKT_EUliE_EEviT1_)
        /*2864*/ 	.word	0x00000000


	//----- nvinfo : EIATTR_MIN_STACK_SIZE
	.align		4
.L_1773:
        /*2868*/ 	.byte	0x04, 0x12
        /*286a*/ 	.short	(.L_1775 - .L_1774)
	.align		4
.L_1774:
        /*286c*/ 	.word	index@(_ZN2at6native27unrolled_elementwise_kernelINS0_13BinaryFunctorIN3c104HalfES4_S4_ZZZNS0_16fmax_kernel_cudaERNS_18TensorIteratorBaseEENKUlvE_clEvENKUlvE1_clEvEUlS4_S4_E_EESt5arrayIPcLm3EELi4E23TrivialOffsetCalculatorILi2EjESE_ILi1EjENS0_6memory12LoadWithCastILi2EEENSH_13StoreWithCastILi1EEEEEviT_T0_T2_T3_T4_T5_)
        /*2870*/ 	.word	0x00000000


	//----- nvinfo : EIATTR_MIN_STACK_SIZE
	.align		4
.L_1775:
        /*2874*/ 	.byte	0x04, 0x12
        /*2876*/ 	.short	(.L_1777 - .L_1776)
	.align		4
.L_1776:
        /*2878*/ 	.word	index@(_ZN2at6native18elementwise_kernelILi128ELi4EZNS0_22gpu_kernel_impl_nocastINS0_13BinaryFunctorIN3c104HalfES5_S5_ZZZNS0_16fmax_kernel_cudaERNS_18TensorIteratorBaseEENKUlvE_clEvENKUlvE1_clEvEUlS5_S5_E_EEEEvS7_RKT_EUliE_EEviT1_)
        /*287c*/ 	.word	0x00000000


	//----- nvinfo : EIATTR_MIN_STACK_SIZE
	.align		4
.L_1777:
        /*2880*/ 	.byte	0x04, 0x12
        /*2882*/ 	.short	(.L_1779 - .L_1778)
	.align		4
.L_1778:
        /*2884*/ 	.word	index@(_ZN2at6native27unrolled_elementwise_kernelINS0_13BinaryFunctorIN3c104HalfES4_S4_ZZZNS0_16fmax_kernel_cudaERNS_18TensorIteratorBaseEENKUlvE_clEvENKUlvE1_clEvEUlS4_S4_E_EESt5arrayIPcLm3EELi4E23TrivialOffsetCalculatorILi2EjESE_ILi1EjENS0_6memory15LoadWithoutCastENSH_16StoreWithoutCastEEEviT_T0_T2_T3_T4_T5_)
        /*2888*/ 	.word	0x00000000


	//----- nvinfo : EIATTR_MIN_STACK_SIZE
	.align		4
.L_1779:
        /*288c*/ 	.byte	0x04, 0x12
        /*288e*/ 	.short	(.L_1781 - .L_1780)
	.align		4
.L_1780:
        /*2890*/ 	.word	index@(_ZN2at6native29vectorized_elementwise_kernelILi2ENS0_13BinaryFunctorIN3c104HalfES4_S4_ZZZNS0_16fmax_kernel_cudaERNS_18TensorIteratorBaseEENKUlvE_clEvENKUlvE1_clEvEUlS4_S4_E_EESt5arrayIPcLm3EEEEviT0_T1_)
        /*2894*/ 	.word	0x00000000


	//----- nvinfo : EIATTR_MIN_STACK_SIZE
	.align		4
.L_1781:
        /*2898*/ 	.byte	0x04, 0x12
        /*289a*/ 	.short	(.L_1783 - .L_1782)
	.align		4
.L_1782:
        /*289c*/ 	.word	index@(_ZN2at6native29vectorized_elementwise_kernelILi4ENS0_13BinaryFunctorIN3c104HalfES4_S4_ZZZNS0_16fmax_kernel_cudaERNS_18TensorIteratorBaseEENKUlvE_clEvENKUlvE1_clEvEUlS4_S4_E_EESt5arrayIPcLm3EEEEviT0_T1_)
        /*28a0*/ 	.word	0x00000000


	//----- nvinfo : EIATTR_MIN_STACK_SIZE
	.align		4
.L_1783:
        /*28a4*/ 	.byte	0x04, 0x12
        /*28a6*/ 	.short	(.L_1785 - .L_1784)
	.align		4
.L_1784:
        /*28a8*/ 	.word	index@(_ZN2at6native29vectorized_elementwise_kernelILi8ENS0_13BinaryFunctorIN3c104HalfES4_S4_ZZZNS0_16fmax_kernel_cudaERNS_18TensorIteratorBaseEENKUlvE_clEvENKUlvE1_clEvEUlS4_S4_E_EESt5arrayIPcLm3EEEEviT0_T1_)
        /*28ac*/ 	.word	0x00000000


	//----- nvinfo : EIATTR_MIN_STACK_SIZE
	.align		4
.L_1785:
        /*28b0*/ 	.byte	0x04, 0x12
        /*28b2*/ 	.short	(.L_1787 - .L_1786)
	.align		4
.L_1786:
        /*28b4*/ 	.word	index@(_ZN2at6native18elementwise_kernelILi128ELi4EZNS0_15gpu_kernel_implINS0_13AUnaryFunctorIfffZZZNS0_16fmax_kernel_cudaERNS_18TensorIteratorBaseEENKUlvE_clEvENKUlvE0_clEvEUlffE_EEEEvS5_RKT_EUliE_EEviT1_)
        /*28b8*/ 	.word	0x00000000


	//----- nvinfo : EIATTR_MIN_STACK_SIZE
	.align		4
.L_1787:
        /*28bc*/ 	.byte	0x04, 0x12
        /*28be*/ 	.short	(.L_1789 - .L_1788)
	.align		4
.L_1788:
        /*28c0*/ 	.word	index@(_ZN2at6native27unrolled_elementwise_kernelINS0_13AUnaryFunctorIfffZZZNS0_16fmax_kernel_cudaERNS_18TensorIteratorBaseEENKUlvE_clEvENKUlvE0_clEvEUlffE_EESt5arrayIPcLm2EELi4E23TrivialOffsetCalculatorILi1EjESD_NS0_6memory12LoadWithCastILi1EEENSE_13StoreWithCastILi1EEEEEviT_T0_T2_T3_T4_T5_)
        /*28c4*/ 	.word	0x00000000


	//----- nvinfo : EIATTR_MIN_STACK_SIZE
	.align		4
.L_1789:
        /*28c8*/ 	.byte	0x04, 0x12
        /*28ca*/ 	.short	(.L_1791 - .L_1790)
	.align		4
.L_1790:
        /*28cc*/ 	.word	index@(_ZN2at6native18elementwise_kernelILi128ELi2EZNS0_22gpu_kernel_impl_nocastINS0_13AUnaryFunctorIfffZZZNS0_16fmax_kernel_cudaERNS_18TensorIteratorBaseEENKUlvE_clEvENKUlvE0_clEvEUlffE_EEEEvS5_RKT_EUliE_EEviT1_)
        /*28d0*/ 	.word	0x00000000


	//----- nvinfo : EIATTR_MIN_STACK_SIZE
	.align		4
.L_1791:
        /*28d4*/ 	.byte	0x04, 0x12
        /*28d6*/ 	.short	(.L_1793 - .L_1792)
	.align		4
.L_1792:
        /*28d8*/ 	.word	index@(_ZN2at6native27unrolled_elementwise_kernelINS0_13AUnaryFunctorIfffZZZNS0_16fmax_kernel_cudaERNS_18TensorIteratorBaseEENKUlvE_clEvENKUlvE0_clEvEUlffE_EESt5arrayIPcLm2EELi4E23TrivialOffsetCalculatorILi1EjESD_NS0_6memory15LoadWithoutCastENSE_16StoreWithoutCastEEEviT_T0_T2_T3_T4_T5_)
        /*28dc*/ 	.word	0x00000000


	//----- nvinfo : EIATTR_MIN_STACK_SIZE
	.align		4
.L_1793:
        /*28e0*/ 	.byte	0x04, 0x12
        /*28e2*/ 	.short	(.L_1795 - .L_1794)
	.align		4
.L_1794:
        /*28e4*/ 	.word	index@(_ZN2at6native29vectorized_elementwise_kernelILi2ENS0_13AUnaryFunctorIfffZZZNS0_16fmax_kernel_cudaERNS_18TensorIteratorBaseEENKUlvE_clEvENKUlvE0_clEvEUlffE_EESt5arrayIPcLm2EEEEviT0_T1_)
        /*28e8*/ 	.word	0x00000000


	//----- nvinfo : EIATTR_MIN_STACK_SIZE
	.align		4
.L_1795:
        /*28ec*/ 	.byte	0x04, 0x12
        /*28ee*/ 	.short	(.L_1797 - .L_1796)
	.align		4
.L_1796:
        /*28f0*/ 	.word	index@(_ZN2at6native29vectorized_elementwise_kernelILi4ENS0_13AUnaryFunctorIfffZZZNS0_16fmax_kernel_cudaERNS_18TensorIteratorBaseEENKUlvE_clEvENKUlvE0_clEvEUlffE_EESt5arrayIPcLm2EEEEviT0_T1_)
        /*28f4*/ 	.word	0x00000000


	//----- nvinfo : EIATTR_MIN_STACK_SIZE
	.align		4
.L_1797:
        /*28f8*/ 	.byte	0x04, 0x12
        /*28fa*/ 	.short	(.L_1799 - .L_1798)
	.align		4
.L_1798:
        /*28fc*/ 	.word	index@(_ZN2at6native29vectorized_elementwise_kernelILi8ENS0_13AUnaryFunctorIfffZZZNS0_16fmax_kernel_cudaERNS_18TensorIteratorBaseEENKUlvE_clEvENKUlvE0_clEvEUlffE_EESt5arrayIPcLm2EEEEviT0_T1_)
        /*2900*/ 	.word	0x00000000


	//----- nvinfo : EIATTR_MIN_STACK_SIZE
	.align		4
.L_1799:
        /*2904*/ 	.byte	0x04, 0x12
        /*2906*/ 	.short	(.L_1801 - .L_1800)
	.align		4
.L_1800:
        /*2908*/ 	.word	index@(_ZN2at6native18elementwise_kernelILi128ELi4EZNS0_15gpu_kernel_implINS0_13BinaryFunctorIfffZZZNS0_16fmax_kernel_cudaERNS_18TensorIteratorBaseEENKUlvE_clEvENKUlvE0_clEvEUlffE_EEEEvS5_RKT_EUliE_EEviT1_)
        /*290c*/ 	.word	0x00000000


	//----- nvinfo : EIATTR_MIN_STACK_SIZE
	.align		4
.L_1801:
        /*2910*/ 	.byte	0x04, 0x12
        /*2912*/ 	.short	(.L_1803 - .L_1802)
	.align		4
.L_1802:
        /*2914*/ 	.word	index@(_ZN2at6native27unrolled_elementwise_kernelINS0_13BinaryFunctorIfffZZZNS0_16fmax_kernel_cudaERNS_18TensorIteratorBaseEENKUlvE_clEvENKUlvE0_clEvEUlffE_EESt5arrayIPcLm3EELi4E23TrivialOffsetCalculatorILi2EjESC_ILi1EjENS0_6memory12LoadWithCastILi2EEENSF_13StoreWithCastILi1EEEEEviT_T0_T2_T3_T4_T5_)
        /*2918*/ 	.word	0x00000000


	//----- nvinfo : EIATTR_MIN_STACK_SIZE
	.align		4
.L_1803:
        /*291c*/ 	.byte	0x04, 0x12
        /*291e*/ 	.short	(.L_1805 - .L_1804)
	.align		4
.L_1804:
        /*2920*/ 	.word	index@(_ZN2at6native18elementwise_kernelILi128ELi2EZNS0_22gpu_kernel_impl_nocastINS0_13BinaryFunctorIfffZZZNS0_16fmax_kernel_cudaERNS_18TensorIteratorBaseEENKUlvE_clEvENKUlvE0_clEvEUlffE_EEEEvS5_RKT_EUliE_EEviT1_)
        /*2924*/ 	.word	0x00000000


	//----- nvinfo : EIATTR_MIN_STACK_SIZE
	.align		4
.L_1805:
        /*2928*/ 	.byte	0x04, 0x12
        /*292a*/ 	.short	(.L_1807 - .L_1806)
	.align		4
.L_1806:
        /*292c*/ 	.word	index@(_ZN2at6native27unrolled_elementwise_kernelINS0_13BinaryFunctorIfffZZZNS0_16fmax_kernel_cudaERNS_18TensorIteratorBaseEENKUlvE_clEvENKUlvE0_clEvEUlffE_EESt5arrayIPcLm3EELi4E23TrivialOffsetCalculatorILi2EjESC_ILi1EjENS0_6memory15LoadWithoutCastENSF_16StoreWithoutCastEEEviT_T0_T2_T3_T4_T5_)
        /*2930*/ 	.word	0x00000000


	//----- nvinfo : EIATTR_MIN_STACK_SIZE
	.align		4
.L_1807:
        /*2934*/ 	.byte	0x04, 0x12
        /*2936*/ 	.short	(.L_1809 - .L_1808)
	.align		4
.L_1808:
        /*2938*/ 	.word	index@(_ZN2at6native29vectorized_elementwise_kernelILi2ENS0_13BinaryFunctorIfffZZZNS0_16fmax_kernel_cudaERNS_18TensorIteratorBaseEENKUlvE_clEvENKUlvE0_clEvEUlffE_EESt5arrayIPcLm3EEEEviT0_T1_)
        /*293c*/ 	.word	0x00000000


	//----- nvinfo : EIATTR_MIN_STACK_SIZE
	.align		4
.L_1809:
        /*2940*/ 	.byte	0x04, 0x12
        /*2942*/ 	.short	(.L_1811 - .L_1810)
	.align		4
.L_1810:
        /*2944*/ 	.word	index@(_ZN2at6native29vectorized_elementwise_kernelILi4ENS0_13BinaryFunctorIfffZZZNS0_16fmax_kernel_cudaERNS_18TensorIteratorBaseEENKUlvE_clEvENKUlvE0_clEvEUlffE_EESt5arrayIPcLm3EEEEviT0_T1_)
        /*2948*/ 	.word	0x00000000


	//----- nvinfo : EIATTR_MIN_STACK_SIZE
	.align		4
.L_1811:
        /*294c*/ 	.byte	0x04, 0x12
        /*294e*/ 	.short	(.L_1813 - .L_1812)
	.align		4
.L_1812:
        /*2950*/ 	.word	index@(_ZN2at6native29vectorized_elementwise_kernelILi8ENS0_13BinaryFunctorIfffZZZNS0_16fmax_kernel_cudaERNS_18TensorIteratorBaseEENKUlvE_clEvENKUlvE0_clEvEUlffE_EESt5arrayIPcLm3EEEEviT0_T1_)
        /*2954*/ 	.word	0x00000000


	//----- nvinfo : EIATTR_MIN_STACK_SIZE
	.align		4
.L_1813:
        /*2958*/ 	.byte	0x04, 0x12
        /*295a*/ 	.short	(.L_1815 - .L_1814)
	.align		4
.L_1814:
        /*295c*/ 	.word	index@(_ZN2at6native18elementwise_kernelILi128ELi4EZNS0_15gpu_kernel_implINS0_13AUnaryFunctorIdddZZZNS0_16fmax_kernel_cudaERNS_18TensorIteratorBaseEENKUlvE_clEvENKUlvE_clEvEUlddE_EEEEvS5_RKT_EUliE_EEviT1_)
        /*2960*/ 	.word	0x00000000


	//----- nvinfo : EIATTR_MIN_STACK_SIZE
	.align		4
.L_1815:
        /*2964*/ 	.byte	0x04, 0x12
        /*2966*/ 	.short	(.L_1817 - .L_1816)
	.align		4
.L_1816:
        /*2968*/ 	.word	index@(_ZN2at6native27unrolled_elementwise_kernelINS0_13AUnaryFunctorIdddZZZNS0_16fmax_kernel_cudaERNS_18TensorIteratorBaseEENKUlvE_clEvENKUlvE_clEvEUlddE_EESt5arrayIPcLm2EELi4E23TrivialOffsetCalculatorILi1EjESD_NS0_6memory12LoadWithCastILi1EEENSE_13StoreWithCastILi1EEEEEviT_T0_T2_T3_T4_T5_)
        /*296c*/ 	.word	0x00000000


	//----- nvinfo : EIATTR_MIN_STACK_SIZE
	.align		4
.L_1817:
        /*2970*/ 	.byte	0x04, 0x12
        /*2972*/ 	.short	(.L_1819 - .L_1818)
	.align		4
.L_1818:
        /*2974*/ 	.word	index@(_ZN2at6native18elementwise_kernelILi128ELi2EZNS0_22gpu_kernel_impl_nocastINS0_13AUnaryFunctorIdddZZZNS0_16fmax_kernel_cudaERNS_18TensorIteratorBaseEENKUlvE_clEvENKUlvE_clEvEUlddE_EEEEvS5_RKT_EUliE_EEviT1_)
        /*2978*/ 	.word	0x00000000


	//----- nvinfo : EIATTR_MIN_STACK_SIZE
	.align		4
.L_1819:
        /*297c*/ 	.byte	0x04, 0x12
        /*297e*/ 	.short	(.L_1821 - .L_1820)
	.align		4
.L_1820:
        /*2980*/ 	.word	index@(_ZN2at6native27unrolled_elementwise_kernelINS0_13AUnaryFunctorIdddZZZNS0_16fmax_kernel_cudaERNS_18TensorIteratorBaseEENKUlvE_clEvENKUlvE_clEvEUlddE_EESt5arrayIPcLm2EELi4E23TrivialOffsetCalculatorILi1EjESD_NS0_6memory15LoadWithoutCastENSE_16StoreWithoutCastEEEviT_T0_T2_T3_T4_T5_)
        /*2984*/ 	.word	0x00000000


	//----- nvinfo : EIATTR_MIN_STACK_SIZE
	.align		4
.L_1821:
        /*2988*/ 	.byte	0x04, 0x12
        /*298a*/ 	.short	(.L_1823 - .L_1822)
	.align		4
.L_1822:
        /*298c*/ 	.word	index@(_ZN2at6native29vectorized_elementwise_kernelILi2ENS0_13AUnaryFunctorIdddZZZNS0_16fmax_kernel_cudaERNS_18TensorIteratorBaseEENKUlvE_clEvENKUlvE_clEvEUlddE_EESt5arrayIPcLm2EEEEviT0_T1_)
        /*2990*/ 	.word	0x00000000


	//----- nvinfo : EIATTR_MIN_STACK_SIZE
	.align		4
.L_1823:
        /*2994*/ 	.byte	0x04, 0x12
        /*2996*/ 	.short	(.L_1825 - .L_1824)
	.align		4
.L_1824:
        /*2998*/ 	.word	index@(_ZN2at6native29vectorized_elementwise_kernelILi4ENS0_13AUnaryFunctorIdddZZZNS0_16fmax_kernel_cudaERNS_18TensorIteratorBaseEENKUlvE_clEvENKUlvE_clEvEUlddE_EESt5arrayIPcLm2EEEEviT0_T1_)
        /*299c*/ 	.word	0x00000000


	//----- nvinfo : EIATTR_MIN_STACK_SIZE
	.align		4
.L_1825:
        /*29a0*/ 	.byte	0x04, 0x12
        /*29a2*/ 	.short	(.L_1827 - .L_1826)
	.align		4
.L_1826:
        /*29a4*/ 	.word	index@(_ZN2at6native29vectorized_elementwise_kernelILi8ENS0_13AUnaryFunctorIdddZZZNS0_16fmax_kernel_cudaERNS_18TensorIteratorBaseEENKUlvE_clEvENKUlvE_clEvEUlddE_EESt5arrayIPcLm2EEEEviT0_T1_)
        /*29a8*/ 	.word	0x00000000


	//----- nvinfo : EIATTR_MIN_STACK_SIZE
	.align		4
.L_1827:
        /*29ac*/ 	.byte	0x04, 0x12
        /*29ae*/ 	.short	(.L_1829 - .L_1828)
	.align		4
.L_1828:
        /*29b0*/ 	.word	index@(_ZN2at6native18elementwise_kernelILi128ELi4EZNS0_15gpu_kernel_implINS0_13BinaryFunctorIdddZZZNS0_16fmax_kernel_cudaERNS_18TensorIteratorBaseEENKUlvE_clEvENKUlvE_clEvEUlddE_EEEEvS5_RKT_EUliE_EEviT1_)
        /*29b4*/ 	.word	0x00000000


	//----- nvinfo : EIATTR_MIN_STACK_SIZE
	.align		4
.L_1829:
        /*29b8*/ 	.byte	0x04, 0x12
        /*29ba*/ 	.short	(.L_1831 - .L_1830)
	.align		4
.L_1830:
        /*29bc*/ 	.word	index@(_ZN2at6native27unrolled_elementwise_kernelINS0_13BinaryFunctorIdddZZZNS0_16fmax_kernel_cudaERNS_18TensorIteratorBaseEENKUlvE_clEvENKUlvE_clEvEUlddE_EESt5arrayIPcLm3EELi4E23TrivialOffsetCalculatorILi2EjESC_ILi1EjENS0_6memory12LoadWithCastILi2EEENSF_13StoreWithCastILi1EEEEEviT_T0_T2_T3_T4_T5_)
        /*29c0*/ 	.word	0x00000000


	//----- nvinfo : EIATTR_MIN_STACK_SIZE
	.align		4
.L_1831:
        /*29c4*/ 	.byte	0x04, 0x12
        /*29c6*/ 	.short	(.L_1833 - .L_1832)
	.align		4
.L_1832:
        /*29c8*/ 	.word	index@(_ZN2at6native18elementwise_kernelILi128ELi2EZNS0_22gpu_kernel_impl_nocastINS0_13BinaryFunctorIdddZZZNS0_16fmax_kernel_cudaERNS_18TensorIteratorBaseEENKUlvE_clEvENKUlvE_clEvEUlddE_EEEEvS5_RKT_EUliE_EEviT1_)
        /*29cc*/ 	.word	0x00000000


	//----- nvinfo : EIATTR_MIN_STACK_SIZE
	.align		4
.L_1833:
        /*29d0*/ 	.byte	0x04, 0x12
        /*29d2*/ 	.short	(.L_1835 - .L_1834)
	.align		4
.L_1834:
        /*29d4*/ 	.word	index@(_ZN2at6native27unrolled_elementwise_kernelINS0_13BinaryFunctorIdddZZZNS0_16fmax_kernel_cudaERNS_18TensorIteratorBaseEENKUlvE_clEvENKUlvE_clEvEUlddE_EESt5arrayIPcLm3EELi4E23TrivialOffsetCalculatorILi2EjESC_ILi1EjENS0_6memory15LoadWithoutCastENSF_16StoreWithoutCastEEEviT_T0_T2_T3_T4_T5_)
        /*29d8*/ 	.word	0x00000000


	//----- nvinfo : EIATTR_MIN_STACK_SIZE
	.align		4
.L_1835:
        /*29dc*/ 	.byte	0x04, 0x12
        /*29de*/ 	.short	(.L_1837 - .L_1836)
	.align		4
.L_1836:
        /*29e0*/ 	.word	index@(_ZN2at6native29vectorized_elementwise_kernelILi2ENS0_13BinaryFunctorIdddZZZNS0_16fmax_kernel_cudaERNS_18TensorIteratorBaseEENKUlvE_clEvENKUlvE_clEvEUlddE_EESt5arrayIPcLm3EEEEviT0_T1_)
        /*29e4*/ 	.word	0x00000000


	//----- nvinfo : EIATTR_MIN_STACK_SIZE
	.align		4
.L_1837:
        /*29e8*/ 	.byte	0x04, 0x12
        /*29ea*/ 	.short	(.L_1839 - .L_1838)
	.align		4
.L_1838:
        /*29ec*/ 	.word	index@(_ZN2at6native29vectorized_elementwise_kernelILi4ENS0_13BinaryFunctorIdddZZZNS0_16fmax_kernel_cudaERNS_18TensorIteratorBaseEENKUlvE_clEvENKUlvE_clEvEUlddE_EESt5arrayIPcLm3EEEEviT0_T1_)
        /*29f0*/ 	.word	0x00000000


	//----- nvinfo : EIATTR_MIN_STACK_SIZE
	.align		4
.L_1839:
        /*29f4*/ 	.byte	0x04, 0x12
        /*29f6*/ 	.short	(.L_1841 - .L_1840)
	.align		4
.L_1840:
        /*29f8*/ 	.word	index@(_ZN2at6native29vectorized_elementwise_kernelILi8ENS0_13BinaryFunctorIdddZZZNS0_16fmax_kernel_cudaERNS_18TensorIteratorBaseEENKUlvE_clEvENKUlvE_clEvEUlddE_EESt5arrayIPcLm3EEEEviT0_T1_)
        /*29fc*/ 	.word	0x00000000


	//----- nvinfo : EIATTR_MIN_STACK_SIZE
	.align		4
.L_1841:
        /*2a00*/ 	.byte	0x04, 0x12
        /*2a02*/ 	.short	(.L_1843 - .L_1842)
	.align		4
.L_1842:
        /*2a04*/ 	.word	index@(_ZN2at6native18elementwise_kernelILi128ELi4EZNS0_15gpu_kernel_implINS0_13AUnaryFunctorIN3c108BFloat16ES5_S5_ZZZNS0_19minimum_kernel_cudaERNS_18TensorIteratorBaseEENKUlvE0_clEvENKUlvE2_clEvEUlS5_S5_E_EEEEvS7_RKT_EUliE_EEviT1_)
        /*2a08*/ 	.word	0x00000000


	//----- nvinfo : EIATTR_MIN_STACK_SIZE
	.align		4
.L_1843:
        /*2a0c*/ 	.byte	0x04, 0x12
        /*2a0e*/ 	.short	(.L_1845 - .L_1844)
	.align		4
.L_1844:
        /*2a10*/ 	.word	index@(_ZN2at6native27unrolled_elementwise_kernelINS0_13AUnaryFunctorIN3c108BFloat16ES4_S4_ZZZNS0_19minimum_kernel_cudaERNS_18TensorIteratorBaseEENKUlvE0_clEvENKUlvE2_clEvEUlS4_S4_E_EESt5arrayIPcLm2EELi4E23TrivialOffsetCalculatorILi1EjESF_NS0_6memory12LoadWithCastILi1EEENSG_13StoreWithCastILi1EEEEEviT_T0_T2_T3_T4_T5_)
        /*2a14*/ 	.word	0x00000000


	//----- nvinfo : EIATTR_MIN_STACK_SIZE
	.align		4
.L_1845:
        /*2a18*/ 	.byte	0x04, 0x12
        /*2a1a*/ 	.short	(.L_1847 - .L_1846)
	.align		4
.L_1846:
        /*2a1c*/ 	.word	index@(_ZN2at6native18elementwise_kernelILi128ELi4EZNS0_22gpu_kernel_impl_nocastINS0_13AUnaryFunctorIN3c108BFloat16ES5_S5_ZZZNS0_19minimum_kernel_cudaERNS_18TensorIteratorBaseEENKUlvE0_clEvENKUlvE2_clEvEUlS5_S5_E_EEEEvS7_RKT_EUliE_EEviT1_)
        /*2a20*/ 	.word	0x00000000


	//----- nvinfo : EIATTR_MIN_STACK_SIZE
	.align		4
.L_1847:
        /*2a24*/ 	.byte	0x04, 0x12
        /*2a26*/ 	.short	(.L_1849 - .L_1848)
	.align		4
.L_1848:
        /*2a28*/ 	.word	index@(_ZN2at6native27unrolled_elementwise_kernelINS0_13AUnaryFunctorIN3c108BFloat16ES4_S4_ZZZNS0_19minimum_kernel_cudaERNS_18TensorIteratorBaseEENKUlvE0_clEvENKUlvE2_clEvEUlS4_S4_E_EESt5arrayIPcLm2EELi4E23TrivialOffsetCalculatorILi1EjESF_NS0_6memory15LoadWithoutCastENSG_16StoreWithoutCastEEEviT_T0_T2_T3_T4_T5_)
        /*2a2c*/ 	.word	0x00000000


	//----- nvinfo : EIATTR_MIN_STACK_SIZE
	.align		4
.L_1849:
        /*2a30*/ 	.byte	0x04, 0x12
        /*2a32*/ 	.short	(.L_1851 - .L_1850)
	.align		4
.L_1850:
        /*2a34*/ 	.word	index@(_ZN2at6native29vectorized_elementwise_kernelILi2ENS0_13AUnaryFunctorIN3c108BFloat16ES4_S4_ZZZNS0_19minimum_kernel_cudaERNS_18TensorIteratorBaseEENKUlvE0_clEvENKUlvE2_clEvEUlS4_S4_E_EESt5arrayIPcLm2EEEEviT0_T1_)
        /*2a38*/ 	.word	0x00000000


	//----- nvinfo : EIATTR_MIN_STACK_SIZE
	.align		4
.L_1851:
        /*2a3c*/ 	.byte	0x04, 0x12
        /*2a3e*/ 	.short	(.L_1853 - .L_1852)
	.align		4
.L_1852:
        /*2a40*/ 	.word	index@(_ZN2at6native29vectorized_elementwise_kernelILi4ENS0_13AUnaryFunctorIN3c108BFloat16ES4_S4_ZZZNS0_19minimum_kernel_cudaERNS_18TensorIteratorBaseEENKUlvE0_clEvENKUlvE2_clEvEUlS4_S4_E_EESt5arrayIPcLm2EEEEviT0_T1_)
        /*2a44*/ 	.word	0x00000000


	//----- nvinfo : EIATTR_MIN_STACK_SIZE
	.align		4
.L_1853:
        /*2a48*/ 	.byte	0x04, 0x12
        /*2a4a*/ 	.short	(.L_1855 - .L_1854)
	.align		4
.L_1854:
        /*2a4c*/ 	.word	index@(_ZN2at6native29vectorized_elementwise_kernelILi8ENS0_13AUnaryFunctorIN3c108BFloat16ES4_S4_ZZZNS0_19minimum_kernel_cudaERNS_18TensorIteratorBaseEENKUlvE0_clEvENKUlvE2_clEvEUlS4_S4_E_EESt5arrayIPcLm2EEEEviT0_T1_)
        /*2a50*/ 	.word	0x00000000


	//----- nvinfo : EIATTR_MIN_STACK_SIZE
	.align		4
.L_1855:
        /*2a54*/ 	.byte	0x04, 0x12
        /*2a56*/ 	.short	(.L_1857 - .L_1856)
	.align		4
.L_1856:
        /*2a58*/ 	.word	index@(_ZN2at6native18elementwise_kernelILi128ELi4EZNS0_15gpu_kernel_implINS0_13BinaryFunctorIN3c108BFloat16ES5_S5_ZZZNS0_19minimum_kernel_cudaERNS_18TensorIteratorBaseEENKUlvE0_clEvENKUlvE2_clEvEUlS5_S5_E_EEEEvS7_RKT_EUliE_EEviT1_)
        /*2a5c*/ 	.word	0x00000000


	//----- nvinfo : EIATTR_MIN_STACK_SIZE
	.align		4
.L_1857:
        /*2a60*/ 	.byte	0x04, 0x12
        /*2a62*/ 	.short	(.L_1859 - .L_1858)
	.align		4
.L_1858:
        /*2a64*/ 	.word	index@(_ZN2at6native27unrolled_elementwise_kernelINS0_13BinaryFunctorIN3c108BFloat16ES4_S4_ZZZNS0_19minimum_kernel_cudaERNS_18TensorIteratorBaseEENKUlvE0_clEvENKUlvE2_clEvEUlS4_S4_E_EESt5arrayIPcLm3EELi4E23TrivialOffsetCalculatorILi2EjESE_ILi1EjENS0_6memory12LoadWithCastILi2EEENSH_13StoreWithCastILi1EEEEEviT_T0_T2_T3_T4_T5_)
        /*2a68*/ 	.word	0x00000000


	//----- nvinfo : EIATTR_MIN_STACK_SIZE
	.align		4
.L_1859:
        /*2a6c*/ 	.byte	0x04, 0x12
        /*2a6e*/ 	.short	(.L_1861 - .L_1860)
	.align		4
.L_1860:
        /*2a70*/ 	.word	index@(_ZN2at6native18elementwise_kernelILi128ELi4EZNS0_22gpu_kernel_impl_nocastINS0_13BinaryFunctorIN3c108BFloat16ES5_S5_ZZZNS0_19minimum_kernel_cudaERNS_18TensorIteratorBaseEENKUlvE0_clEvENKUlvE2_clEvEUlS5_S5_E_EEEEvS7_RKT_EUliE_EEviT1_)
        /*2a74*/ 	.word	0x00000000


	//----- nvinfo : EIATTR_MIN_STACK_SIZE
	.align		4
.L_1861:
        /*2a78*/ 	.byte	0x04, 0x12
        /*2a7a*/ 	.short	(.L_1863 - .L_1862)
	.align		4
.L_1862:
        /*2a7c*/ 	.word	index@(_ZN2at6native27unrolled_elementwise_kernelINS0_13BinaryFunctorIN3c108BFloat16ES4_S4_ZZZNS0_19minimum_kernel_cudaERNS_18TensorIteratorBaseEENKUlvE0_clEvENKUlvE2_clEvEUlS4_S4_E_EESt5arrayIPcLm3EELi4E23TrivialOffsetCalculatorILi2EjESE_ILi1EjENS0_6memory15LoadWithoutCastENSH_16StoreWithoutCastEEEviT_T0_T2_T3_T4_T5_)
        /*2a80*/ 	.word	0x00000000


	//----- nvinfo : EIATTR_MIN_STACK_SIZE
	.align		4
.L_1863:
        /*2a84*/ 	.byte	0x04, 0x12
        /*2a86*/ 	.short	(.L_1865 - .L_1864)
	.align		4
.L_1864:
        /*2a88*/ 	.word	index@(_ZN2at6native29vectorized_elementwise_kernelILi2ENS0_13BinaryFunctorIN3c108BFloat16ES4_S4_ZZZNS0_19minimum_kernel_cudaERNS_18TensorIteratorBaseEENKUlvE0_clEvENKUlvE2_clEvEUlS4_S4_E_EESt5arrayIPcLm3EEEEviT0_T1_)
        /*2a8c*/ 	.word	0x00000000


	//----- nvinfo : EIATTR_MIN_STACK_SIZE
	.align		4
.L_1865:
        /*2a90*/ 	.byte	0x04, 0x12
        /*2a92*/ 	.short	(.L_1867 - .L_1866)
	.align		4
.L_1866:
        /*2a94*/ 	.word	index@(_ZN2at6native29vectorized_elementwise_kernelILi4ENS0_13BinaryFunctorIN3c108BFloat16ES4_S4_ZZZNS0_19minimum_kernel_cudaERNS_18TensorIteratorBaseEENKUlvE0_clEvENKUlvE2_clEvEUlS4_S4_E_EESt5arrayIPcLm3EEEEviT0_T1_)
        /*2a98*/ 	.word	0x00000000


	//----- nvinfo : EIATTR_MIN_STACK_SIZE
	.align		4
.L_1867:
        /*2a9c*/ 	.byte	0x04, 0x12
        /*2a9e*/ 	.short	(.L_1869 - .L_1868)
	.align		4
.L_1868:
        /*2aa0*/ 	.word	index@(_ZN2at6native29vectorized_elementwise_kernelILi8ENS0_13BinaryFunctorIN3c108BFloat16ES4_S4_ZZZNS0_19minimum_kernel_cudaERNS_18TensorIteratorBaseEENKUlvE0_clEvENKUlvE2_clEvEUlS4_S4_E_EESt5arrayIPcLm3EEEEviT0_T1_)
        /*2aa4*/ 	.word	0x00000000


	//----- nvinfo : EIATTR_MIN_STACK_SIZE
	.align		4
.L_1869:
        /*2aa8*/ 	.byte	0x04, 0x12
        /*2aaa*/ 	.short	(.L_1871 - .L_1870)
	.align		4
.L_1870:
        /*2aac*/ 	.word	index@(_ZN2at6native18elementwise_kernelILi128ELi4EZNS0_15gpu_kernel_implINS0_13AUnaryFunctorIN3c104HalfES5_S5_ZZZNS0_19minimum_kernel_cudaERNS_18TensorIteratorBaseEENKUlvE0_clEvENKUlvE1_clEvEUlS5_S5_E_EEEEvS7_RKT_EUliE_EEviT1_)
        /*2ab0*/ 	.word	0x00000000


	//----- nvinfo : EIATTR_MIN_STACK_SIZE
	.align		4
.L_1871:
        /*2ab4*/ 	.byte	0x04, 0x12
        /*2ab6*/ 	.short	(.L_1873 - .L_1872)
	.align		4
.L_1872:
        /*2ab8*/ 	.word	index@(_ZN2at6native27unrolled_elementwise_kernelINS0_13AUnaryFunctorIN3c104HalfES4_S4_ZZZNS0_19minimum_kernel_cudaERNS_18TensorIteratorBaseEENKUlvE0_clEvENKUlvE1_clEvEUlS4_S4_E_EESt5arrayIPcLm2EELi4E23TrivialOffsetCalculatorILi1EjESF_NS0_6memory12LoadWithCastILi1EEENSG_13StoreWithCastILi1EEEEEviT_T0_T2_T3_T4_T5_)
        /*2abc*/ 	.word	0x00000000


	//----- nvinfo : EIATTR_MIN_STACK_SIZE
	.align		4
.L_1873:
        /*2ac0*/ 	.byte	0x04, 0x12
        /*2ac2*/ 	.short	(.L_1875 - .L_1874)
	.align		4
.L_1874:
        /*2ac4*/ 	.word	index@(_ZN2at6native18elementwise_kernelILi128ELi4EZNS0_22gpu_kernel_impl_nocastINS0_13AUnaryFunctorIN3c104HalfES5_S5_ZZZNS0_19minimum_kernel_cudaERNS_18TensorIteratorBaseEENKUlvE0_clEvENKUlvE1_clEvEUlS5_S5_E_EEEEvS7_RKT_EUliE_EEviT1_)
        /*2ac8*/ 	.word	0x00000000


	//----- nvinfo : EIATTR_MIN_STACK_SIZE
	.align		4
.L_1875:
        /*2acc*/ 	.byte	0x04, 0x12
        /*2ace*/ 	.short	(.L_1877 - .L_1876)
	.align		4
.L_1876:
        /*2ad0*/ 	.word	index@(_ZN2at6native27unrolled_elementwise_kernelINS0_13AUnaryFunctorIN3c104HalfES4_S4_ZZZNS0_19minimum_kernel_cudaERNS_18TensorIteratorBaseEENKUlvE0_clEvENKUlvE1_clEvEUlS4_S4_E_EESt5arrayIPcLm2EELi4E23TrivialOffsetCalculatorILi1EjESF_NS0_6memory15LoadWithoutCastENSG_16StoreWithoutCastEEEviT_T0_T2_T3_T4_T5_)
        /*2ad4*/ 	.word	0x00000000


	//----- nvinfo : EIATTR_MIN_STACK_SIZE
	.align		4
.L_1877:
        /*2ad8*/ 	.byte	0x04, 0x12
        /*2ada*/ 	.short	(.L_1879 - .L_1878)
	.align		4
.L_1878:
        /*2adc*/ 	.word	index@(_ZN2at6native29vectorized_elementwise_kernelILi2ENS0_13AUnaryFunctorIN3c104HalfES4_S4_ZZZNS0_19minimum_kernel_cudaERNS_18TensorIteratorBaseEENKUlvE0_clEvENKUlvE1_clEvEUlS4_S4_E_EESt5arrayIPcLm2EEEEviT0_T1_)
        /*2ae0*/ 	.word	0x00000000


	//----- nvinfo : EIATTR_MIN_STACK_SIZE
	.align		4
.L_1879:
        /*2ae4*/ 	.byte	0x04, 0x12
        /*2ae6*/ 	.short	(.L_1881 - .L_1880)
	.align		4
.L_1880:
        /*2ae8*/ 	.word	index@(_ZN2at6native29vectorized_elementwise_kernelILi4ENS0_13AUnaryFunctorIN3c104HalfES4_S4_ZZZNS0_19minimum_kernel_cudaERNS_18TensorIteratorBaseEENKUlvE0_clEvENKUlvE1_clEvEUlS4_S4_E_EESt5arrayIPcLm2EEEEviT0_T1_)
        /*2aec*/ 	.word	0x00000000


	//----- nvinfo : EIATTR_MIN_STACK_SIZE
	.align		4
.L_1881:
        /*2af0*/ 	.byte	0x04, 0x12
        /*2af2*/ 	.short	(.L_1883 - .L_1882)
	.align		4
.L_1882:
        /*2af4*/ 	.word	index@(_ZN2at6native29vectorized_elementwise_kernelILi8ENS0_13AUnaryFunctorIN3c104HalfES4_S4_ZZZNS0_19minimum_kernel_cudaERNS_18TensorIteratorBaseEENKUlvE0_clEvENKUlvE1_clEvEUlS4_S4_E_EESt5arrayIPcLm2EEEEviT0_T1_)
        /*2af8*/ 	.word	0x00000000


	//----- nvinfo : EIATTR_MIN_STACK_SIZE
	.align		4
.L_1883:
        /*2afc*/ 	.byte	0x04, 0x12
        /*2afe*/ 	.short	(.L_1885 - .L_1884)
	.align		4
.L_1884:
        /*2b00*/ 	.word	index@(_ZN2at6native18elementwise_kernelILi128ELi4EZNS0_15gpu_kernel_implINS0_13BinaryFunctorIN3c104HalfES5_S5_ZZZNS0_19minimum_kernel_cudaERNS_18TensorIteratorBaseEENKUlvE0_clEvENKUlvE1_clEvEUlS5_S5_E_EEEEvS7_RKT_EUliE_EEviT1_)
        /*2b04*/ 	.word	0x00000000


	//----- nvinfo : EIATTR_MIN_STACK_SIZE
	.align		4
.L_1885:
        /*2b08*/ 	.byte	0x04, 0x12
        /*2b0a*/ 	.short	(.L_1887 - .L_1886)
	.align		4
.L_1886:
        /*2b0c*/ 	.word	index@(_ZN2at6native27unrolled_elementwise_kernelINS0_13BinaryFunctorIN3c104HalfES4_S4_ZZZNS0_19minimum_kernel_cudaERNS_18TensorIteratorBaseEENKUlvE0_clEvENKUlvE1_clEvEUlS4_S4_E_EESt5arrayIPcLm3EELi4E23TrivialOffsetCalculatorILi2EjESE_ILi1EjENS0_6memory12LoadWithCastILi2EEENSH_13StoreWithCastILi1EEEEEviT_T0_T2_T3_T4_T5_)
        /*2b10*/ 	.word	0x00000000


	//----- nvinfo : EIATTR_MIN_STACK_SIZE
	.align		4
.L_1887:
        /*2b14*/ 	.byte	0x04, 0x12
        /*2b16*/ 	.short	(.L_1889 - .L_1888)
	.align		4
.L_1888:
        /*2b18*/ 	.word	index@(_ZN2at6native18elementwise_kernelILi128ELi4EZNS0_22gpu_kernel_impl_nocastINS0_13BinaryFunctorIN3c104HalfES5_S5_ZZZNS0_19minimum_kernel_cudaERNS_18TensorIteratorBaseEENKUlvE0_clEvENKUlvE1_clEvEUlS5_S5_E_EEEEvS7_RKT_EUliE_EEviT1_)
        /*2b1c*/ 	.word	0x00000000


	//----- nvinfo : EIATTR_MIN_STACK_SIZE
	.align		4
.L_1889:
        /*2b20*/ 	.byte	0x04, 0x12
        /*2b22*/ 	.short	(.L_1891 - .L_1890)
	.align		4
.L_1890:
        /*2b24*/ 	.word	index@(_ZN2at6native27unrolled_elementwise_kernelINS0_13BinaryFunctorIN3c104HalfES4_S4_ZZZNS0_19minimum_kernel_cudaERNS_18TensorIteratorBaseEENKUlvE0_clEvENKUlvE1_clEvEUlS4_S4_E_EESt5arrayIPcLm3EELi4E23TrivialOffsetCalculatorILi2EjESE_ILi1EjENS0_6memory15LoadWithoutCastENSH_16StoreWithoutCastEEEviT_T0_T2_T3_T4_T5_)
        /*2b28*/ 	.word	0x00000000


	//----- nvinfo : EIATTR_MIN_STACK_SIZE
	.align		4
.L_1891:
        /*2b2c*/ 	.byte	0x04, 0x12
        /*2b2e*/ 	.short	(.L_1893 - .L_1892)
	.align		4
.L_1892:
        /*2b30*/ 	.word	index@(_ZN2at6native29vectorized_elementwise_kernelILi2ENS0_13BinaryFunctorIN3c104HalfES4_S4_ZZZNS0_19minimum_kernel_cudaERNS_18TensorIteratorBaseEENKUlvE0_clEvENKUlvE1_clEvEUlS4_S4_E_EESt5arrayIPcLm3EEEEviT0_T1_)
        /*2b34*/ 	.word	0x00000000


	//----- nvinfo : EIATTR_MIN_STACK_SIZE
	.align		4
.L_1893:
        /*2b38*/ 	.byte	0x04, 0x12
        /*2b3a*/ 	.short	(.L_1895 - .L_1894)
	.align		4
.L_1894:
        /*2b3c*/ 	.word	index@(_ZN2at6native29vectorized_elementwise_kernelILi4ENS0_13BinaryFunctorIN3c104HalfES4_S4_ZZZNS0_19minimum_kernel_cudaERNS_18TensorIteratorBaseEENKUlvE0_clEvENKUlvE1_clEvEUlS4_S4_E_EESt5arrayIPcLm3EEEEviT0_T1_)
        /*2b40*/ 	.word	0x00000000


	//----- nvinfo : EIATTR_MIN_STACK_SIZE
	.align		4
.L_1895:
        /*2b44*/ 	.byte	0x04, 0x12
        /*2b46*/ 	.short	(.L_1897 - .L_1896)
	.align		4
.L_1896:
        /*2b48*/ 	.word	index@(_ZN2at6native29vectorized_elementwise_kernelILi8ENS0_13BinaryFunctorIN3c104HalfES4_S4_ZZZNS0_19minimum_kernel_cudaERNS_18TensorIteratorBaseEENKUlvE0_clEvENKUlvE1_clEvEUlS4_S4_E_EESt5arrayIPcLm3EEEEviT0_T1_)
        /*2b4c*/ 	.word	0x00000000


	//----- nvinfo : EIATTR_MIN_STACK_SIZE
	.align		4
.L_1897:
        /*2b50*/ 	.byte	0x04, 0x12
        /*2b52*/ 	.short	(.L_1899 - .L_1898)
	.align		4
.L_1898:
        /*2b54*/ 	.word	index@(_ZN2at6native18elementwise_kernelILi128ELi4EZNS0_15gpu_kernel_implINS0_13AUnaryFunctorIfffZZZNS0_19minimum_kernel_cudaERNS_18TensorIteratorBaseEENKUlvE0_clEvENKUlvE0_clEvEUlffE_EEEEvS5_RKT_EUliE_EEviT1_)
        /*2b58*/ 	.word	0x00000000


	//----- nvinfo : EIATTR_MIN_STACK_SIZE
	.align		4
.L_1899:
        /*2b5c*/ 	.byte	0x04, 0x12
        /*2b5e*/ 	.short	(.L_1901 - .L_1900)
	.align		4
.L_1900:
        /*2b60*/ 	.word	index@(_ZN2at6native27unrolled_elementwise_kernelINS0_13AUnaryFunctorIfffZZZNS0_19minimum_kernel_cudaERNS_18TensorIteratorBaseEENKUlvE0_clEvENKUlvE0_clEvEUlffE_EESt5arrayIPcLm2EELi4E23TrivialOffsetCalculatorILi1EjESD_NS0_6memory12LoadWithCastILi1EEENSE_13StoreWithCastILi1EEEEEviT_T0_T2_T3_T4_T5_)
        /*2b64*/ 	.word	0x00000000


	//----- nvinfo : EIATTR_MIN_STACK_SIZE
	.align		4
.L_1901:
        /*2b68*/ 	.byte	0x04, 0x12
        /*2b6a*/ 	.short	(.L_1903 - .L_1902)
	.align		4
.L_1902:
        /*2b6c*/ 	.word	index@(_ZN2at6native18elementwise_kernelILi128ELi2EZNS0_22gpu_kernel_impl_nocastINS0_13AUnaryFunctorIfffZZZNS0_19minimum_kernel_cudaERNS_18TensorIteratorBaseEENKUlvE0_clEvENKUlvE0_clEvEUlffE_EEEEvS5_RKT_EUliE_EEviT1_)
        /*2b70*/ 	.word	0x00000000


	//----- nvinfo : EIATTR_MIN_STACK_SIZE
	.align		4
.L_1903:
        /*2b74*/ 	.byte	0x04, 0x12
        /*2b76*/ 	.short	(.L_1905 - .L_1904)
	.align		4
.L_1904:
        /*2b78*/ 	.word	index@(_ZN2at6native27unrolled_elementwise_kernelINS0_13AUnaryFunctorIfffZZZNS0_19minimum_kernel_cudaERNS_18TensorIteratorBaseEENKUlvE0_clEvENKUlvE0_clEvEUlffE_EESt5arrayIPcLm2EELi4E23TrivialOffsetCalculatorILi1EjESD_NS0_6memory15LoadWithoutCastENSE_16StoreWithoutCastEEEviT_T0_T2_T3_T4_T5_)
        /*2b7c*/ 	.word	0x00000000


	//----- nvinfo : EIATTR_MIN_STACK_SIZE
	.align		4
.L_1905:
        /*2b80*/ 	.byte	0x04, 0x12
        /*2b82*/ 	.short	(.L_1907 - .L_1906)
	.align		4
.L_1906:
        /*2b84*/ 	.word	index@(_ZN2at6native29vectorized_elementwise_kernelILi2ENS0_13AUnaryFunctorIfffZZZNS0_19minimum_kernel_cudaERNS_18TensorIteratorBaseEENKUlvE0_clEvENKUlvE0_clEvEUlffE_EESt5arrayIPcLm2EEEEviT0_T1_)
        /*2b88*/ 	.word	0x00000000


	//----- nvinfo : EIATTR_MIN_STACK_SIZE
	.align		4
.L_1907:
        /*2b8c*/ 	.byte	0x04, 0x12
        /*2b8e*/ 	.short	(.L_1909 - .L_1908)
	.align		4
.L_1908:
        /*2b90*/ 	.word	index@(_ZN2at6native29vectorized_elementwise_kernelILi4ENS0_13AUnaryFunctorIfffZZZNS0_19minimum_kernel_cudaERNS_18TensorIteratorBaseEENKUlvE0_clEvENKUlvE0_clEvEUlffE_EESt5arrayIPcLm2EEEEviT0_T1_)
        /*2b94*/ 	.word	0x00000000


	//----- nvinfo : EIATTR_MIN_STACK_SIZE
	.align		4
.L_1909:
        /*2b98*/ 	.byte	0x04, 0x12
        /*2b9a*/ 	.short	(.L_1911 - .L_1910)
	.align		4
.L_1910:
        /*2b9c*/ 	.word	index@(_ZN2at6native29vectorized_elementwise_kernelILi8ENS0_13AUnaryFunctorIfffZZZNS0_19minimum_kernel_cudaERNS_18TensorIteratorBaseEENKUlvE0_clEvENKUlvE0_clEvEUlffE_EESt5arrayIPcLm2EEEEviT0_T1_)
        /*2ba0*/ 	.word	0x00000000


	//----- nvinfo : EIATTR_MIN_STACK_SIZE
	.align		4
.L_1911:
        /*2ba4*/ 	.byte	0x04, 0x12
        /*2ba6*/ 	.short	(.L_1913 - .L_1912)
	.align		4
.L_1912:
        /*2ba8*/ 	.word	index@(_ZN2at6native18elementwise_kernelILi128ELi4EZNS0_15gpu_kernel_implINS0_13BinaryFunctorIfffZZZNS0_19minimum_kernel_cudaERNS_18TensorIteratorBaseEENKUlvE0_clEvENKUlvE0_clEvEUlffE_EEEEvS5_RKT_EUliE_EEviT1_)
        /*2bac*/ 	.word	0x00000000


	//----- nvinfo : EIATTR_MIN_STACK_SIZE
	.align		4
.L_1913:
        /*2bb0*/ 	.byte	0x04, 0x12
        /*2bb2*/ 	.short	(.L_1915 - .L_1914)
	.align		4
.L_1914:
        /*2bb4*/ 	.word	index@(_ZN2at6native27unrolled_elementwise_kernelINS0_13BinaryFunctorIfffZZZNS0_19minimum_kernel_cudaERNS_18TensorIteratorBaseEENKUlvE0_clEvENKUlvE0_clEvEUlffE_EESt5arrayIPcLm3EELi4E23TrivialOffsetCalculatorILi2EjESC_ILi1EjENS0_6memory12LoadWithCastILi2EEENSF_13StoreWithCastILi1EEEEEviT_T0_T2_T3_T4_T5_)
        /*2bb8*/ 	.word	0x00000000


	//----- nvinfo : EIATTR_MIN_STACK_SIZE
	.align		4
.L_1915:
        /*2bbc*/ 	.byte	0x04, 0x12
        /*2bbe*/ 	.short	(.L_1917 - .L_1916)
	.align		4
.L_1916:
        /*2bc0*/ 	.word	index@(_ZN2at6native18elementwise_kernelILi128ELi2EZNS0_22gpu_kernel_impl_nocastINS0_13BinaryFunctorIfffZZZNS0_19minimum_kernel_cudaERNS_18TensorIteratorBaseEENKUlvE0_clEvENKUlvE0_clEvEUlffE_EEEEvS5_RKT_EUliE_EEviT1_)
        /*2bc4*/ 	.word	0x00000000


	//----- nvinfo : EIATTR_MIN_STACK_SIZE
	.align		4
.L_1917:
        /*2bc8*/ 	.byte	0x04, 0x12
        /*2bca*/ 	.short	(.L_1919 - .L_1918)
	.align		4
.L_1918:
        /*2bcc*/ 	.word	index@(_ZN2at6native27unrolled_elementwise_kernelINS0_13BinaryFunctorIfffZZZNS0_19minimum_kernel_cudaERNS_18TensorIteratorBaseEENKUlvE0_clEvENKUlvE0_clEvEUlffE_EESt5arrayIPcLm3EELi4E23TrivialOffsetCalculatorILi2EjESC_ILi1EjENS0_6memory15LoadWithoutCastENSF_16StoreWithoutCastEEEviT_T0_T2_T3_T4_T5_)
        /*2bd0*/ 	.word	0x00000000


	//----- nvinfo : EIATTR_MIN_STACK_SIZE
	.align		4
.L_1919:
        /*2bd4*/ 	.byte	0x04, 0x12
        /*2bd6*/ 	.short	(.L_1921 - .L_1920)
	.align		4
.L_1920:
        /*2bd8*/ 	.word	index@(_ZN2at6native29vectorized_elementwise_kernelILi2ENS0_13BinaryFunctorIfffZZZNS0_19minimum_kernel_cudaERNS_18TensorIteratorBaseEENKUlvE0_clEvENKUlvE0_clEvEUlffE_EESt5arrayIPcLm3EEEEviT0_T1_)
        /*2bdc*/ 	.word	0x00000000


	//----- nvinfo : EIATTR_MIN_STACK_SIZE
	.align		4
.L_1921:
        /*2be0*/ 	.byte	0x04, 0x12
        /*2be2*/ 	.short	(.L_1923 - .L_1922)
	.align		4
.L_1922:
        /*2be4*/ 	.word	index@(_ZN2at6native29vectorized_elementwise_kernelILi4ENS0_13BinaryFunctorIfffZZZNS0_19minimum_kernel_cudaERNS_18TensorIteratorBaseEENKUlvE0_clEvENKUlvE0_clEvEUlffE_EESt5arrayIPcLm3EEEEviT0_T1_)
        /*2be8*/ 	.word	0x00000000


	//----- nvinfo : EIATTR_MIN_STACK_SIZE
	.align		4
.L_1923:
        /*2bec*/ 	.byte	0x04, 0x12
        /*2bee*/ 	.short	(.L_1925 - .L_1924)
	.align		4
.L_1924:
        /*2bf0*/ 	.word	index@(_ZN2at6native29vectorized_elementwise_kernelILi8ENS0_13BinaryFunctorIfffZZZNS0_19minimum_kernel_cudaERNS_18TensorIteratorBaseEENKUlvE0_clEvENKUlvE0_clEvEUlffE_EESt5arrayIPcLm3EEEEviT0_T1_)
        /*2bf4*/ 	.word	0x00000000


	//----- nvinfo : EIATTR_MIN_STACK_SIZE
	.align		4
.L_1925:
        /*2bf8*/ 	.byte	0x04, 0x12
        /*2bfa*/ 	.short	(.L_1927 - .L_1926)
	.align		4
.L_1926:
        /*2bfc*/ 	.word	index@(_ZN2at6native18elementwise_kernelILi128ELi4EZNS0_15gpu_kernel_implINS0_13AUnaryFunctorIdddZZZNS0_19minimum_kernel_cudaERNS_18TensorIteratorBaseEENKUlvE0_clEvENKUlvE_clEvEUlddE_EEEEvS5_RKT_EUliE_EEviT1_)
        /*2c00*/ 	.word	0x00000000


	//----- nvinfo : EIATTR_MIN_STACK_SIZE
	.align		4
.L_1927:
        /*2c04*/ 	.byte	0x04, 0x12
        /*2c06*/ 	.short	(.L_1929 - .L_1928)
	.align		4
.L_1928:
        /*2c08*/ 	.word	index@(_ZN2at6native27unrolled_elementwise_kernelINS0_13AUnaryFunctorIdddZZZNS0_19minimum_kernel_cudaERNS_18TensorIteratorBaseEENKUlvE0_clEvENKUlvE_clEvEUlddE_EESt5arrayIPcLm2EELi4E23TrivialOffsetCalculatorILi1EjESD_NS0_6memory12LoadWithCastILi1EEENSE_13StoreWithCastILi1EEEEEviT_T0_T2_T3_T4_T5_)
        /*2c0c*/ 	.word	0x00000000


	//----- nvinfo : EIATTR_MIN_STACK_SIZE
	.align		4
.L_1929:
        /*2c10*/ 	.byte	0x04, 0x12
        /*2c12*/ 	.short	(.L_1931 - .L_1930)
	.align		4
.L_1930:
        /*2c14*/ 	.word	index@(_ZN2at6native18elementwise_kernelILi128ELi2EZNS0_22gpu_kernel_impl_nocastINS0_13AUnaryFunctorIdddZZZNS0_19minimum_kernel_cudaERNS_18TensorIteratorBaseEENKUlvE0_clEvENKUlvE_clEvEUlddE_EEEEvS5_RKT_EUliE_EEviT1_)
        /*2c18*/ 	.word	0x00000000


	//----- nvinfo : EIATTR_MIN_STACK_SIZE
	.align		4
.L_1931:
        /*2c1c*/ 	.byte	0x04, 0x12
        /*2c1e*/ 	.short	(.L_1933 - .L_1932)
	.align		4
.L_1932:
        /*2c20*/ 	.word	index@(_ZN2at6native27unrolled_elementwise_kernelINS0_13AUnaryFunctorIdddZZZNS0_19minimum_kernel_cudaERNS_18TensorIteratorBaseEENKUlvE0_clEvENKUlvE_clEvEUlddE_EESt5arrayIPcLm2EELi4E23TrivialOffsetCalculatorILi1EjESD_NS0_6memory15LoadWithoutCastENSE_16StoreWithoutCastEEEviT_T0_T2_T3_T4_T5_)
        /*2c24*/ 	.word	0x00000000


	//----- nvinfo : EIATTR_MIN_STACK_SIZE
	.align		4
.L_1933:
        /*2c28*/ 	.byte	0x04, 0x12
        /*2c2a*/ 	.short	(.L_1935 - .L_1934)
	.align		4
.L_1934:
        /*2c2c*/ 	.word	index@(_ZN2at6native29vectorized_elementwise_kernelILi2ENS0_13AUnaryFunctorIdddZZZNS0_19minimum_kernel_cudaERNS_18TensorIteratorBaseEENKUlvE0_clEvENKUlvE_clEvEUlddE_EESt5arrayIPcLm2EEEEviT0_T1_)
        /*2c30*/ 	.word	0x00000000


	//----- nvinfo : EIATTR_MIN_STACK_SIZE
	.align		4
.L_1935:
        /*2c34*/ 	.byte	0x04, 0x12
        /*2c36*/ 	.short	(.L_1937 - .L_1936)
	.align		4
.L_1936:
        /*2c38*/ 	.word	index@(_ZN2at6native29vectorized_elementwise_kernelILi4ENS0_13AUnaryFunctorIdddZZZNS0_19minimum_kernel_cudaERNS_18TensorIteratorBaseEENKUlvE0_clEvENKUlvE_clEvEUlddE_EESt5arrayIPcLm2EEEEviT0_T1_)
        /*2c3c*/ 	.word	0x00000000


	//----- nvinfo : EIATTR_MIN_STACK_SIZE
	.align		4
.L_1937:
        /*2c40*/ 	.byte	0x04, 0x12
        /*2c42*/ 	.short	(.L_1939 - .L_1938)
	.align		4
.L_1938:
        /*2c44*/ 	.word	index@(_ZN2at6native29vectorized_elementwise_kernelILi8ENS0_13AUnaryFunctorIdddZZZNS0_19minimum_kernel_cudaERNS_18TensorIteratorBaseEENKUlvE0_clEvENKUlvE_clEvEUlddE_EESt5arrayIPcLm2EEEEviT0_T1_)
        /*2c48*/ 	.word	0x00000000


	//----- nvinfo : EIATTR_MIN_STACK_SIZE
	.align		4
.L_1939:
        /*2c4c*/ 	.byte	0x04, 0x12
        /*2c4e*/ 	.short	(.L_1941 - .L_1940)
	.align		4
.L_1940:
        /*2c50*/ 	.word	index@(_ZN2at6native18elementwise_kernelILi128ELi4EZNS0_15gpu_kernel_implINS0_13BinaryFunctorIdddZZZNS0_19minimum_kernel_cudaERNS_18TensorIteratorBaseEENKUlvE0_clEvENKUlvE_clEvEUlddE_EEEEvS5_RKT_EUliE_EEviT1_)
        /*2c54*/ 	.word	0x00000000


	//----- nvinfo : EIATTR_MIN_STACK_SIZE
	.align		4
.L_1941:
        /*2c58*/ 	.byte	0x04, 0x12
        /*2c5a*/ 	.short	(.L_1943 - .L_1942)
	.align		4
.L_1942:
        /*2c5c*/ 	.word	index@(_ZN2at6native27unrolled_elementwise_kernelINS0_13BinaryFunctorIdddZZZNS0_19minimum_kernel_cudaERNS_18TensorIteratorBaseEENKUlvE0_clEvENKUlvE_clEvEUlddE_EESt5arrayIPcLm3EELi4E23TrivialOffsetCalculatorILi2EjESC_ILi1EjENS0_6memory12LoadWithCastILi2EEENSF_13StoreWithCastILi1EEEEEviT_T0_T2_T3_T4_T5_)
        /*2c60*/ 	.word	0x00000000


	//----- nvinfo : EIATTR_MIN_STACK_SIZE
	.align		4
.L_1943:
        /*2c64*/ 	.byte	0x04, 0x12
        /*2c66*/ 	.short	(.L_1945 - .L_1944)
	.align		4
.L_1944:
        /*2c68*/ 	.word	index@(_ZN2at6native18elementwise_kernelILi128ELi2EZNS0_22gpu_kernel_impl_nocastINS0_13BinaryFunctorIdddZZZNS0_19minimum_kernel_cudaERNS_18TensorIteratorBaseEENKUlvE0_clEvENKUlvE_clEvEUlddE_EEEEvS5_RKT_EUliE_EEviT1_)
        /*2c6c*/ 	.word	0x00000000


	//----- nvinfo : EIATTR_MIN_STACK_SIZE
	.align		4
.L_1945:
        /*2c70*/ 	.byte	0x04, 0x12
        /*2c72*/ 	.short	(.L_1947 - .L_1946)
	.align		4
.L_1946:
        /*2c74*/ 	.word	index@(_ZN2at6native27unrolled_elementwise_kernelINS0_13BinaryFunctorIdddZZZNS0_19minimum_kernel_cudaERNS_18TensorIteratorBaseEENKUlvE0_clEvENKUlvE_clEvEUlddE_EESt5arrayIPcLm3EELi4E23TrivialOffsetCalculatorILi2EjESC_ILi1EjENS0_6memory15LoadWithoutCastENSF_16StoreWithoutCastEEEviT_T0_T2_T3_T4_T5_)
        /*2c78*/ 	.word	0x00000000


	//----- nvinfo : EIATTR_MIN_STACK_SIZE
	.align		4
.L_1947:
        /*2c7c*/ 	.byte	0x04, 0x12
        /*2c7e*/ 	.short	(.L_1949 - .L_1948)
	.align		4
.L_1948:
        /*2c80*/ 	.word	index@(_ZN2at6native29vectorized_elementwise_kernelILi2ENS0_13BinaryFunctorIdddZZZNS0_19minimum_kernel_cudaERNS_18TensorIteratorBaseEENKUlvE0_clEvENKUlvE_clEvEUlddE_EESt5arrayIPcLm3EEEEviT0_T1_)
        /*2c84*/ 	.word	0x00000000


	//----- nvinfo : EIATTR_MIN_STACK_SIZE
	.align		4
.L_1949:
        /*2c88*/ 	.byte	0x04, 0x12
        /*2c8a*/ 	.short	(.L_1951 - .L_1950)
	.align		4
.L_1950:
        /*2c8c*/ 	.word	index@(_ZN2at6native29vectorized_elementwise_kernelILi4ENS0_13BinaryFunctorIdddZZZNS0_19minimum_kernel_cudaERNS_18TensorIteratorBaseEENKUlvE0_clEvENKUlvE_clEvEUlddE_EESt5arrayIPcLm3EEEEviT0_T1_)
        /*2c90*/ 	.word	0x00000000


	//----- nvinfo : EIATTR_MIN_STACK_SIZE
	.align		4
.L_1951:
        /*2c94*/ 	.byte	0x04, 0x12
        /*2c96*/ 	.short	(.L_1953 - .L_1952)
	.align		4
.L_1952:
        /*2c98*/ 	.word	index@(_ZN2at6native29vectorized_elementwise_kernelILi8ENS0_13BinaryFunctorIdddZZZNS0_19minimum_kernel_cudaERNS_18TensorIteratorBaseEENKUlvE0_clEvENKUlvE_clEvEUlddE_EESt5arrayIPcLm3EEEEviT0_T1_)
        /*2c9c*/ 	.word	0x00000000


	//----- nvinfo : EIATTR_MIN_STACK_SIZE
	.align		4
.L_1953:
        /*2ca0*/ 	.byte	0x04, 0x12
        /*2ca2*/ 	.short	(.L_1955 - .L_1954)
	.align		4
.L_1954:
        /*2ca4*/ 	.word	index@(_ZN2at6native18elementwise_kernelILi128ELi4EZNS0_15gpu_kernel_implINS0_13AUnaryFunctorIsssZZZNS0_19minimum_kernel_cudaERNS_18TensorIteratorBaseEENKUlvE_clEvENKUlvE3_clEvEUlssE_EEEEvS5_RKT_EUliE_EEviT1_)
        /*2ca8*/ 	.word	0x00000000


	//----- nvinfo : EIATTR_MIN_STACK_SIZE
	.align		4
.L_1955:
        /*2cac*/ 	.byte	0x04, 0x12
        /*2cae*/ 	.short	(.L_1957 - .L_1956)
	.align		4
.L_1956:
        /*2cb0*/ 	.word	index@(_ZN2at6native27unrolled_elementwise_kernelINS0_13AUnaryFunctorIsssZZZNS0_19minimum_kernel_cudaERNS_18TensorIteratorBaseEENKUlvE_clEvENKUlvE3_clEvEUlssE_EESt5arrayIPcLm2EELi4E23TrivialOffsetCalculatorILi1EjESD_NS0_6memory12LoadWithCastILi1EEENSE_13StoreWithCastILi1EEEEEviT_T0_T2_T3_T4_T5_)
        /*2cb4*/ 	.word	0x00000000


	//----- nvinfo : EIATTR_MIN_STACK_SIZE
	.align		4
.L_1957:
        /*2cb8*/ 	.byte	0x04, 0x12
        /*2cba*/ 	.short	(.L_1959 - .L_1958)
	.align		4
.L_1958:
        /*2cbc*/ 	.word	index@(_ZN2at6native18elementwise_kernelILi128ELi4EZNS0_22gpu_kernel_impl_nocastINS0_13AUnaryFunctorIsssZZZNS0_19minimum_kernel_cudaERNS_18TensorIteratorBaseEENKUlvE_clEvENKUlvE3_clEvEUlssE_EEEEvS5_RKT_EUliE_EEviT1_)
        /*2cc0*/ 	.word	0x00000000


	//----- nvinfo : EIATTR_MIN_STACK_SIZE
	.align		4
.L_1959:
        /*2cc4*/ 	.byte	0x04, 0x12
        /*2cc6*/ 	.short	(.L_1961 - .L_1960)
	.align		4
.L_1960:
        /*2cc8*/ 	.word	index@(_ZN2at6native27unrolled_elementwise_kernelINS0_13AUnaryFunctorIsssZZZNS0_19minimum_kernel_cudaERNS_18TensorIteratorBaseEENKUlvE_clEvENKUlvE3_clEvEUlssE_EESt5arrayIPcLm2EELi4E23TrivialOffsetCalculatorILi1EjESD_NS0_6memory15LoadWithoutCastENSE_16StoreWithoutCastEEEviT_T0_T2_T3_T4_T5_)
        /*2ccc*/ 	.word	0x00000000


	//----- nvinfo : EIATTR_MIN_STACK_SIZE
	.align		4
.L_1961:
        /*2cd0*/ 	.byte	0x04, 0x12
        /*2cd2*/ 	.short	(.L_1963 - .L_1962)
	.align		4
.L_1962:
        /*2cd4*/ 	.word	index@(_ZN2at6native29vectorized_elementwise_kernelILi2ENS0_13AUnaryFunctorIsssZZZNS0_19minimum_kernel_cudaERNS_18TensorIteratorBaseEENKUlvE_clEvENKUlvE3_clEvEUlssE_EESt5arrayIPcLm2EEEEviT0_T1_)
        /*2cd8*/ 	.word	0x00000000


	//----- nvinfo : EIATTR_MIN_STACK_SIZE
	.align		4
.L_1963:
        /*2cdc*/ 	.byte	0x04, 0x12
        /*2cde*/ 	.short	(.L_1965 - .L_1964)
	.align		4
.L_1964:
        /*2ce0*/ 	.word	index@(_ZN2at6native29vectorized_elementwise_kernelILi4ENS0_13AUnaryFunctorIsssZZZNS0_19minimum_kernel_cudaERNS_18TensorIteratorBaseEENKUlvE_clEvENKUlvE3_clEvEUlssE_EESt5arrayIPcLm2EEEEviT0_T1_)
        /*2ce4*/ 	.word	0x00000000


	//----- nvinfo : EIATTR_MIN_STACK_SIZE
	.align		4
.L_1965:
        /*2ce8*/ 	.byte	0x04, 0x12
        /*2cea*/ 	.short	(.L_1967 - .L_1966)
	.align		4
.L_1966:
        /*2cec*/ 	.word	index@(_ZN2at6native29vectorized_elementwise_kernelILi8ENS0_13AUnaryFunctorIsssZZZNS0_19minimum_kernel_cudaERNS_18TensorIteratorBaseEENKUlvE_clEvENKUlvE3_clEvEUlssE_EESt5arrayIPcLm2EEEEviT0_T1_)
        /*2cf0*/ 	.word	0x00000000


	//----- nvinfo : EIATTR_MIN_STACK_SIZE
	.align		4
.L_1967:
        /*2cf4*/ 	.byte	0x04, 0x12
        /*2cf6*/ 	.short	(.L_1969 - .L_1968)
	.align		4
.L_1968:
        /*2cf8*/ 	.word	index@(_ZN2at6native18elementwise_kernelILi128ELi4EZNS0_15gpu_kernel_implINS0_13BinaryFunctorIsssZZZNS0_19minimum_kernel_cudaERNS_18TensorIteratorBaseEENKUlvE_clEvENKUlvE3_clEvEUlssE_EEEEvS5_RKT_EUliE_EEviT1_)
        /*2cfc*/ 	.word	0x00000000


	//----- nvinfo : EIATTR_MIN_STACK_SIZE
	.align		4
.L_1969:
        /*2d00*/ 	.byte	0x04, 0x12
        /*2d02*/ 	.short	(.L_1971 - .L_1970)
	.align		4
.L_1970:
        /*2d04*/ 	.word	index@(_ZN2at6native27unrolled_elementwise_kernelINS0_13BinaryFunctorIsssZZZNS0_19minimum_kernel_cudaERNS_18TensorIteratorBaseEENKUlvE_clEvENKUlvE3_clEvEUlssE_EESt5arrayIPcLm3EELi4E23TrivialOffsetCalculatorILi2EjESC_ILi1EjENS0_6memory12LoadWithCastILi2EEENSF_13StoreWithCastILi1EEEEEviT_T0_T2_T3_T4_T5_)
        /*2d08*/ 	.word	0x00000000


	//----- nvinfo : EIATTR_MIN_STACK_SIZE
	.align		4
.L_1971:
        /*2d0c*/ 	.byte	0x04, 0x12
        /*2d0e*/ 	.short	(.L_1973 - .L_1972)
	.align		4
.L_1972:
        /*2d10*/ 	.word	index@(_ZN2at6native18elementwise_kernelILi128ELi4EZNS0_22gpu_kernel_impl_nocastINS0_13BinaryFunctorIsssZZZNS0_19minimum_kernel_cudaERNS_18TensorIteratorBaseEENKUlvE_clEvENKUlvE3_clEvEUlssE_EEEEvS5_RKT_EUliE_EEviT1_)
        /*2d14*/ 	.word	0x00000000


	//----- nvinfo : EIATTR_MIN_STACK_SIZE
	.align		4
.L_1973:
        /*2d18*/ 	.byte	0x04, 0x12
        /*2d1a*/ 	.short	(.L_1975 - .L_1974)
	.align		4
.L_1974:
        /*2d1c*/ 	.word	index@(_ZN2at6native27unrolled_elementwise_kernelINS0_13BinaryFunctorIsssZZZNS0_19minimum_kernel_cudaERNS_18TensorIteratorBaseEENKUlvE_clEvENKUlvE3_clEvEUlssE_EESt5arrayIPcLm3EELi4E23TrivialOffsetCalculatorILi2EjESC_ILi1EjENS0_6memory15LoadWithoutCastENSF_16StoreWithoutCastEEEviT_T0_T2_T3_T4_T5_)
        /*2d20*/ 	.word	0x00000000


	//----- nvinfo : EIATTR_MIN_STACK_SIZE
	.align		4
.L_1975:
        /*2d24*/ 	.byte	0x04, 0x12
        /*2d26*/ 	.short	(.L_1977 - .L_1976)
	.align		4
.L_1976:
        /*2d28*/ 	.word	index@(_ZN2at6native29vectorized_elementwise_kernelILi2ENS0_13BinaryFunctorIsssZZZNS0_19minimum_kernel_cudaERNS_18TensorIteratorBaseEENKUlvE_clEvENKUlvE3_clEvEUlssE_EESt5arrayIPcLm3EEEEviT0_T1_)
        /*2d2c*/ 	.word	0x00000000


	//----- nvinfo : EIATTR_MIN_STACK_SIZE
	.align		4
.L_1977:
        /*2d30*/ 	.byte	0x04, 0x12
        /*2d32*/ 	.short	(.L_1979 - .L_1978)
	.align		4
.L_1978:
        /*2d34*/ 	.word	index@(_ZN2at6native29vectorized_elementwise_kernelILi4ENS0_13BinaryFunctorIsssZZZNS0_19minimum_kernel_cudaERNS_18TensorIteratorBaseEENKUlvE_clEvENKUlvE3_clEvEUlssE_EESt5arrayIPcLm3EEEEviT0_T1_)
        /*2d38*/ 	.word	0x00000000


	//----- nvinfo : EIATTR_MIN_STACK_SIZE
	.align		4
.L_1979:
        /*2d3c*/ 	.byte	0x04, 0x12
        /*2d3e*/ 	.short	(.L_1981 - .L_1980)
	.align		4
.L_1980:
        /*2d40*/ 	.word	index@(_ZN2at6native29vectorized_elementwise_kernelILi8ENS0_13BinaryFunctorIsssZZZNS0_19minimum_kernel_cudaERNS_18TensorIteratorBaseEENKUlvE_clEvENKUlvE3_clEvEUlssE_EESt5arrayIPcLm3EEEEviT0_T1_)
        /*2d44*/ 	.word	0x00000000


	//----- nvinfo : EIATTR_MIN_STACK_SIZE
	.align		4
.L_1981:
        /*2d48*/ 	.byte	0x04, 0x12
        /*2d4a*/ 	.short	(.L_1983 - .L_1982)
	.align		4
.L_1982:
        /*2d4c*/ 	.word	index@(_ZN2at6native18elementwise_kernelILi128ELi4EZNS0_15gpu_kernel_implINS0_13AUnaryFunctorIlllZZZNS0_19minimum_kernel_cudaERNS_18TensorIteratorBaseEENKUlvE_clEvENKUlvE2_clEvEUlllE_EEEEvS5_RKT_EUliE_EEviT1_)
        /*2d50*/ 	.word	0x00000000


	//----- nvinfo : EIATTR_MIN_STACK_SIZE
	.align		4
.L_1983:
        /*2d54*/ 	.byte	0x04, 0x12
        /*2d56*/ 	.short	(.L_1985 - .L_1984)
	.align		4
.L_1984:
        /*2d58*/ 	.word	index@(_ZN2at6native27unrolled_elementwise_kernelINS0_13AUnaryFunctorIlllZZZNS0_19minimum_kernel_cudaERNS_18TensorIteratorBaseEENKUlvE_clEvENKUlvE2_clEvEUlllE_EESt5arrayIPcLm2EELi4E23TrivialOffsetCalculatorILi1EjESD_NS0_6memory12LoadWithCastILi1EEENSE_13StoreWithCastILi1EEEEEviT_T0_T2_T3_T4_T5_)
        /*2d5c*/ 	.word	0x00000000


	//----- nvinfo : EIATTR_MIN_STACK_SIZE
	.align		4
.L_1985:
        /*2d60*/ 	.byte	0x04, 0x12
        /*2d62*/ 	.short	(.L_1987 - .L_1986)
	.align		4
.L_1986:
        /*2d64*/ 	.word	index@(_ZN2at6native18elementwise_kernelILi128ELi2EZNS0_22gpu_kernel_impl_nocastINS0_13AUnaryFunctorIlllZZZNS0_19minimum_kernel_cudaERNS_18TensorIteratorBaseEENKUlvE_clEvENKUlvE2_clEvEUlllE_EEEEvS5_RKT_EUliE_EEviT1_)
        /*2d68*/ 	.word	0x00000000


	//----- nvinfo : EIATTR_MIN_STACK_SIZE
	.align		4
.L_1987:
        /*2d6c*/ 	.byte	0x04, 0x12
        /*2d6e*/ 	.short	(.L_1989 - .L_1988)
	.align		4
.L_1988:
        /*2d70*/ 	.word	index@(_ZN2at6native27unrolled_elementwise_kernelINS0_13AUnaryFunctorIlllZZZNS0_19minimum_kernel_cudaERNS_18TensorIteratorBaseEENKUlvE_clEvENKUlvE2_clEvEUlllE_EESt5arrayIPcLm2EELi4E23TrivialOffsetCalculatorILi1EjESD_NS0_6memory15LoadWithoutCastENSE_16StoreWithoutCastEEEviT_T0_T2_T3_T4_T5_)
        /*2d74*/ 	.word	0x00000000


	//----- nvinfo : EIATTR_MIN_STACK_SIZE
	.align		4
.L_1989:
        /*2d78*/ 	.byte	0x04, 0x12
        /*2d7a*/ 	.short	(.L_1991 - .L_1990)
	.align		4
.L_1990:
        /*2d7c*/ 	.word	index@(_ZN2at6native29vectorized_elementwise_kernelILi2ENS0_13AUnaryFunctorIlllZZZNS0_19minimum_kernel_cudaERNS_18TensorIteratorBaseEENKUlvE_clEvENKUlvE2_clEvEUlllE_EESt5arrayIPcLm2EEEEviT0_T1_)
        /*2d80*/ 	.word	0x00000000


	//----- nvinfo : EIATTR_MIN_STACK_SIZE
	.align		4
.L_1991:
        /*2d84*/ 	.byte	0x04, 0x12
        /*2d86*/ 	.short	(.L_1993 - .L_1992)
	.align		4
.L_1992:
        /*2d88*/ 	.word	index@(_ZN2at6native29vectorized_elementwise_kernelILi4ENS0_13AUnaryFunctorIlllZZZNS0_19minimum_kernel_cudaERNS_18TensorIteratorBaseEENKUlvE_clEvENKUlvE2_clEvEUlllE_EESt5arrayIPcLm2EEEEviT0_T1_)
        /*2d8c*/ 	.word	0x00000000


	//----- nvinfo : EIATTR_MIN_STACK_SIZE
	.align		4
.L_1993:
        /*2d90*/ 	.byte	0x04, 0x12
        /*2d92*/ 	.short	(.L_1995 - .L_1994)
	.align		4
.L_1994:
        /*2d94*/ 	.word	index@(_ZN2at6native29vectorized_elementwise_kernelILi8ENS0_13AUnaryFunctorIlllZZZNS0_19minimum_kernel_cudaERNS_18TensorIteratorBaseEENKUlvE_clEvENKUlvE2_clEvEUlllE_EESt5arrayIPcLm2EEEEviT0_T1_)
        /*2d98*/ 	.word	0x00000000


	//----- nvinfo : EIATTR_MIN_STACK_SIZE
	.align		4
.L_1995:
        /*2d9c*/ 	.byte	0x04, 0x12
        /*2d9e*/ 	.short	(.L_1997 - .L_1996)
	.align		4
.L_1996:
        /*2da0*/ 	.word	index@(_ZN2at6native18elementwise_kernelILi128ELi4EZNS0_15gpu_kernel_implINS0_13BinaryFunctorIlllZZZNS0_19minimum_kernel_cudaERNS_18TensorIteratorBaseEENKUlvE_clEvENKUlvE2_clEvEUlllE_EEEEvS5_RKT_EUliE_EEviT1_)
        /*2da4*/ 	.word	0x00000000


	//----- nvinfo : EIATTR_MIN_STACK_SIZE
	.align		4
.L_1997:
        /*2da8*/ 	.byte	0x04, 0x12
        /*2daa*/ 	.short	(.L_1999 - .L_1998)
	.align		4
.L_1998:
        /*2dac*/ 	.word	index@(_ZN2at6native27unrolled_elementwise_kernelINS0_13BinaryFunctorIlllZZZNS0_19minimum_kernel_cudaERNS_18TensorIteratorBaseEENKUlvE_clEvENKUlvE2_clEvEUlllE_EESt5arrayIPcLm3EELi4E23TrivialOffsetCalculatorILi2EjESC_ILi1EjENS0_6memory12LoadWithCastILi2EEENSF_13StoreWithCastILi1EEEEEviT_T0_T2_T3_T4_T5_)
        /*2db0*/ 	.word	0x00000000


	//----- nvinfo : EIATTR_MIN_STACK_SIZE
	.align		4
.L_1999:
        /*2db4*/ 	.byte	0x04, 0x12
        /*2db6*/ 	.short	(.L_2001 - .L_2000)
	.align		4
.L_2000:
        /*2db8*/ 	.word	index@(_ZN2at6native18elementwise_kernelILi128ELi2EZNS0_22gpu_kernel_impl_nocastINS0_13BinaryFunctorIlllZZZNS0_19minimum_kernel_cudaERNS_18TensorIteratorBaseEENKUlvE_clEvENKUlvE2_clEvEUlllE_EEEEvS5_RKT_EUliE_EEviT1_)
        /*2dbc*/ 	.word	0x00000000


	//----- nvinfo : EIATTR_MIN_STACK_SIZE
	.align		4
.L_2001:
        /*2dc0*/ 	.byte	0x04, 0x12
        /*2dc2*/ 	.short	(.L_2003 - .L_2002)
	.align		4
.L_2002:
        /*2dc4*/ 	.word	index@(_ZN2at6native27unrolled_elementwise_kernelINS0_13BinaryFunctorIlllZZZNS0_19minimum_kernel_cudaERNS_18TensorIteratorBaseEENKUlvE_clEvENKUlvE2_clEvEUlllE_EESt5arrayIPcLm3EELi4E23TrivialOffsetCalculatorILi2EjESC_ILi1EjENS0_6memory15LoadWithoutCastENSF_16StoreWithoutCastEEEviT_T0_T2_T3_T4_T5_)
        /*2dc8*/ 	.word	0x00000000


	//----- nvinfo : EIATTR_MIN_STACK_SIZE
	.align		4
.L_2003:
        /*2dcc*/ 	.byte	0x04, 0x12
        /*2dce*/ 	.short	(.L_2005 - .L_2004)
	.align		4
.L_2004:
        /*2dd0*/ 	.word	index@(_ZN2at6native29vectorized_elementwise_kernelILi2ENS0_13BinaryFunctorIlllZZZNS0_19minimum_kernel_cudaERNS_18TensorIteratorBaseEENKUlvE_clEvENKUlvE2_clEvEUlllE_EESt5arrayIPcLm3EEEEviT0_T1_)
        /*2dd4*/ 	.word	0x00000000


	//----- nvinfo : EIATTR_MIN_STACK_SIZE
	.align		4
.L_2005:
        /*2dd8*/ 	.byte	0x04, 0x12
        /*2dda*/ 	.short	(.L_2007 - .L_2006)
	.align		4
.L_2006:
        /*2ddc*/ 	.word	index@(_ZN2at6native29vectorized_elementwise_kernelILi4ENS0_13BinaryFunctorIlllZZZNS0_19minimum_kernel_cudaERNS_18TensorIteratorBaseEENKUlvE_clEvENKUlvE2_clEvEUlllE_EESt5arrayIPcLm3EEEEviT0_T1_)
        /*2de0*/ 	.word	0x00000000


	//----- nvinfo : EIATTR_MIN_STACK_SIZE
	.align		4
.L_2007:
        /*2de4*/ 	.byte	0x04, 0x12
        /*2de6*/ 	.short	(.L_2009 - .L_2008)
	.align		4
.L_2008:
        /*2de8*/ 	.word	index@(_ZN2at6native29vectorized_elementwise_kernelILi8ENS0_13BinaryFunctorIlllZZZNS0_19minimum_kernel_cudaERNS_18TensorIteratorBaseEENKUlvE_clEvENKUlvE2_clEvEUlllE_EESt5arrayIPcLm3EEEEviT0_T1_)
        /*2dec*/ 	.word	0x00000000


	//----- nvinfo : EIATTR_MIN_STACK_SIZE
	.align		4
.L_2009:
        /*2df0*/ 	.byte	0x04, 0x12
        /*2df2*/ 	.short	(.L_2011 - .L_2010)
	.align		4
.L_2010:
        /*2df4*/ 	.word	index@(_ZN2at6native18elementwise_kernelILi128ELi4EZNS0_15gpu_kernel_implINS0_13AUnaryFunctorIiiiZZZNS0_19minimum_kernel_cudaERNS_18TensorIteratorBaseEENKUlvE_clEvENKUlvE1_clEvEUliiE_EEEEvS5_RKT_EUliE_EEviT1_)
        /*2df8*/ 	.word	0x00000000


	//----- nvinfo : EIATTR_MIN_STACK_SIZE
	.align		4
.L_2011:
        /*2dfc*/ 	.byte	0x04, 0x12
        /*2dfe*/ 	.short	(.L_2013 - .L_2012)
	.align		4
.L_2012:
        /*2e00*/ 	.word	index@(_ZN2at6native27unrolled_elementwise_kernelINS0_13AUnaryFunctorIiiiZZZNS0_19minimum_kernel_cudaERNS_18TensorIteratorBaseEENKUlvE_clEvENKUlvE1_clEvEUliiE_EESt5arrayIPcLm2EELi4E23TrivialOffsetCalculatorILi1EjESD_NS0_6memory12LoadWithCastILi1EEENSE_13StoreWithCastILi1EEEEEviT_T0_T2_T3_T4_T5_)
        /*2e04*/ 	.word	0x00000000


	//----- nvinfo : EIATTR_MIN_STACK_SIZE
	.align		4
.L_2013:
        /*2e08*/ 	.byte	0x04, 0x12
        /*2e0a*/ 	.short	(.L_2015 - .L_2014)
	.align		4
.L_2014:
        /*2e0c*/ 	.word	index@(_ZN2at6native18elementwise_kernelILi128ELi2EZNS0_22gpu_kernel_impl_nocastINS0_13AUnaryFunctorIiiiZZZNS0_19minimum_kernel_cudaERNS_18TensorIteratorBaseEENKUlvE_clEvENKUlvE1_clEvEUliiE_EEEEvS5_RKT_EUliE_EEviT1_)
        /*2e10*/ 	.word	0x00000000


	//----- nvinfo : EIATTR_MIN_STACK_SIZE
	.align		4
.L_2015:
        /*2e14*/ 	.byte	0x04, 0x12
        /*2e16*/ 	.short	(.L_2017 - .L_2016)
	.align		4
.L_2016:
        /*2e18*/ 	.word	index@(_ZN2at6native27unrolled_elementwise_kernelINS0_13AUnaryFunctorIiiiZZZNS0_19minimum_kernel_cudaERNS_18TensorIteratorBaseEENKUlvE_clEvENKUlvE1_clEvEUliiE_EESt5arrayIPcLm2EELi4E23TrivialOffsetCalculatorILi1EjESD_NS0_6memory15LoadWithoutCastENSE_16StoreWithoutCastEEEviT_T0_T2_T3_T4_T5_)
        /*2e1c*/ 	.word	0x00000000


	//----- nvinfo : EIATTR_MIN_STACK_SIZE
	.align		4
.L_2017:
        /*2e20*/ 	.byte	0x04, 0x12
        /*2e22*/ 	.short	(.L_2019 - .L_2018)
	.align		4
.L_2018:
        /*2e24*/ 	.word	index@(_ZN2at6native29vectorized_elementwise_kernelILi2ENS0_13AUnaryFunctorIiiiZZZNS0_19minimum_kernel_cudaERNS_18TensorIteratorBaseEENKUlvE_clEvENKUlvE1_clEvEUliiE_EESt5arrayIPcLm2EEEEviT0_T1_)
        /*2e28*/ 	.word	0x00000000


	//----- nvinfo : EIATTR_MIN_STACK_SIZE
	.align		4
.L_2019:
        /*2e2c*/ 	.byte	0x04, 0x12
        /*2e2e*/ 	.short	(.L_2021 - .L_2020)
	.align		4
.L_2020:
        /*2e30*/ 	.word	index@(_ZN2at6native29vectorized_elementwise_kernelILi4ENS0_13AUnaryFunctorIiiiZZZNS0_19minimum_kernel_cudaERNS_18TensorIteratorBaseEENKUlvE_clEvENKUlvE1_clEvEUliiE_EESt5arrayIPcLm2EEEEviT0_T1_)
        /*2e34*/ 	.word	0x00000000


	//----- nvinfo : EIATTR_MIN_STACK_SIZE
	.align		4
.L_2021:
        /*2e38*/ 	.byte	0x04, 0x12
        /*2e3a*/ 	.short	(.L_2023 - .L_2022)
	.align		4
.L_2022:
        /*2e3c*/ 	.word	index@(_ZN2at6native29vectorized_elementwise_kernelILi8ENS0_13AUnaryFunctorIiiiZZZNS0_19minimum_kernel_cudaERNS_18TensorIteratorBaseEENKUlvE_clEvENKUlvE1_clEvEUliiE_EESt5arrayIPcLm2EEEEviT0_T1_)
        /*2e40*/ 	.word	0x00000000


	//----- nvinfo : EIATTR_MIN_STACK_SIZE
	.align		4
.L_2023:
        /*2e44*/ 	.byte	0x04, 0x12
        /*2e46*/ 	.short	(.L_2025 - .L_2024)
	.align		4
.L_2024:
        /*2e48*/ 	.word	index@(_ZN2at6native18elementwise_kernelILi128ELi4EZNS0_15gpu_kernel_implINS0_13BinaryFunctorIiiiZZZNS0_19minimum_kernel_cudaERNS_18TensorIteratorBaseEENKUlvE_clEvENKUlvE1_clEvEUliiE_EEEEvS5_RKT_EUliE_EEviT1_)
        /*2e4c*/ 	.word	0x00000000


	//----- nvinfo : EIATTR_MIN_STACK_SIZE
	.align		4
.L_2025:
        /*2e50*/ 	.byte	0x04, 0x12
        /*2e52*/ 	.short	(.L_2027 - .L_2026)
	.align		4
.L_2026:
        /*2e54*/ 	.word	index@(_ZN2at6native27unrolled_elementwise_kernelINS0_13BinaryFunctorIiiiZZZNS0_19minimum_kernel_cudaERNS_18TensorIteratorBaseEENKUlvE_clEvENKUlvE1_clEvEUliiE_EESt5arrayIPcLm3EELi4E23TrivialOffsetCalculatorILi2EjESC_ILi1EjENS0_6memory12LoadWithCastILi2EEENSF_13StoreWithCastILi1EEEEEviT_T0_T2_T3_T4_T5_)
        /*2e58*/ 	.word	0x00000000


	//----- nvinfo : EIATTR_MIN_STACK_SIZE
	.align		4
.L_2027:
        /*2e5c*/ 	.byte	0x04, 0x12
        /*2e5e*/ 	.short	(.L_2029 - .L_2028)
	.align		4
.L_2028:
        /*2e60*/ 	.word	index@(_ZN2at6native18elementwise_kernelILi128ELi2EZNS0_22gpu_kernel_impl_nocastINS0_13BinaryFunctorIiiiZZZNS0_19minimum_kernel_cudaERNS_18TensorIteratorBaseEENKUlvE_clEvENKUlvE1_clEvEUliiE_EEEEvS5_RKT_EUliE_EEviT1_)
        /*2e64*/ 	.word	0x00000000


	//----- nvinfo : EIATTR_MIN_STACK_SIZE
	.align		4
.L_2029:
        /*2e68*/ 	.byte	0x04, 0x12
        /*2e6a*/ 	.short	(.L_2031 - .L_2030)
	.align		4
.L_2030:
        /*2e6c*/ 	.word	index@(_ZN2at6native27unrolled_elementwise_kernelINS0_13BinaryFunctorIiiiZZZNS0_19minimum_kernel_cudaERNS_18TensorIteratorBaseEENKUlvE_clEvENKUlvE1_clEvEUliiE_EESt5arrayIPcLm3EELi4E23TrivialOffsetCalculatorILi2EjESC_ILi1EjENS0_6memory15LoadWithoutCastENSF_16StoreWithoutCastEEEviT_T0_T2_T3_T4_T5_)
        /*2e70*/ 	.word	0x00000000


	//----- nvinfo : EIATTR_MIN_STACK_SIZE
	.align		4
.L_2031:
        /*2e74*/ 	.byte	0x04, 0x12
        /*2e76*/ 	.short	(.L_2033 - .L_2032)
	.align		4
.L_2032:
        /*2e78*/ 	.word	index@(_ZN2at6native29vectorized_elementwise_kernelILi2ENS0_13BinaryFunctorIiiiZZZNS0_19minimum_kernel_cudaERNS_18TensorIteratorBaseEENKUlvE_clEvENKUlvE1_clEvEUliiE_EESt5arrayIPcLm3EEEEviT0_T1_)
        /*2e7c*/ 	.word	0x00000000


	//----- nvinfo : EIATTR_MIN_STACK_SIZE
	.align		4
.L_2033:
        /*2e80*/ 	.byte	0x04, 0x12
        /*2e82*/ 	.short	(.L_2035 - .L_2034)
	.align		4
.L_2034:
        /*2e84*/ 	.word	index@(_ZN2at6native29vectorized_elementwise_kernelILi4ENS0_13BinaryFunctorIiiiZZZNS0_19minimum_kernel_cudaERNS_18TensorIteratorBaseEENKUlvE_clEvENKUlvE1_clEvEUliiE_EESt5arrayIPcLm3EEEEviT0_T1_)
        /*2e88*/ 	.word	0x00000000


	//----- nvinfo : EIATTR_MIN_STACK_SIZE
	.align		4
.L_2035:
        /*2e8c*/ 	.byte	0x04, 0x12
        /*2e8e*/ 	.short	(.L_2037 - .L_2036)
	.align		4
.L_2036:
        /*2e90*/ 	.word	index@(_ZN2at6native29vectorized_elementwise_kernelILi8ENS0_13BinaryFunctorIiiiZZZNS0_19minimum_kernel_cudaERNS_18TensorIteratorBaseEENKUlvE_clEvENKUlvE1_clEvEUliiE_EESt5arrayIPcLm3EEEEviT0_T1_)
        /*2e94*/ 	.word	0x00000000


	//----- nvinfo : EIATTR_MIN_STACK_SIZE
	.align		4
.L_2037:
        /*2e98*/ 	.byte	0x04, 0x12
        /*2e9a*/ 	.short	(.L_2039 - .L_2038)
	.align		4
.L_2038:
        /*2e9c*/ 	.word	index@(_ZN2at6native18elementwise_kernelILi128ELi4EZNS0_15gpu_kernel_implINS0_13AUnaryFunctorIaaaZZZNS0_19minimum_kernel_cudaERNS_18TensorIteratorBaseEENKUlvE_clEvENKUlvE0_clEvEUlaaE_EEEEvS5_RKT_EUliE_EEviT1_)
        /*2ea0*/ 	.word	0x00000000


	//----- nvinfo : EIATTR_MIN_STACK_SIZE
	.align		4
.L_2039:
        /*2ea4*/ 	.byte	0x04, 0x12
        /*2ea6*/ 	.short	(.L_2041 - .L_2040)
	.align		4
.L_2040:
        /*2ea8*/ 	.word	index@(_ZN2at6native27unrolled_elementwise_kernelINS0_13AUnaryFunctorIaaaZZZNS0_19minimum_kernel_cudaERNS_18TensorIteratorBaseEENKUlvE_clEvENKUlvE0_clEvEUlaaE_EESt5arrayIPcLm2EELi4E23TrivialOffsetCalculatorILi1EjESD_NS0_6memory12LoadWithCastILi1EEENSE_13StoreWithCastILi1EEEEEviT_T0_T2_T3_T4_T5_)
        /*2eac*/ 	.word	0x00000000


	//----- nvinfo : EIATTR_MIN_STACK_SIZE
	.align		4
.L_2041:
        /*2eb0*/ 	.byte	0x04, 0x12
        /*2eb2*/ 	.short	(.L_2043 - .L_2042)
	.align		4
.L_2042:
        /*2eb4*/ 	.word	index@(_ZN2at6native18elementwise_kernelILi128ELi4EZNS0_22gpu_kernel_impl_nocastINS0_13AUnaryFunctorIaaaZZZNS0_19minimum_kernel_cudaERNS_18TensorIteratorBaseEENKUlvE_clEvENKUlvE0_clEvEUlaaE_EEEEvS5_RKT_EUliE_EEviT1_)
        /*2eb8*/ 	.word	0x00000000


	//----- nvinfo : EIATTR_MIN_STACK_SIZE
	.align		4
.L_2043:
        /*2ebc*/ 	.byte	0x04, 0x12
        /*2ebe*/ 	.short	(.L_2045 - .L_2044)
	.align		4
.L_2044:
        /*2ec0*/ 	.word	index@(_ZN2at6native27unrolled_elementwise_kernelINS0_13AUnaryFunctorIaaaZZZNS0_19minimum_kernel_cudaERNS_18TensorIteratorBaseEENKUlvE_clEvENKUlvE0_clEvEUlaaE_EESt5arrayIPcLm2EELi4E23TrivialOffsetCalculatorILi1EjESD_NS0_6memory15LoadWithoutCastENSE_16StoreWithoutCastEEEviT_T0_T2_T3_T4_T5_)
        /*2ec4*/ 	.word	0x00000000


	//----- nvinfo : EIATTR_MIN_STACK_SIZE
	.align		4
.L_2045:
        /*2ec8*/ 	.byte	0x04, 0x12
        /*2eca*/ 	.short	(.L_2047 - .L_2046)
	.align		4
.L_2046:
        /*2ecc*/ 	.word	index@(_ZN2at6native29vectorized_elementwise_kernelILi2ENS0_13AUnaryFunctorIaaaZZZNS0_19minimum_kernel_cudaERNS_18TensorIteratorBaseEENKUlvE_clEvENKUlvE0_clEvEUlaaE_EESt5arrayIPcLm2EEEEviT0_T1_)
        /*2ed0*/ 	.word	0x00000000


	//----- nvinfo : EIATTR_MIN_STACK_SIZE
	.align		4
.L_2047:
        /*2ed4*/ 	.byte	0x04, 0x12
        /*2ed6*/ 	.short	(.L_2049 - .L_2048)
	.align		4
.L_2048:
        /*2ed8*/ 	.word	index@(_ZN2at6native29vectorized_elementwise_kernelILi4ENS0_13AUnaryFunctorIaaaZZZNS0_19minimum_kernel_cudaERNS_18TensorIteratorBaseEENKUlvE_clEvENKUlvE0_clEvEUlaaE_EESt5arrayIPcLm2EEEEviT0_T1_)
        /*2edc*/ 	.word	0x00000000


	//----- nvinfo : EIATTR_MIN_STACK_SIZE
	.align		4
.L_2049:
        /*2ee0*/ 	.byte	0x04, 0x12
        /*2ee2*/ 	.short	(.L_2051 - .L_2050)
	.align		4
.L_2050:
        /*2ee4*/ 	.word	index@(_ZN2at6native29vectorized_elementwise_kernelILi8ENS0_13AUnaryFunctorIaaaZZZNS0_19minimum_kernel_cudaERNS_18TensorIteratorBaseEENKUlvE_clEvENKUlvE0_clEvEUlaaE_EESt5arrayIPcLm2EEEEviT0_T1_)
        /*2ee8*/ 	.word	0x00000000


	//----- nvinfo : EIATTR_MIN_STACK_SIZE
	.align		4
.L_2051:
        /*2eec*/ 	.byte	0x04, 0x12
        /*2eee*/ 	.short	(.L_2053 - .L_2052)
	.align		4
.L_2052:
        /*2ef0*/ 	.word	index@(_ZN2at6native18elementwise_kernelILi128ELi4EZNS0_15gpu_kernel_implINS0_13BinaryFunctorIaaaZZZNS0_19minimum_kernel_cudaERNS_18TensorIteratorBaseEENKUlvE_clEvENKUlvE0_clEvEUlaaE_EEEEvS5_RKT_EUliE_EEviT1_)
        /*2ef4*/ 	.word	0x00000000


	//----- nvinfo : EIATTR_MIN_STACK_SIZE
	.align		4
.L_2053:
        /*2ef8*/ 	.byte	0x04, 0x12
        /*2efa*/ 	.short	(.L_2055 - .L_2054)
	.align		4
.L_2054:
        /*2efc*/ 	.word	index@(_ZN2at6native27unrolled_elementwise_kernelINS0_13BinaryFunctorIaaaZZZNS0_19minimum_kernel_cudaERNS_18TensorIteratorBaseEENKUlvE_clEvENKUlvE0_clEvEUlaaE_EESt5arrayIPcLm3EELi4E23TrivialOffsetCalculatorILi2EjESC_ILi1EjENS0_6memory12LoadWithCastILi2EEENSF_13StoreWithCastILi1EEEEEviT_T0_T2_T3_T4_T5_)
        /*2f00*/ 	.word	0x00000000


	//----- nvinfo : EIATTR_MIN_STACK_SIZE
	.align		4
.L_2055:
        /*2f04*/ 	.byte	0x04, 0x12
        /*2f06*/ 	.short	(.L_2057 - .L_2056)
	.align		4
.L_2056:
        /*2f08*/ 	.word	index@(_ZN2at6native18elementwise_kernelILi128ELi4EZNS0_22gpu_kernel_impl_nocastINS0_13BinaryFunctorIaaaZZZNS0_19minimum_kernel_cudaERNS_18TensorIteratorBaseEENKUlvE_clEvENKUlvE0_clEvEUlaaE_EEEEvS5_RKT_EUliE_EEviT1_)
        /*2f0c*/ 	.word	0x00000000


	//----- nvinfo : EIATTR_MIN_STACK_SIZE
	.align		4
.L_2057:
        /*2f10*/ 	.byte	0x04, 0x12
        /*2f12*/ 	.short	(.L_2059 - .L_2058)
	.align		4
.L_2058:
        /*2f14*/ 	.word	index@(_ZN2at6native27unrolled_elementwise_kernelINS0_13BinaryFunctorIaaaZZZNS0_19minimum_kernel_cudaERNS_18TensorIteratorBaseEENKUlvE_clEvENKUlvE0_clEvEUlaaE_EESt5arrayIPcLm3EELi4E23TrivialOffsetCalculatorILi2EjESC_ILi1EjENS0_6memory15LoadWithoutCastENSF_16StoreWithoutCastEEEviT_T0_T2_T3_T4_T5_)
        /*2f18*/ 	.word	0x00000000


	//----- nvinfo : EIATTR_MIN_STACK_SIZE
	.align		4
.L_2059:
        /*2f1c*/ 	.byte	0x04, 0x12
        /*2f1e*/ 	.short	(.L_2061 - .L_2060)
	.align		4
.L_2060:
        /*2f20*/ 	.word	index@(_ZN2at6native29vectorized_elementwise_kernelILi2ENS0_13BinaryFunctorIaaaZZZNS0_19minimum_kernel_cudaERNS_18TensorIteratorBaseEENKUlvE_clEvENKUlvE0_clEvEUlaaE_EESt5arrayIPcLm3EEEEviT0_T1_)
        /*2f24*/ 	.word	0x00000000


	//----- nvinfo : EIATTR_MIN_STACK_SIZE
	.align		4
.L_2061:
        /*2f28*/ 	.byte	0x04, 0x12
        /*2f2a*/ 	.short	(.L_2063 - .L_2062)
	.align		4
.L_2062:
        /*2f2c*/ 	.word	index@(_ZN2at6native29vectorized_elementwise_kernelILi4ENS0_13BinaryFunctorIaaaZZZNS0_19minimum_kernel_cudaERNS_18TensorIteratorBaseEENKUlvE_clEvENKUlvE0_clEvEUlaaE_EESt5arrayIPcLm3EEEEviT0_T1_)
        /*2f30*/ 	.word	0x00000000


	//----- nvinfo : EIATTR_MIN_STACK_SIZE
	.align		4
.L_2063:
        /*2f34*/ 	.byte	0x04, 0x12
        /*2f36*/ 	.short	(.L_2065 - .L_2064)
	.align		4
.L_2064:
        /*2f38*/ 	.word	index@(_ZN2at6native29vectorized_elementwise_kernelILi8ENS0_13BinaryFunctorIaaaZZZNS0_19minimum_kernel_cudaERNS_18TensorIteratorBaseEENKUlvE_clEvENKUlvE0_clEvEUlaaE_EESt5arrayIPcLm3EEEEviT0_T1_)
        /*2f3c*/ 	.word	0x00000000


	//----- nvinfo : EIATTR_MIN_STACK_SIZE
	.align		4
.L_2065:
        /*2f40*/ 	.byte	0x04, 0x12
        /*2f42*/ 	.short	(.L_2067 - .L_2066)
	.align		4
.L_2066:
        /*2f44*/ 	.word	index@(_ZN2at6native18elementwise_kernelILi128ELi4EZNS0_15gpu_kernel_implINS0_13AUnaryFunctorIhhhZZZNS0_19minimum_kernel_cudaERNS_18TensorIteratorBaseEENKUlvE_clEvENKUlvE_clEvEUlhhE_EEEEvS5_RKT_EUliE_EEviT1_)
        /*2f48*/ 	.word	0x00000000


	//----- nvinfo : EIATTR_MIN_STACK_SIZE
	.align		4
.L_2067:
        /*2f4c*/ 	.byte	0x04, 0x12
        /*2f4e*/ 	.short	(.L_2069 - .L_2068)
	.align		4
.L_2068:
        /*2f50*/ 	.word	index@(_ZN2at6native27unrolled_elementwise_kernelINS0_13AUnaryFunctorIhhhZZZNS0_19minimum_kernel_cudaERNS_18TensorIteratorBaseEENKUlvE_clEvENKUlvE_clEvEUlhhE_EESt5arrayIPcLm2EELi4E23TrivialOffsetCalculatorILi1EjESD_NS0_6memory12LoadWithCastILi1EEENSE_13StoreWithCastILi1EEEEEviT_T0_T2_T3_T4_T5_)
        /*2f54*/ 	.word	0x00000000


	//----- nvinfo : EIATTR_MIN_STACK_SIZE
	.align		4
.L_2069:
        /*2f58*/ 	.byte	0x04, 0x12
        /*2f5a*/ 	.short	(.L_2071 - .L_2070)
	.align		4
.L_2070:
        /*2f5c*/ 	.word	index@(_ZN2at6native18elementwise_kernelILi128ELi4EZNS0_22gpu_kernel_impl_nocastINS0_13AUnaryFunctorIhhhZZZNS0_19minimum_kernel_cudaERNS_18TensorIteratorBaseEENKUlvE_clEvENKUlvE_clEvEUlhhE_EEEEvS5_RKT_EUliE_EEviT1_)
        /*2f60*/ 	.word	0x00000000


	//----- nvinfo : EIATTR_MIN_STACK_SIZE
	.align		4
.L_2071:
        /*2f64*/ 	.byte	0x04, 0x12
        /*2f66*/ 	.short	(.L_2073 - .L_2072)
	.align		4
.L_2072:
        /*2f68*/ 	.word	index@(_ZN2at6native27unrolled_elementwise_kernelINS0_13AUnaryFunctorIhhhZZZNS0_19minimum_kernel_cudaERNS_18TensorIteratorBaseEENKUlvE_clEvENKUlvE_clEvEUlhhE_EESt5arrayIPcLm2EELi4E23TrivialOffsetCalculatorILi1EjESD_NS0_6memory15LoadWithoutCastENSE_16StoreWithoutCastEEEviT_T0_T2_T3_T4_T5_)
        /*2f6c*/ 	.word	0x00000000


	//----- nvinfo : EIATTR_MIN_STACK_SIZE
	.align		4
.L_2073:
        /*2f70*/ 	.byte	0x04, 0x12
        /*2f72*/ 	.short	(.L_2075 - .L_2074)
	.align		4
.L_2074:
        /*2f74*/ 	.word	index@(_ZN2at6native29vectorized_elementwise_kernelILi2ENS0_13AUnaryFunctorIhhhZZZNS0_19minimum_kernel_cudaERNS_18TensorIteratorBaseEENKUlvE_clEvENKUlvE_clEvEUlhhE_EESt5arrayIPcLm2EEEEviT0_T1_)
        /*2f78*/ 	.word	0x00000000


	//----- nvinfo : EIATTR_MIN_STACK_SIZE
	.align		4
.L_2075:
        /*2f7c*/ 	.byte	0x04, 0x12
        /*2f7e*/ 	.short	(.L_2077 - .L_2076)
	.align		4
.L_2076:
        /*2f80*/ 	.word	index@(_ZN2at6native29vectorized_elementwise_kernelILi4ENS0_13AUnaryFunctorIhhhZZZNS0_19minimum_kernel_cudaERNS_18TensorIteratorBaseEENKUlvE_clEvENKUlvE_clEvEUlhhE_EESt5arrayIPcLm2EEEEviT0_T1_)
        /*2f84*/ 	.word	0x00000000


	//----- nvinfo : EIATTR_MIN_STACK_SIZE
	.align		4
.L_2077:
        /*2f88*/ 	.byte	0x04, 0x12
        /*2f8a*/ 	.short	(.L_2079 - .L_2078)
	.align		4
.L_2078:
        /*2f8c*/ 	.word	index@(_ZN2at6native29vectorized_elementwise_kernelILi8ENS0_13AUnaryFunctorIhhhZZZNS0_19minimum_kernel_cudaERNS_18TensorIteratorBaseEENKUlvE_clEvENKUlvE_clEvEUlhhE_EESt5arrayIPcLm2EEEEviT0_T1_)
        /*2f90*/ 	.word	0x00000000


	//----- nvinfo : EIATTR_MIN_STACK_SIZE
	.align		4
.L_2079:
        /*2f94*/ 	.byte	0x04, 0x12
        /*2f96*/ 	.short	(.L_2081 - .L_2080)
	.align		4
.L_2080:
        /*2f98*/ 	.word	index@(_ZN2at6native18elementwise_kernelILi128ELi4EZNS0_15gpu_kernel_implINS0_13BinaryFunctorIhhhZZZNS0_19minimum_kernel_cudaERNS_18TensorIteratorBaseEENKUlvE_clEvENKUlvE_clEvEUlhhE_EEEEvS5_RKT_EUliE_EEviT1_)
        /*2f9c*/ 	.word	0x00000000


	//----- nvinfo : EIATTR_MIN_STACK_SIZE
	.align		4
.L_2081:
        /*2fa0*/ 	.byte	0x04, 0x12
        /*2fa2*/ 	.short	(.L_2083 - .L_2082)
	.align		4
.L_2082:
        /*2fa4*/ 	.word	index@(_ZN2at6native27unrolled_elementwise_kernelINS0_13BinaryFunctorIhhhZZZNS0_19minimum_kernel_cudaERNS_18TensorIteratorBaseEENKUlvE_clEvENKUlvE_clEvEUlhhE_EESt5arrayIPcLm3EELi4E23TrivialOffsetCalculatorILi2EjESC_ILi1EjENS0_6memory12LoadWithCastILi2EEENSF_13StoreWithCastILi1EEEEEviT_T0_T2_T3_T4_T5_)
        /*2fa8*/ 	.word	0x00000000


	//----- nvinfo : EIATTR_MIN_STACK_SIZE
	.align		4
.L_2083:
        /*2fac*/ 	.byte	0x04, 0x12
        /*2fae*/ 	.short	(.L_2085 - .L_2084)
	.align		4
.L_2084:
        /*2fb0*/ 	.word	index@(_ZN2at6native18elementwise_kernelILi128ELi4EZNS0_22gpu_kernel_impl_nocastINS0_13BinaryFunctorIhhhZZZNS0_19minimum_kernel_cudaERNS_18TensorIteratorBaseEENKUlvE_clEvENKUlvE_clEvEUlhhE_EEEEvS5_RKT_EUliE_EEviT1_)
        /*2fb4*/ 	.word	0x00000000


	//----- nvinfo : EIATTR_MIN_STACK_SIZE
	.align		4
.L_2085:
        /*2fb8*/ 	.byte	0x04, 0x12
        /*2fba*/ 	.short	(.L_2087 - .L_2086)
	.align		4
.L_2086:
        /*2fbc*/ 	.word	index@(_ZN2at6native27unrolled_elementwise_kernelINS0_13BinaryFunctorIhhhZZZNS0_19minimum_kernel_cudaERNS_18TensorIteratorBaseEENKUlvE_clEvENKUlvE_clEvEUlhhE_EESt5arrayIPcLm3EELi4E23TrivialOffsetCalculatorILi2EjESC_ILi1EjENS0_6memory15LoadWithoutCastENSF_16StoreWithoutCastEEEviT_T0_T2_T3_T4_T5_)
        /*2fc0*/ 	.word	0x00000000


	//----- nvinfo : EIATTR_MIN_STACK_SIZE
	.align		4
.L_2087:
        /*2fc4*/ 	.byte	0x04, 0x12
        /*2fc6*/ 	.short	(.L_2089 - .L_2088)
	.align		4
.L_2088:
        /*2fc8*/ 	.word	index@(_ZN2at6native29vectorized_elementwise_kernelILi2ENS0_13BinaryFunctorIhhhZZZNS0_19minimum_kernel_cudaERNS_18TensorIteratorBaseEENKUlvE_clEvENKUlvE_clEvEUlhhE_EESt5arrayIPcLm3EEEEviT0_T1_)
        /*2fcc*/ 	.word	0x00000000


	//----- nvinfo : EIATTR_MIN_STACK_SIZE
	.align		4
.L_2089:
        /*2fd0*/ 	.byte	0x04, 0x12
        /*2fd2*/ 	.short	(.L_2091 - .L_2090)
	.align		4
.L_2090:
        /*2fd4*/ 	.word	index@(_ZN2at6native29vectorized_elementwise_kernelILi4ENS0_13BinaryFunctorIhhhZZZNS0_19minimum_kernel_cudaERNS_18TensorIteratorBaseEENKUlvE_clEvENKUlvE_clEvEUlhhE_EESt5arrayIPcLm3EEEEviT0_T1_)
        /*2fd8*/ 	.word	0x00000000


	//----- nvinfo : EIATTR_MIN_STACK_SIZE
	.align		4
.L_2091:
        /*2fdc*/ 	.byte	0x04, 0x12
        /*2fde*/ 	.short	(.L_2093 - .L_2092)
	.align		4
.L_2092:
        /*2fe0*/ 	.word	index@(_ZN2at6native29vectorized_elementwise_kernelILi8ENS0_13BinaryFunctorIhhhZZZNS0_19minimum_kernel_cudaERNS_18TensorIteratorBaseEENKUlvE_clEvENKUlvE_clEvEUlhhE_EESt5arrayIPcLm3EEEEviT0_T1_)
        /*2fe4*/ 	.word	0x00000000


	//----- nvinfo : EIATTR_MIN_STACK_SIZE
	.align		4
.L_2093:
        /*2fe8*/ 	.byte	0x04, 0x12
        /*2fea*/ 	.short	(.L_2095 - .L_2094)
	.align		4
.L_2094:
        /*2fec*/ 	.word	index@(_ZN2at6native18elementwise_kernelILi128ELi4EZNS0_15gpu_kernel_implINS0_13AUnaryFunctorIbbbZNS0_19minimum_kernel_cudaERNS_18TensorIteratorBaseEEUlbbE_EEEEvS5_RKT_EUliE_EEviT1_)
        /*2ff0*/ 	.word	0x00000000


	//----- nvinfo : EIATTR_MIN_STACK_SIZE
	.align		4
.L_2095:
        /*2ff4*/ 	.byte	0x04, 0x12
        /*2ff6*/ 	.short	(.L_2097 - .L_2096)
	.align		4
.L_2096:
        /*2ff8*/ 	.word	index@(_ZN2at6native27unrolled_elementwise_kernelINS0_13AUnaryFunctorIbbbZNS0_19minimum_kernel_cudaERNS_18TensorIteratorBaseEEUlbbE_EESt5arrayIPcLm2EELi4E23TrivialOffsetCalculatorILi1EjESB_NS0_6memory12LoadWithCastILi1EEENSC_13StoreWithCastILi1EEEEEviT_T0_T2_T3_T4_T5_)
        /*2ffc*/ 	.word	0x00000000


	//----- nvinfo : EIATTR_MIN_STACK_SIZE
	.align		4
.L_2097:
        /*3000*/ 	.byte	0x04, 0x12
        /*3002*/ 	.short	(.L_2099 - .L_2098)
	.align		4
.L_2098:
        /*3004*/ 	.word	index@(_ZN2at6native18elementwise_kernelILi128ELi4EZNS0_22gpu_kernel_impl_nocastINS0_13AUnaryFunctorIbbbZNS0_19minimum_kernel_cudaERNS_18TensorIteratorBaseEEUlbbE_EEEEvS5_RKT_EUliE_EEviT1_)
        /*3008*/ 	.word	0x00000000


	//----- nvinfo : EIATTR_MIN_STACK_SIZE
	.align		4
.L_2099:
        /*300c*/ 	.byte	0x04, 0x12
        /*300e*/ 	.short	(.L_2101 - .L_2100)
	.align		4
.L_2100:
        /*3010*/ 	.word	index@(_ZN2at6native27unrolled_elementwise_kernelINS0_13AUnaryFunctorIbbbZNS0_19minimum_kernel_cudaERNS_18TensorIteratorBaseEEUlbbE_EESt5arrayIPcLm2EELi4E23TrivialOffsetCalculatorILi1EjESB_NS0_6memory15LoadWithoutCastENSC_16StoreWithoutCastEEEviT_T0_T2_T3_T4_T5_)
        /*3014*/ 	.word	0x00000000


	//----- nvinfo : EIATTR_MIN_STACK_SIZE
	.align		4
.L_2101:
        /*3018*/ 	.byte	0x04, 0x12
        /*301a*/ 	.short	(.L_2103 - .L_2102)
	.align		4
.L_2102:
        /*301c*/ 	.word	index@(_ZN2at6native29vectorized_elementwise_kernelILi2ENS0_13AUnaryFunctorIbbbZNS0_19minimum_kernel_cudaERNS_18TensorIteratorBaseEEUlbbE_EESt5arrayIPcLm2EEEEviT0_T1_)
        /*3020*/ 	.word	0x00000000


	//----- nvinfo : EIATTR_MIN_STACK_SIZE
	.align		4
.L_2103:
        /*3024*/ 	.byte	0x04, 0x12
        /*3026*/ 	.short	(.L_2105 - .L_2104)
	.align		4
.L_2104:
        /*3028*/ 	.word	index@(_ZN2at6native29vectorized_elementwise_kernelILi4ENS0_13AUnaryFunctorIbbbZNS0_19minimum_kernel_cudaERNS_18TensorIteratorBaseEEUlbbE_EESt5arrayIPcLm2EEEEviT0_T1_)
        /*302c*/ 	.word	0x00000000


	//----- nvinfo : EIATTR_MIN_STACK_SIZE
	.align		4
.L_2105:
        /*3030*/ 	.byte	0x04, 0x12
        /*3032*/ 	.short	(.L_2107 - .L_2106)
	.align		4
.L_2106:
        /*3034*/ 	.word	index@(_ZN2at6native29vectorized_elementwise_kernelILi8ENS0_13AUnaryFunctorIbbbZNS0_19minimum_kernel_cudaERNS_18TensorIteratorBaseEEUlbbE_EESt5arrayIPcLm2EEEEviT0_T1_)
        /*3038*/ 	.word	0x00000000


	//----- nvinfo : EIATTR_MIN_STACK_SIZE
	.align		4
.L_2107:
        /*303c*/ 	.byte	0x04, 0x12
        /*303e*/ 	.short	(.L_2109 - .L_2108)
	.align		4
.L_2108:
        /*3040*/ 	.word	index@(_ZN2at6native18elementwise_kernelILi128ELi4EZNS0_15gpu_kernel_implINS0_13BinaryFunctorIbbbZNS0_19minimum_kernel_cudaERNS_18TensorIteratorBaseEEUlbbE_EEEEvS5_RKT_EUliE_EEviT1_)
        /*3044*/ 	.word	0x00000000


	//----- nvinfo : EIATTR_MIN_STACK_SIZE
	.align		4
.L_2109:
        /*3048*/ 	.byte	0x04, 0x12
        /*304a*/ 	.short	(.L_2111 - .L_2110)
	.align		4
.L_2110:
        /*304c*/ 	.word	index@(_ZN2at6native27unrolled_elementwise_kernelINS0_13BinaryFunctorIbbbZNS0_19minimum_kernel_cudaERNS_18TensorIteratorBaseEEUlbbE_EESt5arrayIPcLm3EELi4E23TrivialOffsetCalculatorILi2EjESA_ILi1EjENS0_6memory12LoadWithCastILi2EEENSD_13StoreWithCastILi1EEEEEviT_T0_T2_T3_T4_T5_)
        /*3050*/ 	.word	0x00000000


	//----- nvinfo : EIATTR_MIN_STACK_SIZE
	.align		4
.L_2111:
        /*3054*/ 	.byte	0x04, 0x12
        /*3056*/ 	.short	(.L_2113 - .L_2112)
	.align		4
.L_2112:
        /*3058*/ 	.word	index@(_ZN2at6native18elementwise_kernelILi128ELi4EZNS0_22gpu_kernel_impl_nocastINS0_13BinaryFunctorIbbbZNS0_19minimum_kernel_cudaERNS_18TensorIteratorBaseEEUlbbE_EEEEvS5_RKT_EUliE_EEviT1_)
        /*305c*/ 	.word	0x00000000


	//----- nvinfo : EIATTR_MIN_STACK_SIZE
	.align		4
.L_2113:
        /*3060*/ 	.byte	0x04, 0x12
        /*3062*/ 	.short	(.L_2115 - .L_2114)
	.align		4
.L_2114:
        /*3064*/ 	.word	index@(_ZN2at6native27unrolled_elementwise_kernelINS0_13BinaryFunctorIbbbZNS0_19minimum_kernel_cudaERNS_18TensorIteratorBaseEEUlbbE_EESt5arrayIPcLm3EELi4E23TrivialOffsetCalculatorILi2EjESA_ILi1EjENS0_6memory15LoadWithoutCastENSD_16StoreWithoutCastEEEviT_T0_T2_T3_T4_T5_)
        /*3068*/ 	.word	0x00000000


	//----- nvinfo : EIATTR_MIN_STACK_SIZE
	.align		4
.L_2115:
        /*306c*/ 	.byte	0x04, 0x12
        /*306e*/ 	.short	(.L_2117 - .L_2116)
	.align		4
.L_2116:
        /*3070*/ 	.word	index@(_ZN2at6native29vectorized_elementwise_kernelILi2ENS0_13BinaryFunctorIbbbZNS0_19minimum_kernel_cudaERNS_18TensorIteratorBaseEEUlbbE_EESt5arrayIPcLm3EEEEviT0_T1_)
        /*3074*/ 	.word	0x00000000


	//----- nvinfo : EIATTR_MIN_STACK_SIZE
	.align		4
.L_2117:
        /*3078*/ 	.byte	0x04, 0x12
        /*307a*/ 	.short	(.L_2119 - .L_2118)
	.align		4
.L_2118:
        /*307c*/ 	.word	index@(_ZN2at6native29vectorized_elementwise_kernelILi4ENS0_13BinaryFunctorIbbbZNS0_19minimum_kernel_cudaERNS_18TensorIteratorBaseEEUlbbE_EESt5arrayIPcLm3EEEEviT0_T1_)
        /*3080*/ 	.word	0x00000000


	//----- nvinfo : EIATTR_MIN_STACK_SIZE
	.align		4
.L_2119:
        /*3084*/ 	.byte	0x04, 0x12
        /*3086*/ 	.short	(.L_2121 - .L_2120)
	.align		4
.L_2120:
        /*3088*/ 	.word	index@(_ZN2at6native29vectorized_elementwise_kernelILi8ENS0_13BinaryFunctorIbbbZNS0_19minimum_kernel_cudaERNS_18TensorIteratorBaseEEUlbbE_EESt5arrayIPcLm3EEEEviT0_T1_)
        /*308c*/ 	.word	0x00000000


	//----- nvinfo : EIATTR_MIN_STACK_SIZE
	.align		4
.L_2121:
        /*3090*/ 	.byte	0x04, 0x12
        /*3092*/ 	.short	(.L_2123 - .L_2122)
	.align		4
.L_2122:
        /*3094*/ 	.word	index@(_ZN2at6native18elementwise_kernelILi128ELi4EZNS0_15gpu_kernel_implINS0_13AUnaryFunctorIN3c108BFloat16ES5_S5_ZZZNS0_19maximum_kernel_cudaERNS_18TensorIteratorBaseEENKUlvE0_clEvENKUlvE2_clEvEUlS5_S5_E_EEEEvS7_RKT_EUliE_EEviT1_)
        /*3098*/ 	.word	0x00000000


	//----- nvinfo : EIATTR_MIN_STACK_SIZE
	.align		4
.L_2123:
        /*309c*/ 	.byte	0x04, 0x12
        /*309e*/ 	.short	(.L_2125 - .L_2124)
	.align		4
.L_2124:
        /*30a0*/ 	.word	index@(_ZN2at6native27unrolled_elementwise_kernelINS0_13AUnaryFunctorIN3c108BFloat16ES4_S4_ZZZNS0_19maximum_kernel_cudaERNS_18TensorIteratorBaseEENKUlvE0_clEvENKUlvE2_clEvEUlS4_S4_E_EESt5arrayIPcLm2EELi4E23TrivialOffsetCalculatorILi1EjESF_NS0_6memory12LoadWithCastILi1EEENSG_13StoreWithCastILi1EEEEEviT_T0_T2_T3_T4_T5_)
        /*30a4*/ 	.word	0x00000000


	//----- nvinfo : EIATTR_MIN_STACK_SIZE
	.align		4
.L_2125:
        /*30a8*/ 	.byte	0x04, 0x12
        /*30aa*/ 	.short	(.L_2127 - .L_2126)
	.align		4
.L_2126:
        /*30ac*/ 	.word	index@(_ZN2at6native18elementwise_kernelILi128ELi4EZNS0_22gpu_kernel_impl_nocastINS0_13AUnaryFunctorIN3c108BFloat16ES5_S5_ZZZNS0_19maximum_kernel_cudaERNS_18TensorIteratorBaseEENKUlvE0_clEvENKUlvE2_clEvEUlS5_S5_E_EEEEvS7_RKT_EUliE_EEviT1_)
        /*30b0*/ 	.word	0x00000000


	//----- nvinfo : EIATTR_MIN_STACK_SIZE
	.align		4
.L_2127:
        /*30b4*/ 	.byte	0x04, 0x12
        /*30b6*/ 	.short	(.L_2129 - .L_2128)
	.align		4
.L_2128:
        /*30b8*/ 	.word	index@(_ZN2at6native27unrolled_elementwise_kernelINS0_13AUnaryFunctorIN3c108BFloat16ES4_S4_ZZZNS0_19maximum_kernel_cudaERNS_18TensorIteratorBaseEENKUlvE0_clEvENKUlvE2_clEvEUlS4_S4_E_EESt5arrayIPcLm2EELi4E23TrivialOffsetCalculatorILi1EjESF_NS0_6memory15LoadWithoutCastENSG_16StoreWithoutCastEEEviT_T0_T2_T3_T4_T5_)
        /*30bc*/ 	.word	0x00000000


	//----- nvinfo : EIATTR_MIN_STACK_SIZE
	.align		4
.L_2129:
        /*30c0*/ 	.byte	0x04, 0x12
        /*30c2*/ 	.short	(.L_2131 - .L_2130)
	.align		4
.L_2130:
        /*30c4*/ 	.word	index@(_ZN2at6native29vectorized_elementwise_kernelILi2ENS0_13AUnaryFunctorIN3c108BFloat16ES4_S4_ZZZNS0_19maximum_kernel_cudaERNS_18TensorIteratorBaseEENKUlvE0_clEvENKUlvE2_clEvEUlS4_S4_E_EESt5arrayIPcLm2EEEEviT0_T1_)
        /*30c8*/ 	.word	0x00000000


	//----- nvinfo : EIATTR_MIN_STACK_SIZE
	.align		4
.L_2131:
        /*30cc*/ 	.byte	0x04, 0x12
        /*30ce*/ 	.short	(.L_2133 - .L_2132)
	.align		4
.L_2132:
        /*30d0*/ 	.word	index@(_ZN2at6native29vectorized_elementwise_kernelILi4ENS0_13AUnaryFunctorIN3c108BFloat16ES4_S4_ZZZNS0_19maximum_kernel_cudaERNS_18TensorIteratorBaseEENKUlvE0_clEvENKUlvE2_clEvEUlS4_S4_E_EESt5arrayIPcLm2EEEEviT0_T1_)
        /*30d4*/ 	.word	0x00000000


	//----- nvinfo : EIATTR_MIN_STACK_SIZE
	.align		4
.L_2133:
        /*30d8*/ 	.byte	0x04, 0x12
        /*30da*/ 	.short	(.L_2135 - .L_2134)
	.align		4
.L_2134:
        /*30dc*/ 	.word	index@(_ZN2at6native29vectorized_elementwise_kernelILi8ENS0_13AUnaryFunctorIN3c108BFloat16ES4_S4_ZZZNS0_19maximum_kernel_cudaERNS_18TensorIteratorBaseEENKUlvE0_clEvENKUlvE2_clEvEUlS4_S4_E_EESt5arrayIPcLm2EEEEviT0_T1_)
        /*30e0*/ 	.word	0x00000000


	//----- nvinfo : EIATTR_MIN_STACK_SIZE
	.align		4
.L_2135:
        /*30e4*/ 	.byte	0x04, 0x12
        /*30e6*/ 	.short	(.L_2137 - .L_2136)
	.align		4
.L_2136:
        /*30e8*/ 	.word	index@(_ZN2at6native18elementwise_kernelILi128ELi4EZNS0_15gpu_kernel_implINS0_13BinaryFunctorIN3c108BFloat16ES5_S5_ZZZNS0_19maximum_kernel_cudaERNS_18TensorIteratorBaseEENKUlvE0_clEvENKUlvE2_clEvEUlS5_S5_E_EEEEvS7_RKT_EUliE_EEviT1_)
        /*30ec*/ 	.word	0x00000000


	//----- nvinfo : EIATTR_MIN_STACK_SIZE
	.align		4
.L_2137:
        /*30f0*/ 	.byte	0x04, 0x12
        /*30f2*/ 	.short	(.L_2139 - .L_2138)
	.align		4
.L_2138:
        /*30f4*/ 	.word	index@(_ZN2at6native27unrolled_elementwise_kernelINS0_13BinaryFunctorIN3c108BFloat16ES4_S4_ZZZNS0_19maximum_kernel_cudaERNS_18TensorIteratorBaseEENKUlvE0_clEvENKUlvE2_clEvEUlS4_S4_E_EESt5arrayIPcLm3EELi4E23TrivialOffsetCalculatorILi2EjESE_ILi1EjENS0_6memory12LoadWithCastILi2EEENSH_13StoreWithCastILi1EEEEEviT_T0_T2_T3_T4_T5_)
        /*30f8*/ 	.word	0x00000000


	//----- nvinfo : EIATTR_MIN_STACK_SIZE
	.align		4
.L_2139:
        /*30fc*/ 	.byte	0x04, 0x12
        /*30fe*/ 	.short	(.L_2141 - .L_2140)
	.align		4
.L_2140:
        /*3100*/ 	.word	index@(_ZN2at6native18elementwise_kernelILi128ELi4EZNS0_22gpu_kernel_impl_nocastINS0_13BinaryFunctorIN3c108BFloat16ES5_S5_ZZZNS0_19maximum_kernel_cudaERNS_18TensorIteratorBaseEENKUlvE0_clEvENKUlvE2_clEvEUlS5_S5_E_EEEEvS7_RKT_EUliE_EEviT1_)
        /*3104*/ 	.word	0x00000000


	//----- nvinfo : EIATTR_MIN_STACK_SIZE
	.align		4
.L_2141:
        /*3108*/ 	.byte	0x04, 0x12
        /*310a*/ 	.short	(.L_2143 - .L_2142)
	.align		4
.L_2142:
        /*310c*/ 	.word	index@(_ZN2at6native27unrolled_elementwise_kernelINS0_13BinaryFunctorIN3c108BFloat16ES4_S4_ZZZNS0_19maximum_kernel_cudaERNS_18TensorIteratorBaseEENKUlvE0_clEvENKUlvE2_clEvEUlS4_S4_E_EESt5arrayIPcLm3EELi4E23TrivialOffsetCalculatorILi2EjESE_ILi1EjENS0_6memory15LoadWithoutCastENSH_16StoreWithoutCastEEEviT_T0_T2_T3_T4_T5_)
        /*3110*/ 	.word	0x00000000


	//----- nvinfo : EIATTR_MIN_STACK_SIZE
	.align		4
.L_2143:
        /*3114*/ 	.byte	0x04, 0x12
        /*3116*/ 	.short	(.L_2145 - .L_2144)
	.align		4
.L_2144:
        /*3118*/ 	.word	index@(_ZN2at6native29vectorized_elementwise_kernelILi2ENS0_13BinaryFunctorIN3c108BFloat16ES4_S4_ZZZNS0_19maximum_kernel_cudaERNS_18TensorIteratorBaseEENKUlvE0_clEvENKUlvE2_clEvEUlS4_S4_E_EESt5arrayIPcLm3EEEEviT0_T1_)
        /*311c*/ 	.word	0x00000000


	//----- nvinfo : EIATTR_MIN_STACK_SIZE
	.align		4
.L_2145:
        /*3120*/ 	.byte	0x04, 0x12
        /*3122*/ 	.short	(.L_2147 - .L_2146)
	.align		4
.L_2146:
        /*3124*/ 	.word	index@(_ZN2at6native29vectorized_elementwise_kernelILi4ENS0_13BinaryFunctorIN3c108BFloat16ES4_S4_ZZZNS0_19maximum_kernel_cudaERNS_18TensorIteratorBaseEENKUlvE0_clEvENKUlvE2_clEvEUlS4_S4_E_EESt5arrayIPcLm3EEEEviT0_T1_)
        /*3128*/ 	.word	0x00000000


	//----- nvinfo : EIATTR_MIN_STACK_SIZE
	.align		4
.L_2147:
        /*312c*/ 	.byte	0x04, 0x12
        /*312e*/ 	.short	(.L_2149 - .L_2148)
	.align		4
.L_2148:
        /*3130*/ 	.word	index@(_ZN2at6native29vectorized_elementwise_kernelILi8ENS0_13BinaryFunctorIN3c108BFloat16ES4_S4_ZZZNS0_19maximum_kernel_cudaERNS_18TensorIteratorBaseEENKUlvE0_clEvENKUlvE2_clEvEUlS4_S4_E_EESt5arrayIPcLm3EEEEviT0_T1_)
        /*3134*/ 	.word	0x00000000


	//----- nvinfo : EIATTR_MIN_STACK_SIZE
	.align		4
.L_2149:
        /*3138*/ 	.byte	0x04, 0x12
        /*313a*/ 	.short	(.L_2151 - .L_2150)
	.align		4
.L_2150:
        /*313c*/ 	.word	index@(_ZN2at6native18elementwise_kernelILi128ELi4EZNS0_15gpu_kernel_implINS0_13AUnaryFunctorIN3c104HalfES5_S5_ZZZNS0_19maximum_kernel_cudaERNS_18TensorIteratorBaseEENKUlvE0_clEvENKUlvE1_clEvEUlS5_S5_E_EEEEvS7_RKT_EUliE_EEviT1_)
        /*3140*/ 	.word	0x00000000


	//----- nvinfo : EIATTR_MIN_STACK_SIZE
	.align		4
.L_2151:
        /*3144*/ 	.byte	0x04, 0x12
        /*3146*/ 	.short	(.L_2153 - .L_2152)
	.align		4
.L_2152:
        /*3148*/ 	.word	index@(_ZN2at6native27unrolled_elementwise_kernelINS0_13AUnaryFunctorIN3c104HalfES4_S4_ZZZNS0_19maximum_kernel_cudaERNS_18TensorIteratorBaseEENKUlvE0_clEvENKUlvE1_clEvEUlS4_S4_E_EESt5arrayIPcLm2EELi4E23TrivialOffsetCalculatorILi1EjESF_NS0_6memory12LoadWithCastILi1EEENSG_13StoreWithCastILi1EEEEEviT_T0_T2_T3_T4_T5_)
        /*314c*/ 	.word	0x00000000


	//----- nvinfo : EIATTR_MIN_STACK_SIZE
	.align		4
.L_2153:
        /*3150*/ 	.byte	0x04, 0x12
        /*3152*/ 	.short	(.L_2155 - .L_2154)
	.align		4
.L_2154:
        /*3154*/ 	.word	index@(_ZN2at6native18elementwise_kernelILi128ELi4EZNS0_22gpu_kernel_impl_nocastINS0_13AUnaryFunctorIN3c104HalfES5_S5_ZZZNS0_19maximum_kernel_cudaERNS_18TensorIteratorBaseEENKUlvE0_clEvENKUlvE1_clEvEUlS5_S5_E_EEEEvS7_RKT_EUliE_EEviT1_)
        /*3158*/ 	.word	0x00000000


	//----- nvinfo : EIATTR_MIN_STACK_SIZE
	.align		4
.L_2155:
        /*315c*/ 	.byte	0x04, 0x12
        /*315e*/ 	.short	(.L_2157 - .L_2156)
	.align		4
.L_2156:
        /*3160*/ 	.word	index@(_ZN2at6native27unrolled_elementwise_kernelINS0_13AUnaryFunctorIN3c104HalfES4_S4_ZZZNS0_19maximum_kernel_cudaERNS_18TensorIteratorBaseEENKUlvE0_clEvENKUlvE1_clEvEUlS4_S4_E_EESt5arrayIPcLm2EELi4E23TrivialOffsetCalculatorILi1EjESF_NS0_6memory15LoadWithoutCastENSG_16StoreWithoutCastEEEviT_T0_T2_T3_T4_T5_)
        /*3164*/ 	.word	0x00000000


	//----- nvinfo : EIATTR_MIN_STACK_SIZE
	.align		4
.L_2157:
        /*3168*/ 	.byte	0x04, 0x12
        /*316a*/ 	.short	(.L_2159 - .L_2158)
	.align		4
.L_2158:
        /*316c*/ 	.word	index@(_ZN2at6native29vectorized_elementwise_kernelILi2ENS0_13AUnaryFunctorIN3c104HalfES4_S4_ZZZNS0_19maximum_kernel_cudaERNS_18TensorIteratorBaseEENKUlvE0_clEvENKUlvE1_clEvEUlS4_S4_E_EESt5arrayIPcLm2EEEEviT0_T1_)
        /*3170*/ 	.word	0x00000000


	//----- nvinfo : EIATTR_MIN_STACK_SIZE
	.align		4
.L_2159:
        /*3174*/ 	.byte	0x04, 0x12
        /*3176*/ 	.short	(.L_2161 - .L_2160)
	.align		4
.L_2160:
        /*3178*/ 	.word	index@(_ZN2at6native29vectorized_elementwise_kernelILi4ENS0_13AUnaryFunctorIN3c104HalfES4_S4_ZZZNS0_19maximum_kernel_cudaERNS_18TensorIteratorBaseEENKUlvE0_clEvENKUlvE1_clEvEUlS4_S4_E_EESt5arrayIPcLm2EEEEviT0_T1_)
        /*317c*/ 	.word	0x00000000


	//----- nvinfo : EIATTR_MIN_STACK_SIZE
	.align		4
.L_2161:
        /*3180*/ 	.byte	0x04, 0x12
        /*3182*/ 	.short	(.L_2163 - .L_2162)
	.align		4
.L_2162:
        /*3184*/ 	.word	index@(_ZN2at6native29vectorized_elementwise_kernelILi8ENS0_13AUnaryFunctorIN3c104HalfES4_S4_ZZZNS0_19maximum_kernel_cudaERNS_18TensorIteratorBaseEENKUlvE0_clEvENKUlvE1_clEvEUlS4_S4_E_EESt5arrayIPcLm2EEEEviT0_T1_)
        /*3188*/ 	.word	0x00000000


	//----- nvinfo : EIATTR_MIN_STACK_SIZE
	.align		4
.L_2163:
        /*318c*/ 	.byte	0x04, 0x12
        /*318e*/ 	.short	(.L_2165 - .L_2164)
	.align		4
.L_2164:
        /*3190*/ 	.word	index@(_ZN2at6native18elementwise_kernelILi128ELi4EZNS0_15gpu_kernel_implINS0_13BinaryFunctorIN3c104HalfES5_S5_ZZZNS0_19maximum_kernel_cudaERNS_18TensorIteratorBaseEENKUlvE0_clEvENKUlvE1_clEvEUlS5_S5_E_EEEEvS7_RKT_EUliE_EEviT1_)
        /*3194*/ 	.word	0x00000000


	//----- nvinfo : EIATTR_MIN_STACK_SIZE
	.align		4
.L_2165:
        /*3198*/ 	.byte	0x04, 0x12
        /*319a*/ 	.short	(.L_2167 - .L_2166)
	.align		4
.L_2166:
        /*319c*/ 	.word	index@(_ZN2at6native27unrolled_elementwise_kernelINS0_13BinaryFunctorIN3c104HalfES4_S4_ZZZNS0_19maximum_kernel_cudaERNS_18TensorIteratorBaseEENKUlvE0_clEvENKUlvE1_clEvEUlS4_S4_E_EESt5arrayIPcLm3EELi4E23TrivialOffsetCalculatorILi2EjESE_ILi1EjENS0_6memory12LoadWithCastILi2EEENSH_13StoreWithCastILi1EEEEEviT_T0_T2_T3_T4_T5_)
        /*31a0*/ 	.word	0x00000000


	//----- nvinfo : EIATTR_MIN_STACK_SIZE
	.align		4
.L_2167:
        /*31a4*/ 	.byte	0x04, 0x12
        /*31a6*/ 	.short	(.L_2169 - .L_2168)
	.align		4
.L_2168:
        /*31a8*/ 	.word	index@(_ZN2at6native18elementwise_kernelILi128ELi4EZNS0_22gpu_kernel_impl_nocastINS0_13BinaryFunctorIN3c104HalfES5_S5_ZZZNS0_19maximum_kernel_cudaERNS_18TensorIteratorBaseEENKUlvE0_clEvENKUlvE1_clEvEUlS5_S5_E_EEEEvS7_RKT_EUliE_EEviT1_)
        /*31ac*/ 	.word	0x00000000


	//----- nvinfo : EIATTR_MIN_STACK_SIZE
	.align		4
.L_2169:
        /*31b0*/ 	.byte	0x04, 0x12
        /*31b2*/ 	.short	(.L_2171 - .L_2170)
	.align		4
.L_2170:
        /*31b4*/ 	.word	index@(_ZN2at6native27unrolled_elementwise_kernelINS0_13BinaryFunctorIN3c104HalfES4_S4_ZZZNS0_19maximum_kernel_cudaERNS_18TensorIteratorBaseEENKUlvE0_clEvENKUlvE1_clEvEUlS4_S4_E_EESt5arrayIPcLm3EELi4E23TrivialOffsetCalculatorILi2EjESE_ILi1EjENS0_6memory15LoadWithoutCastENSH_16StoreWithoutCastEEEviT_T0_T2_T3_T4_T5_)
        /*31b8*/ 	.word	0x00000000


	//----- nvinfo : EIATTR_MIN_STACK_SIZE
	.align		4
.L_2171:
        /*31bc*/ 	.byte	0x04, 0x12
        /*31be*/ 	.short	(.L_2173 - .L_2172)
	.align		4
.L_2172:
        /*31c0*/ 	.word	index@(_ZN2at6native29vectorized_elementwise_kernelILi2ENS0_13BinaryFunctorIN3c104HalfES4_S4_ZZZNS0_19maximum_kernel_cudaERNS_18TensorIteratorBaseEENKUlvE0_clEvENKUlvE1_clEvEUlS4_S4_E_EESt5arrayIPcLm3EEEEviT0_T1_)
        /*31c4*/ 	.word	0x00000000


	//----- nvinfo : EIATTR_MIN_STACK_SIZE
	.align		4
.L_2173:
        /*31c8*/ 	.byte	0x04, 0x12
        /*31ca*/ 	.short	(.L_2175 - .L_2174)
	.align		4
.L_2174:
        /*31cc*/ 	.word	index@(_ZN2at6native29vectorized_elementwise_kernelILi4ENS0_13BinaryFunctorIN3c104HalfES4_S4_ZZZNS0_19maximum_kernel_cudaERNS_18TensorIteratorBaseEENKUlvE0_clEvENKUlvE1_clEvEUlS4_S4_E_EESt5arrayIPcLm3EEEEviT0_T1_)
        /*31d0*/ 	.word	0x00000000


	//----- nvinfo : EIATTR_MIN_STACK_SIZE
	.align		4
.L_2175:
        /*31d4*/ 	.byte	0x04, 0x12
        /*31d6*/ 	.short	(.L_2177 - .L_2176)
	.align		4
.L_2176:
        /*31d8*/ 	.word	index@(_ZN2at6native29vectorized_elementwise_kernelILi8ENS0_13BinaryFunctorIN3c104HalfES4_S4_ZZZNS0_19maximum_kernel_cudaERNS_18TensorIteratorBaseEENKUlvE0_clEvENKUlvE1_clEvEUlS4_S4_E_EESt5arrayIPcLm3EEEEviT0_T1_)
        /*31dc*/ 	.word	0x00000000


	//----- nvinfo : EIATTR_MIN_STACK_SIZE
	.align		4
.L_2177:
        /*31e0*/ 	.byte	0x04, 0x12
        /*31e2*/ 	.short	(.L_2179 - .L_2178)
	.align		4
.L_2178:
        /*31e4*/ 	.word	index@(_ZN2at6native18elementwise_kernelILi128ELi4EZNS0_15gpu_kernel_implINS0_13AUnaryFunctorIfffZZZNS0_19maximum_kernel_cudaERNS_18TensorIteratorBaseEENKUlvE0_clEvENKUlvE0_clEvEUlffE_EEEEvS5_RKT_EUliE_EEviT1_)
        /*31e8*/ 	.word	0x00000000


	//----- nvinfo : EIATTR_MIN_STACK_SIZE
	.align		4
.L_2179:
        /*31ec*/ 	.byte	0x04, 0x12
        /*31ee*/ 	.short	(.L_2181 - .L_2180)
	.align		4
.L_2180:
        /*31f0*/ 	.word	index@(_ZN2at6native27unrolled_elementwise_kernelINS0_13AUnaryFunctorIfffZZZNS0_19maximum_kernel_cudaERNS_18TensorIteratorBaseEENKUlvE0_clEvENKUlvE0_clEvEUlffE_EESt5arrayIPcLm2EELi4E23TrivialOffsetCalculatorILi1EjESD_NS0_6memory12LoadWithCastILi1EEENSE_13StoreWithCastILi1EEEEEviT_T0_T2_T3_T4_T5_)
        /*31f4*/ 	.word	0x00000000


	//----- nvinfo : EIATTR_MIN_STACK_SIZE
	.align		4
.L_2181:
        /*31f8*/ 	.byte	0x04, 0x12
        /*31fa*/ 	.short	(.L_2183 - .L_2182)
	.align		4
.L_2182:
        /*31fc*/ 	.word	index@(_ZN2at6native18elementwise_kernelILi128ELi2EZNS0_22gpu_kernel_impl_nocastINS0_13AUnaryFunctorIfffZZZNS0_19maximum_kernel_cudaERNS_18TensorIteratorBaseEENKUlvE0_clEvENKUlvE0_clEvEUlffE_EEEEvS5_RKT_EUliE_EEviT1_)
        /*3200*/ 	.word	0x00000000


	//----- nvinfo : EIATTR_MIN_STACK_SIZE
	.align		4
.L_2183:
        /*3204*/ 	.byte	0x04, 0x12
        /*3206*/ 	.short	(.L_2185 - .L_2184)
	.align		4
.L_2184:
        /*3208*/ 	.word	index@(_ZN2at6native27unrolled_elementwise_kernelINS0_13AUnaryFunctorIfffZZZNS0_19maximum_kernel_cudaERNS_18TensorIteratorBaseEENKUlvE0_clEvENKUlvE0_clEvEUlffE_EESt5arrayIPcLm2EELi4E23TrivialOffsetCalculatorILi1EjESD_NS0_6memory15LoadWithoutCastENSE_16StoreWithoutCastEEEviT_T0_T2_T3_T4_T5_)
        /*320c*/ 	.word	0x00000000


	//----- nvinfo : EIATTR_MIN_STACK_SIZE
	.align		4
.L_2185:
        /*3210*/ 	.byte	0x04, 0x12
        /*3212*/ 	.short	(.L_2187 - .L_2186)
	.align		4
.L_2186:
        /*3214*/ 	.word	index@(_ZN2at6native29vectorized_elementwise_kernelILi2ENS0_13AUnaryFunctorIfffZZZNS0_19maximum_kernel_cudaERNS_18TensorIteratorBaseEENKUlvE0_clEvENKUlvE0_clEvEUlffE_EESt5arrayIPcLm2EEEEviT0_T1_)
        /*3218*/ 	.word	0x00000000


	//----- nvinfo : EIATTR_MIN_STACK_SIZE
	.align		4
.L_2187:
        /*321c*/ 	.byte	0x04, 0x12
        /*321e*/ 	.short	(.L_2189 - .L_2188)
	.align		4
.L_2188:
        /*3220*/ 	.word	index@(_ZN2at6native29vectorized_elementwise_kernelILi4ENS0_13AUnaryFunctorIfffZZZNS0_19maximum_kernel_cudaERNS_18TensorIteratorBaseEENKUlvE0_clEvENKUlvE0_clEvEUlffE_EESt5arrayIPcLm2EEEEviT0_T1_)
        /*3224*/ 	.word	0x00000000


	//----- nvinfo : EIATTR_MIN_STACK_SIZE
	.align		4
.L_2189:
        /*3228*/ 	.byte	0x04, 0x12
        /*322a*/ 	.short	(.L_2191 - .L_2190)
	.align		4
.L_2190:
        /*322c*/ 	.word	index@(_ZN2at6native29vectorized_elementwise_kernelILi8ENS0_13AUnaryFunctorIfffZZZNS0_19maximum_kernel_cudaERNS_18TensorIteratorBaseEENKUlvE0_clEvENKUlvE0_clEvEUlffE_EESt5arrayIPcLm2EEEEviT0_T1_)
        /*3230*/ 	.word	0x00000000


	//----- nvinfo : EIATTR_MIN_STACK_SIZE
	.align		4
.L_2191:
        /*3234*/ 	.byte	0x04, 0x12
        /*3236*/ 	.short	(.L_2193 - .L_2192)
	.align		4
.L_2192:
        /*3238*/ 	.word	index@(_ZN2at6native18elementwise_kernelILi128ELi4EZNS0_15gpu_kernel_implINS0_13BinaryFunctorIfffZZZNS0_19maximum_kernel_cudaERNS_18TensorIteratorBaseEENKUlvE0_clEvENKUlvE0_clEvEUlffE_EEEEvS5_RKT_EUliE_EEviT1_)
        /*323c*/ 	.word	0x00000000


	//----- nvinfo : EIATTR_MIN_STACK_SIZE
	.align		4
.L_2193:
        /*3240*/ 	.byte	0x04, 0x12
        /*3242*/ 	.short	(.L_2195 - .L_2194)
	.align		4
.L_2194:
        /*3244*/ 	.word	index@(_ZN2at6native27unrolled_elementwise_kernelINS0_13BinaryFunctorIfffZZZNS0_19maximum_kernel_cudaERNS_18TensorIteratorBaseEENKUlvE0_clEvENKUlvE0_clEvEUlffE_EESt5arrayIPcLm3EELi4E23TrivialOffsetCalculatorILi2EjESC_ILi1EjENS0_6memory12LoadWithCastILi2EEENSF_13StoreWithCastILi1EEEEEviT_T0_T2_T3_T4_T5_)
        /*3248*/ 	.word	0x00000000


	//----- nvinfo : EIATTR_MIN_STACK_SIZE
	.align		4
.L_2195:
        /*324c*/ 	.byte	0x04, 0x12
        /*324e*/ 	.short	(.L_2197 - .L_2196)
	.align		4
.L_2196:
        /*3250*/ 	.word	index@(_ZN2at6native18elementwise_kernelILi128ELi2EZNS0_22gpu_kernel_impl_nocastINS0_13BinaryFunctorIfffZZZNS0_19maximum_kernel_cudaERNS_18TensorIteratorBaseEENKUlvE0_clEvENKUlvE0_clEvEUlffE_EEEEvS5_RKT_EUliE_EEviT1_)
        /*3254*/ 	.word	0x00000000


	//----- nvinfo : EIATTR_MIN_STACK_SIZE
	.align		4
.L_2197:
        /*3258*/ 	.byte	0x04, 0x12
        /*325a*/ 	.short	(.L_2199 - .L_2198)
	.align		4
.L_2198:
        /*325c*/ 	.word	index@(_ZN2at6native27unrolled_elementwise_kernelINS0_13BinaryFunctorIfffZZZNS0_19maximum_kernel_cudaERNS_18TensorIteratorBaseEENKUlvE0_clEvENKUlvE0_clEvEUlffE_EESt5arrayIPcLm3EELi4E23TrivialOffsetCalculatorILi2EjESC_ILi1EjENS0_6memory15LoadWithoutCastENSF_16StoreWithoutCastEEEviT_T0_T2_T3_T4_T5_)
        /*3260*/ 	.word	0x00000000


	//----- nvinfo : EIATTR_MIN_STACK_SIZE
	.align		4
.L_2199:
        /*3264*/ 	.byte	0x04, 0x12
        /*3266*/ 	.short	(.L_2201 - .L_2200)
	.align		4
.L_2200:
        /*3268*/ 	.word	index@(_ZN2at6native29vectorized_elementwise_kernelILi2ENS0_13BinaryFunctorIfffZZZNS0_19maximum_kernel_cudaERNS_18TensorIteratorBaseEENKUlvE0_clEvENKUlvE0_clEvEUlffE_EESt5arrayIPcLm3EEEEviT0_T1_)
        /*326c*/ 	.word	0x00000000


	//----- nvinfo : EIATTR_MIN_STACK_SIZE
	.align		4
.L_2201:
        /*3270*/ 	.byte	0x04, 0x12
        /*3272*/ 	.short	(.L_2203 - .L_2202)
	.align		4
.L_2202:
        /*3274*/ 	.word	index@(_ZN2at6native29vectorized_elementwise_kernelILi4ENS0_13BinaryFunctorIfffZZZNS0_19maximum_kernel_cudaERNS_18TensorIteratorBaseEENKUlvE0_clEvENKUlvE0_clEvEUlffE_EESt5arrayIPcLm3EEEEviT0_T1_)
        /*3278*/ 	.word	0x00000000


	//----- nvinfo : EIATTR_MIN_STACK_SIZE
	.align		4
.L_2203:
        /*327c*/ 	.byte	0x04, 0x12
        /*327e*/ 	.short	(.L_2205 - .L_2204)
	.align		4
.L_2204:
        /*3280*/ 	.word	index@(_ZN2at6native29vectorized_elementwise_kernelILi8ENS0_13BinaryFunctorIfffZZZNS0_19maximum_kernel_cudaERNS_18TensorIteratorBaseEENKUlvE0_clEvENKUlvE0_clEvEUlffE_EESt5arrayIPcLm3EEEEviT0_T1_)
        /*3284*/ 	.word	0x00000000


	//----- nvinfo : EIATTR_MIN_STACK_SIZE
	.align		4
.L_2205:
        /*3288*/ 	.byte	0x04, 0x12
        /*328a*/ 	.short	(.L_2207 - .L_2206)
	.align		4
.L_2206:
        /*328c*/ 	.word	index@(_ZN2at6native18elementwise_kernelILi128ELi4EZNS0_15gpu_kernel_implINS0_13AUnaryFunctorIdddZZZNS0_19maximum_kernel_cudaERNS_18TensorIteratorBaseEENKUlvE0_clEvENKUlvE_clEvEUlddE_EEEEvS5_RKT_EUliE_EEviT1_)
        /*3290*/ 	.word	0x00000000


	//----- nvinfo : EIATTR_MIN_STACK_SIZE
	.align		4
.L_2207:
        /*3294*/ 	.byte	0x04, 0x12
        /*3296*/ 	.short	(.L_2209 - .L_2208)
	.align		4
.L_2208:
        /*3298*/ 	.word	index@(_ZN2at6native27unrolled_elementwise_kernelINS0_13AUnaryFunctorIdddZZZNS0_19maximum_kernel_cudaERNS_18TensorIteratorBaseEENKUlvE0_clEvENKUlvE_clEvEUlddE_EESt5arrayIPcLm2EELi4E23TrivialOffsetCalculatorILi1EjESD_NS0_6memory12LoadWithCastILi1EEENSE_13StoreWithCastILi1EEEEEviT_T0_T2_T3_T4_T5_)
        /*329c*/ 	.word	0x00000000


	//----- nvinfo : EIATTR_MIN_STACK_SIZE
	.align		4
.L_2209:
        /*32a0*/ 	.byte	0x04, 0x12
        /*32a2*/ 	.short	(.L_2211 - .L_2210)
	.align		4
.L_2210:
        /*32a4*/ 	.word	index@(_ZN2at6native18elementwise_kernelILi128ELi2EZNS0_22gpu_kernel_impl_nocastINS0_13AUnaryFunctorIdddZZZNS0_19maximum_kernel_cudaERNS_18TensorIteratorBaseEENKUlvE0_clEvENKUlvE_clEvEUlddE_EEEEvS5_RKT_EUliE_EEviT1_)
        /*32a8*/ 	.word	0x00000000


	//----- nvinfo : EIATTR_MIN_STACK_SIZE
	.align		4
.L_2211:
        /*32ac*/ 	.byte	0x04, 0x12
        /*32ae*/ 	.short	(.L_2213 - .L_2212)
	.align		4
.L_2212:
        /*32b0*/ 	.word	index@(_ZN2at6native27unrolled_elementwise_kernelINS0_13AUnaryFunctorIdddZZZNS0_19maximum_kernel_cudaERNS_18TensorIteratorBaseEENKUlvE0_clEvENKUlvE_clEvEUlddE_EESt5arrayIPcLm2EELi4E23TrivialOffsetCalculatorILi1EjESD_NS0_6memory15LoadWithoutCastENSE_16StoreWithoutCastEEEviT_T0_T2_T3_T4_T5_)
        /*32b4*/ 	.word	0x00000000


	//----- nvinfo : EIATTR_MIN_STACK_SIZE
	.align		4
.L_2213:
        /*32b8*/ 	.byte	0x04, 0x12
        /*32ba*/ 	.short	(.L_2215 - .L_2214)
	.align		4
.L_2214:
        /*32bc*/ 	.word	index@(_ZN2at6native29vectorized_elementwise_kernelILi2ENS0_13AUnaryFunctorIdddZZZNS0_19maximum_kernel_cudaERNS_18TensorIteratorBaseEENKUlvE0_clEvENKUlvE_clEvEUlddE_EESt5arrayIPcLm2EEEEviT0_T1_)
        /*32c0*/ 	.word	0x00000000


	//----- nvinfo : EIATTR_MIN_STACK_SIZE
	.align		4
.L_2215:
        /*32c4*/ 	.byte	0x04, 0x12
        /*32c6*/ 	.short	(.L_2217 - .L_2216)
	.align		4
.L_2216:
        /*32c8*/ 	.word	index@(_ZN2at6native29vectorized_elementwise_kernelILi4ENS0_13AUnaryFunctorIdddZZZNS0_19maximum_kernel_cudaERNS_18TensorIteratorBaseEENKUlvE0_clEvENKUlvE_clEvEUlddE_EESt5arrayIPcLm2EEEEviT0_T1_)
        /*32cc*/ 	.word	0x00000000


	//----- nvinfo : EIATTR_MIN_STACK_SIZE
	.align		4
.L_2217:
        /*32d0*/ 	.byte	0x04, 0x12
        /*32d2*/ 	.short	(.L_2219 - .L_2218)
	.align		4
.L_2218:
        /*32d4*/ 	.word	index@(_ZN2at6native29vectorized_elementwise_kernelILi8ENS0_13AUnaryFunctorIdddZZZNS0_19maximum_kernel_cudaERNS_18TensorIteratorBaseEENKUlvE0_clEvENKUlvE_clEvEUlddE_EESt5arrayIPcLm2EEEEviT0_T1_)
        /*32d8*/ 	.word	0x00000000


	//----- nvinfo : EIATTR_MIN_STACK_SIZE
	.align		4
.L_2219:
        /*32dc*/ 	.byte	0x04, 0x12
        /*32de*/ 	.short	(.L_2221 - .L_2220)
	.align		4
.L_2220:
        /*32e0*/ 	.word	index@(_ZN2at6native18elementwise_kernelILi128ELi4EZNS0_15gpu_kernel_implINS0_13BinaryFunctorIdddZZZNS0_19maximum_kernel_cudaERNS_18TensorIteratorBaseEENKUlvE0_clEvENKUlvE_clEvEUlddE_EEEEvS5_RKT_EUliE_EEviT1_)
        /*32e4*/ 	.word	0x00000000


	//----- nvinfo : EIATTR_MIN_STACK_SIZE
	.align		4
.L_2221:
        /*32e8*/ 	.byte	0x04, 0x12
        /*32ea*/ 	.short	(.L_2223 - .L_2222)
	.align		4
.L_2222:
        /*32ec*/ 	.word	index@(_ZN2at6native27unrolled_elementwise_kernelINS0_13BinaryFunctorIdddZZZNS0_19maximum_kernel_cudaERNS_18TensorIteratorBaseEENKUlvE0_clEvENKUlvE_clEvEUlddE_EESt5arrayIPcLm3EELi4E23TrivialOffsetCalculatorILi2EjESC_ILi1EjENS0_6memory12LoadWithCastILi2EEENSF_13StoreWithCastILi1EEEEEviT_T0_T2_T3_T4_T5_)
        /*32f0*/ 	.word	0x00000000


	//----- nvinfo : EIATTR_MIN_STACK_SIZE
	.align		4
.L_2223:
        /*32f4*/ 	.byte	0x04, 0x12
        /*32f6*/ 	.short	(.L_2225 - .L_2224)
	.align		4
.L_2224:
        /*32f8*/ 	.word	index@(_ZN2at6native18elementwise_kernelILi128ELi2EZNS0_22gpu_kernel_impl_nocastINS0_13BinaryFunctorIdddZZZNS0_19maximum_kernel_cudaERNS_18TensorIteratorBaseEENKUlvE0_clEvENKUlvE_clEvEUlddE_EEEEvS5_RKT_EUliE_EEviT1_)
        /*32fc*/ 	.word	0x00000000


	//----- nvinfo : EIATTR_MIN_STACK_SIZE
	.align		4
.L_2225:
        /*3300*/ 	.byte	0x04, 0x12
        /*3302*/ 	.short	(.L_2227 - .L_2226)
	.align		4
.L_2226:
        /*3304*/ 	.word	index@(_ZN2at6native27unrolled_elementwise_kernelINS0_13BinaryFunctorIdddZZZNS0_19maximum_kernel_cudaERNS_18TensorIteratorBaseEENKUlvE0_clEvENKUlvE_clEvEUlddE_EESt5arrayIPcLm3EELi4E23TrivialOffsetCalculatorILi2EjESC_ILi1EjENS0_6memory15LoadWithoutCastENSF_16StoreWithoutCastEEEviT_T0_T2_T3_T4_T5_)
        /*3308*/ 	.word	0x00000000


	//----- nvinfo : EIATTR_MIN_STACK_SIZE
	.align		4
.L_2227:
        /*330c*/ 	.byte	0x04, 0x12
        /*330e*/ 	.short	(.L_2229 - .L_2228)
	.align		4
.L_2228:
        /*3310*/ 	.word	index@(_ZN2at6native29vectorized_elementwise_kernelILi2ENS0_13BinaryFunctorIdddZZZNS0_19maximum_kernel_cudaERNS_18TensorIteratorBaseEENKUlvE0_clEvENKUlvE_clEvEUlddE_EESt5arrayIPcLm3EEEEviT0_T1_)
        /*3314*/ 	.word	0x00000000


	//----- nvinfo : EIATTR_MIN_STACK_SIZE
	.align		4
.L_2229:
        /*3318*/ 	.byte	0x04, 0x12
        /*331a*/ 	.short	(.L_2231 - .L_2230)
	.align		4
.L_2230:
        /*331c*/ 	.word	index@(_ZN2at6native29vectorized_elementwise_kernelILi4ENS0_13BinaryFunctorIdddZZZNS0_19maximum_kernel_cudaERNS_18TensorIteratorBaseEENKUlvE0_clEvENKUlvE_clEvEUlddE_EESt5arrayIPcLm3EEEEviT0_T1_)
        /*3320*/ 	.word	0x00000000


	//----- nvinfo : EIATTR_MIN_STACK_SIZE
	.align		4
.L_2231:
        /*3324*/ 	.byte	0x04, 0x12
        /*3326*/ 	.short	(.L_2233 - .L_2232)
	.align		4
.L_2232:
        /*3328*/ 	.word	index@(_ZN2at6native29vectorized_elementwise_kernelILi8ENS0_13BinaryFunctorIdddZZZNS0_19maximum_kernel_cudaERNS_18TensorIteratorBaseEENKUlvE0_clEvENKUlvE_clEvEUlddE_EESt5arrayIPcLm3EEEEviT0_T1_)
        /*332c*/ 	.word	0x00000000


	//----- nvinfo : EIATTR_MIN_STACK_SIZE
	.align		4
.L_2233:
        /*3330*/ 	.byte	0x04, 0x12
        /*3332*/ 	.short	(.L_2235 - .L_2234)
	.align		4
.L_2234:
        /*3334*/ 	.word	index@(_ZN2at6native18elementwise_kernelILi128ELi4EZNS0_15gpu_kernel_implINS0_13AUnaryFunctorIsssZZZNS0_19maximum_kernel_cudaERNS_18TensorIteratorBaseEENKUlvE_clEvENKUlvE3_clEvEUlssE_EEEEvS5_RKT_EUliE_EEviT1_)
        /*3338*/ 	.word	0x00000000


	//----- nvinfo : EIATTR_MIN_STACK_SIZE
	.align		4
.L_2235:
        /*333c*/ 	.byte	0x04, 0x12
        /*333e*/ 	.short	(.L_2237 - .L_2236)
	.align		4
.L_2236:
        /*3340*/ 	.word	index@(_ZN2at6native27unrolled_elementwise_kernelINS0_13AUnaryFunctorIsssZZZNS0_19maximum_kernel_cudaERNS_18TensorIteratorBaseEENKUlvE_clEvENKUlvE3_clEvEUlssE_EESt5arrayIPcLm2EELi4E23TrivialOffsetCalculatorILi1EjESD_NS0_6memory12LoadWithCastILi1EEENSE_13StoreWithCastILi1EEEEEviT_T0_T2_T3_T4_T5_)
        /*3344*/ 	.word	0x00000000


	//----- nvinfo : EIATTR_MIN_STACK_SIZE
	.align		4
.L_2237:
        /*3348*/ 	.byte	0x04, 0x12
        /*334a*/ 	.short	(.L_2239 - .L_2238)
	.align		4
.L_2238:
        /*334c*/ 	.word	index@(_ZN2at6native18elementwise_kernelILi128ELi4EZNS0_22gpu_kernel_impl_nocastINS0_13AUnaryFunctorIsssZZZNS0_19maximum_kernel_cudaERNS_18TensorIteratorBaseEENKUlvE_clEvENKUlvE3_clEvEUlssE_EEEEvS5_RKT_EUliE_EEviT1_)
        /*3350*/ 	.word	0x00000000


	//----- nvinfo : EIATTR_MIN_STACK_SIZE
	.align		4
.L_2239:
        /*3354*/ 	.byte	0x04, 0x12
        /*3356*/ 	.short	(.L_2241 - .L_2240)
	.align		4
.L_2240:
        /*3358*/ 	.word	index@(_ZN2at6native27unrolled_elementwise_kernelINS0_13AUnaryFunctorIsssZZZNS0_19maximum_kernel_cudaERNS_18TensorIteratorBaseEENKUlvE_clEvENKUlvE3_clEvEUlssE_EESt5arrayIPcLm2EELi4E23TrivialOffsetCalculatorILi1EjESD_NS0_6memory15LoadWithoutCastENSE_16StoreWithoutCastEEEviT_T0_T2_T3_T4_T5_)
        /*335c*/ 	.word	0x00000000


	//----- nvinfo : EIATTR_MIN_STACK_SIZE
	.align		4
.L_2241:
        /*3360*/ 	.byte	0x04, 0x12
        /*3362*/ 	.short	(.L_2243 - .L_2242)
	.align		4
.L_2242:
        /*3364*/ 	.word	index@(_ZN2at6native29vectorized_elementwise_kernelILi2ENS0_13AUnaryFunctorIsssZZZNS0_19maximum_kernel_cudaERNS_18TensorIteratorBaseEENKUlvE_clEvENKUlvE3_clEvEUlssE_EESt5arrayIPcLm2EEEEviT0_T1_)
        /*3368*/ 	.word	0x00000000


	//----- nvinfo : EIATTR_MIN_STACK_SIZE
	.align		4
.L_2243:
        /*336c*/ 	.byte	0x04, 0x12
        /*336e*/ 	.short	(.L_2245 - .L_2244)
	.align		4
.L_2244:
        /*3370*/ 	.word	index@(_ZN2at6native29vectorized_elementwise_kernelILi4ENS0_13AUnaryFunctorIsssZZZNS0_19maximum_kernel_cudaERNS_18TensorIteratorBaseEENKUlvE_clEvENKUlvE3_clEvEUlssE_EESt5arrayIPcLm2EEEEviT0_T1_)
        /*3374*/ 	.word	0x00000000


	//----- nvinfo : EIATTR_MIN_STACK_SIZE
	.align		4
.L_2245:
        /*3378*/ 	.byte	0x04, 0x12
        /*337a*/ 	.short	(.L_2247 - .L_2246)
	.align		4
.L_2246:
        /*337c*/ 	.word	index@(_ZN2at6native29vectorized_elementwise_kernelILi8ENS0_13AUnaryFunctorIsssZZZNS0_19maximum_kernel_cudaERNS_18TensorIteratorBaseEENKUlvE_clEvENKUlvE3_clEvEUlssE_EESt5arrayIPcLm2EEEEviT0_T1_)
        /*3380*/ 	.word	0x00000000


	//----- nvinfo : EIATTR_MIN_STACK_SIZE
	.align		4
.L_2247:
        /*3384*/ 	.byte	0x04, 0x12
        /*3386*/ 	.short	(.L_2249 - .L_2248)
	.align		4
.L_2248:
        /*3388*/ 	.word	index@(_ZN2at6native18elementwise_kernelILi128ELi4EZNS0_15gpu_kernel_implINS0_13BinaryFunctorIsssZZZNS0_19maximum_kernel_cudaERNS_18TensorIteratorBaseEENKUlvE_clEvENKUlvE3_clEvEUlssE_EEEEvS5_RKT_EUliE_EEviT1_)
        /*338c*/ 	.word	0x00000000


	//----- nvinfo : EIATTR_MIN_STACK_SIZE
	.align		4
.L_2249:
        /*3390*/ 	.byte	0x04, 0x12
        /*3392*/ 	.short	(.L_2251 - .L_2250)
	.align		4
.L_2250:
        /*3394*/ 	.word	index@(_ZN2at6native27unrolled_elementwise_kernelINS0_13BinaryFunctorIsssZZZNS0_19maximum_kernel_cudaERNS_18TensorIteratorBaseEENKUlvE_clEvENKUlvE3_clEvEUlssE_EESt5arrayIPcLm3EELi4E23TrivialOffsetCalculatorILi2EjESC_ILi1EjENS0_6memory12LoadWithCastILi2EEENSF_13StoreWithCastILi1EEEEEviT_T0_T2_T3_T4_T5_)
        /*3398*/ 	.word	0x00000000


	//----- nvinfo : EIATTR_MIN_STACK_SIZE
	.align		4
.L_2251:
        /*339c*/ 	.byte	0x04, 0x12
        /*339e*/ 	.short	(.L_2253 - .L_2252)
	.align		4
.L_2252:
        /*33a0*/ 	.word	index@(_ZN2at6native18elementwise_kernelILi128ELi4EZNS0_22gpu_kernel_impl_nocastINS0_13BinaryFunctorIsssZZZNS0_19maximum_kernel_cudaERNS_18TensorIteratorBaseEENKUlvE_clEvENKUlvE3_clEvEUlssE_EEEEvS5_RKT_EUliE_EEviT1_)
        /*33a4*/ 	.word	0x00000000


	//----- nvinfo : EIATTR_MIN_STACK_SIZE
	.align		4
.L_2253:
        /*33a8*/ 	.byte	0x04, 0x12
        /*33aa*/ 	.short	(.L_2255 - .L_2254)
	.align		4
.L_2254:
        /*33ac*/ 	.word	index@(_ZN2at6native27unrolled_elementwise_kernelINS0_13BinaryFunctorIsssZZZNS0_19maximum_kernel_cudaERNS_18TensorIteratorBaseEENKUlvE_clEvENKUlvE3_clEvEUlssE_EESt5arrayIPcLm3EELi4E23TrivialOffsetCalculatorILi2EjESC_ILi1EjENS0_6memory15LoadWithoutCastENSF_16StoreWithoutCastEEEviT_T0_T2_T3_T4_T5_)
        /*33b0*/ 	.word	0x00000000


	//----- nvinfo : EIATTR_MIN_STACK_SIZE
	.align		4
.L_2255:
        /*33b4*/ 	.byte	0x04, 0x12
        /*33b6*/ 	.short	(.L_2257 - .L_2256)
	.align		4
.L_2256:
        /*33b8*/ 	.word	index@(_ZN2at6native29vectorized_elementwise_kernelILi2ENS0_13BinaryFunctorIsssZZZNS0_19maximum_kernel_cudaERNS_18TensorIteratorBaseEENKUlvE_clEvENKUlvE3_clEvEUlssE_EESt5arrayIPcLm3EEEEviT0_T1_)
        /*33bc*/ 	.word	0x00000000


	//----- nvinfo : EIATTR_MIN_STACK_SIZE
	.align		4
.L_2257:
        /*33c0*/ 	.byte	0x04, 0x12
        /*33c2*/ 	.short	(.L_2259 - .L_2258)
	.align		4
.L_2258:
        /*33c4*/ 	.word	index@(_ZN2at6native29vectorized_elementwise_kernelILi4ENS0_13BinaryFunctorIsssZZZNS0_19maximum_kernel_cudaERNS_18TensorIteratorBaseEENKUlvE_clEvENKUlvE3_clEvEUlssE_EESt5arrayIPcLm3EEEEviT0_T1_)
        /*33c8*/ 	.word	0x00000000


	//----- nvinfo : EIATTR_MIN_STACK_SIZE
	.align		4
.L_2259:
        /*33cc*/ 	.byte	0x04, 0x12
        /*33ce*/ 	.short	(.L_2261 - .L_2260)
	.align		4
.L_2260:
        /*33d0*/ 	.word	index@(_ZN2at6native29vectorized_elementwise_kernelILi8ENS0_13BinaryFunctorIsssZZZNS0_19maximum_kernel_cudaERNS_18TensorIteratorBaseEENKUlvE_clEvENKUlvE3_clEvEUlssE_EESt5arrayIPcLm3EEEEviT0_T1_)
        /*33d4*/ 	.word	0x00000000


	//----- nvinfo : EIATTR_MIN_STACK_SIZE
	.align		4
.L_2261:
        /*33d8*/ 	.byte	0x04, 0x12
        /*33da*/ 	.short	(.L_2263 - .L_2262)
	.align		4
.L_2262:
        /*33dc*/ 	.word	index@(_ZN2at6native18elementwise_kernelILi128ELi4EZNS0_15gpu_kernel_implINS0_13AUnaryFunctorIlllZZZNS0_19maximum_kernel_cudaERNS_18TensorIteratorBaseEENKUlvE_clEvENKUlvE2_clEvEUlllE_EEEEvS5_RKT_EUliE_EEviT1_)
        /*33e0*/ 	.word	0x00000000


	//----- nvinfo : EIATTR_MIN_STACK_SIZE
	.align		4
.L_2263:
        /*33e4*/ 	.byte	0x04, 0x12
        /*33e6*/ 	.short	(.L_2265 - .L_2264)
	.align		4
.L_2264:
        /*33e8*/ 	.word	index@(_ZN2at6native27unrolled_elementwise_kernelINS0_13AUnaryFunctorIlllZZZNS0_19maximum_kernel_cudaERNS_18TensorIteratorBaseEENKUlvE_clEvENKUlvE2_clEvEUlllE_EESt5arrayIPcLm2EELi4E23TrivialOffsetCalculatorILi1EjESD_NS0_6memory12LoadWithCastILi1EEENSE_13StoreWithCastILi1EEEEEviT_T0_T2_T3_T4_T5_)
        /*33ec*/ 	.word	0x00000000


	//----- nvinfo : EIATTR_MIN_STACK_SIZE
	.align		4
.L_2265:
        /*33f0*/ 	.byte	0x04, 0x12
        /*33f2*/ 	.short	(.L_2267 - .L_2266)
	.align		4
.L_2266:
        /*33f4*/ 	.word	index@(_ZN2at6native18elementwise_kernelILi128ELi2EZNS0_22gpu_kernel_impl_nocastINS0_13AUnaryFunctorIlllZZZNS0_19maximum_kernel_cudaERNS_18TensorIteratorBaseEENKUlvE_clEvENKUlvE2_clEvEUlllE_EEEEvS5_RKT_EUliE_EEviT1_)
        /*33f8*/ 	.word	0x00000000


	//----- nvinfo : EIATTR_MIN_STACK_SIZE
	.align		4
.L_2267:
        /*33fc*/ 	.byte	0x04, 0x12
        /*33fe*/ 	.short	(.L_2269 - .L_2268)
	.align		4
.L_2268:
        /*3400*/ 	.word	index@(_ZN2at6native27unrolled_elementwise_kernelINS0_13AUnaryFunctorIlllZZZNS0_19maximum_kernel_cudaERNS_18TensorIteratorBaseEENKUlvE_clEvENKUlvE2_clEvEUlllE_EESt5arrayIPcLm2EELi4E23TrivialOffsetCalculatorILi1EjESD_NS0_6memory15LoadWithoutCastENSE_16StoreWithoutCastEEEviT_T0_T2_T3_T4_T5_)
        /*3404*/ 	.word	0x00000000


	//----- nvinfo : EIATTR_MIN_STACK_SIZE
	.align		4
.L_2269:
        /*3408*/ 	.byte	0x04, 0x12
        /*340a*/ 	.short	(.L_2271 - .L_2270)
	.align		4
.L_2270:
        /*340c*/ 	.word	index@(_ZN2at6native29vectorized_elementwise_kernelILi2ENS0_13AUnaryFunctorIlllZZZNS0_19maximum_kernel_cudaERNS_18TensorIteratorBaseEENKUlvE_clEvENKUlvE2_clEvEUlllE_EESt5arrayIPcLm2EEEEviT0_T1_)
        /*3410*/ 	.word	0x00000000


	//----- nvinfo : EIATTR_MIN_STACK_SIZE
	.align		4
.L_2271:
        /*3414*/ 	.byte	0x04, 0x12
        /*3416*/ 	.short	(.L_2273 - .L_2272)
	.align		4
.L_2272:
        /*3418*/ 	.word	index@(_ZN2at6native29vectorized_elementwise_kernelILi4ENS0_13AUnaryFunctorIlllZZZNS0_19maximum_kernel_cudaERNS_18TensorIteratorBaseEENKUlvE_clEvENKUlvE2_clEvEUlllE_EESt5arrayIPcLm2EEEEviT0_T1_)
        /*341c*/ 	.word	0x00000000


	//----- nvinfo : EIATTR_MIN_STACK_SIZE
	.align		4
.L_2273:
        /*3420*/ 	.byte	0x04, 0x12
        /*3422*/ 	.short	(.L_2275 - .L_2274)
	.align		4
.L_2274:
        /*3424*/ 	.word	index@(_ZN2at6native29vectorized_elementwise_kernelILi8ENS0_13AUnaryFunctorIlllZZZNS0_19maximum_kernel_cudaERNS_18TensorIteratorBaseEENKUlvE_clEvENKUlvE2_clEvEUlllE_EESt5arrayIPcLm2EEEEviT0_T1_)
        /*3428*/ 	.word	0x00000000


	//----- nvinfo : EIATTR_MIN_STACK_SIZE
	.align		4
.L_2275:
        /*342c*/ 	.byte	0x04, 0x12
        /*342e*/ 	.short	(.L_2277 - .L_2276)
	.align		4
.L_2276:
        /*3430*/ 	.word	index@(_ZN2at6native18elementwise_kernelILi128ELi4EZNS0_15gpu_kernel_implINS0_13BinaryFunctorIlllZZZNS0_19maximum_kernel_cudaERNS_18TensorIteratorBaseEENKUlvE_clEvENKUlvE2_clEvEUlllE_EEEEvS5_RKT_EUliE_EEviT1_)
        /*3434*/ 	.word	0x00000000


	//----- nvinfo : EIATTR_MIN_STACK_SIZE
	.align		4
.L_2277:
        /*3438*/ 	.byte	0x04, 0x12
        /*343a*/ 	.short	(.L_2279 - .L_2278)
	.align		4
.L_2278:
        /*343c*/ 	.word	index@(_ZN2at6native27unrolled_elementwise_kernelINS0_13BinaryFunctorIlllZZZNS0_19maximum_kernel_cudaERNS_18TensorIteratorBaseEENKUlvE_clEvENKUlvE2_clEvEUlllE_EESt5arrayIPcLm3EELi4E23TrivialOffsetCalculatorILi2EjESC_ILi1EjENS0_6memory12LoadWithCastILi2EEENSF_13StoreWithCastILi1EEEEEviT_T0_T2_T3_T4_T5_)
        /*3440*/ 	.word	0x00000000


	//----- nvinfo : EIATTR_MIN_STACK_SIZE
	.align		4
.L_2279:
        /*3444*/ 	.byte	0x04, 0x12
        /*3446*/ 	.short	(.L_2281 - .L_2280)
	.align		4
.L_2280:
        /*3448*/ 	.word	index@(_ZN2at6native18elementwise_kernelILi128ELi2EZNS0_22gpu_kernel_impl_nocastINS0_13BinaryFunctorIlllZZZNS0_19maximum_kernel_cudaERNS_18TensorIteratorBaseEENKUlvE_clEvENKUlvE2_clEvEUlllE_EEEEvS5_RKT_EUliE_EEviT1_)
        /*344c*/ 	.word	0x00000000


	//----- nvinfo : EIATTR_MIN_STACK_SIZE
	.align		4
.L_2281:
        /*3450*/ 	.byte	0x04, 0x12
        /*3452*/ 	.short	(.L_2283 - .L_2282)
	.align		4
.L_2282:
        /*3454*/ 	.word	index@(_ZN2at6native27unrolled_elementwise_kernelINS0_13BinaryFunctorIlllZZZNS0_19maximum_kernel_cudaERNS_18TensorIteratorBaseEENKUlvE_clEvENKUlvE2_clEvEUlllE_EESt5arrayIPcLm3EELi4E23TrivialOffsetCalculatorILi2EjESC_ILi1EjENS0_6memory15LoadWithoutCastENSF_16StoreWithoutCastEEEviT_T0_T2_T3_T4_T5_)
        /*3458*/ 	.word	0x00000000


	//----- nvinfo : EIATTR_MIN_STACK_SIZE
	.align		4
.L_2283:
        /*345c*/ 	.byte	0x04, 0x12
        /*345e*/ 	.short	(.L_2285 - .L_2284)
	.align		4
.L_2284:
        /*3460*/ 	.word	index@(_ZN2at6native29vectorized_elementwise_kernelILi2ENS0_13BinaryFunctorIlllZZZNS0_19maximum_kernel_cudaERNS_18TensorIteratorBaseEENKUlvE_clEvENKUlvE2_clEvEUlllE_EESt5arrayIPcLm3EEEEviT0_T1_)
        /*3464*/ 	.word	0x00000000


	//----- nvinfo : EIATTR_MIN_STACK_SIZE
	.align		4
.L_2285:
        /*3468*/ 	.byte	0x04, 0x12
        /*346a*/ 	.short	(.L_2287 - .L_2286)
	.align		4
.L_2286:
        /*346c*/ 	.word	index@(_ZN2at6native29vectorized_elementwise_kernelILi4ENS0_13BinaryFunctorIlllZZZNS0_19maximum_kernel_cudaERNS_18TensorIteratorBaseEENKUlvE_clEvENKUlvE2_clEvEUlllE_EESt5arrayIPcLm3EEEEviT0_T1_)
        /*3470*/ 	.word	0x00000000


	//----- nvinfo : EIATTR_MIN_STACK_SIZE
	.align		4
.L_2287:
        /*3474*/ 	.byte	0x04, 0x12
        /*3476*/ 	.short	(.L_2289 - .L_2288)
	.align		4
.L_2288:
        /*3478*/ 	.word	index@(_ZN2at6native29vectorized_elementwise_kernelILi8ENS0_13BinaryFunctorIlllZZZNS0_19maximum_kernel_cudaERNS_18TensorIteratorBaseEENKUlvE_clEvENKUlvE2_clEvEUlllE_EESt5arrayIPcLm3EEEEviT0_T1_)
        /*347c*/ 	.word	0x00000000


	//----- nvinfo : EIATTR_MIN_STACK_SIZE
	.align		4
.L_2289:
        /*3480*/ 	.byte	0x04, 0x12
        /*3482*/ 	.short	(.L_2291 - .L_2290)
	.align		4
.L_2290:
        /*3484*/ 	.word	index@(_ZN2at6native18elementwise_kernelILi128ELi4EZNS0_15gpu_kernel_implINS0_13AUnaryFunctorIiiiZZZNS0_19maximum_kernel_cudaERNS_18TensorIteratorBaseEENKUlvE_clEvENKUlvE1_clEvEUliiE_EEEEvS5_RKT_EUliE_EEviT1_)
        /*3488*/ 	.word	0x00000000


	//----- nvinfo : EIATTR_MIN_STACK_SIZE
	.align		4
.L_2291:
        /*348c*/ 	.byte	0x04, 0x12
        /*348e*/ 	.short	(.L_2293 - .L_2292)
	.align		4
.L_2292:
        /*3490*/ 	.word	index@(_ZN2at6native27unrolled_elementwise_kernelINS0_13AUnaryFunctorIiiiZZZNS0_19maximum_kernel_cudaERNS_18TensorIteratorBaseEENKUlvE_clEvENKUlvE1_clEvEUliiE_EESt5arrayIPcLm2EELi4E23TrivialOffsetCalculatorILi1EjESD_NS0_6memory12LoadWithCastILi1EEENSE_13StoreWithCastILi1EEEEEviT_T0_T2_T3_T4_T5_)
        /*3494*/ 	.word	0x00000000


	//----- nvinfo : EIATTR_MIN_STACK_SIZE
	.align		4
.L_2293:
        /*3498*/ 	.byte	0x04, 0x12
        /*349a*/ 	.short	(.L_2295 - .L_2294)
	.align		4
.L_2294:
        /*349c*/ 	.word	index@(_ZN2at6native18elementwise_kernelILi128ELi2EZNS0_22gpu_kernel_impl_nocastINS0_13AUnaryFunctorIiiiZZZNS0_19maximum_kernel_cudaERNS_18TensorIteratorBaseEENKUlvE_clEvENKUlvE1_clEvEUliiE_EEEEvS5_RKT_EUliE_EEviT1_)
        /*34a0*/ 	.word	0x00000000


	//----- nvinfo : EIATTR_MIN_STACK_SIZE
	.align		4
.L_2295:
        /*34a4*/ 	.byte	0x04, 0x12
        /*34a6*/ 	.short	(.L_2297 - .L_2296)
	.align		4
.L_2296:
        /*34a8*/ 	.word	index@(_ZN2at6native27unrolled_elementwise_kernelINS0_13AUnaryFunctorIiiiZZZNS0_19maximum_kernel_cudaERNS_18TensorIteratorBaseEENKUlvE_clEvENKUlvE1_clEvEUliiE_EESt5arrayIPcLm2EELi4E23TrivialOffsetCalculatorILi1EjESD_NS0_6memory15LoadWithoutCastENSE_16StoreWithoutCastEEEviT_T0_T2_T3_T4_T5_)
        /*34ac*/ 	.word	0x00000000


	//----- nvinfo : EIATTR_MIN_STACK_SIZE
	.align		4
.L_2297:
        /*34b0*/ 	.byte	0x04, 0x12
        /*34b2*/ 	.short	(.L_2299 - .L_2298)
	.align		4
.L_2298:
        /*34b4*/ 	.word	index@(_ZN2at6native29vectorized_elementwise_kernelILi2ENS0_13AUnaryFunctorIiiiZZZNS0_19maximum_kernel_cudaERNS_18TensorIteratorBaseEENKUlvE_clEvENKUlvE1_clEvEUliiE_EESt5arrayIPcLm2EEEEviT0_T1_)
        /*34b8*/ 	.word	0x00000000


	//----- nvinfo : EIATTR_MIN_STACK_SIZE
	.align		4
.L_2299:
        /*34bc*/ 	.byte	0x04, 0x12
        /*34be*/ 	.short	(.L_2301 - .L_2300)
	.align		4
.L_2300:
        /*34c0*/ 	.word	index@(_ZN2at6native29vectorized_elementwise_kernelILi4ENS0_13AUnaryFunctorIiiiZZZNS0_19maximum_kernel_cudaERNS_18TensorIteratorBaseEENKUlvE_clEvENKUlvE1_clEvEUliiE_EESt5arrayIPcLm2EEEEviT0_T1_)
        /*34c4*/ 	.word	0x00000000


	//----- nvinfo : EIATTR_MIN_STACK_SIZE
	.align		4
.L_2301:
        /*34c8*/ 	.byte	0x04, 0x12
        /*34ca*/ 	.short	(.L_2303 - .L_2302)
	.align		4
.L_2302:
        /*34cc*/ 	.word	index@(_ZN2at6native29vectorized_elementwise_kernelILi8ENS0_13AUnaryFunctorIiiiZZZNS0_19maximum_kernel_cudaERNS_18TensorIteratorBaseEENKUlvE_clEvENKUlvE1_clEvEUliiE_EESt5arrayIPcLm2EEEEviT0_T1_)
        /*34d0*/ 	.word	0x00000000


	//----- nvinfo : EIATTR_MIN_STACK_SIZE
	.align		4
.L_2303:
        /*34d4*/ 	.byte	0x04, 0x12
        /*34d6*/ 	.short	(.L_2305 - .L_2304)
	.align		4
.L_2304:
        /*34d8*/ 	.word	index@(_ZN2at6native18elementwise_kernelILi128ELi4EZNS0_15gpu_kernel_implINS0_13BinaryFunctorIiiiZZZNS0_19maximum_kernel_cudaERNS_18TensorIteratorBaseEENKUlvE_clEvENKUlvE1_clEvEUliiE_EEEEvS5_RKT_EUliE_EEviT1_)
        /*34dc*/ 	.word	0x00000000


	//----- nvinfo : EIATTR_MIN_STACK_SIZE
	.align		4
.L_2305:
        /*34e0*/ 	.byte	0x04, 0x12
        /*34e2*/ 	.short	(.L_2307 - .L_2306)
	.align		4
.L_2306:
        /*34e4*/ 	.word	index@(_ZN2at6native27unrolled_elementwise_kernelINS0_13BinaryFunctorIiiiZZZNS0_19maximum_kernel_cudaERNS_18TensorIteratorBaseEENKUlvE_clEvENKUlvE1_clEvEUliiE_EESt5arrayIPcLm3EELi4E23TrivialOffsetCalculatorILi2EjESC_ILi1EjENS0_6memory12LoadWithCastILi2EEENSF_13StoreWithCastILi1EEEEEviT_T0_T2_T3_T4_T5_)
        /*34e8*/ 	.word	0x00000000


	//----- nvinfo : EIATTR_MIN_STACK_SIZE
	.align		4
.L_2307:
        /*34ec*/ 	.byte	0x04, 0x12
        /*34ee*/ 	.short	(.L_2309 - .L_2308)
	.align		4
.L_2308:
        /*34f0*/ 	.word	index@(_ZN2at6native18elementwise_kernelILi128ELi2EZNS0_22gpu_kernel_impl_nocastINS0_13BinaryFunctorIiiiZZZNS0_19maximum_kernel_cudaERNS_18TensorIteratorBaseEENKUlvE_clEvENKUlvE1_clEvEUliiE_EEEEvS5_RKT_EUliE_EEviT1_)
        /*34f4*/ 	.word	0x00000000


	//----- nvinfo : EIATTR_MIN_STACK_SIZE
	.align		4
.L_2309:
        /*34f8*/ 	.byte	0x04, 0x12
        /*34fa*/ 	.short	(.L_2311 - .L_2310)
	.align		4
.L_2310:
        /*34fc*/ 	.word	index@(_ZN2at6native27unrolled_elementwise_kernelINS0_13BinaryFunctorIiiiZZZNS0_19maximum_kernel_cudaERNS_18TensorIteratorBaseEENKUlvE_clEvENKUlvE1_clEvEUliiE_EESt5arrayIPcLm3EELi4E23TrivialOffsetCalculatorILi2EjESC_ILi1EjENS0_6memory15LoadWithoutCastENSF_16StoreWithoutCastEEEviT_T0_T2_T3_T4_T5_)
        /*3500*/ 	.word	0x00000000


	//----- nvinfo : EIATTR_MIN_STACK_SIZE
	.align		4
.L_2311:
        /*3504*/ 	.byte	0x04, 0x12
        /*3506*/ 	.short	(.L_2313 - .L_2312)
	.align		4
.L_2312:
        /*3508*/ 	.word	index@(_ZN2at6native29vectorized_elementwise_kernelILi2ENS0_13BinaryFunctorIiiiZZZNS0_19maximum_kernel_cudaERNS_18TensorIteratorBaseEENKUlvE_clEvENKUlvE1_clEvEUliiE_EESt5arrayIPcLm3EEEEviT0_T1_)
        /*350c*/ 	.word	0x00000000


	//----- nvinfo : EIATTR_MIN_STACK_SIZE
	.align		4
.L_2313:
        /*3510*/ 	.byte	0x04, 0x12
        /*3512*/ 	.short	(.L_2315 - .L_2314)
	.align		4
.L_2314:
        /*3514*/ 	.word	index@(_ZN2at6native29vectorized_elementwise_kernelILi4ENS0_13BinaryFunctorIiiiZZZNS0_19maximum_kernel_cudaERNS_18TensorIteratorBaseEENKUlvE_clEvENKUlvE1_clEvEUliiE_EESt5arrayIPcLm3EEEEviT0_T1_)
        /*3518*/ 	.word	0x00000000


	//----- nvinfo : EIATTR_MIN_STACK_SIZE
	.align		4
.L_2315:
        /*351c*/ 	.byte	0x04, 0x12
        /*351e*/ 	.short	(.L_2317 - .L_2316)
	.align		4
.L_2316:
        /*3520*/ 	.word	index@(_ZN2at6native29vectorized_elementwise_kernelILi8ENS0_13BinaryFunctorIiiiZZZNS0_19maximum_kernel_cudaERNS_18TensorIteratorBaseEENKUlvE_clEvENKUlvE1_clEvEUliiE_EESt5arrayIPcLm3EEEEviT0_T1_)
        /*3524*/ 	.word	0x00000000


	//----- nvinfo : EIATTR_MIN_STACK_SIZE
	.align		4
.L_2317:
        /*3528*/ 	.byte	0x04, 0x12
        /*352a*/ 	.short	(.L_2319 - .L_2318)
	.align		4
.L_2318:
        /*352c*/ 	.word	index@(_ZN2at6native18elementwise_kernelILi128ELi4EZNS0_15gpu_kernel_implINS0_13AUnaryFunctorIaaaZZZNS0_19maximum_kernel_cudaERNS_18TensorIteratorBaseEENKUlvE_clEvENKUlvE0_clEvEUlaaE_EEEEvS5_RKT_EUliE_EEviT1_)
        /*3530*/ 	.word	0x00000000


	//----- nvinfo : EIATTR_MIN_STACK_SIZE
	.align		4
.L_2319:
        /*3534*/ 	.byte	0x04, 0x12
        /*3536*/ 	.short	(.L_2321 - .L_2320)
	.align		4
.L_2320:
        /*3538*/ 	.word	index@(_ZN2at6native27unrolled_elementwise_kernelINS0_13AUnaryFunctorIaaaZZZNS0_19maximum_kernel_cudaERNS_18TensorIteratorBaseEENKUlvE_clEvENKUlvE0_clEvEUlaaE_EESt5arrayIPcLm2EELi4E23TrivialOffsetCalculatorILi1EjESD_NS0_6memory12LoadWithCastILi1EEENSE_13StoreWithCastILi1EEEEEviT_T0_T2_T3_T4_T5_)
        /*353c*/ 	.word	0x00000000


	//----- nvinfo : EIATTR_MIN_STACK_SIZE
	.align		4
.L_2321:
        /*3540*/ 	.byte	0x04, 0x12
        /*3542*/ 	.short	(.L_2323 - .L_2322)
	.align		4
.L_2322:
        /*3544*/ 	.word	index@(_ZN2at6native18elementwise_kernelILi128ELi4EZNS0_22gpu_kernel_impl_nocastINS0_13AUnaryFunctorIaaaZZZNS0_19maximum_kernel_cudaERNS_18TensorIteratorBaseEENKUlvE_clEvENKUlvE0_clEvEUlaaE_EEEEvS5_RKT_EUliE_EEviT1_)
        /*3548*/ 	.word	0x00000000


	//----- nvinfo : EIATTR_MIN_STACK_SIZE
	.align		4
.L_2323:
        /*354c*/ 	.byte	0x04, 0x12
        /*354e*/ 	.short	(.L_2325 - .L_2324)
	.align		4
.L_2324:
        /*3550*/ 	.word	index@(_ZN2at6native27unrolled_elementwise_kernelINS0_13AUnaryFunctorIaaaZZZNS0_19maximum_kernel_cudaERNS_18TensorIteratorBaseEENKUlvE_clEvENKUlvE0_clEvEUlaaE_EESt5arrayIPcLm2EELi4E23TrivialOffsetCalculatorILi1EjESD_NS0_6memory15LoadWithoutCastENSE_16StoreWithoutCastEEEviT_T0_T2_T3_T4_T5_)
        /*3554*/ 	.word	0x00000000


	//----- nvinfo : EIATTR_MIN_STACK_SIZE
	.align		4
.L_2325:
        /*3558*/ 	.byte	0x04, 0x12
        /*355a*/ 	.short	(.L_2327 - .L_2326)
	.align		4
.L_2326:
        /*355c*/ 	.word	index@(_ZN2at6native29vectorized_elementwise_kernelILi2ENS0_13AUnaryFunctorIaaaZZZNS0_19maximum_kernel_cudaERNS_18TensorIteratorBaseEENKUlvE_clEvENKUlvE0_clEvEUlaaE_EESt5arrayIPcLm2EEEEviT0_T1_)
        /*3560*/ 	.word	0x00000000


	//----- nvinfo : EIATTR_MIN_STACK_SIZE
	.align		4
.L_2327:
        /*3564*/ 	.byte	0x04, 0x12
        /*3566*/ 	.short	(.L_2329 - .L_2328)
	.align		4
.L_2328:
        /*3568*/ 	.word	index@(_ZN2at6native29vectorized_elementwise_kernelILi4ENS0_13AUnaryFunctorIaaaZZZNS0_19maximum_kernel_cudaERNS_18TensorIteratorBaseEENKUlvE_clEvENKUlvE0_clEvEUlaaE_EESt5arrayIPcLm2EEEEviT0_T1_)
        /*356c*/ 	.word	0x00000000


	//----- nvinfo : EIATTR_MIN_STACK_SIZE
	.align		4
.L_2329:
        /*3570*/ 	.byte	0x04, 0x12
        /*3572*/ 	.short	(.L_2331 - .L_2330)
	.align		4
.L_2330:
        /*3574*/ 	.word	index@(_ZN2at6native29vectorized_elementwise_kernelILi8ENS0_13AUnaryFunctorIaaaZZZNS0_19maximum_kernel_cudaERNS_18TensorIteratorBaseEENKUlvE_clEvENKUlvE0_clEvEUlaaE_EESt5arrayIPcLm2EEEEviT0_T1_)
        /*3578*/ 	.word	0x00000000


	//----- nvinfo : EIATTR_MIN_STACK_SIZE
	.align		4
.L_2331:
        /*357c*/ 	.byte	0x04, 0x12
        /*357e*/ 	.short	(.L_2333 - .L_2332)
	.align		4
.L_2332:
        /*3580*/ 	.word	index@(_ZN2at6native18elementwise_kernelILi128ELi4EZNS0_15gpu_kernel_implINS0_13BinaryFunctorIaaaZZZNS0_19maximum_kernel_cudaERNS_18TensorIteratorBaseEENKUlvE_clEvENKUlvE0_clEvEUlaaE_EEEEvS5_RKT_EUliE_EEviT1_)
        /*3584*/ 	.word	0x00000000


	//----- nvinfo : EIATTR_MIN_STACK_SIZE
	.align		4
.L_2333:
        /*3588*/ 	.byte	0x04, 0x12
        /*358a*/ 	.short	(.L_2335 - .L_2334)
	.align		4
.L_2334:
        /*358c*/ 	.word	index@(_ZN2at6native27unrolled_elementwise_kernelINS0_13BinaryFunctorIaaaZZZNS0_19maximum_kernel_cudaERNS_18TensorIteratorBaseEENKUlvE_clEvENKUlvE0_clEvEUlaaE_EESt5arrayIPcLm3EELi4E23TrivialOffsetCalculatorILi2EjESC_ILi1EjENS0_6memory12LoadWithCastILi2EEENSF_13StoreWithCastILi1EEEEEviT_T0_T2_T3_T4_T5_)
        /*3590*/ 	.word	0x00000000


	//----- nvinfo : EIATTR_MIN_STACK_SIZE
	.align		4
.L_2335:
        /*3594*/ 	.byte	0x04, 0x12
        /*3596*/ 	.short	(.L_2337 - .L_2336)
	.align		4
.L_2336:
        /*3598*/ 	.word	index@(_ZN2at6native18elementwise_kernelILi128ELi4EZNS0_22gpu_kernel_impl_nocastINS0_13BinaryFunctorIaaaZZZNS0_19maximum_kernel_cudaERNS_18TensorIteratorBaseEENKUlvE_clEvENKUlvE0_clEvEUlaaE_EEEEvS5_RKT_EUliE_EEviT1_)
        /*359c*/ 	.word	0x00000000


	//----- nvinfo : EIATTR_MIN_STACK_SIZE
	.align		4
.L_2337:
        /*35a0*/ 	.byte	0x04, 0x12
        /*35a2*/ 	.short	(.L_2339 - .L_2338)
	.align		4
.L_2338:
        /*35a4*/ 	.word	index@(_ZN2at6native27unrolled_elementwise_kernelINS0_13BinaryFunctorIaaaZZZNS0_19maximum_kernel_cudaERNS_18TensorIteratorBaseEENKUlvE_clEvENKUlvE0_clEvEUlaaE_EESt5arrayIPcLm3EELi4E23TrivialOffsetCalculatorILi2EjESC_ILi1EjENS0_6memory15LoadWithoutCastENSF_16StoreWithoutCastEEEviT_T0_T2_T3_T4_T5_)
        /*35a8*/ 	.word	0x00000000


	//----- nvinfo : EIATTR_MIN_STACK_SIZE
	.align		4
.L_2339:
        /*35ac*/ 	.byte	0x04, 0x12
        /*35ae*/ 	.short	(.L_2341 - .L_2340)
	.align		4
.L_2340:
        /*35b0*/ 	.word	index@(_ZN2at6native29vectorized_elementwise_kernelILi2ENS0_13BinaryFunctorIaaaZZZNS0_19maximum_kernel_cudaERNS_18TensorIteratorBaseEENKUlvE_clEvENKUlvE0_clEvEUlaaE_EESt5arrayIPcLm3EEEEviT0_T1_)
        /*35b4*/ 	.word	0x00000000


	//----- nvinfo : EIATTR_MIN_STACK_SIZE
	.align		4
.L_2341:
        /*35b8*/ 	.byte	0x04, 0x12
        /*35ba*/ 	.short	(.L_2343 - .L_2342)
	.align		4
.L_2342:
        /*35bc*/ 	.word	index@(_ZN2at6native29vectorized_elementwise_kernelILi4ENS0_13BinaryFunctorIaaaZZZNS0_19maximum_kernel_cudaERNS_18TensorIteratorBaseEENKUlvE_clEvENKUlvE0_clEvEUlaaE_EESt5arrayIPcLm3EEEEviT0_T1_)
        /*35c0*/ 	.word	0x00000000


	//----- nvinfo : EIATTR_MIN_STACK_SIZE
	.align		4
.L_2343:
        /*35c4*/ 	.byte	0x04, 0x12
        /*35c6*/ 	.short	(.L_2345 - .L_2344)
	.align		4
.L_2344:
        /*35c8*/ 	.word	index@(_ZN2at6native29vectorized_elementwise_kernelILi8ENS0_13BinaryFunctorIaaaZZZNS0_19maximum_kernel_cudaERNS_18TensorIteratorBaseEENKUlvE_clEvENKUlvE0_clEvEUlaaE_EESt5arrayIPcLm3EEEEviT0_T1_)
        /*35cc*/ 	.word	0x00000000


	//----- nvinfo : EIATTR_MIN_STACK_SIZE
	.align		4
.L_2345:
        /*35d0*/ 	.byte	0x04, 0x12
        /*35d2*/ 	.short	(.L_2347 - .L_2346)
	.align		4
.L_2346:
        /*35d4*/ 	.word	index@(_ZN2at6native18elementwise_kernelILi128ELi4EZNS0_15gpu_kernel_implINS0_13AUnaryFunctorIhhhZZZNS0_19maximum_kernel_cudaERNS_18TensorIteratorBaseEENKUlvE_clEvENKUlvE_clEvEUlhhE_EEEEvS5_RKT_EUliE_EEviT1_)
        /*35d8*/ 	.word	0x00000000


	//----- nvinfo : EIATTR_MIN_STACK_SIZE
	.align		4
.L_2347:
        /*35dc*/ 	.byte	0x04, 0x12
        /*35de*/ 	.short	(.L_2349 - .L_2348)
	.align		4
.L_2348:
        /*35e0*/ 	.word	index@(_ZN2at6native27unrolled_elementwise_kernelINS0_13AUnaryFunctorIhhhZZZNS0_19maximum_kernel_cudaERNS_18TensorIteratorBaseEENKUlvE_clEvENKUlvE_clEvEUlhhE_EESt5arrayIPcLm2EELi4E23TrivialOffsetCalculatorILi1EjESD_NS0_6memory12LoadWithCastILi1EEENSE_13StoreWithCastILi1EEEEEviT_T0_T2_T3_T4_T5_)
        /*35e4*/ 	.word	0x00000000


	//----- nvinfo : EIATTR_MIN_STACK_SIZE
	.align		4
.L_2349:
        /*35e8*/ 	.byte	0x04, 0x12
        /*35ea*/ 	.short	(.L_2351 - .L_2350)
	.align		4
.L_2350:
        /*35ec*/ 	.word	index@(_ZN2at6native18elementwise_kernelILi128ELi4EZNS0_22gpu_kernel_impl_nocastINS0_13AUnaryFunctorIhhhZZZNS0_19maximum_kernel_cudaERNS_18TensorIteratorBaseEENKUlvE_clEvENKUlvE_clEvEUlhhE_EEEEvS5_RKT_EUliE_EEviT1_)
        /*35f0*/ 	.word	0x00000000


	//----- nvinfo : EIATTR_MIN_STACK_SIZE
	.align		4
.L_2351:
        /*35f4*/ 	.byte	0x04, 0x12
        /*35f6*/ 	.short	(.L_2353 - .L_2352)
	.align		4
.L_2352:
        /*35f8*/ 	.word	index@(_ZN2at6native27unrolled_elementwise_kernelINS0_13AUnaryFunctorIhhhZZZNS0_19maximum_kernel_cudaERNS_18TensorIteratorBaseEENKUlvE_clEvENKUlvE_clEvEUlhhE_EESt5arrayIPcLm2EELi4E23TrivialOffsetCalculatorILi1EjESD_NS0_6memory15LoadWithoutCastENSE_16StoreWithoutCastEEEviT_T0_T2_T3_T4_T5_)
        /*35fc*/ 	.word	0x00000000


	//----- nvinfo : EIATTR_MIN_STACK_SIZE
	.align		4
.L_2353:
        /*3600*/ 	.byte	0x04, 0x12
        /*3602*/ 	.short	(.L_2355 - .L_2354)
	.align		4
.L_2354:
        /*3604*/ 	.word	index@(_ZN2at6native29vectorized_elementwise_kernelILi2ENS0_13AUnaryFunctorIhhhZZZNS0_19maximum_kernel_cudaERNS_18TensorIteratorBaseEENKUlvE_clEvENKUlvE_clEvEUlhhE_EESt5arrayIPcLm2EEEEviT0_T1_)
        /*3608*/ 	.word	0x00000000


	//----- nvinfo : EIATTR_MIN_STACK_SIZE
	.align		4
.L_2355:
        /*360c*/ 	.byte	0x04, 0x12
        /*360e*/ 	.short	(.L_2357 - .L_2356)
	.align		4
.L_2356:
        /*3610*/ 	.word	index@(_ZN2at6native29vectorized_elementwise_kernelILi4ENS0_13AUnaryFunctorIhhhZZZNS0_19maximum_kernel_cudaERNS_18TensorIteratorBaseEENKUlvE_clEvENKUlvE_clEvEUlhhE_EESt5arrayIPcLm2EEEEviT0_T1_)
        /*3614*/ 	.word	0x00000000


	//----- nvinfo : EIATTR_MIN_STACK_SIZE
	.align		4
.L_2357:
        /*3618*/ 	.byte	0x04, 0x12
        /*361a*/ 	.short	(.L_2359 - .L_2358)
	.align		4
.L_2358:
        /*361c*/ 	.word	index@(_ZN2at6native29vectorized_elementwise_kernelILi8ENS0_13AUnaryFunctorIhhhZZZNS0_19maximum_kernel_cudaERNS_18TensorIteratorBaseEENKUlvE_clEvENKUlvE_clEvEUlhhE_EESt5arrayIPcLm2EEEEviT0_T1_)
        /*3620*/ 	.word	0x00000000


	//----- nvinfo : EIATTR_MIN_STACK_SIZE
	.align		4
.L_2359:
        /*3624*/ 	.byte	0x04, 0x12
        /*3626*/ 	.short	(.L_2361 - .L_2360)
	.align		4
.L_2360:
        /*3628*/ 	.word	index@(_ZN2at6native18elementwise_kernelILi128ELi4EZNS0_15gpu_kernel_implINS0_13BinaryFunctorIhhhZZZNS0_19maximum_kernel_cudaERNS_18TensorIteratorBaseEENKUlvE_clEvENKUlvE_clEvEUlhhE_EEEEvS5_RKT_EUliE_EEviT1_)
        /*362c*/ 	.word	0x00000000


	//----- nvinfo : EIATTR_MIN_STACK_SIZE
	.align		4
.L_2361:
        /*3630*/ 	.byte	0x04, 0x12
        /*3632*/ 	.short	(.L_2363 - .L_2362)
	.align		4
.L_2362:
        /*3634*/ 	.word	index@(_ZN2at6native27unrolled_elementwise_kernelINS0_13BinaryFunctorIhhhZZZNS0_19maximum_kernel_cudaERNS_18TensorIteratorBaseEENKUlvE_clEvENKUlvE_clEvEUlhhE_EESt5arrayIPcLm3EELi4E23TrivialOffsetCalculatorILi2EjESC_ILi1EjENS0_6memory12LoadWithCastILi2EEENSF_13StoreWithCastILi1EEEEEviT_T0_T2_T3_T4_T5_)
        /*3638*/ 	.word	0x00000000


	//----- nvinfo : EIATTR_MIN_STACK_SIZE
	.align		4
.L_2363:
        /*363c*/ 	.byte	0x04, 0x12
        /*363e*/ 	.short	(.L_2365 - .L_2364)
	.align		4
.L_2364:
        /*3640*/ 	.word	index@(_ZN2at6native18elementwise_kernelILi128ELi4EZNS0_22gpu_kernel_impl_nocastINS0_13BinaryFunctorIhhhZZZNS0_19maximum_kernel_cudaERNS_18TensorIteratorBaseEENKUlvE_clEvENKUlvE_clEvEUlhhE_EEEEvS5_RKT_EUliE_EEviT1_)
        /*3644*/ 	.word	0x00000000


	//----- nvinfo : EIATTR_MIN_STACK_SIZE
	.align		4
.L_2365:
        /*3648*/ 	.byte	0x04, 0x12
        /*364a*/ 	.short	(.L_2367 - .L_2366)
	.align		4
.L_2366:
        /*364c*/ 	.word	index@(_ZN2at6native27unrolled_elementwise_kernelINS0_13BinaryFunctorIhhhZZZNS0_19maximum_kernel_cudaERNS_18TensorIteratorBaseEENKUlvE_clEvENKUlvE_clEvEUlhhE_EESt5arrayIPcLm3EELi4E23TrivialOffsetCalculatorILi2EjESC_ILi1EjENS0_6memory15LoadWithoutCastENSF_16StoreWithoutCastEEEviT_T0_T2_T3_T4_T5_)
        /*3650*/ 	.word	0x00000000


	//----- nvinfo : EIATTR_MIN_STACK_SIZE
	.align		4
.L_2367:
        /*3654*/ 	.byte	0x04, 0x12
        /*3656*/ 	.short	(.L_2369 - .L_2368)
	.align		4
.L_2368:
        /*3658*/ 	.word	index@(_ZN2at6native29vectorized_elementwise_kernelILi2ENS0_13BinaryFunctorIhhhZZZNS0_19maximum_kernel_cudaERNS_18TensorIteratorBaseEENKUlvE_clEvENKUlvE_clEvEUlhhE_EESt5arrayIPcLm3EEEEviT0_T1_)
        /*365c*/ 	.word	0x00000000


	//----- nvinfo : EIATTR_MIN_STACK_SIZE
	.align		4
.L_2369:
        /*3660*/ 	.byte	0x04, 0x12
        /*3662*/ 	.short	(.L_2371 - .L_2370)
	.align		4
.L_2370:
        /*3664*/ 	.word	index@(_ZN2at6native29vectorized_elementwise_kernelILi4ENS0_13BinaryFunctorIhhhZZZNS0_19maximum_kernel_cudaERNS_18TensorIteratorBaseEENKUlvE_clEvENKUlvE_clEvEUlhhE_EESt5arrayIPcLm3EEEEviT0_T1_)
        /*3668*/ 	.word	0x00000000


	//----- nvinfo : EIATTR_MIN_STACK_SIZE
	.align		4
.L_2371:
        /*366c*/ 	.byte	0x04, 0x12
        /*366e*/ 	.short	(.L_2373 - .L_2372)
	.align		4
.L_2372:
        /*3670*/ 	.word	index@(_ZN2at6native29vectorized_elementwise_kernelILi8ENS0_13BinaryFunctorIhhhZZZNS0_19maximum_kernel_cudaERNS_18TensorIteratorBaseEENKUlvE_clEvENKUlvE_clEvEUlhhE_EESt5arrayIPcLm3EEEEviT0_T1_)
        /*3674*/ 	.word	0x00000000


	//----- nvinfo : EIATTR_MIN_STACK_SIZE
	.align		4
.L_2373:
        /*3678*/ 	.byte	0x04, 0x12
        /*367a*/ 	.short	(.L_2375 - .L_2374)
	.align		4
.L_2374:
        /*367c*/ 	.word	index@(_ZN2at6native18elementwise_kernelILi128ELi4EZNS0_15gpu_kernel_implINS0_13AUnaryFunctorIbbbZNS0_19maximum_kernel_cudaERNS_18TensorIteratorBaseEEUlbbE_EEEEvS5_RKT_EUliE_EEviT1_)
        /*3680*/ 	.word	0x00000000


	//----- nvinfo : EIATTR_MIN_STACK_SIZE
	.align		4
.L_2375:
        /*3684*/ 	.byte	0x04, 0x12
        /*3686*/ 	.short	(.L_2377 - .L_2376)
	.align		4
.L_2376:
        /*3688*/ 	.word	index@(_ZN2at6native27unrolled_elementwise_kernelINS0_13AUnaryFunctorIbbbZNS0_19maximum_kernel_cudaERNS_18TensorIteratorBaseEEUlbbE_EESt5arrayIPcLm2EELi4E23TrivialOffsetCalculatorILi1EjESB_NS0_6memory12LoadWithCastILi1EEENSC_13StoreWithCastILi1EEEEEviT_T0_T2_T3_T4_T5_)
        /*368c*/ 	.word	0x00000000


	//----- nvinfo : EIATTR_MIN_STACK_SIZE
	.align		4
.L_2377:
        /*3690*/ 	.byte	0x04, 0x12
        /*3692*/ 	.short	(.L_2379 - .L_2378)
	.align		4
.L_2378:
        /*3694*/ 	.word	index@(_ZN2at6native18elementwise_kernelILi128ELi4EZNS0_22gpu_kernel_impl_nocastINS0_13AUnaryFunctorIbbbZNS0_19maximum_kernel_cudaERNS_18TensorIteratorBaseEEUlbbE_EEEEvS5_RKT_EUliE_EEviT1_)
        /*3698*/ 	.word	0x00000000


	//----- nvinfo : EIATTR_MIN_STACK_SIZE
	.align		4
.L_2379:
        /*369c*/ 	.byte	0x04, 0x12
        /*369e*/ 	.short	(.L_2381 - .L_2380)
	.align		4
.L_2380:
        /*36a0*/ 	.word	index@(_ZN2at6native27unrolled_elementwise_kernelINS0_13AUnaryFunctorIbbbZNS0_19maximum_kernel_cudaERNS_18TensorIteratorBaseEEUlbbE_EESt5arrayIPcLm2EELi4E23TrivialOffsetCalculatorILi1EjESB_NS0_6memory15LoadWithoutCastENSC_16StoreWithoutCastEEEviT_T0_T2_T3_T4_T5_)
        /*36a4*/ 	.word	0x00000000


	//----- nvinfo : EIATTR_MIN_STACK_SIZE
	.align		4
.L_2381:
        /*36a8*/ 	.byte	0x04, 0x12
        /*36aa*/ 	.short	(.L_2383 - .L_2382)
	.align		4
.L_2382:
        /*36ac*/ 	.word	index@(_ZN2at6native29vectorized_elementwise_kernelILi2ENS0_13AUnaryFunctorIbbbZNS0_19maximum_kernel_cudaERNS_18TensorIteratorBaseEEUlbbE_EESt5arrayIPcLm2EEEEviT0_T1_)
        /*36b0*/ 	.word	0x00000000


	//----- nvinfo : EIATTR_MIN_STACK_SIZE
	.align		4
.L_2383:
        /*36b4*/ 	.byte	0x04, 0x12
        /*36b6*/ 	.short	(.L_2385 - .L_2384)
	.align		4
.L_2384:
        /*36b8*/ 	.word	index@(_ZN2at6native29vectorized_elementwise_kernelILi4ENS0_13AUnaryFunctorIbbbZNS0_19maximum_kernel_cudaERNS_18TensorIteratorBaseEEUlbbE_EESt5arrayIPcLm2EEEEviT0_T1_)
        /*36bc*/ 	.word	0x00000000


	//----- nvinfo : EIATTR_MIN_STACK_SIZE
	.align		4
.L_2385:
        /*36c0*/ 	.byte	0x04, 0x12
        /*36c2*/ 	.short	(.L_2387 - .L_2386)
	.align		4
.L_2386:
        /*36c4*/ 	.word	index@(_ZN2at6native29vectorized_elementwise_kernelILi8ENS0_13AUnaryFunctorIbbbZNS0_19maximum_kernel_cudaERNS_18TensorIteratorBaseEEUlbbE_EESt5arrayIPcLm2EEEEviT0_T1_)
        /*36c8*/ 	.word	0x00000000


	//----- nvinfo : EIATTR_MIN_STACK_SIZE
	.align		4
.L_2387:
        /*36cc*/ 	.byte	0x04, 0x12
        /*36ce*/ 	.short	(.L_2389 - .L_2388)
	.align		4
.L_2388:
        /*36d0*/ 	.word	index@(_ZN2at6native18elementwise_kernelILi128ELi4EZNS0_15gpu_kernel_implINS0_13BinaryFunctorIbbbZNS0_19maximum_kernel_cudaERNS_18TensorIteratorBaseEEUlbbE_EEEEvS5_RKT_EUliE_EEviT1_)
        /*36d4*/ 	.word	0x00000000


	//----- nvinfo : EIATTR_MIN_STACK_SIZE
	.align		4
.L_2389:
        /*36d8*/ 	.byte	0x04, 0x12
        /*36da*/ 	.short	(.L_2391 - .L_2390)
	.align		4
.L_2390:
        /*36dc*/ 	.word	index@(_ZN2at6native27unrolled_elementwise_kernelINS0_13BinaryFunctorIbbbZNS0_19maximum_kernel_cudaERNS_18TensorIteratorBaseEEUlbbE_EESt5arrayIPcLm3EELi4E23TrivialOffsetCalculatorILi2EjESA_ILi1EjENS0_6memory12LoadWithCastILi2EEENSD_13StoreWithCastILi1EEEEEviT_T0_T2_T3_T4_T5_)
        /*36e0*/ 	.word	0x00000000


	//----- nvinfo : EIATTR_MIN_STACK_SIZE
	.align		4
.L_2391:
        /*36e4*/ 	.byte	0x04, 0x12
        /*36e6*/ 	.short	(.L_2393 - .L_2392)
	.align		4
.L_2392:
        /*36e8*/ 	.word	index@(_ZN2at6native18elementwise_kernelILi128ELi4EZNS0_22gpu_kernel_impl_nocastINS0_13BinaryFunctorIbbbZNS0_19maximum_kernel_cudaERNS_18TensorIteratorBaseEEUlbbE_EEEEvS5_RKT_EUliE_EEviT1_)
        /*36ec*/ 	.word	0x00000000


	//----- nvinfo : EIATTR_MIN_STACK_SIZE
	.align		4
.L_2393:
        /*36f0*/ 	.byte	0x04, 0x12
        /*36f2*/ 	.short	(.L_2395 - .L_2394)
	.align		4
.L_2394:
        /*36f4*/ 	.word	index@(_ZN2at6native27unrolled_elementwise_kernelINS0_13BinaryFunctorIbbbZNS0_19maximum_kernel_cudaERNS_18TensorIteratorBaseEEUlbbE_EESt5arrayIPcLm3EELi4E23TrivialOffsetCalculatorILi2EjESA_ILi1EjENS0_6memory15LoadWithoutCastENSD_16StoreWithoutCastEEEviT_T0_T2_T3_T4_T5_)
        /*36f8*/ 	.word	0x00000000


	//----- nvinfo : EIATTR_MIN_STACK_SIZE
	.align		4
.L_2395:
        /*36fc*/ 	.byte	0x04, 0x12
        /*36fe*/ 	.short	(.L_2397 - .L_2396)
	.align		4
.L_2396:
        /*3700*/ 	.word	index@(_ZN2at6native29vectorized_elementwise_kernelILi2ENS0_13BinaryFunctorIbbbZNS0_19maximum_kernel_cudaERNS_18TensorIteratorBaseEEUlbbE_EESt5arrayIPcLm3EEEEviT0_T1_)
        /*3704*/ 	.word	0x00000000


	//----- nvinfo : EIATTR_MIN_STACK_SIZE
	.align		4
.L_2397:
        /*3708*/ 	.byte	0x04, 0x12
        /*370a*/ 	.short	(.L_2399 - .L_2398)
	.align		4
.L_2398:
        /*370c*/ 	.word	index@(_ZN2at6native29vectorized_elementwise_kernelILi4ENS0_13BinaryFunctorIbbbZNS0_19maximum_kernel_cudaERNS_18TensorIteratorBaseEEUlbbE_EESt5arrayIPcLm3EEEEviT0_T1_)
        /*3710*/ 	.word	0x00000000


	//----- nvinfo : EIATTR_MIN_STACK_SIZE
	.align		4
.L_2399:
        /*3714*/ 	.byte	0x04, 0x12
        /*3716*/ 	.short	(.L_2401 - .L_2400)
	.align		4
.L_2400:
        /*3718*/ 	.word	index@(_ZN2at6native29vectorized_elementwise_kernelILi8ENS0_13BinaryFunctorIbbbZNS0_19maximum_kernel_cudaERNS_18TensorIteratorBaseEEUlbbE_EESt5arrayIPcLm3EEEEviT0_T1_)
        /*371c*/ 	.word	0x00000000
.L_2401:


//--------------------- .nv.compat                --------------------------
	.section	.nv.compat,"",@"SHT_CUDA_COMPAT_INFO"
	.align	4
        /*0000*/ 	.byte	0x02, 0x09, 0x01, 0x00, 0x02, 0x02, 0x01, 0x00, 0x02, 0x05, 0x05, 0x00, 0x03, 0x07, 0x01, 0x01
        /*0010*/ 	.byte	0x02, 0x03, 0x00, 0x00, 0x02, 0x06, 0x01, 0x00, 0x04, 0x0b, 0x08, 0x00, 0x00, 0x00, 0x00, 0x00
        /*0020*/ 	.byte	0x00, 0x00, 0x00, 0x00


//--------------------- .nv.info._ZN2at6native18elementwise_kernelILi128ELi4EZNS0_15gpu_kernel_implINS0_13AUnaryFunctorIN3c108BFloat16ES5_S5_ZZZNS0_16fmin_kernel_cudaERNS_18TensorIteratorBaseEENKUlvE_clEvENKUlvE2_clEvEUlS5_S5_E_EEEEvS7_RKT_EUliE_EEviT1_ --------------------------
	.section	.nv.info._ZN2at6native18elementwise_kernelILi128ELi4EZNS0_15gpu_kernel_implINS0_13AUnaryFunctorIN3c108BFloat16ES5_S5_ZZZNS0_16fmin_kernel_cudaERNS_18TensorIteratorBaseEENKUlvE_clEvENKUlvE2_clEvEUlS5_S5_E_EEEEvS7_RKT_EUliE_EEviT1_,"",@"SHT_CUDA_INFO"
	.sectionflags	@""
	.align	4


	//----- nvinfo : EIATTR_CUDA_API_VERSION
	.align		4
        /*0000*/ 	.byte	0x04, 0x37
        /*0002*/ 	.short	(.L_2403 - .L_2402)
.L_2402:
        /*0004*/ 	.word	0x00000082


	//----- nvinfo : EIATTR_KPARAM_INFO
	.align		4
.L_2403:
        /*0008*/ 	.byte	0x04, 0x17
        /*000a*/ 	.short	(.L_2405 - .L_2404)
.L_2404:
        /*000c*/ 	.word	0x00000000
        /*0010*/ 	.short	0x0001
        /*0012*/ 	.short	0x0008
        /*0014*/ 	.byte	0x00, 0xf0, 0x61, 0x08


	//----- nvinfo : EIATTR_KPARAM_INFO
	.align		4
.L_2405:
        /*0018*/ 	.byte	0x04, 0x17
        /*001a*/ 	.short	(.L_2407 - .L_2406)
.L_2406:
        /*001c*/ 	.word	0x00000000
        /*0020*/ 	.short	0x0000
        /*0022*/ 	.short	0x0000
        /*0024*/ 	.byte	0x00, 0xf0, 0x11, 0x00


	//----- nvinfo : EIATTR_SPARSE_MMA_MASK
	.align		4
.L_2407:
        /*0028*/ 	.byte	0x03, 0x50
        /*002a*/ 	.short	0x0000


	//----- nvinfo : EIATTR_MAXREG_COUNT
	.align		4
        /*002c*/ 	.byte	0x03, 0x1b
        /*002e*/ 	.short	0x0080


	//----- nvinfo : EIATTR_EXTERNS
	.align		4
        /*0030*/ 	.byte	0x04, 0x0f
        /*0032*/ 	.short	(.L_2409 - .L_2408)


	//   ....[0]....
	.align		4
.L_2408:
        /*0034*/ 	.word	index@(__assertfail)


	//----- nvinfo : EIATTR_MERCURY_ISA_VERSION
	.align		4
.L_2409:
        /*0038*/ 	.byte	0x03, 0x5f
        /*003a*/ 	.short	0x0101


	//----- nvinfo : EIATTR_VRC_CTA_INIT_COUNT
	.align		4
        /*003c*/ 	.byte	0x02, 0x4a
	.zero		1
	.zero		1


	//----- nvinfo : EIATTR_SYSCALL_OFFSETS
	.align		4
        /*0040*/ 	.byte	0x04, 0x46
        /*0042*/ 	.short	(.L_2411 - .L_2410)


	//   ....[0]....
.L_2410:
        /*0044*/ 	.word	0x000022a0


	//   ....[1]....
        /*0048*/ 	.word	0x000031c0


	//   ....[2]....
        /*004c*/ 	.word	0x000055f0


	//   ....[3]....
        /*0050*/ 	.word	0x00006360


	//   ....[4]....
        /*0054*/ 	.word	0x00008880


	//   ....[5]....
        /*0058*/ 	.word	0x000095f0


	//   ....[6]....
        /*005c*/ 	.word	0x0000bb20


	//   ....[7]....
        /*0060*/ 	.word	0x0000c860


	//----- nvinfo : EIATTR_EXIT_INSTR_OFFSETS
	.align		4
.L_2411:
        /*0064*/ 	.byte	0x04, 0x1c
        /*0066*/ 	.short	(.L_2413 - .L_2412)


	//   ....[0]....
.L_2412:
        /*0068*/ 	.word	0x000098b0


	//   ....[1]....
        /*006c*/ 	.word	0x0000bce0


	//   ....[2]....
        /*0070*/ 	.word	0x0000bd20


	//   ....[3]....
        /*0074*/ 	.word	0x0000bdc0


	//   ....[4]....
        /*0078*/ 	.word	0x0000be00


	//   ....[5]....
        /*007c*/ 	.word	0x0000be40


	//   ....[6]....
        /*0080*/ 	.word	0x0000bed0


	//   ....[7]....
        /*0084*/ 	.word	0x0000bf10


	//   ....[8]....
        /*0088*/ 	.word	0x0000bfb0


	//   ....[9]....
        /*008c*/ 	.word	0x0000c000


	//   ....[10]....
        /*0090*/ 	.word	0x0000c050


	//   ....[11]....
        /*0094*/ 	.word	0x0000c130


	//   ....[12]....
        /*0098*/ 	.word	0x0000c2a0


	//   ....[13]....
        /*009c*/ 	.word	0x0000c410


	//   ....[14]....
        /*00a0*/ 	.word	0x0000c570


	//   ....[15]....
        /*00a4*/ 	.word	0x0000c5b0


	//   ....[16]....
        /*00a8*/ 	.word	0x0000c5f0


	//   ....[17]....
        /*00ac*/ 	.word	0x0000c6a0


	//   ....[18]....
        /*00b0*/ 	.word	0x0000c700


	//   ....[19]....
        /*00b4*/ 	.word	0x0000c870


	//   ....[20]....
        /*00b8*/ 	.word	0x0000c980


	//   ....[21]....
        /*00bc*/ 	.word	0x0000cac0


	//   ....[22]....
        /*00c0*/ 	.word	0x0000cae0


	//----- nvinfo : EIATTR_MAX_THREADS
	.align		4
.L_2413:
        /*00c4*/ 	.byte	0x04, 0x05
        /*00c6*/ 	.short	(.L_2415 - .L_2414)
.L_2414:
        /*00c8*/ 	.word	0x00000080
        /*00cc*/ 	.word	0x00000001
        /*00d0*/ 	.word	0x00000001


	//----- nvinfo : EIATTR_CRS_STACK_SIZE
	.align		4
.L_2415:
        /*00d4*/ 	.byte	0x04, 0x1e
        /*00d6*/ 	.short	(.L_2417 - .L_2416)
.L_2416:
        /*00d8*/ 	.word	0x00000000


	//----- nvinfo : EIATTR_CBANK_PARAM_SIZE
	.align		4
.L_2417:
        /*00dc*/ 	.byte	0x03, 0x19
        /*00de*/ 	.short	0x0220


	//----- nvinfo : EIATTR_PARAM_CBANK
	.align		4
        /*00e0*/ 	.byte	0x04, 0x0a
        /*00e2*/ 	.short	(.L_2419 - .L_2418)
	.align		4
.L_2418:
        /*00e4*/ 	.word	index@(.nv.constant0._ZN2at6native18elementwise_kernelILi128ELi4EZNS0_15gpu_kernel_implINS0_13AUnaryFunctorIN3c108BFloat16ES5_S5_ZZZNS0_16fmin_kernel_cudaERNS_18TensorIteratorBaseEENKUlvE_clEvENKUlvE2_clEvEUlS5_S5_E_EEEEvS7_RKT_EUliE_EEviT1_)
        /*00e8*/ 	.short	0x0380
        /*00ea*/ 	.short	0x0220


	//----- nvinfo : EIATTR_SW_WAR
	.align		4
.L_2419:
        /*00ec*/ 	.byte	0x04, 0x36
        /*00ee*/ 	.short	(.L_2421 - .L_2420)
.L_2420:
        /*00f0*/ 	.word	0x00000008
.L_2421:


//--------------------- .nv.info._ZN2at6native27unrolled_elementwise_kernelINS0_13AUnaryFunctorIN3c108BFloat16ES4_S4_ZZZNS0_16fmin_kernel_cudaERNS_18TensorIteratorBaseEENKUlvE_clEvENKUlvE2_clEvEUlS4_S4_E_EESt5arrayIPcLm2EELi4E23TrivialOffsetCalculatorILi1EjESF_NS0_6memory12LoadWithCastILi1EEENSG_13StoreWithCastILi1EEEEEviT_T0_T2_T3_T4_T5_ --------------------------
	.section	.nv.info._ZN2at6native27unrolled_elementwise_kernelINS0_13AUnaryFunctorIN3c108BFloat16ES4_S4_ZZZNS0_16fmin_kernel_cudaERNS_18TensorIteratorBaseEENKUlvE_clEvENKUlvE2_clEvEUlS4_S4_E_EESt5arrayIPcLm2EELi4E23TrivialOffsetCalculatorILi1EjESF_NS0_6memory12LoadWithCastILi1EEENSG_13StoreWithCastILi1EEEEEviT_T0_T2_T3_T4_T5_,"",@"SHT_CUDA_INFO"
	.sectionflags	@""
	.align	4


	//----- nvinfo : EIATTR_CUDA_API_VERSION
	.align		4
        /*0000*/ 	.byte	0x04, 0x37
        /*0002*/ 	.short	(.L_2423 - .L_2422)
.L_2422:
        /*0004*/ 	.word	0x00000082


	//----- nvinfo : EIATTR_KPARAM_INFO
	.align		4
.L_2423:
        /*0008*/ 	.byte	0x04, 0x17
        /*000a*/ 	.short	(.L_2425 - .L_2424)
.L_2424:
        /*000c*/ 	.word	0x00000000
        /*0010*/ 	.short	0x0006
        /*0012*/ 	.short	0x0024
        /*0014*/ 	.byte	0x00, 0xf0, 0x21, 0x00


	//----- nvinfo : EIATTR_KPARAM_INFO
	.align		4
.L_2425:
        /*0018*/ 	.byte	0x04, 0x17
        /*001a*/ 	.short	(.L_2427 - .L_2426)
.L_2426:
        /*001c*/ 	.word	0x00000000
        /*0020*/ 	.short	0x0005
        /*0022*/ 	.short	0x001c
        /*0024*/ 	.byte	0x00, 0xf0, 0x21, 0x00


	//----- nvinfo : EIATTR_KPARAM_INFO
	.align		4
.L_2427:
        /*0028*/ 	.byte	0x04, 0x17
        /*002a*/ 	.short	(.L_2429 - .L_2428)
.L_2428:
        /*002c*/ 	.word	0x00000000
        /*0030*/ 	.short	0x0004
        /*0032*/ 	.short	0x0019
        /*0034*/ 	.byte	0x00, 0xf0, 0x05, 0x00


	//----- nvinfo : EIATTR_KPARAM_INFO
	.align		4
.L_2429:
        /*0038*/ 	.byte	0x04, 0x17
        /*003a*/ 	.short	(.L_2431 - .L_2430)
.L_2430:
        /*003c*/ 	.word	0x00000000
        /*0040*/ 	.short	0x0003
        /*0042*/ 	.short	0x0018
        /*0044*/ 	.byte	0x00, 0xf0, 0x05, 0x00


	//----- nvinfo : EIATTR_KPARAM_INFO
	.align		4
.L_2431:
        /*0048*/ 	.byte	0x04, 0x17
        /*004a*/ 	.short	(.L_2433 - .L_2432)
.L_2432:
        /*004c*/ 	.word	0x00000000
        /*0050*/ 	.short	0x0002
        /*0052*/ 	.short	0x0008
        /*0054*/ 	.byte	0x00, 0xf0, 0x41, 0x00


	//----- nvinfo : EIATTR_KPARAM_INFO
	.align		4
.L_2433:
        /*0058*/ 	.byte	0x04, 0x17
        /*005a*/ 	.short	(.L_2435 - .L_2434)
.L_2434:
        /*005c*/ 	.word	0x00000000
        /*0060*/ 	.short	0x0001
        /*0062*/ 	.short	0x0004
        /*0064*/ 	.byte	0x00, 0xf0, 0x11, 0x00


	//----- nvinfo : EIATTR_KPARAM_INFO
	.align		4
.L_2435:
        /*0068*/ 	.byte	0x04, 0x17
        /*006a*/ 	.short	(.L_2437 - .L_2436)
.L_2436:
        /*006c*/ 	.word	0x00000000
        /*0070*/ 	.short	0x0000
        /*0072*/ 	.short	0x0000
        /*0074*/ 	.byte	0x00, 0xf0, 0x11, 0x00


	//----- nvinfo : EIATTR_SPARSE_MMA_MASK
	.align		4
.L_2437:
        /*0078*/ 	.byte	0x03, 0x50
        /*007a*/ 	.short	0x0000


	//----- nvinfo : EIATTR_MAXREG_COUNT
	.align		4
        /*007c*/ 	.byte	0x03, 0x1b
        /*007e*/ 	.short	0x00ff


	//----- nvinfo : EIATTR_EXTERNS
	.align		4
        /*0080*/ 	.byte	0x04, 0x0f
        /*0082*/ 	.short	(.L_2439 - .L_2438)


	//   ....[0]....
	.align		4
.L_2438:
        /*0084*/ 	.word	index@(__assertfail)


	//----- nvinfo : EIATTR_MERCURY_ISA_VERSION
	.align		4
.L_2439:
        /*0088*/ 	.byte	0x03, 0x5f
        /*008a*/ 	.short	0x0101


	//----- nvinfo : EIATTR_VRC_CTA_INIT_COUNT
	.align		4
        /*008c*/ 	.byte	0x02, 0x4a
	.zero		1
	.zero		1


	//----- nvinfo : EIATTR_SYSCALL_OFFSETS
	.align		4
        /*0090*/ 	.byte	0x04, 0x46
        /*0092*/ 	.short	(.L_2441 - .L_2440)


	//   ....[0]....
.L_2440:
        /*0094*/ 	.word	0x00001080


	//   ....[1]....
        /*0098*/ 	.word	0x000022e0


	//   ....[2]....
        /*009c*/ 	.word	0x00003480


	//   ....[3]....
        /*00a0*/ 	.word	0x00004530


	//   ....[4]....
        /*00a4*/ 	.word	0x00005680


	//   ....[5]....
        /*00a8*/ 	.word	0x00006560


	//   ....[6]....
        /*00ac*/ 	.word	0x000074e0


	//   ....[7]....
        /*00b0*/ 	.word	0x00008460


	//----- nvinfo : EIATTR_EXIT_INSTR_OFFSETS
	.align		4
.L_2441:
        /*00b4*/ 	.byte	0x04, 0x1c
        /*00b6*/ 	.short	(.L_2443 - .L_2442)


	//   ....[0]....
.L_2442:
        /*00b8*/ 	.word	0x00007790


	//   ....[1]....
        /*00bc*/ 	.word	0x000078e0


	//   ....[2]....
        /*00c0*/ 	.word	0x00007920


	//   ....[3]....
        /*00c4*/ 	.word	0x000079c0


	//   ....[4]....
        /*00c8*/ 	.word	0x00007a00


	//   ....[5]....
        /*00cc*/ 	.word	0x00007a40


	//   ....[6]....
        /*00d0*/ 	.word	0x00007ad0


	//   ....[7]....
        /*00d4*/ 	.word	0x00007b10


	//   ....[8]....
        /*00d8*/ 	.word	0x00007bb0


	//   ....[9]....
        /*00dc*/ 	.word	0x00007c00


	//   ....[10]....
        /*00e0*/ 	.word	0x00007c50


	//   ....[11]....
        /*00e4*/ 	.word	0x00007d30


	//   ....[12]....
        /*00e8*/ 	.word	0x00007ea0


	//   ....[13]....
        /*00ec*/ 	.word	0x00008010


	//   ....[14]....
        /*00f0*/ 	.word	0x00008170


	//   ....[15]....
        /*00f4*/ 	.word	0x000081b0


	//   ....[16]....
        /*00f8*/ 	.word	0x000081f0


	//   ....[17]....
        /*00fc*/ 	.word	0x000082a0


	//   ....[18]....
        /*0100*/ 	.word	0x00008300


	//   ....[19]....
        /*0104*/ 	.word	0x00008470


	//   ....[20]....
        /*0108*/ 	.word	0x00008580


	//   ....[21]....
        /*010c*/ 	.word	0x000086c0


	//   ....[22]....
        /*0110*/ 	.word	0x000086e0


	//----- nvinfo : EIATTR_MAX_THREADS
	.align		4
.L_2443:
        /*0114*/ 	.byte	0x04, 0x05
        /*0116*/ 	.short	(.L_2445 - .L_2444)
.L_2444:
        /*0118*/ 	.word	0x00000080
        /*011c*/ 	.word	0x00000001
        /*0120*/ 	.word	0x00000001


	//----- nvinfo : EIATTR_CRS_STACK_SIZE
	.align		4
.L_2445:
        /*0124*/ 	.byte	0x04, 0x1e
        /*0126*/ 	.short	(.L_2447 - .L_2446)
.L_2446:
        /*0128*/ 	.word	0x00000000


	//----- nvinfo : EIATTR_CBANK_PARAM_SIZE
	.align		4
.L_2447:
        /*012c*/ 	.byte	0x03, 0x19
        /*012e*/ 	.short	0x002c


	//----- nvinfo : EIATTR_PARAM_CBANK
	.align		4
        /*0130*/ 	.byte	0x04, 0x0a
        /*0132*/ 	.short	(.L_2449 - .L_2448)
	.align		4
.L_2448:
        /*0134*/ 	.word	index@(.nv.constant0._ZN2at6native27unrolled_elementwise_kernelINS0_13AUnaryFunctorIN3c108BFloat16ES4_S4_ZZZNS0_16fmin_kernel_cudaERNS_18TensorIteratorBaseEENKUlvE_clEvENKUlvE2_clEvEUlS4_S4_E_EESt5arrayIPcLm2EELi4E23TrivialOffsetCalculatorILi1EjESF_NS0_6memory12LoadWithCastILi1EEENSG_13StoreWithCastILi1EEEEEviT_T0_T2_T3_T4_T5_)
        /*0138*/ 	.short	0x0380
        /*013a*/ 	.short	0x002c


	//----- nvinfo : EIATTR_SW_WAR
	.align		4
.L_2449:
        /*013c*/ 	.byte	0x04, 0x36
        /*013e*/ 	.short	(.L_2451 - .L_2450)
.L_2450:
        /*0140*/ 	.word	0x00000008
.L_2451:


//--------------------- .nv.info._ZN2at6native18elementwise_kernelILi128ELi4EZNS0_22gpu_kernel_impl_nocastINS0_13AUnaryFunctorIN3c108BFloat16ES5_S5_ZZZNS0_16fmin_kernel_cudaERNS_18TensorIteratorBaseEENKUlvE_clEvENKUlvE2_clEvEUlS5_S5_E_EEEEvS7_RKT_EUliE_EEviT1_ --------------------------
	.section	.nv.info._ZN2at6native18elementwise_kernelILi128ELi4EZNS0_22gpu_kernel_impl_nocastINS0_13AUnaryFunctorIN3c108BFloat16ES5_S5_ZZZNS0_16fmin_kernel_cudaERNS_18TensorIteratorBaseEENKUlvE_clEvENKUlvE2_clEvEUlS5_S5_E_EEEEvS7_RKT_EUliE_EEviT1_,"",@"SHT_CUDA_INFO"
	.sectionflags	@""
	.align	4


	//----- nvinfo : EIATTR_CUDA_API_VERSION
	.align		4
        /*0000*/ 	.byte	0x04, 0x37
        /*0002*/ 	.short	(.L_2453 - .L_2452)
.L_2452:
        /*0004*/ 	.word	0x00000082


	//----- nvinfo : EIATTR_KPARAM_INFO
	.align		4
.L_2453:
        /*0008*/ 	.byte	0x04, 0x17
        /*000a*/ 	.short	(.L_2455 - .L_2454)
.L_2454:
        /*000c*/ 	.word	0x00000000
        /*0010*/ 	.short	0x0001
        /*0012*/ 	.short	0x0008
        /*0014*/ 	.byte	0x00, 0xf0, 0x61, 0x08


	//----- nvinfo : EIATTR_KPARAM_INFO
	.align		4
.L_2455:
        /*0018*/ 	.byte	0x04, 0x17
        /*001a*/ 	.short	(.L_2457 - .L_2456)
.L_2456:
        /*001c*/ 	.word	0x00000000
        /*0020*/ 	.short	0x0000
        /*0022*/ 	.short	0x0000
        /*0024*/ 	.byte	0x00, 0xf0, 0x11, 0x00


	//----- nvinfo : EIATTR_SPARSE_MMA_MASK
	.align		4
.L_2457:
        /*0028*/ 	.byte	0x03, 0x50
        /*002a*/ 	.short	0x0000


	//----- nvinfo : EIATTR_MAXREG_COUNT
	.align		4
        /*002c*/ 	.byte	0x03, 0x1b
        /*002e*/ 	.short	0x0080


	//----- nvinfo : EIATTR_MERCURY_ISA_VERSION
	.align		4
        /*0030*/ 	.byte	0x03, 0x5f
        /*0032*/ 	.short	0x0101


	//----- nvinfo : EIATTR_VRC_CTA_INIT_COUNT
	.align		4
        /*0034*/ 	.byte	0x02, 0x4a
	.zero		1
	.zero		1


	//----- nvinfo : EIATTR_EXIT_INSTR_OFFSETS
	.align		4
        /*0038*/ 	.byte	0x04, 0x1c
        /*003a*/ 	.short	(.L_2459 - .L_2458)


	//   ....[0]....
.L_2458:
        /*003c*/ 	.word	0x00000340


	//   ....[1]....
        /*0040*/ 	.word	0x000003d0


	//   ....[2]....
        /*0044*/ 	.word	0x00003f20


	//   ....[3]....
        /*0048*/ 	.word	0x00005280


	//----- nvinfo : EIATTR_MAX_THREADS
	.align		4
.L_2459:
        /*004c*/ 	.byte	0x04, 0x05
        /*004e*/ 	.short	(.L_2461 - .L_2460)
.L_2460:
        /*0050*/ 	.word	0x00000080
        /*0054*/ 	.word	0x00000001
        /*0058*/ 	.word	0x00000001


	//----- nvinfo : EIATTR_CRS_STACK_SIZE
	.align		4
.L_2461:
        /*005c*/ 	.byte	0x04, 0x1e
        /*005e*/ 	.short	(.L_2463 - .L_2462)
.L_2462:
        /*0060*/ 	.word	0x00000000


	//----- nvinfo : EIATTR_CBANK_PARAM_SIZE
	.align		4
.L_2463:
        /*0064*/ 	.byte	0x03, 0x19
        /*0066*/ 	.short	0x0220


	//----- nvinfo : EIATTR_PARAM_CBANK
	.align		4
        /*0068*/ 	.byte	0x04, 0x0a
        /*006a*/ 	.short	(.L_2465 - .L_2464)
	.align		4
.L_2464:
        /*006c*/ 	.word	index@(.nv.constant0._ZN2at6native18elementwise_kernelILi128ELi4EZNS0_22gpu_kernel_impl_nocastINS0_13AUnaryFunctorIN3c108BFloat16ES5_S5_ZZZNS0_16fmin_kernel_cudaERNS_18TensorIteratorBaseEENKUlvE_clEvENKUlvE2_clEvEUlS5_S5_E_EEEEvS7_RKT_EUliE_EEviT1_)
        /*0070*/ 	.short	0x0380
        /*0072*/ 	.short	0x0220


	//----- nvinfo : EIATTR_SW_WAR
	.align		4
.L_2465:
        /*0074*/ 	.byte	0x04, 0x36
        /*0076*/ 	.short	(.L_2467 - .L_2466)
.L_2466:
        /*0078*/ 	.word	0x00000008
.L_2467:


//--------------------- .nv.info._ZN2at6native27unrolled_elementwise_kernelINS0_13AUnaryFunctorIN3c108BFloat16ES4_S4_ZZZNS0_16fmin_kernel_cudaERNS_18TensorIteratorBaseEENKUlvE_clEvENKUlvE2_clEvEUlS4_S4_E_EESt5arrayIPcLm2EELi4E23TrivialOffsetCalculatorILi1EjESF_NS0_6memory15LoadWithoutCastENSG_16StoreWithoutCastEEEviT_T0_T2_T3_T4_T5_ --------------------------
	.section	.nv.info._ZN2at6native27unrolled_elementwise_kernelINS0_13AUnaryFunctorIN3c108BFloat16ES4_S4_ZZZNS0_16fmin_kernel_cudaERNS_18TensorIteratorBaseEENKUlvE_clEvENKUlvE2_clEvEUlS4_S4_E_EESt5arrayIPcLm2EELi4E23TrivialOffsetCalculatorILi1EjESF_NS0_6memory15LoadWithoutCastENSG_16StoreWithoutCastEEEviT_T0_T2_T3_T4_T5_,"",@"SHT_CUDA_INFO"
	.sectionflags	@""
	.align	4


	//----- nvinfo : EIATTR_CUDA_API_VERSION
	.align		4
        /*0000*/ 	.byte	0x04, 0x37
        /*0002*/ 	.short	(.L_2469 - .L_2468)
.L_2468:
        /*0004*/ 	.word	0x00000082


	//----- nvinfo : EIATTR_KPARAM_INFO
	.align		4
.L_2469:
        /*0008*/ 	.byte	0x04, 0x17
        /*000a*/ 	.short	(.L_2471 - .L_2470)
.L_2470:
        /*000c*/ 	.word	0x00000000
        /*0010*/ 	.short	0x0006
        /*0012*/ 	.short	0x001b
        /*0014*/ 	.byte	0x00, 0xf0, 0x05, 0x00


	//----- nvinfo : EIATTR_KPARAM_INFO
	.align		4
.L_2471:
        /*0018*/ 	.byte	0x04, 0x17
        /*001a*/ 	.short	(.L_2473 - .L_2472)
.L_2472:
        /*001c*/ 	.word	0x00000000
        /*0020*/ 	.short	0x0005
        /*0022*/ 	.short	0x001a
        /*0024*/ 	.byte	0x00, 0xf0, 0x05, 0x00


	//----- nvinfo : EIATTR_KPARAM_INFO
	.align		4
.L_2473:
        /*0028*/ 	.byte	0x04, 0x17
        /*002a*/ 	.short	(.L_2475 - .L_2474)
.L_2474:
        /*002c*/ 	.word	0x00000000
        /*0030*/ 	.short	0x0004
        /*0032*/ 	.short	0x0019
        /*0034*/ 	.byte	0x00, 0xf0, 0x05, 0x00


	//----- nvinfo : EIATTR_KPARAM_INFO
	.align		4
.L_2475:
        /*0038*/ 	.byte	0x04, 0x17
        /*003a*/ 	.short	(.L_2477 - .L_2476)
.L_2476:
        /*003c*/ 	.word	0x00000000
        /*0040*/ 	.short	0x0003
        /*0042*/ 	.short	0x0018
        /*0044*/ 	.byte	0x00, 0xf0, 0x05, 0x00


	//----- nvinfo : EIATTR_KPARAM_INFO
	.align		4
.L_2477:
        /*0048*/ 	.byte	0x04, 0x17
        /*004a*/ 	.short	(.L_2479 - .L_2478)
.L_2478:
        /*004c*/ 	.word	0x00000000
        /*0050*/ 	.short	0x0002
        /*0052*/ 	.short	0x0008
        /*0054*/ 	.byte	0x00, 0xf0, 0x41, 0x00


	//----- nvinfo : EIATTR_KPARAM_INFO
	.align		4
.L_2479:
        /*0058*/ 	.byte	0x04, 0x17
        /*005a*/ 	.short	(.L_2481 - .L_2480)
.L_2480:
        /*005c*/ 	.word	0x00000000
        /*0060*/ 	.short	0x0001
        /*0062*/ 	.short	0x0004
        /*0064*/ 	.byte	0x00, 0xf0, 0x11, 0x00


	//----- nvinfo : EIATTR_KPARAM_INFO
	.align		4
.L_2481:
        /*0068*/ 	.byte	0x04, 0x17
        /*006a*/ 	.short	(.L_2483 - .L_2482)
.L_2482:
        /*006c*/ 	.word	0x00000000
        /*0070*/ 	.short	0x0000
        /*0072*/ 	.short	0x0000
        /*0074*/ 	.byte	0x00, 0xf0, 0x11, 0x00


	//----- nvinfo : EIATTR_SPARSE_MMA_MASK
	.align		4
.L_2483:
        /*0078*/ 	.byte	0x03, 0x50
        /*007a*/ 	.short	0x0000


	//----- nvinfo : EIATTR_MAXREG_COUNT
	.align		4
        /*007c*/ 	.byte	0x03, 0x1b
        /*007e*/ 	.short	0x00ff


	//----- nvinfo : EIATTR_MERCURY_ISA_VERSION
	.align		4
        /*0080*/ 	.byte	0x03, 0x5f
        /*0082*/ 	.short	0x0101


	//----- nvinfo : EIATTR_VRC_CTA_INIT_COUNT
	.align		4
        /*0084*/ 	.byte	0x02, 0x4a
	.zero		1
	.zero		1


	//----- nvinfo : EIATTR_EXIT_INSTR_OFFSETS
	.align		4
        /*0088*/ 	.byte	0x04, 0x1c
        /*008a*/ 	.short	(.L_2485 - .L_2484)


	//   ....[0]....
.L_2484:
        /*008c*/ 	.word	0x000004b0


	//   ....[1]....
        /*0090*/ 	.word	0x00000550


	//----- nvinfo : EIATTR_MAX_THREADS
	.align		4
.L_2485:
        /*0094*/ 	.byte	0x04, 0x05
        /*0096*/ 	.short	(.L_2487 - .L_2486)
.L_2486:
        /*0098*/ 	.word	0x00000080
        /*009c*/ 	.word	0x00000001
        /*00a0*/ 	.word	0x00000001


	//----- nvinfo : EIATTR_CRS_STACK_SIZE
	.align		4
.L_2487:
        /*00a4*/ 	.byte	0x04, 0x1e
        /*00a6*/ 	.short	(.L_2489 - .L_2488)
.L_2488:
        /*00a8*/ 	.word	0x00000000


	//----- nvinfo : EIATTR_CBANK_PARAM_SIZE
	.align		4
.L_2489:
        /*00ac*/ 	.byte	0x03, 0x19
        /*00ae*/ 	.short	0x001c


	//----- nvinfo : EIATTR_PARAM_CBANK
	.align		4
        /*00b0*/ 	.byte	0x04, 0x0a
        /*00b2*/ 	.short	(.L_2491 - .L_2490)
	.align		4
.L_2490:
        /*00b4*/ 	.word	index@(.nv.constant0._ZN2at6native27unrolled_elementwise_kernelINS0_13AUnaryFunctorIN3c108BFloat16ES4_S4_ZZZNS0_16fmin_kernel_cudaERNS_18TensorIteratorBaseEENKUlvE_clEvENKUlvE2_clEvEUlS4_S4_E_EESt5arrayIPcLm2EELi4E23TrivialOffsetCalculatorILi1EjESF_NS0_6memory15LoadWithoutCastENSG_16StoreWithoutCastEEEviT_T0_T2_T3_T4_T5_)
        /*00b8*/ 	.short	0x0380
        /*00ba*/ 	.short	0x001c


	//----- nvinfo : EIATTR_SW_WAR
	.align		4
.L_2491:
        /*00bc*/ 	.byte	0x04, 0x36
        /*00be*/ 	.short	(.L_2493 - .L_2492)
.L_2492:
        /*00c0*/ 	.word	0x00000008
.L_2493:


//--------------------- .nv.info._ZN2at6native29vectorized_elementwise_kernelILi2ENS0_13AUnaryFunctorIN3c108BFloat16ES4_S4_ZZZNS0_16fmin_kernel_cudaERNS_18TensorIteratorBaseEENKUlvE_clEvENKUlvE2_clEvEUlS4_S4_E_EESt5arrayIPcLm2EEEEviT0_T1_ --------------------------
	.section	.nv.info._ZN2at6native29vectorized_elementwise_kernelILi2ENS0_13AUnaryFunctorIN3c108BFloat16ES4_S4_ZZZNS0_16fmin_kernel_cudaERNS_18TensorIteratorBaseEENKUlvE_clEvENKUlvE2_clEvEUlS4_S4_E_EESt5arrayIPcLm2EEEEviT0_T1_,"",@"SHT_CUDA_INFO"
	.sectionflags	@""
	.align	4


	//----- nvinfo : EIATTR_CUDA_API_VERSION
	.align		4
        /*0000*/ 	.byte	0x04, 0x37
        /*0002*/ 	.short	(.L_2495 - .L_2494)
.L_2494:
        /*0004*/ 	.word	0x00000082


	//----- nvinfo : EIATTR_KPARAM_INFO
	.align		4
.L_2495:
        /*0008*/ 	.byte	0x04, 0x17
        /*000a*/ 	.short	(.L_2497 - .L_2496)
.L_2496:
        /*000c*/ 	.word	0x00000000
        /*0010*/ 	.short	0x0002
        /*0012*/ 	.short	0x0008
        /*0014*/ 	.byte	0x00, 0xf0, 0x41, 0x00


	//----- nvinfo : EIATTR_KPARAM_INFO
	.align		4
.L_2497:
        /*0018*/ 	.byte	0x04, 0x17
        /*001a*/ 	.short	(.L_2499 - .L_2498)
.L_2498:
        /*001c*/ 	.word	0x00000000
        /*0020*/ 	.short	0x0001
        /*0022*/ 	.short	0x0004
        /*0024*/ 	.byte	0x00, 0xf0, 0x11, 0x00


	//----- nvinfo : EIATTR_KPARAM_INFO
	.align		4
.L_2499:
        /*0028*/ 	.byte	0x04, 0x17
        /*002a*/ 	.short	(.L_2501 - .L_2500)
.L_2500:
        /*002c*/ 	.word	0x00000000
        /*0030*/ 	.short	0x0000
        /*0032*/ 	.short	0x0000
        /*0034*/ 	.byte	0x00, 0xf0, 0x11, 0x00


	//----- nvinfo : EIATTR_SPARSE_MMA_MASK
	.align		4
.L_2501:
        /*0038*/ 	.byte	0x03, 0x50
        /*003a*/ 	.short	0x0000


	//----- nvinfo : EIATTR_MAXREG_COUNT
	.align		4
        /*003c*/ 	.byte	0x03, 0x1b
        /*003e*/ 	.short	0x00ff


	//----- nvinfo : EIATTR_MERCURY_ISA_VERSION
	.align		4
        /*0040*/ 	.byte	0x03, 0x5f
        /*0042*/ 	.short	0x0101


	//----- nvinfo : EIATTR_VRC_CTA_INIT_COUNT
	.align		4
        /*0044*/ 	.byte	0x02, 0x4a
	.zero		1
	.zero		1


	//----- nvinfo : EIATTR_EXIT_INSTR_OFFSETS
	.align		4
        /*0048*/ 	.byte	0x04, 0x1c
        /*004a*/ 	.short	(.L_2503 - .L_2502)


	//   ....[0]....
.L_2502:
        /*004c*/ 	.word	0x00000a60


	//   ....[1]....
        /*0050*/ 	.word	0x00000ab0


	//   ....[2]....
        /*0054*/ 	.word	0x00000d40


	//----- nvinfo : EIATTR_MAX_THREADS
	.align		4
.L_2503:
        /*0058*/ 	.byte	0x04, 0x05
        /*005a*/ 	.short	(.L_2505 - .L_2504)
.L_2504:
        /*005c*/ 	.word	0x00000080
        /*0060*/ 	.word	0x00000001
        /*0064*/ 	.word	0x00000001


	//----- nvinfo : EIATTR_CRS_STACK_SIZE
	.align		4
.L_2505:
        /*0068*/ 	.byte	0x04, 0x1e
        /*006a*/ 	.short	(.L_2507 - .L_2506)
.L_2506:
        /*006c*/ 	.word	0x00000000


	//----- nvinfo : EIATTR_CBANK_PARAM_SIZE
	.align		4
.L_2507:
        /*0070*/ 	.byte	0x03, 0x19
        /*0072*/ 	.short	0x0018


	//----- nvinfo : EIATTR_PARAM_CBANK
	.align		4
        /*0074*/ 	.byte	0x04, 0x0a
        /*0076*/ 	.short	(.L_2509 - .L_2508)
	.align		4
.L_2508:
        /*0078*/ 	.word	index@(.nv.constant0._ZN2at6native29vectorized_elementwise_kernelILi2ENS0_13AUnaryFunctorIN3c108BFloat16ES4_S4_ZZZNS0_16fmin_kernel_cudaERNS_18TensorIteratorBaseEENKUlvE_clEvENKUlvE2_clEvEUlS4_S4_E_EESt5arrayIPcLm2EEEEviT0_T1_)
        /*007c*/ 	.short	0x0380
        /*007e*/ 	.short	0x0018


	//----- nvinfo : EIATTR_SW_WAR
	.align		4
.L_2509:
        /*0080*/ 	.byte	0x04, 0x36
        /*0082*/ 	.short	(.L_2511 - .L_2510)
.L_2510:
        /*0084*/ 	.word	0x00000008
.L_2511:


//--------------------- .nv.info._ZN2at6native29vectorized_elementwise_kernelILi4ENS0_13AUnaryFunctorIN3c108BFloat16ES4_S4_ZZZNS0_16fmin_kernel_cudaERNS_18TensorIteratorBaseEENKUlvE_clEvENKUlvE2_clEvEUlS4_S4_E_EESt5arrayIPcLm2EEEEviT0_T1_ --------------------------
	.section	.nv.info._ZN2at6native29vectorized_elementwise_kernelILi4ENS0_13AUnaryFunctorIN3c108BFloat16ES4_S4_ZZZNS0_16fmin_kernel_cudaERNS_18TensorIteratorBaseEENKUlvE_clEvENKUlvE2_clEvEUlS4_S4_E_EESt5arrayIPcLm2EEEEviT0_T1_,"",@"SHT_CUDA_INFO"
	.sectionflags	@""
	.align	4


	//----- nvinfo : EIATTR_CUDA_API_VERSION
	.align		4
        /*0000*/ 	.byte	0x04, 0x37
        /*0002*/ 	.short	(.L_2513 - .L_2512)
.L_2512:
        /*0004*/ 	.word	0x00000082


	//----- nvinfo : EIATTR_KPARAM_INFO
	.align		4
.L_2513:
        /*0008*/ 	.byte	0x04, 0x17
        /*000a*/ 	.short	(.L_2515 - .L_2514)
.L_2514:
        /*000c*/ 	.word	0x00000000
        /*0010*/ 	.short	0x0002
        /*0012*/ 	.short	0x0008
        /*0014*/ 	.byte	0x00, 0xf0, 0x41, 0x00


	//----- nvinfo : EIATTR_KPARAM_INFO
	.align		4
.L_2515:
        /*0018*/ 	.byte	0x04, 0x17
        /*001a*/ 	.short	(.L_2517 - .L_2516)
.L_2516:
        /*001c*/ 	.word	0x00000000
        /*0020*/ 	.short	0x0001
        /*0022*/ 	.short	0x0004
        /*0024*/ 	.byte	0x00, 0xf0, 0x11, 0x00


	//----- nvinfo : EIATTR_KPARAM_INFO
	.align		4
.L_2517:
        /*0028*/ 	.byte	0x04, 0x17
        /*002a*/ 	.short	(.L_2519 - .L_2518)
.L_2518:
        /*002c*/ 	.word	0x00000000
        /*0030*/ 	.short	0x0000
        /*0032*/ 	.short	0x0000
        /*0034*/ 	.byte	0x00, 0xf0, 0x11, 0x00


	//----- nvinfo : EIATTR_SPARSE_MMA_MASK
	.align		4
.L_2519:
        /*0038*/ 	.byte	0x03, 0x50
        /*003a*/ 	.short	0x0000


	//----- nvinfo : EIATTR_MAXREG_COUNT
	.align		4
        /*003c*/ 	.byte	0x03, 0x1b
        /*003e*/ 	.short	0x00ff


	//----- nvinfo : EIATTR_MERCURY_ISA_VERSION
	.align		4
        /*0040*/ 	.byte	0x03, 0x5f
        /*0042*/ 	.short	0x0101


	//----- nvinfo : EIATTR_VRC_CTA_INIT_COUNT
	.align		4
        /*0044*/ 	.byte	0x02, 0x4a
	.zero		1
	.zero		1


	//----- nvinfo : EIATTR_EXIT_INSTR_OFFSETS
	.align		4
        /*0048*/ 	.byte	0x04, 0x1c
        /*004a*/ 	.short	(.L_2521 - .L_2520)


	//   ....[0]....
.L_2520:
        /*004c*/ 	.word	0x00000a60


	//   ....[1]....
        /*0050*/ 	.word	0x00000ab0


	//   ....[2]....
        /*0054*/ 	.word	0x00000d00


	//----- nvinfo : EIATTR_MAX_THREADS
	.align		4
.L_2521:
        /*0058*/ 	.byte	0x04, 0x05
        /*005a*/ 	.short	(.L_2523 - .L_2522)
.L_2522:
        /*005c*/ 	.word	0x00000080
        /*0060*/ 	.word	0x00000001
        /*0064*/ 	.word	0x00000001


	//----- nvinfo : EIATTR_CRS_STACK_SIZE
	.align		4
.L_2523:
        /*0068*/ 	.byte	0x04, 0x1e
        /*006a*/ 	.short	(.L_2525 - .L_2524)
.L_2524:
        /*006c*/ 	.word	0x00000000


	//----- nvinfo : EIATTR_CBANK_PARAM_SIZE
	.align		4
.L_2525:
        /*0070*/ 	.byte	0x03, 0x19
        /*0072*/ 	.short	0x0018


	//----- nvinfo : EIATTR_PARAM_CBANK
	.align		4
        /*0074*/ 	.byte	0x04, 0x0a
        /*0076*/ 	.short	(.L_2527 - .L_2526)
	.align		4
.L_2526:
        /*0078*/ 	.word	index@(.nv.constant0._ZN2at6native29vectorized_elementwise_kernelILi4ENS0_13AUnaryFunctorIN3c108BFloat16ES4_S4_ZZZNS0_16fmin_kernel_cudaERNS_18TensorIteratorBaseEENKUlvE_clEvENKUlvE2_clEvEUlS4_S4_E_EESt5arrayIPcLm2EEEEviT0_T1_)
        /*007c*/ 	.short	0x0380
        /*007e*/ 	.short	0x0018


	//----- nvinfo : EIATTR_SW_WAR
	.align		4
.L_2527:
        /*0080*/ 	.byte	0x04, 0x36
        /*0082*/ 	.short	(.L_2529 - .L_2528)
.L_2528:
        /*0084*/ 	.word	0x00000008
.L_2529:


//--------------------- .nv.info._ZN2at6native29vectorized_elementwise_kernelILi8ENS0_13AUnaryFunctorIN3c108BFloat16ES4_S4_ZZZNS0_16fmin_kernel_cudaERNS_18TensorIteratorBaseEENKUlvE_clEvENKUlvE2_clEvEUlS4_S4_E_EESt5arrayIPcLm2EEEEviT0_T1_ --------------------------
	.section	.nv.info._ZN2at6native29vectorized_elementwise_kernelILi8ENS0_13AUnaryFunctorIN3c108BFloat16ES4_S4_ZZZNS0_16fmin_kernel_cudaERNS_18TensorIteratorBaseEENKUlvE_clEvENKUlvE2_clEvEUlS4_S4_E_EESt5arrayIPcLm2EEEEviT0_T1_,"",@"SHT_CUDA_INFO"
	.sectionflags	@""
	.align	4


	//----- nvinfo : EIATTR_CUDA_API_VERSION
	.align		4
        /*0000*/ 	.byte	0x04, 0x37
        /*0002*/ 	.short	(.L_2531 - .L_2530)
.L_2530:
        /*0004*/ 	.word	0x00000082


	//----- nvinfo : EIATTR_KPARAM_INFO
	.align		4
.L_2531:
        /*0008*/ 	.byte	0x04, 0x17
        /*000a*/ 	.short	(.L_2533 - .L_2532)
.L_2532:
        /*000c*/ 	.word	0x00000000
        /*0010*/ 	.short	0x0002
        /*0012*/ 	.short	0x0008
        /*0014*/ 	.byte	0x00, 0xf0, 0x41, 0x00


	//----- nvinfo : EIATTR_KPARAM_INFO
	.align		4
.L_2533:
        /*0018*/ 	.byte	0x04, 0x17
        /*001a*/ 	.short	(.L_2535 - .L_2534)
.L_2534:
        /*001c*/ 	.word	0x00000000
        /*0020*/ 	.short	0x0001
        /*0022*/ 	.short	0x0004
        /*0024*/ 	.byte	0x00, 0xf0, 0x11, 0x00


	//----- nvinfo : EIATTR_KPARAM_INFO
	.align		4
.L_2535:
        /*0028*/ 	.byte	0x04, 0x17
        /*002a*/ 	.short	(.L_2537 - .L_2536)
.L_2536:
        /*002c*/ 	.word	0x00000000
        /*0030*/ 	.short	0x0000
        /*0032*/ 	.short	0x0000
        /*0034*/ 	.byte	0x00, 0xf0, 0x11, 0x00


	//----- nvinfo : EIATTR_SPARSE_MMA_MASK
	.align		4
.L_2537:
        /*0038*/ 	.byte	0x03, 0x50
        /*003a*/ 	.short	0x0000


	//----- nvinfo : EIATTR_MAXREG_COUNT
	.align		4
        /*003c*/ 	.byte	0x03, 0x1b
        /*003e*/ 	.short	0x00ff


	//----- nvinfo : EIATTR_MERCURY_ISA_VERSION
	.align		4
        /*0040*/ 	.byte	0x03, 0x5f
        /*0042*/ 	.short	0x0101


	//----- nvinfo : EIATTR_VRC_CTA_INIT_COUNT
	.align		4
        /*0044*/ 	.byte	0x02, 0x4a
	.zero		1
	.zero		1


	//----- nvinfo : EIATTR_EXIT_INSTR_OFFSETS
	.align		4
        /*0048*/ 	.byte	0x04, 0x1c
        /*004a*/ 	.short	(.L_2539 - .L_2538)


	//   ....[0]....
.L_2538:
        /*004c*/ 	.word	0x00000010


	//----- nvinfo : EIATTR_MAX_THREADS
	.align		4
.L_2539:
        /*0050*/ 	.byte	0x04, 0x05
        /*0052*/ 	.short	(.L_2541 - .L_2540)
.L_2540:
        /*0054*/ 	.word	0x00000080
        /*0058*/ 	.word	0x00000001
        /*005c*/ 	.word	0x00000001


	//----- nvinfo : EIATTR_CBANK_PARAM_SIZE
	.align		4
.L_2541:
        /*0060*/ 	.byte	0x03, 0x19
        /*0062*/ 	.short	0x0018


	//----- nvinfo : EIATTR_PARAM_CBANK
	.align		4
        /*0064*/ 	.byte	0x04, 0x0a
        /*0066*/ 	.short	(.L_2543 - .L_2542)
	.align		4
.L_2542:
        /*0068*/ 	.word	index@(.nv.constant0._ZN2at6native29vectorized_elementwise_kernelILi8ENS0_13AUnaryFunctorIN3c108BFloat16ES4_S4_ZZZNS0_16fmin_kernel_cudaERNS_18TensorIteratorBaseEENKUlvE_clEvENKUlvE2_clEvEUlS4_S4_E_EESt5arrayIPcLm2EEEEviT0_T1_)
        /*006c*/ 	.short	0x0380
        /*006e*/ 	.short	0x0018


	//----- nvinfo : EIATTR_SW_WAR
	.align		4
.L_2543:
        /*0070*/ 	.byte	0x04, 0x36
        /*0072*/ 	.short	(.L_2545 - .L_2544)
.L_2544:
        /*0074*/ 	.word	0x00000008
.L_2545:


//--------------------- .nv.info._ZN2at6native18elementwise_kernelILi128ELi4EZNS0_15gpu_kernel_implINS0_13BinaryFunctorIN3c108BFloat16ES5_S5_ZZZNS0_16fmin_kernel_cudaERNS_18TensorIteratorBaseEENKUlvE_clEvENKUlvE2_clEvEUlS5_S5_E_EEEEvS7_RKT_EUliE_EEviT1_ --------------------------
	.section	.nv.info._ZN2at6native18elementwise_kernelILi128ELi4EZNS0_15gpu_kernel_implINS0_13BinaryFunctorIN3c108BFloat16ES5_S5_ZZZNS0_16fmin_kernel_cudaERNS_18TensorIteratorBaseEENKUlvE_clEvENKUlvE2_clEvEUlS5_S5_E_EEEEvS7_RKT_EUliE_EEviT1_,"",@"SHT_CUDA_INFO"
	.sectionflags	@""
	.align	4


	//----- nvinfo : EIATTR_CUDA_API_VERSION
	.align		4
        /*0000*/ 	.byte	0x04, 0x37
        /*0002*/ 	.short	(.L_2547 - .L_2546)
.L_2546:
        /*0004*/ 	.word	0x00000082


	//----- nvinfo : EIATTR_KPARAM_INFO
	.align		4
.L_2547:
        /*0008*/ 	.byte	0x04, 0x17
        /*000a*/ 	.short	(.L_2549 - .L_2548)
.L_2548:
        /*000c*/ 	.word	0x00000000
        /*0010*/ 	.short	0x0001
        /*0012*/ 	.short	0x0008
        /*0014*/ 	.byte	0x00, 0xf0, 0x21, 0x0a


	//----- nvinfo : EIATTR_KPARAM_INFO
	.align		4
.L_2549:
        /*0018*/ 	.byte	0x04, 0x17
        /*001a*/ 	.short	(.L_2551 - .L_2550)
.L_2550:
        /*001c*/ 	.word	0x00000000
        /*0020*/ 	.short	0x0000
        /*0022*/ 	.short	0x0000
        /*0024*/ 	.byte	0x00, 0xf0, 0x11, 0x00


	//----- nvinfo : EIATTR_SPARSE_MMA_MASK
	.align		4
.L_2551:
        /*0028*/ 	.byte	0x03, 0x50
        /*002a*/ 	.short	0x0000


	//----- nvinfo : EIATTR_MAXREG_COUNT
	.align		4
        /*002c*/ 	.byte	0x03, 0x1b
        /*002e*/ 	.short	0x0080


	//----- nvinfo : EIATTR_EXTERNS
	.align		4
        /*0030*/ 	.byte	0x04, 0x0f
        /*0032*/ 	.short	(.L_2553 - .L_2552)


	//   ....[0]....
	.align		4
.L_2552:
        /*0034*/ 	.word	index@(__assertfail)


	//----- nvinfo : EIATTR_MERCURY_ISA_VERSION
	.align		4
.L_2553:
        /*0038*/ 	.byte	0x03, 0x5f
        /*003a*/ 	.short	0x0101


	//----- nvinfo : EIATTR_VRC_CTA_INIT_COUNT
	.align		4
        /*003c*/ 	.byte	0x02, 0x4a
	.zero		1
	.zero		1


	//----- nvinfo : EIATTR_SYSCALL_OFFSETS
	.align		4
        /*0040*/ 	.byte	0x04, 0x46
        /*0042*/ 	.short	(.L_2555 - .L_2554)


	//   ....[0]....
.L_2554:
        /*0044*/ 	.word	0x000026b0


	//   ....[1]....
        /*0048*/ 	.word	0x000036d0


	//   ....[2]....
        /*004c*/ 	.word	0x000045f0


	//   ....[3]....
        /*0050*/ 	.word	0x00006e40


	//   ....[4]....
        /*0054*/ 	.word	0x00007e50


	//   ....[5]....
        /*0058*/ 	.word	0x00008bc0


	//   ....[6]....
        /*005c*/ 	.word	0x0000b500


	//   ....[7]....
        /*0060*/ 	.word	0x0000c510


	//   ....[8]....
        /*0064*/ 	.word	0x0000d280


	//   ....[9]....
        /*0068*/ 	.word	0x0000fbe0


	//   ....[10]....
        /*006c*/ 	.word	0x00010bf0


	//   ....[11]....
        /*0070*/ 	.word	0x00011930


	//----- nvinfo : EIATTR_EXIT_INSTR_OFFSETS
	.align		4
.L_2555:
        /*0074*/ 	.byte	0x04, 0x1c
        /*0076*/ 	.short	(.L_2557 - .L_2556)


	//   ....[0]....
.L_2556:
        /*0078*/ 	.word	0x0000d540


	//   ....[1]....
        /*007c*/ 	.word	0x00010db0


	//   ....[2]....
        /*0080*/ 	.word	0x00010df0


	//   ....[3]....
        /*0084*/ 	.word	0x00010e90


	//   ....[4]....
        /*0088*/ 	.word	0x00010ed0


	//   ....[5]....
        /*008c*/ 	.word	0x00010f10


	//   ....[6]....
        /*0090*/ 	.word	0x00010fa0


	//   ....[7]....
        /*0094*/ 	.word	0x00010fe0


	//   ....[8]....
        /*0098*/ 	.word	0x00011080


	//   ....[9]....
        /*009c*/ 	.word	0x000110d0


	//   ....[10]....
        /*00a0*/ 	.word	0x00011120


	//   ....[11]....
        /*00a4*/ 	.word	0x00011200


	//   ....[12]....
        /*00a8*/ 	.word	0x00011370


	//   ....[13]....
        /*00ac*/ 	.word	0x000114e0


	//   ....[14]....
        /*00b0*/ 	.word	0x00011640


	//   ....[15]....
        /*00b4*/ 	.word	0x00011680


	//   ....[16]....
        /*00b8*/ 	.word	0x000116c0


	//   ....[17]....
        /*00bc*/ 	.word	0x00011770


	//   ....[18]....
        /*00c0*/ 	.word	0x000117d0


	//   ....[19]....
        /*00c4*/ 	.word	0x00011940


	//   ....[20]....
        /*00c8*/ 	.word	0x00011a50


	//   ....[21]....
        /*00cc*/ 	.word	0x00011b90


	//   ....[22]....
        /*00d0*/ 	.word	0x00011bb0


	//----- nvinfo : EIATTR_MAX_THREADS
	.align		4
.L_2557:
        /*00d4*/ 	.byte	0x04, 0x05
        /*00d6*/ 	.short	(.L_2559 - .L_2558)
.L_2558:
        /*00d8*/ 	.word	0x00000080
        /*00dc*/ 	.word	0x00000001
        /*00e0*/ 	.word	0x00000001


	//----- nvinfo : EIATTR_CRS_STACK_SIZE
	.align		4
.L_2559:
        /*00e4*/ 	.byte	0x04, 0x1e
        /*00e6*/ 	.short	(.L_2561 - .L_2560)
.L_2560:
        /*00e8*/ 	.word	0x00000000


	//----- nvinfo : EIATTR_CBANK_PARAM_SIZE
	.align		4
.L_2561:
        /*00ec*/ 	.byte	0x03, 0x19
        /*00ee*/ 	.short	0x0290


	//----- nvinfo : EIATTR_PARAM_CBANK
	.align		4
        /*00f0*/ 	.byte	0x04, 0x0a
        /*00f2*/ 	.short	(.L_2563 - .L_2562)
	.align		4
.L_2562:
        /*00f4*/ 	.word	index@(.nv.constant0._ZN2at6native18elementwise_kernelILi128ELi4EZNS0_15gpu_kernel_implINS0_13BinaryFunctorIN3c108BFloat16ES5_S5_ZZZNS0_16fmin_kernel_cudaERNS_18TensorIteratorBaseEENKUlvE_clEvENKUlvE2_clEvEUlS5_S5_E_EEEEvS7_RKT_EUliE_EEviT1_)
        /*00f8*/ 	.short	0x0380
        /*00fa*/ 	.short	0x0290


	//----- nvinfo : EIATTR_SW_WAR
	.align		4
.L_2563:
        /*00fc*/ 	.byte	0x04, 0x36
        /*00fe*/ 	.short	(.L_2565 - .L_2564)
.L_2564:
        /*0100*/ 	.word	0x00000008
.L_2565:


//--------------------- .nv.info._ZN2at6native27unrolled_elementwise_kernelINS0_13BinaryFunctorIN3c108BFloat16ES4_S4_ZZZNS0_16fmin_kernel_cudaERNS_18TensorIteratorBaseEENKUlvE_clEvENKUlvE2_clEvEUlS4_S4_E_EESt5arrayIPcLm3EELi4E23TrivialOffsetCalculatorILi2EjESE_ILi1EjENS0_6memory12LoadWithCastILi2EEENSH_13StoreWithCastILi1EEEEEviT_T0_T2_T3_T4_T5_ --------------------------
	.section	.nv.info._ZN2at6native27unrolled_elementwise_kernelINS0_13BinaryFunctorIN3c108BFloat16ES4_S4_ZZZNS0_16fmin_kernel_cudaERNS_18TensorIteratorBaseEENKUlvE_clEvENKUlvE2_clEvEUlS4_S4_E_EESt5arrayIPcLm3EELi4E23TrivialOffsetCalculatorILi2EjESE_ILi1EjENS0_6memory12LoadWithCastILi2EEENSH_13StoreWithCastILi1EEEEEviT_T0_T2_T3_T4_T5_,"",@"SHT_CUDA_INFO"
	.sectionflags	@""
	.align	4


	//----- nvinfo : EIATTR_CUDA_API_VERSION
	.align		4
        /*0000*/ 	.byte	0x04, 0x37
        /*0002*/ 	.short	(.L_2567 - .L_2566)
.L_2566:
        /*0004*/ 	.word	0x00000082


	//----- nvinfo : EIATTR_KPARAM_INFO
	.align		4
.L_2567:
        /*0008*/ 	.byte	0x04, 0x17
        /*000a*/ 	.short	(.L_2569 - .L_2568)
.L_2568:
        /*000c*/ 	.word	0x00000000
        /*0010*/ 	.short	0x0006
        /*0012*/ 	.short	0x0030
        /*0014*/ 	.byte	0x00, 0xf0, 0x21, 0x00


	//----- nvinfo : EIATTR_KPARAM_INFO
	.align		4
.L_2569:
        /*0018*/ 	.byte	0x04, 0x17
        /*001a*/ 	.short	(.L_2571 - .L_2570)
.L_2570:
        /*001c*/ 	.word	0x00000000
        /*0020*/ 	.short	0x0005
        /*0022*/ 	.short	0x0024
        /*0024*/ 	.byte	0x00, 0xf0, 0x31, 0x00


	//----- nvinfo : EIATTR_KPARAM_INFO
	.align		4
.L_2571:
        /*0028*/ 	.byte	0x04, 0x17
        /*002a*/ 	.short	(.L_2573 - .L_2572)
.L_2572:
        /*002c*/ 	.word	0x00000000
        /*0030*/ 	.short	0x0004
        /*0032*/ 	.short	0x0021
        /*0034*/ 	.byte	0x00, 0xf0, 0x05, 0x00


	//----- nvinfo : EIATTR_KPARAM_INFO
	.align		4
.L_2573:
        /*0038*/ 	.byte	0x04, 0x17
        /*003a*/ 	.short	(.L_2575 - .L_2574)
.L_2574:
        /*003c*/ 	.word	0x00000000
        /*0040*/ 	.short	0x0003
        /*0042*/ 	.short	0x0020
        /*0044*/ 	.byte	0x00, 0xf0, 0x05, 0x00


	//----- nvinfo : EIATTR_KPARAM_INFO
	.align		4
.L_2575:
        /*0048*/ 	.byte	0x04, 0x17
        /*004a*/ 	.short	(.L_2577 - .L_2576)
.L_2576:
        /*004c*/ 	.word	0x00000000
        /*0050*/ 	.short	0x0002
        /*0052*/ 	.short	0x0008
        /*0054*/ 	.byte	0x00, 0xf0, 0x61, 0x00


	//----- nvinfo : EIATTR_KPARAM_INFO
	.align		4
.L_2577:
        /*0058*/ 	.byte	0x04, 0x17
        /*005a*/ 	.short	(.L_2579 - .L_2578)
.L_2578:
        /*005c*/ 	.word	0x00000000
        /*0060*/ 	.short	0x0001
        /*0062*/ 	.short	0x0004
        /*0064*/ 	.byte	0x00, 0xf0, 0x05, 0x00


	//----- nvinfo : EIATTR_KPARAM_INFO
	.align		4
.L_2579:
        /*0068*/ 	.byte	0x04, 0x17
        /*006a*/ 	.short	(.L_2581 - .L_2580)
.L_2580:
        /*006c*/ 	.word	0x00000000
        /*0070*/ 	.short	0x0000
        /*0072*/ 	.short	0x0000
        /*0074*/ 	.byte	0x00, 0xf0, 0x11, 0x00


	//----- nvinfo : EIATTR_SPARSE_MMA_MASK
	.align		4
.L_2581:
        /*0078*/ 	.byte	0x03, 0x50
        /*007a*/ 	.short	0x0000


	//----- nvinfo : EIATTR_MAXREG_COUNT
	.align		4
        /*007c*/ 	.byte	0x03, 0x1b
        /*007e*/ 	.short	0x00ff


	//----- nvinfo : EIATTR_EXTERNS
	.align		4
        /*0080*/ 	.byte	0x04, 0x0f
        /*0082*/ 	.short	(.L_2583 - .L_2582)


	//   ....[0]....
	.align		4
.L_2582:
        /*0084*/ 	.word	index@(__assertfail)


	//----- nvinfo : EIATTR_MERCURY_ISA_VERSION
	.align		4
.L_2583:
        /*0088*/ 	.byte	0x03, 0x5f
        /*008a*/ 	.short	0x0101


	//----- nvinfo : EIATTR_VRC_CTA_INIT_COUNT
	.align		4
        /*008c*/ 	.byte	0x02, 0x4a
	.zero		1
	.zero		1


	//----- nvinfo : EIATTR_SYSCALL_OFFSETS
	.align		4
        /*0090*/ 	.byte	0x04, 0x46
        /*0092*/ 	.short	(.L_2585 - .L_2584)


	//   ....[0]....
.L_2584:
        /*0094*/ 	.word	0x000010a0


	//   ....[1]....
        /*0098*/ 	.word	0x000021d0


	//   ....[2]....
        /*009c*/ 	.word	0x00003440


	//   ....[3]....
        /*00a0*/ 	.word	0x00004570


	//   ....[4]....
        /*00a4*/ 	.word	0x00005720


	//   ....[5]....
        /*00a8*/ 	.word	0x00006860


	//   ....[6]....
        /*00ac*/ 	.word	0x00007a10


	//   ....[7]....
        /*00b0*/ 	.word	0x00008a60


	//   ....[8]....
        /*00b4*/ 	.word	0x00009ba0


	//   ....[9]....
        /*00b8*/ 	.word	0x0000aa80


	//   ....[10]....
        /*00bc*/ 	.word	0x0000ba00


	//   ....[11]....
        /*00c0*/ 	.word	0x0000c980


	//----- nvinfo : EIATTR_EXIT_INSTR_OFFSETS
	.align		4
.L_2585:
        /*00c4*/ 	.byte	0x04, 0x1c
        /*00c6*/ 	.short	(.L_2587 - .L_2586)


	//   ....[0]....
.L_2586:
        /*00c8*/ 	.word	0x0000bcb0


	//   ....[1]....
        /*00cc*/ 	.word	0x0000be00


	//   ....[2]....
        /*00d0*/ 	.word	0x0000be40


	//   ....[3]....
        /*00d4*/ 	.word	0x0000bee0


	//   ....[4]....
        /*00d8*/ 	.word	0x0000bf20


	//   ....[5]....
        /*00dc*/ 	.word	0x0000bf60


	//   ....[6]....
        /*00e0*/ 	.word	0x0000bff0


	//   ....[7]....
        /*00e4*/ 	.word	0x0000c030


	//   ....[8]....
        /*00e8*/ 	.word	0x0000c0d0


	//   ....[9]....
        /*00ec*/ 	.word	0x0000c120


	//   ....[10]....
        /*00f0*/ 	.word	0x0000c170


	//   ....[11]....
        /*00f4*/ 	.word	0x0000c250


	//   ....[12]....
        /*00f8*/ 	.word	0x0000c3c0


	//   ....[13]....
        /*00fc*/ 	.word	0x0000c530


	//   ....[14]....
        /*0100*/ 	.word	0x0000c690


	//   ....[15]....
        /*0104*/ 	.word	0x0000c6d0


	//   ....[16]....
        /*0108*/ 	.word	0x0000c710


	//   ....[17]....
        /*010c*/ 	.word	0x0000c7c0


	//   ....[18]....
        /*0110*/ 	.word	0x0000c820


	//   ....[19]....
        /*0114*/ 	.word	0x0000c990


	//   ....[20]....
        /*0118*/ 	.word	0x0000caa0


	//   ....[21]....
        /*011c*/ 	.word	0x0000cbe0


	//   ....[22]....
        /*0120*/ 	.word	0x0000cc00


	//----- nvinfo : EIATTR_MAX_THREADS
	.align		4
.L_2587:
        /*0124*/ 	.byte	0x04, 0x05
        /*0126*/ 	.short	(.L_2589 - .L_2588)
.L_2588:
        /*0128*/ 	.word	0x00000080
        /*012c*/ 	.word	0x00000001
        /*0130*/ 	.word	0x00000001


	//----- nvinfo : EIATTR_CRS_STACK_SIZE
	.align		4
.L_2589:
        /*0134*/ 	.byte	0x04, 0x1e
        /*0136*/ 	.short	(.L_2591 - .L_2590)
.L_2590:
        /*0138*/ 	.word	0x00000000


	//----- nvinfo : EIATTR_CBANK_PARAM_SIZE
	.align		4
.L_2591:
        /*013c*/ 	.byte	0x03, 0x19
        /*013e*/ 	.short	0x0038


	//----- nvinfo : EIATTR_PARAM_CBANK
	.align		4
        /*0140*/ 	.byte	0x04, 0x0a
        /*0142*/ 	.short	(.L_2593 - .L_2592)
	.align		4
.L_2592:
        /*0144*/ 	.word	index@(.nv.constant0._ZN2at6native27unrolled_elementwise_kernelINS0_13BinaryFunctorIN3c108BFloat16ES4_S4_ZZZNS0_16fmin_kernel_cudaERNS_18TensorIteratorBaseEENKUlvE_clEvENKUlvE2_clEvEUlS4_S4_E_EESt5arrayIPcLm3EELi4E23TrivialOffsetCalculatorILi2EjESE_ILi1EjENS0_6memory12LoadWithCastILi2EEENSH_13StoreWithCastILi1EEEEEviT_T0_T2_T3_T4_T5_)
        /*0148*/ 	.short	0x0380
        /*014a*/ 	.short	0x0038


	//----- nvinfo : EIATTR_SW_WAR
	.align		4
.L_2593:
        /*014c*/ 	.byte	0x04, 0x36
        /*014e*/ 	.short	(.L_2595 - .L_2594)
.L_2594:
        /*0150*/ 	.word	0x00000008
.L_2595:


//--------------------- .nv.info._ZN2at6native18elementwise_kernelILi128ELi4EZNS0_22gpu_kernel_impl_nocastINS0_13BinaryFunctorIN3c108BFloat16ES5_S5_ZZZNS0_16fmin_kernel_cudaERNS_18TensorIteratorBaseEENKUlvE_clEvENKUlvE2_clEvEUlS5_S5_E_EEEEvS7_RKT_EUliE_EEviT1_ --------------------------
	.section	.nv.info._ZN2at6native18elementwise_kernelILi128ELi4EZNS0_22gpu_kernel_impl_nocastINS0_13BinaryFunctorIN3c108BFloat16ES5_S5_ZZZNS0_16fmin_kernel_cudaERNS_18TensorIteratorBaseEENKUlvE_clEvENKUlvE2_clEvEUlS5_S5_E_EEEEvS7_RKT_EUliE_EEviT1_,"",@"SHT_CUDA_INFO"
	.sectionflags	@""
	.align	4


	//----- nvinfo : EIATTR_CUDA_API_VERSION
	.align		4
        /*0000*/ 	.byte	0x04, 0x37
        /*0002*/ 	.short	(.L_2597 - .L_2596)
.L_2596:
        /*0004*/ 	.word	0x00000082


	//----- nvinfo : EIATTR_KPARAM_INFO
	.align		4
.L_2597:
        /*0008*/ 	.byte	0x04, 0x17
        /*000a*/ 	.short	(.L_2599 - .L_2598)
.L_2598:
        /*000c*/ 	.word	0x00000000
        /*0010*/ 	.short	0x0001
        /*0012*/ 	.short	0x0008
        /*0014*/ 	.byte	0x00, 0xf0, 0x21, 0x0a


	//----- nvinfo : EIATTR_KPARAM_INFO
	.align		4
.L_2599:
        /*0018*/ 	.byte	0x04, 0x17
        /*001a*/ 	.short	(.L_2601 - .L_2600)
.L_2600:
        /*001c*/ 	.word	0x00000000
        /*0020*/ 	.short	0x0000
        /*0022*/ 	.short	0x0000
        /*0024*/ 	.byte	0x00, 0xf0, 0x11, 0x00


	//----- nvinfo : EIATTR_SPARSE_MMA_MASK
	.align		4
.L_2601:
        /*0028*/ 	.byte	0x03, 0x50
        /*002a*/ 	.short	0x0000


	//----- nvinfo : EIATTR_MAXREG_COUNT
	.align		4
        /*002c*/ 	.byte	0x03, 0x1b
        /*002e*/ 	.short	0x0080


	//----- nvinfo : EIATTR_MERCURY_ISA_VERSION
	.align		4
        /*0030*/ 	.byte	0x03, 0x5f
        /*0032*/ 	.short	0x0101


	//----- nvinfo : EIATTR_VRC_CTA_INIT_COUNT
	.align		4
        /*0034*/ 	.byte	0x02, 0x4a
	.zero		1
	.zero		1


	//----- nvinfo : EIATTR_EXIT_INSTR_OFFSETS
	.align		4
        /*0038*/ 	.byte	0x04, 0x1c
        /*003a*/ 	.short	(.L_2603 - .L_2602)


	//   ....[0]....
.L_2602:
        /*003c*/ 	.word	0x00000390


	//   ....[1]....
        /*0040*/ 	.word	0x00000440


	//   ....[2]....
        /*0044*/ 	.word	0x000049b0


	//   ....[3]....
        /*0048*/ 	.word	0x00006070


	//----- nvinfo : EIATTR_MAX_THREADS
	.align		4
.L_2603:
        /*004c*/ 	.byte	0x04, 0x05
        /*004e*/ 	.short	(.L_2605 - .L_2604)
.L_2604:
        /*0050*/ 	.word	0x00000080
        /*0054*/ 	.word	0x00000001
        /*0058*/ 	.word	0x00000001


	//----- nvinfo : EIATTR_CRS_STACK_SIZE
	.align		4
.L_2605:
        /*005c*/ 	.byte	0x04, 0x1e
        /*005e*/ 	.short	(.L_2607 - .L_2606)
.L_2606:
        /*0060*/ 	.word	0x00000000


	//----- nvinfo : EIATTR_CBANK_PARAM_SIZE
	.align		4
.L_2607:
        /*0064*/ 	.byte	0x03, 0x19
        /*0066*/ 	.short	0x0290


	//----- nvinfo : EIATTR_PARAM_CBANK
	.align		4
        /*0068*/ 	.byte	0x04, 0x0a
        /*006a*/ 	.short	(.L_2609 - .L_2608)
	.align		4
.L_2608:
        /*006c*/ 	.word	index@(.nv.constant0._ZN2at6native18elementwise_kernelILi128ELi4EZNS0_22gpu_kernel_impl_nocastINS0_13BinaryFunctorIN3c108BFloat16ES5_S5_ZZZNS0_16fmin_kernel_cudaERNS_18TensorIteratorBaseEENKUlvE_clEvENKUlvE2_clEvEUlS5_S5_E_EEEEvS7_RKT_EUliE_EEviT1_)
        /*0070*/ 	.short	0x0380
        /*0072*/ 	.short	0x0290


	//----- nvinfo : EIATTR_SW_WAR
	.align		4
.L_2609:
        /*0074*/ 	.byte	0x04, 0x36
        /*0076*/ 	.short	(.L_2611 - .L_2610)
.L_2610:
        /*0078*/ 	.word	0x00000008
.L_2611:


//--------------------- .nv.info._ZN2at6native27unrolled_elementwise_kernelINS0_13BinaryFunctorIN3c108BFloat16ES4_S4_ZZZNS0_16fmin_kernel_cudaERNS_18TensorIteratorBaseEENKUlvE_clEvENKUlvE2_clEvEUlS4_S4_E_EESt5arrayIPcLm3EELi4E23TrivialOffsetCalculatorILi2EjESE_ILi1EjENS0_6memory15LoadWithoutCastENSH_16StoreWithoutCastEEEviT_T0_T2_T3_T4_T5_ --------------------------
	.section	.nv.info._ZN2at6native27unrolled_elementwise_kernelINS0_13BinaryFunctorIN3c108BFloat16ES4_S4_ZZZNS0_16fmin_kernel_cudaERNS_18TensorIteratorBaseEENKUlvE_clEvENKUlvE2_clEvEUlS4_S4_E_EESt5arrayIPcLm3EELi4E23TrivialOffsetCalculatorILi2EjESE_ILi1EjENS0_6memory15LoadWithoutCastENSH_16StoreWithoutCastEEEviT_T0_T2_T3_T4_T5_,"",@"SHT_CUDA_INFO"
	.sectionflags	@""
	.align	4


	//----- nvinfo : EIATTR_CUDA_API_VERSION
	.align		4
        /*0000*/ 	.byte	0x04, 0x37
        /*0002*/ 	.short	(.L_2613 - .L_2612)
.L_2612:
        /*0004*/ 	.word	0x00000082


	//----- nvinfo : EIATTR_KPARAM_INFO
	.align		4
.L_2613:
        /*0008*/ 	.byte	0x04, 0x17
        /*000a*/ 	.short	(.L_2615 - .L_2614)
.L_2614:
        /*000c*/ 	.word	0x00000000
        /*0010*/ 	.short	0x0006
        /*0012*/ 	.short	0x0023
        /*0014*/ 	.byte	0x00, 0xf0, 0x05, 0x00


	//----- nvinfo : EIATTR_KPARAM_INFO
	.align		4
.L_2615:
        /*0018*/ 	.byte	0x04, 0x17
        /*001a*/ 	.short	(.L_2617 - .L_2616)
.L_2616:
        /*001c*/ 	.word	0x00000000
        /*0020*/ 	.short	0x0005
        /*0022*/ 	.short	0x0022
        /*0024*/ 	.byte	0x00, 0xf0, 0x05, 0x00


	//----- nvinfo : EIATTR_KPARAM_INFO
	.align		4
.L_2617:
        /*0028*/ 	.byte	0x04, 0x17
        /*002a*/ 	.short	(.L_2619 - .L_2618)
.L_2618:
        /*002c*/ 	.word	0x00000000
        /*0030*/ 	.short	0x0004
        /*0032*/ 	.short	0x0021
        /*0034*/ 	.byte	0x00, 0xf0, 0x05, 0x00


	//----- nvinfo : EIATTR_KPARAM_INFO
	.align		4
.L_2619:
        /*0038*/ 	.byte	0x04, 0x17
        /*003a*/ 	.short	(.L_2621 - .L_2620)
.L_2620:
        /*003c*/ 	.word	0x00000000
        /*0040*/ 	.short	0x0003
        /*0042*/ 	.short	0x0020
        /*0044*/ 	.byte	0x00, 0xf0, 0x05, 0x00


	//----- nvinfo : EIATTR_KPARAM_INFO
	.align		4
.L_2621:
        /*0048*/ 	.byte	0x04, 0x17
        /*004a*/ 	.short	(.L_2623 - .L_2622)
.L_2622:
        /*004c*/ 	.word	0x00000000
        /*0050*/ 	.short	0x0002
        /*0052*/ 	.short	0x0008
        /*0054*/ 	.byte	0x00, 0xf0, 0x61, 0x00


	//----- nvinfo : EIATTR_KPARAM_INFO
	.align		4
.L_2623:
        /*0058*/ 	.byte	0x04, 0x17
        /*005a*/ 	.short	(.L_2625 - .L_2624)
.L_2624:
        /*005c*/ 	.word	0x00000000
        /*0060*/ 	.short	0x0001
        /*0062*/ 	.short	0x0004
        /*0064*/ 	.byte	0x00, 0xf0, 0x05, 0x00


	//----- nvinfo : EIATTR_KPARAM_INFO
	.align		4
.L_2625:
        /*0068*/ 	.byte	0x04, 0x17
        /*006a*/ 	.short	(.L_2627 - .L_2626)
.L_2626:
        /*006c*/ 	.word	0x00000000
        /*0070*/ 	.short	0x0000
        /*0072*/ 	.short	0x0000
        /*0074*/ 	.byte	0x00, 0xf0, 0x11, 0x00


	//----- nvinfo : EIATTR_SPARSE_MMA_MASK
	.align		4
.L_2627:
        /*0078*/ 	.byte	0x03, 0x50
        /*007a*/ 	.short	0x0000


	//----- nvinfo : EIATTR_MAXREG_COUNT
	.align		4
        /*007c*/ 	.byte	0x03, 0x1b
        /*007e*/ 	.short	0x00ff


	//----- nvinfo : EIATTR_MERCURY_ISA_VERSION
	.align		4
        /*0080*/ 	.byte	0x03, 0x5f
        /*0082*/ 	.short	0x0101


	//----- nvinfo : EIATTR_VRC_CTA_INIT_COUNT
	.align		4
        /*0084*/ 	.byte	0x02, 0x4a
	.zero		1
	.zero		1


	//----- nvinfo : EIATTR_EXIT_INSTR_OFFSETS
	.align		4
        /*0088*/ 	.byte	0x04, 0x1c
        /*008a*/ 	.short	(.L_2629 - .L_2628)


	//   ....[0]....
.L_2628:
        /*008c*/ 	.word	0x00000590


	//   ....[1]....
        /*0090*/ 	.word	0x00000620


	//----- nvinfo : EIATTR_MAX_THREADS
	.align		4
.L_2629:
        /*0094*/ 	.byte	0x04, 0x05
        /*0096*/ 	.short	(.L_2631 - .L_2630)
.L_2630:
        /*0098*/ 	.word	0x00000080
        /*009c*/ 	.word	0x00000001
        /*00a0*/ 	.word	0x00000001


	//----- nvinfo : EIATTR_CRS_STACK_SIZE
	.align		4
.L_2631:
        /*00a4*/ 	.byte	0x04, 0x1e
        /*00a6*/ 	.short	(.L_2633 - .L_2632)
.L_2632:
        /*00a8*/ 	.word	0x00000000


	//----- nvinfo : EIATTR_CBANK_PARAM_SIZE
	.align		4
.L_2633:
        /*00ac*/ 	.byte	0x03, 0x19
        /*00ae*/ 	.short	0x0024


	//----- nvinfo : EIATTR_PARAM_CBANK
	.align		4
        /*00b0*/ 	.byte	0x04, 0x0a
        /*00b2*/ 	.short	(.L_2635 - .L_2634)
	.align		4
.L_2634:
        /*00b4*/ 	.word	index@(.nv.constant0._ZN2at6native27unrolled_elementwise_kernelINS0_13BinaryFunctorIN3c108BFloat16ES4_S4_ZZZNS0_16fmin_kernel_cudaERNS_18TensorIteratorBaseEENKUlvE_clEvENKUlvE2_clEvEUlS4_S4_E_EESt5arrayIPcLm3EELi4E23TrivialOffsetCalculatorILi2EjESE_ILi1EjENS0_6memory15LoadWithoutCastENSH_16StoreWithoutCastEEEviT_T0_T2_T3_T4_T5_)
        /*00b8*/ 	.short	0x0380
        /*00ba*/ 	.short	0x0024


	//----- nvinfo : EIATTR_SW_WAR
	.align		4
.L_2635:
        /*00bc*/ 	.byte	0x04, 0x36
        /*00be*/ 	.short	(.L_2637 - .L_2636)
.L_2636:
        /*00c0*/ 	.word	0x00000008
.L_2637:


//--------------------- .nv.info._ZN2at6native29vectorized_elementwise_kernelILi2ENS0_13BinaryFunctorIN3c108BFloat16ES4_S4_ZZZNS0_16fmin_kernel_cudaERNS_18TensorIteratorBaseEENKUlvE_clEvENKUlvE2_clEvEUlS4_S4_E_EESt5arrayIPcLm3EEEEviT0_T1_ --------------------------
	.section	.nv.info._ZN2at6native29vectorized_elementwise_kernelILi2ENS0_13BinaryFunctorIN3c108BFloat16ES4_S4_ZZZNS0_16fmin_kernel_cudaERNS_18TensorIteratorBaseEENKUlvE_clEvENKUlvE2_clEvEUlS4_S4_E_EESt5arrayIPcLm3EEEEviT0_T1_,"",@"SHT_CUDA_INFO"
	.sectionflags	@""
	.align	4


	//----- nvinfo : EIATTR_CUDA_API_VERSION
	.align		4
        /*0000*/ 	.byte	0x04, 0x37
        /*0002*/ 	.short	(.L_2639 - .L_2638)
.L_2638:
        /*0004*/ 	.word	0x00000082


	//----- nvinfo : EIATTR_KPARAM_INFO
	.align		4
.L_2639:
        /*0008*/ 	.byte	0x04, 0x17
        /*000a*/ 	.short	(.L_2641 - .L_2640)
.L_2640:
        /*000c*/ 	.word	0x00000000
        /*0010*/ 	.short	0x0002
        /*0012*/ 	.short	0x0008
        /*0014*/ 	.byte	0x00, 0xf0, 0x61, 0x00


	//----- nvinfo : EIATTR_KPARAM_INFO
	.align		4
.L_2641:
        /*0018*/ 	.byte	0x04, 0x17
        /*001a*/ 	.short	(.L_2643 - .L_2642)
.L_2642:
        /*001c*/ 	.word	0x00000000
        /*0020*/ 	.short	0x0001
        /*0022*/ 	.short	0x0004
        /*0024*/ 	.byte	0x00, 0xf0, 0x05, 0x00


	//----- nvinfo : EIATTR_KPARAM_INFO
	.align		4
.L_2643:
        /*0028*/ 	.byte	0x04, 0x17
        /*002a*/ 	.short	(.L_2645 - .L_2644)
.L_2644:
        /*002c*/ 	.word	0x00000000
        /*0030*/ 	.short	0x0000
        /*0032*/ 	.short	0x0000
        /*0034*/ 	.byte	0x00, 0xf0, 0x11, 0x00


	//----- nvinfo : EIATTR_SPARSE_MMA_MASK
	.align		4
.L_2645:
        /*0038*/ 	.byte	0x03, 0x50
        /*003a*/ 	.short	0x0000


	//----- nvinfo : EIATTR_MAXREG_COUNT
	.align		4
        /*003c*/ 	.byte	0x03, 0x1b
        /*003e*/ 	.short	0x00ff


	//----- nvinfo : EIATTR_MERCURY_ISA_VERSION
	.align		4
        /*0040*/ 	.byte	0x03, 0x5f
        /*0042*/ 	.short	0x0101


	//----- nvinfo : EIATTR_VRC_CTA_INIT_COUNT
	.align		4
        /*0044*/ 	.byte	0x02, 0x4a
	.zero		1
	.zero		1


	//----- nvinfo : EIATTR_EXIT_INSTR_OFFSETS
	.align		4
        /*0048*/ 	.byte	0x04, 0x1c
        /*004a*/ 	.short	(.L_2647 - .L_2646)


	//   ....[0]....
.L_2646:
        /*004c*/ 	.word	0x00000c60


	//   ....[1]....
        /*0050*/ 	.word	0x00000cb0


	//   ....[2]....
        /*0054*/ 	.word	0x00001060


	//----- nvinfo : EIATTR_MAX_THREADS
	.align		4
.L_2647:
        /*0058*/ 	.byte	0x04, 0x05
        /*005a*/ 	.short	(.L_2649 - .L_2648)
.L_2648:
        /*005c*/ 	.word	0x00000080
        /*0060*/ 	.word	0x00000001
        /*0064*/ 	.word	0x00000001


	//----- nvinfo : EIATTR_CRS_STACK_SIZE
	.align		4
.L_2649:
        /*0068*/ 	.byte	0x04, 0x1e
        /*006a*/ 	.short	(.L_2651 - .L_2650)
.L_2650:
        /*006c*/ 	.word	0x00000000


	//----- nvinfo : EIATTR_CBANK_PARAM_SIZE
	.align		4
.L_2651:
        /*0070*/ 	.byte	0x03, 0x19
        /*0072*/ 	.short	0x0020


	//----- nvinfo : EIATTR_PARAM_CBANK
	.align		4
        /*0074*/ 	.byte	0x04, 0x0a
        /*0076*/ 	.short	(.L_2653 - .L_2652)
	.align		4
.L_2652:
        /*0078*/ 	.word	index@(.nv.constant0._ZN2at6native29vectorized_elementwise_kernelILi2ENS0_13BinaryFunctorIN3c108BFloat16ES4_S4_ZZZNS0_16fmin_kernel_cudaERNS_18TensorIteratorBaseEENKUlvE_clEvENKUlvE2_clEvEUlS4_S4_E_EESt5arrayIPcLm3EEEEviT0_T1_)
        /*007c*/ 	.short	0x0380
        /*007e*/ 	.short	0x0020


	//----- nvinfo : EIATTR_SW_WAR
	.align		4
.L_2653:
        /*0080*/ 	.byte	0x04, 0x36
        /*0082*/ 	.short	(.L_2655 - .L_2654)
.L_2654:
        /*0084*/ 	.word	0x00000008
.L_2655:


//--------------------- .nv.info._ZN2at6native29vectorized_elementwise_kernelILi4ENS0_13BinaryFunctorIN3c108BFloat16ES4_S4_ZZZNS0_16fmin_kernel_cudaERNS_18TensorIteratorBaseEENKUlvE_clEvENKUlvE2_clEvEUlS4_S4_E_EESt5arrayIPcLm3EEEEviT0_T1_ --------------------------
	.section	.nv.info._ZN2at6native29vectorized_elementwise_kernelILi4ENS0_13BinaryFunctorIN3c108BFloat16ES4_S4_ZZZNS0_16fmin_kernel_cudaERNS_18TensorIteratorBaseEENKUlvE_clEvENKUlvE2_clEvEUlS4_S4_E_EESt5arrayIPcLm3EEEEviT0_T1_,"",@"SHT_CUDA_INFO"
	.sectionflags	@""
	.align	4


	//----- nvinfo : EIATTR_CUDA_API_VERSION
	.align		4
        /*0000*/ 	.byte	0x04, 0x37
        /*0002*/ 	.short	(.L_2657 - .L_2656)
.L_2656:
        /*0004*/ 	.word	0x00000082


	//----- nvinfo : EIATTR_KPARAM_INFO
	.align		4
.L_2657:
        /*0008*/ 	.byte	0x04, 0x17
        /*000a*/ 	.short	(.L_2659 - .L_2658)
.L_2658:
        /*000c*/ 	.word	0x00000000
        /*0010*/ 	.short	0x0002
        /*0012*/ 	.short	0x0008
        /*0014*/ 	.byte	0x00, 0xf0, 0x61, 0x00


	//----- nvinfo : EIATTR_KPARAM_INFO
	.align		4
.L_2659:
        /*0018*/ 	.byte	0x04, 0x17
        /*001a*/ 	.short	(.L_2661 - .L_2660)
.L_2660:
        /*001c*/ 	.word	0x00000000
        /*0020*/ 	.short	0x0001
        /*0022*/ 	.short	0x0004
        /*0024*/ 	.byte	0x00, 0xf0, 0x05, 0x00


	//----- nvinfo : EIATTR_KPARAM_INFO
	.align		4
.L_2661:
        /*0028*/ 	.byte	0x04, 0x17
        /*002a*/ 	.short	(.L_2663 - .L_2662)
.L_2662:
        /*002c*/ 	.word	0x00000000
        /*0030*/ 	.short	0x0000
        /*0032*/ 	.short	0x0000
        /*0034*/ 	.byte	0x00, 0xf0, 0x11, 0x00


	//----- nvinfo : EIATTR_SPARSE_MMA_MASK
	.align		4
.L_2663:
        /*0038*/ 	.byte	0x03, 0x50
        /*003a*/ 	.short	0x0000


	//----- nvinfo : EIATTR_MAXREG_COUNT
	.align		4
        /*003c*/ 	.byte	0x03, 0x1b
        /*003e*/ 	.short	0x00ff


	//----- nvinfo : EIATTR_MERCURY_ISA_VERSION
	.align		4
        /*0040*/ 	.byte	0x03, 0x5f
        /*0042*/ 	.short	0x0101


	//----- nvinfo : EIATTR_VRC_CTA_INIT_COUNT
	.align		4
        /*0044*/ 	.byte	0x02, 0x4a
	.zero		1
	.zero		1


	//----- nvinfo : EIATTR_EXIT_INSTR_OFFSETS
	.align		4
        /*0048*/ 	.byte	0x04, 0x1c
        /*004a*/ 	.short	(.L_2665 - .L_2664)


	//   ....[0]....
.L_2664:
        /*004c*/ 	.word	0x00000c60


	//   ....[1]....
        /*0050*/ 	.word	0x00000cb0


	//   ....[2]....
        /*0054*/ 	.word	0x00001000


	//----- nvinfo : EIATTR_MAX_THREADS
	.align		4
.L_2665:
        /*0058*/ 	.byte	0x04, 0x05
        /*005a*/ 	.short	(.L_2667 - .L_2666)
.L_2666:
        /*005c*/ 	.word	0x00000080
        /*0060*/ 	.word	0x00000001
        /*0064*/ 	.word	0x00000001


	//----- nvinfo : EIATTR_CRS_STACK_SIZE
	.align		4
.L_2667:
        /*0068*/ 	.byte	0x04, 0x1e
        /*006a*/ 	.short	(.L_2669 - .L_2668)
.L_2668:
        /*006c*/ 	.word	0x00000000


	//----- nvinfo : EIATTR_CBANK_PARAM_SIZE
	.align		4
.L_2669:
        /*0070*/ 	.byte	0x03, 0x19
        /*0072*/ 	.short	0x0020


	//----- nvinfo : EIATTR_PARAM_CBANK
	.align		4
        /*0074*/ 	.byte	0x04, 0x0a
        /*0076*/ 	.short	(.L_2671 - .L_2670)
	.align		4
.L_2670:
        /*0078*/ 	.word	index@(.nv.constant0._ZN2at6native29vectorized_elementwise_kernelILi4ENS0_13BinaryFunctorIN3c108BFloat16ES4_S4_ZZZNS0_16fmin_kernel_cudaERNS_18TensorIteratorBaseEENKUlvE_clEvENKUlvE2_clEvEUlS4_S4_E_EESt5arrayIPcLm3EEEEviT0_T1_)
        /*007c*/ 	.short	0x0380
        /*007e*/ 	.short	0x0020


	//----- nvinfo : EIATTR_SW_WAR
	.align		4
.L_2671:
        /*0080*/ 	.byte	0x04, 0x36
        /*0082*/ 	.short	(.L_2673 - .L_2672)
.L_2672:
        /*0084*/ 	.word	0x00000008
.L_2673:


//--------------------- .nv.info._ZN2at6native29vectorized_elementwise_kernelILi8ENS0_13BinaryFunctorIN3c108BFloat16ES4_S4_ZZZNS0_16fmin_kernel_cudaERNS_18TensorIteratorBaseEENKUlvE_clEvENKUlvE2_clEvEUlS4_S4_E_EESt5arrayIPcLm3EEEEviT0_T1_ --------------------------
	.section	.nv.info._ZN2at6native29vectorized_elementwise_kernelILi8ENS0_13BinaryFunctorIN3c108BFloat16ES4_S4_ZZZNS0_16fmin_kernel_cudaERNS_18TensorIteratorBaseEENKUlvE_clEvENKUlvE2_clEvEUlS4_S4_E_EESt5arrayIPcLm3EEEEviT0_T1_,"",@"SHT_CUDA_INFO"
	.sectionflags	@""
	.align	4


	//----- nvinfo : EIATTR_CUDA_API_VERSION
	.align		4
        /*0000*/ 	.byte	0x04, 0x37
        /*0002*/ 	.short	(.L_2675 - .L_2674)
.L_2674:
        /*0004*/ 	.word	0x00000082


	//----- nvinfo : EIATTR_KPARAM_INFO
	.align		4
.L_2675:
        /*0008*/ 	.byte	0x04, 0x17
        /*000a*/ 	.short	(.L_2677 - .L_2676)
.L_2676:
        /*000c*/ 	.word	0x00000000
        /*0010*/ 	.short	0x0002
        /*0012*/ 	.short	0x0008
        /*0014*/ 	.byte	0x00, 0xf0, 0x61, 0x00


	//----- nvinfo : EIATTR_KPARAM_INFO
	.align		4
.L_2677:
        /*0018*/ 	.byte	0x04, 0x17
        /*001a*/ 	.short	(.L_2679 - .L_2678)
.L_2678:
        /*001c*/ 	.word	0x00000000
        /*0020*/ 	.short	0x0001
        /*0022*/ 	.short	0x0004
        /*0024*/ 	.byte	0x00, 0xf0, 0x05, 0x00


	//----- nvinfo : EIATTR_KPARAM_INFO
	.align		4
.L_2679:
        /*0028*/ 	.byte	0x04, 0x17
        /*002a*/ 	.short	(.L_2681 - .L_2680)
.L_2680:
        /*002c*/ 	.word	0x00000000
        /*0030*/ 	.short	0x0000
        /*0032*/ 	.short	0x0000
        /*0034*/ 	.byte	0x00, 0xf0, 0x11, 0x00


	//----- nvinfo : EIATTR_SPARSE_MMA_MASK
	.align		4
.L_2681:
        /*0038*/ 	.byte	0x03, 0x50
        /*003a*/ 	.short	0x0000


	//----- nvinfo : EIATTR_MAXREG_COUNT
	.align		4
        /*003c*/ 	.byte	0x03, 0x1b
        /*003e*/ 	.short	0x00ff


	//----- nvinfo : EIATTR_MERCURY_ISA_VERSION
	.align		4
        /*0040*/ 	.byte	0x03, 0x5f
        /*0042*/ 	.short	0x0101


	//----- nvinfo : EIATTR_VRC_CTA_INIT_COUNT
	.align		4
        /*0044*/ 	.byte	0x02, 0x4a
	.zero		1
	.zero		1


	//----- nvinfo : EIATTR_EXIT_INSTR_OFFSETS
	.align		4
        /*0048*/ 	.byte	0x04, 0x1c
        /*004a*/ 	.short	(.L_2683 - .L_2682)


	//   ....[0]....
.L_2682:
        /*004c*/ 	.word	0x00000010


	//----- nvinfo : EIATTR_MAX_THREADS
	.align		4
.L_2683:
        /*0050*/ 	.byte	0x04, 0x05
        /*0052*/ 	.short	(.L_2685 - .L_2684)
.L_2684:
        /*0054*/ 	.word	0x00000080
        /*0058*/ 	.word	0x00000001
        /*005c*/ 	.word	0x00000001


	//----- nvinfo : EIATTR_CBANK_PARAM_SIZE
	.align		4
.L_2685:
        /*0060*/ 	.byte	0x03, 0x19
        /*0062*/ 	.short	0x0020


	//----- nvinfo : EIATTR_PARAM_CBANK
	.align		4
        /*0064*/ 	.byte	0x04, 0x0a
        /*0066*/ 	.short	(.L_2687 - .L_2686)
	.align		4
.L_2686:
        /*0068*/ 	.word	index@(.nv.constant0._ZN2at6native29vectorized_elementwise_kernelILi8ENS0_13BinaryFunctorIN3c108BFloat16ES4_S4_ZZZNS0_16fmin_kernel_cudaERNS_18TensorIteratorBaseEENKUlvE_clEvENKUlvE2_clEvEUlS4_S4_E_EESt5arrayIPcLm3EEEEviT0_T1_)
        /*006c*/ 	.short	0x0380
        /*006e*/ 	.short	0x0020


	//----- nvinfo : EIATTR_SW_WAR
	.align		4
.L_2687:
        /*0070*/ 	.byte	0x04, 0x36
        /*0072*/ 	.short	(.L_2689 - .L_2688)
.L_2688:
        /*0074*/ 	.word	0x00000008
.L_2689:


//--------------------- .nv.info._ZN2at6native18elementwise_kernelILi128ELi4EZNS0_15gpu_kernel_implINS0_13AUnaryFunctorIN3c104HalfES5_S5_ZZZNS0_16fmin_kernel_cudaERNS_18TensorIteratorBaseEENKUlvE_clEvENKUlvE1_clEvEUlS5_S5_E_EEEEvS7_RKT_EUliE_EEviT1_ --------------------------
	.section	.nv.info._ZN2at6native18elementwise_kernelILi128ELi4EZNS0_15gpu_kernel_implINS0_13AUnaryFunctorIN3c104HalfES5_S5_ZZZNS0_16fmin_kernel_cudaERNS_18TensorIteratorBaseEENKUlvE_clEvENKUlvE1_clEvEUlS5_S5_E_EEEEvS7_RKT_EUliE_EEviT1_,"",@"SHT_CUDA_INFO"
	.sectionflags	@""
	.align	4


	//----- nvinfo : EIATTR_CUDA_API_VERSION
	.align		4
        /*0000*/ 	.byte	0x04, 0x37
        /*0002*/ 	.short	(.L_2691 - .L_2690)
.L_2690:
        /*0004*/ 	.word	0x00000082


	//----- nvinfo : EIATTR_KPARAM_INFO
	.align		4
.L_2691:
        /*0008*/ 	.byte	0x04, 0x17
        /*000a*/ 	.short	(.L_2693 - .L_2692)
.L_2692:
        /*000c*/ 	.word	0x00000000
        /*0010*/ 	.short	0x0001
        /*0012*/ 	.short	0x0008
        /*0014*/ 	.byte	0x00, 0xf0, 0x61, 0x08


	//----- nvinfo : EIATTR_KPARAM_INFO
	.align		4
.L_2693:
        /*0018*/ 	.byte	0x04, 0x17
        /*001a*/ 	.short	(.L_2695 - .L_2694)
.L_2694:
        /*001c*/ 	.word	0x00000000
        /*0020*/ 	.short	0x0000
        /*0022*/ 	.short	0x0000
        /*0024*/ 	.byte	0x00, 0xf0, 0x11, 0x00


	//----- nvinfo : EIATTR_SPARSE_MMA_MASK
	.align		4
.L_2695:
        /*0028*/ 	.byte	0x03, 0x50
        /*002a*/ 	.short	0x0000


	//----- nvinfo : EIATTR_MAXREG_COUNT
	.align		4
        /*002c*/ 	.byte	0x03, 0x1b
        /*002e*/ 	.short	0x0080


	//----- nvinfo : EIATTR_EXTERNS
	.align		4
        /*0030*/ 	.byte	0x04, 0x0f
        /*0032*/ 	.short	(.L_2697 - .L_2696)


	//   ....[0]....
	.align		4
.L_2696:
        /*0034*/ 	.word	index@(__assertfail)


	//----- nvinfo : EIATTR_MERCURY_ISA_VERSION
	.align		4
.L_2697:
        /*0038*/ 	.byte	0x03, 0x5f
        /*003a*/ 	.short	0x0101


	//----- nvinfo : EIATTR_VRC_CTA_INIT_COUNT
	.align		4
        /*003c*/ 	.byte	0x02, 0x4a
	.zero		1
	.zero		1


	//----- nvinfo : EIATTR_SYSCALL_OFFSETS
	.align		4
        /*0040*/ 	.byte	0x04, 0x46
        /*0042*/ 	.short	(.L_2699 - .L_2698)


	//   ....[0]....
.L_2698:
        /*0044*/ 	.word	0x00002270


	//   ....[1]....
        /*0048*/ 	.word	0x000031a0


	//   ....[2]....
        /*004c*/ 	.word	0x000055b0


	//   ....[3]....
        /*0050*/ 	.word	0x00006310


	//   ....[4]....
        /*0054*/ 	.word	0x00008830


	//   ....[5]....
        /*0058*/ 	.word	0x00009590


	//   ....[6]....
        /*005c*/ 	.word	0x0000bac0


	//   ....[7]....
        /*0060*/ 	.word	0x0000c7f0


	//----- nvinfo : EIATTR_EXIT_INSTR_OFFSETS
	.align		4
.L_2699:
        /*0064*/ 	.byte	0x04, 0x1c
        /*0066*/ 	.short	(.L_2701 - .L_2700)


	//   ....[0]....
.L_2700:
        /*0068*/ 	.word	0x00009870


	//   ....[1]....
        /*006c*/ 	.word	0x0000bc90


	//   ....[2]....
        /*0070*/ 	.word	0x0000bcd0


	//   ....[3]....
        /*0074*/ 	.word	0x0000bd70


	//   ....[4]....
        /*0078*/ 	.word	0x0000bdb0


	//   ....[5]....
        /*007c*/ 	.word	0x0000bdf0


	//   ....[6]....
        /*0080*/ 	.word	0x0000be80


	//   ....[7]....
        /*0084*/ 	.word	0x0000bea0


	//   ....[8]....
        /*0088*/ 	.word	0x0000bf40


	//   ....[9]....
        /*008c*/ 	.word	0x0000bf90


	//   ....[10]....
        /*0090*/ 	.word	0x0000bfe0


	//   ....[11]....
        /*0094*/ 	.word	0x0000c0c0


	//   ....[12]....
        /*0098*/ 	.word	0x0000c230


	//   ....[13]....
        /*009c*/ 	.word	0x0000c3a0


	//   ....[14]....
        /*00a0*/ 	.word	0x0000c500


	//   ....[15]....
        /*00a4*/ 	.word	0x0000c540


	//   ....[16]....
        /*00a8*/ 	.word	0x0000c580


	//   ....[17]....
        /*00ac*/ 	.word	0x0000c630


	//   ....[18]....
        /*00b0*/ 	.word	0x0000c690


	//   ....[19]....
        /*00b4*/ 	.word	0x0000c800


	//   ....[20]....
        /*00b8*/ 	.word	0x0000c910


	//   ....[21]....
        /*00bc*/ 	.word	0x0000ca50


	//   ....[22]....
        /*00c0*/ 	.word	0x0000ca90


	//----- nvinfo : EIATTR_MAX_THREADS
	.align		4
.L_2701:
        /*00c4*/ 	.byte	0x04, 0x05
        /*00c6*/ 	.short	(.L_2703 - .L_2702)
.L_2702:
        /*00c8*/ 	.word	0x00000080
        /*00cc*/ 	.word	0x00000001
        /*00d0*/ 	.word	0x00000001


	//----- nvinfo : EIATTR_CRS_STACK_SIZE
	.align		4
.L_2703:
        /*00d4*/ 	.byte	0x04, 0x1e
        /*00d6*/ 	.short	(.L_2705 - .L_2704)
.L_2704:
        /*00d8*/ 	.word	0x00000000


	//----- nvinfo : EIATTR_CBANK_PARAM_SIZE
	.align		4
.L_2705:
        /*00dc*/ 	.byte	0x03, 0x19
        /*00de*/ 	.short	0x0220


	//----- nvinfo : EIATTR_PARAM_CBANK
	.align		4
        /*00e0*/ 	.byte	0x04, 0x0a
        /*00e2*/ 	.short	(.L_2707 - .L_2706)
	.align		4
.L_2706:
        /*00e4*/ 	.word	index@(.nv.constant0._ZN2at6native18elementwise_kernelILi128ELi4EZNS0_15gpu_kernel_implINS0_13AUnaryFunctorIN3c104HalfES5_S5_ZZZNS0_16fmin_kernel_cudaERNS_18TensorIteratorBaseEENKUlvE_clEvENKUlvE1_clEvEUlS5_S5_E_EEEEvS7_RKT_EUliE_EEviT1_)
        /*00e8*/ 	.short	0x0380
        /*00ea*/ 	.short	0x0220


	//----- nvinfo : EIATTR_SW_WAR
	.align		4
.L_2707:
        /*00ec*/ 	.byte	0x04, 0x36
        /*00ee*/ 	.short	(.L_2709 - .L_2708)
.L_2708:
        /*00f0*/ 	.word	0x00000008
.L_2709:


//--------------------- .nv.info._ZN2at6native27unrolled_elementwise_kernelINS0_13AUnaryFunctorIN3c104HalfES4_S4_ZZZNS0_16fmin_kernel_cudaERNS_18TensorIteratorBaseEENKUlvE_clEvENKUlvE1_clEvEUlS4_S4_E_EESt5arrayIPcLm2EELi4E23TrivialOffsetCalculatorILi1EjESF_NS0_6memory12LoadWithCastILi1EEENSG_13StoreWithCastILi1EEEEEviT_T0_T2_T3_T4_T5_ --------------------------
	.section	.nv.info._ZN2at6native27unrolled_elementwise_kernelINS0_13AUnaryFunctorIN3c104HalfES4_S4_ZZZNS0_16fmin_kernel_cudaERNS_18TensorIteratorBaseEENKUlvE_clEvENKUlvE1_clEvEUlS4_S4_E_EESt5arrayIPcLm2EELi4E23TrivialOffsetCalculatorILi1EjESF_NS0_6memory12LoadWithCastILi1EEENSG_13StoreWithCastILi1EEEEEviT_T0_T2_T3_T4_T5_,"",@"SHT_CUDA_INFO"
	.sectionflags	@""
	.align	4


	//----- nvinfo : EIATTR_CUDA_API_VERSION
	.align		4
        /*0000*/ 	.byte	0x04, 0x37
        /*0002*/ 	.short	(.L_2711 - .L_2710)
.L_2710:
        /*0004*/ 	.word	0x00000082


	//----- nvinfo : EIATTR_KPARAM_INFO
	.align		4
.L_2711:
        /*0008*/ 	.byte	0x04, 0x17
        /*000a*/ 	.short	(.L_2713 - .L_2712)
.L_2712:
        /*000c*/ 	.word	0x00000000
        /*0010*/ 	.short	0x0006
        /*0012*/ 	.short	0x0024
        /*0014*/ 	.byte	0x00, 0xf0, 0x21, 0x00


	//----- nvinfo : EIATTR_KPARAM_INFO
	.align		4
.L_2713:
        /*0018*/ 	.byte	0x04, 0x17
        /*001a*/ 	.short	(.L_2715 - .L_2714)
.L_2714:
        /*001c*/ 	.word	0x00000000
        /*0020*/ 	.short	0x0005
        /*0022*/ 	.short	0x001c
        /*0024*/ 	.byte	0x00, 0xf0, 0x21, 0x00


	//----- nvinfo : EIATTR_KPARAM_INFO
	.align		4
.L_2715:
        /*0028*/ 	.byte	0x04, 0x17
        /*002a*/ 	.short	(.L_2717 - .L_2716)
.L_2716:
        /*002c*/ 	.word	0x00000000
        /*0030*/ 	.short	0x0004
        /*0032*/ 	.short	0x0019
        /*0034*/ 	.byte	0x00, 0xf0, 0x05, 0x00


	//----- nvinfo : EIATTR_KPARAM_INFO
	.align		4
.L_2717:
        /*0038*/ 	.byte	0x04, 0x17
        /*003a*/ 	.short	(.L_2719 - .L_2718)
.L_2718:
        /*003c*/ 	.word	0x00000000
        /*0040*/ 	.short	0x0003
        /*0042*/ 	.short	0x0018
        /*0044*/ 	.byte	0x00, 0xf0, 0x05, 0x00


	//----- nvinfo : EIATTR_KPARAM_INFO
	.align		4
.L_2719:
        /*0048*/ 	.byte	0x04, 0x17
        /*004a*/ 	.short	(.L_2721 - .L_2720)
.L_2720:
        /*004c*/ 	.word	0x00000000
        /*0050*/ 	.short	0x0002
        /*0052*/ 	.short	0x0008
        /*0054*/ 	.byte	0x00, 0xf0, 0x41, 0x00


	//----- nvinfo : EIATTR_KPARAM_INFO
	.align		4
.L_2721:
        /*0058*/ 	.byte	0x04, 0x17
        /*005a*/ 	.short	(.L_2723 - .L_2722)
.L_2722:
        /*005c*/ 	.word	0x00000000
        /*0060*/ 	.short	0x0001
        /*0062*/ 	.short	0x0004
        /*0064*/ 	.byte	0x00, 0xf0, 0x11, 0x00


	//----- nvinfo : EIATTR_KPARAM_INFO
	.align		4
.L_2723:
        /*0068*/ 	.byte	0x04, 0x17
        /*006a*/ 	.short	(.L_2725 - .L_2724)
.L_2724:
        /*006c*/ 	.word	0x00000000
        /*0070*/ 	.short	0x0000
        /*0072*/ 	.short	0x0000
        /*0074*/ 	.byte	0x00, 0xf0, 0x11, 0x00


	//----- nvinfo : EIATTR_SPARSE_MMA_MASK
	.align		4
.L_2725:
        /*0078*/ 	.byte	0x03, 0x50
        /*007a*/ 	.short	0x0000


	//----- nvinfo : EIATTR_MAXREG_COUNT
	.align		4
        /*007c*/ 	.byte	0x03, 0x1b
        /*007e*/ 	.short	0x00ff


	//----- nvinfo : EIATTR_EXTERNS
	.align		4
        /*0080*/ 	.byte	0x04, 0x0f
        /*0082*/ 	.short	(.L_2727 - .L_2726)


	//   ....[0]....
	.align		4
.L_2726:
        /*0084*/ 	.word	index@(__assertfail)


	//----- nvinfo : EIATTR_MERCURY_ISA_VERSION
	.align		4
.L_2727:
        /*0088*/ 	.byte	0x03, 0x5f
        /*008a*/ 	.short	0x0101


	//----- nvinfo : EIATTR_VRC_CTA_INIT_COUNT
	.align		4
        /*008c*/ 	.byte	0x02, 0x4a
	.zero		1
	.zero		1


	//----- nvinfo : EIATTR_SYSCALL_OFFSETS
	.align		4
        /*0090*/ 	.byte	0x04, 0x46
        /*0092*/ 	.short	(.L_2729 - .L_2728)


	//   ....[0]....
.L_2728:
        /*0094*/ 	.word	0x00001040


	//   ....[1]....
        /*0098*/ 	.word	0x00002260


	//   ....[2]....
        /*009c*/ 	.word	0x000033c0


	//   ....[3]....
        /*00a0*/ 	.word	0x00004440


	//   ....[4]....
        /*00a4*/ 	.word	0x000055c0


	//   ....[5]....
        /*00a8*/ 	.word	0x00006480


	//   ....[6]....
        /*00ac*/ 	.word	0x00007400


	//   ....[7]....
        /*00b0*/ 	.word	0x00008380


	//----- nvinfo : EIATTR_EXIT_INSTR_OFFSETS
	.align		4
.L_2729:
        /*00b4*/ 	.byte	0x04, 0x1c
        /*00b6*/ 	.short	(.L_2731 - .L_2730)


	//   ....[0]....
.L_2730:
        /*00b8*/ 	.word	0x000076d0


	//   ....[1]....
        /*00bc*/ 	.word	0x00007820


	//   ....[2]....
        /*00c0*/ 	.word	0x00007860


	//   ....[3]....
        /*00c4*/ 	.word	0x00007900


	//   ....[4]....
        /*00c8*/ 	.word	0x00007940


	//   ....[5]....
        /*00cc*/ 	.word	0x00007980


	//   ....[6]....
        /*00d0*/ 	.word	0x00007a10


	//   ....[7]....
        /*00d4*/ 	.word	0x00007a30


	//   ....[8]....
        /*00d8*/ 	.word	0x00007ad0


	//   ....[9]....
        /*00dc*/ 	.word	0x00007b20


	//   ....[10]....
        /*00e0*/ 	.word	0x00007b70


	//   ....[11]....
        /*00e4*/ 	.word	0x00007c50


	//   ....[12]....
        /*00e8*/ 	.word	0x00007dc0


	//   ....[13]....
        /*00ec*/ 	.word	0x00007f30


	//   ....[14]....
        /*00f0*/ 	.word	0x00008090


	//   ....[15]....
        /*00f4*/ 	.word	0x000080d0


	//   ....[16]....
        /*00f8*/ 	.word	0x00008110


	//   ....[17]....
        /*00fc*/ 	.word	0x000081c0


	//   ....[18]....
        /*0100*/ 	.word	0x00008220


	//   ....[19]....
        /*0104*/ 	.word	0x00008390


	//   ....[20]....
        /*0108*/ 	.word	0x000084a0


	//   ....[21]....
        /*010c*/ 	.word	0x000085e0


	//   ....[22]....
        /*0110*/ 	.word	0x00008620


	//----- nvinfo : EIATTR_MAX_THREADS
	.align		4
.L_2731:
        /*0114*/ 	.byte	0x04, 0x05
        /*0116*/ 	.short	(.L_2733 - .L_2732)
.L_2732:
        /*0118*/ 	.word	0x00000080
        /*011c*/ 	.word	0x00000001
        /*0120*/ 	.word	0x00000001


	//----- nvinfo : EIATTR_CRS_STACK_SIZE
	.align		4
.L_2733:
        /*0124*/ 	.byte	0x04, 0x1e
        /*0126*/ 	.short	(.L_2735 - .L_2734)
.L_2734:
        /*0128*/ 	.word	0x00000000


	//----- nvinfo : EIATTR_CBANK_PARAM_SIZE
	.align		4
.L_2735:
        /*012c*/ 	.byte	0x03, 0x19
        /*012e*/ 	.short	0x002c


	//----- nvinfo : EIATTR_PARAM_CBANK
	.align		4
        /*0130*/ 	.byte	0x04, 0x0a
        /*0132*/ 	.short	(.L_2737 - .L_2736)
	.align		4
.L_2736:
        /*0134*/ 	.word	index@(.nv.constant0._ZN2at6native27unrolled_elementwise_kernelINS0_13AUnaryFunctorIN3c104HalfES4_S4_ZZZNS0_16fmin_kernel_cudaERNS_18TensorIteratorBaseEENKUlvE_clEvENKUlvE1_clEvEUlS4_S4_E_EESt5arrayIPcLm2EELi4E23TrivialOffsetCalculatorILi1EjESF_NS0_6memory12LoadWithCastILi1EEENSG_13StoreWithCastILi1EEEEEviT_T0_T2_T3_T4_T5_)
        /*0138*/ 	.short	0x0380
        /*013a*/ 	.short	0x002c


	//----- nvinfo : EIATTR_SW_WAR
	.align		4
.L_2737:
        /*013c*/ 	.byte	0x04, 0x36
        /*013e*/ 	.short	(.L_2739 - .L_2738)
.L_2738:
        /*0140*/ 	.word	0x00000008
.L_2739:


//--------------------- .nv.info._ZN2at6native18elementwise_kernelILi128ELi4EZNS0_22gpu_kernel_impl_nocastINS0_13AUnaryFunctorIN3c104HalfES5_S5_ZZZNS0_16fmin_kernel_cudaERNS_18TensorIteratorBaseEENKUlvE_clEvENKUlvE1_clEvEUlS5_S5_E_EEEEvS7_RKT_EUliE_EEviT1_ --------------------------
	.section	.nv.info._ZN2at6native18elementwise_kernelILi128ELi4EZNS0_22gpu_kernel_impl_nocastINS0_13AUnaryFunctorIN3c104HalfES5_S5_ZZZNS0_16fmin_kernel_cudaERNS_18TensorIteratorBaseEENKUlvE_clEvENKUlvE1_clEvEUlS5_S5_E_EEEEvS7_RKT_EUliE_EEviT1_,"",@"SHT_CUDA_INFO"
	.sectionflags	@""
	.align	4


	//----- nvinfo : EIATTR_CUDA_API_VERSION
	.align		4
        /*0000*/ 	.byte	0x04, 0x37
        /*0002*/ 	.short	(.L_2741 - .L_2740)
.L_2740:
        /*0004*/ 	.word	0x00000082


	//----- nvinfo : EIATTR_KPARAM_INFO
	.align		4
.L_2741:
        /*0008*/ 	.byte	0x04, 0x17
        /*000a*/ 	.short	(.L_2743 - .L_2742)
.L_2742:
        /*000c*/ 	.word	0x00000000
        /*0010*/ 	.short	0x0001
        /*0012*/ 	.short	0x0008
        /*0014*/ 	.byte	0x00, 0xf0, 0x61, 0x08


	//----- nvinfo : EIATTR_KPARAM_INFO
	.align		4
.L_2743:
        /*0018*/ 	.byte	0x04, 0x17
        /*001a*/ 	.short	(.L_2745 - .L_2744)
.L_2744:
        /*001c*/ 	.word	0x00000000
        /*0020*/ 	.short	0x0000
        /*0022*/ 	.short	0x0000
        /*0024*/ 	.byte	0x00, 0xf0, 0x11, 0x00


	//----- nvinfo : EIATTR_SPARSE_MMA_MASK
	.align		4
.L_2745:
        /*0028*/ 	.byte	0x03, 0x50
        /*002a*/ 	.short	0x0000


	//----- nvinfo : EIATTR_MAXREG_COUNT
	.align		4
        /*002c*/ 	.byte	0x03, 0x1b
        /*002e*/ 	.short	0x0080


	//----- nvinfo : EIATTR_MERCURY_ISA_VERSION
	.align		4
        /*0030*/ 	.byte	0x03, 0x5f
        /*0032*/ 	.short	0x0101


	//----- nvinfo : EIATTR_VRC_CTA_INIT_COUNT
	.align		4
        /*0034*/ 	.byte	0x02, 0x4a
	.zero		1
	.zero		1


	//----- nvinfo : EIATTR_EXIT_INSTR_OFFSETS
	.align		4
        /*0038*/ 	.byte	0x04, 0x1c
        /*003a*/ 	.short	(.L_2747 - .L_2746)


	//   ....[0]....
.L_2746:
        /*003c*/ 	.word	0x00000360


	//   ....[1]....
        /*0040*/ 	.word	0x00000400


	//   ....[2]....
        /*0044*/ 	.word	0x00003f80


	//   ....[3]....
        /*0048*/ 	.word	0x000052f0


	//----- nvinfo : EIATTR_MAX_THREADS
	.align		4
.L_2747:
        /*004c*/ 	.byte	0x04, 0x05
        /*004e*/ 	.short	(.L_2749 - .L_2748)
.L_2748:
        /*0050*/ 	.word	0x00000080
        /*0054*/ 	.word	0x00000001
        /*0058*/ 	.word	0x00000001


	//----- nvinfo : EIATTR_CRS_STACK_SIZE
	.align		4
.L_2749:
        /*005c*/ 	.byte	0x04, 0x1e
        /*005e*/ 	.short	(.L_2751 - .L_2750)
.L_2750:
        /*0060*/ 	.word	0x00000000


	//----- nvinfo : EIATTR_CBANK_PARAM_SIZE
	.align		4
.L_2751:
        /*0064*/ 	.byte	0x03, 0x19
        /*0066*/ 	.short	0x0220


	//----- nvinfo : EIATTR_PARAM_CBANK
	.align		4
        /*0068*/ 	.byte	0x04, 0x0a
        /*006a*/ 	.short	(.L_2753 - .L_2752)
	.align		4
.L_2752:
        /*006c*/ 	.word	index@(.nv.constant0._ZN2at6native18elementwise_kernelILi128ELi4EZNS0_22gpu_kernel_impl_nocastINS0_13AUnaryFunctorIN3c104HalfES5_S5_ZZZNS0_16fmin_kernel_cudaERNS_18TensorIteratorBaseEENKUlvE_clEvENKUlvE1_clEvEUlS5_S5_E_EEEEvS7_RKT_EUliE_EEviT1_)
        /*0070*/ 	.short	0x0380
        /*0072*/ 	.short	0x0220


	//----- nvinfo : EIATTR_SW_WAR
	.align		4
.L_2753:
        /*0074*/ 	.byte	0x04, 0x36
        /*0076*/ 	.short	(.L_2755 - .L_2754)
.L_2754:
        /*0078*/ 	.word	0x00000008
.L_2755:


//--------------------- .nv.info._ZN2at6native27unrolled_elementwise_kernelINS0_13AUnaryFunctorIN3c104HalfES4_S4_ZZZNS0_16fmin_kernel_cudaERNS_18TensorIteratorBaseEENKUlvE_clEvENKUlvE1_clEvEUlS4_S4_E_EESt5arrayIPcLm2EELi4E23TrivialOffsetCalculatorILi1EjESF_NS0_6memory15LoadWithoutCastENSG_16StoreWithoutCastEEEviT_T0_T2_T3_T4_T5_ --------------------------
	.section	.nv.info._ZN2at6native27unrolled_elementwise_kernelINS0_13AUnaryFunctorIN3c104HalfES4_S4_ZZZNS0_16fmin_kernel_cudaERNS_18TensorIteratorBaseEENKUlvE_clEvENKUlvE1_clEvEUlS4_S4_E_EESt5arrayIPcLm2EELi4E23TrivialOffsetCalculatorILi1EjESF_NS0_6memory15LoadWithoutCastENSG_16StoreWithoutCastEEEviT_T0_T2_T3_T4_T5_,"",@"SHT_CUDA_INFO"
	.sectionflags	@""
	.align	4


	//----- nvinfo : EIATTR_CUDA_API_VERSION
	.align		4
        /*0000*/ 	.byte	0x04, 0x37
        /*0002*/ 	.short	(.L_2757 - .L_2756)
.L_2756:
        /*0004*/ 	.word	0x00000082


	//----- nvinfo : EIATTR_KPARAM_INFO
	.align		4
.L_2757:
        /*0008*/ 	.byte	0x04, 0x17
        /*000a*/ 	.short	(.L_2759 - .L_2758)
.L_2758:
        /*000c*/ 	.word	0x00000000
        /*0010*/ 	.short	0x0006
        /*0012*/ 	.short	0x001b
        /*0014*/ 	.byte	0x00, 0xf0, 0x05, 0x00


	//----- nvinfo : EIATTR_KPARAM_INFO
	.align		4
.L_2759:
        /*0018*/ 	.byte	0x04, 0x17
        /*001a*/ 	.short	(.L_2761 - .L_2760)
.L_2760:
        /*001c*/ 	.word	0x00000000
        /*0020*/ 	.short	0x0005
        /*0022*/ 	.short	0x001a
        /*0024*/ 	.byte	0x00, 0xf0, 0x05, 0x00


	//----- nvinfo : EIATTR_KPARAM_INFO
	.align		4
.L_2761:
        /*0028*/ 	.byte	0x04, 0x17
        /*002a*/ 	.short	(.L_2763 - .L_2762)
.L_2762:
        /*002c*/ 	.word	0x00000000
        /*0030*/ 	.short	0x0004
        /*0032*/ 	.short	0x0019
        /*0034*/ 	.byte	0x00, 0xf0, 0x05, 0x00


	//----- nvinfo : EIATTR_KPARAM_INFO
	.align		4
.L_2763:
        /*0038*/ 	.byte	0x04, 0x17
        /*003a*/ 	.short	(.L_2765 - .L_2764)
.L_2764:
        /*003c*/ 	.word	0x00000000
        /*0040*/ 	.short	0x0003
        /*0042*/ 	.short	0x0018
        /*0044*/ 	.byte	0x00, 0xf0, 0x05, 0x00


	//----- nvinfo : EIATTR_KPARAM_INFO
	.align		4
.L_2765:
        /*0048*/ 	.byte	0x04, 0x17
        /*004a*/ 	.short	(.L_2767 - .L_2766)
.L_2766:
        /*004c*/ 	.word	0x00000000
        /*0050*/ 	.short	0x0002
        /*0052*/ 	.short	0x0008
        /*0054*/ 	.byte	0x00, 0xf0, 0x41, 0x00


	//----- nvinfo : EIATTR_KPARAM_INFO
	.align		4
.L_2767:
        /*0058*/ 	.byte	0x04, 0x17
        /*005a*/ 	.short	(.L_2769 - .L_2768)
.L_2768:
        /*005c*/ 	.word	0x00000000
        /*0060*/ 	.short	0x0001
        /*0062*/ 	.short	0x0004
        /*0064*/ 	.byte	0x00, 0xf0, 0x11, 0x00


	//----- nvinfo : EIATTR_KPARAM_INFO
	.align		4
.L_2769:
        /*0068*/ 	.byte	0x04, 0x17
        /*006a*/ 	.short	(.L_2771 - .L_2770)
.L_2770:
        /*006c*/ 	.word	0x00000000
        /*0070*/ 	.short	0x0000
        /*0072*/ 	.short	0x0000
        /*0074*/ 	.byte	0x00, 0xf0, 0x11, 0x00


	//----- nvinfo : EIATTR_SPARSE_MMA_MASK
	.align		4
.L_2771:
        /*0078*/ 	.byte	0x03, 0x50
        /*007a*/ 	.short	0x0000


	//----- nvinfo : EIATTR_MAXREG_COUNT
	.align		4
        /*007c*/ 	.byte	0x03, 0x1b
        /*007e*/ 	.short	0x00ff


	//----- nvinfo : EIATTR_MERCURY_ISA_VERSION
	.align		4
        /*0080*/ 	.byte	0x03, 0x5f
        /*0082*/ 	.short	0x0101


	//----- nvinfo : EIATTR_VRC_CTA_INIT_COUNT
	.align		4
        /*0084*/ 	.byte	0x02, 0x4a
	.zero		1
	.zero		1


	//----- nvinfo : EIATTR_EXIT_INSTR_OFFSETS
	.align		4
        /*0088*/ 	.byte	0x04, 0x1c
        /*008a*/ 	.short	(.L_2773 - .L_2772)


	//   ....[0]....
.L_2772:
        /*008c*/ 	.word	0x000004d0


	//   ....[1]....
        /*0090*/ 	.word	0x00000570


	//----- nvinfo : EIATTR_MAX_THREADS
	.align		4
.L_2773:
        /*0094*/ 	.byte	0x04, 0x05
        /*0096*/ 	.short	(.L_2775 - .L_2774)
.L_2774:
        /*0098*/ 	.word	0x00000080
        /*009c*/ 	.word	0x00000001
        /*00a0*/ 	.word	0x00000001


	//----- nvinfo : EIATTR_CRS_STACK_SIZE
	.align		4
.L_2775:
        /*00a4*/ 	.byte	0x04, 0x1e
        /*00a6*/ 	.short	(.L_2777 - .L_2776)
.L_2776:
        /*00a8*/ 	.word	0x00000000


	//----- nvinfo : EIATTR_CBANK_PARAM_SIZE
	.align		4
.L_2777:
        /*00ac*/ 	.byte	0x03, 0x19
        /*00ae*/ 	.short	0x001c


	//----- nvinfo : EIATTR_PARAM_CBANK
	.align		4
        /*00b0*/ 	.byte	0x04, 0x0a
        /*00b2*/ 	.short	(.L_2779 - .L_2778)
	.align		4
.L_2778:
        /*00b4*/ 	.word	index@(.nv.constant0._ZN2at6native27unrolled_elementwise_kernelINS0_13AUnaryFunctorIN3c104HalfES4_S4_ZZZNS0_16fmin_kernel_cudaERNS_18TensorIteratorBaseEENKUlvE_clEvENKUlvE1_clEvEUlS4_S4_E_EESt5arrayIPcLm2EELi4E23TrivialOffsetCalculatorILi1EjESF_NS0_6memory15LoadWithoutCastENSG_16StoreWithoutCastEEEviT_T0_T2_T3_T4_T5_)
        /*00b8*/ 	.short	0x0380
        /*00ba*/ 	.short	0x001c


	//----- nvinfo : EIATTR_SW_WAR
	.align		4
.L_2779:
        /*00bc*/ 	.byte	0x04, 0x36
        /*00be*/ 	.short	(.L_2781 - .L_2780)
.L_2780:
        /*00c0*/ 	.word	0x00000008
.L_2781:


//--------------------- .nv.info._ZN2at6native29vectorized_elementwise_kernelILi2ENS0_13AUnaryFunctorIN3c104HalfES4_S4_ZZZNS0_16fmin_kernel_cudaERNS_18TensorIteratorBaseEENKUlvE_clEvENKUlvE1_clEvEUlS4_S4_E_EESt5arrayIPcLm2EEEEviT0_T1_ --------------------------
	.section	.nv.info._ZN2at6native29vectorized_elementwise_kernelILi2ENS0_13AUnaryFunctorIN3c104HalfES4_S4_ZZZNS0_16fmin_kernel_cudaERNS_18TensorIteratorBaseEENKUlvE_clEvENKUlvE1_clEvEUlS4_S4_E_EESt5arrayIPcLm2EEEEviT0_T1_,"",@"SHT_CUDA_INFO"
	.sectionflags	@""
	.align	4


	//----- nvinfo : EIATTR_CUDA_API_VERSION
	.align		4
        /*0000*/ 	.byte	0x04, 0x37
        /*0002*/ 	.short	(.L_2783 - .L_2782)
.L_2782:
        /*0004*/ 	.word	0x00000082


	//----- nvinfo : EIATTR_KPARAM_INFO
	.align		4
.L_2783:
        /*0008*/ 	.byte	0x04, 0x17
        /*000a*/ 	.short	(.L_2785 - .L_2784)
.L_2784:
        /*000c*/ 	.word	0x00000000
        /*0010*/ 	.short	0x0002
        /*0012*/ 	.short	0x0008
        /*0014*/ 	.byte	0x00, 0xf0, 0x41, 0x00


	//----- nvinfo : EIATTR_KPARAM_INFO
	.align		4
.L_2785:
        /*0018*/ 	.byte	0x04, 0x17
        /*001a*/ 	.short	(.L_2787 - .L_2786)
.L_2786:
        /*001c*/ 	.word	0x00000000
        /*0020*/ 	.short	0x0001
        /*0022*/ 	.short	0x0004
        /*0024*/ 	.byte	0x00, 0xf0, 0x11, 0x00


	//----- nvinfo : EIATTR_KPARAM_INFO
	.align		4
.L_2787:
        /*0028*/ 	.byte	0x04, 0x17
        /*002a*/ 	.short	(.L_2789 - .L_2788)
.L_2788:
        /*002c*/ 	.word	0x00000000
        /*0030*/ 	.short	0x0000
        /*0032*/ 	.short	0x0000
        /*0034*/ 	.byte	0x00, 0xf0, 0x11, 0x00


	//----- nvinfo : EIATTR_SPARSE_MMA_MASK
	.align		4
.L_2789:
        /*0038*/ 	.byte	0x03, 0x50
        /*003a*/ 	.short	0x0000


	//----- nvinfo : EIATTR_MAXREG_COUNT
	.align		4
        /*003c*/ 	.byte	0x03, 0x1b
        /*003e*/ 	.short	0x00ff


	//----- nvinfo : EIATTR_MERCURY_ISA_VERSION
	.align		4
        /*0040*/ 	.byte	0x03, 0x5f
        /*0042*/ 	.short	0x0101


	//----- nvinfo : EIATTR_VRC_CTA_INIT_COUNT
	.align		4
        /*0044*/ 	.byte	0x02, 0x4a
	.zero		1
	.zero		1


	//----- nvinfo : EIATTR_EXIT_INSTR_OFFSETS
	.align		4
        /*0048*/ 	.byte	0x04, 0x1c
        /*004a*/ 	.short	(.L_2791 - .L_2790)


	//   ....[0]....
.L_2790:
        /*004c*/ 	.word	0x00000ad0


	//   ....[1]....
        /*0050*/ 	.word	0x00000b20


	//   ....[2]....
        /*0054*/ 	.word	0x00000d80


	//----- nvinfo : EIATTR_MAX_THREADS
	.align		4
.L_2791:
        /*0058*/ 	.byte	0x04, 0x05
        /*005a*/ 	.short	(.L_2793 - .L_2792)
.L_2792:
        /*005c*/ 	.word	0x00000080
        /*0060*/ 	.word	0x00000001
        /*0064*/ 	.word	0x00000001


	//----- nvinfo : EIATTR_CRS_STACK_SIZE
	.align		4
.L_2793:
        /*0068*/ 	.byte	0x04, 0x1e
        /*006a*/ 	.short	(.L_2795 - .L_2794)
.L_2794:
        /*006c*/ 	.word	0x00000000


	//----- nvinfo : EIATTR_CBANK_PARAM_SIZE
	.align		4
.L_2795:
        /*0070*/ 	.byte	0x03, 0x19
        /*0072*/ 	.short	0x0018


	//----- nvinfo : EIATTR_PARAM_CBANK
	.align		4
        /*0074*/ 	.byte	0x04, 0x0a
        /*0076*/ 	.short	(.L_2797 - .L_2796)
	.align		4
.L_2796:
        /*0078*/ 	.word	index@(.nv.constant0._ZN2at6native29vectorized_elementwise_kernelILi2ENS0_13AUnaryFunctorIN3c104HalfES4_S4_ZZZNS0_16fmin_kernel_cudaERNS_18TensorIteratorBaseEENKUlvE_clEvENKUlvE1_clEvEUlS4_S4_E_EESt5arrayIPcLm2EEEEviT0_T1_)
        /*007c*/ 	.short	0x0380
        /*007e*/ 	.short	0x0018


	//----- nvinfo : EIATTR_SW_WAR
	.align		4
.L_2797:
        /*0080*/ 	.byte	0x04, 0x36
        /*0082*/ 	.short	(.L_2799 - .L_2798)
.L_2798:
        /*0084*/ 	.word	0x00000008
.L_2799:


//--------------------- .nv.info._ZN2at6native29vectorized_elementwise_kernelILi4ENS0_13AUnaryFunctorIN3c104HalfES4_S4_ZZZNS0_16fmin_kernel_cudaERNS_18TensorIteratorBaseEENKUlvE_clEvENKUlvE1_clEvEUlS4_S4_E_EESt5arrayIPcLm2EEEEviT0_T1_ --------------------------
	.section	.nv.info._ZN2at6native29vectorized_elementwise_kernelILi4ENS0_13AUnaryFunctorIN3c104HalfES4_S4_ZZZNS0_16fmin_kernel_cudaERNS_18TensorIteratorBaseEENKUlvE_clEvENKUlvE1_clEvEUlS4_S4_E_EESt5arrayIPcLm2EEEEviT0_T1_,"",@"SHT_CUDA_INFO"
	.sectionflags	@""
	.align	4


	//----- nvinfo : EIATTR_CUDA_API_VERSION
	.align		4
        /*0000*/ 	.byte	0x04, 0x37
        /*0002*/ 	.short	(.L_2801 - .L_2800)
.L_2800:
        /*0004*/ 	.word	0x00000082


	//----- nvinfo : EIATTR_KPARAM_INFO
	.align		4
.L_2801:
        /*0008*/ 	.byte	0x04, 0x17
        /*000a*/ 	.short	(.L_2803 - .L_2802)
.L_2802:
        /*000c*/ 	.word	0x00000000
        /*0010*/ 	.short	0x0002
        /*0012*/ 	.short	0x0008
        /*0014*/ 	.byte	0x00, 0xf0, 0x41, 0x00


	//----- nvinfo : EIATTR_KPARAM_INFO
	.align		4
.L_2803:
        /*0018*/ 	.byte	0x04, 0x17
        /*001a*/ 	.short	(.L_2805 - .L_2804)
.L_2804:
        /*001c*/ 	.word	0x00000000
        /*0020*/ 	.short	0x0001
        /*0022*/ 	.short	0x0004
        /*0024*/ 	.byte	0x00, 0xf0, 0x11, 0x00


	//----- nvinfo : EIATTR_KPARAM_INFO
	.align		4
.L_2805:
        /*0028*/ 	.byte	0x04, 0x17
        /*002a*/ 	.short	(.L_2807 - .L_2806)
.L_2806:
        /*002c*/ 	.word	0x00000000
        /*0030*/ 	.short	0x0000
        /*0032*/ 	.short	0x0000
        /*0034*/ 	.byte	0x00, 0xf0, 0x11, 0x00


	//----- nvinfo : EIATTR_SPARSE_MMA_MASK
	.align		4
.L_2807:
        /*0038*/ 	.byte	0x03, 0x50
        /*003a*/ 	.short	0x0000


	//----- nvinfo : EIATTR_MAXREG_COUNT
	.align		4
        /*003c*/ 	.byte	0x03, 0x1b
        /*003e*/ 	.short	0x00ff


	//----- nvinfo : EIATTR_MERCURY_ISA_VERSION
	.align		4
        /*0040*/ 	.byte	0x03, 0x5f
        /*0042*/ 	.short	0x0101


	//----- nvinfo : EIATTR_VRC_CTA_INIT_COUNT
	.align		4
        /*0044*/ 	.byte	0x02, 0x4a
	.zero		1
	.zero		1


	//----- nvinfo : EIATTR_EXIT_INSTR_OFFSETS
	.align		4
        /*0048*/ 	.byte	0x04, 0x1c
        /*004a*/ 	.short	(.L_2809 - .L_2808)


	//   ....[0]....
.L_2808:
        /*004c*/ 	.word	0x00000ad0


	//   ....[1]....
        /*0050*/ 	.word	0x00000b20


	//   ....[2]....
        /*0054*/ 	.word	0x00000d40


	//----- nvinfo : EIATTR_MAX_THREADS
	.align		4
.L_2809:
        /*0058*/ 	.byte	0x04, 0x05
        /*005a*/ 	.short	(.L_2811 - .L_2810)
.L_2810:
        /*005c*/ 	.word	0x00000080
        /*0060*/ 	.word	0x00000001
        /*0064*/ 	.word	0x00000001


	//----- nvinfo : EIATTR_CRS_STACK_SIZE
	.align		4
.L_2811:
        /*0068*/ 	.byte	0x04, 0x1e
        /*006a*/ 	.short	(.L_2813 - .L_2812)
.L_2812:
        /*006c*/ 	.word	0x00000000


	//----- nvinfo : EIATTR_CBANK_PARAM_SIZE
	.align		4
.L_2813:
        /*0070*/ 	.byte	0x03, 0x19
        /*0072*/ 	.short	0x0018


	//----- nvinfo : EIATTR_PARAM_CBANK
	.align		4
        /*0074*/ 	.byte	0x04, 0x0a
        /*0076*/ 	.short	(.L_2815 - .L_2814)
	.align		4
.L_2814:
        /*0078*/ 	.word	index@(.nv.constant0._ZN2at6native29vectorized_elementwise_kernelILi4ENS0_13AUnaryFunctorIN3c104HalfES4_S4_ZZZNS0_16fmin_kernel_cudaERNS_18TensorIteratorBaseEENKUlvE_clEvENKUlvE1_clEvEUlS4_S4_E_EESt5arrayIPcLm2EEEEviT0_T1_)
        /*007c*/ 	.short	0x0380
        /*007e*/ 	.short	0x0018


	//----- nvinfo : EIATTR_SW_WAR
	.align		4
.L_2815:
        /*0080*/ 	.byte	0x04, 0x36
        /*0082*/ 	.short	(.L_2817 - .L_2816)
.L_2816:
        /*0084*/ 	.word	0x00000008
.L_2817:


//--------------------- .nv.info._ZN2at6native29vectorized_elementwise_kernelILi8ENS0_13AUnaryFunctorIN3c104HalfES4_S4_ZZZNS0_16fmin_kernel_cudaERNS_18TensorIteratorBaseEENKUlvE_clEvENKUlvE1_clEvEUlS4_S4_E_EESt5arrayIPcLm2EEEEviT0_T1_ --------------------------
	.section	.nv.info._ZN2at6native29vectorized_elementwise_kernelILi8ENS0_13AUnaryFunctorIN3c104HalfES4_S4_ZZZNS0_16fmin_kernel_cudaERNS_18TensorIteratorBaseEENKUlvE_clEvENKUlvE1_clEvEUlS4_S4_E_EESt5arrayIPcLm2EEEEviT0_T1_,"",@"SHT_CUDA_INFO"
	.sectionflags	@""
	.align	4


	//----- nvinfo : EIATTR_CUDA_API_VERSION
	.align		4
        /*0000*/ 	.byte	0x04, 0x37
        /*0002*/ 	.short	(.L_2819 - .L_2818)
.L_2818:
        /*0004*/ 	.word	0x00000082


	//----- nvinfo : EIATTR_KPARAM_INFO
	.align		4
.L_2819:
        /*0008*/ 	.byte	0x04, 0x17
        /*000a*/ 	.short	(.L_2821 - .L_2820)
.L_2820:
        /*000c*/ 	.word	0x00000000
        /*0010*/ 	.short	0x0002
        /*0012*/ 	.short	0x0008
        /*0014*/ 	.byte	0x00, 0xf0, 0x41, 0x00


	//----- nvinfo : EIATTR_KPARAM_INFO
	.align		4
.L_2821:
        /*0018*/ 	.byte	0x04, 0x17
        /*001a*/ 	.short	(.L_2823 - .L_2822)
.L_2822:
        /*001c*/ 	.word	0x00000000
        /*0020*/ 	.short	0x0001
        /*0022*/ 	.short	0x0004
        /*0024*/ 	.byte	0x00, 0xf0, 0x11, 0x00


	//----- nvinfo : EIATTR_KPARAM_INFO
	.align		4
.L_2823:
        /*0028*/ 	.byte	0x04, 0x17
        /*002a*/ 	.short	(.L_2825 - .L_2824)
.L_2824:
        /*002c*/ 	.word	0x00000000
        /*0030*/ 	.short	0x0000
        /*0032*/ 	.short	0x0000
        /*0034*/ 	.byte	0x00, 0xf0, 0x11, 0x00


	//----- nvinfo : EIATTR_SPARSE_MMA_MASK
	.align		4
.L_2825:
        /*0038*/ 	.byte	0x03, 0x50
        /*003a*/ 	.short	0x0000


	//----- nvinfo : EIATTR_MAXREG_COUNT
	.align		4
        /*003c*/ 	.byte	0x03, 0x1b
        /*003e*/ 	.short	0x00ff


	//----- nvinfo : EIATTR_MERCURY_ISA_VERSION
	.align		4
        /*0040*/ 	.byte	0x03, 0x5f
        /*0042*/ 	.short	0x0101


	//----- nvinfo : EIATTR_VRC_CTA_INIT_COUNT
	.align		4
        /*0044*/ 	.byte	0x02, 0x4a
	.zero		1
	.zero		1


	//----- nvinfo : EIATTR_EXIT_INSTR_OFFSETS
	.align		4
        /*0048*/ 	.byte	0x04, 0x1c
        /*004a*/ 	.short	(.L_2827 - .L_2826)


	//   ....[0]....
.L_2826:
        /*004c*/ 	.word	0x00000010


	//----- nvinfo : EIATTR_MAX_THREADS
	.align		4
.L_2827:
        /*0050*/ 	.byte	0x04, 0x05
        /*0052*/ 	.short	(.L_2829 - .L_2828)
.L_2828:
        /*0054*/ 	.word	0x00000080
        /*0058*/ 	.word	0x00000001
        /*005c*/ 	.word	0x00000001


	//----- nvinfo : EIATTR_CBANK_PARAM_SIZE
	.align		4
.L_2829:
        /*0060*/ 	.byte	0x03, 0x19
        /*0062*/ 	.short	0x0018


	//----- nvinfo : EIATTR_PARAM_CBANK
	.align		4
        /*0064*/ 	.byte	0x04, 0x0a
        /*0066*/ 	.short	(.L_2831 - .L_2830)
	.align		4
.L_2830:
        /*0068*/ 	.word	index@(.nv.constant0._ZN2at6native29vectorized_elementwise_kernelILi8ENS0_13AUnaryFunctorIN3c104HalfES4_S4_ZZZNS0_16fmin_kernel_cudaERNS_18TensorIteratorBaseEENKUlvE_clEvENKUlvE1_clEvEUlS4_S4_E_EESt5arrayIPcLm2EEEEviT0_T1_)
        /*006c*/ 	.short	0x0380
        /*006e*/ 	.short	0x0018


	//----- nvinfo : EIATTR_SW_WAR
	.align		4
.L_2831:
        /*0070*/ 	.byte	0x04, 0x36
        /*0072*/ 	.short	(.L_2833 - .L_2832)
.L_2832:
        /*0074*/ 	.word	0x00000008
.L_2833:


//--------------------- .nv.info._ZN2at6native18elementwise_kernelILi128ELi4EZNS0_15gpu_kernel_implINS0_13BinaryFunctorIN3c104HalfES5_S5_ZZZNS0_16fmin_kernel_cudaERNS_18TensorIteratorBaseEENKUlvE_clEvENKUlvE1_clEvEUlS5_S5_E_EEEEvS7_RKT_EUliE_EEviT1_ --------------------------
	.section	.nv.info._ZN2at6native18elementwise_kernelILi128ELi4EZNS0_15gpu_kernel_implINS0_13BinaryFunctorIN3c104HalfES5_S5_ZZZNS0_16fmin_kernel_cudaERNS_18TensorIteratorBaseEENKUlvE_clEvENKUlvE1_clEvEUlS5_S5_E_EEEEvS7_RKT_EUliE_EEviT1_,"",@"SHT_CUDA_INFO"
	.sectionflags	@""
	.align	4


	//----- nvinfo : EIATTR_CUDA_API_VERSION
	.align		4
        /*0000*/ 	.byte	0x04, 0x37
        /*0002*/ 	.short	(.L_2835 - .L_2834)
.L_2834:
        /*0004*/ 	.word	0x00000082


	//----- nvinfo : EIATTR_KPARAM_INFO
	.align		4
.L_2835:
        /*0008*/ 	.byte	0x04, 0x17
        /*000a*/ 	.short	(.L_2837 - .L_2836)
.L_2836:
        /*000c*/ 	.word	0x00000000
        /*0010*/ 	.short	0x0001
        /*0012*/ 	.short	0x0008
        /*0014*/ 	.byte	0x00, 0xf0, 0x21, 0x0a


	//----- nvinfo : EIATTR_KPARAM_INFO
	.align		4
.L_2837:
        /*0018*/ 	.byte	0x04, 0x17
        /*001a*/ 	.short	(.L_2839 - .L_2838)
.L_2838:
        /*001c*/ 	.word	0x00000000
        /*0020*/ 	.short	0x0000
        /*0022*/ 	.short	0x0000
        /*0024*/ 	.byte	0x00, 0xf0, 0x11, 0x00


	//----- nvinfo : EIATTR_SPARSE_MMA_MASK
	.align		4
.L_2839:
        /*0028*/ 	.byte	0x03, 0x50
        /*002a*/ 	.short	0x0000


	//----- nvinfo : EIATTR_MAXREG_COUNT
	.align		4
        /*002c*/ 	.byte	0x03, 0x1b
        /*002e*/ 	.short	0x0080


	//----- nvinfo : EIATTR_EXTERNS
	.align		4
        /*0030*/ 	.byte	0x04, 0x0f
        /*0032*/ 	.short	(.L_2841 - .L_2840)


	//   ....[0]....
	.align		4
.L_2840:
        /*0034*/ 	.word	index@(__assertfail)


	//----- nvinfo : EIATTR_MERCURY_ISA_VERSION
	.align		4
.L_2841:
        /*0038*/ 	.byte	0x03, 0x5f
        /*003a*/ 	.short	0x0101


	//----- nvinfo : EIATTR_VRC_CTA_INIT_COUNT
	.align		4
        /*003c*/ 	.byte	0x02, 0x4a
	.zero		1
	.zero		1


	//----- nvinfo : EIATTR_SYSCALL_OFFSETS
	.align		4
        /*0040*/ 	.byte	0x04, 0x46
        /*0042*/ 	.short	(.L_2843 - .L_2842)


	//   ....[0]....
.L_2842:
        /*0044*/ 	.word	0x00002680


	//   ....[1]....
        /*0048*/ 	.word	0x00003680


	//   ....[2]....
        /*004c*/ 	.word	0x000045a0


	//   ....[3]....
        /*0050*/ 	.word	0x00006dc0


	//   ....[4]....
        /*0054*/ 	.word	0x00007db0


	//   ....[5]....
        /*0058*/ 	.word	0x00008b00


	//   ....[6]....
        /*005c*/ 	.word	0x0000b430


	//   ....[7]....
        /*0060*/ 	.word	0x0000c420


	//   ....[8]....
        /*0064*/ 	.word	0x0000d170


	//   ....[9]....
        /*0068*/ 	.word	0x0000fac0


	//   ....[10]....
        /*006c*/ 	.word	0x00010ab0


	//   ....[11]....
        /*0070*/ 	.word	0x000117d0


	//----- nvinfo : EIATTR_EXIT_INSTR_OFFSETS
	.align		4
.L_2843:
        /*0074*/ 	.byte	0x04, 0x1c
        /*0076*/ 	.short	(.L_2845 - .L_2844)


	//   ....[0]....
.L_2844:
        /*0078*/ 	.word	0x0000d450


	//   ....[1]....
        /*007c*/ 	.word	0x00010c70


	//   ....[2]....
        /*0080*/ 	.word	0x00010cb0


	//   ....[3]....
        /*0084*/ 	.word	0x00010d50


	//   ....[4]....
        /*0088*/ 	.word	0x00010d90


	//   ....[5]....
        /*008c*/ 	.word	0x00010dd0


	//   ....[6]....
        /*0090*/ 	.word	0x00010e60


	//   ....[7]....
        /*0094*/ 	.word	0x00010e80


	//   ....[8]....
        /*0098*/ 	.word	0x00010f20


	//   ....[9]....
        /*009c*/ 	.word	0x00010f70


	//   ....[10]....
        /*00a0*/ 	.word	0x00010fc0


	//   ....[11]....
        /*00a4*/ 	.word	0x000110a0


	//   ....[12]....
        /*00a8*/ 	.word	0x00011210


	//   ....[13]....
        /*00ac*/ 	.word	0x00011380


	//   ....[14]....
        /*00b0*/ 	.word	0x000114e0


	//   ....[15]....
        /*00b4*/ 	.word	0x00011520


	//   ....[16]....
        /*00b8*/ 	.word	0x00011560


	//   ....[17]....
        /*00bc*/ 	.word	0x00011610


	//   ....[18]....
        /*00c0*/ 	.word	0x00011670


	//   ....[19]....
        /*00c4*/ 	.word	0x000117e0


	//   ....[20]....
        /*00c8*/ 	.word	0x000118f0


	//   ....[21]....
        /*00cc*/ 	.word	0x00011a30


	//   ....[22]....
        /*00d0*/ 	.word	0x00011a70


	//----- nvinfo : EIATTR_MAX_THREADS
	.align		4
.L_2845:
        /*00d4*/ 	.byte	0x04, 0x05
        /*00d6*/ 	.short	(.L_2847 - .L_2846)
.L_2846:
        /*00d8*/ 	.word	0x00000080
        /*00dc*/ 	.word	0x00000001
        /*00e0*/ 	.word	0x00000001


	//----- nvinfo : EIATTR_CRS_STACK_SIZE
	.align		4
.L_2847:
        /*00e4*/ 	.byte	0x04, 0x1e
        /*00e6*/ 	.short	(.L_2849 - .L_2848)
.L_2848:
        /*00e8*/ 	.word	0x00000000


	//----- nvinfo : EIATTR_CBANK_PARAM_SIZE
	.align		4
.L_2849:
        /*00ec*/ 	.byte	0x03, 0x19
        /*00ee*/ 	.short	0x0290


	//----- nvinfo : EIATTR_PARAM_CBANK
	.align		4
        /*00f0*/ 	.byte	0x04, 0x0a
        /*00f2*/ 	.short	(.L_2851 - .L_2850)
	.align		4
.L_2850:
        /*00f4*/ 	.word	index@(.nv.constant0._ZN2at6native18elementwise_kernelILi128ELi4EZNS0_15gpu_kernel_implINS0_13BinaryFunctorIN3c104HalfES5_S5_ZZZNS0_16fmin_kernel_cudaERNS_18TensorIteratorBaseEENKUlvE_clEvENKUlvE1_clEvEUlS5_S5_E_EEEEvS7_RKT_EUliE_EEviT1_)
        /*00f8*/ 	.short	0x0380
        /*00fa*/ 	.short	0x0290


	//----- nvinfo : EIATTR_SW_WAR
	.align		4
.L_2851:
        /*00fc*/ 	.byte	0x04, 0x36
        /*00fe*/ 	.short	(.L_2853 - .L_2852)
.L_2852:
        /*0100*/ 	.word	0x00000008
.L_2853:


//--------------------- .nv.info._ZN2at6native27unrolled_elementwise_kernelINS0_13BinaryFunctorIN3c104HalfES4_S4_ZZZNS0_16fmin_kernel_cudaERNS_18TensorIteratorBaseEENKUlvE_clEvENKUlvE1_clEvEUlS4_S4_E_EESt5arrayIPcLm3EELi4E23TrivialOffsetCalculatorILi2EjESE_ILi1EjENS0_6memory12LoadWithCastILi2EEENSH_13StoreWithCastILi1EEEEEviT_T0_T2_T3_T4_T5_ --------------------------
	.section	.nv.info._ZN2at6native27unrolled_elementwise_kernelINS0_13BinaryFunctorIN3c104HalfES4_S4_ZZZNS0_16fmin_kernel_cudaERNS_18TensorIteratorBaseEENKUlvE_clEvENKUlvE1_clEvEUlS4_S4_E_EESt5arrayIPcLm3EELi4E23TrivialOffsetCalculatorILi2EjESE_ILi1EjENS0_6memory12LoadWithCastILi2EEENSH_13StoreWithCastILi1EEEEEviT_T0_T2_T3_T4_T5_,"",@"SHT_CUDA_INFO"
	.sectionflags	@""
	.align	4


	//----- nvinfo : EIATTR_CUDA_API_VERSION
	.align		4
        /*0000*/ 	.byte	0x04, 0x37
        /*0002*/ 	.short	(.L_2855 - .L_2854)
.L_2854:
        /*0004*/ 	.word	0x00000082


	//----- nvinfo : EIATTR_KPARAM_INFO
	.align		4
.L_2855:
        /*0008*/ 	.byte	0x04, 0x17
        /*000a*/ 	.short	(.L_2857 - .L_2856)
.L_2856:
        /*000c*/ 	.word	0x00000000
        /*0010*/ 	.short	0x0006
        /*0012*/ 	.short	0x0030
        /*0014*/ 	.byte	0x00, 0xf0, 0x21, 0x00


	//----- nvinfo : EIATTR_KPARAM_INFO
	.align		4
.L_2857:
        /*0018*/ 	.byte	0x04, 0x17
        /*001a*/ 	.short	(.L_2859 - .L_2858)
.L_2858:
        /*001c*/ 	.word	0x00000000
        /*0020*/ 	.short	0x0005
        /*0022*/ 	.short	0x0024
        /*0024*/ 	.byte	0x00, 0xf0, 0x31, 0x00


	//----- nvinfo : EIATTR_KPARAM_INFO
	.align		4
.L_2859:
        /*0028*/ 	.byte	0x04, 0x17
        /*002a*/ 	.short	(.L_2861 - .L_2860)
.L_2860:
        /*002c*/ 	.word	0x00000000
        /*0030*/ 	.short	0x0004
        /*0032*/ 	.short	0x0021
        /*0034*/ 	.byte	0x00, 0xf0, 0x05, 0x00


	//----- nvinfo : EIATTR_KPARAM_INFO
	.align		4
.L_2861:
        /*0038*/ 	.byte	0x04, 0x17
        /*003a*/ 	.short	(.L_2863 - .L_2862)
.L_2862:
        /*003c*/ 	.word	0x00000000
        /*0040*/ 	.short	0x0003
        /*0042*/ 	.short	0x0020
        /*0044*/ 	.byte	0x00, 0xf0, 0x05, 0x00


	//----- nvinfo : EIATTR_KPARAM_INFO
	.align		4
.L_2863:
        /*0048*/ 	.byte	0x04, 0x17
        /*004a*/ 	.short	(.L_2865 - .L_2864)
.L_2864:
        /*004c*/ 	.word	0x00000000
        /*0050*/ 	.short	0x0002
        /*0052*/ 	.short	0x0008
        /*0054*/ 	.byte	0x00, 0xf0, 0x61, 0x00


	//----- nvinfo : EIATTR_KPARAM_INFO
	.align		4
.L_2865:
        /*0058*/ 	.byte	0x04, 0x17
        /*005a*/ 	.short	(.L_2867 - .L_2866)
.L_2866:
        /*005c*/ 	.word	0x00000000
        /*0060*/ 	.short	0x0001
        /*0062*/ 	.short	0x0004
        /*0064*/ 	.byte	0x00, 0xf0, 0x05, 0x00


	//----- nvinfo : EIATTR_KPARAM_INFO
	.align		4
.L_2867:
        /*0068*/ 	.byte	0x04, 0x17
        /*006a*/ 	.short	(.L_2869 - .L_2868)
.L_2868:
        /*006c*/ 	.word	0x00000000
        /*0070*/ 	.short	0x0000
        /*0072*/ 	.short	0x0000
        /*0074*/ 	.byte	0x00, 0xf0, 0x11, 0x00


	//----- nvinfo : EIATTR_SPARSE_MMA_MASK
	.align		4
.L_2869:
        /*0078*/ 	.byte	0x03, 0x50
        /*007a*/ 	.short	0x0000


	//----- nvinfo : EIATTR_MAXREG_COUNT
	.align		4
        /*007c*/ 	.byte	0x03, 0x1b
        /*007e*/ 	.short	0x00ff


	//----- nvinfo : EIATTR_EXTERNS
	.align		4
        /*0080*/ 	.byte	0x04, 0x0f
        /*0082*/ 	.short	(.L_2871 - .L_2870)


	//   ....[0]....
	.align		4
.L_2870:
        /*0084*/ 	.word	index@(__assertfail)


	//----- nvinfo : EIATTR_MERCURY_ISA_VERSION
	.align		4
.L_2871:
        /*0088*/ 	.byte	0x03, 0x5f
        /*008a*/ 	.short	0x0101


	//----- nvinfo : EIATTR_VRC_CTA_INIT_COUNT
	.align		4
        /*008c*/ 	.byte	0x02, 0x4a
	.zero		1
	.zero		1


	//----- nvinfo : EIATTR_SYSCALL_OFFSETS
	.align		4
        /*0090*/ 	.byte	0x04, 0x46
        /*0092*/ 	.short	(.L_2873 - .L_2872)


	//   ....[0]....
.L_2872:
        /*0094*/ 	.word	0x00001070


	//   ....[1]....
        /*0098*/ 	.word	0x00002170


	//   ....[2]....
        /*009c*/ 	.word	0x000033b0


	//   ....[3]....
        /*00a0*/ 	.word	0x000044b0


	//   ....[4]....
        /*00a4*/ 	.word	0x00005630


	//   ....[5]....
        /*00a8*/ 	.word	0x00006740


	//   ....[6]....
        /*00ac*/ 	.word	0x000078c0


	//   ....[7]....
        /*00b0*/ 	.word	0x000088f0


	//   ....[8]....
        /*00b4*/ 	.word	0x00009a30


	//   ....[9]....
        /*00b8*/ 	.word	0x0000a8f0


	//   ....[10]....
        /*00bc*/ 	.word	0x0000b870


	//   ....[11]....
        /*00c0*/ 	.word	0x0000c7f0


	//----- nvinfo : EIATTR_EXIT_INSTR_OFFSETS
	.align		4
.L_2873:
        /*00c4*/ 	.byte	0x04, 0x1c
        /*00c6*/ 	.short	(.L_2875 - .L_2874)


	//   ....[0]....
.L_2874:
        /*00c8*/ 	.word	0x0000bb40


	//   ....[1]....
        /*00cc*/ 	.word	0x0000bc90


	//   ....[2]....
        /*00d0*/ 	.word	0x0000bcd0


	//   ....[3]....
        /*00d4*/ 	.word	0x0000bd70


	//   ....[4]....
        /*00d8*/ 	.word	0x0000bdb0


	//   ....[5]....
        /*00dc*/ 	.word	0x0000bdf0


	//   ....[6]....
        /*00e0*/ 	.word	0x0000be80


	//   ....[7]....
        /*00e4*/ 	.word	0x0000bea0


	//   ....[8]....
        /*00e8*/ 	.word	0x0000bf40


	//   ....[9]....
        /*00ec*/ 	.word	0x0000bf90


	//   ....[10]....
        /*00f0*/ 	.word	0x0000bfe0


	//   ....[11]....
        /*00f4*/ 	.word	0x0000c0c0


	//   ....[12]....
        /*00f8*/ 	.word	0x0000c230


	//   ....[13]....
        /*00fc*/ 	.word	0x0000c3a0


	//   ....[14]....
        /*0100*/ 	.word	0x0000c500


	//   ....[15]....
        /*0104*/ 	.word	0x0000c540


	//   ....[16]....
        /*0108*/ 	.word	0x0000c580


	//   ....[17]....
        /*010c*/ 	.word	0x0000c630


	//   ....[18]....
        /*0110*/ 	.word	0x0000c690


	//   ....[19]....
        /*0114*/ 	.word	0x0000c800


	//   ....[20]....
        /*0118*/ 	.word	0x0000c910


	//   ....[21]....
        /*011c*/ 	.word	0x0000ca50


	//   ....[22]....
        /*0120*/ 	.word	0x0000ca90


	//----- nvinfo : EIATTR_MAX_THREADS
	.align		4
.L_2875:
        /*0124*/ 	.byte	0x04, 0x05
        /*0126*/ 	.short	(.L_2877 - .L_2876)
.L_2876:
        /*0128*/ 	.word	0x00000080
        /*012c*/ 	.word	0x00000001
        /*0130*/ 	.word	0x00000001


	//----- nvinfo : EIATTR_CRS_STACK_SIZE
	.align		4
.L_2877:
        /*0134*/ 	.byte	0x04, 0x1e
        /*0136*/ 	.short	(.L_2879 - .L_2878)
.L_2878:
        /*0138*/ 	.word	0x00000000


	//----- nvinfo : EIATTR_CBANK_PARAM_SIZE
	.align		4
.L_2879:
        /*013c*/ 	.byte	0x03, 0x19
        /*013e*/ 	.short	0x0038


	//----- nvinfo : EIATTR_PARAM_CBANK
	.align		4
        /*0140*/ 	.byte	0x04, 0x0a
        /*0142*/ 	.short	(.L_2881 - .L_2880)
	.align		4
.L_2880:
        /*0144*/ 	.word	index@(.nv.constant0._ZN2at6native27unrolled_elementwise_kernelINS0_13BinaryFunctorIN3c104HalfES4_S4_ZZZNS0_16fmin_kernel_cudaERNS_18TensorIteratorBaseEENKUlvE_clEvENKUlvE1_clEvEUlS4_S4_E_EESt5arrayIPcLm3EELi4E23TrivialOffsetCalculatorILi2EjESE_ILi1EjENS0_6memory12LoadWithCastILi2EEENSH_13StoreWithCastILi1EEEEEviT_T0_T2_T3_T4_T5_)
        /*0148*/ 	.short	0x0380
        /*014a*/ 	.short	0x0038


	//----- nvinfo : EIATTR_SW_WAR
	.align		4
.L_2881:
        /*014c*/ 	.byte	0x04, 0x36
        /*014e*/ 	.short	(.L_2883 - .L_2882)
.L_2882:
        /*0150*/ 	.word	0x00000008
.L_2883:


//--------------------- .nv.info._ZN2at6native18elementwise_kernelILi128ELi4EZNS0_22gpu_kernel_impl_nocastINS0_13BinaryFunctorIN3c104HalfES5_S5_ZZZNS0_16fmin_kernel_cudaERNS_18TensorIteratorBaseEENKUlvE_clEvENKUlvE1_clEvEUlS5_S5_E_EEEEvS7_RKT_EUliE_EEviT1_ --------------------------
	.section	.nv.info._ZN2at6native18elementwise_kernelILi128ELi4EZNS0_22gpu_kernel_impl_nocastINS0_13BinaryFunctorIN3c104HalfES5_S5_ZZZNS0_16fmin_kernel_cudaERNS_18TensorIteratorBaseEENKUlvE_clEvENKUlvE1_clEvEUlS5_S5_E_EEEEvS7_RKT_EUliE_EEviT1_,"",@"SHT_CUDA_INFO"
	.sectionflags	@""
	.align	4


	//----- nvinfo : EIATTR_CUDA_API_VERSION
	.align		4
        /*0000*/ 	.byte	0x04, 0x37
        /*0002*/ 	.short	(.L_2885 - .L_2884)
.L_2884:
        /*0004*/ 	.word	0x00000082


	//----- nvinfo : EIATTR_KPARAM_INFO
	.align		4
.L_2885:
        /*0008*/ 	.byte	0x04, 0x17
        /*000a*/ 	.short	(.L_2887 - .L_2886)
.L_2886:
        /*000c*/ 	.word	0x00000000
        /*0010*/ 	.short	0x0001
        /*0012*/ 	.short	0x0008
        /*0014*/ 	.byte	0x00, 0xf0, 0x21, 0x0a


	//----- nvinfo : EIATTR_KPARAM_INFO
	.align		4
.L_2887:
        /*0018*/ 	.byte	0x04, 0x17
        /*001a*/ 	.short	(.L_2889 - .L_2888)
.L_2888:
        /*001c*/ 	.word	0x00000000
        /*0020*/ 	.short	0x0000
        /*0022*/ 	.short	0x0000
        /*0024*/ 	.byte	0x00, 0xf0, 0x11, 0x00


	//----- nvinfo : EIATTR_SPARSE_MMA_MASK
	.align		4
.L_2889:
        /*0028*/ 	.byte	0x03, 0x50
        /*002a*/ 	.short	0x0000


	//----- nvinfo : EIATTR_MAXREG_COUNT
	.align		4
        /*002c*/ 	.byte	0x03, 0x1b
        /*002e*/ 	.short	0x0080


	//----- nvinfo : EIATTR_MERCURY_ISA_VERSION
	.align		4
        /*0030*/ 	.byte	0x03, 0x5f
        /*0032*/ 	.short	0x0101


	//----- nvinfo : EIATTR_VRC_CTA_INIT_COUNT
	.align		4
        /*0034*/ 	.byte	0x02, 0x4a
	.zero		1
	.zero		1


	//----- nvinfo : EIATTR_EXIT_INSTR_OFFSETS
	.align		4
        /*0038*/ 	.byte	0x04, 0x1c
        /*003a*/ 	.short	(.L_2891 - .L_2890)


	//   ....[0]....
.L_2890:
        /*003c*/ 	.word	0x00000390


	//   ....[1]....
        /*0040*/ 	.word	0x00000440


	//   ....[2]....
        /*0044*/ 	.word	0x000049b0


	//   ....[3]....
        /*0048*/ 	.word	0x00006070


	//----- nvinfo : EIATTR_MAX_THREADS
	.align		4
.L_2891:
        /*004c*/ 	.byte	0x04, 0x05
        /*004e*/ 	.short	(.L_2893 - .L_2892)
.L_2892:
        /*0050*/ 	.word	0x00000080
        /*0054*/ 	.word	0x00000001
        /*0058*/ 	.word	0x00000001


	//----- nvinfo : EIATTR_CRS_STACK_SIZE
	.align		4
.L_2893:
        /*005c*/ 	.byte	0x04, 0x1e
        /*005e*/ 	.short	(.L_2895 - .L_2894)
.L_2894:
        /*0060*/ 	.word	0x00000000


	//----- nvinfo : EIATTR_CBANK_PARAM_SIZE
	.align		4
.L_2895:
        /*0064*/ 	.byte	0x03, 0x19
        /*0066*/ 	.short	0x0290


	//----- nvinfo : EIATTR_PARAM_CBANK
	.align		4
        /*0068*/ 	.byte	0x04, 0x0a
        /*006a*/ 	.short	(.L_2897 - .L_2896)
	.align		4
.L_2896:
        /*006c*/ 	.word	index@(.nv.constant0._ZN2at6native18elementwise_kernelILi128ELi4EZNS0_22gpu_kernel_impl_nocastINS0_13BinaryFunctorIN3c104HalfES5_S5_ZZZNS0_16fmin_kernel_cudaERNS_18TensorIteratorBaseEENKUlvE_clEvENKUlvE1_clEvEUlS5_S5_E_EEEEvS7_RKT_EUliE_EEviT1_)
        /*0070*/ 	.short	0x0380
        /*0072*/ 	.short	0x0290


	//----- nvinfo : EIATTR_SW_WAR
	.align		4
.L_2897:
        /*0074*/ 	.byte	0x04, 0x36
        /*0076*/ 	.short	(.L_2899 - .L_2898)
.L_2898:
        /*0078*/ 	.word	0x00000008
.L_2899:


//--------------------- .nv.info._ZN2at6native27unrolled_elementwise_kernelINS0_13BinaryFunctorIN3c104HalfES4_S4_ZZZNS0_16fmin_kernel_cudaERNS_18TensorIteratorBaseEENKUlvE_clEvENKUlvE1_clEvEUlS4_S4_E_EESt5arrayIPcLm3EELi4E23TrivialOffsetCalculatorILi2EjESE_ILi1EjENS0_6memory15LoadWithoutCastENSH_16StoreWithoutCastEEEviT_T0_T2_T3_T4_T5_ --------------------------
	.section	.nv.info._ZN2at6native27unrolled_elementwise_kernelINS0_13BinaryFunctorIN3c104HalfES4_S4_ZZZNS0_16fmin_kernel_cudaERNS_18TensorIteratorBaseEENKUlvE_clEvENKUlvE1_clEvEUlS4_S4_E_EESt5arrayIPcLm3EELi4E23TrivialOffsetCalculatorILi2EjESE_ILi1EjENS0_6memory15LoadWithoutCastENSH_16StoreWithoutCastEEEviT_T0_T2_T3_T4_T5_,"",@"SHT_CUDA_INFO"
	.sectionflags	@""
	.align	4


	//----- nvinfo : EIATTR_CUDA_API_VERSION
	.align		4
        /*0000*/ 	.byte	0x04, 0x37
        /*0002*/ 	.short	(.L_2901 - .L_2900)
.L_2900:
        /*0004*/ 	.word	0x00000082


	//----- nvinfo : EIATTR_KPARAM_INFO
	.align		4
.L_2901:
        /*0008*/ 	.byte	0x04, 0x17
        /*000a*/ 	.short	(.L_2903 - .L_2902)
.L_2902:
        /*000c*/ 	.word	0x00000000
        /*0010*/ 	.short	0x0006
        /*0012*/ 	.short	0x0023
        /*0014*/ 	.byte	0x00, 0xf0, 0x05, 0x00


	//----- nvinfo : EIATTR_KPARAM_INFO
	.align		4
.L_2903:
        /*0018*/ 	.byte	0x04, 0x17
        /*001a*/ 	.short	(.L_2905 - .L_2904)
.L_2904:
        /*001c*/ 	.word	0x00000000
        /*0020*/ 	.short	0x0005
        /*0022*/ 	.short	0x0022
        /*0024*/ 	.byte	0x00, 0xf0, 0x05, 0x00


	//----- nvinfo : EIATTR_KPARAM_INFO
	.align		4
.L_2905:
        /*0028*/ 	.byte	0x04, 0x17
        /*002a*/ 	.short	(.L_2907 - .L_2906)
.L_2906:
        /*002c*/ 	.word	0x00000000
        /*0030*/ 	.short	0x0004
        /*0032*/ 	.short	0x0021
        /*0034*/ 	.byte	0x00, 0xf0, 0x05, 0x00


	//----- nvinfo : EIATTR_KPARAM_INFO
	.align		4
.L_2907:
        /*0038*/ 	.byte	0x04, 0x17
        /*003a*/ 	.short	(.L_2909 - .L_2908)
.L_2908:
        /*003c*/ 	.word	0x00000000
        /*0040*/ 	.short	0x0003
        /*0042*/ 	.short	0x0020
        /*0044*/ 	.byte	0x00, 0xf0, 0x05, 0x00


	//----- nvinfo : EIATTR_KPARAM_INFO
	.align		4
.L_2909:
        /*0048*/ 	.byte	0x04, 0x17
        /*004a*/ 	.short	(.L_2911 - .L_2910)
.L_2910:
        /*004c*/ 	.word	0x00000000
        /*0050*/ 	.short	0x0002
        /*0052*/ 	.short	0x0008
        /*0054*/ 	.byte	0x00, 0xf0, 0x61, 0x00


	//----- nvinfo : EIATTR_KPARAM_INFO
	.align		4
.L_2911:
        /*0058*/ 	.byte	0x04, 0x17
        /*005a*/ 	.short	(.L_2913 - .L_2912)
.L_2912:
        /*005c*/ 	.word	0x00000000
        /*0060*/ 	.short	0x0001
        /*0062*/ 	.short	0x0004
        /*0064*/ 	.byte	0x00, 0xf0, 0x05, 0x00


	//----- nvinfo : EIATTR_KPARAM_INFO
	.align		4
.L_2913:
        /*0068*/ 	.byte	0x04, 0x17
        /*006a*/ 	.short	(.L_2915 - .L_2914)
.L_2914:
        /*006c*/ 	.word	0x00000000
        /*0070*/ 	.short	0x0000
        /*0072*/ 	.short	0x0000
        /*0074*/ 	.byte	0x00, 0xf0, 0x11, 0x00


	//----- nvinfo : EIATTR_SPARSE_MMA_MASK
	.align		4
.L_2915:
        /*0078*/ 	.byte	0x03, 0x50
        /*007a*/ 	.short	0x0000


	//----- nvinfo : EIATTR_MAXREG_COUNT
	.align		4
        /*007c*/ 	.byte	0x03, 0x1b
        /*007e*/ 	.short	0x00ff


	//----- nvinfo : EIATTR_MERCURY_ISA_VERSION
	.align		4
        /*0080*/ 	.byte	0x03, 0x5f
        /*0082*/ 	.short	0x0101


	//----- nvinfo : EIATTR_VRC_CTA_INIT_COUNT
	.align		4
        /*0084*/ 	.byte	0x02, 0x4a
	.zero		1
	.zero		1


	//----- nvinfo : EIATTR_EXIT_INSTR_OFFSETS
	.align		4
        /*0088*/ 	.byte	0x04, 0x1c
        /*008a*/ 	.short	(.L_2917 - .L_2916)


	//   ....[0]....
.L_2916:
        /*008c*/ 	.word	0x00000590


	//   ....[1]....
        /*0090*/ 	.word	0x00000620


	//----- nvinfo : EIATTR_MAX_THREADS
	.align		4
.L_2917:
        /*0094*/ 	.byte	0x04, 0x05
        /*0096*/ 	.short	(.L_2919 - .L_2918)
.L_2918:
        /*0098*/ 	.word	0x00000080
        /*009c*/ 	.word	0x00000001
        /*00a0*/ 	.word	0x00000001


	//----- nvinfo : EIATTR_CRS_STACK_SIZE
	.align		4
.L_2919:
        /*00a4*/ 	.byte	0x04, 0x1e
        /*00a6*/ 	.short	(.L_2921 - .L_2920)
.L_2920:
        /*00a8*/ 	.word	0x00000000


	//----- nvinfo : EIATTR_CBANK_PARAM_SIZE
	.align		4
.L_2921:
        /*00ac*/ 	.byte	0x03, 0x19
        /*00ae*/ 	.short	0x0024


	//----- nvinfo : EIATTR_PARAM_CBANK
	.align		4
        /*00b0*/ 	.byte	0x04, 0x0a
        /*00b2*/ 	.short	(.L_2923 - .L_2922)
	.align		4
.L_2922:
        /*00b4*/ 	.word	index@(.nv.constant0._ZN2at6native27unrolled_elementwise_kernelINS0_13BinaryFunctorIN3c104HalfES4_S4_ZZZNS0_16fmin_kernel_cudaERNS_18TensorIteratorBaseEENKUlvE_clEvENKUlvE1_clEvEUlS4_S4_E_EESt5arrayIPcLm3EELi4E23TrivialOffsetCalculatorILi2EjESE_ILi1EjENS0_6memory15LoadWithoutCastENSH_16StoreWithoutCastEEEviT_T0_T2_T3_T4_T5_)
        /*00b8*/ 	.short	0x0380
        /*00ba*/ 	.short	0x0024


	//----- nvinfo : EIATTR_SW_WAR
	.align		4
.L_2923:
        /*00bc*/ 	.byte	0x04, 0x36
        /*00be*/ 	.short	(.L_2925 - .L_2924)
.L_2924:
        /*00c0*/ 	.word	0x00000008
.L_2925:


//--------------------- .nv.info._ZN2at6native29vectorized_elementwise_kernelILi2ENS0_13BinaryFunctorIN3c104HalfES4_S4_ZZZNS0_16fmin_kernel_cudaERNS_18TensorIteratorBaseEENKUlvE_clEvENKUlvE1_clEvEUlS4_S4_E_EESt5arrayIPcLm3EEEEviT0_T1_ --------------------------
	.section	.nv.info._ZN2at6native29vectorized_elementwise_kernelILi2ENS0_13BinaryFunctorIN3c104HalfES4_S4_ZZZNS0_16fmin_kernel_cudaERNS_18TensorIteratorBaseEENKUlvE_clEvENKUlvE1_clEvEUlS4_S4_E_EESt5arrayIPcLm3EEEEviT0_T1_,"",@"SHT_CUDA_INFO"
	.sectionflags	@""
	.align	4


	//----- nvinfo : EIATTR_CUDA_API_VERSION
	.align		4
        /*0000*/ 	.byte	0x04, 0x37
        /*0002*/ 	.short	(.L_2927 - .L_2926)
.L_2926:
        /*0004*/ 	.word	0x00000082


	//----- nvinfo : EIATTR_KPARAM_INFO
	.align		4
.L_2927:
        /*0008*/ 	.byte	0x04, 0x17
        /*000a*/ 	.short	(.L_2929 - .L_2928)
.L_2928:
        /*000c*/ 	.word	0x00000000
        /*0010*/ 	.short	0x0002
        /*0012*/ 	.short	0x0008
        /*0014*/ 	.byte	0x00, 0xf0, 0x61, 0x00


	//----- nvinfo : EIATTR_KPARAM_INFO
	.align		4
.L_2929:
        /*0018*/ 	.byte	0x04, 0x17
        /*001a*/ 	.short	(.L_2931 - .L_2930)
.L_2930:
        /*001c*/ 	.word	0x00000000
        /*0020*/ 	.short	0x0001
        /*0022*/ 	.short	0x0004
        /*0024*/ 	.byte	0x00, 0xf0, 0x05, 0x00


	//----- nvinfo : EIATTR_KPARAM_INFO
	.align		4
.L_2931:
        /*0028*/ 	.byte	0x04, 0x17
        /*002a*/ 	.short	(.L_2933 - .L_2932)
.L_2932:
        /*002c*/ 	.word	0x00000000
        /*0030*/ 	.short	0x0000
        /*0032*/ 	.short	0x0000
        /*0034*/ 	.byte	0x00, 0xf0, 0x11, 0x00


	//----- nvinfo : EIATTR_SPARSE_MMA_MASK
	.align		4
.L_2933:
        /*0038*/ 	.byte	0x03, 0x50
        /*003a*/ 	.short	0x0000


	//----- nvinfo : EIATTR_MAXREG_COUNT
	.align		4
        /*003c*/ 	.byte	0x03, 0x1b
        /*003e*/ 	.short	0x00ff


	//----- nvinfo : EIATTR_MERCURY_ISA_VERSION
	.align		4
        /*0040*/ 	.byte	0x03, 0x5f
        /*0042*/ 	.short	0x0101


	//----- nvinfo : EIATTR_VRC_CTA_INIT_COUNT
	.align		4
        /*0044*/ 	.byte	0x02, 0x4a
	.zero		1
	.zero		1


	//----- nvinfo : EIATTR_EXIT_INSTR_OFFSETS
	.align		4
        /*0048*/ 	.byte	0x04, 0x1c
        /*004a*/ 	.short	(.L_2935 - .L_2934)


	//   ....[0]....
.L_2934:
        /*004c*/ 	.word	0x00000c50


	//   ....[1]....
        /*0050*/ 	.word	0x00000ca0


	//   ....[2]....
        /*0054*/ 	.word	0x00000fd0


	//----- nvinfo : EIATTR_MAX_THREADS
	.align		4
.L_2935:
        /*0058*/ 	.byte	0x04, 0x05
        /*005a*/ 	.short	(.L_2937 - .L_2936)
.L_2936:
        /*005c*/ 	.word	0x00000080
        /*0060*/ 	.word	0x00000001
        /*0064*/ 	.word	0x00000001


	//----- nvinfo : EIATTR_CRS_STACK_SIZE
	.align		4
.L_2937:
        /*0068*/ 	.byte	0x04, 0x1e
        /*006a*/ 	.short	(.L_2939 - .L_2938)
.L_2938:
        /*006c*/ 	.word	0x00000000


	//----- nvinfo : EIATTR_CBANK_PARAM_SIZE
	.align		4
.L_2939:
        /*0070*/ 	.byte	0x03, 0x19
        /*0072*/ 	.short	0x0020


	//----- nvinfo : EIATTR_PARAM_CBANK
	.align		4
        /*0074*/ 	.byte	0x04, 0x0a
        /*0076*/ 	.short	(.L_2941 - .L_2940)
	.align		4
.L_2940:
        /*0078*/ 	.word	index@(.nv.constant0._ZN2at6native29vectorized_elementwise_kernelILi2ENS0_13BinaryFunctorIN3c104HalfES4_S4_ZZZNS0_16fmin_kernel_cudaERNS_18TensorIteratorBaseEENKUlvE_clEvENKUlvE1_clEvEUlS4_S4_E_EESt5arrayIPcLm3EEEEviT0_T1_)
        /*007c*/ 	.short	0x0380
        /*007e*/ 	.short	0x0020


	//----- nvinfo : EIATTR_SW_WAR
	.align		4
.L_2941:
        /*0080*/ 	.byte	0x04, 0x36
        /*0082*/ 	.short	(.L_2943 - .L_2942)
.L_2942:
        /*0084*/ 	.word	0x00000008
.L_2943:


//--------------------- .nv.info._ZN2at6native29vectorized_elementwise_kernelILi4ENS0_13BinaryFunctorIN3c104HalfES4_S4_ZZZNS0_16fmin_kernel_cudaERNS_18TensorIteratorBaseEENKUlvE_clEvENKUlvE1_clEvEUlS4_S4_E_EESt5arrayIPcLm3EEEEviT0_T1_ --------------------------
	.section	.nv.info._ZN2at6native29vectorized_elementwise_kernelILi4ENS0_13BinaryFunctorIN3c104HalfES4_S4_ZZZNS0_16fmin_kernel_cudaERNS_18TensorIteratorBaseEENKUlvE_clEvENKUlvE1_clEvEUlS4_S4_E_EESt5arrayIPcLm3EEEEviT0_T1_,"",@"SHT_CUDA_INFO"
	.sectionflags	@""
	.align	4


	//----- nvinfo : EIATTR_CUDA_API_VERSION
	.align		4
        /*0000*/ 	.byte	0x04, 0x37
        /*0002*/ 	.short	(.L_2945 - .L_2944)
.L_2944:
        /*0004*/ 	.word	0x00000082


	//----- nvinfo : EIATTR_KPARAM_INFO
	.align		4
.L_2945:
        /*0008*/ 	.byte	0x04, 0x17
        /*000a*/ 	.short	(.L_2947 - .L_2946)
.L_2946:
        /*000c*/ 	.word	0x00000000
        /*0010*/ 	.short	0x0002
        /*0012*/ 	.short	0x0008
        /*0014*/ 	.byte	0x00, 0xf0, 0x61, 0x00


	//----- nvinfo : EIATTR_KPARAM_INFO
	.align		4
.L_2947:
        /*0018*/ 	.byte	0x04, 0x17
        /*001a*/ 	.short	(.L_2949 - .L_2948)
.L_2948:
        /*001c*/ 	.word	0x00000000
        /*0020*/ 	.short	0x0001
        /*0022*/ 	.short	0x0004
        /*0024*/ 	.byte	0x00, 0xf0, 0x05, 0x00


	//----- nvinfo : EIATTR_KPARAM_INFO
	.align		4
.L_2949:
        /*0028*/ 	.byte	0x04, 0x17
        /*002a*/ 	.short	(.L_2951 - .L_2950)
.L_2950:
        /*002c*/ 	.word	0x00000000
        /*0030*/ 	.short	0x0000
        /*0032*/ 	.short	0x0000
        /*0034*/ 	.byte	0x00, 0xf0, 0x11, 0x00


	//----- nvinfo : EIATTR_SPARSE_MMA_MASK
	.align		4
.L_2951:
        /*0038*/ 	.byte	0x03, 0x50
        /*003a*/ 	.short	0x0000


	//----- nvinfo : EIATTR_MAXREG_COUNT
	.align		4
        /*003c*/ 	.byte	0x03, 0x1b
        /*003e*/ 	.short	0x00ff


	//----- nvinfo : EIATTR_MERCURY_ISA_VERSION
	.align		4
        /*0040*/ 	.byte	0x03, 0x5f
        /*0042*/ 	.short	0x0101


	//----- nvinfo : EIATTR_VRC_CTA_INIT_COUNT
	.align		4
        /*0044*/ 	.byte	0x02, 0x4a
	.zero		1
	.zero		1


	//----- nvinfo : EIATTR_EXIT_INSTR_OFFSETS
	.align		4
        /*0048*/ 	.byte	0x04, 0x1c
        /*004a*/ 	.short	(.L_2953 - .L_2952)


	//   ....[0]....
.L_2952:
        /*004c*/ 	.word	0x00000c50


	//   ....[1]....
        /*0050*/ 	.word	0x00000ca0


	//   ....[2]....
        /*0054*/ 	.word	0x00000f70


	//----- nvinfo : EIATTR_MAX_THREADS
	.align		4
.L_2953:
        /*0058*/ 	.byte	0x04, 0x05
        /*005a*/ 	.short	(.L_2955 - .L_2954)
.L_2954:
        /*005c*/ 	.word	0x00000080
        /*0060*/ 	.word	0x00000001
        /*0064*/ 	.word	0x00000001


	//----- nvinfo : EIATTR_CRS_STACK_SIZE
	.align		4
.L_2955:
        /*0068*/ 	.byte	0x04, 0x1e
        /*006a*/ 	.short	(.L_2957 - .L_2956)
.L_2956:
        /*006c*/ 	.word	0x00000000


	//----- nvinfo : EIATTR_CBANK_PARAM_SIZE
	.align		4
.L_2957:
        /*0070*/ 	.byte	0x03, 0x19
        /*0072*/ 	.short	0x0020


	//----- nvinfo : EIATTR_PARAM_CBANK
	.align		4
        /*0074*/ 	.byte	0x04, 0x0a
        /*0076*/ 	.short	(.L_2959 - .L_2958)
	.align		4
.L_2958:
        /*0078*/ 	.word	index@(.nv.constant0._ZN2at6native29vectorized_elementwise_kernelILi4ENS0_13BinaryFunctorIN3c104HalfES4_S4_ZZZNS0_16fmin_kernel_cudaERNS_18TensorIteratorBaseEENKUlvE_clEvENKUlvE1_clEvEUlS4_S4_E_EESt5arrayIPcLm3EEEEviT0_T1_)
        /*007c*/ 	.short	0x0380
        /*007e*/ 	.short	0x0020


	//----- nvinfo : EIATTR_SW_WAR
	.align		4
.L_2959:
        /*0080*/ 	.byte	0x04, 0x36
        /*0082*/ 	.short	(.L_2961 - .L_2960)
.L_2960:
        /*0084*/ 	.word	0x00000008
.L_2961:


//--------------------- .nv.info._ZN2at6native29vectorized_elementwise_kernelILi8ENS0_13BinaryFunctorIN3c104HalfES4_S4_ZZZNS0_16fmin_kernel_cudaERNS_18TensorIteratorBaseEENKUlvE_clEvENKUlvE1_clEvEUlS4_S4_E_EESt5arrayIPcLm3EEEEviT0_T1_ --------------------------
	.section	.nv.info._ZN2at6native29vectorized_elementwise_kernelILi8ENS0_13BinaryFunctorIN3c104HalfES4_S4_ZZZNS0_16fmin_kernel_cudaERNS_18TensorIteratorBaseEENKUlvE_clEvENKUlvE1_clEvEUlS4_S4_E_EESt5arrayIPcLm3EEEEviT0_T1_,"",@"SHT_CUDA_INFO"
	.sectionflags	@""
	.align	4


	//----- nvinfo : EIATTR_CUDA_API_VERSION
	.align		4
        /*0000*/ 	.byte	0x04, 0x37
        /*0002*/ 	.short	(.L_2963 - .L_2962)
.L_2962:
        /*0004*/ 	.word	0x00000082


	//----- nvinfo : EIATTR_KPARAM_INFO
	.align		4
.L_2963:
        /*0008*/ 	.byte	0x04, 0x17
        /*000a*/ 	.short	(.L_2965 - .L_2964)
.L_2964:
        /*000c*/ 	.word	0x00000000
        /*0010*/ 	.short	0x0002
        /*0012*/ 	.short	0x0008
        /*0014*/ 	.byte	0x00, 0xf0, 0x61, 0x00


	//----- nvinfo : EIATTR_KPARAM_INFO
	.align		4
.L_2965:
        /*0018*/ 	.byte	0x04, 0x17
        /*001a*/ 	.short	(.L_2967 - .L_2966)
.L_2966:
        /*001c*/ 	.word	0x00000000
        /*0020*/ 	.short	0x0001
        /*0022*/ 	.short	0x0004
        /*0024*/ 	.byte	0x00, 0xf0, 0x05, 0x00


	//----- nvinfo : EIATTR_KPARAM_INFO
	.align		4
.L_2967:
        /*0028*/ 	.byte	0x04, 0x17
        /*002a*/ 	.short	(.L_2969 - .L_2968)
.L_2968:
        /*002c*/ 	.word	0x00000000
        /*0030*/ 	.short	0x0000
        /*0032*/ 	.short	0x0000
        /*0034*/ 	.byte	0x00, 0xf0, 0x11, 0x00


	//----- nvinfo : EIATTR_SPARSE_MMA_MASK
	.align		4
.L_2969:
        /*0038*/ 	.byte	0x03, 0x50
        /*003a*/ 	.short	0x0000


	//----- nvinfo : EIATTR_MAXREG_COUNT
	.align		4
        /*003c*/ 	.byte	0x03, 0x1b
        /*003e*/ 	.short	0x00ff


	//----- nvinfo : EIATTR_MERCURY_ISA_VERSION
	.align		4
        /*0040*/ 	.byte	0x03, 0x5f
        /*0042*/ 	.short	0x0101


	//----- nvinfo : EIATTR_VRC_CTA_INIT_COUNT
	.align		4
        /*0044*/ 	.byte	0x02, 0x4a
	.zero		1
	.zero		1


	//----- nvinfo : EIATTR_EXIT_INSTR_OFFSETS
	.align		4
        /*0048*/ 	.byte	0x04, 0x1c
        /*004a*/ 	.short	(.L_2971 - .L_2970)


	//   ....[0]....
.L_2970:
        /*004c*/ 	.word	0x00000010


	//----- nvinfo : EIATTR_MAX_THREADS
	.align		4
.L_2971:
        /*0050*/ 	.byte	0x04, 0x05
        /*0052*/ 	.short	(.L_2973 - .L_2972)
.L_2972:
        /*0054*/ 	.word	0x00000080
        /*0058*/ 	.word	0x00000001
        /*005c*/ 	.word	0x00000001


	//----- nvinfo : EIATTR_CBANK_PARAM_SIZE
	.align		4
.L_2973:
        /*0060*/ 	.byte	0x03, 0x19
        /*0062*/ 	.short	0x0020


	//----- nvinfo : EIATTR_PARAM_CBANK
	.align		4
        /*0064*/ 	.byte	0x04, 0x0a
        /*0066*/ 	.short	(.L_2975 - .L_2974)
	.align		4
.L_2974:
        /*0068*/ 	.word	index@(.nv.constant0._ZN2at6native29vectorized_elementwise_kernelILi8ENS0_13BinaryFunctorIN3c104HalfES4_S4_ZZZNS0_16fmin_kernel_cudaERNS_18TensorIteratorBaseEENKUlvE_clEvENKUlvE1_clEvEUlS4_S4_E_EESt5arrayIPcLm3EEEEviT0_T1_)
        /*006c*/ 	.short	0x0380
        /*006e*/ 	.short	0x0020


	//----- nvinfo : EIATTR_SW_WAR
	.align		4
.L_2975:
        /*0070*/ 	.byte	0x04, 0x36
        /*0072*/ 	.short	(.L_2977 - .L_2976)
.L_2976:
        /*0074*/ 	.word	0x00000008
.L_2977:


//--------------------- .nv.info._ZN2at6native18elementwise_kernelILi128ELi4EZNS0_15gpu_kernel_implINS0_13AUnaryFunctorIfffZZZNS0_16fmin_kernel_cudaERNS_18TensorIteratorBaseEENKUlvE_clEvENKUlvE0_clEvEUlffE_EEEEvS5_RKT_EUliE_EEviT1_ --------------------------
	.section	.nv.info._ZN2at6native18elementwise_kernelILi128ELi4EZNS0_15gpu_kernel_implINS0_13AUnaryFunctorIfffZZZNS0_16fmin_kernel_cudaERNS_18TensorIteratorBaseEENKUlvE_clEvENKUlvE0_clEvEUlffE_EEEEvS5_RKT_EUliE_EEviT1_,"",@"SHT_CUDA_INFO"
	.sectionflags	@""
	.align	4


	//----- nvinfo : EIATTR_CUDA_API_VERSION
	.align		4
        /*0000*/ 	.byte	0x04, 0x37
        /*0002*/ 	.short	(.L_2979 - .L_2978)
.L_2978:
        /*0004*/ 	.word	0x00000082


	//----- nvinfo : EIATTR_KPARAM_INFO
	.align		4
.L_2979:
        /*0008*/ 	.byte	0x04, 0x17
        /*000a*/ 	.short	(.L_2981 - .L_2980)
.L_2980:
        /*000c*/ 	.word	0x00000000
        /*0010*/ 	.short	0x0001
        /*0012*/ 	.short	0x0008
        /*0014*/ 	.byte	0x00, 0xf0, 0x81, 0x08


	//----- nvinfo : EIATTR_KPARAM_INFO
	.align		4
.L_2981:
        /*0018*/ 	.byte	0x04, 0x17
        /*001a*/ 	.short	(.L_2983 - .L_2982)
.L_2982:
        /*001c*/ 	.word	0x00000000
        /*0020*/ 	.short	0x0000
        /*0022*/ 	.short	0x0000
        /*0024*/ 	.byte	0x00, 0xf0, 0x11, 0x00


	//----- nvinfo : EIATTR_SPARSE_MMA_MASK
	.align		4
.L_2983:
        /*0028*/ 	.byte	0x03, 0x50
        /*002a*/ 	.short	0x0000


	//----- nvinfo : EIATTR_MAXREG_COUNT
	.align		4
        /*002c*/ 	.byte	0x03, 0x1b
        /*002e*/ 	.short	0x0080


	//----- nvinfo : EIATTR_EXTERNS
	.align		4
        /*0030*/ 	.byte	0x04, 0x0f
        /*0032*/ 	.short	(.L_2985 - .L_2984)


	//   ....[0]....
	.align		4
.L_2984:
        /*0034*/ 	.word	index@(__assertfail)


	//----- nvinfo : EIATTR_MERCURY_ISA_VERSION
	.align		4
.L_2985:
        /*0038*/ 	.byte	0x03, 0x5f
        /*003a*/ 	.short	0x0101


	//----- nvinfo : EIATTR_VRC_CTA_INIT_COUNT
	.align		4
        /*003c*/ 	.byte	0x02, 0x4a
	.zero		1
	.zero		1


	//----- nvinfo : EIATTR_SYSCALL_OFFSETS
	.align		4
        /*0040*/ 	.byte	0x04, 0x46
        /*0042*/ 	.short	(.L_2987 - .L_2986)


	//   ....[0]....
.L_2986:
        /*0044*/ 	.word	0x00002150


	//   ....[1]....
        /*0048*/ 	.word	0x00002f20


	//   ....[2]....
        /*004c*/ 	.word	0x000051b0


	//   ....[3]....
        /*0050*/ 	.word	0x00005de0


	//   ....[4]....
        /*0054*/ 	.word	0x00008180


	//   ....[5]....
        /*0058*/ 	.word	0x00008db0


	//   ....[6]....
        /*005c*/ 	.word	0x0000b160


	//   ....[7]....
        /*0060*/ 	.word	0x0000bd60


	//----- nvinfo : EIATTR_EXIT_INSTR_OFFSETS
	.align		4
.L_2987:
        /*0064*/ 	.byte	0x04, 0x1c
        /*0066*/ 	.short	(.L_2989 - .L_2988)


	//   ....[0]....
.L_2988:
        /*0068*/ 	.word	0x00009060


	//   ....[1]....
        /*006c*/ 	.word	0x0000b2e0


	//   ....[2]....
        /*0070*/ 	.word	0x0000b320


	//   ....[3]....
        /*0074*/ 	.word	0x0000b3b0


	//   ....[4]....
        /*0078*/ 	.word	0x0000b3e0


	//   ....[5]....
        /*007c*/ 	.word	0x0000b410


	//   ....[6]....
        /*0080*/ 	.word	0x0000b490


	//   ....[7]....
        /*0084*/ 	.word	0x0000b4c0


	//   ....[8]....
        /*0088*/ 	.word	0x0000b550


	//   ....[9]....
        /*008c*/ 	.word	0x0000b590


	//   ....[10]....
        /*0090*/ 	.word	0x0000b5d0


	//   ....[11]....
        /*0094*/ 	.word	0x0000b6a0


	//   ....[12]....
        /*0098*/ 	.word	0x0000b800


	//   ....[13]....
        /*009c*/ 	.word	0x0000b960


	//   ....[14]....
        /*00a0*/ 	.word	0x0000bab0


	//   ....[15]....
        /*00a4*/ 	.word	0x0000bae0


	//   ....[16]....
        /*00a8*/ 	.word	0x0000bb10


	//   ....[17]....
        /*00ac*/ 	.word	0x0000bbb0


	//   ....[18]....
        /*00b0*/ 	.word	0x0000bc00


	//   ....[19]....
        /*00b4*/ 	.word	0x0000bd70


	//   ....[20]....
        /*00b8*/ 	.word	0x0000be70


	//   ....[21]....
        /*00bc*/ 	.word	0x0000bfa0


	//   ....[22]....
        /*00c0*/ 	.word	0x0000bfd0


	//----- nvinfo : EIATTR_MAX_THREADS
	.align		4
.L_2989:
        /*00c4*/ 	.byte	0x04, 0x05
        /*00c6*/ 	.short	(.L_2991 - .L_2990)
.L_2990:
        /*00c8*/ 	.word	0x00000080
        /*00cc*/ 	.word	0x00000001
        /*00d0*/ 	.word	0x00000001


	//----- nvinfo : EIATTR_CRS_STACK_SIZE
	.align		4
.L_2991:
        /*00d4*/ 	.byte	0x04, 0x1e
        /*00d6*/ 	.short	(.L_2993 - .L_2992)
.L_2992:
        /*00d8*/ 	.word	0x00000000


	//----- nvinfo : EIATTR_CBANK_PARAM_SIZE
	.align		4
.L_2993:
        /*00dc*/ 	.byte	0x03, 0x19
        /*00de*/ 	.short	0x0228


	//----- nvinfo : EIATTR_PARAM_CBANK
	.align		4
        /*00e0*/ 	.byte	0x04, 0x0a
        /*00e2*/ 	.short	(.L_2995 - .L_2994)
	.align		4
.L_2994:
        /*00e4*/ 	.word	index@(.nv.constant0._ZN2at6native18elementwise_kernelILi128ELi4EZNS0_15gpu_kernel_implINS0_13AUnaryFunctorIfffZZZNS0_16fmin_kernel_cudaERNS_18TensorIteratorBaseEENKUlvE_clEvENKUlvE0_clEvEUlffE_EEEEvS5_RKT_EUliE_EEviT1_)
        /*00e8*/ 	.short	0x0380
        /*00ea*/ 	.short	0x0228


	//----- nvinfo : EIATTR_SW_WAR
	.align		4
.L_2995:
        /*00ec*/ 	.byte	0x04, 0x36
        /*00ee*/ 	.short	(.L_2997 - .L_2996)
.L_2996:
        /*00f0*/ 	.word	0x00000008
.L_2997:


//--------------------- .nv.info._ZN2at6native27unrolled_elementwise_kernelINS0_13AUnaryFunctorIfffZZZNS0_16fmin_kernel_cudaERNS_18TensorIteratorBaseEENKUlvE_clEvENKUlvE0_clEvEUlffE_EESt5arrayIPcLm2EELi4E23TrivialOffsetCalculatorILi1EjESD_NS0_6memory12LoadWithCastILi1EEENSE_13StoreWithCastILi1EEEEEviT_T0_T2_T3_T4_T5_ --------------------------
	.section	.nv.info._ZN2at6native27unrolled_elementwise_kernelINS0_13AUnaryFunctorIfffZZZNS0_16fmin_kernel_cudaERNS_18TensorIteratorBaseEENKUlvE_clEvENKUlvE0_clEvEUlffE_EESt5arrayIPcLm2EELi4E23TrivialOffsetCalculatorILi1EjESD_NS0_6memory12LoadWithCastILi1EEENSE_13StoreWithCastILi1EEEEEviT_T0_T2_T3_T4_T5_,"",@"SHT_CUDA_INFO"
	.sectionflags	@""
	.align	4


	//----- nvinfo : EIATTR_CUDA_API_VERSION
	.align		4
        /*0000*/ 	.byte	0x04, 0x37
        /*0002*/ 	.short	(.L_2999 - .L_2998)
.L_2998:
        /*0004*/ 	.word	0x00000082


	//----- nvinfo : EIATTR_KPARAM_INFO
	.align		4
.L_2999:
        /*0008*/ 	.byte	0x04, 0x17
        /*000a*/ 	.short	(.L_3001 - .L_3000)
.L_3000:
        /*000c*/ 	.word	0x00000000
        /*0010*/ 	.short	0x0006
        /*0012*/ 	.short	0x002c
        /*0014*/ 	.byte	0x00, 0xf0, 0x21, 0x00


	//----- nvinfo : EIATTR_KPARAM_INFO
	.align		4
.L_3001:
        /*0018*/ 	.byte	0x04, 0x17
        /*001a*/ 	.short	(.L_3003 - .L_3002)
.L_3002:
        /*001c*/ 	.word	0x00000000
        /*0020*/ 	.short	0x0005
        /*0022*/ 	.short	0x0024
        /*0024*/ 	.byte	0x00, 0xf0, 0x21, 0x00


	//----- nvinfo : EIATTR_KPARAM_INFO
	.align		4
.L_3003:
        /*0028*/ 	.byte	0x04, 0x17
        /*002a*/ 	.short	(.L_3005 - .L_3004)
.L_3004:
        /*002c*/ 	.word	0x00000000
        /*0030*/ 	.short	0x0004
        /*0032*/ 	.short	0x0021
        /*0034*/ 	.byte	0x00, 0xf0, 0x05, 0x00


	//----- nvinfo : EIATTR_KPARAM_INFO
	.align		4
.L_3005:
        /*0038*/ 	.byte	0x04, 0x17
        /*003a*/ 	.short	(.L_3007 - .L_3006)
.L_3006:
        /*003c*/ 	.word	0x00000000
        /*0040*/ 	.short	0x0003
        /*0042*/ 	.short	0x0020
        /*0044*/ 	.byte	0x00, 0xf0, 0x05, 0x00


	//----- nvinfo : EIATTR_KPARAM_INFO
	.align		4
.L_3007:
        /*0048*/ 	.byte	0x04, 0x17
        /*004a*/ 	.short	(.L_3009 - .L_3008)
.L_3008:
        /*004c*/ 	.word	0x00000000
        /*0050*/ 	.short	0x0002
        /*0052*/ 	.short	0x0010
        /*0054*/ 	.byte	0x00, 0xf0, 0x41, 0x00


	//----- nvinfo : EIATTR_KPARAM_INFO
	.align		4
.L_3009:
        /*0058*/ 	.byte	0x04, 0x17
        /*005a*/ 	.short	(.L_3011 - .L_3010)
.L_3010:
        /*005c*/ 	.word	0x00000000
        /*0060*/ 	.short	0x0001
        /*0062*/ 	.short	0x0004
        /*0064*/ 	.byte	0x00, 0xf0, 0x21, 0x00


	//----- nvinfo : EIATTR_KPARAM_INFO
	.align		4
.L_3011:
        /*0068*/ 	.byte	0x04, 0x17
        /*006a*/ 	.short	(.L_3013 - .L_3012)
.L_3012:
        /*006c*/ 	.word	0x00000000
        /*0070*/ 	.short	0x0000
        /*0072*/ 	.short	0x0000
        /*0074*/ 	.byte	0x00, 0xf0, 0x11, 0x00


	//----- nvinfo : EIATTR_SPARSE_MMA_MASK
	.align		4
.L_3013:
        /*0078*/ 	.byte	0x03, 0x50
        /*007a*/ 	.short	0x0000


	//----- nvinfo : EIATTR_MAXREG_COUNT
	.align		4
        /*007c*/ 	.byte	0x03, 0x1b
        /*007e*/ 	.short	0x00ff


	//----- nvinfo : EIATTR_EXTERNS
	.align		4
        /*0080*/ 	.byte	0x04, 0x0f
        /*0082*/ 	.short	(.L_3015 - .L_3014)


	//   ....[0]....
	.align		4
.L_3014:
        /*0084*/ 	.word	index@(__assertfail)


	//----- nvinfo : EIATTR_MERCURY_ISA_VERSION
	.align		4
.L_3015:
        /*0088*/ 	.byte	0x03, 0x5f
        /*008a*/ 	.short	0x0101


	//----- nvinfo : EIATTR_VRC_CTA_INIT_COUNT
	.align		4
        /*008c*/ 	.byte	0x02, 0x4a
	.zero		1
	.zero		1


	//----- nvinfo : EIATTR_SYSCALL_OFFSETS
	.align		4
        /*0090*/ 	.byte	0x04, 0x46
        /*0092*/ 	.short	(.L_3017 - .L_3016)


	//   ....[0]....
.L_3016:
        /*0094*/ 	.word	0x00000e60


	//   ....[1]....
        /*0098*/ 	.word	0x00001de0


	//   ....[2]....
        /*009c*/ 	.word	0x00002cf0


	//   ....[3]....
        /*00a0*/ 	.word	0x00003bd0


	//   ....[4]....
        /*00a4*/ 	.word	0x000049e0


	//   ....[5]....
        /*00a8*/ 	.word	0x00005730


	//   ....[6]....
        /*00ac*/ 	.word	0x000065b0


	//   ....[7]....
        /*00b0*/ 	.word	0x00007410


	//----- nvinfo : EIATTR_EXIT_INSTR_OFFSETS
	.align		4
.L_3017:
        /*00b4*/ 	.byte	0x04, 0x1c
        /*00b6*/ 	.short	(.L_3019 - .L_3018)


	//   ....[0]....
.L_3018:
        /*00b8*/ 	.word	0x00006850


	//   ....[1]....
        /*00bc*/ 	.word	0x00006990


	//   ....[2]....
        /*00c0*/ 	.word	0x000069d0


	//   ....[3]....
        /*00c4*/ 	.word	0x00006a60


	//   ....[4]....
        /*00c8*/ 	.word	0x00006a90


	//   ....[5]....
        /*00cc*/ 	.word	0x00006ac0


	//   ....[6]....
        /*00d0*/ 	.word	0x00006b40


	//   ....[7]....
        /*00d4*/ 	.word	0x00006b70


	//   ....[8]....
        /*00d8*/ 	.word	0x00006c00


	//   ....[9]....
        /*00dc*/ 	.word	0x00006c40


	//   ....[10]....
        /*00e0*/ 	.word	0x00006c80


	//   ....[11]....
        /*00e4*/ 	.word	0x00006d50


	//   ....[12]....
        /*00e8*/ 	.word	0x00006eb0


	//   ....[13]....
        /*00ec*/ 	.word	0x00007010


	//   ....[14]....
        /*00f0*/ 	.word	0x00007160


	//   ....[15]....
        /*00f4*/ 	.word	0x00007190


	//   ....[16]....
        /*00f8*/ 	.word	0x000071c0


	//   ....[17]....
        /*00fc*/ 	.word	0x00007260


	//   ....[18]....
        /*0100*/ 	.word	0x000072b0


	//   ....[19]....
        /*0104*/ 	.word	0x00007420


	//   ....[20]....
        /*0108*/ 	.word	0x00007520


	//   ....[21]....
        /*010c*/ 	.word	0x00007650


	//   ....[22]....
        /*0110*/ 	.word	0x00007680


	//----- nvinfo : EIATTR_MAX_THREADS
	.align		4
.L_3019:
        /*0114*/ 	.byte	0x04, 0x05
        /*0116*/ 	.short	(.L_3021 - .L_3020)
.L_3020:
        /*0118*/ 	.word	0x00000080
        /*011c*/ 	.word	0x00000001
        /*0120*/ 	.word	0x00000001


	//----- nvinfo : EIATTR_CRS_STACK_SIZE
	.align		4
.L_3021:
        /*0124*/ 	.byte	0x04, 0x1e
        /*0126*/ 	.short	(.L_3023 - .L_3022)
.L_3022:
        /*0128*/ 	.word	0x00000000


	//----- nvinfo : EIATTR_CBANK_PARAM_SIZE
	.align		4
.L_3023:
        /*012c*/ 	.byte	0x03, 0x19
        /*012e*/ 	.short	0x0034


	//----- nvinfo : EIATTR_PARAM_CBANK
	.align		4
        /*0130*/ 	.byte	0x04, 0x0a
        /*0132*/ 	.short	(.L_3025 - .L_3024)
	.align		4
.L_3024:
        /*0134*/ 	.word	index@(.nv.constant0._ZN2at6native27unrolled_elementwise_kernelINS0_13AUnaryFunctorIfffZZZNS0_16fmin_kernel_cudaERNS_18TensorIteratorBaseEENKUlvE_clEvENKUlvE0_clEvEUlffE_EESt5arrayIPcLm2EELi4E23TrivialOffsetCalculatorILi1EjESD_NS0_6memory12LoadWithCastILi1EEENSE_13StoreWithCastILi1EEEEEviT_T0_T2_T3_T4_T5_)
        /*0138*/ 	.short	0x0380
        /*013a*/ 	.short	0x0034


	//----- nvinfo : EIATTR_SW_WAR
	.align		4
.L_3025:
        /*013c*/ 	.byte	0x04, 0x36
        /*013e*/ 	.short	(.L_3027 - .L_3026)
.L_3026:
        /*0140*/ 	.word	0x00000008
.L_3027:


//--------------------- .nv.info._ZN2at6native18elementwise_kernelILi128ELi2EZNS0_22gpu_kernel_impl_nocastINS0_13AUnaryFunctorIfffZZZNS0_16fmin_kernel_cudaERNS_18TensorIteratorBaseEENKUlvE_clEvENKUlvE0_clEvEUlffE_EEEEvS5_RKT_EUliE_EEviT1_ --------------------------
	.section	.nv.info._ZN2at6native18elementwise_kernelILi128ELi2EZNS0_22gpu_kernel_impl_nocastINS0_13AUnaryFunctorIfffZZZNS0_16fmin_kernel_cudaERNS_18TensorIteratorBaseEENKUlvE_clEvENKUlvE0_clEvEUlffE_EEEEvS5_RKT_EUliE_EEviT1_,"",@"SHT_CUDA_INFO"
	.sectionflags	@""
	.align	4


	//----- nvinfo : EIATTR_CUDA_API_VERSION
	.align		4
        /*0000*/ 	.byte	0x04, 0x37
        /*0002*/ 	.short	(.L_3029 - .L_3028)
.L_3028:
        /*0004*/ 	.word	0x00000082


	//----- nvinfo : EIATTR_KPARAM_INFO
	.align		4
.L_3029:
        /*0008*/ 	.byte	0x04, 0x17
        /*000a*/ 	.short	(.L_3031 - .L_3030)
.L_3030:
        /*000c*/ 	.word	0x00000000
        /*0010*/ 	.short	0x0001
        /*0012*/ 	.short	0x0008
        /*0014*/ 	.byte	0x00, 0xf0, 0x61, 0x08


	//----- nvinfo : EIATTR_KPARAM_INFO
	.align		4
.L_3031:
        /*0018*/ 	.byte	0x04, 0x17
        /*001a*/ 	.short	(.L_3033 - .L_3032)
.L_3032:
        /*001c*/ 	.word	0x00000000
        /*0020*/ 	.short	0x0000
        /*0022*/ 	.short	0x0000
        /*0024*/ 	.byte	0x00, 0xf0, 0x11, 0x00


	//----- nvinfo : EIATTR_SPARSE_MMA_MASK
	.align		4
.L_3033:
        /*0028*/ 	.byte	0x03, 0x50
        /*002a*/ 	.short	0x0000


	//----- nvinfo : EIATTR_MAXREG_COUNT
	.align		4
        /*002c*/ 	.byte	0x03, 0x1b
        /*002e*/ 	.short	0x0080


	//----- nvinfo : EIATTR_MERCURY_ISA_VERSION
	.align		4
        /*0030*/ 	.byte	0x03, 0x5f
        /*0032*/ 	.short	0x0101


	//----- nvinfo : EIATTR_VRC_CTA_INIT_COUNT
	.align		4
        /*0034*/ 	.byte	0x02, 0x4a
	.zero		1
	.zero		1


	//----- nvinfo : EIATTR_EXIT_INSTR_OFFSETS
	.align		4
        /*0038*/ 	.byte	0x04, 0x1c
        /*003a*/ 	.short	(.L_3035 - .L_3034)


	//   ....[0]....
.L_3034:
        /*003c*/ 	.word	0x00000160


	//   ....[1]....
        /*0040*/ 	.word	0x000001d0


	//   ....[2]....
        /*0044*/ 	.word	0x000015b0


	//   ....[3]....
        /*0048*/ 	.word	0x000028f0


	//----- nvinfo : EIATTR_MAX_THREADS
	.align		4
.L_3035:
        /*004c*/ 	.byte	0x04, 0x05
        /*004e*/ 	.short	(.L_3037 - .L_3036)
.L_3036:
        /*0050*/ 	.word	0x00000080
        /*0054*/ 	.word	0x00000001
        /*0058*/ 	.word	0x00000001


	//----- nvinfo : EIATTR_CRS_STACK_SIZE
	.align		4
.L_3037:
        /*005c*/ 	.byte	0x04, 0x1e
        /*005e*/ 	.short	(.L_3039 - .L_3038)
.L_3038:
        /*0060*/ 	.word	0x00000000


	//----- nvinfo : EIATTR_CBANK_PARAM_SIZE
	.align		4
.L_3039:
        /*0064*/ 	.byte	0x03, 0x19
        /*0066*/ 	.short	0x0220


	//----- nvinfo : EIATTR_PARAM_CBANK
	.align		4
        /*0068*/ 	.byte	0x04, 0x0a
        /*006a*/ 	.short	(.L_3041 - .L_3040)
	.align		4
.L_3040:
        /*006c*/ 	.word	index@(.nv.constant0._ZN2at6native18elementwise_kernelILi128ELi2EZNS0_22gpu_kernel_impl_nocastINS0_13AUnaryFunctorIfffZZZNS0_16fmin_kernel_cudaERNS_18TensorIteratorBaseEENKUlvE_clEvENKUlvE0_clEvEUlffE_EEEEvS5_RKT_EUliE_EEviT1_)
        /*0070*/ 	.short	0x0380
        /*0072*/ 	.short	0x0220


	//----- nvinfo : EIATTR_SW_WAR
	.align		4
.L_3041:
        /*0074*/ 	.byte	0x04, 0x36
        /*0076*/ 	.short	(.L_3043 - .L_3042)
.L_3042:
        /*0078*/ 	.word	0x00000008
.L_3043:


//--------------------- .nv.info._ZN2at6native27unrolled_elementwise_kernelINS0_13AUnaryFunctorIfffZZZNS0_16fmin_kernel_cudaERNS_18TensorIteratorBaseEENKUlvE_clEvENKUlvE0_clEvEUlffE_EESt5arrayIPcLm2EELi4E23TrivialOffsetCalculatorILi1EjESD_NS0_6memory15LoadWithoutCastENSE_16StoreWithoutCastEEEviT_T0_T2_T3_T4_T5_ --------------------------
	.section	.nv.info._ZN2at6native27unrolled_elementwise_kernelINS0_13AUnaryFunctorIfffZZZNS0_16fmin_kernel_cudaERNS_18TensorIteratorBaseEENKUlvE_clEvENKUlvE0_clEvEUlffE_EESt5arrayIPcLm2EELi4E23TrivialOffsetCalculatorILi1EjESD_NS0_6memory15LoadWithoutCastENSE_16StoreWithoutCastEEEviT_T0_T2_T3_T4_T5_,"",@"SHT_CUDA_INFO"
	.sectionflags	@""
	.align	4


	//----- nvinfo : EIATTR_CUDA_API_VERSION
	.align		4
        /*0000*/ 	.byte	0x04, 0x37
        /*0002*/ 	.short	(.L_3045 - .L_3044)
.L_3044:
        /*0004*/ 	.word	0x00000082


	//----- nvinfo : EIATTR_KPARAM_INFO
	.align		4
.L_3045:
        /*0008*/ 	.byte	0x04, 0x17
        /*000a*/ 	.short	(.L_3047 - .L_3046)
.L_3046:
        /*000c*/ 	.word	0x00000000
        /*0010*/ 	.short	0x0006
        /*0012*/ 	.short	0x0023
        /*0014*/ 	.byte	0x00, 0xf0, 0x05, 0x00


	//----- nvinfo : EIATTR_KPARAM_INFO
	.align		4
.L_3047:
        /*0018*/ 	.byte	0x04, 0x17
        /*001a*/ 	.short	(.L_3049 - .L_3048)
.L_3048:
        /*001c*/ 	.word	0x00000000
        /*0020*/ 	.short	0x0005
        /*0022*/ 	.short	0x0022
        /*0024*/ 	.byte	0x00, 0xf0, 0x05, 0x00


	//----- nvinfo : EIATTR_KPARAM_INFO
	.align		4
.L_3049:
        /*0028*/ 	.byte	0x04, 0x17
        /*002a*/ 	.short	(.L_3051 - .L_3050)
.L_3050:
        /*002c*/ 	.word	0x00000000
        /*0030*/ 	.short	0x0004
        /*0032*/ 	.short	0x0021
        /*0034*/ 	.byte	0x00, 0xf0, 0x05, 0x00


	//----- nvinfo : EIATTR_KPARAM_INFO
	.align		4
.L_3051:
        /*0038*/ 	.byte	0x04, 0x17
        /*003a*/ 	.short	(.L_3053 - .L_3052)
.L_3052:
        /*003c*/ 	.word	0x00000000
        /*0040*/ 	.short	0x0003
        /*0042*/ 	.short	0x0020
        /*0044*/ 	.byte	0x00, 0xf0, 0x05, 0x00


	//----- nvinfo : EIATTR_KPARAM_INFO
	.align		4
.L_3053:
        /*0048*/ 	.byte	0x04, 0x17
        /*004a*/ 	.short	(.L_3055 - .L_3054)
.L_3054:
        /*004c*/ 	.word	0x00000000
        /*0050*/ 	.short	0x0002
        /*0052*/ 	.short	0x0010
        /*0054*/ 	.byte	0x00, 0xf0, 0x41, 0x00


	//----- nvinfo : EIATTR_KPARAM_INFO
	.align		4
.L_3055:
        /*0058*/ 	.byte	0x04, 0x17
        /*005a*/ 	.short	(.L_3057 - .L_3056)
.L_3056:
        /*005c*/ 	.word	0x00000000
        /*0060*/ 	.short	0x0001
        /*0062*/ 	.short	0x0004
        /*0064*/ 	.byte	0x00, 0xf0, 0x21, 0x00


	//----- nvinfo : EIATTR_KPARAM_INFO
	.align		4
.L_3057:
        /*0068*/ 	.byte	0x04, 0x17
        /*006a*/ 	.short	(.L_3059 - .L_3058)
.L_3058:
        /*006c*/ 	.word	0x00000000
        /*0070*/ 	.short	0x0000
        /*0072*/ 	.short	0x0000
        /*0074*/ 	.byte	0x00, 0xf0, 0x11, 0x00


	//----- nvinfo : EIATTR_SPARSE_MMA_MASK
	.align		4
.L_3059:
        /*0078*/ 	.byte	0x03, 0x50
        /*007a*/ 	.short	0x0000


	//----- nvinfo : EIATTR_MAXREG_COUNT
	.align		4
        /*007c*/ 	.byte	0x03, 0x1b
        /*007e*/ 	.short	0x00ff


	//----- nvinfo : EIATTR_MERCURY_ISA_VERSION
	.align		4
        /*0080*/ 	.byte	0x03, 0x5f
        /*0082*/ 	.short	0x0101


	//----- nvinfo : EIATTR_VRC_CTA_INIT_COUNT
	.align		4
        /*0084*/ 	.byte	0x02, 0x4a
	.zero		1
	.zero		1


	//----- nvinfo : EIATTR_EXIT_INSTR_OFFSETS
	.align		4
        /*0088*/ 	.byte	0x04, 0x1c
        /*008a*/ 	.short	(.L_3061 - .L_3060)


	//   ....[0]....
.L_3060:
        /*008c*/ 	.word	0x00000400


	//   ....[1]....
        /*0090*/ 	.word	0x00000450


	//----- nvinfo : EIATTR_MAX_THREADS
	.align		4
.L_3061:
        /*0094*/ 	.byte	0x04, 0x05
        /*0096*/ 	.short	(.L_3063 - .L_3062)
.L_3062:
        /*0098*/ 	.word	0x00000080
        /*009c*/ 	.word	0x00000001
        /*00a0*/ 	.word	0x00000001


	//----- nvinfo : EIATTR_CRS_STACK_SIZE
	.align		4
.L_3063:
        /*00a4*/ 	.byte	0x04, 0x1e
        /*00a6*/ 	.short	(.L_3065 - .L_3064)
.L_3064:
        /*00a8*/ 	.word	0x00000000


	//----- nvinfo : EIATTR_CBANK_PARAM_SIZE
	.align		4
.L_3065:
        /*00ac*/ 	.byte	0x03, 0x19
        /*00ae*/ 	.short	0x0024


	//----- nvinfo : EIATTR_PARAM_CBANK
	.align		4
        /*00b0*/ 	.byte	0x04, 0x0a
        /*00b2*/ 	.short	(.L_3067 - .L_3066)
	.align		4
.L_3066:
        /*00b4*/ 	.word	index@(.nv.constant0._ZN2at6native27unrolled_elementwise_kernelINS0_13AUnaryFunctorIfffZZZNS0_16fmin_kernel_cudaERNS_18TensorIteratorBaseEENKUlvE_clEvENKUlvE0_clEvEUlffE_EESt5arrayIPcLm2EELi4E23TrivialOffsetCalculatorILi1EjESD_NS0_6memory15LoadWithoutCastENSE_16StoreWithoutCastEEEviT_T0_T2_T3_T4_T5_)
        /*00b8*/ 	.short	0x0380
        /*00ba*/ 	.short	0x0024


	//----- nvinfo : EIATTR_SW_WAR
	.align		4
.L_3067:
        /*00bc*/ 	.byte	0x04, 0x36
        /*00be*/ 	.short	(.L_3069 - .L_3068)
.L_3068:
        /*00c0*/ 	.word	0x00000008
.L_3069:


//--------------------- .nv.info._ZN2at6native29vectorized_elementwise_kernelILi2ENS0_13AUnaryFunctorIfffZZZNS0_16fmin_kernel_cudaERNS_18TensorIteratorBaseEENKUlvE_clEvENKUlvE0_clEvEUlffE_EESt5arrayIPcLm2EEEEviT0_T1_ --------------------------
	.section	.nv.info._ZN2at6native29vectorized_elementwise_kernelILi2ENS0_13AUnaryFunctorIfffZZZNS0_16fmin_kernel_cudaERNS_18TensorIteratorBaseEENKUlvE_clEvENKUlvE0_clEvEUlffE_EESt5arrayIPcLm2EEEEviT0_T1_,"",@"SHT_CUDA_INFO"
	.sectionflags	@""
	.align	4


	//----- nvinfo : EIATTR_CUDA_API_VERSION
	.align		4
        /*0000*/ 	.byte	0x04, 0x37
        /*0002*/ 	.short	(.L_3071 - .L_3070)
.L_3070:
        /*0004*/ 	.word	0x00000082


	//----- nvinfo : EIATTR_KPARAM_INFO
	.align		4
.L_3071:
        /*0008*/ 	.byte	0x04, 0x17
        /*000a*/ 	.short	(.L_3073 - .L_3072)
.L_3072:
        /*000c*/ 	.word	0x00000000
        /*0010*/ 	.short	0x0002
        /*0012*/ 	.short	0x0010
        /*0014*/ 	.byte	0x00, 0xf0, 0x41, 0x00


	//----- nvinfo : EIATTR_KPARAM_INFO
	.align		4
.L_3073:
        /*0018*/ 	.byte	0x04, 0x17
        /*001a*/ 	.short	(.L_3075 - .L_3074)
.L_3074:
        /*001c*/ 	.word	0x00000000
        /*0020*/ 	.short	0x0001
        /*0022*/ 	.short	0x0004
        /*0024*/ 	.byte	0x00, 0xf0, 0x21, 0x00


	//----- nvinfo : EIATTR_KPARAM_INFO
	.align		4
.L_3075:
        /*0028*/ 	.byte	0x04, 0x17
        /*002a*/ 	.short	(.L_3077 - .L_3076)
.L_3076:
        /*002c*/ 	.word	0x00000000
        /*0030*/ 	.short	0x0000
        /*0032*/ 	.short	0x0000
        /*0034*/ 	.byte	0x00, 0xf0, 0x11, 0x00


	//----- nvinfo : EIATTR_SPARSE_MMA_MASK
	.align		4
.L_3077:
        /*0038*/ 	.byte	0x03, 0x50
        /*003a*/ 	.short	0x0000


	//----- nvinfo : EIATTR_MAXREG_COUNT
	.align		4
        /*003c*/ 	.byte	0x03, 0x1b
        /*003e*/ 	.short	0x00ff


	//----- nvinfo : EIATTR_MERCURY_ISA_VERSION
	.align		4
        /*0040*/ 	.byte	0x03, 0x5f
        /*0042*/ 	.short	0x0101


	//----- nvinfo : EIATTR_VRC_CTA_INIT_COUNT
	.align		4
        /*0044*/ 	.byte	0x02, 0x4a
	.zero		1
	.zero		1


	//----- nvinfo : EIATTR_EXIT_INSTR_OFFSETS
	.align		4
        /*0048*/ 	.byte	0x04, 0x1c
        /*004a*/ 	.short	(.L_3079 - .L_3078)


	//   ....[0]....
.L_3078:
        /*004c*/ 	.word	0x00000800


	//   ....[1]....
        /*0050*/ 	.word	0x00000850


	//   ....[2]....
        /*0054*/ 	.word	0x000009e0


	//----- nvinfo : EIATTR_MAX_THREADS
	.align		4
.L_3079:
        /*0058*/ 	.byte	0x04, 0x05
        /*005a*/ 	.short	(.L_3081 - .L_3080)
.L_3080:
        /*005c*/ 	.word	0x00000080
        /*0060*/ 	.word	0x00000001
        /*0064*/ 	.word	0x00000001


	//----- nvinfo : EIATTR_CRS_STACK_SIZE
	.align		4
.L_3081:
        /*0068*/ 	.byte	0x04, 0x1e
        /*006a*/ 	.short	(.L_3083 - .L_3082)
.L_3082:
        /*006c*/ 	.word	0x00000000


	//----- nvinfo : EIATTR_CBANK_PARAM_SIZE
	.align		4
.L_3083:
        /*0070*/ 	.byte	0x03, 0x19
        /*0072*/ 	.short	0x0020


	//----- nvinfo : EIATTR_PARAM_CBANK
	.align		4
        /*0074*/ 	.byte	0x04, 0x0a
        /*0076*/ 	.short	(.L_3085 - .L_3084)
	.align		4
.L_3084:
        /*0078*/ 	.word	index@(.nv.constant0._ZN2at6native29vectorized_elementwise_kernelILi2ENS0_13AUnaryFunctorIfffZZZNS0_16fmin_kernel_cudaERNS_18TensorIteratorBaseEENKUlvE_clEvENKUlvE0_clEvEUlffE_EESt5arrayIPcLm2EEEEviT0_T1_)
        /*007c*/ 	.short	0x0380
        /*007e*/ 	.short	0x0020


	//----- nvinfo : EIATTR_SW_WAR
	.align		4
.L_3085:
        /*0080*/ 	.byte	0x04, 0x36
        /*0082*/ 	.short	(.L_3087 - .L_3086)
.L_3086:
        /*0084*/ 	.word	0x00000008
.L_3087:


//--------------------- .nv.info._ZN2at6native29vectorized_elementwise_kernelILi4ENS0_13AUnaryFunctorIfffZZZNS0_16fmin_kernel_cudaERNS_18TensorIteratorBaseEENKUlvE_clEvENKUlvE0_clEvEUlffE_EESt5arrayIPcLm2EEEEviT0_T1_ --------------------------
	.section	.nv.info._ZN2at6native29vectorized_elementwise_kernelILi4ENS0_13AUnaryFunctorIfffZZZNS0_16fmin_kernel_cudaERNS_18TensorIteratorBaseEENKUlvE_clEvENKUlvE0_clEvEUlffE_EESt5arrayIPcLm2EEEEviT0_T1_,"",@"SHT_CUDA_INFO"
	.sectionflags	@""
	.align	4


	//----- nvinfo : EIATTR_CUDA_API_VERSION
	.align		4
        /*0000*/ 	.byte	0x04, 0x37
        /*0002*/ 	.short	(.L_3089 - .L_3088)
.L_3088:
        /*0004*/ 	.word	0x00000082


	//----- nvinfo : EIATTR_KPARAM_INFO
	.align		4
.L_3089:
        /*0008*/ 	.byte	0x04, 0x17
        /*000a*/ 	.short	(.L_3091 - .L_3090)
.L_3090:
        /*000c*/ 	.word	0x00000000
        /*0010*/ 	.short	0x0002
        /*0012*/ 	.short	0x0010
        /*0014*/ 	.byte	0x00, 0xf0, 0x41, 0x00


	//----- nvinfo : EIATTR_KPARAM_INFO
	.align		4
.L_3091:
        /*0018*/ 	.byte	0x04, 0x17
        /*001a*/ 	.short	(.L_3093 - .L_3092)
.L_3092:
        /*001c*/ 	.word	0x00000000
        /*0020*/ 	.short	0x0001
        /*0022*/ 	.short	0x0004
        /*0024*/ 	.byte	0x00, 0xf0, 0x21, 0x00


	//----- nvinfo : EIATTR_KPARAM_INFO
	.align		4
.L_3093:
        /*0028*/ 	.byte	0x04, 0x17
        /*002a*/ 	.short	(.L_3095 - .L_3094)
.L_3094:
        /*002c*/ 	.word	0x00000000
        /*0030*/ 	.short	0x0000
        /*0032*/ 	.short	0x0000
        /*0034*/ 	.byte	0x00, 0xf0, 0x11, 0x00


	//----- nvinfo : EIATTR_SPARSE_MMA_MASK
	.align		4
.L_3095:
        /*0038*/ 	.byte	0x03, 0x50
        /*003a*/ 	.short	0x0000


	//----- nvinfo : EIATTR_MAXREG_COUNT
	.align		4
        /*003c*/ 	.byte	0x03, 0x1b
        /*003e*/ 	.short	0x00ff


	//----- nvinfo : EIATTR_MERCURY_ISA_VERSION
	.align		4
        /*0040*/ 	.byte	0x03, 0x5f
        /*0042*/ 	.short	0x0101


	//----- nvinfo : EIATTR_VRC_CTA_INIT_COUNT
	.align		4
        /*0044*/ 	.byte	0x02, 0x4a
	.zero		1
	.zero		1


	//----- nvinfo : EIATTR_EXIT_INSTR_OFFSETS
	.align		4
        /*0048*/ 	.byte	0x04, 0x1c
        /*004a*/ 	.short	(.L_3097 - .L_3096)


	//   ....[0]....
.L_3096:
        /*004c*/ 	.word	0x00000800


	//   ....[1]....
        /*0050*/ 	.word	0x00000850


	//   ....[2]....
        /*0054*/ 	.word	0x000009a0


	//----- nvinfo : EIATTR_MAX_THREADS
	.align		4
.L_3097:
        /*0058*/ 	.byte	0x04, 0x05
        /*005a*/ 	.short	(.L_3099 - .L_3098)
.L_3098:
        /*005c*/ 	.word	0x00000080
        /*0060*/ 	.word	0x00000001
        /*0064*/ 	.word	0x00000001


	//----- nvinfo : EIATTR_CRS_STACK_SIZE
	.align		4
.L_3099:
        /*0068*/ 	.byte	0x04, 0x1e
        /*006a*/ 	.short	(.L_3101 - .L_3100)
.L_3100:
        /*006c*/ 	.word	0x00000000


	//----- nvinfo : EIATTR_CBANK_PARAM_SIZE
	.align		4
.L_3101:
        /*0070*/ 	.byte	0x03, 0x19
        /*0072*/ 	.short	0x0020


	//----- nvinfo : EIATTR_PARAM_CBANK
	.align		4
        /*0074*/ 	.byte	0x04, 0x0a
        /*0076*/ 	.short	(.L_3103 - .L_3102)
	.align		4
.L_3102:
        /*0078*/ 	.word	index@(.nv.constant0._ZN2at6native29vectorized_elementwise_kernelILi4ENS0_13AUnaryFunctorIfffZZZNS0_16fmin_kernel_cudaERNS_18TensorIteratorBaseEENKUlvE_clEvENKUlvE0_clEvEUlffE_EESt5arrayIPcLm2EEEEviT0_T1_)
        /*007c*/ 	.short	0x0380
        /*007e*/ 	.short	0x0020


	//----- nvinfo : EIATTR_SW_WAR
	.align		4
.L_3103:
        /*0080*/ 	.byte	0x04, 0x36
        /*0082*/ 	.short	(.L_3105 - .L_3104)
.L_3104:
        /*0084*/ 	.word	0x00000008
.L_3105:


//--------------------- .nv.info._ZN2at6native29vectorized_elementwise_kernelILi8ENS0_13AUnaryFunctorIfffZZZNS0_16fmin_kernel_cudaERNS_18TensorIteratorBaseEENKUlvE_clEvENKUlvE0_clEvEUlffE_EESt5arrayIPcLm2EEEEviT0_T1_ --------------------------
	.section	.nv.info._ZN2at6native29vectorized_elementwise_kernelILi8ENS0_13AUnaryFunctorIfffZZZNS0_16fmin_kernel_cudaERNS_18TensorIteratorBaseEENKUlvE_clEvENKUlvE0_clEvEUlffE_EESt5arrayIPcLm2EEEEviT0_T1_,"",@"SHT_CUDA_INFO"
	.sectionflags	@""
	.align	4


	//----- nvinfo : EIATTR_CUDA_API_VERSION
	.align		4
        /*0000*/ 	.byte	0x04, 0x37
        /*0002*/ 	.short	(.L_3107 - .L_3106)
.L_3106:
        /*0004*/ 	.word	0x00000082


	//----- nvinfo : EIATTR_KPARAM_INFO
	.align		4
.L_3107:
        /*0008*/ 	.byte	0x04, 0x17
        /*000a*/ 	.short	(.L_3109 - .L_3108)
.L_3108:
        /*000c*/ 	.word	0x00000000
        /*0010*/ 	.short	0x0002
        /*0012*/ 	.short	0x0010
        /*0014*/ 	.byte	0x00, 0xf0, 0x41, 0x00


	//----- nvinfo : EIATTR_KPARAM_INFO
	.align		4
.L_3109:
        /*0018*/ 	.byte	0x04, 0x17
        /*001a*/ 	.short	(.L_3111 - .L_3110)
.L_3110:
        /*001c*/ 	.word	0x00000000
        /*0020*/ 	.short	0x0001
        /*0022*/ 	.short	0x0004
        /*0024*/ 	.byte	0x00, 0xf0, 0x21, 0x00


	//----- nvinfo : EIATTR_KPARAM_INFO
	.align		4
.L_3111:
        /*0028*/ 	.byte	0x04, 0x17
        /*002a*/ 	.short	(.L_3113 - .L_3112)
.L_3112:
        /*002c*/ 	.word	0x00000000
        /*0030*/ 	.short	0x0000
        /*0032*/ 	.short	0x0000
        /*0034*/ 	.byte	0x00, 0xf0, 0x11, 0x00


	//----- nvinfo : EIATTR_SPARSE_MMA_MASK
	.align		4
.L_3113:
        /*0038*/ 	.byte	0x03, 0x50
        /*003a*/ 	.short	0x0000


	//----- nvinfo : EIATTR_MAXREG_COUNT
	.align		4
        /*003c*/ 	.byte	0x03, 0x1b
        /*003e*/ 	.short	0x00ff


	//----- nvinfo : EIATTR_MERCURY_ISA_VERSION
	.align		4
        /*0040*/ 	.byte	0x03, 0x5f
        /*0042*/ 	.short	0x0101


	//----- nvinfo : EIATTR_VRC_CTA_INIT_COUNT
	.align		4
        /*0044*/ 	.byte	0x02, 0x4a
	.zero		1
	.zero		1


	//----- nvinfo : EIATTR_EXIT_INSTR_OFFSETS
	.align		4
        /*0048*/ 	.byte	0x04, 0x1c
        /*004a*/ 	.short	(.L_3115 - .L_3114)


	//   ....[0]....
.L_3114:
        /*004c*/ 	.word	0x00000010


	//----- nvinfo : EIATTR_MAX_THREADS
	.align		4
.L_3115:
        /*0050*/ 	.byte	0x04, 0x05
        /*0052*/ 	.short	(.L_3117 - .L_3116)
.L_3116:
        /*0054*/ 	.word	0x00000080
        /*0058*/ 	.word	0x00000001
        /*005c*/ 	.word	0x00000001


	//----- nvinfo : EIATTR_CBANK_PARAM_SIZE
	.align		4
.L_3117:
        /*0060*/ 	.byte	0x03, 0x19
        /*0062*/ 	.short	0x0020


	//----- nvinfo : EIATTR_PARAM_CBANK
	.align		4
        /*0064*/ 	.byte	0x04, 0x0a
        /*0066*/ 	.short	(.L_3119 - .L_3118)
	.align		4
.L_3118:
        /*0068*/ 	.word	index@(.nv.constant0._ZN2at6native29vectorized_elementwise_kernelILi8ENS0_13AUnaryFunctorIfffZZZNS0_16fmin_kernel_cudaERNS_18TensorIteratorBaseEENKUlvE_clEvENKUlvE0_clEvEUlffE_EESt5arrayIPcLm2EEEEviT0_T1_)
        /*006c*/ 	.short	0x0380
        /*006e*/ 	.short	0x0020


	//----- nvinfo : EIATTR_SW_WAR
	.align		4
.L_3119:
        /*0070*/ 	.byte	0x04, 0x36
        /*0072*/ 	.short	(.L_3121 - .L_3120)
.L_3120:
        /*0074*/ 	.word	0x00000008
.L_3121:


//--------------------- .nv.info._ZN2at6native18elementwise_kernelILi128ELi4EZNS0_15gpu_kernel_implINS0_13BinaryFunctorIfffZZZNS0_16fmin_kernel_cudaERNS_18TensorIteratorBaseEENKUlvE_clEvENKUlvE0_clEvEUlffE_EEEEvS5_RKT_EUliE_EEviT1_ --------------------------
	.section	.nv.info._ZN2at6native18elementwise_kernelILi128ELi4EZNS0_15gpu_kernel_implINS0_13BinaryFunctorIfffZZZNS0_16fmin_kernel_cudaERNS_18TensorIteratorBaseEENKUlvE_clEvENKUlvE0_clEvEUlffE_EEEEvS5_RKT_EUliE_EEviT1_,"",@"SHT_CUDA_INFO"
	.sectionflags	@""
	.align	4


	//----- nvinfo : EIATTR_CUDA_API_VERSION
	.align		4
        /*0000*/ 	.byte	0x04, 0x37
        /*0002*/ 	.short	(.L_3123 - .L_3122)
.L_3122:
        /*0004*/ 	.word	0x00000082


	//----- nvinfo : EIATTR_KPARAM_INFO
	.align		4
.L_3123:
        /*0008*/ 	.byte	0x04, 0x17
        /*000a*/ 	.short	(.L_3125 - .L_3124)
.L_3124:
        /*000c*/ 	.word	0x00000000
        /*0010*/ 	.short	0x0001
        /*0012*/ 	.short	0x0008
        /*0014*/ 	.byte	0x00, 0xf0, 0x21, 0x0a


	//----- nvinfo : EIATTR_KPARAM_INFO
	.align		4
.L_3125:
        /*0018*/ 	.byte	0x04, 0x17
        /*001a*/ 	.short	(.L_3127 - .L_3126)
.L_3126:
        /*001c*/ 	.word	0x00000000
        /*0020*/ 	.short	0x0000
        /*0022*/ 	.short	0x0000
        /*0024*/ 	.byte	0x00, 0xf0, 0x11, 0x00


	//----- nvinfo : EIATTR_SPARSE_MMA_MASK
	.align		4
.L_3127:
        /*0028*/ 	.byte	0x03, 0x50
        /*002a*/ 	.short	0x0000


	//----- nvinfo : EIATTR_MAXREG_COUNT
	.align		4
        /*002c*/ 	.byte	0x03, 0x1b
        /*002e*/ 	.short	0x0080


	//----- nvinfo : EIATTR_EXTERNS
	.align		4
        /*0030*/ 	.byte	0x04, 0x0f
        /*0032*/ 	.short	(.L_3129 - .L_3128)


	//   ....[0]....
	.align		4
.L_3128:
        /*0034*/ 	.word	index@(__assertfail)


	//----- nvinfo : EIATTR_MERCURY_ISA_VERSION
	.align		4
.L_3129:
        /*0038*/ 	.byte	0x03, 0x5f
        /*003a*/ 	.short	0x0101


	//----- nvinfo : EIATTR_VRC_CTA_INIT_COUNT
	.align		4
        /*003c*/ 	.byte	0x02, 0x4a
	.zero		1
	.zero		1


	//----- nvinfo : EIATTR_SYSCALL_OFFSETS
	.align		4
        /*0040*/ 	.byte	0x04, 0x46
        /*0042*/ 	.short	(.L_3131 - .L_3130)


	//   ....[0]....
.L_3130:
        /*0044*/ 	.word	0x00002490


	//   ....[1]....
        /*0048*/ 	.word	0x00003300


	//   ....[2]....
        /*004c*/ 	.word	0x000040c0


	//   ....[3]....
        /*0050*/ 	.word	0x00006680


	//   ....[4]....
        /*0054*/ 	.word	0x000074f0


	//   ....[5]....
        /*0058*/ 	.word	0x00008110


	//   ....[6]....
        /*005c*/ 	.word	0x0000a7e0


	//   ....[7]....
        /*0060*/ 	.word	0x0000b650


	//   ....[8]....
        /*0064*/ 	.word	0x0000c270


	//   ....[9]....
        /*0068*/ 	.word	0x0000e960


	//   ....[10]....
        /*006c*/ 	.word	0x0000f7d0


	//   ....[11]....
        /*0070*/ 	.word	0x000103c0


	//----- nvinfo : EIATTR_EXIT_INSTR_OFFSETS
	.align		4
.L_3131:
        /*0074*/ 	.byte	0x04, 0x1c
        /*0076*/ 	.short	(.L_3133 - .L_3132)


	//   ....[0]....
.L_3132:
        /*0078*/ 	.word	0x0000c520


	//   ....[1]....
        /*007c*/ 	.word	0x0000f940


	//   ....[2]....
        /*0080*/ 	.word	0x0000f980


	//   ....[3]....
        /*0084*/ 	.word	0x0000fa10


	//   ....[4]....
        /*0088*/ 	.word	0x0000fa40


	//   ....[5]....
        /*008c*/ 	.word	0x0000fa70


	//   ....[6]....
        /*0090*/ 	.word	0x0000faf0


	//   ....[7]....
        /*0094*/ 	.word	0x0000fb20


	//   ....[8]....
        /*0098*/ 	.word	0x0000fbb0


	//   ....[9]....
        /*009c*/ 	.word	0x0000fbf0


	//   ....[10]....
        /*00a0*/ 	.word	0x0000fc30


	//   ....[11]....
        /*00a4*/ 	.word	0x0000fd00


	//   ....[12]....
        /*00a8*/ 	.word	0x0000fe60


	//   ....[13]....
        /*00ac*/ 	.word	0x0000ffc0


	//   ....[14]....
        /*00b0*/ 	.word	0x00010110


	//   ....[15]....
        /*00b4*/ 	.word	0x00010140


	//   ....[16]....
        /*00b8*/ 	.word	0x00010170


	//   ....[17]....
        /*00bc*/ 	.word	0x00010210


	//   ....[18]....
        /*00c0*/ 	.word	0x00010260


	//   ....[19]....
        /*00c4*/ 	.word	0x000103d0


	//   ....[20]....
        /*00c8*/ 	.word	0x000104d0


	//   ....[21]....
        /*00cc*/ 	.word	0x00010600


	//   ....[22]....
        /*00d0*/ 	.word	0x00010630


	//----- nvinfo : EIATTR_MAX_THREADS
	.align		4
.L_3133:
        /*00d4*/ 	.byte	0x04, 0x05
        /*00d6*/ 	.short	(.L_3135 - .L_3134)
.L_3134:
        /*00d8*/ 	.word	0x00000080
        /*00dc*/ 	.word	0x00000001
        /*00e0*/ 	.word	0x00000001


	//----- nvinfo : EIATTR_CRS_STACK_SIZE
	.align		4
.L_3135:
        /*00e4*/ 	.byte	0x04, 0x1e
        /*00e6*/ 	.short	(.L_3137 - .L_3136)
.L_3136:
        /*00e8*/ 	.word	0x00000000


	//----- nvinfo : EIATTR_CBANK_PARAM_SIZE
	.align		4
.L_3137:
        /*00ec*/ 	.byte	0x03, 0x19
        /*00ee*/ 	.short	0x0290


	//----- nvinfo : EIATTR_PARAM_CBANK
	.align		4
        /*00f0*/ 	.byte	0x04, 0x0a
        /*00f2*/ 	.short	(.L_3139 - .L_3138)
	.align		4
.L_3138:
        /*00f4*/ 	.word	index@(.nv.constant0._ZN2at6native18elementwise_kernelILi128ELi4EZNS0_15gpu_kernel_implINS0_13BinaryFunctorIfffZZZNS0_16fmin_kernel_cudaERNS_18TensorIteratorBaseEENKUlvE_clEvENKUlvE0_clEvEUlffE_EEEEvS5_RKT_EUliE_EEviT1_)
        /*00f8*/ 	.short	0x0380
        /*00fa*/ 	.short	0x0290


	//----- nvinfo : EIATTR_SW_WAR
	.align		4
.L_3139:
        /*00fc*/ 	.byte	0x04, 0x36
        /*00fe*/ 	.short	(.L_3141 - .L_3140)
.L_3140:
        /*0100*/ 	.word	0x00000008
.L_3141:


//--------------------- .nv.info._ZN2at6native27unrolled_elementwise_kernelINS0_13BinaryFunctorIfffZZZNS0_16fmin_kernel_cudaERNS_18TensorIteratorBaseEENKUlvE_clEvENKUlvE0_clEvEUlffE_EESt5arrayIPcLm3EELi4E23TrivialOffsetCalculatorILi2EjESC_ILi1EjENS0_6memory12LoadWithCastILi2EEENSF_13StoreWithCastILi1EEEEEviT_T0_T2_T3_T4_T5_ --------------------------
	.section	.nv.info._ZN2at6native27unrolled_elementwise_kernelINS0_13BinaryFunctorIfffZZZNS0_16fmin_kernel_cudaERNS_18TensorIteratorBaseEENKUlvE_clEvENKUlvE0_clEvEUlffE_EESt5arrayIPcLm3EELi4E23TrivialOffsetCalculatorILi2EjESC_ILi1EjENS0_6memory12LoadWithCastILi2EEENSF_13StoreWithCastILi1EEEEEviT_T0_T2_T3_T4_T5_,"",@"SHT_CUDA_INFO"
	.sectionflags	@""
	.align	4


	//----- nvinfo : EIATTR_CUDA_API_VERSION
	.align		4
        /*0000*/ 	.byte	0x04, 0x37
        /*0002*/ 	.short	(.L_3143 - .L_3142)
.L_3142:
        /*0004*/ 	.word	0x00000082


	//----- nvinfo : EIATTR_KPARAM_INFO
	.align		4
.L_3143:
        /*0008*/ 	.byte	0x04, 0x17
        /*000a*/ 	.short	(.L_3145 - .L_3144)
.L_3144:
        /*000c*/ 	.word	0x00000000
        /*0010*/ 	.short	0x0006
        /*0012*/ 	.short	0x0030
        /*0014*/ 	.byte	0x00, 0xf0, 0x21, 0x00


	//----- nvinfo : EIATTR_KPARAM_INFO
	.align		4
.L_3145:
        /*0018*/ 	.byte	0x04, 0x17
        /*001a*/ 	.short	(.L_3147 - .L_3146)
.L_3146:
        /*001c*/ 	.word	0x00000000
        /*0020*/ 	.short	0x0005
        /*0022*/ 	.short	0x0024
        /*0024*/ 	.byte	0x00, 0xf0, 0x31, 0x00


	//----- nvinfo : EIATTR_KPARAM_INFO
	.align		4
.L_3147:
        /*0028*/ 	.byte	0x04, 0x17
        /*002a*/ 	.short	(.L_3149 - .L_3148)
.L_3148:
        /*002c*/ 	.word	0x00000000
        /*0030*/ 	.short	0x0004
        /*0032*/ 	.short	0x0021
        /*0034*/ 	.byte	0x00, 0xf0, 0x05, 0x00


	//----- nvinfo : EIATTR_KPARAM_INFO
	.align		4
.L_3149:
        /*0038*/ 	.byte	0x04, 0x17
        /*003a*/ 	.short	(.L_3151 - .L_3150)
.L_3150:
        /*003c*/ 	.word	0x00000000
        /*0040*/ 	.short	0x0003
        /*0042*/ 	.short	0x0020
        /*0044*/ 	.byte	0x00, 0xf0, 0x05, 0x00


	//----- nvinfo : EIATTR_KPARAM_INFO
	.align		4
.L_3151:
        /*0048*/ 	.byte	0x04, 0x17
        /*004a*/ 	.short	(.L_3153 - .L_3152)
.L_3152:
        /*004c*/ 	.word	0x00000000
        /*0050*/ 	.short	0x0002
        /*0052*/ 	.short	0x0008
        /*0054*/ 	.byte	0x00, 0xf0, 0x61, 0x00


	//----- nvinfo : EIATTR_KPARAM_INFO
	.align		4
.L_3153:
        /*0058*/ 	.byte	0x04, 0x17
        /*005a*/ 	.short	(.L_3155 - .L_3154)
.L_3154:
        /*005c*/ 	.word	0x00000000
        /*0060*/ 	.short	0x0001
        /*0062*/ 	.short	0x0004
        /*0064*/ 	.byte	0x00, 0xf0, 0x05, 0x00


	//----- nvinfo : EIATTR_KPARAM_INFO
	.align		4
.L_3155:
        /*0068*/ 	.byte	0x04, 0x17
        /*006a*/ 	.short	(.L_3157 - .L_3156)
.L_3156:
        /*006c*/ 	.word	0x00000000
        /*0070*/ 	.short	0x0000
        /*0072*/ 	.short	0x0000
        /*0074*/ 	.byte	0x00, 0xf0, 0x11, 0x00


	//----- nvinfo : EIATTR_SPARSE_MMA_MASK
	.align		4
.L_3157:
        /*0078*/ 	.byte	0x03, 0x50
        /*007a*/ 	.short	0x0000


	//----- nvinfo : EIATTR_MAXREG_COUNT
	.align		4
        /*007c*/ 	.byte	0x03, 0x1b
        /*007e*/ 	.short	0x00ff


	//----- nvinfo : EIATTR_EXTERNS
	.align		4
        /*0080*/ 	.byte	0x04, 0x0f
        /*0082*/ 	.short	(.L_3159 - .L_3158)


	//   ....[0]....
	.align		4
.L_3158:
        /*0084*/ 	.word	index@(__assertfail)


	//----- nvinfo : EIATTR_MERCURY_ISA_VERSION
	.align		4
.L_3159:
        /*0088*/ 	.byte	0x03, 0x5f
        /*008a*/ 	.short	0x0101


	//----- nvinfo : EIATTR_VRC_CTA_INIT_COUNT
	.align		4
        /*008c*/ 	.byte	0x02, 0x4a
	.zero		1
	.zero		1


	//----- nvinfo : EIATTR_SYSCALL_OFFSETS
	.align		4
        /*0090*/ 	.byte	0x04, 0x46
        /*0092*/ 	.short	(.L_3161 - .L_3160)


	//   ....[0]....
.L_3160:
        /*0094*/ 	.word	0x00000e70


	//   ....[1]....
        /*0098*/ 	.word	0x00001d10


	//   ....[2]....
        /*009c*/ 	.word	0x00002cb0


	//   ....[3]....
        /*00a0*/ 	.word	0x00003b40


	//   ....[4]....
        /*00a4*/ 	.word	0x00004a50


	//   ....[5]....
        /*00a8*/ 	.word	0x000058e0


	//   ....[6]....
        /*00ac*/ 	.word	0x00006800


	//   ....[7]....
        /*00b0*/ 	.word	0x00007670


	//   ....[8]....
        /*00b4*/ 	.word	0x00008470


	//   ....[9]....
        /*00b8*/ 	.word	0x000091c0


	//   ....[10]....
        /*00bc*/ 	.word	0x0000a040


	//   ....[11]....
        /*00c0*/ 	.word	0x0000aea0


	//----- nvinfo : EIATTR_EXIT_INSTR_OFFSETS
	.align		4
.L_3161:
        /*00c4*/ 	.byte	0x04, 0x1c
        /*00c6*/ 	.short	(.L_3163 - .L_3162)


	//   ....[0]....
.L_3162:
        /*00c8*/ 	.word	0x0000a2e0


	//   ....[1]....
        /*00cc*/ 	.word	0x0000a420


	//   ....[2]....
        /*00d0*/ 	.word	0x0000a460


	//   ....[3]....
        /*00d4*/ 	.word	0x0000a4f0


	//   ....[4]....
        /*00d8*/ 	.word	0x0000a520


	//   ....[5]....
        /*00dc*/ 	.word	0x0000a550


	//   ....[6]....
        /*00e0*/ 	.word	0x0000a5d0


	//   ....[7]....
        /*00e4*/ 	.word	0x0000a600


	//   ....[8]....
        /*00e8*/ 	.word	0x0000a690


	//   ....[9]....
        /*00ec*/ 	.word	0x0000a6d0


	//   ....[10]....
        /*00f0*/ 	.word	0x0000a710


	//   ....[11]....
        /*00f4*/ 	.word	0x0000a7e0


	//   ....[12]....
        /*00f8*/ 	.word	0x0000a940


	//   ....[13]....
        /*00fc*/ 	.word	0x0000aaa0


	//   ....[14]....
        /*0100*/ 	.word	0x0000abf0


	//   ....[15]....
        /*0104*/ 	.word	0x0000ac20


	//   ....[16]....
        /*0108*/ 	.word	0x0000ac50


	//   ....[17]....
        /*010c*/ 	.word	0x0000acf0


	//   ....[18]....
        /*0110*/ 	.word	0x0000ad40


	//   ....[19]....
        /*0114*/ 	.word	0x0000aeb0


	//   ....[20]....
        /*0118*/ 	.word	0x0000afb0


	//   ....[21]....
        /*011c*/ 	.word	0x0000b0e0


	//   ....[22]....
        /*0120*/ 	.word	0x0000b110


	//----- nvinfo : EIATTR_MAX_THREADS
	.align		4
.L_3163:
        /*0124*/ 	.byte	0x04, 0x05
        /*0126*/ 	.short	(.L_3165 - .L_3164)
.L_3164:
        /*0128*/ 	.word	0x00000080
        /*012c*/ 	.word	0x00000001
        /*0130*/ 	.word	0x00000001


	//----- nvinfo : EIATTR_CRS_STACK_SIZE
	.align		4
.L_3165:
        /*0134*/ 	.byte	0x04, 0x1e
        /*0136*/ 	.short	(.L_3167 - .L_3166)
.L_3166:
        /*0138*/ 	.word	0x00000000


	//----- nvinfo : EIATTR_CBANK_PARAM_SIZE
	.align		4
.L_3167:
        /*013c*/ 	.byte	0x03, 0x19
        /*013e*/ 	.short	0x0038


	//----- nvinfo : EIATTR_PARAM_CBANK
	.align		4
        /*0140*/ 	.byte	0x04, 0x0a
        /*0142*/ 	.short	(.L_3169 - .L_3168)
	.align		4
.L_3168:
        /*0144*/ 	.word	index@(.nv.constant0._ZN2at6native27unrolled_elementwise_kernelINS0_13BinaryFunctorIfffZZZNS0_16fmin_kernel_cudaERNS_18TensorIteratorBaseEENKUlvE_clEvENKUlvE0_clEvEUlffE_EESt5arrayIPcLm3EELi4E23TrivialOffsetCalculatorILi2EjESC_ILi1EjENS0_6memory12LoadWithCastILi2EEENSF_13StoreWithCastILi1EEEEEviT_T0_T2_T3_T4_T5_)
        /*0148*/ 	.short	0x0380
        /*014a*/ 	.short	0x0038


	//----- nvinfo : EIATTR_SW_WAR
	.align		4
.L_3169:
        /*014c*/ 	.byte	0x04, 0x36
        /*014e*/ 	.short	(.L_3171 - .L_3170)
.L_3170:
        /*0150*/ 	.word	0x00000008
.L_3171:


//--------------------- .nv.info._ZN2at6native18elementwise_kernelILi128ELi2EZNS0_22gpu_kernel_impl_nocastINS0_13BinaryFunctorIfffZZZNS0_16fmin_kernel_cudaERNS_18TensorIteratorBaseEENKUlvE_clEvENKUlvE0_clEvEUlffE_EEEEvS5_RKT_EUliE_EEviT1_ --------------------------
	.section	.nv.info._ZN2at6native18elementwise_kernelILi128ELi2EZNS0_22gpu_kernel_impl_nocastINS0_13BinaryFunctorIfffZZZNS0_16fmin_kernel_cudaERNS_18TensorIteratorBaseEENKUlvE_clEvENKUlvE0_clEvEUlffE_EEEEvS5_RKT_EUliE_EEviT1_,"",@"SHT_CUDA_INFO"
	.sectionflags	@""
	.align	4


	//----- nvinfo : EIATTR_CUDA_API_VERSION
	.align		4
        /*0000*/ 	.byte	0x04, 0x37
        /*0002*/ 	.short	(.L_3173 - .L_3172)
.L_3172:
        /*0004*/ 	.word	0x00000082


	//----- nvinfo : EIATTR_KPARAM_INFO
	.align		4
.L_3173:
        /*0008*/ 	.byte	0x04, 0x17
        /*000a*/ 	.short	(.L_3175 - .L_3174)
.L_3174:
        /*000c*/ 	.word	0x00000000
        /*0010*/ 	.short	0x0001
        /*0012*/ 	.short	0x0008
        /*0014*/ 	.byte	0x00, 0xf0, 0x21, 0x0a


	//----- nvinfo : EIATTR_KPARAM_INFO
	.align		4
.L_3175:
        /*0018*/ 	.byte	0x04, 0x17
        /*001a*/ 	.short	(.L_3177 - .L_3176)
.L_3176:
        /*001c*/ 	.word	0x00000000
        /*0020*/ 	.short	0x0000
        /*0022*/ 	.short	0x0000
        /*0024*/ 	.byte	0x00, 0xf0, 0x11, 0x00


	//----- nvinfo : EIATTR_SPARSE_MMA_MASK
	.align		4
.L_3177:
        /*0028*/ 	.byte	0x03, 0x50
        /*002a*/ 	.short	0x0000


	//----- nvinfo : EIATTR_MAXREG_COUNT
	.align		4
        /*002c*/ 	.byte	0x03, 0x1b
        /*002e*/ 	.short	0x0080


	//----- nvinfo : EIATTR_MERCURY_ISA_VERSION
	.align		4
        /*0030*/ 	.byte	0x03, 0x5f
        /*0032*/ 	.short	0x0101


	//----- nvinfo : EIATTR_VRC_CTA_INIT_COUNT
	.align		4
        /*0034*/ 	.byte	0x02, 0x4a
	.zero		1
	.zero		1


	//----- nvinfo : EIATTR_EXIT_INSTR_OFFSETS
	.align		4
        /*0038*/ 	.byte	0x04, 0x1c
        /*003a*/ 	.short	(.L_3179 - .L_3178)


	//   ....[0]....
.L_3178:
        /*003c*/ 	.word	0x00000170


	//   ....[1]....
        /*0040*/ 	.word	0x000001f0


	//   ....[2]....
        /*0044*/ 	.word	0x00001920


	//   ....[3]....
        /*0048*/ 	.word	0x00002fb0


	//----- nvinfo : EIATTR_MAX_THREADS
	.align		4
.L_3179:
        /*004c*/ 	.byte	0x04, 0x05
        /*004e*/ 	.short	(.L_3181 - .L_3180)
.L_3180:
        /*0050*/ 	.word	0x00000080
        /*0054*/ 	.word	0x00000001
        /*0058*/ 	.word	0x00000001


	//----- nvinfo : EIATTR_CRS_STACK_SIZE
	.align		4
.L_3181:
        /*005c*/ 	.byte	0x04, 0x1e
        /*005e*/ 	.short	(.L_3183 - .L_3182)
.L_3182:
        /*0060*/ 	.word	0x00000000


	//----- nvinfo : EIATTR_CBANK_PARAM_SIZE
	.align		4
.L_3183:
        /*0064*/ 	.byte	0x03, 0x19
        /*0066*/ 	.short	0x0290


	//----- nvinfo : EIATTR_PARAM_CBANK
	.align		4
        /*0068*/ 	.byte	0x04, 0x0a
        /*006a*/ 	.short	(.L_3185 - .L_3184)
	.align		4
.L_3184:
        /*006c*/ 	.word	index@(.nv.constant0._ZN2at6native18elementwise_kernelILi128ELi2EZNS0_22gpu_kernel_impl_nocastINS0_13BinaryFunctorIfffZZZNS0_16fmin_kernel_cudaERNS_18TensorIteratorBaseEENKUlvE_clEvENKUlvE0_clEvEUlffE_EEEEvS5_RKT_EUliE_EEviT1_)
        /*0070*/ 	.short	0x0380
        /*0072*/ 	.short	0x0290


	//----- nvinfo : EIATTR_SW_WAR
	.align		4
.L_3185:
        /*0074*/ 	.byte	0x04, 0x36
        /*0076*/ 	.short	(.L_3187 - .L_3186)
.L_3186:
        /*0078*/ 	.word	0x00000008
.L_3187:


//--------------------- .nv.info._ZN2at6native27unrolled_elementwise_kernelINS0_13BinaryFunctorIfffZZZNS0_16fmin_kernel_cudaERNS_18TensorIteratorBaseEENKUlvE_clEvENKUlvE0_clEvEUlffE_EESt5arrayIPcLm3EELi4E23TrivialOffsetCalculatorILi2EjESC_ILi1EjENS0_6memory15LoadWithoutCastENSF_16StoreWithoutCastEEEviT_T0_T2_T3_T4_T5_ --------------------------
	.section	.nv.info._ZN2at6native27unrolled_elementwise_kernelINS0_13BinaryFunctorIfffZZZNS0_16fmin_kernel_cudaERNS_18TensorIteratorBaseEENKUlvE_clEvENKUlvE0_clEvEUlffE_EESt5arrayIPcLm3EELi4E23TrivialOffsetCalculatorILi2EjESC_ILi1EjENS0_6memory15LoadWithoutCastENSF_16StoreWithoutCastEEEviT_T0_T2_T3_T4_T5_,"",@"SHT_CUDA_INFO"
	.sectionflags	@""
	.align	4


	//----- nvinfo : EIATTR_CUDA_API_VERSION
	.align		4
        /*0000*/ 	.byte	0x04, 0x37
        /*0002*/ 	.short	(.L_3189 - .L_3188)
.L_3188:
        /*0004*/ 	.word	0x00000082


	//----- nvinfo : EIATTR_KPARAM_INFO
	.align		4
.L_3189:
        /*0008*/ 	.byte	0x04, 0x17
        /*000a*/ 	.short	(.L_3191 - .L_3190)
.L_3190:
        /*000c*/ 	.word	0x00000000
        /*0010*/ 	.short	0x0006
        /*0012*/ 	.short	0x0023
        /*0014*/ 	.byte	0x00, 0xf0, 0x05, 0x00


	//----- nvinfo : EIATTR_KPARAM_INFO
	.align		4
.L_3191:
        /*0018*/ 	.byte	0x04, 0x17
        /*001a*/ 	.short	(.L_3193 - .L_3192)
.L_3192:
        /*001c*/ 	.word	0x00000000
        /*0020*/ 	.short	0x0005
        /*0022*/ 	.short	0x0022
        /*0024*/ 	.byte	0x00, 0xf0, 0x05, 0x00


	//----- nvinfo : EIATTR_KPARAM_INFO
	.align		4
.L_3193:
        /*0028*/ 	.byte	0x04, 0x17
        /*002a*/ 	.short	(.L_3195 - .L_3194)
.L_3194:
        /*002c*/ 	.word	0x00000000
        /*0030*/ 	.short	0x0004
        /*0032*/ 	.short	0x0021
        /*0034*/ 	.byte	0x00, 0xf0, 0x05, 0x00


	//----- nvinfo : EIATTR_KPARAM_INFO
	.align		4
.L_3195:
        /*0038*/ 	.byte	0x04, 0x17
        /*003a*/ 	.short	(.L_3197 - .L_3196)
.L_3196:
        /*003c*/ 	.word	0x00000000
        /*0040*/ 	.short	0x0003
        /*0042*/ 	.short	0x0020
        /*0044*/ 	.byte	0x00, 0xf0, 0x05, 0x00


	//----- nvinfo : EIATTR_KPARAM_INFO
	.align		4
.L_3197:
        /*0048*/ 	.byte	0x04, 0x17
        /*004a*/ 	.short	(.L_3199 - .L_3198)
.L_3198:
        /*004c*/ 	.word	0x00000000
        /*0050*/ 	.short	0x0002
        /*0052*/ 	.short	0x0008
        /*0054*/ 	.byte	0x00, 0xf0, 0x61, 0x00


	//----- nvinfo : EIATTR_KPARAM_INFO
	.align		4
.L_3199:
        /*0058*/ 	.byte	0x04, 0x17
        /*005a*/ 	.short	(.L_3201 - .L_3200)
.L_3200:
        /*005c*/ 	.word	0x00000000
        /*0060*/ 	.short	0x0001
        /*0062*/ 	.short	0x0004
        /*0064*/ 	.byte	0x00, 0xf0, 0x05, 0x00


	//----- nvinfo : EIATTR_KPARAM_INFO
	.align		4
.L_3201:
        /*0068*/ 	.byte	0x04, 0x17
        /*006a*/ 	.short	(.L_3203 - .L_3202)
.L_3202:
        /*006c*/ 	.word	0x00000000
        /*0070*/ 	.short	0x0000
        /*0072*/ 	.short	0x0000
        /*0074*/ 	.byte	0x00, 0xf0, 0x11, 0x00


	//----- nvinfo : EIATTR_SPARSE_MMA_MASK
	.align		4
.L_3203:
        /*0078*/ 	.byte	0x03, 0x50
        /*007a*/ 	.short	0x0000


	//----- nvinfo : EIATTR_MAXREG_COUNT
	.align		4
        /*007c*/ 	.byte	0x03, 0x1b
        /*007e*/ 	.short	0x00ff


	//----- nvinfo : EIATTR_MERCURY_ISA_VERSION
	.align		4
        /*0080*/ 	.byte	0x03, 0x5f
        /*0082*/ 	.short	0x0101


	//----- nvinfo : EIATTR_VRC_CTA_INIT_COUNT
	.align		4
        /*0084*/ 	.byte	0x02, 0x4a
	.zero		1
	.zero		1


	//----- nvinfo : EIATTR_EXIT_INSTR_OFFSETS
	.align		4
        /*0088*/ 	.byte	0x04, 0x1c
        /*008a*/ 	.short	(.L_3205 - .L_3204)


	//   ....[0]....
.L_3204:
        /*008c*/ 	.word	0x000004f0


	//   ....[1]....
        /*0090*/ 	.word	0x00000540


	//----- nvinfo : EIATTR_MAX_THREADS
	.align		4
.L_3205:
        /*0094*/ 	.byte	0x04, 0x05
        /*0096*/ 	.short	(.L_3207 - .L_3206)
.L_3206:
        /*0098*/ 	.word	0x00000080
        /*009c*/ 	.word	0x00000001
        /*00a0*/ 	.word	0x00000001


	//----- nvinfo : EIATTR_CRS_STACK_SIZE
	.align		4
.L_3207:
        /*00a4*/ 	.byte	0x04, 0x1e
        /*00a6*/ 	.short	(.L_3209 - .L_3208)
.L_3208:
        /*00a8*/ 	.word	0x00000000


	//----- nvinfo : EIATTR_CBANK_PARAM_SIZE
	.align		4
.L_3209:
        /*00ac*/ 	.byte	0x03, 0x19
        /*00ae*/ 	.short	0x0024


	//----- nvinfo : EIATTR_PARAM_CBANK
	.align		4
        /*00b0*/ 	.byte	0x04, 0x0a
        /*00b2*/ 	.short	(.L_3211 - .L_3210)
	.align		4
.L_3210:
        /*00b4*/ 	.word	index@(.nv.constant0._ZN2at6native27unrolled_elementwise_kernelINS0_13BinaryFunctorIfffZZZNS0_16fmin_kernel_cudaERNS_18TensorIteratorBaseEENKUlvE_clEvENKUlvE0_clEvEUlffE_EESt5arrayIPcLm3EELi4E23TrivialOffsetCalculatorILi2EjESC_ILi1EjENS0_6memory15LoadWithoutCastENSF_16StoreWithoutCastEEEviT_T0_T2_T3_T4_T5_)
        /*00b8*/ 	.short	0x0380
        /*00ba*/ 	.short	0x0024


	//----- nvinfo : EIATTR_SW_WAR
	.align		4
.L_3211:
        /*00bc*/ 	.byte	0x04, 0x36
        /*00be*/ 	.short	(.L_3213 - .L_3212)
.L_3212:
        /*00c0*/ 	.word	0x00000008
.L_3213:


//--------------------- .nv.info._ZN2at6native29vectorized_elementwise_kernelILi2ENS0_13BinaryFunctorIfffZZZNS0_16fmin_kernel_cudaERNS_18TensorIteratorBaseEENKUlvE_clEvENKUlvE0_clEvEUlffE_EESt5arrayIPcLm3EEEEviT0_T1_ --------------------------
	.section	.nv.info._ZN2at6native29vectorized_elementwise_kernelILi2ENS0_13BinaryFunctorIfffZZZNS0_16fmin_kernel_cudaERNS_18TensorIteratorBaseEENKUlvE_clEvENKUlvE0_clEvEUlffE_EESt5arrayIPcLm3EEEEviT0_T1_,"",@"SHT_CUDA_INFO"
	.sectionflags	@""
	.align	4


	//----- nvinfo : EIATTR_CUDA_API_VERSION
	.align		4
        /*0000*/ 	.byte	0x04, 0x37
        /*0002*/ 	.short	(.L_3215 - .L_3214)
.L_3214:
        /*0004*/ 	.word	0x00000082


	//----- nvinfo : EIATTR_KPARAM_INFO
	.align		4
.L_3215:
        /*0008*/ 	.byte	0x04, 0x17
        /*000a*/ 	.short	(.L_3217 - .L_3216)
.L_3216:
        /*000c*/ 	.word	0x00000000
        /*0010*/ 	.short	0x0002
        /*0012*/ 	.short	0x0008
        /*0014*/ 	.byte	0x00, 0xf0, 0x61, 0x00


	//----- nvinfo : EIATTR_KPARAM_INFO
	.align		4
.L_3217:
        /*0018*/ 	.byte	0x04, 0x17
        /*001a*/ 	.short	(.L_3219 - .L_3218)
.L_3218:
        /*001c*/ 	.word	0x00000000
        /*0020*/ 	.short	0x0001
        /*0022*/ 	.short	0x0004
        /*0024*/ 	.byte	0x00, 0xf0, 0x05, 0x00


	//----- nvinfo : EIATTR_KPARAM_INFO
	.align		4
.L_3219:
        /*0028*/ 	.byte	0x04, 0x17
        /*002a*/ 	.short	(.L_3221 - .L_3220)
.L_3220:
        /*002c*/ 	.word	0x00000000
        /*0030*/ 	.short	0x0000
        /*0032*/ 	.short	0x0000
        /*0034*/ 	.byte	0x00, 0xf0, 0x11, 0x00


	//----- nvinfo : EIATTR_SPARSE_MMA_MASK
	.align		4
.L_3221:
        /*0038*/ 	.byte	0x03, 0x50
        /*003a*/ 	.short	0x0000


	//----- nvinfo : EIATTR_MAXREG_COUNT
	.align		4
        /*003c*/ 	.byte	0x03, 0x1b
        /*003e*/ 	.short	0x00ff


	//----- nvinfo : EIATTR_MERCURY_ISA_VERSION
	.align		4
        /*0040*/ 	.byte	0x03, 0x5f
        /*0042*/ 	.short	0x0101


	//----- nvinfo : EIATTR_VRC_CTA_INIT_COUNT
	.align		4
        /*0044*/ 	.byte	0x02, 0x4a
	.zero		1
	.zero		1


	//----- nvinfo : EIATTR_EXIT_INSTR_OFFSETS
	.align		4
        /*0048*/ 	.byte	0x04, 0x1c
        /*004a*/ 	.short	(.L_3223 - .L_3222)


	//   ....[0]....
.L_3222:
        /*004c*/ 	.word	0x000009b0


	//   ....[1]....
        /*0050*/ 	.word	0x00000a00


	//   ....[2]....
        /*0054*/ 	.word	0x00000bf0


	//----- nvinfo : EIATTR_MAX_THREADS
	.align		4
.L_3223:
        /*0058*/ 	.byte	0x04, 0x05
        /*005a*/ 	.short	(.L_3225 - .L_3224)
.L_3224:
        /*005c*/ 	.word	0x00000080
        /*0060*/ 	.word	0x00000001
        /*0064*/ 	.word	0x00000001


	//----- nvinfo : EIATTR_CRS_STACK_SIZE
	.align		4
.L_3225:
        /*0068*/ 	.byte	0x04, 0x1e
        /*006a*/ 	.short	(.L_3227 - .L_3226)
.L_3226:
        /*006c*/ 	.word	0x00000000


	//----- nvinfo : EIATTR_CBANK_PARAM_SIZE
	.align		4
.L_3227:
        /*0070*/ 	.byte	0x03, 0x19
        /*0072*/ 	.short	0x0020


	//----- nvinfo : EIATTR_PARAM_CBANK
	.align		4
        /*0074*/ 	.byte	0x04, 0x0a
        /*0076*/ 	.short	(.L_3229 - .L_3228)
	.align		4
.L_3228:
        /*0078*/ 	.word	index@(.nv.constant0._ZN2at6native29vectorized_elementwise_kernelILi2ENS0_13BinaryFunctorIfffZZZNS0_16fmin_kernel_cudaERNS_18TensorIteratorBaseEENKUlvE_clEvENKUlvE0_clEvEUlffE_EESt5arrayIPcLm3EEEEviT0_T1_)
        /*007c*/ 	.short	0x0380
        /*007e*/ 	.short	0x0020


	//----- nvinfo : EIATTR_SW_WAR
	.align		4
.L_3229:
        /*0080*/ 	.byte	0x04, 0x36
        /*0082*/ 	.short	(.L_3231 - .L_3230)
.L_3230:
        /*0084*/ 	.word	0x00000008
.L_3231:


//--------------------- .nv.info._ZN2at6native29vectorized_elementwise_kernelILi4ENS0_13BinaryFunctorIfffZZZNS0_16fmin_kernel_cudaERNS_18TensorIteratorBaseEENKUlvE_clEvENKUlvE0_clEvEUlffE_EESt5arrayIPcLm3EEEEviT0_T1_ --------------------------
	.section	.nv.info._ZN2at6native29vectorized_elementwise_kernelILi4ENS0_13BinaryFunctorIfffZZZNS0_16fmin_kernel_cudaERNS_18TensorIteratorBaseEENKUlvE_clEvENKUlvE0_clEvEUlffE_EESt5arrayIPcLm3EEEEviT0_T1_,"",@"SHT_CUDA_INFO"
	.sectionflags	@""
	.align	4


	//----- nvinfo : EIATTR_CUDA_API_VERSION
	.align		4
        /*0000*/ 	.byte	0x04, 0x37
        /*0002*/ 	.short	(.L_3233 - .L_3232)
.L_3232:
        /*0004*/ 	.word	0x00000082


	//----- nvinfo : EIATTR_KPARAM_INFO
	.align		4
.L_3233:
        /*0008*/ 	.byte	0x04, 0x17
        /*000a*/ 	.short	(.L_3235 - .L_3234)
.L_3234:
        /*000c*/ 	.word	0x00000000
        /*0010*/ 	.short	0x0002
        /*0012*/ 	.short	0x0008
        /*0014*/ 	.byte	0x00, 0xf0, 0x61, 0x00


	//----- nvinfo : EIATTR_KPARAM_INFO
	.align		4
.L_3235:
        /*0018*/ 	.byte	0x04, 0x17
        /*001a*/ 	.short	(.L_3237 - .L_3236)
.L_3236:
        /*001c*/ 	.word	0x00000000
        /*0020*/ 	.short	0x0001
        /*0022*/ 	.short	0x0004
        /*0024*/ 	.byte	0x00, 0xf0, 0x05, 0x00


	//----- nvinfo : EIATTR_KPARAM_INFO
	.align		4
.L_3237:
        /*0028*/ 	.byte	0x04, 0x17
        /*002a*/ 	.short	(.L_3239 - .L_3238)
.L_3238:
        /*002c*/ 	.word	0x00000000
        /*0030*/ 	.short	0x0000
        /*0032*/ 	.short	0x0000
        /*0034*/ 	.byte	0x00, 0xf0, 0x11, 0x00


	//----- nvinfo : EIATTR_SPARSE_MMA_MASK
	.align		4
.L_3239:
        /*0038*/ 	.byte	0x03, 0x50
        /*003a*/ 	.short	0x0000


	//----- nvinfo : EIATTR_MAXREG_COUNT
	.align		4
        /*003c*/ 	.byte	0x03, 0x1b
        /*003e*/ 	.short	0x00ff


	//----- nvinfo : EIATTR_MERCURY_ISA_VERSION
	.align		4
        /*0040*/ 	.byte	0x03, 0x5f
        /*0042*/ 	.short	0x0101


	//----- nvinfo : EIATTR_VRC_CTA_INIT_COUNT
	.align		4
        /*0044*/ 	.byte	0x02, 0x4a
	.zero		1
	.zero		1


	//----- nvinfo : EIATTR_EXIT_INSTR_OFFSETS
	.align		4
        /*0048*/ 	.byte	0x04, 0x1c
        /*004a*/ 	.short	(.L_3241 - .L_3240)


	//   ....[0]....
.L_3240:
        /*004c*/ 	.word	0x000009b0


	//   ....[1]....
        /*0050*/ 	.word	0x00000a00


	//   ....[2]....
        /*0054*/ 	.word	0x00000b90


	//----- nvinfo : EIATTR_MAX_THREADS
	.align		4
.L_3241:
        /*0058*/ 	.byte	0x04, 0x05
        /*005a*/ 	.short	(.L_3243 - .L_3242)
.L_3242:
        /*005c*/ 	.word	0x00000080
        /*0060*/ 	.word	0x00000001
        /*0064*/ 	.word	0x00000001


	//----- nvinfo : EIATTR_CRS_STACK_SIZE
	.align		4
.L_3243:
        /*0068*/ 	.byte	0x04, 0x1e
        /*006a*/ 	.short	(.L_3245 - .L_3244)
.L_3244:
        /*006c*/ 	.word	0x00000000


	//----- nvinfo : EIATTR_CBANK_PARAM_SIZE
	.align		4
.L_3245:
        /*0070*/ 	.byte	0x03, 0x19
        /*0072*/ 	.short	0x0020


	//----- nvinfo : EIATTR_PARAM_CBANK
	.align		4
        /*0074*/ 	.byte	0x04, 0x0a
        /*0076*/ 	.short	(.L_3247 - .L_3246)
	.align		4
.L_3246:
        /*0078*/ 	.word	index@(.nv.constant0._ZN2at6native29vectorized_elementwise_kernelILi4ENS0_13BinaryFunctorIfffZZZNS0_16fmin_kernel_cudaERNS_18TensorIteratorBaseEENKUlvE_clEvENKUlvE0_clEvEUlffE_EESt5arrayIPcLm3EEEEviT0_T1_)
        /*007c*/ 	.short	0x0380
        /*007e*/ 	.short	0x0020


	//----- nvinfo : EIATTR_SW_WAR
	.align		4
.L_3247:
        /*0080*/ 	.byte	0x04, 0x36
        /*0082*/ 	.short	(.L_3249 - .L_3248)
.L_3248:
        /*0084*/ 	.word	0x00000008
.L_3249:


//--------------------- .nv.info._ZN2at6native29vectorized_elementwise_kernelILi8ENS0_13BinaryFunctorIfffZZZNS0_16fmin_kernel_cudaERNS_18TensorIteratorBaseEENKUlvE_clEvENKUlvE0_clEvEUlffE_EESt5arrayIPcLm3EEEEviT0_T1_ --------------------------
	.section	.nv.info._ZN2at6native29vectorized_elementwise_kernelILi8ENS0_13BinaryFunctorIfffZZZNS0_16fmin_kernel_cudaERNS_18TensorIteratorBaseEENKUlvE_clEvENKUlvE0_clEvEUlffE_EESt5arrayIPcLm3EEEEviT0_T1_,"",@"SHT_CUDA_INFO"
	.sectionflags	@""
	.align	4


	//----- nvinfo : EIATTR_CUDA_API_VERSION
	.align		4
        /*0000*/ 	.byte	0x04, 0x37
        /*0002*/ 	.short	(.L_3251 - .L_3250)
.L_3250:
        /*0004*/ 	.word	0x00000082


	//----- nvinfo : EIATTR_KPARAM_INFO
	.align		4
.L_3251:
        /*0008*/ 	.byte	0x04, 0x17
        /*000a*/ 	.short	(.L_3253 - .L_3252)
.L_3252:
        /*000c*/ 	.word	0x00000000
        /*0010*/ 	.short	0x0002
        /*0012*/ 	.short	0x0008
        /*0014*/ 	.byte	0x00, 0xf0, 0x61, 0x00


	//----- nvinfo : EIATTR_KPARAM_INFO
	.align		4
.L_3253:
        /*0018*/ 	.byte	0x04, 0x17
        /*001a*/ 	.short	(.L_3255 - .L_3254)
.L_3254:
        /*001c*/ 	.word	0x00000000
        /*0020*/ 	.short	0x0001
        /*0022*/ 	.short	0x0004
        /*0024*/ 	.byte	0x00, 0xf0, 0x05, 0x00


	//----- nvinfo : EIATTR_KPARAM_INFO
	.align		4
.L_3255:
        /*0028*/ 	.byte	0x04, 0x17
        /*002a*/ 	.short	(.L_3257 - .L_3256)
.L_3256:
        /*002c*/ 	.word	0x00000000
        /*0030*/ 	.short	0x0000
        /*0032*/ 	.short	0x0000
        /*0034*/ 	.byte	0x00, 0xf0, 0x11, 0x00


	//----- nvinfo : EIATTR_SPARSE_MMA_MASK
	.align		4
.L_3257:
        /*0038*/ 	.byte	0x03, 0x50
        /*003a*/ 	.short	0x0000


	//----- nvinfo : EIATTR_MAXREG_COUNT
	.align		4
        /*003c*/ 	.byte	0x03, 0x1b
        /*003e*/ 	.short	0x00ff


	//----- nvinfo : EIATTR_MERCURY_ISA_VERSION
	.align		4
        /*0040*/ 	.byte	0x03, 0x5f
        /*0042*/ 	.short	0x0101


	//----- nvinfo : EIATTR_VRC_CTA_INIT_COUNT
	.align		4
        /*0044*/ 	.byte	0x02, 0x4a
	.zero		1
	.zero		1


	//----- nvinfo : EIATTR_EXIT_INSTR_OFFSETS
	.align		4
        /*0048*/ 	.byte	0x04, 0x1c
        /*004a*/ 	.short	(.L_3259 - .L_3258)


	//   ....[0]....
.L_3258:
        /*004c*/ 	.word	0x00000010


	//----- nvinfo : EIATTR_MAX_THREADS
	.align		4
.L_3259:
        /*0050*/ 	.byte	0x04, 0x05
        /*0052*/ 	.short	(.L_3261 - .L_3260)
.L_3260:
        /*0054*/ 	.word	0x00000080
        /*0058*/ 	.word	0x00000001
        /*005c*/ 	.word	0x00000001


	//----- nvinfo : EIATTR_CBANK_PARAM_SIZE
	.align		4
.L_3261:
        /*0060*/ 	.byte	0x03, 0x19
        /*0062*/ 	.short	0x0020


	//----- nvinfo : EIATTR_PARAM_CBANK
	.align		4
        /*0064*/ 	.byte	0x04, 0x0a
        /*0066*/ 	.short	(.L_3263 - .L_3262)
	.align		4
.L_3262:
        /*0068*/ 	.word	index@(.nv.constant0._ZN2at6native29vectorized_elementwise_kernelILi8ENS0_13BinaryFunctorIfffZZZNS0_16fmin_kernel_cudaERNS_18TensorIteratorBaseEENKUlvE_clEvENKUlvE0_clEvEUlffE_EESt5arrayIPcLm3EEEEviT0_T1_)
        /*006c*/ 	.short	0x0380
        /*006e*/ 	.short	0x0020


	//----- nvinfo : EIATTR_SW_WAR
	.align		4
.L_3263:
        /*0070*/ 	.byte	0x04, 0x36
        /*0072*/ 	.short	(.L_3265 - .L_3264)
.L_3264:
        /*0074*/ 	.word	0x00000008
.L_3265:


//--------------------- .nv.info._ZN2at6native18elementwise_kernelILi128ELi4EZNS0_15gpu_kernel_implINS0_13AUnaryFunctorIdddZZZNS0_16fmin_kernel_cudaERNS_18TensorIteratorBaseEENKUlvE_clEvENKUlvE_clEvEUlddE_EEEEvS5_RKT_EUliE_EEviT1_ --------------------------
	.section	.nv.info._ZN2at6native18elementwise_kernelILi128ELi4EZNS0_15gpu_kernel_implINS0_13AUnaryFunctorIdddZZZNS0_16fmin_kernel_cudaERNS_18TensorIteratorBaseEENKUlvE_clEvENKUlvE_clEvEUlddE_EEEEvS5_RKT_EUliE_EEviT1_,"",@"SHT_CUDA_INFO"
	.sectionflags	@""
	.align	4


	//----- nvinfo : EIATTR_CUDA_API_VERSION
	.align		4
        /*0000*/ 	.byte	0x04, 0x37
        /*0002*/ 	.short	(.L_3267 - .L_3266)
.L_3266:
        /*0004*/ 	.word	0x00000082


	//----- nvinfo : EIATTR_KPARAM_INFO
	.align		4
.L_3267:
        /*0008*/ 	.byte	0x04, 0x17
        /*000a*/ 	.short	(.L_3269 - .L_3268)
.L_3268:
        /*000c*/ 	.word	0x00000000
        /*0010*/ 	.short	0x0001
        /*0012*/ 	.short	0x0008
        /*0014*/ 	.byte	0x00, 0xf0, 0xa1, 0x08


	//----- nvinfo : EIATTR_KPARAM_INFO
	.align		4
.L_3269:
        /*0018*/ 	.byte	0x04, 0x17
        /*001a*/ 	.short	(.L_3271 - .L_3270)
.L_3270:
        /*001c*/ 	.word	0x00000000
        /*0020*/ 	.short	0x0000
        /*0022*/ 	.short	0x0000
        /*0024*/ 	.byte	0x00, 0xf0, 0x11, 0x00


	//----- nvinfo : EIATTR_SPARSE_MMA_MASK
	.align		4
.L_3271:
        /*0028*/ 	.byte	0x03, 0x50
        /*002a*/ 	.short	0x0000


	//----- nvinfo : EIATTR_MAXREG_COUNT
	.align		4
        /*002c*/ 	.byte	0x03, 0x1b
        /*002e*/ 	.short	0x0080


	//----- nvinfo : EIATTR_EXTERNS
	.align		4
        /*0030*/ 	.byte	0x04, 0x0f
        /*0032*/ 	.short	(.L_3273 - .L_3272)


	//   ....[0]....
	.align		4
.L_3272:
        /*0034*/ 	.word	index@(__assertfail)


	//----- nvinfo : EIATTR_MERCURY_ISA_VERSION
	.align		4
.L_3273:
        /*0038*/ 	.byte	0x03, 0x5f
        /*003a*/ 	.short	0x0101


	//----- nvinfo : EIATTR_VRC_CTA_INIT_COUNT
	.align		4
        /*003c*/ 	.byte	0x02, 0x4a
	.zero		1
	.zero		1


	//----- nvinfo : EIATTR_SYSCALL_OFFSETS
	.align		4
        /*0040*/ 	.byte	0x04, 0x46
        /*0042*/ 	.short	(.L_3275 - .L_3274)


	//   ....[0]....
.L_3274:
        /*0044*/ 	.word	0x00002180


	//   ....[1]....
        /*0048*/ 	.word	0x000034e0


	//   ....[2]....
        /*004c*/ 	.word	0x00005870


	//   ....[3]....
        /*0050*/ 	.word	0x000068d0


	//   ....[4]....
        /*0054*/ 	.word	0x00008e90


	//   ....[5]....
        /*0058*/ 	.word	0x00009ef0


	//   ....[6]....
        /*005c*/ 	.word	0x0000c4c0


	//   ....[7]....
        /*0060*/ 	.word	0x0000d4e0


	//----- nvinfo : EIATTR_EXIT_INSTR_OFFSETS
	.align		4
.L_3275:
        /*0064*/ 	.byte	0x04, 0x1c
        /*0066*/ 	.short	(.L_3277 - .L_3276)


	//   ....[0]....
.L_3276:
        /*0068*/ 	.word	0x0000a350


	//   ....[1]....
        /*006c*/ 	.word	0x0000c6b0


	//   ....[2]....
        /*0070*/ 	.word	0x0000c6f0


	//   ....[3]....
        /*0074*/ 	.word	0x0000c780


	//   ....[4]....
        /*0078*/ 	.word	0x0000c7b0


	//   ....[5]....
        /*007c*/ 	.word	0x0000c7e0


	//   ....[6]....
        /*0080*/ 	.word	0x0000c8f0


	//   ....[7]....
        /*0084*/ 	.word	0x0000c9b0


	//   ....[8]....
        /*0088*/ 	.word	0x0000cad0


	//   ....[9]....
        /*008c*/ 	.word	0x0000cba0


	//   ....[10]....
        /*0090*/ 	.word	0x0000cbc0


	//   ....[11]....
        /*0094*/ 	.word	0x0000cc90


	//   ....[12]....
        /*0098*/ 	.word	0x0000ce80


	//   ....[13]....
        /*009c*/ 	.word	0x0000d070


	//   ....[14]....
        /*00a0*/ 	.word	0x0000d250


	//   ....[15]....
        /*00a4*/ 	.word	0x0000d280


	//   ....[16]....
        /*00a8*/ 	.word	0x0000d2b0


	//   ....[17]....
        /*00ac*/ 	.word	0x0000d350


	//   ....[18]....
        /*00b0*/ 	.word	0x0000d380


	//   ....[19]....
        /*00b4*/ 	.word	0x0000d4f0


	//   ....[20]....
        /*00b8*/ 	.word	0x0000d680


	//   ....[21]....
        /*00bc*/ 	.word	0x0000d840


	//   ....[22]....
        /*00c0*/ 	.word	0x0000d900


	//----- nvinfo : EIATTR_MAX_THREADS
	.align		4
.L_3277:
        /*00c4*/ 	.byte	0x04, 0x05
        /*00c6*/ 	.short	(.L_3279 - .L_3278)
.L_3278:
        /*00c8*/ 	.word	0x00000080
        /*00cc*/ 	.word	0x00000001
        /*00d0*/ 	.word	0x00000001


	//----- nvinfo : EIATTR_CRS_STACK_SIZE
	.align		4
.L_3279:
        /*00d4*/ 	.byte	0x04, 0x1e
        /*00d6*/ 	.short	(.L_3281 - .L_3280)
.L_3280:
        /*00d8*/ 	.word	0x00000000


	//----- nvinfo : EIATTR_CBANK_PARAM_SIZE
	.align		4
.L_3281:
        /*00dc*/ 	.byte	0x03, 0x19
        /*00de*/ 	.short	0x0230


	//----- nvinfo : EIATTR_PARAM_CBANK
	.align		4
        /*00e0*/ 	.byte	0x04, 0x0a
        /*00e2*/ 	.short	(.L_3283 - .L_3282)
	.align		4
.L_3282:
        /*00e4*/ 	.word	index@(.nv.constant0._ZN2at6native18elementwise_kernelILi128ELi4EZNS0_15gpu_kernel_implINS0_13AUnaryFunctorIdddZZZNS0_16fmin_kernel_cudaERNS_18TensorIteratorBaseEENKUlvE_clEvENKUlvE_clEvEUlddE_EEEEvS5_RKT_EUliE_EEviT1_)
        /*00e8*/ 	.short	0x0380
        /*00ea*/ 	.short	0x0230


	//----- nvinfo : EIATTR_SW_WAR
	.align		4
.L_3283:
        /*00ec*/ 	.byte	0x04, 0x36
        /*00ee*/ 	.short	(.L_3285 - .L_3284)
.L_3284:
        /*00f0*/ 	.word	0x00000008
.L_3285:


//--------------------- .nv.info._ZN2at6native27unrolled_elementwise_kernelINS0_13AUnaryFunctorIdddZZZNS0_16fmin_kernel_cudaERNS_18TensorIteratorBaseEENKUlvE_clEvENKUlvE_clEvEUlddE_EESt5arrayIPcLm2EELi4E23TrivialOffsetCalculatorILi1EjESD_NS0_6memory12LoadWithCastILi1EEENSE_13StoreWithCastILi1EEEEEviT_T0_T2_T3_T4_T5_ --------------------------
	.section	.nv.info._ZN2at6native27unrolled_elementwise_kernelINS0_13AUnaryFunctorIdddZZZNS0_16fmin_kernel_cudaERNS_18TensorIteratorBaseEENKUlvE_clEvENKUlvE_clEvEUlddE_EESt5arrayIPcLm2EELi4E23TrivialOffsetCalculatorILi1EjESD_NS0_6memory12LoadWithCastILi1EEENSE_13StoreWithCastILi1EEEEEviT_T0_T2_T3_T4_T5_,"",@"SHT_CUDA_INFO"
	.sectionflags	@""
	.align	4


	//----- nvinfo : EIATTR_CUDA_API_VERSION
	.align		4
        /*0000*/ 	.byte	0x04, 0x37
        /*0002*/ 	.short	(.L_3287 - .L_3286)
.L_3286:
        /*0004*/ 	.word	0x00000082


	//----- nvinfo : EIATTR_KPARAM_INFO
	.align		4
.L_3287:
        /*0008*/ 	.byte	0x04, 0x17
        /*000a*/ 	.short	(.L_3289 - .L_3288)
.L_3288:
        /*000c*/ 	.word	0x00000000
        /*0010*/ 	.short	0x0006
        /*0012*/ 	.short	0x0034
        /*0014*/ 	.byte	0x00, 0xf0, 0x21, 0x00


	//----- nvinfo : EIATTR_KPARAM_INFO
	.align		4
.L_3289:
        /*0018*/ 	.byte	0x04, 0x17
        /*001a*/ 	.short	(.L_3291 - .L_3290)
.L_3290:
        /*001c*/ 	.word	0x00000000
        /*0020*/ 	.short	0x0005
        /*0022*/ 	.short	0x002c
        /*0024*/ 	.byte	0x00, 0xf0, 0x21, 0x00


	//----- nvinfo : EIATTR_KPARAM_INFO
	.align		4
.L_3291:
        /*0028*/ 	.byte	0x04, 0x17
        /*002a*/ 	.short	(.L_3293 - .L_3292)
.L_3292:
        /*002c*/ 	.word	0x00000000
        /*0030*/ 	.short	0x0004
        /*0032*/ 	.short	0x0029
        /*0034*/ 	.byte	0x00, 0xf0, 0x05, 0x00


	//----- nvinfo : EIATTR_KPARAM_INFO
	.align		4
.L_3293:
        /*0038*/ 	.byte	0x04, 0x17
        /*003a*/ 	.short	(.L_3295 - .L_3294)
.L_3294:
        /*003c*/ 	.word	0x00000000
        /*0040*/ 	.short	0x0003
        /*0042*/ 	.short	0x0028
        /*0044*/ 	.byte	0x00, 0xf0, 0x05, 0x00


	//----- nvinfo : EIATTR_KPARAM_INFO
	.align		4
.L_3295:
        /*0048*/ 	.byte	0x04, 0x17
        /*004a*/ 	.short	(.L_3297 - .L_3296)
.L_3296:
        /*004c*/ 	.word	0x00000000
        /*0050*/ 	.short	0x0002
        /*0052*/ 	.short	0x0018
        /*0054*/ 	.byte	0x00, 0xf0, 0x41, 0x00


	//----- nvinfo : EIATTR_KPARAM_INFO
	.align		4
.L_3297:
        /*0058*/ 	.byte	0x04, 0x17
        /*005a*/ 	.short	(.L_3299 - .L_3298)
.L_3298:
        /*005c*/ 	.word	0x00000000
        /*0060*/ 	.short	0x0001
        /*0062*/ 	.short	0x0008
        /*0064*/ 	.byte	0x00, 0xf0, 0x41, 0x00


	//----- nvinfo : EIATTR_KPARAM_INFO
	.align		4
.L_3299:
        /*0068*/ 	.byte	0x04, 0x17
        /*006a*/ 	.short	(.L_3301 - .L_3300)
.L_3300:
        /*006c*/ 	.word	0x00000000
        /*0070*/ 	.short	0x0000
        /*0072*/ 	.short	0x0000
        /*0074*/ 	.byte	0x00, 0xf0, 0x11, 0x00


	//----- nvinfo : EIATTR_SPARSE_MMA_MASK
	.align		4
.L_3301:
        /*0078*/ 	.byte	0x03, 0x50
        /*007a*/ 	.short	0x0000


	//----- nvinfo : EIATTR_MAXREG_COUNT
	.align		4
        /*007c*/ 	.byte	0x03, 0x1b
        /*007e*/ 	.short	0x00ff


	//----- nvinfo : EIATTR_EXTERNS
	.align		4
        /*0080*/ 	.byte	0x04, 0x0f
        /*0082*/ 	.short	(.L_3303 - .L_3302)


	//   ....[0]....
	.align		4
.L_3302:
        /*0084*/ 	.word	index@(__assertfail)


	//----- nvinfo : EIATTR_MERCURY_ISA_VERSION
	.align		4
.L_3303:
        /*0088*/ 	.byte	0x03, 0x5f
        /*008a*/ 	.short	0x0101


	//----- nvinfo : EIATTR_VRC_CTA_INIT_COUNT
	.align		4
        /*008c*/ 	.byte	0x02, 0x4a
	.zero		1
	.zero		1


	//----- nvinfo : EIATTR_SYSCALL_OFFSETS
	.align		4
        /*0090*/ 	.byte	0x04, 0x46
        /*0092*/ 	.short	(.L_3305 - .L_3304)


	//   ....[0]....
.L_3304:
        /*0094*/ 	.word	0x00000e80


	//   ....[1]....
        /*0098*/ 	.word	0x00001ec0


	//   ....[2]....
        /*009c*/ 	.word	0x00002e40


	//   ....[3]....
        /*00a0*/ 	.word	0x00003d80


	//   ....[4]....
        /*00a4*/ 	.word	0x00005280


	//   ....[5]....
        /*00a8*/ 	.word	0x00006410


	//   ....[6]....
        /*00ac*/ 	.word	0x000077f0


	//   ....[7]....
        /*00b0*/ 	.word	0x00008bb0


	//----- nvinfo : EIATTR_EXIT_INSTR_OFFSETS
	.align		4
.L_3305:
        /*00b4*/ 	.byte	0x04, 0x1c
        /*00b6*/ 	.short	(.L_3307 - .L_3306)


	//   ....[0]....
.L_3306:
        /*00b8*/ 	.word	0x00007c40


	//   ....[1]....
        /*00bc*/ 	.word	0x00007d80


	//   ....[2]....
        /*00c0*/ 	.word	0x00007dc0


	//   ....[3]....
        /*00c4*/ 	.word	0x00007e50


	//   ....[4]....
        /*00c8*/ 	.word	0x00007e80


	//   ....[5]....
        /*00cc*/ 	.word	0x00007eb0


	//   ....[6]....
        /*00d0*/ 	.word	0x00007fc0


	//   ....[7]....
        /*00d4*/ 	.word	0x00008080


	//   ....[8]....
        /*00d8*/ 	.word	0x000081a0


	//   ....[9]....
        /*00dc*/ 	.word	0x00008270


	//   ....[10]....
        /*00e0*/ 	.word	0x00008290


	//   ....[11]....
        /*00e4*/ 	.word	0x00008360


	//   ....[12]....
        /*00e8*/ 	.word	0x00008550


	//   ....[13]....
        /*00ec*/ 	.word	0x00008740


	//   ....[14]....
        /*00f0*/ 	.word	0x00008920


	//   ....[15]....
        /*00f4*/ 	.word	0x00008950


	//   ....[16]....
        /*00f8*/ 	.word	0x00008980


	//   ....[17]....
        /*00fc*/ 	.word	0x00008a20


	//   ....[18]....
        /*0100*/ 	.word	0x00008a50


	//   ....[19]....
        /*0104*/ 	.word	0x00008bc0


	//   ....[20]....
        /*0108*/ 	.word	0x00008d50


	//   ....[21]....
        /*010c*/ 	.word	0x00008f10


	//   ....[22]....
        /*0110*/ 	.word	0x00008fd0


	//----- nvinfo : EIATTR_MAX_THREADS
	.align		4
.L_3307:
        /*0114*/ 	.byte	0x04, 0x05
        /*0116*/ 	.short	(.L_3309 - .L_3308)
.L_3308:
        /*0118*/ 	.word	0x00000080
        /*011c*/ 	.word	0x00000001
        /*0120*/ 	.word	0x00000001


	//----- nvinfo : EIATTR_CRS_STACK_SIZE
	.align		4
.L_3309:
        /*0124*/ 	.byte	0x04, 0x1e
        /*0126*/ 	.short	(.L_3311 - .L_3310)
.L_3310:
        /*0128*/ 	.word	0x00000000


	//----- nvinfo : EIATTR_CBANK_PARAM_SIZE
	.align		4
.L_3311:
        /*012c*/ 	.byte	0x03, 0x19
        /*012e*/ 	.short	0x003c


	//----- nvinfo : EIATTR_PARAM_CBANK
	.align		4
        /*0130*/ 	.byte	0x04, 0x0a
        /*0132*/ 	.short	(.L_3313 - .L_3312)
	.align		4
.L_3312:
        /*0134*/ 	.word	index@(.nv.constant0._ZN2at6native27unrolled_elementwise_kernelINS0_13AUnaryFunctorIdddZZZNS0_16fmin_kernel_cudaERNS_18TensorIteratorBaseEENKUlvE_clEvENKUlvE_clEvEUlddE_EESt5arrayIPcLm2EELi4E23TrivialOffsetCalculatorILi1EjESD_NS0_6memory12LoadWithCastILi1EEENSE_13StoreWithCastILi1EEEEEviT_T0_T2_T3_T4_T5_)
        /*0138*/ 	.short	0x0380
        /*013a*/ 	.short	0x003c


	//----- nvinfo : EIATTR_SW_WAR
	.align		4
.L_3313:
        /*013c*/ 	.byte	0x04, 0x36
        /*013e*/ 	.short	(.L_3315 - .L_3314)
.L_3314:
        /*0140*/ 	.word	0x00000008
.L_3315:


//--------------------- .nv.info._ZN2at6native18elementwise_kernelILi128ELi2EZNS0_22gpu_kernel_impl_nocastINS0_13AUnaryFunctorIdddZZZNS0_16fmin_kernel_cudaERNS_18TensorIteratorBaseEENKUlvE_clEvENKUlvE_clEvEUlddE_EEEEvS5_RKT_EUliE_EEviT1_ --------------------------
	.section	.nv.info._ZN2at6native18elementwise_kernelILi128ELi2EZNS0_22gpu_kernel_impl_nocastINS0_13AUnaryFunctorIdddZZZNS0_16fmin_kernel_cudaERNS_18TensorIteratorBaseEENKUlvE_clEvENKUlvE_clEvEUlddE_EEEEvS5_RKT_EUliE_EEviT1_,"",@"SHT_CUDA_INFO"
	.sectionflags	@""
	.align	4


	//----- nvinfo : EIATTR_CUDA_API_VERSION
	.align		4
        /*0000*/ 	.byte	0x04, 0x37
        /*0002*/ 	.short	(.L_3317 - .L_3316)
.L_3316:
        /*0004*/ 	.word	0x00000082


	//----- nvinfo : EIATTR_KPARAM_INFO
	.align		4
.L_3317:
        /*0008*/ 	.byte	0x04, 0x17
        /*000a*/ 	.short	(.L_3319 - .L_3318)
.L_3318:
        /*000c*/ 	.word	0x00000000
        /*0010*/ 	.short	0x0001
        /*0012*/ 	.short	0x0008
        /*0014*/ 	.byte	0x00, 0xf0, 0x81, 0x08


	//----- nvinfo : EIATTR_KPARAM_INFO
	.align		4
.L_3319:
        /*0018*/ 	.byte	0x04, 0x17
        /*001a*/ 	.short	(.L_3321 - .L_3320)
.L_3320:
        /*001c*/ 	.word	0x00000000
        /*0020*/ 	.short	0x0000
        /*0022*/ 	.short	0x0000
        /*0024*/ 	.byte	0x00, 0xf0, 0x11, 0x00


	//----- nvinfo : EIATTR_SPARSE_MMA_MASK
	.align		4
.L_3321:
        /*0028*/ 	.byte	0x03, 0x50
        /*002a*/ 	.short	0x0000


	//----- nvinfo : EIATTR_MAXREG_COUNT
	.align		4
        /*002c*/ 	.byte	0x03, 0x1b
        /*002e*/ 	.short	0x0080


	//----- nvinfo : EIATTR_MERCURY_ISA_VERSION
	.align		4
        /*0030*/ 	.byte	0x03, 0x5f
        /*0032*/ 	.short	0x0101


	//----- nvinfo : EIATTR_VRC_CTA_INIT_COUNT
	.align		4
        /*0034*/ 	.byte	0x02, 0x4a
	.zero		1
	.zero		1


	//----- nvinfo : EIATTR_EXIT_INSTR_OFFSETS
	.align		4
        /*0038*/ 	.byte	0x04, 0x1c
        /*003a*/ 	.short	(.L_3323 - .L_3322)


	//   ....[0]....
.L_3322:
        /*003c*/ 	.word	0x000001c0


	//   ....[1]....
        /*0040*/ 	.word	0x000002a0


	//   ....[2]....
        /*0044*/ 	.word	0x000016f0


	//   ....[3]....
        /*0048*/ 	.word	0x00002aa0


	//----- nvinfo : EIATTR_MAX_THREADS
	.align		4
.L_3323:
        /*004c*/ 	.byte	0x04, 0x05
        /*004e*/ 	.short	(.L_3325 - .L_3324)
.L_3324:
        /*0050*/ 	.word	0x00000080
        /*0054*/ 	.word	0x00000001
        /*0058*/ 	.word	0x00000001


	//----- nvinfo : EIATTR_CRS_STACK_SIZE
	.align		4
.L_3325:
        /*005c*/ 	.byte	0x04, 0x1e
        /*005e*/ 	.short	(.L_3327 - .L_3326)
.L_3326:
        /*0060*/ 	.word	0x00000000


	//----- nvinfo : EIATTR_CBANK_PARAM_SIZE
	.align		4
.L_3327:
        /*0064*/ 	.byte	0x03, 0x19
        /*0066*/ 	.short	0x0228


	//----- nvinfo : EIATTR_PARAM_CBANK
	.align		4
        /*0068*/ 	.byte	0x04, 0x0a
        /*006a*/ 	.short	(.L_3329 - .L_3328)
	.align		4
.L_3328:
        /*006c*/ 	.word	index@(.nv.constant0._ZN2at6native18elementwise_kernelILi128ELi2EZNS0_22gpu_kernel_impl_nocastINS0_13AUnaryFunctorIdddZZZNS0_16fmin_kernel_cudaERNS_18TensorIteratorBaseEENKUlvE_clEvENKUlvE_clEvEUlddE_EEEEvS5_RKT_EUliE_EEviT1_)
        /*0070*/ 	.short	0x0380
        /*0072*/ 	.short	0x0228


	//----- nvinfo : EIATTR_SW_WAR
	.align		4
.L_3329:
        /*0074*/ 	.byte	0x04, 0x36
        /*0076*/ 	.short	(.L_3331 - .L_3330)
.L_3330:
        /*0078*/ 	.word	0x00000008
.L_3331:


//--------------------- .nv.info._ZN2at6native27unrolled_elementwise_kernelINS0_13AUnaryFunctorIdddZZZNS0_16fmin_kernel_cudaERNS_18TensorIteratorBaseEENKUlvE_clEvENKUlvE_clEvEUlddE_EESt5arrayIPcLm2EELi4E23TrivialOffsetCalculatorILi1EjESD_NS0_6memory15LoadWithoutCastENSE_16StoreWithoutCastEEEviT_T0_T2_T3_T4_T5_ --------------------------
	.section	.nv.info._ZN2at6native27unrolled_elementwise_kernelINS0_13AUnaryFunctorIdddZZZNS0_16fmin_kernel_cudaERNS_18TensorIteratorBaseEENKUlvE_clEvENKUlvE_clEvEUlddE_EESt5arrayIPcLm2EELi4E23TrivialOffsetCalculatorILi1EjESD_NS0_6memory15LoadWithoutCastENSE_16StoreWithoutCastEEEviT_T0_T2_T3_T4_T5_,"",@"SHT_CUDA_INFO"
	.sectionflags	@""
	.align	4


	//----- nvinfo : EIATTR_CUDA_API_VERSION
	.align		4
        /*0000*/ 	.byte	0x04, 0x37
        /*0002*/ 	.short	(.L_3333 - .L_3332)
.L_3332:
        /*0004*/ 	.word	0x00000082


	//----- nvinfo : EIATTR_KPARAM_INFO
	.align		4
.L_3333:
        /*0008*/ 	.byte	0x04, 0x17
        /*000a*/ 	.short	(.L_3335 - .L_3334)
.L_3334:
        /*000c*/ 	.word	0x00000000
        /*0010*/ 	.short	0x0006
        /*0012*/ 	.short	0x002b
        /*0014*/ 	.byte	0x00, 0xf0, 0x05, 0x00


	//----- nvinfo : EIATTR_KPARAM_INFO
	.align		4
.L_3335:
        /*0018*/ 	.byte	0x04, 0x17
        /*001a*/ 	.short	(.L_3337 - .L_3336)
.L_3336:
        /*001c*/ 	.word	0x00000000
        /*0020*/ 	.short	0x0005
        /*0022*/ 	.short	0x002a
        /*0024*/ 	.byte	0x00, 0xf0, 0x05, 0x00


	//----- nvinfo : EIATTR_KPARAM_INFO
	.align		4
.L_3337:
        /*0028*/ 	.byte	0x04, 0x17
        /*002a*/ 	.short	(.L_3339 - .L_3338)
.L_3338:
        /*002c*/ 	.word	0x00000000
        /*0030*/ 	.short	0x0004
        /*0032*/ 	.short	0x0029
        /*0034*/ 	.byte	0x00, 0xf0, 0x05, 0x00


	//----- nvinfo : EIATTR_KPARAM_INFO
	.align		4
.L_3339:
        /*0038*/ 	.byte	0x04, 0x17
        /*003a*/ 	.short	(.L_3341 - .L_3340)
.L_3340:
        /*003c*/ 	.word	0x00000000
        /*0040*/ 	.short	0x0003
        /*0042*/ 	.short	0x0028
        /*0044*/ 	.byte	0x00, 0xf0, 0x05, 0x00


	//----- nvinfo : EIATTR_KPARAM_INFO
	.align		4
.L_3341:
        /*0048*/ 	.byte	0x04, 0x17
        /*004a*/ 	.short	(.L_3343 - .L_3342)
.L_3342:
        /*004c*/ 	.word	0x00000000
        /*0050*/ 	.short	0x0002
        /*0052*/ 	.short	0x0018
        /*0054*/ 	.byte	0x00, 0xf0, 0x41, 0x00


	//----- nvinfo : EIATTR_KPARAM_INFO
	.align		4
.L_3343:
        /*0058*/ 	.byte	0x04, 0x17
        /*005a*/ 	.short	(.L_3345 - .L_3344)
.L_3344:
        /*005c*/ 	.word	0x00000000
        /*0060*/ 	.short	0x0001
        /*0062*/ 	.short	0x0008
        /*0064*/ 	.byte	0x00, 0xf0, 0x41, 0x00


	//----- nvinfo : EIATTR_KPARAM_INFO
	.align		4
.L_3345:
        /*0068*/ 	.byte	0x04, 0x17
        /*006a*/ 	.short	(.L_3347 - .L_3346)
.L_3346:
        /*006c*/ 	.word	0x00000000
        /*0070*/ 	.short	0x0000
        /*0072*/ 	.short	0x0000
        /*0074*/ 	.byte	0x00, 0xf0, 0x11, 0x00


	//----- nvinfo : EIATTR_SPARSE_MMA_MASK
	.align		4
.L_3347:
        /*0078*/ 	.byte	0x03, 0x50
        /*007a*/ 	.short	0x0000


	//----- nvinfo : EIATTR_MAXREG_COUNT
	.align		4
        /*007c*/ 	.byte	0x03, 0x1b
        /*007e*/ 	.short	0x00ff


	//----- nvinfo : EIATTR_MERCURY_ISA_VERSION
	.align		4
        /*0080*/ 	.byte	0x03, 0x5f
        /*0082*/ 	.short	0x0101


	//----- nvinfo : EIATTR_VRC_CTA_INIT_COUNT
	.align		4
        /*0084*/ 	.byte	0x02, 0x4a
	.zero		1
	.zero		1


	//----- nvinfo : EIATTR_EXIT_INSTR_OFFSETS
	.align		4
        /*0088*/ 	.byte	0x04, 0x1c
        /*008a*/ 	.short	(.L_3349 - .L_3348)


	//   ....[0]....
.L_3348:
        /*008c*/ 	.word	0x000006b0


	//   ....[1]....
        /*0090*/ 	.word	0x00000700


	//----- nvinfo : EIATTR_MAX_THREADS
	.align		4
.L_3349:
        /*0094*/ 	.byte	0x04, 0x05
        /*0096*/ 	.short	(.L_3351 - .L_3350)
.L_3350:
        /*0098*/ 	.word	0x00000080
        /*009c*/ 	.word	0x00000001
        /*00a0*/ 	.word	0x00000001


	//----- nvinfo : EIATTR_CRS_STACK_SIZE
	.align		4
.L_3351:
        /*00a4*/ 	.byte	0x04, 0x1e
        /*00a6*/ 	.short	(.L_3353 - .L_3352)
.L_3352:
        /*00a8*/ 	.word	0x00000000


	//----- nvinfo : EIATTR_CBANK_PARAM_SIZE
	.align		4
.L_3353:
        /*00ac*/ 	.byte	0x03, 0x19
        /*00ae*/ 	.short	0x002c


	//----- nvinfo : EIATTR_PARAM_CBANK
	.align		4
        /*00b0*/ 	.byte	0x04, 0x0a
        /*00b2*/ 	.short	(.L_3355 - .L_3354)
	.align		4
.L_3354:
        /*00b4*/ 	.word	index@(.nv.constant0._ZN2at6native27unrolled_elementwise_kernelINS0_13AUnaryFunctorIdddZZZNS0_16fmin_kernel_cudaERNS_18TensorIteratorBaseEENKUlvE_clEvENKUlvE_clEvEUlddE_EESt5arrayIPcLm2EELi4E23TrivialOffsetCalculatorILi1EjESD_NS0_6memory15LoadWithoutCastENSE_16StoreWithoutCastEEEviT_T0_T2_T3_T4_T5_)
        /*00b8*/ 	.short	0x0380
        /*00ba*/ 	.short	0x002c


	//----- nvinfo : EIATTR_SW_WAR
	.align		4
.L_3355:
        /*00bc*/ 	.byte	0x04, 0x36
        /*00be*/ 	.short	(.L_3357 - .L_3356)
.L_3356:
        /*00c0*/ 	.word	0x00000008
.L_3357:


//--------------------- .nv.info._ZN2at6native29vectorized_elementwise_kernelILi2ENS0_13AUnaryFunctorIdddZZZNS0_16fmin_kernel_cudaERNS_18TensorIteratorBaseEENKUlvE_clEvENKUlvE_clEvEUlddE_EESt5arrayIPcLm2EEEEviT0_T1_ --------------------------
	.section	.nv.info._ZN2at6native29vectorized_elementwise_kernelILi2ENS0_13AUnaryFunctorIdddZZZNS0_16fmin_kernel_cudaERNS_18TensorIteratorBaseEENKUlvE_clEvENKUlvE_clEvEUlddE_EESt5arrayIPcLm2EEEEviT0_T1_,"",@"SHT_CUDA_INFO"
	.sectionflags	@""
	.align	4


	//----- nvinfo : EIATTR_CUDA_API_VERSION
	.align		4
        /*0000*/ 	.byte	0x04, 0x37
        /*0002*/ 	.short	(.L_3359 - .L_3358)
.L_3358:
        /*0004*/ 	.word	0x00000082


	//----- nvinfo : EIATTR_KPARAM_INFO
	.align		4
.L_3359:
        /*0008*/ 	.byte	0x04, 0x17
        /*000a*/ 	.short	(.L_3361 - .L_3360)
.L_3360:
        /*000c*/ 	.word	0x00000000
        /*0010*/ 	.short	0x0002
        /*0012*/ 	.short	0x0018
        /*0014*/ 	.byte	0x00, 0xf0, 0x41, 0x00


	//----- nvinfo : EIATTR_KPARAM_INFO
	.align		4
.L_3361:
        /*0018*/ 	.byte	0x04, 0x17
        /*001a*/ 	.short	(.L_3363 - .L_3362)
.L_3362:
        /*001c*/ 	.word	0x00000000
        /*0020*/ 	.short	0x0001
        /*0022*/ 	.short	0x0008
        /*0024*/ 	.byte	0x00, 0xf0, 0x41, 0x00


	//----- nvinfo : EIATTR_KPARAM_INFO
	.align		4
.L_3363:
        /*0028*/ 	.byte	0x04, 0x17
        /*002a*/ 	.short	(.L_3365 - .L_3364)
.L_3364:
        /*002c*/ 	.word	0x00000000
        /*0030*/ 	.short	0x0000
        /*0032*/ 	.short	0x0000
        /*0034*/ 	.byte	0x00, 0xf0, 0x11, 0x00


	//----- nvinfo : EIATTR_SPARSE_MMA_MASK
	.align		4
.L_3365:
        /*0038*/ 	.byte	0x03, 0x50
        /*003a*/ 	.short	0x0000


	//----- nvinfo : EIATTR_MAXREG_COUNT
	.align		4
        /*003c*/ 	.byte	0x03, 0x1b
        /*003e*/ 	.short	0x00ff


	//----- nvinfo : EIATTR_MERCURY_ISA_VERSION
	.align		4
        /*0040*/ 	.byte	0x03, 0x5f
        /*0042*/ 	.short	0x0101


	//----- nvinfo : EIATTR_VRC_CTA_INIT_COUNT
	.align		4
        /*0044*/ 	.byte	0x02, 0x4a
	.zero		1
	.zero		1


	//----- nvinfo : EIATTR_EXIT_INSTR_OFFSETS
	.align		4
        /*0048*/ 	.byte	0x04, 0x1c
        /*004a*/ 	.short	(.L_3367 - .L_3366)


	//   ....[0]....
.L_3366:
        /*004c*/ 	.word	0x00000ca0


	//   ....[1]....
        /*0050*/ 	.word	0x00000cf0


	//   ....[2]....
        /*0054*/ 	.word	0x00001390


	//----- nvinfo : EIATTR_MAX_THREADS
	.align		4
.L_3367:
        /*0058*/ 	.byte	0x04, 0x05
        /*005a*/ 	.short	(.L_3369 - .L_3368)
.L_3368:
        /*005c*/ 	.word	0x00000080
        /*0060*/ 	.word	0x00000001
        /*0064*/ 	.word	0x00000001


	//----- nvinfo : EIATTR_CRS_STACK_SIZE
	.align		4
.L_3369:
        /*0068*/ 	.byte	0x04, 0x1e
        /*006a*/ 	.short	(.L_3371 - .L_3370)
.L_3370:
        /*006c*/ 	.word	0x00000000


	//----- nvinfo : EIATTR_CBANK_PARAM_SIZE
	.align		4
.L_3371:
        /*0070*/ 	.byte	0x03, 0x19
        /*0072*/ 	.short	0x0028


	//----- nvinfo : EIATTR_PARAM_CBANK
	.align		4
        /*0074*/ 	.byte	0x04, 0x0a
        /*0076*/ 	.short	(.L_3373 - .L_3372)
	.align		4
.L_3372:
        /*0078*/ 	.word	index@(.nv.constant0._ZN2at6native29vectorized_elementwise_kernelILi2ENS0_13AUnaryFunctorIdddZZZNS0_16fmin_kernel_cudaERNS_18TensorIteratorBaseEENKUlvE_clEvENKUlvE_clEvEUlddE_EESt5arrayIPcLm2EEEEviT0_T1_)
        /*007c*/ 	.short	0x0380
        /*007e*/ 	.short	0x0028


	//----- nvinfo : EIATTR_SW_WAR
	.align		4
.L_3373:
        /*0080*/ 	.byte	0x04, 0x36
        /*0082*/ 	.short	(.L_3375 - .L_3374)
.L_3374:
        /*0084*/ 	.word	0x00000008
.L_3375:


//--------------------- .nv.info._ZN2at6native29vectorized_elementwise_kernelILi4ENS0_13AUnaryFunctorIdddZZZNS0_16fmin_kernel_cudaERNS_18TensorIteratorBaseEENKUlvE_clEvENKUlvE_clEvEUlddE_EESt5arrayIPcLm2EEEEviT0_T1_ --------------------------
	.section	.nv.info._ZN2at6native29vectorized_elementwise_kernelILi4ENS0_13AUnaryFunctorIdddZZZNS0_16fmin_kernel_cudaERNS_18TensorIteratorBaseEENKUlvE_clEvENKUlvE_clEvEUlddE_EESt5arrayIPcLm2EEEEviT0_T1_,"",@"SHT_CUDA_INFO"
	.sectionflags	@""
	.align	4


	//----- nvinfo : EIATTR_CUDA_API_VERSION
	.align		4
        /*0000*/ 	.byte	0x04, 0x37
        /*0002*/ 	.short	(.L_3377 - .L_3376)
.L_3376:
        /*0004*/ 	.word	0x00000082


	//----- nvinfo : EIATTR_KPARAM_INFO
	.align		4
.L_3377:
        /*0008*/ 	.byte	0x04, 0x17
        /*000a*/ 	.short	(.L_3379 - .L_3378)
.L_3378:
        /*000c*/ 	.word	0x00000000
        /*0010*/ 	.short	0x0002
        /*0012*/ 	.short	0x0018
        /*0014*/ 	.byte	0x00, 0xf0, 0x41, 0x00


	//----- nvinfo : EIATTR_KPARAM_INFO
	.align		4
.L_3379:
        /*0018*/ 	.byte	0x04, 0x17
        /*001a*/ 	.short	(.L_3381 - .L_3380)
.L_3380:
        /*001c*/ 	.word	0x00000000
        /*0020*/ 	.short	0x0001
        /*0022*/ 	.short	0x0008
        /*0024*/ 	.byte	0x00, 0xf0, 0x41, 0x00


	//----- nvinfo : EIATTR_KPARAM_INFO
	.align		4
.L_3381:
        /*0028*/ 	.byte	0x04, 0x17
        /*002a*/ 	.short	(.L_3383 - .L_3382)
.L_3382:
        /*002c*/ 	.word	0x00000000
        /*0030*/ 	.short	0x0000
        /*0032*/ 	.short	0x0000
        /*0034*/ 	.byte	0x00, 0xf0, 0x11, 0x00


	//----- nvinfo : EIATTR_SPARSE_MMA_MASK
	.align		4
.L_3383:
        /*0038*/ 	.byte	0x03, 0x50
        /*003a*/ 	.short	0x0000


	//----- nvinfo : EIATTR_MAXREG_COUNT
	.align		4
        /*003c*/ 	.byte	0x03, 0x1b
        /*003e*/ 	.short	0x00ff


	//----- nvinfo : EIATTR_MERCURY_ISA_VERSION
	.align		4
        /*0040*/ 	.byte	0x03, 0x5f
        /*0042*/ 	.short	0x0101


	//----- nvinfo : EIATTR_VRC_CTA_INIT_COUNT
	.align		4
        /*0044*/ 	.byte	0x02, 0x4a
	.zero		1
	.zero		1


	//----- nvinfo : EIATTR_EXIT_INSTR_OFFSETS
	.align		4
        /*0048*/ 	.byte	0x04, 0x1c
        /*004a*/ 	.short	(.L_3385 - .L_3384)


	//   ....[0]....
.L_3384:
        /*004c*/ 	.word	0x00000c80


	//   ....[1]....
        /*0050*/ 	.word	0x00000cd0


	//   ....[2]....
        /*0054*/ 	.word	0x00001330


	//----- nvinfo : EIATTR_MAX_THREADS
	.align		4
.L_3385:
        /*0058*/ 	.byte	0x04, 0x05
        /*005a*/ 	.short	(.L_3387 - .L_3386)
.L_3386:
        /*005c*/ 	.word	0x00000080
        /*0060*/ 	.word	0x00000001
        /*0064*/ 	.word	0x00000001


	//----- nvinfo : EIATTR_CRS_STACK_SIZE
	.align		4
.L_3387:
        /*0068*/ 	.byte	0x04, 0x1e
        /*006a*/ 	.short	(.L_3389 - .L_3388)
.L_3388:
        /*006c*/ 	.word	0x00000000


	//----- nvinfo : EIATTR_CBANK_PARAM_SIZE
	.align		4
.L_3389:
        /*0070*/ 	.byte	0x03, 0x19
        /*0072*/ 	.short	0x0028


	//----- nvinfo : EIATTR_PARAM_CBANK
	.align		4
        /*0074*/ 	.byte	0x04, 0x0a
        /*0076*/ 	.short	(.L_3391 - .L_3390)
	.align		4
.L_3390:
        /*0078*/ 	.word	index@(.nv.constant0._ZN2at6native29vectorized_elementwise_kernelILi4ENS0_13AUnaryFunctorIdddZZZNS0_16fmin_kernel_cudaERNS_18TensorIteratorBaseEENKUlvE_clEvENKUlvE_clEvEUlddE_EESt5arrayIPcLm2EEEEviT0_T1_)
        /*007c*/ 	.short	0x0380
        /*007e*/ 	.short	0x0028


	//----- nvinfo : EIATTR_SW_WAR
	.align		4
.L_3391:
        /*0080*/ 	.byte	0x04, 0x36
        /*0082*/ 	.short	(.L_3393 - .L_3392)
.L_3392:
        /*0084*/ 	.word	0x00000008
.L_3393:


//--------------------- .nv.info._ZN2at6native29vectorized_elementwise_kernelILi8ENS0_13AUnaryFunctorIdddZZZNS0_16fmin_kernel_cudaERNS_18TensorIteratorBaseEENKUlvE_clEvENKUlvE_clEvEUlddE_EESt5arrayIPcLm2EEEEviT0_T1_ --------------------------
	.section	.nv.info._ZN2at6native29vectorized_elementwise_kernelILi8ENS0_13AUnaryFunctorIdddZZZNS0_16fmin_kernel_cudaERNS_18TensorIteratorBaseEENKUlvE_clEvENKUlvE_clEvEUlddE_EESt5arrayIPcLm2EEEEviT0_T1_,"",@"SHT_CUDA_INFO"
	.sectionflags	@""
	.align	4


	//----- nvinfo : EIATTR_CUDA_API_VERSION
	.align		4
        /*0000*/ 	.byte	0x04, 0x37
        /*0002*/ 	.short	(.L_3395 - .L_3394)
.L_3394:
        /*0004*/ 	.word	0x00000082


	//----- nvinfo : EIATTR_KPARAM_INFO
	.align		4
.L_3395:
        /*0008*/ 	.byte	0x04, 0x17
        /*000a*/ 	.short	(.L_3397 - .L_3396)
.L_3396:
        /*000c*/ 	.word	0x00000000
        /*0010*/ 	.short	0x0002
        /*0012*/ 	.short	0x0018
        /*0014*/ 	.byte	0x00, 0xf0, 0x41, 0x00


	//----- nvinfo : EIATTR_KPARAM_INFO
	.align		4
.L_3397:
        /*0018*/ 	.byte	0x04, 0x17
        /*001a*/ 	.short	(.L_3399 - .L_3398)
.L_3398:
        /*001c*/ 	.word	0x00000000
        /*0020*/ 	.short	0x0001
        /*0022*/ 	.short	0x0008
        /*0024*/ 	.byte	0x00, 0xf0, 0x41, 0x00


	//----- nvinfo : EIATTR_KPARAM_INFO
	.align		4
.L_3399:
        /*0028*/ 	.byte	0x04, 0x17
        /*002a*/ 	.short	(.L_3401 - .L_3400)
.L_3400:
        /*002c*/ 	.word	0x00000000
        /*0030*/ 	.short	0x0000
        /*0032*/ 	.short	0x0000
        /*0034*/ 	.byte	0x00, 0xf0, 0x11, 0x00


	//----- nvinfo : EIATTR_SPARSE_MMA_MASK
	.align		4
.L_3401:
        /*0038*/ 	.byte	0x03, 0x50
        /*003a*/ 	.short	0x0000


	//----- nvinfo : EIATTR_MAXREG_COUNT
	.align		4
        /*003c*/ 	.byte	0x03, 0x1b
        /*003e*/ 	.short	0x00ff


	//----- nvinfo : EIATTR_MERCURY_ISA_VERSION
	.align		4
        /*0040*/ 	.byte	0x03, 0x5f
        /*0042*/ 	.short	0x0101


	//----- nvinfo : EIATTR_VRC_CTA_INIT_COUNT
	.align		4
        /*0044*/ 	.byte	0x02, 0x4a
	.zero		1
	.zero		1


	//----- nvinfo : EIATTR_EXIT_INSTR_OFFSETS
	.align		4
        /*0048*/ 	.byte	0x04, 0x1c
        /*004a*/ 	.short	(.L_3403 - .L_3402)


	//   ....[0]....
.L_3402:
        /*004c*/ 	.word	0x00000010


	//----- nvinfo : EIATTR_MAX_THREADS
	.align		4
.L_3403:
        /*0050*/ 	.byte	0x04, 0x05
        /*0052*/ 	.short	(.L_3405 - .L_3404)
.L_3404:
        /*0054*/ 	.word	0x00000080
        /*0058*/ 	.word	0x00000001
        /*005c*/ 	.word	0x00000001


	//----- nvinfo : EIATTR_CBANK_PARAM_SIZE
	.align		4
.L_3405:
        /*0060*/ 	.byte	0x03, 0x19
        /*0062*/ 	.short	0x0028


	//----- nvinfo : EIATTR_PARAM_CBANK
	.align		4
        /*0064*/ 	.byte	0x04, 0x0a
        /*0066*/ 	.short	(.L_3407 - .L_3406)
	.align		4
.L_3406:
        /*0068*/ 	.word	index@(.nv.constant0._ZN2at6native29vectorized_elementwise_kernelILi8ENS0_13AUnaryFunctorIdddZZZNS0_16fmin_kernel_cudaERNS_18TensorIteratorBaseEENKUlvE_clEvENKUlvE_clEvEUlddE_EESt5arrayIPcLm2EEEEviT0_T1_)
        /*006c*/ 	.short	0x0380
        /*006e*/ 	.short	0x0028


	//----- nvinfo : EIATTR_SW_WAR
	.align		4
.L_3407:
        /*0070*/ 	.byte	0x04, 0x36
        /*0072*/ 	.short	(.L_3409 - .L_3408)
.L_3408:
        /*0074*/ 	.word	0x00000008
.L_3409:


//--------------------- .nv.info._ZN2at6native18elementwise_kernelILi128ELi4EZNS0_15gpu_kernel_implINS0_13BinaryFunctorIdddZZZNS0_16fmin_kernel_cudaERNS_18TensorIteratorBaseEENKUlvE_clEvENKUlvE_clEvEUlddE_EEEEvS5_RKT_EUliE_EEviT1_ --------------------------
	.section	.nv.info._ZN2at6native18elementwise_kernelILi128ELi4EZNS0_15gpu_kernel_implINS0_13BinaryFunctorIdddZZZNS0_16fmin_kernel_cudaERNS_18TensorIteratorBaseEENKUlvE_clEvENKUlvE_clEvEUlddE_EEEEvS5_RKT_EUliE_EEviT1_,"",@"SHT_CUDA_INFO"
	.sectionflags	@""
	.align	4


	//----- nvinfo : EIATTR_CUDA_API_VERSION
	.align		4
        /*0000*/ 	.byte	0x04, 0x37
        /*0002*/ 	.short	(.L_3411 - .L_3410)
.L_3410:
        /*0004*/ 	.word	0x00000082


	//----- nvinfo : EIATTR_KPARAM_INFO
	.align		4
.L_3411:
        /*0008*/ 	.byte	0x04, 0x17
        /*000a*/ 	.short	(.L_3413 - .L_3412)
.L_3412:
        /*000c*/ 	.word	0x00000000
        /*0010*/ 	.short	0x0001
        /*0012*/ 	.short	0x0008
        /*0014*/ 	.byte	0x00, 0xf0, 0x21, 0x0a


	//----- nvinfo : EIATTR_KPARAM_INFO
	.align		4
.L_3413:
        /*0018*/ 	.byte	0x04, 0x17
        /*001a*/ 	.short	(.L_3415 - .L_3414)
.L_3414:
        /*001c*/ 	.word	0x00000000
        /*0020*/ 	.short	0x0000
        /*0022*/ 	.short	0x0000
        /*0024*/ 	.byte	0x00, 0xf0, 0x11, 0x00


	//----- nvinfo : EIATTR_SPARSE_MMA_MASK
	.align		4
.L_3415:
        /*0028*/ 	.byte	0x03, 0x50
        /*002a*/ 	.short	0x0000


	//----- nvinfo : EIATTR_MAXREG_COUNT
	.align		4
        /*002c*/ 	.byte	0x03, 0x1b
        /*002e*/ 	.short	0x0080


	//----- nvinfo : EIATTR_EXTERNS
	.align		4
        /*0030*/ 	.byte	0x04, 0x0f
        /*0032*/ 	.short	(.L_3417 - .L_3416)


	//   ....[0]....
	.align		4
.L_3416:
        /*0034*/ 	.word	index@(__assertfail)


	//----- nvinfo : EIATTR_MERCURY_ISA_VERSION
	.align		4
.L_3417:
        /*0038*/ 	.byte	0x03, 0x5f
        /*003a*/ 	.short	0x0101


	//----- nvinfo : EIATTR_VRC_CTA_INIT_COUNT
	.align		4
        /*003c*/ 	.byte	0x02, 0x4a
	.zero		1
	.zero		1


	//----- nvinfo : EIATTR_SYSCALL_OFFSETS
	.align		4
        /*0040*/ 	.byte	0x04, 0x46
        /*0042*/ 	.short	(.L_3419 - .L_3418)


	//   ....[0]....
.L_3418:
        /*0044*/ 	.word	0x000024c0


	//   ....[1]....
        /*0048*/ 	.word	0x000033a0


	//   ....[2]....
        /*004c*/ 	.word	0x000046c0


	//   ....[3]....
        /*0050*/ 	.word	0x00006d80


	//   ....[4]....
        /*0054*/ 	.word	0x00007c60


	//   ....[5]....
        /*0058*/ 	.word	0x00008c80


	//   ....[6]....
        /*005c*/ 	.word	0x0000b570


	//   ....[7]....
        /*0060*/ 	.word	0x0000c450


	//   ....[8]....
        /*0064*/ 	.word	0x0000d470


	//   ....[9]....
        /*0068*/ 	.word	0x0000fd80


	//   ....[10]....
        /*006c*/ 	.word	0x00010c60


	//   ....[11]....
        /*0070*/ 	.word	0x00011c60


	//----- nvinfo : EIATTR_EXIT_INSTR_OFFSETS
	.align		4
.L_3419:
        /*0074*/ 	.byte	0x04, 0x1c
        /*0076*/ 	.short	(.L_3421 - .L_3420)


	//   ....[0]....
.L_3420:
        /*0078*/ 	.word	0x0000d8d0


	//   ....[1]....
        /*007c*/ 	.word	0x00010e30


	//   ....[2]....
        /*0080*/ 	.word	0x00010e70


	//   ....[3]....
        /*0084*/ 	.word	0x00010f00


	//   ....[4]....
        /*0088*/ 	.word	0x00010f30


	//   ....[5]....
        /*008c*/ 	.word	0x00010f60


	//   ....[6]....
        /*0090*/ 	.word	0x00011070


	//   ....[7]....
        /*0094*/ 	.word	0x00011130


	//   ....[8]....
        /*0098*/ 	.word	0x00011250


	//   ....[9]....
        /*009c*/ 	.word	0x00011320


	//   ....[10]....
        /*00a0*/ 	.word	0x00011340


	//   ....[11]....
        /*00a4*/ 	.word	0x00011410


	//   ....[12]....
        /*00a8*/ 	.word	0x00011600


	//   ....[13]....
        /*00ac*/ 	.word	0x000117f0


	//   ....[14]....
        /*00b0*/ 	.word	0x000119d0


	//   ....[15]....
        /*00b4*/ 	.word	0x00011a00


	//   ....[16]....
        /*00b8*/ 	.word	0x00011a30


	//   ....[17]....
        /*00bc*/ 	.word	0x00011ad0


	//   ....[18]....
        /*00c0*/ 	.word	0x00011b00


	//   ....[19]....
        /*00c4*/ 	.word	0x00011c70


	//   ....[20]....
        /*00c8*/ 	.word	0x00011e00


	//   ....[21]....
        /*00cc*/ 	.word	0x00011fc0


	//   ....[22]....
        /*00d0*/ 	.word	0x00012080


	//----- nvinfo : EIATTR_MAX_THREADS
	.align		4
.L_3421:
        /*00d4*/ 	.byte	0x04, 0x05
        /*00d6*/ 	.short	(.L_3423 - .L_3422)
.L_3422:
        /*00d8*/ 	.word	0x00000080
        /*00dc*/ 	.word	0x00000001
        /*00e0*/ 	.word	0x00000001


	//----- nvinfo : EIATTR_CRS_STACK_SIZE
	.align		4
.L_3423:
        /*00e4*/ 	.byte	0x04, 0x1e
        /*00e6*/ 	.short	(.L_3425 - .L_3424)
.L_3424:
        /*00e8*/ 	.word	0x00000000


	//----- nvinfo : EIATTR_CBANK_PARAM_SIZE
	.align		4
.L_3425:
        /*00ec*/ 	.byte	0x03, 0x19
        /*00ee*/ 	.short	0x0290


	//----- nvinfo : EIATTR_PARAM_CBANK
	.align		4
        /*00f0*/ 	.byte	0x04, 0x0a
        /*00f2*/ 	.short	(.L_3427 - .L_3426)
	.align		4
.L_3426:
        /*00f4*/ 	.word	index@(.nv.constant0._ZN2at6native18elementwise_kernelILi128ELi4EZNS0_15gpu_kernel_implINS0_13BinaryFunctorIdddZZZNS0_16fmin_kernel_cudaERNS_18TensorIteratorBaseEENKUlvE_clEvENKUlvE_clEvEUlddE_EEEEvS5_RKT_EUliE_EEviT1_)
        /*00f8*/ 	.short	0x0380
        /*00fa*/ 	.short	0x0290


	//----- nvinfo : EIATTR_SW_WAR
	.align		4
.L_3427:
        /*00fc*/ 	.byte	0x04, 0x36
        /*00fe*/ 	.short	(.L_3429 - .L_3428)
.L_3428:
        /*0100*/ 	.word	0x00000008
.L_3429:


//--------------------- .nv.info._ZN2at6native27unrolled_elementwise_kernelINS0_13BinaryFunctorIdddZZZNS0_16fmin_kernel_cudaERNS_18TensorIteratorBaseEENKUlvE_clEvENKUlvE_clEvEUlddE_EESt5arrayIPcLm3EELi4E23TrivialOffsetCalculatorILi2EjESC_ILi1EjENS0_6memory12LoadWithCastILi2EEENSF_13StoreWithCastILi1EEEEEviT_T0_T2_T3_T4_T5_ --------------------------
	.section	.nv.info._ZN2at6native27unrolled_elementwise_kernelINS0_13BinaryFunctorIdddZZZNS0_16fmin_kernel_cudaERNS_18TensorIteratorBaseEENKUlvE_clEvENKUlvE_clEvEUlddE_EESt5arrayIPcLm3EELi4E23TrivialOffsetCalculatorILi2EjESC_ILi1EjENS0_6memory12LoadWithCastILi2EEENSF_13StoreWithCastILi1EEEEEviT_T0_T2_T3_T4_T5_,"",@"SHT_CUDA_INFO"
	.sectionflags	@""
	.align	4


	//----- nvinfo : EIATTR_CUDA_API_VERSION
	.align		4
        /*0000*/ 	.byte	0x04, 0x37
        /*0002*/ 	.short	(.L_3431 - .L_3430)
.L_3430:
        /*0004*/ 	.word	0x00000082


	//----- nvinfo : EIATTR_KPARAM_INFO
	.align		4
.L_3431:
        /*0008*/ 	.byte	0x04, 0x17
        /*000a*/ 	.short	(.L_3433 - .L_3432)
.L_3432:
        /*000c*/ 	.word	0x00000000
        /*0010*/ 	.short	0x0006
        /*0012*/ 	.short	0x0030
        /*0014*/ 	.byte	0x00, 0xf0, 0x21, 0x00


	//----- nvinfo : EIATTR_KPARAM_INFO
	.align		4
.L_3433:
        /*0018*/ 	.byte	0x04, 0x17
        /*001a*/ 	.short	(.L_3435 - .L_3434)
.L_3434:
        /*001c*/ 	.word	0x00000000
        /*0020*/ 	.short	0x0005
        /*0022*/ 	.short	0x0024
        /*0024*/ 	.byte	0x00, 0xf0, 0x31, 0x00


	//----- nvinfo : EIATTR_KPARAM_INFO
	.align		4
.L_3435:
        /*0028*/ 	.byte	0x04, 0x17
        /*002a*/ 	.short	(.L_3437 - .L_3436)
.L_3436:
        /*002c*/ 	.word	0x00000000
        /*0030*/ 	.short	0x0004
        /*0032*/ 	.short	0x0021
        /*0034*/ 	.byte	0x00, 0xf0, 0x05, 0x00


	//----- nvinfo : EIATTR_KPARAM_INFO
	.align		4
.L_3437:
        /*0038*/ 	.byte	0x04, 0x17
        /*003a*/ 	.short	(.L_3439 - .L_3438)
.L_3438:
        /*003c*/ 	.word	0x00000000
        /*0040*/ 	.short	0x0003
        /*0042*/ 	.short	0x0020
        /*0044*/ 	.byte	0x00, 0xf0, 0x05, 0x00


	//----- nvinfo : EIATTR_KPARAM_INFO
	.align		4
.L_3439:
        /*0048*/ 	.byte	0x04, 0x17
        /*004a*/ 	.short	(.L_3441 - .L_3440)
.L_3440:
        /*004c*/ 	.word	0x00000000
        /*0050*/ 	.short	0x0002
        /*0052*/ 	.short	0x0008
        /*0054*/ 	.byte	0x00, 0xf0, 0x61, 0x00


	//----- nvinfo : EIATTR_KPARAM_INFO
	.align		4
.L_3441:
        /*0058*/ 	.byte	0x04, 0x17
        /*005a*/ 	.short	(.L_3443 - .L_3442)
.L_3442:
        /*005c*/ 	.word	0x00000000
        /*0060*/ 	.short	0x0001
        /*0062*/ 	.short	0x0004
        /*0064*/ 	.byte	0x00, 0xf0, 0x05, 0x00


	//----- nvinfo : EIATTR_KPARAM_INFO
	.align		4
.L_3443:
        /*0068*/ 	.byte	0x04, 0x17
        /*006a*/ 	.short	(.L_3445 - .L_3444)
.L_3444:
        /*006c*/ 	.word	0x00000000
        /*0070*/ 	.short	0x0000
        /*0072*/ 	.short	0x0000
        /*0074*/ 	.byte	0x00, 0xf0, 0x11, 0x00


	//----- nvinfo : EIATTR_SPARSE_MMA_MASK
	.align		4
.L_3445:
        /*0078*/ 	.byte	0x03, 0x50
        /*007a*/ 	.short	0x0000


	//----- nvinfo : EIATTR_MAXREG_COUNT
	.align		4
        /*007c*/ 	.byte	0x03, 0x1b
        /*007e*/ 	.short	0x00ff


	//----- nvinfo : EIATTR_EXTERNS
	.align		4
        /*0080*/ 	.byte	0x04, 0x0f
        /*0082*/ 	.short	(.L_3447 - .L_3446)


	//   ....[0]....
	.align		4
.L_3446:
        /*0084*/ 	.word	index@(__assertfail)


	//----- nvinfo : EIATTR_MERCURY_ISA_VERSION
	.align		4
.L_3447:
        /*0088*/ 	.byte	0x03, 0x5f
        /*008a*/ 	.short	0x0101


	//----- nvinfo : EIATTR_VRC_CTA_INIT_COUNT
	.align		4
        /*008c*/ 	.byte	0x02, 0x4a
	.zero		1
	.zero		1


	//----- nvinfo : EIATTR_SYSCALL_OFFSETS
	.align		4
        /*0090*/ 	.byte	0x04, 0x46
        /*0092*/ 	.short	(.L_3449 - .L_3448)


	//   ....[0]....
.L_3448:
        /*0094*/ 	.word	0x00000eb0


	//   ....[1]....
        /*0098*/ 	.word	0x00001dc0


	//   ....[2]....
        /*009c*/ 	.word	0x00002e10


	//   ....[3]....
        /*00a0*/ 	.word	0x00003d20


	//   ....[4]....
        /*00a4*/ 	.word	0x00004cb0


	//   ....[5]....
        /*00a8*/ 	.word	0x00005bc0


	//   ....[6]....
        /*00ac*/ 	.word	0x00006b50


	//   ....[7]....
        /*00b0*/ 	.word	0x00007a30


	//   ....[8]....
        /*00b4*/ 	.word	0x00009010


	//   ....[9]....
        /*00b8*/ 	.word	0x0000a1e0


	//   ....[10]....
        /*00bc*/ 	.word	0x0000b5c0


	//   ....[11]....
        /*00c0*/ 	.word	0x0000c980


	//----- nvinfo : EIATTR_EXIT_INSTR_OFFSETS
	.align		4
.L_3449:
        /*00c4*/ 	.byte	0x04, 0x1c
        /*00c6*/ 	.short	(.L_3451 - .L_3450)


	//   ....[0]....
.L_3450:
        /*00c8*/ 	.word	0x0000ba10


	//   ....[1]....
        /*00cc*/ 	.word	0x0000bb50


	//   ....[2]....
        /*00d0*/ 	.word	0x0000bb90


	//   ....[3]....
        /*00d4*/ 	.word	0x0000bc20


	//   ....[4]....
        /*00d8*/ 	.word	0x0000bc50


	//   ....[5]....
        /*00dc*/ 	.word	0x0000bc80


	//   ....[6]....
        /*00e0*/ 	.word	0x0000bd90


	//   ....[7]....
        /*00e4*/ 	.word	0x0000be50


	//   ....[8]....
        /*00e8*/ 	.word	0x0000bf70


	//   ....[9]....
        /*00ec*/ 	.word	0x0000c040


	//   ....[10]....
        /*00f0*/ 	.word	0x0000c060


	//   ....[11]....
        /*00f4*/ 	.word	0x0000c130


	//   ....[12]....
        /*00f8*/ 	.word	0x0000c320


	//   ....[13]....
        /*00fc*/ 	.word	0x0000c510


	//   ....[14]....
        /*0100*/ 	.word	0x0000c6f0


	//   ....[15]....
        /*0104*/ 	.word	0x0000c720


	//   ....[16]....
        /*0108*/ 	.word	0x0000c750


	//   ....[17]....
        /*010c*/ 	.word	0x0000c7f0


	//   ....[18]....
        /*0110*/ 	.word	0x0000c820


	//   ....[19]....
        /*0114*/ 	.word	0x0000c990


	//   ....[20]....
        /*0118*/ 	.word	0x0000cb20


	//   ....[21]....
        /*011c*/ 	.word	0x0000cce0


	//   ....[22]....
        /*0120*/ 	.word	0x0000cda0


	//----- nvinfo : EIATTR_MAX_THREADS
	.align		4
.L_3451:
        /*0124*/ 	.byte	0x04, 0x05
        /*0126*/ 	.short	(.L_3453 - .L_3452)
.L_3452:
        /*0128*/ 	.word	0x00000080
        /*012c*/ 	.word	0x00000001
        /*0130*/ 	.word	0x00000001


	//----- nvinfo : EIATTR_CRS_STACK_SIZE
	.align		4
.L_3453:
        /*0134*/ 	.byte	0x04, 0x1e
        /*0136*/ 	.short	(.L_3455 - .L_3454)
.L_3454:
        /*0138*/ 	.word	0x00000000


	//----- nvinfo : EIATTR_CBANK_PARAM_SIZE
	.align		4
.L_3455:
        /*013c*/ 	.byte	0x03, 0x19
        /*013e*/ 	.short	0x0038


	//----- nvinfo : EIATTR_PARAM_CBANK
	.align		4
        /*0140*/ 	.byte	0x04, 0x0a
        /*0142*/ 	.short	(.L_3457 - .L_3456)
	.align		4
.L_3456:
        /*0144*/ 	.word	index@(.nv.constant0._ZN2at6native27unrolled_elementwise_kernelINS0_13BinaryFunctorIdddZZZNS0_16fmin_kernel_cudaERNS_18TensorIteratorBaseEENKUlvE_clEvENKUlvE_clEvEUlddE_EESt5arrayIPcLm3EELi4E23TrivialOffsetCalculatorILi2EjESC_ILi1EjENS0_6memory12LoadWithCastILi2EEENSF_13StoreWithCastILi1EEEEEviT_T0_T2_T3_T4_T5_)
        /*0148*/ 	.short	0x0380
        /*014a*/ 	.short	0x0038


	//----- nvinfo : EIATTR_SW_WAR
	.align		4
.L_3457:
        /*014c*/ 	.byte	0x04, 0x36
        /*014e*/ 	.short	(.L_3459 - .L_3458)
.L_3458:
        /*0150*/ 	.word	0x00000008
.L_3459:


//--------------------- .nv.info._ZN2at6native18elementwise_kernelILi128ELi2EZNS0_22gpu_kernel_impl_nocastINS0_13BinaryFunctorIdddZZZNS0_16fmin_kernel_cudaERNS_18TensorIteratorBaseEENKUlvE_clEvENKUlvE_clEvEUlddE_EEEEvS5_RKT_EUliE_EEviT1_ --------------------------
	.section	.nv.info._ZN2at6native18elementwise_kernelILi128ELi2EZNS0_22gpu_kernel_impl_nocastINS0_13BinaryFunctorIdddZZZNS0_16fmin_kernel_cudaERNS_18TensorIteratorBaseEENKUlvE_clEvENKUlvE_clEvEUlddE_EEEEvS5_RKT_EUliE_EEviT1_,"",@"SHT_CUDA_INFO"
	.sectionflags	@""
	.align	4


	//----- nvinfo : EIATTR_CUDA_API_VERSION
	.align		4
        /*0000*/ 	.byte	0x04, 0x37
        /*0002*/ 	.short	(.L_3461 - .L_3460)
.L_3460:
        /*0004*/ 	.word	0x00000082


	//----- nvinfo : EIATTR_KPARAM_INFO
	.align		4
.L_3461:
        /*0008*/ 	.byte	0x04, 0x17
        /*000a*/ 	.short	(.L_3463 - .L_3462)
.L_3462:
        /*000c*/ 	.word	0x00000000
        /*0010*/ 	.short	0x0001
        /*0012*/ 	.short	0x0008
        /*0014*/ 	.byte	0x00, 0xf0, 0x21, 0x0a


	//----- nvinfo : EIATTR_KPARAM_INFO
	.align		4
.L_3463:
        /*0018*/ 	.byte	0x04, 0x17
        /*001a*/ 	.short	(.L_3465 - .L_3464)
.L_3464:
        /*001c*/ 	.word	0x00000000
        /*0020*/ 	.short	0x0000
        /*0022*/ 	.short	0x0000
        /*0024*/ 	.byte	0x00, 0xf0, 0x11, 0x00


	//----- nvinfo : EIATTR_SPARSE_MMA_MASK
	.align		4
.L_3465:
        /*0028*/ 	.byte	0x03, 0x50
        /*002a*/ 	.short	0x0000


	//----- nvinfo : EIATTR_MAXREG_COUNT
	.align		4
        /*002c*/ 	.byte	0x03, 0x1b
        /*002e*/ 	.short	0x0080


	//----- nvinfo : EIATTR_MERCURY_ISA_VERSION
	.align		4
        /*0030*/ 	.byte	0x03, 0x5f
        /*0032*/ 	.short	0x0101


	//----- nvinfo : EIATTR_VRC_CTA_INIT_COUNT
	.align		4
        /*0034*/ 	.byte	0x02, 0x4a
	.zero		1
	.zero		1


	//----- nvinfo : EIATTR_EXIT_INSTR_OFFSETS
	.align		4
        /*0038*/ 	.byte	0x04, 0x1c
        /*003a*/ 	.short	(.L_3467 - .L_3466)


	//   ....[0]....
.L_3466:
        /*003c*/ 	.word	0x000001e0


	//   ....[1]....
        /*0040*/ 	.word	0x000002d0


	//   ....[2]....
        /*0044*/ 	.word	0x00001a80


	//   ....[3]....
        /*0048*/ 	.word	0x00003190


	//----- nvinfo : EIATTR_MAX_THREADS
	.align		4
.L_3467:
        /*004c*/ 	.byte	0x04, 0x05
        /*004e*/ 	.short	(.L_3469 - .L_3468)
.L_3468:
        /*0050*/ 	.word	0x00000080
        /*0054*/ 	.word	0x00000001
        /*0058*/ 	.word	0x00000001


	//----- nvinfo : EIATTR_CRS_STACK_SIZE
	.align		4
.L_3469:
        /*005c*/ 	.byte	0x04, 0x1e
        /*005e*/ 	.short	(.L_3471 - .L_3470)
.L_3470:
        /*0060*/ 	.word	0x00000000


	//----- nvinfo : EIATTR_CBANK_PARAM_SIZE
	.align		4
.L_3471:
        /*0064*/ 	.byte	0x03, 0x19
        /*0066*/ 	.short	0x0290


	//----- nvinfo : EIATTR_PARAM_CBANK
	.align		4
        /*0068*/ 	.byte	0x04, 0x0a
        /*006a*/ 	.short	(.L_3473 - .L_3472)
	.align		4
.L_3472:
        /*006c*/ 	.word	index@(.nv.constant0._ZN2at6native18elementwise_kernelILi128ELi2EZNS0_22gpu_kernel_impl_nocastINS0_13BinaryFunctorIdddZZZNS0_16fmin_kernel_cudaERNS_18TensorIteratorBaseEENKUlvE_clEvENKUlvE_clEvEUlddE_EEEEvS5_RKT_EUliE_EEviT1_)
        /*0070*/ 	.short	0x0380
        /*0072*/ 	.short	0x0290


	//----- nvinfo : EIATTR_SW_WAR
	.align		4
.L_3473:
        /*0074*/ 	.byte	0x04, 0x36
        /*0076*/ 	.short	(.L_3475 - .L_3474)
.L_3474:
        /*0078*/ 	.word	0x00000008
.L_3475:


//--------------------- .nv.info._ZN2at6native27unrolled_elementwise_kernelINS0_13BinaryFunctorIdddZZZNS0_16fmin_kernel_cudaERNS_18TensorIteratorBaseEENKUlvE_clEvENKUlvE_clEvEUlddE_EESt5arrayIPcLm3EELi4E23TrivialOffsetCalculatorILi2EjESC_ILi1EjENS0_6memory15LoadWithoutCastENSF_16StoreWithoutCastEEEviT_T0_T2_T3_T4_T5_ --------------------------
	.section	.nv.info._ZN2at6native27unrolled_elementwise_kernelINS0_13BinaryFunctorIdddZZZNS0_16fmin_kernel_cudaERNS_18TensorIteratorBaseEENKUlvE_clEvENKUlvE_clEvEUlddE_EESt5arrayIPcLm3EELi4E23TrivialOffsetCalculatorILi2EjESC_ILi1EjENS0_6memory15LoadWithoutCastENSF_16StoreWithoutCastEEEviT_T0_T2_T3_T4_T5_,"",@"SHT_CUDA_INFO"
	.sectionflags	@""
	.align	4


	//----- nvinfo : EIATTR_CUDA_API_VERSION
	.align		4
        /*0000*/ 	.byte	0x04, 0x37
        /*0002*/ 	.short	(.L_3477 - .L_3476)
.L_3476:
        /*0004*/ 	.word	0x00000082


	//----- nvinfo : EIATTR_KPARAM_INFO
	.align		4
.L_3477:
        /*0008*/ 	.byte	0x04, 0x17
        /*000a*/ 	.short	(.L_3479 - .L_3478)
.L_3478:
        /*000c*/ 	.word	0x00000000
        /*0010*/ 	.short	0x0006
        /*0012*/ 	.short	0x0023
        /*0014*/ 	.byte	0x00, 0xf0, 0x05, 0x00


	//----- nvinfo : EIATTR_KPARAM_INFO
	.align		4
.L_3479:
        /*0018*/ 	.byte	0x04, 0x17
        /*001a*/ 	.short	(.L_3481 - .L_3480)
.L_3480:
        /*001c*/ 	.word	0x00000000
        /*0020*/ 	.short	0x0005
        /*0022*/ 	.short	0x0022
        /*0024*/ 	.byte	0x00, 0xf0, 0x05, 0x00


	//----- nvinfo : EIATTR_KPARAM_INFO
	.align		4
.L_3481:
        /*0028*/ 	.byte	0x04, 0x17
        /*002a*/ 	.short	(.L_3483 - .L_3482)
.L_3482:
        /*002c*/ 	.word	0x00000000
        /*0030*/ 	.short	0x0004
        /*0032*/ 	.short	0x0021
        /*0034*/ 	.byte	0x00, 0xf0, 0x05, 0x00


	//----- nvinfo : EIATTR_KPARAM_INFO
	.align		4
.L_3483:
        /*0038*/ 	.byte	0x04, 0x17
        /*003a*/ 	.short	(.L_3485 - .L_3484)
.L_3484:
        /*003c*/ 	.word	0x00000000
        /*0040*/ 	.short	0x0003
        /*0042*/ 	.short	0x0020
        /*0044*/ 	.byte	0x00, 0xf0, 0x05, 0x00


	//----- nvinfo : EIATTR_KPARAM_INFO
	.align		4
.L_3485:
        /*0048*/ 	.byte	0x04, 0x17
        /*004a*/ 	.short	(.L_3487 - .L_3486)
.L_3486:
        /*004c*/ 	.word	0x00000000
        /*0050*/ 	.short	0x0002
        /*0052*/ 	.short	0x0008
        /*0054*/ 	.byte	0x00, 0xf0, 0x61, 0x00


	//----- nvinfo : EIATTR_KPARAM_INFO
	.align		4
.L_3487:
        /*0058*/ 	.byte	0x04, 0x17
        /*005a*/ 	.short	(.L_3489 - .L_3488)
.L_3488:
        /*005c*/ 	.word	0x00000000
        /*0060*/ 	.short	0x0001
        /*0062*/ 	.short	0x0004
        /*0064*/ 	.byte	0x00, 0xf0, 0x05, 0x00


	//----- nvinfo : EIATTR_KPARAM_INFO
	.align		4
.L_3489:
        /*0068*/ 	.byte	0x04, 0x17
        /*006a*/ 	.short	(.L_3491 - .L_3490)
.L_3490:
        /*006c*/ 	.word	0x00000000
        /*0070*/ 	.short	0x0000
        /*0072*/ 	.short	0x0000
        /*0074*/ 	.byte	0x00, 0xf0, 0x11, 0x00


	//----- nvinfo : EIATTR_SPARSE_MMA_MASK
	.align		4
.L_3491:
        /*0078*/ 	.byte	0x03, 0x50
        /*007a*/ 	.short	0x0000


	//----- nvinfo : EIATTR_MAXREG_COUNT
	.align		4
        /*007c*/ 	.byte	0x03, 0x1b
        /*007e*/ 	.short	0x00ff


	//----- nvinfo : EIATTR_MERCURY_ISA_VERSION
	.align		4
        /*0080*/ 	.byte	0x03, 0x5f
        /*0082*/ 	.short	0x0101


	//----- nvinfo : EIATTR_VRC_CTA_INIT_COUNT
	.align		4
        /*0084*/ 	.byte	0x02, 0x4a
	.zero		1
	.zero		1


	//----- nvinfo : EIATTR_EXIT_INSTR_OFFSETS
	.align		4
        /*0088*/ 	.byte	0x04, 0x1c
        /*008a*/ 	.short	(.L_3493 - .L_3492)


	//   ....[0]....
.L_3492:
        /*008c*/ 	.word	0x00000720


	//   ....[1]....
        /*0090*/ 	.word	0x00000770


	//----- nvinfo : EIATTR_MAX_THREADS
	.align		4
.L_3493:
        /*0094*/ 	.byte	0x04, 0x05
        /*0096*/ 	.short	(.L_3495 - .L_3494)
.L_3494:
        /*0098*/ 	.word	0x00000080
        /*009c*/ 	.word	0x00000001
        /*00a0*/ 	.word	0x00000001


	//----- nvinfo : EIATTR_CRS_STACK_SIZE
	.align		4
.L_3495:
        /*00a4*/ 	.byte	0x04, 0x1e
        /*00a6*/ 	.short	(.L_3497 - .L_3496)
.L_3496:
        /*00a8*/ 	.word	0x00000000


	//----- nvinfo : EIATTR_CBANK_PARAM_SIZE
	.align		4
.L_3497:
        /*00ac*/ 	.byte	0x03, 0x19
        /*00ae*/ 	.short	0x0024


	//----- nvinfo : EIATTR_PARAM_CBANK
	.align		4
        /*00b0*/ 	.byte	0x04, 0x0a
        /*00b2*/ 	.short	(.L_3499 - .L_3498)
	.align		4
.L_3498:
        /*00b4*/ 	.word	index@(.nv.constant0._ZN2at6native27unrolled_elementwise_kernelINS0_13BinaryFunctorIdddZZZNS0_16fmin_kernel_cudaERNS_18TensorIteratorBaseEENKUlvE_clEvENKUlvE_clEvEUlddE_EESt5arrayIPcLm3EELi4E23TrivialOffsetCalculatorILi2EjESC_ILi1EjENS0_6memory15LoadWithoutCastENSF_16StoreWithoutCastEEEviT_T0_T2_T3_T4_T5_)
        /*00b8*/ 	.short	0x0380
        /*00ba*/ 	.short	0x0024


	//----- nvinfo : EIATTR_SW_WAR
	.align		4
.L_3499:
        /*00bc*/ 	.byte	0x04, 0x36
        /*00be*/ 	.short	(.L_3501 - .L_3500)
.L_3500:
        /*00c0*/ 	.word	0x00000008
.L_3501:


//--------------------- .nv.info._ZN2at6native29vectorized_elementwise_kernelILi2ENS0_13BinaryFunctorIdddZZZNS0_16fmin_kernel_cudaERNS_18TensorIteratorBaseEENKUlvE_clEvENKUlvE_clEvEUlddE_EESt5arrayIPcLm3EEEEviT0_T1_ --------------------------
	.section	.nv.info._ZN2at6native29vectorized_elementwise_kernelILi2ENS0_13BinaryFunctorIdddZZZNS0_16fmin_kernel_cudaERNS_18TensorIteratorBaseEENKUlvE_clEvENKUlvE_clEvEUlddE_EESt5arrayIPcLm3EEEEviT0_T1_,"",@"SHT_CUDA_INFO"
	.sectionflags	@""
	.align	4


	//----- nvinfo : EIATTR_CUDA_API_VERSION
	.align		4
        /*0000*/ 	.byte	0x04, 0x37
        /*0002*/ 	.short	(.L_3503 - .L_3502)
.L_3502:
        /*0004*/ 	.word	0x00000082


	//----- nvinfo : EIATTR_KPARAM_INFO
	.align		4
.L_3503:
        /*0008*/ 	.byte	0x04, 0x17
        /*000a*/ 	.short	(.L_3505 - .L_3504)
.L_3504:
        /*000c*/ 	.word	0x00000000
        /*0010*/ 	.short	0x0002
        /*0012*/ 	.short	0x0008
        /*0014*/ 	.byte	0x00, 0xf0, 0x61, 0x00


	//----- nvinfo : EIATTR_KPARAM_INFO
	.align		4
.L_3505:
        /*0018*/ 	.byte	0x04, 0x17
        /*001a*/ 	.short	(.L_3507 - .L_3506)
.L_3506:
        /*001c*/ 	.word	0x00000000
        /*0020*/ 	.short	0x0001
        /*0022*/ 	.short	0x0004
        /*0024*/ 	.byte	0x00, 0xf0, 0x05, 0x00


	//----- nvinfo : EIATTR_KPARAM_INFO
	.align		4
.L_3507:
        /*0028*/ 	.byte	0x04, 0x17
        /*002a*/ 	.short	(.L_3509 - .L_3508)
.L_3508:
        /*002c*/ 	.word	0x00000000
        /*0030*/ 	.short	0x0000
        /*0032*/ 	.short	0x0000
        /*0034*/ 	.byte	0x00, 0xf0, 0x11, 0x00


	//----- nvinfo : EIATTR_SPARSE_MMA_MASK
	.align		4
.L_3509:
        /*0038*/ 	.byte	0x03, 0x50
        /*003a*/ 	.short	0x0000


	//----- nvinfo : EIATTR_MAXREG_COUNT
	.align		4
        /*003c*/ 	.byte	0x03, 0x1b
        /*003e*/ 	.short	0x00ff


	//----- nvinfo : EIATTR_MERCURY_ISA_VERSION
	.align		4
        /*0040*/ 	.byte	0x03, 0x5f
        /*0042*/ 	.short	0x0101


	//----- nvinfo : EIATTR_VRC_CTA_INIT_COUNT
	.align		4
        /*0044*/ 	.byte	0x02, 0x4a
	.zero		1
	.zero		1


	//----- nvinfo : EIATTR_EXIT_INSTR_OFFSETS
	.align		4
        /*0048*/ 	.byte	0x04, 0x1c
        /*004a*/ 	.short	(.L_3511 - .L_3510)


	//   ....[0]....
.L_3510:
        /*004c*/ 	.word	0x00000df0


	//   ....[1]....
        /*0050*/ 	.word	0x00000e40


	//   ....[2]....
        /*0054*/ 	.word	0x00001510


	//----- nvinfo : EIATTR_MAX_THREADS
	.align		4
.L_3511:
        /*0058*/ 	.byte	0x04, 0x05
        /*005a*/ 	.short	(.L_3513 - .L_3512)
.L_3512:
        /*005c*/ 	.word	0x00000080
        /*0060*/ 	.word	0x00000001
        /*0064*/ 	.word	0x00000001


	//----- nvinfo : EIATTR_CRS_STACK_SIZE
	.align		4
.L_3513:
        /*0068*/ 	.byte	0x04, 0x1e
        /*006a*/ 	.short	(.L_3515 - .L_3514)
.L_3514:
        /*006c*/ 	.word	0x00000000


	//----- nvinfo : EIATTR_CBANK_PARAM_SIZE
	.align		4
.L_3515:
        /*0070*/ 	.byte	0x03, 0x19
        /*0072*/ 	.short	0x0020


	//----- nvinfo : EIATTR_PARAM_CBANK
	.align		4
        /*0074*/ 	.byte	0x04, 0x0a
        /*0076*/ 	.short	(.L_3517 - .L_3516)
	.align		4
.L_3516:
        /*0078*/ 	.word	index@(.nv.constant0._ZN2at6native29vectorized_elementwise_kernelILi2ENS0_13BinaryFunctorIdddZZZNS0_16fmin_kernel_cudaERNS_18TensorIteratorBaseEENKUlvE_clEvENKUlvE_clEvEUlddE_EESt5arrayIPcLm3EEEEviT0_T1_)
        /*007c*/ 	.short	0x0380
        /*007e*/ 	.short	0x0020


	//----- nvinfo : EIATTR_SW_WAR
	.align		4
.L_3517:
        /*0080*/ 	.byte	0x04, 0x36
        /*0082*/ 	.short	(.L_3519 - .L_3518)
.L_3518:
        /*0084*/ 	.word	0x00000008
.L_3519:


//--------------------- .nv.info._ZN2at6native29vectorized_elementwise_kernelILi4ENS0_13BinaryFunctorIdddZZZNS0_16fmin_kernel_cudaERNS_18TensorIteratorBaseEENKUlvE_clEvENKUlvE_clEvEUlddE_EESt5arrayIPcLm3EEEEviT0_T1_ --------------------------
	.section	.nv.info._ZN2at6native29vectorized_elementwise_kernelILi4ENS0_13BinaryFunctorIdddZZZNS0_16fmin_kernel_cudaERNS_18TensorIteratorBaseEENKUlvE_clEvENKUlvE_clEvEUlddE_EESt5arrayIPcLm3EEEEviT0_T1_,"",@"SHT_CUDA_INFO"
	.sectionflags	@""
	.align	4


	//----- nvinfo : EIATTR_CUDA_API_VERSION
	.align		4
        /*0000*/ 	.byte	0x04, 0x37
        /*0002*/ 	.short	(.L_3521 - .L_3520)
.L_3520:
        /*0004*/ 	.word	0x00000082


	//----- nvinfo : EIATTR_KPARAM_INFO
	.align		4
.L_3521:
        /*0008*/ 	.byte	0x04, 0x17
        /*000a*/ 	.short	(.L_3523 - .L_3522)
.L_3522:
        /*000c*/ 	.word	0x00000000
        /*0010*/ 	.short	0x0002
        /*0012*/ 	.short	0x0008
        /*0014*/ 	.byte	0x00, 0xf0, 0x61, 0x00


	//----- nvinfo : EIATTR_KPARAM_INFO
	.align		4
.L_3523:
        /*0018*/ 	.byte	0x04, 0x17
        /*001a*/ 	.short	(.L_3525 - .L_3524)
.L_3524:
        /*001c*/ 	.word	0x00000000
        /*0020*/ 	.short	0x0001
        /*0022*/ 	.short	0x0004
        /*0024*/ 	.byte	0x00, 0xf0, 0x05, 0x00


	//----- nvinfo : EIATTR_KPARAM_INFO
	.align		4
.L_3525:
        /*0028*/ 	.byte	0x04, 0x17
        /*002a*/ 	.short	(.L_3527 - .L_3526)
.L_3526:
        /*002c*/ 	.word	0x00000000
        /*0030*/ 	.short	0x0000
        /*0032*/ 	.short	0x0000
        /*0034*/ 	.byte	0x00, 0xf0, 0x11, 0x00


	//----- nvinfo : EIATTR_SPARSE_MMA_MASK
	.align		4
.L_3527:
        /*0038*/ 	.byte	0x03, 0x50
        /*003a*/ 	.short	0x0000


	//----- nvinfo : EIATTR_MAXREG_COUNT
	.align		4
        /*003c*/ 	.byte	0x03, 0x1b
        /*003e*/ 	.short	0x00ff


	//----- nvinfo : EIATTR_MERCURY_ISA_VERSION
	.align		4
        /*0040*/ 	.byte	0x03, 0x5f
        /*0042*/ 	.short	0x0101


	//----- nvinfo : EIATTR_VRC_CTA_INIT_COUNT
	.align		4
        /*0044*/ 	.byte	0x02, 0x4a
	.zero		1
	.zero		1


	//----- nvinfo : EIATTR_EXIT_INSTR_OFFSETS
	.align		4
        /*0048*/ 	.byte	0x04, 0x1c
        /*004a*/ 	.short	(.L_3529 - .L_3528)


	//   ....[0]....
.L_3528:
        /*004c*/ 	.word	0x00000df0


	//   ....[1]....
        /*0050*/ 	.word	0x00000e40


	//   ....[2]....
        /*0054*/ 	.word	0x000014a0


	//----- nvinfo : EIATTR_MAX_THREADS
	.align		4
.L_3529:
        /*0058*/ 	.byte	0x04, 0x05
        /*005a*/ 	.short	(.L_3531 - .L_3530)
.L_3530:
        /*005c*/ 	.word	0x00000080
        /*0060*/ 	.word	0x00000001
        /*0064*/ 	.word	0x00000001


	//----- nvinfo : EIATTR_CRS_STACK_SIZE
	.align		4
.L_3531:
        /*0068*/ 	.byte	0x04, 0x1e
        /*006a*/ 	.short	(.L_3533 - .L_3532)
.L_3532:
        /*006c*/ 	.word	0x00000000


	//----- nvinfo : EIATTR_CBANK_PARAM_SIZE
	.align		4
.L_3533:
        /*0070*/ 	.byte	0x03, 0x19
        /*0072*/ 	.short	0x0020


	//----- nvinfo : EIATTR_PARAM_CBANK
	.align		4
        /*0074*/ 	.byte	0x04, 0x0a
        /*0076*/ 	.short	(.L_3535 - .L_3534)
	.align		4
.L_3534:
        /*0078*/ 	.word	index@(.nv.constant0._ZN2at6native29vectorized_elementwise_kernelILi4ENS0_13BinaryFunctorIdddZZZNS0_16fmin_kernel_cudaERNS_18TensorIteratorBaseEENKUlvE_clEvENKUlvE_clEvEUlddE_EESt5arrayIPcLm3EEEEviT0_T1_)
        /*007c*/ 	.short	0x0380
        /*007e*/ 	.short	0x0020


	//----- nvinfo : EIATTR_SW_WAR
	.align		4
.L_3535:
        /*0080*/ 	.byte	0x04, 0x36
        /*0082*/ 	.short	(.L_3537 - .L_3536)
.L_3536:
        /*0084*/ 	.word	0x00000008
.L_3537:


//--------------------- .nv.info._ZN2at6native29vectorized_elementwise_kernelILi8ENS0_13BinaryFunctorIdddZZZNS0_16fmin_kernel_cudaERNS_18TensorIteratorBaseEENKUlvE_clEvENKUlvE_clEvEUlddE_EESt5arrayIPcLm3EEEEviT0_T1_ --------------------------
	.section	.nv.info._ZN2at6native29vectorized_elementwise_kernelILi8ENS0_13BinaryFunctorIdddZZZNS0_16fmin_kernel_cudaERNS_18TensorIteratorBaseEENKUlvE_clEvENKUlvE_clEvEUlddE_EESt5arrayIPcLm3EEEEviT0_T1_,"",@"SHT_CUDA_INFO"
	.sectionflags	@""
	.align	4


	//----- nvinfo : EIATTR_CUDA_API_VERSION
	.align		4
        /*0000*/ 	.byte	0x04, 0x37
        /*0002*/ 	.short	(.L_3539 - .L_3538)
.L_3538:
        /*0004*/ 	.word	0x00000082


	//----- nvinfo : EIATTR_KPARAM_INFO
	.align		4
.L_3539:
        /*0008*/ 	.byte	0x04, 0x17
        /*000a*/ 	.short	(.L_3541 - .L_3540)
.L_3540:
        /*000c*/ 	.word	0x00000000
        /*0010*/ 	.short	0x0002
        /*0012*/ 	.short	0x0008
        /*0014*/ 	.byte	0x00, 0xf0, 0x61, 0x00


	//----- nvinfo : EIATTR_KPARAM_INFO
	.align		4
.L_3541:
        /*0018*/ 	.byte	0x04, 0x17
        /*001a*/ 	.short	(.L_3543 - .L_3542)
.L_3542:
        /*001c*/ 	.word	0x00000000
        /*0020*/ 	.short	0x0001
        /*0022*/ 	.short	0x0004
        /*0024*/ 	.byte	0x00, 0xf0, 0x05, 0x00


	//----- nvinfo : EIATTR_KPARAM_INFO
	.align		4
.L_3543:
        /*0028*/ 	.byte	0x04, 0x17
        /*002a*/ 	.short	(.L_3545 - .L_3544)
.L_3544:
        /*002c*/ 	.word	0x00000000
        /*0030*/ 	.short	0x0000
        /*0032*/ 	.short	0x0000
        /*0034*/ 	.byte	0x00, 0xf0, 0x11, 0x00


	//----- nvinfo : EIATTR_SPARSE_MMA_MASK
	.align		4
.L_3545:
        /*0038*/ 	.byte	0x03, 0x50
        /*003a*/ 	.short	0x0000


	//----- nvinfo : EIATTR_MAXREG_COUNT
	.align		4
        /*003c*/ 	.byte	0x03, 0x1b
        /*003e*/ 	.short	0x00ff


	//----- nvinfo : EIATTR_MERCURY_ISA_VERSION
	.align		4
        /*0040*/ 	.byte	0x03, 0x5f
        /*0042*/ 	.short	0x0101


	//----- nvinfo : EIATTR_VRC_CTA_INIT_COUNT
	.align		4
        /*0044*/ 	.byte	0x02, 0x4a
	.zero		1
	.zero		1


	//----- nvinfo : EIATTR_EXIT_INSTR_OFFSETS
	.align		4
        /*0048*/ 	.byte	0x04, 0x1c
        /*004a*/ 	.short	(.L_3547 - .L_3546)


	//   ....[0]....
.L_3546:
        /*004c*/ 	.word	0x00000010


	//----- nvinfo : EIATTR_MAX_THREADS
	.align		4
.L_3547:
        /*0050*/ 	.byte	0x04, 0x05
        /*0052*/ 	.short	(.L_3549 - .L_3548)
.L_3548:
        /*0054*/ 	.word	0x00000080
        /*0058*/ 	.word	0x00000001
        /*005c*/ 	.word	0x00000001


	//----- nvinfo : EIATTR_CBANK_PARAM_SIZE
	.align		4
.L_3549:
        /*0060*/ 	.byte	0x03, 0x19
        /*0062*/ 	.short	0x0020


	//----- nvinfo : EIATTR_PARAM_CBANK
	.align		4
        /*0064*/ 	.byte	0x04, 0x0a
        /*0066*/ 	.short	(.L_3551 - .L_3550)
	.align		4
.L_3550:
        /*0068*/ 	.word	index@(.nv.constant0._ZN2at6native29vectorized_elementwise_kernelILi8ENS0_13BinaryFunctorIdddZZZNS0_16fmin_kernel_cudaERNS_18TensorIteratorBaseEENKUlvE_clEvENKUlvE_clEvEUlddE_EESt5arrayIPcLm3EEEEviT0_T1_)
        /*006c*/ 	.short	0x0380
        /*006e*/ 	.short	0x0020


	//----- nvinfo : EIATTR_SW_WAR
	.align		4
.L_3551:
        /*0070*/ 	.byte	0x04, 0x36
        /*0072*/ 	.short	(.L_3553 - .L_3552)
.L_3552:
        /*0074*/ 	.word	0x00000008
.L_3553:


//--------------------- .nv.info._ZN2at6native18elementwise_kernelILi128ELi4EZNS0_15gpu_kernel_implINS0_13AUnaryFunctorIN3c108BFloat16ES5_S5_ZZZNS0_16fmax_kernel_cudaERNS_18TensorIteratorBaseEENKUlvE_clEvENKUlvE2_clEvEUlS5_S5_E_EEEEvS7_RKT_EUliE_EEviT1_ --------------------------
	.section	.nv.info._ZN2at6native18elementwise_kernelILi128ELi4EZNS0_15gpu_kernel_implINS0_13AUnaryFunctorIN3c108BFloat16ES5_S5_ZZZNS0_16fmax_kernel_cudaERNS_18TensorIteratorBaseEENKUlvE_clEvENKUlvE2_clEvEUlS5_S5_E_EEEEvS7_RKT_EUliE_EEviT1_,"",@"SHT_CUDA_INFO"
	.sectionflags	@""
	.align	4


	//----- nvinfo : EIATTR_CUDA_API_VERSION
	.align		4
        /*0000*/ 	.byte	0x04, 0x37
        /*0002*/ 	.short	(.L_3555 - .L_3554)
.L_3554:
        /*0004*/ 	.word	0x00000082


	//----- nvinfo : EIATTR_KPARAM_INFO
	.align		4
.L_3555:
        /*0008*/ 	.byte	0x04, 0x17
        /*000a*/ 	.short	(.L_3557 - .L_3556)
.L_3556:
        /*000c*/ 	.word	0x00000000
        /*0010*/ 	.short	0x0001
        /*0012*/ 	.short	0x0008
        /*0014*/ 	.byte	0x00, 0xf0, 0x61, 0x08


	//----- nvinfo : EIATTR_KPARAM_INFO
	.align		4
.L_3557:
        /*0018*/ 	.byte	0x04, 0x17
        /*001a*/ 	.short	(.L_3559 - .L_3558)
.L_3558:
        /*001c*/ 	.word	0x00000000
        /*0020*/ 	.short	0x0000
        /*0022*/ 	.short	0x0000
        /*0024*/ 	.byte	0x00, 0xf0, 0x11, 0x00


	//----- nvinfo : EIATTR_SPARSE_MMA_MASK
	.align		4
.L_3559:
        /*0028*/ 	.byte	0x03, 0x50
        /*002a*/ 	.short	0x0000


	//----- nvinfo : EIATTR_MAXREG_COUNT
	.align		4
        /*002c*/ 	.byte	0x03, 0x1b
        /*002e*/ 	.short	0x0080


	//----- nvinfo : EIATTR_EXTERNS
	.align		4
        /*0030*/ 	.byte	0x04, 0x0f
        /*0032*/ 	.short	(.L_3561 - .L_3560)


	//   ....[0]....
	.align		4
.L_3560:
        /*0034*/ 	.word	index@(__assertfail)


	//----- nvinfo : EIATTR_MERCURY_ISA_VERSION
	.align		4
.L_3561:
        /*0038*/ 	.byte	0x03, 0x5f
        /*003a*/ 	.short	0x0101


	//----- nvinfo : EIATTR_VRC_CTA_INIT_COUNT
	.align		4
        /*003c*/ 	.byte	0x02, 0x4a
	.zero		1
	.zero		1


	//----- nvinfo : EIATTR_SYSCALL_OFFSETS
	.align		4
        /*0040*/ 	.byte	0x04, 0x46
        /*0042*/ 	.short	(.L_3563 - .L_3562)


	//   ....[0]....
.L_3562:
        /*0044*/ 	.word	0x000022a0


	//   ....[1]....
        /*0048*/ 	.word	0x000031c0


	//   ....[2]....
        /*004c*/ 	.word	0x000055f0


	//   ....[3]....
        /*0050*/ 	.word	0x00006360


	//   ....[4]....
        /*0054*/ 	.word	0x00008880


	//   ....[5]....
        /*0058*/ 	.word	0x000095f0


	//   ....[6]....
        /*005c*/ 	.word	0x0000bb20


	//   ....[7]....
        /*0060*/ 	.word	0x0000c860


	//----- nvinfo : EIATTR_EXIT_INSTR_OFFSETS
	.align		4
.L_3563:
        /*0064*/ 	.byte	0x04, 0x1c
        /*0066*/ 	.short	(.L_3565 - .L_3564)


	//   ....[0]....
.L_3564:
        /*0068*/ 	.word	0x000098b0


	//   ....[1]....
        /*006c*/ 	.word	0x0000bce0


	//   ....[2]....
        /*0070*/ 	.word	0x0000bd20


	//   ....[3]....
        /*0074*/ 	.word	0x0000bdc0


	//   ....[4]....
        /*0078*/ 	.word	0x0000be00


	//   ....[5]....
        /*007c*/ 	.word	0x0000be40


	//   ....[6]....
        /*0080*/ 	.word	0x0000bed0


	//   ....[7]....
        /*0084*/ 	.word	0x0000bf10


	//   ....[8]....
        /*0088*/ 	.word	0x0000bfb0


	//   ....[9]....
        /*008c*/ 	.word	0x0000c000


	//   ....[10]....
        /*0090*/ 	.word	0x0000c050


	//   ....[11]....
        /*0094*/ 	.word	0x0000c130


	//   ....[12]....
        /*0098*/ 	.word	0x0000c2a0


	//   ....[13]....
        /*009c*/ 	.word	0x0000c410


	//   ....[14]....
        /*00a0*/ 	.word	0x0000c570


	//   ....[15]....
        /*00a4*/ 	.word	0x0000c5b0


	//   ....[16]....
        /*00a8*/ 	.word	0x0000c5f0


	//   ....[17]....
        /*00ac*/ 	.word	0x0000c6a0


	//   ....[18]....
        /*00b0*/ 	.word	0x0000c700


	//   ....[19]....
        /*00b4*/ 	.word	0x0000c870


	//   ....[20]....
        /*00b8*/ 	.word	0x0000c980


	//   ....[21]....
        /*00bc*/ 	.word	0x0000cac0


	//   ....[22]....
        /*00c0*/ 	.word	0x0000cae0


	//----- nvinfo : EIATTR_MAX_THREADS
	.align		4
.L_3565:
        /*00c4*/ 	.byte	0x04, 0x05
        /*00c6*/ 	.short	(.L_3567 - .L_3566)
.L_3566:
        /*00c8*/ 	.word	0x00000080
        /*00cc*/ 	.word	0x00000001
        /*00d0*/ 	.word	0x00000001


	//----- nvinfo : EIATTR_CRS_STACK_SIZE
	.align		4
.L_3567:
        /*00d4*/ 	.byte	0x04, 0x1e
        /*00d6*/ 	.short	(.L_3569 - .L_3568)
.L_3568:
        /*00d8*/ 	.word	0x00000000


	//----- nvinfo : EIATTR_CBANK_PARAM_SIZE
	.align		4
.L_3569:
        /*00dc*/ 	.byte	0x03, 0x19
        /*00de*/ 	.short	0x0220


	//----- nvinfo : EIATTR_PARAM_CBANK
	.align		4
        /*00e0*/ 	.byte	0x04, 0x0a
        /*00e2*/ 	.short	(.L_3571 - .L_3570)
	.align		4
.L_3570:
        /*00e4*/ 	.word	index@(.nv.constant0._ZN2at6native18elementwise_kernelILi128ELi4EZNS0_15gpu_kernel_implINS0_13AUnaryFunctorIN3c108BFloat16ES5_S5_ZZZNS0_16fmax_kernel_cudaERNS_18TensorIteratorBaseEENKUlvE_clEvENKUlvE2_clEvEUlS5_S5_E_EEEEvS7_RKT_EUliE_EEviT1_)
        /*00e8*/ 	.short	0x0380
        /*00ea*/ 	.short	0x0220


	//----- nvinfo : EIATTR_SW_WAR
	.align		4
.L_3571:
        /*00ec*/ 	.byte	0x04, 0x36
        /*00ee*/ 	.short	(.L_3573 - .L_3572)
.L_3572:
        /*00f0*/ 	.word	0x00000008
.L_3573:


//--------------------- .nv.info._ZN2at6native27unrolled_elementwise_kernelINS0_13AUnaryFunctorIN3c108BFloat16ES4_S4_ZZZNS0_16fmax_kernel_cudaERNS_18TensorIteratorBaseEENKUlvE_clEvENKUlvE2_clEvEUlS4_S4_E_EESt5arrayIPcLm2EELi4E23TrivialOffsetCalculatorILi1EjESF_NS0_6memory12LoadWithCastILi1EEENSG_13StoreWithCastILi1EEEEEviT_T0_T2_T3_T4_T5_ --------------------------
	.section	.nv.info._ZN2at6native27unrolled_elementwise_kernelINS0_13AUnaryFunctorIN3c108BFloat16ES4_S4_ZZZNS0_16fmax_kernel_cudaERNS_18TensorIteratorBaseEENKUlvE_clEvENKUlvE2_clEvEUlS4_S4_E_EESt5arrayIPcLm2EELi4E23TrivialOffsetCalculatorILi1EjESF_NS0_6memory12LoadWithCastILi1EEENSG_13StoreWithCastILi1EEEEEviT_T0_T2_T3_T4_T5_,"",@"SHT_CUDA_INFO"
	.sectionflags	@""
	.align	4


	//----- nvinfo : EIATTR_CUDA_API_VERSION
	.align		4
        /*0000*/ 	.byte	0x04, 0x37
        /*0002*/ 	.short	(.L_3575 - .L_3574)
.L_3574:
        /*0004*/ 	.word	0x00000082


	//----- nvinfo : EIATTR_KPARAM_INFO
	.align		4
.L_3575:
        /*0008*/ 	.byte	0x04, 0x17
        /*000a*/ 	.short	(.L_3577 - .L_3576)
.L_3576:
        /*000c*/ 	.word	0x00000000
        /*0010*/ 	.short	0x0006
        /*0012*/ 	.short	0x0024
        /*0014*/ 	.byte	0x00, 0xf0, 0x21, 0x00


	//----- nvinfo : EIATTR_KPARAM_INFO
	.align		4
.L_3577:
        /*0018*/ 	.byte	0x04, 0x17
        /*001a*/ 	.short	(.L_3579 - .L_3578)
.L_3578:
        /*001c*/ 	.word	0x00000000
        /*0020*/ 	.short	0x0005
        /*0022*/ 	.short	0x001c
        /*0024*/ 	.byte	0x00, 0xf0, 0x21, 0x00


	//----- nvinfo : EIATTR_KPARAM_INFO
	.align		4
.L_3579:
        /*0028*/ 	.byte	0x04, 0x17
        /*002a*/ 	.short	(.L_3581 - .L_3580)
.L_3580:
        /*002c*/ 	.word	0x00000000
        /*0030*/ 	.short	0x0004
        /*0032*/ 	.short	0x0019
        /*0034*/ 	.byte	0x00, 0xf0, 0x05, 0x00


	//----- nvinfo : EIATTR_KPARAM_INFO
	.align		4
.L_3581:
        /*0038*/ 	.byte	0x04, 0x17
        /*003a*/ 	.short	(.L_3583 - .L_3582)
.L_3582:
        /*003c*/ 	.word	0x00000000
        /*0040*/ 	.short	0x0003
        /*0042*/ 	.short	0x0018
        /*0044*/ 	.byte	0x00, 0xf0, 0x05, 0x00


	//----- nvinfo : EIATTR_KPARAM_INFO
	.align		4
.L_3583:
        /*0048*/ 	.byte	0x04, 0x17
        /*004a*/ 	.short	(.L_3585 - .L_3584)
.L_3584:
        /*004c*/ 	.word	0x00000000
        /*0050*/ 	.short	0x0002
        /*0052*/ 	.short	0x0008
        /*0054*/ 	.byte	0x00, 0xf0, 0x41, 0x00


	//----- nvinfo : EIATTR_KPARAM_INFO
	.align		4
.L_3585:
        /*0058*/ 	.byte	0x04, 0x17
        /*005a*/ 	.short	(.L_3587 - .L_3586)
.L_3586:
        /*005c*/ 	.word	0x00000000
        /*0060*/ 	.short	0x0001
        /*0062*/ 	.short	0x0004
        /*0064*/ 	.byte	0x00, 0xf0, 0x11, 0x00


	//----- nvinfo : EIATTR_KPARAM_INFO
	.align		4
.L_3587:
        /*0068*/ 	.byte	0x04, 0x17
        /*006a*/ 	.short	(.L_3589 - .L_3588)
.L_3588:
        /*006c*/ 	.word	0x00000000
        /*0070*/ 	.short	0x0000
        /*0072*/ 	.short	0x0000
        /*0074*/ 	.byte	0x00, 0xf0, 0x11, 0x00


	//----- nvinfo : EIATTR_SPARSE_MMA_MASK
	.align		4
.L_3589:
        /*0078*/ 	.byte	0x03, 0x50
        /*007a*/ 	.short	0x0000


	//----- nvinfo : EIATTR_MAXREG_COUNT
	.align		4
        /*007c*/ 	.byte	0x03, 0x1b
        /*007e*/ 	.short	0x00ff


	//----- nvinfo : EIATTR_EXTERNS
	.align		4
        /*0080*/ 	.byte	0x04, 0x0f
        /*0082*/ 	.short	(.L_3591 - .L_3590)


	//   ....[0]....
	.align		4
.L_3590:
        /*0084*/ 	.word	index@(__assertfail)


	//----- nvinfo : EIATTR_MERCURY_ISA_VERSION
	.align		4
.L_3591:
        /*0088*/ 	.byte	0x03, 0x5f
        /*008a*/ 	.short	0x0101


	//----- nvinfo : EIATTR_VRC_CTA_INIT_COUNT
	.align		4
        /*008c*/ 	.byte	0x02, 0x4a
	.zero		1
	.zero		1


	//----- nvinfo : EIATTR_SYSCALL_OFFSETS
	.align		4
        /*0090*/ 	.byte	0x04, 0x46
        /*0092*/ 	.short	(.L_3593 - .L_3592)


	//   ....[0]....
.L_3592:
        /*0094*/ 	.word	0x00001080


	//   ....[1]....
        /*0098*/ 	.word	0x000022e0


	//   ....[2]....
        /*009c*/ 	.word	0x00003480


	//   ....[3]....
        /*00a0*/ 	.word	0x00004530


	//   ....[4]....
        /*00a4*/ 	.word	0x00005680


	//   ....[5]....
        /*00a8*/ 	.word	0x00006560


	//   ....[6]....
        /*00ac*/ 	.word	0x000074e0


	//   ....[7]....
        /*00b0*/ 	.word	0x00008460


	//----- nvinfo : EIATTR_EXIT_INSTR_OFFSETS
	.align		4
.L_3593:
        /*00b4*/ 	.byte	0x04, 0x1c
        /*00b6*/ 	.short	(.L_3595 - .L_3594)


	//   ....[0]....
.L_3594:
        /*00b8*/ 	.word	0x00007790


	//   ....[1]....
        /*00bc*/ 	.word	0x000078e0


	//   ....[2]....
        /*00c0*/ 	.word	0x00007920


	//   ....[3]....
        /*00c4*/ 	.word	0x000079c0


	//   ....[4]....
        /*00c8*/ 	.word	0x00007a00


	//   ....[5]....
        /*00cc*/ 	.word	0x00007a40


	//   ....[6]....
        /*00d0*/ 	.word	0x00007ad0


	//   ....[7]....
        /*00d4*/ 	.word	0x00007b10


	//   ....[8]....
        /*00d8*/ 	.word	0x00007bb0


	//   ....[9]....
        /*00dc*/ 	.word	0x00007c00


	//   ....[10]....
        /*00e0*/ 	.word	0x00007c50


	//   ....[11]....
        /*00e4*/ 	.word	0x00007d30


	//   ....[12]....
        /*00e8*/ 	.word	0x00007ea0


	//   ....[13]....
        /*00ec*/ 	.word	0x00008010


	//   ....[14]....
        /*00f0*/ 	.word	0x00008170


	//   ....[15]....
        /*00f4*/ 	.word	0x000081b0


	//   ....[16]....
        /*00f8*/ 	.word	0x000081f0


	//   ....[17]....
        /*00fc*/ 	.word	0x000082a0


	//   ....[18]....
        /*0100*/ 	.word	0x00008300


	//   ....[19]....
        /*0104*/ 	.word	0x00008470


	//   ....[20]....
        /*0108*/ 	.word	0x00008580


	//   ....[21]....
        /*010c*/ 	.word	0x000086c0


	//   ....[22]....
        /*0110*/ 	.word	0x000086e0


	//----- nvinfo : EIATTR_MAX_THREADS
	.align		4
.L_3595:
        /*0114*/ 	.byte	0x04, 0x05
        /*0116*/ 	.short	(.L_3597 - .L_3596)
.L_3596:
        /*0118*/ 	.word	0x00000080
        /*011c*/ 	.word	0x00000001
        /*0120*/ 	.word	0x00000001


	//----- nvinfo : EIATTR_CRS_STACK_SIZE
	.align		4
.L_3597:
        /*0124*/ 	.byte	0x04, 0x1e
        /*0126*/ 	.short	(.L_3599 - .L_3598)
.L_3598:
        /*0128*/ 	.word	0x00000000


	//----- nvinfo : EIATTR_CBANK_PARAM_SIZE
	.align		4
.L_3599:
        /*012c*/ 	.byte	0x03, 0x19
        /*012e*/ 	.short	0x002c


	//----- nvinfo : EIATTR_PARAM_CBANK
	.align		4
        /*0130*/ 	.byte	0x04, 0x0a
        /*0132*/ 	.short	(.L_3601 - .L_3600)
	.align		4
.L_3600:
        /*0134*/ 	.word	index@(.nv.constant0._ZN2at6native27unrolled_elementwise_kernelINS0_13AUnaryFunctorIN3c108BFloat16ES4_S4_ZZZNS0_16fmax_kernel_cudaERNS_18TensorIteratorBaseEENKUlvE_clEvENKUlvE2_clEvEUlS4_S4_E_EESt5arrayIPcLm2EELi4E23TrivialOffsetCalculatorILi1EjESF_NS0_6memory12LoadWithCastILi1EEENSG_13StoreWithCastILi1EEEEEviT_T0_T2_T3_T4_T5_)
        /*0138*/ 	.short	0x0380
        /*013a*/ 	.short	0x002c


	//----- nvinfo : EIATTR_SW_WAR
	.align		4
.L_3601:
        /*013c*/ 	.byte	0x04, 0x36
        /*013e*/ 	.short	(.L_3603 - .L_3602)
.L_3602:
        /*0140*/ 	.word	0x00000008
.L_3603:


//--------------------- .nv.info._ZN2at6native18elementwise_kernelILi128ELi4EZNS0_22gpu_kernel_impl_nocastINS0_13AUnaryFunctorIN3c108BFloat16ES5_S5_ZZZNS0_16fmax_kernel_cudaERNS_18TensorIteratorBaseEENKUlvE_clEvENKUlvE2_clEvEUlS5_S5_E_EEEEvS7_RKT_EUliE_EEviT1_ --------------------------
	.section	.nv.info._ZN2at6native18elementwise_kernelILi128ELi4EZNS0_22gpu_kernel_impl_nocastINS0_13AUnaryFunctorIN3c108BFloat16ES5_S5_ZZZNS0_16fmax_kernel_cudaERNS_18TensorIteratorBaseEENKUlvE_clEvENKUlvE2_clEvEUlS5_S5_E_EEEEvS7_RKT_EUliE_EEviT1_,"",@"SHT_CUDA_INFO"
	.sectionflags	@""
	.align	4


	//----- nvinfo : EIATTR_CUDA_API_VERSION
	.align		4
        /*0000*/ 	.byte	0x04, 0x37
        /*0002*/ 	.short	(.L_3605 - .L_3604)
.L_3604:
        /*0004*/ 	.word	0x00000082


	//----- nvinfo : EIATTR_KPARAM_INFO
	.align		4
.L_3605:
        /*0008*/ 	.byte	0x04, 0x17
        /*000a*/ 	.short	(.L_3607 - .L_3606)
.L_3606:
        /*000c*/ 	.word	0x00000000
        /*0010*/ 	.short	0x0001
        /*0012*/ 	.short	0x0008
        /*0014*/ 	.byte	0x00, 0xf0, 0x61, 0x08


	//----- nvinfo : EIATTR_KPARAM_INFO
	.align		4
.L_3607:
        /*0018*/ 	.byte	0x04, 0x17
        /*001a*/ 	.short	(.L_3609 - .L_3608)
.L_3608:
        /*001c*/ 	.word	0x00000000
        /*0020*/ 	.short	0x0000
        /*0022*/ 	.short	0x0000
        /*0024*/ 	.byte	0x00, 0xf0, 0x11, 0x00


	//----- nvinfo : EIATTR_SPARSE_MMA_MASK
	.align		4
.L_3609:
        /*0028*/ 	.byte	0x03, 0x50
        /*002a*/ 	.short	0x0000


	//----- nvinfo : EIATTR_MAXREG_COUNT
	.align		4
        /*002c*/ 	.byte	0x03, 0x1b
        /*002e*/ 	.short	0x0080


	//----- nvinfo : EIATTR_MERCURY_ISA_VERSION
	.align		4
        /*0030*/ 	.byte	0x03, 0x5f
        /*0032*/ 	.short	0x0101


	//----- nvinfo : EIATTR_VRC_CTA_INIT_COUNT
	.align		4
        /*0034*/ 	.byte	0x02, 0x4a
	.zero		1
	.zero		1


	//----- nvinfo : EIATTR_EXIT_INSTR_OFFSETS
	.align		4
        /*0038*/ 	.byte	0x04, 0x1c
        /*003a*/ 	.short	(.L_3611 - .L_3610)


	//   ....[0]....
.L_3610:
        /*003c*/ 	.word	0x00000340


	//   ....[1]....
        /*0040*/ 	.word	0x000003d0


	//   ....[2]....
        /*0044*/ 	.word	0x00003f20


	//   ....[3]....
        /*0048*/ 	.word	0x00005280


	//----- nvinfo : EIATTR_MAX_THREADS
	.align		4
.L_3611:
        /*004c*/ 	.byte	0x04, 0x05
        /*004e*/ 	.short	(.L_3613 - .L_3612)
.L_3612:
        /*0050*/ 	.word	0x00000080
        /*0054*/ 	.word	0x00000001
        /*0058*/ 	.word	0x00000001


	//----- nvinfo : EIATTR_CRS_STACK_SIZE
	.align		4
.L_3613:
        /*005c*/ 	.byte	0x04, 0x1e
        /*005e*/ 	.short	(.L_3615 - .L_3614)
.L_3614:
        /*0060*/ 	.word	0x00000000


	//----- nvinfo : EIATTR_CBANK_PARAM_SIZE
	.align		4
.L_3615:
        /*0064*/ 	.byte	0x03, 0x19
        /*0066*/ 	.short	0x0220


	//----- nvinfo : EIATTR_PARAM_CBANK
	.align		4
        /*0068*/ 	.byte	0x04, 0x0a
        /*006a*/ 	.short	(.L_3617 - .L_3616)
	.align		4
.L_3616:
        /*006c*/ 	.word	index@(.nv.constant0._ZN2at6native18elementwise_kernelILi128ELi4EZNS0_22gpu_kernel_impl_nocastINS0_13AUnaryFunctorIN3c108BFloat16ES5_S5_ZZZNS0_16fmax_kernel_cudaERNS_18TensorIteratorBaseEENKUlvE_clEvENKUlvE2_clEvEUlS5_S5_E_EEEEvS7_RKT_EUliE_EEviT1_)
        /*0070*/ 	.short	0x0380
        /*0072*/ 	.short	0x0220


	//----- nvinfo : EIATTR_SW_WAR
	.align		4
.L_3617:
        /*0074*/ 	.byte	0x04, 0x36
        /*0076*/ 	.short	(.L_3619 - .L_3618)
.L_3618:
        /*0078*/ 	.word	0x00000008
.L_3619:


//--------------------- .nv.info._ZN2at6native27unrolled_elementwise_kernelINS0_13AUnaryFunctorIN3c108BFloat16ES4_S4_ZZZNS0_16fmax_kernel_cudaERNS_18TensorIteratorBaseEENKUlvE_clEvENKUlvE2_clEvEUlS4_S4_E_EESt5arrayIPcLm2EELi4E23TrivialOffsetCalculatorILi1EjESF_NS0_6memory15LoadWithoutCastENSG_16StoreWithoutCastEEEviT_T0_T2_T3_T4_T5_ --------------------------
	.section	.nv.info._ZN2at6native27unrolled_elementwise_kernelINS0_13AUnaryFunctorIN3c108BFloat16ES4_S4_ZZZNS0_16fmax_kernel_cudaERNS_18TensorIteratorBaseEENKUlvE_clEvENKUlvE2_clEvEUlS4_S4_E_EESt5arrayIPcLm2EELi4E23TrivialOffsetCalculatorILi1EjESF_NS0_6memory15LoadWithoutCastENSG_16StoreWithoutCastEEEviT_T0_T2_T3_T4_T5_,"",@"SHT_CUDA_INFO"
	.sectionflags	@""
	.align	4


	//----- nvinfo : EIATTR_CUDA_API_VERSION
	.align		4
        /*0000*/ 	.byte	0x04, 0x37
        /*0002*/ 	.short	(.L_3621 - .L_3620)
.L_3620:
        /*0004*/ 	.word	0x00000082


	//----- nvinfo : EIATTR_KPARAM_INFO
	.align		4
.L_3621:
        /*0008*/ 	.byte	0x04, 0x17
        /*000a*/ 	.short	(.L_3623 - .L_3622)
.L_3622:
        /*000c*/ 	.word	0x00000000
        /*0010*/ 	.short	0x0006
        /*0012*/ 	.short	0x001b
        /*0014*/ 	.byte	0x00, 0xf0, 0x05, 0x00


	//----- nvinfo : EIATTR_KPARAM_INFO
	.align		4
.L_3623:
        /*0018*/ 	.byte	0x04, 0x17
        /*001a*/ 	.short	(.L_3625 - .L_3624)
.L_3624:
        /*001c*/ 	.word	0x00000000
        /*0020*/ 	.short	0x0005
        /*0022*/ 	.short	0x001a
        /*0024*/ 	.byte	0x00, 0xf0, 0x05, 0x00


	//----- nvinfo : EIATTR_KPARAM_INFO
	.align		4
.L_3625:
        /*0028*/ 	.byte	0x04, 0x17
        /*002a*/ 	.short	(.L_3627 - .L_3626)
.L_3626:
        /*002c*/ 	.word	0x00000000
        /*0030*/ 	.short	0x0004
        /*0032*/ 	.short	0x0019
        /*0034*/ 	.byte	0x00, 0xf0, 0x05, 0x00


	//----- nvinfo : EIATTR_KPARAM_INFO
	.align		4
.L_3627:
        /*0038*/ 	.byte	0x04, 0x17
        /*003a*/ 	.short	(.L_3629 - .L_3628)
.L_3628:
        /*003c*/ 	.word	0x00000000
        /*0040*/ 	.short	0x0003
        /*0042*/ 	.short	0x0018
        /*0044*/ 	.byte	0x00, 0xf0, 0x05, 0x00


	//----- nvinfo : EIATTR_KPARAM_INFO
	.align		4
.L_3629:
        /*0048*/ 	.byte	0x04, 0x17
        /*004a*/ 	.short	(.L_3631 - .L_3630)
.L_3630:
        /*004c*/ 	.word	0x00000000
        /*0050*/ 	.short	0x0002
        /*0052*/ 	.short	0x0008
        /*0054*/ 	.byte	0x00, 0xf0, 0x41, 0x00


	//----- nvinfo : EIATTR_KPARAM_INFO
	.align		4
.L_3631:
        /*0058*/ 	.byte	0x04, 0x17
        /*005a*/ 	.short	(.L_3633 - .L_3632)
.L_3632:
        /*005c*/ 	.word	0x00000000
        /*0060*/ 	.short	0x0001
        /*0062*/ 	.short	0x0004
        /*0064*/ 	.byte	0x00, 0xf0, 0x11, 0x00


	//----- nvinfo : EIATTR_KPARAM_INFO
	.align		4
.L_3633:
        /*0068*/ 	.byte	0x04, 0x17
        /*006a*/ 	.short	(.L_3635 - .L_3634)
.L_3634:
        /*006c*/ 	.word	0x00000000
        /*0070*/ 	.short	0x0000
        /*0072*/ 	.short	0x0000
        /*0074*/ 	.byte	0x00, 0xf0, 0x11, 0x00


	//----- nvinfo : EIATTR_SPARSE_MMA_MASK
	.align		4
.L_3635:
        /*0078*/ 	.byte	0x03, 0x50
        /*007a*/ 	.short	0x0000


	//----- nvinfo : EIATTR_MAXREG_COUNT
	.align		4
        /*007c*/ 	.byte	0x03, 0x1b
        /*007e*/ 	.short	0x00ff


	//----- nvinfo : EIATTR_MERCURY_ISA_VERSION
	.align		4
        /*0080*/ 	.byte	0x03, 0x5f
        /*0082*/ 	.short	0x0101


	//----- nvinfo : EIATTR_VRC_CTA_INIT_COUNT
	.align		4
        /*0084*/ 	.byte	0x02, 0x4a
	.zero		1
	.zero		1


	//----- nvinfo : EIATTR_EXIT_INSTR_OFFSETS
	.align		4
        /*0088*/ 	.byte	0x04, 0x1c
        /*008a*/ 	.short	(.L_3637 - .L_3636)


	//   ....[0]....
.L_3636:
        /*008c*/ 	.word	0x000004b0


	//   ....[1]....
        /*0090*/ 	.word	0x00000550


	//----- nvinfo : EIATTR_MAX_THREADS
	.align		4
.L_3637:
        /*0094*/ 	.byte	0x04, 0x05
        /*0096*/ 	.short	(.L_3639 - .L_3638)
.L_3638:
        /*0098*/ 	.word	0x00000080
        /*009c*/ 	.word	0x00000001
        /*00a0*/ 	.word	0x00000001


	//----- nvinfo : EIATTR_CRS_STACK_SIZE
	.align		4
.L_3639:
        /*00a4*/ 	.byte	0x04, 0x1e
        /*00a6*/ 	.short	(.L_3641 - .L_3640)
.L_3640:
        /*00a8*/ 	.word	0x00000000


	//----- nvinfo : EIATTR_CBANK_PARAM_SIZE
	.align		4
.L_3641:
        /*00ac*/ 	.byte	0x03, 0x19
        /*00ae*/ 	.short	0x001c


	//----- nvinfo : EIATTR_PARAM_CBANK
	.align		4
        /*00b0*/ 	.byte	0x04, 0x0a
        /*00b2*/ 	.short	(.L_3643 - .L_3642)
	.align		4
.L_3642:
        /*00b4*/ 	.word	index@(.nv.constant0._ZN2at6native27unrolled_elementwise_kernelINS0_13AUnaryFunctorIN3c108BFloat16ES4_S4_ZZZNS0_16fmax_kernel_cudaERNS_18TensorIteratorBaseEENKUlvE_clEvENKUlvE2_clEvEUlS4_S4_E_EESt5arrayIPcLm2EELi4E23TrivialOffsetCalculatorILi1EjESF_NS0_6memory15LoadWithoutCastENSG_16StoreWithoutCastEEEviT_T0_T2_T3_T4_T5_)
        /*00b8*/ 	.short	0x0380
        /*00ba*/ 	.short	0x001c


	//----- nvinfo : EIATTR_SW_WAR
	.align		4
.L_3643:
        /*00bc*/ 	.byte	0x04, 0x36
        /*00be*/ 	.short	(.L_3645 - .L_3644)
.L_3644:
        /*00c0*/ 	.word	0x00000008
.L_3645:


//--------------------- .nv.info._ZN2at6native29vectorized_elementwise_kernelILi2ENS0_13AUnaryFunctorIN3c108BFloat16ES4_S4_ZZZNS0_16fmax_kernel_cudaERNS_18TensorIteratorBaseEENKUlvE_clEvENKUlvE2_clEvEUlS4_S4_E_EESt5arrayIPcLm2EEEEviT0_T1_ --------------------------
	.section	.nv.info._ZN2at6native29vectorized_elementwise_kernelILi2ENS0_13AUnaryFunctorIN3c108BFloat16ES4_S4_ZZZNS0_16fmax_kernel_cudaERNS_18TensorIteratorBaseEENKUlvE_clEvENKUlvE2_clEvEUlS4_S4_E_EESt5arrayIPcLm2EEEEviT0_T1_,"",@"SHT_CUDA_INFO"
	.sectionflags	@""
	.align	4


	//----- nvinfo : EIATTR_CUDA_API_VERSION
	.align		4
        /*0000*/ 	.byte	0x04, 0x37
        /*0002*/ 	.short	(.L_3647 - .L_3646)
.L_3646:
        /*0004*/ 	.word	0x00000082


	//----- nvinfo : EIATTR_KPARAM_INFO
	.align		4
.L_3647:
        /*0008*/ 	.byte	0x04, 0x17
        /*000a*/ 	.short	(.L_3649 - .L_3648)
.L_3648:
        /*000c*/ 	.word	0x00000000
        /*0010*/ 	.short	0x0002
        /*0012*/ 	.short	0x0008
        /*0014*/ 	.byte	0x00, 0xf0, 0x41, 0x00


	//----- nvinfo : EIATTR_KPARAM_INFO
	.align		4
.L_3649:
        /*0018*/ 	.byte	0x04, 0x17
        /*001a*/ 	.short	(.L_3651 - .L_3650)
.L_3650:
        /*001c*/ 	.word	0x00000000
        /*0020*/ 	.short	0x0001
        /*0022*/ 	.short	0x0004
        /*0024*/ 	.byte	0x00, 0xf0, 0x11, 0x00


	//----- nvinfo : EIATTR_KPARAM_INFO
	.align		4
.L_3651:
        /*0028*/ 	.byte	0x04, 0x17
        /*002a*/ 	.short	(.L_3653 - .L_3652)
.L_3652:
        /*002c*/ 	.word	0x00000000
        /*0030*/ 	.short	0x0000
        /*0032*/ 	.short	0x0000
        /*0034*/ 	.byte	0x00, 0xf0, 0x11, 0x00


	//----- nvinfo : EIATTR_SPARSE_MMA_MASK
	.align		4
.L_3653:
        /*0038*/ 	.byte	0x03, 0x50
        /*003a*/ 	.short	0x0000


	//----- nvinfo : EIATTR_MAXREG_COUNT
	.align		4
        /*003c*/ 	.byte	0x03, 0x1b
        /*003e*/ 	.short	0x00ff


	//----- nvinfo : EIATTR_MERCURY_ISA_VERSION
	.align		4
        /*0040*/ 	.byte	0x03, 0x5f
        /*0042*/ 	.short	0x0101


	//----- nvinfo : EIATTR_VRC_CTA_INIT_COUNT
	.align		4
        /*0044*/ 	.byte	0x02, 0x4a
	.zero		1
	.zero		1


	//----- nvinfo : EIATTR_EXIT_INSTR_OFFSETS
	.align		4
        /*0048*/ 	.byte	0x04, 0x1c
        /*004a*/ 	.short	(.L_3655 - .L_3654)


	//   ....[0]....
.L_3654:
        /*004c*/ 	.word	0x00000a60


	//   ....[1]....
        /*0050*/ 	.word	0x00000ab0


	//   ....[2]....
        /*0054*/ 	.word	0x00000d40


	//----- nvinfo : EIATTR_MAX_THREADS
	.align		4
.L_3655:
        /*0058*/ 	.byte	0x04, 0x05
        /*005a*/ 	.short	(.L_3657 - .L_3656)
.L_3656:
        /*005c*/ 	.word	0x00000080
        /*0060*/ 	.word	0x00000001
        /*0064*/ 	.word	0x00000001


	//----- nvinfo : EIATTR_CRS_STACK_SIZE
	.align		4
.L_3657:
        /*0068*/ 	.byte	0x04, 0x1e
        /*006a*/ 	.short	(.L_3659 - .L_3658)
.L_3658:
        /*006c*/ 	.word	0x00000000


	//----- nvinfo : EIATTR_CBANK_PARAM_SIZE
	.align		4
.L_3659:
        /*0070*/ 	.byte	0x03, 0x19
        /*0072*/ 	.short	0x0018


	//----- nvinfo : EIATTR_PARAM_CBANK
	.align		4
        /*0074*/ 	.byte	0x04, 0x0a
        /*0076*/ 	.short	(.L_3661 - .L_3660)
	.align		4
.L_3660:
        /*0078*/ 	.word	index@(.nv.constant0._ZN2at6native29vectorized_elementwise_kernelILi2ENS0_13AUnaryFunctorIN3c108BFloat16ES4_S4_ZZZNS0_16fmax_kernel_cudaERNS_18TensorIteratorBaseEENKUlvE_clEvENKUlvE2_clEvEUlS4_S4_E_EESt5arrayIPcLm2EEEEviT0_T1_)
        /*007c*/ 	.short	0x0380
        /*007e*/ 	.short	0x0018


	//----- nvinfo : EIATTR_SW_WAR
	.align		4
.L_3661:
        /*0080*/ 	.byte	0x04, 0x36
        /*0082*/ 	.short	(.L_3663 - .L_3662)
.L_3662:
        /*0084*/ 	.word	0x00000008
.L_3663:


//--------------------- .nv.info._ZN2at6native29vectorized_elementwise_kernelILi4ENS0_13AUnaryFunctorIN3c108BFloat16ES4_S4_ZZZNS0_16fmax_kernel_cudaERNS_18TensorIteratorBaseEENKUlvE_clEvENKUlvE2_clEvEUlS4_S4_E_EESt5arrayIPcLm2EEEEviT0_T1_ --------------------------
	.section	.nv.info._ZN2at6native29vectorized_elementwise_kernelILi4ENS0_13AUnaryFunctorIN3c108BFloat16ES4_S4_ZZZNS0_16fmax_kernel_cudaERNS_18TensorIteratorBaseEENKUlvE_clEvENKUlvE2_clEvEUlS4_S4_E_EESt5arrayIPcLm2EEEEviT0_T1_,"",@"SHT_CUDA_INFO"
	.sectionflags	@""
	.align	4


	//----- nvinfo : EIATTR_CUDA_API_VERSION
	.align		4
        /*0000*/ 	.byte	0x04, 0x37
        /*0002*/ 	.short	(.L_3665 - .L_3664)
.L_3664:
        /*0004*/ 	.word	0x00000082


	//----- nvinfo : EIATTR_KPARAM_INFO
	.align		4
.L_3665:
        /*0008*/ 	.byte	0x04, 0x17
        /*000a*/ 	.short	(.L_3667 - .L_3666)
.L_3666:
        /*000c*/ 	.word	0x00000000
        /*0010*/ 	.short	0x0002
        /*0012*/ 	.short	0x0008
        /*0014*/ 	.byte	0x00, 0xf0, 0x41, 0x00


	//----- nvinfo : EIATTR_KPARAM_INFO
	.align		4
.L_3667:
        /*0018*/ 	.byte	0x04, 0x17
        /*001a*/ 	.short	(.L_3669 - .L_3668)
.L_3668:
        /*001c*/ 	.word	0x00000000
        /*0020*/ 	.short	0x0001
        /*0022*/ 	.short	0x0004
        /*0024*/ 	.byte	0x00, 0xf0, 0x11, 0x00


	//----- nvinfo : EIATTR_KPARAM_INFO
	.align		4
.L_3669:
        /*0028*/ 	.byte	0x04, 0x17
        /*002a*/ 	.short	(.L_3671 - .L_3670)
.L_3670:
        /*002c*/ 	.word	0x00000000
        /*0030*/ 	.short	0x0000
        /*0032*/ 	.short	0x0000
        /*0034*/ 	.byte	0x00, 0xf0, 0x11, 0x00


	//----- nvinfo : EIATTR_SPARSE_MMA_MASK
	.align		4
.L_3671:
        /*0038*/ 	.byte	0x03, 0x50
        /*003a*/ 	.short	0x0000


	//----- nvinfo : EIATTR_MAXREG_COUNT
	.align		4
        /*003c*/ 	.byte	0x03, 0x1b
        /*003e*/ 	.short	0x00ff


	//----- nvinfo : EIATTR_MERCURY_ISA_VERSION
	.align		4
        /*0040*/ 	.byte	0x03, 0x5f
        /*0042*/ 	.short	0x0101


	//----- nvinfo : EIATTR_VRC_CTA_INIT_COUNT
	.align		4
        /*0044*/ 	.byte	0x02, 0x4a
	.zero		1
	.zero		1


	//----- nvinfo : EIATTR_EXIT_INSTR_OFFSETS
	.align		4
        /*0048*/ 	.byte	0x04, 0x1c
        /*004a*/ 	.short	(.L_3673 - .L_3672)


	//   ....[0]....
.L_3672:
        /*004c*/ 	.word	0x00000a60


	//   ....[1]....
        /*0050*/ 	.word	0x00000ab0


	//   ....[2]....
        /*0054*/ 	.word	0x00000d00


	//----- nvinfo : EIATTR_MAX_THREADS
	.align		4
.L_3673:
        /*0058*/ 	.byte	0x04, 0x05
        /*005a*/ 	.short	(.L_3675 - .L_3674)
.L_3674:
        /*005c*/ 	.word	0x00000080
        /*0060*/ 	.word	0x00000001
        /*0064*/ 	.word	0x00000001


	//----- nvinfo : EIATTR_CRS_STACK_SIZE
	.align		4
.L_3675:
        /*0068*/ 	.byte	0x04, 0x1e
        /*006a*/ 	.short	(.L_3677 - .L_3676)
.L_3676:
        /*006c*/ 	.word	0x00000000


	//----- nvinfo : EIATTR_CBANK_PARAM_SIZE
	.align		4
.L_3677:
        /*0070*/ 	.byte	0x03, 0x19
        /*0072*/ 	.short	0x0018


	//----- nvinfo : EIATTR_PARAM_CBANK
	.align		4
        /*0074*/ 	.byte	0x04, 0x0a
        /*0076*/ 	.short	(.L_3679 - .L_3678)
	.align		4
.L_3678:
        /*0078*/ 	.word	index@(.nv.constant0._ZN2at6native29vectorized_elementwise_kernelILi4ENS0_13AUnaryFunctorIN3c108BFloat16ES4_S4_ZZZNS0_16fmax_kernel_cudaERNS_18TensorIteratorBaseEENKUlvE_clEvENKUlvE2_clEvEUlS4_S4_E_EESt5arrayIPcLm2EEEEviT0_T1_)
        /*007c*/ 	.short	0x0380
        /*007e*/ 	.short	0x0018


	//----- nvinfo : EIATTR_SW_WAR
	.align		4
.L_3679:
        /*0080*/ 	.byte	0x04, 0x36
        /*0082*/ 	.short	(.L_3681 - .L_3680)
.L_3680:
        /*0084*/ 	.word	0x00000008
.L_3681:


//--------------------- .nv.info._ZN2at6native29vectorized_elementwise_kernelILi8ENS0_13AUnaryFunctorIN3c108BFloat16ES4_S4_ZZZNS0_16fmax_kernel_cudaERNS_18TensorIteratorBaseEENKUlvE_clEvENKUlvE2_clEvEUlS4_S4_E_EESt5arrayIPcLm2EEEEviT0_T1_ --------------------------
	.section	.nv.info._ZN2at6native29vectorized_elementwise_kernelILi8ENS0_13AUnaryFunctorIN3c108BFloat16ES4_S4_ZZZNS0_16fmax_kernel_cudaERNS_18TensorIteratorBaseEENKUlvE_clEvENKUlvE2_clEvEUlS4_S4_E_EESt5arrayIPcLm2EEEEviT0_T1_,"",@"SHT_CUDA_INFO"
	.sectionflags	@""
	.align	4


	//----- nvinfo : EIATTR_CUDA_API_VERSION
	.align		4
        /*0000*/ 	.byte	0x04, 0x37
        /*0002*/ 	.short	(.L_3683 - .L_3682)
.L_3682:
        /*0004*/ 	.word	0x00000082


	//----- nvinfo : EIATTR_KPARAM_INFO
	.align		4
.L_3683:
        /*0008*/ 	.byte	0x04, 0x17
        /*000a*/ 	.short	(.L_3685 - .L_3684)
.L_3684:
        /*000c*/ 	.word	0x00000000
        /*0010*/ 	.short	0x0002
        /*0012*/ 	.short	0x0008
        /*0014*/ 	.byte	0x00, 0xf0, 0x41, 0x00


	//----- nvinfo : EIATTR_KPARAM_INFO
	.align		4
.L_3685:
        /*0018*/ 	.byte	0x04, 0x17
        /*001a*/ 	.short	(.L_3687 - .L_3686)
.L_3686:
        /*001c*/ 	.word	0x00000000
        /*0020*/ 	.short	0x0001
        /*0022*/ 	.short	0x0004
        /*0024*/ 	.byte	0x00, 0xf0, 0x11, 0x00


	//----- nvinfo : EIATTR_KPARAM_INFO
	.align		4
.L_3687:
        /*0028*/ 	.byte	0x04, 0x17
        /*002a*/ 	.short	(.L_3689 - .L_3688)
.L_3688:
        /*002c*/ 	.word	0x00000000
        /*0030*/ 	.short	0x0000
        /*0032*/ 	.short	0x0000
        /*0034*/ 	.byte	0x00, 0xf0, 0x11, 0x00


	//----- nvinfo : EIATTR_SPARSE_MMA_MASK
	.align		4
.L_3689:
        /*0038*/ 	.byte	0x03, 0x50
        /*003a*/ 	.short	0x0000


	//----- nvinfo : EIATTR_MAXREG_COUNT
	.align		4
        /*003c*/ 	.byte	0x03, 0x1b
        /*003e*/ 	.short	0x00ff


	//----- nvinfo : EIATTR_MERCURY_ISA_VERSION
	.align		4
        /*0040*/ 	.byte	0x03, 0x5f
        /*0042*/ 	.short	0x0101


	//----- nvinfo : EIATTR_VRC_CTA_INIT_COUNT
	.align		4
        /*0044*/ 	.byte	0x02, 0x4a
	.zero		1
	.zero		1


	//----- nvinfo : EIATTR_EXIT_INSTR_OFFSETS
	.align		4
        /*0048*/ 	.byte	0x04, 0x1c
        /*004a*/ 	.short	(.L_3691 - .L_3690)


	//   ....[0]....
.L_3690:
        /*004c*/ 	.word	0x00000010


	//----- nvinfo : EIATTR_MAX_THREADS
	.align		4
.L_3691:
        /*0050*/ 	.byte	0x04, 0x05
        /*0052*/ 	.short	(.L_3693 - .L_3692)
.L_3692:
        /*0054*/ 	.word	0x00000080
        /*0058*/ 	.word	0x00000001
        /*005c*/ 	.word	0x00000001


	//----- nvinfo : EIATTR_CBANK_PARAM_SIZE
	.align		4
.L_3693:
        /*0060*/ 	.byte	0x03, 0x19
        /*0062*/ 	.short	0x0018


	//----- nvinfo : EIATTR_PARAM_CBANK
	.align		4
        /*0064*/ 	.byte	0x04, 0x0a
        /*0066*/ 	.short	(.L_3695 - .L_3694)
	.align		4
.L_3694:
        /*0068*/ 	.word	index@(.nv.constant0._ZN2at6native29vectorized_elementwise_kernelILi8ENS0_13AUnaryFunctorIN3c108BFloat16ES4_S4_ZZZNS0_16fmax_kernel_cudaERNS_18TensorIteratorBaseEENKUlvE_clEvENKUlvE2_clEvEUlS4_S4_E_EESt5arrayIPcLm2EEEEviT0_T1_)
        /*006c*/ 	.short	0x0380
        /*006e*/ 	.short	0x0018


	//----- nvinfo : EIATTR_SW_WAR
	.align		4
.L_3695:
        /*0070*/ 	.byte	0x04, 0x36
        /*0072*/ 	.short	(.L_3697 - .L_3696)
.L_3696:
        /*0074*/ 	.word	0x00000008
.L_3697:


//--------------------- .nv.info._ZN2at6native18elementwise_kernelILi128ELi4EZNS0_15gpu_kernel_implINS0_13BinaryFunctorIN3c108BFloat16ES5_S5_ZZZNS0_16fmax_kernel_cudaERNS_18TensorIteratorBaseEENKUlvE_clEvENKUlvE2_clEvEUlS5_S5_E_EEEEvS7_RKT_EUliE_EEviT1_ --------------------------
	.section	.nv.info._ZN2at6native18elementwise_kernelILi128ELi4EZNS0_15gpu_kernel_implINS0_13BinaryFunctorIN3c108BFloat16ES5_S5_ZZZNS0_16fmax_kernel_cudaERNS_18TensorIteratorBaseEENKUlvE_clEvENKUlvE2_clEvEUlS5_S5_E_EEEEvS7_RKT_EUliE_EEviT1_,"",@"SHT_CUDA_INFO"
	.sectionflags	@""
	.align	4


	//----- nvinfo : EIATTR_CUDA_API_VERSION
	.align		4
        /*0000*/ 	.byte	0x04, 0x37
        /*0002*/ 	.short	(.L_3699 - .L_3698)
.L_3698:
        /*0004*/ 	.word	0x00000082


	//----- nvinfo : EIATTR_KPARAM_INFO
	.align		4
.L_3699:
        /*0008*/ 	.byte	0x04, 0x17
        /*000a*/ 	.short	(.L_3701 - .L_3700)
.L_3700:
        /*000c*/ 	.word	0x00000000
        /*0010*/ 	.short	0x0001
        /*0012*/ 	.short	0x0008
        /*0014*/ 	.byte	0x00, 0xf0, 0x21, 0x0a


	//----- nvinfo : EIATTR_KPARAM_INFO
	.align		4
.L_3701:
        /*0018*/ 	.byte	0x04, 0x17
        /*001a*/ 	.short	(.L_3703 - .L_3702)
.L_3702:
        /*001c*/ 	.word	0x00000000
        /*0020*/ 	.short	0x0000
        /*0022*/ 	.short	0x0000
        /*0024*/ 	.byte	0x00, 0xf0, 0x11, 0x00


	//----- nvinfo : EIATTR_SPARSE_MMA_MASK
	.align		4
.L_3703:
        /*0028*/ 	.byte	0x03, 0x50
        /*002a*/ 	.short	0x0000


	//----- nvinfo : EIATTR_MAXREG_COUNT
	.align		4
        /*002c*/ 	.byte	0x03, 0x1b
        /*002e*/ 	.short	0x0080


	//----- nvinfo : EIATTR_EXTERNS
	.align		4
        /*0030*/ 	.byte	0x04, 0x0f
        /*0032*/ 	.short	(.L_3705 - .L_3704)


	//   ....[0]....
	.align		4
.L_3704:
        /*0034*/ 	.word	index@(__assertfail)


	//----- nvinfo : EIATTR_MERCURY_ISA_VERSION
	.align		4
.L_3705:
        /*0038*/ 	.byte	0x03, 0x5f
        /*003a*/ 	.short	0x0101


	//----- nvinfo : EIATTR_VRC_CTA_INIT_COUNT
	.align		4
        /*003c*/ 	.byte	0x02, 0x4a
	.zero		1
	.zero		1


	//----- nvinfo : EIATTR_SYSCALL_OFFSETS
	.align		4
        /*0040*/ 	.byte	0x04, 0x46
        /*0042*/ 	.short	(.L_3707 - .L_3706)


	//   ....[0]....
.L_3706:
        /*0044*/ 	.word	0x000026b0


	//   ....[1]....
        /*0048*/ 	.word	0x000036d0


	//   ....[2]....
        /*004c*/ 	.word	0x000045f0


	//   ....[3]....
        /*0050*/ 	.word	0x00006e40


	//   ....[4]....
        /*0054*/ 	.word	0x00007e50


	//   ....[5]....
        /*0058*/ 	.word	0x00008bc0


	//   ....[6]....
        /*005c*/ 	.word	0x0000b500


	//   ....[7]....
        /*0060*/ 	.word	0x0000c510


	//   ....[8]....
        /*0064*/ 	.word	0x0000d280


	//   ....[9]....
        /*0068*/ 	.word	0x0000fbe0


	//   ....[10]....
        /*006c*/ 	.word	0x00010bf0


	//   ....[11]....
        /*0070*/ 	.word	0x00011930


	//----- nvinfo : EIATTR_EXIT_INSTR_OFFSETS
	.align		4
.L_3707:
        /*0074*/ 	.byte	0x04, 0x1c
        /*0076*/ 	.short	(.L_3709 - .L_3708)


	//   ....[0]....
.L_3708:
        /*0078*/ 	.word	0x0000d540


	//   ....[1]....
        /*007c*/ 	.word	0x00010db0


	//   ....[2]....
        /*0080*/ 	.word	0x00010df0


	//   ....[3]....
        /*0084*/ 	.word	0x00010e90


	//   ....[4]....
        /*0088*/ 	.word	0x00010ed0


	//   ....[5]....
        /*008c*/ 	.word	0x00010f10


	//   ....[6]....
        /*0090*/ 	.word	0x00010fa0


	//   ....[7]....
        /*0094*/ 	.word	0x00010fe0


	//   ....[8]....
        /*0098*/ 	.word	0x00011080


	//   ....[9]....
        /*009c*/ 	.word	0x000110d0


	//   ....[10]....
        /*00a0*/ 	.word	0x00011120


	//   ....[11]....
        /*00a4*/ 	.word	0x00011200


	//   ....[12]....
        /*00a8*/ 	.word	0x00011370


	//   ....[13]....
        /*00ac*/ 	.word	0x000114e0


	//   ....[14]....
        /*00b0*/ 	.word	0x00011640


	//   ....[15]....
        /*00b4*/ 	.word	0x00011680


	//   ....[16]....
        /*00b8*/ 	.word	0x000116c0


	//   ....[17]....
        /*00bc*/ 	.word	0x00011770


	//   ....[18]....
        /*00c0*/ 	.word	0x000117d0


	//   ....[19]....
        /*00c4*/ 	.word	0x00011940


	//   ....[20]....
        /*00c8*/ 	.word	0x00011a50


	//   ....[21]....
        /*00cc*/ 	.word	0x00011b90


	//   ....[22]....
        /*00d0*/ 	.word	0x00011bb0


	//----- nvinfo : EIATTR_MAX_THREADS
	.align		4
.L_3709:
        /*00d4*/ 	.byte	0x04, 0x05
        /*00d6*/ 	.short	(.L_3711 - .L_3710)
.L_3710:
        /*00d8*/ 	.word	0x00000080
        /*00dc*/ 	.word	0x00000001
        /*00e0*/ 	.word	0x00000001


	//----- nvinfo : EIATTR_CRS_STACK_SIZE
	.align		4
.L_3711:
        /*00e4*/ 	.byte	0x04, 0x1e
        /*00e6*/ 	.short	(.L_3713 - .L_3712)
.L_3712:
        /*00e8*/ 	.word	0x00000000


	//----- nvinfo : EIATTR_CBANK_PARAM_SIZE
	.align		4
.L_3713:
        /*00ec*/ 	.byte	0x03, 0x19
        /*00ee*/ 	.short	0x0290


	//----- nvinfo : EIATTR_PARAM_CBANK
	.align		4
        /*00f0*/ 	.byte	0x04, 0x0a
        /*00f2*/ 	.short	(.L_3715 - .L_3714)
	.align		4
.L_3714:
        /*00f4*/ 	.word	index@(.nv.constant0._ZN2at6native18elementwise_kernelILi128ELi4EZNS0_15gpu_kernel_implINS0_13BinaryFunctorIN3c108BFloat16ES5_S5_ZZZNS0_16fmax_kernel_cudaERNS_18TensorIteratorBaseEENKUlvE_clEvENKUlvE2_clEvEUlS5_S5_E_EEEEvS7_RKT_EUliE_EEviT1_)
        /*00f8*/ 	.short	0x0380
        /*00fa*/ 	.short	0x0290


	//----- nvinfo : EIATTR_SW_WAR
	.align		4
.L_3715:
        /*00fc*/ 	.byte	0x04, 0x36
        /*00fe*/ 	.short	(.L_3717 - .L_3716)
.L_3716:
        /*0100*/ 	.word	0x00000008
.L_3717:


//--------------------- .nv.info._ZN2at6native27unrolled_elementwise_kernelINS0_13BinaryFunctorIN3c108BFloat16ES4_S4_ZZZNS0_16fmax_kernel_cudaERNS_18TensorIteratorBaseEENKUlvE_clEvENKUlvE2_clEvEUlS4_S4_E_EESt5arrayIPcLm3EELi4E23TrivialOffsetCalculatorILi2EjESE_ILi1EjENS0_6memory12LoadWithCastILi2EEENSH_13StoreWithCastILi1EEEEEviT_T0_T2_T3_T4_T5_ --------------------------
	.section	.nv.info._ZN2at6native27unrolled_elementwise_kernelINS0_13BinaryFunctorIN3c108BFloat16ES4_S4_ZZZNS0_16fmax_kernel_cudaERNS_18TensorIteratorBaseEENKUlvE_clEvENKUlvE2_clEvEUlS4_S4_E_EESt5arrayIPcLm3EELi4E23TrivialOffsetCalculatorILi2EjESE_ILi1EjENS0_6memory12LoadWithCastILi2EEENSH_13StoreWithCastILi1EEEEEviT_T0_T2_T3_T4_T5_,"",@"SHT_CUDA_INFO"
	.sectionflags	@""
	.align	4


	//----- nvinfo : EIATTR_CUDA_API_VERSION
	.align		4
        /*0000*/ 	.byte	0x04, 0x37
        /*0002*/ 	.short	(.L_3719 - .L_3718)
.L_3718:
        /*0004*/ 	.word	0x00000082


	//----- nvinfo : EIATTR_KPARAM_INFO
	.align		4
.L_3719:
        /*0008*/ 	.byte	0x04, 0x17
        /*000a*/ 	.short	(.L_3721 - .L_3720)
.L_3720:
        /*000c*/ 	.word	0x00000000
        /*0010*/ 	.short	0x0006
        /*0012*/ 	.short	0x0030
        /*0014*/ 	.byte	0x00, 0xf0, 0x21, 0x00


	//----- nvinfo : EIATTR_KPARAM_INFO
	.align		4
.L_3721:
        /*0018*/ 	.byte	0x04, 0x17
        /*001a*/ 	.short	(.L_3723 - .L_3722)
.L_3722:
        /*001c*/ 	.word	0x00000000
        /*0020*/ 	.short	0x0005
        /*0022*/ 	.short	0x0024
        /*0024*/ 	.byte	0x00, 0xf0, 0x31, 0x00


	//----- nvinfo : EIATTR_KPARAM_INFO
	.align		4
.L_3723:
        /*0028*/ 	.byte	0x04, 0x17
        /*002a*/ 	.short	(.L_3725 - .L_3724)
.L_3724:
        /*002c*/ 	.word	0x00000000
        /*0030*/ 	.short	0x0004
        /*0032*/ 	.short	0x0021
        /*0034*/ 	.byte	0x00, 0xf0, 0x05, 0x00


	//----- nvinfo : EIATTR_KPARAM_INFO
	.align		4
.L_3725:
        /*0038*/ 	.byte	0x04, 0x17
        /*003a*/ 	.short	(.L_3727 - .L_3726)
.L_3726:
        /*003c*/ 	.word	0x00000000
        /*0040*/ 	.short	0x0003
        /*0042*/ 	.short	0x0020
        /*0044*/ 	.byte	0x00, 0xf0, 0x05, 0x00


	//----- nvinfo : EIATTR_KPARAM_INFO
	.align		4
.L_3727:
        /*0048*/ 	.byte	0x04, 0x17
        /*004a*/ 	.short	(.L_3729 - .L_3728)
.L_3728:
        /*004c*/ 	.word	0x00000000
        /*0050*/ 	.short	0x0002
        /*0052*/ 	.short	0x0008
        /*0054*/ 	.byte	0x00, 0xf0, 0x61, 0x00


	//----- nvinfo : EIATTR_KPARAM_INFO
	.align		4
.L_3729:
        /*0058*/ 	.byte	0x04, 0x17
        /*005a*/ 	.short	(.L_3731 - .L_3730)
.L_3730:
        /*005c*/ 	.word	0x00000000
        /*0060*/ 	.short	0x0001
        /*0062*/ 	.short	0x0004
        /*0064*/ 	.byte	0x00, 0xf0, 0x05, 0x00


	//----- nvinfo : EIATTR_KPARAM_INFO
	.align		4
.L_3731:
        /*0068*/ 	.byte	0x04, 0x17
        /*006a*/ 	.short	(.L_3733 - .L_3732)
.L_3732:
        /*006c*/ 	.word	0x00000000
        /*0070*/ 	.short	0x0000
        /*0072*/ 	.short	0x0000
        /*0074*/ 	.byte	0x00, 0xf0, 0x11, 0x00


	//----- nvinfo : EIATTR_SPARSE_MMA_MASK
	.align		4
.L_3733:
        /*0078*/ 	.byte	0x03, 0x50
        /*007a*/ 	.short	0x0000


	//----- nvinfo : EIATTR_MAXREG_COUNT
	.align		4
        /*007c*/ 	.byte	0x03, 0x1b
        /*007e*/ 	.short	0x00ff


	//----- nvinfo : EIATTR_EXTERNS
	.align		4
        /*0080*/ 	.byte	0x04, 0x0f
        /*0082*/ 	.short	(.L_3735 - .L_3734)


	//   ....[0]....
	.align		4
.L_3734:
        /*0084*/ 	.word	index@(__assertfail)


	//----- nvinfo : EIATTR_MERCURY_ISA_VERSION
	.align		4
.L_3735:
        /*0088*/ 	.byte	0x03, 0x5f
        /*008a*/ 	.short	0x0101


	//----- nvinfo : EIATTR_VRC_CTA_INIT_COUNT
	.align		4
        /*008c*/ 	.byte	0x02, 0x4a
	.zero		1
	.zero		1


	//----- nvinfo : EIATTR_SYSCALL_OFFSETS
	.align		4
        /*0090*/ 	.byte	0x04, 0x46
        /*0092*/ 	.short	(.L_3737 - .L_3736)


	//   ....[0]....
.L_3736:
        /*0094*/ 	.word	0x000010a0


	//   ....[1]....
        /*0098*/ 	.word	0x000021d0


	//   ....[2]....
        /*009c*/ 	.word	0x00003440


	//   ....[3]....
        /*00a0*/ 	.word	0x00004570


	//   ....[4]....
        /*00a4*/ 	.word	0x00005720


	//   ....[5]....
        /*00a8*/ 	.word	0x00006860


	//   ....[6]....
        /*00ac*/ 	.word	0x00007a10


	//   ....[7]....
        /*00b0*/ 	.word	0x00008a60


	//   ....[8]....
        /*00b4*/ 	.word	0x00009ba0


	//   ....[9]....
        /*00b8*/ 	.word	0x0000aa80


	//   ....[10]....
        /*00bc*/ 	.word	0x0000ba00


	//   ....[11]....
        /*00c0*/ 	.word	0x0000c980


	//----- nvinfo : EIATTR_EXIT_INSTR_OFFSETS
	.align		4
.L_3737:
        /*00c4*/ 	.byte	0x04, 0x1c
        /*00c6*/ 	.short	(.L_3739 - .L_3738)


	//   ....[0]....
.L_3738:
        /*00c8*/ 	.word	0x0000bcb0


	//   ....[1]....
        /*00cc*/ 	.word	0x0000be00


	//   ....[2]....
        /*00d0*/ 	.word	0x0000be40


	//   ....[3]....
        /*00d4*/ 	.word	0x0000bee0


	//   ....[4]....
        /*00d8*/ 	.word	0x0000bf20


	//   ....[5]....
        /*00dc*/ 	.word	0x0000bf60


	//   ....[6]....
        /*00e0*/ 	.word	0x0000bff0


	//   ....[7]....
        /*00e4*/ 	.word	0x0000c030


	//   ....[8]....
        /*00e8*/ 	.word	0x0000c0d0


	//   ....[9]....
        /*00ec*/ 	.word	0x0000c120


	//   ....[10]....
        /*00f0*/ 	.word	0x0000c170


	//   ....[11]....
        /*00f4*/ 	.word	0x0000c250


	//   ....[12]....
        /*00f8*/ 	.word	0x0000c3c0


	//   ....[13]....
        /*00fc*/ 	.word	0x0000c530


	//   ....[14]....
        /*0100*/ 	.word	0x0000c690


	//   ....[15]....
        /*0104*/ 	.word	0x0000c6d0


	//   ....[16]....
        /*0108*/ 	.word	0x0000c710


	//   ....[17]....
        /*010c*/ 	.word	0x0000c7c0


	//   ....[18]....
        /*0110*/ 	.word	0x0000c820


	//   ....[19]....
        /*0114*/ 	.word	0x0000c990


	//   ....[20]....
        /*0118*/ 	.word	0x0000caa0


	//   ....[21]....
        /*011c*/ 	.word	0x0000cbe0


	//   ....[22]....
        /*0120*/ 	.word	0x0000cc00


	//----- nvinfo : EIATTR_MAX_THREADS
	.align		4
.L_3739:
        /*0124*/ 	.byte	0x04, 0x05
        /*0126*/ 	.short	(.L_3741 - .L_3740)
.L_3740:
        /*0128*/ 	.word	0x00000080
        /*012c*/ 	.word	0x00000001
        /*0130*/ 	.word	0x00000001


	//----- nvinfo : EIATTR_CRS_STACK_SIZE
	.align		4
.L_3741:
        /*0134*/ 	.byte	0x04, 0x1e
        /*0136*/ 	.short	(.L_3743 - .L_3742)
.L_3742:
        /*0138*/ 	.word	0x00000000


	//----- nvinfo : EIATTR_CBANK_PARAM_SIZE
	.align		4
.L_3743:
        /*013c*/ 	.byte	0x03, 0x19
        /*013e*/ 	.short	0x0038


	//----- nvinfo : EIATTR_PARAM_CBANK
	.align		4
        /*0140*/ 	.byte	0x04, 0x0a
        /*0142*/ 	.short	(.L_3745 - .L_3744)
	.align		4
.L_3744:
        /*0144*/ 	.word	index@(.nv.constant0._ZN2at6native27unrolled_elementwise_kernelINS0_13BinaryFunctorIN3c108BFloat16ES4_S4_ZZZNS0_16fmax_kernel_cudaERNS_18TensorIteratorBaseEENKUlvE_clEvENKUlvE2_clEvEUlS4_S4_E_EESt5arrayIPcLm3EELi4E23TrivialOffsetCalculatorILi2EjESE_ILi1EjENS0_6memory12LoadWithCastILi2EEENSH_13StoreWithCastILi1EEEEEviT_T0_T2_T3_T4_T5_)
        /*0148*/ 	.short	0x0380
        /*014a*/ 	.short	0x0038


	//----- nvinfo : EIATTR_SW_WAR
	.align		4
.L_3745:
        /*014c*/ 	.byte	0x04, 0x36
        /*014e*/ 	.short	(.L_3747 - .L_3746)
.L_3746:
        /*0150*/ 	.word	0x00000008
.L_3747:


//--------------------- .nv.info._ZN2at6native18elementwise_kernelILi128ELi4EZNS0_22gpu_kernel_impl_nocastINS0_13BinaryFunctorIN3c108BFloat16ES5_S5_ZZZNS0_16fmax_kernel_cudaERNS_18TensorIteratorBaseEENKUlvE_clEvENKUlvE2_clEvEUlS5_S5_E_EEEEvS7_RKT_EUliE_EEviT1_ --------------------------
	.section	.nv.info._ZN2at6native18elementwise_kernelILi128ELi4EZNS0_22gpu_kernel_impl_nocastINS0_13BinaryFunctorIN3c108BFloat16ES5_S5_ZZZNS0_16fmax_kernel_cudaERNS_18TensorIteratorBaseEENKUlvE_clEvENKUlvE2_clEvEUlS5_S5_E_EEEEvS7_RKT_EUliE_EEviT1_,"",@"SHT_CUDA_INFO"
	.sectionflags	@""
	.align	4


	//----- nvinfo : EIATTR_CUDA_API_VERSION
	.align		4
        /*0000*/ 	.byte	0x04, 0x37
        /*0002*/ 	.short	(.L_3749 - .L_3748)
.L_3748:
        /*0004*/ 	.word	0x00000082


	//----- nvinfo : EIATTR_KPARAM_INFO
	.align		4
.L_3749:
        /*0008*/ 	.byte	0x04, 0x17
        /*000a*/ 	.short	(.L_3751 - .L_3750)
.L_3750:
        /*000c*/ 	.word	0x00000000
        /*0010*/ 	.short	0x0001
        /*0012*/ 	.short	0x0008
        /*0014*/ 	.byte	0x00, 0xf0, 0x21, 0x0a


	//----- nvinfo : EIATTR_KPARAM_INFO
	.align		4
.L_3751:
        /*0018*/ 	.byte	0x04, 0x17
        /*001a*/ 	.short	(.L_3753 - .L_3752)
.L_3752:
        /*001c*/ 	.word	0x00000000
        /*0020*/ 	.short	0x0000
        /*0022*/ 	.short	0x0000
        /*0024*/ 	.byte	0x00, 0xf0, 0x11, 0x00


	//----- nvinfo : EIATTR_SPARSE_MMA_MASK
	.align		4
.L_3753:
        /*0028*/ 	.byte	0x03, 0x50
        /*002a*/ 	.short	0x0000


	//----- nvinfo : EIATTR_MAXREG_COUNT
	.align		4
        /*002c*/ 	.byte	0x03, 0x1b
        /*002e*/ 	.short	0x0080


	//----- nvinfo : EIATTR_MERCURY_ISA_VERSION
	.align		4
        /*0030*/ 	.byte	0x03, 0x5f
        /*0032*/ 	.short	0x0101


	//----- nvinfo : EIATTR_VRC_CTA_INIT_COUNT
	.align		4
        /*0034*/ 	.byte	0x02, 0x4a
	.zero		1
	.zero		1


	//----- nvinfo : EIATTR_EXIT_INSTR_OFFSETS
	.align		4
        /*0038*/ 	.byte	0x04, 0x1c
        /*003a*/ 	.short	(.L_3755 - .L_3754)


	//   ....[0]....
.L_3754:
        /*003c*/ 	.word	0x00000390


	//   ....[1]....
        /*0040*/ 	.word	0x00000440


	//   ....[2]....
        /*0044*/ 	.word	0x000049b0


	//   ....[3]....
        /*0048*/ 	.word	0x00006070


	//----- nvinfo : EIATTR_MAX_THREADS
	.align		4
.L_3755:
        /*004c*/ 	.byte	0x04, 0x05
        /*004e*/ 	.short	(.L_3757 - .L_3756)
.L_3756:
        /*0050*/ 	.word	0x00000080
        /*0054*/ 	.word	0x00000001
        /*0058*/ 	.word	0x00000001


	//----- nvinfo : EIATTR_CRS_STACK_SIZE
	.align		4
.L_3757:
        /*005c*/ 	.byte	0x04, 0x1e
        /*005e*/ 	.short	(.L_3759 - .L_3758)
.L_3758:
        /*0060*/ 	.word	0x00000000


	//----- nvinfo : EIATTR_CBANK_PARAM_SIZE
	.align		4
.L_3759:
        /*0064*/ 	.byte	0x03, 0x19
        /*0066*/ 	.short	0x0290


	//----- nvinfo : EIATTR_PARAM_CBANK
	.align		4
        /*0068*/ 	.byte	0x04, 0x0a
        /*006a*/ 	.short	(.L_3761 - .L_3760)
	.align		4
.L_3760:
        /*006c*/ 	.word	index@(.nv.constant0._ZN2at6native18elementwise_kernelILi128ELi4EZNS0_22gpu_kernel_impl_nocastINS0_13BinaryFunctorIN3c108BFloat16ES5_S5_ZZZNS0_16fmax_kernel_cudaERNS_18TensorIteratorBaseEENKUlvE_clEvENKUlvE2_clEvEUlS5_S5_E_EEEEvS7_RKT_EUliE_EEviT1_)
        /*0070*/ 	.short	0x0380
        /*0072*/ 	.short	0x0290


	//----- nvinfo : EIATTR_SW_WAR
	.align		4
.L_3761:
        /*0074*/ 	.byte	0x04, 0x36
        /*0076*/ 	.short	(.L_3763 - .L_3762)
.L_3762:
        /*0078*/ 	.word	0x00000008
.L_3763:


//--------------------- .nv.info._ZN2at6native27unrolled_elementwise_kernelINS0_13BinaryFunctorIN3c108BFloat16ES4_S4_ZZZNS0_16fmax_kernel_cudaERNS_18TensorIteratorBaseEENKUlvE_clEvENKUlvE2_clEvEUlS4_S4_E_EESt5arrayIPcLm3EELi4E23TrivialOffsetCalculatorILi2EjESE_ILi1EjENS0_6memory15LoadWithoutCastENSH_16StoreWithoutCastEEEviT_T0_T2_T3_T4_T5_ --------------------------
	.section	.nv.info._ZN2at6native27unrolled_elementwise_kernelINS0_13BinaryFunctorIN3c108BFloat16ES4_S4_ZZZNS0_16fmax_kernel_cudaERNS_18TensorIteratorBaseEENKUlvE_clEvENKUlvE2_clEvEUlS4_S4_E_EESt5arrayIPcLm3EELi4E23TrivialOffsetCalculatorILi2EjESE_ILi1EjENS0_6memory15LoadWithoutCastENSH_16StoreWithoutCastEEEviT_T0_T2_T3_T4_T5_,"",@"SHT_CUDA_INFO"
	.sectionflags	@""
	.align	4


	//----- nvinfo : EIATTR_CUDA_API_VERSION
	.align		4
        /*0000*/ 	.byte	0x04, 0x37
        /*0002*/ 	.short	(.L_3765 - .L_3764)
.L_3764:
        /*0004*/ 	.word	0x00000082


	//----- nvinfo : EIATTR_KPARAM_INFO
	.align		4
.L_3765:
        /*0008*/ 	.byte	0x04, 0x17
        /*000a*/ 	.short	(.L_3767 - .L_3766)
.L_3766:
        /*000c*/ 	.word	0x00000000
        /*0010*/ 	.short	0x0006
        /*0012*/ 	.short	0x0023
        /*0014*/ 	.byte	0x00, 0xf0, 0x05, 0x00


	//----- nvinfo : EIATTR_KPARAM_INFO
	.align		4
.L_3767:
        /*0018*/ 	.byte	0x04, 0x17
        /*001a*/ 	.short	(.L_3769 - .L_3768)
.L_3768:
        /*001c*/ 	.word	0x00000000
        /*0020*/ 	.short	0x0005
        /*0022*/ 	.short	0x0022
        /*0024*/ 	.byte	0x00, 0xf0, 0x05, 0x00


	//----- nvinfo : EIATTR_KPARAM_INFO
	.align		4
.L_3769:
        /*0028*/ 	.byte	0x04, 0x17
        /*002a*/ 	.short	(.L_3771 - .L_3770)
.L_3770:
        /*002c*/ 	.word	0x00000000
        /*0030*/ 	.short	0x0004
        /*0032*/ 	.short	0x0021
        /*0034*/ 	.byte	0x00, 0xf0, 0x05, 0x00


	//----- nvinfo : EIATTR_KPARAM_INFO
	.align		4
.L_3771:
        /*0038*/ 	.byte	0x04, 0x17
        /*003a*/ 	.short	(.L_3773 - .L_3772)
.L_3772:
        /*003c*/ 	.word	0x00000000
        /*0040*/ 	.short	0x0003
        /*0042*/ 	.short	0x0020
        /*0044*/ 	.byte	0x00, 0xf0, 0x05, 0x00


	//----- nvinfo : EIATTR_KPARAM_INFO
	.align		4
.L_3773:
        /*0048*/ 	.byte	0x04, 0x17
        /*004a*/ 	.short	(.L_3775 - .L_3774)
.L_3774:
        /*004c*/ 	.word	0x00000000
        /*0050*/ 	.short	0x0002
        /*0052*/ 	.short	0x0008
        /*0054*/ 	.byte	0x00, 0xf0, 0x61, 0x00


	//----- nvinfo : EIATTR_KPARAM_INFO
	.align		4
.L_3775:
        /*0058*/ 	.byte	0x04, 0x17
        /*005a*/ 	.short	(.L_3777 - .L_3776)
.L_3776:
        /*005c*/ 	.word	0x00000000
        /*0060*/ 	.short	0x0001
        /*0062*/ 	.short	0x0004
        /*0064*/ 	.byte	0x00, 0xf0, 0x05, 0x00


	//----- nvinfo : EIATTR_KPARAM_INFO
	.align		4
.L_3777:
        /*0068*/ 	.byte	0x04, 0x17
        /*006a*/ 	.short	(.L_3779 - .L_3778)
.L_3778:
        /*006c*/ 	.word	0x00000000
        /*0070*/ 	.short	0x0000
        /*0072*/ 	.short	0x0000
        /*0074*/ 	.byte	0x00, 0xf0, 0x11, 0x00


	//----- nvinfo : EIATTR_SPARSE_MMA_MASK
	.align		4
.L_3779:
        /*0078*/ 	.byte	0x03, 0x50
        /*007a*/ 	.short	0x0000


	//----- nvinfo : EIATTR_MAXREG_COUNT
	.align		4
        /*007c*/ 	.byte	0x03, 0x1b
        /*007e*/ 	.short	0x00ff


	//----- nvinfo : EIATTR_MERCURY_ISA_VERSION
	.align		4
        /*0080*/ 	.byte	0x03, 0x5f
        /*0082*/ 	.short	0x0101


	//----- nvinfo : EIATTR_VRC_CTA_INIT_COUNT
	.align		4
        /*0084*/ 	.byte	0x02, 0x4a
	.zero		1
	.zero		1


	//----- nvinfo : EIATTR_EXIT_INSTR_OFFSETS
	.align		4
        /*0088*/ 	.byte	0x04, 0x1c
        /*008a*/ 	.short	(.L_3781 - .L_3780)


	//   ....[0]....
.L_3780:
        /*008c*/ 	.word	0x00000590


	//   ....[1]....
        /*0090*/ 	.word	0x00000620


	//----- nvinfo : EIATTR_MAX_THREADS
	.align		4
.L_3781:
        /*0094*/ 	.byte	0x04, 0x05
        /*0096*/ 	.short	(.L_3783 - .L_3782)
.L_3782:
        /*0098*/ 	.word	0x00000080
        /*009c*/ 	.word	0x00000001
        /*00a0*/ 	.word	0x00000001


	//----- nvinfo : EIATTR_CRS_STACK_SIZE
	.align		4
.L_3783:
        /*00a4*/ 	.byte	0x04, 0x1e
        /*00a6*/ 	.short	(.L_3785 - .L_3784)
.L_3784:
        /*00a8*/ 	.word	0x00000000


	//----- nvinfo : EIATTR_CBANK_PARAM_SIZE
	.align		4
.L_3785:
        /*00ac*/ 	.byte	0x03, 0x19
        /*00ae*/ 	.short	0x0024


	//----- nvinfo : EIATTR_PARAM_CBANK
	.align		4
        /*00b0*/ 	.byte	0x04, 0x0a
        /*00b2*/ 	.short	(.L_3787 - .L_3786)
	.align		4
.L_3786:
        /*00b4*/ 	.word	index@(.nv.constant0._ZN2at6native27unrolled_elementwise_kernelINS0_13BinaryFunctorIN3c108BFloat16ES4_S4_ZZZNS0_16fmax_kernel_cudaERNS_18TensorIteratorBaseEENKUlvE_clEvENKUlvE2_clEvEUlS4_S4_E_EESt5arrayIPcLm3EELi4E23TrivialOffsetCalculatorILi2EjESE_ILi1EjENS0_6memory15LoadWithoutCastENSH_16StoreWithoutCastEEEviT_T0_T2_T3_T4_T5_)
        /*00b8*/ 	.short	0x0380
        /*00ba*/ 	.short	0x0024


	//----- nvinfo : EIATTR_SW_WAR
	.align		4
.L_3787:
        /*00bc*/ 	.byte	0x04, 0x36
        /*00be*/ 	.short	(.L_3789 - .L_3788)
.L_3788:
        /*00c0*/ 	.word	0x00000008
.L_3789:


//--------------------- .nv.info._ZN2at6native29vectorized_elementwise_kernelILi2ENS0_13BinaryFunctorIN3c108BFloat16ES4_S4_ZZZNS0_16fmax_kernel_cudaERNS_18TensorIteratorBaseEENKUlvE_clEvENKUlvE2_clEvEUlS4_S4_E_EESt5arrayIPcLm3EEEEviT0_T1_ --------------------------
	.section	.nv.info._ZN2at6native29vectorized_elementwise_kernelILi2ENS0_13BinaryFunctorIN3c108BFloat16ES4_S4_ZZZNS0_16fmax_kernel_cudaERNS_18TensorIteratorBaseEENKUlvE_clEvENKUlvE2_clEvEUlS4_S4_E_EESt5arrayIPcLm3EEEEviT0_T1_,"",@"SHT_CUDA_INFO"
	.sectionflags	@""
	.align	4


	//----- nvinfo : EIATTR_CUDA_API_VERSION
	.align		4
        /*0000*/ 	.byte	0x04, 0x37
        /*0002*/ 	.short	(.L_3791 - .L_3790)
.L_3790:
        /*0004*/ 	.word	0x00000082


	//----- nvinfo : EIATTR_KPARAM_INFO
	.align		4
.L_3791:
        /*0008*/ 	.byte	0x04, 0x17
        /*000a*/ 	.short	(.L_3793 - .L_3792)
.L_3792:
        /*000c*/ 	.word	0x00000000
        /*0010*/ 	.short	0x0002
        /*0012*/ 	.short	0x0008
        /*0014*/ 	.byte	0x00, 0xf0, 0x61, 0x00


	//----- nvinfo : EIATTR_KPARAM_INFO
	.align		4
.L_3793:
        /*0018*/ 	.byte	0x04, 0x17
        /*001a*/ 	.short	(.L_3795 - .L_3794)
.L_3794:
        /*001c*/ 	.word	0x00000000
        /*0020*/ 	.short	0x0001
        /*0022*/ 	.short	0x0004
        /*0024*/ 	.byte	0x00, 0xf0, 0x05, 0x00


	//----- nvinfo : EIATTR_KPARAM_INFO
	.align		4
.L_3795:
        /*0028*/ 	.byte	0x04, 0x17
        /*002a*/ 	.short	(.L_3797 - .L_3796)
.L_3796:
        /*002c*/ 	.word	0x00000000
        /*0030*/ 	.short	0x0000
        /*0032*/ 	.short	0x0000
        /*0034*/ 	.byte	0x00, 0xf0, 0x11, 0x00


	//----- nvinfo : EIATTR_SPARSE_MMA_MASK
	.align		4
.L_3797:
        /*0038*/ 	.byte	0x03, 0x50
        /*003a*/ 	.short	0x0000


	//----- nvinfo : EIATTR_MAXREG_COUNT
	.align		4
        /*003c*/ 	.byte	0x03, 0x1b
        /*003e*/ 	.short	0x00ff


	//----- nvinfo : EIATTR_MERCURY_ISA_VERSION
	.align		4
        /*0040*/ 	.byte	0x03, 0x5f
        /*0042*/ 	.short	0x0101


	//----- nvinfo : EIATTR_VRC_CTA_INIT_COUNT
	.align		4
        /*0044*/ 	.byte	0x02, 0x4a
	.zero		1
	.zero		1


	//----- nvinfo : EIATTR_EXIT_INSTR_OFFSETS
	.align		4
        /*0048*/ 	.byte	0x04, 0x1c
        /*004a*/ 	.short	(.L_3799 - .L_3798)


	//   ....[0]....
.L_3798:
        /*004c*/ 	.word	0x00000c60


	//   ....[1]....
        /*0050*/ 	.word	0x00000cb0


	//   ....[2]....
        /*0054*/ 	.word	0x00001060


	//----- nvinfo : EIATTR_MAX_THREADS
	.align		4
.L_3799:
        /*0058*/ 	.byte	0x04, 0x05
        /*005a*/ 	.short	(.L_3801 - .L_3800)
.L_3800:
        /*005c*/ 	.word	0x00000080
        /*0060*/ 	.word	0x00000001
        /*0064*/ 	.word	0x00000001


	//----- nvinfo : EIATTR_CRS_STACK_SIZE
	.align		4
.L_3801:
        /*0068*/ 	.byte	0x04, 0x1e
        /*006a*/ 	.short	(.L_3803 - .L_3802)
.L_3802:
        /*006c*/ 	.word	0x00000000


	//----- nvinfo : EIATTR_CBANK_PARAM_SIZE
	.align		4
.L_3803:
        /*0070*/ 	.byte	0x03, 0x19
        /*0072*/ 	.short	0x0020


	//----- nvinfo : EIATTR_PARAM_CBANK
	.align		4
        /*0074*/ 	.byte	0x04, 0x0a
        /*0076*/ 	.short	(.L_3805 - .L_3804)
	.align		4
.L_3804:
        /*0078*/ 	.word	index@(.nv.constant0._ZN2at6native29vectorized_elementwise_kernelILi2ENS0_13BinaryFunctorIN3c108BFloat16ES4_S4_ZZZNS0_16fmax_kernel_cudaERNS_18TensorIteratorBaseEENKUlvE_clEvENKUlvE2_clEvEUlS4_S4_E_EESt5arrayIPcLm3EEEEviT0_T1_)
        /*007c*/ 	.short	0x0380
        /*007e*/ 	.short	0x0020


	//----- nvinfo : EIATTR_SW_WAR
	.align		4
.L_3805:
        /*0080*/ 	.byte	0x04, 0x36
        /*0082*/ 	.short	(.L_3807 - .L_3806)
.L_3806:
        /*0084*/ 	.word	0x00000008
.L_3807:


//--------------------- .nv.info._ZN2at6native29vectorized_elementwise_kernelILi4ENS0_13BinaryFunctorIN3c108BFloat16ES4_S4_ZZZNS0_16fmax_kernel_cudaERNS_18TensorIteratorBaseEENKUlvE_clEvENKUlvE2_clEvEUlS4_S4_E_EESt5arrayIPcLm3EEEEviT0_T1_ --------------------------
	.section	.nv.info._ZN2at6native29vectorized_elementwise_kernelILi4ENS0_13BinaryFunctorIN3c108BFloat16ES4_S4_ZZZNS0_16fmax_kernel_cudaERNS_18TensorIteratorBaseEENKUlvE_clEvENKUlvE2_clEvEUlS4_S4_E_EESt5arrayIPcLm3EEEEviT0_T1_,"",@"SHT_CUDA_INFO"
	.sectionflags	@""
	.align	4


	//----- nvinfo : EIATTR_CUDA_API_VERSION
	.align		4
        /*0000*/ 	.byte	0x04, 0x37
        /*0002*/ 	.short	(.L_3809 - .L_3808)
.L_3808:
        /*0004*/ 	.word	0x00000082


	//----- nvinfo : EIATTR_KPARAM_INFO
	.align		4
.L_3809:
        /*0008*/ 	.byte	0x04, 0x17
        /*000a*/ 	.short	(.L_3811 - .L_3810)
.L_3810:
        /*000c*/ 	.word	0x00000000
        /*0010*/ 	.short	0x0002
        /*0012*/ 	.short	0x0008
        /*0014*/ 	.byte	0x00, 0xf0, 0x61, 0x00


	//----- nvinfo : EIATTR_KPARAM_INFO
	.align		4
.L_3811:
        /*0018*/ 	.byte	0x04, 0x17
        /*001a*/ 	.short	(.L_3813 - .L_3812)
.L_3812:
        /*001c*/ 	.word	0x00000000
        /*0020*/ 	.short	0x0001
        /*0022*/ 	.short	0x0004
        /*0024*/ 	.byte	0x00, 0xf0, 0x05, 0x00


	//----- nvinfo : EIATTR_KPARAM_INFO
	.align		4
.L_3813:
        /*0028*/ 	.byte	0x04, 0x17
        /*002a*/ 	.short	(.L_3815 - .L_3814)
.L_3814:
        /*002c*/ 	.word	0x00000000
        /*0030*/ 	.short	0x0000
        /*0032*/ 	.short	0x0000
        /*0034*/ 	.byte	0x00, 0xf0, 0x11, 0x00


	//----- nvinfo : EIATTR_SPARSE_MMA_MASK
	.align		4
.L_3815:
        /*0038*/ 	.byte	0x03, 0x50
        /*003a*/ 	.short	0x0000


	//----- nvinfo : EIATTR_MAXREG_COUNT
	.align		4
        /*003c*/ 	.byte	0x03, 0x1b
        /*003e*/ 	.short	0x00ff


	//----- nvinfo : EIATTR_MERCURY_ISA_VERSION
	.align		4
        /*0040*/ 	.byte	0x03, 0x5f
        /*0042*/ 	.short	0x0101


	//----- nvinfo : EIATTR_VRC_CTA_INIT_COUNT
	.align		4
        /*0044*/ 	.byte	0x02, 0x4a
	.zero		1
	.zero		1


	//----- nvinfo : EIATTR_EXIT_INSTR_OFFSETS
	.align		4
        /*0048*/ 	.byte	0x04, 0x1c
        /*004a*/ 	.short	(.L_3817 - .L_3816)


	//   ....[0]....
.L_3816:
        /*004c*/ 	.word	0x00000c60


	//   ....[1]....
        /*0050*/ 	.word	0x00000cb0


	//   ....[2]....
        /*0054*/ 	.word	0x00001000


	//----- nvinfo : EIATTR_MAX_THREADS
	.align		4
.L_3817:
        /*0058*/ 	.byte	0x04, 0x05
        /*005a*/ 	.short	(.L_3819 - .L_3818)
.L_3818:
        /*005c*/ 	.word	0x00000080
        /*0060*/ 	.word	0x00000001
        /*0064*/ 	.word	0x00000001


	//----- nvinfo : EIATTR_CRS_STACK_SIZE
	.align		4
.L_3819:
        /*0068*/ 	.byte	0x04, 0x1e
        /*006a*/ 	.short	(.L_3821 - .L_3820)
.L_3820:
        /*006c*/ 	.word	0x00000000


	//----- nvinfo : EIATTR_CBANK_PARAM_SIZE
	.align		4
.L_3821:
        /*0070*/ 	.byte	0x03, 0x19
        /*0072*/ 	.short	0x0020


	//----- nvinfo : EIATTR_PARAM_CBANK
	.align		4
        /*0074*/ 	.byte	0x04, 0x0a
        /*0076*/ 	.short	(.L_3823 - .L_3822)
	.align		4
.L_3822:
        /*0078*/ 	.word	index@(.nv.constant0._ZN2at6native29vectorized_elementwise_kernelILi4ENS0_13BinaryFunctorIN3c108BFloat16ES4_S4_ZZZNS0_16fmax_kernel_cudaERNS_18TensorIteratorBaseEENKUlvE_clEvENKUlvE2_clEvEUlS4_S4_E_EESt5arrayIPcLm3EEEEviT0_T1_)
        /*007c*/ 	.short	0x0380
        /*007e*/ 	.short	0x0020


	//----- nvinfo : EIATTR_SW_WAR
	.align		4
.L_3823:
        /*0080*/ 	.byte	0x04, 0x36
        /*0082*/ 	.short	(.L_3825 - .L_3824)
.L_3824:
        /*0084*/ 	.word	0x00000008
.L_3825:


//--------------------- .nv.info._ZN2at6native29vectorized_elementwise_kernelILi8ENS0_13BinaryFunctorIN3c108BFloat16ES4_S4_ZZZNS0_16fmax_kernel_cudaERNS_18TensorIteratorBaseEENKUlvE_clEvENKUlvE2_clEvEUlS4_S4_E_EESt5arrayIPcLm3EEEEviT0_T1_ --------------------------
	.section	.nv.info._ZN2at6native29vectorized_elementwise_kernelILi8ENS0_13BinaryFunctorIN3c108BFloat16ES4_S4_ZZZNS0_16fmax_kernel_cudaERNS_18TensorIteratorBaseEENKUlvE_clEvENKUlvE2_clEvEUlS4_S4_E_EESt5arrayIPcLm3EEEEviT0_T1_,"",@"SHT_CUDA_INFO"
	.sectionflags	@""
	.align	4


	//----- nvinfo : EIATTR_CUDA_API_VERSION
	.align		4
        /*0000*/ 	.byte	0x04, 0x37
        /*0002*/ 	.short	(.L_3827 - .L_3826)
.L_3826:
        /*0004*/ 	.word	0x00000082


	//----- nvinfo : EIATTR_KPARAM_INFO
	.align		4
.L_3827:
        /*0008*/ 	.byte	0x04, 0x17
        /*000a*/ 	.short	(.L_3829 - .L_3828)
.L_3828:
        /*000c*/ 	.word	0x00000000
        /*0010*/ 	.short	0x0002
        /*0012*/ 	.short	0x0008
        /*0014*/ 	.byte	0x00, 0xf0, 0x61, 0x00


	//----- nvinfo : EIATTR_KPARAM_INFO
	.align		4
.L_3829:
        /*0018*/ 	.byte	0x04, 0x17
        /*001a*/ 	.short	(.L_3831 - .L_3830)
.L_3830:
        /*001c*/ 	.word	0x00000000
        /*0020*/ 	.short	0x0001
        /*0022*/ 	.short	0x0004
        /*0024*/ 	.byte	0x00, 0xf0, 0x05, 0x00


	//----- nvinfo : EIATTR_KPARAM_INFO
	.align		4
.L_3831:
        /*0028*/ 	.byte	0x04, 0x17
        /*002a*/ 	.short	(.L_3833 - .L_3832)
.L_3832:
        /*002c*/ 	.word	0x00000000
        /*0030*/ 	.short	0x0000
        /*0032*/ 	.short	0x0000
        /*0034*/ 	.byte	0x00, 0xf0, 0x11, 0x00


	//----- nvinfo : EIATTR_SPARSE_MMA_MASK
	.align		4
.L_3833:
        /*0038*/ 	.byte	0x03, 0x50
        /*003a*/ 	.short	0x0000


	//----- nvinfo : EIATTR_MAXREG_COUNT
	.align		4
        /*003c*/ 	.byte	0x03, 0x1b
        /*003e*/ 	.short	0x00ff


	//----- nvinfo : EIATTR_MERCURY_ISA_VERSION
	.align		4
        /*0040*/ 	.byte	0x03, 0x5f
        /*0042*/ 	.short	0x0101


	//----- nvinfo : EIATTR_VRC_CTA_INIT_COUNT
	.align		4
        /*0044*/ 	.byte	0x02, 0x4a
	.zero		1
	.zero		1


	//----- nvinfo : EIATTR_EXIT_INSTR_OFFSETS
	.align		4
        /*0048*/ 	.byte	0x04, 0x1c
        /*004a*/ 	.short	(.L_3835 - .L_3834)


	//   ....[0]....
.L_3834:
        /*004c*/ 	.word	0x00000010


	//----- nvinfo : EIATTR_MAX_THREADS
	.align		4
.L_3835:
        /*0050*/ 	.byte	0x04, 0x05
        /*0052*/ 	.short	(.L_3837 - .L_3836)
.L_3836:
        /*0054*/ 	.word	0x00000080
        /*0058*/ 	.word	0x00000001
        /*005c*/ 	.word	0x00000001


	//----- nvinfo : EIATTR_CBANK_PARAM_SIZE
	.align		4
.L_3837:
        /*0060*/ 	.byte	0x03, 0x19
        /*0062*/ 	.short	0x0020


	//----- nvinfo : EIATTR_PARAM_CBANK
	.align		4
        /*0064*/ 	.byte	0x04, 0x0a
        /*0066*/ 	.short	(.L_3839 - .L_3838)
	.align		4
.L_3838:
        /*0068*/ 	.word	index@(.nv.constant0._ZN2at6native29vectorized_elementwise_kernelILi8ENS0_13BinaryFunctorIN3c108BFloat16ES4_S4_ZZZNS0_16fmax_kernel_cudaERNS_18TensorIteratorBaseEENKUlvE_clEvENKUlvE2_clEvEUlS4_S4_E_EESt5arrayIPcLm3EEEEviT0_T1_)
        /*006c*/ 	.short	0x0380
        /*006e*/ 	.short	0x0020


	//----- nvinfo : EIATTR_SW_WAR
	.align		4
.L_3839:
        /*0070*/ 	.byte	0x04, 0x36
        /*0072*/ 	.short	(.L_3841 - .L_3840)
.L_3840:
        /*0074*/ 	.word	0x00000008
.L_3841:


//--------------------- .nv.info._ZN2at6native18elementwise_kernelILi128ELi4EZNS0_15gpu_kernel_implINS0_13AUnaryFunctorIN3c104HalfES5_S5_ZZZNS0_16fmax_kernel_cudaERNS_18TensorIteratorBaseEENKUlvE_clEvENKUlvE1_clEvEUlS5_S5_E_EEEEvS7_RKT_EUliE_EEviT1_ --------------------------
	.section	.nv.info._ZN2at6native18elementwise_kernelILi128ELi4EZNS0_15gpu_kernel_implINS0_13AUnaryFunctorIN3c104HalfES5_S5_ZZZNS0_16fmax_kernel_cudaERNS_18TensorIteratorBaseEENKUlvE_clEvENKUlvE1_clEvEUlS5_S5_E_EEEEvS7_RKT_EUliE_EEviT1_,"",@"SHT_CUDA_INFO"
	.sectionflags	@""
	.align	4


	//----- nvinfo : EIATTR_CUDA_API_VERSION
	.align		4
        /*0000*/ 	.byte	0x04, 0x37
        /*0002*/ 	.short	(.L_3843 - .L_3842)
.L_3842:
        /*0004*/ 	.word	0x00000082


	//----- nvinfo : EIATTR_KPARAM_INFO
	.align		4
.L_3843:
        /*0008*/ 	.byte	0x04, 0x17
        /*000a*/ 	.short	(.L_3845 - .L_3844)
.L_3844:
        /*000c*/ 	.word	0x00000000
        /*0010*/ 	.short	0x0001
        /*0012*/ 	.short	0x0008
        /*0014*/ 	.byte	0x00, 0xf0, 0x61, 0x08


	//----- nvinfo : EIATTR_KPARAM_INFO
	.align		4
.L_3845:
        /*0018*/ 	.byte	0x04, 0x17
        /*001a*/ 	.short	(.L_3847 - .L_3846)
.L_3846:
        /*001c*/ 	.word	0x00000000
        /*0020*/ 	.short	0x0000
        /*0022*/ 	.short	0x0000
        /*0024*/ 	.byte	0x00, 0xf0, 0x11, 0x00


	//----- nvinfo : EIATTR_SPARSE_MMA_MASK
	.align		4
.L_3847:
        /*0028*/ 	.byte	0x03, 0x50
        /*002a*/ 	.short	0x0000


	//----- nvinfo : EIATTR_MAXREG_COUNT
	.align		4
        /*002c*/ 	.byte	0x03, 0x1b
        /*002e*/ 	.short	0x0080


	//----- nvinfo : EIATTR_EXTERNS
	.align		4
        /*0030*/ 	.byte	0x04, 0x0f
        /*0032*/ 	.short	(.L_3849 - .L_3848)


	//   ....[0]....
	.align		4
.L_3848:
        /*0034*/ 	.word	index@(__assertfail)


	//----- nvinfo : EIATTR_MERCURY_ISA_VERSION
	.align		4
.L_3849:
        /*0038*/ 	.byte	0x03, 0x5f
        /*003a*/ 	.short	0x0101


	//----- nvinfo : EIATTR_VRC_CTA_INIT_COUNT
	.align		4
        /*003c*/ 	.byte	0x02, 0x4a
	.zero		1
	.zero		1


	//----- nvinfo : EIATTR_SYSCALL_OFFSETS
	.align		4
        /*0040*/ 	.byte	0x04, 0x46
        /*0042*/ 	.short	(.L_3851 - .L_3850)


	//   ....[0]....
.L_3850:
        /*0044*/ 	.word	0x00002270


	//   ....[1]....
        /*0048*/ 	.word	0x000031a0


	//   ....[2]....
        /*004c*/ 	.word	0x000055b0


	//   ....[3]....
        /*0050*/ 	.word	0x00006310


	//   ....[4]....
        /*0054*/ 	.word	0x00008830


	//   ....[5]....
        /*0058*/ 	.word	0x00009590


	//   ....[6]....
        /*005c*/ 	.word	0x0000bac0


	//   ....[7]....
        /*0060*/ 	.word	0x0000c7f0


	//----- nvinfo : EIATTR_EXIT_INSTR_OFFSETS
	.align		4
.L_3851:
        /*0064*/ 	.byte	0x04, 0x1c
        /*0066*/ 	.short	(.L_3853 - .L_3852)


	//   ....[0]....
.L_3852:
        /*0068*/ 	.word	0x00009870


	//   ....[1]....
        /*006c*/ 	.word	0x0000bc90


	//   ....[2]....
        /*0070*/ 	.word	0x0000bcd0


	//   ....[3]....
        /*0074*/ 	.word	0x0000bd70


	//   ....[4]....
        /*0078*/ 	.word	0x0000bdb0


	//   ....[5]....
        /*007c*/ 	.word	0x0000bdf0


	//   ....[6]....
        /*0080*/ 	.word	0x0000be80


	//   ....[7]....
        /*0084*/ 	.word	0x0000bea0


	//   ....[8]....
        /*0088*/ 	.word	0x0000bf40


	//   ....[9]....
        /*008c*/ 	.word	0x0000bf90


	//   ....[10]....
        /*0090*/ 	.word	0x0000bfe0


	//   ....[11]....
        /*0094*/ 	.word	0x0000c0c0


	//   ....[12]....
        /*0098*/ 	.word	0x0000c230


	//   ....[13]....
        /*009c*/ 	.word	0x0000c3a0


	//   ....[14]....
        /*00a0*/ 	.word	0x0000c500


	//   ....[15]....
        /*00a4*/ 	.word	0x0000c540


	//   ....[16]....
        /*00a8*/ 	.word	0x0000c580


	//   ....[17]....
        /*00ac*/ 	.word	0x0000c630


	//   ....[18]....
        /*00b0*/ 	.word	0x0000c690


	//   ....[19]....
        /*00b4*/ 	.word	0x0000c800


	//   ....[20]....
        /*00b8*/ 	.word	0x0000c910


	//   ....[21]....
        /*00bc*/ 	.word	0x0000ca50


	//   ....[22]....
        /*00c0*/ 	.word	0x0000ca90


	//----- nvinfo : EIATTR_MAX_THREADS
	.align		4
.L_3853:
        /*00c4*/ 	.byte	0x04, 0x05
        /*00c6*/ 	.short	(.L_3855 - .L_3854)
.L_3854:
        /*00c8*/ 	.word	0x00000080
        /*00cc*/ 	.word	0x00000001
        /*00d0*/ 	.word	0x00000001


	//----- nvinfo : EIATTR_CRS_STACK_SIZE
	.align		4
.L_3855:
        /*00d4*/ 	.byte	0x04, 0x1e
        /*00d6*/ 	.short	(.L_3857 - .L_3856)
.L_3856:
        /*00d8*/ 	.word	0x00000000


	//----- nvinfo : EIATTR_CBANK_PARAM_SIZE
	.align		4
.L_3857:
        /*00dc*/ 	.byte	0x03, 0x19
        /*00de*/ 	.short	0x0220


	//----- nvinfo : EIATTR_PARAM_CBANK
	.align		4
        /*00e0*/ 	.byte	0x04, 0x0a
        /*00e2*/ 	.short	(.L_3859 - .L_3858)
	.align		4
.L_3858:
        /*00e4*/ 	.word	index@(.nv.constant0._ZN2at6native18elementwise_kernelILi128ELi4EZNS0_15gpu_kernel_implINS0_13AUnaryFunctorIN3c104HalfES5_S5_ZZZNS0_16fmax_kernel_cudaERNS_18TensorIteratorBaseEENKUlvE_clEvENKUlvE1_clEvEUlS5_S5_E_EEEEvS7_RKT_EUliE_EEviT1_)
        /*00e8*/ 	.short	0x0380
        /*00ea*/ 	.short	0x0220


	//----- nvinfo : EIATTR_SW_WAR
	.align		4
.L_3859:
        /*00ec*/ 	.byte	0x04, 0x36
        /*00ee*/ 	.short	(.L_3861 - .L_3860)
.L_3860:
        /*00f0*/ 	.word	0x00000008
.L_3861:


//--------------------- .nv.info._ZN2at6native27unrolled_elementwise_kernelINS0_13AUnaryFunctorIN3c104HalfES4_S4_ZZZNS0_16fmax_kernel_cudaERNS_18TensorIteratorBaseEENKUlvE_clEvENKUlvE1_clEvEUlS4_S4_E_EESt5arrayIPcLm2EELi4E23TrivialOffsetCalculatorILi1EjESF_NS0_6memory12LoadWithCastILi1EEENSG_13StoreWithCastILi1EEEEEviT_T0_T2_T3_T4_T5_ --------------------------
	.section	.nv.info._ZN2at6native27unrolled_elementwise_kernelINS0_13AUnaryFunctorIN3c104HalfES4_S4_ZZZNS0_16fmax_kernel_cudaERNS_18TensorIteratorBaseEENKUlvE_clEvENKUlvE1_clEvEUlS4_S4_E_EESt5arrayIPcLm2EELi4E23TrivialOffsetCalculatorILi1EjESF_NS0_6memory12LoadWithCastILi1EEENSG_13StoreWithCastILi1EEEEEviT_T0_T2_T3_T4_T5_,"",@"SHT_CUDA_INFO"
	.sectionflags	@""
	.align	4


	//----- nvinfo : EIATTR_CUDA_API_VERSION
	.align		4
        /*0000*/ 	.byte	0x04, 0x37
        /*0002*/ 	.short	(.L_3863 - .L_3862)
.L_3862:
        /*0004*/ 	.word	0x00000082


	//----- nvinfo : EIATTR_KPARAM_INFO
	.align		4
.L_3863:
        /*0008*/ 	.byte	0x04, 0x17
        /*000a*/ 	.short	(.L_3865 - .L_3864)
.L_3864:
        /*000c*/ 	.word	0x00000000
        /*0010*/ 	.short	0x0006
        /*0012*/ 	.short	0x0024
        /*0014*/ 	.byte	0x00, 0xf0, 0x21, 0x00


	//----- nvinfo : EIATTR_KPARAM_INFO
	.align		4
.L_3865:
        /*0018*/ 	.byte	0x04, 0x17
        /*001a*/ 	.short	(.L_3867 - .L_3866)
.L_3866:
        /*001c*/ 	.word	0x00000000
        /*0020*/ 	.short	0x0005
        /*0022*/ 	.short	0x001c
        /*0024*/ 	.byte	0x00, 0xf0, 0x21, 0x00


	//----- nvinfo : EIATTR_KPARAM_INFO
	.align		4
.L_3867:
        /*0028*/ 	.byte	0x04, 0x17
        /*002a*/ 	.short	(.L_3869 - .L_3868)
.L_3868:
        /*002c*/ 	.word	0x00000000
        /*0030*/ 	.short	0x0004
        /*0032*/ 	.short	0x0019
        /*0034*/ 	.byte	0x00, 0xf0, 0x05, 0x00


	//----- nvinfo : EIATTR_KPARAM_INFO
	.align		4
.L_3869:
        /*0038*/ 	.byte	0x04, 0x17
        /*003a*/ 	.short	(.L_3871 - .L_3870)
.L_3870:
        /*003c*/ 	.word	0x00000000
        /*0040*/ 	.short	0x0003
        /*0042*/ 	.short	0x0018
        /*0044*/ 	.byte	0x00, 0xf0, 0x05, 0x00


	//----- nvinfo : EIATTR_KPARAM_INFO
	.align		4
.L_3871:
        /*0048*/ 	.byte	0x04, 0x17
        /*004a*/ 	.short	(.L_3873 - .L_3872)
.L_3872:
        /*004c*/ 	.word	0x00000000
        /*0050*/ 	.short	0x0002
        /*0052*/ 	.short	0x0008
        /*0054*/ 	.byte	0x00, 0xf0, 0x41, 0x00


	//----- nvinfo : EIATTR_KPARAM_INFO
	.align		4
.L_3873:
        /*0058*/ 	.byte	0x04, 0x17
        /*005a*/ 	.short	(.L_3875 - .L_3874)
.L_3874:
        /*005c*/ 	.word	0x00000000
        /*0060*/ 	.short	0x0001
        /*0062*/ 	.short	0x0004
        /*0064*/ 	.byte	0x00, 0xf0, 0x11, 0x00


	//----- nvinfo : EIATTR_KPARAM_INFO
	.align		4
.L_3875:
        /*0068*/ 	.byte	0x04, 0x17
        /*006a*/ 	.short	(.L_3877 - .L_3876)
.L_3876:
        /*006c*/ 	.word	0x00000000
        /*0070*/ 	.short	0x0000
        /*0072*/ 	.short	0x0000
        /*0074*/ 	.byte	0x00, 0xf0, 0x11, 0x00


	//----- nvinfo : EIATTR_SPARSE_MMA_MASK
	.align		4
.L_3877:
        /*0078*/ 	.byte	0x03, 0x50
        /*007a*/ 	.short	0x0000


	//----- nvinfo : EIATTR_MAXREG_COUNT
	.align		4
        /*007c*/ 	.byte	0x03, 0x1b
        /*007e*/ 	.short	0x00ff


	//----- nvinfo : EIATTR_EXTERNS
	.align		4
        /*0080*/ 	.byte	0x04, 0x0f
        /*0082*/ 	.short	(.L_3879 - .L_3878)


	//   ....[0]....
	.align		4
.L_3878:
        /*0084*/ 	.word	index@(__assertfail)


	//----- nvinfo : EIATTR_MERCURY_ISA_VERSION
	.align		4
.L_3879:
        /*0088*/ 	.byte	0x03, 0x5f
        /*008a*/ 	.short	0x0101


	//----- nvinfo : EIATTR_VRC_CTA_INIT_COUNT
	.align		4
        /*008c*/ 	.byte	0x02, 0x4a
	.zero		1
	.zero		1


	//----- nvinfo : EIATTR_SYSCALL_OFFSETS
	.align		4
        /*0090*/ 	.byte	0x04, 0x46
        /*0092*/ 	.short	(.L_3881 - .L_3880)


	//   ....[0]....
.L_3880:
        /*0094*/ 	.word	0x00001040


	//   ....[1]....
        /*0098*/ 	.word	0x00002260


	//   ....[2]....
        /*009c*/ 	.word	0x000033c0


	//   ....[3]....
        /*00a0*/ 	.word	0x00004440


	//   ....[4]....
        /*00a4*/ 	.word	0x000055c0


	//   ....[5]....
        /*00a8*/ 	.word	0x00006480


	//   ....[6]....
        /*00ac*/ 	.word	0x00007400


	//   ....[7]....
        /*00b0*/ 	.word	0x00008380


	//----- nvinfo : EIATTR_EXIT_INSTR_OFFSETS
	.align		4
.L_3881:
        /*00b4*/ 	.byte	0x04, 0x1c
        /*00b6*/ 	.short	(.L_3883 - .L_3882)


	//   ....[0]....
.L_3882:
        /*00b8*/ 	.word	0x000076d0


	//   ....[1]....
        /*00bc*/ 	.word	0x00007820


	//   ....[2]....
        /*00c0*/ 	.word	0x00007860


	//   ....[3]....
        /*00c4*/ 	.word	0x00007900


	//   ....[4]....
        /*00c8*/ 	.word	0x00007940


	//   ....[5]....
        /*00cc*/ 	.word	0x00007980


	//   ....[6]....
        /*00d0*/ 	.word	0x00007a10


	//   ....[7]....
        /*00d4*/ 	.word	0x00007a30


	//   ....[8]....
        /*00d8*/ 	.word	0x00007ad0


	//   ....[9]....
        /*00dc*/ 	.word	0x00007b20


	//   ....[10]....
        /*00e0*/ 	.word	0x00007b70


	//   ....[11]....
        /*00e4*/ 	.word	0x00007c50


	//   ....[12]....
        /*00e8*/ 	.word	0x00007dc0


	//   ....[13]....
        /*00ec*/ 	.word	0x00007f30


	//   ....[14]....
        /*00f0*/ 	.word	0x00008090


	//   ....[15]....
        /*00f4*/ 	.word	0x000080d0


	//   ....[16]....
        /*00f8*/ 	.word	0x00008110


	//   ....[17]....
        /*00fc*/ 	.word	0x000081c0


	//   ....[18]....
        /*0100*/ 	.word	0x00008220


	//   ....[19]....
        /*0104*/ 	.word	0x00008390


	//   ....[20]....
        /*0108*/ 	.word	0x000084a0


	//   ....[21]....
        /*010c*/ 	.word	0x000085e0


	//   ....[22]....
        /*0110*/ 	.word	0x00008620


	//----- nvinfo : EIATTR_MAX_THREADS
	.align		4
.L_3883:
        /*0114*/ 	.byte	0x04, 0x05
        /*0116*/ 	.short	(.L_3885 - .L_3884)
.L_3884:
        /*0118*/ 	.word	0x00000080
        /*011c*/ 	.word	0x00000001
        /*0120*/ 	.word	0x00000001


	//----- nvinfo : EIATTR_CRS_STACK_SIZE
	.align		4
.L_3885:
        /*0124*/ 	.byte	0x04, 0x1e
        /*0126*/ 	.short	(.L_3887 - .L_3886)
.L_3886:
        /*0128*/ 	.word	0x00000000


	//----- nvinfo : EIATTR_CBANK_PARAM_SIZE
	.align		4
.L_3887:
        /*012c*/ 	.byte	0x03, 0x19
        /*012e*/ 	.short	0x002c


	//----- nvinfo : EIATTR_PARAM_CBANK
	.align		4
        /*0130*/ 	.byte	0x04, 0x0a
        /*0132*/ 	.short	(.L_3889 - .L_3888)
	.align		4
.L_3888:
        /*0134*/ 	.word	index@(.nv.constant0._ZN2at6native27unrolled_elementwise_kernelINS0_13AUnaryFunctorIN3c104HalfES4_S4_ZZZNS0_16fmax_kernel_cudaERNS_18TensorIteratorBaseEENKUlvE_clEvENKUlvE1_clEvEUlS4_S4_E_EESt5arrayIPcLm2EELi4E23TrivialOffsetCalculatorILi1EjESF_NS0_6memory12LoadWithCastILi1EEENSG_13StoreWithCastILi1EEEEEviT_T0_T2_T3_T4_T5_)
        /*0138*/ 	.short	0x0380
        /*013a*/ 	.short	0x002c


	//----- nvinfo : EIATTR_SW_WAR
	.align		4
.L_3889:
        /*013c*/ 	.byte	0x04, 0x36
        /*013e*/ 	.short	(.L_3891 - .L_3890)
.L_3890:
        /*0140*/ 	.word	0x00000008
.L_3891:


//--------------------- .nv.info._ZN2at6native18elementwise_kernelILi128ELi4EZNS0_22gpu_kernel_impl_nocastINS0_13AUnaryFunctorIN3c104HalfES5_S5_ZZZNS0_16fmax_kernel_cudaERNS_18TensorIteratorBaseEENKUlvE_clEvENKUlvE1_clEvEUlS5_S5_E_EEEEvS7_RKT_EUliE_EEviT1_ --------------------------
	.section	.nv.info._ZN2at6native18elementwise_kernelILi128ELi4EZNS0_22gpu_kernel_impl_nocastINS0_13AUnaryFunctorIN3c104HalfES5_S5_ZZZNS0_16fmax_kernel_cudaERNS_18TensorIteratorBaseEENKUlvE_clEvENKUlvE1_clEvEUlS5_S5_E_EEEEvS7_RKT_EUliE_EEviT1_,"",@"SHT_CUDA_INFO"
	.sectionflags	@""
	.align	4


	//----- nvinfo : EIATTR_CUDA_API_VERSION
	.align		4
        /*0000*/ 	.byte	0x04, 0x37
        /*0002*/ 	.short	(.L_3893 - .L_3892)
.L_3892:
        /*0004*/ 	.word	0x00000082


	//----- nvinfo : EIATTR_KPARAM_INFO
	.align		4
.L_3893:
        /*0008*/ 	.byte	0x04, 0x17
        /*000a*/ 	.short	(.L_3895 - .L_3894)
.L_3894:
        /*000c*/ 	.word	0x00000000
        /*0010*/ 	.short	0x0001
        /*0012*/ 	.short	0x0008
        /*0014*/ 	.byte	0x00, 0xf0, 0x61, 0x08


	//----- nvinfo : EIATTR_KPARAM_INFO
	.align		4
.L_3895:
        /*0018*/ 	.byte	0x04, 0x17
        /*001a*/ 	.short	(.L_3897 - .L_3896)
.L_3896:
        /*001c*/ 	.word	0x00000000
        /*0020*/ 	.short	0x0000
        /*0022*/ 	.short	0x0000
        /*0024*/ 	.byte	0x00, 0xf0, 0x11, 0x00


	//----- nvinfo : EIATTR_SPARSE_MMA_MASK
	.align		4
.L_3897:
        /*0028*/ 	.byte	0x03, 0x50
        /*002a*/ 	.short	0x0000


	//----- nvinfo : EIATTR_MAXREG_COUNT
	.align		4
        /*002c*/ 	.byte	0x03, 0x1b
        /*002e*/ 	.short	0x0080


	//----- nvinfo : EIATTR_MERCURY_ISA_VERSION
	.align		4
        /*0030*/ 	.byte	0x03, 0x5f
        /*0032*/ 	.short	0x0101


	//----- nvinfo : EIATTR_VRC_CTA_INIT_COUNT
	.align		4
        /*0034*/ 	.byte	0x02, 0x4a
	.zero		1
	.zero		1


	//----- nvinfo : EIATTR_EXIT_INSTR_OFFSETS
	.align		4
        /*0038*/ 	.byte	0x04, 0x1c
        /*003a*/ 	.short	(.L_3899 - .L_3898)


	//   ....[0]....
.L_3898:
        /*003c*/ 	.word	0x00000360


	//   ....[1]....
        /*0040*/ 	.word	0x00000400


	//   ....[2]....
        /*0044*/ 	.word	0x00003f80


	//   ....[3]....
        /*0048*/ 	.word	0x000052f0


	//----- nvinfo : EIATTR_MAX_THREADS
	.align		4
.L_3899:
        /*004c*/ 	.byte	0x04, 0x05
        /*004e*/ 	.short	(.L_3901 - .L_3900)
.L_3900:
        /*0050*/ 	.word	0x00000080
        /*0054*/ 	.word	0x00000001
        /*0058*/ 	.word	0x00000001


	//----- nvinfo : EIATTR_CRS_STACK_SIZE
	.align		4
.L_3901:
        /*005c*/ 	.byte	0x04, 0x1e
        /*005e*/ 	.short	(.L_3903 - .L_3902)
.L_3902:
        /*0060*/ 	.word	0x00000000


	//----- nvinfo : EIATTR_CBANK_PARAM_SIZE
	.align		4
.L_3903:
        /*0064*/ 	.byte	0x03, 0x19
        /*0066*/ 	.short	0x0220


	//----- nvinfo : EIATTR_PARAM_CBANK
	.align		4
        /*0068*/ 	.byte	0x04, 0x0a
        /*006a*/ 	.short	(.L_3905 - .L_3904)
	.align		4
.L_3904:
        /*006c*/ 	.word	index@(.nv.constant0._ZN2at6native18elementwise_kernelILi128ELi4EZNS0_22gpu_kernel_impl_nocastINS0_13AUnaryFunctorIN3c104HalfES5_S5_ZZZNS0_16fmax_kernel_cudaERNS_18TensorIteratorBaseEENKUlvE_clEvENKUlvE1_clEvEUlS5_S5_E_EEEEvS7_RKT_EUliE_EEviT1_)
        /*0070*/ 	.short	0x0380
        /*0072*/ 	.short	0x0220


	//----- nvinfo : EIATTR_SW_WAR
	.align		4
.L_3905:
        /*0074*/ 	.byte	0x04, 0x36
        /*0076*/ 	.short	(.L_3907 - .L_3906)
.L_3906:
        /*0078*/ 	.word	0x00000008
.L_3907:


//--------------------- .nv.info._ZN2at6native27unrolled_elementwise_kernelINS0_13AUnaryFunctorIN3c104HalfES4_S4_ZZZNS0_16fmax_kernel_cudaERNS_18TensorIteratorBaseEENKUlvE_clEvENKUlvE1_clEvEUlS4_S4_E_EESt5arrayIPcLm2EELi4E23TrivialOffsetCalculatorILi1EjESF_NS0_6memory15LoadWithoutCastENSG_16StoreWithoutCastEEEviT_T0_T2_T3_T4_T5_ --------------------------
	.section	.nv.info._ZN2at6native27unrolled_elementwise_kernelINS0_13AUnaryFunctorIN3c104HalfES4_S4_ZZZNS0_16fmax_kernel_cudaERNS_18TensorIteratorBaseEENKUlvE_clEvENKUlvE1_clEvEUlS4_S4_E_EESt5arrayIPcLm2EELi4E23TrivialOffsetCalculatorILi1EjESF_NS0_6memory15LoadWithoutCastENSG_16StoreWithoutCastEEEviT_T0_T2_T3_T4_T5_,"",@"SHT_CUDA_INFO"
	.sectionflags	@""
	.align	4


	//----- nvinfo : EIATTR_CUDA_API_VERSION
	.align		4
        /*0000*/ 	.byte	0x04, 0x37
        /*0002*/ 	.short	(.L_3909 - .L_3908)
.L_3908:
        /*0004*/ 	.word	0x00000082


	//----- nvinfo : EIATTR_KPARAM_INFO
	.align		4
.L_3909:
        /*0008*/ 	.byte	0x04, 0x17
        /*000a*/ 	.short	(.L_3911 - .L_3910)
.L_3910:
        /*000c*/ 	.word	0x00000000
        /*0010*/ 	.short	0x0006
        /*0012*/ 	.short	0x001b
        /*0014*/ 	.byte	0x00, 0xf0, 0x05, 0x00


	//----- nvinfo : EIATTR_KPARAM_INFO
	.align		4
.L_3911:
        /*0018*/ 	.byte	0x04, 0x17
        /*001a*/ 	.short	(.L_3913 - .L_3912)
.L_3912:
        /*001c*/ 	.word	0x00000000
        /*0020*/ 	.short	0x0005
        /*0022*/ 	.short	0x001a
        /*0024*/ 	.byte	0x00, 0xf0, 0x05, 0x00


	//----- nvinfo : EIATTR_KPARAM_INFO
	.align		4
.L_3913:
        /*0028*/ 	.byte	0x04, 0x17
        /*002a*/ 	.short	(.L_3915 - .L_3914)
.L_3914:
        /*002c*/ 	.word	0x00000000
        /*0030*/ 	.short	0x0004
        /*0032*/ 	.short	0x0019
        /*0034*/ 	.byte	0x00, 0xf0, 0x05, 0x00


	//----- nvinfo : EIATTR_KPARAM_INFO
	.align		4
.L_3915:
        /*0038*/ 	.byte	0x04, 0x17
        /*003a*/ 	.short	(.L_3917 - .L_3916)
.L_3916:
        /*003c*/ 	.word	0x00000000
        /*0040*/ 	.short	0x0003
        /*0042*/ 	.short	0x0018
        /*0044*/ 	.byte	0x00, 0xf0, 0x05, 0x00


	//----- nvinfo : EIATTR_KPARAM_INFO
	.align		4
.L_3917:
        /*0048*/ 	.byte	0x04, 0x17
        /*004a*/ 	.short	(.L_3919 - .L_3918)
.L_3918:
        /*004c*/ 	.word	0x00000000
        /*0050*/ 	.short	0x0002
        /*0052*/ 	.short	0x0008
        /*0054*/ 	.byte	0x00, 0xf0, 0x41, 0x00


	//----- nvinfo : EIATTR_KPARAM_INFO
	.align		4
.L_3919:
        /*0058*/ 	.byte	0x04, 0x17
        /*005a*/ 	.short	(.L_3921 - .L_3920)
.L_3920:
        /*005c*/ 	.word	0x00000000
        /*0060*/ 	.short	0x0001
        /*0062*/ 	.short	0x0004
        /*0064*/ 	.byte	0x00, 0xf0, 0x11, 0x00


	//----- nvinfo : EIATTR_KPARAM_INFO
	.align		4
.L_3921:
        /*0068*/ 	.byte	0x04, 0x17
        /*006a*/ 	.short	(.L_3923 - .L_3922)
.L_3922:
        /*006c*/ 	.word	0x00000000
        /*0070*/ 	.short	0x0000
        /*0072*/ 	.short	0x0000
        /*0074*/ 	.byte	0x00, 0xf0, 0x11, 0x00


	//----- nvinfo : EIATTR_SPARSE_MMA_MASK
	.align		4
.L_3923:
        /*0078*/ 	.byte	0x03, 0x50
        /*007a*/ 	.short	0x0000


	//----- nvinfo : EIATTR_MAXREG_COUNT
	.align		4
        /*007c*/ 	.byte	0x03, 0x1b
        /*007e*/ 	.short	0x00ff


	//----- nvinfo : EIATTR_MERCURY_ISA_VERSION
	.align		4
        /*0080*/ 	.byte	0x03, 0x5f
        /*0082*/ 	.short	0x0101


	//----- nvinfo : EIATTR_VRC_CTA_INIT_COUNT
	.align		4
        /*0084*/ 	.byte	0x02, 0x4a
	.zero		1
	.zero		1


	//----- nvinfo : EIATTR_EXIT_INSTR_OFFSETS
	.align		4
        /*0088*/ 	.byte	0x04, 0x1c
        /*008a*/ 	.short	(.L_3925 - .L_3924)


	//   ....[0]....
.L_3924:
        /*008c*/ 	.word	0x000004d0


	//   ....[1]....
        /*0090*/ 	.word	0x00000570


	//----- nvinfo : EIATTR_MAX_THREADS
	.align		4
.L_3925:
        /*0094*/ 	.byte	0x04, 0x05
        /*0096*/ 	.short	(.L_3927 - .L_3926)
.L_3926:
        /*0098*/ 	.word	0x00000080
        /*009c*/ 	.word	0x00000001
        /*00a0*/ 	.word	0x00000001


	//----- nvinfo : EIATTR_CRS_STACK_SIZE
	.align		4
.L_3927:
        /*00a4*/ 	.byte	0x04, 0x1e
        /*00a6*/ 	.short	(.L_3929 - .L_3928)
.L_3928:
        /*00a8*/ 	.word	0x00000000


	//----- nvinfo : EIATTR_CBANK_PARAM_SIZE
	.align		4
.L_3929:
        /*00ac*/ 	.byte	0x03, 0x19
        /*00ae*/ 	.short	0x001c


	//----- nvinfo : EIATTR_PARAM_CBANK
	.align		4
        /*00b0*/ 	.byte	0x04, 0x0a
        /*00b2*/ 	.short	(.L_3931 - .L_3930)
	.align		4
.L_3930:
        /*00b4*/ 	.word	index@(.nv.constant0._ZN2at6native27unrolled_elementwise_kernelINS0_13AUnaryFunctorIN3c104HalfES4_S4_ZZZNS0_16fmax_kernel_cudaERNS_18TensorIteratorBaseEENKUlvE_clEvENKUlvE1_clEvEUlS4_S4_E_EESt5arrayIPcLm2EELi4E23TrivialOffsetCalculatorILi1EjESF_NS0_6memory15LoadWithoutCastENSG_16StoreWithoutCastEEEviT_T0_T2_T3_T4_T5_)
        /*00b8*/ 	.short	0x0380
        /*00ba*/ 	.short	0x001c


	//----- nvinfo : EIATTR_SW_WAR
	.align		4
.L_3931:
        /*00bc*/ 	.byte	0x04, 0x36
        /*00be*/ 	.short	(.L_3933 - .L_3932)
.L_3932:
        /*00c0*/ 	.word	0x00000008
.L_3933:


//--------------------- .nv.info._ZN2at6native29vectorized_elementwise_kernelILi2ENS0_13AUnaryFunctorIN3c104HalfES4_S4_ZZZNS0_16fmax_kernel_cudaERNS_18TensorIteratorBaseEENKUlvE_clEvENKUlvE1_clEvEUlS4_S4_E_EESt5arrayIPcLm2EEEEviT0_T1_ --------------------------
	.section	.nv.info._ZN2at6native29vectorized_elementwise_kernelILi2ENS0_13AUnaryFunctorIN3c104HalfES4_S4_ZZZNS0_16fmax_kernel_cudaERNS_18TensorIteratorBaseEENKUlvE_clEvENKUlvE1_clEvEUlS4_S4_E_EESt5arrayIPcLm2EEEEviT0_T1_,"",@"SHT_CUDA_INFO"
	.sectionflags	@""
	.align	4


	//----- nvinfo : EIATTR_CUDA_API_VERSION
	.align		4
        /*0000*/ 	.byte	0x04, 0x37
        /*0002*/ 	.short	(.L_3935 - .L_3934)
.L_3934:
        /*0004*/ 	.word	0x00000082


	//----- nvinfo : EIATTR_KPARAM_INFO
	.align		4
.L_3935:
        /*0008*/ 	.byte	0x04, 0x17
        /*000a*/ 	.short	(.L_3937 - .L_3936)
.L_3936:
        /*000c*/ 	.word	0x00000000
        /*0010*/ 	.short	0x0002
        /*0012*/ 	.short	0x0008
        /*0014*/ 	.byte	0x00, 0xf0, 0x41, 0x00


	//----- nvinfo : EIATTR_KPARAM_INFO
	.align		4
.L_3937:
        /*0018*/ 	.byte	0x04, 0x17
        /*001a*/ 	.short	(.L_3939 - .L_3938)
.L_3938:
        /*001c*/ 	.word	0x00000000
        /*0020*/ 	.short	0x0001
        /*0022*/ 	.short	0x0004
        /*0024*/ 	.byte	0x00, 0xf0, 0x11, 0x00


	//----- nvinfo : EIATTR_KPARAM_INFO
	.align		4
.L_3939:
        /*0028*/ 	.byte	0x04, 0x17
        /*002a*/ 	.short	(.L_3941 - .L_3940)
.L_3940:
        /*002c*/ 	.word	0x00000000
        /*0030*/ 	.short	0x0000
        /*0032*/ 	.short	0x0000
        /*0034*/ 	.byte	0x00, 0xf0, 0x11, 0x00


	//----- nvinfo : EIATTR_SPARSE_MMA_MASK
	.align		4
.L_3941:
        /*0038*/ 	.byte	0x03, 0x50
        /*003a*/ 	.short	0x0000


	//----- nvinfo : EIATTR_MAXREG_COUNT
	.align		4
        /*003c*/ 	.byte	0x03, 0x1b
        /*003e*/ 	.short	0x00ff


	//----- nvinfo : EIATTR_MERCURY_ISA_VERSION
	.align		4
        /*0040*/ 	.byte	0x03, 0x5f
        /*0042*/ 	.short	0x0101


	//----- nvinfo : EIATTR_VRC_CTA_INIT_COUNT
	.align		4
        /*0044*/ 	.byte	0x02, 0x4a
	.zero		1
	.zero		1


	//----- nvinfo : EIATTR_EXIT_INSTR_OFFSETS
	.align		4
        /*0048*/ 	.byte	0x04, 0x1c
        /*004a*/ 	.short	(.L_3943 - .L_3942)


	//   ....[0]....
.L_3942:
        /*004c*/ 	.word	0x00000ad0


	//   ....[1]....
        /*0050*/ 	.word	0x00000b20


	//   ....[2]....
        /*0054*/ 	.word	0x00000d80


	//----- nvinfo : EIATTR_MAX_THREADS
	.align		4
.L_3943:
        /*0058*/ 	.byte	0x04, 0x05
        /*005a*/ 	.short	(.L_3945 - .L_3944)
.L_3944:
        /*005c*/ 	.word	0x00000080
        /*0060*/ 	.word	0x00000001
        /*0064*/ 	.word	0x00000001


	//----- nvinfo : EIATTR_CRS_STACK_SIZE
	.align		4
.L_3945:
        /*0068*/ 	.byte	0x04, 0x1e
        /*006a*/ 	.short	(.L_3947 - .L_3946)
.L_3946:
        /*006c*/ 	.word	0x00000000


	//----- nvinfo : EIATTR_CBANK_PARAM_SIZE
	.align		4
.L_3947:
        /*0070*/ 	.byte	0x03, 0x19
        /*0072*/ 	.short	0x0018


	//----- nvinfo : EIATTR_PARAM_CBANK
	.align		4
        /*0074*/ 	.byte	0x04, 0x0a
        /*0076*/ 	.short	(.L_3949 - .L_3948)
	.align		4
.L_3948:
        /*0078*/ 	.word	index@(.nv.constant0._ZN2at6native29vectorized_elementwise_kernelILi2ENS0_13AUnaryFunctorIN3c104HalfES4_S4_ZZZNS0_16fmax_kernel_cudaERNS_18TensorIteratorBaseEENKUlvE_clEvENKUlvE1_clEvEUlS4_S4_E_EESt5arrayIPcLm2EEEEviT0_T1_)
        /*007c*/ 	.short	0x0380
        /*007e*/ 	.short	0x0018


	//----- nvinfo : EIATTR_SW_WAR
	.align		4
.L_3949:
        /*0080*/ 	.byte	0x04, 0x36
        /*0082*/ 	.short	(.L_3951 - .L_3950)
.L_3950:
        /*0084*/ 	.word	0x00000008
.L_3951:


//--------------------- .nv.info._ZN2at6native29vectorized_elementwise_kernelILi4ENS0_13AUnaryFunctorIN3c104HalfES4_S4_ZZZNS0_16fmax_kernel_cudaERNS_18TensorIteratorBaseEENKUlvE_clEvENKUlvE1_clEvEUlS4_S4_E_EESt5arrayIPcLm2EEEEviT0_T1_ --------------------------
	.section	.nv.info._ZN2at6native29vectorized_elementwise_kernelILi4ENS0_13AUnaryFunctorIN3c104HalfES4_S4_ZZZNS0_16fmax_kernel_cudaERNS_18TensorIteratorBaseEENKUlvE_clEvENKUlvE1_clEvEUlS4_S4_E_EESt5arrayIPcLm2EEEEviT0_T1_,"",@"SHT_CUDA_INFO"
	.sectionflags	@""
	.align	4


	//----- nvinfo : EIATTR_CUDA_API_VERSION
	.align		4
        /*0000*/ 	.byte	0x04, 0x37
        /*0002*/ 	.short	(.L_3953 - .L_3952)
.L_3952:
        /*0004*/ 	.word	0x00000082


	//----- nvinfo : EIATTR_KPARAM_INFO
	.align		4
.L_3953:
        /*0008*/ 	.byte	0x04, 0x17
        /*000a*/ 	.short	(.L_3955 - .L_3954)
.L_3954:
        /*000c*/ 	.word	0x00000000
        /*0010*/ 	.short	0x0002
        /*0012*/ 	.short	0x0008
        /*0014*/ 	.byte	0x00, 0xf0, 0x41, 0x00


	//----- nvinfo : EIATTR_KPARAM_INFO
	.align		4
.L_3955:
        /*0018*/ 	.byte	0x04, 0x17
        /*001a*/ 	.short	(.L_3957 - .L_3956)
.L_3956:
        /*001c*/ 	.word	0x00000000
        /*0020*/ 	.short	0x0001
        /*0022*/ 	.short	0x0004
        /*0024*/ 	.byte	0x00, 0xf0, 0x11, 0x00


	//----- nvinfo : EIATTR_KPARAM_INFO
	.align		4
.L_3957:
        /*0028*/ 	.byte	0x04, 0x17
        /*002a*/ 	.short	(.L_3959 - .L_3958)
.L_3958:
        /*002c*/ 	.word	0x00000000
        /*0030*/ 	.short	0x0000
        /*0032*/ 	.short	0x0000
        /*0034*/ 	.byte	0x00, 0xf0, 0x11, 0x00


	//----- nvinfo : EIATTR_SPARSE_MMA_MASK
	.align		4
.L_3959:
        /*0038*/ 	.byte	0x03, 0x50
        /*003a*/ 	.short	0x0000


	//----- nvinfo : EIATTR_MAXREG_COUNT
	.align		4
        /*003c*/ 	.byte	0x03, 0x1b
        /*003e*/ 	.short	0x00ff


	//----- nvinfo : EIATTR_MERCURY_ISA_VERSION
	.align		4
        /*0040*/ 	.byte	0x03, 0x5f
        /*0042*/ 	.short	0x0101


	//----- nvinfo : EIATTR_VRC_CTA_INIT_COUNT
	.align		4
        /*0044*/ 	.byte	0x02, 0x4a
	.zero		1
	.zero		1


	//----- nvinfo : EIATTR_EXIT_INSTR_OFFSETS
	.align		4
        /*0048*/ 	.byte	0x04, 0x1c
        /*004a*/ 	.short	(.L_3961 - .L_3960)


	//   ....[0]....
.L_3960:
        /*004c*/ 	.word	0x00000ad0


	//   ....[1]....
        /*0050*/ 	.word	0x00000b20


	//   ....[2]....
        /*0054*/ 	.word	0x00000d40


	//----- nvinfo : EIATTR_MAX_THREADS
	.align		4
.L_3961:
        /*0058*/ 	.byte	0x04, 0x05
        /*005a*/ 	.short	(.L_3963 - .L_3962)
.L_3962:
        /*005c*/ 	.word	0x00000080
        /*0060*/ 	.word	0x00000001
        /*0064*/ 	.word	0x00000001


	//----- nvinfo : EIATTR_CRS_STACK_SIZE
	.align		4
.L_3963:
        /*0068*/ 	.byte	0x04, 0x1e
        /*006a*/ 	.short	(.L_3965 - .L_3964)
.L_3964:
        /*006c*/ 	.word	0x00000000


	//----- nvinfo : EIATTR_CBANK_PARAM_SIZE
	.align		4
.L_3965:
        /*0070*/ 	.byte	0x03, 0x19
        /*0072*/ 	.short	0x0018


	//----- nvinfo : EIATTR_PARAM_CBANK
	.align		4
        /*0074*/ 	.byte	0x04, 0x0a
        /*0076*/ 	.short	(.L_3967 - .L_3966)
	.align		4
.L_3966:
        /*0078*/ 	.word	index@(.nv.constant0._ZN2at6native29vectorized_elementwise_kernelILi4ENS0_13AUnaryFunctorIN3c104HalfES4_S4_ZZZNS0_16fmax_kernel_cudaERNS_18TensorIteratorBaseEENKUlvE_clEvENKUlvE1_clEvEUlS4_S4_E_EESt5arrayIPcLm2EEEEviT0_T1_)
        /*007c*/ 	.short	0x0380
        /*007e*/ 	.short	0x0018


	//----- nvinfo : EIATTR_SW_WAR
	.align		4
.L_3967:
        /*0080*/ 	.byte	0x04, 0x36
        /*0082*/ 	.short	(.L_3969 - .L_3968)
.L_3968:
        /*0084*/ 	.word	0x00000008
.L_3969:


//--------------------- .nv.info._ZN2at6native29vectorized_elementwise_kernelILi8ENS0_13AUnaryFunctorIN3c104HalfES4_S4_ZZZNS0_16fmax_kernel_cudaERNS_18TensorIteratorBaseEENKUlvE_clEvENKUlvE1_clEvEUlS4_S4_E_EESt5arrayIPcLm2EEEEviT0_T1_ --------------------------
	.section	.nv.info._ZN2at6native29vectorized_elementwise_kernelILi8ENS0_13AUnaryFunctorIN3c104HalfES4_S4_ZZZNS0_16fmax_kernel_cudaERNS_18TensorIteratorBaseEENKUlvE_clEvENKUlvE1_clEvEUlS4_S4_E_EESt5arrayIPcLm2EEEEviT0_T1_,"",@"SHT_CUDA_INFO"
	.sectionflags	@""
	.align	4


	//----- nvinfo : EIATTR_CUDA_API_VERSION
	.align		4
        /*0000*/ 	.byte	0x04, 0x37
        /*0002*/ 	.short	(.L_3971 - .L_3970)
.L_3970:
        /*0004*/ 	.word	0x00000082


	//----- nvinfo : EIATTR_KPARAM_INFO
	.align		4
.L_3971:
        /*0008*/ 	.byte	0x04, 0x17
        /*000a*/ 	.short	(.L_3973 - .L_3972)
.L_3972:
        /*000c*/ 	.word	0x00000000
        /*0010*/ 	.short	0x0002
        /*0012*/ 	.short	0x0008
        /*0014*/ 	.byte	0x00, 0xf0, 0x41, 0x00


	//----- nvinfo : EIATTR_KPARAM_INFO
	.align		4
.L_3973:
        /*0018*/ 	.byte	0x04, 0x17
        /*001a*/ 	.short	(.L_3975 - .L_3974)
.L_3974:
        /*001c*/ 	.word	0x00000000
        /*0020*/ 	.short	0x0001
        /*0022*/ 	.short	0x0004
        /*0024*/ 	.byte	0x00, 0xf0, 0x11, 0x00


	//----- nvinfo : EIATTR_KPARAM_INFO
	.align		4
.L_3975:
        /*0028*/ 	.byte	0x04, 0x17
        /*002a*/ 	.short	(.L_3977 - .L_3976)
.L_3976:
        /*002c*/ 	.word	0x00000000
        /*0030*/ 	.short	0x0000
        /*0032*/ 	.short	0x0000
        /*0034*/ 	.byte	0x00, 0xf0, 0x11, 0x00


	//----- nvinfo : EIATTR_SPARSE_MMA_MASK
	.align		4
.L_3977:
        /*0038*/ 	.byte	0x03, 0x50
        /*003a*/ 	.short	0x0000


	//----- nvinfo : EIATTR_MAXREG_COUNT
	.align		4
        /*003c*/ 	.byte	0x03, 0x1b
        /*003e*/ 	.short	0x00ff


	//----- nvinfo : EIATTR_MERCURY_ISA_VERSION
	.align		4
        /*0040*/ 	.byte	0x03, 0x5f
        /*0042*/ 	.short	0x0101


	//----- nvinfo : EIATTR_VRC_CTA_INIT_COUNT
	.align		4
        /*0044*/ 	.byte	0x02, 0x4a
	.zero		1
	.zero		1


	//----- nvinfo : EIATTR_EXIT_INSTR_OFFSETS
	.align		4
        /*0048*/ 	.byte	0x04, 0x1c
        /*004a*/ 	.short	(.L_3979 - .L_3978)


	//   ....[0]....
.L_3978:
        /*004c*/ 	.word	0x00000010


	//----- nvinfo : EIATTR_MAX_THREADS
	.align		4
.L_3979:
        /*0050*/ 	.byte	0x04, 0x05
        /*0052*/ 	.short	(.L_3981 - .L_3980)
.L_3980:
        /*0054*/ 	.word	0x00000080
        /*0058*/ 	.word	0x00000001
        /*005c*/ 	.word	0x00000001


	//----- nvinfo : EIATTR_CBANK_PARAM_SIZE
	.align		4
.L_3981:
        /*0060*/ 	.byte	0x03, 0x19
        /*0062*/ 	.short	0x0018


	//----- nvinfo : EIATTR_PARAM_CBANK
	.align		4
        /*0064*/ 	.byte	0x04, 0x0a
        /*0066*/ 	.short	(.L_3983 - .L_3982)
	.align		4
.L_3982:
        /*0068*/ 	.word	index@(.nv.constant0._ZN2at6native29vectorized_elementwise_kernelILi8ENS0_13AUnaryFunctorIN3c104HalfES4_S4_ZZZNS0_16fmax_kernel_cudaERNS_18TensorIteratorBaseEENKUlvE_clEvENKUlvE1_clEvEUlS4_S4_E_EESt5arrayIPcLm2EEEEviT0_T1_)
        /*006c*/ 	.short	0x0380
        /*006e*/ 	.short	0x0018


	//----- nvinfo : EIATTR_SW_WAR
	.align		4
.L_3983:
        /*0070*/ 	.byte	0x04, 0x36
        /*0072*/ 	.short	(.L_3985 - .L_3984)
.L_3984:
        /*0074*/ 	.word	0x00000008
.L_3985:


//--------------------- .nv.info._ZN2at6native18elementwise_kernelILi128ELi4EZNS0_15gpu_kernel_implINS0_13BinaryFunctorIN3c104HalfES5_S5_ZZZNS0_16fmax_kernel_cudaERNS_18TensorIteratorBaseEENKUlvE_clEvENKUlvE1_clEvEUlS5_S5_E_EEEEvS7_RKT_EUliE_EEviT1_ --------------------------
	.section	.nv.info._ZN2at6native18elementwise_kernelILi128ELi4EZNS0_15gpu_kernel_implINS0_13BinaryFunctorIN3c104HalfES5_S5_ZZZNS0_16fmax_kernel_cudaERNS_18TensorIteratorBaseEENKUlvE_clEvENKUlvE1_clEvEUlS5_S5_E_EEEEvS7_RKT_EUliE_EEviT1_,"",@"SHT_CUDA_INFO"
	.sectionflags	@""
	.align	4


	//----- nvinfo : EIATTR_CUDA_API_VERSION
	.align		4
        /*0000*/ 	.byte	0x04, 0x37
        /*0002*/ 	.short	(.L_3987 - .L_3986)
.L_3986:
        /*0004*/ 	.word	0x00000082


	//----- nvinfo : EIATTR_KPARAM_INFO
	.align		4
.L_3987:
        /*0008*/ 	.byte	0x04, 0x17
        /*000a*/ 	.short	(.L_3989 - .L_3988)
.L_3988:
        /*000c*/ 	.word	0x00000000
        /*0010*/ 	.short	0x0001
        /*0012*/ 	.short	0x0008
        /*0014*/ 	.byte	0x00, 0xf0, 0x21, 0x0a


	//----- nvinfo : EIATTR_KPARAM_INFO
	.align		4
.L_3989:
        /*0018*/ 	.byte	0x04, 0x17
        /*001a*/ 	.short	(.L_3991 - .L_3990)
.L_3990:
        /*001c*/ 	.word	0x00000000
        /*0020*/ 	.short	0x0000
        /*0022*/ 	.short	0x0000
        /*0024*/ 	.byte	0x00, 0xf0, 0x11, 0x00


	//----- nvinfo : EIATTR_SPARSE_MMA_MASK
	.align		4
.L_3991:
        /*0028*/ 	.byte	0x03, 0x50
        /*002a*/ 	.short	0x0000


	//----- nvinfo : EIATTR_MAXREG_COUNT
	.align		4
        /*002c*/ 	.byte	0x03, 0x1b
        /*002e*/ 	.short	0x0080


	//----- nvinfo : EIATTR_EXTERNS
	.align		4
        /*0030*/ 	.byte	0x04, 0x0f
        /*0032*/ 	.short	(.L_3993 - .L_3992)


	//   ....[0]....
	.align		4
.L_3992:
        /*0034*/ 	.word	index@(__assertfail)


	//----- nvinfo : EIATTR_MERCURY_ISA_VERSION
	.align		4
.L_3993:
        /*0038*/ 	.byte	0x03, 0x5f
        /*003a*/ 	.short	0x0101


	//----- nvinfo : EIATTR_VRC_CTA_INIT_COUNT
	.align		4
        /*003c*/ 	.byte	0x02, 0x4a
	.zero		1
	.zero		1


	//----- nvinfo : EIATTR_SYSCALL_OFFSETS
	.align		4
        /*0040*/ 	.byte	0x04, 0x46
        /*0042*/ 	.short	(.L_3995 - .L_3994)


	//   ....[0]....
.L_3994:
        /*0044*/ 	.word	0x00002680


	//   ....[1]....
        /*0048*/ 	.word	0x00003680


	//   ....[2]....
        /*004c*/ 	.word	0x000045a0


	//   ....[3]....
        /*0050*/ 	.word	0x00006dc0


	//   ....[4]....
        /*0054*/ 	.word	0x00007db0


	//   ....[5]....
        /*0058*/ 	.word	0x00008b00


	//   ....[6]....
        /*005c*/ 	.word	0x0000b430


	//   ....[7]....
        /*0060*/ 	.word	0x0000c420


	//   ....[8]....
        /*0064*/ 	.word	0x0000d170


	//   ....[9]....
        /*0068*/ 	.word	0x0000fac0


	//   ....[10]....
        /*006c*/ 	.word	0x00010ab0


	//   ....[11]....
        /*0070*/ 	.word	0x000117d0


	//----- nvinfo : EIATTR_EXIT_INSTR_OFFSETS
	.align		4
.L_3995:
        /*0074*/ 	.byte	0x04, 0x1c
        /*0076*/ 	.short	(.L_3997 - .L_3996)


	//   ....[0]....
.L_3996:
        /*0078*/ 	.word	0x0000d450


	//   ....[1]....
        /*007c*/ 	.word	0x00010c70


	//   ....[2]....
        /*0080*/ 	.word	0x00010cb0


	//   ....[3]....
        /*0084*/ 	.word	0x00010d50


	//   ....[4]....
        /*0088*/ 	.word	0x00010d90


	//   ....[5]....
        /*008c*/ 	.word	0x00010dd0


	//   ....[6]....
        /*0090*/ 	.word	0x00010e60


	//   ....[7]....
        /*0094*/ 	.word	0x00010e80


	//   ....[8]....
        /*0098*/ 	.word	0x00010f20


	//   ....[9]....
        /*009c*/ 	.word	0x00010f70


	//   ....[10]....
        /*00a0*/ 	.word	0x00010fc0


	//   ....[11]....
        /*00a4*/ 	.word	0x000110a0


	//   ....[12]....
        /*00a8*/ 	.word	0x00011210


	//   ....[13]....
        /*00ac*/ 	.word	0x00011380


	//   ....[14]....
        /*00b0*/ 	.word	0x000114e0


	//   ....[15]....
        /*00b4*/ 	.word	0x00011520


	//   ....[16]....
        /*00b8*/ 	.word	0x00011560


	//   ....[17]....
        /*00bc*/ 	.word	0x00011610


	//   ....[18]....
        /*00c0*/ 	.word	0x00011670


	//   ....[19]....
        /*00c4*/ 	.word	0x000117e0


	//   ....[20]....
        /*00c8*/ 	.word	0x000118f0


	//   ....[21]....
        /*00cc*/ 	.word	0x00011a30


	//   ....[22]....
        /*00d0*/ 	.word	0x00011a70


	//----- nvinfo : EIATTR_MAX_THREADS
	.align		4
.L_3997:
        /*00d4*/ 	.byte	0x04, 0x05
        /*00d6*/ 	.short	(.L_3999 - .L_3998)
.L_3998:
        /*00d8*/ 	.word	0x00000080
        /*00dc*/ 	.word	0x00000001
        /*00e0*/ 	.word	0x00000001


	//----- nvinfo : EIATTR_CRS_STACK_SIZE
	.align		4
.L_3999:
        /*00e4*/ 	.byte	0x04, 0x1e
        /*00e6*/ 	.short	(.L_4001 - .L_4000)
.L_4000:
        /*00e8*/ 	.word	0x00000000


	//----- nvinfo : EIATTR_CBANK_PARAM_SIZE
	.align		4
.L_4001:
        /*00ec*/ 	.byte	0x03, 0x19
        /*00ee*/ 	.short	0x0290


	//----- nvinfo : EIATTR_PARAM_CBANK
	.align		4
        /*00f0*/ 	.byte	0x04, 0x0a
        /*00f2*/ 	.short	(.L_4003 - .L_4002)
	.align		4
.L_4002:
        /*00f4*/ 	.word	index@(.nv.constant0._ZN2at6native18elementwise_kernelILi128ELi4EZNS0_15gpu_kernel_implINS0_13BinaryFunctorIN3c104HalfES5_S5_ZZZNS0_16fmax_kernel_cudaERNS_18TensorIteratorBaseEENKUlvE_clEvENKUlvE1_clEvEUlS5_S5_E_EEEEvS7_RKT_EUliE_EEviT1_)
        /*00f8*/ 	.short	0x0380
        /*00fa*/ 	.short	0x0290


	//----- nvinfo : EIATTR_SW_WAR
	.align		4
.L_4003:
        /*00fc*/ 	.byte	0x04, 0x36
        /*00fe*/ 	.short	(.L_4005 - .L_4004)
.L_4004:
        /*0100*/ 	.word	0x00000008
.L_4005:


//--------------------- .nv.info._ZN2at6native27unrolled_elementwise_kernelINS0_13BinaryFunctorIN3c104HalfES4_S4_ZZZNS0_16fmax_kernel_cudaERNS_18TensorIteratorBaseEENKUlvE_clEvENKUlvE1_clEvEUlS4_S4_E_EESt5arrayIPcLm3EELi4E23TrivialOffsetCalculatorILi2EjESE_ILi1EjENS0_6memory12LoadWithCastILi2EEENSH_13StoreWithCastILi1EEEEEviT_T0_T2_T3_T4_T5_ --------------------------
	.section	.nv.info._ZN2at6native27unrolled_elementwise_kernelINS0_13BinaryFunctorIN3c104HalfES4_S4_ZZZNS0_16fmax_kernel_cudaERNS_18TensorIteratorBaseEENKUlvE_clEvENKUlvE1_clEvEUlS4_S4_E_EESt5arrayIPcLm3EELi4E23TrivialOffsetCalculatorILi2EjESE_ILi1EjENS0_6memory12LoadWithCastILi2EEENSH_13StoreWithCastILi1EEEEEviT_T0_T2_T3_T4_T5_,"",@"SHT_CUDA_INFO"
	.sectionflags	@""
	.align	4


	//----- nvinfo : EIATTR_CUDA_API_VERSION
	.align		4
        /*0000*/ 	.byte	0x04, 0x37
        /*0002*/ 	.short	(.L_4007 - .L_4006)
.L_4006:
        /*0004*/ 	.word	0x00000082


	//----- nvinfo : EIATTR_KPARAM_INFO
	.align		4
.L_4007:
        /*0008*/ 	.byte	0x04, 0x17
        /*000a*/ 	.short	(.L_4009 - .L_4008)
.L_4008:
        /*000c*/ 	.word	0x00000000
        /*0010*/ 	.short	0x0006
        /*0012*/ 	.short	0x0030
        /*0014*/ 	.byte	0x00, 0xf0, 0x21, 0x00


	//----- nvinfo : EIATTR_KPARAM_INFO
	.align		4
.L_4009:
        /*0018*/ 	.byte	0x04, 0x17
        /*001a*/ 	.short	(.L_4011 - .L_4010)
.L_4010:
        /*001c*/ 	.word	0x00000000
        /*0020*/ 	.short	0x0005
        /*0022*/ 	.short	0x0024
        /*0024*/ 	.byte	0x00, 0xf0, 0x31, 0x00


	//----- nvinfo : EIATTR_KPARAM_INFO
	.align		4
.L_4011:
        /*0028*/ 	.byte	0x04, 0x17
        /*002a*/ 	.short	(.L_4013 - .L_4012)
.L_4012:
        /*002c*/ 	.word	0x00000000
        /*0030*/ 	.short	0x0004
        /*0032*/ 	.short	0x0021
        /*0034*/ 	.byte	0x00, 0xf0, 0x05, 0x00


	//----- nvinfo : EIATTR_KPARAM_INFO
	.align		4
.L_4013:
        /*0038*/ 	.byte	0x04, 0x17
        /*003a*/ 	.short	(.L_4015 - .L_4014)
.L_4014:
        /*003c*/ 	.word	0x00000000
        /*0040*/ 	.short	0x0003
        /*0042*/ 	.short	0x0020
        /*0044*/ 	.byte	0x00, 0xf0, 0x05, 0x00


	//----- nvinfo : EIATTR_KPARAM_INFO
	.align		4
.L_4015:
        /*0048*/ 	.byte	0x04, 0x17
        /*004a*/ 	.short	(.L_4017 - .L_4016)
.L_4016:
        /*004c*/ 	.word	0x00000000
        /*0050*/ 	.short	0x0002
        /*0052*/ 	.short	0x0008
        /*0054*/ 	.byte	0x00, 0xf0, 0x61, 0x00


	//----- nvinfo : EIATTR_KPARAM_INFO
	.align		4
.L_4017:
        /*0058*/ 	.byte	0x04, 0x17
        /*005a*/ 	.short	(.L_4019 - .L_4018)
.L_4018:
        /*005c*/ 	.word	0x00000000
        /*0060*/ 	.short	0x0001
        /*0062*/ 	.short	0x0004
        /*0064*/ 	.byte	0x00, 0xf0, 0x05, 0x00


	//----- nvinfo : EIATTR_KPARAM_INFO
	.align		4
.L_4019:
        /*0068*/ 	.byte	0x04, 0x17
        /*006a*/ 	.short	(.L_4021 - .L_4020)
.L_4020:
        /*006c*/ 	.word	0x00000000
        /*0070*/ 	.short	0x0000
        /*0072*/ 	.short	0x0000
        /*0074*/ 	.byte	0x00, 0xf0, 0x11, 0x00


	//----- nvinfo : EIATTR_SPARSE_MMA_MASK
	.align		4
.L_4021:
        /*0078*/ 	.byte	0x03, 0x50
        /*007a*/ 	.short	0x0000


	//----- nvinfo : EIATTR_MAXREG_COUNT
	.align		4
        /*007c*/ 	.byte	0x03, 0x1b
        /*007e*/ 	.short	0x00ff


	//----- nvinfo : EIATTR_EXTERNS
	.align		4
        /*0080*/ 	.byte	0x04, 0x0f
        /*0082*/ 	.short	(.L_4023 - .L_4022)


	//   ....[0]....
	.align		4
.L_4022:
        /*0084*/ 	.word	index@(__assertfail)


	//----- nvinfo : EIATTR_MERCURY_ISA_VERSION
	.align		4
.L_4023:
        /*0088*/ 	.byte	0x03, 0x5f
        /*008a*/ 	.short	0x0101


	//----- nvinfo : EIATTR_VRC_CTA_INIT_COUNT
	.align		4
        /*008c*/ 	.byte	0x02, 0x4a
	.zero		1
	.zero		1


	//----- nvinfo : EIATTR_SYSCALL_OFFSETS
	.align		4
        /*0090*/ 	.byte	0x04, 0x46
        /*0092*/ 	.short	(.L_4025 - .L_4024)


	//   ....[0]....
.L_4024:
        /*0094*/ 	.word	0x00001070


	//   ....[1]....
        /*0098*/ 	.word	0x00002170


	//   ....[2]....
        /*009c*/ 	.word	0x000033b0


	//   ....[3]....
        /*00a0*/ 	.word	0x000044b0


	//   ....[4]....
        /*00a4*/ 	.word	0x00005630


	//   ....[5]....
        /*00a8*/ 	.word	0x00006740


	//   ....[6]....
        /*00ac*/ 	.word	0x000078c0


	//   ....[7]....
        /*00b0*/ 	.word	0x000088f0


	//   ....[8]....
        /*00b4*/ 	.word	0x00009a30


	//   ....[9]....
        /*00b8*/ 	.word	0x0000a8f0


	//   ....[10]....
        /*00bc*/ 	.word	0x0000b870


	//   ....[11]....
        /*00c0*/ 	.word	0x0000c7f0


	//----- nvinfo : EIATTR_EXIT_INSTR_OFFSETS
	.align		4
.L_4025:
        /*00c4*/ 	.byte	0x04, 0x1c
        /*00c6*/ 	.short	(.L_4027 - .L_4026)


	//   ....[0]....
.L_4026:
        /*00c8*/ 	.word	0x0000bb40


	//   ....[1]....
        /*00cc*/ 	.word	0x0000bc90


	//   ....[2]....
        /*00d0*/ 	.word	0x0000bcd0


	//   ....[3]....
        /*00d4*/ 	.word	0x0000bd70


	//   ....[4]....
        /*00d8*/ 	.word	0x0000bdb0


	//   ....[5]....
        /*00dc*/ 	.word	0x0000bdf0


	//   ....[6]....
        /*00e0*/ 	.word	0x0000be80


	//   ....[7]....
        /*00e4*/ 	.word	0x0000bea0


	//   ....[8]....
        /*00e8*/ 	.word	0x0000bf40


	//   ....[9]....
        /*00ec*/ 	.word	0x0000bf90


	//   ....[10]....
        /*00f0*/ 	.word	0x0000bfe0


	//   ....[11]....
        /*00f4*/ 	.word	0x0000c0c0


	//   ....[12]....
        /*00f8*/ 	.word	0x0000c230


	//   ....[13]....
        /*00fc*/ 	.word	0x0000c3a0


	//   ....[14]....
        /*0100*/ 	.word	0x0000c500


	//   ....[15]....
        /*0104*/ 	.word	0x0000c540


	//   ....[16]....
        /*0108*/ 	.word	0x0000c580


	//   ....[17]....
        /*010c*/ 	.word	0x0000c630


	//   ....[18]....
        /*0110*/ 	.word	0x0000c690


	//   ....[19]....
        /*0114*/ 	.word	0x0000c800


	//   ....[20]....
        /*0118*/ 	.word	0x0000c910


	//   ....[21]....
        /*011c*/ 	.word	0x0000ca50


	//   ....[22]....
        /*0120*/ 	.word	0x0000ca90


	//----- nvinfo : EIATTR_MAX_THREADS
	.align		4
.L_4027:
        /*0124*/ 	.byte	0x04, 0x05
        /*0126*/ 	.short	(.L_4029 - .L_4028)
.L_4028:
        /*0128*/ 	.word	0x00000080
        /*012c*/ 	.word	0x00000001
        /*0130*/ 	.word	0x00000001


	//----- nvinfo : EIATTR_CRS_STACK_SIZE
	.align		4
.L_4029:
        /*0134*/ 	.byte	0x04, 0x1e
        /*0136*/ 	.short	(.L_4031 - .L_4030)
.L_4030:
        /*0138*/ 	.word	0x00000000


	//----- nvinfo : EIATTR_CBANK_PARAM_SIZE
	.align		4
.L_4031:
        /*013c*/ 	.byte	0x03, 0x19
        /*013e*/ 	.short	0x0038


	//----- nvinfo : EIATTR_PARAM_CBANK
	.align		4
        /*0140*/ 	.byte	0x04, 0x0a
        /*0142*/ 	.short	(.L_4033 - .L_4032)
	.align		4
.L_4032:
        /*0144*/ 	.word	index@(.nv.constant0._ZN2at6native27unrolled_elementwise_kernelINS0_13BinaryFunctorIN3c104HalfES4_S4_ZZZNS0_16fmax_kernel_cudaERNS_18TensorIteratorBaseEENKUlvE_clEvENKUlvE1_clEvEUlS4_S4_E_EESt5arrayIPcLm3EELi4E23TrivialOffsetCalculatorILi2EjESE_ILi1EjENS0_6memory12LoadWithCastILi2EEENSH_13StoreWithCastILi1EEEEEviT_T0_T2_T3_T4_T5_)
        /*0148*/ 	.short	0x0380
        /*014a*/ 	.short	0x0038


	//----- nvinfo : EIATTR_SW_WAR
	.align		4
.L_4033:
        /*014c*/ 	.byte	0x04, 0x36
        /*014e*/ 	.short	(.L_4035 - .L_4034)
.L_4034:
        /*0150*/ 	.word	0x00000008
.L_4035:


//--------------------- .nv.info._ZN2at6native18elementwise_kernelILi128ELi4EZNS0_22gpu_kernel_impl_nocastINS0_13BinaryFunctorIN3c104HalfES5_S5_ZZZNS0_16fmax_kernel_cudaERNS_18TensorIteratorBaseEENKUlvE_clEvENKUlvE1_clEvEUlS5_S5_E_EEEEvS7_RKT_EUliE_EEviT1_ --------------------------
	.section	.nv.info._ZN2at6native18elementwise_kernelILi128ELi4EZNS0_22gpu_kernel_impl_nocastINS0_13BinaryFunctorIN3c104HalfES5_S5_ZZZNS0_16fmax_kernel_cudaERNS_18TensorIteratorBaseEENKUlvE_clEvENKUlvE1_clEvEUlS5_S5_E_EEEEvS7_RKT_EUliE_EEviT1_,"",@"SHT_CUDA_INFO"
	.sectionflags	@""
	.align	4


	//----- nvinfo : EIATTR_CUDA_API_VERSION
	.align		4
        /*0000*/ 	.byte	0x04, 0x37
        /*0002*/ 	.short	(.L_4037 - .L_4036)
.L_4036:
        /*0004*/ 	.word	0x00000082


	//----- nvinfo : EIATTR_KPARAM_INFO
	.align		4
.L_4037:
        /*0008*/ 	.byte	0x04, 0x17
        /*000a*/ 	.short	(.L_4039 - .L_4038)
.L_4038:
        /*000c*/ 	.word	0x00000000
        /*0010*/ 	.short	0x0001
        /*0012*/ 	.short	0x0008
        /*0014*/ 	.byte	0x00, 0xf0, 0x21, 0x0a


	//----- nvinfo : EIATTR_KPARAM_INFO
	.align		4
.L_4039:
        /*0018*/ 	.byte	0x04, 0x17
        /*001a*/ 	.short	(.L_4041 - .L_4040)
.L_4040:
        /*001c*/ 	.word	0x00000000
        /*0020*/ 	.short	0x0000
        /*0022*/ 	.short	0x0000
        /*0024*/ 	.byte	0x00, 0xf0, 0x11, 0x00


	//----- nvinfo : EIATTR_SPARSE_MMA_MASK
	.align		4
.L_4041:
        /*0028*/ 	.byte	0x03, 0x50
        /*002a*/ 	.short	0x0000


	//----- nvinfo : EIATTR_MAXREG_COUNT
	.align		4
        /*002c*/ 	.byte	0x03, 0x1b
        /*002e*/ 	.short	0x0080


	//----- nvinfo : EIATTR_MERCURY_ISA_VERSION
	.align		4
        /*0030*/ 	.byte	0x03, 0x5f
        /*0032*/ 	.short	0x0101


	//----- nvinfo : EIATTR_VRC_CTA_INIT_COUNT
	.align		4
        /*0034*/ 	.byte	0x02, 0x4a
	.zero		1
	.zero		1


	//----- nvinfo : EIATTR_EXIT_INSTR_OFFSETS
	.align		4
        /*0038*/ 	.byte	0x04, 0x1c
        /*003a*/ 	.short	(.L_4043 - .L_4042)


	//   ....[0]....
.L_4042:
        /*003c*/ 	.word	0x00000390


	//   ....[1]....
        /*0040*/ 	.word	0x00000440


	//   ....[2]....
        /*0044*/ 	.word	0x000049b0


	//   ....[3]....
        /*0048*/ 	.word	0x00006070


	//----- nvinfo : EIATTR_MAX_THREADS
	.align		4
.L_4043:
        /*004c*/ 	.byte	0x04, 0x05
        /*004e*/ 	.short	(.L_4045 - .L_4044)
.L_4044:
        /*0050*/ 	.word	0x00000080
        /*0054*/ 	.word	0x00000001
        /*0058*/ 	.word	0x00000001


	//----- nvinfo : EIATTR_CRS_STACK_SIZE
	.align		4
.L_4045:
        /*005c*/ 	.byte	0x04, 0x1e
        /*005e*/ 	.short	(.L_4047 - .L_4046)
.L_4046:
        /*0060*/ 	.word	0x00000000


	//----- nvinfo : EIATTR_CBANK_PARAM_SIZE
	.align		4
.L_4047:
        /*0064*/ 	.byte	0x03, 0x19
        /*0066*/ 	.short	0x0290


	//----- nvinfo : EIATTR_PARAM_CBANK
	.align		4
        /*0068*/ 	.byte	0x04, 0x0a
        /*006a*/ 	.short	(.L_4049 - .L_4048)
	.align		4
.L_4048:
        /*006c*/ 	.word	index@(.nv.constant0._ZN2at6native18elementwise_kernelILi128ELi4EZNS0_22gpu_kernel_impl_nocastINS0_13BinaryFunctorIN3c104HalfES5_S5_ZZZNS0_16fmax_kernel_cudaERNS_18TensorIteratorBaseEENKUlvE_clEvENKUlvE1_clEvEUlS5_S5_E_EEEEvS7_RKT_EUliE_EEviT1_)
        /*0070*/ 	.short	0x0380
        /*0072*/ 	.short	0x0290


	//----- nvinfo : EIATTR_SW_WAR
	.align		4
.L_4049:
        /*0074*/ 	.byte	0x04, 0x36
        /*0076*/ 	.short	(.L_4051 - .L_4050)
.L_4050:
        /*0078*/ 	.word	0x00000008
.L_4051:


//--------------------- .nv.info._ZN2at6native27unrolled_elementwise_kernelINS0_13BinaryFunctorIN3c104HalfES4_S4_ZZZNS0_16fmax_kernel_cudaERNS_18TensorIteratorBaseEENKUlvE_clEvENKUlvE1_clEvEUlS4_S4_E_EESt5arrayIPcLm3EELi4E23TrivialOffsetCalculatorILi2EjESE_ILi1EjENS0_6memory15LoadWithoutCastENSH_16StoreWithoutCastEEEviT_T0_T2_T3_T4_T5_ --------------------------
	.section	.nv.info._ZN2at6native27unrolled_elementwise_kernelINS0_13BinaryFunctorIN3c104HalfES4_S4_ZZZNS0_16fmax_kernel_cudaERNS_18TensorIteratorBaseEENKUlvE_clEvENKUlvE1_clEvEUlS4_S4_E_EESt5arrayIPcLm3EELi4E23TrivialOffsetCalculatorILi2EjESE_ILi1EjENS0_6memory15LoadWithoutCastENSH_16StoreWithoutCastEEEviT_T0_T2_T3_T4_T5_,"",@"SHT_CUDA_INFO"
	.sectionflags	@""
	.align	4


	//----- nvinfo : EIATTR_CUDA_API_VERSION
	.align		4
        /*0000*/ 	.byte	0x04, 0x37
        /*0002*/ 	.short	(.L_4053 - .L_4052)
.L_4052:
        /*0004*/ 	.word	0x00000082


	//----- nvinfo : EIATTR_KPARAM_INFO
	.align		4
.L_4053:
        /*0008*/ 	.byte	0x04, 0x17
        /*000a*/ 	.short	(.L_4055 - .L_4054)
.L_4054:
        /*000c*/ 	.word	0x00000000
        /*0010*/ 	.short	0x0006
        /*0012*/ 	.short	0x0023
        /*0014*/ 	.byte	0x00, 0xf0, 0x05, 0x00


	//----- nvinfo : EIATTR_KPARAM_INFO
	.align		4
.L_4055:
        /*0018*/ 	.byte	0x04, 0x17
        /*001a*/ 	.short	(.L_4057 - .L_4056)
.L_4056:
        /*001c*/ 	.word	0x00000000
        /*0020*/ 	.short	0x0005
        /*0022*/ 	.short	0x0022
        /*0024*/ 	.byte	0x00, 0xf0, 0x05, 0x00


	//----- nvinfo : EIATTR_KPARAM_INFO
	.align		4
.L_4057:
        /*0028*/ 	.byte	0x04, 0x17
        /*002a*/ 	.short	(.L_4059 - .L_4058)
.L_4058:
        /*002c*/ 	.word	0x00000000
        /*0030*/ 	.short	0x0004
        /*0032*/ 	.short	0x0021
        /*0034*/ 	.byte	0x00, 0xf0, 0x05, 0x00


	//----- nvinfo : EIATTR_KPARAM_INFO
	.align		4
.L_4059:
        /*0038*/ 	.byte	0x04, 0x17
        /*003a*/ 	.short	(.L_4061 - .L_4060)
.L_4060:
        /*003c*/ 	.word	0x00000000
        /*0040*/ 	.short	0x0003
        /*0042*/ 	.short	0x0020
        /*0044*/ 	.byte	0x00, 0xf0, 0x05, 0x00


	//----- nvinfo : EIATTR_KPARAM_INFO
	.align		4
.L_4061:
        /*0048*/ 	.byte	0x04, 0x17
        /*004a*/ 	.short	(.L_4063 - .L_4062)
.L_4062:
        /*004c*/ 	.word	0x00000000
        /*0050*/ 	.short	0x0002
        /*0052*/ 	.short	0x0008
        /*0054*/ 	.byte	0x00, 0xf0, 0x61, 0x00


	//----- nvinfo : EIATTR_KPARAM_INFO
	.align		4
.L_4063:
        /*0058*/ 	.byte	0x04, 0x17
        /*005a*/ 	.short	(.L_4065 - .L_4064)
.L_4064:
        /*005c*/ 	.word	0x00000000
        /*0060*/ 	.short	0x0001
        /*0062*/ 	.short	0x0004
        /*0064*/ 	.byte	0x00, 0xf0, 0x05, 0x00


	//----- nvinfo : EIATTR_KPARAM_INFO
	.align		4
.L_4065:
        /*0068*/ 	.byte	0x04, 0x17
        /*006a*/ 	.short	(.L_4067 - .L_4066)
.L_4066:
        /*006c*/ 	.word	0x00000000
        /*0070*/ 	.short	0x0000
        /*0072*/ 	.short	0x0000
        /*0074*/ 	.byte	0x00, 0xf0, 0x11, 0x00


	//----- nvinfo : EIATTR_SPARSE_MMA_MASK
	.align		4
.L_4067:
        /*0078*/ 	.byte	0x03, 0x50
        /*007a*/ 	.short	0x0000


	//----- nvinfo : EIATTR_MAXREG_COUNT
	.align		4
        /*007c*/ 	.byte	0x03, 0x1b
        /*007e*/ 	.short	0x00ff


	//----- nvinfo : EIATTR_MERCURY_ISA_VERSION
	.align		4
        /*0080*/ 	.byte	0x03, 0x5f
        /*0082*/ 	.short	0x0101


	//----- nvinfo : EIATTR_VRC_CTA_INIT_COUNT
	.align		4
        /*0084*/ 	.byte	0x02, 0x4a
	.zero		1
	.zero		1


	//----- nvinfo : EIATTR_EXIT_INSTR_OFFSETS
	.align		4
        /*0088*/ 	.byte	0x04, 0x1c
        /*008a*/ 	.short	(.L_4069 - .L_4068)


	//   ....[0]....
.L_4068:
        /*008c*/ 	.word	0x00000590


	//   ....[1]....
        /*0090*/ 	.word	0x00000620


	//----- nvinfo : EIATTR_MAX_THREADS
	.align		4
.L_4069:
        /*0094*/ 	.byte	0x04, 0x05
        /*0096*/ 	.short	(.L_4071 - .L_4070)
.L_4070:
        /*0098*/ 	.word	0x00000080
        /*009c*/ 	.word	0x00000001
        /*00a0*/ 	.word	0x00000001


	//----- nvinfo : EIATTR_CRS_STACK_SIZE
	.align		4
.L_4071:
        /*00a4*/ 	.byte	0x04, 0x1e
        /*00a6*/ 	.short	(.L_4073 - .L_4072)
.L_4072:
        /*00a8*/ 	.word	0x00000000


	//----- nvinfo : EIATTR_CBANK_PARAM_SIZE
	.align		4
.L_4073:
        /*00ac*/ 	.byte	0x03, 0x19
        /*00ae*/ 	.short	0x0024


	//----- nvinfo : EIATTR_PARAM_CBANK
	.align		4
        /*00b0*/ 	.byte	0x04, 0x0a
        /*00b2*/ 	.short	(.L_4075 - .L_4074)
	.align		4
.L_4074:
        /*00b4*/ 	.word	index@(.nv.constant0._ZN2at6native27unrolled_elementwise_kernelINS0_13BinaryFunctorIN3c104HalfES4_S4_ZZZNS0_16fmax_kernel_cudaERNS_18TensorIteratorBaseEENKUlvE_clEvENKUlvE1_clEvEUlS4_S4_E_EESt5arrayIPcLm3EELi4E23TrivialOffsetCalculatorILi2EjESE_ILi1EjENS0_6memory15LoadWithoutCastENSH_16StoreWithoutCastEEEviT_T0_T2_T3_T4_T5_)
        /*00b8*/ 	.short	0x0380
        /*00ba*/ 	.short	0x0024


	//----- nvinfo : EIATTR_SW_WAR
	.align		4
.L_4075:
        /*00bc*/ 	.byte	0x04, 0x36
        /*00be*/ 	.short	(.L_4077 - .L_4076)
.L_4076:
        /*00c0*/ 	.word	0x00000008
.L_4077:


//--------------------- .nv.info._ZN2at6native29vectorized_elementwise_kernelILi2ENS0_13BinaryFunctorIN3c104HalfES4_S4_ZZZNS0_16fmax_kernel_cudaERNS_18TensorIteratorBaseEENKUlvE_clEvENKUlvE1_clEvEUlS4_S4_E_EESt5arrayIPcLm3EEEEviT0_T1_ --------------------------
	.section	.nv.info._ZN2at6native29vectorized_elementwise_kernelILi2ENS0_13BinaryFunctorIN3c104HalfES4_S4_ZZZNS0_16fmax_kernel_cudaERNS_18TensorIteratorBaseEENKUlvE_clEvENKUlvE1_clEvEUlS4_S4_E_EESt5arrayIPcLm3EEEEviT0_T1_,"",@"SHT_CUDA_INFO"
	.sectionflags	@""
	.align	4


	//----- nvinfo : EIATTR_CUDA_API_VERSION
	.align		4
        /*0000*/ 	.byte	0x04, 0x37
        /*0002*/ 	.short	(.L_4079 - .L_4078)
.L_4078:
        /*0004*/ 	.word	0x00000082


	//----- nvinfo : EIATTR_KPARAM_INFO
	.align		4
.L_4079:
        /*0008*/ 	.byte	0x04, 0x17
        /*000a*/ 	.short	(.L_4081 - .L_4080)
.L_4080:
        /*000c*/ 	.word	0x00000000
        /*0010*/ 	.short	0x0002
        /*0012*/ 	.short	0x0008
        /*0014*/ 	.byte	0x00, 0xf0, 0x61, 0x00


	//----- nvinfo : EIATTR_KPARAM_INFO
	.align		4
.L_4081:
        /*0018*/ 	.byte	0x04, 0x17
        /*001a*/ 	.short	(.L_4083 - .L_4082)
.L_4082:
        /*001c*/ 	.word	0x00000000
        /*0020*/ 	.short	0x0001
        /*0022*/ 	.short	0x0004
        /*0024*/ 	.byte	0x00, 0xf0, 0x05, 0x00


	//----- nvinfo : EIATTR_KPARAM_INFO
	.align		4
.L_4083:
        /*0028*/ 	.byte	0x04, 0x17
        /*002a*/ 	.short	(.L_4085 - .L_4084)
.L_4084:
        /*002c*/ 	.word	0x00000000
        /*0030*/ 	.short	0x0000
        /*0032*/ 	.short	0x0000
        /*0034*/ 	.byte	0x00, 0xf0, 0x11, 0x00


	//----- nvinfo : EIATTR_SPARSE_MMA_MASK
	.align		4
.L_4085:
        /*0038*/ 	.byte	0x03, 0x50
        /*003a*/ 	.short	0x0000


	//----- nvinfo : EIATTR_MAXREG_COUNT
	.align		4
        /*003c*/ 	.byte	0x03, 0x1b
        /*003e*/ 	.short	0x00ff


	//----- nvinfo : EIATTR_MERCURY_ISA_VERSION
	.align		4
        /*0040*/ 	.byte	0x03, 0x5f
        /*0042*/ 	.short	0x0101


	//----- nvinfo : EIATTR_VRC_CTA_INIT_COUNT
	.align		4
        /*0044*/ 	.byte	0x02, 0x4a
	.zero		1
	.zero		1


	//----- nvinfo : EIATTR_EXIT_INSTR_OFFSETS
	.align		4
        /*0048*/ 	.byte	0x04, 0x1c
        /*004a*/ 	.short	(.L_4087 - .L_4086)


	//   ....[0]....
.L_4086:
        /*004c*/ 	.word	0x00000c50


	//   ....[1]....
        /*0050*/ 	.word	0x00000ca0


	//   ....[2]....
        /*0054*/ 	.word	0x00000fd0


	//----- nvinfo : EIATTR_MAX_THREADS
	.align		4
.L_4087:
        /*0058*/ 	.byte	0x04, 0x05
        /*005a*/ 	.short	(.L_4089 - .L_4088)
.L_4088:
        /*005c*/ 	.word	0x00000080
        /*0060*/ 	.word	0x00000001
        /*0064*/ 	.word	0x00000001


	//----- nvinfo : EIATTR_CRS_STACK_SIZE
	.align		4
.L_4089:
        /*0068*/ 	.byte	0x04, 0x1e
        /*006a*/ 	.short	(.L_4091 - .L_4090)
.L_4090:
        /*006c*/ 	.word	0x00000000


	//----- nvinfo : EIATTR_CBANK_PARAM_SIZE
	.align		4
.L_4091:
        /*0070*/ 	.byte	0x03, 0x19
        /*0072*/ 	.short	0x0020


	//----- nvinfo : EIATTR_PARAM_CBANK
	.align		4
        /*0074*/ 	.byte	0x04, 0x0a
        /*0076*/ 	.short	(.L_4093 - .L_4092)
	.align		4
.L_4092:
        /*0078*/ 	.word	index@(.nv.constant0._ZN2at6native29vectorized_elementwise_kernelILi2ENS0_13BinaryFunctorIN3c104HalfES4_S4_ZZZNS0_16fmax_kernel_cudaERNS_18TensorIteratorBaseEENKUlvE_clEvENKUlvE1_clEvEUlS4_S4_E_EESt5arrayIPcLm3EEEEviT0_T1_)
        /*007c*/ 	.short	0x0380
        /*007e*/ 	.short	0x0020


	//----- nvinfo : EIATTR_SW_WAR
	.align		4
.L_4093:
        /*0080*/ 	.byte	0x04, 0x36
        /*0082*/ 	.short	(.L_4095 - .L_4094)
.L_4094:
        /*0084*/ 	.word	0x00000008
.L_4095:


//--------------------- .nv.info._ZN2at6native29vectorized_elementwise_kernelILi4ENS0_13BinaryFunctorIN3c104HalfES4_S4_ZZZNS0_16fmax_kernel_cudaERNS_18TensorIteratorBaseEENKUlvE_clEvENKUlvE1_clEvEUlS4_S4_E_EESt5arrayIPcLm3EEEEviT0_T1_ --------------------------
	.section	.nv.info._ZN2at6native29vectorized_elementwise_kernelILi4ENS0_13BinaryFunctorIN3c104HalfES4_S4_ZZZNS0_16fmax_kernel_cudaERNS_18TensorIteratorBaseEENKUlvE_clEvENKUlvE1_clEvEUlS4_S4_E_EESt5arrayIPcLm3EEEEviT0_T1_,"",@"SHT_CUDA_INFO"
	.sectionflags	@""
	.align	4


	//----- nvinfo : EIATTR_CUDA_API_VERSION
	.align		4
        /*0000*/ 	.byte	0x04, 0x37
        /*0002*/ 	.short	(.L_4097 - .L_4096)
.L_4096:
        /*0004*/ 	.word	0x00000082


	//----- nvinfo : EIATTR_KPARAM_INFO
	.align		4
.L_4097:
        /*0008*/ 	.byte	0x04, 0x17
        /*000a*/ 	.short	(.L_4099 - .L_4098)
.L_4098:
        /*000c*/ 	.word	0x00000000
        /*0010*/ 	.short	0x0002
        /*0012*/ 	.short	0x0008
        /*0014*/ 	.byte	0x00, 0xf0, 0x61, 0x00


	//----- nvinfo : EIATTR_KPARAM_INFO
	.align		4
.L_4099:
        /*0018*/ 	.byte	0x04, 0x17
        /*001a*/ 	.short	(.L_4101 - .L_4100)
.L_4100:
        /*001c*/ 	.word	0x00000000
        /*0020*/ 	.short	0x0001
        /*0022*/ 	.short	0x0004
        /*0024*/ 	.byte	0x00, 0xf0, 0x05, 0x00


	//----- nvinfo : EIATTR_KPARAM_INFO
	.align		4
.L_4101:
        /*0028*/ 	.byte	0x04, 0x17
        /*002a*/ 	.short	(.L_4103 - .L_4102)
.L_4102:
        /*002c*/ 	.word	0x00000000
        /*0030*/ 	.short	0x0000
        /*0032*/ 	.short	0x0000
        /*0034*/ 	.byte	0x00, 0xf0, 0x11, 0x00


	//----- nvinfo : EIATTR_SPARSE_MMA_MASK
	.align		4
.L_4103:
        /*0038*/ 	.byte	0x03, 0x50
        /*003a*/ 	.short	0x0000


	//----- nvinfo : EIATTR_MAXREG_COUNT
	.align		4
        /*003c*/ 	.byte	0x03, 0x1b
        /*003e*/ 	.short	0x00ff


	//----- nvinfo : EIATTR_MERCURY_ISA_VERSION
	.align		4
        /*0040*/ 	.byte	0x03, 0x5f
        /*0042*/ 	.short	0x0101


	//----- nvinfo : EIATTR_VRC_CTA_INIT_COUNT
	.align		4
        /*0044*/ 	.byte	0x02, 0x4a
	.zero		1
	.zero		1


	//----- nvinfo : EIATTR_EXIT_INSTR_OFFSETS
	.align		4
        /*0048*/ 	.byte	0x04, 0x1c
        /*004a*/ 	.short	(.L_4105 - .L_4104)


	//   ....[0]....
.L_4104:
        /*004c*/ 	.word	0x00000c50


	//   ....[1]....
        /*0050*/ 	.word	0x00000ca0


	//   ....[2]....
        /*0054*/ 	.word	0x00000f70


	//----- nvinfo : EIATTR_MAX_THREADS
	.align		4
.L_4105:
        /*0058*/ 	.byte	0x04, 0x05
        /*005a*/ 	.short	(.L_4107 - .L_4106)
.L_4106:
        /*005c*/ 	.word	0x00000080
        /*0060*/ 	.word	0x00000001
        /*0064*/ 	.word	0x00000001


	//----- nvinfo : EIATTR_CRS_STACK_SIZE
	.align		4
.L_4107:
        /*0068*/ 	.byte	0x04, 0x1e
        /*006a*/ 	.short	(.L_4109 - .L_4108)
.L_4108:
        /*006c*/ 	.word	0x00000000


	//----- nvinfo : EIATTR_CBANK_PARAM_SIZE
	.align		4
.L_4109:
        /*0070*/ 	.byte	0x03, 0x19
        /*0072*/ 	.short	0x0020


	//----- nvinfo : EIATTR_PARAM_CBANK
	.align		4
        /*0074*/ 	.byte	0x04, 0x0a
        /*0076*/ 	.short	(.L_4111 - .L_4110)
	.align		4
.L_4110:
        /*0078*/ 	.word	index@(.nv.constant0._ZN2at6native29vectorized_elementwise_kernelILi4ENS0_13BinaryFunctorIN3c104HalfES4_S4_ZZZNS0_16fmax_kernel_cudaERNS_18TensorIteratorBaseEENKUlvE_clEvENKUlvE1_clEvEUlS4_S4_E_EESt5arrayIPcLm3EEEEviT0_T1_)
        /*007c*/ 	.short	0x0380
        /*007e*/ 	.short	0x0020


	//----- nvinfo : EIATTR_SW_WAR
	.align		4
.L_4111:
        /*0080*/ 	.byte	0x04, 0x36
        /*0082*/ 	.short	(.L_4113 - .L_4112)
.L_4112:
        /*0084*/ 	.word	0x00000008
.L_4113:


//--------------------- .nv.info._ZN2at6native29vectorized_elementwise_kernelILi8ENS0_13BinaryFunctorIN3c104HalfES4_S4_ZZZNS0_16fmax_kernel_cudaERNS_18TensorIteratorBaseEENKUlvE_clEvENKUlvE1_clEvEUlS4_S4_E_EESt5arrayIPcLm3EEEEviT0_T1_ --------------------------
	.section	.nv.info._ZN2at6native29vectorized_elementwise_kernelILi8ENS0_13BinaryFunctorIN3c104HalfES4_S4_ZZZNS0_16fmax_kernel_cudaERNS_18TensorIteratorBaseEENKUlvE_clEvENKUlvE1_clEvEUlS4_S4_E_EESt5arrayIPcLm3EEEEviT0_T1_,"",@"SHT_CUDA_INFO"
	.sectionflags	@""
	.align	4


	//----- nvinfo : EIATTR_CUDA_API_VERSION
	.align		4
        /*0000*/ 	.byte	0x04, 0x37
        /*0002*/ 	.short	(.L_4115 - .L_4114)
.L_4114:
        /*0004*/ 	.word	0x00000082


	//----- nvinfo : EIATTR_KPARAM_INFO
	.align		4
.L_4115:
        /*0008*/ 	.byte	0x04, 0x17
        /*000a*/ 	.short	(.L_4117 - .L_4116)
.L_4116:
        /*000c*/ 	.word	0x00000000
        /*0010*/ 	.short	0x0002
        /*0012*/ 	.short	0x0008
        /*0014*/ 	.byte	0x00, 0xf0, 0x61, 0x00


	//----- nvinfo : EIATTR_KPARAM_INFO
	.align		4
.L_4117:
        /*0018*/ 	.byte	0x04, 0x17
        /*001a*/ 	.short	(.L_4119 - .L_4118)
.L_4118:
        /*001c*/ 	.word	0x00000000
        /*0020*/ 	.short	0x0001
        /*0022*/ 	.short	0x0004
        /*0024*/ 	.byte	0x00, 0xf0, 0x05, 0x00


	//----- nvinfo : EIATTR_KPARAM_INFO
	.align		4
.L_4119:
        /*0028*/ 	.byte	0x04, 0x17
        /*002a*/ 	.short	(.L_4121 - .L_4120)
.L_4120:
        /*002c*/ 	.word	0x00000000
        /*0030*/ 	.short	0x0000
        /*0032*/ 	.short	0x0000
        /*0034*/ 	.byte	0x00, 0xf0, 0x11, 0x00


	//----- nvinfo : EIATTR_SPARSE_MMA_MASK
	.align		4
.L_4121:
        /*0038*/ 	.byte	0x03, 0x50
        /*003a*/ 	.short	0x0000


	//----- nvinfo : EIATTR_MAXREG_COUNT
	.align		4
        /*003c*/ 	.byte	0x03, 0x1b
        /*003e*/ 	.short	0x00ff


	//----- nvinfo : EIATTR_MERCURY_ISA_VERSION
	.align		4
        /*0040*/ 	.byte	0x03, 0x5f
        /*0042*/ 	.short	0x0101


	//----- nvinfo : EIATTR_VRC_CTA_INIT_COUNT
	.align		4
        /*0044*/ 	.byte	0x02, 0x4a
	.zero		1
	.zero		1


	//----- nvinfo : EIATTR_EXIT_INSTR_OFFSETS
	.align		4
        /*0048*/ 	.byte	0x04, 0x1c
        /*004a*/ 	.short	(.L_4123 - .L_4122)


	//   ....[0]....
.L_4122:
        /*004c*/ 	.word	0x00000010


	//----- nvinfo : EIATTR_MAX_THREADS
	.align		4
.L_4123:
        /*0050*/ 	.byte	0x04, 0x05
        /*0052*/ 	.short	(.L_4125 - .L_4124)
.L_4124:
        /*0054*/ 	.word	0x00000080
        /*0058*/ 	.word	0x00000001
        /*005c*/ 	.word	0x00000001


	//----- nvinfo : EIATTR_CBANK_PARAM_SIZE
	.align		4
.L_4125:
        /*0060*/ 	.byte	0x03, 0x19
        /*0062*/ 	.short	0x0020


	//----- nvinfo : EIATTR_PARAM_CBANK
	.align		4
        /*0064*/ 	.byte	0x04, 0x0a
        /*0066*/ 	.short	(.L_4127 - .L_4126)
	.align		4
.L_4126:
        /*0068*/ 	.word	index@(.nv.constant0._ZN2at6native29vectorized_elementwise_kernelILi8ENS0_13BinaryFunctorIN3c104HalfES4_S4_ZZZNS0_16fmax_kernel_cudaERNS_18TensorIteratorBaseEENKUlvE_clEvENKUlvE1_clEvEUlS4_S4_E_EESt5arrayIPcLm3EEEEviT0_T1_)
        /*006c*/ 	.short	0x0380
        /*006e*/ 	.short	0x0020


	//----- nvinfo : EIATTR_SW_WAR
	.align		4
.L_4127:
        /*0070*/ 	.byte	0x04, 0x36
        /*0072*/ 	.short	(.L_4129 - .L_4128)
.L_4128:
        /*0074*/ 	.word	0x00000008
.L_4129:


//--------------------- .nv.info._ZN2at6native18elementwise_kernelILi128ELi4EZNS0_15gpu_kernel_implINS0_13AUnaryFunctorIfffZZZNS0_16fmax_kernel_cudaERNS_18TensorIteratorBaseEENKUlvE_clEvENKUlvE0_clEvEUlffE_EEEEvS5_RKT_EUliE_EEviT1_ --------------------------
	.section	.nv.info._ZN2at6native18elementwise_kernelILi128ELi4EZNS0_15gpu_kernel_implINS0_13AUnaryFunctorIfffZZZNS0_16fmax_kernel_cudaERNS_18TensorIteratorBaseEENKUlvE_clEvENKUlvE0_clEvEUlffE_EEEEvS5_RKT_EUliE_EEviT1_,"",@"SHT_CUDA_INFO"
	.sectionflags	@""
	.align	4


	//----- nvinfo : EIATTR_CUDA_API_VERSION
	.align		4
        /*0000*/ 	.byte	0x04, 0x37
        /*0002*/ 	.short	(.L_4131 - .L_4130)
.L_4130:
        /*0004*/ 	.word	0x00000082


	//----- nvinfo : EIATTR_KPARAM_INFO
	.align		4
.L_4131:
        /*0008*/ 	.byte	0x04, 0x17
        /*000a*/ 	.short	(.L_4133 - .L_4132)
.L_4132:
        /*000c*/ 	.word	0x00000000
        /*0010*/ 	.short	0x0001
        /*0012*/ 	.short	0x0008
        /*0014*/ 	.byte	0x00, 0xf0, 0x81, 0x08


	//----- nvinfo : EIATTR_KPARAM_INFO
	.align		4
.L_4133:
        /*0018*/ 	.byte	0x04, 0x17
        /*001a*/ 	.short	(.L_4135 - .L_4134)
.L_4134:
        /*001c*/ 	.word	0x00000000
        /*0020*/ 	.short	0x0000
        /*0022*/ 	.short	0x0000
        /*0024*/ 	.byte	0x00, 0xf0, 0x11, 0x00


	//----- nvinfo : EIATTR_SPARSE_MMA_MASK
	.align		4
.L_4135:
        /*0028*/ 	.byte	0x03, 0x50
        /*002a*/ 	.short	0x0000


	//----- nvinfo : EIATTR_MAXREG_COUNT
	.align		4
        /*002c*/ 	.byte	0x03, 0x1b
        /*002e*/ 	.short	0x0080


	//----- nvinfo : EIATTR_EXTERNS
	.align		4
        /*0030*/ 	.byte	0x04, 0x0f
        /*0032*/ 	.short	(.L_4137 - .L_4136)


	//   ....[0]....
	.align		4
.L_4136:
        /*0034*/ 	.word	index@(__assertfail)


	//----- nvinfo : EIATTR_MERCURY_ISA_VERSION
	.align		4
.L_4137:
        /*0038*/ 	.byte	0x03, 0x5f
        /*003a*/ 	.short	0x0101


	//----- nvinfo : EIATTR_VRC_CTA_INIT_COUNT
	.align		4
        /*003c*/ 	.byte	0x02, 0x4a
	.zero		1
	.zero		1


	//----- nvinfo : EIATTR_SYSCALL_OFFSETS
	.align		4
        /*0040*/ 	.byte	0x04, 0x46
        /*0042*/ 	.short	(.L_4139 - .L_4138)


	//   ....[0]....
.L_4138:
        /*0044*/ 	.word	0x00002150


	//   ....[1]....
        /*0048*/ 	.word	0x00002f20


	//   ....[2]....
        /*004c*/ 	.word	0x000051b0


	//   ....[3]....
        /*0050*/ 	.word	0x00005de0


	//   ....[4]....
        /*0054*/ 	.word	0x00008180


	//   ....[5]....
        /*0058*/ 	.word	0x00008db0


	//   ....[6]....
        /*005c*/ 	.word	0x0000b160


	//   ....[7]....
        /*0060*/ 	.word	0x0000bd60


	//----- nvinfo : EIATTR_EXIT_INSTR_OFFSETS
	.align		4
.L_4139:
        /*0064*/ 	.byte	0x04, 0x1c
        /*0066*/ 	.short	(.L_4141 - .L_4140)


	//   ....[0]....
.L_4140:
        /*0068*/ 	.word	0x00009060


	//   ....[1]....
        /*006c*/ 	.word	0x0000b2e0


	//   ....[2]....
        /*0070*/ 	.word	0x0000b320


	//   ....[3]....
        /*0074*/ 	.word	0x0000b3b0


	//   ....[4]....
        /*0078*/ 	.word	0x0000b3e0


	//   ....[5]....
        /*007c*/ 	.word	0x0000b410


	//   ....[6]....
        /*0080*/ 	.word	0x0000b490


	//   ....[7]....
        /*0084*/ 	.word	0x0000b4c0


	//   ....[8]....
        /*0088*/ 	.word	0x0000b550


	//   ....[9]....
        /*008c*/ 	.word	0x0000b590


	//   ....[10]....
        /*0090*/ 	.word	0x0000b5d0


	//   ....[11]....
        /*0094*/ 	.word	0x0000b6a0


	//   ....[12]....
        /*0098*/ 	.word	0x0000b800


	//   ....[13]....
        /*009c*/ 	.word	0x0000b960


	//   ....[14]....
        /*00a0*/ 	.word	0x0000bab0


	//   ....[15]....
        /*00a4*/ 	.word	0x0000bae0


	//   ....[16]....
        /*00a8*/ 	.word	0x0000bb10


	//   ....[17]....
        /*00ac*/ 	.word	0x0000bbb0


	//   ....[18]....
        /*00b0*/ 	.word	0x0000bc00


	//   ....[19]....
        /*00b4*/ 	.word	0x0000bd70


	//   ....[20]....
        /*00b8*/ 	.word	0x0000be70


	//   ....[21]....
        /*00bc*/ 	.word	0x0000bfa0


	//   ....[22]....
        /*00c0*/ 	.word	0x0000bfd0


	//----- nvinfo : EIATTR_MAX_THREADS
	.align		4
.L_4141:
        /*00c4*/ 	.byte	0x04, 0x05
        /*00c6*/ 	.short	(.L_4143 - .L_4142)
.L_4142:
        /*00c8*/ 	.word	0x00000080
        /*00cc*/ 	.word	0x00000001
        /*00d0*/ 	.word	0x00000001


	//----- nvinfo : EIATTR_CRS_STACK_SIZE
	.align		4
.L_4143:
        /*00d4*/ 	.byte	0x04, 0x1e
        /*00d6*/ 	.short	(.L_4145 - .L_4144)
.L_4144:
        /*00d8*/ 	.word	0x00000000


	//----- nvinfo : EIATTR_CBANK_PARAM_SIZE
	.align		4
.L_4145:
        /*00dc*/ 	.byte	0x03, 0x19
        /*00de*/ 	.short	0x0228


	//----- nvinfo : EIATTR_PARAM_CBANK
	.align		4
        /*00e0*/ 	.byte	0x04, 0x0a
        /*00e2*/ 	.short	(.L_4147 - .L_4146)
	.align		4
.L_4146:
        /*00e4*/ 	.word	index@(.nv.constant0._ZN2at6native18elementwise_kernelILi128ELi4EZNS0_15gpu_kernel_implINS0_13AUnaryFunctorIfffZZZNS0_16fmax_kernel_cudaERNS_18TensorIteratorBaseEENKUlvE_clEvENKUlvE0_clEvEUlffE_EEEEvS5_RKT_EUliE_EEviT1_)
        /*00e8*/ 	.short	0x0380
        /*00ea*/ 	.short	0x0228


	//----- nvinfo : EIATTR_SW_WAR
	.align		4
.L_4147:
        /*00ec*/ 	.byte	0x04, 0x36
        /*00ee*/ 	.short	(.L_4149 - .L_4148)
.L_4148:
        /*00f0*/ 	.word	0x00000008
.L_4149:


//--------------------- .nv.info._ZN2at6native27unrolled_elementwise_kernelINS0_13AUnaryFunctorIfffZZZNS0_16fmax_kernel_cudaERNS_18TensorIteratorBaseEENKUlvE_clEvENKUlvE0_clEvEUlffE_EESt5arrayIPcLm2EELi4E23TrivialOffsetCalculatorILi1EjESD_NS0_6memory12LoadWithCastILi1EEENSE_13StoreWithCastILi1EEEEEviT_T0_T2_T3_T4_T5_ --------------------------
	.section	.nv.info._ZN2at6native27unrolled_elementwise_kernelINS0_13AUnaryFunctorIfffZZZNS0_16fmax_kernel_cudaERNS_18TensorIteratorBaseEENKUlvE_clEvENKUlvE0_clEvEUlffE_EESt5arrayIPcLm2EELi4E23TrivialOffsetCalculatorILi1EjESD_NS0_6memory12LoadWithCastILi1EEENSE_13StoreWithCastILi1EEEEEviT_T0_T2_T3_T4_T5_,"",@"SHT_CUDA_INFO"
	.sectionflags	@""
	.align	4


	//----- nvinfo : EIATTR_CUDA_API_VERSION
	.align		4
        /*0000*/ 	.byte	0x04, 0x37
        /*0002*/ 	.short	(.L_4151 - .L_4150)
.L_4150:
        /*0004*/ 	.word	0x00000082


	//----- nvinfo : EIATTR_KPARAM_INFO
	.align		4
.L_4151:
        /*0008*/ 	.byte	0x04, 0x17
        /*000a*/ 	.short	(.L_4153 - .L_4152)
.L_4152:
        /*000c*/ 	.word	0x00000000
        /*0010*/ 	.short	0x0006
        /*0012*/ 	.short	0x002c
        /*0014*/ 	.byte	0x00, 0xf0, 0x21, 0x00


	//----- nvinfo : EIATTR_KPARAM_INFO
	.align		4
.L_4153:
        /*0018*/ 	.byte	0x04, 0x17
        /*001a*/ 	.short	(.L_4155 - .L_4154)
.L_4154:
        /*001c*/ 	.word	0x00000000
        /*0020*/ 	.short	0x0005
        /*0022*/ 	.short	0x0024
        /*0024*/ 	.byte	0x00, 0xf0, 0x21, 0x00


	//----- nvinfo : EIATTR_KPARAM_INFO
	.align		4
.L_4155:
        /*0028*/ 	.byte	0x04, 0x17
        /*002a*/ 	.short	(.L_4157 - .L_4156)
.L_4156:
        /*002c*/ 	.word	0x00000000
        /*0030*/ 	.short	0x0004
        /*0032*/ 	.short	0x0021
        /*0034*/ 	.byte	0x00, 0xf0, 0x05, 0x00


	//----- nvinfo : EIATTR_KPARAM_INFO
	.align		4
.L_4157:
        /*0038*/ 	.byte	0x04, 0x17
        /*003a*/ 	.short	(.L_4159 - .L_4158)
.L_4158:
        /*003c*/ 	.word	0x00000000
        /*0040*/ 	.short	0x0003
        /*0042*/ 	.short	0x0020
        /*0044*/ 	.byte	0x00, 0xf0, 0x05, 0x00


	//----- nvinfo : EIATTR_KPARAM_INFO
	.align		4
.L_4159:
        /*0048*/ 	.byte	0x04, 0x17
        /*004a*/ 	.short	(.L_4161 - .L_4160)
.L_4160:
        /*004c*/ 	.word	0x00000000
        /*0050*/ 	.short	0x0002
        /*0052*/ 	.short	0x0010
        /*0054*/ 	.byte	0x00, 0xf0, 0x41, 0x00


	//----- nvinfo : EIATTR_KPARAM_INFO
	.align		4
.L_4161:
        /*0058*/ 	.byte	0x04, 0x17
        /*005a*/ 	.short	(.L_4163 - .L_4162)
.L_4162:
        /*005c*/ 	.word	0x00000000
        /*0060*/ 	.short	0x0001
        /*0062*/ 	.short	0x0004
        /*0064*/ 	.byte	0x00, 0xf0, 0x21, 0x00


	//----- nvinfo : EIATTR_KPARAM_INFO
	.align		4
.L_4163:
        /*0068*/ 	.byte	0x04, 0x17
        /*006a*/ 	.short	(.L_4165 - .L_4164)
.L_4164:
        /*006c*/ 	.word	0x00000000
        /*0070*/ 	.short	0x0000
        /*0072*/ 	.short	0x0000
        /*0074*/ 	.byte	0x00, 0xf0, 0x11, 0x00


	//----- nvinfo : EIATTR_SPARSE_MMA_MASK
	.align		4
.L_4165:
        /*0078*/ 	.byte	0x03, 0x50
        /*007a*/ 	.short	0x0000


	//----- nvinfo : EIATTR_MAXREG_COUNT
	.align		4
        /*007c*/ 	.byte	0x03, 0x1b
        /*007e*/ 	.short	0x00ff


	//----- nvinfo : EIATTR_EXTERNS
	.align		4
        /*0080*/ 	.byte	0x04, 0x0f
        /*0082*/ 	.short	(.L_4167 - .L_4166)


	//   ....[0]....
	.align		4
.L_4166:
        /*0084*/ 	.word	index@(__assertfail)


	//----- nvinfo : EIATTR_MERCURY_ISA_VERSION
	.align		4
.L_4167:
        /*0088*/ 	.byte	0x03, 0x5f
        /*008a*/ 	.short	0x0101


	//----- nvinfo : EIATTR_VRC_CTA_INIT_COUNT
	.align		4
        /*008c*/ 	.byte	0x02, 0x4a
	.zero		1
	.zero		1


	//----- nvinfo : EIATTR_SYSCALL_OFFSETS
	.align		4
        /*0090*/ 	.byte	0x04, 0x46
        /*0092*/ 	.short	(.L_4169 - .L_4168)


	//   ....[0]....
.L_4168:
        /*0094*/ 	.word	0x00000e60


	//   ....[1]....
        /*0098*/ 	.word	0x00001de0


	//   ....[2]....
        /*009c*/ 	.word	0x00002cf0


	//   ....[3]....
        /*00a0*/ 	.word	0x00003bd0


	//   ....[4]....
        /*00a4*/ 	.word	0x000049e0


	//   ....[5]....
        /*00a8*/ 	.word	0x00005730


	//   ....[6]....
        /*00ac*/ 	.word	0x000065b0


	//   ....[7]....
        /*00b0*/ 	.word	0x00007410


	//----- nvinfo : EIATTR_EXIT_INSTR_OFFSETS
	.align		4
.L_4169:
        /*00b4*/ 	.byte	0x04, 0x1c
        /*00b6*/ 	.short	(.L_4171 - .L_4170)


	//   ....[0]....
.L_4170:
        /*00b8*/ 	.word	0x00006850


	//   ....[1]....
        /*00bc*/ 	.word	0x00006990


	//   ....[2]....
        /*00c0*/ 	.word	0x000069d0


	//   ....[3]....
        /*00c4*/ 	.word	0x00006a60


	//   ....[4]....
        /*00c8*/ 	.word	0x00006a90


	//   ....[5]....
        /*00cc*/ 	.word	0x00006ac0


	//   ....[6]....
        /*00d0*/ 	.word	0x00006b40


	//   ....[7]....
        /*00d4*/ 	.word	0x00006b70


	//   ....[8]....
        /*00d8*/ 	.word	0x00006c00


	//   ....[9]....
        /*00dc*/ 	.word	0x00006c40


	//   ....[10]....
        /*00e0*/ 	.word	0x00006c80


	//   ....[11]....
        /*00e4*/ 	.word	0x00006d50


	//   ....[12]....
        /*00e8*/ 	.word	0x00006eb0


	//   ....[13]....
        /*00ec*/ 	.word	0x00007010


	//   ....[14]....
        /*00f0*/ 	.word	0x00007160


	//   ....[15]....
        /*00f4*/ 	.word	0x00007190


	//   ....[16]....
        /*00f8*/ 	.word	0x000071c0


	//   ....[17]....
        /*00fc*/ 	.word	0x00007260


	//   ....[18]....
        /*0100*/ 	.word	0x000072b0


	//   ....[19]....
        /*0104*/ 	.word	0x00007420


	//   ....[20]....
        /*0108*/ 	.word	0x00007520


	//   ....[21]....
        /*010c*/ 	.word	0x00007650


	//   ....[22]....
        /*0110*/ 	.word	0x00007680


	//----- nvinfo : EIATTR_MAX_THREADS
	.align		4
.L_4171:
        /*0114*/ 	.byte	0x04, 0x05
        /*0116*/ 	.short	(.L_4173 - .L_4172)
.L_4172:
        /*0118*/ 	.word	0x00000080
        /*011c*/ 	.word	0x00000001
        /*0120*/ 	.word	0x00000001


	//----- nvinfo : EIATTR_CRS_STACK_SIZE
	.align		4
.L_4173:
        /*0124*/ 	.byte	0x04, 0x1e
        /*0126*/ 	.short	(.L_4175 - .L_4174)
.L_4174:
        /*0128*/ 	.word	0x00000000


	//----- nvinfo : EIATTR_CBANK_PARAM_SIZE
	.align		4
.L_4175:
        /*012c*/ 	.byte	0x03, 0x19
        /*012e*/ 	.short	0x0034


	//----- nvinfo : EIATTR_PARAM_CBANK
	.align		4
        /*0130*/ 	.byte	0x04, 0x0a
        /*0132*/ 	.short	(.L_4177 - .L_4176)
	.align		4
.L_4176:
        /*0134*/ 	.word	index@(.nv.constant0._ZN2at6native27unrolled_elementwise_kernelINS0_13AUnaryFunctorIfffZZZNS0_16fmax_kernel_cudaERNS_18TensorIteratorBaseEENKUlvE_clEvENKUlvE0_clEvEUlffE_EESt5arrayIPcLm2EELi4E23TrivialOffsetCalculatorILi1EjESD_NS0_6memory12LoadWithCastILi1EEENSE_13StoreWithCastILi1EEEEEviT_T0_T2_T3_T4_T5_)
        /*0138*/ 	.short	0x0380
        /*013a*/ 	.short	0x0034


	//----- nvinfo : EIATTR_SW_WAR
	.align		4
.L_4177:
        /*013c*/ 	.byte	0x04, 0x36
        /*013e*/ 	.short	(.L_4179 - .L_4178)
.L_4178:
        /*0140*/ 	.word	0x00000008
.L_4179:


//--------------------- .nv.info._ZN2at6native18elementwise_kernelILi128ELi2EZNS0_22gpu_kernel_impl_nocastINS0_13AUnaryFunctorIfffZZZNS0_16fmax_kernel_cudaERNS_18TensorIteratorBaseEENKUlvE_clEvENKUlvE0_clEvEUlffE_EEEEvS5_RKT_EUliE_EEviT1_ --------------------------
	.section	.nv.info._ZN2at6native18elementwise_kernelILi128ELi2EZNS0_22gpu_kernel_impl_nocastINS0_13AUnaryFunctorIfffZZZNS0_16fmax_kernel_cudaERNS_18TensorIteratorBaseEENKUlvE_clEvENKUlvE0_clEvEUlffE_EEEEvS5_RKT_EUliE_EEviT1_,"",@"SHT_CUDA_INFO"
	.sectionflags	@""
	.align	4


	//----- nvinfo : EIATTR_CUDA_API_VERSION
	.align		4
        /*0000*/ 	.byte	0x04, 0x37
        /*0002*/ 	.short	(.L_4181 - .L_4180)
.L_4180:
        /*0004*/ 	.word	0x00000082


	//----- nvinfo : EIATTR_KPARAM_INFO
	.align		4
.L_4181:
        /*0008*/ 	.byte	0x04, 0x17
        /*000a*/ 	.short	(.L_4183 - .L_4182)
.L_4182:
        /*000c*/ 	.word	0x00000000
        /*0010*/ 	.short	0x0001
        /*0012*/ 	.short	0x0008
        /*0014*/ 	.byte	0x00, 0xf0, 0x61, 0x08


	//----- nvinfo : EIATTR_KPARAM_INFO
	.align		4
.L_4183:
        /*0018*/ 	.byte	0x04, 0x17
        /*001a*/ 	.short	(.L_4185 - .L_4184)
.L_4184:
        /*001c*/ 	.word	0x00000000
        /*0020*/ 	.short	0x0000
        /*0022*/ 	.short	0x0000
        /*0024*/ 	.byte	0x00, 0xf0, 0x11, 0x00


	//----- nvinfo : EIATTR_SPARSE_MMA_MASK
	.align		4
.L_4185:
        /*0028*/ 	.byte	0x03, 0x50
        /*002a*/ 	.short	0x0000


	//----- nvinfo : EIATTR_MAXREG_COUNT
	.align		4
        /*002c*/ 	.byte	0x03, 0x1b
        /*002e*/ 	.short	0x0080


	//----- nvinfo : EIATTR_MERCURY_ISA_VERSION
	.align		4
        /*0030*/ 	.byte	0x03, 0x5f
        /*0032*/ 	.short	0x0101


	//----- nvinfo : EIATTR_VRC_CTA_INIT_COUNT
	.align		4
        /*0034*/ 	.byte	0x02, 0x4a
	.zero		1
	.zero		1


	//----- nvinfo : EIATTR_EXIT_INSTR_OFFSETS
	.align		4
        /*0038*/ 	.byte	0x04, 0x1c
        /*003a*/ 	.short	(.L_4187 - .L_4186)


	//   ....[0]....
.L_4186:
        /*003c*/ 	.word	0x00000160


	//   ....[1]....
        /*0040*/ 	.word	0x000001d0


	//   ....[2]....
        /*0044*/ 	.word	0x000015b0


	//   ....[3]....
        /*0048*/ 	.word	0x000028f0


	//----- nvinfo : EIATTR_MAX_THREADS
	.align		4
.L_4187:
        /*004c*/ 	.byte	0x04, 0x05
        /*004e*/ 	.short	(.L_4189 - .L_4188)
.L_4188:
        /*0050*/ 	.word	0x00000080
        /*0054*/ 	.word	0x00000001
        /*0058*/ 	.word	0x00000001


	//----- nvinfo : EIATTR_CRS_STACK_SIZE
	.align		4
.L_4189:
        /*005c*/ 	.byte	0x04, 0x1e
        /*005e*/ 	.short	(.L_4191 - .L_4190)
.L_4190:
        /*0060*/ 	.word	0x00000000


	//----- nvinfo : EIATTR_CBANK_PARAM_SIZE
	.align		4
.L_4191:
        /*0064*/ 	.byte	0x03, 0x19
        /*0066*/ 	.short	0x0220


	//----- nvinfo : EIATTR_PARAM_CBANK
	.align		4
        /*0068*/ 	.byte	0x04, 0x0a
        /*006a*/ 	.short	(.L_4193 - .L_4192)
	.align		4
.L_4192:
        /*006c*/ 	.word	index@(.nv.constant0._ZN2at6native18elementwise_kernelILi128ELi2EZNS0_22gpu_kernel_impl_nocastINS0_13AUnaryFunctorIfffZZZNS0_16fmax_kernel_cudaERNS_18TensorIteratorBaseEENKUlvE_clEvENKUlvE0_clEvEUlffE_EEEEvS5_RKT_EUliE_EEviT1_)
        /*0070*/ 	.short	0x0380
        /*0072*/ 	.short	0x0220


	//----- nvinfo : EIATTR_SW_WAR
	.align		4
.L_4193:
        /*0074*/ 	.byte	0x04, 0x36
        /*0076*/ 	.short	(.L_4195 - .L_4194)
.L_4194:
        /*0078*/ 	.word	0x00000008
.L_4195:


//--------------------- .nv.info._ZN2at6native27unrolled_elementwise_kernelINS0_13AUnaryFunctorIfffZZZNS0_16fmax_kernel_cudaERNS_18TensorIteratorBaseEENKUlvE_clEvENKUlvE0_clEvEUlffE_EESt5arrayIPcLm2EELi4E23TrivialOffsetCalculatorILi1EjESD_NS0_6memory15LoadWithoutCastENSE_16StoreWithoutCastEEEviT_T0_T2_T3_T4_T5_ --------------------------
	.section	.nv.info._ZN2at6native27unrolled_elementwise_kernelINS0_13AUnaryFunctorIfffZZZNS0_16fmax_kernel_cudaERNS_18TensorIteratorBaseEENKUlvE_clEvENKUlvE0_clEvEUlffE_EESt5arrayIPcLm2EELi4E23TrivialOffsetCalculatorILi1EjESD_NS0_6memory15LoadWithoutCastENSE_16StoreWithoutCastEEEviT_T0_T2_T3_T4_T5_,"",@"SHT_CUDA_INFO"
	.sectionflags	@""
	.align	4


	//----- nvinfo : EIATTR_CUDA_API_VERSION
	.align		4
        /*0000*/ 	.byte	0x04, 0x37
        /*0002*/ 	.short	(.L_4197 - .L_4196)
.L_4196:
        /*0004*/ 	.word	0x00000082


	//----- nvinfo : EIATTR_KPARAM_INFO
	.align		4
.L_4197:
        /*0008*/ 	.byte	0x04, 0x17
        /*000a*/ 	.short	(.L_4199 - .L_4198)
.L_4198:
        /*000c*/ 	.word	0x00000000
        /*0010*/ 	.short	0x0006
        /*0012*/ 	.short	0x0023
        /*0014*/ 	.byte	0x00, 0xf0, 0x05, 0x00


	//----- nvinfo : EIATTR_KPARAM_INFO
	.align		4
.L_4199:
        /*0018*/ 	.byte	0x04, 0x17
        /*001a*/ 	.short	(.L_4201 - .L_4200)
.L_4200:
        /*001c*/ 	.word	0x00000000
        /*0020*/ 	.short	0x0005
        /*0022*/ 	.short	0x0022
        /*0024*/ 	.byte	0x00, 0xf0, 0x05, 0x00


	//----- nvinfo : EIATTR_KPARAM_INFO
	.align		4
.L_4201:
        /*0028*/ 	.byte	0x04, 0x17
        /*002a*/ 	.short	(.L_4203 - .L_4202)
.L_4202:
        /*002c*/ 	.word	0x00000000
        /*0030*/ 	.short	0x0004
        /*0032*/ 	.short	0x0021
        /*0034*/ 	.byte	0x00, 0xf0, 0x05, 0x00


	//----- nvinfo : EIATTR_KPARAM_INFO
	.align		4
.L_4203:
        /*0038*/ 	.byte	0x04, 0x17
        /*003a*/ 	.short	(.L_4205 - .L_4204)
.L_4204:
        /*003c*/ 	.word	0x00000000
        /*0040*/ 	.short	0x0003
        /*0042*/ 	.short	0x0020
        /*0044*/ 	.byte	0x00, 0xf0, 0x05, 0x00


	//----- nvinfo : EIATTR_KPARAM_INFO
	.align		4
.L_4205:
        /*0048*/ 	.byte	0x04, 0x17
        /*004a*/ 	.short	(.L_4207 - .L_4206)
.L_4206:
        /*004c*/ 	.word	0x00000000
        /*0050*/ 	.short	0x0002
        /*0052*/ 	.short	0x0010
        /*0054*/ 	.byte	0x00, 0xf0, 0x41, 0x00


	//----- nvinfo : EIATTR_KPARAM_INFO
	.align		4
.L_4207:
        /*0058*/ 	.byte	0x04, 0x17
        /*005a*/ 	.short	(.L_4209 - .L_4208)
.L_4208:
        /*005c*/ 	.word	0x00000000
        /*0060*/ 	.short	0x0001
        /*0062*/ 	.short	0x0004
        /*0064*/ 	.byte	0x00, 0xf0, 0x21, 0x00


	//----- nvinfo : EIATTR_KPARAM_INFO
	.align		4
.L_4209:
        /*0068*/ 	.byte	0x04, 0x17
        /*006a*/ 	.short	(.L_4211 - .L_4210)
.L_4210:
        /*006c*/ 	.word	0x00000000
        /*0070*/ 	.short	0x0000
        /*0072*/ 	.short	0x0000
        /*0074*/ 	.byte	0x00, 0xf0, 0x11, 0x00


	//----- nvinfo : EIATTR_SPARSE_MMA_MASK
	.align		4
.L_4211:
        /*0078*/ 	.byte	0x03, 0x50
        /*007a*/ 	.short	0x0000


	//----- nvinfo : EIATTR_MAXREG_COUNT
	.align		4
        /*007c*/ 	.byte	0x03, 0x1b
        /*007e*/ 	.short	0x00ff


	//----- nvinfo : EIATTR_MERCURY_ISA_VERSION
	.align		4
        /*0080*/ 	.byte	0x03, 0x5f
        /*0082*/ 	.short	0x0101


	//----- nvinfo : EIATTR_VRC_CTA_INIT_COUNT
	.align		4
        /*0084*/ 	.byte	0x02, 0x4a
	.zero		1
	.zero		1


	//----- nvinfo : EIATTR_EXIT_INSTR_OFFSETS
	.align		4
        /*0088*/ 	.byte	0x04, 0x1c
        /*008a*/ 	.short	(.L_4213 - .L_4212)


	//   ....[0]....
.L_4212:
        /*008c*/ 	.word	0x00000400


	//   ....[1]....
        /*0090*/ 	.word	0x00000450


	//----- nvinfo : EIATTR_MAX_THREADS
	.align		4
.L_4213:
        /*0094*/ 	.byte	0x04, 0x05
        /*0096*/ 	.short	(.L_4215 - .L_4214)
.L_4214:
        /*0098*/ 	.word	0x00000080
        /*009c*/ 	.word	0x00000001
        /*00a0*/ 	.word	0x00000001


	//----- nvinfo : EIATTR_CRS_STACK_SIZE
	.align		4
.L_4215:
        /*00a4*/ 	.byte	0x04, 0x1e
        /*00a6*/ 	.short	(.L_4217 - .L_4216)
.L_4216:
        /*00a8*/ 	.word	0x00000000


	//----- nvinfo : EIATTR_CBANK_PARAM_SIZE
	.align		4
.L_4217:
        /*00ac*/ 	.byte	0x03, 0x19
        /*00ae*/ 	.short	0x0024


	//----- nvinfo : EIATTR_PARAM_CBANK
	.align		4
        /*00b0*/ 	.byte	0x04, 0x0a
        /*00b2*/ 	.short	(.L_4219 - .L_4218)
	.align		4
.L_4218:
        /*00b4*/ 	.word	index@(.nv.constant0._ZN2at6native27unrolled_elementwise_kernelINS0_13AUnaryFunctorIfffZZZNS0_16fmax_kernel_cudaERNS_18TensorIteratorBaseEENKUlvE_clEvENKUlvE0_clEvEUlffE_EESt5arrayIPcLm2EELi4E23TrivialOffsetCalculatorILi1EjESD_NS0_6memory15LoadWithoutCastENSE_16StoreWithoutCastEEEviT_T0_T2_T3_T4_T5_)
        /*00b8*/ 	.short	0x0380
        /*00ba*/ 	.short	0x0024


	//----- nvinfo : EIATTR_SW_WAR
	.align		4
.L_4219:
        /*00bc*/ 	.byte	0x04, 0x36
        /*00be*/ 	.short	(.L_4221 - .L_4220)
.L_4220:
        /*00c0*/ 	.word	0x00000008
.L_4221:


//--------------------- .nv.info._ZN2at6native29vectorized_elementwise_kernelILi2ENS0_13AUnaryFunctorIfffZZZNS0_16fmax_kernel_cudaERNS_18TensorIteratorBaseEENKUlvE_clEvENKUlvE0_clEvEUlffE_EESt5arrayIPcLm2EEEEviT0_T1_ --------------------------
	.section	.nv.info._ZN2at6native29vectorized_elementwise_kernelILi2ENS0_13AUnaryFunctorIfffZZZNS0_16fmax_kernel_cudaERNS_18TensorIteratorBaseEENKUlvE_clEvENKUlvE0_clEvEUlffE_EESt5arrayIPcLm2EEEEviT0_T1_,"",@"SHT_CUDA_INFO"
	.sectionflags	@""
	.align	4


	//----- nvinfo : EIATTR_CUDA_API_VERSION
	.align		4
        /*0000*/ 	.byte	0x04, 0x37
        /*0002*/ 	.short	(.L_4223 - .L_4222)
.L_4222:
        /*0004*/ 	.word	0x00000082


	//----- nvinfo : EIATTR_KPARAM_INFO
	.align		4
.L_4223:
        /*0008*/ 	.byte	0x04, 0x17
        /*000a*/ 	.short	(.L_4225 - .L_4224)
.L_4224:
        /*000c*/ 	.word	0x00000000
        /*0010*/ 	.short	0x0002
        /*0012*/ 	.short	0x0010
        /*0014*/ 	.byte	0x00, 0xf0, 0x41, 0x00


	//----- nvinfo : EIATTR_KPARAM_INFO
	.align		4
.L_4225:
        /*0018*/ 	.byte	0x04, 0x17
        /*001a*/ 	.short	(.L_4227 - .L_4226)
.L_4226:
        /*001c*/ 	.word	0x00000000
        /*0020*/ 	.short	0x0001
        /*0022*/ 	.short	0x0004
        /*0024*/ 	.byte	0x00, 0xf0, 0x21, 0x00


	//----- nvinfo : EIATTR_KPARAM_INFO
	.align		4
.L_4227:
        /*0028*/ 	.byte	0x04, 0x17
        /*002a*/ 	.short	(.L_4229 - .L_4228)
.L_4228:
        /*002c*/ 	.word	0x00000000
        /*0030*/ 	.short	0x0000
        /*0032*/ 	.short	0x0000
        /*0034*/ 	.byte	0x00, 0xf0, 0x11, 0x00


	//----- nvinfo : EIATTR_SPARSE_MMA_MASK
	.align		4
.L_4229:
        /*0038*/ 	.byte	0x03, 0x50
        /*003a*/ 	.short	0x0000


	//----- nvinfo : EIATTR_MAXREG_COUNT
	.align		4
        /*003c*/ 	.byte	0x03, 0x1b
        /*003e*/ 	.short	0x00ff


	//----- nvinfo : EIATTR_MERCURY_ISA_VERSION
	.align		4
        /*0040*/ 	.byte	0x03, 0x5f
        /*0042*/ 	.short	0x0101


	//----- nvinfo : EIATTR_VRC_CTA_INIT_COUNT
	.align		4
        /*0044*/ 	.byte	0x02, 0x4a
	.zero		1
	.zero		1


	//----- nvinfo : EIATTR_EXIT_INSTR_OFFSETS
	.align		4
        /*0048*/ 	.byte	0x04, 0x1c
        /*004a*/ 	.short	(.L_4231 - .L_4230)


	//   ....[0]....
.L_4230:
        /*004c*/ 	.word	0x00000800


	//   ....[1]....
        /*0050*/ 	.word	0x00000850


	//   ....[2]....
        /*0054*/ 	.word	0x000009e0


	//----- nvinfo : EIATTR_MAX_THREADS
	.align		4
.L_4231:
        /*0058*/ 	.byte	0x04, 0x05
        /*005a*/ 	.short	(.L_4233 - .L_4232)
.L_4232:
        /*005c*/ 	.word	0x00000080
        /*0060*/ 	.word	0x00000001
        /*0064*/ 	.word	0x00000001


	//----- nvinfo : EIATTR_CRS_STACK_SIZE
	.align		4
.L_4233:
        /*0068*/ 	.byte	0x04, 0x1e
        /*006a*/ 	.short	(.L_4235 - .L_4234)
.L_4234:
        /*006c*/ 	.word	0x00000000


	//----- nvinfo : EIATTR_CBANK_PARAM_SIZE
	.align		4
.L_4235:
        /*0070*/ 	.byte	0x03, 0x19
        /*0072*/ 	.short	0x0020


	//----- nvinfo : EIATTR_PARAM_CBANK
	.align		4
        /*0074*/ 	.byte	0x04, 0x0a
        /*0076*/ 	.short	(.L_4237 - .L_4236)
	.align		4
.L_4236:
        /*0078*/ 	.word	index@(.nv.constant0._ZN2at6native29vectorized_elementwise_kernelILi2ENS0_13AUnaryFunctorIfffZZZNS0_16fmax_kernel_cudaERNS_18TensorIteratorBaseEENKUlvE_clEvENKUlvE0_clEvEUlffE_EESt5arrayIPcLm2EEEEviT0_T1_)
        /*007c*/ 	.short	0x0380
        /*007e*/ 	.short	0x0020


	//----- nvinfo : EIATTR_SW_WAR
	.align		4
.L_4237:
        /*0080*/ 	.byte	0x04, 0x36
        /*0082*/ 	.short	(.L_4239 - .L_4238)
.L_4238:
        /*0084*/ 	.word	0x00000008
.L_4239:


//--------------------- .nv.info._ZN2at6native29vectorized_elementwise_kernelILi4ENS0_13AUnaryFunctorIfffZZZNS0_16fmax_kernel_cudaERNS_18TensorIteratorBaseEENKUlvE_clEvENKUlvE0_clEvEUlffE_EESt5arrayIPcLm2EEEEviT0_T1_ --------------------------
	.section	.nv.info._ZN2at6native29vectorized_elementwise_kernelILi4ENS0_13AUnaryFunctorIfffZZZNS0_16fmax_kernel_cudaERNS_18TensorIteratorBaseEENKUlvE_clEvENKUlvE0_clEvEUlffE_EESt5arrayIPcLm2EEEEviT0_T1_,"",@"SHT_CUDA_INFO"
	.sectionflags	@""
	.align	4


	//----- nvinfo : EIATTR_CUDA_API_VERSION
	.align		4
        /*0000*/ 	.byte	0x04, 0x37
        /*0002*/ 	.short	(.L_4241 - .L_4240)
.L_4240:
        /*0004*/ 	.word	0x00000082


	//----- nvinfo : EIATTR_KPARAM_INFO
	.align		4
.L_4241:
        /*0008*/ 	.byte	0x04, 0x17
        /*000a*/ 	.short	(.L_4243 - .L_4242)
.L_4242:
        /*000c*/ 	.word	0x00000000
        /*0010*/ 	.short	0x0002
        /*0012*/ 	.short	0x0010
        /*0014*/ 	.byte	0x00, 0xf0, 0x41, 0x00


	//----- nvinfo : EIATTR_KPARAM_INFO
	.align		4
.L_4243:
        /*0018*/ 	.byte	0x04, 0x17
        /*001a*/ 	.short	(.L_4245 - .L_4244)
.L_4244:
        /*001c*/ 	.word	0x00000000
        /*0020*/ 	.short	0x0001
        /*0022*/ 	.short	0x0004
        /*0024*/ 	.byte	0x00, 0xf0, 0x21, 0x00


	//----- nvinfo : EIATTR_KPARAM_INFO
	.align		4
.L_4245:
        /*0028*/ 	.byte	0x04, 0x17
        /*002a*/ 	.short	(.L_4247 - .L_4246)
.L_4246:
        /*002c*/ 	.word	0x00000000
        /*0030*/ 	.short	0x0000
        /*0032*/ 	.short	0x0000
        /*0034*/ 	.byte	0x00, 0xf0, 0x11, 0x00


	//----- nvinfo : EIATTR_SPARSE_MMA_MASK
	.align		4
.L_4247:
        /*0038*/ 	.byte	0x03, 0x50
        /*003a*/ 	.short	0x0000


	//----- nvinfo : EIATTR_MAXREG_COUNT
	.align		4
        /*003c*/ 	.byte	0x03, 0x1b
        /*003e*/ 	.short	0x00ff


	//----- nvinfo : EIATTR_MERCURY_ISA_VERSION
	.align		4
        /*0040*/ 	.byte	0x03, 0x5f
        /*0042*/ 	.short	0x0101


	//----- nvinfo : EIATTR_VRC_CTA_INIT_COUNT
	.align		4
        /*0044*/ 	.byte	0x02, 0x4a
	.zero		1
	.zero		1


	//----- nvinfo : EIATTR_EXIT_INSTR_OFFSETS
	.align		4
        /*0048*/ 	.byte	0x04, 0x1c
        /*004a*/ 	.short	(.L_4249 - .L_4248)


	//   ....[0]....
.L_4248:
        /*004c*/ 	.word	0x00000800


	//   ....[1]....
        /*0050*/ 	.word	0x00000850


	//   ....[2]....
        /*0054*/ 	.word	0x000009a0


	//----- nvinfo : EIATTR_MAX_THREADS
	.align		4
.L_4249:
        /*0058*/ 	.byte	0x04, 0x05
        /*005a*/ 	.short	(.L_4251 - .L_4250)
.L_4250:
        /*005c*/ 	.word	0x00000080
        /*0060*/ 	.word	0x00000001
        /*0064*/ 	.word	0x00000001


	//----- nvinfo : EIATTR_CRS_STACK_SIZE
	.align		4
.L_4251:
        /*0068*/ 	.byte	0x04, 0x1e
        /*006a*/ 	.short	(.L_4253 - .L_4252)
.L_4252:
        /*006c*/ 	.word	0x00000000


	//----- nvinfo : EIATTR_CBANK_PARAM_SIZE
	.align		4
.L_4253:
        /*0070*/ 	.byte	0x03, 0x19
        /*0072*/ 	.short	0x0020


	//----- nvinfo : EIATTR_PARAM_CBANK
	.align		4
        /*0074*/ 	.byte	0x04, 0x0a
        /*0076*/ 	.short	(.L_4255 - .L_4254)
	.align		4
.L_4254:
        /*0078*/ 	.word	index@(.nv.constant0._ZN2at6native29vectorized_elementwise_kernelILi4ENS0_13AUnaryFunctorIfffZZZNS0_16fmax_kernel_cudaERNS_18TensorIteratorBaseEENKUlvE_clEvENKUlvE0_clEvEUlffE_EESt5arrayIPcLm2EEEEviT0_T1_)
        /*007c*/ 	.short	0x0380
        /*007e*/ 	.short	0x0020


	//----- nvinfo : EIATTR_SW_WAR
	.align		4
.L_4255:
        /*0080*/ 	.byte	0x04, 0x36
        /*0082*/ 	.short	(.L_4257 - .L_4256)
.L_4256:
        /*0084*/ 	.word	0x00000008
.L_4257:


//--------------------- .nv.info._ZN2at6native29vectorized_elementwise_kernelILi8ENS0_13AUnaryFunctorIfffZZZNS0_16fmax_kernel_cudaERNS_18TensorIteratorBaseEENKUlvE_clEvENKUlvE0_clEvEUlffE_EESt5arrayIPcLm2EEEEviT0_T1_ --------------------------
	.section	.nv.info._ZN2at6native29vectorized_elementwise_kernelILi8ENS0_13AUnaryFunctorIfffZZZNS0_16fmax_kernel_cudaERNS_18TensorIteratorBaseEENKUlvE_clEvENKUlvE0_clEvEUlffE_EESt5arrayIPcLm2EEEEviT0_T1_,"",@"SHT_CUDA_INFO"
	.sectionflags	@""
	.align	4


	//----- nvinfo : EIATTR_CUDA_API_VERSION
	.align		4
        /*0000*/ 	.byte	0x04, 0x37
        /*0002*/ 	.short	(.L_4259 - .L_4258)
.L_4258:
        /*0004*/ 	.word	0x00000082


	//----- nvinfo : EIATTR_KPARAM_INFO
	.align		4
.L_4259:
        /*0008*/ 	.byte	0x04, 0x17
        /*000a*/ 	.short	(.L_4261 - .L_4260)
.L_4260:
        /*000c*/ 	.word	0x00000000
        /*0010*/ 	.short	0x0002
        /*0012*/ 	.short	0x0010
        /*0014*/ 	.byte	0x00, 0xf0, 0x41, 0x00


	//----- nvinfo : EIATTR_KPARAM_INFO
	.align		4
.L_4261:
        /*0018*/ 	.byte	0x04, 0x17
        /*001a*/ 	.short	(.L_4263 - .L_4262)
.L_4262:
        /*001c*/ 	.word	0x00000000
        /*0020*/ 	.short	0x0001
        /*0022*/ 	.short	0x0004
        /*0024*/ 	.byte	0x00, 0xf0, 0x21, 0x00


	//----- nvinfo : EIATTR_KPARAM_INFO
	.align		4
.L_4263:
        /*0028*/ 	.byte	0x04, 0x17
        /*002a*/ 	.short	(.L_4265 - .L_4264)
.L_4264:
        /*002c*/ 	.word	0x00000000
        /*0030*/ 	.short	0x0000
        /*0032*/ 	.short	0x0000
        /*0034*/ 	.byte	0x00, 0xf0, 0x11, 0x00


	//----- nvinfo : EIATTR_SPARSE_MMA_MASK
	.align		4
.L_4265:
        /*0038*/ 	.byte	0x03, 0x50
        /*003a*/ 	.short	0x0000


	//----- nvinfo : EIATTR_MAXREG_COUNT
	.align		4
        /*003c*/ 	.byte	0x03, 0x1b
        /*003e*/ 	.short	0x00ff


	//----- nvinfo : EIATTR_MERCURY_ISA_VERSION
	.align		4
        /*0040*/ 	.byte	0x03, 0x5f
        /*0042*/ 	.short	0x0101


	//----- nvinfo : EIATTR_VRC_CTA_INIT_COUNT
	.align		4
        /*0044*/ 	.byte	0x02, 0x4a
	.zero		1
	.zero		1


	//----- nvinfo : EIATTR_EXIT_INSTR_OFFSETS
	.align		4
        /*0048*/ 	.byte	0x04, 0x1c
        /*004a*/ 	.short	(.L_4267 - .L_4266)


	//   ....[0]....
.L_4266:
        /*004c*/ 	.word	0x00000010


	//----- nvinfo : EIATTR_MAX_THREADS
	.align		4
.L_4267:
        /*0050*/ 	.byte	0x04, 0x05
        /*0052*/ 	.short	(.L_4269 - .L_4268)
.L_4268:
        /*0054*/ 	.word	0x00000080
        /*0058*/ 	.word	0x00000001
        /*005c*/ 	.word	0x00000001


	//----- nvinfo : EIATTR_CBANK_PARAM_SIZE
	.align		4
.L_4269:
        /*0060*/ 	.byte	0x03, 0x19
        /*0062*/ 	.short	0x0020


	//----- nvinfo : EIATTR_PARAM_CBANK
	.align		4
        /*0064*/ 	.byte	0x04, 0x0a
        /*0066*/ 	.short	(.L_4271 - .L_4270)
	.align		4
.L_4270:
        /*0068*/ 	.word	index@(.nv.constant0._ZN2at6native29vectorized_elementwise_kernelILi8ENS0_13AUnaryFunctorIfffZZZNS0_16fmax_kernel_cudaERNS_18TensorIteratorBaseEENKUlvE_clEvENKUlvE0_clEvEUlffE_EESt5arrayIPcLm2EEEEviT0_T1_)
        /*006c*/ 	.short	0x0380
        /*006e*/ 	.short	0x0020


	//----- nvinfo : EIATTR_SW_WAR
	.align		4
.L_4271:
        /*0070*/ 	.byte	0x04, 0x36
        /*0072*/ 	.short	(.L_4273 - .L_4272)
.L_4272:
        /*0074*/ 	.word	0x00000008
.L_4273:


//--------------------- .nv.info._ZN2at6native18elementwise_kernelILi128ELi4EZNS0_15gpu_kernel_implINS0_13BinaryFunctorIfffZZZNS0_16fmax_kernel_cudaERNS_18TensorIteratorBaseEENKUlvE_clEvENKUlvE0_clEvEUlffE_EEEEvS5_RKT_EUliE_EEviT1_ --------------------------
	.section	.nv.info._ZN2at6native18elementwise_kernelILi128ELi4EZNS0_15gpu_kernel_implINS0_13BinaryFunctorIfffZZZNS0_16fmax_kernel_cudaERNS_18TensorIteratorBaseEENKUlvE_clEvENKUlvE0_clEvEUlffE_EEEEvS5_RKT_EUliE_EEviT1_,"",@"SHT_CUDA_INFO"
	.sectionflags	@""
	.align	4


	//----- nvinfo : EIATTR_CUDA_API_VERSION
	.align		4
        /*0000*/ 	.byte	0x04, 0x37
        /*0002*/ 	.short	(.L_4275 - .L_4274)
.L_4274:
        /*0004*/ 	.word	0x00000082


	//----- nvinfo : EIATTR_KPARAM_INFO
	.align		4
.L_4275:
        /*0008*/ 	.byte	0x04, 0x17
        /*000a*/ 	.short	(.L_4277 - .L_4276)
.L_4276:
        /*000c*/ 	.word	0x00000000
        /*0010*/ 	.short	0x0001
        /*0012*/ 	.short	0x0008
        /*0014*/ 	.byte	0x00, 0xf0, 0x21, 0x0a


	//----- nvinfo : EIATTR_KPARAM_INFO
	.align		4
.L_4277:
        /*0018*/ 	.byte	0x04, 0x17
        /*001a*/ 	.short	(.L_4279 - .L_4278)
.L_4278:
        /*001c*/ 	.word	0x00000000
        /*0020*/ 	.short	0x0000
        /*0022*/ 	.short	0x0000
        /*0024*/ 	.byte	0x00, 0xf0, 0x11, 0x00


	//----- nvinfo : EIATTR_SPARSE_MMA_MASK
	.align		4
.L_4279:
        /*0028*/ 	.byte	0x03, 0x50
        /*002a*/ 	.short	0x0000


	//----- nvinfo : EIATTR_MAXREG_COUNT
	.align		4
        /*002c*/ 	.byte	0x03, 0x1b
        /*002e*/ 	.short	0x0080


	//----- nvinfo : EIATTR_EXTERNS
	.align		4
        /*0030*/ 	.byte	0x04, 0x0f
        /*0032*/ 	.short	(.L_4281 - .L_4280)


	//   ....[0]....
	.align		4
.L_4280:
        /*0034*/ 	.word	index@(__assertfail)


	//----- nvinfo : EIATTR_MERCURY_ISA_VERSION
	.align		4
.L_4281:
        /*0038*/ 	.byte	0x03, 0x5f
        /*003a*/ 	.short	0x0101


	//----- nvinfo : EIATTR_VRC_CTA_INIT_COUNT
	.align		4
        /*003c*/ 	.byte	0x02, 0x4a
	.zero		1
	.zero		1


	//----- nvinfo : EIATTR_SYSCALL_OFFSETS
	.align		4
        /*0040*/ 	.byte	0x04, 0x46
        /*0042*/ 	.short	(.L_4283 - .L_4282)


	//   ....[0]....
.L_4282:
        /*0044*/ 	.word	0x00002490


	//   ....[1]....
        /*0048*/ 	.word	0x00003300


	//   ....[2]....
        /*004c*/ 	.word	0x000040c0


	//   ....[3]....
        /*0050*/ 	.word	0x00006680


	//   ....[4]....
        /*0054*/ 	.word	0x000074f0


	//   ....[5]....
        /*0058*/ 	.word	0x00008110


	//   ....[6]....
        /*005c*/ 	.word	0x0000a7e0


	//   ....[7]....
        /*0060*/ 	.word	0x0000b650


	//   ....[8]....
        /*0064*/ 	.word	0x0000c270


	//   ....[9]....
        /*0068*/ 	.word	0x0000e960


	//   ....[10]....
        /*006c*/ 	.word	0x0000f7d0


	//   ....[11]....
        /*0070*/ 	.word	0x000103c0


	//----- nvinfo : EIATTR_EXIT_INSTR_OFFSETS
	.align		4
.L_4283:
        /*0074*/ 	.byte	0x04, 0x1c
        /*0076*/ 	.short	(.L_4285 - .L_4284)


	//   ....[0]....
.L_4284:
        /*0078*/ 	.word	0x0000c520


	//   ....[1]....
        /*007c*/ 	.word	0x0000f940


	//   ....[2]....
        /*0080*/ 	.word	0x0000f980


	//   ....[3]....
        /*0084*/ 	.word	0x0000fa10


	//   ....[4]....
        /*0088*/ 	.word	0x0000fa40


	//   ....[5]....
        /*008c*/ 	.word	0x0000fa70


	//   ....[6]....
        /*0090*/ 	.word	0x0000faf0


	//   ....[7]....
        /*0094*/ 	.word	0x0000fb20


	//   ....[8]....
        /*0098*/ 	.word	0x0000fbb0


	//   ....[9]....
        /*009c*/ 	.word	0x0000fbf0


	//   ....[10]....
        /*00a0*/ 	.word	0x0000fc30


	//   ....[11]....
        /*00a4*/ 	.word	0x0000fd00


	//   ....[12]....
        /*00a8*/ 	.word	0x0000fe60


	//   ....[13]....
        /*00ac*/ 	.word	0x0000ffc0


	//   ....[14]....
        /*00b0*/ 	.word	0x00010110


	//   ....[15]....
        /*00b4*/ 	.word	0x00010140


	//   ....[16]....
        /*00b8*/ 	.word	0x00010170


	//   ....[17]....
        /*00bc*/ 	.word	0x00010210


	//   ....[18]....
        /*00c0*/ 	.word	0x00010260


	//   ....[19]....
        /*00c4*/ 	.word	0x000103d0


	//   ....[20]....
        /*00c8*/ 	.word	0x000104d0


	//   ....[21]....
        /*00cc*/ 	.word	0x00010600


	//   ....[22]....
        /*00d0*/ 	.word	0x00010630


	//----- nvinfo : EIATTR_MAX_THREADS
	.align		4
.L_4285:
        /*00d4*/ 	.byte	0x04, 0x05
        /*00d6*/ 	.short	(.L_4287 - .L_4286)
.L_4286:
        /*00d8*/ 	.word	0x00000080
        /*00dc*/ 	.word	0x00000001
        /*00e0*/ 	.word	0x00000001


	//----- nvinfo : EIATTR_CRS_STACK_SIZE
	.align		4
.L_4287:
        /*00e4*/ 	.byte	0x04, 0x1e
        /*00e6*/ 	.short	(.L_4289 - .L_4288)
.L_4288:
        /*00e8*/ 	.word	0x00000000


	//----- nvinfo : EIATTR_CBANK_PARAM_SIZE
	.align		4
.L_4289:
        /*00ec*/ 	.byte	0x03, 0x19
        /*00ee*/ 	.short	0x0290


	//----- nvinfo : EIATTR_PARAM_CBANK
	.align		4
        /*00f0*/ 	.byte	0x04, 0x0a
        /*00f2*/ 	.short	(.L_4291 - .L_4290)
	.align		4
.L_4290:
        /*00f4*/ 	.word	index@(.nv.constant0._ZN2at6native18elementwise_kernelILi128ELi4EZNS0_15gpu_kernel_implINS0_13BinaryFunctorIfffZZZNS0_16fmax_kernel_cudaERNS_18TensorIteratorBaseEENKUlvE_clEvENKUlvE0_clEvEUlffE_EEEEvS5_RKT_EUliE_EEviT1_)
        /*00f8*/ 	.short	0x0380
        /*00fa*/ 	.short	0x0290


	//----- nvinfo : EIATTR_SW_WAR
	.align		4
.L_4291:
        /*00fc*/ 	.byte	0x04, 0x36
        /*00fe*/ 	.short	(.L_4293 - .L_4292)
.L_4292:
        /*0100*/ 	.word	0x00000008
.L_4293:


//--------------------- .nv.info._ZN2at6native27unrolled_elementwise_kernelINS0_13BinaryFunctorIfffZZZNS0_16fmax_kernel_cudaERNS_18TensorIteratorBaseEENKUlvE_clEvENKUlvE0_clEvEUlffE_EESt5arrayIPcLm3EELi4E23TrivialOffsetCalculatorILi2EjESC_ILi1EjENS0_6memory12LoadWithCastILi2EEENSF_13StoreWithCastILi1EEEEEviT_T0_T2_T3_T4_T5_ --------------------------
	.section	.nv.info._ZN2at6native27unrolled_elementwise_kernelINS0_13BinaryFunctorIfffZZZNS0_16fmax_kernel_cudaERNS_18TensorIteratorBaseEENKUlvE_clEvENKUlvE0_clEvEUlffE_EESt5arrayIPcLm3EELi4E23TrivialOffsetCalculatorILi2EjESC_ILi1EjENS0_6memory12LoadWithCastILi2EEENSF_13StoreWithCastILi1EEEEEviT_T0_T2_T3_T4_T5_,"",@"SHT_CUDA_INFO"
	.sectionflags	@""
	.align	4


	//----- nvinfo : EIATTR_CUDA_API_VERSION
	.align		4
        /*0000*/ 	.byte	0x04, 0x37
        /*0002*/ 	.short	(.L_4295 - .L_4294)
.L_4294:
        /*0004*/ 	.word	0x00000082


	//----- nvinfo : EIATTR_KPARAM_INFO
	.align		4
.L_4295:
        /*0008*/ 	.byte	0x04, 0x17
        /*000a*/ 	.short	(.L_4297 - .L_4296)
.L_4296:
        /*000c*/ 	.word	0x00000000
        /*0010*/ 	.short	0x0006
        /*0012*/ 	.short	0x0030
        /*0014*/ 	.byte	0x00, 0xf0, 0x21, 0x00


	//----- nvinfo : EIATTR_KPARAM_INFO
	.align		4
.L_4297:
        /*0018*/ 	.byte	0x04, 0x17
        /*001a*/ 	.short	(.L_4299 - .L_4298)
.L_4298:
        /*001c*/ 	.word	0x00000000
        /*0020*/ 	.short	0x0005
        /*0022*/ 	.short	0x0024
        /*0024*/ 	.byte	0x00, 0xf0, 0x31, 0x00


	//----- nvinfo : EIATTR_KPARAM_INFO
	.align		4
.L_4299:
        /*0028*/ 	.byte	0x04, 0x17
        /*002a*/ 	.short	(.L_4301 - .L_4300)
.L_4300:
        /*002c*/ 	.word	0x00000000
        /*0030*/ 	.short	0x0004
        /*0032*/ 	.short	0x0021
        /*0034*/ 	.byte	0x00, 0xf0, 0x05, 0x00


	//----- nvinfo : EIATTR_KPARAM_INFO
	.align		4
.L_4301:
        /*0038*/ 	.byte	0x04, 0x17
        /*003a*/ 	.short	(.L_4303 - .L_4302)
.L_4302:
        /*003c*/ 	.word	0x00000000
        /*0040*/ 	.short	0x0003
        /*0042*/ 	.short	0x0020
        /*0044*/ 	.byte	0x00, 0xf0, 0x05, 0x00


	//----- nvinfo : EIATTR_KPARAM_INFO
	.align		4
.L_4303:
        /*0048*/ 	.byte	0x04, 0x17
        /*004a*/ 	.short	(.L_4305 - .L_4304)
.L_4304:
        /*004c*/ 	.word	0x00000000
        /*0050*/ 	.short	0x0002
        /*0052*/ 	.short	0x0008
        /*0054*/ 	.byte	0x00, 0xf0, 0x61, 0x00


	//----- nvinfo : EIATTR_KPARAM_INFO
	.align		4
.L_4305:
        /*0058*/ 	.byte	0x04, 0x17
        /*005a*/ 	.short	(.L_4307 - .L_4306)
.L_4306:
        /*005c*/ 	.word	0x00000000
        /*0060*/ 	.short	0x0001
        /*0062*/ 	.short	0x0004
        /*0064*/ 	.byte	0x00, 0xf0, 0x05, 0x00


	//----- nvinfo : EIATTR_KPARAM_INFO
	.align		4
.L_4307:
        /*0068*/ 	.byte	0x04, 0x17
        /*006a*/ 	.short	(.L_4309 - .L_4308)
.L_4308:
        /*006c*/ 	.word	0x00000000
        /*0070*/ 	.short	0x0000
        /*0072*/ 	.short	0x0000
        /*0074*/ 	.byte	0x00, 0xf0, 0x11, 0x00


	//----- nvinfo : EIATTR_SPARSE_MMA_MASK
	.align		4
.L_4309:
        /*0078*/ 	.byte	0x03, 0x50
        /*007a*/ 	.short	0x0000


	//----- nvinfo : EIATTR_MAXREG_COUNT
	.align		4
        /*007c*/ 	.byte	0x03, 0x1b
        /*007e*/ 	.short	0x00ff


	//----- nvinfo : EIATTR_EXTERNS
	.align		4
        /*0080*/ 	.byte	0x04, 0x0f
        /*0082*/ 	.short	(.L_4311 - .L_4310)


	//   ....[0]....
	.align		4
.L_4310:
        /*0084*/ 	.word	index@(__assertfail)


	//----- nvinfo : EIATTR_MERCURY_ISA_VERSION
	.align		4
.L_4311:
        /*0088*/ 	.byte	0x03, 0x5f
        /*008a*/ 	.short	0x0101


	//----- nvinfo : EIATTR_VRC_CTA_INIT_COUNT
	.align		4
        /*008c*/ 	.byte	0x02, 0x4a
	.zero		1
	.zero		1


	//----- nvinfo : EIATTR_SYSCALL_OFFSETS
	.align		4
        /*0090*/ 	.byte	0x04, 0x46
        /*0092*/ 	.short	(.L_4313 - .L_4312)


	//   ....[0]....
.L_4312:
        /*0094*/ 	.word	0x00000e70


	//   ....[1]....
        /*0098*/ 	.word	0x00001d10


	//   ....[2]....
        /*009c*/ 	.word	0x00002cb0


	//   ....[3]....
        /*00a0*/ 	.word	0x00003b40


	//   ....[4]....
        /*00a4*/ 	.word	0x00004a50


	//   ....[5]....
        /*00a8*/ 	.word	0x000058e0


	//   ....[6]....
        /*00ac*/ 	.word	0x00006800


	//   ....[7]....
        /*00b0*/ 	.word	0x00007670


	//   ....[8]....
        /*00b4*/ 	.word	0x00008470


	//   ....[9]....
        /*00b8*/ 	.word	0x000091c0


	//   ....[10]....
        /*00bc*/ 	.word	0x0000a040


	//   ....[11]....
        /*00c0*/ 	.word	0x0000aea0


	//----- nvinfo : EIATTR_EXIT_INSTR_OFFSETS
	.align		4
.L_4313:
        /*00c4*/ 	.byte	0x04, 0x1c
        /*00c6*/ 	.short	(.L_4315 - .L_4314)


	//   ....[0]....
.L_4314:
        /*00c8*/ 	.word	0x0000a2e0


	//   ....[1]....
        /*00cc*/ 	.word	0x0000a420


	//   ....[2]....
        /*00d0*/ 	.word	0x0000a460


	//   ....[3]....
        /*00d4*/ 	.word	0x0000a4f0


	//   ....[4]....
        /*00d8*/ 	.word	0x0000a520


	//   ....[5]....
        /*00dc*/ 	.word	0x0000a550


	//   ....[6]....
        /*00e0*/ 	.word	0x0000a5d0


	//   ....[7]....
        /*00e4*/ 	.word	0x0000a600


	//   ....[8]....
        /*00e8*/ 	.word	0x0000a690


	//   ....[9]....
        /*00ec*/ 	.word	0x0000a6d0


	//   ....[10]....
        /*00f0*/ 	.word	0x0000a710


	//   ....[11]....
        /*00f4*/ 	.word	0x0000a7e0


	//   ....[12]....
        /*00f8*/ 	.word	0x0000a940


	//   ....[13]....
        /*00fc*/ 	.word	0x0000aaa0


	//   ....[14]....
        /*0100*/ 	.word	0x0000abf0


	//   ....[15]....
        /*0104*/ 	.word	0x0000ac20


	//   ....[16]....
        /*0108*/ 	.word	0x0000ac50


	//   ....[17]....
        /*010c*/ 	.word	0x0000acf0


	//   ....[18]....
        /*0110*/ 	.word	0x0000ad40


	//   ....[19]....
        /*0114*/ 	.word	0x0000aeb0


	//   ....[20]....
        /*0118*/ 	.word	0x0000afb0


	//   ....[21]....
        /*011c*/ 	.word	0x0000b0e0


	//   ....[22]....
        /*0120*/ 	.word	0x0000b110


	//----- nvinfo : EIATTR_MAX_THREADS
	.align		4
.L_4315:
        /*0124*/ 	.byte	0x04, 0x05
        /*0126*/ 	.short	(.L_4317 - .L_4316)
.L_4316:
        /*0128*/ 	.word	0x00000080
        /*012c*/ 	.word	0x00000001
        /*0130*/ 	.word	0x00000001


	//----- nvinfo : EIATTR_CRS_STACK_SIZE
	.align		4
.L_4317:
        /*0134*/ 	.byte	0x04, 0x1e
        /*0136*/ 	.short	(.L_4319 - .L_4318)
.L_4318:
        /*0138*/ 	.word	0x00000000


	//----- nvinfo : EIATTR_CBANK_PARAM_SIZE
	.align		4
.L_4319:
        /*013c*/ 	.byte	0x03, 0x19
        /*013e*/ 	.short	0x0038


	//----- nvinfo : EIATTR_PARAM_CBANK
	.align		4
        /*0140*/ 	.byte	0x04, 0x0a
        /*0142*/ 	.short	(.L_4321 - .L_4320)
	.align		4
.L_4320:
        /*0144*/ 	.word	index@(.nv.constant0._ZN2at6native27unrolled_elementwise_kernelINS0_13BinaryFunctorIfffZZZNS0_16fmax_kernel_cudaERNS_18TensorIteratorBaseEENKUlvE_clEvENKUlvE0_clEvEUlffE_EESt5arrayIPcLm3EELi4E23TrivialOffsetCalculatorILi2EjESC_ILi1EjENS0_6memory12LoadWithCastILi2EEENSF_13StoreWithCastILi1EEEEEviT_T0_T2_T3_T4_T5_)
        /*0148*/ 	.short	0x0380
        /*014a*/ 	.short	0x0038


	//----- nvinfo : EIATTR_SW_WAR
	.align		4
.L_4321:
        /*014c*/ 	.byte	0x04, 0x36
        /*014e*/ 	.short	(.L_4323 - .L_4322)
.L_4322:
        /*0150*/ 	.word	0x00000008
.L_4323:


//--------------------- .nv.info._ZN2at6native18elementwise_kernelILi128ELi2EZNS0_22gpu_kernel_impl_nocastINS0_13BinaryFunctorIfffZZZNS0_16fmax_kernel_cudaERNS_18TensorIteratorBaseEENKUlvE_clEvENKUlvE0_clEvEUlffE_EEEEvS5_RKT_EUliE_EEviT1_ --------------------------
	.section	.nv.info._ZN2at6native18elementwise_kernelILi128ELi2EZNS0_22gpu_kernel_impl_nocastINS0_13BinaryFunctorIfffZZZNS0_16fmax_kernel_cudaERNS_18TensorIteratorBaseEENKUlvE_clEvENKUlvE0_clEvEUlffE_EEEEvS5_RKT_EUliE_EEviT1_,"",@"SHT_CUDA_INFO"
	.sectionflags	@""
	.align	4


	//----- nvinfo : EIATTR_CUDA_API_VERSION
	.align		4
        /*0000*/ 	.byte	0x04, 0x37
        /*0002*/ 	.short	(.L_4325 - .L_4324)
.L_4324:
        /*0004*/ 	.word	0x00000082


	//----- nvinfo : EIATTR_KPARAM_INFO
	.align		4
.L_4325:
        /*0008*/ 	.byte	0x04, 0x17
        /*000a*/ 	.short	(.L_4327 - .L_4326)
.L_4326:
        /*000c*/ 	.word	0x00000000
        /*0010*/ 	.short	0x0001
        /*0012*/ 	.short	0x0008
        /*0014*/ 	.byte	0x00, 0xf0, 0x21, 0x0a


	//----- nvinfo : EIATTR_KPARAM_INFO
	.align		4
.L_4327:
        /*0018*/ 	.byte	0x04, 0x17
        /*001a*/ 	.short	(.L_4329 - .L_4328)
.L_4328:
        /*001c*/ 	.word	0x00000000
        /*0020*/ 	.short	0x0000
        /*0022*/ 	.short	0x0000
        /*0024*/ 	.byte	0x00, 0xf0, 0x11, 0x00


	//----- nvinfo : EIATTR_SPARSE_MMA_MASK
	.align		4
.L_4329:
        /*0028*/ 	.byte	0x03, 0x50
        /*002a*/ 	.short	0x0000


	//----- nvinfo : EIATTR_MAXREG_COUNT
	.align		4
        /*002c*/ 	.byte	0x03, 0x1b
        /*002e*/ 	.short	0x0080


	//----- nvinfo : EIATTR_MERCURY_ISA_VERSION
	.align		4
        /*0030*/ 	.byte	0x03, 0x5f
        /*0032*/ 	.short	0x0101


	//----- nvinfo : EIATTR_VRC_CTA_INIT_COUNT
	.align		4
        /*0034*/ 	.byte	0x02, 0x4a
	.zero		1
	.zero		1


	//----- nvinfo : EIATTR_EXIT_INSTR_OFFSETS
	.align		4
        /*0038*/ 	.byte	0x04, 0x1c
        /*003a*/ 	.short	(.L_4331 - .L_4330)


	//   ....[0]....
.L_4330:
        /*003c*/ 	.word	0x00000170


	//   ....[1]....
        /*0040*/ 	.word	0x000001f0


	//   ....[2]....
        /*0044*/ 	.word	0x00001920


	//   ....[3]....
        /*0048*/ 	.word	0x00002fb0


	//----- nvinfo : EIATTR_MAX_THREADS
	.align		4
.L_4331:
        /*004c*/ 	.byte	0x04, 0x05
        /*004e*/ 	.short	(.L_4333 - .L_4332)
.L_4332:
        /*0050*/ 	.word	0x00000080
        /*0054*/ 	.word	0x00000001
        /*0058*/ 	.word	0x00000001


	//----- nvinfo : EIATTR_CRS_STACK_SIZE
	.align		4
.L_4333:
        /*005c*/ 	.byte	0x04, 0x1e
        /*005e*/ 	.short	(.L_4335 - .L_4334)
.L_4334:
        /*0060*/ 	.word	0x00000000


	//----- nvinfo : EIATTR_CBANK_PARAM_SIZE
	.align		4
.L_4335:
        /*0064*/ 	.byte	0x03, 0x19
        /*0066*/ 	.short	0x0290


	//----- nvinfo : EIATTR_PARAM_CBANK
	.align		4
        /*0068*/ 	.byte	0x04, 0x0a
        /*006a*/ 	.short	(.L_4337 - .L_4336)
	.align		4
.L_4336:
        /*006c*/ 	.word	index@(.nv.constant0._ZN2at6native18elementwise_kernelILi128ELi2EZNS0_22gpu_kernel_impl_nocastINS0_13BinaryFunctorIfffZZZNS0_16fmax_kernel_cudaERNS_18TensorIteratorBaseEENKUlvE_clEvENKUlvE0_clEvEUlffE_EEEEvS5_RKT_EUliE_EEviT1_)
        /*0070*/ 	.short	0x0380
        /*0072*/ 	.short	0x0290


	//----- nvinfo : EIATTR_SW_WAR
	.align		4
.L_4337:
        /*0074*/ 	.byte	0x04, 0x36
        /*0076*/ 	.short	(.L_4339 - .L_4338)
.L_4338:
        /*0078*/ 	.word	0x00000008
.L_4339:


//--------------------- .nv.info._ZN2at6native27unrolled_elementwise_kernelINS0_13BinaryFunctorIfffZZZNS0_16fmax_kernel_cudaERNS_18TensorIteratorBaseEENKUlvE_clEvENKUlvE0_clEvEUlffE_EESt5arrayIPcLm3EELi4E23TrivialOffsetCalculatorILi2EjESC_ILi1EjENS0_6memory15LoadWithoutCastENSF_16StoreWithoutCastEEEviT_T0_T2_T3_T4_T5_ --------------------------
	.section	.nv.info._ZN2at6native27unrolled_elementwise_kernelINS0_13BinaryFunctorIfffZZZNS0_16fmax_kernel_cudaERNS_18TensorIteratorBaseEENKUlvE_clEvENKUlvE0_clEvEUlffE_EESt5arrayIPcLm3EELi4E23TrivialOffsetCalculatorILi2EjESC_ILi1EjENS0_6memory15LoadWithoutCastENSF_16StoreWithoutCastEEEviT_T0_T2_T3_T4_T5_,"",@"SHT_CUDA_INFO"
	.sectionflags	@""
	.align	4


	//----- nvinfo : EIATTR_CUDA_API_VERSION
	.align		4
        /*0000*/ 	.byte	0x04, 0x37
        /*0002*/ 	.short	(.L_4341 - .L_4340)
.L_4340:
        /*0004*/ 	.word	0x00000082


	//----- nvinfo : EIATTR_KPARAM_INFO
	.align		4
.L_4341:
        /*0008*/ 	.byte	0x04, 0x17
        /*000a*/ 	.short	(.L_4343 - .L_4342)
.L_4342:
        /*000c*/ 	.word	0x00000000
        /*0010*/ 	.short	0x0006
        /*0012*/ 	.short	0x0023
        /*0014*/ 	.byte	0x00, 0xf0, 0x05, 0x00


	//----- nvinfo : EIATTR_KPARAM_INFO
	.align		4
.L_4343:
        /*0018*/ 	.byte	0x04, 0x17
        /*001a*/ 	.short	(.L_4345 - .L_4344)
.L_4344:
        /*001c*/ 	.word	0x00000000
        /*0020*/ 	.short	0x0005
        /*0022*/ 	.short	0x0022
        /*0024*/ 	.byte	0x00, 0xf0, 0x05, 0x00


	//----- nvinfo : EIATTR_KPARAM_INFO
	.align		4
.L_4345:
        /*0028*/ 	.byte	0x04, 0x17
        /*002a*/ 	.short	(.L_4347 - .L_4346)
.L_4346:
        /*002c*/ 	.word	0x00000000
        /*0030*/ 	.short	0x0004
        /*0032*/ 	.short	0x0021
        /*0034*/ 	.byte	0x00, 0xf0, 0x05, 0x00


	//----- nvinfo : EIATTR_KPARAM_INFO
	.align		4
.L_4347:
        /*0038*/ 	.byte	0x04, 0x17
        /*003a*/ 	.short	(.L_4349 - .L_4348)
.L_4348:
        /*003c*/ 	.word	0x00000000
        /*0040*/ 	.short	0x0003
        /*0042*/ 	.short	0x0020
        /*0044*/ 	.byte	0x00, 0xf0, 0x05, 0x00


	//----- nvinfo : EIATTR_KPARAM_INFO
	.align		4
.L_4349:
        /*0048*/ 	.byte	0x04, 0x17
        /*004a*/ 	.short	(.L_4351 - .L_4350)
.L_4350:
        /*004c*/ 	.word	0x00000000
        /*0050*/ 	.short	0x0002
        /*0052*/ 	.short	0x0008
        /*0054*/ 	.byte	0x00, 0xf0, 0x61, 0x00


	//----- nvinfo : EIATTR_KPARAM_INFO
	.align		4
.L_4351:
        /*0058*/ 	.byte	0x04, 0x17
        /*005a*/ 	.short	(.L_4353 - .L_4352)
.L_4352:
        /*005c*/ 	.word	0x00000000
        /*0060*/ 	.short	0x0001
        /*0062*/ 	.short	0x0004
        /*0064*/ 	.byte	0x00, 0xf0, 0x05, 0x00


	//----- nvinfo : EIATTR_KPARAM_INFO
	.align		4
.L_4353:
        /*0068*/ 	.byte	0x04, 0x17
        /*006a*/ 	.short	(.L_4355 - .L_4354)
.L_4354:
        /*006c*/ 	.word	0x00000000
        /*0070*/ 	.short	0x0000
        /*0072*/ 	.short	0x0000
        /*0074*/ 	.byte	0x00, 0xf0, 0x11, 0x00


	//----- nvinfo : EIATTR_SPARSE_MMA_MASK
	.align		4
.L_4355:
        /*0078*/ 	.byte	0x03, 0x50
        /*007a*/ 	.short	0x0000


	//----- nvinfo : EIATTR_MAXREG_COUNT
	.align		4
        /*007c*/ 	.byte	0x03, 0x1b
        /*007e*/ 	.short	0x00ff


	//----- nvinfo : EIATTR_MERCURY_ISA_VERSION
	.align		4
        /*0080*/ 	.byte	0x03, 0x5f
        /*0082*/ 	.short	0x0101


	//----- nvinfo : EIATTR_VRC_CTA_INIT_COUNT
	.align		4
        /*0084*/ 	.byte	0x02, 0x4a
	.zero		1
	.zero		1


	//----- nvinfo : EIATTR_EXIT_INSTR_OFFSETS
	.align		4
        /*0088*/ 	.byte	0x04, 0x1c
        /*008a*/ 	.short	(.L_4357 - .L_4356)


	//   ....[0]....
.L_4356:
        /*008c*/ 	.word	0x000004f0


	//   ....[1]....
        /*0090*/ 	.word	0x00000540


	//----- nvinfo : EIATTR_MAX_THREADS
	.align		4
.L_4357:
        /*0094*/ 	.byte	0x04, 0x05
        /*0096*/ 	.short	(.L_4359 - .L_4358)
.L_4358:
        /*0098*/ 	.word	0x00000080
        /*009c*/ 	.word	0x00000001
        /*00a0*/ 	.word	0x00000001


	//----- nvinfo : EIATTR_CRS_STACK_SIZE
	.align		4
.L_4359:
        /*00a4*/ 	.byte	0x04, 0x1e
        /*00a6*/ 	.short	(.L_4361 - .L_4360)
.L_4360:
        /*00a8*/ 	.word	0x00000000


	//----- nvinfo : EIATTR_CBANK_PARAM_SIZE
	.align		4
.L_4361:
        /*00ac*/ 	.byte	0x03, 0x19
        /*00ae*/ 	.short	0x0024


	//----- nvinfo : EIATTR_PARAM_CBANK
	.align		4
        /*00b0*/ 	.byte	0x04, 0x0a
        /*00b2*/ 	.short	(.L_4363 - .L_4362)
	.align		4
.L_4362:
        /*00b4*/ 	.word	index@(.nv.constant0._ZN2at6native27unrolled_elementwise_kernelINS0_13BinaryFunctorIfffZZZNS0_16fmax_kernel_cudaERNS_18TensorIteratorBaseEENKUlvE_clEvENKUlvE0_clEvEUlffE_EESt5arrayIPcLm3EELi4E23TrivialOffsetCalculatorILi2EjESC_ILi1EjENS0_6memory15LoadWithoutCastENSF_16StoreWithoutCastEEEviT_T0_T2_T3_T4_T5_)
        /*00b8*/ 	.short	0x0380
        /*00ba*/ 	.short	0x0024


	//----- nvinfo : EIATTR_SW_WAR
	.align		4
.L_4363:
        /*00bc*/ 	.byte	0x04, 0x36
        /*00be*/ 	.short	(.L_4365 - .L_4364)
.L_4364:
        /*00c0*/ 	.word	0x00000008
.L_4365:


//--------------------- .nv.info._ZN2at6native29vectorized_elementwise_kernelILi2ENS0_13BinaryFunctorIfffZZZNS0_16fmax_kernel_cudaERNS_18TensorIteratorBaseEENKUlvE_clEvENKUlvE0_clEvEUlffE_EESt5arrayIPcLm3EEEEviT0_T1_ --------------------------
	.section	.nv.info._ZN2at6native29vectorized_elementwise_kernelILi2ENS0_13BinaryFunctorIfffZZZNS0_16fmax_kernel_cudaERNS_18TensorIteratorBaseEENKUlvE_clEvENKUlvE0_clEvEUlffE_EESt5arrayIPcLm3EEEEviT0_T1_,"",@"SHT_CUDA_INFO"
	.sectionflags	@""
	.align	4


	//----- nvinfo : EIATTR_CUDA_API_VERSION
	.align		4
        /*0000*/ 	.byte	0x04, 0x37
        /*0002*/ 	.short	(.L_4367 - .L_4366)
.L_4366:
        /*0004*/ 	.word	0x00000082


	//----- nvinfo : EIATTR_KPARAM_INFO
	.align		4
.L_4367:
        /*0008*/ 	.byte	0x04, 0x17
        /*000a*/ 	.short	(.L_4369 - .L_4368)
.L_4368:
        /*000c*/ 	.word	0x00000000
        /*0010*/ 	.short	0x0002
        /*0012*/ 	.short	0x0008
        /*0014*/ 	.byte	0x00, 0xf0, 0x61, 0x00


	//----- nvinfo : EIATTR_KPARAM_INFO
	.align		4
.L_4369:
        /*0018*/ 	.byte	0x04, 0x17
        /*001a*/ 	.short	(.L_4371 - .L_4370)
.L_4370:
        /*001c*/ 	.word	0x00000000
        /*0020*/ 	.short	0x0001
        /*0022*/ 	.short	0x0004
        /*0024*/ 	.byte	0x00, 0xf0, 0x05, 0x00


	//----- nvinfo : EIATTR_KPARAM_INFO
	.align		4
.L_4371:
        /*0028*/ 	.byte	0x04, 0x17
        /*002a*/ 	.short	(.L_4373 - .L_4372)
.L_4372:
        /*002c*/ 	.word	0x00000000
        /*0030*/ 	.short	0x0000
        /*0032*/ 	.short	0x0000
        /*0034*/ 	.byte	0x00, 0xf0, 0x11, 0x00


	//----- nvinfo : EIATTR_SPARSE_MMA_MASK
	.align		4
.L_4373:
        /*0038*/ 	.byte	0x03, 0x50
        /*003a*/ 	.short	0x0000


	//----- nvinfo : EIATTR_MAXREG_COUNT
	.align		4
        /*003c*/ 	.byte	0x03, 0x1b
        /*003e*/ 	.short	0x00ff


	//----- nvinfo : EIATTR_MERCURY_ISA_VERSION
	.align		4
        /*0040*/ 	.byte	0x03, 0x5f
        /*0042*/ 	.short	0x0101


	//----- nvinfo : EIATTR_VRC_CTA_INIT_COUNT
	.align		4
        /*0044*/ 	.byte	0x02, 0x4a
	.zero		1
	.zero		1


	//----- nvinfo : EIATTR_EXIT_INSTR_OFFSETS
	.align		4
        /*0048*/ 	.byte	0x04, 0x1c
        /*004a*/ 	.short	(.L_4375 - .L_4374)


	//   ....[0]....
.L_4374:
        /*004c*/ 	.word	0x000009b0


	//   ....[1]....
        /*0050*/ 	.word	0x00000a00


	//   ....[2]....
        /*0054*/ 	.word	0x00000bf0


	//----- nvinfo : EIATTR_MAX_THREADS
	.align		4
.L_4375:
        /*0058*/ 	.byte	0x04, 0x05
        /*005a*/ 	.short	(.L_4377 - .L_4376)
.L_4376:
        /*005c*/ 	.word	0x00000080
        /*0060*/ 	.word	0x00000001
        /*0064*/ 	.word	0x00000001


	//----- nvinfo : EIATTR_CRS_STACK_SIZE
	.align		4
.L_4377:
        /*0068*/ 	.byte	0x04, 0x1e
        /*006a*/ 	.short	(.L_4379 - .L_4378)
.L_4378:
        /*006c*/ 	.word	0x00000000


	//----- nvinfo : EIATTR_CBANK_PARAM_SIZE
	.align		4
.L_4379:
        /*0070*/ 	.byte	0x03, 0x19
        /*0072*/ 	.short	0x0020


	//----- nvinfo : EIATTR_PARAM_CBANK
	.align		4
        /*0074*/ 	.byte	0x04, 0x0a
        /*0076*/ 	.short	(.L_4381 - .L_4380)
	.align		4
.L_4380:
        /*0078*/ 	.word	index@(.nv.constant0._ZN2at6native29vectorized_elementwise_kernelILi2ENS0_13BinaryFunctorIfffZZZNS0_16fmax_kernel_cudaERNS_18TensorIteratorBaseEENKUlvE_clEvENKUlvE0_clEvEUlffE_EESt5arrayIPcLm3EEEEviT0_T1_)
        /*007c*/ 	.short	0x0380
        /*007e*/ 	.short	0x0020


	//----- nvinfo : EIATTR_SW_WAR
	.align		4
.L_4381:
        /*0080*/ 	.byte	0x04, 0x36
        /*0082*/ 	.short	(.L_4383 - .L_4382)
.L_4382:
        /*0084*/ 	.word	0x00000008
.L_4383:


//--------------------- .nv.info._ZN2at6native29vectorized_elementwise_kernelILi4ENS0_13BinaryFunctorIfffZZZNS0_16fmax_kernel_cudaERNS_18TensorIteratorBaseEENKUlvE_clEvENKUlvE0_clEvEUlffE_EESt5arrayIPcLm3EEEEviT0_T1_ --------------------------
	.section	.nv.info._ZN2at6native29vectorized_elementwise_kernelILi4ENS0_13BinaryFunctorIfffZZZNS0_16fmax_kernel_cudaERNS_18TensorIteratorBaseEENKUlvE_clEvENKUlvE0_clEvEUlffE_EESt5arrayIPcLm3EEEEviT0_T1_,"",@"SHT_CUDA_INFO"
	.sectionflags	@""
	.align	4


	//----- nvinfo : EIATTR_CUDA_API_VERSION
	.align		4
        /*0000*/ 	.byte	0x04, 0x37
        /*0002*/ 	.short	(.L_4385 - .L_4384)
.L_4384:
        /*0004*/ 	.word	0x00000082


	//----- nvinfo : EIATTR_KPARAM_INFO
	.align		4
.L_4385:
        /*0008*/ 	.byte	0x04, 0x17
        /*000a*/ 	.short	(.L_4387 - .L_4386)
.L_4386:
        /*000c*/ 	.word	0x00000000
        /*0010*/ 	.short	0x0002
        /*0012*/ 	.short	0x0008
        /*0014*/ 	.byte	0x00, 0xf0, 0x61, 0x00


	//----- nvinfo : EIATTR_KPARAM_INFO
	.align		4
.L_4387:
        /*0018*/ 	.byte	0x04, 0x17
        /*001a*/ 	.short	(.L_4389 - .L_4388)
.L_4388:
        /*001c*/ 	.word	0x00000000
        /*0020*/ 	.short	0x0001
        /*0022*/ 	.short	0x0004
        /*0024*/ 	.byte	0x00, 0xf0, 0x05, 0x00


	//----- nvinfo : EIATTR_KPARAM_INFO
	.align		4
.L_4389:
        /*0028*/ 	.byte	0x04, 0x17
        /*002a*/ 	.short	(.L_4391 - .L_4390)
.L_4390:
        /*002c*/ 	.word	0x00000000
        /*0030*/ 	.short	0x0000
        /*0032*/ 	.short	0x0000
        /*0034*/ 	.byte	0x00, 0xf0, 0x11, 0x00


	//----- nvinfo : EIATTR_SPARSE_MMA_MASK
	.align		4
.L_4391:
        /*0038*/ 	.byte	0x03, 0x50
        /*003a*/ 	.short	0x0000


	//----- nvinfo : EIATTR_MAXREG_COUNT
	.align		4
        /*003c*/ 	.byte	0x03, 0x1b
        /*003e*/ 	.short	0x00ff


	//----- nvinfo : EIATTR_MERCURY_ISA_VERSION
	.align		4
        /*0040*/ 	.byte	0x03, 0x5f
        /*0042*/ 	.short	0x0101


	//----- nvinfo : EIATTR_VRC_CTA_INIT_COUNT
	.align		4
        /*0044*/ 	.byte	0x02, 0x4a
	.zero		1
	.zero		1


	//----- nvinfo : EIATTR_EXIT_INSTR_OFFSETS
	.align		4
        /*0048*/ 	.byte	0x04, 0x1c
        /*004a*/ 	.short	(.L_4393 - .L_4392)


	//   ....[0]....
.L_4392:
        /*004c*/ 	.word	0x000009b0


	//   ....[1]....
        /*0050*/ 	.word	0x00000a00


	//   ....[2]....
        /*0054*/ 	.word	0x00000b90


	//----- nvinfo : EIATTR_MAX_THREADS
	.align		4
.L_4393:
        /*0058*/ 	.byte	0x04, 0x05
        /*005a*/ 	.short	(.L_4395 - .L_4394)
.L_4394:
        /*005c*/ 	.word	0x00000080
        /*0060*/ 	.word	0x00000001
        /*0064*/ 	.word	0x00000001


	//----- nvinfo : EIATTR_CRS_STACK_SIZE
	.align		4
.L_4395:
        /*0068*/ 	.byte	0x04, 0x1e
        /*006a*/ 	.short	(.L_4397 - .L_4396)
.L_4396:
        /*006c*/ 	.word	0x00000000


	//----- nvinfo : EIATTR_CBANK_PARAM_SIZE
	.align		4
.L_4397:
        /*0070*/ 	.byte	0x03, 0x19
        /*0072*/ 	.short	0x0020


	//----- nvinfo : EIATTR_PARAM_CBANK
	.align		4
        /*0074*/ 	.byte	0x04, 0x0a
        /*0076*/ 	.short	(.L_4399 - .L_4398)
	.align		4
.L_4398:
        /*0078*/ 	.word	index@(.nv.constant0._ZN2at6native29vectorized_elementwise_kernelILi4ENS0_13BinaryFunctorIfffZZZNS0_16fmax_kernel_cudaERNS_18TensorIteratorBaseEENKUlvE_clEvENKUlvE0_clEvEUlffE_EESt5arrayIPcLm3EEEEviT0_T1_)
        /*007c*/ 	.short	0x0380
        /*007e*/ 	.short	0x0020


	//----- nvinfo : EIATTR_SW_WAR
	.align		4
.L_4399:
        /*0080*/ 	.byte	0x04, 0x36
        /*0082*/ 	.short	(.L_4401 - .L_4400)
.L_4400:
        /*0084*/ 	.word	0x00000008
.L_4401:


//--------------------- .nv.info._ZN2at6native29vectorized_elementwise_kernelILi8ENS0_13BinaryFunctorIfffZZZNS0_16fmax_kernel_cudaERNS_18TensorIteratorBaseEENKUlvE_clEvENKUlvE0_clEvEUlffE_EESt5arrayIPcLm3EEEEviT0_T1_ --------------------------
	.section	.nv.info._ZN2at6native29vectorized_elementwise_kernelILi8ENS0_13BinaryFunctorIfffZZZNS0_16fmax_kernel_cudaERNS_18TensorIteratorBaseEENKUlvE_clEvENKUlvE0_clEvEUlffE_EESt5arrayIPcLm3EEEEviT0_T1_,"",@"SHT_CUDA_INFO"
	.sectionflags	@""
	.align	4


	//----- nvinfo : EIATTR_CUDA_API_VERSION
	.align		4
        /*0000*/ 	.byte	0x04, 0x37
        /*0002*/ 	.short	(.L_4403 - .L_4402)
.L_4402:
        /*0004*/ 	.word	0x00000082


	//----- nvinfo : EIATTR_KPARAM_INFO
	.align		4
.L_4403:
        /*0008*/ 	.byte	0x04, 0x17
        /*000a*/ 	.short	(.L_4405 - .L_4404)
.L_4404:
        /*000c*/ 	.word	0x00000000
        /*0010*/ 	.short	0x0002
        /*0012*/ 	.short	0x0008
        /*0014*/ 	.byte	0x00, 0xf0, 0x61, 0x00


	//----- nvinfo : EIATTR_KPARAM_INFO
	.align		4
.L_4405:
        /*0018*/ 	.byte	0x04, 0x17
        /*001a*/ 	.short	(.L_4407 - .L_4406)
.L_4406:
        /*001c*/ 	.word	0x00000000
        /*0020*/ 	.short	0x0001
        /*0022*/ 	.short	0x0004
        /*0024*/ 	.byte	0x00, 0xf0, 0x05, 0x00


	//----- nvinfo : EIATTR_KPARAM_INFO
	.align		4
.L_4407:
        /*0028*/ 	.byte	0x04, 0x17
        /*002a*/ 	.short	(.L_4409 - .L_4408)
.L_4408:
        /*002c*/ 	.word	0x00000000
        /*0030*/ 	.short	0x0000
        /*0032*/ 	.short	0x0000
        /*0034*/ 	.byte	0x00, 0xf0, 0x11, 0x00


	//----- nvinfo : EIATTR_SPARSE_MMA_MASK
	.align		4
.L_4409:
        /*0038*/ 	.byte	0x03, 0x50
        /*003a*/ 	.short	0x0000


	//----- nvinfo : EIATTR_MAXREG_COUNT
	.align		4
        /*003c*/ 	.byte	0x03, 0x1b
        /*003e*/ 	.short	0x00ff


	//----- nvinfo : EIATTR_MERCURY_ISA_VERSION
	.align		4
        /*0040*/ 	.byte	0x03, 0x5f
        /*0042*/ 	.short	0x0101


	//----- nvinfo : EIATTR_VRC_CTA_INIT_COUNT
	.align		4
        /*0044*/ 	.byte	0x02, 0x4a
	.zero		1
	.zero		1


	//----- nvinfo : EIATTR_EXIT_INSTR_OFFSETS
	.align		4
        /*0048*/ 	.byte	0x04, 0x1c
        /*004a*/ 	.short	(.L_4411 - .L_4410)


	//   ....[0]....
.L_4410:
        /*004c*/ 	.word	0x00000010


	//----- nvinfo : EIATTR_MAX_THREADS
	.align		4
.L_4411:
        /*0050*/ 	.byte	0x04, 0x05
        /*0052*/ 	.short	(.L_4413 - .L_4412)
.L_4412:
        /*0054*/ 	.word	0x00000080
        /*0058*/ 	.word	0x00000001
        /*005c*/ 	.word	0x00000001


	//----- nvinfo : EIATTR_CBANK_PARAM_SIZE
	.align		4
.L_4413:
        /*0060*/ 	.byte	0x03, 0x19
        /*0062*/ 	.short	0x0020


	//----- nvinfo : EIATTR_PARAM_CBANK
	.align		4
        /*0064*/ 	.byte	0x04, 0x0a
        /*0066*/ 	.short	(.L_4415 - .L_4414)
	.align		4
.L_4414:
        /*0068*/ 	.word	index@(.nv.constant0._ZN2at6native29vectorized_elementwise_kernelILi8ENS0_13BinaryFunctorIfffZZZNS0_16fmax_kernel_cudaERNS_18TensorIteratorBaseEENKUlvE_clEvENKUlvE0_clEvEUlffE_EESt5arrayIPcLm3EEEEviT0_T1_)
        /*006c*/ 	.short	0x0380
        /*006e*/ 	.short	0x0020


	//----- nvinfo : EIATTR_SW_WAR
	.align		4
.L_4415:
        /*0070*/ 	.byte	0x04, 0x36
        /*0072*/ 	.short	(.L_4417 - .L_4416)
.L_4416:
        /*0074*/ 	.word	0x00000008
.L_4417:


//--------------------- .nv.info._ZN2at6native18elementwise_kernelILi128ELi4EZNS0_15gpu_kernel_implINS0_13AUnaryFunctorIdddZZZNS0_16fmax_kernel_cudaERNS_18TensorIteratorBaseEENKUlvE_clEvENKUlvE_clEvEUlddE_EEEEvS5_RKT_EUliE_EEviT1_ --------------------------
	.section	.nv.info._ZN2at6native18elementwise_kernelILi128ELi4EZNS0_15gpu_kernel_implINS0_13AUnaryFunctorIdddZZZNS0_16fmax_kernel_cudaERNS_18TensorIteratorBaseEENKUlvE_clEvENKUlvE_clEvEUlddE_EEEEvS5_RKT_EUliE_EEviT1_,"",@"SHT_CUDA_INFO"
	.sectionflags	@""
	.align	4


	//----- nvinfo : EIATTR_CUDA_API_VERSION
	.align		4
        /*0000*/ 	.byte	0x04, 0x37
        /*0002*/ 	.short	(.L_4419 - .L_4418)
.L_4418:
        /*0004*/ 	.word	0x00000082


	//----- nvinfo : EIATTR_KPARAM_INFO
	.align		4
.L_4419:
        /*0008*/ 	.byte	0x04, 0x17
        /*000a*/ 	.short	(.L_4421 - .L_4420)
.L_4420:
        /*000c*/ 	.word	0x00000000
        /*0010*/ 	.short	0x0001
        /*0012*/ 	.short	0x0008
        /*0014*/ 	.byte	0x00, 0xf0, 0xa1, 0x08


	//----- nvinfo : EIATTR_KPARAM_INFO
	.align		4
.L_4421:
        /*0018*/ 	.byte	0x04, 0x17
        /*001a*/ 	.short	(.L_4423 - .L_4422)
.L_4422:
        /*001c*/ 	.word	0x00000000
        /*0020*/ 	.short	0x0000
        /*0022*/ 	.short	0x0000
        /*0024*/ 	.byte	0x00, 0xf0, 0x11, 0x00


	//----- nvinfo : EIATTR_SPARSE_MMA_MASK
	.align		4
.L_4423:
        /*0028*/ 	.byte	0x03, 0x50
        /*002a*/ 	.short	0x0000


	//----- nvinfo : EIATTR_MAXREG_COUNT
	.align		4
        /*002c*/ 	.byte	0x03, 0x1b
        /*002e*/ 	.short	0x0080


	//----- nvinfo : EIATTR_EXTERNS
	.align		4
        /*0030*/ 	.byte	0x04, 0x0f
        /*0032*/ 	.short	(.L_4425 - .L_4424)


	//   ....[0]....
	.align		4
.L_4424:
        /*0034*/ 	.word	index@(__assertfail)


	//----- nvinfo : EIATTR_MERCURY_ISA_VERSION
	.align		4
.L_4425:
        /*0038*/ 	.byte	0x03, 0x5f
        /*003a*/ 	.short	0x0101


	//----- nvinfo : EIATTR_VRC_CTA_INIT_COUNT
	.align		4
        /*003c*/ 	.byte	0x02, 0x4a
	.zero		1
	.zero		1


	//----- nvinfo : EIATTR_SYSCALL_OFFSETS
	.align		4
        /*0040*/ 	.byte	0x04, 0x46
        /*0042*/ 	.short	(.L_4427 - .L_4426)


	//   ....[0]....
.L_4426:
        /*0044*/ 	.word	0x00002180


	//   ....[1]....
        /*0048*/ 	.word	0x000034e0


	//   ....[2]....
        /*004c*/ 	.word	0x00005870


	//   ....[3]....
        /*0050*/ 	.word	0x000068d0


	//   ....[4]....
        /*0054*/ 	.word	0x00008e90


	//   ....[5]....
        /*0058*/ 	.word	0x00009ef0


	//   ....[6]....
        /*005c*/ 	.word	0x0000c4c0


	//   ....[7]....
        /*0060*/ 	.word	0x0000d4e0


	//----- nvinfo : EIATTR_EXIT_INSTR_OFFSETS
	.align		4
.L_4427:
        /*0064*/ 	.byte	0x04, 0x1c
        /*0066*/ 	.short	(.L_4429 - .L_4428)


	//   ....[0]....
.L_4428:
        /*0068*/ 	.word	0x0000a350


	//   ....[1]....
        /*006c*/ 	.word	0x0000c6b0


	//   ....[2]....
        /*0070*/ 	.word	0x0000c6f0


	//   ....[3]....
        /*0074*/ 	.word	0x0000c780


	//   ....[4]....
        /*0078*/ 	.word	0x0000c7b0


	//   ....[5]....
        /*007c*/ 	.word	0x0000c7e0


	//   ....[6]....
        /*0080*/ 	.word	0x0000c8f0


	//   ....[7]....
        /*0084*/ 	.word	0x0000c9b0


	//   ....[8]....
        /*0088*/ 	.word	0x0000cad0


	//   ....[9]....
        /*008c*/ 	.word	0x0000cba0


	//   ....[10]....
        /*0090*/ 	.word	0x0000cbc0


	//   ....[11]....
        /*0094*/ 	.word	0x0000cc90


	//   ....[12]....
        /*0098*/ 	.word	0x0000ce80


	//   ....[13]....
        /*009c*/ 	.word	0x0000d070


	//   ....[14]....
        /*00a0*/ 	.word	0x0000d250


	//   ....[15]....
        /*00a4*/ 	.word	0x0000d280


	//   ....[16]....
        /*00a8*/ 	.word	0x0000d2b0


	//   ....[17]....
        /*00ac*/ 	.word	0x0000d350


	//   ....[18]....
        /*00b0*/ 	.word	0x0000d380


	//   ....[19]....
        /*00b4*/ 	.word	0x0000d4f0


	//   ....[20]....
        /*00b8*/ 	.word	0x0000d680


	//   ....[21]....
        /*00bc*/ 	.word	0x0000d840


	//   ....[22]....
        /*00c0*/ 	.word	0x0000d900


	//----- nvinfo : EIATTR_MAX_THREADS
	.align		4
.L_4429:
        /*00c4*/ 	.byte	0x04, 0x05
        /*00c6*/ 	.short	(.L_4431 - .L_4430)
.L_4430:
        /*00c8*/ 	.word	0x00000080
        /*00cc*/ 	.word	0x00000001
        /*00d0*/ 	.word	0x00000001


	//----- nvinfo : EIATTR_CRS_STACK_SIZE
	.align		4
.L_4431:
        /*00d4*/ 	.byte	0x04, 0x1e
        /*00d6*/ 	.short	(.L_4433 - .L_4432)
.L_4432:
        /*00d8*/ 	.word	0x00000000


	//----- nvinfo : EIATTR_CBANK_PARAM_SIZE
	.align		4
.L_4433:
        /*00dc*/ 	.byte	0x03, 0x19
        /*00de*/ 	.short	0x0230


	//----- nvinfo : EIATTR_PARAM_CBANK
	.align		4
        /*00e0*/ 	.byte	0x04, 0x0a
        /*00e2*/ 	.short	(.L_4435 - .L_4434)
	.align		4
.L_4434:
        /*00e4*/ 	.word	index@(.nv.constant0._ZN2at6native18elementwise_kernelILi128ELi4EZNS0_15gpu_kernel_implINS0_13AUnaryFunctorIdddZZZNS0_16fmax_kernel_cudaERNS_18TensorIteratorBaseEENKUlvE_clEvENKUlvE_clEvEUlddE_EEEEvS5_RKT_EUliE_EEviT1_)
        /*00e8*/ 	.short	0x0380
        /*00ea*/ 	.short	0x0230


	//----- nvinfo : EIATTR_SW_WAR
	.align		4
.L_4435:
        /*00ec*/ 	.byte	0x04, 0x36
        /*00ee*/ 	.short	(.L_4437 - .L_4436)
.L_4436:
        /*00f0*/ 	.word	0x00000008
.L_4437:


//--------------------- .nv.info._ZN2at6native27unrolled_elementwise_kernelINS0_13AUnaryFunctorIdddZZZNS0_16fmax_kernel_cudaERNS_18TensorIteratorBaseEENKUlvE_clEvENKUlvE_clEvEUlddE_EESt5arrayIPcLm2EELi4E23TrivialOffsetCalculatorILi1EjESD_NS0_6memory12LoadWithCastILi1EEENSE_13StoreWithCastILi1EEEEEviT_T0_T2_T3_T4_T5_ --------------------------
	.section	.nv.info._ZN2at6native27unrolled_elementwise_kernelINS0_13AUnaryFunctorIdddZZZNS0_16fmax_kernel_cudaERNS_18TensorIteratorBaseEENKUlvE_clEvENKUlvE_clEvEUlddE_EESt5arrayIPcLm2EELi4E23TrivialOffsetCalculatorILi1EjESD_NS0_6memory12LoadWithCastILi1EEENSE_13StoreWithCastILi1EEEEEviT_T0_T2_T3_T4_T5_,"",@"SHT_CUDA_INFO"
	.sectionflags	@""
	.align	4


	//----- nvinfo : EIATTR_CUDA_API_VERSION
	.align		4
        /*0000*/ 	.byte	0x04, 0x37
        /*0002*/ 	.short	(.L_4439 - .L_4438)
.L_4438:
        /*0004*/ 	.word	0x00000082


	//----- nvinfo : EIATTR_KPARAM_INFO
	.align		4
.L_4439:
        /*0008*/ 	.byte	0x04, 0x17
        /*000a*/ 	.short	(.L_4441 - .L_4440)
.L_4440:
        /*000c*/ 	.word	0x00000000
        /*0010*/ 	.short	0x0006
        /*0012*/ 	.short	0x0034
        /*0014*/ 	.byte	0x00, 0xf0, 0x21, 0x00


	//----- nvinfo : EIATTR_KPARAM_INFO
	.align		4
.L_4441:
        /*0018*/ 	.byte	0x04, 0x17
        /*001a*/ 	.short	(.L_4443 - .L_4442)
.L_4442:
        /*001c*/ 	.word	0x00000000
        /*0020*/ 	.short	0x0005
        /*0022*/ 	.short	0x002c
        /*0024*/ 	.byte	0x00, 0xf0, 0x21, 0x00


	//----- nvinfo : EIATTR_KPARAM_INFO
	.align		4
.L_4443:
        /*0028*/ 	.byte	0x04, 0x17
        /*002a*/ 	.short	(.L_4445 - .L_4444)
.L_4444:
        /*002c*/ 	.word	0x00000000
        /*0030*/ 	.short	0x0004
        /*0032*/ 	.short	0x0029
        /*0034*/ 	.byte	0x00, 0xf0, 0x05, 0x00


	//----- nvinfo : EIATTR_KPARAM_INFO
	.align		4
.L_4445:
        /*0038*/ 	.byte	0x04, 0x17
        /*003a*/ 	.short	(.L_4447 - .L_4446)
.L_4446:
        /*003c*/ 	.word	0x00000000
        /*0040*/ 	.short	0x0003
        /*0042*/ 	.short	0x0028
        /*0044*/ 	.byte	0x00, 0xf0, 0x05, 0x00


	//----- nvinfo : EIATTR_KPARAM_INFO
	.align		4
.L_4447:
        /*0048*/ 	.byte	0x04, 0x17
        /*004a*/ 	.short	(.L_4449 - .L_4448)
.L_4448:
        /*004c*/ 	.word	0x00000000
        /*0050*/ 	.short	0x0002
        /*0052*/ 	.short	0x0018
        /*0054*/ 	.byte	0x00, 0xf0, 0x41, 0x00


	//----- nvinfo : EIATTR_KPARAM_INFO
	.align		4
.L_4449:
        /*0058*/ 	.byte	0x04, 0x17
        /*005a*/ 	.short	(.L_4451 - .L_4450)
.L_4450:
        /*005c*/ 	.word	0x00000000
        /*0060*/ 	.short	0x0001
        /*0062*/ 	.short	0x0008
        /*0064*/ 	.byte	0x00, 0xf0, 0x41, 0x00


	//----- nvinfo : EIATTR_KPARAM_INFO
	.align		4
.L_4451:
        /*0068*/ 	.byte	0x04, 0x17
        /*006a*/ 	.short	(.L_4453 - .L_4452)
.L_4452:
        /*006c*/ 	.word	0x00000000
        /*0070*/ 	.short	0x0000
        /*0072*/ 	.short	0x0000
        /*0074*/ 	.byte	0x00, 0xf0, 0x11, 0x00


	//----- nvinfo : EIATTR_SPARSE_MMA_MASK
	.align		4
.L_4453:
        /*0078*/ 	.byte	0x03, 0x50
        /*007a*/ 	.short	0x0000


	//----- nvinfo : EIATTR_MAXREG_COUNT
	.align		4
        /*007c*/ 	.byte	0x03, 0x1b
        /*007e*/ 	.short	0x00ff


	//----- nvinfo : EIATTR_EXTERNS
	.align		4
        /*0080*/ 	.byte	0x04, 0x0f
        /*0082*/ 	.short	(.L_4455 - .L_4454)


	//   ....[0]....
	.align		4
.L_4454:
        /*0084*/ 	.word	index@(__assertfail)


	//----- nvinfo : EIATTR_MERCURY_ISA_VERSION
	.align		4
.L_4455:
        /*0088*/ 	.byte	0x03, 0x5f
        /*008a*/ 	.short	0x0101


	//----- nvinfo : EIATTR_VRC_CTA_INIT_COUNT
	.align		4
        /*008c*/ 	.byte	0x02, 0x4a
	.zero		1
	.zero		1


	//----- nvinfo : EIATTR_SYSCALL_OFFSETS
	.align		4
        /*0090*/ 	.byte	0x04, 0x46
        /*0092*/ 	.short	(.L_4457 - .L_4456)


	//   ....[0]....
.L_4456:
        /*0094*/ 	.word	0x00000e80


	//   ....[1]....
        /*0098*/ 	.word	0x00001ec0


	//   ....[2]....
        /*009c*/ 	.word	0x00002e40


	//   ....[3]....
        /*00a0*/ 	.word	0x00003d80


	//   ....[4]....
        /*00a4*/ 	.word	0x00005280


	//   ....[5]....
        /*00a8*/ 	.word	0x00006410


	//   ....[6]....
        /*00ac*/ 	.word	0x000077f0


	//   ....[7]....
        /*00b0*/ 	.word	0x00008bb0


	//----- nvinfo : EIATTR_EXIT_INSTR_OFFSETS
	.align		4
.L_4457:
        /*00b4*/ 	.byte	0x04, 0x1c
        /*00b6*/ 	.short	(.L_4459 - .L_4458)


	//   ....[0]....
.L_4458:
        /*00b8*/ 	.word	0x00007c40


	//   ....[1]....
        /*00bc*/ 	.word	0x00007d80


	//   ....[2]....
        /*00c0*/ 	.word	0x00007dc0


	//   ....[3]....
        /*00c4*/ 	.word	0x00007e50


	//   ....[4]....
        /*00c8*/ 	.word	0x00007e80


	//   ....[5]....
        /*00cc*/ 	.word	0x00007eb0


	//   ....[6]....
        /*00d0*/ 	.word	0x00007fc0


	//   ....[7]....
        /*00d4*/ 	.word	0x00008080


	//   ....[8]....
        /*00d8*/ 	.word	0x000081a0


	//   ....[9]....
        /*00dc*/ 	.word	0x00008270


	//   ....[10]....
        /*00e0*/ 	.word	0x00008290


	//   ....[11]....
        /*00e4*/ 	.word	0x00008360


	//   ....[12]....
        /*00e8*/ 	.word	0x00008550


	//   ....[13]....
        /*00ec*/ 	.word	0x00008740


	//   ....[14]....
        /*00f0*/ 	.word	0x00008920


	//   ....[15]....
        /*00f4*/ 	.word	0x00008950


	//   ....[16]....
        /*00f8*/ 	.word	0x00008980


	//   ....[17]....
        /*00fc*/ 	.word	0x00008a20


	//   ....[18]....
        /*0100*/ 	.word	0x00008a50


	//   ....[19]....
        /*0104*/ 	.word	0x00008bc0


	//   ....[20]....
        /*0108*/ 	.word	0x00008d50


	//   ....[21]....
        /*010c*/ 	.word	0x00008f10


	//   ....[22]....
        /*0110*/ 	.word	0x00008fd0


	//----- nvinfo : EIATTR_MAX_THREADS
	.align		4
.L_4459:
        /*0114*/ 	.byte	0x04, 0x05
        /*0116*/ 	.short	(.L_4461 - .L_4460)
.L_4460:
        /*0118*/ 	.word	0x00000080
        /*011c*/ 	.word	0x00000001
        /*0120*/ 	.word	0x00000001


	//----- nvinfo : EIATTR_CRS_STACK_SIZE
	.align		4
.L_4461:
        /*0124*/ 	.byte	0x04, 0x1e
        /*0126*/ 	.short	(.L_4463 - .L_4462)
.L_4462:
        /*0128*/ 	.word	0x00000000


	//----- nvinfo : EIATTR_CBANK_PARAM_SIZE
	.align		4
.L_4463:
        /*012c*/ 	.byte	0x03, 0x19
        /*012e*/ 	.short	0x003c


	//----- nvinfo : EIATTR_PARAM_CBANK
	.align		4
        /*0130*/ 	.byte	0x04, 0x0a
        /*0132*/ 	.short	(.L_4465 - .L_4464)
	.align		4
.L_4464:
        /*0134*/ 	.word	index@(.nv.constant0._ZN2at6native27unrolled_elementwise_kernelINS0_13AUnaryFunctorIdddZZZNS0_16fmax_kernel_cudaERNS_18TensorIteratorBaseEENKUlvE_clEvENKUlvE_clEvEUlddE_EESt5arrayIPcLm2EELi4E23TrivialOffsetCalculatorILi1EjESD_NS0_6memory12LoadWithCastILi1EEENSE_13StoreWithCastILi1EEEEEviT_T0_T2_T3_T4_T5_)
        /*0138*/ 	.short	0x0380
        /*013a*/ 	.short	0x003c


	//----- nvinfo : EIATTR_SW_WAR
	.align		4
.L_4465:
        /*013c*/ 	.byte	0x04, 0x36
        /*013e*/ 	.short	(.L_4467 - .L_4466)
.L_4466:
        /*0140*/ 	.word	0x00000008
.L_4467:


//--------------------- .nv.info._ZN2at6native18elementwise_kernelILi128ELi2EZNS0_22gpu_kernel_impl_nocastINS0_13AUnaryFunctorIdddZZZNS0_16fmax_kernel_cudaERNS_18TensorIteratorBaseEENKUlvE_clEvENKUlvE_clEvEUlddE_EEEEvS5_RKT_EUliE_EEviT1_ --------------------------
	.section	.nv.info._ZN2at6native18elementwise_kernelILi128ELi2EZNS0_22gpu_kernel_impl_nocastINS0_13AUnaryFunctorIdddZZZNS0_16fmax_kernel_cudaERNS_18TensorIteratorBaseEENKUlvE_clEvENKUlvE_clEvEUlddE_EEEEvS5_RKT_EUliE_EEviT1_,"",@"SHT_CUDA_INFO"
	.sectionflags	@""
	.align	4


	//----- nvinfo : EIATTR_CUDA_API_VERSION
	.align		4
        /*0000*/ 	.byte	0x04, 0x37
        /*0002*/ 	.short	(.L_4469 - .L_4468)
.L_4468:
        /*0004*/ 	.word	0x00000082


	//----- nvinfo : EIATTR_KPARAM_INFO
	.align		4
.L_4469:
        /*0008*/ 	.byte	0x04, 0x17
        /*000a*/ 	.short	(.L_4471 - .L_4470)
.L_4470:
        /*000c*/ 	.word	0x00000000
        /*0010*/ 	.short	0x0001
        /*0012*/ 	.short	0x0008
        /*0014*/ 	.byte	0x00, 0xf0, 0x81, 0x08


	//----- nvinfo : EIATTR_KPARAM_INFO
	.align		4
.L_4471:
        /*0018*/ 	.byte	0x04, 0x17
        /*001a*/ 	.short	(.L_4473 - .L_4472)
.L_4472:
        /*001c*/ 	.word	0x00000000
        /*0020*/ 	.short	0x0000
        /*0022*/ 	.short	0x0000
        /*0024*/ 	.byte	0x00, 0xf0, 0x11, 0x00


	//----- nvinfo : EIATTR_SPARSE_MMA_MASK
	.align		4
.L_4473:
        /*0028*/ 	.byte	0x03, 0x50
        /*002a*/ 	.short	0x0000


	//----- nvinfo : EIATTR_MAXREG_COUNT
	.align		4
        /*002c*/ 	.byte	0x03, 0x1b
        /*002e*/ 	.short	0x0080


	//----- nvinfo : EIATTR_MERCURY_ISA_VERSION
	.align		4
        /*0030*/ 	.byte	0x03, 0x5f
        /*0032*/ 	.short	0x0101


	//----- nvinfo : EIATTR_VRC_CTA_INIT_COUNT
	.align		4
        /*0034*/ 	.byte	0x02, 0x4a
	.zero		1
	.zero		1


	//----- nvinfo : EIATTR_EXIT_INSTR_OFFSETS
	.align		4
        /*0038*/ 	.byte	0x04, 0x1c
        /*003a*/ 	.short	(.L_4475 - .L_4474)


	//   ....[0]....
.L_4474:
        /*003c*/ 	.word	0x000001c0


	//   ....[1]....
        /*0040*/ 	.word	0x000002a0


	//   ....[2]....
        /*0044*/ 	.word	0x000016f0


	//   ....[3]....
        /*0048*/ 	.word	0x00002aa0


	//----- nvinfo : EIATTR_MAX_THREADS
	.align		4
.L_4475:
        /*004c*/ 	.byte	0x04, 0x05
        /*004e*/ 	.short	(.L_4477 - .L_4476)
.L_4476:
        /*0050*/ 	.word	0x00000080
        /*0054*/ 	.word	0x00000001
        /*0058*/ 	.word	0x00000001


	//----- nvinfo : EIATTR_CRS_STACK_SIZE
	.align		4
.L_4477:
        /*005c*/ 	.byte	0x04, 0x1e
        /*005e*/ 	.short	(.L_4479 - .L_4478)
.L_4478:
        /*0060*/ 	.word	0x00000000


	//----- nvinfo : EIATTR_CBANK_PARAM_SIZE
	.align		4
.L_4479:
        /*0064*/ 	.byte	0x03, 0x19
        /*0066*/ 	.short	0x0228


	//----- nvinfo : EIATTR_PARAM_CBANK
	.align		4
        /*0068*/ 	.byte	0x04, 0x0a
        /*006a*/ 	.short	(.L_4481 - .L_4480)
	.align		4
.L_4480:
        /*006c*/ 	.word	index@(.nv.constant0._ZN2at6native18elementwise_kernelILi128ELi2EZNS0_22gpu_kernel_impl_nocastINS0_13AUnaryFunctorIdddZZZNS0_16fmax_kernel_cudaERNS_18TensorIteratorBaseEENKUlvE_clEvENKUlvE_clEvEUlddE_EEEEvS5_RKT_EUliE_EEviT1_)
        /*0070*/ 	.short	0x0380
        /*0072*/ 	.short	0x0228


	//----- nvinfo : EIATTR_SW_WAR
	.align		4
.L_4481:
        /*0074*/ 	.byte	0x04, 0x36
        /*0076*/ 	.short	(.L_4483 - .L_4482)
.L_4482:
        /*0078*/ 	.word	0x00000008
.L_4483:


//--------------------- .nv.info._ZN2at6native27unrolled_elementwise_kernelINS0_13AUnaryFunctorIdddZZZNS0_16fmax_kernel_cudaERNS_18TensorIteratorBaseEENKUlvE_clEvENKUlvE_clEvEUlddE_EESt5arrayIPcLm2EELi4E23TrivialOffsetCalculatorILi1EjESD_NS0_6memory15LoadWithoutCastENSE_16StoreWithoutCastEEEviT_T0_T2_T3_T4_T5_ --------------------------
	.section	.nv.info._ZN2at6native27unrolled_elementwise_kernelINS0_13AUnaryFunctorIdddZZZNS0_16fmax_kernel_cudaERNS_18TensorIteratorBaseEENKUlvE_clEvENKUlvE_clEvEUlddE_EESt5arrayIPcLm2EELi4E23TrivialOffsetCalculatorILi1EjESD_NS0_6memory15LoadWithoutCastENSE_16StoreWithoutCastEEEviT_T0_T2_T3_T4_T5_,"",@"SHT_CUDA_INFO"
	.sectionflags	@""
	.align	4


	//----- nvinfo : EIATTR_CUDA_API_VERSION
	.align		4
        /*0000*/ 	.byte	0x04, 0x37
        /*0002*/ 	.short	(.L_4485 - .L_4484)
.L_4484:
        /*0004*/ 	.word	0x00000082


	//----- nvinfo : EIATTR_KPARAM_INFO
	.align		4
.L_4485:
        /*0008*/ 	.byte	0x04, 0x17
        /*000a*/ 	.short	(.L_4487 - .L_4486)
.L_4486:
        /*000c*/ 	.word	0x00000000
        /*0010*/ 	.short	0x0006
        /*0012*/ 	.short	0x002b
        /*0014*/ 	.byte	0x00, 0xf0, 0x05, 0x00


	//----- nvinfo : EIATTR_KPARAM_INFO
	.align		4
.L_4487:
        /*0018*/ 	.byte	0x04, 0x17
        /*001a*/ 	.short	(.L_4489 - .L_4488)
.L_4488:
        /*001c*/ 	.word	0x00000000
        /*0020*/ 	.short	0x0005
        /*0022*/ 	.short	0x002a
        /*0024*/ 	.byte	0x00, 0xf0, 0x05, 0x00


	//----- nvinfo : EIATTR_KPARAM_INFO
	.align		4
.L_4489:
        /*0028*/ 	.byte	0x04, 0x17
        /*002a*/ 	.short	(.L_4491 - .L_4490)
.L_4490:
        /*002c*/ 	.word	0x00000000
        /*0030*/ 	.short	0x0004
        /*0032*/ 	.short	0x0029
        /*0034*/ 	.byte	0x00, 0xf0, 0x05, 0x00


	//----- nvinfo : EIATTR_KPARAM_INFO
	.align		4
.L_4491:
        /*0038*/ 	.byte	0x04, 0x17
        /*003a*/ 	.short	(.L_4493 - .L_4492)
.L_4492:
        /*003c*/ 	.word	0x00000000
        /*0040*/ 	.short	0x0003
        /*0042*/ 	.short	0x0028
        /*0044*/ 	.byte	0x00, 0xf0, 0x05, 0x00


	//----- nvinfo : EIATTR_KPARAM_INFO
	.align		4
.L_4493:
        /*0048*/ 	.byte	0x04, 0x17
        /*004a*/ 	.short	(.L_4495 - .L_4494)
.L_4494:
        /*004c*/ 	.word	0x00000000
        /*0050*/ 	.short	0x0002
        /*0052*/ 	.short	0x0018
        /*0054*/ 	.byte	0x00, 0xf0, 0x41, 0x00


	//----- nvinfo : EIATTR_KPARAM_INFO
	.align		4
.L_4495:
        /*0058*/ 	.byte	0x04, 0x17
        /*005a*/ 	.short	(.L_4497 - .L_4496)
.L_4496:
        /*005c*/ 	.word	0x00000000
        /*0060*/ 	.short	0x0001
        /*0062*/ 	.short	0x0008
        /*0064*/ 	.byte	0x00, 0xf0, 0x41, 0x00


	//----- nvinfo : EIATTR_KPARAM_INFO
	.align		4
.L_4497:
        /*0068*/ 	.byte	0x04, 0x17
        /*006a*/ 	.short	(.L_4499 - .L_4498)
.L_4498:
        /*006c*/ 	.word	0x00000000
        /*0070*/ 	.short	0x0000
        /*0072*/ 	.short	0x0000
        /*0074*/ 	.byte	0x00, 0xf0, 0x11, 0x00


	//----- nvinfo : EIATTR_SPARSE_MMA_MASK
	.align		4
.L_4499:
        /*0078*/ 	.byte	0x03, 0x50
        /*007a*/ 	.short	0x0000


	//----- nvinfo : EIATTR_MAXREG_COUNT
	.align		4
        /*007c*/ 	.byte	0x03, 0x1b
        /*007e*/ 	.short	0x00ff


	//----- nvinfo : EIATTR_MERCURY_ISA_VERSION
	.align		4
        /*0080*/ 	.byte	0x03, 0x5f
        /*0082*/ 	.short	0x0101


	//----- nvinfo : EIATTR_VRC_CTA_INIT_COUNT
	.align		4
        /*0084*/ 	.byte	0x02, 0x4a
	.zero		1
	.zero		1


	//----- nvinfo : EIATTR_EXIT_INSTR_OFFSETS
	.align		4
        /*0088*/ 	.byte	0x04, 0x1c
        /*008a*/ 	.short	(.L_4501 - .L_4500)


	//   ....[0]....
.L_4500:
        /*008c*/ 	.word	0x000006b0


	//   ....[1]....
        /*0090*/ 	.word	0x00000700


	//----- nvinfo : EIATTR_MAX_THREADS
	.align		4
.L_4501:
        /*0094*/ 	.byte	0x04, 0x05
        /*0096*/ 	.short	(.L_4503 - .L_4502)
.L_4502:
        /*0098*/ 	.word	0x00000080
        /*009c*/ 	.word	0x00000001
        /*00a0*/ 	.word	0x00000001


	//----- nvinfo : EIATTR_CRS_STACK_SIZE
	.align		4
.L_4503:
        /*00a4*/ 	.byte	0x04, 0x1e
        /*00a6*/ 	.short	(.L_4505 - .L_4504)
.L_4504:
        /*00a8*/ 	.word	0x00000000


	//----- nvinfo : EIATTR_CBANK_PARAM_SIZE
	.align		4
.L_4505:
        /*00ac*/ 	.byte	0x03, 0x19
        /*00ae*/ 	.short	0x002c


	//----- nvinfo : EIATTR_PARAM_CBANK
	.align		4
        /*00b0*/ 	.byte	0x04, 0x0a
        /*00b2*/ 	.short	(.L_4507 - .L_4506)
	.align		4
.L_4506:
        /*00b4*/ 	.word	index@(.nv.constant0._ZN2at6native27unrolled_elementwise_kernelINS0_13AUnaryFunctorIdddZZZNS0_16fmax_kernel_cudaERNS_18TensorIteratorBaseEENKUlvE_clEvENKUlvE_clEvEUlddE_EESt5arrayIPcLm2EELi4E23TrivialOffsetCalculatorILi1EjESD_NS0_6memory15LoadWithoutCastENSE_16StoreWithoutCastEEEviT_T0_T2_T3_T4_T5_)
        /*00b8*/ 	.short	0x0380
        /*00ba*/ 	.short	0x002c


	//----- nvinfo : EIATTR_SW_WAR
	.align		4
.L_4507:
        /*00bc*/ 	.byte	0x04, 0x36
        /*00be*/ 	.short	(.L_4509 - .L_4508)
.L_4508:
        /*00c0*/ 	.word	0x00000008
.L_4509:


//--------------------- .nv.info._ZN2at6native29vectorized_elementwise_kernelILi2ENS0_13AUnaryFunctorIdddZZZNS0_16fmax_kernel_cudaERNS_18TensorIteratorBaseEENKUlvE_clEvENKUlvE_clEvEUlddE_EESt5arrayIPcLm2EEEEviT0_T1_ --------------------------
	.section	.nv.info._ZN2at6native29vectorized_elementwise_kernelILi2ENS0_13AUnaryFunctorIdddZZZNS0_16fmax_kernel_cudaERNS_18TensorIteratorBaseEENKUlvE_clEvENKUlvE_clEvEUlddE_EESt5arrayIPcLm2EEEEviT0_T1_,"",@"SHT_CUDA_INFO"
	.sectionflags	@""
	.align	4


	//----- nvinfo : EIATTR_CUDA_API_VERSION
	.align		4
        /*0000*/ 	.byte	0x04, 0x37
        /*0002*/ 	.short	(.L_4511 - .L_4510)
.L_4510:
        /*0004*/ 	.word	0x00000082


	//----- nvinfo : EIATTR_KPARAM_INFO
	.align		4
.L_4511:
        /*0008*/ 	.byte	0x04, 0x17
        /*000a*/ 	.short	(.L_4513 - .L_4512)
.L_4512:
        /*000c*/ 	.word	0x00000000
        /*0010*/ 	.short	0x0002
        /*0012*/ 	.short	0x0018
        /*0014*/ 	.byte	0x00, 0xf0, 0x41, 0x00


	//----- nvinfo : EIATTR_KPARAM_INFO
	.align		4
.L_4513:
        /*0018*/ 	.byte	0x04, 0x17
        /*001a*/ 	.short	(.L_4515 - .L_4514)
.L_4514:
        /*001c*/ 	.word	0x00000000
        /*0020*/ 	.short	0x0001
        /*0022*/ 	.short	0x0008
        /*0024*/ 	.byte	0x00, 0xf0, 0x41, 0x00


	//----- nvinfo : EIATTR_KPARAM_INFO
	.align		4
.L_4515:
        /*0028*/ 	.byte	0x04, 0x17
        /*002a*/ 	.short	(.L_4517 - .L_4516)
.L_4516:
        /*002c*/ 	.word	0x00000000
        /*0030*/ 	.short	0x0000
        /*0032*/ 	.short	0x0000
        /*0034*/ 	.byte	0x00, 0xf0, 0x11, 0x00


	//----- nvinfo : EIATTR_SPARSE_MMA_MASK
	.align		4
.L_4517:
        /*0038*/ 	.byte	0x03, 0x50
        /*003a*/ 	.short	0x0000


	//----- nvinfo : EIATTR_MAXREG_COUNT
	.align		4
        /*003c*/ 	.byte	0x03, 0x1b
        /*003e*/ 	.short	0x00ff


	//----- nvinfo : EIATTR_MERCURY_ISA_VERSION
	.align		4
        /*0040*/ 	.byte	0x03, 0x5f
        /*0042*/ 	.short	0x0101


	//----- nvinfo : EIATTR_VRC_CTA_INIT_COUNT
	.align		4
        /*0044*/ 	.byte	0x02, 0x4a
	.zero		1
	.zero		1


	//----- nvinfo : EIATTR_EXIT_INSTR_OFFSETS
	.align		4
        /*0048*/ 	.byte	0x04, 0x1c
        /*004a*/ 	.short	(.L_4519 - .L_4518)


	//   ....[0]....
.L_4518:
        /*004c*/ 	.word	0x00000ca0


	//   ....[1]....
        /*0050*/ 	.word	0x00000cf0


	//   ....[2]....
        /*0054*/ 	.word	0x00001390


	//----- nvinfo : EIATTR_MAX_THREADS
	.align		4
.L_4519:
        /*0058*/ 	.byte	0x04, 0x05
        /*005a*/ 	.short	(.L_4521 - .L_4520)
.L_4520:
        /*005c*/ 	.word	0x00000080
        /*0060*/ 	.word	0x00000001
        /*0064*/ 	.word	0x00000001


	//----- nvinfo : EIATTR_CRS_STACK_SIZE
	.align		4
.L_4521:
        /*0068*/ 	.byte	0x04, 0x1e
        /*006a*/ 	.short	(.L_4523 - .L_4522)
.L_4522:
        /*006c*/ 	.word	0x00000000


	//----- nvinfo : EIATTR_CBANK_PARAM_SIZE
	.align		4
.L_4523:
        /*0070*/ 	.byte	0x03, 0x19
        /*0072*/ 	.short	0x0028


	//----- nvinfo : EIATTR_PARAM_CBANK
	.align		4
        /*0074*/ 	.byte	0x04, 0x0a
        /*0076*/ 	.short	(.L_4525 - .L_4524)
	.align		4
.L_4524:
        /*0078*/ 	.word	index@(.nv.constant0._ZN2at6native29vectorized_elementwise_kernelILi2ENS0_13AUnaryFunctorIdddZZZNS0_16fmax_kernel_cudaERNS_18TensorIteratorBaseEENKUlvE_clEvENKUlvE_clEvEUlddE_EESt5arrayIPcLm2EEEEviT0_T1_)
        /*007c*/ 	.short	0x0380
        /*007e*/ 	.short	0x0028


	//----- nvinfo : EIATTR_SW_WAR
	.align		4
.L_4525:
        /*0080*/ 	.byte	0x04, 0x36
        /*0082*/ 	.short	(.L_4527 - .L_4526)
.L_4526:
        /*0084*/ 	.word	0x00000008
.L_4527:


//--------------------- .nv.info._ZN2at6native29vectorized_elementwise_kernelILi4ENS0_13AUnaryFunctorIdddZZZNS0_16fmax_kernel_cudaERNS_18TensorIteratorBaseEENKUlvE_clEvENKUlvE_clEvEUlddE_EESt5arrayIPcLm2EEEEviT0_T1_ --------------------------
	.section	.nv.info._ZN2at6native29vectorized_elementwise_kernelILi4ENS0_13AUnaryFunctorIdddZZZNS0_16fmax_kernel_cudaERNS_18TensorIteratorBaseEENKUlvE_clEvENKUlvE_clEvEUlddE_EESt5arrayIPcLm2EEEEviT0_T1_,"",@"SHT_CUDA_INFO"
	.sectionflags	@""
	.align	4


	//----- nvinfo : EIATTR_CUDA_API_VERSION
	.align		4
        /*0000*/ 	.byte	0x04, 0x37
        /*0002*/ 	.short	(.L_4529 - .L_4528)
.L_4528:
        /*0004*/ 	.word	0x00000082


	//----- nvinfo : EIATTR_KPARAM_INFO
	.align		4
.L_4529:
        /*0008*/ 	.byte	0x04, 0x17
        /*000a*/ 	.short	(.L_4531 - .L_4530)
.L_4530:
        /*000c*/ 	.word	0x00000000
        /*0010*/ 	.short	0x0002
        /*0012*/ 	.short	0x0018
        /*0014*/ 	.byte	0x00, 0xf0, 0x41, 0x00


	//----- nvinfo : EIATTR_KPARAM_INFO
	.align		4
.L_4531:
        /*0018*/ 	.byte	0x04, 0x17
        /*001a*/ 	.short	(.L_4533 - .L_4532)
.L_4532:
        /*001c*/ 	.word	0x00000000
        /*0020*/ 	.short	0x0001
        /*0022*/ 	.short	0x0008
        /*0024*/ 	.byte	0x00, 0xf0, 0x41, 0x00


	//----- nvinfo : EIATTR_KPARAM_INFO
	.align		4
.L_4533:
        /*0028*/ 	.byte	0x04, 0x17
        /*002a*/ 	.short	(.L_4535 - .L_4534)
.L_4534:
        /*002c*/ 	.word	0x00000000
        /*0030*/ 	.short	0x0000
        /*0032*/ 	.short	0x0000
        /*0034*/ 	.byte	0x00, 0xf0, 0x11, 0x00


	//----- nvinfo : EIATTR_SPARSE_MMA_MASK
	.align		4
.L_4535:
        /*0038*/ 	.byte	0x03, 0x50
        /*003a*/ 	.short	0x0000


	//----- nvinfo : EIATTR_MAXREG_COUNT
	.align		4
        /*003c*/ 	.byte	0x03, 0x1b
        /*003e*/ 	.short	0x00ff


	//----- nvinfo : EIATTR_MERCURY_ISA_VERSION
	.align		4
        /*0040*/ 	.byte	0x03, 0x5f
        /*0042*/ 	.short	0x0101


	//----- nvinfo : EIATTR_VRC_CTA_INIT_COUNT
	.align		4
        /*0044*/ 	.byte	0x02, 0x4a
	.zero		1
	.zero		1


	//----- nvinfo : EIATTR_EXIT_INSTR_OFFSETS
	.align		4
        /*0048*/ 	.byte	0x04, 0x1c
        /*004a*/ 	.short	(.L_4537 - .L_4536)


	//   ....[0]....
.L_4536:
        /*004c*/ 	.word	0x00000c80


	//   ....[1]....
        /*0050*/ 	.word	0x00000cd0


	//   ....[2]....
        /*0054*/ 	.word	0x00001330


	//----- nvinfo : EIATTR_MAX_THREADS
	.align		4
.L_4537:
        /*0058*/ 	.byte	0x04, 0x05
        /*005a*/ 	.short	(.L_4539 - .L_4538)
.L_4538:
        /*005c*/ 	.word	0x00000080
        /*0060*/ 	.word	0x00000001
        /*0064*/ 	.word	0x00000001


	//----- nvinfo : EIATTR_CRS_STACK_SIZE
	.align		4
.L_4539:
        /*0068*/ 	.byte	0x04, 0x1e
        /*006a*/ 	.short	(.L_4541 - .L_4540)
.L_4540:
        /*006c*/ 	.word	0x00000000


	//----- nvinfo : EIATTR_CBANK_PARAM_SIZE
	.align		4
.L_4541:
        /*0070*/ 	.byte	0x03, 0x19
        /*0072*/ 	.short	0x0028


	//----- nvinfo : EIATTR_PARAM_CBANK
	.align		4
        /*0074*/ 	.byte	0x04, 0x0a
        /*0076*/ 	.short	(.L_4543 - .L_4542)
	.align		4
.L_4542:
        /*0078*/ 	.word	index@(.nv.constant0._ZN2at6native29vectorized_elementwise_kernelILi4ENS0_13AUnaryFunctorIdddZZZNS0_16fmax_kernel_cudaERNS_18TensorIteratorBaseEENKUlvE_clEvENKUlvE_clEvEUlddE_EESt5arrayIPcLm2EEEEviT0_T1_)
        /*007c*/ 	.short	0x0380
        /*007e*/ 	.short	0x0028


	//----- nvinfo : EIATTR_SW_WAR
	.align		4
.L_4543:
        /*0080*/ 	.byte	0x04, 0x36
        /*0082*/ 	.short	(.L_4545 - .L_4544)
.L_4544:
        /*0084*/ 	.word	0x00000008
.L_4545:


//--------------------- .nv.info._ZN2at6native29vectorized_elementwise_kernelILi8ENS0_13AUnaryFunctorIdddZZZNS0_16fmax_kernel_cudaERNS_18TensorIteratorBaseEENKUlvE_clEvENKUlvE_clEvEUlddE_EESt5arrayIPcLm2EEEEviT0_T1_ --------------------------
	.section	.nv.info._ZN2at6native29vectorized_elementwise_kernelILi8ENS0_13AUnaryFunctorIdddZZZNS0_16fmax_kernel_cudaERNS_18TensorIteratorBaseEENKUlvE_clEvENKUlvE_clEvEUlddE_EESt5arrayIPcLm2EEEEviT0_T1_,"",@"SHT_CUDA_INFO"
	.sectionflags	@""
	.align	4


	//----- nvinfo : EIATTR_CUDA_API_VERSION
	.align		4
        /*0000*/ 	.byte	0x04, 0x37
        /*0002*/ 	.short	(.L_4547 - .L_4546)
.L_4546:
        /*0004*/ 	.word	0x00000082


	//----- nvinfo : EIATTR_KPARAM_INFO
	.align		4
.L_4547:
        /*0008*/ 	.byte	0x04, 0x17
        /*000a*/ 	.short	(.L_4549 - .L_4548)
.L_4548:
        /*000c*/ 	.word	0x00000000
        /*0010*/ 	.short	0x0002
        /*0012*/ 	.short	0x0018
        /*0014*/ 	.byte	0x00, 0xf0, 0x41, 0x00


	//----- nvinfo : EIATTR_KPARAM_INFO
	.align		4
.L_4549:
        /*0018*/ 	.byte	0x04, 0x17
        /*001a*/ 	.short	(.L_4551 - .L_4550)
.L_4550:
        /*001c*/ 	.word	0x00000000
        /*0020*/ 	.short	0x0001
        /*0022*/ 	.short	0x0008
        /*0024*/ 	.byte	0x00, 0xf0, 0x41, 0x00


	//----- nvinfo : EIATTR_KPARAM_INFO
	.align		4
.L_4551:
        /*0028*/ 	.byte	0x04, 0x17
        /*002a*/ 	.short	(.L_4553 - .L_4552)
.L_4552:
        /*002c*/ 	.word	0x00000000
        /*0030*/ 	.short	0x0000
        /*0032*/ 	.short	0x0000
        /*0034*/ 	.byte	0x00, 0xf0, 0x11, 0x00


	//----- nvinfo : EIATTR_SPARSE_MMA_MASK
	.align		4
.L_4553:
        /*0038*/ 	.byte	0x03, 0x50
        /*003a*/ 	.short	0x0000


	//----- nvinfo : EIATTR_MAXREG_COUNT
	.align		4
        /*003c*/ 	.byte	0x03, 0x1b
        /*003e*/ 	.short	0x00ff


	//----- nvinfo : EIATTR_MERCURY_ISA_VERSION
	.align		4
        /*0040*/ 	.byte	0x03, 0x5f
        /*0042*/ 	.short	0x0101


	//----- nvinfo : EIATTR_VRC_CTA_INIT_COUNT
	.align		4
        /*0044*/ 	.byte	0x02, 0x4a
	.zero		1
	.zero		1


	//----- nvinfo : EIATTR_EXIT_INSTR_OFFSETS
	.align		4
        /*0048*/ 	.byte	0x04, 0x1c
        /*004a*/ 	.short	(.L_4555 - .L_4554)


	//   ....[0]....
.L_4554:
        /*004c*/ 	.word	0x00000010


	//----- nvinfo : EIATTR_MAX_THREADS
	.align		4
.L_4555:
        /*0050*/ 	.byte	0x04, 0x05
        /*0052*/ 	.short	(.L_4557 - .L_4556)
.L_4556:
        /*0054*/ 	.word	0x00000080
        /*0058*/ 	.word	0x00000001
        /*005c*/ 	.word	0x00000001


	//----- nvinfo : EIATTR_CBANK_PARAM_SIZE
	.align		4
.L_4557:
        /*0060*/ 	.byte	0x03, 0x19
        /*0062*/ 	.short	0x0028


	//----- nvinfo : EIATTR_PARAM_CBANK
	.align		4
        /*0064*/ 	.byte	0x04, 0x0a
        /*0066*/ 	.short	(.L_4559 - .L_4558)
	.align		4
.L_4558:
        /*0068*/ 	.word	index@(.nv.constant0._ZN2at6native29vectorized_elementwise_kernelILi8ENS0_13AUnaryFunctorIdddZZZNS0_16fmax_kernel_cudaERNS_18TensorIteratorBaseEENKUlvE_clEvENKUlvE_clEvEUlddE_EESt5arrayIPcLm2EEEEviT0_T1_)
        /*006c*/ 	.short	0x0380
        /*006e*/ 	.short	0x0028


	//----- nvinfo : EIATTR_SW_WAR
	.align		4
.L_4559:
        /*0070*/ 	.byte	0x04, 0x36
        /*0072*/ 	.short	(.L_4561 - .L_4560)
.L_4560:
        /*0074*/ 	.word	0x00000008
.L_4561:


//--------------------- .nv.info._ZN2at6native18elementwise_kernelILi128ELi4EZNS0_15gpu_kernel_implINS0_13BinaryFunctorIdddZZZNS0_16fmax_kernel_cudaERNS_18TensorIteratorBaseEENKUlvE_clEvENKUlvE_clEvEUlddE_EEEEvS5_RKT_EUliE_EEviT1_ --------------------------
	.section	.nv.info._ZN2at6native18elementwise_kernelILi128ELi4EZNS0_15gpu_kernel_implINS0_13BinaryFunctorIdddZZZNS0_16fmax_kernel_cudaERNS_18TensorIteratorBaseEENKUlvE_clEvENKUlvE_clEvEUlddE_EEEEvS5_RKT_EUliE_EEviT1_,"",@"SHT_CUDA_INFO"
	.sectionflags	@""
	.align	4


	//----- nvinfo : EIATTR_CUDA_API_VERSION
	.align		4
        /*0000*/ 	.byte	0x04, 0x37
        /*0002*/ 	.short	(.L_4563 - .L_4562)
.L_4562:
        /*0004*/ 	.word	0x00000082


	//----- nvinfo : EIATTR_KPARAM_INFO
	.align		4
.L_4563:
        /*0008*/ 	.byte	0x04, 0x17
        /*000a*/ 	.short	(.L_4565 - .L_4564)
.L_4564:
        /*000c*/ 	.word	0x00000000
        /*0010*/ 	.short	0x0001
        /*0012*/ 	.short	0x0008
        /*0014*/ 	.byte	0x00, 0xf0, 0x21, 0x0a


	//----- nvinfo : EIATTR_KPARAM_INFO
	.align		4
.L_4565:
        /*0018*/ 	.byte	0x04, 0x17
        /*001a*/ 	.short	(.L_4567 - .L_4566)
.L_4566:
        /*001c*/ 	.word	0x00000000
        /*0020*/ 	.short	0x0000
        /*0022*/ 	.short	0x0000
        /*0024*/ 	.byte	0x00, 0xf0, 0x11, 0x00


	//----- nvinfo : EIATTR_SPARSE_MMA_MASK
	.align		4
.L_4567:
        /*0028*/ 	.byte	0x03, 0x50
        /*002a*/ 	.short	0x0000


	//----- nvinfo : EIATTR_MAXREG_COUNT
	.align		4
        /*002c*/ 	.byte	0x03, 0x1b
        /*002e*/ 	.short	0x0080


	//----- nvinfo : EIATTR_EXTERNS
	.align		4
        /*0030*/ 	.byte	0x04, 0x0f
        /*0032*/ 	.short	(.L_4569 - .L_4568)


	//   ....[0]....
	.align		4
.L_4568:
        /*0034*/ 	.word	index@(__assertfail)


	//----- nvinfo : EIATTR_MERCURY_ISA_VERSION
	.align		4
.L_4569:
        /*0038*/ 	.byte	0x03, 0x5f
        /*003a*/ 	.short	0x0101


	//----- nvinfo : EIATTR_VRC_CTA_INIT_COUNT
	.align		4
        /*003c*/ 	.byte	0x02, 0x4a
	.zero		1
	.zero		1


	//----- nvinfo : EIATTR_SYSCALL_OFFSETS
	.align		4
        /*0040*/ 	.byte	0x04, 0x46
        /*0042*/ 	.short	(.L_4571 - .L_4570)


	//   ....[0]....
.L_4570:
        /*0044*/ 	.word	0x000024c0


	//   ....[1]....
        /*0048*/ 	.word	0x000033a0


	//   ....[2]....
        /*004c*/ 	.word	0x000046c0


	//   ....[3]....
        /*0050*/ 	.word	0x00006d80


	//   ....[4]....
        /*0054*/ 	.word	0x00007c60


	//   ....[5]....
        /*0058*/ 	.word	0x00008c80


	//   ....[6]....
        /*005c*/ 	.word	0x0000b570


	//   ....[7]....
        /*0060*/ 	.word	0x0000c450


	//   ....[8]....
        /*0064*/ 	.word	0x0000d470


	//   ....[9]....
        /*0068*/ 	.word	0x0000fd80


	//   ....[10]....
        /*006c*/ 	.word	0x00010c60


	//   ....[11]....
        /*0070*/ 	.word	0x00011c60


	//----- nvinfo : EIATTR_EXIT_INSTR_OFFSETS
	.align		4
.L_4571:
        /*0074*/ 	.byte	0x04, 0x1c
        /*0076*/ 	.short	(.L_4573 - .L_4572)


	//   ....[0]....
.L_4572:
        /*0078*/ 	.word	0x0000d8d0


	//   ....[1]....
        /*007c*/ 	.word	0x00010e30


	//   ....[2]....
        /*0080*/ 	.word	0x00010e70


	//   ....[3]....
        /*0084*/ 	.word	0x00010f00


	//   ....[4]....
        /*0088*/ 	.word	0x00010f30


	//   ....[5]....
        /*008c*/ 	.word	0x00010f60


	//   ....[6]....
        /*0090*/ 	.word	0x00011070


	//   ....[7]....
        /*0094*/ 	.word	0x00011130


	//   ....[8]....
        /*0098*/ 	.word	0x00011250


	//   ....[9]....
        /*009c*/ 	.word	0x00011320


	//   ....[10]....
        /*00a0*/ 	.word	0x00011340


	//   ....[11]....
        /*00a4*/ 	.word	0x00011410


	//   ....[12]....
        /*00a8*/ 	.word	0x00011600


	//   ....[13]....
        /*00ac*/ 	.word	0x000117f0


	//   ....[14]....
        /*00b0*/ 	.word	0x000119d0


	//   ....[15]....
        /*00b4*/ 	.word	0x00011a00


	//   ....[16]....
        /*00b8*/ 	.word	0x00011a30


	//   ....[17]....
        /*00bc*/ 	.word	0x00011ad0


	//   ....[18]....
        /*00c0*/ 	.word	0x00011b00


	//   ....[19]....
        /*00c4*/ 	.word	0x00011c70


	//   ....[20]....
        /*00c8*/ 	.word	0x00011e00


	//   ....[21]....
        /*00cc*/ 	.word	0x00011fc0


	//   ....[22]....
        /*00d0*/ 	.word	0x00012080


	//----- nvinfo : EIATTR_MAX_THREADS
	.align		4
.L_4573:
        /*00d4*/ 	.byte	0x04, 0x05
        /*00d6*/ 	.short	(.L_4575 - .L_4574)
.L_4574:
        /*00d8*/ 	.word	0x00000080
        /*00dc*/ 	.word	0x00000001
        /*00e0*/ 	.word	0x00000001


	//----- nvinfo : EIATTR_CRS_STACK_SIZE
	.align		4
.L_4575:
        /*00e4*/ 	.byte	0x04, 0x1e
        /*00e6*/ 	.short	(.L_4577 - .L_4576)
.L_4576:
        /*00e8*/ 	.word	0x00000000


	//----- nvinfo : EIATTR_CBANK_PARAM_SIZE
	.align		4
.L_4577:
        /*00ec*/ 	.byte	0x03, 0x19
        /*00ee*/ 	.short	0x0290


	//----- nvinfo : EIATTR_PARAM_CBANK
	.align		4
        /*00f0*/ 	.byte	0x04, 0x0a
        /*00f2*/ 	.short	(.L_4579 - .L_4578)
	.align		4
.L_4578:
        /*00f4*/ 	.word	index@(.nv.constant0._ZN2at6native18elementwise_kernelILi128ELi4EZNS0_15gpu_kernel_implINS0_13BinaryFunctorIdddZZZNS0_16fmax_kernel_cudaERNS_18TensorIteratorBaseEENKUlvE_clEvENKUlvE_clEvEUlddE_EEEEvS5_RKT_EUliE_EEviT1_)
        /*00f8*/ 	.short	0x0380
        /*00fa*/ 	.short	0x0290


	//----- nvinfo : EIATTR_SW_WAR
	.align		4
.L_4579:
        /*00fc*/ 	.byte	0x04, 0x36
        /*00fe*/ 	.short	(.L_4581 - .L_4580)
.L_4580:
        /*0100*/ 	.word	0x00000008
.L_4581:


//--------------------- .nv.info._ZN2at6native27unrolled_elementwise_kernelINS0_13BinaryFunctorIdddZZZNS0_16fmax_kernel_cudaERNS_18TensorIteratorBaseEENKUlvE_clEvENKUlvE_clEvEUlddE_EESt5arrayIPcLm3EELi4E23TrivialOffsetCalculatorILi2EjESC_ILi1EjENS0_6memory12LoadWithCastILi2EEENSF_13StoreWithCastILi1EEEEEviT_T0_T2_T3_T4_T5_ --------------------------
	.section	.nv.info._ZN2at6native27unrolled_elementwise_kernelINS0_13BinaryFunctorIdddZZZNS0_16fmax_kernel_cudaERNS_18TensorIteratorBaseEENKUlvE_clEvENKUlvE_clEvEUlddE_EESt5arrayIPcLm3EELi4E23TrivialOffsetCalculatorILi2EjESC_ILi1EjENS0_6memory12LoadWithCastILi2EEENSF_13StoreWithCastILi1EEEEEviT_T0_T2_T3_T4_T5_,"",@"SHT_CUDA_INFO"
	.sectionflags	@""
	.align	4


	//----- nvinfo : EIATTR_CUDA_API_VERSION
	.align		4
        /*0000*/ 	.byte	0x04, 0x37
        /*0002*/ 	.short	(.L_4583 - .L_4582)
.L_4582:
        /*0004*/ 	.word	0x00000082


	//----- nvinfo : EIATTR_KPARAM_INFO
	.align		4
.L_4583:
        /*0008*/ 	.byte	0x04, 0x17
        /*000a*/ 	.short	(.L_4585 - .L_4584)
.L_4584:
        /*000c*/ 	.word	0x00000000
        /*0010*/ 	.short	0x0006
        /*0012*/ 	.short	0x0030
        /*0014*/ 	.byte	0x00, 0xf0, 0x21, 0x00


	//----- nvinfo : EIATTR_KPARAM_INFO
	.align		4
.L_4585:
        /*0018*/ 	.byte	0x04, 0x17
        /*001a*/ 	.short	(.L_4587 - .L_4586)
.L_4586:
        /*001c*/ 	.word	0x00000000
        /*0020*/ 	.short	0x0005
        /*0022*/ 	.short	0x0024
        /*0024*/ 	.byte	0x00, 0xf0, 0x31, 0x00


	//----- nvinfo : EIATTR_KPARAM_INFO
	.align		4
.L_4587:
        /*0028*/ 	.byte	0x04, 0x17
        /*002a*/ 	.short	(.L_4589 - .L_4588)
.L_4588:
        /*002c*/ 	.word	0x00000000
        /*0030*/ 	.short	0x0004
        /*0032*/ 	.short	0x0021
        /*0034*/ 	.byte	0x00, 0xf0, 0x05, 0x00


	//----- nvinfo : EIATTR_KPARAM_INFO
	.align		4
.L_4589:
        /*0038*/ 	.byte	0x04, 0x17
        /*003a*/ 	.short	(.L_4591 - .L_4590)
.L_4590:
        /*003c*/ 	.word	0x00000000
        /*0040*/ 	.short	0x0003
        /*0042*/ 	.short	0x0020
        /*0044*/ 	.byte	0x00, 0xf0, 0x05, 0x00


	//----- nvinfo : EIATTR_KPARAM_INFO
	.align		4
.L_4591:
        /*0048*/ 	.byte	0x04, 0x17
        /*004a*/ 	.short	(.L_4593 - .L_4592)
.L_4592:
        /*004c*/ 	.word	0x00000000
        /*0050*/ 	.short	0x0002
        /*0052*/ 	.short	0x0008
        /*0054*/ 	.byte	0x00, 0xf0, 0x61, 0x00


	//----- nvinfo : EIATTR_KPARAM_INFO
	.align		4
.L_4593:
        /*0058*/ 	.byte	0x04, 0x17
        /*005a*/ 	.short	(.L_4595 - .L_4594)
.L_4594:
        /*005c*/ 	.word	0x00000000
        /*0060*/ 	.short	0x0001
        /*0062*/ 	.short	0x0004
        /*0064*/ 	.byte	0x00, 0xf0, 0x05, 0x00


	//----- nvinfo : EIATTR_KPARAM_INFO
	.align		4
.L_4595:
        /*0068*/ 	.byte	0x04, 0x17
        /*006a*/ 	.short	(.L_4597 - .L_4596)
.L_4596:
        /*006c*/ 	.word	0x00000000
        /*0070*/ 	.short	0x0000
        /*0072*/ 	.short	0x0000
        /*0074*/ 	.byte	0x00, 0xf0, 0x11, 0x00


	//----- nvinfo : EIATTR_SPARSE_MMA_MASK
	.align		4
.L_4597:
        /*0078*/ 	.byte	0x03, 0x50
        /*007a*/ 	.short	0x0000


	//----- nvinfo : EIATTR_MAXREG_COUNT
	.align		4
        /*007c*/ 	.byte	0x03, 0x1b
        /*007e*/ 	.short	0x00ff


	//----- nvinfo : EIATTR_EXTERNS
	.align		4
        /*0080*/ 	.byte	0x04, 0x0f
        /*0082*/ 	.short	(.L_4599 - .L_4598)


	//   ....[0]....
	.align		4
.L_4598:
        /*0084*/ 	.word	index@(__assertfail)


	//----- nvinfo : EIATTR_MERCURY_ISA_VERSION
	.align		4
.L_4599:
        /*0088*/ 	.byte	0x03, 0x5f
        /*008a*/ 	.short	0x0101


	//----- nvinfo : EIATTR_VRC_CTA_INIT_COUNT
	.align		4
        /*008c*/ 	.byte	0x02, 0x4a
	.zero		1
	.zero		1


	//----- nvinfo : EIATTR_SYSCALL_OFFSETS
	.align		4
        /*0090*/ 	.byte	0x04, 0x46
        /*0092*/ 	.short	(.L_4601 - .L_4600)


	//   ....[0]....
.L_4600:
        /*0094*/ 	.word	0x00000eb0


	//   ....[1]....
        /*0098*/ 	.word	0x00001dc0


	//   ....[2]....
        /*009c*/ 	.word	0x00002e10


	//   ....[3]....
        /*00a0*/ 	.word	0x00003d20


	//   ....[4]....
        /*00a4*/ 	.word	0x00004cb0


	//   ....[5]....
        /*00a8*/ 	.word	0x00005bc0


	//   ....[6]....
        /*00ac*/ 	.word	0x00006b50


	//   ....[7]....
        /*00b0*/ 	.word	0x00007a30


	//   ....[8]....
        /*00b4*/ 	.word	0x00009010


	//   ....[9]....
        /*00b8*/ 	.word	0x0000a1e0


	//   ....[10]....
        /*00bc*/ 	.word	0x0000b5c0


	//   ....[11]....
        /*00c0*/ 	.word	0x0000c980


	//----- nvinfo : EIATTR_EXIT_INSTR_OFFSETS
	.align		4
.L_4601:
        /*00c4*/ 	.byte	0x04, 0x1c
        /*00c6*/ 	.short	(.L_4603 - .L_4602)


	//   ....[0]....
.L_4602:
        /*00c8*/ 	.word	0x0000ba10


	//   ....[1]....
        /*00cc*/ 	.word	0x0000bb50


	//   ....[2]....
        /*00d0*/ 	.word	0x0000bb90


	//   ....[3]....
        /*00d4*/ 	.word	0x0000bc20


	//   ....[4]....
        /*00d8*/ 	.word	0x0000bc50


	//   ....[5]....
        /*00dc*/ 	.word	0x0000bc80


	//   ....[6]....
        /*00e0*/ 	.word	0x0000bd90


	//   ....[7]....
        /*00e4*/ 	.word	0x0000be50


	//   ....[8]....
        /*00e8*/ 	.word	0x0000bf70


	//   ....[9]....
        /*00ec*/ 	.word	0x0000c040


	//   ....[10]....
        /*00f0*/ 	.word	0x0000c060


	//   ....[11]....
        /*00f4*/ 	.word	0x0000c130


	//   ....[12]....
        /*00f8*/ 	.word	0x0000c320


	//   ....[13]....
        /*00fc*/ 	.word	0x0000c510


	//   ....[14]....
        /*0100*/ 	.word	0x0000c6f0


	//   ....[15]....
        /*0104*/ 	.word	0x0000c720


	//   ....[16]....
        /*0108*/ 	.word	0x0000c750


	//   ....[17]....
        /*010c*/ 	.word	0x0000c7f0


	//   ....[18]....
        /*0110*/ 	.word	0x0000c820


	//   ....[19]....
        /*0114*/ 	.word	0x0000c990


	//   ....[20]....
        /*0118*/ 	.word	0x0000cb20


	//   ....[21]....
        /*011c*/ 	.word	0x0000cce0


	//   ....[22]....
        /*0120*/ 	.word	0x0000cda0


	//----- nvinfo : EIATTR_MAX_THREADS
	.align		4
.L_4603:
        /*0124*/ 	.byte	0x04, 0x05
        /*0126*/ 	.short	(.L_4605 - .L_4604)
.L_4604:
        /*0128*/ 	.word	0x00000080
        /*012c*/ 	.word	0x00000001
        /*0130*/ 	.word	0x00000001


	//----- nvinfo : EIATTR_CRS_STACK_SIZE
	.align		4
.L_4605:
        /*0134*/ 	.byte	0x04, 0x1e
        /*0136*/ 	.short	(.L_4607 - .L_4606)
.L_4606:
        /*0138*/ 	.word	0x00000000


	//----- nvinfo : EIATTR_CBANK_PARAM_SIZE
	.align		4
.L_4607:
        /*013c*/ 	.byte	0x03, 0x19
        /*013e*/ 	.short	0x0038


	//----- nvinfo : EIATTR_PARAM_CBANK
	.align		4
        /*0140*/ 	.byte	0x04, 0x0a
        /*0142*/ 	.short	(.L_4609 - .L_4608)
	.align		4
.L_4608:
        /*0144*/ 	.word	index@(.nv.constant0._ZN2at6native27unrolled_elementwise_kernelINS0_13BinaryFunctorIdddZZZNS0_16fmax_kernel_cudaERNS_18TensorIteratorBaseEENKUlvE_clEvENKUlvE_clEvEUlddE_EESt5arrayIPcLm3EELi4E23TrivialOffsetCalculatorILi2EjESC_ILi1EjENS0_6memory12LoadWithCastILi2EEENSF_13StoreWithCastILi1EEEEEviT_T0_T2_T3_T4_T5_)
        /*0148*/ 	.short	0x0380
        /*014a*/ 	.short	0x0038


	//----- nvinfo : EIATTR_SW_WAR
	.align		4
.L_4609:
        /*014c*/ 	.byte	0x04, 0x36
        /*014e*/ 	.short	(.L_4611 - .L_4610)
.L_4610:
        /*0150*/ 	.word	0x00000008
.L_4611:


//--------------------- .nv.info._ZN2at6native18elementwise_kernelILi128ELi2EZNS0_22gpu_kernel_impl_nocastINS0_13BinaryFunctorIdddZZZNS0_16fmax_kernel_cudaERNS_18TensorIteratorBaseEENKUlvE_clEvENKUlvE_clEvEUlddE_EEEEvS5_RKT_EUliE_EEviT1_ --------------------------
	.section	.nv.info._ZN2at6native18elementwise_kernelILi128ELi2EZNS0_22gpu_kernel_impl_nocastINS0_13BinaryFunctorIdddZZZNS0_16fmax_kernel_cudaERNS_18TensorIteratorBaseEENKUlvE_clEvENKUlvE_clEvEUlddE_EEEEvS5_RKT_EUliE_EEviT1_,"",@"SHT_CUDA_INFO"
	.sectionflags	@""
	.align	4


	//----- nvinfo : EIATTR_CUDA_API_VERSION
	.align		4
        /*0000*/ 	.byte	0x04, 0x37
        /*0002*/ 	.short	(.L_4613 - .L_4612)
.L_4612:
        /*0004*/ 	.word	0x00000082


	//----- nvinfo : EIATTR_KPARAM_INFO
	.align		4
.L_4613:
        /*0008*/ 	.byte	0x04, 0x17
        /*000a*/ 	.short	(.L_4615 - .L_4614)
.L_4614:
        /*000c*/ 	.word	0x00000000
        /*0010*/ 	.short	0x0001
        /*0012*/ 	.short	0x0008
        /*0014*/ 	.byte	0x00, 0xf0, 0x21, 0x0a


	//----- nvinfo : EIATTR_KPARAM_INFO
	.align		4
.L_4615:
        /*0018*/ 	.byte	0x04, 0x17
        /*001a*/ 	.short	(.L_4617 - .L_4616)
.L_4616:
        /*001c*/ 	.word	0x00000000
        /*0020*/ 	.short	0x0000
        /*0022*/ 	.short	0x0000
        /*0024*/ 	.byte	0x00, 0xf0, 0x11, 0x00


	//----- nvinfo : EIATTR_SPARSE_MMA_MASK
	.align		4
.L_4617:
        /*0028*/ 	.byte	0x03, 0x50
        /*002a*/ 	.short	0x0000


	//----- nvinfo : EIATTR_MAXREG_COUNT
	.align		4
        /*002c*/ 	.byte	0x03, 0x1b
        /*002e*/ 	.short	0x0080


	//----- nvinfo : EIATTR_MERCURY_ISA_VERSION
	.align		4
        /*0030*/ 	.byte	0x03, 0x5f
        /*0032*/ 	.short	0x0101


	//----- nvinfo : EIATTR_VRC_CTA_INIT_COUNT
	.align		4
        /*0034*/ 	.byte	0x02, 0x4a
	.zero		1
	.zero		1


	//----- nvinfo : EIATTR_EXIT_INSTR_OFFSETS
	.align		4
        /*0038*/ 	.byte	0x04, 0x1c
        /*003a*/ 	.short	(.L_4619 - .L_4618)


	//   ....[0]....
.L_4618:
        /*003c*/ 	.word	0x000001e0


	//   ....[1]....
        /*0040*/ 	.word	0x000002d0


	//   ....[2]....
        /*0044*/ 	.word	0x00001a80


	//   ....[3]....
        /*0048*/ 	.word	0x00003190


	//----- nvinfo : EIATTR_MAX_THREADS
	.align		4
.L_4619:
        /*004c*/ 	.byte	0x04, 0x05
        /*004e*/ 	.short	(.L_4621 - .L_4620)
.L_4620:
        /*0050*/ 	.word	0x00000080
        /*0054*/ 	.word	0x00000001
        /*0058*/ 	.word	0x00000001


	//----- nvinfo : EIATTR_CRS_STACK_SIZE
	.align		4
.L_4621:
        /*005c*/ 	.byte	0x04, 0x1e
        /*005e*/ 	.short	(.L_4623 - .L_4622)
.L_4622:
        /*0060*/ 	.word	0x00000000


	//----- nvinfo : EIATTR_CBANK_PARAM_SIZE
	.align		4
.L_4623:
        /*0064*/ 	.byte	0x03, 0x19
        /*0066*/ 	.short	0x0290


	//----- nvinfo : EIATTR_PARAM_CBANK
	.align		4
        /*0068*/ 	.byte	0x04, 0x0a
        /*006a*/ 	.short	(.L_4625 - .L_4624)
	.align		4
.L_4624:
        /*006c*/ 	.word	index@(.nv.constant0._ZN2at6native18elementwise_kernelILi128ELi2EZNS0_22gpu_kernel_impl_nocastINS0_13BinaryFunctorIdddZZZNS0_16fmax_kernel_cudaERNS_18TensorIteratorBaseEENKUlvE_clEvENKUlvE_clEvEUlddE_EEEEvS5_RKT_EUliE_EEviT1_)
        /*0070*/ 	.short	0x0380
        /*0072*/ 	.short	0x0290


	//----- nvinfo : EIATTR_SW_WAR
	.align		4
.L_4625:
        /*0074*/ 	.byte	0x04, 0x36
        /*0076*/ 	.short	(.L_4627 - .L_4626)
.L_4626:
        /*0078*/ 	.word	0x00000008
.L_4627:


//--------------------- .nv.info._ZN2at6native27unrolled_elementwise_kernelINS0_13BinaryFunctorIdddZZZNS0_16fmax_kernel_cudaERNS_18TensorIteratorBaseEENKUlvE_clEvENKUlvE_clEvEUlddE_EESt5arrayIPcLm3EELi4E23TrivialOffsetCalculatorILi2EjESC_ILi1EjENS0_6memory15LoadWithoutCastENSF_16StoreWithoutCastEEEviT_T0_T2_T3_T4_T5_ --------------------------
	.section	.nv.info._ZN2at6native27unrolled_elementwise_kernelINS0_13BinaryFunctorIdddZZZNS0_16fmax_kernel_cudaERNS_18TensorIteratorBaseEENKUlvE_clEvENKUlvE_clEvEUlddE_EESt5arrayIPcLm3EELi4E23TrivialOffsetCalculatorILi2EjESC_ILi1EjENS0_6memory15LoadWithoutCastENSF_16StoreWithoutCastEEEviT_T0_T2_T3_T4_T5_,"",@"SHT_CUDA_INFO"
	.sectionflags	@""
	.align	4


	//----- nvinfo : EIATTR_CUDA_API_VERSION
	.align		4
        /*0000*/ 	.byte	0x04, 0x37
        /*0002*/ 	.short	(.L_4629 - .L_4628)
.L_4628:
        /*0004*/ 	.word	0x00000082


	//----- nvinfo : EIATTR_KPARAM_INFO
	.align		4
.L_4629:
        /*0008*/ 	.byte	0x04, 0x17
        /*000a*/ 	.short	(.L_4631 - .L_4630)
.L_4630:
        /*000c*/ 	.word	0x00000000
        /*0010*/ 	.short	0x0006
        /*0012*/ 	.short	0x0023
        /*0014*/ 	.byte	0x00, 0xf0, 0x05, 0x00


	//----- nvinfo : EIATTR_KPARAM_INFO
	.align		4
.L_4631:
        /*0018*/ 	.byte	0x04, 0x17
        /*001a*/ 	.short	(.L_4633 - .L_4632)
.L_4632:
        /*001c*/ 	.word	0x00000000
        /*0020*/ 	.short	0x0005
        /*0022*/ 	.short	0x0022
        /*0024*/ 	.byte	0x00, 0xf0, 0x05, 0x00


	//----- nvinfo : EIATTR_KPARAM_INFO
	.align		4
.L_4633:
        /*0028*/ 	.byte	0x04, 0x17
        /*002a*/ 	.short	(.L_4635 - .L_4634)
.L_4634:
        /*002c*/ 	.word	0x00000000
        /*0030*/ 	.short	0x0004
        /*0032*/ 	.short	0x0021
        /*0034*/ 	.byte	0x00, 0xf0, 0x05, 0x00


	//----- nvinfo : EIATTR_KPARAM_INFO
	.align		4
.L_4635:
        /*0038*/ 	.byte	0x04, 0x17
        /*003a*/ 	.short	(.L_4637 - .L_4636)
.L_4636:
        /*003c*/ 	.word	0x00000000
        /*0040*/ 	.short	0x0003
        /*0042*/ 	.short	0x0020
        /*0044*/ 	.byte	0x00, 0xf0, 0x05, 0x00


	//----- nvinfo : EIATTR_KPARAM_INFO
	.align		4
.L_4637:
        /*0048*/ 	.byte	0x04, 0x17
        /*004a*/ 	.short	(.L_4639 - .L_4638)
.L_4638:
        /*004c*/ 	.word	0x00000000
        /*0050*/ 	.short	0x0002
        /*0052*/ 	.short	0x0008
        /*0054*/ 	.byte	0x00, 0xf0, 0x61, 0x00


	//----- nvinfo : EIATTR_KPARAM_INFO
	.align		4
.L_4639:
        /*0058*/ 	.byte	0x04, 0x17
        /*005a*/ 	.short	(.L_4641 - .L_4640)
.L_4640:
        /*005c*/ 	.word	0x00000000
        /*0060*/ 	.short	0x0001
        /*0062*/ 	.short	0x0004
        /*0064*/ 	.byte	0x00, 0xf0, 0x05, 0x00


	//----- nvinfo : EIATTR_KPARAM_INFO
	.align		4
.L_4641:
        /*0068*/ 	.byte	0x04, 0x17
        /*006a*/ 	.short	(.L_4643 - .L_4642)
.L_4642:
        /*006c*/ 	.word	0x00000000
        /*0070*/ 	.short	0x0000
        /*0072*/ 	.short	0x0000
        /*0074*/ 	.byte	0x00, 0xf0, 0x11, 0x00


	//----- nvinfo : EIATTR_SPARSE_MMA_MASK
	.align		4
.L_4643:
        /*0078*/ 	.byte	0x03, 0x50
        /*007a*/ 	.short	0x0000


	//----- nvinfo : EIATTR_MAXREG_COUNT
	.align		4
        /*007c*/ 	.byte	0x03, 0x1b
        /*007e*/ 	.short	0x00ff


	//----- nvinfo : EIATTR_MERCURY_ISA_VERSION
	.align		4
        /*0080*/ 	.byte	0x03, 0x5f
        /*0082*/ 	.short	0x0101


	//----- nvinfo : EIATTR_VRC_CTA_INIT_COUNT
	.align		4
        /*0084*/ 	.byte	0x02, 0x4a
	.zero		1
	.zero		1


	//----- nvinfo : EIATTR_EXIT_INSTR_OFFSETS
	.align		4
        /*0088*/ 	.byte	0x04, 0x1c
        /*008a*/ 	.short	(.L_4645 - .L_4644)


	//   ....[0]....
.L_4644:
        /*008c*/ 	.word	0x00000720


	//   ....[1]....
        /*0090*/ 	.word	0x00000770


	//----- nvinfo : EIATTR_MAX_THREADS
	.align		4
.L_4645:
        /*0094*/ 	.byte	0x04, 0x05
        /*0096*/ 	.short	(.L_4647 - .L_4646)
.L_4646:
        /*0098*/ 	.word	0x00000080
        /*009c*/ 	.word	0x00000001
        /*00a0*/ 	.word	0x00000001


	//----- nvinfo : EIATTR_CRS_STACK_SIZE
	.align		4
.L_4647:
        /*00a4*/ 	.byte	0x04, 0x1e
        /*00a6*/ 	.short	(.L_4649 - .L_4648)
.L_4648:
        /*00a8*/ 	.word	0x00000000


	//----- nvinfo : EIATTR_CBANK_PARAM_SIZE
	.align		4
.L_4649:
        /*00ac*/ 	.byte	0x03, 0x19
        /*00ae*/ 	.short	0x0024


	//----- nvinfo : EIATTR_PARAM_CBANK
	.align		4
        /*00b0*/ 	.byte	0x04, 0x0a
        /*00b2*/ 	.short	(.L_4651 - .L_4650)
	.align		4
.L_4650:
        /*00b4*/ 	.word	index@(.nv.constant0._ZN2at6native27unrolled_elementwise_kernelINS0_13BinaryFunctorIdddZZZNS0_16fmax_kernel_cudaERNS_18TensorIteratorBaseEENKUlvE_clEvENKUlvE_clEvEUlddE_EESt5arrayIPcLm3EELi4E23TrivialOffsetCalculatorILi2EjESC_ILi1EjENS0_6memory15LoadWithoutCastENSF_16StoreWithoutCastEEEviT_T0_T2_T3_T4_T5_)
        /*00b8*/ 	.short	0x0380
        /*00ba*/ 	.short	0x0024


	//----- nvinfo : EIATTR_SW_WAR
	.align		4
.L_4651:
        /*00bc*/ 	.byte	0x04, 0x36
        /*00be*/ 	.short	(.L_4653 - .L_4652)
.L_4652:
        /*00c0*/ 	.word	0x00000008
.L_4653:


//--------------------- .nv.info._ZN2at6native29vectorized_elementwise_kernelILi2ENS0_13BinaryFunctorIdddZZZNS0_16fmax_kernel_cudaERNS_18TensorIteratorBaseEENKUlvE_clEvENKUlvE_clEvEUlddE_EESt5arrayIPcLm3EEEEviT0_T1_ --------------------------
	.section	.nv.info._ZN2at6native29vectorized_elementwise_kernelILi2ENS0_13BinaryFunctorIdddZZZNS0_16fmax_kernel_cudaERNS_18TensorIteratorBaseEENKUlvE_clEvENKUlvE_clEvEUlddE_EESt5arrayIPcLm3EEEEviT0_T1_,"",@"SHT_CUDA_INFO"
	.sectionflags	@""
	.align	4


	//----- nvinfo : EIATTR_CUDA_API_VERSION
	.align		4
        /*0000*/ 	.byte	0x04, 0x37
        /*0002*/ 	.short	(.L_4655 - .L_4654)
.L_4654:
        /*0004*/ 	.word	0x00000082


	//----- nvinfo : EIATTR_KPARAM_INFO
	.align		4
.L_4655:
        /*0008*/ 	.byte	0x04, 0x17
        /*000a*/ 	.short	(.L_4657 - .L_4656)
.L_4656:
        /*000c*/ 	.word	0x00000000
        /*0010*/ 	.short	0x0002
        /*0012*/ 	.short	0x0008
        /*0014*/ 	.byte	0x00, 0xf0, 0x61, 0x00


	//----- nvinfo : EIATTR_KPARAM_INFO
	.align		4
.L_4657:
        /*0018*/ 	.byte	0x04, 0x17
        /*001a*/ 	.short	(.L_4659 - .L_4658)
.L_4658:
        /*001c*/ 	.word	0x00000000
        /*0020*/ 	.short	0x0001
        /*0022*/ 	.short	0x0004
        /*0024*/ 	.byte	0x00, 0xf0, 0x05, 0x00


	//----- nvinfo : EIATTR_KPARAM_INFO
	.align		4
.L_4659:
        /*0028*/ 	.byte	0x04, 0x17
        /*002a*/ 	.short	(.L_4661 - .L_4660)
.L_4660:
        /*002c*/ 	.word	0x00000000
        /*0030*/ 	.short	0x0000
        /*0032*/ 	.short	0x0000
        /*0034*/ 	.byte	0x00, 0xf0, 0x11, 0x00


	//----- nvinfo : EIATTR_SPARSE_MMA_MASK
	.align		4
.L_4661:
        /*0038*/ 	.byte	0x03, 0x50
        /*003a*/ 	.short	0x0000


	//----- nvinfo : EIATTR_MAXREG_COUNT
	.align		4
        /*003c*/ 	.byte	0x03, 0x1b
        /*003e*/ 	.short	0x00ff


	//----- nvinfo : EIATTR_MERCURY_ISA_VERSION
	.align		4
        /*0040*/ 	.byte	0x03, 0x5f
        /*0042*/ 	.short	0x0101


	//----- nvinfo : EIATTR_VRC_CTA_INIT_COUNT
	.align		4
        /*0044*/ 	.byte	0x02, 0x4a
	.zero		1
	.zero		1


	//----- nvinfo : EIATTR_EXIT_INSTR_OFFSETS
	.align		4
        /*0048*/ 	.byte	0x04, 0x1c
        /*004a*/ 	.short	(.L_4663 - .L_4662)


	//   ....[0]....
.L_4662:
        /*004c*/ 	.word	0x00000df0


	//   ....[1]....
        /*0050*/ 	.word	0x00000e40


	//   ....[2]....
        /*0054*/ 	.word	0x00001510


	//----- nvinfo : EIATTR_MAX_THREADS
	.align		4
.L_4663:
        /*0058*/ 	.byte	0x04, 0x05
        /*005a*/ 	.short	(.L_4665 - .L_4664)
.L_4664:
        /*005c*/ 	.word	0x00000080
        /*0060*/ 	.word	0x00000001
        /*0064*/ 	.word	0x00000001


	//----- nvinfo : EIATTR_CRS_STACK_SIZE
	.align		4
.L_4665:
        /*0068*/ 	.byte	0x04, 0x1e
        /*006a*/ 	.short	(.L_4667 - .L_4666)
.L_4666:
        /*006c*/ 	.word	0x00000000


	//----- nvinfo : EIATTR_CBANK_PARAM_SIZE
	.align		4
.L_4667:
        /*0070*/ 	.byte	0x03, 0x19
        /*0072*/ 	.short	0x0020


	//----- nvinfo : EIATTR_PARAM_CBANK
	.align		4
        /*0074*/ 	.byte	0x04, 0x0a
        /*0076*/ 	.short	(.L_4669 - .L_4668)
	.align		4
.L_4668:
        /*0078*/ 	.word	index@(.nv.constant0._ZN2at6native29vectorized_elementwise_kernelILi2ENS0_13BinaryFunctorIdddZZZNS0_16fmax_kernel_cudaERNS_18TensorIteratorBaseEENKUlvE_clEvENKUlvE_clEvEUlddE_EESt5arrayIPcLm3EEEEviT0_T1_)
        /*007c*/ 	.short	0x0380
        /*007e*/ 	.short	0x0020


	//----- nvinfo : EIATTR_SW_WAR
	.align		4
.L_4669:
        /*0080*/ 	.byte	0x04, 0x36
        /*0082*/ 	.short	(.L_4671 - .L_4670)
.L_4670:
        /*0084*/ 	.word	0x00000008
.L_4671:


//--------------------- .nv.info._ZN2at6native29vectorized_elementwise_kernelILi4ENS0_13BinaryFunctorIdddZZZNS0_16fmax_kernel_cudaERNS_18TensorIteratorBaseEENKUlvE_clEvENKUlvE_clEvEUlddE_EESt5arrayIPcLm3EEEEviT0_T1_ --------------------------
	.section	.nv.info._ZN2at6native29vectorized_elementwise_kernelILi4ENS0_13BinaryFunctorIdddZZZNS0_16fmax_kernel_cudaERNS_18TensorIteratorBaseEENKUlvE_clEvENKUlvE_clEvEUlddE_EESt5arrayIPcLm3EEEEviT0_T1_,"",@"SHT_CUDA_INFO"
	.sectionflags	@""
	.align	4


	//----- nvinfo : EIATTR_CUDA_API_VERSION
	.align		4
        /*0000*/ 	.byte	0x04, 0x37
        /*0002*/ 	.short	(.L_4673 - .L_4672)
.L_4672:
        /*0004*/ 	.word	0x00000082


	//----- nvinfo : EIATTR_KPARAM_INFO
	.align		4
.L_4673:
        /*0008*/ 	.byte	0x04, 0x17
        /*000a*/ 	.short	(.L_4675 - .L_4674)
.L_4674:
        /*000c*/ 	.word	0x00000000
        /*0010*/ 	.short	0x0002
        /*0012*/ 	.short	0x0008
        /*0014*/ 	.byte	0x00, 0xf0, 0x61, 0x00


	//----- nvinfo : EIATTR_KPARAM_INFO
	.align		4
.L_4675:
        /*0018*/ 	.byte	0x04, 0x17
        /*001a*/ 	.short	(.L_4677 - .L_4676)
.L_4676:
        /*001c*/ 	.word	0x00000000
        /*0020*/ 	.short	0x0001
        /*0022*/ 	.short	0x0004
        /*0024*/ 	.byte	0x00, 0xf0, 0x05, 0x00


	//----- nvinfo : EIATTR_KPARAM_INFO
	.align		4
.L_4677:
        /*0028*/ 	.byte	0x04, 0x17
        /*002a*/ 	.short	(.L_4679 - .L_4678)
.L_4678:
        /*002c*/ 	.word	0x00000000
        /*0030*/ 	.short	0x0000
        /*0032*/ 	.short	0x0000
        /*0034*/ 	.byte	0x00, 0xf0, 0x11, 0x00


	//----- nvinfo : EIATTR_SPARSE_MMA_MASK
	.align		4
.L_4679:
        /*0038*/ 	.byte	0x03, 0x50
        /*003a*/ 	.short	0x0000


	//----- nvinfo : EIATTR_MAXREG_COUNT
	.align		4
        /*003c*/ 	.byte	0x03, 0x1b
        /*003e*/ 	.short	0x00ff


	//----- nvinfo : EIATTR_MERCURY_ISA_VERSION
	.align		4
        /*0040*/ 	.byte	0x03, 0x5f
        /*0042*/ 	.short	0x0101


	//----- nvinfo : EIATTR_VRC_CTA_INIT_COUNT
	.align		4
        /*0044*/ 	.byte	0x02, 0x4a
	.zero		1
	.zero		1


	//----- nvinfo : EIATTR_EXIT_INSTR_OFFSETS
	.align		4
        /*0048*/ 	.byte	0x04, 0x1c
        /*004a*/ 	.short	(.L_4681 - .L_4680)


	//   ....[0]....
.L_4680:
        /*004c*/ 	.word	0x00000df0


	//   ....[1]....
        /*0050*/ 	.word	0x00000e40


	//   ....[2]....
        /*0054*/ 	.word	0x000014a0


	//----- nvinfo : EIATTR_MAX_THREADS
	.align		4
.L_4681:
        /*0058*/ 	.byte	0x04, 0x05
        /*005a*/ 	.short	(.L_4683 - .L_4682)
.L_4682:
        /*005c*/ 	.word	0x00000080
        /*0060*/ 	.word	0x00000001
        /*0064*/ 	.word	0x00000001


	//----- nvinfo : EIATTR_CRS_STACK_SIZE
	.align		4
.L_4683:
        /*0068*/ 	.byte	0x04, 0x1e
        /*006a*/ 	.short	(.L_4685 - .L_4684)
.L_4684:
        /*006c*/ 	.word	0x00000000


	//----- nvinfo : EIATTR_CBANK_PARAM_SIZE
	.align		4
.L_4685:
        /*0070*/ 	.byte	0x03, 0x19
        /*0072*/ 	.short	0x0020


	//----- nvinfo : EIATTR_PARAM_CBANK
	.align		4
        /*0074*/ 	.byte	0x04, 0x0a
        /*0076*/ 	.short	(.L_4687 - .L_4686)
	.align		4
.L_4686:
        /*0078*/ 	.word	index@(.nv.constant0._ZN2at6native29vectorized_elementwise_kernelILi4ENS0_13BinaryFunctorIdddZZZNS0_16fmax_kernel_cudaERNS_18TensorIteratorBaseEENKUlvE_clEvENKUlvE_clEvEUlddE_EESt5arrayIPcLm3EEEEviT0_T1_)
        /*007c*/ 	.short	0x0380
        /*007e*/ 	.short	0x0020


	//----- nvinfo : EIATTR_SW_WAR
	.align		4
.L_4687:
        /*0080*/ 	.byte	0x04, 0x36
        /*0082*/ 	.short	(.L_4689 - .L_4688)
.L_4688:
        /*0084*/ 	.word	0x00000008
.L_4689:


//--------------------- .nv.info._ZN2at6native29vectorized_elementwise_kernelILi8ENS0_13BinaryFunctorIdddZZZNS0_16fmax_kernel_cudaERNS_18TensorIteratorBaseEENKUlvE_clEvENKUlvE_clEvEUlddE_EESt5arrayIPcLm3EEEEviT0_T1_ --------------------------
	.section	.nv.info._ZN2at6native29vectorized_elementwise_kernelILi8ENS0_13BinaryFunctorIdddZZZNS0_16fmax_kernel_cudaERNS_18TensorIteratorBaseEENKUlvE_clEvENKUlvE_clEvEUlddE_EESt5arrayIPcLm3EEEEviT0_T1_,"",@"SHT_CUDA_INFO"
	.sectionflags	@""
	.align	4


	//----- nvinfo : EIATTR_CUDA_API_VERSION
	.align		4
        /*0000*/ 	.byte	0x04, 0x37
        /*0002*/ 	.short	(.L_4691 - .L_4690)
.L_4690:
        /*0004*/ 	.word	0x00000082


	//----- nvinfo : EIATTR_KPARAM_INFO
	.align		4
.L_4691:
        /*0008*/ 	.byte	0x04, 0x17
        /*000a*/ 	.short	(.L_4693 - .L_4692)
.L_4692:
        /*000c*/ 	.word	0x00000000
        /*0010*/ 	.short	0x0002
        /*0012*/ 	.short	0x0008
        /*0014*/ 	.byte	0x00, 0xf0, 0x61, 0x00


	//----- nvinfo : EIATTR_KPARAM_INFO
	.align		4
.L_4693:
        /*0018*/ 	.byte	0x04, 0x17
        /*001a*/ 	.short	(.L_4695 - .L_4694)
.L_4694:
        /*001c*/ 	.word	0x00000000
        /*0020*/ 	.short	0x0001
        /*0022*/ 	.short	0x0004
        /*0024*/ 	.byte	0x00, 0xf0, 0x05, 0x00


	//----- nvinfo : EIATTR_KPARAM_INFO
	.align		4
.L_4695:
        /*0028*/ 	.byte	0x04, 0x17
        /*002a*/ 	.short	(.L_4697 - .L_4696)
.L_4696:
        /*002c*/ 	.word	0x00000000
        /*0030*/ 	.short	0x0000
        /*0032*/ 	.short	0x0000
        /*0034*/ 	.byte	0x00, 0xf0, 0x11, 0x00


	//----- nvinfo : EIATTR_SPARSE_MMA_MASK
	.align		4
.L_4697:
        /*0038*/ 	.byte	0x03, 0x50
        /*003a*/ 	.short	0x0000


	//----- nvinfo : EIATTR_MAXREG_COUNT
	.align		4
        /*003c*/ 	.byte	0x03, 0x1b
        /*003e*/ 	.short	0x00ff


	//----- nvinfo : EIATTR_MERCURY_ISA_VERSION
	.align		4
        /*0040*/ 	.byte	0x03, 0x5f
        /*0042*/ 	.short	0x0101


	//----- nvinfo : EIATTR_VRC_CTA_INIT_COUNT
	.align		4
        /*0044*/ 	.byte	0x02, 0x4a
	.zero		1
	.zero		1


	//----- nvinfo : EIATTR_EXIT_INSTR_OFFSETS
	.align		4
        /*0048*/ 	.byte	0x04, 0x1c
        /*004a*/ 	.short	(.L_4699 - .L_4698)


	//   ....[0]....
.L_4698:
        /*004c*/ 	.word	0x00000010


	//----- nvinfo : EIATTR_MAX_THREADS
	.align		4
.L_4699:
        /*0050*/ 	.byte	0x04, 0x05
        /*0052*/ 	.short	(.L_4701 - .L_4700)
.L_4700:
        /*0054*/ 	.word	0x00000080
        /*0058*/ 	.word	0x00000001
        /*005c*/ 	.word	0x00000001


	//----- nvinfo : EIATTR_CBANK_PARAM_SIZE
	.align		4
.L_4701:
        /*0060*/ 	.byte	0x03, 0x19
        /*0062*/ 	.short	0x0020


	//----- nvinfo : EIATTR_PARAM_CBANK
	.align		4
        /*0064*/ 	.byte	0x04, 0x0a
        /*0066*/ 	.short	(.L_4703 - .L_4702)
	.align		4
.L_4702:
        /*0068*/ 	.word	index@(.nv.constant0._ZN2at6native29vectorized_elementwise_kernelILi8ENS0_13BinaryFunctorIdddZZZNS0_16fmax_kernel_cudaERNS_18TensorIteratorBaseEENKUlvE_clEvENKUlvE_clEvEUlddE_EESt5arrayIPcLm3EEEEviT0_T1_)
        /*006c*/ 	.short	0x0380
        /*006e*/ 	.short	0x0020


	//----- nvinfo : EIATTR_SW_WAR
	.align		4
.L_4703:
        /*0070*/ 	.byte	0x04, 0x36
        /*0072*/ 	.short	(.L_4705 - .L_4704)
.L_4704:
        /*0074*/ 	.word	0x00000008
.L_4705:


//--------------------- .nv.info._ZN2at6native18elementwise_kernelILi128ELi4EZNS0_15gpu_kernel_implINS0_13AUnaryFunctorIN3c108BFloat16ES5_S5_ZZZNS0_19minimum_kernel_cudaERNS_18TensorIteratorBaseEENKUlvE0_clEvENKUlvE2_clEvEUlS5_S5_E_EEEEvS7_RKT_EUliE_EEviT1_ --------------------------
	.section	.nv.info._ZN2at6native18elementwise_kernelILi128ELi4EZNS0_15gpu_kernel_implINS0_13AUnaryFunctorIN3c108BFloat16ES5_S5_ZZZNS0_19minimum_kernel_cudaERNS_18TensorIteratorBaseEENKUlvE0_clEvENKUlvE2_clEvEUlS5_S5_E_EEEEvS7_RKT_EUliE_EEviT1_,"",@"SHT_CUDA_INFO"
	.sectionflags	@""
	.align	4


	//----- nvinfo : EIATTR_CUDA_API_VERSION
	.align		4
        /*0000*/ 	.byte	0x04, 0x37
        /*0002*/ 	.short	(.L_4707 - .L_4706)
.L_4706:
        /*0004*/ 	.word	0x00000082


	//----- nvinfo : EIATTR_KPARAM_INFO
	.align		4
.L_4707:
        /*0008*/ 	.byte	0x04, 0x17
        /*000a*/ 	.short	(.L_4709 - .L_4708)
.L_4708:
        /*000c*/ 	.word	0x00000000
        /*0010*/ 	.short	0x0001
        /*0012*/ 	.short	0x0008
        /*0014*/ 	.byte	0x00, 0xf0, 0x61, 0x08


	//----- nvinfo : EIATTR_KPARAM_INFO
	.align		4
.L_4709:
        /*0018*/ 	.byte	0x04, 0x17
        /*001a*/ 	.short	(.L_4711 - .L_4710)
.L_4710:
        /*001c*/ 	.word	0x00000000
        /*0020*/ 	.short	0x0000
        /*0022*/ 	.short	0x0000
        /*0024*/ 	.byte	0x00, 0xf0, 0x11, 0x00


	//----- nvinfo : EIATTR_SPARSE_MMA_MASK
	.align		4
.L_4711:
        /*0028*/ 	.byte	0x03, 0x50
        /*002a*/ 	.short	0x0000


	//----- nvinfo : EIATTR_MAXREG_COUNT
	.align		4
        /*002c*/ 	.byte	0x03, 0x1b
        /*002e*/ 	.short	0x0080


	//----- nvinfo : EIATTR_EXTERNS
	.align		4
        /*0030*/ 	.byte	0x04, 0x0f
        /*0032*/ 	.short	(.L_4713 - .L_4712)


	//   ....[0]....
	.align		4
.L_4712:
        /*0034*/ 	.word	index@(__assertfail)


	//----- nvinfo : EIATTR_MERCURY_ISA_VERSION
	.align		4
.L_4713:
        /*0038*/ 	.byte	0x03, 0x5f
        /*003a*/ 	.short	0x0101


	//----- nvinfo : EIATTR_VRC_CTA_INIT_COUNT
	.align		4
        /*003c*/ 	.byte	0x02, 0x4a
	.zero		1
	.zero		1


	//----- nvinfo : EIATTR_SYSCALL_OFFSETS
	.align		4
        /*0040*/ 	.byte	0x04, 0x46
        /*0042*/ 	.short	(.L_4715 - .L_4714)


	//   ....[0]....
.L_4714:
        /*0044*/ 	.word	0x000022b0


	//   ....[1]....
        /*0048*/ 	.word	0x00003240


	//   ....[2]....
        /*004c*/ 	.word	0x00005670


	//   ....[3]....
        /*0050*/ 	.word	0x00006450


	//   ....[4]....
        /*0054*/ 	.word	0x00008970


	//   ....[5]....
        /*0058*/ 	.word	0x00009750


	//   ....[6]....
        /*005c*/ 	.word	0x0000bc80


	//   ....[7]....
        /*0060*/ 	.word	0x0000ca10


	//----- nvinfo : EIATTR_EXIT_INSTR_OFFSETS
	.align		4
.L_4715:
        /*0064*/ 	.byte	0x04, 0x1c
        /*0066*/ 	.short	(.L_4717 - .L_4716)


	//   ....[0]....
.L_4716:
        /*0068*/ 	.word	0x00009a10


	//   ....[1]....
        /*006c*/ 	.word	0x0000be90


	//   ....[2]....
        /*0070*/ 	.word	0x0000bed0


	//   ....[3]....
        /*0074*/ 	.word	0x0000bf70


	//   ....[4]....
        /*0078*/ 	.word	0x0000bfb0


	//   ....[5]....
        /*007c*/ 	.word	0x0000bff0


	//   ....[6]....
        /*0080*/ 	.word	0x0000c080


	//   ....[7]....
        /*0084*/ 	.word	0x0000c0c0


	//   ....[8]....
        /*0088*/ 	.word	0x0000c160


	//   ....[9]....
        /*008c*/ 	.word	0x0000c1b0


	//   ....[10]....
        /*0090*/ 	.word	0x0000c200


	//   ....[11]....
        /*0094*/ 	.word	0x0000c2e0


	//   ....[12]....
        /*0098*/ 	.word	0x0000c450


	//   ....[13]....
        /*009c*/ 	.word	0x0000c5c0


	//   ....[14]....
        /*00a0*/ 	.word	0x0000c720


	//   ....[15]....
        /*00a4*/ 	.word	0x0000c760


	//   ....[16]....
        /*00a8*/ 	.word	0x0000c7a0


	//   ....[17]....
        /*00ac*/ 	.word	0x0000c850


	//   ....[18]....
        /*00b0*/ 	.word	0x0000c8b0


	//   ....[19]....
        /*00b4*/ 	.word	0x0000ca20


	//   ....[20]....
        /*00b8*/ 	.word	0x0000cb30


	//   ....[21]....
        /*00bc*/ 	.word	0x0000cc70


	//   ....[22]....
        /*00c0*/ 	.word	0x0000cc90


	//----- nvinfo : EIATTR_MAX_THREADS
	.align		4
.L_4717:
        /*00c4*/ 	.byte	0x04, 0x05
        /*00c6*/ 	.short	(.L_4719 - .L_4718)
.L_4718:
        /*00c8*/ 	.word	0x00000080
        /*00cc*/ 	.word	0x00000001
        /*00d0*/ 	.word	0x00000001


	//----- nvinfo : EIATTR_CRS_STACK_SIZE
	.align		4
.L_4719:
        /*00d4*/ 	.byte	0x04, 0x1e
        /*00d6*/ 	.short	(.L_4721 - .L_4720)
.L_4720:
        /*00d8*/ 	.word	0x00000000


	//----- nvinfo : EIATTR_CBANK_PARAM_SIZE
	.align		4
.L_4721:
        /*00dc*/ 	.byte	0x03, 0x19
        /*00de*/ 	.short	0x0220


	//----- nvinfo : EIATTR_PARAM_CBANK
	.align		4
        /*00e0*/ 	.byte	0x04, 0x0a
        /*00e2*/ 	.short	(.L_4723 - .L_4722)
	.align		4
.L_4722:
        /*00e4*/ 	.word	index@(.nv.constant0._ZN2at6native18elementwise_kernelILi128ELi4EZNS0_15gpu_kernel_implINS0_13AUnaryFunctorIN3c108BFloat16ES5_S5_ZZZNS0_19minimum_kernel_cudaERNS_18TensorIteratorBaseEENKUlvE0_clEvENKUlvE2_clEvEUlS5_S5_E_EEEEvS7_RKT_EUliE_EEviT1_)
        /*00e8*/ 	.short	0x0380
        /*00ea*/ 	.short	0x0220


	//----- nvinfo : EIATTR_SW_WAR
	.align		4
.L_4723:
        /*00ec*/ 	.byte	0x04, 0x36
        /*00ee*/ 	.short	(.L_4725 - .L_4724)
.L_4724:
        /*00f0*/ 	.word	0x00000008
.L_4725:


//--------------------- .nv.info._ZN2at6native27unrolled_elementwise_kernelINS0_13AUnaryFunctorIN3c108BFloat16ES4_S4_ZZZNS0_19minimum_kernel_cudaERNS_18TensorIteratorBaseEENKUlvE0_clEvENKUlvE2_clEvEUlS4_S4_E_EESt5arrayIPcLm2EELi4E23TrivialOffsetCalculatorILi1EjESF_NS0_6memory12LoadWithCastILi1EEENSG_13StoreWithCastILi1EEEEEviT_T0_T2_T3_T4_T5_ --------------------------
	.section	.nv.info._ZN2at6native27unrolled_elementwise_kernelINS0_13AUnaryFunctorIN3c108BFloat16ES4_S4_ZZZNS0_19minimum_kernel_cudaERNS_18TensorIteratorBaseEENKUlvE0_clEvENKUlvE2_clEvEUlS4_S4_E_EESt5arrayIPcLm2EELi4E23TrivialOffsetCalculatorILi1EjESF_NS0_6memory12LoadWithCastILi1EEENSG_13StoreWithCastILi1EEEEEviT_T0_T2_T3_T4_T5_,"",@"SHT_CUDA_INFO"
	.sectionflags	@""
	.align	4


	//----- nvinfo : EIATTR_CUDA_API_VERSION
	.align		4
        /*0000*/ 	.byte	0x04, 0x37
        /*0002*/ 	.short	(.L_4727 - .L_4726)
.L_4726:
        /*0004*/ 	.word	0x00000082


	//----- nvinfo : EIATTR_KPARAM_INFO
	.align		4
.L_4727:
        /*0008*/ 	.byte	0x04, 0x17
        /*000a*/ 	.short	(.L_4729 - .L_4728)
.L_4728:
        /*000c*/ 	.word	0x00000000
        /*0010*/ 	.short	0x0006
        /*0012*/ 	.short	0x0024
        /*0014*/ 	.byte	0x00, 0xf0, 0x21, 0x00


	//----- nvinfo : EIATTR_KPARAM_INFO
	.align		4
.L_4729:
        /*0018*/ 	.byte	0x04, 0x17
        /*001a*/ 	.short	(.L_4731 - .L_4730)
.L_4730:
        /*001c*/ 	.word	0x00000000
        /*0020*/ 	.short	0x0005
        /*0022*/ 	.short	0x001c
        /*0024*/ 	.byte	0x00, 0xf0, 0x21, 0x00


	//----- nvinfo : EIATTR_KPARAM_INFO
	.align		4
.L_4731:
        /*0028*/ 	.byte	0x04, 0x17
        /*002a*/ 	.short	(.L_4733 - .L_4732)
.L_4732:
        /*002c*/ 	.word	0x00000000
        /*0030*/ 	.short	0x0004
        /*0032*/ 	.short	0x0019
        /*0034*/ 	.byte	0x00, 0xf0, 0x05, 0x00


	//----- nvinfo : EIATTR_KPARAM_INFO
	.align		4
.L_4733:
        /*0038*/ 	.byte	0x04, 0x17
        /*003a*/ 	.short	(.L_4735 - .L_4734)
.L_4734:
        /*003c*/ 	.word	0x00000000
        /*0040*/ 	.short	0x0003
        /*0042*/ 	.short	0x0018
        /*0044*/ 	.byte	0x00, 0xf0, 0x05, 0x00


	//----- nvinfo : EIATTR_KPARAM_INFO
	.align		4
.L_4735:
        /*0048*/ 	.byte	0x04, 0x17
        /*004a*/ 	.short	(.L_4737 - .L_4736)
.L_4736:
        /*004c*/ 	.word	0x00000000
        /*0050*/ 	.short	0x0002
        /*0052*/ 	.short	0x0008
        /*0054*/ 	.byte	0x00, 0xf0, 0x41, 0x00


	//----- nvinfo : EIATTR_KPARAM_INFO
	.align		4
.L_4737:
        /*0058*/ 	.byte	0x04, 0x17
        /*005a*/ 	.short	(.L_4739 - .L_4738)
.L_4738:
        /*005c*/ 	.word	0x00000000
        /*0060*/ 	.short	0x0001
        /*0062*/ 	.short	0x0004
        /*0064*/ 	.byte	0x00, 0xf0, 0x11, 0x00


	//----- nvinfo : EIATTR_KPARAM_INFO
	.align		4
.L_4739:
        /*0068*/ 	.byte	0x04, 0x17
        /*006a*/ 	.short	(.L_4741 - .L_4740)
.L_4740:
        /*006c*/ 	.word	0x00000000
        /*0070*/ 	.short	0x0000
        /*0072*/ 	.short	0x0000
        /*0074*/ 	.byte	0x00, 0xf0, 0x11, 0x00


	//----- nvinfo : EIATTR_SPARSE_MMA_MASK
	.align		4
.L_4741:
        /*0078*/ 	.byte	0x03, 0x50
        /*007a*/ 	.short	0x0000


	//----- nvinfo : EIATTR_MAXREG_COUNT
	.align		4
        /*007c*/ 	.byte	0x03, 0x1b
        /*007e*/ 	.short	0x00ff


	//----- nvinfo : EIATTR_EXTERNS
	.align		4
        /*0080*/ 	.byte	0x04, 0x0f
        /*0082*/ 	.short	(.L_4743 - .L_4742)


	//   ....[0]....
	.align		4
.L_4742:
        /*0084*/ 	.word	index@(__assertfail)


	//----- nvinfo : EIATTR_MERCURY_ISA_VERSION
	.align		4
.L_4743:
        /*0088*/ 	.byte	0x03, 0x5f
        /*008a*/ 	.short	0x0101


	//----- nvinfo : EIATTR_VRC_CTA_INIT_COUNT
	.align		4
        /*008c*/ 	.byte	0x02, 0x4a
	.zero		1
	.zero		1


	//----- nvinfo : EIATTR_SYSCALL_OFFSETS
	.align		4
        /*0090*/ 	.byte	0x04, 0x46
        /*0092*/ 	.short	(.L_4745 - .L_4744)


	//   ....[0]....
.L_4744:
        /*0094*/ 	.word	0x000010a0


	//   ....[1]....
        /*0098*/ 	.word	0x00002300


	//   ....[2]....
        /*009c*/ 	.word	0x000034a0


	//   ....[3]....
        /*00a0*/ 	.word	0x00004550


	//   ....[4]....
        /*00a4*/ 	.word	0x000058f0


	//   ....[5]....
        /*00a8*/ 	.word	0x000067d0


	//   ....[6]....
        /*00ac*/ 	.word	0x00007750


	//   ....[7]....
        /*00b0*/ 	.word	0x000086d0


	//----- nvinfo : EIATTR_EXIT_INSTR_OFFSETS
	.align		4
.L_4745:
        /*00b4*/ 	.byte	0x04, 0x1c
        /*00b6*/ 	.short	(.L_4747 - .L_4746)


	//   ....[0]....
.L_4746:
        /*00b8*/ 	.word	0x00007a00


	//   ....[1]....
        /*00bc*/ 	.word	0x00007b50


	//   ....[2]....
        /*00c0*/ 	.word	0x00007b90


	//   ....[3]....
        /*00c4*/ 	.word	0x00007c30


	//   ....[4]....
        /*00c8*/ 	.word	0x00007c70


	//   ....[5]....
        /*00cc*/ 	.word	0x00007cb0


	//   ....[6]....
        /*00d0*/ 	.word	0x00007d40


	//   ....[7]....
        /*00d4*/ 	.word	0x00007d80


	//   ....[8]....
        /*00d8*/ 	.word	0x00007e20


	//   ....[9]....
        /*00dc*/ 	.word	0x00007e70


	//   ....[10]....
        /*00e0*/ 	.word	0x00007ec0


	//   ....[11]....
        /*00e4*/ 	.word	0x00007fa0


	//   ....[12]....
        /*00e8*/ 	.word	0x00008110


	//   ....[13]....
        /*00ec*/ 	.word	0x00008280


	//   ....[14]....
        /*00f0*/ 	.word	0x000083e0


	//   ....[15]....
        /*00f4*/ 	.word	0x00008420


	//   ....[16]....
        /*00f8*/ 	.word	0x00008460


	//   ....[17]....
        /*00fc*/ 	.word	0x00008510


	//   ....[18]....
        /*0100*/ 	.word	0x00008570


	//   ....[19]....
        /*0104*/ 	.word	0x000086e0


	//   ....[20]....
        /*0108*/ 	.word	0x000087f0


	//   ....[21]....
        /*010c*/ 	.word	0x00008930


	//   ....[22]....
        /*0110*/ 	.word	0x00008950


	//----- nvinfo : EIATTR_MAX_THREADS
	.align		4
.L_4747:
        /*0114*/ 	.byte	0x04, 0x05
        /*0116*/ 	.short	(.L_4749 - .L_4748)
.L_4748:
        /*0118*/ 	.word	0x00000080
        /*011c*/ 	.word	0x00000001
        /*0120*/ 	.word	0x00000001


	//----- nvinfo : EIATTR_CRS_STACK_SIZE
	.align		4
.L_4749:
        /*0124*/ 	.byte	0x04, 0x1e
        /*0126*/ 	.short	(.L_4751 - .L_4750)
.L_4750:
        /*0128*/ 	.word	0x00000000


	//----- nvinfo : EIATTR_CBANK_PARAM_SIZE
	.align		4
.L_4751:
        /*012c*/ 	.byte	0x03, 0x19
        /*012e*/ 	.short	0x002c


	//----- nvinfo : EIATTR_PARAM_CBANK
	.align		4
        /*0130*/ 	.byte	0x04, 0x0a
        /*0132*/ 	.short	(.L_4753 - .L_4752)
	.align		4
.L_4752:
        /*0134*/ 	.word	index@(.nv.constant0._ZN2at6native27unrolled_elementwise_kernelINS0_13AUnaryFunctorIN3c108BFloat16ES4_S4_ZZZNS0_19minimum_kernel_cudaERNS_18TensorIteratorBaseEENKUlvE0_clEvENKUlvE2_clEvEUlS4_S4_E_EESt5arrayIPcLm2EELi4E23TrivialOffsetCalculatorILi1EjESF_NS0_6memory12LoadWithCastILi1EEENSG_13StoreWithCastILi1EEEEEviT_T0_T2_T3_T4_T5_)
        /*0138*/ 	.short	0x0380
        /*013a*/ 	.short	0x002c


	//----- nvinfo : EIATTR_SW_WAR
	.align		4
.L_4753:
        /*013c*/ 	.byte	0x04, 0x36
        /*013e*/ 	.short	(.L_4755 - .L_4754)
.L_4754:
        /*0140*/ 	.word	0x00000008
.L_4755:


//--------------------- .nv.info._ZN2at6native18elementwise_kernelILi128ELi4EZNS0_22gpu_kernel_impl_nocastINS0_13AUnaryFunctorIN3c108BFloat16ES5_S5_ZZZNS0_19minimum_kernel_cudaERNS_18TensorIteratorBaseEENKUlvE0_clEvENKUlvE2_clEvEUlS5_S5_E_EEEEvS7_RKT_EUliE_EEviT1_ --------------------------
	.section	.nv.info._ZN2at6native18elementwise_kernelILi128ELi4EZNS0_22gpu_kernel_impl_nocastINS0_13AUnaryFunctorIN3c108BFloat16ES5_S5_ZZZNS0_19minimum_kernel_cudaERNS_18TensorIteratorBaseEENKUlvE0_clEvENKUlvE2_clEvEUlS5_S5_E_EEEEvS7_RKT_EUliE_EEviT1_,"",@"SHT_CUDA_INFO"
	.sectionflags	@""
	.align	4


	//----- nvinfo : EIATTR_CUDA_API_VERSION
	.align		4
        /*0000*/ 	.byte	0x04, 0x37
        /*0002*/ 	.short	(.L_4757 - .L_4756)
.L_4756:
        /*0004*/ 	.word	0x00000082


	//----- nvinfo : EIATTR_KPARAM_INFO
	.align		4
.L_4757:
        /*0008*/ 	.byte	0x04, 0x17
        /*000a*/ 	.short	(.L_4759 - .L_4758)
.L_4758:
        /*000c*/ 	.word	0x00000000
        /*0010*/ 	.short	0x0001
        /*0012*/ 	.short	0x0008
        /*0014*/ 	.byte	0x00, 0xf0, 0x61, 0x08


	//----- nvinfo : EIATTR_KPARAM_INFO
	.align		4
.L_4759:
        /*0018*/ 	.byte	0x04, 0x17
        /*001a*/ 	.short	(.L_4761 - .L_4760)
.L_4760:
        /*001c*/ 	.word	0x00000000
        /*0020*/ 	.short	0x0000
        /*0022*/ 	.short	0x0000
        /*0024*/ 	.byte	0x00, 0xf0, 0x11, 0x00


	//----- nvinfo : EIATTR_SPARSE_MMA_MASK
	.align		4
.L_4761:
        /*0028*/ 	.byte	0x03, 0x50
        /*002a*/ 	.short	0x0000


	//----- nvinfo : EIATTR_MAXREG_COUNT
	.align		4
        /*002c*/ 	.byte	0x03, 0x1b
        /*002e*/ 	.short	0x0080


	//----- nvinfo : EIATTR_MERCURY_ISA_VERSION
	.align		4
        /*0030*/ 	.byte	0x03, 0x5f
        /*0032*/ 	.short	0x0101


	//----- nvinfo : EIATTR_VRC_CTA_INIT_COUNT
	.align		4
        /*0034*/ 	.byte	0x02, 0x4a
	.zero		1
	.zero		1


	//----- nvinfo : EIATTR_EXIT_INSTR_OFFSETS
	.align		4
        /*0038*/ 	.byte	0x04, 0x1c
        /*003a*/ 	.short	(.L_4763 - .L_4762)


	//   ....[0]....
.L_4762:
        /*003c*/ 	.word	0x00000460


	//   ....[1]....
        /*0040*/ 	.word	0x00000530


	//   ....[2]....
        /*0044*/ 	.word	0x000041c0


	//   ....[3]....
        /*0048*/ 	.word	0x00005560


	//----- nvinfo : EIATTR_MAX_THREADS
	.align		4
.L_4763:
        /*004c*/ 	.byte	0x04, 0x05
        /*004e*/ 	.short	(.L_4765 - .L_4764)
.L_4764:
        /*0050*/ 	.word	0x00000080
        /*0054*/ 	.word	0x00000001
        /*0058*/ 	.word	0x00000001


	//----- nvinfo : EIATTR_CRS_STACK_SIZE
	.align		4
.L_4765:
        /*005c*/ 	.byte	0x04, 0x1e
        /*005e*/ 	.short	(.L_4767 - .L_4766)
.L_4766:
        /*0060*/ 	.word	0x00000000


	//----- nvinfo : EIATTR_CBANK_PARAM_SIZE
	.align		4
.L_4767:
        /*0064*/ 	.byte	0x03, 0x19
        /*0066*/ 	.short	0x0220


	//----- nvinfo : EIATTR_PARAM_CBANK
	.align		4
        /*0068*/ 	.byte	0x04, 0x0a
        /*006a*/ 	.short	(.L_4769 - .L_4768)
	.align		4
.L_4768:
        /*006c*/ 	.word	index@(.nv.constant0._ZN2at6native18elementwise_kernelILi128ELi4EZNS0_22gpu_kernel_impl_nocastINS0_13AUnaryFunctorIN3c108BFloat16ES5_S5_ZZZNS0_19minimum_kernel_cudaERNS_18TensorIteratorBaseEENKUlvE0_clEvENKUlvE2_clEvEUlS5_S5_E_EEEEvS7_RKT_EUliE_EEviT1_)
        /*0070*/ 	.short	0x0380
        /*0072*/ 	.short	0x0220


	//----- nvinfo : EIATTR_SW_WAR
	.align		4
.L_4769:
        /*0074*/ 	.byte	0x04, 0x36
        /*0076*/ 	.short	(.L_4771 - .L_4770)
.L_4770:
        /*0078*/ 	.word	0x00000008
.L_4771:


//--------------------- .nv.info._ZN2at6native27unrolled_elementwise_kernelINS0_13AUnaryFunctorIN3c108BFloat16ES4_S4_ZZZNS0_19minimum_kernel_cudaERNS_18TensorIteratorBaseEENKUlvE0_clEvENKUlvE2_clEvEUlS4_S4_E_EESt5arrayIPcLm2EELi4E23TrivialOffsetCalculatorILi1EjESF_NS0_6memory15LoadWithoutCastENSG_16StoreWithoutCastEEEviT_T0_T2_T3_T4_T5_ --------------------------
	.section	.nv.info._ZN2at6native27unrolled_elementwise_kernelINS0_13AUnaryFunctorIN3c108BFloat16ES4_S4_ZZZNS0_19minimum_kernel_cudaERNS_18TensorIteratorBaseEENKUlvE0_clEvENKUlvE2_clEvEUlS4_S4_E_EESt5arrayIPcLm2EELi4E23TrivialOffsetCalculatorILi1EjESF_NS0_6memory15LoadWithoutCastENSG_16StoreWithoutCastEEEviT_T0_T2_T3_T4_T5_,"",@"SHT_CUDA_INFO"
	.sectionflags	@""
	.align	4


	//----- nvinfo : EIATTR_CUDA_API_VERSION
	.align		4
        /*0000*/ 	.byte	0x04, 0x37
        /*0002*/ 	.short	(.L_4773 - .L_4772)
.L_4772:
        /*0004*/ 	.word	0x00000082


	//----- nvinfo : EIATTR_KPARAM_INFO
	.align		4
.L_4773:
        /*0008*/ 	.byte	0x04, 0x17
        /*000a*/ 	.short	(.L_4775 - .L_4774)
.L_4774:
        /*000c*/ 	.word	0x00000000
        /*0010*/ 	.short	0x0006
        /*0012*/ 	.short	0x001b
        /*0014*/ 	.byte	0x00, 0xf0, 0x05, 0x00


	//----- nvinfo : EIATTR_KPARAM_INFO
	.align		4
.L_4775:
        /*0018*/ 	.byte	0x04, 0x17
        /*001a*/ 	.short	(.L_4777 - .L_4776)
.L_4776:
        /*001c*/ 	.word	0x00000000
        /*0020*/ 	.short	0x0005
        /*0022*/ 	.short	0x001a
        /*0024*/ 	.byte	0x00, 0xf0, 0x05, 0x00


	//----- nvinfo : EIATTR_KPARAM_INFO
	.align		4
.L_4777:
        /*0028*/ 	.byte	0x04, 0x17
        /*002a*/ 	.short	(.L_4779 - .L_4778)
.L_4778:
        /*002c*/ 	.word	0x00000000
        /*0030*/ 	.short	0x0004
        /*0032*/ 	.short	0x0019
        /*0034*/ 	.byte	0x00, 0xf0, 0x05, 0x00


	//----- nvinfo : EIATTR_KPARAM_INFO
	.align		4
.L_4779:
        /*0038*/ 	.byte	0x04, 0x17
        /*003a*/ 	.short	(.L_4781 - .L_4780)
.L_4780:
        /*003c*/ 	.word	0x00000000
        /*0040*/ 	.short	0x0003
        /*0042*/ 	.short	0x0018
        /*0044*/ 	.byte	0x00, 0xf0, 0x05, 0x00


	//----- nvinfo : EIATTR_KPARAM_INFO
	.align		4
.L_4781:
        /*0048*/ 	.byte	0x04, 0x17
        /*004a*/ 	.short	(.L_4783 - .L_4782)
.L_4782:
        /*004c*/ 	.word	0x00000000
        /*0050*/ 	.short	0x0002
        /*0052*/ 	.short	0x0008
        /*0054*/ 	.byte	0x00, 0xf0, 0x41, 0x00


	//----- nvinfo : EIATTR_KPARAM_INFO
	.align		4
.L_4783:
        /*0058*/ 	.byte	0x04, 0x17
        /*005a*/ 	.short	(.L_4785 - .L_4784)
.L_4784:
        /*005c*/ 	.word	0x00000000
        /*0060*/ 	.short	0x0001
        /*0062*/ 	.short	0x0004
        /*0064*/ 	.byte	0x00, 0xf0, 0x11, 0x00


	//----- nvinfo : EIATTR_KPARAM_INFO
	.align		4
.L_4785:
        /*0068*/ 	.byte	0x04, 0x17
        /*006a*/ 	.short	(.L_4787 - .L_4786)
.L_4786:
        /*006c*/ 	.word	0x00000000
        /*0070*/ 	.short	0x0000
        /*0072*/ 	.short	0x0000
        /*0074*/ 	.byte	0x00, 0xf0, 0x11, 0x00


	//----- nvinfo : EIATTR_SPARSE_MMA_MASK
	.align		4
.L_4787:
        /*0078*/ 	.byte	0x03, 0x50
        /*007a*/ 	.short	0x0000


	//----- nvinfo : EIATTR_MAXREG_COUNT
	.align		4
        /*007c*/ 	.byte	0x03, 0x1b
        /*007e*/ 	.short	0x00ff


	//----- nvinfo : EIATTR_MERCURY_ISA_VERSION
	.align		4
        /*0080*/ 	.byte	0x03, 0x5f
        /*0082*/ 	.short	0x0101


	//----- nvinfo : EIATTR_VRC_CTA_INIT_COUNT
	.align		4
        /*0084*/ 	.byte	0x02, 0x4a
	.zero		1
	.zero		1


	//----- nvinfo : EIATTR_EXIT_INSTR_OFFSETS
	.align		4
        /*0088*/ 	.byte	0x04, 0x1c
        /*008a*/ 	.short	(.L_4789 - .L_4788)


	//   ....[0]....
.L_4788:
        /*008c*/ 	.word	0x00000720


	//   ....[1]....
        /*0090*/ 	.word	0x00000770


	//----- nvinfo : EIATTR_MAX_THREADS
	.align		4
.L_4789:
        /*0094*/ 	.byte	0x04, 0x05
        /*0096*/ 	.short	(.L_4791 - .L_4790)
.L_4790:
        /*0098*/ 	.word	0x00000080
        /*009c*/ 	.word	0x00000001
        /*00a0*/ 	.word	0x00000001


	//----- nvinfo : EIATTR_CRS_STACK_SIZE
	.align		4
.L_4791:
        /*00a4*/ 	.byte	0x04, 0x1e
        /*00a6*/ 	.short	(.L_4793 - .L_4792)
.L_4792:
        /*00a8*/ 	.word	0x00000000


	//----- nvinfo : EIATTR_CBANK_PARAM_SIZE
	.align		4
.L_4793:
        /*00ac*/ 	.byte	0x03, 0x19
        /*00ae*/ 	.short	0x001c


	//----- nvinfo : EIATTR_PARAM_CBANK
	.align		4
        /*00b0*/ 	.byte	0x04, 0x0a
        /*00b2*/ 	.short	(.L_4795 - .L_4794)
	.align		4
.L_4794:
        /*00b4*/ 	.word	index@(.nv.constant0._ZN2at6native27unrolled_elementwise_kernelINS0_13AUnaryFunctorIN3c108BFloat16ES4_S4_ZZZNS0_19minimum_kernel_cudaERNS_18TensorIteratorBaseEENKUlvE0_clEvENKUlvE2_clEvEUlS4_S4_E_EESt5arrayIPcLm2EELi4E23TrivialOffsetCalculatorILi1EjESF_NS0_6memory15LoadWithoutCastENSG_16StoreWithoutCastEEEviT_T0_T2_T3_T4_T5_)
        /*00b8*/ 	.short	0x0380
        /*00ba*/ 	.short	0x001c


	//----- nvinfo : EIATTR_SW_WAR
	.align		4
.L_4795:
        /*00bc*/ 	.byte	0x04, 0x36
        /*00be*/ 	.short	(.L_4797 - .L_4796)
.L_4796:
        /*00c0*/ 	.word	0x00000008
.L_4797:


//--------------------- .nv.info._ZN2at6native29vectorized_elementwise_kernelILi2ENS0_13AUnaryFunctorIN3c108BFloat16ES4_S4_ZZZNS0_19minimum_kernel_cudaERNS_18TensorIteratorBaseEENKUlvE0_clEvENKUlvE2_clEvEUlS4_S4_E_EESt5arrayIPcLm2EEEEviT0_T1_ --------------------------
	.section	.nv.info._ZN2at6native29vectorized_elementwise_kernelILi2ENS0_13AUnaryFunctorIN3c108BFloat16ES4_S4_ZZZNS0_19minimum_kernel_cudaERNS_18TensorIteratorBaseEENKUlvE0_clEvENKUlvE2_clEvEUlS4_S4_E_EESt5arrayIPcLm2EEEEviT0_T1_,"",@"SHT_CUDA_INFO"
	.sectionflags	@""
	.align	4


	//----- nvinfo : EIATTR_CUDA_API_VERSION
	.align		4
        /*0000*/ 	.byte	0x04, 0x37
        /*0002*/ 	.short	(.L_4799 - .L_4798)
.L_4798:
        /*0004*/ 	.word	0x00000082


	//----- nvinfo : EIATTR_KPARAM_INFO
	.align		4
.L_4799:
        /*0008*/ 	.byte	0x04, 0x17
        /*000a*/ 	.short	(.L_4801 - .L_4800)
.L_4800:
        /*000c*/ 	.word	0x00000000
        /*0010*/ 	.short	0x0002
        /*0012*/ 	.short	0x0008
        /*0014*/ 	.byte	0x00, 0xf0, 0x41, 0x00


	//----- nvinfo : EIATTR_KPARAM_INFO
	.align		4
.L_4801:
        /*0018*/ 	.byte	0x04, 0x17
        /*001a*/ 	.short	(.L_4803 - .L_4802)
.L_4802:
        /*001c*/ 	.word	0x00000000
        /*0020*/ 	.short	0x0001
        /*0022*/ 	.short	0x0004
        /*0024*/ 	.byte	0x00, 0xf0, 0x11, 0x00


	//----- nvinfo : EIATTR_KPARAM_INFO
	.align		4
.L_4803:
        /*0028*/ 	.byte	0x04, 0x17
        /*002a*/ 	.short	(.L_4805 - .L_4804)
.L_4804:
        /*002c*/ 	.word	0x00000000
        /*0030*/ 	.short	0x0000
        /*0032*/ 	.short	0x0000
        /*0034*/ 	.byte	0x00, 0xf0, 0x11, 0x00


	//----- nvinfo : EIATTR_SPARSE_MMA_MASK
	.align		4
.L_4805:
        /*0038*/ 	.byte	0x03, 0x50
        /*003a*/ 	.short	0x0000


	//----- nvinfo : EIATTR_MAXREG_COUNT
	.align		4
        /*003c*/ 	.byte	0x03, 0x1b
        /*003e*/ 	.short	0x00ff


	//----- nvinfo : EIATTR_MERCURY_ISA_VERSION
	.align		4
        /*0040*/ 	.byte	0x03, 0x5f
        /*0042*/ 	.short	0x0101


	//----- nvinfo : EIATTR_VRC_CTA_INIT_COUNT
	.align		4
        /*0044*/ 	.byte	0x02, 0x4a
	.zero		1
	.zero		1


	//----- nvinfo : EIATTR_EXIT_INSTR_OFFSETS
	.align		4
        /*0048*/ 	.byte	0x04, 0x1c
        /*004a*/ 	.short	(.L_4807 - .L_4806)


	//   ....[0]....
.L_4806:
        /*004c*/ 	.word	0x00000ee0


	//   ....[1]....
        /*0050*/ 	.word	0x00000f30


	//   ....[2]....
        /*0054*/ 	.word	0x00001420


	//----- nvinfo : EIATTR_MAX_THREADS
	.align		4
.L_4807:
        /*0058*/ 	.byte	0x04, 0x05
        /*005a*/ 	.short	(.L_4809 - .L_4808)
.L_4808:
        /*005c*/ 	.word	0x00000080
        /*0060*/ 	.word	0x00000001
        /*0064*/ 	.word	0x00000001


	//----- nvinfo : EIATTR_CRS_STACK_SIZE
	.align		4
.L_4809:
        /*0068*/ 	.byte	0x04, 0x1e
        /*006a*/ 	.short	(.L_4811 - .L_4810)
.L_4810:
        /*006c*/ 	.word	0x00000000


	//----- nvinfo : EIATTR_CBANK_PARAM_SIZE
	.align		4
.L_4811:
        /*0070*/ 	.byte	0x03, 0x19
        /*0072*/ 	.short	0x0018


	//----- nvinfo : EIATTR_PARAM_CBANK
	.align		4
        /*0074*/ 	.byte	0x04, 0x0a
        /*0076*/ 	.short	(.L_4813 - .L_4812)
	.align		4
.L_4812:
        /*0078*/ 	.word	index@(.nv.constant0._ZN2at6native29vectorized_elementwise_kernelILi2ENS0_13AUnaryFunctorIN3c108BFloat16ES4_S4_ZZZNS0_19minimum_kernel_cudaERNS_18TensorIteratorBaseEENKUlvE0_clEvENKUlvE2_clEvEUlS4_S4_E_EESt5arrayIPcLm2EEEEviT0_T1_)
        /*007c*/ 	.short	0x0380
        /*007e*/ 	.short	0x0018


	//----- nvinfo : EIATTR_SW_WAR
	.align		4
.L_4813:
        /*0080*/ 	.byte	0x04, 0x36
        /*0082*/ 	.short	(.L_4815 - .L_4814)
.L_4814:
        /*0084*/ 	.word	0x00000008
.L_4815:


//--------------------- .nv.info._ZN2at6native29vectorized_elementwise_kernelILi4ENS0_13AUnaryFunctorIN3c108BFloat16ES4_S4_ZZZNS0_19minimum_kernel_cudaERNS_18TensorIteratorBaseEENKUlvE0_clEvENKUlvE2_clEvEUlS4_S4_E_EESt5arrayIPcLm2EEEEviT0_T1_ --------------------------
	.section	.nv.info._ZN2at6native29vectorized_elementwise_kernelILi4ENS0_13AUnaryFunctorIN3c108BFloat16ES4_S4_ZZZNS0_19minimum_kernel_cudaERNS_18TensorIteratorBaseEENKUlvE0_clEvENKUlvE2_clEvEUlS4_S4_E_EESt5arrayIPcLm2EEEEviT0_T1_,"",@"SHT_CUDA_INFO"
	.sectionflags	@""
	.align	4


	//----- nvinfo : EIATTR_CUDA_API_VERSION
	.align		4
        /*0000*/ 	.byte	0x04, 0x37
        /*0002*/ 	.short	(.L_4817 - .L_4816)
.L_4816:
        /*0004*/ 	.word	0x00000082


	//----- nvinfo : EIATTR_KPARAM_INFO
	.align		4
.L_4817:
        /*0008*/ 	.byte	0x04, 0x17
        /*000a*/ 	.short	(.L_4819 - .L_4818)
.L_4818:
        /*000c*/ 	.word	0x00000000
        /*0010*/ 	.short	0x0002
        /*0012*/ 	.short	0x0008
        /*0014*/ 	.byte	0x00, 0xf0, 0x41, 0x00


	//----- nvinfo : EIATTR_KPARAM_INFO
	.align		4
.L_4819:
        /*0018*/ 	.byte	0x04, 0x17
        /*001a*/ 	.short	(.L_4821 - .L_4820)
.L_4820:
        /*001c*/ 	.word	0x00000000
        /*0020*/ 	.short	0x0001
        /*0022*/ 	.short	0x0004
        /*0024*/ 	.byte	0x00, 0xf0, 0x11, 0x00


	//----- nvinfo : EIATTR_KPARAM_INFO
	.align		4
.L_4821:
        /*0028*/ 	.byte	0x04, 0x17
        /*002a*/ 	.short	(.L_4823 - .L_4822)
.L_4822:
        /*002c*/ 	.word	0x00000000
        /*0030*/ 	.short	0x0000
        /*0032*/ 	.short	0x0000
        /*0034*/ 	.byte	0x00, 0xf0, 0x11, 0x00


	//----- nvinfo : EIATTR_SPARSE_MMA_MASK
	.align		4
.L_4823:
        /*0038*/ 	.byte	0x03, 0x50
        /*003a*/ 	.short	0x0000


	//----- nvinfo : EIATTR_MAXREG_COUNT
	.align		4
        /*003c*/ 	.byte	0x03, 0x1b
        /*003e*/ 	.short	0x00ff


	//----- nvinfo : EIATTR_MERCURY_ISA_VERSION
	.align		4
        /*0040*/ 	.byte	0x03, 0x5f
        /*0042*/ 	.short	0x0101


	//----- nvinfo : EIATTR_VRC_CTA_INIT_COUNT
	.align		4
        /*0044*/ 	.byte	0x02, 0x4a
	.zero		1
	.zero		1


	//----- nvinfo : EIATTR_EXIT_INSTR_OFFSETS
	.align		4
        /*0048*/ 	.byte	0x04, 0x1c
        /*004a*/ 	.short	(.L_4825 - .L_4824)


	//   ....[0]....
.L_4824:
        /*004c*/ 	.word	0x00000ee0


	//   ....[1]....
        /*0050*/ 	.word	0x00000f30


	//   ....[2]....
        /*0054*/ 	.word	0x000013d0


	//----- nvinfo : EIATTR_MAX_THREADS
	.align		4
.L_4825:
        /*0058*/ 	.byte	0x04, 0x05
        /*005a*/ 	.short	(.L_4827 - .L_4826)
.L_4826:
        /*005c*/ 	.word	0x00000080
        /*0060*/ 	.word	0x00000001
        /*0064*/ 	.word	0x00000001


	//----- nvinfo : EIATTR_CRS_STACK_SIZE
	.align		4
.L_4827:
        /*0068*/ 	.byte	0x04, 0x1e
        /*006a*/ 	.short	(.L_4829 - .L_4828)
.L_4828:
        /*006c*/ 	.word	0x00000000


	//----- nvinfo : EIATTR_CBANK_PARAM_SIZE
	.align		4
.L_4829:
        /*0070*/ 	.byte	0x03, 0x19
        /*0072*/ 	.short	0x0018


	//----- nvinfo : EIATTR_PARAM_CBANK
	.align		4
        /*0074*/ 	.byte	0x04, 0x0a
        /*0076*/ 	.short	(.L_4831 - .L_4830)
	.align		4
.L_4830:
        /*0078*/ 	.word	index@(.nv.constant0._ZN2at6native29vectorized_elementwise_kernelILi4ENS0_13AUnaryFunctorIN3c108BFloat16ES4_S4_ZZZNS0_19minimum_kernel_cudaERNS_18TensorIteratorBaseEENKUlvE0_clEvENKUlvE2_clEvEUlS4_S4_E_EESt5arrayIPcLm2EEEEviT0_T1_)
        /*007c*/ 	.short	0x0380
        /*007e*/ 	.short	0x0018


	//----- nvinfo : EIATTR_SW_WAR
	.align		4
.L_4831:
        /*0080*/ 	.byte	0x04, 0x36
        /*0082*/ 	.short	(.L_4833 - .L_4832)
.L_4832:
        /*0084*/ 	.word	0x00000008
.L_4833:


//--------------------- .nv.info._ZN2at6native29vectorized_elementwise_kernelILi8ENS0_13AUnaryFunctorIN3c108BFloat16ES4_S4_ZZZNS0_19minimum_kernel_cudaERNS_18TensorIteratorBaseEENKUlvE0_clEvENKUlvE2_clEvEUlS4_S4_E_EESt5arrayIPcLm2EEEEviT0_T1_ --------------------------
	.section	.nv.info._ZN2at6native29vectorized_elementwise_kernelILi8ENS0_13AUnaryFunctorIN3c108BFloat16ES4_S4_ZZZNS0_19minimum_kernel_cudaERNS_18TensorIteratorBaseEENKUlvE0_clEvENKUlvE2_clEvEUlS4_S4_E_EESt5arrayIPcLm2EEEEviT0_T1_,"",@"SHT_CUDA_INFO"
	.sectionflags	@""
	.align	4


	//----- nvinfo : EIATTR_CUDA_API_VERSION
	.align		4
        /*0000*/ 	.byte	0x04, 0x37
        /*0002*/ 	.short	(.L_4835 - .L_4834)
.L_4834:
        /*0004*/ 	.word	0x00000082


	//----- nvinfo : EIATTR_KPARAM_INFO
	.align		4
.L_4835:
        /*0008*/ 	.byte	0x04, 0x17
        /*000a*/ 	.short	(.L_4837 - .L_4836)
.L_4836:
        /*000c*/ 	.word	0x00000000
        /*0010*/ 	.short	0x0002
        /*0012*/ 	.short	0x0008
        /*0014*/ 	.byte	0x00, 0xf0, 0x41, 0x00


	//----- nvinfo : EIATTR_KPARAM_INFO
	.align		4
.L_4837:
        /*0018*/ 	.byte	0x04, 0x17
        /*001a*/ 	.short	(.L_4839 - .L_4838)
.L_4838:
        /*001c*/ 	.word	0x00000000
        /*0020*/ 	.short	0x0001
        /*0022*/ 	.short	0x0004
        /*0024*/ 	.byte	0x00, 0xf0, 0x11, 0x00


	//----- nvinfo : EIATTR_KPARAM_INFO
	.align		4
.L_4839:
        /*0028*/ 	.byte	0x04, 0x17
        /*002a*/ 	.short	(.L_4841 - .L_4840)
.L_4840:
        /*002c*/ 	.word	0x00000000
        /*0030*/ 	.short	0x0000
        /*0032*/ 	.short	0x0000
        /*0034*/ 	.byte	0x00, 0xf0, 0x11, 0x00


	//----- nvinfo : EIATTR_SPARSE_MMA_MASK
	.align		4
.L_4841:
        /*0038*/ 	.byte	0x03, 0x50
        /*003a*/ 	.short	0x0000


	//----- nvinfo : EIATTR_MAXREG_COUNT
	.align		4
        /*003c*/ 	.byte	0x03, 0x1b
        /*003e*/ 	.short	0x00ff


	//----- nvinfo : EIATTR_MERCURY_ISA_VERSION
	.align		4
        /*0040*/ 	.byte	0x03, 0x5f
        /*0042*/ 	.short	0x0101


	//----- nvinfo : EIATTR_VRC_CTA_INIT_COUNT
	.align		4
        /*0044*/ 	.byte	0x02, 0x4a
	.zero		1
	.zero		1


	//----- nvinfo : EIATTR_EXIT_INSTR_OFFSETS
	.align		4
        /*0048*/ 	.byte	0x04, 0x1c
        /*004a*/ 	.short	(.L_4843 - .L_4842)


	//   ....[0]....
.L_4842:
        /*004c*/ 	.word	0x00000010


	//----- nvinfo : EIATTR_MAX_THREADS
	.align		4
.L_4843:
        /*0050*/ 	.byte	0x04, 0x05
        /*0052*/ 	.short	(.L_4845 - .L_4844)
.L_4844:
        /*0054*/ 	.word	0x00000080
        /*0058*/ 	.word	0x00000001
        /*005c*/ 	.word	0x00000001


	//----- nvinfo : EIATTR_CBANK_PARAM_SIZE
	.align		4
.L_4845:
        /*0060*/ 	.byte	0x03, 0x19
        /*0062*/ 	.short	0x0018


	//----- nvinfo : EIATTR_PARAM_CBANK
	.align		4
        /*0064*/ 	.byte	0x04, 0x0a
        /*0066*/ 	.short	(.L_4847 - .L_4846)
	.align		4
.L_4846:
        /*0068*/ 	.word	index@(.nv.constant0._ZN2at6native29vectorized_elementwise_kernelILi8ENS0_13AUnaryFunctorIN3c108BFloat16ES4_S4_ZZZNS0_19minimum_kernel_cudaERNS_18TensorIteratorBaseEENKUlvE0_clEvENKUlvE2_clEvEUlS4_S4_E_EESt5arrayIPcLm2EEEEviT0_T1_)
        /*006c*/ 	.short	0x0380
        /*006e*/ 	.short	0x0018


	//----- nvinfo : EIATTR_SW_WAR
	.align		4
.L_4847:
        /*0070*/ 	.byte	0x04, 0x36
        /*0072*/ 	.short	(.L_4849 - .L_4848)
.L_4848:
        /*0074*/ 	.word	0x00000008
.L_4849:


//--------------------- .nv.info._ZN2at6native18elementwise_kernelILi128ELi4EZNS0_15gpu_kernel_implINS0_13BinaryFunctorIN3c108BFloat16ES5_S5_ZZZNS0_19minimum_kernel_cudaERNS_18TensorIteratorBaseEENKUlvE0_clEvENKUlvE2_clEvEUlS5_S5_E_EEEEvS7_RKT_EUliE_EEviT1_ --------------------------
	.section	.nv.info._ZN2at6native18elementwise_kernelILi128ELi4EZNS0_15gpu_kernel_implINS0_13BinaryFunctorIN3c108BFloat16ES5_S5_ZZZNS0_19minimum_kernel_cudaERNS_18TensorIteratorBaseEENKUlvE0_clEvENKUlvE2_clEvEUlS5_S5_E_EEEEvS7_RKT_EUliE_EEviT1_,"",@"SHT_CUDA_INFO"
	.sectionflags	@""
	.align	4


	//----- nvinfo : EIATTR_CUDA_API_VERSION
	.align		4
        /*0000*/ 	.byte	0x04, 0x37
        /*0002*/ 	.short	(.L_4851 - .L_4850)
.L_4850:
        /*0004*/ 	.word	0x00000082


	//----- nvinfo : EIATTR_KPARAM_INFO
	.align		4
.L_4851:
        /*0008*/ 	.byte	0x04, 0x17
        /*000a*/ 	.short	(.L_4853 - .L_4852)
.L_4852:
        /*000c*/ 	.word	0x00000000
        /*0010*/ 	.short	0x0001
        /*0012*/ 	.short	0x0008
        /*0014*/ 	.byte	0x00, 0xf0, 0x21, 0x0a


	//----- nvinfo : EIATTR_KPARAM_INFO
	.align		4
.L_4853:
        /*0018*/ 	.byte	0x04, 0x17
        /*001a*/ 	.short	(.L_4855 - .L_4854)
.L_4854:
        /*001c*/ 	.word	0x00000000
        /*0020*/ 	.short	0x0000
        /*0022*/ 	.short	0x0000
        /*0024*/ 	.byte	0x00, 0xf0, 0x11, 0x00


	//----- nvinfo : EIATTR_SPARSE_MMA_MASK
	.align		4
.L_4855:
        /*0028*/ 	.byte	0x03, 0x50
        /*002a*/ 	.short	0x0000


	//----- nvinfo : EIATTR_MAXREG_COUNT
	.align		4
        /*002c*/ 	.byte	0x03, 0x1b
        /*002e*/ 	.short	0x0080


	//----- nvinfo : EIATTR_EXTERNS
	.align		4
        /*0030*/ 	.byte	0x04, 0x0f
        /*0032*/ 	.short	(.L_4857 - .L_4856)


	//   ....[0]....
	.align		4
.L_4856:
        /*0034*/ 	.word	index@(__assertfail)


	//----- nvinfo : EIATTR_MERCURY_ISA_VERSION
	.align		4
.L_4857:
        /*0038*/ 	.byte	0x03, 0x5f
        /*003a*/ 	.short	0x0101


	//----- nvinfo : EIATTR_VRC_CTA_INIT_COUNT
	.align		4
        /*003c*/ 	.byte	0x02, 0x4a
	.zero		1
	.zero		1


	//----- nvinfo : EIATTR_SYSCALL_OFFSETS
	.align		4
        /*0040*/ 	.byte	0x04, 0x46
        /*0042*/ 	.short	(.L_4859 - .L_4858)


	//   ....[0]....
.L_4858:
        /*0044*/ 	.word	0x000026b0


	//   ....[1]....
        /*0048*/ 	.word	0x000036d0


	//   ....[2]....
        /*004c*/ 	.word	0x00004660


	//   ....[3]....
        /*0050*/ 	.word	0x00006eb0


	//   ....[4]....
        /*0054*/ 	.word	0x00007ec0


	//   ....[5]....
        /*0058*/ 	.word	0x00008ca0


	//   ....[6]....
        /*005c*/ 	.word	0x0000b5e0


	//   ....[7]....
        /*0060*/ 	.word	0x0000c5f0


	//   ....[8]....
        /*0064*/ 	.word	0x0000d3d0


	//   ....[9]....
        /*0068*/ 	.word	0x0000fd30


	//   ....[10]....
        /*006c*/ 	.word	0x00010d40


	//   ....[11]....
        /*0070*/ 	.word	0x00011af0


	//----- nvinfo : EIATTR_EXIT_INSTR_OFFSETS
	.align		4
.L_4859:
        /*0074*/ 	.byte	0x04, 0x1c
        /*0076*/ 	.short	(.L_4861 - .L_4860)


	//   ....[0]....
.L_4860:
        /*0078*/ 	.word	0x0000d690


	//   ....[1]....
        /*007c*/ 	.word	0x00010f70


	//   ....[2]....
        /*0080*/ 	.word	0x00010fb0


	//   ....[3]....
        /*0084*/ 	.word	0x00011050


	//   ....[4]....
        /*0088*/ 	.word	0x00011090


	//   ....[5]....
        /*008c*/ 	.word	0x000110d0


	//   ....[6]....
        /*0090*/ 	.word	0x00011160


	//   ....[7]....
        /*0094*/ 	.word	0x000111a0


	//   ....[8]....
        /*0098*/ 	.word	0x00011240


	//   ....[9]....
        /*009c*/ 	.word	0x00011290


	//   ....[10]....
        /*00a0*/ 	.word	0x000112e0


	//   ....[11]....
        /*00a4*/ 	.word	0x000113c0


	//   ....[12]....
        /*00a8*/ 	.word	0x00011530


	//   ....[13]....
        /*00ac*/ 	.word	0x000116a0


	//   ....[14]....
        /*00b0*/ 	.word	0x00011800


	//   ....[15]....
        /*00b4*/ 	.word	0x00011840


	//   ....[16]....
        /*00b8*/ 	.word	0x00011880


	//   ....[17]....
        /*00bc*/ 	.word	0x00011930


	//   ....[18]....
        /*00c0*/ 	.word	0x00011990


	//   ....[19]....
        /*00c4*/ 	.word	0x00011b00


	//   ....[20]....
        /*00c8*/ 	.word	0x00011c10


	//   ....[21]....
        /*00cc*/ 	.word	0x00011d50


	//   ....[22]....
        /*00d0*/ 	.word	0x00011d70


	//----- nvinfo : EIATTR_MAX_THREADS
	.align		4
.L_4861:
        /*00d4*/ 	.byte	0x04, 0x05
        /*00d6*/ 	.short	(.L_4863 - .L_4862)
.L_4862:
        /*00d8*/ 	.word	0x00000080
        /*00dc*/ 	.word	0x00000001
        /*00e0*/ 	.word	0x00000001


	//----- nvinfo : EIATTR_CRS_STACK_SIZE
	.align		4
.L_4863:
        /*00e4*/ 	.byte	0x04, 0x1e
        /*00e6*/ 	.short	(.L_4865 - .L_4864)
.L_4864:
        /*00e8*/ 	.word	0x00000000


	//----- nvinfo : EIATTR_CBANK_PARAM_SIZE
	.align		4
.L_4865:
        /*00ec*/ 	.byte	0x03, 0x19
        /*00ee*/ 	.short	0x0290


	//----- nvinfo : EIATTR_PARAM_CBANK
	.align		4
        /*00f0*/ 	.byte	0x04, 0x0a
        /*00f2*/ 	.short	(.L_4867 - .L_4866)
	.align		4
.L_4866:
        /*00f4*/ 	.word	index@(.nv.constant0._ZN2at6native18elementwise_kernelILi128ELi4EZNS0_15gpu_kernel_implINS0_13BinaryFunctorIN3c108BFloat16ES5_S5_ZZZNS0_19minimum_kernel_cudaERNS_18TensorIteratorBaseEENKUlvE0_clEvENKUlvE2_clEvEUlS5_S5_E_EEEEvS7_RKT_EUliE_EEviT1_)
        /*00f8*/ 	.short	0x0380
        /*00fa*/ 	.short	0x0290


	//----- nvinfo : EIATTR_SW_WAR
	.align		4
.L_4867:
        /*00fc*/ 	.byte	0x04, 0x36
        /*00fe*/ 	.short	(.L_4869 - .L_4868)
.L_4868:
        /*0100*/ 	.word	0x00000008
.L_4869:


//--------------------- .nv.info._ZN2at6native27unrolled_elementwise_kernelINS0_13BinaryFunctorIN3c108BFloat16ES4_S4_ZZZNS0_19minimum_kernel_cudaERNS_18TensorIteratorBaseEENKUlvE0_clEvENKUlvE2_clEvEUlS4_S4_E_EESt5arrayIPcLm3EELi4E23TrivialOffsetCalculatorILi2EjESE_ILi1EjENS0_6memory12LoadWithCastILi2EEENSH_13StoreWithCastILi1EEEEEviT_T0_T2_T3_T4_T5_ --------------------------
	.section	.nv.info._ZN2at6native27unrolled_elementwise_kernelINS0_13BinaryFunctorIN3c108BFloat16ES4_S4_ZZZNS0_19minimum_kernel_cudaERNS_18TensorIteratorBaseEENKUlvE0_clEvENKUlvE2_clEvEUlS4_S4_E_EESt5arrayIPcLm3EELi4E23TrivialOffsetCalculatorILi2EjESE_ILi1EjENS0_6memory12LoadWithCastILi2EEENSH_13StoreWithCastILi1EEEEEviT_T0_T2_T3_T4_T5_,"",@"SHT_CUDA_INFO"
	.sectionflags	@""
	.align	4


	//----- nvinfo : EIATTR_CUDA_API_VERSION
	.align		4
        /*0000*/ 	.byte	0x04, 0x37
        /*0002*/ 	.short	(.L_4871 - .L_4870)
.L_4870:
        /*0004*/ 	.word	0x00000082


	//----- nvinfo : EIATTR_KPARAM_INFO
	.align		4
.L_4871:
        /*0008*/ 	.byte	0x04, 0x17
        /*000a*/ 	.short	(.L_4873 - .L_4872)
.L_4872:
        /*000c*/ 	.word	0x00000000
        /*0010*/ 	.short	0x0006
        /*0012*/ 	.short	0x0030
        /*0014*/ 	.byte	0x00, 0xf0, 0x21, 0x00


	//----- nvinfo : EIATTR_KPARAM_INFO
	.align		4
.L_4873:
        /*0018*/ 	.byte	0x04, 0x17
        /*001a*/ 	.short	(.L_4875 - .L_4874)
.L_4874:
        /*001c*/ 	.word	0x00000000
        /*0020*/ 	.short	0x0005
        /*0022*/ 	.short	0x0024
        /*0024*/ 	.byte	0x00, 0xf0, 0x31, 0x00


	//----- nvinfo : EIATTR_KPARAM_INFO
	.align		4
.L_4875:
        /*0028*/ 	.byte	0x04, 0x17
        /*002a*/ 	.short	(.L_4877 - .L_4876)
.L_4876:
        /*002c*/ 	.word	0x00000000
        /*0030*/ 	.short	0x0004
        /*0032*/ 	.short	0x0021
        /*0034*/ 	.byte	0x00, 0xf0, 0x05, 0x00


	//----- nvinfo : EIATTR_KPARAM_INFO
	.align		4
.L_4877:
        /*0038*/ 	.byte	0x04, 0x17
        /*003a*/ 	.short	(.L_4879 - .L_4878)
.L_4878:
        /*003c*/ 	.word	0x00000000
        /*0040*/ 	.short	0x0003
        /*0042*/ 	.short	0x0020
        /*0044*/ 	.byte	0x00, 0xf0, 0x05, 0x00


	//----- nvinfo : EIATTR_KPARAM_INFO
	.align		4
.L_4879:
        /*0048*/ 	.byte	0x04, 0x17
        /*004a*/ 	.short	(.L_4881 - .L_4880)
.L_4880:
        /*004c*/ 	.word	0x00000000
        /*0050*/ 	.short	0x0002
        /*0052*/ 	.short	0x0008
        /*0054*/ 	.byte	0x00, 0xf0, 0x61, 0x00


	//----- nvinfo : EIATTR_KPARAM_INFO
	.align		4
.L_4881:
        /*0058*/ 	.byte	0x04, 0x17
        /*005a*/ 	.short	(.L_4883 - .L_4882)
.L_4882:
        /*005c*/ 	.word	0x00000000
        /*0060*/ 	.short	0x0001
        /*0062*/ 	.short	0x0004
        /*0064*/ 	.byte	0x00, 0xf0, 0x05, 0x00


	//----- nvinfo : EIATTR_KPARAM_INFO
	.align		4
.L_4883:
        /*0068*/ 	.byte	0x04, 0x17
        /*006a*/ 	.short	(.L_4885 - .L_4884)
.L_4884:
        /*006c*/ 	.word	0x00000000
        /*0070*/ 	.short	0x0000
        /*0072*/ 	.short	0x0000
        /*0074*/ 	.byte	0x00, 0xf0, 0x11, 0x00


	//----- nvinfo : EIATTR_SPARSE_MMA_MASK
	.align		4
.L_4885:
        /*0078*/ 	.byte	0x03, 0x50
        /*007a*/ 	.short	0x0000


	//----- nvinfo : EIATTR_MAXREG_COUNT
	.align		4
        /*007c*/ 	.byte	0x03, 0x1b
        /*007e*/ 	.short	0x00ff


	//----- nvinfo : EIATTR_EXTERNS
	.align		4
        /*0080*/ 	.byte	0x04, 0x0f
        /*0082*/ 	.short	(.L_4887 - .L_4886)


	//   ....[0]....
	.align		4
.L_4886:
        /*0084*/ 	.word	index@(__assertfail)


	//----- nvinfo : EIATTR_MERCURY_ISA_VERSION
	.align		4
.L_4887:
        /*0088*/ 	.byte	0x03, 0x5f
        /*008a*/ 	.short	0x0101


	//----- nvinfo : EIATTR_VRC_CTA_INIT_COUNT
	.align		4
        /*008c*/ 	.byte	0x02, 0x4a
	.zero		1
	.zero		1


	//----- nvinfo : EIATTR_SYSCALL_OFFSETS
	.align		4
        /*0090*/ 	.byte	0x04, 0x46
        /*0092*/ 	.short	(.L_4889 - .L_4888)


	//   ....[0]....
.L_4888:
        /*0094*/ 	.word	0x000010a0


	//   ....[1]....
        /*0098*/ 	.word	0x000021d0


	//   ....[2]....
        /*009c*/ 	.word	0x00003440


	//   ....[3]....
        /*00a0*/ 	.word	0x00004570


	//   ....[4]....
        /*00a4*/ 	.word	0x00005720


	//   ....[5]....
        /*00a8*/ 	.word	0x00006860


	//   ....[6]....
        /*00ac*/ 	.word	0x00007a10


	//   ....[7]....
        /*00b0*/ 	.word	0x00008a60


	//   ....[8]....
        /*00b4*/ 	.word	0x00009da0


	//   ....[9]....
        /*00b8*/ 	.word	0x0000ac80


	//   ....[10]....
        /*00bc*/ 	.word	0x0000bc00


	//   ....[11]....
        /*00c0*/ 	.word	0x0000cb80


	//----- nvinfo : EIATTR_EXIT_INSTR_OFFSETS
	.align		4
.L_4889:
        /*00c4*/ 	.byte	0x04, 0x1c
        /*00c6*/ 	.short	(.L_4891 - .L_4890)


	//   ....[0]....
.L_4890:
        /*00c8*/ 	.word	0x0000beb0


	//   ....[1]....
        /*00cc*/ 	.word	0x0000c000


	//   ....[2]....
        /*00d0*/ 	.word	0x0000c040


	//   ....[3]....
        /*00d4*/ 	.word	0x0000c0e0


	//   ....[4]....
        /*00d8*/ 	.word	0x0000c120


	//   ....[5]....
        /*00dc*/ 	.word	0x0000c160


	//   ....[6]....
        /*00e0*/ 	.word	0x0000c1f0


	//   ....[7]....
        /*00e4*/ 	.word	0x0000c230


	//   ....[8]....
        /*00e8*/ 	.word	0x0000c2d0


	//   ....[9]....
        /*00ec*/ 	.word	0x0000c320


	//   ....[10]....
        /*00f0*/ 	.word	0x0000c370


	//   ....[11]....
        /*00f4*/ 	.word	0x0000c450


	//   ....[12]....
        /*00f8*/ 	.word	0x0000c5c0


	//   ....[13]....
        /*00fc*/ 	.word	0x0000c730


	//   ....[14]....
        /*0100*/ 	.word	0x0000c890


	//   ....[15]....
        /*0104*/ 	.word	0x0000c8d0


	//   ....[16]....
        /*0108*/ 	.word	0x0000c910


	//   ....[17]....
        /*010c*/ 	.word	0x0000c9c0


	//   ....[18]....
        /*0110*/ 	.word	0x0000ca20


	//   ....[19]....
        /*0114*/ 	.word	0x0000cb90


	//   ....[20]....
        /*0118*/ 	.word	0x0000cca0


	//   ....[21]....
        /*011c*/ 	.word	0x0000cde0


	//   ....[22]....
        /*0120*/ 	.word	0x0000ce00


	//----- nvinfo : EIATTR_MAX_THREADS
	.align		4
.L_4891:
        /*0124*/ 	.byte	0x04, 0x05
        /*0126*/ 	.short	(.L_4893 - .L_4892)
.L_4892:
        /*0128*/ 	.word	0x00000080
        /*012c*/ 	.word	0x00000001
        /*0130*/ 	.word	0x00000001


	//----- nvinfo : EIATTR_CRS_STACK_SIZE
	.align		4
.L_4893:
        /*0134*/ 	.byte	0x04, 0x1e
        /*0136*/ 	.short	(.L_4895 - .L_4894)
.L_4894:
        /*0138*/ 	.word	0x00000000


	//----- nvinfo : EIATTR_CBANK_PARAM_SIZE
	.align		4
.L_4895:
        /*013c*/ 	.byte	0x03, 0x19
        /*013e*/ 	.short	0x0038


	//----- nvinfo : EIATTR_PARAM_CBANK
	.align		4
        /*0140*/ 	.byte	0x04, 0x0a
        /*0142*/ 	.short	(.L_4897 - .L_4896)
	.align		4
.L_4896:
        /*0144*/ 	.word	index@(.nv.constant0._ZN2at6native27unrolled_elementwise_kernelINS0_13BinaryFunctorIN3c108BFloat16ES4_S4_ZZZNS0_19minimum_kernel_cudaERNS_18TensorIteratorBaseEENKUlvE0_clEvENKUlvE2_clEvEUlS4_S4_E_EESt5arrayIPcLm3EELi4E23TrivialOffsetCalculatorILi2EjESE_ILi1EjENS0_6memory12LoadWithCastILi2EEENSH_13StoreWithCastILi1EEEEEviT_T0_T2_T3_T4_T5_)
        /*0148*/ 	.short	0x0380
        /*014a*/ 	.short	0x0038


	//----- nvinfo : EIATTR_SW_WAR
	.align		4
.L_4897:
        /*014c*/ 	.byte	0x04, 0x36
        /*014e*/ 	.short	(.L_4899 - .L_4898)
.L_4898:
        /*0150*/ 	.word	0x00000008
.L_4899:


//--------------------- .nv.info._ZN2at6native18elementwise_kernelILi128ELi4EZNS0_22gpu_kernel_impl_nocastINS0_13BinaryFunctorIN3c108BFloat16ES5_S5_ZZZNS0_19minimum_kernel_cudaERNS_18TensorIteratorBaseEENKUlvE0_clEvENKUlvE2_clEvEUlS5_S5_E_EEEEvS7_RKT_EUliE_EEviT1_ --------------------------
	.section	.nv.info._ZN2at6native18elementwise_kernelILi128ELi4EZNS0_22gpu_kernel_impl_nocastINS0_13BinaryFunctorIN3c108BFloat16ES5_S5_ZZZNS0_19minimum_kernel_cudaERNS_18TensorIteratorBaseEENKUlvE0_clEvENKUlvE2_clEvEUlS5_S5_E_EEEEvS7_RKT_EUliE_EEviT1_,"",@"SHT_CUDA_INFO"
	.sectionflags	@""
	.align	4


	//----- nvinfo : EIATTR_CUDA_API_VERSION
	.align		4
        /*0000*/ 	.byte	0x04, 0x37
        /*0002*/ 	.short	(.L_4901 - .L_4900)
.L_4900:
        /*0004*/ 	.word	0x00000082


	//----- nvinfo : EIATTR_KPARAM_INFO
	.align		4
.L_4901:
        /*0008*/ 	.byte	0x04, 0x17
        /*000a*/ 	.short	(.L_4903 - .L_4902)
.L_4902:
        /*000c*/ 	.word	0x00000000
        /*0010*/ 	.short	0x0001
        /*0012*/ 	.short	0x0008
        /*0014*/ 	.byte	0x00, 0xf0, 0x21, 0x0a


	//----- nvinfo : EIATTR_KPARAM_INFO
	.align		4
.L_4903:
        /*0018*/ 	.byte	0x04, 0x17
        /*001a*/ 	.short	(.L_4905 - .L_4904)
.L_4904:
        /*001c*/ 	.word	0x00000000
        /*0020*/ 	.short	0x0000
        /*0022*/ 	.short	0x0000
        /*0024*/ 	.byte	0x00, 0xf0, 0x11, 0x00


	//----- nvinfo : EIATTR_SPARSE_MMA_MASK
	.align		4
.L_4905:
        /*0028*/ 	.byte	0x03, 0x50
        /*002a*/ 	.short	0x0000


	//----- nvinfo : EIATTR_MAXREG_COUNT
	.align		4
        /*002c*/ 	.byte	0x03, 0x1b
        /*002e*/ 	.short	0x0080


	//----- nvinfo : EIATTR_MERCURY_ISA_VERSION
	.align		4
        /*0030*/ 	.byte	0x03, 0x5f
        /*0032*/ 	.short	0x0101


	//----- nvinfo : EIATTR_VRC_CTA_INIT_COUNT
	.align		4
        /*0034*/ 	.byte	0x02, 0x4a
	.zero		1
	.zero		1


	//----- nvinfo : EIATTR_EXIT_INSTR_OFFSETS
	.align		4
        /*0038*/ 	.byte	0x04, 0x1c
        /*003a*/ 	.short	(.L_4907 - .L_4906)


	//   ....[0]....
.L_4906:
        /*003c*/ 	.word	0x00000450


	//   ....[1]....
        /*0040*/ 	.word	0x00000540


	//   ....[2]....
        /*0044*/ 	.word	0x00004bd0


	//   ....[3]....
        /*0048*/ 	.word	0x000062f0


	//----- nvinfo : EIATTR_MAX_THREADS
	.align		4
.L_4907:
        /*004c*/ 	.byte	0x04, 0x05
        /*004e*/ 	.short	(.L_4909 - .L_4908)
.L_4908:
        /*0050*/ 	.word	0x00000080
        /*0054*/ 	.word	0x00000001
        /*0058*/ 	.word	0x00000001


	//----- nvinfo : EIATTR_CRS_STACK_SIZE
	.align		4
.L_4909:
        /*005c*/ 	.byte	0x04, 0x1e
        /*005e*/ 	.short	(.L_4911 - .L_4910)
.L_4910:
        /*0060*/ 	.word	0x00000000


	//----- nvinfo : EIATTR_CBANK_PARAM_SIZE
	.align		4
.L_4911:
        /*0064*/ 	.byte	0x03, 0x19
        /*0066*/ 	.short	0x0290


	//----- nvinfo : EIATTR_PARAM_CBANK
	.align		4
        /*0068*/ 	.byte	0x04, 0x0a
        /*006a*/ 	.short	(.L_4913 - .L_4912)
	.align		4
.L_4912:
        /*006c*/ 	.word	index@(.nv.constant0._ZN2at6native18elementwise_kernelILi128ELi4EZNS0_22gpu_kernel_impl_nocastINS0_13BinaryFunctorIN3c108BFloat16ES5_S5_ZZZNS0_19minimum_kernel_cudaERNS_18TensorIteratorBaseEENKUlvE0_clEvENKUlvE2_clEvEUlS5_S5_E_EEEEvS7_RKT_EUliE_EEviT1_)
        /*0070*/ 	.short	0x0380
        /*0072*/ 	.short	0x0290


	//----- nvinfo : EIATTR_SW_WAR
	.align		4
.L_4913:
        /*0074*/ 	.byte	0x04, 0x36
        /*0076*/ 	.short	(.L_4915 - .L_4914)
.L_4914:
        /*0078*/ 	.word	0x00000008
.L_4915:


//--------------------- .nv.info._ZN2at6native27unrolled_elementwise_kernelINS0_13BinaryFunctorIN3c108BFloat16ES4_S4_ZZZNS0_19minimum_kernel_cudaERNS_18TensorIteratorBaseEENKUlvE0_clEvENKUlvE2_clEvEUlS4_S4_E_EESt5arrayIPcLm3EELi4E23TrivialOffsetCalculatorILi2EjESE_ILi1EjENS0_6memory15LoadWithoutCastENSH_16StoreWithoutCastEEEviT_T0_T2_T3_T4_T5_ --------------------------
	.section	.nv.info._ZN2at6native27unrolled_elementwise_kernelINS0_13BinaryFunctorIN3c108BFloat16ES4_S4_ZZZNS0_19minimum_kernel_cudaERNS_18TensorIteratorBaseEENKUlvE0_clEvENKUlvE2_clEvEUlS4_S4_E_EESt5arrayIPcLm3EELi4E23TrivialOffsetCalculatorILi2EjESE_ILi1EjENS0_6memory15LoadWithoutCastENSH_16StoreWithoutCastEEEviT_T0_T2_T3_T4_T5_,"",@"SHT_CUDA_INFO"
	.sectionflags	@""
	.align	4


	//----- nvinfo : EIATTR_CUDA_API_VERSION
	.align		4
        /*0000*/ 	.byte	0x04, 0x37
        /*0002*/ 	.short	(.L_4917 - .L_4916)
.L_4916:
        /*0004*/ 	.word	0x00000082


	//----- nvinfo : EIATTR_KPARAM_INFO
	.align		4
.L_4917:
        /*0008*/ 	.byte	0x04, 0x17
        /*000a*/ 	.short	(.L_4919 - .L_4918)
.L_4918:
        /*000c*/ 	.word	0x00000000
        /*0010*/ 	.short	0x0006
        /*0012*/ 	.short	0x0023
        /*0014*/ 	.byte	0x00, 0xf0, 0x05, 0x00


	//----- nvinfo : EIATTR_KPARAM_INFO
	.align		4
.L_4919:
        /*0018*/ 	.byte	0x04, 0x17
        /*001a*/ 	.short	(.L_4921 - .L_4920)
.L_4920:
        /*001c*/ 	.word	0x00000000
        /*0020*/ 	.short	0x0005
        /*0022*/ 	.short	0x0022
        /*0024*/ 	.byte	0x00, 0xf0, 0x05, 0x00


	//----- nvinfo : EIATTR_KPARAM_INFO
	.align		4
.L_4921:
        /*0028*/ 	.byte	0x04, 0x17
        /*002a*/ 	.short	(.L_4923 - .L_4922)
.L_4922:
        /*002c*/ 	.word	0x00000000
        /*0030*/ 	.short	0x0004
        /*0032*/ 	.short	0x0021
        /*0034*/ 	.byte	0x00, 0xf0, 0x05, 0x00


	//----- nvinfo : EIATTR_KPARAM_INFO
	.align		4
.L_4923:
        /*0038*/ 	.byte	0x04, 0x17
        /*003a*/ 	.short	(.L_4925 - .L_4924)
.L_4924:
        /*003c*/ 	.word	0x00000000
        /*0040*/ 	.short	0x0003
        /*0042*/ 	.short	0x0020
        /*0044*/ 	.byte	0x00, 0xf0, 0x05, 0x00


	//----- nvinfo : EIATTR_KPARAM_INFO
	.align		4
.L_4925:
        /*0048*/ 	.byte	0x04, 0x17
        /*004a*/ 	.short	(.L_4927 - .L_4926)
.L_4926:
        /*004c*/ 	.word	0x00000000
        /*0050*/ 	.short	0x0002
        /*0052*/ 	.short	0x0008
        /*0054*/ 	.byte	0x00, 0xf0, 0x61, 0x00


	//----- nvinfo : EIATTR_KPARAM_INFO
	.align		4
.L_4927:
        /*0058*/ 	.byte	0x04, 0x17
        /*005a*/ 	.short	(.L_4929 - .L_4928)
.L_4928:
        /*005c*/ 	.word	0x00000000
        /*0060*/ 	.short	0x0001
        /*0062*/ 	.short	0x0004
        /*0064*/ 	.byte	0x00, 0xf0, 0x05, 0x00


	//----- nvinfo : EIATTR_KPARAM_INFO
	.align		4
.L_4929:
        /*0068*/ 	.byte	0x04, 0x17
        /*006a*/ 	.short	(.L_4931 - .L_4930)
.L_4930:
        /*006c*/ 	.word	0x00000000
        /*0070*/ 	.short	0x0000
        /*0072*/ 	.short	0x0000
        /*0074*/ 	.byte	0x00, 0xf0, 0x11, 0x00


	//----- nvinfo : EIATTR_SPARSE_MMA_MASK
	.align		4
.L_4931:
        /*0078*/ 	.byte	0x03, 0x50
        /*007a*/ 	.short	0x0000


	//----- nvinfo : EIATTR_MAXREG_COUNT
	.align		4
        /*007c*/ 	.byte	0x03, 0x1b
        /*007e*/ 	.short	0x00ff


	//----- nvinfo : EIATTR_MERCURY_ISA_VERSION
	.align		4
        /*0080*/ 	.byte	0x03, 0x5f
        /*0082*/ 	.short	0x0101


	//----- nvinfo : EIATTR_VRC_CTA_INIT_COUNT
	.align		4
        /*0084*/ 	.byte	0x02, 0x4a
	.zero		1
	.zero		1


	//----- nvinfo : EIATTR_EXIT_INSTR_OFFSETS
	.align		4
        /*0088*/ 	.byte	0x04, 0x1c
        /*008a*/ 	.short	(.L_4933 - .L_4932)


	//   ....[0]....
.L_4932:
        /*008c*/ 	.word	0x000007d0


	//   ....[1]....
        /*0090*/ 	.word	0x00000820


	//----- nvinfo : EIATTR_MAX_THREADS
	.align		4
.L_4933:
        /*0094*/ 	.byte	0x04, 0x05
        /*0096*/ 	.short	(.L_4935 - .L_4934)
.L_4934:
        /*0098*/ 	.word	0x00000080
        /*009c*/ 	.word	0x00000001
        /*00a0*/ 	.word	0x00000001


	//----- nvinfo : EIATTR_CRS_STACK_SIZE
	.align		4
.L_4935:
        /*00a4*/ 	.byte	0x04, 0x1e
        /*00a6*/ 	.short	(.L_4937 - .L_4936)
.L_4936:
        /*00a8*/ 	.word	0x00000000


	//----- nvinfo : EIATTR_CBANK_PARAM_SIZE
	.align		4
.L_4937:
        /*00ac*/ 	.byte	0x03, 0x19
        /*00ae*/ 	.short	0x0024


	//----- nvinfo : EIATTR_PARAM_CBANK
	.align		4
        /*00b0*/ 	.byte	0x04, 0x0a
        /*00b2*/ 	.short	(.L_4939 - .L_4938)
	.align		4
.L_4938:
        /*00b4*/ 	.word	index@(.nv.constant0._ZN2at6native27unrolled_elementwise_kernelINS0_13BinaryFunctorIN3c108BFloat16ES4_S4_ZZZNS0_19minimum_kernel_cudaERNS_18TensorIteratorBaseEENKUlvE0_clEvENKUlvE2_clEvEUlS4_S4_E_EESt5arrayIPcLm3EELi4E23TrivialOffsetCalculatorILi2EjESE_ILi1EjENS0_6memory15LoadWithoutCastENSH_16StoreWithoutCastEEEviT_T0_T2_T3_T4_T5_)
        /*00b8*/ 	.short	0x0380
        /*00ba*/ 	.short	0x0024


	//----- nvinfo : EIATTR_SW_WAR
	.align		4
.L_4939:
        /*00bc*/ 	.byte	0x04, 0x36
        /*00be*/ 	.short	(.L_4941 - .L_4940)
.L_4940:
        /*00c0*/ 	.word	0x00000008
.L_4941:


//--------------------- .nv.info._ZN2at6native29vectorized_elementwise_kernelILi2ENS0_13BinaryFunctorIN3c108BFloat16ES4_S4_ZZZNS0_19minimum_kernel_cudaERNS_18TensorIteratorBaseEENKUlvE0_clEvENKUlvE2_clEvEUlS4_S4_E_EESt5arrayIPcLm3EEEEviT0_T1_ --------------------------
	.section	.nv.info._ZN2at6native29vectorized_elementwise_kernelILi2ENS0_13BinaryFunctorIN3c108BFloat16ES4_S4_ZZZNS0_19minimum_kernel_cudaERNS_18TensorIteratorBaseEENKUlvE0_clEvENKUlvE2_clEvEUlS4_S4_E_EESt5arrayIPcLm3EEEEviT0_T1_,"",@"SHT_CUDA_INFO"
	.sectionflags	@""
	.align	4


	//----- nvinfo : EIATTR_CUDA_API_VERSION
	.align		4
        /*0000*/ 	.byte	0x04, 0x37
        /*0002*/ 	.short	(.L_4943 - .L_4942)
.L_4942:
        /*0004*/ 	.word	0x00000082


	//----- nvinfo : EIATTR_KPARAM_INFO
	.align		4
.L_4943:
        /*0008*/ 	.byte	0x04, 0x17
        /*000a*/ 	.short	(.L_4945 - .L_4944)
.L_4944:
        /*000c*/ 	.word	0x00000000
        /*0010*/ 	.short	0x0002
        /*0012*/ 	.short	0x0008
        /*0014*/ 	.byte	0x00, 0xf0, 0x61, 0x00


	//----- nvinfo : EIATTR_KPARAM_INFO
	.align		4
.L_4945:
        /*0018*/ 	.byte	0x04, 0x17
        /*001a*/ 	.short	(.L_4947 - .L_4946)
.L_4946:
        /*001c*/ 	.word	0x00000000
        /*0020*/ 	.short	0x0001
        /*0022*/ 	.short	0x0004
        /*0024*/ 	.byte	0x00, 0xf0, 0x05, 0x00


	//----- nvinfo : EIATTR_KPARAM_INFO
	.align		4
.L_4947:
        /*0028*/ 	.byte	0x04, 0x17
        /*002a*/ 	.short	(.L_4949 - .L_4948)
.L_4948:
        /*002c*/ 	.word	0x00000000
        /*0030*/ 	.short	0x0000
        /*0032*/ 	.short	0x0000
        /*0034*/ 	.byte	0x00, 0xf0, 0x11, 0x00


	//----- nvinfo : EIATTR_SPARSE_MMA_MASK
	.align		4
.L_4949:
        /*0038*/ 	.byte	0x03, 0x50
        /*003a*/ 	.short	0x0000


	//----- nvinfo : EIATTR_MAXREG_COUNT
	.align		4
        /*003c*/ 	.byte	0x03, 0x1b
        /*003e*/ 	.short	0x00ff


	//----- nvinfo : EIATTR_MERCURY_ISA_VERSION
	.align		4
        /*0040*/ 	.byte	0x03, 0x5f
        /*0042*/ 	.short	0x0101


	//----- nvinfo : EIATTR_VRC_CTA_INIT_COUNT
	.align		4
        /*0044*/ 	.byte	0x02, 0x4a
	.zero		1
	.zero		1


	//----- nvinfo : EIATTR_EXIT_INSTR_OFFSETS
	.align		4
        /*0048*/ 	.byte	0x04, 0x1c
        /*004a*/ 	.short	(.L_4951 - .L_4950)


	//   ....[0]....
.L_4950:
        /*004c*/ 	.word	0x00001050


	//   ....[1]....
        /*0050*/ 	.word	0x000010a0


	//   ....[2]....
        /*0054*/ 	.word	0x00001880


	//----- nvinfo : EIATTR_MAX_THREADS
	.align		4
.L_4951:
        /*0058*/ 	.byte	0x04, 0x05
        /*005a*/ 	.short	(.L_4953 - .L_4952)
.L_4952:
        /*005c*/ 	.word	0x00000080
        /*0060*/ 	.word	0x00000001
        /*0064*/ 	.word	0x00000001


	//----- nvinfo : EIATTR_CRS_STACK_SIZE
	.align		4
.L_4953:
        /*0068*/ 	.byte	0x04, 0x1e
        /*006a*/ 	.short	(.L_4955 - .L_4954)
.L_4954:
        /*006c*/ 	.word	0x00000000


	//----- nvinfo : EIATTR_CBANK_PARAM_SIZE
	.align		4
.L_4955:
        /*0070*/ 	.byte	0x03, 0x19
        /*0072*/ 	.short	0x0020


	//----- nvinfo : EIATTR_PARAM_CBANK
	.align		4
        /*0074*/ 	.byte	0x04, 0x0a
        /*0076*/ 	.short	(.L_4957 - .L_4956)
	.align		4
.L_4956:
        /*0078*/ 	.word	index@(.nv.constant0._ZN2at6native29vectorized_elementwise_kernelILi2ENS0_13BinaryFunctorIN3c108BFloat16ES4_S4_ZZZNS0_19minimum_kernel_cudaERNS_18TensorIteratorBaseEENKUlvE0_clEvENKUlvE2_clEvEUlS4_S4_E_EESt5arrayIPcLm3EEEEviT0_T1_)
        /*007c*/ 	.short	0x0380
        /*007e*/ 	.short	0x0020


	//----- nvinfo : EIATTR_SW_WAR
	.align		4
.L_4957:
        /*0080*/ 	.byte	0x04, 0x36
        /*0082*/ 	.short	(.L_4959 - .L_4958)
.L_4958:
        /*0084*/ 	.word	0x00000008
.L_4959:


//--------------------- .nv.info._ZN2at6native29vectorized_elementwise_kernelILi4ENS0_13BinaryFunctorIN3c108BFloat16ES4_S4_ZZZNS0_19minimum_kernel_cudaERNS_18TensorIteratorBaseEENKUlvE0_clEvENKUlvE2_clEvEUlS4_S4_E_EESt5arrayIPcLm3EEEEviT0_T1_ --------------------------
	.section	.nv.info._ZN2at6native29vectorized_elementwise_kernelILi4ENS0_13BinaryFunctorIN3c108BFloat16ES4_S4_ZZZNS0_19minimum_kernel_cudaERNS_18TensorIteratorBaseEENKUlvE0_clEvENKUlvE2_clEvEUlS4_S4_E_EESt5arrayIPcLm3EEEEviT0_T1_,"",@"SHT_CUDA_INFO"
	.sectionflags	@""
	.align	4


	//----- nvinfo : EIATTR_CUDA_API_VERSION
	.align		4
        /*0000*/ 	.byte	0x04, 0x37
        /*0002*/ 	.short	(.L_4961 - .L_4960)
.L_4960:
        /*0004*/ 	.word	0x00000082


	//----- nvinfo : EIATTR_KPARAM_INFO
	.align		4
.L_4961:
        /*0008*/ 	.byte	0x04, 0x17
        /*000a*/ 	.short	(.L_4963 - .L_4962)
.L_4962:
        /*000c*/ 	.word	0x00000000
        /*0010*/ 	.short	0x0002
        /*0012*/ 	.short	0x0008
        /*0014*/ 	.byte	0x00, 0xf0, 0x61, 0x00


	//----- nvinfo : EIATTR_KPARAM_INFO
	.align		4
.L_4963:
        /*0018*/ 	.byte	0x04, 0x17
        /*001a*/ 	.short	(.L_4965 - .L_4964)
.L_4964:
        /*001c*/ 	.word	0x00000000
        /*0020*/ 	.short	0x0001
        /*0022*/ 	.short	0x0004
        /*0024*/ 	.byte	0x00, 0xf0, 0x05, 0x00


	//----- nvinfo : EIATTR_KPARAM_INFO
	.align		4
.L_4965:
        /*0028*/ 	.byte	0x04, 0x17
        /*002a*/ 	.short	(.L_4967 - .L_4966)
.L_4966:
        /*002c*/ 	.word	0x00000000
        /*0030*/ 	.short	0x0000
        /*0032*/ 	.short	0x0000
        /*0034*/ 	.byte	0x00, 0xf0, 0x11, 0x00


	//----- nvinfo : EIATTR_SPARSE_MMA_MASK
	.align		4
.L_4967:
        /*0038*/ 	.byte	0x03, 0x50
        /*003a*/ 	.short	0x0000


	//----- nvinfo : EIATTR_MAXREG_COUNT
	.align		4
        /*003c*/ 	.byte	0x03, 0x1b
        /*003e*/ 	.short	0x00ff


	//----- nvinfo : EIATTR_MERCURY_ISA_VERSION
	.align		4
        /*0040*/ 	.byte	0x03, 0x5f
        /*0042*/ 	.short	0x0101


	//----- nvinfo : EIATTR_VRC_CTA_INIT_COUNT
	.align		4
        /*0044*/ 	.byte	0x02, 0x4a
	.zero		1
	.zero		1


	//----- nvinfo : EIATTR_EXIT_INSTR_OFFSETS
	.align		4
        /*0048*/ 	.byte	0x04, 0x1c
        /*004a*/ 	.short	(.L_4969 - .L_4968)


	//   ....[0]....
.L_4968:
        /*004c*/ 	.word	0x00001050


	//   ....[1]....
        /*0050*/ 	.word	0x000010a0


	//   ....[2]....
        /*0054*/ 	.word	0x00001800


	//----- nvinfo : EIATTR_MAX_THREADS
	.align		4
.L_4969:
        /*0058*/ 	.byte	0x04, 0x05
        /*005a*/ 	.short	(.L_4971 - .L_4970)
.L_4970:
        /*005c*/ 	.word	0x00000080
        /*0060*/ 	.word	0x00000001
        /*0064*/ 	.word	0x00000001


	//----- nvinfo : EIATTR_CRS_STACK_SIZE
	.align		4
.L_4971:
        /*0068*/ 	.byte	0x04, 0x1e
        /*006a*/ 	.short	(.L_4973 - .L_4972)
.L_4972:
        /*006c*/ 	.word	0x00000000


	//----- nvinfo : EIATTR_CBANK_PARAM_SIZE
	.align		4
.L_4973:
        /*0070*/ 	.byte	0x03, 0x19
        /*0072*/ 	.short	0x0020


	//----- nvinfo : EIATTR_PARAM_CBANK
	.align		4
        /*0074*/ 	.byte	0x04, 0x0a
        /*0076*/ 	.short	(.L_4975 - .L_4974)
	.align		4
.L_4974:
        /*0078*/ 	.word	index@(.nv.constant0._ZN2at6native29vectorized_elementwise_kernelILi4ENS0_13BinaryFunctorIN3c108BFloat16ES4_S4_ZZZNS0_19minimum_kernel_cudaERNS_18TensorIteratorBaseEENKUlvE0_clEvENKUlvE2_clEvEUlS4_S4_E_EESt5arrayIPcLm3EEEEviT0_T1_)
        /*007c*/ 	.short	0x0380
        /*007e*/ 	.short	0x0020


	//----- nvinfo : EIATTR_SW_WAR
	.align		4
.L_4975:
        /*0080*/ 	.byte	0x04, 0x36
        /*0082*/ 	.short	(.L_4977 - .L_4976)
.L_4976:
        /*0084*/ 	.word	0x00000008
.L_4977:


//--------------------- .nv.info._ZN2at6native29vectorized_elementwise_kernelILi8ENS0_13BinaryFunctorIN3c108BFloat16ES4_S4_ZZZNS0_19minimum_kernel_cudaERNS_18TensorIteratorBaseEENKUlvE0_clEvENKUlvE2_clEvEUlS4_S4_E_EESt5arrayIPcLm3EEEEviT0_T1_ --------------------------
	.section	.nv.info._ZN2at6native29vectorized_elementwise_kernelILi8ENS0_13BinaryFunctorIN3c108BFloat16ES4_S4_ZZZNS0_19minimum_kernel_cudaERNS_18TensorIteratorBaseEENKUlvE0_clEvENKUlvE2_clEvEUlS4_S4_E_EESt5arrayIPcLm3EEEEviT0_T1_,"",@"SHT_CUDA_INFO"
	.sectionflags	@""
	.align	4


	//----- nvinfo : EIATTR_CUDA_API_VERSION
	.align		4
        /*0000*/ 	.byte	0x04, 0x37
        /*0002*/ 	.short	(.L_4979 - .L_4978)
.L_4978:
        /*0004*/ 	.word	0x00000082


	//----- nvinfo : EIATTR_KPARAM_INFO
	.align		4
.L_4979:
        /*0008*/ 	.byte	0x04, 0x17
        /*000a*/ 	.short	(.L_4981 - .L_4980)
.L_4980:
        /*000c*/ 	.word	0x00000000
        /*0010*/ 	.short	0x0002
        /*0012*/ 	.short	0x0008
        /*0014*/ 	.byte	0x00, 0xf0, 0x61, 0x00


	//----- nvinfo : EIATTR_KPARAM_INFO
	.align		4
.L_4981:
        /*0018*/ 	.byte	0x04, 0x17
        /*001a*/ 	.short	(.L_4983 - .L_4982)
.L_4982:
        /*001c*/ 	.word	0x00000000
        /*0020*/ 	.short	0x0001
        /*0022*/ 	.short	0x0004
        /*0024*/ 	.byte	0x00, 0xf0, 0x05, 0x00


	//----- nvinfo : EIATTR_KPARAM_INFO
	.align		4
.L_4983:
        /*0028*/ 	.byte	0x04, 0x17
        /*002a*/ 	.short	(.L_4985 - .L_4984)
.L_4984:
        /*002c*/ 	.word	0x00000000
        /*0030*/ 	.short	0x0000
        /*0032*/ 	.short	0x0000
        /*0034*/ 	.byte	0x00, 0xf0, 0x11, 0x00


	//----- nvinfo : EIATTR_SPARSE_MMA_MASK
	.align		4
.L_4985:
        /*0038*/ 	.byte	0x03, 0x50
        /*003a*/ 	.short	0x0000


	//----- nvinfo : EIATTR_MAXREG_COUNT
	.align		4
        /*003c*/ 	.byte	0x03, 0x1b
        /*003e*/ 	.short	0x00ff


	//----- nvinfo : EIATTR_MERCURY_ISA_VERSION
	.align		4
        /*0040*/ 	.byte	0x03, 0x5f
        /*0042*/ 	.short	0x0101


	//----- nvinfo : EIATTR_VRC_CTA_INIT_COUNT
	.align		4
        /*0044*/ 	.byte	0x02, 0x4a
	.zero		1
	.zero		1


	//----- nvinfo : EIATTR_EXIT_INSTR_OFFSETS
	.align		4
        /*0048*/ 	.byte	0x04, 0x1c
        /*004a*/ 	.short	(.L_4987 - .L_4986)


	//   ....[0]....
.L_4986:
        /*004c*/ 	.word	0x00000010


	//----- nvinfo : EIATTR_MAX_THREADS
	.align		4
.L_4987:
        /*0050*/ 	.byte	0x04, 0x05
        /*0052*/ 	.short	(.L_4989 - .L_4988)
.L_4988:
        /*0054*/ 	.word	0x00000080
        /*0058*/ 	.word	0x00000001
        /*005c*/ 	.word	0x00000001


	//----- nvinfo : EIATTR_CBANK_PARAM_SIZE
	.align		4
.L_4989:
        /*0060*/ 	.byte	0x03, 0x19
        /*0062*/ 	.short	0x0020


	//----- nvinfo : EIATTR_PARAM_CBANK
	.align		4
        /*0064*/ 	.byte	0x04, 0x0a
        /*0066*/ 	.short	(.L_4991 - .L_4990)
	.align		4
.L_4990:
        /*0068*/ 	.word	index@(.nv.constant0._ZN2at6native29vectorized_elementwise_kernelILi8ENS0_13BinaryFunctorIN3c108BFloat16ES4_S4_ZZZNS0_19minimum_kernel_cudaERNS_18TensorIteratorBaseEENKUlvE0_clEvENKUlvE2_clEvEUlS4_S4_E_EESt5arrayIPcLm3EEEEviT0_T1_)
        /*006c*/ 	.short	0x0380
        /*006e*/ 	.short	0x0020


	//----- nvinfo : EIATTR_SW_WAR
	.align		4
.L_4991:
        /*0070*/ 	.byte	0x04, 0x36
        /*0072*/ 	.short	(.L_4993 - .L_4992)
.L_4992:
        /*0074*/ 	.word	0x00000008
.L_4993:


//--------------------- .nv.info._ZN2at6native18elementwise_kernelILi128ELi4EZNS0_15gpu_kernel_implINS0_13AUnaryFunctorIN3c104HalfES5_S5_ZZZNS0_19minimum_kernel_cudaERNS_18TensorIteratorBaseEENKUlvE0_clEvENKUlvE1_clEvEUlS5_S5_E_EEEEvS7_RKT_EUliE_EEviT1_ --------------------------
	.section	.nv.info._ZN2at6native18elementwise_kernelILi128ELi4EZNS0_15gpu_kernel_implINS0_13AUnaryFunctorIN3c104HalfES5_S5_ZZZNS0_19minimum_kernel_cudaERNS_18TensorIteratorBaseEENKUlvE0_clEvENKUlvE1_clEvEUlS5_S5_E_EEEEvS7_RKT_EUliE_EEviT1_,"",@"SHT_CUDA_INFO"
	.sectionflags	@""
	.align	4


	//----- nvinfo : EIATTR_CUDA_API_VERSION
	.align		4
        /*0000*/ 	.byte	0x04, 0x37
        /*0002*/ 	.short	(.L_4995 - .L_4994)
.L_4994:
        /*0004*/ 	.word	0x00000082


	//----- nvinfo : EIATTR_KPARAM_INFO
	.align		4
.L_4995:
        /*0008*/ 	.byte	0x04, 0x17
        /*000a*/ 	.short	(.L_4997 - .L_4996)
.L_4996:
        /*000c*/ 	.word	0x00000000
        /*0010*/ 	.short	0x0001
        /*0012*/ 	.short	0x0008
        /*0014*/ 	.byte	0x00, 0xf0, 0x61, 0x08


	//----- nvinfo : EIATTR_KPARAM_INFO
	.align		4
.L_4997:
        /*0018*/ 	.byte	0x04, 0x17
        /*001a*/ 	.short	(.L_4999 - .L_4998)
.L_4998:
        /*001c*/ 	.word	0x00000000
        /*0020*/ 	.short	0x0000
        /*0022*/ 	.short	0x0000
        /*0024*/ 	.byte	0x00, 0xf0, 0x11, 0x00


	//----- nvinfo : EIATTR_SPARSE_MMA_MASK
	.align		4
.L_4999:
        /*0028*/ 	.byte	0x03, 0x50
        /*002a*/ 	.short	0x0000


	//----- nvinfo : EIATTR_MAXREG_COUNT
	.align		4
        /*002c*/ 	.byte	0x03, 0x1b
        /*002e*/ 	.short	0x0080


	//----- nvinfo : EIATTR_EXTERNS
	.align		4
        /*0030*/ 	.byte	0x04, 0x0f
        /*0032*/ 	.short	(.L_5001 - .L_5000)


	//   ....[0]....
	.align		4
.L_5000:
        /*0034*/ 	.word	index@(__assertfail)


	//----- nvinfo : EIATTR_MERCURY_ISA_VERSION
	.align		4
.L_5001:
        /*0038*/ 	.byte	0x03, 0x5f
        /*003a*/ 	.short	0x0101


	//----- nvinfo : EIATTR_VRC_CTA_INIT_COUNT
	.align		4
        /*003c*/ 	.byte	0x02, 0x4a
	.zero		1
	.zero		1


	//----- nvinfo : EIATTR_SYSCALL_OFFSETS
	.align		4
        /*0040*/ 	.byte	0x04, 0x46
        /*0042*/ 	.short	(.L_5003 - .L_5002)


	//   ....[0]....
.L_5002:
        /*0044*/ 	.word	0x00002290


	//   ....[1]....
        /*0048*/ 	.word	0x00003210


	//   ....[2]....
        /*004c*/ 	.word	0x00005620


	//   ....[3]....
        /*0050*/ 	.word	0x000063d0


	//   ....[4]....
        /*0054*/ 	.word	0x000088f0


	//   ....[5]....
        /*0058*/ 	.word	0x000096a0


	//   ....[6]....
        /*005c*/ 	.word	0x0000bbd0


	//   ....[7]....
        /*0060*/ 	.word	0x0000c950


	//----- nvinfo : EIATTR_EXIT_INSTR_OFFSETS
	.align		4
.L_5003:
        /*0064*/ 	.byte	0x04, 0x1c
        /*0066*/ 	.short	(.L_5005 - .L_5004)


	//   ....[0]....
.L_5004:
        /*0068*/ 	.word	0x00009980


	//   ....[1]....
        /*006c*/ 	.word	0x0000bdf0


	//   ....[2]....
        /*0070*/ 	.word	0x0000be30


	//   ....[3]....
        /*0074*/ 	.word	0x0000bed0


	//   ....[4]....
        /*0078*/ 	.word	0x0000bf10


	//   ....[5]....
        /*007c*/ 	.word	0x0000bf50


	//   ....[6]....
        /*0080*/ 	.word	0x0000bfe0


	//   ....[7]....
        /*0084*/ 	.word	0x0000c000


	//   ....[8]....
        /*0088*/ 	.word	0x0000c0a0


	//   ....[9]....
        /*008c*/ 	.word	0x0000c0f0


	//   ....[10]....
        /*0090*/ 	.word	0x0000c140


	//   ....[11]....
        /*0094*/ 	.word	0x0000c220


	//   ....[12]....
        /*0098*/ 	.word	0x0000c390


	//   ....[13]....
        /*009c*/ 	.word	0x0000c500


	//   ....[14]....
        /*00a0*/ 	.word	0x0000c660


	//   ....[15]....
        /*00a4*/ 	.word	0x0000c6a0


	//   ....[16]....
        /*00a8*/ 	.word	0x0000c6e0


	//   ....[17]....
        /*00ac*/ 	.word	0x0000c790


	//   ....[18]....
        /*00b0*/ 	.word	0x0000c7f0


	//   ....[19]....
        /*00b4*/ 	.word	0x0000c960


	//   ....[20]....
        /*00b8*/ 	.word	0x0000ca70


	//   ....[21]....
        /*00bc*/ 	.word	0x0000cbb0


	//   ....[22]....
        /*00c0*/ 	.word	0x0000cbf0


	//----- nvinfo : EIATTR_MAX_THREADS
	.align		4
.L_5005:
        /*00c4*/ 	.byte	0x04, 0x05
        /*00c6*/ 	.short	(.L_5007 - .L_5006)
.L_5006:
        /*00c8*/ 	.word	0x00000080
        /*00cc*/ 	.word	0x00000001
        /*00d0*/ 	.word	0x00000001


	//----- nvinfo : EIATTR_CRS_STACK_SIZE
	.align		4
.L_5007:
        /*00d4*/ 	.byte	0x04, 0x1e
        /*00d6*/ 	.short	(.L_5009 - .L_5008)
.L_5008:
        /*00d8*/ 	.word	0x00000000


	//----- nvinfo : EIATTR_CBANK_PARAM_SIZE
	.align		4
.L_5009:
        /*00dc*/ 	.byte	0x03, 0x19
        /*00de*/ 	.short	0x0220


	//----- nvinfo : EIATTR_PARAM_CBANK
	.align		4
        /*00e0*/ 	.byte	0x04, 0x0a
        /*00e2*/ 	.short	(.L_5011 - .L_5010)
	.align		4
.L_5010:
        /*00e4*/ 	.word	index@(.nv.constant0._ZN2at6native18elementwise_kernelILi128ELi4EZNS0_15gpu_kernel_implINS0_13AUnaryFunctorIN3c104HalfES5_S5_ZZZNS0_19minimum_kernel_cudaERNS_18TensorIteratorBaseEENKUlvE0_clEvENKUlvE1_clEvEUlS5_S5_E_EEEEvS7_RKT_EUliE_EEviT1_)
        /*00e8*/ 	.short	0x0380
        /*00ea*/ 	.short	0x0220


	//----- nvinfo : EIATTR_SW_WAR
	.align		4
.L_5011:
        /*00ec*/ 	.byte	0x04, 0x36
        /*00ee*/ 	.short	(.L_5013 - .L_5012)
.L_5012:
        /*00f0*/ 	.word	0x00000008
.L_5013:


//--------------------- .nv.info._ZN2at6native27unrolled_elementwise_kernelINS0_13AUnaryFunctorIN3c104HalfES4_S4_ZZZNS0_19minimum_kernel_cudaERNS_18TensorIteratorBaseEENKUlvE0_clEvENKUlvE1_clEvEUlS4_S4_E_EESt5arrayIPcLm2EELi4E23TrivialOffsetCalculatorILi1EjESF_NS0_6memory12LoadWithCastILi1EEENSG_13StoreWithCastILi1EEEEEviT_T0_T2_T3_T4_T5_ --------------------------
	.section	.nv.info._ZN2at6native27unrolled_elementwise_kernelINS0_13AUnaryFunctorIN3c104HalfES4_S4_ZZZNS0_19minimum_kernel_cudaERNS_18TensorIteratorBaseEENKUlvE0_clEvENKUlvE1_clEvEUlS4_S4_E_EESt5arrayIPcLm2EELi4E23TrivialOffsetCalculatorILi1EjESF_NS0_6memory12LoadWithCastILi1EEENSG_13StoreWithCastILi1EEEEEviT_T0_T2_T3_T4_T5_,"",@"SHT_CUDA_INFO"
	.sectionflags	@""
	.align	4


	//----- nvinfo : EIATTR_CUDA_API_VERSION
	.align		4
        /*0000*/ 	.byte	0x04, 0x37
        /*0002*/ 	.short	(.L_5015 - .L_5014)
.L_5014:
        /*0004*/ 	.word	0x00000082


	//----- nvinfo : EIATTR_KPARAM_INFO
	.align		4
.L_5015:
        /*0008*/ 	.byte	0x04, 0x17
        /*000a*/ 	.short	(.L_5017 - .L_5016)
.L_5016:
        /*000c*/ 	.word	0x00000000
        /*0010*/ 	.short	0x0006
        /*0012*/ 	.short	0x0024
        /*0014*/ 	.byte	0x00, 0xf0, 0x21, 0x00


	//----- nvinfo : EIATTR_KPARAM_INFO
	.align		4
.L_5017:
        /*0018*/ 	.byte	0x04, 0x17
        /*001a*/ 	.short	(.L_5019 - .L_5018)
.L_5018:
        /*001c*/ 	.word	0x00000000
        /*0020*/ 	.short	0x0005
        /*0022*/ 	.short	0x001c
        /*0024*/ 	.byte	0x00, 0xf0, 0x21, 0x00


	//----- nvinfo : EIATTR_KPARAM_INFO
	.align		4
.L_5019:
        /*0028*/ 	.byte	0x04, 0x17
        /*002a*/ 	.short	(.L_5021 - .L_5020)
.L_5020:
        /*002c*/ 	.word	0x00000000
        /*0030*/ 	.short	0x0004
        /*0032*/ 	.short	0x0019
        /*0034*/ 	.byte	0x00, 0xf0, 0x05, 0x00


	//----- nvinfo : EIATTR_KPARAM_INFO
	.align		4
.L_5021:
        /*0038*/ 	.byte	0x04, 0x17
        /*003a*/ 	.short	(.L_5023 - .L_5022)
.L_5022:
        /*003c*/ 	.word	0x00000000
        /*0040*/ 	.short	0x0003
        /*0042*/ 	.short	0x0018
        /*0044*/ 	.byte	0x00, 0xf0, 0x05, 0x00


	//----- nvinfo : EIATTR_KPARAM_INFO
	.align		4
.L_5023:
        /*0048*/ 	.byte	0x04, 0x17
        /*004a*/ 	.short	(.L_5025 - .L_5024)
.L_5024:
        /*004c*/ 	.word	0x00000000
        /*0050*/ 	.short	0x0002
        /*0052*/ 	.short	0x0008
        /*0054*/ 	.byte	0x00, 0xf0, 0x41, 0x00


	//----- nvinfo : EIATTR_KPARAM_INFO
	.align		4
.L_5025:
        /*0058*/ 	.byte	0x04, 0x17
        /*005a*/ 	.short	(.L_5027 - .L_5026)
.L_5026:
        /*005c*/ 	.word	0x00000000
        /*0060*/ 	.short	0x0001
        /*0062*/ 	.short	0x0004
        /*0064*/ 	.byte	0x00, 0xf0, 0x11, 0x00


	//----- nvinfo : EIATTR_KPARAM_INFO
	.align		4
.L_5027:
        /*0068*/ 	.byte	0x04, 0x17
        /*006a*/ 	.short	(.L_5029 - .L_5028)
.L_5028:
        /*006c*/ 	.word	0x00000000
        /*0070*/ 	.short	0x0000
        /*0072*/ 	.short	0x0000
        /*0074*/ 	.byte	0x00, 0xf0, 0x11, 0x00


	//----- nvinfo : EIATTR_SPARSE_MMA_MASK
	.align		4
.L_5029:
        /*0078*/ 	.byte	0x03, 0x50
        /*007a*/ 	.short	0x0000


	//----- nvinfo : EIATTR_MAXREG_COUNT
	.align		4
        /*007c*/ 	.byte	0x03, 0x1b
        /*007e*/ 	.short	0x00ff


	//----- nvinfo : EIATTR_EXTERNS
	.align		4
        /*0080*/ 	.byte	0x04, 0x0f
        /*0082*/ 	.short	(.L_5031 - .L_5030)


	//   ....[0]....
	.align		4
.L_5030:
        /*0084*/ 	.word	index@(__assertfail)


	//----- nvinfo : EIATTR_MERCURY_ISA_VERSION
	.align		4
.L_5031:
        /*0088*/ 	.byte	0x03, 0x5f
        /*008a*/ 	.short	0x0101


	//----- nvinfo : EIATTR_VRC_CTA_INIT_COUNT
	.align		4
        /*008c*/ 	.byte	0x02, 0x4a
	.zero		1
	.zero		1


	//----- nvinfo : EIATTR_SYSCALL_OFFSETS
	.align		4
        /*0090*/ 	.byte	0x04, 0x46
        /*0092*/ 	.short	(.L_5033 - .L_5032)


	//   ....[0]....
.L_5032:
        /*0094*/ 	.word	0x00001070


	//   ....[1]....
        /*0098*/ 	.word	0x000022a0


	//   ....[2]....
        /*009c*/ 	.word	0x00003410


	//   ....[3]....
        /*00a0*/ 	.word	0x000044a0


	//   ....[4]....
        /*00a4*/ 	.word	0x00005820


	//   ....[5]....
        /*00a8*/ 	.word	0x000066e0


	//   ....[6]....
        /*00ac*/ 	.word	0x00007660


	//   ....[7]....
        /*00b0*/ 	.word	0x000085e0


	//----- nvinfo : EIATTR_EXIT_INSTR_OFFSETS
	.align		4
.L_5033:
        /*00b4*/ 	.byte	0x04, 0x1c
        /*00b6*/ 	.short	(.L_5035 - .L_5034)


	//   ....[0]....
.L_5034:
        /*00b8*/ 	.word	0x00007930


	//   ....[1]....
        /*00bc*/ 	.word	0x00007a80


	//   ....[2]....
        /*00c0*/ 	.word	0x00007ac0


	//   ....[3]....
        /*00c4*/ 	.word	0x00007b60


	//   ....[4]....
        /*00c8*/ 	.word	0x00007ba0


	//   ....[5]....
        /*00cc*/ 	.word	0x00007be0


	//   ....[6]....
        /*00d0*/ 	.word	0x00007c70


	//   ....[7]....
        /*00d4*/ 	.word	0x00007c90


	//   ....[8]....
        /*00d8*/ 	.word	0x00007d30


	//   ....[9]....
        /*00dc*/ 	.word	0x00007d80


	//   ....[10]....
        /*00e0*/ 	.word	0x00007dd0


	//   ....[11]....
        /*00e4*/ 	.word	0x00007eb0


	//   ....[12]....
        /*00e8*/ 	.word	0x00008020


	//   ....[13]....
        /*00ec*/ 	.word	0x00008190


	//   ....[14]....
        /*00f0*/ 	.word	0x000082f0


	//   ....[15]....
        /*00f4*/ 	.word	0x00008330


	//   ....[16]....
        /*00f8*/ 	.word	0x00008370


	//   ....[17]....
        /*00fc*/ 	.word	0x00008420


	//   ....[18]....
        /*0100*/ 	.word	0x00008480


	//   ....[19]....
        /*0104*/ 	.word	0x000085f0


	//   ....[20]....
        /*0108*/ 	.word	0x00008700


	//   ....[21]....
        /*010c*/ 	.word	0x00008840


	//   ....[22]....
        /*0110*/ 	.word	0x00008880


	//----- nvinfo : EIATTR_MAX_THREADS
	.align		4
.L_5035:
        /*0114*/ 	.byte	0x04, 0x05
        /*0116*/ 	.short	(.L_5037 - .L_5036)
.L_5036:
        /*0118*/ 	.word	0x00000080
        /*011c*/ 	.word	0x00000001
        /*0120*/ 	.word	0x00000001


	//----- nvinfo : EIATTR_CRS_STACK_SIZE
	.align		4
.L_5037:
        /*0124*/ 	.byte	0x04, 0x1e
        /*0126*/ 	.short	(.L_5039 - .L_5038)
.L_5038:
        /*0128*/ 	.word	0x00000000


	//----- nvinfo : EIATTR_CBANK_PARAM_SIZE
	.align		4
.L_5039:
        /*012c*/ 	.byte	0x03, 0x19
        /*012e*/ 	.short	0x002c


	//----- nvinfo : EIATTR_PARAM_CBANK
	.align		4
        /*0130*/ 	.byte	0x04, 0x0a
        /*0132*/ 	.short	(.L_5041 - .L_5040)
	.align		4
.L_5040:
        /*0134*/ 	.word	index@(.nv.constant0._ZN2at6native27unrolled_elementwise_kernelINS0_13AUnaryFunctorIN3c104HalfES4_S4_ZZZNS0_19minimum_kernel_cudaERNS_18TensorIteratorBaseEENKUlvE0_clEvENKUlvE1_clEvEUlS4_S4_E_EESt5arrayIPcLm2EELi4E23TrivialOffsetCalculatorILi1EjESF_NS0_6memory12LoadWithCastILi1EEENSG_13StoreWithCastILi1EEEEEviT_T0_T2_T3_T4_T5_)
        /*0138*/ 	.short	0x0380
        /*013a*/ 	.short	0x002c


	//----- nvinfo : EIATTR_SW_WAR
	.align		4
.L_5041:
        /*013c*/ 	.byte	0x04, 0x36
        /*013e*/ 	.short	(.L_5043 - .L_5042)
.L_5042:
        /*0140*/ 	.word	0x00000008
.L_5043:


//--------------------- .nv.info._ZN2at6native18elementwise_kernelILi128ELi4EZNS0_22gpu_kernel_impl_nocastINS0_13AUnaryFunctorIN3c104HalfES5_S5_ZZZNS0_19minimum_kernel_cudaERNS_18TensorIteratorBaseEENKUlvE0_clEvENKUlvE1_clEvEUlS5_S5_E_EEEEvS7_RKT_EUliE_EEviT1_ --------------------------
	.section	.nv.info._ZN2at6native18elementwise_kernelILi128ELi4EZNS0_22gpu_kernel_impl_nocastINS0_13AUnaryFunctorIN3c104HalfES5_S5_ZZZNS0_19minimum_kernel_cudaERNS_18TensorIteratorBaseEENKUlvE0_clEvENKUlvE1_clEvEUlS5_S5_E_EEEEvS7_RKT_EUliE_EEviT1_,"",@"SHT_CUDA_INFO"
	.sectionflags	@""
	.align	4


	//----- nvinfo : EIATTR_CUDA_API_VERSION
	.align		4
        /*0000*/ 	.byte	0x04, 0x37
        /*0002*/ 	.short	(.L_5045 - .L_5044)
.L_5044:
        /*0004*/ 	.word	0x00000082


	//----- nvinfo : EIATTR_KPARAM_INFO
	.align		4
.L_5045:
        /*0008*/ 	.byte	0x04, 0x17
        /*000a*/ 	.short	(.L_5047 - .L_5046)
.L_5046:
        /*000c*/ 	.word	0x00000000
        /*0010*/ 	.short	0x0001
        /*0012*/ 	.short	0x0008
        /*0014*/ 	.byte	0x00, 0xf0, 0x61, 0x08


	//----- nvinfo : EIATTR_KPARAM_INFO
	.align		4
.L_5047:
        /*0018*/ 	.byte	0x04, 0x17
        /*001a*/ 	.short	(.L_5049 - .L_5048)
.L_5048:
        /*001c*/ 	.word	0x00000000
        /*0020*/ 	.short	0x0000
        /*0022*/ 	.short	0x0000
        /*0024*/ 	.byte	0x00, 0xf0, 0x11, 0x00


	//----- nvinfo : EIATTR_SPARSE_MMA_MASK
	.align		4
.L_5049:
        /*0028*/ 	.byte	0x03, 0x50
        /*002a*/ 	.short	0x0000


	//----- nvinfo : EIATTR_MAXREG_COUNT
	.align		4
        /*002c*/ 	.byte	0x03, 0x1b
        /*002e*/ 	.short	0x0080


	//----- nvinfo : EIATTR_MERCURY_ISA_VERSION
	.align		4
        /*0030*/ 	.byte	0x03, 0x5f
        /*0032*/ 	.short	0x0101


	//----- nvinfo : EIATTR_VRC_CTA_INIT_COUNT
	.align		4
        /*0034*/ 	.byte	0x02, 0x4a
	.zero		1
	.zero		1


	//----- nvinfo : EIATTR_EXIT_INSTR_OFFSETS
	.align		4
        /*0038*/ 	.byte	0x04, 0x1c
        /*003a*/ 	.short	(.L_5051 - .L_5050)


	//   ....[0]....
.L_5050:
        /*003c*/ 	.word	0x00000430


	//   ....[1]....
        /*0040*/ 	.word	0x00000500


	//   ....[2]....
        /*0044*/ 	.word	0x00004170


	//   ....[3]....
        /*0048*/ 	.word	0x00005510


	//----- nvinfo : EIATTR_MAX_THREADS
	.align		4
.L_5051:
        /*004c*/ 	.byte	0x04, 0x05
        /*004e*/ 	.short	(.L_5053 - .L_5052)
.L_5052:
        /*0050*/ 	.word	0x00000080
        /*0054*/ 	.word	0x00000001
        /*0058*/ 	.word	0x00000001


	//----- nvinfo : EIATTR_CRS_STACK_SIZE
	.align		4
.L_5053:
        /*005c*/ 	.byte	0x04, 0x1e
        /*005e*/ 	.short	(.L_5055 - .L_5054)
.L_5054:
        /*0060*/ 	.word	0x00000000


	//----- nvinfo : EIATTR_CBANK_PARAM_SIZE
	.align		4
.L_5055:
        /*0064*/ 	.byte	0x03, 0x19
        /*0066*/ 	.short	0x0220


	//----- nvinfo : EIATTR_PARAM_CBANK
	.align		4
        /*0068*/ 	.byte	0x04, 0x0a
        /*006a*/ 	.short	(.L_5057 - .L_5056)
	.align		4
.L_5056:
        /*006c*/ 	.word	index@(.nv.constant0._ZN2at6native18elementwise_kernelILi128ELi4EZNS0_22gpu_kernel_impl_nocastINS0_13AUnaryFunctorIN3c104HalfES5_S5_ZZZNS0_19minimum_kernel_cudaERNS_18TensorIteratorBaseEENKUlvE0_clEvENKUlvE1_clEvEUlS5_S5_E_EEEEvS7_RKT_EUliE_EEviT1_)
        /*0070*/ 	.short	0x0380
        /*0072*/ 	.short	0x0220


	//----- nvinfo : EIATTR_SW_WAR
	.align		4
.L_5057:
        /*0074*/ 	.byte	0x04, 0x36
        /*0076*/ 	.short	(.L_5059 - .L_5058)
.L_5058:
        /*0078*/ 	.word	0x00000008
.L_5059:


//--------------------- .nv.info._ZN2at6native27unrolled_elementwise_kernelINS0_13AUnaryFunctorIN3c104HalfES4_S4_ZZZNS0_19minimum_kernel_cudaERNS_18TensorIteratorBaseEENKUlvE0_clEvENKUlvE1_clEvEUlS4_S4_E_EESt5arrayIPcLm2EELi4E23TrivialOffsetCalculatorILi1EjESF_NS0_6memory15LoadWithoutCastENSG_16StoreWithoutCastEEEviT_T0_T2_T3_T4_T5_ --------------------------
	.section	.nv.info._ZN2at6native27unrolled_elementwise_kernelINS0_13AUnaryFunctorIN3c104HalfES4_S4_ZZZNS0_19minimum_kernel_cudaERNS_18TensorIteratorBaseEENKUlvE0_clEvENKUlvE1_clEvEUlS4_S4_E_EESt5arrayIPcLm2EELi4E23TrivialOffsetCalculatorILi1EjESF_NS0_6memory15LoadWithoutCastENSG_16StoreWithoutCastEEEviT_T0_T2_T3_T4_T5_,"",@"SHT_CUDA_INFO"
	.sectionflags	@""
	.align	4


	//----- nvinfo : EIATTR_CUDA_API_VERSION
	.align		4
        /*0000*/ 	.byte	0x04, 0x37
        /*0002*/ 	.short	(.L_5061 - .L_5060)
.L_5060:
        /*0004*/ 	.word	0x00000082


	//----- nvinfo : EIATTR_KPARAM_INFO
	.align		4
.L_5061:
        /*0008*/ 	.byte	0x04, 0x17
        /*000a*/ 	.short	(.L_5063 - .L_5062)
.L_5062:
        /*000c*/ 	.word	0x00000000
        /*0010*/ 	.short	0x0006
        /*0012*/ 	.short	0x001b
        /*0014*/ 	.byte	0x00, 0xf0, 0x05, 0x00


	//----- nvinfo : EIATTR_KPARAM_INFO
	.align		4
.L_5063:
        /*0018*/ 	.byte	0x04, 0x17
        /*001a*/ 	.short	(.L_5065 - .L_5064)
.L_5064:
        /*001c*/ 	.word	0x00000000
        /*0020*/ 	.short	0x0005
        /*0022*/ 	.short	0x001a
        /*0024*/ 	.byte	0x00, 0xf0, 0x05, 0x00


	//----- nvinfo : EIATTR_KPARAM_INFO
	.align		4
.L_5065:
        /*0028*/ 	.byte	0x04, 0x17
        /*002a*/ 	.short	(.L_5067 - .L_5066)
.L_5066:
        /*002c*/ 	.word	0x00000000
        /*0030*/ 	.short	0x0004
        /*0032*/ 	.short	0x0019
        /*0034*/ 	.byte	0x00, 0xf0, 0x05, 0x00


	//----- nvinfo : EIATTR_KPARAM_INFO
	.align		4
.L_5067:
        /*0038*/ 	.byte	0x04, 0x17
        /*003a*/ 	.short	(.L_5069 - .L_5068)
.L_5068:
        /*003c*/ 	.word	0x00000000
        /*0040*/ 	.short	0x0003
        /*0042*/ 	.short	0x0018
        /*0044*/ 	.byte	0x00, 0xf0, 0x05, 0x00


	//----- nvinfo : EIATTR_KPARAM_INFO
	.align		4
.L_5069:
        /*0048*/ 	.byte	0x04, 0x17
        /*004a*/ 	.short	(.L_5071 - .L_5070)
.L_5070:
        /*004c*/ 	.word	0x00000000
        /*0050*/ 	.short	0x0002
        /*0052*/ 	.short	0x0008
        /*0054*/ 	.byte	0x00, 0xf0, 0x41, 0x00


	//----- nvinfo : EIATTR_KPARAM_INFO
	.align		4
.L_5071:
        /*0058*/ 	.byte	0x04, 0x17
        /*005a*/ 	.short	(.L_5073 - .L_5072)
.L_5072:
        /*005c*/ 	.word	0x00000000
        /*0060*/ 	.short	0x0001
        /*0062*/ 	.short	0x0004
        /*0064*/ 	.byte	0x00, 0xf0, 0x11, 0x00


	//----- nvinfo : EIATTR_KPARAM_INFO
	.align		4
.L_5073:
        /*0068*/ 	.byte	0x04, 0x17
        /*006a*/ 	.short	(.L_5075 - .L_5074)
.L_5074:
        /*006c*/ 	.word	0x00000000
        /*0070*/ 	.short	0x0000
        /*0072*/ 	.short	0x0000
        /*0074*/ 	.byte	0x00, 0xf0, 0x11, 0x00


	//----- nvinfo : EIATTR_SPARSE_MMA_MASK
	.align		4
.L_5075:
        /*0078*/ 	.byte	0x03, 0x50
        /*007a*/ 	.short	0x0000


	//----- nvinfo : EIATTR_MAXREG_COUNT
	.align		4
        /*007c*/ 	.byte	0x03, 0x1b
        /*007e*/ 	.short	0x00ff


	//----- nvinfo : EIATTR_MERCURY_ISA_VERSION
	.align		4
        /*0080*/ 	.byte	0x03, 0x5f
        /*0082*/ 	.short	0x0101


	//----- nvinfo : EIATTR_VRC_CTA_INIT_COUNT
	.align		4
        /*0084*/ 	.byte	0x02, 0x4a
	.zero		1
	.zero		1


	//----- nvinfo : EIATTR_EXIT_INSTR_OFFSETS
	.align		4
        /*0088*/ 	.byte	0x04, 0x1c
        /*008a*/ 	.short	(.L_5077 - .L_5076)


	//   ....[0]....
.L_5076:
        /*008c*/ 	.word	0x00000710


	//   ....[1]....
        /*0090*/ 	.word	0x00000760


	//----- nvinfo : EIATTR_MAX_THREADS
	.align		4
.L_5077:
        /*0094*/ 	.byte	0x04, 0x05
        /*0096*/ 	.short	(.L_5079 - .L_5078)
.L_5078:
        /*0098*/ 	.word	0x00000080
        /*009c*/ 	.word	0x00000001
        /*00a0*/ 	.word	0x00000001


	//----- nvinfo : EIATTR_CRS_STACK_SIZE
	.align		4
.L_5079:
        /*00a4*/ 	.byte	0x04, 0x1e
        /*00a6*/ 	.short	(.L_5081 - .L_5080)
.L_5080:
        /*00a8*/ 	.word	0x00000000


	//----- nvinfo : EIATTR_CBANK_PARAM_SIZE
	.align		4
.L_5081:
        /*00ac*/ 	.byte	0x03, 0x19
        /*00ae*/ 	.short	0x001c


	//----- nvinfo : EIATTR_PARAM_CBANK
	.align		4
        /*00b0*/ 	.byte	0x04, 0x0a
        /*00b2*/ 	.short	(.L_5083 - .L_5082)
	.align		4
.L_5082:
        /*00b4*/ 	.word	index@(.nv.constant0._ZN2at6native27unrolled_elementwise_kernelINS0_13AUnaryFunctorIN3c104HalfES4_S4_ZZZNS0_19minimum_kernel_cudaERNS_18TensorIteratorBaseEENKUlvE0_clEvENKUlvE1_clEvEUlS4_S4_E_EESt5arrayIPcLm2EELi4E23TrivialOffsetCalculatorILi1EjESF_NS0_6memory15LoadWithoutCastENSG_16StoreWithoutCastEEEviT_T0_T2_T3_T4_T5_)
        /*00b8*/ 	.short	0x0380
        /*00ba*/ 	.short	0x001c


	//----- nvinfo : EIATTR_SW_WAR
	.align		4
.L_5083:
        /*00bc*/ 	.byte	0x04, 0x36
        /*00be*/ 	.short	(.L_5085 - .L_5084)
.L_5084:
        /*00c0*/ 	.word	0x00000008
.L_5085:


//--------------------- .nv.info._ZN2at6native29vectorized_elementwise_kernelILi2ENS0_13AUnaryFunctorIN3c104HalfES4_S4_ZZZNS0_19minimum_kernel_cudaERNS_18TensorIteratorBaseEENKUlvE0_clEvENKUlvE1_clEvEUlS4_S4_E_EESt5arrayIPcLm2EEEEviT0_T1_ --------------------------
	.section	.nv.info._ZN2at6native29vectorized_elementwise_kernelILi2ENS0_13AUnaryFunctorIN3c104HalfES4_S4_ZZZNS0_19minimum_kernel_cudaERNS_18TensorIteratorBaseEENKUlvE0_clEvENKUlvE1_clEvEUlS4_S4_E_EESt5arrayIPcLm2EEEEviT0_T1_,"",@"SHT_CUDA_INFO"
	.sectionflags	@""
	.align	4


	//----- nvinfo : EIATTR_CUDA_API_VERSION
	.align		4
        /*0000*/ 	.byte	0x04, 0x37
        /*0002*/ 	.short	(.L_5087 - .L_5086)
.L_5086:
        /*0004*/ 	.word	0x00000082


	//----- nvinfo : EIATTR_KPARAM_INFO
	.align		4
.L_5087:
        /*0008*/ 	.byte	0x04, 0x17
        /*000a*/ 	.short	(.L_5089 - .L_5088)
.L_5088:
        /*000c*/ 	.word	0x00000000
        /*0010*/ 	.short	0x0002
        /*0012*/ 	.short	0x0008
        /*0014*/ 	.byte	0x00, 0xf0, 0x41, 0x00


	//----- nvinfo : EIATTR_KPARAM_INFO
	.align		4
.L_5089:
        /*0018*/ 	.byte	0x04, 0x17
        /*001a*/ 	.short	(.L_5091 - .L_5090)
.L_5090:
        /*001c*/ 	.word	0x00000000
        /*0020*/ 	.short	0x0001
        /*0022*/ 	.short	0x0004
        /*0024*/ 	.byte	0x00, 0xf0, 0x11, 0x00


	//----- nvinfo : EIATTR_KPARAM_INFO
	.align		4
.L_5091:
        /*0028*/ 	.byte	0x04, 0x17
        /*002a*/ 	.short	(.L_5093 - .L_5092)
.L_5092:
        /*002c*/ 	.word	0x00000000
        /*0030*/ 	.short	0x0000
        /*0032*/ 	.short	0x0000
        /*0034*/ 	.byte	0x00, 0xf0, 0x11, 0x00


	//----- nvinfo : EIATTR_SPARSE_MMA_MASK
	.align		4
.L_5093:
        /*0038*/ 	.byte	0x03, 0x50
        /*003a*/ 	.short	0x0000


	//----- nvinfo : EIATTR_MAXREG_COUNT
	.align		4
        /*003c*/ 	.byte	0x03, 0x1b
        /*003e*/ 	.short	0x00ff


	//----- nvinfo : EIATTR_MERCURY_ISA_VERSION
	.align		4
        /*0040*/ 	.byte	0x03, 0x5f
        /*0042*/ 	.short	0x0101


	//----- nvinfo : EIATTR_VRC_CTA_INIT_COUNT
	.align		4
        /*0044*/ 	.byte	0x02, 0x4a
	.zero		1
	.zero		1


	//----- nvinfo : EIATTR_EXIT_INSTR_OFFSETS
	.align		4
        /*0048*/ 	.byte	0x04, 0x1c
        /*004a*/ 	.short	(.L_5095 - .L_5094)


	//   ....[0]....
.L_5094:
        /*004c*/ 	.word	0x00000ed0


	//   ....[1]....
        /*0050*/ 	.word	0x00000f20


	//   ....[2]....
        /*0054*/ 	.word	0x00001400


	//----- nvinfo : EIATTR_MAX_THREADS
	.align		4
.L_5095:
        /*0058*/ 	.byte	0x04, 0x05
        /*005a*/ 	.short	(.L_5097 - .L_5096)
.L_5096:
        /*005c*/ 	.word	0x00000080
        /*0060*/ 	.word	0x00000001
        /*0064*/ 	.word	0x00000001


	//----- nvinfo : EIATTR_CRS_STACK_SIZE
	.align		4
.L_5097:
        /*0068*/ 	.byte	0x04, 0x1e
        /*006a*/ 	.short	(.L_5099 - .L_5098)
.L_5098:
        /*006c*/ 	.word	0x00000000


	//----- nvinfo : EIATTR_CBANK_PARAM_SIZE
	.align		4
.L_5099:
        /*0070*/ 	.byte	0x03, 0x19
        /*0072*/ 	.short	0x0018


	//----- nvinfo : EIATTR_PARAM_CBANK
	.align		4
        /*0074*/ 	.byte	0x04, 0x0a
        /*0076*/ 	.short	(.L_5101 - .L_5100)
	.align		4
.L_5100:
        /*0078*/ 	.word	index@(.nv.constant0._ZN2at6native29vectorized_elementwise_kernelILi2ENS0_13AUnaryFunctorIN3c104HalfES4_S4_ZZZNS0_19minimum_kernel_cudaERNS_18TensorIteratorBaseEENKUlvE0_clEvENKUlvE1_clEvEUlS4_S4_E_EESt5arrayIPcLm2EEEEviT0_T1_)
        /*007c*/ 	.short	0x0380
        /*007e*/ 	.short	0x0018


	//----- nvinfo : EIATTR_SW_WAR
	.align		4
.L_5101:
        /*0080*/ 	.byte	0x04, 0x36
        /*0082*/ 	.short	(.L_5103 - .L_5102)
.L_5102:
        /*0084*/ 	.word	0x00000008
.L_5103:


//--------------------- .nv.info._ZN2at6native29vectorized_elementwise_kernelILi4ENS0_13AUnaryFunctorIN3c104HalfES4_S4_ZZZNS0_19minimum_kernel_cudaERNS_18TensorIteratorBaseEENKUlvE0_clEvENKUlvE1_clEvEUlS4_S4_E_EESt5arrayIPcLm2EEEEviT0_T1_ --------------------------
	.section	.nv.info._ZN2at6native29vectorized_elementwise_kernelILi4ENS0_13AUnaryFunctorIN3c104HalfES4_S4_ZZZNS0_19minimum_kernel_cudaERNS_18TensorIteratorBaseEENKUlvE0_clEvENKUlvE1_clEvEUlS4_S4_E_EESt5arrayIPcLm2EEEEviT0_T1_,"",@"SHT_CUDA_INFO"
	.sectionflags	@""
	.align	4


	//----- nvinfo : EIATTR_CUDA_API_VERSION
	.align		4
        /*0000*/ 	.byte	0x04, 0x37
        /*0002*/ 	.short	(.L_5105 - .L_5104)
.L_5104:
        /*0004*/ 	.word	0x00000082


	//----- nvinfo : EIATTR_KPARAM_INFO
	.align		4
.L_5105:
        /*0008*/ 	.byte	0x04, 0x17
        /*000a*/ 	.short	(.L_5107 - .L_5106)
.L_5106:
        /*000c*/ 	.word	0x00000000
        /*0010*/ 	.short	0x0002
        /*0012*/ 	.short	0x0008
        /*0014*/ 	.byte	0x00, 0xf0, 0x41, 0x00


	//----- nvinfo : EIATTR_KPARAM_INFO
	.align		4
.L_5107:
        /*0018*/ 	.byte	0x04, 0x17
        /*001a*/ 	.short	(.L_5109 - .L_5108)
.L_5108:
        /*001c*/ 	.word	0x00000000
        /*0020*/ 	.short	0x0001
        /*0022*/ 	.short	0x0004
        /*0024*/ 	.byte	0x00, 0xf0, 0x11, 0x00


	//----- nvinfo : EIATTR_KPARAM_INFO
	.align		4
.L_5109:
        /*0028*/ 	.byte	0x04, 0x17
        /*002a*/ 	.short	(.L_5111 - .L_5110)
.L_5110:
        /*002c*/ 	.word	0x00000000
        /*0030*/ 	.short	0x0000
        /*0032*/ 	.short	0x0000
        /*0034*/ 	.byte	0x00, 0xf0, 0x11, 0x00


	//----- nvinfo : EIATTR_SPARSE_MMA_MASK
	.align		4
.L_5111:
        /*0038*/ 	.byte	0x03, 0x50
        /*003a*/ 	.short	0x0000


	//----- nvinfo : EIATTR_MAXREG_COUNT
	.align		4
        /*003c*/ 	.byte	0x03, 0x1b
        /*003e*/ 	.short	0x00ff


	//----- nvinfo : EIATTR_MERCURY_ISA_VERSION
	.align		4
        /*0040*/ 	.byte	0x03, 0x5f
        /*0042*/ 	.short	0x0101


	//----- nvinfo : EIATTR_VRC_CTA_INIT_COUNT
	.align		4
        /*0044*/ 	.byte	0x02, 0x4a
	.zero		1
	.zero		1


	//----- nvinfo : EIATTR_EXIT_INSTR_OFFSETS
	.align		4
        /*0048*/ 	.byte	0x04, 0x1c
        /*004a*/ 	.short	(.L_5113 - .L_5112)


	//   ....[0]....
.L_5112:
        /*004c*/ 	.word	0x00000ed0


	//   ....[1]....
        /*0050*/ 	.word	0x00000f20


	//   ....[2]....
        /*0054*/ 	.word	0x000013a0


	//----- nvinfo : EIATTR_MAX_THREADS
	.align		4
.L_5113:
        /*0058*/ 	.byte	0x04, 0x05
        /*005a*/ 	.short	(.L_5115 - .L_5114)
.L_5114:
        /*005c*/ 	.word	0x00000080
        /*0060*/ 	.word	0x00000001
        /*0064*/ 	.word	0x00000001


	//----- nvinfo : EIATTR_CRS_STACK_SIZE
	.align		4
.L_5115:
        /*0068*/ 	.byte	0x04, 0x1e
        /*006a*/ 	.short	(.L_5117 - .L_5116)
.L_5116:
        /*006c*/ 	.word	0x00000000


	//----- nvinfo : EIATTR_CBANK_PARAM_SIZE
	.align		4
.L_5117:
        /*0070*/ 	.byte	0x03, 0x19
        /*0072*/ 	.short	0x0018


	//----- nvinfo : EIATTR_PARAM_CBANK
	.align		4
        /*0074*/ 	.byte	0x04, 0x0a
        /*0076*/ 	.short	(.L_5119 - .L_5118)
	.align		4
.L_5118:
        /*0078*/ 	.word	index@(.nv.constant0._ZN2at6native29vectorized_elementwise_kernelILi4ENS0_13AUnaryFunctorIN3c104HalfES4_S4_ZZZNS0_19minimum_kernel_cudaERNS_18TensorIteratorBaseEENKUlvE0_clEvENKUlvE1_clEvEUlS4_S4_E_EESt5arrayIPcLm2EEEEviT0_T1_)
        /*007c*/ 	.short	0x0380
        /*007e*/ 	.short	0x0018


	//----- nvinfo : EIATTR_SW_WAR
	.align		4
.L_5119:
        /*0080*/ 	.byte	0x04, 0x36
        /*0082*/ 	.short	(.L_5121 - .L_5120)
.L_5120:
        /*0084*/ 	.word	0x00000008
.L_5121:


//--------------------- .nv.info._ZN2at6native29vectorized_elementwise_kernelILi8ENS0_13AUnaryFunctorIN3c104HalfES4_S4_ZZZNS0_19minimum_kernel_cudaERNS_18TensorIteratorBaseEENKUlvE0_clEvENKUlvE1_clEvEUlS4_S4_E_EESt5arrayIPcLm2EEEEviT0_T1_ --------------------------
	.section	.nv.info._ZN2at6native29vectorized_elementwise_kernelILi8ENS0_13AUnaryFunctorIN3c104HalfES4_S4_ZZZNS0_19minimum_kernel_cudaERNS_18TensorIteratorBaseEENKUlvE0_clEvENKUlvE1_clEvEUlS4_S4_E_EESt5arrayIPcLm2EEEEviT0_T1_,"",@"SHT_CUDA_INFO"
	.sectionflags	@""
	.align	4


	//----- nvinfo : EIATTR_CUDA_API_VERSION
	.align		4
        /*0000*/ 	.byte	0x04, 0x37
        /*0002*/ 	.short	(.L_5123 - .L_5122)
.L_5122:
        /*0004*/ 	.word	0x00000082


	//----- nvinfo : EIATTR_KPARAM_INFO
	.align		4
.L_5123:
        /*0008*/ 	.byte	0x04, 0x17
        /*000a*/ 	.short	(.L_5125 - .L_5124)
.L_5124:
        /*000c*/ 	.word	0x00000000
        /*0010*/ 	.short	0x0002
        /*0012*/ 	.short	0x0008
        /*0014*/ 	.byte	0x00, 0xf0, 0x41, 0x00


	//----- nvinfo : EIATTR_KPARAM_INFO
	.align		4
.L_5125:
        /*0018*/ 	.byte	0x04, 0x17
        /*001a*/ 	.short	(.L_5127 - .L_5126)
.L_5126:
        /*001c*/ 	.word	0x00000000
        /*0020*/ 	.short	0x0001
        /*0022*/ 	.short	0x0004
        /*0024*/ 	.byte	0x00, 0xf0, 0x11, 0x00


	//----- nvinfo : EIATTR_KPARAM_INFO
	.align		4
.L_5127:
        /*0028*/ 	.byte	0x04, 0x17
        /*002a*/ 	.short	(.L_5129 - .L_5128)
.L_5128:
        /*002c*/ 	.word	0x00000000
        /*0030*/ 	.short	0x0000
        /*0032*/ 	.short	0x0000
        /*0034*/ 	.byte	0x00, 0xf0, 0x11, 0x00


	//----- nvinfo : EIATTR_SPARSE_MMA_MASK
	.align		4
.L_5129:
        /*0038*/ 	.byte	0x03, 0x50
        /*003a*/ 	.short	0x0000


	//----- nvinfo : EIATTR_MAXREG_COUNT
	.align		4
        /*003c*/ 	.byte	0x03, 0x1b
        /*003e*/ 	.short	0x00ff


	//----- nvinfo : EIATTR_MERCURY_ISA_VERSION
	.align		4
        /*0040*/ 	.byte	0x03, 0x5f
        /*0042*/ 	.short	0x0101


	//----- nvinfo : EIATTR_VRC_CTA_INIT_COUNT
	.align		4
        /*0044*/ 	.byte	0x02, 0x4a
	.zero		1
	.zero		1


	//----- nvinfo : EIATTR_EXIT_INSTR_OFFSETS
	.align		4
        /*0048*/ 	.byte	0x04, 0x1c
        /*004a*/ 	.short	(.L_5131 - .L_5130)


	//   ....[0]....
.L_5130:
        /*004c*/ 	.word	0x00000010


	//----- nvinfo : EIATTR_MAX_THREADS
	.align		4
.L_5131:
        /*0050*/ 	.byte	0x04, 0x05
        /*0052*/ 	.short	(.L_5133 - .L_5132)
.L_5132:
        /*0054*/ 	.word	0x00000080
        /*0058*/ 	.word	0x00000001
        /*005c*/ 	.word	0x00000001


	//----- nvinfo : EIATTR_CBANK_PARAM_SIZE
	.align		4
.L_5133:
        /*0060*/ 	.byte	0x03, 0x19
        /*0062*/ 	.short	0x0018


	//----- nvinfo : EIATTR_PARAM_CBANK
	.align		4
        /*0064*/ 	.byte	0x04, 0x0a
        /*0066*/ 	.short	(.L_5135 - .L_5134)
	.align		4
.L_5134:
        /*0068*/ 	.word	index@(.nv.constant0._ZN2at6native29vectorized_elementwise_kernelILi8ENS0_13AUnaryFunctorIN3c104HalfES4_S4_ZZZNS0_19minimum_kernel_cudaERNS_18TensorIteratorBaseEENKUlvE0_clEvENKUlvE1_clEvEUlS4_S4_E_EESt5arrayIPcLm2EEEEviT0_T1_)
        /*006c*/ 	.short	0x0380
        /*006e*/ 	.short	0x0018


	//----- nvinfo : EIATTR_SW_WAR
	.align		4
.L_5135:
        /*0070*/ 	.byte	0x04, 0x36
        /*0072*/ 	.short	(.L_5137 - .L_5136)
.L_5136:
        /*0074*/ 	.word	0x00000008
.L_5137:


//--------------------- .nv.info._ZN2at6native18elementwise_kernelILi128ELi4EZNS0_15gpu_kernel_implINS0_13BinaryFunctorIN3c104HalfES5_S5_ZZZNS0_19minimum_kernel_cudaERNS_18TensorIteratorBaseEENKUlvE0_clEvENKUlvE1_clEvEUlS5_S5_E_EEEEvS7_RKT_EUliE_EEviT1_ --------------------------
	.section	.nv.info._ZN2at6native18elementwise_kernelILi128ELi4EZNS0_15gpu_kernel_implINS0_13BinaryFunctorIN3c104HalfES5_S5_ZZZNS0_19minimum_kernel_cudaERNS_18TensorIteratorBaseEENKUlvE0_clEvENKUlvE1_clEvEUlS5_S5_E_EEEEvS7_RKT_EUliE_EEviT1_,"",@"SHT_CUDA_INFO"
	.sectionflags	@""
	.align	4


	//----- nvinfo : EIATTR_CUDA_API_VERSION
	.align		4
        /*0000*/ 	.byte	0x04, 0x37
        /*0002*/ 	.short	(.L_5139 - .L_5138)
.L_5138:
        /*0004*/ 	.word	0x00000082


	//----- nvinfo : EIATTR_KPARAM_INFO
	.align		4
.L_5139:
        /*0008*/ 	.byte	0x04, 0x17
        /*000a*/ 	.short	(.L_5141 - .L_5140)
.L_5140:
        /*000c*/ 	.word	0x00000000
        /*0010*/ 	.short	0x0001
        /*0012*/ 	.short	0x0008
        /*0014*/ 	.byte	0x00, 0xf0, 0x21, 0x0a


	//----- nvinfo : EIATTR_KPARAM_INFO
	.align		4
.L_5141:
        /*0018*/ 	.byte	0x04, 0x17
        /*001a*/ 	.short	(.L_5143 - .L_5142)
.L_5142:
        /*001c*/ 	.word	0x00000000
        /*0020*/ 	.short	0x0000
        /*0022*/ 	.short	0x0000
        /*0024*/ 	.byte	0x00, 0xf0, 0x11, 0x00


	//----- nvinfo : EIATTR_SPARSE_MMA_MASK
	.align		4
.L_5143:
        /*0028*/ 	.byte	0x03, 0x50
        /*002a*/ 	.short	0x0000


	//----- nvinfo : EIATTR_MAXREG_COUNT
	.align		4
        /*002c*/ 	.byte	0x03, 0x1b
        /*002e*/ 	.short	0x0080


	//----- nvinfo : EIATTR_EXTERNS
	.align		4
        /*0030*/ 	.byte	0x04, 0x0f
        /*0032*/ 	.short	(.L_5145 - .L_5144)


	//   ....[0]....
	.align		4
.L_5144:
        /*0034*/ 	.word	index@(__assertfail)


	//----- nvinfo : EIATTR_MERCURY_ISA_VERSION
	.align		4
.L_5145:
        /*0038*/ 	.byte	0x03, 0x5f
        /*003a*/ 	.short	0x0101


	//----- nvinfo : EIATTR_VRC_CTA_INIT_COUNT
	.align		4
        /*003c*/ 	.byte	0x02, 0x4a
	.zero		1
	.zero		1


	//----- nvinfo : EIATTR_SYSCALL_OFFSETS
	.align		4
        /*0040*/ 	.byte	0x04, 0x46
        /*0042*/ 	.short	(.L_5147 - .L_5146)


	//   ....[0]....
.L_5146:
        /*0044*/ 	.word	0x00002680


	//   ....[1]....
        /*0048*/ 	.word	0x00003680


	//   ....[2]....
        /*004c*/ 	.word	0x00004610


	//   ....[3]....
        /*0050*/ 	.word	0x00006e30


	//   ....[4]....
        /*0054*/ 	.word	0x00007e20


	//   ....[5]....
        /*0058*/ 	.word	0x00008be0


	//   ....[6]....
        /*005c*/ 	.word	0x0000b510


	//   ....[7]....
        /*0060*/ 	.word	0x0000c500


	//   ....[8]....
        /*0064*/ 	.word	0x0000d2c0


	//   ....[9]....
        /*0068*/ 	.word	0x0000fc10


	//   ....[10]....
        /*006c*/ 	.word	0x00010c00


	//   ....[11]....
        /*0070*/ 	.word	0x00011990


	//----- nvinfo : EIATTR_EXIT_INSTR_OFFSETS
	.align		4
.L_5147:
        /*0074*/ 	.byte	0x04, 0x1c
        /*0076*/ 	.short	(.L_5149 - .L_5148)


	//   ....[0]....
.L_5148:
        /*0078*/ 	.word	0x0000d5a0


	//   ....[1]....
        /*007c*/ 	.word	0x00010e30


	//   ....[2]....
        /*0080*/ 	.word	0x00010e70


	//   ....[3]....
        /*0084*/ 	.word	0x00010f10


	//   ....[4]....
        /*0088*/ 	.word	0x00010f50


	//   ....[5]....
        /*008c*/ 	.word	0x00010f90


	//   ....[6]....
        /*0090*/ 	.word	0x00011020


	//   ....[7]....
        /*0094*/ 	.word	0x00011040


	//   ....[8]....
        /*0098*/ 	.word	0x000110e0


	//   ....[9]....
        /*009c*/ 	.word	0x00011130


	//   ....[10]....
        /*00a0*/ 	.word	0x00011180


	//   ....[11]....
        /*00a4*/ 	.word	0x00011260


	//   ....[12]....
        /*00a8*/ 	.word	0x000113d0


	//   ....[13]....
        /*00ac*/ 	.word	0x00011540


	//   ....[14]....
        /*00b0*/ 	.word	0x000116a0


	//   ....[15]....
        /*00b4*/ 	.word	0x000116e0


	//   ....[16]....
        /*00b8*/ 	.word	0x00011720


	//   ....[17]....
        /*00bc*/ 	.word	0x000117d0


	//   ....[18]....
        /*00c0*/ 	.word	0x00011830


	//   ....[19]....
        /*00c4*/ 	.word	0x000119a0


	//   ....[20]....
        /*00c8*/ 	.word	0x00011ab0


	//   ....[21]....
        /*00cc*/ 	.word	0x00011bf0


	//   ....[22]....
        /*00d0*/ 	.word	0x00011c30


	//----- nvinfo : EIATTR_MAX_THREADS
	.align		4
.L_5149:
        /*00d4*/ 	.byte	0x04, 0x05
        /*00d6*/ 	.short	(.L_5151 - .L_5150)
.L_5150:
        /*00d8*/ 	.word	0x00000080
        /*00dc*/ 	.word	0x00000001
        /*00e0*/ 	.word	0x00000001


	//----- nvinfo : EIATTR_CRS_STACK_SIZE
	.align		4
.L_5151:
        /*00e4*/ 	.byte	0x04, 0x1e
        /*00e6*/ 	.short	(.L_5153 - .L_5152)
.L_5152:
        /*00e8*/ 	.word	0x00000000


	//----- nvinfo : EIATTR_CBANK_PARAM_SIZE
	.align		4
.L_5153:
        /*00ec*/ 	.byte	0x03, 0x19
        /*00ee*/ 	.short	0x0290


	//----- nvinfo : EIATTR_PARAM_CBANK
	.align		4
        /*00f0*/ 	.byte	0x04, 0x0a
        /*00f2*/ 	.short	(.L_5155 - .L_5154)
	.align		4
.L_5154:
        /*00f4*/ 	.word	index@(.nv.constant0._ZN2at6native18elementwise_kernelILi128ELi4EZNS0_15gpu_kernel_implINS0_13BinaryFunctorIN3c104HalfES5_S5_ZZZNS0_19minimum_kernel_cudaERNS_18TensorIteratorBaseEENKUlvE0_clEvENKUlvE1_clEvEUlS5_S5_E_EEEEvS7_RKT_EUliE_EEviT1_)
        /*00f8*/ 	.short	0x0380
        /*00fa*/ 	.short	0x0290


	//----- nvinfo : EIATTR_SW_WAR
	.align		4
.L_5155:
        /*00fc*/ 	.byte	0x04, 0x36
        /*00fe*/ 	.short	(.L_5157 - .L_5156)
.L_5156:
        /*0100*/ 	.word	0x00000008
.L_5157:


//--------------------- .nv.info._ZN2at6native27unrolled_elementwise_kernelINS0_13BinaryFunctorIN3c104HalfES4_S4_ZZZNS0_19minimum_kernel_cudaERNS_18TensorIteratorBaseEENKUlvE0_clEvENKUlvE1_clEvEUlS4_S4_E_EESt5arrayIPcLm3EELi4E23TrivialOffsetCalculatorILi2EjESE_ILi1EjENS0_6memory12LoadWithCastILi2EEENSH_13StoreWithCastILi1EEEEEviT_T0_T2_T3_T4_T5_ --------------------------
	.section	.nv.info._ZN2at6native27unrolled_elementwise_kernelINS0_13BinaryFunctorIN3c104HalfES4_S4_ZZZNS0_19minimum_kernel_cudaERNS_18TensorIteratorBaseEENKUlvE0_clEvENKUlvE1_clEvEUlS4_S4_E_EESt5arrayIPcLm3EELi4E23TrivialOffsetCalculatorILi2EjESE_ILi1EjENS0_6memory12LoadWithCastILi2EEENSH_13StoreWithCastILi1EEEEEviT_T0_T2_T3_T4_T5_,"",@"SHT_CUDA_INFO"
	.sectionflags	@""
	.align	4


	//----- nvinfo : EIATTR_CUDA_API_VERSION
	.align		4
        /*0000*/ 	.byte	0x04, 0x37
        /*0002*/ 	.short	(.L_5159 - .L_5158)
.L_5158:
        /*0004*/ 	.word	0x00000082


	//----- nvinfo : EIATTR_KPARAM_INFO
	.align		4
.L_5159:
        /*0008*/ 	.byte	0x04, 0x17
        /*000a*/ 	.short	(.L_5161 - .L_5160)
.L_5160:
        /*000c*/ 	.word	0x00000000
        /*0010*/ 	.short	0x0006
        /*0012*/ 	.short	0x0030
        /*0014*/ 	.byte	0x00, 0xf0, 0x21, 0x00


	//----- nvinfo : EIATTR_KPARAM_INFO
	.align		4
.L_5161:
        /*0018*/ 	.byte	0x04, 0x17
        /*001a*/ 	.short	(.L_5163 - .L_5162)
.L_5162:
        /*001c*/ 	.word	0x00000000
        /*0020*/ 	.short	0x0005
        /*0022*/ 	.short	0x0024
        /*0024*/ 	.byte	0x00, 0xf0, 0x31, 0x00


	//----- nvinfo : EIATTR_KPARAM_INFO
	.align		4
.L_5163:
        /*0028*/ 	.byte	0x04, 0x17
        /*002a*/ 	.short	(.L_5165 - .L_5164)
.L_5164:
        /*002c*/ 	.word	0x00000000
        /*0030*/ 	.short	0x0004
        /*0032*/ 	.short	0x0021
        /*0034*/ 	.byte	0x00, 0xf0, 0x05, 0x00


	//----- nvinfo : EIATTR_KPARAM_INFO
	.align		4
.L_5165:
        /*0038*/ 	.byte	0x04, 0x17
        /*003a*/ 	.short	(.L_5167 - .L_5166)
.L_5166:
        /*003c*/ 	.word	0x00000000
        /*0040*/ 	.short	0x0003
        /*0042*/ 	.short	0x0020
        /*0044*/ 	.byte	0x00, 0xf0, 0x05, 0x00


	//----- nvinfo : EIATTR_KPARAM_INFO
	.align		4
.L_5167:
        /*0048*/ 	.byte	0x04, 0x17
        /*004a*/ 	.short	(.L_5169 - .L_5168)
.L_5168:
        /*004c*/ 	.word	0x00000000
        /*0050*/ 	.short	0x0002
        /*0052*/ 	.short	0x0008
        /*0054*/ 	.byte	0x00, 0xf0, 0x61, 0x00


	//----- nvinfo : EIATTR_KPARAM_INFO
	.align		4
.L_5169:
        /*0058*/ 	.byte	0x04, 0x17
        /*005a*/ 	.short	(.L_5171 - .L_5170)
.L_5170:
        /*005c*/ 	.word	0x00000000
        /*0060*/ 	.short	0x0001
        /*0062*/ 	.short	0x0004
        /*0064*/ 	.byte	0x00, 0xf0, 0x05, 0x00


	//----- nvinfo : EIATTR_KPARAM_INFO
	.align		4
.L_5171:
        /*0068*/ 	.byte	0x04, 0x17
        /*006a*/ 	.short	(.L_5173 - .L_5172)
.L_5172:
        /*006c*/ 	.word	0x00000000
        /*0070*/ 	.short	0x0000
        /*0072*/ 	.short	0x0000
        /*0074*/ 	.byte	0x00, 0xf0, 0x11, 0x00


	//----- nvinfo : EIATTR_SPARSE_MMA_MASK
	.align		4
.L_5173:
        /*0078*/ 	.byte	0x03, 0x50
        /*007a*/ 	.short	0x0000


	//----- nvinfo : EIATTR_MAXREG_COUNT
	.align		4
        /*007c*/ 	.byte	0x03, 0x1b
        /*007e*/ 	.short	0x00ff


	//----- nvinfo : EIATTR_EXTERNS
	.align		4
        /*0080*/ 	.byte	0x04, 0x0f
        /*0082*/ 	.short	(.L_5175 - .L_5174)


	//   ....[0]....
	.align		4
.L_5174:
        /*0084*/ 	.word	index@(__assertfail)


	//----- nvinfo : EIATTR_MERCURY_ISA_VERSION
	.align		4
.L_5175:
        /*0088*/ 	.byte	0x03, 0x5f
        /*008a*/ 	.short	0x0101


	//----- nvinfo : EIATTR_VRC_CTA_INIT_COUNT
	.align		4
        /*008c*/ 	.byte	0x02, 0x4a
	.zero		1
	.zero		1


	//----- nvinfo : EIATTR_SYSCALL_OFFSETS
	.align		4
        /*0090*/ 	.byte	0x04, 0x46
        /*0092*/ 	.short	(.L_5177 - .L_5176)


	//   ....[0]....
.L_5176:
        /*0094*/ 	.word	0x00001070


	//   ....[1]....
        /*0098*/ 	.word	0x00002170


	//   ....[2]....
        /*009c*/ 	.word	0x000033b0


	//   ....[3]....
        /*00a0*/ 	.word	0x000044b0


	//   ....[4]....
        /*00a4*/ 	.word	0x00005630


	//   ....[5]....
        /*00a8*/ 	.word	0x00006740


	//   ....[6]....
        /*00ac*/ 	.word	0x000078c0


	//   ....[7]....
        /*00b0*/ 	.word	0x000088f0


	//   ....[8]....
        /*00b4*/ 	.word	0x00009c30


	//   ....[9]....
        /*00b8*/ 	.word	0x0000aaf0


	//   ....[10]....
        /*00bc*/ 	.word	0x0000ba70


	//   ....[11]....
        /*00c0*/ 	.word	0x0000c9f0


	//----- nvinfo : EIATTR_EXIT_INSTR_OFFSETS
	.align		4
.L_5177:
        /*00c4*/ 	.byte	0x04, 0x1c
        /*00c6*/ 	.short	(.L_5179 - .L_5178)


	//   ....[0]....
.L_5178:
        /*00c8*/ 	.word	0x0000bd40


	//   ....[1]....
        /*00cc*/ 	.word	0x0000be90


	//   ....[2]....
        /*00d0*/ 	.word	0x0000bed0


	//   ....[3]....
        /*00d4*/ 	.word	0x0000bf70


	//   ....[4]....
        /*00d8*/ 	.word	0x0000bfb0


	//   ....[5]....
        /*00dc*/ 	.word	0x0000bff0


	//   ....[6]....
        /*00e0*/ 	.word	0x0000c080


	//   ....[7]....
        /*00e4*/ 	.word	0x0000c0a0


	//   ....[8]....
        /*00e8*/ 	.word	0x0000c140


	//   ....[9]....
        /*00ec*/ 	.word	0x0000c190


	//   ....[10]....
        /*00f0*/ 	.word	0x0000c1e0


	//   ....[11]....
        /*00f4*/ 	.word	0x0000c2c0


	//   ....[12]....
        /*00f8*/ 	.word	0x0000c430


	//   ....[13]....
        /*00fc*/ 	.word	0x0000c5a0


	//   ....[14]....
        /*0100*/ 	.word	0x0000c700


	//   ....[15]....
        /*0104*/ 	.word	0x0000c740


	//   ....[16]....
        /*0108*/ 	.word	0x0000c780


	//   ....[17]....
        /*010c*/ 	.word	0x0000c830


	//   ....[18]....
        /*0110*/ 	.word	0x0000c890


	//   ....[19]....
        /*0114*/ 	.word	0x0000ca00


	//   ....[20]....
        /*0118*/ 	.word	0x0000cb10


	//   ....[21]....
        /*011c*/ 	.word	0x0000cc50


	//   ....[22]....
        /*0120*/ 	.word	0x0000cc90


	//----- nvinfo : EIATTR_MAX_THREADS
	.align		4
.L_5179:
        /*0124*/ 	.byte	0x04, 0x05
        /*0126*/ 	.short	(.L_5181 - .L_5180)
.L_5180:
        /*0128*/ 	.word	0x00000080
        /*012c*/ 	.word	0x00000001
        /*0130*/ 	.word	0x00000001


	//----- nvinfo : EIATTR_CRS_STACK_SIZE
	.align		4
.L_5181:
        /*0134*/ 	.byte	0x04, 0x1e
        /*0136*/ 	.short	(.L_5183 - .L_5182)
.L_5182:
        /*0138*/ 	.word	0x00000000


	//----- nvinfo : EIATTR_CBANK_PARAM_SIZE
	.align		4
.L_5183:
        /*013c*/ 	.byte	0x03, 0x19
        /*013e*/ 	.short	0x0038


	//----- nvinfo : EIATTR_PARAM_CBANK
	.align		4
        /*0140*/ 	.byte	0x04, 0x0a
        /*0142*/ 	.short	(.L_5185 - .L_5184)
	.align		4
.L_5184:
        /*0144*/ 	.word	index@(.nv.constant0._ZN2at6native27unrolled_elementwise_kernelINS0_13BinaryFunctorIN3c104HalfES4_S4_ZZZNS0_19minimum_kernel_cudaERNS_18TensorIteratorBaseEENKUlvE0_clEvENKUlvE1_clEvEUlS4_S4_E_EESt5arrayIPcLm3EELi4E23TrivialOffsetCalculatorILi2EjESE_ILi1EjENS0_6memory12LoadWithCastILi2EEENSH_13StoreWithCastILi1EEEEEviT_T0_T2_T3_T4_T5_)
        /*0148*/ 	.short	0x0380
        /*014a*/ 	.short	0x0038


	//----- nvinfo : EIATTR_SW_WAR
	.align		4
.L_5185:
        /*014c*/ 	.byte	0x04, 0x36
        /*014e*/ 	.short	(.L_5187 - .L_5186)
.L_5186:
        /*0150*/ 	.word	0x00000008
.L_5187:


//--------------------- .nv.info._ZN2at6native18elementwise_kernelILi128ELi4EZNS0_22gpu_kernel_impl_nocastINS0_13BinaryFunctorIN3c104HalfES5_S5_ZZZNS0_19minimum_kernel_cudaERNS_18TensorIteratorBaseEENKUlvE0_clEvENKUlvE1_clEvEUlS5_S5_E_EEEEvS7_RKT_EUliE_EEviT1_ --------------------------
	.section	.nv.info._ZN2at6native18elementwise_kernelILi128ELi4EZNS0_22gpu_kernel_impl_nocastINS0_13BinaryFunctorIN3c104HalfES5_S5_ZZZNS0_19minimum_kernel_cudaERNS_18TensorIteratorBaseEENKUlvE0_clEvENKUlvE1_clEvEUlS5_S5_E_EEEEvS7_RKT_EUliE_EEviT1_,"",@"SHT_CUDA_INFO"
	.sectionflags	@""
	.align	4


	//----- nvinfo : EIATTR_CUDA_API_VERSION
	.align		4
        /*0000*/ 	.byte	0x04, 0x37
        /*0002*/ 	.short	(.L_5189 - .L_5188)
.L_5188:
        /*0004*/ 	.word	0x00000082


	//----- nvinfo : EIATTR_KPARAM_INFO
	.align		4
.L_5189:
        /*0008*/ 	.byte	0x04, 0x17
        /*000a*/ 	.short	(.L_5191 - .L_5190)
.L_5190:
        /*000c*/ 	.word	0x00000000
        /*0010*/ 	.short	0x0001
        /*0012*/ 	.short	0x0008
        /*0014*/ 	.byte	0x00, 0xf0, 0x21, 0x0a


	//----- nvinfo : EIATTR_KPARAM_INFO
	.align		4
.L_5191:
        /*0018*/ 	.byte	0x04, 0x17
        /*001a*/ 	.short	(.L_5193 - .L_5192)
.L_5192:
        /*001c*/ 	.word	0x00000000
        /*0020*/ 	.short	0x0000
        /*0022*/ 	.short	0x0000
        /*0024*/ 	.byte	0x00, 0xf0, 0x11, 0x00


	//----- nvinfo : EIATTR_SPARSE_MMA_MASK
	.align		4
.L_5193:
        /*0028*/ 	.byte	0x03, 0x50
        /*002a*/ 	.short	0x0000


	//----- nvinfo : EIATTR_MAXREG_COUNT
	.align		4
        /*002c*/ 	.byte	0x03, 0x1b
        /*002e*/ 	.short	0x0080


	//----- nvinfo : EIATTR_MERCURY_ISA_VERSION
	.align		4
        /*0030*/ 	.byte	0x03, 0x5f
        /*0032*/ 	.short	0x0101


	//----- nvinfo : EIATTR_VRC_CTA_INIT_COUNT
	.align		4
        /*0034*/ 	.byte	0x02, 0x4a
	.zero		1
	.zero		1


	//----- nvinfo : EIATTR_EXIT_INSTR_OFFSETS
	.align		4
        /*0038*/ 	.byte	0x04, 0x1c
        /*003a*/ 	.short	(.L_5195 - .L_5194)


	//   ....[0]....
.L_5194:
        /*003c*/ 	.word	0x00000450


	//   ....[1]....
        /*0040*/ 	.word	0x00000540


	//   ....[2]....
        /*0044*/ 	.word	0x00004bd0


	//   ....[3]....
        /*0048*/ 	.word	0x000062f0


	//----- nvinfo : EIATTR_MAX_THREADS
	.align		4
.L_5195:
        /*004c*/ 	.byte	0x04, 0x05
        /*004e*/ 	.short	(.L_5197 - .L_5196)
.L_5196:
        /*0050*/ 	.word	0x00000080
        /*0054*/ 	.word	0x00000001
        /*0058*/ 	.word	0x00000001


	//----- nvinfo : EIATTR_CRS_STACK_SIZE
	.align		4
.L_5197:
        /*005c*/ 	.byte	0x04, 0x1e
        /*005e*/ 	.short	(.L_5199 - .L_5198)
.L_5198:
        /*0060*/ 	.word	0x00000000


	//----- nvinfo : EIATTR_CBANK_PARAM_SIZE
	.align		4
.L_5199:
        /*0064*/ 	.byte	0x03, 0x19
        /*0066*/ 	.short	0x0290


	//----- nvinfo : EIATTR_PARAM_CBANK
	.align		4
        /*0068*/ 	.byte	0x04, 0x0a
        /*006a*/ 	.short	(.L_5201 - .L_5200)
	.align		4
.L_5200:
        /*006c*/ 	.word	index@(.nv.constant0._ZN2at6native18elementwise_kernelILi128ELi4EZNS0_22gpu_kernel_impl_nocastINS0_13BinaryFunctorIN3c104HalfES5_S5_ZZZNS0_19minimum_kernel_cudaERNS_18TensorIteratorBaseEENKUlvE0_clEvENKUlvE1_clEvEUlS5_S5_E_EEEEvS7_RKT_EUliE_EEviT1_)
        /*0070*/ 	.short	0x0380
        /*0072*/ 	.short	0x0290


	//----- nvinfo : EIATTR_SW_WAR
	.align		4
.L_5201:
        /*0074*/ 	.byte	0x04, 0x36
        /*0076*/ 	.short	(.L_5203 - .L_5202)
.L_5202:
        /*0078*/ 	.word	0x00000008
.L_5203:


//--------------------- .nv.info._ZN2at6native27unrolled_elementwise_kernelINS0_13BinaryFunctorIN3c104HalfES4_S4_ZZZNS0_19minimum_kernel_cudaERNS_18TensorIteratorBaseEENKUlvE0_clEvENKUlvE1_clEvEUlS4_S4_E_EESt5arrayIPcLm3EELi4E23TrivialOffsetCalculatorILi2EjESE_ILi1EjENS0_6memory15LoadWithoutCastENSH_16StoreWithoutCastEEEviT_T0_T2_T3_T4_T5_ --------------------------
	.section	.nv.info._ZN2at6native27unrolled_elementwise_kernelINS0_13BinaryFunctorIN3c104HalfES4_S4_ZZZNS0_19minimum_kernel_cudaERNS_18TensorIteratorBaseEENKUlvE0_clEvENKUlvE1_clEvEUlS4_S4_E_EESt5arrayIPcLm3EELi4E23TrivialOffsetCalculatorILi2EjESE_ILi1EjENS0_6memory15LoadWithoutCastENSH_16StoreWithoutCastEEEviT_T0_T2_T3_T4_T5_,"",@"SHT_CUDA_INFO"
	.sectionflags	@""
	.align	4


	//----- nvinfo : EIATTR_CUDA_API_VERSION
	.align		4
        /*0000*/ 	.byte	0x04, 0x37
        /*0002*/ 	.short	(.L_5205 - .L_5204)
.L_5204:
        /*0004*/ 	.word	0x00000082


	//----- nvinfo : EIATTR_KPARAM_INFO
	.align		4
.L_5205:
        /*0008*/ 	.byte	0x04, 0x17
        /*000a*/ 	.short	(.L_5207 - .L_5206)
.L_5206:
        /*000c*/ 	.word	0x00000000
        /*0010*/ 	.short	0x0006
        /*0012*/ 	.short	0x0023
        /*0014*/ 	.byte	0x00, 0xf0, 0x05, 0x00


	//----- nvinfo : EIATTR_KPARAM_INFO
	.align		4
.L_5207:
        /*0018*/ 	.byte	0x04, 0x17
        /*001a*/ 	.short	(.L_5209 - .L_5208)
.L_5208:
        /*001c*/ 	.word	0x00000000
        /*0020*/ 	.short	0x0005
        /*0022*/ 	.short	0x0022
        /*0024*/ 	.byte	0x00, 0xf0, 0x05, 0x00


	//----- nvinfo : EIATTR_KPARAM_INFO
	.align		4
.L_5209:
        /*0028*/ 	.byte	0x04, 0x17
        /*002a*/ 	.short	(.L_5211 - .L_5210)
.L_5210:
        /*002c*/ 	.word	0x00000000
        /*0030*/ 	.short	0x0004
        /*0032*/ 	.short	0x0021
        /*0034*/ 	.byte	0x00, 0xf0, 0x05, 0x00


	//----- nvinfo : EIATTR_KPARAM_INFO
	.align		4
.L_5211:
        /*0038*/ 	.byte	0x04, 0x17
        /*003a*/ 	.short	(.L_5213 - .L_5212)
.L_5212:
        /*003c*/ 	.word	0x00000000
        /*0040*/ 	.short	0x0003
        /*0042*/ 	.short	0x0020
        /*0044*/ 	.byte	0x00, 0xf0, 0x05, 0x00


	//----- nvinfo : EIATTR_KPARAM_INFO
	.align		4
.L_5213:
        /*0048*/ 	.byte	0x04, 0x17
        /*004a*/ 	.short	(.L_5215 - .L_5214)
.L_5214:
        /*004c*/ 	.word	0x00000000
        /*0050*/ 	.short	0x0002
        /*0052*/ 	.short	0x0008
        /*0054*/ 	.byte	0x00, 0xf0, 0x61, 0x00


	//----- nvinfo : EIATTR_KPARAM_INFO
	.align		4
.L_5215:
        /*0058*/ 	.byte	0x04, 0x17
        /*005a*/ 	.short	(.L_5217 - .L_5216)
.L_5216:
        /*005c*/ 	.word	0x00000000
        /*0060*/ 	.short	0x0001
        /*0062*/ 	.short	0x0004
        /*0064*/ 	.byte	0x00, 0xf0, 0x05, 0x00


	//----- nvinfo : EIATTR_KPARAM_INFO
	.align		4
.L_5217:
        /*0068*/ 	.byte	0x04, 0x17
        /*006a*/ 	.short	(.L_5219 - .L_5218)
.L_5218:
        /*006c*/ 	.word	0x00000000
        /*0070*/ 	.short	0x0000
        /*0072*/ 	.short	0x0000
        /*0074*/ 	.byte	0x00, 0xf0, 0x11, 0x00


	//----- nvinfo : EIATTR_SPARSE_MMA_MASK
	.align		4
.L_5219:
        /*0078*/ 	.byte	0x03, 0x50
        /*007a*/ 	.short	0x0000


	//----- nvinfo : EIATTR_MAXREG_COUNT
	.align		4
        /*007c*/ 	.byte	0x03, 0x1b
        /*007e*/ 	.short	0x00ff


	//----- nvinfo : EIATTR_MERCURY_ISA_VERSION
	.align		4
        /*0080*/ 	.byte	0x03, 0x5f
        /*0082*/ 	.short	0x0101


	//----- nvinfo : EIATTR_VRC_CTA_INIT_COUNT
	.align		4
        /*0084*/ 	.byte	0x02, 0x4a
	.zero		1
	.zero		1


	//----- nvinfo : EIATTR_EXIT_INSTR_OFFSETS
	.align		4
        /*0088*/ 	.byte	0x04, 0x1c
        /*008a*/ 	.short	(.L_5221 - .L_5220)


	//   ....[0]....
.L_5220:
        /*008c*/ 	.word	0x000007d0


	//   ....[1]....
        /*0090*/ 	.word	0x00000820


	//----- nvinfo : EIATTR_MAX_THREADS
	.align		4
.L_5221:
        /*0094*/ 	.byte	0x04, 0x05
        /*0096*/ 	.short	(.L_5223 - .L_5222)
.L_5222:
        /*0098*/ 	.word	0x00000080
        /*009c*/ 	.word	0x00000001
        /*00a0*/ 	.word	0x00000001


	//----- nvinfo : EIATTR_CRS_STACK_SIZE
	.align		4
.L_5223:
        /*00a4*/ 	.byte	0x04, 0x1e
        /*00a6*/ 	.short	(.L_5225 - .L_5224)
.L_5224:
        /*00a8*/ 	.word	0x00000000


	//----- nvinfo : EIATTR_CBANK_PARAM_SIZE
	.align		4
.L_5225:
        /*00ac*/ 	.byte	0x03, 0x19
        /*00ae*/ 	.short	0x0024


	//----- nvinfo : EIATTR_PARAM_CBANK
	.align		4
        /*00b0*/ 	.byte	0x04, 0x0a
        /*00b2*/ 	.short	(.L_5227 - .L_5226)
	.align		4
.L_5226:
        /*00b4*/ 	.word	index@(.nv.constant0._ZN2at6native27unrolled_elementwise_kernelINS0_13BinaryFunctorIN3c104HalfES4_S4_ZZZNS0_19minimum_kernel_cudaERNS_18TensorIteratorBaseEENKUlvE0_clEvENKUlvE1_clEvEUlS4_S4_E_EESt5arrayIPcLm3EELi4E23TrivialOffsetCalculatorILi2EjESE_ILi1EjENS0_6memory15LoadWithoutCastENSH_16StoreWithoutCastEEEviT_T0_T2_T3_T4_T5_)
        /*00b8*/ 	.short	0x0380
        /*00ba*/ 	.short	0x0024


	//----- nvinfo : EIATTR_SW_WAR
	.align		4
.L_5227:
        /*00bc*/ 	.byte	0x04, 0x36
        /*00be*/ 	.short	(.L_5229 - .L_5228)
.L_5228:
        /*00c0*/ 	.word	0x00000008
.L_5229:


//--------------------- .nv.info._ZN2at6native29vectorized_elementwise_kernelILi2ENS0_13BinaryFunctorIN3c104HalfES4_S4_ZZZNS0_19minimum_kernel_cudaERNS_18TensorIteratorBaseEENKUlvE0_clEvENKUlvE1_clEvEUlS4_S4_E_EESt5arrayIPcLm3EEEEviT0_T1_ --------------------------
	.section	.nv.info._ZN2at6native29vectorized_elementwise_kernelILi2ENS0_13BinaryFunctorIN3c104HalfES4_S4_ZZZNS0_19minimum_kernel_cudaERNS_18TensorIteratorBaseEENKUlvE0_clEvENKUlvE1_clEvEUlS4_S4_E_EESt5arrayIPcLm3EEEEviT0_T1_,"",@"SHT_CUDA_INFO"
	.sectionflags	@""
	.align	4


	//----- nvinfo : EIATTR_CUDA_API_VERSION
	.align		4
        /*0000*/ 	.byte	0x04, 0x37
        /*0002*/ 	.short	(.L_5231 - .L_5230)
.L_5230:
        /*0004*/ 	.word	0x00000082


	//----- nvinfo : EIATTR_KPARAM_INFO
	.align		4
.L_5231:
        /*0008*/ 	.byte	0x04, 0x17
        /*000a*/ 	.short	(.L_5233 - .L_5232)
.L_5232:
        /*000c*/ 	.word	0x00000000
        /*0010*/ 	.short	0x0002
        /*0012*/ 	.short	0x0008
        /*0014*/ 	.byte	0x00, 0xf0, 0x61, 0x00


	//----- nvinfo : EIATTR_KPARAM_INFO
	.align		4
.L_5233:
        /*0018*/ 	.byte	0x04, 0x17
        /*001a*/ 	.short	(.L_5235 - .L_5234)
.L_5234:
        /*001c*/ 	.word	0x00000000
        /*0020*/ 	.short	0x0001
        /*0022*/ 	.short	0x0004
        /*0024*/ 	.byte	0x00, 0xf0, 0x05, 0x00


	//----- nvinfo : EIATTR_KPARAM_INFO
	.align		4
.L_5235:
        /*0028*/ 	.byte	0x04, 0x17
        /*002a*/ 	.short	(.L_5237 - .L_5236)
.L_5236:
        /*002c*/ 	.word	0x00000000
        /*0030*/ 	.short	0x0000
        /*0032*/ 	.short	0x0000
        /*0034*/ 	.byte	0x00, 0xf0, 0x11, 0x00


	//----- nvinfo : EIATTR_SPARSE_MMA_MASK
	.align		4
.L_5237:
        /*0038*/ 	.byte	0x03, 0x50
        /*003a*/ 	.short	0x0000


	//----- nvinfo : EIATTR_MAXREG_COUNT
	.align		4
        /*003c*/ 	.byte	0x03, 0x1b
        /*003e*/ 	.short	0x00ff


	//----- nvinfo : EIATTR_MERCURY_ISA_VERSION
	.align		4
        /*0040*/ 	.byte	0x03, 0x5f
        /*0042*/ 	.short	0x0101


	//----- nvinfo : EIATTR_VRC_CTA_INIT_COUNT
	.align		4
        /*0044*/ 	.byte	0x02, 0x4a
	.zero		1
	.zero		1


	//----- nvinfo : EIATTR_EXIT_INSTR_OFFSETS
	.align		4
        /*0048*/ 	.byte	0x04, 0x1c
        /*004a*/ 	.short	(.L_5239 - .L_5238)


	//   ....[0]....
.L_5238:
        /*004c*/ 	.word	0x00001050


	//   ....[1]....
        /*0050*/ 	.word	0x000010a0


	//   ....[2]....
        /*0054*/ 	.word	0x000017d0


	//----- nvinfo : EIATTR_MAX_THREADS
	.align		4
.L_5239:
        /*0058*/ 	.byte	0x04, 0x05
        /*005a*/ 	.short	(.L_5241 - .L_5240)
.L_5240:
        /*005c*/ 	.word	0x00000080
        /*0060*/ 	.word	0x00000001
        /*0064*/ 	.word	0x00000001


	//----- nvinfo : EIATTR_CRS_STACK_SIZE
	.align		4
.L_5241:
        /*0068*/ 	.byte	0x04, 0x1e
        /*006a*/ 	.short	(.L_5243 - .L_5242)
.L_5242:
        /*006c*/ 	.word	0x00000000


	//----- nvinfo : EIATTR_CBANK_PARAM_SIZE
	.align		4
.L_5243:
        /*0070*/ 	.byte	0x03, 0x19
        /*0072*/ 	.short	0x0020


	//----- nvinfo : EIATTR_PARAM_CBANK
	.align		4
        /*0074*/ 	.byte	0x04, 0x0a
        /*0076*/ 	.short	(.L_5245 - .L_5244)
	.align		4
.L_5244:
        /*0078*/ 	.word	index@(.nv.constant0._ZN2at6native29vectorized_elementwise_kernelILi2ENS0_13BinaryFunctorIN3c104HalfES4_S4_ZZZNS0_19minimum_kernel_cudaERNS_18TensorIteratorBaseEENKUlvE0_clEvENKUlvE1_clEvEUlS4_S4_E_EESt5arrayIPcLm3EEEEviT0_T1_)
        /*007c*/ 	.short	0x0380
        /*007e*/ 	.short	0x0020


	//----- nvinfo : EIATTR_SW_WAR
	.align		4
.L_5245:
        /*0080*/ 	.byte	0x04, 0x36
        /*0082*/ 	.short	(.L_5247 - .L_5246)
.L_5246:
        /*0084*/ 	.word	0x00000008
.L_5247:


//--------------------- .nv.info._ZN2at6native29vectorized_elementwise_kernelILi4ENS0_13BinaryFunctorIN3c104HalfES4_S4_ZZZNS0_19minimum_kernel_cudaERNS_18TensorIteratorBaseEENKUlvE0_clEvENKUlvE1_clEvEUlS4_S4_E_EESt5arrayIPcLm3EEEEviT0_T1_ --------------------------
	.section	.nv.info._ZN2at6native29vectorized_elementwise_kernelILi4ENS0_13BinaryFunctorIN3c104HalfES4_S4_ZZZNS0_19minimum_kernel_cudaERNS_18TensorIteratorBaseEENKUlvE0_clEvENKUlvE1_clEvEUlS4_S4_E_EESt5arrayIPcLm3EEEEviT0_T1_,"",@"SHT_CUDA_INFO"
	.sectionflags	@""
	.align	4


	//----- nvinfo : EIATTR_CUDA_API_VERSION
	.align		4
        /*0000*/ 	.byte	0x04, 0x37
        /*0002*/ 	.short	(.L_5249 - .L_5248)
.L_5248:
        /*0004*/ 	.word	0x00000082


	//----- nvinfo : EIATTR_KPARAM_INFO
	.align		4
.L_5249:
        /*0008*/ 	.byte	0x04, 0x17
        /*000a*/ 	.short	(.L_5251 - .L_5250)
.L_5250:
        /*000c*/ 	.word	0x00000000
        /*0010*/ 	.short	0x0002
        /*0012*/ 	.short	0x0008
        /*0014*/ 	.byte	0x00, 0xf0, 0x61, 0x00


	//----- nvinfo : EIATTR_KPARAM_INFO
	.align		4
.L_5251:
        /*0018*/ 	.byte	0x04, 0x17
        /*001a*/ 	.short	(.L_5253 - .L_5252)
.L_5252:
        /*001c*/ 	.word	0x00000000
        /*0020*/ 	.short	0x0001
        /*0022*/ 	.short	0x0004
        /*0024*/ 	.byte	0x00, 0xf0, 0x05, 0x00


	//----- nvinfo : EIATTR_KPARAM_INFO
	.align		4
.L_5253:
        /*0028*/ 	.byte	0x04, 0x17
        /*002a*/ 	.short	(.L_5255 - .L_5254)
.L_5254:
        /*002c*/ 	.word	0x00000000
        /*0030*/ 	.short	0x0000
        /*0032*/ 	.short	0x0000
        /*0034*/ 	.byte	0x00, 0xf0, 0x11, 0x00


	//----- nvinfo : EIATTR_SPARSE_MMA_MASK
	.align		4
.L_5255:
        /*0038*/ 	.byte	0x03, 0x50
        /*003a*/ 	.short	0x0000


	//----- nvinfo : EIATTR_MAXREG_COUNT
	.align		4
        /*003c*/ 	.byte	0x03, 0x1b
        /*003e*/ 	.short	0x00ff


	//----- nvinfo : EIATTR_MERCURY_ISA_VERSION
	.align		4
        /*0040*/ 	.byte	0x03, 0x5f
        /*0042*/ 	.short	0x0101


	//----- nvinfo : EIATTR_VRC_CTA_INIT_COUNT
	.align		4
        /*0044*/ 	.byte	0x02, 0x4a
	.zero		1
	.zero		1


	//----- nvinfo : EIATTR_EXIT_INSTR_OFFSETS
	.align		4
        /*0048*/ 	.byte	0x04, 0x1c
        /*004a*/ 	.short	(.L_5257 - .L_5256)


	//   ....[0]....
.L_5256:
        /*004c*/ 	.word	0x00001050


	//   ....[1]....
        /*0050*/ 	.word	0x000010a0


	//   ....[2]....
        /*0054*/ 	.word	0x00001750


	//----- nvinfo : EIATTR_MAX_THREADS
	.align		4
.L_5257:
        /*0058*/ 	.byte	0x04, 0x05
        /*005a*/ 	.short	(.L_5259 - .L_5258)
.L_5258:
        /*005c*/ 	.word	0x00000080
        /*0060*/ 	.word	0x00000001
        /*0064*/ 	.word	0x00000001


	//----- nvinfo : EIATTR_CRS_STACK_SIZE
	.align		4
.L_5259:
        /*0068*/ 	.byte	0x04, 0x1e
        /*006a*/ 	.short	(.L_5261 - .L_5260)
.L_5260:
        /*006c*/ 	.word	0x00000000


	//----- nvinfo : EIATTR_CBANK_PARAM_SIZE
	.align		4
.L_5261:
        /*0070*/ 	.byte	0x03, 0x19
        /*0072*/ 	.short	0x0020


	//----- nvinfo : EIATTR_PARAM_CBANK
	.align		4
        /*0074*/ 	.byte	0x04, 0x0a
        /*0076*/ 	.short	(.L_5263 - .L_5262)
	.align		4
.L_5262:
        /*0078*/ 	.word	index@(.nv.constant0._ZN2at6native29vectorized_elementwise_kernelILi4ENS0_13BinaryFunctorIN3c104HalfES4_S4_ZZZNS0_19minimum_kernel_cudaERNS_18TensorIteratorBaseEENKUlvE0_clEvENKUlvE1_clEvEUlS4_S4_E_EESt5arrayIPcLm3EEEEviT0_T1_)
        /*007c*/ 	.short	0x0380
        /*007e*/ 	.short	0x0020


	//----- nvinfo : EIATTR_SW_WAR
	.align		4
.L_5263:
        /*0080*/ 	.byte	0x04, 0x36
        /*0082*/ 	.short	(.L_5265 - .L_5264)
.L_5264:
        /*0084*/ 	.word	0x00000008
.L_5265:


//--------------------- .nv.info._ZN2at6native29vectorized_elementwise_kernelILi8ENS0_13BinaryFunctorIN3c104HalfES4_S4_ZZZNS0_19minimum_kernel_cudaERNS_18TensorIteratorBaseEENKUlvE0_clEvENKUlvE1_clEvEUlS4_S4_E_EESt5arrayIPcLm3EEEEviT0_T1_ --------------------------
	.section	.nv.info._ZN2at6native29vectorized_elementwise_kernelILi8ENS0_13BinaryFunctorIN3c104HalfES4_S4_ZZZNS0_19minimum_kernel_cudaERNS_18TensorIteratorBaseEENKUlvE0_clEvENKUlvE1_clEvEUlS4_S4_E_EESt5arrayIPcLm3EEEEviT0_T1_,"",@"SHT_CUDA_INFO"
	.sectionflags	@""
	.align	4


	//----- nvinfo : EIATTR_CUDA_API_VERSION
	.align		4
        /*0000*/ 	.byte	0x04, 0x37
        /*0002*/ 	.short	(.L_5267 - .L_5266)
.L_5266:
        /*0004*/ 	.word	0x00000082


	//----- nvinfo : EIATTR_KPARAM_INFO
	.align		4
.L_5267:
        /*0008*/ 	.byte	0x04, 0x17
        /*000a*/ 	.short	(.L_5269 - .L_5268)
.L_5268:
        /*000c*/ 	.word	0x00000000
        /*0010*/ 	.short	0x0002
        /*0012*/ 	.short	0x0008
        /*0014*/ 	.byte	0x00, 0xf0, 0x61, 0x00


	//----- nvinfo : EIATTR_KPARAM_INFO
	.align		4
.L_5269:
        /*0018*/ 	.byte	0x04, 0x17
        /*001a*/ 	.short	(.L_5271 - .L_5270)
.L_5270:
        /*001c*/ 	.word	0x00000000
        /*0020*/ 	.short	0x0001
        /*0022*/ 	.short	0x0004
        /*0024*/ 	.byte	0x00, 0xf0, 0x05, 0x00


	//----- nvinfo : EIATTR_KPARAM_INFO
	.align		4
.L_5271:
        /*0028*/ 	.byte	0x04, 0x17
        /*002a*/ 	.short	(.L_5273 - .L_5272)
.L_5272:
        /*002c*/ 	.word	0x00000000
        /*0030*/ 	.short	0x0000
        /*0032*/ 	.short	0x0000
        /*0034*/ 	.byte	0x00, 0xf0, 0x11, 0x00


	//----- nvinfo : EIATTR_SPARSE_MMA_MASK
	.align		4
.L_5273:
        /*0038*/ 	.byte	0x03, 0x50
        /*003a*/ 	.short	0x0000


	//----- nvinfo : EIATTR_MAXREG_COUNT
	.align		4
        /*003c*/ 	.byte	0x03, 0x1b
        /*003e*/ 	.short	0x00ff


	//----- nvinfo : EIATTR_MERCURY_ISA_VERSION
	.align		4
        /*0040*/ 	.byte	0x03, 0x5f
        /*0042*/ 	.short	0x0101


	//----- nvinfo : EIATTR_VRC_CTA_INIT_COUNT
	.align		4
        /*0044*/ 	.byte	0x02, 0x4a
	.zero		1
	.zero		1


	//----- nvinfo : EIATTR_EXIT_INSTR_OFFSETS
	.align		4
        /*0048*/ 	.byte	0x04, 0x1c
        /*004a*/ 	.short	(.L_5275 - .L_5274)


	//   ....[0]....
.L_5274:
        /*004c*/ 	.word	0x00000010


	//----- nvinfo : EIATTR_MAX_THREADS
	.align		4
.L_5275:
        /*0050*/ 	.byte	0x04, 0x05
        /*0052*/ 	.short	(.L_5277 - .L_5276)
.L_5276:
        /*0054*/ 	.word	0x00000080
        /*0058*/ 	.word	0x00000001
        /*005c*/ 	.word	0x00000001


	//----- nvinfo : EIATTR_CBANK_PARAM_SIZE
	.align		4
.L_5277:
        /*0060*/ 	.byte	0x03, 0x19
        /*0062*/ 	.short	0x0020


	//----- nvinfo : EIATTR_PARAM_CBANK
	.align		4
        /*0064*/ 	.byte	0x04, 0x0a
        /*0066*/ 	.short	(.L_5279 - .L_5278)
	.align		4
.L_5278:
        /*0068*/ 	.word	index@(.nv.constant0._ZN2at6native29vectorized_elementwise_kernelILi8ENS0_13BinaryFunctorIN3c104HalfES4_S4_ZZZNS0_19minimum_kernel_cudaERNS_18TensorIteratorBaseEENKUlvE0_clEvENKUlvE1_clEvEUlS4_S4_E_EESt5arrayIPcLm3EEEEviT0_T1_)
        /*006c*/ 	.short	0x0380
        /*006e*/ 	.short	0x0020


	//----- nvinfo : EIATTR_SW_WAR
	.align		4
.L_5279:
        /*0070*/ 	.byte	0x04, 0x36
        /*0072*/ 	.short	(.L_5281 - .L_5280)
.L_5280:
        /*0074*/ 	.word	0x00000008
.L_5281:


//--------------------- .nv.info._ZN2at6native18elementwise_kernelILi128ELi4EZNS0_15gpu_kernel_implINS0_13AUnaryFunctorIfffZZZNS0_19minimum_kernel_cudaERNS_18TensorIteratorBaseEENKUlvE0_clEvENKUlvE0_clEvEUlffE_EEEEvS5_RKT_EUliE_EEviT1_ --------------------------
	.section	.nv.info._ZN2at6native18elementwise_kernelILi128ELi4EZNS0_15gpu_kernel_implINS0_13AUnaryFunctorIfffZZZNS0_19minimum_kernel_cudaERNS_18TensorIteratorBaseEENKUlvE0_clEvENKUlvE0_clEvEUlffE_EEEEvS5_RKT_EUliE_EEviT1_,"",@"SHT_CUDA_INFO"
	.sectionflags	@""
	.align	4


	//----- nvinfo : EIATTR_CUDA_API_VERSION
	.align		4
        /*0000*/ 	.byte	0x04, 0x37
        /*0002*/ 	.short	(.L_5283 - .L_5282)
.L_5282:
        /*0004*/ 	.word	0x00000082


	//----- nvinfo : EIATTR_KPARAM_INFO
	.align		4
.L_5283:
        /*0008*/ 	.byte	0x04, 0x17
        /*000a*/ 	.short	(.L_5285 - .L_5284)
.L_5284:
        /*000c*/ 	.word	0x00000000
        /*0010*/ 	.short	0x0001
        /*0012*/ 	.short	0x0008
        /*0014*/ 	.byte	0x00, 0xf0, 0x81, 0x08


	//----- nvinfo : EIATTR_KPARAM_INFO
	.align		4
.L_5285:
        /*0018*/ 	.byte	0x04, 0x17
        /*001a*/ 	.short	(.L_5287 - .L_5286)
.L_5286:
        /*001c*/ 	.word	0x00000000
        /*0020*/ 	.short	0x0000
        /*0022*/ 	.short	0x0000
        /*0024*/ 	.byte	0x00, 0xf0, 0x11, 0x00


	//----- nvinfo : EIATTR_SPARSE_MMA_MASK
	.align		4
.L_5287:
        /*0028*/ 	.byte	0x03, 0x50
        /*002a*/ 	.short	0x0000


	//----- nvinfo : EIATTR_MAXREG_COUNT
	.align		4
        /*002c*/ 	.byte	0x03, 0x1b
        /*002e*/ 	.short	0x0080


	//----- nvinfo : EIATTR_EXTERNS
	.align		4
        /*0030*/ 	.byte	0x04, 0x0f
        /*0032*/ 	.short	(.L_5289 - .L_5288)


	//   ....[0]....
	.align		4
.L_5288:
        /*0034*/ 	.word	index@(__assertfail)


	//----- nvinfo : EIATTR_MERCURY_ISA_VERSION
	.align		4
.L_5289:
        /*0038*/ 	.byte	0x03, 0x5f
        /*003a*/ 	.short	0x0101


	//----- nvinfo : EIATTR_VRC_CTA_INIT_COUNT
	.align		4
        /*003c*/ 	.byte	0x02, 0x4a
	.zero		1
	.zero		1


	//----- nvinfo : EIATTR_SYSCALL_OFFSETS
	.align		4
        /*0040*/ 	.byte	0x04, 0x46
        /*0042*/ 	.short	(.L_5291 - .L_5290)


	//   ....[0]....
.L_5290:
        /*0044*/ 	.word	0x00002150


	//   ....[1]....
        /*0048*/ 	.word	0x00002f80


	//   ....[2]....
        /*004c*/ 	.word	0x00005210


	//   ....[3]....
        /*0050*/ 	.word	0x00005ea0


	//   ....[4]....
        /*0054*/ 	.word	0x00008240


	//   ....[5]....
        /*0058*/ 	.word	0x00008ed0


	//   ....[6]....
        /*005c*/ 	.word	0x0000b280


	//   ....[7]....
        /*0060*/ 	.word	0x0000bee0


	//----- nvinfo : EIATTR_EXIT_INSTR_OFFSETS
	.align		4
.L_5291:
        /*0064*/ 	.byte	0x04, 0x1c
        /*0066*/ 	.short	(.L_5293 - .L_5292)


	//   ....[0]....
.L_5292:
        /*0068*/ 	.word	0x00009180


	//   ....[1]....
        /*006c*/ 	.word	0x0000b460


	//   ....[2]....
        /*0070*/ 	.word	0x0000b4a0


	//   ....[3]....
        /*0074*/ 	.word	0x0000b530


	//   ....[4]....
        /*0078*/ 	.word	0x0000b560


	//   ....[5]....
        /*007c*/ 	.word	0x0000b590


	//   ....[6]....
        /*0080*/ 	.word	0x0000b610


	//   ....[7]....
        /*0084*/ 	.word	0x0000b640


	//   ....[8]....
        /*0088*/ 	.word	0x0000b6d0


	//   ....[9]....
        /*008c*/ 	.word	0x0000b710


	//   ....[10]....
        /*0090*/ 	.word	0x0000b750


	//   ....[11]....
        /*0094*/ 	.word	0x0000b820


	//   ....[12]....
        /*0098*/ 	.word	0x0000b980


	//   ....[13]....
        /*009c*/ 	.word	0x0000bae0


	//   ....[14]....
        /*00a0*/ 	.word	0x0000bc30


	//   ....[15]....
        /*00a4*/ 	.word	0x0000bc60


	//   ....[16]....
        /*00a8*/ 	.word	0x0000bc90


	//   ....[17]....
        /*00ac*/ 	.word	0x0000bd30


	//   ....[18]....
        /*00b0*/ 	.word	0x0000bd80


	//   ....[19]....
        /*00b4*/ 	.word	0x0000bef0


	//   ....[20]....
        /*00b8*/ 	.word	0x0000bff0


	//   ....[21]....
        /*00bc*/ 	.word	0x0000c120


	//   ....[22]....
        /*00c0*/ 	.word	0x0000c150


	//----- nvinfo : EIATTR_MAX_THREADS
	.align		4
.L_5293:
        /*00c4*/ 	.byte	0x04, 0x05
        /*00c6*/ 	.short	(.L_5295 - .L_5294)
.L_5294:
        /*00c8*/ 	.word	0x00000080
        /*00cc*/ 	.word	0x00000001
        /*00d0*/ 	.word	0x00000001


	//----- nvinfo : EIATTR_CRS_STACK_SIZE
	.align		4
.L_5295:
        /*00d4*/ 	.byte	0x04, 0x1e
        /*00d6*/ 	.short	(.L_5297 - .L_5296)
.L_5296:
        /*00d8*/ 	.word	0x00000000


	//----- nvinfo : EIATTR_CBANK_PARAM_SIZE
	.align		4
.L_5297:
        /*00dc*/ 	.byte	0x03, 0x19
        /*00de*/ 	.short	0x0228


	//----- nvinfo : EIATTR_PARAM_CBANK
	.align		4
        /*00e0*/ 	.byte	0x04, 0x0a
        /*00e2*/ 	.short	(.L_5299 - .L_5298)
	.align		4
.L_5298:
        /*00e4*/ 	.word	index@(.nv.constant0._ZN2at6native18elementwise_kernelILi128ELi4EZNS0_15gpu_kernel_implINS0_13AUnaryFunctorIfffZZZNS0_19minimum_kernel_cudaERNS_18TensorIteratorBaseEENKUlvE0_clEvENKUlvE0_clEvEUlffE_EEEEvS5_RKT_EUliE_EEviT1_)
        /*00e8*/ 	.short	0x0380
        /*00ea*/ 	.short	0x0228


	//----- nvinfo : EIATTR_SW_WAR
	.align		4
.L_5299:
        /*00ec*/ 	.byte	0x04, 0x36
        /*00ee*/ 	.short	(.L_5301 - .L_5300)
.L_5300:
        /*00f0*/ 	.word	0x00000008
.L_5301:


//--------------------- .nv.info._ZN2at6native27unrolled_elementwise_kernelINS0_13AUnaryFunctorIfffZZZNS0_19minimum_kernel_cudaERNS_18TensorIteratorBaseEENKUlvE0_clEvENKUlvE0_clEvEUlffE_EESt5arrayIPcLm2EELi4E23TrivialOffsetCalculatorILi1EjESD_NS0_6memory12LoadWithCastILi1EEENSE_13StoreWithCastILi1EEEEEviT_T0_T2_T3_T4_T5_ --------------------------
	.section	.nv.info._ZN2at6native27unrolled_elementwise_kernelINS0_13AUnaryFunctorIfffZZZNS0_19minimum_kernel_cudaERNS_18TensorIteratorBaseEENKUlvE0_clEvENKUlvE0_clEvEUlffE_EESt5arrayIPcLm2EELi4E23TrivialOffsetCalculatorILi1EjESD_NS0_6memory12LoadWithCastILi1EEENSE_13StoreWithCastILi1EEEEEviT_T0_T2_T3_T4_T5_,"",@"SHT_CUDA_INFO"
	.sectionflags	@""
	.align	4


	//----- nvinfo : EIATTR_CUDA_API_VERSION
	.align		4
        /*0000*/ 	.byte	0x04, 0x37
        /*0002*/ 	.short	(.L_5303 - .L_5302)
.L_5302:
        /*0004*/ 	.word	0x00000082


	//----- nvinfo : EIATTR_KPARAM_INFO
	.align		4
.L_5303:
        /*0008*/ 	.byte	0x04, 0x17
        /*000a*/ 	.short	(.L_5305 - .L_5304)
.L_5304:
        /*000c*/ 	.word	0x00000000
        /*0010*/ 	.short	0x0006
        /*0012*/ 	.short	0x002c
        /*0014*/ 	.byte	0x00, 0xf0, 0x21, 0x00


	//----- nvinfo : EIATTR_KPARAM_INFO
	.align		4
.L_5305:
        /*0018*/ 	.byte	0x04, 0x17
        /*001a*/ 	.short	(.L_5307 - .L_5306)
.L_5306:
        /*001c*/ 	.word	0x00000000
        /*0020*/ 	.short	0x0005
        /*0022*/ 	.short	0x0024
        /*0024*/ 	.byte	0x00, 0xf0, 0x21, 0x00


	//----- nvinfo : EIATTR_KPARAM_INFO
	.align		4
.L_5307:
        /*0028*/ 	.byte	0x04, 0x17
        /*002a*/ 	.short	(.L_5309 - .L_5308)
.L_5308:
        /*002c*/ 	.word	0x00000000
        /*0030*/ 	.short	0x0004
        /*0032*/ 	.short	0x0021
        /*0034*/ 	.byte	0x00, 0xf0, 0x05, 0x00


	//----- nvinfo : EIATTR_KPARAM_INFO
	.align		4
.L_5309:
        /*0038*/ 	.byte	0x04, 0x17
        /*003a*/ 	.short	(.L_5311 - .L_5310)
.L_5310:
        /*003c*/ 	.word	0x00000000
        /*0040*/ 	.short	0x0003
        /*0042*/ 	.short	0x0020
        /*0044*/ 	.byte	0x00, 0xf0, 0x05, 0x00


	//----- nvinfo : EIATTR_KPARAM_INFO
	.align		4
.L_5311:
        /*0048*/ 	.byte	0x04, 0x17
        /*004a*/ 	.short	(.L_5313 - .L_5312)
.L_5312:
        /*004c*/ 	.word	0x00000000
        /*0050*/ 	.short	0x0002
        /*0052*/ 	.short	0x0010
        /*0054*/ 	.byte	0x00, 0xf0, 0x41, 0x00


	//----- nvinfo : EIATTR_KPARAM_INFO
	.align		4
.L_5313:
        /*0058*/ 	.byte	0x04, 0x17
        /*005a*/ 	.short	(.L_5315 - .L_5314)
.L_5314:
        /*005c*/ 	.word	0x00000000
        /*0060*/ 	.short	0x0001
        /*0062*/ 	.short	0x0004
        /*0064*/ 	.byte	0x00, 0xf0, 0x21, 0x00


	//----- nvinfo : EIATTR_KPARAM_INFO
	.align		4
.L_5315:
        /*0068*/ 	.byte	0x04, 0x17
        /*006a*/ 	.short	(.L_5317 - .L_5316)
.L_5316:
        /*006c*/ 	.word	0x00000000
        /*0070*/ 	.short	0x0000
        /*0072*/ 	.short	0x0000
        /*0074*/ 	.byte	0x00, 0xf0, 0x11, 0x00


	//----- nvinfo : EIATTR_SPARSE_MMA_MASK
	.align		4
.L_5317:
        /*0078*/ 	.byte	0x03, 0x50
        /*007a*/ 	.short	0x0000


	//----- nvinfo : EIATTR_MAXREG_COUNT
	.align		4
        /*007c*/ 	.byte	0x03, 0x1b
        /*007e*/ 	.short	0x00ff


	//----- nvinfo : EIATTR_EXTERNS
	.align		4
        /*0080*/ 	.byte	0x04, 0x0f
        /*0082*/ 	.short	(.L_5319 - .L_5318)


	//   ....[0]....
	.align		4
.L_5318:
        /*0084*/ 	.word	index@(__assertfail)


	//----- nvinfo : EIATTR_MERCURY_ISA_VERSION
	.align		4
.L_5319:
        /*0088*/ 	.byte	0x03, 0x5f
        /*008a*/ 	.short	0x0101


	//----- nvinfo : EIATTR_VRC_CTA_INIT_COUNT
	.align		4
        /*008c*/ 	.byte	0x02, 0x4a
	.zero		1
	.zero		1


	//----- nvinfo : EIATTR_SYSCALL_OFFSETS
	.align		4
        /*0090*/ 	.byte	0x04, 0x46
        /*0092*/ 	.short	(.L_5321 - .L_5320)


	//   ....[0]....
.L_5320:
        /*0094*/ 	.word	0x00000e70


	//   ....[1]....
        /*0098*/ 	.word	0x00001df0


	//   ....[2]....
        /*009c*/ 	.word	0x00002cf0


	//   ....[3]....
        /*00a0*/ 	.word	0x00003bc0


	//   ....[4]....
        /*00a4*/ 	.word	0x00004ac0


	//   ....[5]....
        /*00a8*/ 	.word	0x00005820


	//   ....[6]....
        /*00ac*/ 	.word	0x000066a0


	//   ....[7]....
        /*00b0*/ 	.word	0x00007500


	//----- nvinfo : EIATTR_EXIT_INSTR_OFFSETS
	.align		4
.L_5321:
        /*00b4*/ 	.byte	0x04, 0x1c
        /*00b6*/ 	.short	(.L_5323 - .L_5322)


	//   ....[0]....
.L_5322:
        /*00b8*/ 	.word	0x00006940


	//   ....[1]....
        /*00bc*/ 	.word	0x00006a80


	//   ....[2]....
        /*00c0*/ 	.word	0x00006ac0


	//   ....[3]....
        /*00c4*/ 	.word	0x00006b50


	//   ....[4]....
        /*00c8*/ 	.word	0x00006b80


	//   ....[5]....
        /*00cc*/ 	.word	0x00006bb0


	//   ....[6]....
        /*00d0*/ 	.word	0x00006c30


	//   ....[7]....
        /*00d4*/ 	.word	0x00006c60


	//   ....[8]....
        /*00d8*/ 	.word	0x00006cf0


	//   ....[9]....
        /*00dc*/ 	.word	0x00006d30


	//   ....[10]....
        /*00e0*/ 	.word	0x00006d70


	//   ....[11]....
        /*00e4*/ 	.word	0x00006e40


	//   ....[12]....
        /*00e8*/ 	.word	0x00006fa0


	//   ....[13]....
        /*00ec*/ 	.word	0x00007100


	//   ....[14]....
        /*00f0*/ 	.word	0x00007250


	//   ....[15]....
        /*00f4*/ 	.word	0x00007280


	//   ....[16]....
        /*00f8*/ 	.word	0x000072b0


	//   ....[17]....
        /*00fc*/ 	.word	0x00007350


	//   ....[18]....
        /*0100*/ 	.word	0x000073a0


	//   ....[19]....
        /*0104*/ 	.word	0x00007510


	//   ....[20]....
        /*0108*/ 	.word	0x00007610


	//   ....[21]....
        /*010c*/ 	.word	0x00007740


	//   ....[22]....
        /*0110*/ 	.word	0x00007770


	//----- nvinfo : EIATTR_MAX_THREADS
	.align		4
.L_5323:
        /*0114*/ 	.byte	0x04, 0x05
        /*0116*/ 	.short	(.L_5325 - .L_5324)
.L_5324:
        /*0118*/ 	.word	0x00000080
        /*011c*/ 	.word	0x00000001
        /*0120*/ 	.word	0x00000001


	//----- nvinfo : EIATTR_CRS_STACK_SIZE
	.align		4
.L_5325:
        /*0124*/ 	.byte	0x04, 0x1e
        /*0126*/ 	.short	(.L_5327 - .L_5326)
.L_5326:
        /*0128*/ 	.word	0x00000000


	//----- nvinfo : EIATTR_CBANK_PARAM_SIZE
	.align		4
.L_5327:
        /*012c*/ 	.byte	0x03, 0x19
        /*012e*/ 	.short	0x0034


	//----- nvinfo : EIATTR_PARAM_CBANK
	.align		4
        /*0130*/ 	.byte	0x04, 0x0a
        /*0132*/ 	.short	(.L_5329 - .L_5328)
	.align		4
.L_5328:
        /*0134*/ 	.word	index@(.nv.constant0._ZN2at6native27unrolled_elementwise_kernelINS0_13AUnaryFunctorIfffZZZNS0_19minimum_kernel_cudaERNS_18TensorIteratorBaseEENKUlvE0_clEvENKUlvE0_clEvEUlffE_EESt5arrayIPcLm2EELi4E23TrivialOffsetCalculatorILi1EjESD_NS0_6memory12LoadWithCastILi1EEENSE_13StoreWithCastILi1EEEEEviT_T0_T2_T3_T4_T5_)
        /*0138*/ 	.short	0x0380
        /*013a*/ 	.short	0x0034


	//----- nvinfo : EIATTR_SW_WAR
	.align		4
.L_5329:
        /*013c*/ 	.byte	0x04, 0x36
        /*013e*/ 	.short	(.L_5331 - .L_5330)
.L_5330:
        /*0140*/ 	.word	0x00000008
.L_5331:


//--------------------- .nv.info._ZN2at6native18elementwise_kernelILi128ELi2EZNS0_22gpu_kernel_impl_nocastINS0_13AUnaryFunctorIfffZZZNS0_19minimum_kernel_cudaERNS_18TensorIteratorBaseEENKUlvE0_clEvENKUlvE0_clEvEUlffE_EEEEvS5_RKT_EUliE_EEviT1_ --------------------------
	.section	.nv.info._ZN2at6native18elementwise_kernelILi128ELi2EZNS0_22gpu_kernel_impl_nocastINS0_13AUnaryFunctorIfffZZZNS0_19minimum_kernel_cudaERNS_18TensorIteratorBaseEENKUlvE0_clEvENKUlvE0_clEvEUlffE_EEEEvS5_RKT_EUliE_EEviT1_,"",@"SHT_CUDA_INFO"
	.sectionflags	@""
	.align	4


	//----- nvinfo : EIATTR_CUDA_API_VERSION
	.align		4
        /*0000*/ 	.byte	0x04, 0x37
        /*0002*/ 	.short	(.L_5333 - .L_5332)
.L_5332:
        /*0004*/ 	.word	0x00000082


	//----- nvinfo : EIATTR_KPARAM_INFO
	.align		4
.L_5333:
        /*0008*/ 	.byte	0x04, 0x17
        /*000a*/ 	.short	(.L_5335 - .L_5334)
.L_5334:
        /*000c*/ 	.word	0x00000000
        /*0010*/ 	.short	0x0001
        /*0012*/ 	.short	0x0008
        /*0014*/ 	.byte	0x00, 0xf0, 0x61, 0x08


	//----- nvinfo : EIATTR_KPARAM_INFO
	.align		4
.L_5335:
        /*0018*/ 	.byte	0x04, 0x17
        /*001a*/ 	.short	(.L_5337 - .L_5336)
.L_5336:
        /*001c*/ 	.word	0x00000000
        /*0020*/ 	.short	0x0000
        /*0022*/ 	.short	0x0000
        /*0024*/ 	.byte	0x00, 0xf0, 0x11, 0x00


	//----- nvinfo : EIATTR_SPARSE_MMA_MASK
	.align		4
.L_5337:
        /*0028*/ 	.byte	0x03, 0x50
        /*002a*/ 	.short	0x0000


	//----- nvinfo : EIATTR_MAXREG_COUNT
	.align		4
        /*002c*/ 	.byte	0x03, 0x1b
        /*002e*/ 	.short	0x0080


	//----- nvinfo : EIATTR_MERCURY_ISA_VERSION
	.align		4
        /*0030*/ 	.byte	0x03, 0x5f
        /*0032*/ 	.short	0x0101


	//----- nvinfo : EIATTR_VRC_CTA_INIT_COUNT
	.align		4
        /*0034*/ 	.byte	0x02, 0x4a
	.zero		1
	.zero		1


	//----- nvinfo : EIATTR_EXIT_INSTR_OFFSETS
	.align		4
        /*0038*/ 	.byte	0x04, 0x1c
        /*003a*/ 	.short	(.L_5339 - .L_5338)


	//   ....[0]....
.L_5338:
        /*003c*/ 	.word	0x000000e0


	//   ....[1]....
        /*0040*/ 	.word	0x00000110


	//   ....[2]....
        /*0044*/ 	.word	0x000001f0


	//   ....[3]....
        /*0048*/ 	.word	0x00000260


	//   ....[4]....
        /*004c*/ 	.word	0x000014a0


	//   ....[5]....
        /*0050*/ 	.word	0x00002610


	//   ....[6]....
        /*0054*/ 	.word	0x000039e0


	//   ....[7]....
        /*0058*/ 	.word	0x00004d20


	//----- nvinfo : EIATTR_MAX_THREADS
	.align		4
.L_5339:
        /*005c*/ 	.byte	0x04, 0x05
        /*005e*/ 	.short	(.L_5341 - .L_5340)
.L_5340:
        /*0060*/ 	.word	0x00000080
        /*0064*/ 	.word	0x00000001
        /*0068*/ 	.word	0x00000001


	//----- nvinfo : EIATTR_CRS_STACK_SIZE
	.align		4
.L_5341:
        /*006c*/ 	.byte	0x04, 0x1e
        /*006e*/ 	.short	(.L_5343 - .L_5342)
.L_5342:
        /*0070*/ 	.word	0x00000000


	//----- nvinfo : EIATTR_CBANK_PARAM_SIZE
	.align		4
.L_5343:
        /*0074*/ 	.byte	0x03, 0x19
        /*0076*/ 	.short	0x0220


	//----- nvinfo : EIATTR_PARAM_CBANK
	.align		4
        /*0078*/ 	.byte	0x04, 0x0a
        /*007a*/ 	.short	(.L_5345 - .L_5344)
	.align		4
.L_5344:
        /*007c*/ 	.word	index@(.nv.constant0._ZN2at6native18elementwise_kernelILi128ELi2EZNS0_22gpu_kernel_impl_nocastINS0_13AUnaryFunctorIfffZZZNS0_19minimum_kernel_cudaERNS_18TensorIteratorBaseEENKUlvE0_clEvENKUlvE0_clEvEUlffE_EEEEvS5_RKT_EUliE_EEviT1_)
        /*0080*/ 	.short	0x0380
        /*0082*/ 	.short	0x0220


	//----- nvinfo : EIATTR_SW_WAR
	.align		4
.L_5345:
        /*0084*/ 	.byte	0x04, 0x36
        /*0086*/ 	.short	(.L_5347 - .L_5346)
.L_5346:
        /*0088*/ 	.word	0x00000008
.L_5347:


//--------------------- .nv.info._ZN2at6native27unrolled_elementwise_kernelINS0_13AUnaryFunctorIfffZZZNS0_19minimum_kernel_cudaERNS_18TensorIteratorBaseEENKUlvE0_clEvENKUlvE0_clEvEUlffE_EESt5arrayIPcLm2EELi4E23TrivialOffsetCalculatorILi1EjESD_NS0_6memory15LoadWithoutCastENSE_16StoreWithoutCastEEEviT_T0_T2_T3_T4_T5_ --------------------------
	.section	.nv.info._ZN2at6native27unrolled_elementwise_kernelINS0_13AUnaryFunctorIfffZZZNS0_19minimum_kernel_cudaERNS_18TensorIteratorBaseEENKUlvE0_clEvENKUlvE0_clEvEUlffE_EESt5arrayIPcLm2EELi4E23TrivialOffsetCalculatorILi1EjESD_NS0_6memory15LoadWithoutCastENSE_16StoreWithoutCastEEEviT_T0_T2_T3_T4_T5_,"",@"SHT_CUDA_INFO"
	.sectionflags	@""
	.align	4


	//----- nvinfo : EIATTR_CUDA_API_VERSION
	.align		4
        /*0000*/ 	.byte	0x04, 0x37
        /*0002*/ 	.short	(.L_5349 - .L_5348)
.L_5348:
        /*0004*/ 	.word	0x00000082


	//----- nvinfo : EIATTR_KPARAM_INFO
	.align		4
.L_5349:
        /*0008*/ 	.byte	0x04, 0x17
        /*000a*/ 	.short	(.L_5351 - .L_5350)
.L_5350:
        /*000c*/ 	.word	0x00000000
        /*0010*/ 	.short	0x0006
        /*0012*/ 	.short	0x0023
        /*0014*/ 	.byte	0x00, 0xf0, 0x05, 0x00


	//----- nvinfo : EIATTR_KPARAM_INFO
	.align		4
.L_5351:
        /*0018*/ 	.byte	0x04, 0x17
        /*001a*/ 	.short	(.L_5353 - .L_5352)
.L_5352:
        /*001c*/ 	.word	0x00000000
        /*0020*/ 	.short	0x0005
        /*0022*/ 	.short	0x0022
        /*0024*/ 	.byte	0x00, 0xf0, 0x05, 0x00


	//----- nvinfo : EIATTR_KPARAM_INFO
	.align		4
.L_5353:
        /*0028*/ 	.byte	0x04, 0x17
        /*002a*/ 	.short	(.L_5355 - .L_5354)
.L_5354:
        /*002c*/ 	.word	0x00000000
        /*0030*/ 	.short	0x0004
        /*0032*/ 	.short	0x0021
        /*0034*/ 	.byte	0x00, 0xf0, 0x05, 0x00


	//----- nvinfo : EIATTR_KPARAM_INFO
	.align		4
.L_5355:
        /*0038*/ 	.byte	0x04, 0x17
        /*003a*/ 	.short	(.L_5357 - .L_5356)
.L_5356:
        /*003c*/ 	.word	0x00000000
        /*0040*/ 	.short	0x0003
        /*0042*/ 	.short	0x0020
        /*0044*/ 	.byte	0x00, 0xf0, 0x05, 0x00


	//----- nvinfo : EIATTR_KPARAM_INFO
	.align		4
.L_5357:
        /*0048*/ 	.byte	0x04, 0x17
        /*004a*/ 	.short	(.L_5359 - .L_5358)
.L_5358:
        /*004c*/ 	.word	0x00000000
        /*0050*/ 	.short	0x0002
        /*0052*/ 	.short	0x0010
        /*0054*/ 	.byte	0x00, 0xf0, 0x41, 0x00


	//----- nvinfo : EIATTR_KPARAM_INFO
	.align		4
.L_5359:
        /*0058*/ 	.byte	0x04, 0x17
        /*005a*/ 	.short	(.L_5361 - .L_5360)
.L_5360:
        /*005c*/ 	.word	0x00000000
        /*0060*/ 	.short	0x0001
        /*0062*/ 	.short	0x0004
        /*0064*/ 	.byte	0x00, 0xf0, 0x21, 0x00


	//----- nvinfo : EIATTR_KPARAM_INFO
	.align		4
.L_5361:
        /*0068*/ 	.byte	0x04, 0x17
        /*006a*/ 	.short	(.L_5363 - .L_5362)
.L_5362:
        /*006c*/ 	.word	0x00000000
        /*0070*/ 	.short	0x0000
        /*0072*/ 	.short	0x0000
        /*0074*/ 	.byte	0x00, 0xf0, 0x11, 0x00


	//----- nvinfo : EIATTR_SPARSE_MMA_MASK
	.align		4
.L_5363:
        /*0078*/ 	.byte	0x03, 0x50
        /*007a*/ 	.short	0x0000


	//----- nvinfo : EIATTR_MAXREG_COUNT
	.align		4
        /*007c*/ 	.byte	0x03, 0x1b
        /*007e*/ 	.short	0x00ff


	//----- nvinfo : EIATTR_MERCURY_ISA_VERSION
	.align		4
        /*0080*/ 	.byte	0x03, 0x5f
        /*0082*/ 	.short	0x0101


	//----- nvinfo : EIATTR_VRC_CTA_INIT_COUNT
	.align		4
        /*0084*/ 	.byte	0x02, 0x4a
	.zero		1
	.zero		1


	//----- nvinfo : EIATTR_EXIT_INSTR_OFFSETS
	.align		4
        /*0088*/ 	.byte	0x04, 0x1c
        /*008a*/ 	.short	(.L_5365 - .L_5364)


	//   ....[0]....
.L_5364:
        /*008c*/ 	.word	0x00000520


	//   ....[1]....
        /*0090*/ 	.word	0x00000570


	//----- nvinfo : EIATTR_MAX_THREADS
	.align		4
.L_5365:
        /*0094*/ 	.byte	0x04, 0x05
        /*0096*/ 	.short	(.L_5367 - .L_5366)
.L_5366:
        /*0098*/ 	.word	0x00000080
        /*009c*/ 	.word	0x00000001
        /*00a0*/ 	.word	0x00000001


	//----- nvinfo : EIATTR_CRS_STACK_SIZE
	.align		4
.L_5367:
        /*00a4*/ 	.byte	0x04, 0x1e
        /*00a6*/ 	.short	(.L_5369 - .L_5368)
.L_5368:
        /*00a8*/ 	.word	0x00000000


	//----- nvinfo : EIATTR_CBANK_PARAM_SIZE
	.align		4
.L_5369:
        /*00ac*/ 	.byte	0x03, 0x19
        /*00ae*/ 	.short	0x0024


	//----- nvinfo : EIATTR_PARAM_CBANK
	.align		4
        /*00b0*/ 	.byte	0x04, 0x0a
        /*00b2*/ 	.short	(.L_5371 - .L_5370)
	.align		4
.L_5370:
        /*00b4*/ 	.word	index@(.nv.constant0._ZN2at6native27unrolled_elementwise_kernelINS0_13AUnaryFunctorIfffZZZNS0_19minimum_kernel_cudaERNS_18TensorIteratorBaseEENKUlvE0_clEvENKUlvE0_clEvEUlffE_EESt5arrayIPcLm2EELi4E23TrivialOffsetCalculatorILi1EjESD_NS0_6memory15LoadWithoutCastENSE_16StoreWithoutCastEEEviT_T0_T2_T3_T4_T5_)
        /*00b8*/ 	.short	0x0380
        /*00ba*/ 	.short	0x0024


	//----- nvinfo : EIATTR_SW_WAR
	.align		4
.L_5371:
        /*00bc*/ 	.byte	0x04, 0x36
        /*00be*/ 	.short	(.L_5373 - .L_5372)
.L_5372:
        /*00c0*/ 	.word	0x00000008
.L_5373:


//--------------------- .nv.info._ZN2at6native29vectorized_elementwise_kernelILi2ENS0_13AUnaryFunctorIfffZZZNS0_19minimum_kernel_cudaERNS_18TensorIteratorBaseEENKUlvE0_clEvENKUlvE0_clEvEUlffE_EESt5arrayIPcLm2EEEEviT0_T1_ --------------------------
	.section	.nv.info._ZN2at6native29vectorized_elementwise_kernelILi2ENS0_13AUnaryFunctorIfffZZZNS0_19minimum_kernel_cudaERNS_18TensorIteratorBaseEENKUlvE0_clEvENKUlvE0_clEvEUlffE_EESt5arrayIPcLm2EEEEviT0_T1_,"",@"SHT_CUDA_INFO"
	.sectionflags	@""
	.align	4


	//----- nvinfo : EIATTR_CUDA_API_VERSION
	.align		4
        /*0000*/ 	.byte	0x04, 0x37
        /*0002*/ 	.short	(.L_5375 - .L_5374)
.L_5374:
        /*0004*/ 	.word	0x00000082


	//----- nvinfo : EIATTR_KPARAM_INFO
	.align		4
.L_5375:
        /*0008*/ 	.byte	0x04, 0x17
        /*000a*/ 	.short	(.L_5377 - .L_5376)
.L_5376:
        /*000c*/ 	.word	0x00000000
        /*0010*/ 	.short	0x0002
        /*0012*/ 	.short	0x0010
        /*0014*/ 	.byte	0x00, 0xf0, 0x41, 0x00


	//----- nvinfo : EIATTR_KPARAM_INFO
	.align		4
.L_5377:
        /*0018*/ 	.byte	0x04, 0x17
        /*001a*/ 	.short	(.L_5379 - .L_5378)
.L_5378:
        /*001c*/ 	.word	0x00000000
        /*0020*/ 	.short	0x0001
        /*0022*/ 	.short	0x0004
        /*0024*/ 	.byte	0x00, 0xf0, 0x21, 0x00


	//----- nvinfo : EIATTR_KPARAM_INFO
	.align		4
.L_5379:
        /*0028*/ 	.byte	0x04, 0x17
        /*002a*/ 	.short	(.L_5381 - .L_5380)
.L_5380:
        /*002c*/ 	.word	0x00000000
        /*0030*/ 	.short	0x0000
        /*0032*/ 	.short	0x0000
        /*0034*/ 	.byte	0x00, 0xf0, 0x11, 0x00


	//----- nvinfo : EIATTR_SPARSE_MMA_MASK
	.align		4
.L_5381:
        /*0038*/ 	.byte	0x03, 0x50
        /*003a*/ 	.short	0x0000


	//----- nvinfo : EIATTR_MAXREG_COUNT
	.align		4
        /*003c*/ 	.byte	0x03, 0x1b
        /*003e*/ 	.short	0x00ff


	//----- nvinfo : EIATTR_MERCURY_ISA_VERSION
	.align		4
        /*0040*/ 	.byte	0x03, 0x5f
        /*0042*/ 	.short	0x0101


	//----- nvinfo : EIATTR_VRC_CTA_INIT_COUNT
	.align		4
        /*0044*/ 	.byte	0x02, 0x4a
	.zero		1
	.zero		1


	//----- nvinfo : EIATTR_EXIT_INSTR_OFFSETS
	.align		4
        /*0048*/ 	.byte	0x04, 0x1c
        /*004a*/ 	.short	(.L_5383 - .L_5382)


	//   ....[0]....
.L_5382:
        /*004c*/ 	.word	0x000009d0


	//   ....[1]....
        /*0050*/ 	.word	0x00000a20


	//   ....[2]....
        /*0054*/ 	.word	0x00000cc0


	//----- nvinfo : EIATTR_MAX_THREADS
	.align		4
.L_5383:
        /*0058*/ 	.byte	0x04, 0x05
        /*005a*/ 	.short	(.L_5385 - .L_5384)
.L_5384:
        /*005c*/ 	.word	0x00000080
        /*0060*/ 	.word	0x00000001
        /*0064*/ 	.word	0x00000001


	//----- nvinfo : EIATTR_CRS_STACK_SIZE
	.align		4
.L_5385:
        /*0068*/ 	.byte	0x04, 0x1e
        /*006a*/ 	.short	(.L_5387 - .L_5386)
.L_5386:
        /*006c*/ 	.word	0x00000000


	//----- nvinfo : EIATTR_CBANK_PARAM_SIZE
	.align		4
.L_5387:
        /*0070*/ 	.byte	0x03, 0x19
        /*0072*/ 	.short	0x0020


	//----- nvinfo : EIATTR_PARAM_CBANK
	.align		4
        /*0074*/ 	.byte	0x04, 0x0a
        /*0076*/ 	.short	(.L_5389 - .L_5388)
	.align		4
.L_5388:
        /*0078*/ 	.word	index@(.nv.constant0._ZN2at6native29vectorized_elementwise_kernelILi2ENS0_13AUnaryFunctorIfffZZZNS0_19minimum_kernel_cudaERNS_18TensorIteratorBaseEENKUlvE0_clEvENKUlvE0_clEvEUlffE_EESt5arrayIPcLm2EEEEviT0_T1_)
        /*007c*/ 	.short	0x0380
        /*007e*/ 	.short	0x0020


	//----- nvinfo : EIATTR_SW_WAR
	.align		4
.L_5389:
        /*0080*/ 	.byte	0x04, 0x36
        /*0082*/ 	.short	(.L_5391 - .L_5390)
.L_5390:
        /*0084*/ 	.word	0x00000008
.L_5391:


//--------------------- .nv.info._ZN2at6native29vectorized_elementwise_kernelILi4ENS0_13AUnaryFunctorIfffZZZNS0_19minimum_kernel_cudaERNS_18TensorIteratorBaseEENKUlvE0_clEvENKUlvE0_clEvEUlffE_EESt5arrayIPcLm2EEEEviT0_T1_ --------------------------
	.section	.nv.info._ZN2at6native29vectorized_elementwise_kernelILi4ENS0_13AUnaryFunctorIfffZZZNS0_19minimum_kernel_cudaERNS_18TensorIteratorBaseEENKUlvE0_clEvENKUlvE0_clEvEUlffE_EESt5arrayIPcLm2EEEEviT0_T1_,"",@"SHT_CUDA_INFO"
	.sectionflags	@""
	.align	4


	//----- nvinfo : EIATTR_CUDA_API_VERSION
	.align		4
        /*0000*/ 	.byte	0x04, 0x37
        /*0002*/ 	.short	(.L_5393 - .L_5392)
.L_5392:
        /*0004*/ 	.word	0x00000082


	//----- nvinfo : EIATTR_KPARAM_INFO
	.align		4
.L_5393:
        /*0008*/ 	.byte	0x04, 0x17
        /*000a*/ 	.short	(.L_5395 - .L_5394)
.L_5394:
        /*000c*/ 	.word	0x00000000
        /*0010*/ 	.short	0x0002
        /*0012*/ 	.short	0x0010
        /*0014*/ 	.byte	0x00, 0xf0, 0x41, 0x00


	//----- nvinfo : EIATTR_KPARAM_INFO
	.align		4
.L_5395:
        /*0018*/ 	.byte	0x04, 0x17
        /*001a*/ 	.short	(.L_5397 - .L_5396)
.L_5396:
        /*001c*/ 	.word	0x00000000
        /*0020*/ 	.short	0x0001
        /*0022*/ 	.short	0x0004
        /*0024*/ 	.byte	0x00, 0xf0, 0x21, 0x00


	//----- nvinfo : EIATTR_KPARAM_INFO
	.align		4
.L_5397:
        /*0028*/ 	.byte	0x04, 0x17
        /*002a*/ 	.short	(.L_5399 - .L_5398)
.L_5398:
        /*002c*/ 	.word	0x00000000
        /*0030*/ 	.short	0x0000
        /*0032*/ 	.short	0x0000
        /*0034*/ 	.byte	0x00, 0xf0, 0x11, 0x00


	//----- nvinfo : EIATTR_SPARSE_MMA_MASK
	.align		4
.L_5399:
        /*0038*/ 	.byte	0x03, 0x50
        /*003a*/ 	.short	0x0000


	//----- nvinfo : EIATTR_MAXREG_COUNT
	.align		4
        /*003c*/ 	.byte	0x03, 0x1b
        /*003e*/ 	.short	0x00ff


	//----- nvinfo : EIATTR_MERCURY_ISA_VERSION
	.align		4
        /*0040*/ 	.byte	0x03, 0x5f
        /*0042*/ 	.short	0x0101


	//----- nvinfo : EIATTR_VRC_CTA_INIT_COUNT
	.align		4
        /*0044*/ 	.byte	0x02, 0x4a
	.zero		1
	.zero		1


	//----- nvinfo : EIATTR_EXIT_INSTR_OFFSETS
	.align		4
        /*0048*/ 	.byte	0x04, 0x1c
        /*004a*/ 	.short	(.L_5401 - .L_5400)


	//   ....[0]....
.L_5400:
        /*004c*/ 	.word	0x000009d0


	//   ....[1]....
        /*0050*/ 	.word	0x00000a20


	//   ....[2]....
        /*0054*/ 	.word	0x00000df0


	//----- nvinfo : EIATTR_MAX_THREADS
	.align		4
.L_5401:
        /*0058*/ 	.byte	0x04, 0x05
        /*005a*/ 	.short	(.L_5403 - .L_5402)
.L_5402:
        /*005c*/ 	.word	0x00000080
        /*0060*/ 	.word	0x00000001
        /*0064*/ 	.word	0x00000001


	//----- nvinfo : EIATTR_CRS_STACK_SIZE
	.align		4
.L_5403:
        /*0068*/ 	.byte	0x04, 0x1e
        /*006a*/ 	.short	(.L_5405 - .L_5404)
.L_5404:
        /*006c*/ 	.word	0x00000000


	//----- nvinfo : EIATTR_CBANK_PARAM_SIZE
	.align		4
.L_5405:
        /*0070*/ 	.byte	0x03, 0x19
        /*0072*/ 	.short	0x0020


	//----- nvinfo : EIATTR_PARAM_CBANK
	.align		4
        /*0074*/ 	.byte	0x04, 0x0a
        /*0076*/ 	.short	(.L_5407 - .L_5406)
	.align		4
.L_5406:
        /*0078*/ 	.word	index@(.nv.constant0._ZN2at6native29vectorized_elementwise_kernelILi4ENS0_13AUnaryFunctorIfffZZZNS0_19minimum_kernel_cudaERNS_18TensorIteratorBaseEENKUlvE0_clEvENKUlvE0_clEvEUlffE_EESt5arrayIPcLm2EEEEviT0_T1_)
        /*007c*/ 	.short	0x0380
        /*007e*/ 	.short	0x0020


	//----- nvinfo : EIATTR_SW_WAR
	.align		4
.L_5407:
        /*0080*/ 	.byte	0x04, 0x36
        /*0082*/ 	.short	(.L_5409 - .L_5408)
.L_5408:
        /*0084*/ 	.word	0x00000008
.L_5409:


//--------------------- .nv.info._ZN2at6native29vectorized_elementwise_kernelILi8ENS0_13AUnaryFunctorIfffZZZNS0_19minimum_kernel_cudaERNS_18TensorIteratorBaseEENKUlvE0_clEvENKUlvE0_clEvEUlffE_EESt5arrayIPcLm2EEEEviT0_T1_ --------------------------
	.section	.nv.info._ZN2at6native29vectorized_elementwise_kernelILi8ENS0_13AUnaryFunctorIfffZZZNS0_19minimum_kernel_cudaERNS_18TensorIteratorBaseEENKUlvE0_clEvENKUlvE0_clEvEUlffE_EESt5arrayIPcLm2EEEEviT0_T1_,"",@"SHT_CUDA_INFO"
	.sectionflags	@""
	.align	4


	//----- nvinfo : EIATTR_CUDA_API_VERSION
	.align		4
        /*0000*/ 	.byte	0x04, 0x37
        /*0002*/ 	.short	(.L_5411 - .L_5410)
.L_5410:
        /*0004*/ 	.word	0x00000082


	//----- nvinfo : EIATTR_KPARAM_INFO
	.align		4
.L_5411:
        /*0008*/ 	.byte	0x04, 0x17
        /*000a*/ 	.short	(.L_5413 - .L_5412)
.L_5412:
        /*000c*/ 	.word	0x00000000
        /*0010*/ 	.short	0x0002
        /*0012*/ 	.short	0x0010
        /*0014*/ 	.byte	0x00, 0xf0, 0x41, 0x00


	//----- nvinfo : EIATTR_KPARAM_INFO
	.align		4
.L_5413:
        /*0018*/ 	.byte	0x04, 0x17
        /*001a*/ 	.short	(.L_5415 - .L_5414)
.L_5414:
        /*001c*/ 	.word	0x00000000
        /*0020*/ 	.short	0x0001
        /*0022*/ 	.short	0x0004
        /*0024*/ 	.byte	0x00, 0xf0, 0x21, 0x00


	//----- nvinfo : EIATTR_KPARAM_INFO
	.align		4
.L_5415:
        /*0028*/ 	.byte	0x04, 0x17
        /*002a*/ 	.short	(.L_5417 - .L_5416)
.L_5416:
        /*002c*/ 	.word	0x00000000
        /*0030*/ 	.short	0x0000
        /*0032*/ 	.short	0x0000
        /*0034*/ 	.byte	0x00, 0xf0, 0x11, 0x00


	//----- nvinfo : EIATTR_SPARSE_MMA_MASK
	.align		4
.L_5417:
        /*0038*/ 	.byte	0x03, 0x50
        /*003a*/ 	.short	0x0000


	//----- nvinfo : EIATTR_MAXREG_COUNT
	.align		4
        /*003c*/ 	.byte	0x03, 0x1b
        /*003e*/ 	.short	0x00ff


	//----- nvinfo : EIATTR_MERCURY_ISA_VERSION
	.align		4
        /*0040*/ 	.byte	0x03, 0x5f
        /*0042*/ 	.short	0x0101


	//----- nvinfo : EIATTR_VRC_CTA_INIT_COUNT
	.align		4
        /*0044*/ 	.byte	0x02, 0x4a
	.zero		1
	.zero		1


	//----- nvinfo : EIATTR_EXIT_INSTR_OFFSETS
	.align		4
        /*0048*/ 	.byte	0x04, 0x1c
        /*004a*/ 	.short	(.L_5419 - .L_5418)


	//   ....[0]....
.L_5418:
        /*004c*/ 	.word	0x00000010


	//----- nvinfo : EIATTR_MAX_THREADS
	.align		4
.L_5419:
        /*0050*/ 	.byte	0x04, 0x05
        /*0052*/ 	.short	(.L_5421 - .L_5420)
.L_5420:
        /*0054*/ 	.word	0x00000080
        /*0058*/ 	.word	0x00000001
        /*005c*/ 	.word	0x00000001


	//----- nvinfo : EIATTR_CBANK_PARAM_SIZE
	.align		4
.L_5421:
        /*0060*/ 	.byte	0x03, 0x19
        /*0062*/ 	.short	0x0020


	//----- nvinfo : EIATTR_PARAM_CBANK
	.align		4
        /*0064*/ 	.byte	0x04, 0x0a
        /*0066*/ 	.short	(.L_5423 - .L_5422)
	.align		4
.L_5422:
        /*0068*/ 	.word	index@(.nv.constant0._ZN2at6native29vectorized_elementwise_kernelILi8ENS0_13AUnaryFunctorIfffZZZNS0_19minimum_kernel_cudaERNS_18TensorIteratorBaseEENKUlvE0_clEvENKUlvE0_clEvEUlffE_EESt5arrayIPcLm2EEEEviT0_T1_)
        /*006c*/ 	.short	0x0380
        /*006e*/ 	.short	0x0020


	//----- nvinfo : EIATTR_SW_WAR
	.align		4
.L_5423:
        /*0070*/ 	.byte	0x04, 0x36
        /*0072*/ 	.short	(.L_5425 - .L_5424)
.L_5424:
        /*0074*/ 	.word	0x00000008
.L_5425:


//--------------------- .nv.info._ZN2at6native18elementwise_kernelILi128ELi4EZNS0_15gpu_kernel_implINS0_13BinaryFunctorIfffZZZNS0_19minimum_kernel_cudaERNS_18TensorIteratorBaseEENKUlvE0_clEvENKUlvE0_clEvEUlffE_EEEEvS5_RKT_EUliE_EEviT1_ --------------------------
	.section	.nv.info._ZN2at6native18elementwise_kernelILi128ELi4EZNS0_15gpu_kernel_implINS0_13BinaryFunctorIfffZZZNS0_19minimum_kernel_cudaERNS_18TensorIteratorBaseEENKUlvE0_clEvENKUlvE0_clEvEUlffE_EEEEvS5_RKT_EUliE_EEviT1_,"",@"SHT_CUDA_INFO"
	.sectionflags	@""
	.align	4


	//----- nvinfo : EIATTR_CUDA_API_VERSION
	.align		4
        /*0000*/ 	.byte	0x04, 0x37
        /*0002*/ 	.short	(.L_5427 - .L_5426)
.L_5426:
        /*0004*/ 	.word	0x00000082


	//----- nvinfo : EIATTR_KPARAM_INFO
	.align		4
.L_5427:
        /*0008*/ 	.byte	0x04, 0x17
        /*000a*/ 	.short	(.L_5429 - .L_5428)
.L_5428:
        /*000c*/ 	.word	0x00000000
        /*0010*/ 	.short	0x0001
        /*0012*/ 	.short	0x0008
        /*0014*/ 	.byte	0x00, 0xf0, 0x21, 0x0a


	//----- nvinfo : EIATTR_KPARAM_INFO
	.align		4
.L_5429:
        /*0018*/ 	.byte	0x04, 0x17
        /*001a*/ 	.short	(.L_5431 - .L_5430)
.L_5430:
        /*001c*/ 	.word	0x00000000
        /*0020*/ 	.short	0x0000
        /*0022*/ 	.short	0x0000
        /*0024*/ 	.byte	0x00, 0xf0, 0x11, 0x00


	//----- nvinfo : EIATTR_SPARSE_MMA_MASK
	.align		4
.L_5431:
        /*0028*/ 	.byte	0x03, 0x50
        /*002a*/ 	.short	0x0000


	//----- nvinfo : EIATTR_MAXREG_COUNT
	.align		4
        /*002c*/ 	.byte	0x03, 0x1b
        /*002e*/ 	.short	0x0080


	//----- nvinfo : EIATTR_EXTERNS
	.align		4
        /*0030*/ 	.byte	0x04, 0x0f
        /*0032*/ 	.short	(.L_5433 - .L_5432)


	//   ....[0]....
	.align		4
.L_5432:
        /*0034*/ 	.word	index@(__assertfail)


	//----- nvinfo : EIATTR_MERCURY_ISA_VERSION
	.align		4
.L_5433:
        /*0038*/ 	.byte	0x03, 0x5f
        /*003a*/ 	.short	0x0101


	//----- nvinfo : EIATTR_VRC_CTA_INIT_COUNT
	.align		4
        /*003c*/ 	.byte	0x02, 0x4a
	.zero		1
	.zero		1


	//----- nvinfo : EIATTR_SYSCALL_OFFSETS
	.align		4
        /*0040*/ 	.byte	0x04, 0x46
        /*0042*/ 	.short	(.L_5435 - .L_5434)


	//   ....[0]....
.L_5434:
        /*0044*/ 	.word	0x00002490


	//   ....[1]....
        /*0048*/ 	.word	0x00003300


	//   ....[2]....
        /*004c*/ 	.word	0x00004130


	//   ....[3]....
        /*0050*/ 	.word	0x000066f0


	//   ....[4]....
        /*0054*/ 	.word	0x00007560


	//   ....[5]....
        /*0058*/ 	.word	0x000081f0


	//   ....[6]....
        /*005c*/ 	.word	0x0000a8c0


	//   ....[7]....
        /*0060*/ 	.word	0x0000b730


	//   ....[8]....
        /*0064*/ 	.word	0x0000c3c0


	//   ....[9]....
        /*0068*/ 	.word	0x0000eab0


	//   ....[10]....
        /*006c*/ 	.word	0x0000f920


	//   ....[11]....
        /*0070*/ 	.word	0x00010580


	//----- nvinfo : EIATTR_EXIT_INSTR_OFFSETS
	.align		4
.L_5435:
        /*0074*/ 	.byte	0x04, 0x1c
        /*0076*/ 	.short	(.L_5437 - .L_5436)


	//   ....[0]....
.L_5436:
        /*0078*/ 	.word	0x0000c670


	//   ....[1]....
        /*007c*/ 	.word	0x0000fb00


	//   ....[2]....
        /*0080*/ 	.word	0x0000fb40


	//   ....[3]....
        /*0084*/ 	.word	0x0000fbd0


	//   ....[4]....
        /*0088*/ 	.word	0x0000fc00


	//   ....[5]....
        /*008c*/ 	.word	0x0000fc30


	//   ....[6]....
        /*0090*/ 	.word	0x0000fcb0


	//   ....[7]....
        /*0094*/ 	.word	0x0000fce0


	//   ....[8]....
        /*0098*/ 	.word	0x0000fd70


	//   ....[9]....
        /*009c*/ 	.word	0x0000fdb0


	//   ....[10]....
        /*00a0*/ 	.word	0x0000fdf0


	//   ....[11]....
        /*00a4*/ 	.word	0x0000fec0


	//   ....[12]....
        /*00a8*/ 	.word	0x00010020


	//   ....[13]....
        /*00ac*/ 	.word	0x00010180


	//   ....[14]....
        /*00b0*/ 	.word	0x000102d0


	//   ....[15]....
        /*00b4*/ 	.word	0x00010300


	//   ....[16]....
        /*00b8*/ 	.word	0x00010330


	//   ....[17]....
        /*00bc*/ 	.word	0x000103d0


	//   ....[18]....
        /*00c0*/ 	.word	0x00010420


	//   ....[19]....
        /*00c4*/ 	.word	0x00010590


	//   ....[20]....
        /*00c8*/ 	.word	0x00010690


	//   ....[21]....
        /*00cc*/ 	.word	0x000107c0


	//   ....[22]....
        /*00d0*/ 	.word	0x000107f0


	//----- nvinfo : EIATTR_MAX_THREADS
	.align		4
.L_5437:
        /*00d4*/ 	.byte	0x04, 0x05
        /*00d6*/ 	.short	(.L_5439 - .L_5438)
.L_5438:
        /*00d8*/ 	.word	0x00000080
        /*00dc*/ 	.word	0x00000001
        /*00e0*/ 	.word	0x00000001


	//----- nvinfo : EIATTR_CRS_STACK_SIZE
	.align		4
.L_5439:
        /*00e4*/ 	.byte	0x04, 0x1e
        /*00e6*/ 	.short	(.L_5441 - .L_5440)
.L_5440:
        /*00e8*/ 	.word	0x00000000


	//----- nvinfo : EIATTR_CBANK_PARAM_SIZE
	.align		4
.L_5441:
        /*00ec*/ 	.byte	0x03, 0x19
        /*00ee*/ 	.short	0x0290


	//----- nvinfo : EIATTR_PARAM_CBANK
	.align		4
        /*00f0*/ 	.byte	0x04, 0x0a
        /*00f2*/ 	.short	(.L_5443 - .L_5442)
	.align		4
.L_5442:
        /*00f4*/ 	.word	index@(.nv.constant0._ZN2at6native18elementwise_kernelILi128ELi4EZNS0_15gpu_kernel_implINS0_13BinaryFunctorIfffZZZNS0_19minimum_kernel_cudaERNS_18TensorIteratorBaseEENKUlvE0_clEvENKUlvE0_clEvEUlffE_EEEEvS5_RKT_EUliE_EEviT1_)
        /*00f8*/ 	.short	0x0380
        /*00fa*/ 	.short	0x0290


	//----- nvinfo : EIATTR_SW_WAR
	.align		4
.L_5443:
        /*00fc*/ 	.byte	0x04, 0x36
        /*00fe*/ 	.short	(.L_5445 - .L_5444)
.L_5444:
        /*0100*/ 	.word	0x00000008
.L_5445:


//--------------------- .nv.info._ZN2at6native27unrolled_elementwise_kernelINS0_13BinaryFunctorIfffZZZNS0_19minimum_kernel_cudaERNS_18TensorIteratorBaseEENKUlvE0_clEvENKUlvE0_clEvEUlffE_EESt5arrayIPcLm3EELi4E23TrivialOffsetCalculatorILi2EjESC_ILi1EjENS0_6memory12LoadWithCastILi2EEENSF_13StoreWithCastILi1EEEEEviT_T0_T2_T3_T4_T5_ --------------------------
	.section	.nv.info._ZN2at6native27unrolled_elementwise_kernelINS0_13BinaryFunctorIfffZZZNS0_19minimum_kernel_cudaERNS_18TensorIteratorBaseEENKUlvE0_clEvENKUlvE0_clEvEUlffE_EESt5arrayIPcLm3EELi4E23TrivialOffsetCalculatorILi2EjESC_ILi1EjENS0_6memory12LoadWithCastILi2EEENSF_13StoreWithCastILi1EEEEEviT_T0_T2_T3_T4_T5_,"",@"SHT_CUDA_INFO"
	.sectionflags	@""
	.align	4


	//----- nvinfo : EIATTR_CUDA_API_VERSION
	.align		4
        /*0000*/ 	.byte	0x04, 0x37
        /*0002*/ 	.short	(.L_5447 - .L_5446)
.L_5446:
        /*0004*/ 	.word	0x00000082


	//----- nvinfo : EIATTR_KPARAM_INFO
	.align		4
.L_5447:
        /*0008*/ 	.byte	0x04, 0x17
        /*000a*/ 	.short	(.L_5449 - .L_5448)
.L_5448:
        /*000c*/ 	.word	0x00000000
        /*0010*/ 	.short	0x0006
        /*0012*/ 	.short	0x0030
        /*0014*/ 	.byte	0x00, 0xf0, 0x21, 0x00


	//----- nvinfo : EIATTR_KPARAM_INFO
	.align		4
.L_5449:
        /*0018*/ 	.byte	0x04, 0x17
        /*001a*/ 	.short	(.L_5451 - .L_5450)
.L_5450:
        /*001c*/ 	.word	0x00000000
        /*0020*/ 	.short	0x0005
        /*0022*/ 	.short	0x0024
        /*0024*/ 	.byte	0x00, 0xf0, 0x31, 0x00


	//----- nvinfo : EIATTR_KPARAM_INFO
	.align		4
.L_5451:
        /*0028*/ 	.byte	0x04, 0x17
        /*002a*/ 	.short	(.L_5453 - .L_5452)
.L_5452:
        /*002c*/ 	.word	0x00000000
        /*0030*/ 	.short	0x0004
        /*0032*/ 	.short	0x0021
        /*0034*/ 	.byte	0x00, 0xf0, 0x05, 0x00


	//----- nvinfo : EIATTR_KPARAM_INFO
	.align		4
.L_5453:
        /*0038*/ 	.byte	0x04, 0x17
        /*003a*/ 	.short	(.L_5455 - .L_5454)
.L_5454:
        /*003c*/ 	.word	0x00000000
        /*0040*/ 	.short	0x0003
        /*0042*/ 	.short	0x0020
        /*0044*/ 	.byte	0x00, 0xf0, 0x05, 0x00


	//----- nvinfo : EIATTR_KPARAM_INFO
	.align		4
.L_5455:
        /*0048*/ 	.byte	0x04, 0x17
        /*004a*/ 	.short	(.L_5457 - .L_5456)
.L_5456:
        /*004c*/ 	.word	0x00000000
        /*0050*/ 	.short	0x0002
        /*0052*/ 	.short	0x0008
        /*0054*/ 	.byte	0x00, 0xf0, 0x61, 0x00


	//----- nvinfo : EIATTR_KPARAM_INFO
	.align		4
.L_5457:
        /*0058*/ 	.byte	0x04, 0x17
        /*005a*/ 	.short	(.L_5459 - .L_5458)
.L_5458:
        /*005c*/ 	.word	0x00000000
        /*0060*/ 	.short	0x0001
        /*0062*/ 	.short	0x0004
        /*0064*/ 	.byte	0x00, 0xf0, 0x05, 0x00


	//----- nvinfo : EIATTR_KPARAM_INFO
	.align		4
.L_5459:
        /*0068*/ 	.byte	0x04, 0x17
        /*006a*/ 	.short	(.L_5461 - .L_5460)
.L_5460:
        /*006c*/ 	.word	0x00000000
        /*0070*/ 	.short	0x0000
        /*0072*/ 	.short	0x0000
        /*0074*/ 	.byte	0x00, 0xf0, 0x11, 0x00


	//----- nvinfo : EIATTR_SPARSE_MMA_MASK
	.align		4
.L_5461:
        /*0078*/ 	.byte	0x03, 0x50
        /*007a*/ 	.short	0x0000


	//----- nvinfo : EIATTR_MAXREG_COUNT
	.align		4
        /*007c*/ 	.byte	0x03, 0x1b
        /*007e*/ 	.short	0x00ff


	//----- nvinfo : EIATTR_EXTERNS
	.align		4
        /*0080*/ 	.byte	0x04, 0x0f
        /*0082*/ 	.short	(.L_5463 - .L_5462)


	//   ....[0]....
	.align		4
.L_5462:
        /*0084*/ 	.word	index@(__assertfail)


	//----- nvinfo : EIATTR_MERCURY_ISA_VERSION
	.align		4
.L_5463:
        /*0088*/ 	.byte	0x03, 0x5f
        /*008a*/ 	.short	0x0101


	//----- nvinfo : EIATTR_VRC_CTA_INIT_COUNT
	.align		4
        /*008c*/ 	.byte	0x02, 0x4a
	.zero		1
	.zero		1


	//----- nvinfo : EIATTR_SYSCALL_OFFSETS
	.align		4
        /*0090*/ 	.byte	0x04, 0x46
        /*0092*/ 	.short	(.L_5465 - .L_5464)


	//   ....[0]....
.L_5464:
        /*0094*/ 	.word	0x00000e70


	//   ....[1]....
        /*0098*/ 	.word	0x00001d10


	//   ....[2]....
        /*009c*/ 	.word	0x00002ca0


	//   ....[3]....
        /*00a0*/ 	.word	0x00003b40


	//   ....[4]....
        /*00a4*/ 	.word	0x00004a60


	//   ....[5]....
        /*00a8*/ 	.word	0x000058f0


	//   ....[6]....
        /*00ac*/ 	.word	0x00006810


	//   ....[7]....
        /*00b0*/ 	.word	0x00007680


	//   ....[8]....
        /*00b4*/ 	.word	0x000087e0


	//   ....[9]....
        /*00b8*/ 	.word	0x00009580


	//   ....[10]....
        /*00bc*/ 	.word	0x0000a3e0


	//   ....[11]....
        /*00c0*/ 	.word	0x0000b240


	//----- nvinfo : EIATTR_EXIT_INSTR_OFFSETS
	.align		4
.L_5465:
        /*00c4*/ 	.byte	0x04, 0x1c
        /*00c6*/ 	.short	(.L_5467 - .L_5466)


	//   ....[0]....
.L_5466:
        /*00c8*/ 	.word	0x0000a680


	//   ....[1]....
        /*00cc*/ 	.word	0x0000a7c0


	//   ....[2]....
        /*00d0*/ 	.word	0x0000a800


	//   ....[3]....
        /*00d4*/ 	.word	0x0000a890


	//   ....[4]....
        /*00d8*/ 	.word	0x0000a8c0


	//   ....[5]....
        /*00dc*/ 	.word	0x0000a8f0


	//   ....[6]....
        /*00e0*/ 	.word	0x0000a970


	//   ....[7]....
        /*00e4*/ 	.word	0x0000a9a0


	//   ....[8]....
        /*00e8*/ 	.word	0x0000aa30


	//   ....[9]....
        /*00ec*/ 	.word	0x0000aa70


	//   ....[10]....
        /*00f0*/ 	.word	0x0000aab0


	//   ....[11]....
        /*00f4*/ 	.word	0x0000ab80


	//   ....[12]....
        /*00f8*/ 	.word	0x0000ace0


	//   ....[13]....
        /*00fc*/ 	.word	0x0000ae40


	//   ....[14]....
        /*0100*/ 	.word	0x0000af90


	//   ....[15]....
        /*0104*/ 	.word	0x0000afc0


	//   ....[16]....
        /*0108*/ 	.word	0x0000aff0


	//   ....[17]....
        /*010c*/ 	.word	0x0000b090


	//   ....[18]....
        /*0110*/ 	.word	0x0000b0e0


	//   ....[19]....
        /*0114*/ 	.word	0x0000b250


	//   ....[20]....
        /*0118*/ 	.word	0x0000b350


	//   ....[21]....
        /*011c*/ 	.word	0x0000b480


	//   ....[22]....
        /*0120*/ 	.word	0x0000b4b0


	//----- nvinfo : EIATTR_MAX_THREADS
	.align		4
.L_5467:
        /*0124*/ 	.byte	0x04, 0x05
        /*0126*/ 	.short	(.L_5469 - .L_5468)
.L_5468:
        /*0128*/ 	.word	0x00000080
        /*012c*/ 	.word	0x00000001
        /*0130*/ 	.word	0x00000001


	//----- nvinfo : EIATTR_CRS_STACK_SIZE
	.align		4
.L_5469:
        /*0134*/ 	.byte	0x04, 0x1e
        /*0136*/ 	.short	(.L_5471 - .L_5470)
.L_5470:
        /*0138*/ 	.word	0x00000000


	//----- nvinfo : EIATTR_CBANK_PARAM_SIZE
	.align		4
.L_5471:
        /*013c*/ 	.byte	0x03, 0x19
        /*013e*/ 	.short	0x0038


	//----- nvinfo : EIATTR_PARAM_CBANK
	.align		4
        /*0140*/ 	.byte	0x04, 0x0a
        /*0142*/ 	.short	(.L_5473 - .L_5472)
	.align		4
.L_5472:
        /*0144*/ 	.word	index@(.nv.constant0._ZN2at6native27unrolled_elementwise_kernelINS0_13BinaryFunctorIfffZZZNS0_19minimum_kernel_cudaERNS_18TensorIteratorBaseEENKUlvE0_clEvENKUlvE0_clEvEUlffE_EESt5arrayIPcLm3EELi4E23TrivialOffsetCalculatorILi2EjESC_ILi1EjENS0_6memory12LoadWithCastILi2EEENSF_13StoreWithCastILi1EEEEEviT_T0_T2_T3_T4_T5_)
        /*0148*/ 	.short	0x0380
        /*014a*/ 	.short	0x0038


	//----- nvinfo : EIATTR_SW_WAR
	.align		4
.L_5473:
        /*014c*/ 	.byte	0x04, 0x36
        /*014e*/ 	.short	(.L_5475 - .L_5474)
.L_5474:
        /*0150*/ 	.word	0x00000008
.L_5475:


//--------------------- .nv.info._ZN2at6native18elementwise_kernelILi128ELi2EZNS0_22gpu_kernel_impl_nocastINS0_13BinaryFunctorIfffZZZNS0_19minimum_kernel_cudaERNS_18TensorIteratorBaseEENKUlvE0_clEvENKUlvE0_clEvEUlffE_EEEEvS5_RKT_EUliE_EEviT1_ --------------------------
	.section	.nv.info._ZN2at6native18elementwise_kernelILi128ELi2EZNS0_22gpu_kernel_impl_nocastINS0_13BinaryFunctorIfffZZZNS0_19minimum_kernel_cudaERNS_18TensorIteratorBaseEENKUlvE0_clEvENKUlvE0_clEvEUlffE_EEEEvS5_RKT_EUliE_EEviT1_,"",@"SHT_CUDA_INFO"
	.sectionflags	@""
	.align	4


	//----- nvinfo : EIATTR_CUDA_API_VERSION
	.align		4
        /*0000*/ 	.byte	0x04, 0x37
        /*0002*/ 	.short	(.L_5477 - .L_5476)
.L_5476:
        /*0004*/ 	.word	0x00000082


	//----- nvinfo : EIATTR_KPARAM_INFO
	.align		4
.L_5477:
        /*0008*/ 	.byte	0x04, 0x17
        /*000a*/ 	.short	(.L_5479 - .L_5478)
.L_5478:
        /*000c*/ 	.word	0x00000000
        /*0010*/ 	.short	0x0001
        /*0012*/ 	.short	0x0008
        /*0014*/ 	.byte	0x00, 0xf0, 0x21, 0x0a


	//----- nvinfo : EIATTR_KPARAM_INFO
	.align		4
.L_5479:
        /*0018*/ 	.byte	0x04, 0x17
        /*001a*/ 	.short	(.L_5481 - .L_5480)
.L_5480:
        /*001c*/ 	.word	0x00000000
        /*0020*/ 	.short	0x0000
        /*0022*/ 	.short	0x0000
        /*0024*/ 	.byte	0x00, 0xf0, 0x11, 0x00


	//----- nvinfo : EIATTR_SPARSE_MMA_MASK
	.align		4
.L_5481:
        /*0028*/ 	.byte	0x03, 0x50
        /*002a*/ 	.short	0x0000


	//----- nvinfo : EIATTR_MAXREG_COUNT
	.align		4
        /*002c*/ 	.byte	0x03, 0x1b
        /*002e*/ 	.short	0x0080


	//----- nvinfo : EIATTR_MERCURY_ISA_VERSION
	.align		4
        /*0030*/ 	.byte	0x03, 0x5f
        /*0032*/ 	.short	0x0101


	//----- nvinfo : EIATTR_VRC_CTA_INIT_COUNT
	.align		4
        /*0034*/ 	.byte	0x02, 0x4a
	.zero		1
	.zero		1


	//----- nvinfo : EIATTR_EXIT_INSTR_OFFSETS
	.align		4
        /*0038*/ 	.byte	0x04, 0x1c
        /*003a*/ 	.short	(.L_5483 - .L_5482)


	//   ....[0]....
.L_5482:
        /*003c*/ 	.word	0x000001b0


	//   ....[1]....
        /*0040*/ 	.word	0x00000270


	//   ....[2]....
        /*0044*/ 	.word	0x00001a00


	//   ....[3]....
        /*0048*/ 	.word	0x000030f0


	//----- nvinfo : EIATTR_MAX_THREADS
	.align		4
.L_5483:
        /*004c*/ 	.byte	0x04, 0x05
        /*004e*/ 	.short	(.L_5485 - .L_5484)
.L_5484:
        /*0050*/ 	.word	0x00000080
        /*0054*/ 	.word	0x00000001
        /*0058*/ 	.word	0x00000001


	//----- nvinfo : EIATTR_CRS_STACK_SIZE
	.align		4
.L_5485:
        /*005c*/ 	.byte	0x04, 0x1e
        /*005e*/ 	.short	(.L_5487 - .L_5486)
.L_5486:
        /*0060*/ 	.word	0x00000000


	//----- nvinfo : EIATTR_CBANK_PARAM_SIZE
	.align		4
.L_5487:
        /*0064*/ 	.byte	0x03, 0x19
        /*0066*/ 	.short	0x0290


	//----- nvinfo : EIATTR_PARAM_CBANK
	.align		4
        /*0068*/ 	.byte	0x04, 0x0a
        /*006a*/ 	.short	(.L_5489 - .L_5488)
	.align		4
.L_5488:
        /*006c*/ 	.word	index@(.nv.constant0._ZN2at6native18elementwise_kernelILi128ELi2EZNS0_22gpu_kernel_impl_nocastINS0_13BinaryFunctorIfffZZZNS0_19minimum_kernel_cudaERNS_18TensorIteratorBaseEENKUlvE0_clEvENKUlvE0_clEvEUlffE_EEEEvS5_RKT_EUliE_EEviT1_)
        /*0070*/ 	.short	0x0380
        /*0072*/ 	.short	0x0290


	//----- nvinfo : EIATTR_SW_WAR
	.align		4
.L_5489:
        /*0074*/ 	.byte	0x04, 0x36
        /*0076*/ 	.short	(.L_5491 - .L_5490)
.L_5490:
        /*0078*/ 	.word	0x00000008
.L_5491:


//--------------------- .nv.info._ZN2at6native27unrolled_elementwise_kernelINS0_13BinaryFunctorIfffZZZNS0_19minimum_kernel_cudaERNS_18TensorIteratorBaseEENKUlvE0_clEvENKUlvE0_clEvEUlffE_EESt5arrayIPcLm3EELi4E23TrivialOffsetCalculatorILi2EjESC_ILi1EjENS0_6memory15LoadWithoutCastENSF_16StoreWithoutCastEEEviT_T0_T2_T3_T4_T5_ --------------------------
	.section	.nv.info._ZN2at6native27unrolled_elementwise_kernelINS0_13BinaryFunctorIfffZZZNS0_19minimum_kernel_cudaERNS_18TensorIteratorBaseEENKUlvE0_clEvENKUlvE0_clEvEUlffE_EESt5arrayIPcLm3EELi4E23TrivialOffsetCalculatorILi2EjESC_ILi1EjENS0_6memory15LoadWithoutCastENSF_16StoreWithoutCastEEEviT_T0_T2_T3_T4_T5_,"",@"SHT_CUDA_INFO"
	.sectionflags	@""
	.align	4


	//----- nvinfo : EIATTR_CUDA_API_VERSION
	.align		4
        /*0000*/ 	.byte	0x04, 0x37
        /*0002*/ 	.short	(.L_5493 - .L_5492)
.L_5492:
        /*0004*/ 	.word	0x00000082


	//----- nvinfo : EIATTR_KPARAM_INFO
	.align		4
.L_5493:
        /*0008*/ 	.byte	0x04, 0x17
        /*000a*/ 	.short	(.L_5495 - .L_5494)
.L_5494:
        /*000c*/ 	.word	0x00000000
        /*0010*/ 	.short	0x0006
        /*0012*/ 	.short	0x0023
        /*0014*/ 	.byte	0x00, 0xf0, 0x05, 0x00


	//----- nvinfo : EIATTR_KPARAM_INFO
	.align		4
.L_5495:
        /*0018*/ 	.byte	0x04, 0x17
        /*001a*/ 	.short	(.L_5497 - .L_5496)
.L_5496:
        /*001c*/ 	.word	0x00000000
        /*0020*/ 	.short	0x0005
        /*0022*/ 	.short	0x0022
        /*0024*/ 	.byte	0x00, 0xf0, 0x05, 0x00


	//----- nvinfo : EIATTR_KPARAM_INFO
	.align		4
.L_5497:
        /*0028*/ 	.byte	0x04, 0x17
        /*002a*/ 	.short	(.L_5499 - .L_5498)
.L_5498:
        /*002c*/ 	.word	0x00000000
        /*0030*/ 	.short	0x0004
        /*0032*/ 	.short	0x0021
        /*0034*/ 	.byte	0x00, 0xf0, 0x05, 0x00


	//----- nvinfo : EIATTR_KPARAM_INFO
	.align		4
.L_5499:
        /*0038*/ 	.byte	0x04, 0x17
        /*003a*/ 	.short	(.L_5501 - .L_5500)
.L_5500:
        /*003c*/ 	.word	0x00000000
        /*0040*/ 	.short	0x0003
        /*0042*/ 	.short	0x0020
        /*0044*/ 	.byte	0x00, 0xf0, 0x05, 0x00


	//----- nvinfo : EIATTR_KPARAM_INFO
	.align		4
.L_5501:
        /*0048*/ 	.byte	0x04, 0x17
        /*004a*/ 	.short	(.L_5503 - .L_5502)
.L_5502:
        /*004c*/ 	.word	0x00000000
        /*0050*/ 	.short	0x0002
        /*0052*/ 	.short	0x0008
        /*0054*/ 	.byte	0x00, 0xf0, 0x61, 0x00


	//----- nvinfo : EIATTR_KPARAM_INFO
	.align		4
.L_5503:
        /*0058*/ 	.byte	0x04, 0x17
        /*005a*/ 	.short	(.L_5505 - .L_5504)
.L_5504:
        /*005c*/ 	.word	0x00000000
        /*0060*/ 	.short	0x0001
        /*0062*/ 	.short	0x0004
        /*0064*/ 	.byte	0x00, 0xf0, 0x05, 0x00


	//----- nvinfo : EIATTR_KPARAM_INFO
	.align		4
.L_5505:
        /*0068*/ 	.byte	0x04, 0x17
        /*006a*/ 	.short	(.L_5507 - .L_5506)
.L_5506:
        /*006c*/ 	.word	0x00000000
        /*0070*/ 	.short	0x0000
        /*0072*/ 	.short	0x0000
        /*0074*/ 	.byte	0x00, 0xf0, 0x11, 0x00


	//----- nvinfo : EIATTR_SPARSE_MMA_MASK
	.align		4
.L_5507:
        /*0078*/ 	.byte	0x03, 0x50
        /*007a*/ 	.short	0x0000


	//----- nvinfo : EIATTR_MAXREG_COUNT
	.align		4
        /*007c*/ 	.byte	0x03, 0x1b
        /*007e*/ 	.short	0x00ff


	//----- nvinfo : EIATTR_MERCURY_ISA_VERSION
	.align		4
        /*0080*/ 	.byte	0x03, 0x5f
        /*0082*/ 	.short	0x0101


	//----- nvinfo : EIATTR_VRC_CTA_INIT_COUNT
	.align		4
        /*0084*/ 	.byte	0x02, 0x4a
	.zero		1
	.zero		1


	//----- nvinfo : EIATTR_EXIT_INSTR_OFFSETS
	.align		4
        /*0088*/ 	.byte	0x04, 0x1c
        /*008a*/ 	.short	(.L_5509 - .L_5508)


	//   ....[0]....
.L_5508:
        /*008c*/ 	.word	0x000006f0


	//   ....[1]....
        /*0090*/ 	.word	0x00000740


	//----- nvinfo : EIATTR_MAX_THREADS
	.align		4
.L_5509:
        /*0094*/ 	.byte	0x04, 0x05
        /*0096*/ 	.short	(.L_5511 - .L_5510)
.L_5510:
        /*0098*/ 	.word	0x00000080
        /*009c*/ 	.word	0x00000001
        /*00a0*/ 	.word	0x00000001


	//----- nvinfo : EIATTR_CRS_STACK_SIZE
	.align		4
.L_5511:
        /*00a4*/ 	.byte	0x04, 0x1e
        /*00a6*/ 	.short	(.L_5513 - .L_5512)
.L_5512:
        /*00a8*/ 	.word	0x00000000


	//----- nvinfo : EIATTR_CBANK_PARAM_SIZE
	.align		4
.L_5513:
        /*00ac*/ 	.byte	0x03, 0x19
        /*00ae*/ 	.short	0x0024


	//----- nvinfo : EIATTR_PARAM_CBANK
	.align		4
        /*00b0*/ 	.byte	0x04, 0x0a
        /*00b2*/ 	.short	(.L_5515 - .L_5514)
	.align		4
.L_5514:
        /*00b4*/ 	.word	index@(.nv.constant0._ZN2at6native27unrolled_elementwise_kernelINS0_13BinaryFunctorIfffZZZNS0_19minimum_kernel_cudaERNS_18TensorIteratorBaseEENKUlvE0_clEvENKUlvE0_clEvEUlffE_EESt5arrayIPcLm3EELi4E23TrivialOffsetCalculatorILi2EjESC_ILi1EjENS0_6memory15LoadWithoutCastENSF_16StoreWithoutCastEEEviT_T0_T2_T3_T4_T5_)
        /*00b8*/ 	.short	0x0380
        /*00ba*/ 	.short	0x0024


	//----- nvinfo : EIATTR_SW_WAR
	.align		4
.L_5515:
        /*00bc*/ 	.byte	0x04, 0x36
        /*00be*/ 	.short	(.L_5517 - .L_5516)
.L_5516:
        /*00c0*/ 	.word	0x00000008
.L_5517:


//--------------------- .nv.info._ZN2at6native29vectorized_elementwise_kernelILi2ENS0_13BinaryFunctorIfffZZZNS0_19minimum_kernel_cudaERNS_18TensorIteratorBaseEENKUlvE0_clEvENKUlvE0_clEvEUlffE_EESt5arrayIPcLm3EEEEviT0_T1_ --------------------------
	.section	.nv.info._ZN2at6native29vectorized_elementwise_kernelILi2ENS0_13BinaryFunctorIfffZZZNS0_19minimum_kernel_cudaERNS_18TensorIteratorBaseEENKUlvE0_clEvENKUlvE0_clEvEUlffE_EESt5arrayIPcLm3EEEEviT0_T1_,"",@"SHT_CUDA_INFO"
	.sectionflags	@""
	.align	4


	//----- nvinfo : EIATTR_CUDA_API_VERSION
	.align		4
        /*0000*/ 	.byte	0x04, 0x37
        /*0002*/ 	.short	(.L_5519 - .L_5518)
.L_5518:
        /*0004*/ 	.word	0x00000082


	//----- nvinfo : EIATTR_KPARAM_INFO
	.align		4
.L_5519:
        /*0008*/ 	.byte	0x04, 0x17
        /*000a*/ 	.short	(.L_5521 - .L_5520)
.L_5520:
        /*000c*/ 	.word	0x00000000
        /*0010*/ 	.short	0x0002
        /*0012*/ 	.short	0x0008
        /*0014*/ 	.byte	0x00, 0xf0, 0x61, 0x00


	//----- nvinfo : EIATTR_KPARAM_INFO
	.align		4
.L_5521:
        /*0018*/ 	.byte	0x04, 0x17
        /*001a*/ 	.short	(.L_5523 - .L_5522)
.L_5522:
        /*001c*/ 	.word	0x00000000
        /*0020*/ 	.short	0x0001
        /*0022*/ 	.short	0x0004
        /*0024*/ 	.byte	0x00, 0xf0, 0x05, 0x00


	//----- nvinfo : EIATTR_KPARAM_INFO
	.align		4
.L_5523:
        /*0028*/ 	.byte	0x04, 0x17
        /*002a*/ 	.short	(.L_5525 - .L_5524)
.L_5524:
        /*002c*/ 	.word	0x00000000
        /*0030*/ 	.short	0x0000
        /*0032*/ 	.short	0x0000
        /*0034*/ 	.byte	0x00, 0xf0, 0x11, 0x00


	//----- nvinfo : EIATTR_SPARSE_MMA_MASK
	.align		4
.L_5525:
        /*0038*/ 	.byte	0x03, 0x50
        /*003a*/ 	.short	0x0000


	//----- nvinfo : EIATTR_MAXREG_COUNT
	.align		4
        /*003c*/ 	.byte	0x03, 0x1b
        /*003e*/ 	.short	0x00ff


	//----- nvinfo : EIATTR_MERCURY_ISA_VERSION
	.align		4
        /*0040*/ 	.byte	0x03, 0x5f
        /*0042*/ 	.short	0x0101


	//----- nvinfo : EIATTR_VRC_CTA_INIT_COUNT
	.align		4
        /*0044*/ 	.byte	0x02, 0x4a
	.zero		1
	.zero		1


	//----- nvinfo : EIATTR_EXIT_INSTR_OFFSETS
	.align		4
        /*0048*/ 	.byte	0x04, 0x1c
        /*004a*/ 	.short	(.L_5527 - .L_5526)


	//   ....[0]....
.L_5526:
        /*004c*/ 	.word	0x00000e90


	//   ....[1]....
        /*0050*/ 	.word	0x00000ee0


	//   ....[2]....
        /*0054*/ 	.word	0x00001450


	//----- nvinfo : EIATTR_MAX_THREADS
	.align		4
.L_5527:
        /*0058*/ 	.byte	0x04, 0x05
        /*005a*/ 	.short	(.L_5529 - .L_5528)
.L_5528:
        /*005c*/ 	.word	0x00000080
        /*0060*/ 	.word	0x00000001
        /*0064*/ 	.word	0x00000001


	//----- nvinfo : EIATTR_CRS_STACK_SIZE
	.align		4
.L_5529:
        /*0068*/ 	.byte	0x04, 0x1e
        /*006a*/ 	.short	(.L_5531 - .L_5530)
.L_5530:
        /*006c*/ 	.word	0x00000000


	//----- nvinfo : EIATTR_CBANK_PARAM_SIZE
	.align		4
.L_5531:
        /*0070*/ 	.byte	0x03, 0x19
        /*0072*/ 	.short	0x0020


	//----- nvinfo : EIATTR_PARAM_CBANK
	.align		4
        /*0074*/ 	.byte	0x04, 0x0a
        /*0076*/ 	.short	(.L_5533 - .L_5532)
	.align		4
.L_5532:
        /*0078*/ 	.word	index@(.nv.constant0._ZN2at6native29vectorized_elementwise_kernelILi2ENS0_13BinaryFunctorIfffZZZNS0_19minimum_kernel_cudaERNS_18TensorIteratorBaseEENKUlvE0_clEvENKUlvE0_clEvEUlffE_EESt5arrayIPcLm3EEEEviT0_T1_)
        /*007c*/ 	.short	0x0380
        /*007e*/ 	.short	0x0020


	//----- nvinfo : EIATTR_SW_WAR
	.align		4
.L_5533:
        /*0080*/ 	.byte	0x04, 0x36
        /*0082*/ 	.short	(.L_5535 - .L_5534)
.L_5534:
        /*0084*/ 	.word	0x00000008
.L_5535:


//--------------------- .nv.info._ZN2at6native29vectorized_elementwise_kernelILi4ENS0_13BinaryFunctorIfffZZZNS0_19minimum_kernel_cudaERNS_18TensorIteratorBaseEENKUlvE0_clEvENKUlvE0_clEvEUlffE_EESt5arrayIPcLm3EEEEviT0_T1_ --------------------------
	.section	.nv.info._ZN2at6native29vectorized_elementwise_kernelILi4ENS0_13BinaryFunctorIfffZZZNS0_19minimum_kernel_cudaERNS_18TensorIteratorBaseEENKUlvE0_clEvENKUlvE0_clEvEUlffE_EESt5arrayIPcLm3EEEEviT0_T1_,"",@"SHT_CUDA_INFO"
	.sectionflags	@""
	.align	4


	//----- nvinfo : EIATTR_CUDA_API_VERSION
	.align		4
        /*0000*/ 	.byte	0x04, 0x37
        /*0002*/ 	.short	(.L_5537 - .L_5536)
.L_5536:
        /*0004*/ 	.word	0x00000082


	//----- nvinfo : EIATTR_KPARAM_INFO
	.align		4
.L_5537:
        /*0008*/ 	.byte	0x04, 0x17
        /*000a*/ 	.short	(.L_5539 - .L_5538)
.L_5538:
        /*000c*/ 	.word	0x00000000
        /*0010*/ 	.short	0x0002
        /*0012*/ 	.short	0x0008
        /*0014*/ 	.byte	0x00, 0xf0, 0x61, 0x00


	//----- nvinfo : EIATTR_KPARAM_INFO
	.align		4
.L_5539:
        /*0018*/ 	.byte	0x04, 0x17
        /*001a*/ 	.short	(.L_5541 - .L_5540)
.L_5540:
        /*001c*/ 	.word	0x00000000
        /*0020*/ 	.short	0x0001
        /*0022*/ 	.short	0x0004
        /*0024*/ 	.byte	0x00, 0xf0, 0x05, 0x00


	//----- nvinfo : EIATTR_KPARAM_INFO
	.align		4
.L_5541:
        /*0028*/ 	.byte	0x04, 0x17
        /*002a*/ 	.short	(.L_5543 - .L_5542)
.L_5542:
        /*002c*/ 	.word	0x00000000
        /*0030*/ 	.short	0x0000
        /*0032*/ 	.short	0x0000
        /*0034*/ 	.byte	0x00, 0xf0, 0x11, 0x00


	//----- nvinfo : EIATTR_SPARSE_MMA_MASK
	.align		4
.L_5543:
        /*0038*/ 	.byte	0x03, 0x50
        /*003a*/ 	.short	0x0000


	//----- nvinfo : EIATTR_MAXREG_COUNT
	.align		4
        /*003c*/ 	.byte	0x03, 0x1b
        /*003e*/ 	.short	0x00ff


	//----- nvinfo : EIATTR_MERCURY_ISA_VERSION
	.align		4
        /*0040*/ 	.byte	0x03, 0x5f
        /*0042*/ 	.short	0x0101


	//----- nvinfo : EIATTR_VRC_CTA_INIT_COUNT
	.align		4
        /*0044*/ 	.byte	0x02, 0x4a
	.zero		1
	.zero		1


	//----- nvinfo : EIATTR_EXIT_INSTR_OFFSETS
	.align		4
        /*0048*/ 	.byte	0x04, 0x1c
        /*004a*/ 	.short	(.L_5545 - .L_5544)


	//   ....[0]....
.L_5544:
        /*004c*/ 	.word	0x00000e90


	//   ....[1]....
        /*0050*/ 	.word	0x00000ee0


	//   ....[2]....
        /*0054*/ 	.word	0x000013f0


	//----- nvinfo : EIATTR_MAX_THREADS
	.align		4
.L_5545:
        /*0058*/ 	.byte	0x04, 0x05
        /*005a*/ 	.short	(.L_5547 - .L_5546)
.L_5546:
        /*005c*/ 	.word	0x00000080
        /*0060*/ 	.word	0x00000001
        /*0064*/ 	.word	0x00000001


	//----- nvinfo : EIATTR_CRS_STACK_SIZE
	.align		4
.L_5547:
        /*0068*/ 	.byte	0x04, 0x1e
        /*006a*/ 	.short	(.L_5549 - .L_5548)
.L_5548:
        /*006c*/ 	.word	0x00000000


	//----- nvinfo : EIATTR_CBANK_PARAM_SIZE
	.align		4
.L_5549:
        /*0070*/ 	.byte	0x03, 0x19
        /*0072*/ 	.short	0x0020


	//----- nvinfo : EIATTR_PARAM_CBANK
	.align		4
        /*0074*/ 	.byte	0x04, 0x0a
        /*0076*/ 	.short	(.L_5551 - .L_5550)
	.align		4
.L_5550:
        /*0078*/ 	.word	index@(.nv.constant0._ZN2at6native29vectorized_elementwise_kernelILi4ENS0_13BinaryFunctorIfffZZZNS0_19minimum_kernel_cudaERNS_18TensorIteratorBaseEENKUlvE0_clEvENKUlvE0_clEvEUlffE_EESt5arrayIPcLm3EEEEviT0_T1_)
        /*007c*/ 	.short	0x0380
        /*007e*/ 	.short	0x0020


	//----- nvinfo : EIATTR_SW_WAR
	.align		4
.L_5551:
        /*0080*/ 	.byte	0x04, 0x36
        /*0082*/ 	.short	(.L_5553 - .L_5552)
.L_5552:
        /*0084*/ 	.word	0x00000008
.L_5553:


//--------------------- .nv.info._ZN2at6native29vectorized_elementwise_kernelILi8ENS0_13BinaryFunctorIfffZZZNS0_19minimum_kernel_cudaERNS_18TensorIteratorBaseEENKUlvE0_clEvENKUlvE0_clEvEUlffE_EESt5arrayIPcLm3EEEEviT0_T1_ --------------------------
	.section	.nv.info._ZN2at6native29vectorized_elementwise_kernelILi8ENS0_13BinaryFunctorIfffZZZNS0_19minimum_kernel_cudaERNS_18TensorIteratorBaseEENKUlvE0_clEvENKUlvE0_clEvEUlffE_EESt5arrayIPcLm3EEEEviT0_T1_,"",@"SHT_CUDA_INFO"
	.sectionflags	@""
	.align	4


	//----- nvinfo : EIATTR_CUDA_API_VERSION
	.align		4
        /*0000*/ 	.byte	0x04, 0x37
        /*0002*/ 	.short	(.L_5555 - .L_5554)
.L_5554:
        /*0004*/ 	.word	0x00000082


	//----- nvinfo : EIATTR_KPARAM_INFO
	.align		4
.L_5555:
        /*0008*/ 	.byte	0x04, 0x17
        /*000a*/ 	.short	(.L_5557 - .L_5556)
.L_5556:
        /*000c*/ 	.word	0x00000000
        /*0010*/ 	.short	0x0002
        /*0012*/ 	.short	0x0008
        /*0014*/ 	.byte	0x00, 0xf0, 0x61, 0x00


	//----- nvinfo : EIATTR_KPARAM_INFO
	.align		4
.L_5557:
        /*0018*/ 	.byte	0x04, 0x17
        /*001a*/ 	.short	(.L_5559 - .L_5558)
.L_5558:
        /*001c*/ 	.word	0x00000000
        /*0020*/ 	.short	0x0001
        /*0022*/ 	.short	0x0004
        /*0024*/ 	.byte	0x00, 0xf0, 0x05, 0x00


	//----- nvinfo : EIATTR_KPARAM_INFO
	.align		4
.L_5559:
        /*0028*/ 	.byte	0x04, 0x17
        /*002a*/ 	.short	(.L_5561 - .L_5560)
.L_5560:
        /*002c*/ 	.word	0x00000000
        /*0030*/ 	.short	0x0000
        /*0032*/ 	.short	0x0000
        /*0034*/ 	.byte	0x00, 0xf0, 0x11, 0x00


	//----- nvinfo : EIATTR_SPARSE_MMA_MASK
	.align		4
.L_5561:
        /*0038*/ 	.byte	0x03, 0x50
        /*003a*/ 	.short	0x0000


	//----- nvinfo : EIATTR_MAXREG_COUNT
	.align		4
        /*003c*/ 	.byte	0x03, 0x1b
        /*003e*/ 	.short	0x00ff


	//----- nvinfo : EIATTR_MERCURY_ISA_VERSION
	.align		4
        /*0040*/ 	.byte	0x03, 0x5f
        /*0042*/ 	.short	0x0101


	//----- nvinfo : EIATTR_VRC_CTA_INIT_COUNT
	.align		4
        /*0044*/ 	.byte	0x02, 0x4a
	.zero		1
	.zero		1


	//----- nvinfo : EIATTR_EXIT_INSTR_OFFSETS
	.align		4
        /*0048*/ 	.byte	0x04, 0x1c
        /*004a*/ 	.short	(.L_5563 - .L_5562)


	//   ....[0]....
.L_5562:
        /*004c*/ 	.word	0x00000010


	//----- nvinfo : EIATTR_MAX_THREADS
	.align		4
.L_5563:
        /*0050*/ 	.byte	0x04, 0x05
        /*0052*/ 	.short	(.L_5565 - .L_5564)
.L_5564:
        /*0054*/ 	.word	0x00000080
        /*0058*/ 	.word	0x00000001
        /*005c*/ 	.word	0x00000001


	//----- nvinfo : EIATTR_CBANK_PARAM_SIZE
	.align		4
.L_5565:
        /*0060*/ 	.byte	0x03, 0x19
        /*0062*/ 	.short	0x0020


	//----- nvinfo : EIATTR_PARAM_CBANK
	.align		4
        /*0064*/ 	.byte	0x04, 0x0a
        /*0066*/ 	.short	(.L_5567 - .L_5566)
	.align		4
.L_5566:
        /*0068*/ 	.word	index@(.nv.constant0._ZN2at6native29vectorized_elementwise_kernelILi8ENS0_13BinaryFunctorIfffZZZNS0_19minimum_kernel_cudaERNS_18TensorIteratorBaseEENKUlvE0_clEvENKUlvE0_clEvEUlffE_EESt5arrayIPcLm3EEEEviT0_T1_)
        /*006c*/ 	.short	0x0380
        /*006e*/ 	.short	0x0020


	//----- nvinfo : EIATTR_SW_WAR
	.align		4
.L_5567:
        /*0070*/ 	.byte	0x04, 0x36
        /*0072*/ 	.short	(.L_5569 - .L_5568)
.L_5568:
        /*0074*/ 	.word	0x00000008
.L_5569:


//--------------------- .nv.info._ZN2at6native18elementwise_kernelILi128ELi4EZNS0_15gpu_kernel_implINS0_13AUnaryFunctorIdddZZZNS0_19minimum_kernel_cudaERNS_18TensorIteratorBaseEENKUlvE0_clEvENKUlvE_clEvEUlddE_EEEEvS5_RKT_EUliE_EEviT1_ --------------------------
	.section	.nv.info._ZN2at6native18elementwise_kernelILi128ELi4EZNS0_15gpu_kernel_implINS0_13AUnaryFunctorIdddZZZNS0_19minimum_kernel_cudaERNS_18TensorIteratorBaseEENKUlvE0_clEvENKUlvE_clEvEUlddE_EEEEvS5_RKT_EUliE_EEviT1_,"",@"SHT_CUDA_INFO"
	.sectionflags	@""
	.align	4


	//----- nvinfo : EIATTR_CUDA_API_VERSION
	.align		4
        /*0000*/ 	.byte	0x04, 0x37
        /*0002*/ 	.short	(.L_5571 - .L_5570)
.L_5570:
        /*0004*/ 	.word	0x00000082


	//----- nvinfo : EIATTR_KPARAM_INFO
	.align		4
.L_5571:
        /*0008*/ 	.byte	0x04, 0x17
        /*000a*/ 	.short	(.L_5573 - .L_5572)
.L_5572:
        /*000c*/ 	.word	0x00000000
        /*0010*/ 	.short	0x0001
        /*0012*/ 	.short	0x0008
        /*0014*/ 	.byte	0x00, 0xf0, 0xa1, 0x08


	//----- nvinfo : EIATTR_KPARAM_INFO
	.align		4
.L_5573:
        /*0018*/ 	.byte	0x04, 0x17
        /*001a*/ 	.short	(.L_5575 - .L_5574)
.L_5574:
        /*001c*/ 	.word	0x00000000
        /*0020*/ 	.short	0x0000
        /*0022*/ 	.short	0x0000
        /*0024*/ 	.byte	0x00, 0xf0, 0x11, 0x00


	//----- nvinfo : EIATTR_SPARSE_MMA_MASK
	.align		4
.L_5575:
        /*0028*/ 	.byte	0x03, 0x50
        /*002a*/ 	.short	0x0000


	//----- nvinfo : EIATTR_MAXREG_COUNT
	.align		4
        /*002c*/ 	.byte	0x03, 0x1b
        /*002e*/ 	.short	0x0080


	//----- nvinfo : EIATTR_EXTERNS
	.align		4
        /*0030*/ 	.byte	0x04, 0x0f
        /*0032*/ 	.short	(.L_5577 - .L_5576)


	//   ....[0]....
	.align		4
.L_5576:
        /*0034*/ 	.word	index@(__assertfail)


	//----- nvinfo : EIATTR_MERCURY_ISA_VERSION
	.align		4
.L_5577:
        /*0038*/ 	.byte	0x03, 0x5f
        /*003a*/ 	.short	0x0101


	//----- nvinfo : EIATTR_VRC_CTA_INIT_COUNT
	.align		4
        /*003c*/ 	.byte	0x02, 0x4a
	.zero		1
	.zero		1


	//----- nvinfo : EIATTR_SYSCALL_OFFSETS
	.align		4
        /*0040*/ 	.byte	0x04, 0x46
        /*0042*/ 	.short	(.L_5579 - .L_5578)


	//   ....[0]....
.L_5578:
        /*0044*/ 	.word	0x00002180


	//   ....[1]....
        /*0048*/ 	.word	0x000035b0


	//   ....[2]....
        /*004c*/ 	.word	0x00005940


	//   ....[3]....
        /*0050*/ 	.word	0x00006a70


	//   ....[4]....
        /*0054*/ 	.word	0x00009030


	//   ....[5]....
        /*0058*/ 	.word	0x0000a160


	//   ....[6]....
        /*005c*/ 	.word	0x0000c730


	//   ....[7]....
        /*0060*/ 	.word	0x0000d830


	//----- nvinfo : EIATTR_EXIT_INSTR_OFFSETS
	.align		4
.L_5579:
        /*0064*/ 	.byte	0x04, 0x1c
        /*0066*/ 	.short	(.L_5581 - .L_5580)


	//   ....[0]....
.L_5580:
        /*0068*/ 	.word	0x0000a5c0


	//   ....[1]....
        /*006c*/ 	.word	0x0000ca00


	//   ....[2]....
        /*0070*/ 	.word	0x0000ca40


	//   ....[3]....
        /*0074*/ 	.word	0x0000cad0


	//   ....[4]....
        /*0078*/ 	.word	0x0000cb00


	//   ....[5]....
        /*007c*/ 	.word	0x0000cb30


	//   ....[6]....
        /*0080*/ 	.word	0x0000cc40


	//   ....[7]....
        /*0084*/ 	.word	0x0000cd00


	//   ....[8]....
        /*0088*/ 	.word	0x0000ce20


	//   ....[9]....
        /*008c*/ 	.word	0x0000cef0


	//   ....[10]....
        /*0090*/ 	.word	0x0000cf10


	//   ....[11]....
        /*0094*/ 	.word	0x0000cfe0


	//   ....[12]....
        /*0098*/ 	.word	0x0000d1d0


	//   ....[13]....
        /*009c*/ 	.word	0x0000d3c0


	//   ....[14]....
        /*00a0*/ 	.word	0x0000d5a0


	//   ....[15]....
        /*00a4*/ 	.word	0x0000d5d0


	//   ....[16]....
        /*00a8*/ 	.word	0x0000d600


	//   ....[17]....
        /*00ac*/ 	.word	0x0000d6a0


	//   ....[18]....
        /*00b0*/ 	.word	0x0000d6d0


	//   ....[19]....
        /*00b4*/ 	.word	0x0000d840


	//   ....[20]....
        /*00b8*/ 	.word	0x0000d9d0


	//   ....[21]....
        /*00bc*/ 	.word	0x0000db90


	//   ....[22]....
        /*00c0*/ 	.word	0x0000dc50


	//----- nvinfo : EIATTR_MAX_THREADS
	.align		4
.L_5581:
        /*00c4*/ 	.byte	0x04, 0x05
        /*00c6*/ 	.short	(.L_5583 - .L_5582)
.L_5582:
        /*00c8*/ 	.word	0x00000080
        /*00cc*/ 	.word	0x00000001
        /*00d0*/ 	.word	0x00000001


	//----- nvinfo : EIATTR_CRS_STACK_SIZE
	.align		4
.L_5583:
        /*00d4*/ 	.byte	0x04, 0x1e
        /*00d6*/ 	.short	(.L_5585 - .L_5584)
.L_5584:
        /*00d8*/ 	.word	0x00000000


	//----- nvinfo : EIATTR_CBANK_PARAM_SIZE
	.align		4
.L_5585:
        /*00dc*/ 	.byte	0x03, 0x19
        /*00de*/ 	.short	0x0230


	//----- nvinfo : EIATTR_PARAM_CBANK
	.align		4
        /*00e0*/ 	.byte	0x04, 0x0a
        /*00e2*/ 	.short	(.L_5587 - .L_5586)
	.align		4
.L_5586:
        /*00e4*/ 	.word	index@(.nv.constant0._ZN2at6native18elementwise_kernelILi128ELi4EZNS0_15gpu_kernel_implINS0_13AUnaryFunctorIdddZZZNS0_19minimum_kernel_cudaERNS_18TensorIteratorBaseEENKUlvE0_clEvENKUlvE_clEvEUlddE_EEEEvS5_RKT_EUliE_EEviT1_)
        /*00e8*/ 	.short	0x0380
        /*00ea*/ 	.short	0x0230


	//----- nvinfo : EIATTR_SW_WAR
	.align		4
.L_5587:
        /*00ec*/ 	.byte	0x04, 0x36
        /*00ee*/ 	.short	(.L_5589 - .L_5588)
.L_5588:
        /*00f0*/ 	.word	0x00000008
.L_5589:


//--------------------- .nv.info._ZN2at6native27unrolled_elementwise_kernelINS0_13AUnaryFunctorIdddZZZNS0_19minimum_kernel_cudaERNS_18TensorIteratorBaseEENKUlvE0_clEvENKUlvE_clEvEUlddE_EESt5arrayIPcLm2EELi4E23TrivialOffsetCalculatorILi1EjESD_NS0_6memory12LoadWithCastILi1EEENSE_13StoreWithCastILi1EEEEEviT_T0_T2_T3_T4_T5_ --------------------------
	.section	.nv.info._ZN2at6native27unrolled_elementwise_kernelINS0_13AUnaryFunctorIdddZZZNS0_19minimum_kernel_cudaERNS_18TensorIteratorBaseEENKUlvE0_clEvENKUlvE_clEvEUlddE_EESt5arrayIPcLm2EELi4E23TrivialOffsetCalculatorILi1EjESD_NS0_6memory12LoadWithCastILi1EEENSE_13StoreWithCastILi1EEEEEviT_T0_T2_T3_T4_T5_,"",@"SHT_CUDA_INFO"
	.sectionflags	@""
	.align	4


	//----- nvinfo : EIATTR_CUDA_API_VERSION
	.align		4
        /*0000*/ 	.byte	0x04, 0x37
        /*0002*/ 	.short	(.L_5591 - .L_5590)
.L_5590:
        /*0004*/ 	.word	0x00000082


	//----- nvinfo : EIATTR_KPARAM_INFO
	.align		4
.L_5591:
        /*0008*/ 	.byte	0x04, 0x17
        /*000a*/ 	.short	(.L_5593 - .L_5592)
.L_5592:
        /*000c*/ 	.word	0x00000000
        /*0010*/ 	.short	0x0006
        /*0012*/ 	.short	0x0034
        /*0014*/ 	.byte	0x00, 0xf0, 0x21, 0x00


	//----- nvinfo : EIATTR_KPARAM_INFO
	.align		4
.L_5593:
        /*0018*/ 	.byte	0x04, 0x17
        /*001a*/ 	.short	(.L_5595 - .L_5594)
.L_5594:
        /*001c*/ 	.word	0x00000000
        /*0020*/ 	.short	0x0005
        /*0022*/ 	.short	0x002c
        /*0024*/ 	.byte	0x00, 0xf0, 0x21, 0x00


	//----- nvinfo : EIATTR_KPARAM_INFO
	.align		4
.L_5595:
        /*0028*/ 	.byte	0x04, 0x17
        /*002a*/ 	.short	(.L_5597 - .L_5596)
.L_5596:
        /*002c*/ 	.word	0x00000000
        /*0030*/ 	.short	0x0004
        /*0032*/ 	.short	0x0029
        /*0034*/ 	.byte	0x00, 0xf0, 0x05, 0x00


	//----- nvinfo : EIATTR_KPARAM_INFO
	.align		4
.L_5597:
        /*0038*/ 	.byte	0x04, 0x17
        /*003a*/ 	.short	(.L_5599 - .L_5598)
.L_5598:
        /*003c*/ 	.word	0x00000000
        /*0040*/ 	.short	0x0003
        /*0042*/ 	.short	0x0028
        /*0044*/ 	.byte	0x00, 0xf0, 0x05, 0x00


	//----- nvinfo : EIATTR_KPARAM_INFO
	.align		4
.L_5599:
        /*0048*/ 	.byte	0x04, 0x17
        /*004a*/ 	.short	(.L_5601 - .L_5600)
.L_5600:
        /*004c*/ 	.word	0x00000000
        /*0050*/ 	.short	0x0002
        /*0052*/ 	.short	0x0018
        /*0054*/ 	.byte	0x00, 0xf0, 0x41, 0x00


	//----- nvinfo : EIATTR_KPARAM_INFO
	.align		4
.L_5601:
        /*0058*/ 	.byte	0x04, 0x17
        /*005a*/ 	.short	(.L_5603 - .L_5602)
.L_5602:
        /*005c*/ 	.word	0x00000000
        /*0060*/ 	.short	0x0001
        /*0062*/ 	.short	0x0008
        /*0064*/ 	.byte	0x00, 0xf0, 0x41, 0x00


	//----- nvinfo : EIATTR_KPARAM_INFO
	.align		4
.L_5603:
        /*0068*/ 	.byte	0x04, 0x17
        /*006a*/ 	.short	(.L_5605 - .L_5604)
.L_5604:
        /*006c*/ 	.word	0x00000000
        /*0070*/ 	.short	0x0000
        /*0072*/ 	.short	0x0000
        /*0074*/ 	.byte	0x00, 0xf0, 0x11, 0x00


	//----- nvinfo : EIATTR_SPARSE_MMA_MASK
	.align		4
.L_5605:
        /*0078*/ 	.byte	0x03, 0x50
        /*007a*/ 	.short	0x0000


	//----- nvinfo : EIATTR_MAXREG_COUNT
	.align		4
        /*007c*/ 	.byte	0x03, 0x1b
        /*007e*/ 	.short	0x00ff


	//----- nvinfo : EIATTR_EXTERNS
	.align		4
        /*0080*/ 	.byte	0x04, 0x0f
        /*0082*/ 	.short	(.L_5607 - .L_5606)


	//   ....[0]....
	.align		4
.L_5606:
        /*0084*/ 	.word	index@(__assertfail)


	//----- nvinfo : EIATTR_MERCURY_ISA_VERSION
	.align		4
.L_5607:
        /*0088*/ 	.byte	0x03, 0x5f
        /*008a*/ 	.short	0x0101


	//----- nvinfo : EIATTR_VRC_CTA_INIT_COUNT
	.align		4
        /*008c*/ 	.byte	0x02, 0x4a
	.zero		1
	.zero		1


	//----- nvinfo : EIATTR_SYSCALL_OFFSETS
	.align		4
        /*0090*/ 	.byte	0x04, 0x46
        /*0092*/ 	.short	(.L_5609 - .L_5608)


	//   ....[0]....
.L_5608:
        /*0094*/ 	.word	0x00000eb0


	//   ....[1]....
        /*0098*/ 	.word	0x00001ee0


	//   ....[2]....
        /*009c*/ 	.word	0x00002e50


	//   ....[3]....
        /*00a0*/ 	.word	0x00003d90


	//   ....[4]....
        /*00a4*/ 	.word	0x000054c0


	//   ....[5]....
        /*00a8*/ 	.word	0x00006660


	//   ....[6]....
        /*00ac*/ 	.word	0x00007a40


	//   ....[7]....
        /*00b0*/ 	.word	0x00008e00


	//----- nvinfo : EIATTR_EXIT_INSTR_OFFSETS
	.align		4
.L_5609:
        /*00b4*/ 	.byte	0x04, 0x1c
        /*00b6*/ 	.short	(.L_5611 - .L_5610)


	//   ....[0]....
.L_5610:
        /*00b8*/ 	.word	0x00007e90


	//   ....[1]....
        /*00bc*/ 	.word	0x00007fd0


	//   ....[2]....
        /*00c0*/ 	.word	0x00008010


	//   ....[3]....
        /*00c4*/ 	.word	0x000080a0


	//   ....[4]....
        /*00c8*/ 	.word	0x000080d0


	//   ....[5]....
        /*00cc*/ 	.word	0x00008100


	//   ....[6]....
        /*00d0*/ 	.word	0x00008210


	//   ....[7]....
        /*00d4*/ 	.word	0x000082d0


	//   ....[8]....
        /*00d8*/ 	.word	0x000083f0


	//   ....[9]....
        /*00dc*/ 	.word	0x000084c0


	//   ....[10]....
        /*00e0*/ 	.word	0x000084e0


	//   ....[11]....
        /*00e4*/ 	.word	0x000085b0


	//   ....[12]....
        /*00e8*/ 	.word	0x000087a0


	//   ....[13]....
        /*00ec*/ 	.word	0x00008990


	//   ....[14]....
        /*00f0*/ 	.word	0x00008b70


	//   ....[15]....
        /*00f4*/ 	.word	0x00008ba0


	//   ....[16]....
        /*00f8*/ 	.word	0x00008bd0


	//   ....[17]....
        /*00fc*/ 	.word	0x00008c70


	//   ....[18]....
        /*0100*/ 	.word	0x00008ca0


	//   ....[19]....
        /*0104*/ 	.word	0x00008e10


	//   ....[20]....
        /*0108*/ 	.word	0x00008fa0


	//   ....[21]....
        /*010c*/ 	.word	0x00009160


	//   ....[22]....
        /*0110*/ 	.word	0x00009220


	//----- nvinfo : EIATTR_MAX_THREADS
	.align		4
.L_5611:
        /*0114*/ 	.byte	0x04, 0x05
        /*0116*/ 	.short	(.L_5613 - .L_5612)
.L_5612:
        /*0118*/ 	.word	0x00000080
        /*011c*/ 	.word	0x00000001
        /*0120*/ 	.word	0x00000001


	//----- nvinfo : EIATTR_CRS_STACK_SIZE
	.align		4
.L_5613:
        /*0124*/ 	.byte	0x04, 0x1e
        /*0126*/ 	.short	(.L_5615 - .L_5614)
.L_5614:
        /*0128*/ 	.word	0x00000000


	//----- nvinfo : EIATTR_CBANK_PARAM_SIZE
	.align		4
.L_5615:
        /*012c*/ 	.byte	0x03, 0x19
        /*012e*/ 	.short	0x003c


	//----- nvinfo : EIATTR_PARAM_CBANK
	.align		4
        /*0130*/ 	.byte	0x04, 0x0a
        /*0132*/ 	.short	(.L_5617 - .L_5616)
	.align		4
.L_5616:
        /*0134*/ 	.word	index@(.nv.constant0._ZN2at6native27unrolled_elementwise_kernelINS0_13AUnaryFunctorIdddZZZNS0_19minimum_kernel_cudaERNS_18TensorIteratorBaseEENKUlvE0_clEvENKUlvE_clEvEUlddE_EESt5arrayIPcLm2EELi4E23TrivialOffsetCalculatorILi1EjESD_NS0_6memory12LoadWithCastILi1EEENSE_13StoreWithCastILi1EEEEEviT_T0_T2_T3_T4_T5_)
        /*0138*/ 	.short	0x0380
        /*013a*/ 	.short	0x003c


	//----- nvinfo : EIATTR_SW_WAR
	.align		4
.L_5617:
        /*013c*/ 	.byte	0x04, 0x36
        /*013e*/ 	.short	(.L_5619 - .L_5618)
.L_5618:
        /*0140*/ 	.word	0x00000008
.L_5619:


//--------------------- .nv.info._ZN2at6native18elementwise_kernelILi128ELi2EZNS0_22gpu_kernel_impl_nocastINS0_13AUnaryFunctorIdddZZZNS0_19minimum_kernel_cudaERNS_18TensorIteratorBaseEENKUlvE0_clEvENKUlvE_clEvEUlddE_EEEEvS5_RKT_EUliE_EEviT1_ --------------------------
	.section	.nv.info._ZN2at6native18elementwise_kernelILi128ELi2EZNS0_22gpu_kernel_impl_nocastINS0_13AUnaryFunctorIdddZZZNS0_19minimum_kernel_cudaERNS_18TensorIteratorBaseEENKUlvE0_clEvENKUlvE_clEvEUlddE_EEEEvS5_RKT_EUliE_EEviT1_,"",@"SHT_CUDA_INFO"
	.sectionflags	@""
	.align	4


	//----- nvinfo : EIATTR_CUDA_API_VERSION
	.align		4
        /*0000*/ 	.byte	0x04, 0x37
        /*0002*/ 	.short	(.L_5621 - .L_5620)
.L_5620:
        /*0004*/ 	.word	0x00000082


	//----- nvinfo : EIATTR_KPARAM_INFO
	.align		4
.L_5621:
        /*0008*/ 	.byte	0x04, 0x17
        /*000a*/ 	.short	(.L_5623 - .L_5622)
.L_5622:
        /*000c*/ 	.word	0x00000000
        /*0010*/ 	.short	0x0001
        /*0012*/ 	.short	0x0008
        /*0014*/ 	.byte	0x00, 0xf0, 0x81, 0x08


	//----- nvinfo : EIATTR_KPARAM_INFO
	.align		4
.L_5623:
        /*0018*/ 	.byte	0x04, 0x17
        /*001a*/ 	.short	(.L_5625 - .L_5624)
.L_5624:
        /*001c*/ 	.word	0x00000000
        /*0020*/ 	.short	0x0000
        /*0022*/ 	.short	0x0000
        /*0024*/ 	.byte	0x00, 0xf0, 0x11, 0x00


	//----- nvinfo : EIATTR_SPARSE_MMA_MASK
	.align		4
.L_5625:
        /*0028*/ 	.byte	0x03, 0x50
        /*002a*/ 	.short	0x0000


	//----- nvinfo : EIATTR_MAXREG_COUNT
	.align		4
        /*002c*/ 	.byte	0x03, 0x1b
        /*002e*/ 	.short	0x0080


	//----- nvinfo : EIATTR_MERCURY_ISA_VERSION
	.align		4
        /*0030*/ 	.byte	0x03, 0x5f
        /*0032*/ 	.short	0x0101


	//----- nvinfo : EIATTR_VRC_CTA_INIT_COUNT
	.align		4
        /*0034*/ 	.byte	0x02, 0x4a
	.zero		1
	.zero		1


	//----- nvinfo : EIATTR_EXIT_INSTR_OFFSETS
	.align		4
        /*0038*/ 	.byte	0x04, 0x1c
        /*003a*/ 	.short	(.L_5627 - .L_5626)


	//   ....[0]....
.L_5626:
        /*003c*/ 	.word	0x000000e0


	//   ....[1]....
        /*0040*/ 	.word	0x00000110


	//   ....[2]....
        /*0044*/ 	.word	0x000002c0


	//   ....[3]....
        /*0048*/ 	.word	0x000003f0


	//   ....[4]....
        /*004c*/ 	.word	0x00001630


	//   ....[5]....
        /*0050*/ 	.word	0x000027a0


	//   ....[6]....
        /*0054*/ 	.word	0x00003c40


	//   ....[7]....
        /*0058*/ 	.word	0x00005040


	//----- nvinfo : EIATTR_MAX_THREADS
	.align		4
.L_5627:
        /*005c*/ 	.byte	0x04, 0x05
        /*005e*/ 	.short	(.L_5629 - .L_5628)
.L_5628:
        /*0060*/ 	.word	0x00000080
        /*0064*/ 	.word	0x00000001
        /*0068*/ 	.word	0x00000001


	//----- nvinfo : EIATTR_CRS_STACK_SIZE
	.align		4
.L_5629:
        /*006c*/ 	.byte	0x04, 0x1e
        /*006e*/ 	.short	(.L_5631 - .L_5630)
.L_5630:
        /*0070*/ 	.word	0x00000000


	//----- nvinfo : EIATTR_CBANK_PARAM_SIZE
	.align		4
.L_5631:
        /*0074*/ 	.byte	0x03, 0x19
        /*0076*/ 	.short	0x0228


	//----- nvinfo : EIATTR_PARAM_CBANK
	.align		4
        /*0078*/ 	.byte	0x04, 0x0a
        /*007a*/ 	.short	(.L_5633 - .L_5632)
	.align		4
.L_5632:
        /*007c*/ 	.word	index@(.nv.constant0._ZN2at6native18elementwise_kernelILi128ELi2EZNS0_22gpu_kernel_impl_nocastINS0_13AUnaryFunctorIdddZZZNS0_19minimum_kernel_cudaERNS_18TensorIteratorBaseEENKUlvE0_clEvENKUlvE_clEvEUlddE_EEEEvS5_RKT_EUliE_EEviT1_)
        /*0080*/ 	.short	0x0380
        /*0082*/ 	.short	0x0228


	//----- nvinfo : EIATTR_SW_WAR
	.align		4
.L_5633:
        /*0084*/ 	.byte	0x04, 0x36
        /*0086*/ 	.short	(.L_5635 - .L_5634)
.L_5634:
        /*0088*/ 	.word	0x00000008
.L_5635:


//--------------------- .nv.info._ZN2at6native27unrolled_elementwise_kernelINS0_13AUnaryFunctorIdddZZZNS0_19minimum_kernel_cudaERNS_18TensorIteratorBaseEENKUlvE0_clEvENKUlvE_clEvEUlddE_EESt5arrayIPcLm2EELi4E23TrivialOffsetCalculatorILi1EjESD_NS0_6memory15LoadWithoutCastENSE_16StoreWithoutCastEEEviT_T0_T2_T3_T4_T5_ --------------------------
	.section	.nv.info._ZN2at6native27unrolled_elementwise_kernelINS0_13AUnaryFunctorIdddZZZNS0_19minimum_kernel_cudaERNS_18TensorIteratorBaseEENKUlvE0_clEvENKUlvE_clEvEUlddE_EESt5arrayIPcLm2EELi4E23TrivialOffsetCalculatorILi1EjESD_NS0_6memory15LoadWithoutCastENSE_16StoreWithoutCastEEEviT_T0_T2_T3_T4_T5_,"",@"SHT_CUDA_INFO"
	.sectionflags	@""
	.align	4


	//----- nvinfo : EIATTR_CUDA_API_VERSION
	.align		4
        /*0000*/ 	.byte	0x04, 0x37
        /*0002*/ 	.short	(.L_5637 - .L_5636)
.L_5636:
        /*0004*/ 	.word	0x00000082


	//----- nvinfo : EIATTR_KPARAM_INFO
	.align		4
.L_5637:
        /*0008*/ 	.byte	0x04, 0x17
        /*000a*/ 	.short	(.L_5639 - .L_5638)
.L_5638:
        /*000c*/ 	.word	0x00000000
        /*0010*/ 	.short	0x0006
        /*0012*/ 	.short	0x002b
        /*0014*/ 	.byte	0x00, 0xf0, 0x05, 0x00


	//----- nvinfo : EIATTR_KPARAM_INFO
	.align		4
.L_5639:
        /*0018*/ 	.byte	0x04, 0x17
        /*001a*/ 	.short	(.L_5641 - .L_5640)
.L_5640:
        /*001c*/ 	.word	0x00000000
        /*0020*/ 	.short	0x0005
        /*0022*/ 	.short	0x002a
        /*0024*/ 	.byte	0x00, 0xf0, 0x05, 0x00


	//----- nvinfo : EIATTR_KPARAM_INFO
	.align		4
.L_5641:
        /*0028*/ 	.byte	0x04, 0x17
        /*002a*/ 	.short	(.L_5643 - .L_5642)
.L_5642:
        /*002c*/ 	.word	0x00000000
        /*0030*/ 	.short	0x0004
        /*0032*/ 	.short	0x0029
        /*0034*/ 	.byte	0x00, 0xf0, 0x05, 0x00


	//----- nvinfo : EIATTR_KPARAM_INFO
	.align		4
.L_5643:
        /*0038*/ 	.byte	0x04, 0x17
        /*003a*/ 	.short	(.L_5645 - .L_5644)
.L_5644:
        /*003c*/ 	.word	0x00000000
        /*0040*/ 	.short	0x0003
        /*0042*/ 	.short	0x0028
        /*0044*/ 	.byte	0x00, 0xf0, 0x05, 0x00


	//----- nvinfo : EIATTR_KPARAM_INFO
	.align		4
.L_5645:
        /*0048*/ 	.byte	0x04, 0x17
        /*004a*/ 	.short	(.L_5647 - .L_5646)
.L_5646:
        /*004c*/ 	.word	0x00000000
        /*0050*/ 	.short	0x0002
        /*0052*/ 	.short	0x0018
        /*0054*/ 	.byte	0x00, 0xf0, 0x41, 0x00


	//----- nvinfo : EIATTR_KPARAM_INFO
	.align		4
.L_5647:
        /*0058*/ 	.byte	0x04, 0x17
        /*005a*/ 	.short	(.L_5649 - .L_5648)
.L_5648:
        /*005c*/ 	.word	0x00000000
        /*0060*/ 	.short	0x0001
        /*0062*/ 	.short	0x0008
        /*0064*/ 	.byte	0x00, 0xf0, 0x41, 0x00


	//----- nvinfo : EIATTR_KPARAM_INFO
	.align		4
.L_5649:
        /*0068*/ 	.byte	0x04, 0x17
        /*006a*/ 	.short	(.L_5651 - .L_5650)
.L_5650:
        /*006c*/ 	.word	0x00000000
        /*0070*/ 	.short	0x0000
        /*0072*/ 	.short	0x0000
        /*0074*/ 	.byte	0x00, 0xf0, 0x11, 0x00


	//----- nvinfo : EIATTR_SPARSE_MMA_MASK
	.align		4
.L_5651:
        /*0078*/ 	.byte	0x03, 0x50
        /*007a*/ 	.short	0x0000


	//----- nvinfo : EIATTR_MAXREG_COUNT
	.align		4
        /*007c*/ 	.byte	0x03, 0x1b
        /*007e*/ 	.short	0x00ff


	//----- nvinfo : EIATTR_MERCURY_ISA_VERSION
	.align		4
        /*0080*/ 	.byte	0x03, 0x5f
        /*0082*/ 	.short	0x0101


	//----- nvinfo : EIATTR_VRC_CTA_INIT_COUNT
	.align		4
        /*0084*/ 	.byte	0x02, 0x4a
	.zero		1
	.zero		1


	//----- nvinfo : EIATTR_EXIT_INSTR_OFFSETS
	.align		4
        /*0088*/ 	.byte	0x04, 0x1c
        /*008a*/ 	.short	(.L_5653 - .L_5652)


	//   ....[0]....
.L_5652:
        /*008c*/ 	.word	0x000008c0


	//   ....[1]....
        /*0090*/ 	.word	0x00000910


	//----- nvinfo : EIATTR_MAX_THREADS
	.align		4
.L_5653:
        /*0094*/ 	.byte	0x04, 0x05
        /*0096*/ 	.short	(.L_5655 - .L_5654)
.L_5654:
        /*0098*/ 	.word	0x00000080
        /*009c*/ 	.word	0x00000001
        /*00a0*/ 	.word	0x00000001


	//----- nvinfo : EIATTR_CRS_STACK_SIZE
	.align		4
.L_5655:
        /*00a4*/ 	.byte	0x04, 0x1e
        /*00a6*/ 	.short	(.L_5657 - .L_5656)
.L_5656:
        /*00a8*/ 	.word	0x00000000


	//----- nvinfo : EIATTR_CBANK_PARAM_SIZE
	.align		4
.L_5657:
        /*00ac*/ 	.byte	0x03, 0x19
        /*00ae*/ 	.short	0x002c


	//----- nvinfo : EIATTR_PARAM_CBANK
	.align		4
        /*00b0*/ 	.byte	0x04, 0x0a
        /*00b2*/ 	.short	(.L_5659 - .L_5658)
	.align		4
.L_5658:
        /*00b4*/ 	.word	index@(.nv.constant0._ZN2at6native27unrolled_elementwise_kernelINS0_13AUnaryFunctorIdddZZZNS0_19minimum_kernel_cudaERNS_18TensorIteratorBaseEENKUlvE0_clEvENKUlvE_clEvEUlddE_EESt5arrayIPcLm2EELi4E23TrivialOffsetCalculatorILi1EjESD_NS0_6memory15LoadWithoutCastENSE_16StoreWithoutCastEEEviT_T0_T2_T3_T4_T5_)
        /*00b8*/ 	.short	0x0380
        /*00ba*/ 	.short	0x002c


	//----- nvinfo : EIATTR_SW_WAR
	.align		4
.L_5659:
        /*00bc*/ 	.byte	0x04, 0x36
        /*00be*/ 	.short	(.L_5661 - .L_5660)
.L_5660:
        /*00c0*/ 	.word	0x00000008
.L_5661:


//--------------------- .nv.info._ZN2at6native29vectorized_elementwise_kernelILi2ENS0_13AUnaryFunctorIdddZZZNS0_19minimum_kernel_cudaERNS_18TensorIteratorBaseEENKUlvE0_clEvENKUlvE_clEvEUlddE_EESt5arrayIPcLm2EEEEviT0_T1_ --------------------------
	.section	.nv.info._ZN2at6native29vectorized_elementwise_kernelILi2ENS0_13AUnaryFunctorIdddZZZNS0_19minimum_kernel_cudaERNS_18TensorIteratorBaseEENKUlvE0_clEvENKUlvE_clEvEUlddE_EESt5arrayIPcLm2EEEEviT0_T1_,"",@"SHT_CUDA_INFO"
	.sectionflags	@""
	.align	4


	//----- nvinfo : EIATTR_CUDA_API_VERSION
	.align		4
        /*0000*/ 	.byte	0x04, 0x37
        /*0002*/ 	.short	(.L_5663 - .L_5662)
.L_5662:
        /*0004*/ 	.word	0x00000082


	//----- nvinfo : EIATTR_KPARAM_INFO
	.align		4
.L_5663:
        /*0008*/ 	.byte	0x04, 0x17
        /*000a*/ 	.short	(.L_5665 - .L_5664)
.L_5664:
        /*000c*/ 	.word	0x00000000
        /*0010*/ 	.short	0x0002
        /*0012*/ 	.short	0x0018
        /*0014*/ 	.byte	0x00, 0xf0, 0x41, 0x00


	//----- nvinfo : EIATTR_KPARAM_INFO
	.align		4
.L_5665:
        /*0018*/ 	.byte	0x04, 0x17
        /*001a*/ 	.short	(.L_5667 - .L_5666)
.L_5666:
        /*001c*/ 	.word	0x00000000
        /*0020*/ 	.short	0x0001
        /*0022*/ 	.short	0x0008
        /*0024*/ 	.byte	0x00, 0xf0, 0x41, 0x00


	//----- nvinfo : EIATTR_KPARAM_INFO
	.align		4
.L_5667:
        /*0028*/ 	.byte	0x04, 0x17
        /*002a*/ 	.short	(.L_5669 - .L_5668)
.L_5668:
        /*002c*/ 	.word	0x00000000
        /*0030*/ 	.short	0x0000
        /*0032*/ 	.short	0x0000
        /*0034*/ 	.byte	0x00, 0xf0, 0x11, 0x00


	//----- nvinfo : EIATTR_SPARSE_MMA_MASK
	.align		4
.L_5669:
        /*0038*/ 	.byte	0x03, 0x50
        /*003a*/ 	.short	0x0000


	//----- nvinfo : EIATTR_MAXREG_COUNT
	.align		4
        /*003c*/ 	.byte	0x03, 0x1b
        /*003e*/ 	.short	0x00ff


	//----- nvinfo : EIATTR_MERCURY_ISA_VERSION
	.align		4
        /*0040*/ 	.byte	0x03, 0x5f
        /*0042*/ 	.short	0x0101


	//----- nvinfo : EIATTR_VRC_CTA_INIT_COUNT
	.align		4
        /*0044*/ 	.byte	0x02, 0x4a
	.zero		1
	.zero		1


	//----- nvinfo : EIATTR_EXIT_INSTR_OFFSETS
	.align		4
        /*0048*/ 	.byte	0x04, 0x1c
        /*004a*/ 	.short	(.L_5671 - .L_5670)


	//   ....[0]....
.L_5670:
        /*004c*/ 	.word	0x00001120


	//   ....[1]....
        /*0050*/ 	.word	0x00001170


	//   ....[2]....
        /*0054*/ 	.word	0x00001ce0


	//----- nvinfo : EIATTR_MAX_THREADS
	.align		4
.L_5671:
        /*0058*/ 	.byte	0x04, 0x05
        /*005a*/ 	.short	(.L_5673 - .L_5672)
.L_5672:
        /*005c*/ 	.word	0x00000080
        /*0060*/ 	.word	0x00000001
        /*0064*/ 	.word	0x00000001


	//----- nvinfo : EIATTR_CRS_STACK_SIZE
	.align		4
.L_5673:
        /*0068*/ 	.byte	0x04, 0x1e
        /*006a*/ 	.short	(.L_5675 - .L_5674)
.L_5674:
        /*006c*/ 	.word	0x00000000


	//----- nvinfo : EIATTR_CBANK_PARAM_SIZE
	.align		4
.L_5675:
        /*0070*/ 	.byte	0x03, 0x19
        /*0072*/ 	.short	0x0028


	//----- nvinfo : EIATTR_PARAM_CBANK
	.align		4
        /*0074*/ 	.byte	0x04, 0x0a
        /*0076*/ 	.short	(.L_5677 - .L_5676)
	.align		4
.L_5676:
        /*0078*/ 	.word	index@(.nv.constant0._ZN2at6native29vectorized_elementwise_kernelILi2ENS0_13AUnaryFunctorIdddZZZNS0_19minimum_kernel_cudaERNS_18TensorIteratorBaseEENKUlvE0_clEvENKUlvE_clEvEUlddE_EESt5arrayIPcLm2EEEEviT0_T1_)
        /*007c*/ 	.short	0x0380
        /*007e*/ 	.short	0x0028


	//----- nvinfo : EIATTR_SW_WAR
	.align		4
.L_5677:
        /*0080*/ 	.byte	0x04, 0x36
        /*0082*/ 	.short	(.L_5679 - .L_5678)
.L_5678:
        /*0084*/ 	.word	0x00000008
.L_5679:


//--------------------- .nv.info._ZN2at6native29vectorized_elementwise_kernelILi4ENS0_13AUnaryFunctorIdddZZZNS0_19minimum_kernel_cudaERNS_18TensorIteratorBaseEENKUlvE0_clEvENKUlvE_clEvEUlddE_EESt5arrayIPcLm2EEEEviT0_T1_ --------------------------
	.section	.nv.info._ZN2at6native29vectorized_elementwise_kernelILi4ENS0_13AUnaryFunctorIdddZZZNS0_19minimum_kernel_cudaERNS_18TensorIteratorBaseEENKUlvE0_clEvENKUlvE_clEvEUlddE_EESt5arrayIPcLm2EEEEviT0_T1_,"",@"SHT_CUDA_INFO"
	.sectionflags	@""
	.align	4


	//----- nvinfo : EIATTR_CUDA_API_VERSION
	.align		4
        /*0000*/ 	.byte	0x04, 0x37
        /*0002*/ 	.short	(.L_5681 - .L_5680)
.L_5680:
        /*0004*/ 	.word	0x00000082


	//----- nvinfo : EIATTR_KPARAM_INFO
	.align		4
.L_5681:
        /*0008*/ 	.byte	0x04, 0x17
        /*000a*/ 	.short	(.L_5683 - .L_5682)
.L_5682:
        /*000c*/ 	.word	0x00000000
        /*0010*/ 	.short	0x0002
        /*0012*/ 	.short	0x0018
        /*0014*/ 	.byte	0x00, 0xf0, 0x41, 0x00


	//----- nvinfo : EIATTR_KPARAM_INFO
	.align		4
.L_5683:
        /*0018*/ 	.byte	0x04, 0x17
        /*001a*/ 	.short	(.L_5685 - .L_5684)
.L_5684:
        /*001c*/ 	.word	0x00000000
        /*0020*/ 	.short	0x0001
        /*0022*/ 	.short	0x0008
        /*0024*/ 	.byte	0x00, 0xf0, 0x41, 0x00


	//----- nvinfo : EIATTR_KPARAM_INFO
	.align		4
.L_5685:
        /*0028*/ 	.byte	0x04, 0x17
        /*002a*/ 	.short	(.L_5687 - .L_5686)
.L_5686:
        /*002c*/ 	.word	0x00000000
        /*0030*/ 	.short	0x0000
        /*0032*/ 	.short	0x0000
        /*0034*/ 	.byte	0x00, 0xf0, 0x11, 0x00


	//----- nvinfo : EIATTR_SPARSE_MMA_MASK
	.align		4
.L_5687:
        /*0038*/ 	.byte	0x03, 0x50
        /*003a*/ 	.short	0x0000


	//----- nvinfo : EIATTR_MAXREG_COUNT
	.align		4
        /*003c*/ 	.byte	0x03, 0x1b
        /*003e*/ 	.short	0x00ff


	//----- nvinfo : EIATTR_MERCURY_ISA_VERSION
	.align		4
        /*0040*/ 	.byte	0x03, 0x5f
        /*0042*/ 	.short	0x0101


	//----- nvinfo : EIATTR_VRC_CTA_INIT_COUNT
	.align		4
        /*0044*/ 	.byte	0x02, 0x4a
	.zero		1
	.zero		1


	//----- nvinfo : EIATTR_EXIT_INSTR_OFFSETS
	.align		4
        /*0048*/ 	.byte	0x04, 0x1c
        /*004a*/ 	.short	(.L_5689 - .L_5688)


	//   ....[0]....
.L_5688:
        /*004c*/ 	.word	0x00001120


	//   ....[1]....
        /*0050*/ 	.word	0x00001170


	//   ....[2]....
        /*0054*/ 	.word	0x00001ca0


	//----- nvinfo : EIATTR_MAX_THREADS
	.align		4
.L_5689:
        /*0058*/ 	.byte	0x04, 0x05
        /*005a*/ 	.short	(.L_5691 - .L_5690)
.L_5690:
        /*005c*/ 	.word	0x00000080
        /*0060*/ 	.word	0x00000001
        /*0064*/ 	.word	0x00000001


	//----- nvinfo : EIATTR_CRS_STACK_SIZE
	.align		4
.L_5691:
        /*0068*/ 	.byte	0x04, 0x1e
        /*006a*/ 	.short	(.L_5693 - .L_5692)
.L_5692:
        /*006c*/ 	.word	0x00000000


	//----- nvinfo : EIATTR_CBANK_PARAM_SIZE
	.align		4
.L_5693:
        /*0070*/ 	.byte	0x03, 0x19
        /*0072*/ 	.short	0x0028


	//----- nvinfo : EIATTR_PARAM_CBANK
	.align		4
        /*0074*/ 	.byte	0x04, 0x0a
        /*0076*/ 	.short	(.L_5695 - .L_5694)
	.align		4
.L_5694:
        /*0078*/ 	.word	index@(.nv.constant0._ZN2at6native29vectorized_elementwise_kernelILi4ENS0_13AUnaryFunctorIdddZZZNS0_19minimum_kernel_cudaERNS_18TensorIteratorBaseEENKUlvE0_clEvENKUlvE_clEvEUlddE_EESt5arrayIPcLm2EEEEviT0_T1_)
        /*007c*/ 	.short	0x0380
        /*007e*/ 	.short	0x0028


	//----- nvinfo : EIATTR_SW_WAR
	.align		4
.L_5695:
        /*0080*/ 	.byte	0x04, 0x36
        /*0082*/ 	.short	(.L_5697 - .L_5696)
.L_5696:
        /*0084*/ 	.word	0x00000008
.L_5697:


//--------------------- .nv.info._ZN2at6native29vectorized_elementwise_kernelILi8ENS0_13AUnaryFunctorIdddZZZNS0_19minimum_kernel_cudaERNS_18TensorIteratorBaseEENKUlvE0_clEvENKUlvE_clEvEUlddE_EESt5arrayIPcLm2EEEEviT0_T1_ --------------------------
	.section	.nv.info._ZN2at6native29vectorized_elementwise_kernelILi8ENS0_13AUnaryFunctorIdddZZZNS0_19minimum_kernel_cudaERNS_18TensorIteratorBaseEENKUlvE0_clEvENKUlvE_clEvEUlddE_EESt5arrayIPcLm2EEEEviT0_T1_,"",@"SHT_CUDA_INFO"
	.sectionflags	@""
	.align	4


	//----- nvinfo : EIATTR_CUDA_API_VERSION
	.align		4
        /*0000*/ 	.byte	0x04, 0x37
        /*0002*/ 	.short	(.L_5699 - .L_5698)
.L_5698:
        /*0004*/ 	.word	0x00000082


	//----- nvinfo : EIATTR_KPARAM_INFO
	.align		4
.L_5699:
        /*0008*/ 	.byte	0x04, 0x17
        /*000a*/ 	.short	(.L_5701 - .L_5700)
.L_5700:
        /*000c*/ 	.word	0x00000000
        /*0010*/ 	.short	0x0002
        /*0012*/ 	.short	0x0018
        /*0014*/ 	.byte	0x00, 0xf0, 0x41, 0x00


	//----- nvinfo : EIATTR_KPARAM_INFO
	.align		4
.L_5701:
        /*0018*/ 	.byte	0x04, 0x17
        /*001a*/ 	.short	(.L_5703 - .L_5702)
.L_5702:
        /*001c*/ 	.word	0x00000000
        /*0020*/ 	.short	0x0001
        /*0022*/ 	.short	0x0008
        /*0024*/ 	.byte	0x00, 0xf0, 0x41, 0x00


	//----- nvinfo : EIATTR_KPARAM_INFO
	.align		4
.L_5703:
        /*0028*/ 	.byte	0x04, 0x17
        /*002a*/ 	.short	(.L_5705 - .L_5704)
.L_5704:
        /*002c*/ 	.word	0x00000000
        /*0030*/ 	.short	0x0000
        /*0032*/ 	.short	0x0000
        /*0034*/ 	.byte	0x00, 0xf0, 0x11, 0x00


	//----- nvinfo : EIATTR_SPARSE_MMA_MASK
	.align		4
.L_5705:
        /*0038*/ 	.byte	0x03, 0x50
        /*003a*/ 	.short	0x0000


	//----- nvinfo : EIATTR_MAXREG_COUNT
	.align		4
        /*003c*/ 	.byte	0x03, 0x1b
        /*003e*/ 	.short	0x00ff


	//----- nvinfo : EIATTR_MERCURY_ISA_VERSION
	.align		4
        /*0040*/ 	.byte	0x03, 0x5f
        /*0042*/ 	.short	0x0101


	//----- nvinfo : EIATTR_VRC_CTA_INIT_COUNT
	.align		4
        /*0044*/ 	.byte	0x02, 0x4a
	.zero		1
	.zero		1


	//----- nvinfo : EIATTR_EXIT_INSTR_OFFSETS
	.align		4
        /*0048*/ 	.byte	0x04, 0x1c
        /*004a*/ 	.short	(.L_5707 - .L_5706)


	//   ....[0]....
.L_5706:
        /*004c*/ 	.word	0x00000010


	//----- nvinfo : EIATTR_MAX_THREADS
	.align		4
.L_5707:
        /*0050*/ 	.byte	0x04, 0x05
        /*0052*/ 	.short	(.L_5709 - .L_5708)
.L_5708:
        /*0054*/ 	.word	0x00000080
        /*0058*/ 	.word	0x00000001
        /*005c*/ 	.word	0x00000001


	//----- nvinfo : EIATTR_CBANK_PARAM_SIZE
	.align		4
.L_5709:
        /*0060*/ 	.byte	0x03, 0x19
        /*0062*/ 	.short	0x0028


	//----- nvinfo : EIATTR_PARAM_CBANK
	.align		4
        /*0064*/ 	.byte	0x04, 0x0a
        /*0066*/ 	.short	(.L_5711 - .L_5710)
	.align		4
.L_5710:
        /*0068*/ 	.word	index@(.nv.constant0._ZN2at6native29vectorized_elementwise_kernelILi8ENS0_13AUnaryFunctorIdddZZZNS0_19minimum_kernel_cudaERNS_18TensorIteratorBaseEENKUlvE0_clEvENKUlvE_clEvEUlddE_EESt5arrayIPcLm2EEEEviT0_T1_)
        /*006c*/ 	.short	0x0380
        /*006e*/ 	.short	0x0028


	//----- nvinfo : EIATTR_SW_WAR
	.align		4
.L_5711:
        /*0070*/ 	.byte	0x04, 0x36
        /*0072*/ 	.short	(.L_5713 - .L_5712)
.L_5712:
        /*0074*/ 	.word	0x00000008
.L_5713:


//--------------------- .nv.info._ZN2at6native18elementwise_kernelILi128ELi4EZNS0_15gpu_kernel_implINS0_13BinaryFunctorIdddZZZNS0_19minimum_kernel_cudaERNS_18TensorIteratorBaseEENKUlvE0_clEvENKUlvE_clEvEUlddE_EEEEvS5_RKT_EUliE_EEviT1_ --------------------------
	.section	.nv.info._ZN2at6native18elementwise_kernelILi128ELi4EZNS0_15gpu_kernel_implINS0_13BinaryFunctorIdddZZZNS0_19minimum_kernel_cudaERNS_18TensorIteratorBaseEENKUlvE0_clEvENKUlvE_clEvEUlddE_EEEEvS5_RKT_EUliE_EEviT1_,"",@"SHT_CUDA_INFO"
	.sectionflags	@""
	.align	4


	//----- nvinfo : EIATTR_CUDA_API_VERSION
	.align		4
        /*0000*/ 	.byte	0x04, 0x37
        /*0002*/ 	.short	(.L_5715 - .L_5714)
.L_5714:
        /*0004*/ 	.word	0x00000082


	//----- nvinfo : EIATTR_KPARAM_INFO
	.align		4
.L_5715:
        /*0008*/ 	.byte	0x04, 0x17
        /*000a*/ 	.short	(.L_5717 - .L_5716)
.L_5716:
        /*000c*/ 	.word	0x00000000
        /*0010*/ 	.short	0x0001
        /*0012*/ 	.short	0x0008
        /*0014*/ 	.byte	0x00, 0xf0, 0x21, 0x0a


	//----- nvinfo : EIATTR_KPARAM_INFO
	.align		4
.L_5717:
        /*0018*/ 	.byte	0x04, 0x17
        /*001a*/ 	.short	(.L_5719 - .L_5718)
.L_5718:
        /*001c*/ 	.word	0x00000000
        /*0020*/ 	.short	0x0000
        /*0022*/ 	.short	0x0000
        /*0024*/ 	.byte	0x00, 0xf0, 0x11, 0x00


	//----- nvinfo : EIATTR_SPARSE_MMA_MASK
	.align		4
.L_5719:
        /*0028*/ 	.byte	0x03, 0x50
        /*002a*/ 	.short	0x0000


	//----- nvinfo : EIATTR_MAXREG_COUNT
	.align		4
        /*002c*/ 	.byte	0x03, 0x1b
        /*002e*/ 	.short	0x0080


	//----- nvinfo : EIATTR_EXTERNS
	.align		4
        /*0030*/ 	.byte	0x04, 0x0f
        /*0032*/ 	.short	(.L_5721 - .L_5720)


	//   ....[0]....
	.align		4
.L_5720:
        /*0034*/ 	.word	index@(__assertfail)


	//----- nvinfo : EIATTR_MERCURY_ISA_VERSION
	.align		4
.L_5721:
        /*0038*/ 	.byte	0x03, 0x5f
        /*003a*/ 	.short	0x0101


	//----- nvinfo : EIATTR_VRC_CTA_INIT_COUNT
	.align		4
        /*003c*/ 	.byte	0x02, 0x4a
	.zero		1
	.zero		1


	//----- nvinfo : EIATTR_SYSCALL_OFFSETS
	.align		4
        /*0040*/ 	.byte	0x04, 0x46
        /*0042*/ 	.short	(.L_5723 - .L_5722)


	//   ....[0]....
.L_5722:
        /*0044*/ 	.word	0x000024c0


	//   ....[1]....
        /*0048*/ 	.word	0x000033a0


	//   ....[2]....
        /*004c*/ 	.word	0x000047d0


	//   ....[3]....
        /*0050*/ 	.word	0x00006e90


	//   ....[4]....
        /*0054*/ 	.word	0x00007d70


	//   ....[5]....
        /*0058*/ 	.word	0x00008e90


	//   ....[6]....
        /*005c*/ 	.word	0x0000b780


	//   ....[7]....
        /*0060*/ 	.word	0x0000c660


	//   ....[8]....
        /*0064*/ 	.word	0x0000d790


	//   ....[9]....
        /*0068*/ 	.word	0x000100a0


	//   ....[10]....
        /*006c*/ 	.word	0x00010f80


	//   ....[11]....
        /*0070*/ 	.word	0x00012080


	//----- nvinfo : EIATTR_EXIT_INSTR_OFFSETS
	.align		4
.L_5723:
        /*0074*/ 	.byte	0x04, 0x1c
        /*0076*/ 	.short	(.L_5725 - .L_5724)


	//   ....[0]....
.L_5724:
        /*0078*/ 	.word	0x0000dbf0


	//   ....[1]....
        /*007c*/ 	.word	0x00011250


	//   ....[2]....
        /*0080*/ 	.word	0x00011290


	//   ....[3]....
        /*0084*/ 	.word	0x00011320


	//   ....[4]....
        /*0088*/ 	.word	0x00011350


	//   ....[5]....
        /*008c*/ 	.word	0x00011380


	//   ....[6]....
        /*0090*/ 	.word	0x00011490


	//   ....[7]....
        /*0094*/ 	.word	0x00011550


	//   ....[8]....
        /*0098*/ 	.word	0x00011670


	//   ....[9]....
        /*009c*/ 	.word	0x00011740


	//   ....[10]....
        /*00a0*/ 	.word	0x00011760


	//   ....[11]....
        /*00a4*/ 	.word	0x00011830


	//   ....[12]....
        /*00a8*/ 	.word	0x00011a20


	//   ....[13]....
        /*00ac*/ 	.word	0x00011c10


	//   ....[14]....
        /*00b0*/ 	.word	0x00011df0


	//   ....[15]....
        /*00b4*/ 	.word	0x00011e20


	//   ....[16]....
        /*00b8*/ 	.word	0x00011e50


	//   ....[17]....
        /*00bc*/ 	.word	0x00011ef0


	//   ....[18]....
        /*00c0*/ 	.word	0x00011f20


	//   ....[19]....
        /*00c4*/ 	.word	0x00012090


	//   ....[20]....
        /*00c8*/ 	.word	0x00012220


	//   ....[21]....
        /*00cc*/ 	.word	0x000123e0


	//   ....[22]....
        /*00d0*/ 	.word	0x000124a0


	//----- nvinfo : EIATTR_MAX_THREADS
	.align		4
.L_5725:
        /*00d4*/ 	.byte	0x04, 0x05
        /*00d6*/ 	.short	(.L_5727 - .L_5726)
.L_5726:
        /*00d8*/ 	.word	0x00000080
        /*00dc*/ 	.word	0x00000001
        /*00e0*/ 	.word	0x00000001


	//----- nvinfo : EIATTR_CRS_STACK_SIZE
	.align		4
.L_5727:
        /*00e4*/ 	.byte	0x04, 0x1e
        /*00e6*/ 	.short	(.L_5729 - .L_5728)
.L_5728:
        /*00e8*/ 	.word	0x00000000


	//----- nvinfo : EIATTR_CBANK_PARAM_SIZE
	.align		4
.L_5729:
        /*00ec*/ 	.byte	0x03, 0x19
        /*00ee*/ 	.short	0x0290


	//----- nvinfo : EIATTR_PARAM_CBANK
	.align		4
        /*00f0*/ 	.byte	0x04, 0x0a
        /*00f2*/ 	.short	(.L_5731 - .L_5730)
	.align		4
.L_5730:
        /*00f4*/ 	.word	index@(.nv.constant0._ZN2at6native18elementwise_kernelILi128ELi4EZNS0_15gpu_kernel_implINS0_13BinaryFunctorIdddZZZNS0_19minimum_kernel_cudaERNS_18TensorIteratorBaseEENKUlvE0_clEvENKUlvE_clEvEUlddE_EEEEvS5_RKT_EUliE_EEviT1_)
        /*00f8*/ 	.short	0x0380
        /*00fa*/ 	.short	0x0290


	//----- nvinfo : EIATTR_SW_WAR
	.align		4
.L_5731:
        /*00fc*/ 	.byte	0x04, 0x36
        /*00fe*/ 	.short	(.L_5733 - .L_5732)
.L_5732:
        /*0100*/ 	.word	0x00000008
.L_5733:


//--------------------- .nv.info._ZN2at6native27unrolled_elementwise_kernelINS0_13BinaryFunctorIdddZZZNS0_19minimum_kernel_cudaERNS_18TensorIteratorBaseEENKUlvE0_clEvENKUlvE_clEvEUlddE_EESt5arrayIPcLm3EELi4E23TrivialOffsetCalculatorILi2EjESC_ILi1EjENS0_6memory12LoadWithCastILi2EEENSF_13StoreWithCastILi1EEEEEviT_T0_T2_T3_T4_T5_ --------------------------
	.section	.nv.info._ZN2at6native27unrolled_elementwise_kernelINS0_13BinaryFunctorIdddZZZNS0_19minimum_kernel_cudaERNS_18TensorIteratorBaseEENKUlvE0_clEvENKUlvE_clEvEUlddE_EESt5arrayIPcLm3EELi4E23TrivialOffsetCalculatorILi2EjESC_ILi1EjENS0_6memory12LoadWithCastILi2EEENSF_13StoreWithCastILi1EEEEEviT_T0_T2_T3_T4_T5_,"",@"SHT_CUDA_INFO"
	.sectionflags	@""
	.align	4


	//----- nvinfo : EIATTR_CUDA_API_VERSION
	.align		4
        /*0000*/ 	.byte	0x04, 0x37
        /*0002*/ 	.short	(.L_5735 - .L_5734)
.L_5734:
        /*0004*/ 	.word	0x00000082


	//----- nvinfo : EIATTR_KPARAM_INFO
	.align		4
.L_5735:
        /*0008*/ 	.byte	0x04, 0x17
        /*000a*/ 	.short	(.L_5737 - .L_5736)
.L_5736:
        /*000c*/ 	.word	0x00000000
        /*0010*/ 	.short	0x0006
        /*0012*/ 	.short	0x0030
        /*0014*/ 	.byte	0x00, 0xf0, 0x21, 0x00


	//----- nvinfo : EIATTR_KPARAM_INFO
	.align		4
.L_5737:
        /*0018*/ 	.byte	0x04, 0x17
        /*001a*/ 	.short	(.L_5739 - .L_5738)
.L_5738:
        /*001c*/ 	.word	0x00000000
        /*0020*/ 	.short	0x0005
        /*0022*/ 	.short	0x0024
        /*0024*/ 	.byte	0x00, 0xf0, 0x31, 0x00


	//----- nvinfo : EIATTR_KPARAM_INFO
	.align		4
.L_5739:
        /*0028*/ 	.byte	0x04, 0x17
        /*002a*/ 	.short	(.L_5741 - .L_5740)
.L_5740:
        /*002c*/ 	.word	0x00000000
        /*0030*/ 	.short	0x0004
        /*0032*/ 	.short	0x0021
        /*0034*/ 	.byte	0x00, 0xf0, 0x05, 0x00


	//----- nvinfo : EIATTR_KPARAM_INFO
	.align		4
.L_5741:
        /*0038*/ 	.byte	0x04, 0x17
        /*003a*/ 	.short	(.L_5743 - .L_5742)
.L_5742:
        /*003c*/ 	.word	0x00000000
        /*0040*/ 	.short	0x0003
        /*0042*/ 	.short	0x0020
        /*0044*/ 	.byte	0x00, 0xf0, 0x05, 0x00


	//----- nvinfo : EIATTR_KPARAM_INFO
	.align		4
.L_5743:
        /*0048*/ 	.byte	0x04, 0x17
        /*004a*/ 	.short	(.L_5745 - .L_5744)
.L_5744:
        /*004c*/ 	.word	0x00000000
        /*0050*/ 	.short	0x0002
        /*0052*/ 	.short	0x0008
        /*0054*/ 	.byte	0x00, 0xf0, 0x61, 0x00


	//----- nvinfo : EIATTR_KPARAM_INFO
	.align		4
.L_5745:
        /*0058*/ 	.byte	0x04, 0x17
        /*005a*/ 	.short	(.L_5747 - .L_5746)
.L_5746:
        /*005c*/ 	.word	0x00000000
        /*0060*/ 	.short	0x0001
        /*0062*/ 	.short	0x0004
        /*0064*/ 	.byte	0x00, 0xf0, 0x05, 0x00


	//----- nvinfo : EIATTR_KPARAM_INFO
	.align		4
.L_5747:
        /*0068*/ 	.byte	0x04, 0x17
        /*006a*/ 	.short	(.L_5749 - .L_5748)
.L_5748:
        /*006c*/ 	.word	0x00000000
        /*0070*/ 	.short	0x0000
        /*0072*/ 	.short	0x0000
        /*0074*/ 	.byte	0x00, 0xf0, 0x11, 0x00


	//----- nvinfo : EIATTR_SPARSE_MMA_MASK
	.align		4
.L_5749:
        /*0078*/ 	.byte	0x03, 0x50
        /*007a*/ 	.short	0x0000


	//----- nvinfo : EIATTR_MAXREG_COUNT
	.align		4
        /*007c*/ 	.byte	0x03, 0x1b
        /*007e*/ 	.short	0x00ff


	//----- nvinfo : EIATTR_EXTERNS
	.align		4
        /*0080*/ 	.byte	0x04, 0x0f
        /*0082*/ 	.short	(.L_5751 - .L_5750)


	//   ....[0]....
	.align		4
.L_5750:
        /*0084*/ 	.word	index@(__assertfail)


	//----- nvinfo : EIATTR_MERCURY_ISA_VERSION
	.align		4
.L_5751:
        /*0088*/ 	.byte	0x03, 0x5f
        /*008a*/ 	.short	0x0101


	//----- nvinfo : EIATTR_VRC_CTA_INIT_COUNT
	.align		4
        /*008c*/ 	.byte	0x02, 0x4a
	.zero		1
	.zero		1


	//----- nvinfo : EIATTR_SYSCALL_OFFSETS
	.align		4
        /*0090*/ 	.byte	0x04, 0x46
        /*0092*/ 	.short	(.L_5753 - .L_5752)


	//   ....[0]....
.L_5752:
        /*0094*/ 	.word	0x00000ea0


	//   ....[1]....
        /*0098*/ 	.word	0x00001da0


	//   ....[2]....
        /*009c*/ 	.word	0x00002de0


	//   ....[3]....
        /*00a0*/ 	.word	0x00003ce0


	//   ....[4]....
        /*00a4*/ 	.word	0x00004c60


	//   ....[5]....
        /*00a8*/ 	.word	0x00005b60


	//   ....[6]....
        /*00ac*/ 	.word	0x00006af0


	//   ....[7]....
        /*00b0*/ 	.word	0x000079c0


	//   ....[8]....
        /*00b4*/ 	.word	0x00009340


	//   ....[9]....
        /*00b8*/ 	.word	0x0000a540


	//   ....[10]....
        /*00bc*/ 	.word	0x0000b900


	//   ....[11]....
        /*00c0*/ 	.word	0x0000cce0


	//----- nvinfo : EIATTR_EXIT_INSTR_OFFSETS
	.align		4
.L_5753:
        /*00c4*/ 	.byte	0x04, 0x1c
        /*00c6*/ 	.short	(.L_5755 - .L_5754)


	//   ....[0]....
.L_5754:
        /*00c8*/ 	.word	0x0000bd50


	//   ....[1]....
        /*00cc*/ 	.word	0x0000beb0


	//   ....[2]....
        /*00d0*/ 	.word	0x0000bef0


	//   ....[3]....
        /*00d4*/ 	.word	0x0000bf80


	//   ....[4]....
        /*00d8*/ 	.word	0x0000bfb0


	//   ....[5]....
        /*00dc*/ 	.word	0x0000bfe0


	//   ....[6]....
        /*00e0*/ 	.word	0x0000c0f0


	//   ....[7]....
        /*00e4*/ 	.word	0x0000c1b0


	//   ....[8]....
        /*00e8*/ 	.word	0x0000c2d0


	//   ....[9]....
        /*00ec*/ 	.word	0x0000c3a0


	//   ....[10]....
        /*00f0*/ 	.word	0x0000c3c0


	//   ....[11]....
        /*00f4*/ 	.word	0x0000c490


	//   ....[12]....
        /*00f8*/ 	.word	0x0000c680


	//   ....[13]....
        /*00fc*/ 	.word	0x0000c870


	//   ....[14]....
        /*0100*/ 	.word	0x0000ca50


	//   ....[15]....
        /*0104*/ 	.word	0x0000ca80


	//   ....[16]....
        /*0108*/ 	.word	0x0000cab0


	//   ....[17]....
        /*010c*/ 	.word	0x0000cb50


	//   ....[18]....
        /*0110*/ 	.word	0x0000cb80


	//   ....[19]....
        /*0114*/ 	.word	0x0000ccf0


	//   ....[20]....
        /*0118*/ 	.word	0x0000ce80


	//   ....[21]....
        /*011c*/ 	.word	0x0000d040


	//   ....[22]....
        /*0120*/ 	.word	0x0000d100


	//----- nvinfo : EIATTR_MAX_THREADS
	.align		4
.L_5755:
        /*0124*/ 	.byte	0x04, 0x05
        /*0126*/ 	.short	(.L_5757 - .L_5756)
.L_5756:
        /*0128*/ 	.word	0x00000080
        /*012c*/ 	.word	0x00000001
        /*0130*/ 	.word	0x00000001


	//----- nvinfo : EIATTR_CRS_STACK_SIZE
	.align		4
.L_5757:
        /*0134*/ 	.byte	0x04, 0x1e
        /*0136*/ 	.short	(.L_5759 - .L_5758)
.L_5758:
        /*0138*/ 	.word	0x00000000


	//----- nvinfo : EIATTR_CBANK_PARAM_SIZE
	.align		4
.L_5759:
        /*013c*/ 	.byte	0x03, 0x19
        /*013e*/ 	.short	0x0038


	//----- nvinfo : EIATTR_PARAM_CBANK
	.align		4
        /*0140*/ 	.byte	0x04, 0x0a
        /*0142*/ 	.short	(.L_5761 - .L_5760)
	.align		4
.L_5760:
        /*0144*/ 	.word	index@(.nv.constant0._ZN2at6native27unrolled_elementwise_kernelINS0_13BinaryFunctorIdddZZZNS0_19minimum_kernel_cudaERNS_18TensorIteratorBaseEENKUlvE0_clEvENKUlvE_clEvEUlddE_EESt5arrayIPcLm3EELi4E23TrivialOffsetCalculatorILi2EjESC_ILi1EjENS0_6memory12LoadWithCastILi2EEENSF_13StoreWithCastILi1EEEEEviT_T0_T2_T3_T4_T5_)
        /*0148*/ 	.short	0x0380
        /*014a*/ 	.short	0x0038


	//----- nvinfo : EIATTR_SW_WAR
	.align		4
.L_5761:
        /*014c*/ 	.byte	0x04, 0x36
        /*014e*/ 	.short	(.L_5763 - .L_5762)
.L_5762:
        /*0150*/ 	.word	0x00000008
.L_5763:


//--------------------- .nv.info._ZN2at6native18elementwise_kernelILi128ELi2EZNS0_22gpu_kernel_impl_nocastINS0_13BinaryFunctorIdddZZZNS0_19minimum_kernel_cudaERNS_18TensorIteratorBaseEENKUlvE0_clEvENKUlvE_clEvEUlddE_EEEEvS5_RKT_EUliE_EEviT1_ --------------------------
	.section	.nv.info._ZN2at6native18elementwise_kernelILi128ELi2EZNS0_22gpu_kernel_impl_nocastINS0_13BinaryFunctorIdddZZZNS0_19minimum_kernel_cudaERNS_18TensorIteratorBaseEENKUlvE0_clEvENKUlvE_clEvEUlddE_EEEEvS5_RKT_EUliE_EEviT1_,"",@"SHT_CUDA_INFO"
	.sectionflags	@""
	.align	4


	//----- nvinfo : EIATTR_CUDA_API_VERSION
	.align		4
        /*0000*/ 	.byte	0x04, 0x37
        /*0002*/ 	.short	(.L_5765 - .L_5764)
.L_5764:
        /*0004*/ 	.word	0x00000082


	//----- nvinfo : EIATTR_KPARAM_INFO
	.align		4
.L_5765:
        /*0008*/ 	.byte	0x04, 0x17
        /*000a*/ 	.short	(.L_5767 - .L_5766)
.L_5766:
        /*000c*/ 	.word	0x00000000
        /*0010*/ 	.short	0x0001
        /*0012*/ 	.short	0x0008
        /*0014*/ 	.byte	0x00, 0xf0, 0x21, 0x0a


	//----- nvinfo : EIATTR_KPARAM_INFO
	.align		4
.L_5767:
        /*0018*/ 	.byte	0x04, 0x17
        /*001a*/ 	.short	(.L_5769 - .L_5768)
.L_5768:
        /*001c*/ 	.word	0x00000000
        /*0020*/ 	.short	0x0000
        /*0022*/ 	.short	0x0000
        /*0024*/ 	.byte	0x00, 0xf0, 0x11, 0x00


	//----- nvinfo : EIATTR_SPARSE_MMA_MASK
	.align		4
.L_5769:
        /*0028*/ 	.byte	0x03, 0x50
        /*002a*/ 	.short	0x0000


	//----- nvinfo : EIATTR_MAXREG_COUNT
	.align		4
        /*002c*/ 	.byte	0x03, 0x1b
        /*002e*/ 	.short	0x0080


	//----- nvinfo : EIATTR_MERCURY_ISA_VERSION
	.align		4
        /*0030*/ 	.byte	0x03, 0x5f
        /*0032*/ 	.short	0x0101


	//----- nvinfo : EIATTR_VRC_CTA_INIT_COUNT
	.align		4
        /*0034*/ 	.byte	0x02, 0x4a
	.zero		1
	.zero		1


	//----- nvinfo : EIATTR_EXIT_INSTR_OFFSETS
	.align		4
        /*0038*/ 	.byte	0x04, 0x1c
        /*003a*/ 	.short	(.L_5771 - .L_5770)


	//   ....[0]....
.L_5770:
        /*003c*/ 	.word	0x00000270


	//   ....[1]....
        /*0040*/ 	.word	0x00000400


	//   ....[2]....
        /*0044*/ 	.word	0x00001c60


	//   ....[3]....
        /*0048*/ 	.word	0x00003420


	//----- nvinfo : EIATTR_MAX_THREADS
	.align		4
.L_5771:
        /*004c*/ 	.byte	0x04, 0x05
        /*004e*/ 	.short	(.L_5773 - .L_5772)
.L_5772:
        /*0050*/ 	.word	0x00000080
        /*0054*/ 	.word	0x00000001
        /*0058*/ 	.word	0x00000001


	//----- nvinfo : EIATTR_CRS_STACK_SIZE
	.align		4
.L_5773:
        /*005c*/ 	.byte	0x04, 0x1e
        /*005e*/ 	.short	(.L_5775 - .L_5774)
.L_5774:
        /*0060*/ 	.word	0x00000000


	//----- nvinfo : EIATTR_CBANK_PARAM_SIZE
	.align		4
.L_5775:
        /*0064*/ 	.byte	0x03, 0x19
        /*0066*/ 	.short	0x0290


	//----- nvinfo : EIATTR_PARAM_CBANK
	.align		4
        /*0068*/ 	.byte	0x04, 0x0a
        /*006a*/ 	.short	(.L_5777 - .L_5776)
	.align		4
.L_5776:
        /*006c*/ 	.word	index@(.nv.constant0._ZN2at6native18elementwise_kernelILi128ELi2EZNS0_22gpu_kernel_impl_nocastINS0_13BinaryFunctorIdddZZZNS0_19minimum_kernel_cudaERNS_18TensorIteratorBaseEENKUlvE0_clEvENKUlvE_clEvEUlddE_EEEEvS5_RKT_EUliE_EEviT1_)
        /*0070*/ 	.short	0x0380
        /*0072*/ 	.short	0x0290


	//----- nvinfo : EIATTR_SW_WAR
	.align		4
.L_5777:
        /*0074*/ 	.byte	0x04, 0x36
        /*0076*/ 	.short	(.L_5779 - .L_5778)
.L_5778:
        /*0078*/ 	.word	0x00000008
.L_5779:


//--------------------- .nv.info._ZN2at6native27unrolled_elementwise_kernelINS0_13BinaryFunctorIdddZZZNS0_19minimum_kernel_cudaERNS_18TensorIteratorBaseEENKUlvE0_clEvENKUlvE_clEvEUlddE_EESt5arrayIPcLm3EELi4E23TrivialOffsetCalculatorILi2EjESC_ILi1EjENS0_6memory15LoadWithoutCastENSF_16StoreWithoutCastEEEviT_T0_T2_T3_T4_T5_ --------------------------
	.section	.nv.info._ZN2at6native27unrolled_elementwise_kernelINS0_13BinaryFunctorIdddZZZNS0_19minimum_kernel_cudaERNS_18TensorIteratorBaseEENKUlvE0_clEvENKUlvE_clEvEUlddE_EESt5arrayIPcLm3EELi4E23TrivialOffsetCalculatorILi2EjESC_ILi1EjENS0_6memory15LoadWithoutCastENSF_16StoreWithoutCastEEEviT_T0_T2_T3_T4_T5_,"",@"SHT_CUDA_INFO"
	.sectionflags	@""
	.align	4


	//----- nvinfo : EIATTR_CUDA_API_VERSION
	.align		4
        /*0000*/ 	.byte	0x04, 0x37
        /*0002*/ 	.short	(.L_5781 - .L_5780)
.L_5780:
        /*0004*/ 	.word	0x00000082


	//----- nvinfo : EIATTR_KPARAM_INFO
	.align		4
.L_5781:
        /*0008*/ 	.byte	0x04, 0x17
        /*000a*/ 	.short	(.L_5783 - .L_5782)
.L_5782:
        /*000c*/ 	.word	0x00000000
        /*0010*/ 	.short	0x0006
        /*0012*/ 	.short	0x0023
        /*0014*/ 	.byte	0x00, 0xf0, 0x05, 0x00


	//----- nvinfo : EIATTR_KPARAM_INFO
	.align		4
.L_5783:
        /*0018*/ 	.byte	0x04, 0x17
        /*001a*/ 	.short	(.L_5785 - .L_5784)
.L_5784:
        /*001c*/ 	.word	0x00000000
        /*0020*/ 	.short	0x0005
        /*0022*/ 	.short	0x0022
        /*0024*/ 	.byte	0x00, 0xf0, 0x05, 0x00


	//----- nvinfo : EIATTR_KPARAM_INFO
	.align		4
.L_5785:
        /*0028*/ 	.byte	0x04, 0x17
        /*002a*/ 	.short	(.L_5787 - .L_5786)
.L_5786:
        /*002c*/ 	.word	0x00000000
        /*0030*/ 	.short	0x0004
        /*0032*/ 	.short	0x0021
        /*0034*/ 	.byte	0x00, 0xf0, 0x05, 0x00


	//----- nvinfo : EIATTR_KPARAM_INFO
	.align		4
.L_5787:
        /*0038*/ 	.byte	0x04, 0x17
        /*003a*/ 	.short	(.L_5789 - .L_5788)
.L_5788:
        /*003c*/ 	.word	0x00000000
        /*0040*/ 	.short	0x0003
        /*0042*/ 	.short	0x0020
        /*0044*/ 	.byte	0x00, 0xf0, 0x05, 0x00


	//----- nvinfo : EIATTR_KPARAM_INFO
	.align		4
.L_5789:
        /*0048*/ 	.byte	0x04, 0x17
        /*004a*/ 	.short	(.L_5791 - .L_5790)
.L_5790:
        /*004c*/ 	.word	0x00000000
        /*0050*/ 	.short	0x0002
        /*0052*/ 	.short	0x0008
        /*0054*/ 	.byte	0x00, 0xf0, 0x61, 0x00


	//----- nvinfo : EIATTR_KPARAM_INFO
	.align		4
.L_5791:
        /*0058*/ 	.byte	0x04, 0x17
        /*005a*/ 	.short	(.L_5793 - .L_5792)
.L_5792:
        /*005c*/ 	.word	0x00000000
        /*0060*/ 	.short	0x0001
        /*0062*/ 	.short	0x0004
        /*0064*/ 	.byte	0x00, 0xf0, 0x05, 0x00


	//----- nvinfo : EIATTR_KPARAM_INFO
	.align		4
.L_5793:
        /*0068*/ 	.byte	0x04, 0x17
        /*006a*/ 	.short	(.L_5795 - .L_5794)
.L_5794:
        /*006c*/ 	.word	0x00000000
        /*0070*/ 	.short	0x0000
        /*0072*/ 	.short	0x0000
        /*0074*/ 	.byte	0x00, 0xf0, 0x11, 0x00


	//----- nvinfo : EIATTR_SPARSE_MMA_MASK
	.align		4
.L_5795:
        /*0078*/ 	.byte	0x03, 0x50
        /*007a*/ 	.short	0x0000


	//----- nvinfo : EIATTR_MAXREG_COUNT
	.align		4
        /*007c*/ 	.byte	0x03, 0x1b
        /*007e*/ 	.short	0x00ff


	//----- nvinfo : EIATTR_MERCURY_ISA_VERSION
	.align		4
        /*0080*/ 	.byte	0x03, 0x5f
        /*0082*/ 	.short	0x0101


	//----- nvinfo : EIATTR_VRC_CTA_INIT_COUNT
	.align		4
        /*0084*/ 	.byte	0x02, 0x4a
	.zero		1
	.zero		1


	//----- nvinfo : EIATTR_EXIT_INSTR_OFFSETS
	.align		4
        /*0088*/ 	.byte	0x04, 0x1c
        /*008a*/ 	.short	(.L_5797 - .L_5796)


	//   ....[0]....
.L_5796:
        /*008c*/ 	.word	0x00000a00


	//   ....[1]....
        /*0090*/ 	.word	0x00000a50


	//----- nvinfo : EIATTR_MAX_THREADS
	.align		4
.L_5797:
        /*0094*/ 	.byte	0x04, 0x05
        /*0096*/ 	.short	(.L_5799 - .L_5798)
.L_5798:
        /*0098*/ 	.word	0x00000080
        /*009c*/ 	.word	0x00000001
        /*00a0*/ 	.word	0x00000001


	//----- nvinfo : EIATTR_CRS_STACK_SIZE
	.align		4
.L_5799:
        /*00a4*/ 	.byte	0x04, 0x1e
        /*00a6*/ 	.short	(.L_5801 - .L_5800)
.L_5800:
        /*00a8*/ 	.word	0x00000000


	//----- nvinfo : EIATTR_CBANK_PARAM_SIZE
	.align		4
.L_5801:
        /*00ac*/ 	.byte	0x03, 0x19
        /*00ae*/ 	.short	0x0024


	//----- nvinfo : EIATTR_PARAM_CBANK
	.align		4
        /*00b0*/ 	.byte	0x04, 0x0a
        /*00b2*/ 	.short	(.L_5803 - .L_5802)
	.align		4
.L_5802:
        /*00b4*/ 	.word	index@(.nv.constant0._ZN2at6native27unrolled_elementwise_kernelINS0_13BinaryFunctorIdddZZZNS0_19minimum_kernel_cudaERNS_18TensorIteratorBaseEENKUlvE0_clEvENKUlvE_clEvEUlddE_EESt5arrayIPcLm3EELi4E23TrivialOffsetCalculatorILi2EjESC_ILi1EjENS0_6memory15LoadWithoutCastENSF_16StoreWithoutCastEEEviT_T0_T2_T3_T4_T5_)
        /*00b8*/ 	.short	0x0380
        /*00ba*/ 	.short	0x0024


	//----- nvinfo : EIATTR_SW_WAR
	.align		4
.L_5803:
        /*00bc*/ 	.byte	0x04, 0x36
        /*00be*/ 	.short	(.L_5805 - .L_5804)
.L_5804:
        /*00c0*/ 	.word	0x00000008
.L_5805:


//--------------------- .nv.info._ZN2at6native29vectorized_elementwise_kernelILi2ENS0_13BinaryFunctorIdddZZZNS0_19minimum_kernel_cudaERNS_18TensorIteratorBaseEENKUlvE0_clEvENKUlvE_clEvEUlddE_EESt5arrayIPcLm3EEEEviT0_T1_ --------------------------
	.section	.nv.info._ZN2at6native29vectorized_elementwise_kernelILi2ENS0_13BinaryFunctorIdddZZZNS0_19minimum_kernel_cudaERNS_18TensorIteratorBaseEENKUlvE0_clEvENKUlvE_clEvEUlddE_EESt5arrayIPcLm3EEEEviT0_T1_,"",@"SHT_CUDA_INFO"
	.sectionflags	@""
	.align	4


	//----- nvinfo : EIATTR_CUDA_API_VERSION
	.align		4
        /*0000*/ 	.byte	0x04, 0x37
        /*0002*/ 	.short	(.L_5807 - .L_5806)
.L_5806:
        /*0004*/ 	.word	0x00000082


	//----- nvinfo : EIATTR_KPARAM_INFO
	.align		4
.L_5807:
        /*0008*/ 	.byte	0x04, 0x17
        /*000a*/ 	.short	(.L_5809 - .L_5808)
.L_5808:
        /*000c*/ 	.word	0x00000000
        /*0010*/ 	.short	0x0002
        /*0012*/ 	.short	0x0008
        /*0014*/ 	.byte	0x00, 0xf0, 0x61, 0x00


	//----- nvinfo : EIATTR_KPARAM_INFO
	.align		4
.L_5809:
        /*0018*/ 	.byte	0x04, 0x17
        /*001a*/ 	.short	(.L_5811 - .L_5810)
.L_5810:
        /*001c*/ 	.word	0x00000000
        /*0020*/ 	.short	0x0001
        /*0022*/ 	.short	0x0004
        /*0024*/ 	.byte	0x00, 0xf0, 0x05, 0x00


	//----- nvinfo : EIATTR_KPARAM_INFO
	.align		4
.L_5811:
        /*0028*/ 	.byte	0x04, 0x17
        /*002a*/ 	.short	(.L_5813 - .L_5812)
.L_5812:
        /*002c*/ 	.word	0x00000000
        /*0030*/ 	.short	0x0000
        /*0032*/ 	.short	0x0000
        /*0034*/ 	.byte	0x00, 0xf0, 0x11, 0x00


	//----- nvinfo : EIATTR_SPARSE_MMA_MASK
	.align		4
.L_5813:
        /*0038*/ 	.byte	0x03, 0x50
        /*003a*/ 	.short	0x0000


	//----- nvinfo : EIATTR_MAXREG_COUNT
	.align		4
        /*003c*/ 	.byte	0x03, 0x1b
        /*003e*/ 	.short	0x00ff


	//----- nvinfo : EIATTR_MERCURY_ISA_VERSION
	.align		4
        /*0040*/ 	.byte	0x03, 0x5f
        /*0042*/ 	.short	0x0101


	//----- nvinfo : EIATTR_VRC_CTA_INIT_COUNT
	.align		4
        /*0044*/ 	.byte	0x02, 0x4a
	.zero		1
	.zero		1


	//----- nvinfo : EIATTR_EXIT_INSTR_OFFSETS
	.align		4
        /*0048*/ 	.byte	0x04, 0x1c
        /*004a*/ 	.short	(.L_5815 - .L_5814)


	//   ....[0]....
.L_5814:
        /*004c*/ 	.word	0x00001480


	//   ....[1]....
        /*0050*/ 	.word	0x000014d0


	//   ....[2]....
        /*0054*/ 	.word	0x00002160


	//----- nvinfo : EIATTR_MAX_THREADS
	.align		4
.L_5815:
        /*0058*/ 	.byte	0x04, 0x05
        /*005a*/ 	.short	(.L_5817 - .L_5816)
.L_5816:
        /*005c*/ 	.word	0x00000080
        /*0060*/ 	.word	0x00000001
        /*0064*/ 	.word	0x00000001


	//----- nvinfo : EIATTR_CRS_STACK_SIZE
	.align		4
.L_5817:
        /*0068*/ 	.byte	0x04, 0x1e
        /*006a*/ 	.short	(.L_5819 - .L_5818)
.L_5818:
        /*006c*/ 	.word	0x00000000


	//----- nvinfo : EIATTR_CBANK_PARAM_SIZE
	.align		4
.L_5819:
        /*0070*/ 	.byte	0x03, 0x19
        /*0072*/ 	.short	0x0020


	//----- nvinfo : EIATTR_PARAM_CBANK
	.align		4
        /*0074*/ 	.byte	0x04, 0x0a
        /*0076*/ 	.short	(.L_5821 - .L_5820)
	.align		4
.L_5820:
        /*0078*/ 	.word	index@(.nv.constant0._ZN2at6native29vectorized_elementwise_kernelILi2ENS0_13BinaryFunctorIdddZZZNS0_19minimum_kernel_cudaERNS_18TensorIteratorBaseEENKUlvE0_clEvENKUlvE_clEvEUlddE_EESt5arrayIPcLm3EEEEviT0_T1_)
        /*007c*/ 	.short	0x0380
        /*007e*/ 	.short	0x0020


	//----- nvinfo : EIATTR_SW_WAR
	.align		4
.L_5821:
        /*0080*/ 	.byte	0x04, 0x36
        /*0082*/ 	.short	(.L_5823 - .L_5822)
.L_5822:
        /*0084*/ 	.word	0x00000008
.L_5823:


//--------------------- .nv.info._ZN2at6native29vectorized_elementwise_kernelILi4ENS0_13BinaryFunctorIdddZZZNS0_19minimum_kernel_cudaERNS_18TensorIteratorBaseEENKUlvE0_clEvENKUlvE_clEvEUlddE_EESt5arrayIPcLm3EEEEviT0_T1_ --------------------------
	.section	.nv.info._ZN2at6native29vectorized_elementwise_kernelILi4ENS0_13BinaryFunctorIdddZZZNS0_19minimum_kernel_cudaERNS_18TensorIteratorBaseEENKUlvE0_clEvENKUlvE_clEvEUlddE_EESt5arrayIPcLm3EEEEviT0_T1_,"",@"SHT_CUDA_INFO"
	.sectionflags	@""
	.align	4


	//----- nvinfo : EIATTR_CUDA_API_VERSION
	.align		4
        /*0000*/ 	.byte	0x04, 0x37
        /*0002*/ 	.short	(.L_5825 - .L_5824)
.L_5824:
        /*0004*/ 	.word	0x00000082


	//----- nvinfo : EIATTR_KPARAM_INFO
	.align		4
.L_5825:
        /*0008*/ 	.byte	0x04, 0x17
        /*000a*/ 	.short	(.L_5827 - .L_5826)
.L_5826:
        /*000c*/ 	.word	0x00000000
        /*0010*/ 	.short	0x0002
        /*0012*/ 	.short	0x0008
        /*0014*/ 	.byte	0x00, 0xf0, 0x61, 0x00


	//----- nvinfo : EIATTR_KPARAM_INFO
	.align		4
.L_5827:
        /*0018*/ 	.byte	0x04, 0x17
        /*001a*/ 	.short	(.L_5829 - .L_5828)
.L_5828:
        /*001c*/ 	.word	0x00000000
        /*0020*/ 	.short	0x0001
        /*0022*/ 	.short	0x0004
        /*0024*/ 	.byte	0x00, 0xf0, 0x05, 0x00


	//----- nvinfo : EIATTR_KPARAM_INFO
	.align		4
.L_5829:
        /*0028*/ 	.byte	0x04, 0x17
        /*002a*/ 	.short	(.L_5831 - .L_5830)
.L_5830:
        /*002c*/ 	.word	0x00000000
        /*0030*/ 	.short	0x0000
        /*0032*/ 	.short	0x0000
        /*0034*/ 	.byte	0x00, 0xf0, 0x11, 0x00


	//----- nvinfo : EIATTR_SPARSE_MMA_MASK
	.align		4
.L_5831:
        /*0038*/ 	.byte	0x03, 0x50
        /*003a*/ 	.short	0x0000


	//----- nvinfo : EIATTR_MAXREG_COUNT
	.align		4
        /*003c*/ 	.byte	0x03, 0x1b
        /*003e*/ 	.short	0x00ff


	//----- nvinfo : EIATTR_MERCURY_ISA_VERSION
	.align		4
        /*0040*/ 	.byte	0x03, 0x5f
        /*0042*/ 	.short	0x0101


	//----- nvinfo : EIATTR_VRC_CTA_INIT_COUNT
	.align		4
        /*0044*/ 	.byte	0x02, 0x4a
	.zero		1
	.zero		1


	//----- nvinfo : EIATTR_EXIT_INSTR_OFFSETS
	.align		4
        /*0048*/ 	.byte	0x04, 0x1c
        /*004a*/ 	.short	(.L_5833 - .L_5832)


	//   ....[0]....
.L_5832:
        /*004c*/ 	.word	0x00001480


	//   ....[1]....
        /*0050*/ 	.word	0x000014d0


	//   ....[2]....
        /*0054*/ 	.word	0x00002100


	//----- nvinfo : EIATTR_MAX_THREADS
	.align		4
.L_5833:
        /*0058*/ 	.byte	0x04, 0x05
        /*005a*/ 	.short	(.L_5835 - .L_5834)
.L_5834:
        /*005c*/ 	.word	0x00000080
        /*0060*/ 	.word	0x00000001
        /*0064*/ 	.word	0x00000001


	//----- nvinfo : EIATTR_CRS_STACK_SIZE
	.align		4
.L_5835:
        /*0068*/ 	.byte	0x04, 0x1e
        /*006a*/ 	.short	(.L_5837 - .L_5836)
.L_5836:
        /*006c*/ 	.word	0x00000000


	//----- nvinfo : EIATTR_CBANK_PARAM_SIZE
	.align		4
.L_5837:
        /*0070*/ 	.byte	0x03, 0x19
        /*0072*/ 	.short	0x0020


	//----- nvinfo : EIATTR_PARAM_CBANK
	.align		4
        /*0074*/ 	.byte	0x04, 0x0a
        /*0076*/ 	.short	(.L_5839 - .L_5838)
	.align		4
.L_5838:
        /*0078*/ 	.word	index@(.nv.constant0._ZN2at6native29vectorized_elementwise_kernelILi4ENS0_13BinaryFunctorIdddZZZNS0_19minimum_kernel_cudaERNS_18TensorIteratorBaseEENKUlvE0_clEvENKUlvE_clEvEUlddE_EESt5arrayIPcLm3EEEEviT0_T1_)
        /*007c*/ 	.short	0x0380
        /*007e*/ 	.short	0x0020


	//----- nvinfo : EIATTR_SW_WAR
	.align		4
.L_5839:
        /*0080*/ 	.byte	0x04, 0x36
        /*0082*/ 	.short	(.L_5841 - .L_5840)
.L_5840:
        /*0084*/ 	.word	0x00000008
.L_5841:


//--------------------- .nv.info._ZN2at6native29vectorized_elementwise_kernelILi8ENS0_13BinaryFunctorIdddZZZNS0_19minimum_kernel_cudaERNS_18TensorIteratorBaseEENKUlvE0_clEvENKUlvE_clEvEUlddE_EESt5arrayIPcLm3EEEEviT0_T1_ --------------------------
	.section	.nv.info._ZN2at6native29vectorized_elementwise_kernelILi8ENS0_13BinaryFunctorIdddZZZNS0_19minimum_kernel_cudaERNS_18TensorIteratorBaseEENKUlvE0_clEvENKUlvE_clEvEUlddE_EESt5arrayIPcLm3EEEEviT0_T1_,"",@"SHT_CUDA_INFO"
	.sectionflags	@""
	.align	4


	//----- nvinfo : EIATTR_CUDA_API_VERSION
	.align		4
        /*0000*/ 	.byte	0x04, 0x37
        /*0002*/ 	.short	(.L_5843 - .L_5842)
.L_5842:
        /*0004*/ 	.word	0x00000082


	//----- nvinfo : EIATTR_KPARAM_INFO
	.align		4
.L_5843:
        /*0008*/ 	.byte	0x04, 0x17
        /*000a*/ 	.short	(.L_5845 - .L_5844)
.L_5844:
        /*000c*/ 	.word	0x00000000
        /*0010*/ 	.short	0x0002
        /*0012*/ 	.short	0x0008
        /*0014*/ 	.byte	0x00, 0xf0, 0x61, 0x00


	//----- nvinfo : EIATTR_KPARAM_INFO
	.align		4
.L_5845:
        /*0018*/ 	.byte	0x04, 0x17
        /*001a*/ 	.short	(.L_5847 - .L_5846)
.L_5846:
        /*001c*/ 	.word	0x00000000
        /*0020*/ 	.short	0x0001
        /*0022*/ 	.short	0x0004
        /*0024*/ 	.byte	0x00, 0xf0, 0x05, 0x00


	//----- nvinfo : EIATTR_KPARAM_INFO
	.align		4
.L_5847:
        /*0028*/ 	.byte	0x04, 0x17
        /*002a*/ 	.short	(.L_5849 - .L_5848)
.L_5848:
        /*002c*/ 	.word	0x00000000
        /*0030*/ 	.short	0x0000
        /*0032*/ 	.short	0x0000
        /*0034*/ 	.byte	0x00, 0xf0, 0x11, 0x00


	//----- nvinfo : EIATTR_SPARSE_MMA_MASK
	.align		4
.L_5849:
        /*0038*/ 	.byte	0x03, 0x50
        /*003a*/ 	.short	0x0000


	//----- nvinfo : EIATTR_MAXREG_COUNT
	.align		4
        /*003c*/ 	.byte	0x03, 0x1b
        /*003e*/ 	.short	0x00ff


	//----- nvinfo : EIATTR_MERCURY_ISA_VERSION
	.align		4
        /*0040*/ 	.byte	0x03, 0x5f
        /*0042*/ 	.short	0x0101


	//----- nvinfo : EIATTR_VRC_CTA_INIT_COUNT
	.align		4
        /*0044*/ 	.byte	0x02, 0x4a
	.zero		1
	.zero		1


	//----- nvinfo : EIATTR_EXIT_INSTR_OFFSETS
	.align		4
        /*0048*/ 	.byte	0x04, 0x1c
        /*004a*/ 	.short	(.L_5851 - .L_5850)


	//   ....[0]....
.L_5850:
        /*004c*/ 	.word	0x00000010


	//----- nvinfo : EIATTR_MAX_THREADS
	.align		4
.L_5851:
        /*0050*/ 	.byte	0x04, 0x05
        /*0052*/ 	.short	(.L_5853 - .L_5852)
.L_5852:
        /*0054*/ 	.word	0x00000080
        /*0058*/ 	.word	0x00000001
        /*005c*/ 	.word	0x00000001


	//----- nvinfo : EIATTR_CBANK_PARAM_SIZE
	.align		4
.L_5853:
        /*0060*/ 	.byte	0x03, 0x19
        /*0062*/ 	.short	0x0020


	//----- nvinfo : EIATTR_PARAM_CBANK
	.align		4
        /*0064*/ 	.byte	0x04, 0x0a
        /*0066*/ 	.short	(.L_5855 - .L_5854)
	.align		4
.L_5854:
        /*0068*/ 	.word	index@(.nv.constant0._ZN2at6native29vectorized_elementwise_kernelILi8ENS0_13BinaryFunctorIdddZZZNS0_19minimum_kernel_cudaERNS_18TensorIteratorBaseEENKUlvE0_clEvENKUlvE_clEvEUlddE_EESt5arrayIPcLm3EEEEviT0_T1_)
        /*006c*/ 	.short	0x0380
        /*006e*/ 	.short	0x0020


	//----- nvinfo : EIATTR_SW_WAR
	.align		4
.L_5855:
        /*0070*/ 	.byte	0x04, 0x36
        /*0072*/ 	.short	(.L_5857 - .L_5856)
.L_5856:
        /*0074*/ 	.word	0x00000008
.L_5857:


//--------------------- .nv.info._ZN2at6native18elementwise_kernelILi128ELi4EZNS0_15gpu_kernel_implINS0_13AUnaryFunctorIsssZZZNS0_19minimum_kernel_cudaERNS_18TensorIteratorBaseEENKUlvE_clEvENKUlvE3_clEvEUlssE_EEEEvS5_RKT_EUliE_EEviT1_ --------------------------
	.section	.nv.info._ZN2at6native18elementwise_kernelILi128ELi4EZNS0_15gpu_kernel_implINS0_13AUnaryFunctorIsssZZZNS0_19minimum_kernel_cudaERNS_18TensorIteratorBaseEENKUlvE_clEvENKUlvE3_clEvEUlssE_EEEEvS5_RKT_EUliE_EEviT1_,"",@"SHT_CUDA_INFO"
	.sectionflags	@""
	.align	4


	//----- nvinfo : EIATTR_CUDA_API_VERSION
	.align		4
        /*0000*/ 	.byte	0x04, 0x37
        /*0002*/ 	.short	(.L_5859 - .L_5858)
.L_5858:
        /*0004*/ 	.word	0x00000082


	//----- nvinfo : EIATTR_KPARAM_INFO
	.align		4
.L_5859:
        /*0008*/ 	.byte	0x04, 0x17
        /*000a*/ 	.short	(.L_5861 - .L_5860)
.L_5860:
        /*000c*/ 	.word	0x00000000
        /*0010*/ 	.short	0x0001
        /*0012*/ 	.short	0x0008
        /*0014*/ 	.byte	0x00, 0xf0, 0x61, 0x08


	//----- nvinfo : EIATTR_KPARAM_INFO
	.align		4
.L_5861:
        /*0018*/ 	.byte	0x04, 0x17
        /*001a*/ 	.short	(.L_5863 - .L_5862)
.L_5862:
        /*001c*/ 	.word	0x00000000
        /*0020*/ 	.short	0x0000
        /*0022*/ 	.short	0x0000
        /*0024*/ 	.byte	0x00, 0xf0, 0x11, 0x00


	//----- nvinfo : EIATTR_SPARSE_MMA_MASK
	.align		4
.L_5863:
        /*0028*/ 	.byte	0x03, 0x50
        /*002a*/ 	.short	0x0000


	//----- nvinfo : EIATTR_MAXREG_COUNT
	.align		4
        /*002c*/ 	.byte	0x03, 0x1b
        /*002e*/ 	.short	0x0080


	//----- nvinfo : EIATTR_EXTERNS
	.align		4
        /*0030*/ 	.byte	0x04, 0x0f
        /*0032*/ 	.short	(.L_5865 - .L_5864)


	//   ....[0]....
	.align		4
.L_5864:
        /*0034*/ 	.word	index@(__assertfail)


	//----- nvinfo : EIATTR_MERCURY_ISA_VERSION
	.align		4
.L_5865:
        /*0038*/ 	.byte	0x03, 0x5f
        /*003a*/ 	.short	0x0101


	//----- nvinfo : EIATTR_VRC_CTA_INIT_COUNT
	.align		4
        /*003c*/ 	.byte	0x02, 0x4a
	.zero		1
	.zero		1


	//----- nvinfo : EIATTR_SYSCALL_OFFSETS
	.align		4
        /*0040*/ 	.byte	0x04, 0x46
        /*0042*/ 	.short	(.L_5867 - .L_5866)


	//   ....[0]....
.L_5866:
        /*0044*/ 	.word	0x00002120


	//   ....[1]....
        /*0048*/ 	.word	0x00002f50


	//   ....[2]....
        /*004c*/ 	.word	0x00005210


	//   ....[3]....
        /*0050*/ 	.word	0x00005e50


	//   ....[4]....
        /*0054*/ 	.word	0x00008230


	//   ....[5]....
        /*0058*/ 	.word	0x00008e70


	//   ....[6]....
        /*005c*/ 	.word	0x0000b260


	//   ....[7]....
        /*0060*/ 	.word	0x0000be70


	//----- nvinfo : EIATTR_EXIT_INSTR_OFFSETS
	.align		4
.L_5867:
        /*0064*/ 	.byte	0x04, 0x1c
        /*0066*/ 	.short	(.L_5869 - .L_5868)


	//   ....[0]....
.L_5868:
        /*0068*/ 	.word	0x00009150


	//   ....[1]....
        /*006c*/ 	.word	0x0000b3b0


	//   ....[2]....
        /*0070*/ 	.word	0x0000b3d0


	//   ....[3]....
        /*0074*/ 	.word	0x0000b470


	//   ....[4]....
        /*0078*/ 	.word	0x0000b4a0


	//   ....[5]....
        /*007c*/ 	.word	0x0000b4c0


	//   ....[6]....
        /*0080*/ 	.word	0x0000b550


	//   ....[7]....
        /*0084*/ 	.word	0x0000b590


	//   ....[8]....
        /*0088*/ 	.word	0x0000b630


	//   ....[9]....
        /*008c*/ 	.word	0x0000b680


	//   ....[10]....
        /*0090*/ 	.word	0x0000b6b0


	//   ....[11]....
        /*0094*/ 	.word	0x0000b770


	//   ....[12]....
        /*0098*/ 	.word	0x0000b8e0


	//   ....[13]....
        /*009c*/ 	.word	0x0000ba50


	//   ....[14]....
        /*00a0*/ 	.word	0x0000bbb0


	//   ....[15]....
        /*00a4*/ 	.word	0x0000bbf0


	//   ....[16]....
        /*00a8*/ 	.word	0x0000bc20


	//   ....[17]....
        /*00ac*/ 	.word	0x0000bcd0


	//   ....[18]....
        /*00b0*/ 	.word	0x0000bd10


	//   ....[19]....
        /*00b4*/ 	.word	0x0000be80


	//   ....[20]....
        /*00b8*/ 	.word	0x0000bf90


	//   ....[21]....
        /*00bc*/ 	.word	0x0000c0d0


	//   ....[22]....
        /*00c0*/ 	.word	0x0000c110


	//----- nvinfo : EIATTR_MAX_THREADS
	.align		4
.L_5869:
        /*00c4*/ 	.byte	0x04, 0x05
        /*00c6*/ 	.short	(.L_5871 - .L_5870)
.L_5870:
        /*00c8*/ 	.word	0x00000080
        /*00cc*/ 	.word	0x00000001
        /*00d0*/ 	.word	0x00000001


	//----- nvinfo : EIATTR_CRS_STACK_SIZE
	.align		4
.L_5871:
        /*00d4*/ 	.byte	0x04, 0x1e
        /*00d6*/ 	.short	(.L_5873 - .L_5872)
.L_5872:
        /*00d8*/ 	.word	0x00000000


	//----- nvinfo : EIATTR_CBANK_PARAM_SIZE
	.align		4
.L_5873:
        /*00dc*/ 	.byte	0x03, 0x19
        /*00de*/ 	.short	0x0220


	//----- nvinfo : EIATTR_PARAM_CBANK
	.align		4
        /*00e0*/ 	.byte	0x04, 0x0a
        /*00e2*/ 	.short	(.L_5875 - .L_5874)
	.align		4
.L_5874:
        /*00e4*/ 	.word	index@(.nv.constant0._ZN2at6native18elementwise_kernelILi128ELi4EZNS0_15gpu_kernel_implINS0_13AUnaryFunctorIsssZZZNS0_19minimum_kernel_cudaERNS_18TensorIteratorBaseEENKUlvE_clEvENKUlvE3_clEvEUlssE_EEEEvS5_RKT_EUliE_EEviT1_)
        /*00e8*/ 	.short	0x0380
        /*00ea*/ 	.short	0x0220


	//----- nvinfo : EIATTR_SW_WAR
	.align		4
.L_5875:
        /*00ec*/ 	.byte	0x04, 0x36
        /*00ee*/ 	.short	(.L_5877 - .L_5876)
.L_5876:
        /*00f0*/ 	.word	0x00000008
.L_5877:


//--------------------- .nv.info._ZN2at6native27unrolled_elementwise_kernelINS0_13AUnaryFunctorIsssZZZNS0_19minimum_kernel_cudaERNS_18TensorIteratorBaseEENKUlvE_clEvENKUlvE3_clEvEUlssE_EESt5arrayIPcLm2EELi4E23TrivialOffsetCalculatorILi1EjESD_NS0_6memory12LoadWithCastILi1EEENSE_13StoreWithCastILi1EEEEEviT_T0_T2_T3_T4_T5_ --------------------------
	.section	.nv.info._ZN2at6native27unrolled_elementwise_kernelINS0_13AUnaryFunctorIsssZZZNS0_19minimum_kernel_cudaERNS_18TensorIteratorBaseEENKUlvE_clEvENKUlvE3_clEvEUlssE_EESt5arrayIPcLm2EELi4E23TrivialOffsetCalculatorILi1EjESD_NS0_6memory12LoadWithCastILi1EEENSE_13StoreWithCastILi1EEEEEviT_T0_T2_T3_T4_T5_,"",@"SHT_CUDA_INFO"
	.sectionflags	@""
	.align	4


	//----- nvinfo : EIATTR_CUDA_API_VERSION
	.align		4
        /*0000*/ 	.byte	0x04, 0x37
        /*0002*/ 	.short	(.L_5879 - .L_5878)
.L_5878:
        /*0004*/ 	.word	0x00000082


	//----- nvinfo : EIATTR_KPARAM_INFO
	.align		4
.L_5879:
        /*0008*/ 	.byte	0x04, 0x17
        /*000a*/ 	.short	(.L_5881 - .L_5880)
.L_5880:
        /*000c*/ 	.word	0x00000000
        /*0010*/ 	.short	0x0006
        /*0012*/ 	.short	0x0024
        /*0014*/ 	.byte	0x00, 0xf0, 0x21, 0x00


	//----- nvinfo : EIATTR_KPARAM_INFO
	.align		4
.L_5881:
        /*0018*/ 	.byte	0x04, 0x17
        /*001a*/ 	.short	(.L_5883 - .L_5882)
.L_5882:
        /*001c*/ 	.word	0x00000000
        /*0020*/ 	.short	0x0005
        /*0022*/ 	.short	0x001c
        /*0024*/ 	.byte	0x00, 0xf0, 0x21, 0x00


	//----- nvinfo : EIATTR_KPARAM_INFO
	.align		4
.L_5883:
        /*0028*/ 	.byte	0x04, 0x17
        /*002a*/ 	.short	(.L_5885 - .L_5884)
.L_5884:
        /*002c*/ 	.word	0x00000000
        /*0030*/ 	.short	0x0004
        /*0032*/ 	.short	0x0019
        /*0034*/ 	.byte	0x00, 0xf0, 0x05, 0x00


	//----- nvinfo : EIATTR_KPARAM_INFO
	.align		4
.L_5885:
        /*0038*/ 	.byte	0x04, 0x17
        /*003a*/ 	.short	(.L_5887 - .L_5886)
.L_5886:
        /*003c*/ 	.word	0x00000000
        /*0040*/ 	.short	0x0003
        /*0042*/ 	.short	0x0018
        /*0044*/ 	.byte	0x00, 0xf0, 0x05, 0x00


	//----- nvinfo : EIATTR_KPARAM_INFO
	.align		4
.L_5887:
        /*0048*/ 	.byte	0x04, 0x17
        /*004a*/ 	.short	(.L_5889 - .L_5888)
.L_5888:
        /*004c*/ 	.word	0x00000000
        /*0050*/ 	.short	0x0002
        /*0052*/ 	.short	0x0008
        /*0054*/ 	.byte	0x00, 0xf0, 0x41, 0x00


	//----- nvinfo : EIATTR_KPARAM_INFO
	.align		4
.L_5889:
        /*0058*/ 	.byte	0x04, 0x17
        /*005a*/ 	.short	(.L_5891 - .L_5890)
.L_5890:
        /*005c*/ 	.word	0x00000000
        /*0060*/ 	.short	0x0001
        /*0062*/ 	.short	0x0004
        /*0064*/ 	.byte	0x00, 0xf0, 0x11, 0x00


	//----- nvinfo : EIATTR_KPARAM_INFO
	.align		4
.L_5891:
        /*0068*/ 	.byte	0x04, 0x17
        /*006a*/ 	.short	(.L_5893 - .L_5892)
.L_5892:
        /*006c*/ 	.word	0x00000000
        /*0070*/ 	.short	0x0000
        /*0072*/ 	.short	0x0000
        /*0074*/ 	.byte	0x00, 0xf0, 0x11, 0x00


	//----- nvinfo : EIATTR_SPARSE_MMA_MASK
	.align		4
.L_5893:
        /*0078*/ 	.byte	0x03, 0x50
        /*007a*/ 	.short	0x0000


	//----- nvinfo : EIATTR_MAXREG_COUNT
	.align		4
        /*007c*/ 	.byte	0x03, 0x1b
        /*007e*/ 	.short	0x00ff


	//----- nvinfo : EIATTR_EXTERNS
	.align		4
        /*0080*/ 	.byte	0x04, 0x0f
        /*0082*/ 	.short	(.L_5895 - .L_5894)


	//   ....[0]....
	.align		4
.L_5894:
        /*0084*/ 	.word	index@(__assertfail)


	//----- nvinfo : EIATTR_MERCURY_ISA_VERSION
	.align		4
.L_5895:
        /*0088*/ 	.byte	0x03, 0x5f
        /*008a*/ 	.short	0x0101


	//----- nvinfo : EIATTR_VRC_CTA_INIT_COUNT
	.align		4
        /*008c*/ 	.byte	0x02, 0x4a
	.zero		1
	.zero		1


	//----- nvinfo : EIATTR_SYSCALL_OFFSETS
	.align		4
        /*0090*/ 	.byte	0x04, 0x46
        /*0092*/ 	.short	(.L_5897 - .L_5896)


	//   ....[0]....
.L_5896:
        /*0094*/ 	.word	0x00000e20


	//   ....[1]....
        /*0098*/ 	.word	0x00001dc0


	//   ....[2]....
        /*009c*/ 	.word	0x00002ca0


	//   ....[3]....
        /*00a0*/ 	.word	0x00003b80


	//   ....[4]....
        /*00a4*/ 	.word	0x000049c0


	//   ....[5]....
        /*00a8*/ 	.word	0x00005780


	//   ....[6]....
        /*00ac*/ 	.word	0x00006660


	//   ....[7]....
        /*00b0*/ 	.word	0x00007520


	//----- nvinfo : EIATTR_EXIT_INSTR_OFFSETS
	.align		4
.L_5897:
        /*00b4*/ 	.byte	0x04, 0x1c
        /*00b6*/ 	.short	(.L_5899 - .L_5898)


	//   ....[0]....
.L_5898:
        /*00b8*/ 	.word	0x00006930


	//   ....[1]....
        /*00bc*/ 	.word	0x00006a60


	//   ....[2]....
        /*00c0*/ 	.word	0x00006a80


	//   ....[3]....
        /*00c4*/ 	.word	0x00006b20


	//   ....[4]....
        /*00c8*/ 	.word	0x00006b50


	//   ....[5]....
        /*00cc*/ 	.word	0x00006b70


	//   ....[6]....
        /*00d0*/ 	.word	0x00006c00


	//   ....[7]....
        /*00d4*/ 	.word	0x00006c40


	//   ....[8]....
        /*00d8*/ 	.word	0x00006ce0


	//   ....[9]....
        /*00dc*/ 	.word	0x00006d30


	//   ....[10]....
        /*00e0*/ 	.word	0x00006d60


	//   ....[11]....
        /*00e4*/ 	.word	0x00006e20


	//   ....[12]....
        /*00e8*/ 	.word	0x00006f90


	//   ....[13]....
        /*00ec*/ 	.word	0x00007100


	//   ....[14]....
        /*00f0*/ 	.word	0x00007260


	//   ....[15]....
        /*00f4*/ 	.word	0x000072a0


	//   ....[16]....
        /*00f8*/ 	.word	0x000072d0


	//   ....[17]....
        /*00fc*/ 	.word	0x00007380


	//   ....[18]....
        /*0100*/ 	.word	0x000073c0


	//   ....[19]....
        /*0104*/ 	.word	0x00007530


	//   ....[20]....
        /*0108*/ 	.word	0x00007640


	//   ....[21]....
        /*010c*/ 	.word	0x00007780


	//   ....[22]....
        /*0110*/ 	.word	0x000077c0


	//----- nvinfo : EIATTR_MAX_THREADS
	.align		4
.L_5899:
        /*0114*/ 	.byte	0x04, 0x05
        /*0116*/ 	.short	(.L_5901 - .L_5900)
.L_5900:
        /*0118*/ 	.word	0x00000080
        /*011c*/ 	.word	0x00000001
        /*0120*/ 	.word	0x00000001


	//----- nvinfo : EIATTR_CRS_STACK_SIZE
	.align		4
.L_5901:
        /*0124*/ 	.byte	0x04, 0x1e
        /*0126*/ 	.short	(.L_5903 - .L_5902)
.L_5902:
        /*0128*/ 	.word	0x00000000


	//----- nvinfo : EIATTR_CBANK_PARAM_SIZE
	.align		4
.L_5903:
        /*012c*/ 	.byte	0x03, 0x19
        /*012e*/ 	.short	0x002c


	//----- nvinfo : EIATTR_PARAM_CBANK
	.align		4
        /*0130*/ 	.byte	0x04, 0x0a
        /*0132*/ 	.short	(.L_5905 - .L_5904)
	.align		4
.L_5904:
        /*0134*/ 	.word	index@(.nv.constant0._ZN2at6native27unrolled_elementwise_kernelINS0_13AUnaryFunctorIsssZZZNS0_19minimum_kernel_cudaERNS_18TensorIteratorBaseEENKUlvE_clEvENKUlvE3_clEvEUlssE_EESt5arrayIPcLm2EELi4E23TrivialOffsetCalculatorILi1EjESD_NS0_6memory12LoadWithCastILi1EEENSE_13StoreWithCastILi1EEEEEviT_T0_T2_T3_T4_T5_)
        /*0138*/ 	.short	0x0380
        /*013a*/ 	.short	0x002c


	//----- nvinfo : EIATTR_SW_WAR
	.align		4
.L_5905:
        /*013c*/ 	.byte	0x04, 0x36
        /*013e*/ 	.short	(.L_5907 - .L_5906)
.L_5906:
        /*0140*/ 	.word	0x00000008
.L_5907:


//--------------------- .nv.info._ZN2at6native18elementwise_kernelILi128ELi4EZNS0_22gpu_kernel_impl_nocastINS0_13AUnaryFunctorIsssZZZNS0_19minimum_kernel_cudaERNS_18TensorIteratorBaseEENKUlvE_clEvENKUlvE3_clEvEUlssE_EEEEvS5_RKT_EUliE_EEviT1_ --------------------------
	.section	.nv.info._ZN2at6native18elementwise_kernelILi128ELi4EZNS0_22gpu_kernel_impl_nocastINS0_13AUnaryFunctorIsssZZZNS0_19minimum_kernel_cudaERNS_18TensorIteratorBaseEENKUlvE_clEvENKUlvE3_clEvEUlssE_EEEEvS5_RKT_EUliE_EEviT1_,"",@"SHT_CUDA_INFO"
	.sectionflags	@""
	.align	4


	//----- nvinfo : EIATTR_CUDA_API_VERSION
	.align		4
        /*0000*/ 	.byte	0x04, 0x37
        /*0002*/ 	.short	(.L_5909 - .L_5908)
.L_5908:
        /*0004*/ 	.word	0x00000082


	//----- nvinfo : EIATTR_KPARAM_INFO
	.align		4
.L_5909:
        /*0008*/ 	.byte	0x04, 0x17
        /*000a*/ 	.short	(.L_5911 - .L_5910)
.L_5910:
        /*000c*/ 	.word	0x00000000
        /*0010*/ 	.short	0x0001
        /*0012*/ 	.short	0x0008
        /*0014*/ 	.byte	0x00, 0xf0, 0x61, 0x08


	//----- nvinfo : EIATTR_KPARAM_INFO
	.align		4
.L_5911:
        /*0018*/ 	.byte	0x04, 0x17
        /*001a*/ 	.short	(.L_5913 - .L_5912)
.L_5912:
        /*001c*/ 	.word	0x00000000
        /*0020*/ 	.short	0x0000
        /*0022*/ 	.short	0x0000
        /*0024*/ 	.byte	0x00, 0xf0, 0x11, 0x00


	//----- nvinfo : EIATTR_SPARSE_MMA_MASK
	.align		4
.L_5913:
        /*0028*/ 	.byte	0x03, 0x50
        /*002a*/ 	.short	0x0000


	//----- nvinfo : EIATTR_MAXREG_COUNT
	.align		4
        /*002c*/ 	.byte	0x03, 0x1b
        /*002e*/ 	.short	0x0080


	//----- nvinfo : EIATTR_MERCURY_ISA_VERSION
	.align		4
        /*0030*/ 	.byte	0x03, 0x5f
        /*0032*/ 	.short	0x0101


	//----- nvinfo : EIATTR_VRC_CTA_INIT_COUNT
	.align		4
        /*0034*/ 	.byte	0x02, 0x4a
	.zero		1
	.zero		1


	//----- nvinfo : EIATTR_EXIT_INSTR_OFFSETS
	.align		4
        /*0038*/ 	.byte	0x04, 0x1c
        /*003a*/ 	.short	(.L_5915 - .L_5914)


	//   ....[0]....
.L_5914:
        /*003c*/ 	.word	0x000002d0


	//   ....[1]....
        /*0040*/ 	.word	0x00000340


	//   ....[2]....
        /*0044*/ 	.word	0x00003e30


	//   ....[3]....
        /*0048*/ 	.word	0x00005170


	//----- nvinfo : EIATTR_MAX_THREADS
	.align		4
.L_5915:
        /*004c*/ 	.byte	0x04, 0x05
        /*004e*/ 	.short	(.L_5917 - .L_5916)
.L_5916:
        /*0050*/ 	.word	0x00000080
        /*0054*/ 	.word	0x00000001
        /*0058*/ 	.word	0x00000001


	//----- nvinfo : EIATTR_CRS_STACK_SIZE
	.align		4
.L_5917:
        /*005c*/ 	.byte	0x04, 0x1e
        /*005e*/ 	.short	(.L_5919 - .L_5918)
.L_5918:
        /*0060*/ 	.word	0x00000000


	//----- nvinfo : EIATTR_CBANK_PARAM_SIZE
	.align		4
.L_5919:
        /*0064*/ 	.byte	0x03, 0x19
        /*0066*/ 	.short	0x0220


	//----- nvinfo : EIATTR_PARAM_CBANK
	.align		4
        /*0068*/ 	.byte	0x04, 0x0a
        /*006a*/ 	.short	(.L_5921 - .L_5920)
	.align		4
.L_5920:
        /*006c*/ 	.word	index@(.nv.constant0._ZN2at6native18elementwise_kernelILi128ELi4EZNS0_22gpu_kernel_impl_nocastINS0_13AUnaryFunctorIsssZZZNS0_19minimum_kernel_cudaERNS_18TensorIteratorBaseEENKUlvE_clEvENKUlvE3_clEvEUlssE_EEEEvS5_RKT_EUliE_EEviT1_)
        /*0070*/ 	.short	0x0380
        /*0072*/ 	.short	0x0220


	//----- nvinfo : EIATTR_SW_WAR
	.align		4
.L_5921:
        /*0074*/ 	.byte	0x04, 0x36
        /*0076*/ 	.short	(.L_5923 - .L_5922)
.L_5922:
        /*0078*/ 	.word	0x00000008
.L_5923:


//--------------------- .nv.info._ZN2at6native27unrolled_elementwise_kernelINS0_13AUnaryFunctorIsssZZZNS0_19minimum_kernel_cudaERNS_18TensorIteratorBaseEENKUlvE_clEvENKUlvE3_clEvEUlssE_EESt5arrayIPcLm2EELi4E23TrivialOffsetCalculatorILi1EjESD_NS0_6memory15LoadWithoutCastENSE_16StoreWithoutCastEEEviT_T0_T2_T3_T4_T5_ --------------------------
	.section	.nv.info._ZN2at6native27unrolled_elementwise_kernelINS0_13AUnaryFunctorIsssZZZNS0_19minimum_kernel_cudaERNS_18TensorIteratorBaseEENKUlvE_clEvENKUlvE3_clEvEUlssE_EESt5arrayIPcLm2EELi4E23TrivialOffsetCalculatorILi1EjESD_NS0_6memory15LoadWithoutCastENSE_16StoreWithoutCastEEEviT_T0_T2_T3_T4_T5_,"",@"SHT_CUDA_INFO"
	.sectionflags	@""
	.align	4


	//----- nvinfo : EIATTR_CUDA_API_VERSION
	.align		4
        /*0000*/ 	.byte	0x04, 0x37
        /*0002*/ 	.short	(.L_5925 - .L_5924)
.L_5924:
        /*0004*/ 	.word	0x00000082


	//----- nvinfo : EIATTR_KPARAM_INFO
	.align		4
.L_5925:
        /*0008*/ 	.byte	0x04, 0x17
        /*000a*/ 	.short	(.L_5927 - .L_5926)
.L_5926:
        /*000c*/ 	.word	0x00000000
        /*0010*/ 	.short	0x0006
        /*0012*/ 	.short	0x001b
        /*0014*/ 	.byte	0x00, 0xf0, 0x05, 0x00


	//----- nvinfo : EIATTR_KPARAM_INFO
	.align		4
.L_5927:
        /*0018*/ 	.byte	0x04, 0x17
        /*001a*/ 	.short	(.L_5929 - .L_5928)
.L_5928:
        /*001c*/ 	.word	0x00000000
        /*0020*/ 	.short	0x0005
        /*0022*/ 	.short	0x001a
        /*0024*/ 	.byte	0x00, 0xf0, 0x05, 0x00


	//----- nvinfo : EIATTR_KPARAM_INFO
	.align		4
.L_5929:
        /*0028*/ 	.byte	0x04, 0x17
        /*002a*/ 	.short	(.L_5931 - .L_5930)
.L_5930:
        /*002c*/ 	.word	0x00000000
        /*0030*/ 	.short	0x0004
        /*0032*/ 	.short	0x0019
        /*0034*/ 	.byte	0x00, 0xf0, 0x05, 0x00


	//----- nvinfo : EIATTR_KPARAM_INFO
	.align		4
.L_5931:
        /*0038*/ 	.byte	0x04, 0x17
        /*003a*/ 	.short	(.L_5933 - .L_5932)
.L_5932:
        /*003c*/ 	.word	0x00000000
        /*0040*/ 	.short	0x0003
        /*0042*/ 	.short	0x0018
        /*0044*/ 	.byte	0x00, 0xf0, 0x05, 0x00


	//----- nvinfo : EIATTR_KPARAM_INFO
	.align		4
.L_5933:
        /*0048*/ 	.byte	0x04, 0x17
        /*004a*/ 	.short	(.L_5935 - .L_5934)
.L_5934:
        /*004c*/ 	.word	0x00000000
        /*0050*/ 	.short	0x0002
        /*0052*/ 	.short	0x0008
        /*0054*/ 	.byte	0x00, 0xf0, 0x41, 0x00


	//----- nvinfo : EIATTR_KPARAM_INFO
	.align		4
.L_5935:
        /*0058*/ 	.byte	0x04, 0x17
        /*005a*/ 	.short	(.L_5937 - .L_5936)
.L_5936:
        /*005c*/ 	.word	0x00000000
        /*0060*/ 	.short	0x0001
        /*0062*/ 	.short	0x0004
        /*0064*/ 	.byte	0x00, 0xf0, 0x11, 0x00


	//----- nvinfo : EIATTR_KPARAM_INFO
	.align		4
.L_5937:
        /*0068*/ 	.byte	0x04, 0x17
        /*006a*/ 	.short	(.L_5939 - .L_5938)
.L_5938:
        /*006c*/ 	.word	0x00000000
        /*0070*/ 	.short	0x0000
        /*0072*/ 	.short	0x0000
        /*0074*/ 	.byte	0x00, 0xf0, 0x11, 0x00


	//----- nvinfo : EIATTR_SPARSE_MMA_MASK
	.align		4
.L_5939:
        /*0078*/ 	.byte	0x03, 0x50
        /*007a*/ 	.short	0x0000


	//----- nvinfo : EIATTR_MAXREG_COUNT
	.align		4
        /*007c*/ 	.byte	0x03, 0x1b
        /*007e*/ 	.short	0x00ff


	//----- nvinfo : EIATTR_MERCURY_ISA_VERSION
	.align		4
        /*0080*/ 	.byte	0x03, 0x5f
        /*0082*/ 	.short	0x0101


	//----- nvinfo : EIATTR_VRC_CTA_INIT_COUNT
	.align		4
        /*0084*/ 	.byte	0x02, 0x4a
	.zero		1
	.zero		1


	//----- nvinfo : EIATTR_EXIT_INSTR_OFFSETS
	.align		4
        /*0088*/ 	.byte	0x04, 0x1c
        /*008a*/ 	.short	(.L_5941 - .L_5940)


	//   ....[0]....
.L_5940:
        /*008c*/ 	.word	0x00000420


	//   ....[1]....
        /*0090*/ 	.word	0x00000470


	//----- nvinfo : EIATTR_MAX_THREADS
	.align		4
.L_5941:
        /*0094*/ 	.byte	0x04, 0x05
        /*0096*/ 	.short	(.L_5943 - .L_5942)
.L_5942:
        /*0098*/ 	.word	0x00000080
        /*009c*/ 	.word	0x00000001
        /*00a0*/ 	.word	0x00000001


	//----- nvinfo : EIATTR_CRS_STACK_SIZE
	.align		4
.L_5943:
        /*00a4*/ 	.byte	0x04, 0x1e
        /*00a6*/ 	.short	(.L_5945 - .L_5944)
.L_5944:
        /*00a8*/ 	.word	0x00000000


	//----- nvinfo : EIATTR_CBANK_PARAM_SIZE
	.align		4
.L_5945:
        /*00ac*/ 	.byte	0x03, 0x19
        /*00ae*/ 	.short	0x001c


	//----- nvinfo : EIATTR_PARAM_CBANK
	.align		4
        /*00b0*/ 	.byte	0x04, 0x0a
        /*00b2*/ 	.short	(.L_5947 - .L_5946)
	.align		4
.L_5946:
        /*00b4*/ 	.word	index@(.nv.constant0._ZN2at6native27unrolled_elementwise_kernelINS0_13AUnaryFunctorIsssZZZNS0_19minimum_kernel_cudaERNS_18TensorIteratorBaseEENKUlvE_clEvENKUlvE3_clEvEUlssE_EESt5arrayIPcLm2EELi4E23TrivialOffsetCalculatorILi1EjESD_NS0_6memory15LoadWithoutCastENSE_16StoreWithoutCastEEEviT_T0_T2_T3_T4_T5_)
        /*00b8*/ 	.short	0x0380
        /*00ba*/ 	.short	0x001c


	//----- nvinfo : EIATTR_SW_WAR
	.align		4
.L_5947:
        /*00bc*/ 	.byte	0x04, 0x36
        /*00be*/ 	.short	(.L_5949 - .L_5948)
.L_5948:
        /*00c0*/ 	.word	0x00000008
.L_5949:


//--------------------- .nv.info._ZN2at6native29vectorized_elementwise_kernelILi2ENS0_13AUnaryFunctorIsssZZZNS0_19minimum_kernel_cudaERNS_18TensorIteratorBaseEENKUlvE_clEvENKUlvE3_clEvEUlssE_EESt5arrayIPcLm2EEEEviT0_T1_ --------------------------
	.section	.nv.info._ZN2at6native29vectorized_elementwise_kernelILi2ENS0_13AUnaryFunctorIsssZZZNS0_19minimum_kernel_cudaERNS_18TensorIteratorBaseEENKUlvE_clEvENKUlvE3_clEvEUlssE_EESt5arrayIPcLm2EEEEviT0_T1_,"",@"SHT_CUDA_INFO"
	.sectionflags	@""
	.align	4


	//----- nvinfo : EIATTR_CUDA_API_VERSION
	.align		4
        /*0000*/ 	.byte	0x04, 0x37
        /*0002*/ 	.short	(.L_5951 - .L_5950)
.L_5950:
        /*0004*/ 	.word	0x00000082


	//----- nvinfo : EIATTR_KPARAM_INFO
	.align		4
.L_5951:
        /*0008*/ 	.byte	0x04, 0x17
        /*000a*/ 	.short	(.L_5953 - .L_5952)
.L_5952:
        /*000c*/ 	.word	0x00000000
        /*0010*/ 	.short	0x0002
        /*0012*/ 	.short	0x0008
        /*0014*/ 	.byte	0x00, 0xf0, 0x41, 0x00


	//----- nvinfo : EIATTR_KPARAM_INFO
	.align		4
.L_5953:
        /*0018*/ 	.byte	0x04, 0x17
        /*001a*/ 	.short	(.L_5955 - .L_5954)
.L_5954:
        /*001c*/ 	.word	0x00000000
        /*0020*/ 	.short	0x0001
        /*0022*/ 	.short	0x0004
        /*0024*/ 	.byte	0x00, 0xf0, 0x11, 0x00


	//----- nvinfo : EIATTR_KPARAM_INFO
	.align		4
.L_5955:
        /*0028*/ 	.byte	0x04, 0x17
        /*002a*/ 	.short	(.L_5957 - .L_5956)
.L_5956:
        /*002c*/ 	.word	0x00000000
        /*0030*/ 	.short	0x0000
        /*0032*/ 	.short	0x0000
        /*0034*/ 	.byte	0x00, 0xf0, 0x11, 0x00


	//----- nvinfo : EIATTR_SPARSE_MMA_MASK
	.align		4
.L_5957:
        /*0038*/ 	.byte	0x03, 0x50
        /*003a*/ 	.short	0x0000


	//----- nvinfo : EIATTR_MAXREG_COUNT
	.align		4
        /*003c*/ 	.byte	0x03, 0x1b
        /*003e*/ 	.short	0x00ff


	//----- nvinfo : EIATTR_MERCURY_ISA_VERSION
	.align		4
        /*0040*/ 	.byte	0x03, 0x5f
        /*0042*/ 	.short	0x0101


	//----- nvinfo : EIATTR_VRC_CTA_INIT_COUNT
	.align		4
        /*0044*/ 	.byte	0x02, 0x4a
	.zero		1
	.zero		1


	//----- nvinfo : EIATTR_EXIT_INSTR_OFFSETS
	.align		4
        /*0048*/ 	.byte	0x04, 0x1c
        /*004a*/ 	.short	(.L_5959 - .L_5958)


	//   ....[0]....
.L_5958:
        /*004c*/ 	.word	0x00000810


	//   ....[1]....
        /*0050*/ 	.word	0x00000860


	//   ....[2]....
        /*0054*/ 	.word	0x00000a70


	//----- nvinfo : EIATTR_MAX_THREADS
	.align		4
.L_5959:
        /*0058*/ 	.byte	0x04, 0x05
        /*005a*/ 	.short	(.L_5961 - .L_5960)
.L_5960:
        /*005c*/ 	.word	0x00000080
        /*0060*/ 	.word	0x00000001
        /*0064*/ 	.word	0x00000001


	//----- nvinfo : EIATTR_CRS_STACK_SIZE
	.align		4
.L_5961:
        /*0068*/ 	.byte	0x04, 0x1e
        /*006a*/ 	.short	(.L_5963 - .L_5962)
.L_5962:
        /*006c*/ 	.word	0x00000000


	//----- nvinfo : EIATTR_CBANK_PARAM_SIZE
	.align		4
.L_5963:
        /*0070*/ 	.byte	0x03, 0x19
        /*0072*/ 	.short	0x0018


	//----- nvinfo : EIATTR_PARAM_CBANK
	.align		4
        /*0074*/ 	.byte	0x04, 0x0a
        /*0076*/ 	.short	(.L_5965 - .L_5964)
	.align		4
.L_5964:
        /*0078*/ 	.word	index@(.nv.constant0._ZN2at6native29vectorized_elementwise_kernelILi2ENS0_13AUnaryFunctorIsssZZZNS0_19minimum_kernel_cudaERNS_18TensorIteratorBaseEENKUlvE_clEvENKUlvE3_clEvEUlssE_EESt5arrayIPcLm2EEEEviT0_T1_)
        /*007c*/ 	.short	0x0380
        /*007e*/ 	.short	0x0018


	//----- nvinfo : EIATTR_SW_WAR
	.align		4
.L_5965:
        /*0080*/ 	.byte	0x04, 0x36
        /*0082*/ 	.short	(.L_5967 - .L_5966)
.L_5966:
        /*0084*/ 	.word	0x00000008
.L_5967:


//--------------------- .nv.info._ZN2at6native29vectorized_elementwise_kernelILi4ENS0_13AUnaryFunctorIsssZZZNS0_19minimum_kernel_cudaERNS_18TensorIteratorBaseEENKUlvE_clEvENKUlvE3_clEvEUlssE_EESt5arrayIPcLm2EEEEviT0_T1_ --------------------------
	.section	.nv.info._ZN2at6native29vectorized_elementwise_kernelILi4ENS0_13AUnaryFunctorIsssZZZNS0_19minimum_kernel_cudaERNS_18TensorIteratorBaseEENKUlvE_clEvENKUlvE3_clEvEUlssE_EESt5arrayIPcLm2EEEEviT0_T1_,"",@"SHT_CUDA_INFO"
	.sectionflags	@""
	.align	4


	//----- nvinfo : EIATTR_CUDA_API_VERSION
	.align		4
        /*0000*/ 	.byte	0x04, 0x37
        /*0002*/ 	.short	(.L_5969 - .L_5968)
.L_5968:
        /*0004*/ 	.word	0x00000082


	//----- nvinfo : EIATTR_KPARAM_INFO
	.align		4
.L_5969:
        /*0008*/ 	.byte	0x04, 0x17
        /*000a*/ 	.short	(.L_5971 - .L_5970)
.L_5970:
        /*000c*/ 	.word	0x00000000
        /*0010*/ 	.short	0x0002
        /*0012*/ 	.short	0x0008
        /*0014*/ 	.byte	0x00, 0xf0, 0x41, 0x00


	//----- nvinfo : EIATTR_KPARAM_INFO
	.align		4
.L_5971:
        /*0018*/ 	.byte	0x04, 0x17
        /*001a*/ 	.short	(.L_5973 - .L_5972)
.L_5972:
        /*001c*/ 	.word	0x00000000
        /*0020*/ 	.short	0x0001
        /*0022*/ 	.short	0x0004
        /*0024*/ 	.byte	0x00, 0xf0, 0x11, 0x00


	//----- nvinfo : EIATTR_KPARAM_INFO
	.align		4
.L_5973:
        /*0028*/ 	.byte	0x04, 0x17
        /*002a*/ 	.short	(.L_5975 - .L_5974)
.L_5974:
        /*002c*/ 	.word	0x00000000
        /*0030*/ 	.short	0x0000
        /*0032*/ 	.short	0x0000
        /*0034*/ 	.byte	0x00, 0xf0, 0x11, 0x00


	//----- nvinfo : EIATTR_SPARSE_MMA_MASK
	.align		4
.L_5975:
        /*0038*/ 	.byte	0x03, 0x50
        /*003a*/ 	.short	0x0000


	//----- nvinfo : EIATTR_MAXREG_COUNT
	.align		4
        /*003c*/ 	.byte	0x03, 0x1b
        /*003e*/ 	.short	0x00ff


	//----- nvinfo : EIATTR_MERCURY_ISA_VERSION
	.align		4
        /*0040*/ 	.byte	0x03, 0x5f
        /*0042*/ 	.short	0x0101


	//----- nvinfo : EIATTR_VRC_CTA_INIT_COUNT
	.align		4
        /*0044*/ 	.byte	0x02, 0x4a
	.zero		1
	.zero		1


	//----- nvinfo : EIATTR_EXIT_INSTR_OFFSETS
	.align		4
        /*0048*/ 	.byte	0x04, 0x1c
        /*004a*/ 	.short	(.L_5977 - .L_5976)


	//   ....[0]....
.L_5976:
        /*004c*/ 	.word	0x00000810


	//   ....[1]....
        /*0050*/ 	.word	0x00000860


	//   ....[2]....
        /*0054*/ 	.word	0x00000a50


	//----- nvinfo : EIATTR_MAX_THREADS
	.align		4
.L_5977:
        /*0058*/ 	.byte	0x04, 0x05
        /*005a*/ 	.short	(.L_5979 - .L_5978)
.L_5978:
        /*005c*/ 	.word	0x00000080
        /*0060*/ 	.word	0x00000001
        /*0064*/ 	.word	0x00000001


	//----- nvinfo : EIATTR_CRS_STACK_SIZE
	.align		4
.L_5979:
        /*0068*/ 	.byte	0x04, 0x1e
        /*006a*/ 	.short	(.L_5981 - .L_5980)
.L_5980:
        /*006c*/ 	.word	0x00000000


	//----- nvinfo : EIATTR_CBANK_PARAM_SIZE
	.align		4
.L_5981:
        /*0070*/ 	.byte	0x03, 0x19
        /*0072*/ 	.short	0x0018


	//----- nvinfo : EIATTR_PARAM_CBANK
	.align		4
        /*0074*/ 	.byte	0x04, 0x0a
        /*0076*/ 	.short	(.L_5983 - .L_5982)
	.align		4
.L_5982:
        /*0078*/ 	.word	index@(.nv.constant0._ZN2at6native29vectorized_elementwise_kernelILi4ENS0_13AUnaryFunctorIsssZZZNS0_19minimum_kernel_cudaERNS_18TensorIteratorBaseEENKUlvE_clEvENKUlvE3_clEvEUlssE_EESt5arrayIPcLm2EEEEviT0_T1_)
        /*007c*/ 	.short	0x0380
        /*007e*/ 	.short	0x0018


	//----- nvinfo : EIATTR_SW_WAR
	.align		4
.L_5983:
        /*0080*/ 	.byte	0x04, 0x36
        /*0082*/ 	.short	(.L_5985 - .L_5984)
.L_5984:
        /*0084*/ 	.word	0x00000008
.L_5985:


//--------------------- .nv.info._ZN2at6native29vectorized_elementwise_kernelILi8ENS0_13AUnaryFunctorIsssZZZNS0_19minimum_kernel_cudaERNS_18TensorIteratorBaseEENKUlvE_clEvENKUlvE3_clEvEUlssE_EESt5arrayIPcLm2EEEEviT0_T1_ --------------------------
	.section	.nv.info._ZN2at6native29vectorized_elementwise_kernelILi8ENS0_13AUnaryFunctorIsssZZZNS0_19minimum_kernel_cudaERNS_18TensorIteratorBaseEENKUlvE_clEvENKUlvE3_clEvEUlssE_EESt5arrayIPcLm2EEEEviT0_T1_,"",@"SHT_CUDA_INFO"
	.sectionflags	@""
	.align	4


	//----- nvinfo : EIATTR_CUDA_API_VERSION
	.align		4
        /*0000*/ 	.byte	0x04, 0x37
        /*0002*/ 	.short	(.L_5987 - .L_5986)
.L_5986:
        /*0004*/ 	.word	0x00000082


	//----- nvinfo : EIATTR_KPARAM_INFO
	.align		4
.L_5987:
        /*0008*/ 	.byte	0x04, 0x17
        /*000a*/ 	.short	(.L_5989 - .L_5988)
.L_5988:
        /*000c*/ 	.word	0x00000000
        /*0010*/ 	.short	0x0002
        /*0012*/ 	.short	0x0008
        /*0014*/ 	.byte	0x00, 0xf0, 0x41, 0x00


	//----- nvinfo : EIATTR_KPARAM_INFO
	.align		4
.L_5989:
        /*0018*/ 	.byte	0x04, 0x17
        /*001a*/ 	.short	(.L_5991 - .L_5990)
.L_5990:
        /*001c*/ 	.word	0x00000000
        /*0020*/ 	.short	0x0001
        /*0022*/ 	.short	0x0004
        /*0024*/ 	.byte	0x00, 0xf0, 0x11, 0x00


	//----- nvinfo : EIATTR_KPARAM_INFO
	.align		4
.L_5991:
        /*0028*/ 	.byte	0x04, 0x17
        /*002a*/ 	.short	(.L_5993 - .L_5992)
.L_5992:
        /*002c*/ 	.word	0x00000000
        /*0030*/ 	.short	0x0000
        /*0032*/ 	.short	0x0000
        /*0034*/ 	.byte	0x00, 0xf0, 0x11, 0x00


	//----- nvinfo : EIATTR_SPARSE_MMA_MASK
	.align		4
.L_5993:
        /*0038*/ 	.byte	0x03, 0x50
        /*003a*/ 	.short	0x0000


	//----- nvinfo : EIATTR_MAXREG_COUNT
	.align		4
        /*003c*/ 	.byte	0x03, 0x1b
        /*003e*/ 	.short	0x00ff


	//----- nvinfo : EIATTR_MERCURY_ISA_VERSION
	.align		4
        /*0040*/ 	.byte	0x03, 0x5f
        /*0042*/ 	.short	0x0101


	//----- nvinfo : EIATTR_VRC_CTA_INIT_COUNT
	.align		4
        /*0044*/ 	.byte	0x02, 0x4a
	.zero		1
	.zero		1


	//----- nvinfo : EIATTR_EXIT_INSTR_OFFSETS
	.align		4
        /*0048*/ 	.byte	0x04, 0x1c
        /*004a*/ 	.short	(.L_5995 - .L_5994)


	//   ....[0]....
.L_5994:
        /*004c*/ 	.word	0x00000010


	//----- nvinfo : EIATTR_MAX_THREADS
	.align		4
.L_5995:
        /*0050*/ 	.byte	0x04, 0x05
        /*0052*/ 	.short	(.L_5997 - .L_5996)
.L_5996:
        /*0054*/ 	.word	0x00000080
        /*0058*/ 	.word	0x00000001
        /*005c*/ 	.word	0x00000001


	//----- nvinfo : EIATTR_CBANK_PARAM_SIZE
	.align		4
.L_5997:
        /*0060*/ 	.byte	0x03, 0x19
        /*0062*/ 	.short	0x0018


	//----- nvinfo : EIATTR_PARAM_CBANK
	.align		4
        /*0064*/ 	.byte	0x04, 0x0a
        /*0066*/ 	.short	(.L_5999 - .L_5998)
	.align		4
.L_5998:
        /*0068*/ 	.word	index@(.nv.constant0._ZN2at6native29vectorized_elementwise_kernelILi8ENS0_13AUnaryFunctorIsssZZZNS0_19minimum_kernel_cudaERNS_18TensorIteratorBaseEENKUlvE_clEvENKUlvE3_clEvEUlssE_EESt5arrayIPcLm2EEEEviT0_T1_)
        /*006c*/ 	.short	0x0380
        /*006e*/ 	.short	0x0018


	//----- nvinfo : EIATTR_SW_WAR
	.align		4
.L_5999:
        /*0070*/ 	.byte	0x04, 0x36
        /*0072*/ 	.short	(.L_6001 - .L_6000)
.L_6000:
        /*0074*/ 	.word	0x00000008
.L_6001:


//--------------------- .nv.info._ZN2at6native18elementwise_kernelILi128ELi4EZNS0_15gpu_kernel_implINS0_13BinaryFunctorIsssZZZNS0_19minimum_kernel_cudaERNS_18TensorIteratorBaseEENKUlvE_clEvENKUlvE3_clEvEUlssE_EEEEvS5_RKT_EUliE_EEviT1_ --------------------------
	.section	.nv.info._ZN2at6native18elementwise_kernelILi128ELi4EZNS0_15gpu_kernel_implINS0_13BinaryFunctorIsssZZZNS0_19minimum_kernel_cudaERNS_18TensorIteratorBaseEENKUlvE_clEvENKUlvE3_clEvEUlssE_EEEEvS5_RKT_EUliE_EEviT1_,"",@"SHT_CUDA_INFO"
	.sectionflags	@""
	.align	4


	//----- nvinfo : EIATTR_CUDA_API_VERSION
	.align		4
        /*0000*/ 	.byte	0x04, 0x37
        /*0002*/ 	.short	(.L_6003 - .L_6002)
.L_6002:
        /*0004*/ 	.word	0x00000082


	//----- nvinfo : EIATTR_KPARAM_INFO
	.align		4
.L_6003:
        /*0008*/ 	.byte	0x04, 0x17
        /*000a*/ 	.short	(.L_6005 - .L_6004)
.L_6004:
        /*000c*/ 	.word	0x00000000
        /*0010*/ 	.short	0x0001
        /*0012*/ 	.short	0x0008
        /*0014*/ 	.byte	0x00, 0xf0, 0x21, 0x0a


	//----- nvinfo : EIATTR_KPARAM_INFO
	.align		4
.L_6005:
        /*0018*/ 	.byte	0x04, 0x17
        /*001a*/ 	.short	(.L_6007 - .L_6006)
.L_6006:
        /*001c*/ 	.word	0x00000000
        /*0020*/ 	.short	0x0000
        /*0022*/ 	.short	0x0000
        /*0024*/ 	.byte	0x00, 0xf0, 0x11, 0x00


	//----- nvinfo : EIATTR_SPARSE_MMA_MASK
	.align		4
.L_6007:
        /*0028*/ 	.byte	0x03, 0x50
        /*002a*/ 	.short	0x0000


	//----- nvinfo : EIATTR_MAXREG_COUNT
	.align		4
        /*002c*/ 	.byte	0x03, 0x1b
        /*002e*/ 	.short	0x0080


	//----- nvinfo : EIATTR_EXTERNS
	.align		4
        /*0030*/ 	.byte	0x04, 0x0f
        /*0032*/ 	.short	(.L_6009 - .L_6008)


	//   ....[0]....
	.align		4
.L_6008:
        /*0034*/ 	.word	index@(__assertfail)


	//----- nvinfo : EIATTR_MERCURY_ISA_VERSION
	.align		4
.L_6009:
        /*0038*/ 	.byte	0x03, 0x5f
        /*003a*/ 	.short	0x0101


	//----- nvinfo : EIATTR_VRC_CTA_INIT_COUNT
	.align		4
        /*003c*/ 	.byte	0x02, 0x4a
	.zero		1
	.zero		1


	//----- nvinfo : EIATTR_SYSCALL_OFFSETS
	.align		4
        /*0040*/ 	.byte	0x04, 0x46
        /*0042*/ 	.short	(.L_6011 - .L_6010)


	//   ....[0]....
.L_6010:
        /*0044*/ 	.word	0x00002460


	//   ....[1]....
        /*0048*/ 	.word	0x000032c0


	//   ....[2]....
        /*004c*/ 	.word	0x000040e0


	//   ....[3]....
        /*0050*/ 	.word	0x000066d0


	//   ....[4]....
        /*0054*/ 	.word	0x00007530


	//   ....[5]....
        /*0058*/ 	.word	0x00008160


	//   ....[6]....
        /*005c*/ 	.word	0x0000a870


	//   ....[7]....
        /*0060*/ 	.word	0x0000b6d0


	//   ....[8]....
        /*0064*/ 	.word	0x0000c300


	//   ....[9]....
        /*0068*/ 	.word	0x0000ea30


	//   ....[10]....
        /*006c*/ 	.word	0x0000f890


	//   ....[11]....
        /*0070*/ 	.word	0x00010490


	//----- nvinfo : EIATTR_EXIT_INSTR_OFFSETS
	.align		4
.L_6011:
        /*0074*/ 	.byte	0x04, 0x1c
        /*0076*/ 	.short	(.L_6013 - .L_6012)


	//   ....[0]....
.L_6012:
        /*0078*/ 	.word	0x0000c5e0


	//   ....[1]....
        /*007c*/ 	.word	0x0000f9d0


	//   ....[2]....
        /*0080*/ 	.word	0x0000f9f0


	//   ....[3]....
        /*0084*/ 	.word	0x0000fa90


	//   ....[4]....
        /*0088*/ 	.word	0x0000fac0


	//   ....[5]....
        /*008c*/ 	.word	0x0000fae0


	//   ....[6]....
        /*0090*/ 	.word	0x0000fb70


	//   ....[7]....
        /*0094*/ 	.word	0x0000fbb0


	//   ....[8]....
        /*0098*/ 	.word	0x0000fc50


	//   ....[9]....
        /*009c*/ 	.word	0x0000fca0


	//   ....[10]....
        /*00a0*/ 	.word	0x0000fcd0


	//   ....[11]....
        /*00a4*/ 	.word	0x0000fd90


	//   ....[12]....
        /*00a8*/ 	.word	0x0000ff00


	//   ....[13]....
        /*00ac*/ 	.word	0x00010070


	//   ....[14]....
        /*00b0*/ 	.word	0x000101d0


	//   ....[15]....
        /*00b4*/ 	.word	0x00010210


	//   ....[16]....
        /*00b8*/ 	.word	0x00010240


	//   ....[17]....
        /*00bc*/ 	.word	0x000102f0


	//   ....[18]....
        /*00c0*/ 	.word	0x00010330


	//   ....[19]....
        /*00c4*/ 	.word	0x000104a0


	//   ....[20]....
        /*00c8*/ 	.word	0x000105b0


	//   ....[21]....
        /*00cc*/ 	.word	0x000106f0


	//   ....[22]....
        /*00d0*/ 	.word	0x00010730


	//----- nvinfo : EIATTR_MAX_THREADS
	.align		4
.L_6013:
        /*00d4*/ 	.byte	0x04, 0x05
        /*00d6*/ 	.short	(.L_6015 - .L_6014)
.L_6014:
        /*00d8*/ 	.word	0x00000080
        /*00dc*/ 	.word	0x00000001
        /*00e0*/ 	.word	0x00000001


	//----- nvinfo : EIATTR_CRS_STACK_SIZE
	.align		4
.L_6015:
        /*00e4*/ 	.byte	0x04, 0x1e
        /*00e6*/ 	.short	(.L_6017 - .L_6016)
.L_6016:
        /*00e8*/ 	.word	0x00000000


	//----- nvinfo : EIATTR_CBANK_PARAM_SIZE
	.align		4
.L_6017:
        /*00ec*/ 	.byte	0x03, 0x19
        /*00ee*/ 	.short	0x0290


	//----- nvinfo : EIATTR_PARAM_CBANK
	.align		4
        /*00f0*/ 	.byte	0x04, 0x0a
        /*00f2*/ 	.short	(.L_6019 - .L_6018)
	.align		4
.L_6018:
        /*00f4*/ 	.word	index@(.nv.constant0._ZN2at6native18elementwise_kernelILi128ELi4EZNS0_15gpu_kernel_implINS0_13BinaryFunctorIsssZZZNS0_19minimum_kernel_cudaERNS_18TensorIteratorBaseEENKUlvE_clEvENKUlvE3_clEvEUlssE_EEEEvS5_RKT_EUliE_EEviT1_)
        /*00f8*/ 	.short	0x0380
        /*00fa*/ 	.short	0x0290


	//----- nvinfo : EIATTR_SW_WAR
	.align		4
.L_6019:
        /*00fc*/ 	.byte	0x04, 0x36
        /*00fe*/ 	.short	(.L_6021 - .L_6020)
.L_6020:
        /*0100*/ 	.word	0x00000008
.L_6021:


//--------------------- .nv.info._ZN2at6native27unrolled_elementwise_kernelINS0_13BinaryFunctorIsssZZZNS0_19minimum_kernel_cudaERNS_18TensorIteratorBaseEENKUlvE_clEvENKUlvE3_clEvEUlssE_EESt5arrayIPcLm3EELi4E23TrivialOffsetCalculatorILi2EjESC_ILi1EjENS0_6memory12LoadWithCastILi2EEENSF_13StoreWithCastILi1EEEEEviT_T0_T2_T3_T4_T5_ --------------------------
	.section	.nv.info._ZN2at6native27unrolled_elementwise_kernelINS0_13BinaryFunctorIsssZZZNS0_19minimum_kernel_cudaERNS_18TensorIteratorBaseEENKUlvE_clEvENKUlvE3_clEvEUlssE_EESt5arrayIPcLm3EELi4E23TrivialOffsetCalculatorILi2EjESC_ILi1EjENS0_6memory12LoadWithCastILi2EEENSF_13StoreWithCastILi1EEEEEviT_T0_T2_T3_T4_T5_,"",@"SHT_CUDA_INFO"
	.sectionflags	@""
	.align	4


	//----- nvinfo : EIATTR_CUDA_API_VERSION
	.align		4
        /*0000*/ 	.byte	0x04, 0x37
        /*0002*/ 	.short	(.L_6023 - .L_6022)
.L_6022:
        /*0004*/ 	.word	0x00000082


	//----- nvinfo : EIATTR_KPARAM_INFO
	.align		4
.L_6023:
        /*0008*/ 	.byte	0x04, 0x17
        /*000a*/ 	.short	(.L_6025 - .L_6024)
.L_6024:
        /*000c*/ 	.word	0x00000000
        /*0010*/ 	.short	0x0006
        /*0012*/ 	.short	0x0030
        /*0014*/ 	.byte	0x00, 0xf0, 0x21, 0x00


	//----- nvinfo : EIATTR_KPARAM_INFO
	.align		4
.L_6025:
        /*0018*/ 	.byte	0x04, 0x17
        /*001a*/ 	.short	(.L_6027 - .L_6026)
.L_6026:
        /*001c*/ 	.word	0x00000000
        /*0020*/ 	.short	0x0005
        /*0022*/ 	.short	0x0024
        /*0024*/ 	.byte	0x00, 0xf0, 0x31, 0x00


	//----- nvinfo : EIATTR_KPARAM_INFO
	.align		4
.L_6027:
        /*0028*/ 	.byte	0x04, 0x17
        /*002a*/ 	.short	(.L_6029 - .L_6028)
.L_6028:
        /*002c*/ 	.word	0x00000000
        /*0030*/ 	.short	0x0004
        /*0032*/ 	.short	0x0021
        /*0034*/ 	.byte	0x00, 0xf0, 0x05, 0x00


	//----- nvinfo : EIATTR_KPARAM_INFO
	.align		4
.L_6029:
        /*0038*/ 	.byte	0x04, 0x17
        /*003a*/ 	.short	(.L_6031 - .L_6030)
.L_6030:
        /*003c*/ 	.word	0x00000000
        /*0040*/ 	.short	0x0003
        /*0042*/ 	.short	0x0020
        /*0044*/ 	.byte	0x00, 0xf0, 0x05, 0x00


	//----- nvinfo : EIATTR_KPARAM_INFO
	.align		4
.L_6031:
        /*0048*/ 	.byte	0x04, 0x17
        /*004a*/ 	.short	(.L_6033 - .L_6032)
.L_6032:
        /*004c*/ 	.word	0x00000000
        /*0050*/ 	.short	0x0002
        /*0052*/ 	.short	0x0008
        /*0054*/ 	.byte	0x00, 0xf0, 0x61, 0x00


	//----- nvinfo : EIATTR_KPARAM_INFO
	.align		4
.L_6033:
        /*0058*/ 	.byte	0x04, 0x17
        /*005a*/ 	.short	(.L_6035 - .L_6034)
.L_6034:
        /*005c*/ 	.word	0x00000000
        /*0060*/ 	.short	0x0001
        /*0062*/ 	.short	0x0004
        /*0064*/ 	.byte	0x00, 0xf0, 0x05, 0x00


	//----- nvinfo : EIATTR_KPARAM_INFO
	.align		4
.L_6035:
        /*0068*/ 	.byte	0x04, 0x17
        /*006a*/ 	.short	(.L_6037 - .L_6036)
.L_6036:
        /*006c*/ 	.word	0x00000000
        /*0070*/ 	.short	0x0000
        /*0072*/ 	.short	0x0000
        /*0074*/ 	.byte	0x00, 0xf0, 0x11, 0x00


	//----- nvinfo : EIATTR_SPARSE_MMA_MASK
	.align		4
.L_6037:
        /*0078*/ 	.byte	0x03, 0x50
        /*007a*/ 	.short	0x0000


	//----- nvinfo : EIATTR_MAXREG_COUNT
	.align		4
        /*007c*/ 	.byte	0x03, 0x1b
        /*007e*/ 	.short	0x00ff


	//----- nvinfo : EIATTR_EXTERNS
	.align		4
        /*0080*/ 	.byte	0x04, 0x0f
        /*0082*/ 	.short	(.L_6039 - .L_6038)


	//   ....[0]....
	.align		4
.L_6038:
        /*0084*/ 	.word	index@(__assertfail)


	//----- nvinfo : EIATTR_MERCURY_ISA_VERSION
	.align		4
.L_6039:
        /*0088*/ 	.byte	0x03, 0x5f
        /*008a*/ 	.short	0x0101


	//----- nvinfo : EIATTR_VRC_CTA_INIT_COUNT
	.align		4
        /*008c*/ 	.byte	0x02, 0x4a
	.zero		1
	.zero		1


	//----- nvinfo : EIATTR_SYSCALL_OFFSETS
	.align		4
        /*0090*/ 	.byte	0x04, 0x46
        /*0092*/ 	.short	(.L_6041 - .L_6040)


	//   ....[0]....
.L_6040:
        /*0094*/ 	.word	0x00000e50


	//   ....[1]....
        /*0098*/ 	.word	0x00001cd0


	//   ....[2]....
        /*009c*/ 	.word	0x00002c90


	//   ....[3]....
        /*00a0*/ 	.word	0x00003b10


	//   ....[4]....
        /*00a4*/ 	.word	0x00004a10


	//   ....[5]....
        /*00a8*/ 	.word	0x00005890


	//   ....[6]....
        /*00ac*/ 	.word	0x00006790


	//   ....[7]....
        /*00b0*/ 	.word	0x00007620


	//   ....[8]....
        /*00b4*/ 	.word	0x00008490


	//   ....[9]....
        /*00b8*/ 	.word	0x00009250


	//   ....[10]....
        /*00bc*/ 	.word	0x0000a130


	//   ....[11]....
        /*00c0*/ 	.word	0x0000aff0


	//----- nvinfo : EIATTR_EXIT_INSTR_OFFSETS
	.align		4
.L_6041:
        /*00c4*/ 	.byte	0x04, 0x1c
        /*00c6*/ 	.short	(.L_6043 - .L_6042)


	//   ....[0]....
.L_6042:
        /*00c8*/ 	.word	0x0000a400


	//   ....[1]....
        /*00cc*/ 	.word	0x0000a530


	//   ....[2]....
        /*00d0*/ 	.word	0x0000a550


	//   ....[3]....
        /*00d4*/ 	.word	0x0000a5f0


	//   ....[4]....
        /*00d8*/ 	.word	0x0000a620


	//   ....[5]....
        /*00dc*/ 	.word	0x0000a640


	//   ....[6]....
        /*00e0*/ 	.word	0x0000a6d0


	//   ....[7]....
        /*00e4*/ 	.word	0x0000a710


	//   ....[8]....
        /*00e8*/ 	.word	0x0000a7b0


	//   ....[9]....
        /*00ec*/ 	.word	0x0000a800


	//   ....[10]....
        /*00f0*/ 	.word	0x0000a830


	//   ....[11]....
        /*00f4*/ 	.word	0x0000a8f0


	//   ....[12]....
        /*00f8*/ 	.word	0x0000aa60


	//   ....[13]....
        /*00fc*/ 	.word	0x0000abd0


	//   ....[14]....
        /*0100*/ 	.word	0x0000ad30


	//   ....[15]....
        /*0104*/ 	.word	0x0000ad70


	//   ....[16]....
        /*0108*/ 	.word	0x0000ada0


	//   ....[17]....
        /*010c*/ 	.word	0x0000ae50


	//   ....[18]....
        /*0110*/ 	.word	0x0000ae90


	//   ....[19]....
        /*0114*/ 	.word	0x0000b000


	//   ....[20]....
        /*0118*/ 	.word	0x0000b110


	//   ....[21]....
        /*011c*/ 	.word	0x0000b250


	//   ....[22]....
        /*0120*/ 	.word	0x0000b290


	//----- nvinfo : EIATTR_MAX_THREADS
	.align		4
.L_6043:
        /*0124*/ 	.byte	0x04, 0x05
        /*0126*/ 	.short	(.L_6045 - .L_6044)
.L_6044:
        /*0128*/ 	.word	0x00000080
        /*012c*/ 	.word	0x00000001
        /*0130*/ 	.word	0x00000001


	//----- nvinfo : EIATTR_CRS_STACK_SIZE
	.align		4
.L_6045:
        /*0134*/ 	.byte	0x04, 0x1e
        /*0136*/ 	.short	(.L_6047 - .L_6046)
.L_6046:
        /*0138*/ 	.word	0x00000000


	//----- nvinfo : EIATTR_CBANK_PARAM_SIZE
	.align		4
.L_6047:
        /*013c*/ 	.byte	0x03, 0x19
        /*013e*/ 	.short	0x0038


	//----- nvinfo : EIATTR_PARAM_CBANK
	.align		4
        /*0140*/ 	.byte	0x04, 0x0a
        /*0142*/ 	.short	(.L_6049 - .L_6048)
	.align		4
.L_6048:
        /*0144*/ 	.word	index@(.nv.constant0._ZN2at6native27unrolled_elementwise_kernelINS0_13BinaryFunctorIsssZZZNS0_19minimum_kernel_cudaERNS_18TensorIteratorBaseEENKUlvE_clEvENKUlvE3_clEvEUlssE_EESt5arrayIPcLm3EELi4E23TrivialOffsetCalculatorILi2EjESC_ILi1EjENS0_6memory12LoadWithCastILi2EEENSF_13StoreWithCastILi1EEEEEviT_T0_T2_T3_T4_T5_)
        /*0148*/ 	.short	0x0380
        /*014a*/ 	.short	0x0038


	//----- nvinfo : EIATTR_SW_WAR
	.align		4
.L_6049:
        /*014c*/ 	.byte	0x04, 0x36
        /*014e*/ 	.short	(.L_6051 - .L_6050)
.L_6050:
        /*0150*/ 	.word	0x00000008
.L_6051:


//--------------------- .nv.info._ZN2at6native18elementwise_kernelILi128ELi4EZNS0_22gpu_kernel_impl_nocastINS0_13BinaryFunctorIsssZZZNS0_19minimum_kernel_cudaERNS_18TensorIteratorBaseEENKUlvE_clEvENKUlvE3_clEvEUlssE_EEEEvS5_RKT_EUliE_EEviT1_ --------------------------
	.section	.nv.info._ZN2at6native18elementwise_kernelILi128ELi4EZNS0_22gpu_kernel_impl_nocastINS0_13BinaryFunctorIsssZZZNS0_19minimum_kernel_cudaERNS_18TensorIteratorBaseEENKUlvE_clEvENKUlvE3_clEvEUlssE_EEEEvS5_RKT_EUliE_EEviT1_,"",@"SHT_CUDA_INFO"
	.sectionflags	@""
	.align	4


	//----- nvinfo : EIATTR_CUDA_API_VERSION
	.align		4
        /*0000*/ 	.byte	0x04, 0x37
        /*0002*/ 	.short	(.L_6053 - .L_6052)
.L_6052:
        /*0004*/ 	.word	0x00000082


	//----- nvinfo : EIATTR_KPARAM_INFO
	.align		4
.L_6053:
        /*0008*/ 	.byte	0x04, 0x17
        /*000a*/ 	.short	(.L_6055 - .L_6054)
.L_6054:
        /*000c*/ 	.word	0x00000000
        /*0010*/ 	.short	0x0001
        /*0012*/ 	.short	0x0008
        /*0014*/ 	.byte	0x00, 0xf0, 0x21, 0x0a


	//----- nvinfo : EIATTR_KPARAM_INFO
	.align		4
.L_6055:
        /*0018*/ 	.byte	0x04, 0x17
        /*001a*/ 	.short	(.L_6057 - .L_6056)
.L_6056:
        /*001c*/ 	.word	0x00000000
        /*0020*/ 	.short	0x0000
        /*0022*/ 	.short	0x0000
        /*0024*/ 	.byte	0x00, 0xf0, 0x11, 0x00


	//----- nvinfo : EIATTR_SPARSE_MMA_MASK
	.align		4
.L_6057:
        /*0028*/ 	.byte	0x03, 0x50
        /*002a*/ 	.short	0x0000


	//----- nvinfo : EIATTR_MAXREG_COUNT
	.align		4
        /*002c*/ 	.byte	0x03, 0x1b
        /*002e*/ 	.short	0x0080


	//----- nvinfo : EIATTR_MERCURY_ISA_VERSION
	.align		4
        /*0030*/ 	.byte	0x03, 0x5f
        /*0032*/ 	.short	0x0101


	//----- nvinfo : EIATTR_VRC_CTA_INIT_COUNT
	.align		4
        /*0034*/ 	.byte	0x02, 0x4a
	.zero		1
	.zero		1


	//----- nvinfo : EIATTR_EXIT_INSTR_OFFSETS
	.align		4
        /*0038*/ 	.byte	0x04, 0x1c
        /*003a*/ 	.short	(.L_6059 - .L_6058)


	//   ....[0]....
.L_6058:
        /*003c*/ 	.word	0x00000300


	//   ....[1]....
        /*0040*/ 	.word	0x00000380


	//   ....[2]....
        /*0044*/ 	.word	0x00004860


	//   ....[3]....
        /*0048*/ 	.word	0x00005ef0


	//----- nvinfo : EIATTR_MAX_THREADS
	.align		4
.L_6059:
        /*004c*/ 	.byte	0x04, 0x05
        /*004e*/ 	.short	(.L_6061 - .L_6060)
.L_6060:
        /*0050*/ 	.word	0x00000080
        /*0054*/ 	.word	0x00000001
        /*0058*/ 	.word	0x00000001


	//----- nvinfo : EIATTR_CRS_STACK_SIZE
	.align		4
.L_6061:
        /*005c*/ 	.byte	0x04, 0x1e
        /*005e*/ 	.short	(.L_6063 - .L_6062)
.L_6062:
        /*0060*/ 	.word	0x00000000


	//----- nvinfo : EIATTR_CBANK_PARAM_SIZE
	.align		4
.L_6063:
        /*0064*/ 	.byte	0x03, 0x19
        /*0066*/ 	.short	0x0290


	//----- nvinfo : EIATTR_PARAM_CBANK
	.align		4
        /*0068*/ 	.byte	0x04, 0x0a
        /*006a*/ 	.short	(.L_6065 - .L_6064)
	.align		4
.L_6064:
        /*006c*/ 	.word	index@(.nv.constant0._ZN2at6native18elementwise_kernelILi128ELi4EZNS0_22gpu_kernel_impl_nocastINS0_13BinaryFunctorIsssZZZNS0_19minimum_kernel_cudaERNS_18TensorIteratorBaseEENKUlvE_clEvENKUlvE3_clEvEUlssE_EEEEvS5_RKT_EUliE_EEviT1_)
        /*0070*/ 	.short	0x0380
        /*0072*/ 	.short	0x0290


	//----- nvinfo : EIATTR_SW_WAR
	.align		4
.L_6065:
        /*0074*/ 	.byte	0x04, 0x36
        /*0076*/ 	.short	(.L_6067 - .L_6066)
.L_6066:
        /*0078*/ 	.word	0x00000008
.L_6067:


//--------------------- .nv.info._ZN2at6native27unrolled_elementwise_kernelINS0_13BinaryFunctorIsssZZZNS0_19minimum_kernel_cudaERNS_18TensorIteratorBaseEENKUlvE_clEvENKUlvE3_clEvEUlssE_EESt5arrayIPcLm3EELi4E23TrivialOffsetCalculatorILi2EjESC_ILi1EjENS0_6memory15LoadWithoutCastENSF_16StoreWithoutCastEEEviT_T0_T2_T3_T4_T5_ --------------------------
	.section	.nv.info._ZN2at6native27unrolled_elementwise_kernelINS0_13BinaryFunctorIsssZZZNS0_19minimum_kernel_cudaERNS_18TensorIteratorBaseEENKUlvE_clEvENKUlvE3_clEvEUlssE_EESt5arrayIPcLm3EELi4E23TrivialOffsetCalculatorILi2EjESC_ILi1EjENS0_6memory15LoadWithoutCastENSF_16StoreWithoutCastEEEviT_T0_T2_T3_T4_T5_,"",@"SHT_CUDA_INFO"
	.sectionflags	@""
	.align	4


	//----- nvinfo : EIATTR_CUDA_API_VERSION
	.align		4
        /*0000*/ 	.byte	0x04, 0x37
        /*0002*/ 	.short	(.L_6069 - .L_6068)
.L_6068:
        /*0004*/ 	.word	0x00000082


	//----- nvinfo : EIATTR_KPARAM_INFO
	.align		4
.L_6069:
        /*0008*/ 	.byte	0x04, 0x17
        /*000a*/ 	.short	(.L_6071 - .L_6070)
.L_6070:
        /*000c*/ 	.word	0x00000000
        /*0010*/ 	.short	0x0006
        /*0012*/ 	.short	0x0023
        /*0014*/ 	.byte	0x00, 0xf0, 0x05, 0x00


	//----- nvinfo : EIATTR_KPARAM_INFO
	.align		4
.L_6071:
        /*0018*/ 	.byte	0x04, 0x17
        /*001a*/ 	.short	(.L_6073 - .L_6072)
.L_6072:
        /*001c*/ 	.word	0x00000000
        /*0020*/ 	.short	0x0005
        /*0022*/ 	.short	0x0022
        /*0024*/ 	.byte	0x00, 0xf0, 0x05, 0x00


	//----- nvinfo : EIATTR_KPARAM_INFO
	.align		4
.L_6073:
        /*0028*/ 	.byte	0x04, 0x17
        /*002a*/ 	.short	(.L_6075 - .L_6074)
.L_6074:
        /*002c*/ 	.word	0x00000000
        /*0030*/ 	.short	0x0004
        /*0032*/ 	.short	0x0021
        /*0034*/ 	.byte	0x00, 0xf0, 0x05, 0x00


	//----- nvinfo : EIATTR_KPARAM_INFO
	.align		4
.L_6075:
        /*0038*/ 	.byte	0x04, 0x17
        /*003a*/ 	.short	(.L_6077 - .L_6076)
.L_6076:
        /*003c*/ 	.word	0x00000000
        /*0040*/ 	.short	0x0003
        /*0042*/ 	.short	0x0020
        /*0044*/ 	.byte	0x00, 0xf0, 0x05, 0x00


	//----- nvinfo : EIATTR_KPARAM_INFO
	.align		4
.L_6077:
        /*0048*/ 	.byte	0x04, 0x17
        /*004a*/ 	.short	(.L_6079 - .L_6078)
.L_6078:
        /*004c*/ 	.word	0x00000000
        /*0050*/ 	.short	0x0002
        /*0052*/ 	.short	0x0008
        /*0054*/ 	.byte	0x00, 0xf0, 0x61, 0x00


	//----- nvinfo : EIATTR_KPARAM_INFO
	.align		4
.L_6079:
        /*0058*/ 	.byte	0x04, 0x17
        /*005a*/ 	.short	(.L_6081 - .L_6080)
.L_6080:
        /*005c*/ 	.word	0x00000000
        /*0060*/ 	.short	0x0001
        /*0062*/ 	.short	0x0004
        /*0064*/ 	.byte	0x00, 0xf0, 0x05, 0x00


	//----- nvinfo : EIATTR_KPARAM_INFO
	.align		4
.L_6081:
        /*0068*/ 	.byte	0x04, 0x17
        /*006a*/ 	.short	(.L_6083 - .L_6082)
.L_6082:
        /*006c*/ 	.word	0x00000000
        /*0070*/ 	.short	0x0000
        /*0072*/ 	.short	0x0000
        /*0074*/ 	.byte	0x00, 0xf0, 0x11, 0x00


	//----- nvinfo : EIATTR_SPARSE_MMA_MASK
	.align		4
.L_6083:
        /*0078*/ 	.byte	0x03, 0x50
        /*007a*/ 	.short	0x0000


	//----- nvinfo : EIATTR_MAXREG_COUNT
	.align		4
        /*007c*/ 	.byte	0x03, 0x1b
        /*007e*/ 	.short	0x00ff


	//----- nvinfo : EIATTR_MERCURY_ISA_VERSION
	.align		4
        /*0080*/ 	.byte	0x03, 0x5f
        /*0082*/ 	.short	0x0101


	//----- nvinfo : EIATTR_VRC_CTA_INIT_COUNT
	.align		4
        /*0084*/ 	.byte	0x02, 0x4a
	.zero		1
	.zero		1


	//----- nvinfo : EIATTR_EXIT_INSTR_OFFSETS
	.align		4
        /*0088*/ 	.byte	0x04, 0x1c
        /*008a*/ 	.short	(.L_6085 - .L_6084)


	//   ....[0]....
.L_6084:
        /*008c*/ 	.word	0x00000510


	//   ....[1]....
        /*0090*/ 	.word	0x00000560


	//----- nvinfo : EIATTR_MAX_THREADS
	.align		4
.L_6085:
        /*0094*/ 	.byte	0x04, 0x05
        /*0096*/ 	.short	(.L_6087 - .L_6086)
.L_6086:
        /*0098*/ 	.word	0x00000080
        /*009c*/ 	.word	0x00000001
        /*00a0*/ 	.word	0x00000001


	//----- nvinfo : EIATTR_CRS_STACK_SIZE
	.align		4
.L_6087:
        /*00a4*/ 	.byte	0x04, 0x1e
        /*00a6*/ 	.short	(.L_6089 - .L_6088)
.L_6088:
        /*00a8*/ 	.word	0x00000000


	//----- nvinfo : EIATTR_CBANK_PARAM_SIZE
	.align		4
.L_6089:
        /*00ac*/ 	.byte	0x03, 0x19
        /*00ae*/ 	.short	0x0024


	//----- nvinfo : EIATTR_PARAM_CBANK
	.align		4
        /*00b0*/ 	.byte	0x04, 0x0a
        /*00b2*/ 	.short	(.L_6091 - .L_6090)
	.align		4
.L_6090:
        /*00b4*/ 	.word	index@(.nv.constant0._ZN2at6native27unrolled_elementwise_kernelINS0_13BinaryFunctorIsssZZZNS0_19minimum_kernel_cudaERNS_18TensorIteratorBaseEENKUlvE_clEvENKUlvE3_clEvEUlssE_EESt5arrayIPcLm3EELi4E23TrivialOffsetCalculatorILi2EjESC_ILi1EjENS0_6memory15LoadWithoutCastENSF_16StoreWithoutCastEEEviT_T0_T2_T3_T4_T5_)
        /*00b8*/ 	.short	0x0380
        /*00ba*/ 	.short	0x0024


	//----- nvinfo : EIATTR_SW_WAR
	.align		4
.L_6091:
        /*00bc*/ 	.byte	0x04, 0x36
        /*00be*/ 	.short	(.L_6093 - .L_6092)
.L_6092:
        /*00c0*/ 	.word	0x00000008
.L_6093:


//--------------------- .nv.info._ZN2at6native29vectorized_elementwise_kernelILi2ENS0_13BinaryFunctorIsssZZZNS0_19minimum_kernel_cudaERNS_18TensorIteratorBaseEENKUlvE_clEvENKUlvE3_clEvEUlssE_EESt5arrayIPcLm3EEEEviT0_T1_ --------------------------
	.section	.nv.info._ZN2at6native29vectorized_elementwise_kernelILi2ENS0_13BinaryFunctorIsssZZZNS0_19minimum_kernel_cudaERNS_18TensorIteratorBaseEENKUlvE_clEvENKUlvE3_clEvEUlssE_EESt5arrayIPcLm3EEEEviT0_T1_,"",@"SHT_CUDA_INFO"
	.sectionflags	@""
	.align	4


	//----- nvinfo : EIATTR_CUDA_API_VERSION
	.align		4
        /*0000*/ 	.byte	0x04, 0x37
        /*0002*/ 	.short	(.L_6095 - .L_6094)
.L_6094:
        /*0004*/ 	.word	0x00000082


	//----- nvinfo : EIATTR_KPARAM_INFO
	.align		4
.L_6095:
        /*0008*/ 	.byte	0x04, 0x17
        /*000a*/ 	.short	(.L_6097 - .L_6096)
.L_6096:
        /*000c*/ 	.word	0x00000000
        /*0010*/ 	.short	0x0002
        /*0012*/ 	.short	0x0008
        /*0014*/ 	.byte	0x00, 0xf0, 0x61, 0x00


	//----- nvinfo : EIATTR_KPARAM_INFO
	.align		4
.L_6097:
        /*0018*/ 	.byte	0x04, 0x17
        /*001a*/ 	.short	(.L_6099 - .L_6098)
.L_6098:
        /*001c*/ 	.word	0x00000000
        /*0020*/ 	.short	0x0001
        /*0022*/ 	.short	0x0004
        /*0024*/ 	.byte	0x00, 0xf0, 0x05, 0x00


	//----- nvinfo : EIATTR_KPARAM_INFO
	.align		4
.L_6099:
        /*0028*/ 	.byte	0x04, 0x17
        /*002a*/ 	.short	(.L_6101 - .L_6100)
.L_6100:
        /*002c*/ 	.word	0x00000000
        /*0030*/ 	.short	0x0000
        /*0032*/ 	.short	0x0000
        /*0034*/ 	.byte	0x00, 0xf0, 0x11, 0x00


	//----- nvinfo : EIATTR_SPARSE_MMA_MASK
	.align		4
.L_6101:
        /*0038*/ 	.byte	0x03, 0x50
        /*003a*/ 	.short	0x0000


	//----- nvinfo : EIATTR_MAXREG_COUNT
	.align		4
        /*003c*/ 	.byte	0x03, 0x1b
        /*003e*/ 	.short	0x00ff


	//----- nvinfo : EIATTR_MERCURY_ISA_VERSION
	.align		4
        /*0040*/ 	.byte	0x03, 0x5f
        /*0042*/ 	.short	0x0101


	//----- nvinfo : EIATTR_VRC_CTA_INIT_COUNT
	.align		4
        /*0044*/ 	.byte	0x02, 0x4a
	.zero		1
	.zero		1


	//----- nvinfo : EIATTR_EXIT_INSTR_OFFSETS
	.align		4
        /*0048*/ 	.byte	0x04, 0x1c
        /*004a*/ 	.short	(.L_6103 - .L_6102)


	//   ....[0]....
.L_6102:
        /*004c*/ 	.word	0x00000a00


	//   ....[1]....
        /*0050*/ 	.word	0x00000a50


	//   ....[2]....
        /*0054*/ 	.word	0x00000d00


	//----- nvinfo : EIATTR_MAX_THREADS
	.align		4
.L_6103:
        /*0058*/ 	.byte	0x04, 0x05
        /*005a*/ 	.short	(.L_6105 - .L_6104)
.L_6104:
        /*005c*/ 	.word	0x00000080
        /*0060*/ 	.word	0x00000001
        /*0064*/ 	.word	0x00000001


	//----- nvinfo : EIATTR_CRS_STACK_SIZE
	.align		4
.L_6105:
        /*0068*/ 	.byte	0x04, 0x1e
        /*006a*/ 	.short	(.L_6107 - .L_6106)
.L_6106:
        /*006c*/ 	.word	0x00000000


	//----- nvinfo : EIATTR_CBANK_PARAM_SIZE
	.align		4
.L_6107:
        /*0070*/ 	.byte	0x03, 0x19
        /*0072*/ 	.short	0x0020


	//----- nvinfo : EIATTR_PARAM_CBANK
	.align		4
        /*0074*/ 	.byte	0x04, 0x0a
        /*0076*/ 	.short	(.L_6109 - .L_6108)
	.align		4
.L_6108:
        /*0078*/ 	.word	index@(.nv.constant0._ZN2at6native29vectorized_elementwise_kernelILi2ENS0_13BinaryFunctorIsssZZZNS0_19minimum_kernel_cudaERNS_18TensorIteratorBaseEENKUlvE_clEvENKUlvE3_clEvEUlssE_EESt5arrayIPcLm3EEEEviT0_T1_)
        /*007c*/ 	.short	0x0380
        /*007e*/ 	.short	0x0020


	//----- nvinfo : EIATTR_SW_WAR
	.align		4
.L_6109:
        /*0080*/ 	.byte	0x04, 0x36
        /*0082*/ 	.short	(.L_6111 - .L_6110)
.L_6110:
        /*0084*/ 	.word	0x00000008
.L_6111:


//--------------------- .nv.info._ZN2at6native29vectorized_elementwise_kernelILi4ENS0_13BinaryFunctorIsssZZZNS0_19minimum_kernel_cudaERNS_18TensorIteratorBaseEENKUlvE_clEvENKUlvE3_clEvEUlssE_EESt5arrayIPcLm3EEEEviT0_T1_ --------------------------
	.section	.nv.info._ZN2at6native29vectorized_elementwise_kernelILi4ENS0_13BinaryFunctorIsssZZZNS0_19minimum_kernel_cudaERNS_18TensorIteratorBaseEENKUlvE_clEvENKUlvE3_clEvEUlssE_EESt5arrayIPcLm3EEEEviT0_T1_,"",@"SHT_CUDA_INFO"
	.sectionflags	@""
	.align	4


	//----- nvinfo : EIATTR_CUDA_API_VERSION
	.align		4
        /*0000*/ 	.byte	0x04, 0x37
        /*0002*/ 	.short	(.L_6113 - .L_6112)
.L_6112:
        /*0004*/ 	.word	0x00000082


	//----- nvinfo : EIATTR_KPARAM_INFO
	.align		4
.L_6113:
        /*0008*/ 	.byte	0x04, 0x17
        /*000a*/ 	.short	(.L_6115 - .L_6114)
.L_6114:
        /*000c*/ 	.word	0x00000000
        /*0010*/ 	.short	0x0002
        /*0012*/ 	.short	0x0008
        /*0014*/ 	.byte	0x00, 0xf0, 0x61, 0x00


	//----- nvinfo : EIATTR_KPARAM_INFO
	.align		4
.L_6115:
        /*0018*/ 	.byte	0x04, 0x17
        /*001a*/ 	.short	(.L_6117 - .L_6116)
.L_6116:
        /*001c*/ 	.word	0x00000000
        /*0020*/ 	.short	0x0001
        /*0022*/ 	.short	0x0004
        /*0024*/ 	.byte	0x00, 0xf0, 0x05, 0x00


	//----- nvinfo : EIATTR_KPARAM_INFO
	.align		4
.L_6117:
        /*0028*/ 	.byte	0x04, 0x17
        /*002a*/ 	.short	(.L_6119 - .L_6118)
.L_6118:
        /*002c*/ 	.word	0x00000000
        /*0030*/ 	.short	0x0000
        /*0032*/ 	.short	0x0000
        /*0034*/ 	.byte	0x00, 0xf0, 0x11, 0x00


	//----- nvinfo : EIATTR_SPARSE_MMA_MASK
	.align		4
.L_6119:
        /*0038*/ 	.byte	0x03, 0x50
        /*003a*/ 	.short	0x0000


	//----- nvinfo : EIATTR_MAXREG_COUNT
	.align		4
        /*003c*/ 	.byte	0x03, 0x1b
        /*003e*/ 	.short	0x00ff


	//----- nvinfo : EIATTR_MERCURY_ISA_VERSION
	.align		4
        /*0040*/ 	.byte	0x03, 0x5f
        /*0042*/ 	.short	0x0101


	//----- nvinfo : EIATTR_VRC_CTA_INIT_COUNT
	.align		4
        /*0044*/ 	.byte	0x02, 0x4a
	.zero		1
	.zero		1


	//----- nvinfo : EIATTR_EXIT_INSTR_OFFSETS
	.align		4
        /*0048*/ 	.byte	0x04, 0x1c
        /*004a*/ 	.short	(.L_6121 - .L_6120)


	//   ....[0]....
.L_6120:
        /*004c*/ 	.word	0x00000a00


	//   ....[1]....
        /*0050*/ 	.word	0x00000a50


	//   ....[2]....
        /*0054*/ 	.word	0x00000ce0


	//----- nvinfo : EIATTR_MAX_THREADS
	.align		4
.L_6121:
        /*0058*/ 	.byte	0x04, 0x05
        /*005a*/ 	.short	(.L_6123 - .L_6122)
.L_6122:
        /*005c*/ 	.word	0x00000080
        /*0060*/ 	.word	0x00000001
        /*0064*/ 	.word	0x00000001


	//----- nvinfo : EIATTR_CRS_STACK_SIZE
	.align		4
.L_6123:
        /*0068*/ 	.byte	0x04, 0x1e
        /*006a*/ 	.short	(.L_6125 - .L_6124)
.L_6124:
        /*006c*/ 	.word	0x00000000


	//----- nvinfo : EIATTR_CBANK_PARAM_SIZE
	.align		4
.L_6125:
        /*0070*/ 	.byte	0x03, 0x19
        /*0072*/ 	.short	0x0020


	//----- nvinfo : EIATTR_PARAM_CBANK
	.align		4
        /*0074*/ 	.byte	0x04, 0x0a
        /*0076*/ 	.short	(.L_6127 - .L_6126)
	.align		4
.L_6126:
        /*0078*/ 	.word	index@(.nv.constant0._ZN2at6native29vectorized_elementwise_kernelILi4ENS0_13BinaryFunctorIsssZZZNS0_19minimum_kernel_cudaERNS_18TensorIteratorBaseEENKUlvE_clEvENKUlvE3_clEvEUlssE_EESt5arrayIPcLm3EEEEviT0_T1_)
        /*007c*/ 	.short	0x0380
        /*007e*/ 	.short	0x0020


	//----- nvinfo : EIATTR_SW_WAR
	.align		4
.L_6127:
        /*0080*/ 	.byte	0x04, 0x36
        /*0082*/ 	.short	(.L_6129 - .L_6128)
.L_6128:
        /*0084*/ 	.word	0x00000008
.L_6129:


//--------------------- .nv.info._ZN2at6native29vectorized_elementwise_kernelILi8ENS0_13BinaryFunctorIsssZZZNS0_19minimum_kernel_cudaERNS_18TensorIteratorBaseEENKUlvE_clEvENKUlvE3_clEvEUlssE_EESt5arrayIPcLm3EEEEviT0_T1_ --------------------------
	.section	.nv.info._ZN2at6native29vectorized_elementwise_kernelILi8ENS0_13BinaryFunctorIsssZZZNS0_19minimum_kernel_cudaERNS_18TensorIteratorBaseEENKUlvE_clEvENKUlvE3_clEvEUlssE_EESt5arrayIPcLm3EEEEviT0_T1_,"",@"SHT_CUDA_INFO"
	.sectionflags	@""
	.align	4


	//----- nvinfo : EIATTR_CUDA_API_VERSION
	.align		4
        /*0000*/ 	.byte	0x04, 0x37
        /*0002*/ 	.short	(.L_6131 - .L_6130)
.L_6130:
        /*0004*/ 	.word	0x00000082


	//----- nvinfo : EIATTR_KPARAM_INFO
	.align		4
.L_6131:
        /*0008*/ 	.byte	0x04, 0x17
        /*000a*/ 	.short	(.L_6133 - .L_6132)
.L_6132:
        /*000c*/ 	.word	0x00000000
        /*0010*/ 	.short	0x0002
        /*0012*/ 	.short	0x0008
        /*0014*/ 	.byte	0x00, 0xf0, 0x61, 0x00


	//----- nvinfo : EIATTR_KPARAM_INFO
	.align		4
.L_6133:
        /*0018*/ 	.byte	0x04, 0x17
        /*001a*/ 	.short	(.L_6135 - .L_6134)
.L_6134:
        /*001c*/ 	.word	0x00000000
        /*0020*/ 	.short	0x0001
        /*0022*/ 	.short	0x0004
        /*0024*/ 	.byte	0x00, 0xf0, 0x05, 0x00


	//----- nvinfo : EIATTR_KPARAM_INFO
	.align		4
.L_6135:
        /*0028*/ 	.byte	0x04, 0x17
        /*002a*/ 	.short	(.L_6137 - .L_6136)
.L_6136:
        /*002c*/ 	.word	0x00000000
        /*0030*/ 	.short	0x0000
        /*0032*/ 	.short	0x0000
        /*0034*/ 	.byte	0x00, 0xf0, 0x11, 0x00


	//----- nvinfo : EIATTR_SPARSE_MMA_MASK
	.align		4
.L_6137:
        /*0038*/ 	.byte	0x03, 0x50
        /*003a*/ 	.short	0x0000


	//----- nvinfo : EIATTR_MAXREG_COUNT
	.align		4
        /*003c*/ 	.byte	0x03, 0x1b
        /*003e*/ 	.short	0x00ff


	//----- nvinfo : EIATTR_MERCURY_ISA_VERSION
	.align		4
        /*0040*/ 	.byte	0x03, 0x5f
        /*0042*/ 	.short	0x0101


	//----- nvinfo : EIATTR_VRC_CTA_INIT_COUNT
	.align		4
        /*0044*/ 	.byte	0x02, 0x4a
	.zero		1
	.zero		1


	//----- nvinfo : EIATTR_EXIT_INSTR_OFFSETS
	.align		4
        /*0048*/ 	.byte	0x04, 0x1c
        /*004a*/ 	.short	(.L_6139 - .L_6138)


	//   ....[0]....
.L_6138:
        /*004c*/ 	.word	0x00000010


	//----- nvinfo : EIATTR_MAX_THREADS
	.align		4
.L_6139:
        /*0050*/ 	.byte	0x04, 0x05
        /*0052*/ 	.short	(.L_6141 - .L_6140)
.L_6140:
        /*0054*/ 	.word	0x00000080
        /*0058*/ 	.word	0x00000001
        /*005c*/ 	.word	0x00000001


	//----- nvinfo : EIATTR_CBANK_PARAM_SIZE
	.align		4
.L_6141:
        /*0060*/ 	.byte	0x03, 0x19
        /*0062*/ 	.short	0x0020


	//----- nvinfo : EIATTR_PARAM_CBANK
	.align		4
        /*0064*/ 	.byte	0x04, 0x0a
        /*0066*/ 	.short	(.L_6143 - .L_6142)
	.align		4
.L_6142:
        /*0068*/ 	.word	index@(.nv.constant0._ZN2at6native29vectorized_elementwise_kernelILi8ENS0_13BinaryFunctorIsssZZZNS0_19minimum_kernel_cudaERNS_18TensorIteratorBaseEENKUlvE_clEvENKUlvE3_clEvEUlssE_EESt5arrayIPcLm3EEEEviT0_T1_)
        /*006c*/ 	.short	0x0380
        /*006e*/ 	.short	0x0020


	//----- nvinfo : EIATTR_SW_WAR
	.align		4
.L_6143:
        /*0070*/ 	.byte	0x04, 0x36
        /*0072*/ 	.short	(.L_6145 - .L_6144)
.L_6144:
        /*0074*/ 	.word	0x00000008
.L_6145:


//--------------------- .nv.info._ZN2at6native18elementwise_kernelILi128ELi4EZNS0_15gpu_kernel_implINS0_13AUnaryFunctorIlllZZZNS0_19minimum_kernel_cudaERNS_18TensorIteratorBaseEENKUlvE_clEvENKUlvE2_clEvEUlllE_EEEEvS5_RKT_EUliE_EEviT1_ --------------------------
	.section	.nv.info._ZN2at6native18elementwise_kernelILi128ELi4EZNS0_15gpu_kernel_implINS0_13AUnaryFunctorIlllZZZNS0_19minimum_kernel_cudaERNS_18TensorIteratorBaseEENKUlvE_clEvENKUlvE2_clEvEUlllE_EEEEvS5_RKT_EUliE_EEviT1_,"",@"SHT_CUDA_INFO"
	.sectionflags	@""
	.align	4


	//----- nvinfo : EIATTR_CUDA_API_VERSION
	.align		4
        /*0000*/ 	.byte	0x04, 0x37
        /*0002*/ 	.short	(.L_6147 - .L_6146)
.L_6146:
        /*0004*/ 	.word	0x00000082


	//----- nvinfo : EIATTR_KPARAM_INFO
	.align		4
.L_6147:
        /*0008*/ 	.byte	0x04, 0x17
        /*000a*/ 	.short	(.L_6149 - .L_6148)
.L_6148:
        /*000c*/ 	.word	0x00000000
        /*0010*/ 	.short	0x0001
        /*0012*/ 	.short	0x0008
        /*0014*/ 	.byte	0x00, 0xf0, 0xa1, 0x08


	//----- nvinfo : EIATTR_KPARAM_INFO
	.align		4
.L_6149:
        /*0018*/ 	.byte	0x04, 0x17
        /*001a*/ 	.short	(.L_6151 - .L_6150)
.L_6150:
        /*001c*/ 	.word	0x00000000
        /*0020*/ 	.short	0x0000
        /*0022*/ 	.short	0x0000
        /*0024*/ 	.byte	0x00, 0xf0, 0x11, 0x00


	//----- nvinfo : EIATTR_SPARSE_MMA_MASK
	.align		4
.L_6151:
        /*0028*/ 	.byte	0x03, 0x50
        /*002a*/ 	.short	0x0000


	//----- nvinfo : EIATTR_MAXREG_COUNT
	.align		4
        /*002c*/ 	.byte	0x03, 0x1b
        /*002e*/ 	.short	0x0080


	//----- nvinfo : EIATTR_EXTERNS
	.align		4
        /*0030*/ 	.byte	0x04, 0x0f
        /*0032*/ 	.short	(.L_6153 - .L_6152)


	//   ....[0]....
	.align		4
.L_6152:
        /*0034*/ 	.word	index@(__assertfail)


	//----- nvinfo : EIATTR_MERCURY_ISA_VERSION
	.align		4
.L_6153:
        /*0038*/ 	.byte	0x03, 0x5f
        /*003a*/ 	.short	0x0101


	//----- nvinfo : EIATTR_VRC_CTA_INIT_COUNT
	.align		4
        /*003c*/ 	.byte	0x02, 0x4a
	.zero		1
	.zero		1


	//----- nvinfo : EIATTR_SYSCALL_OFFSETS
	.align		4
        /*0040*/ 	.byte	0x04, 0x46
        /*0042*/ 	.short	(.L_6155 - .L_6154)


	//   ....[0]....
.L_6154:
        /*0044*/ 	.word	0x00002110


	//   ....[1]....
        /*0048*/ 	.word	0x00002f40


	//   ....[2]....
        /*004c*/ 	.word	0x000051c0


	//   ....[3]....
        /*0050*/ 	.word	0x00005df0


	//   ....[4]....
        /*0054*/ 	.word	0x000081b0


	//   ....[5]....
        /*0058*/ 	.word	0x00008de0


	//   ....[6]....
        /*005c*/ 	.word	0x0000b1b0


	//   ....[7]....
        /*0060*/ 	.word	0x0000bdb0


	//----- nvinfo : EIATTR_EXIT_INSTR_OFFSETS
	.align		4
.L_6155:
        /*0064*/ 	.byte	0x04, 0x1c
        /*0066*/ 	.short	(.L_6157 - .L_6156)


	//   ....[0]....
.L_6156:
        /*0068*/ 	.word	0x000090c0


	//   ....[1]....
        /*006c*/ 	.word	0x0000b340


	//   ....[2]....
        /*0070*/ 	.word	0x0000b360


	//   ....[3]....
        /*0074*/ 	.word	0x0000b3e0


	//   ....[4]....
        /*0078*/ 	.word	0x0000b400


	//   ....[5]....
        /*007c*/ 	.word	0x0000b420


	//   ....[6]....
        /*0080*/ 	.word	0x0000b4b0


	//   ....[7]....
        /*0084*/ 	.word	0x0000b4f0


	//   ....[8]....
        /*0088*/ 	.word	0x0000b590


	//   ....[9]....
        /*008c*/ 	.word	0x0000b5e0


	//   ....[10]....
        /*0090*/ 	.word	0x0000b610


	//   ....[11]....
        /*0094*/ 	.word	0x0000b6d0


	//   ....[12]....
        /*0098*/ 	.word	0x0000b840


	//   ....[13]....
        /*009c*/ 	.word	0x0000b9b0


	//   ....[14]....
        /*00a0*/ 	.word	0x0000bb20


	//   ....[15]....
        /*00a4*/ 	.word	0x0000bb40


	//   ....[16]....
        /*00a8*/ 	.word	0x0000bb60


	//   ....[17]....
        /*00ac*/ 	.word	0x0000bc10


	//   ....[18]....
        /*00b0*/ 	.word	0x0000bc50


	//   ....[19]....
        /*00b4*/ 	.word	0x0000bdc0


	//   ....[20]....
        /*00b8*/ 	.word	0x0000bed0


	//   ....[21]....
        /*00bc*/ 	.word	0x0000c010


	//   ....[22]....
        /*00c0*/ 	.word	0x0000c050


	//----- nvinfo : EIATTR_MAX_THREADS
	.align		4
.L_6157:
        /*00c4*/ 	.byte	0x04, 0x05
        /*00c6*/ 	.short	(.L_6159 - .L_6158)
.L_6158:
        /*00c8*/ 	.word	0x00000080
        /*00cc*/ 	.word	0x00000001
        /*00d0*/ 	.word	0x00000001


	//----- nvinfo : EIATTR_CRS_STACK_SIZE
	.align		4
.L_6159:
        /*00d4*/ 	.byte	0x04, 0x1e
        /*00d6*/ 	.short	(.L_6161 - .L_6160)
.L_6160:
        /*00d8*/ 	.word	0x00000000


	//----- nvinfo : EIATTR_CBANK_PARAM_SIZE
	.align		4
.L_6161:
        /*00dc*/ 	.byte	0x03, 0x19
        /*00de*/ 	.short	0x0230


	//----- nvinfo : EIATTR_PARAM_CBANK
	.align		4
        /*00e0*/ 	.byte	0x04, 0x0a
        /*00e2*/ 	.short	(.L_6163 - .L_6162)
	.align		4
.L_6162:
        /*00e4*/ 	.word	index@(.nv.constant0._ZN2at6native18elementwise_kernelILi128ELi4EZNS0_15gpu_kernel_implINS0_13AUnaryFunctorIlllZZZNS0_19minimum_kernel_cudaERNS_18TensorIteratorBaseEENKUlvE_clEvENKUlvE2_clEvEUlllE_EEEEvS5_RKT_EUliE_EEviT1_)
        /*00e8*/ 	.short	0x0380
        /*00ea*/ 	.short	0x0230


	//----- nvinfo : EIATTR_SW_WAR
	.align		4
.L_6163:
        /*00ec*/ 	.byte	0x04, 0x36
        /*00ee*/ 	.short	(.L_6165 - .L_6164)
.L_6164:
        /*00f0*/ 	.word	0x00000008
.L_6165:


//--------------------- .nv.info._ZN2at6native27unrolled_elementwise_kernelINS0_13AUnaryFunctorIlllZZZNS0_19minimum_kernel_cudaERNS_18TensorIteratorBaseEENKUlvE_clEvENKUlvE2_clEvEUlllE_EESt5arrayIPcLm2EELi4E23TrivialOffsetCalculatorILi1EjESD_NS0_6memory12LoadWithCastILi1EEENSE_13StoreWithCastILi1EEEEEviT_T0_T2_T3_T4_T5_ --------------------------
	.section	.nv.info._ZN2at6native27unrolled_elementwise_kernelINS0_13AUnaryFunctorIlllZZZNS0_19minimum_kernel_cudaERNS_18TensorIteratorBaseEENKUlvE_clEvENKUlvE2_clEvEUlllE_EESt5arrayIPcLm2EELi4E23TrivialOffsetCalculatorILi1EjESD_NS0_6memory12LoadWithCastILi1EEENSE_13StoreWithCastILi1EEEEEviT_T0_T2_T3_T4_T5_,"",@"SHT_CUDA_INFO"
	.sectionflags	@""
	.align	4


	//----- nvinfo : EIATTR_CUDA_API_VERSION
	.align		4
        /*0000*/ 	.byte	0x04, 0x37
        /*0002*/ 	.short	(.L_6167 - .L_6166)
.L_6166:
        /*0004*/ 	.word	0x00000082


	//----- nvinfo : EIATTR_KPARAM_INFO
	.align		4
.L_6167:
        /*0008*/ 	.byte	0x04, 0x17
        /*000a*/ 	.short	(.L_6169 - .L_6168)
.L_6168:
        /*000c*/ 	.word	0x00000000
        /*0010*/ 	.short	0x0006
        /*0012*/ 	.short	0x0034
        /*0014*/ 	.byte	0x00, 0xf0, 0x21, 0x00


	//----- nvinfo : EIATTR_KPARAM_INFO
	.align		4
.L_6169:
        /*0018*/ 	.byte	0x04, 0x17
        /*001a*/ 	.short	(.L_6171 - .L_6170)
.L_6170:
        /*001c*/ 	.word	0x00000000
        /*0020*/ 	.short	0x0005
        /*0022*/ 	.short	0x002c
        /*0024*/ 	.byte	0x00, 0xf0, 0x21, 0x00


	//----- nvinfo : EIATTR_KPARAM_INFO
	.align		4
.L_6171:
        /*0028*/ 	.byte	0x04, 0x17
        /*002a*/ 	.short	(.L_6173 - .L_6172)
.L_6172:
        /*002c*/ 	.word	0x00000000
        /*0030*/ 	.short	0x0004
        /*0032*/ 	.short	0x0029
        /*0034*/ 	.byte	0x00, 0xf0, 0x05, 0x00


	//----- nvinfo : EIATTR_KPARAM_INFO
	.align		4
.L_6173:
        /*0038*/ 	.byte	0x04, 0x17
        /*003a*/ 	.short	(.L_6175 - .L_6174)
.L_6174:
        /*003c*/ 	.word	0x00000000
        /*0040*/ 	.short	0x0003
        /*0042*/ 	.short	0x0028
        /*0044*/ 	.byte	0x00, 0xf0, 0x05, 0x00


	//----- nvinfo : EIATTR_KPARAM_INFO
	.align		4
.L_6175:
        /*0048*/ 	.byte	0x04, 0x17
        /*004a*/ 	.short	(.L_6177 - .L_6176)
.L_6176:
        /*004c*/ 	.word	0x00000000
        /*0050*/ 	.short	0x0002
        /*0052*/ 	.short	0x0018
        /*0054*/ 	.byte	0x00, 0xf0, 0x41, 0x00


	//----- nvinfo : EIATTR_KPARAM_INFO
	.align		4
.L_6177:
        /*0058*/ 	.byte	0x04, 0x17
        /*005a*/ 	.short	(.L_6179 - .L_6178)
.L_6178:
        /*005c*/ 	.word	0x00000000
        /*0060*/ 	.short	0x0001
        /*0062*/ 	.short	0x0008
        /*0064*/ 	.byte	0x00, 0xf0, 0x41, 0x00


	//----- nvinfo : EIATTR_KPARAM_INFO
	.align		4
.L_6179:
        /*0068*/ 	.byte	0x04, 0x17
        /*006a*/ 	.short	(.L_6181 - .L_6180)
.L_6180:
        /*006c*/ 	.word	0x00000000
        /*0070*/ 	.short	0x0000
        /*0072*/ 	.short	0x0000
        /*0074*/ 	.byte	0x00, 0xf0, 0x11, 0x00


	//----- nvinfo : EIATTR_SPARSE_MMA_MASK
	.align		4
.L_6181:
        /*0078*/ 	.byte	0x03, 0x50
        /*007a*/ 	.short	0x0000


	//----- nvinfo : EIATTR_MAXREG_COUNT
	.align		4
        /*007c*/ 	.byte	0x03, 0x1b
        /*007e*/ 	.short	0x00ff


	//----- nvinfo : EIATTR_EXTERNS
	.align		4
        /*0080*/ 	.byte	0x04, 0x0f
        /*0082*/ 	.short	(.L_6183 - .L_6182)


	//   ....[0]....
	.align		4
.L_6182:
        /*0084*/ 	.word	index@(__assertfail)


	//----- nvinfo : EIATTR_MERCURY_ISA_VERSION
	.align		4
.L_6183:
        /*0088*/ 	.byte	0x03, 0x5f
        /*008a*/ 	.short	0x0101


	//----- nvinfo : EIATTR_VRC_CTA_INIT_COUNT
	.align		4
        /*008c*/ 	.byte	0x02, 0x4a
	.zero		1
	.zero		1


	//----- nvinfo : EIATTR_SYSCALL_OFFSETS
	.align		4
        /*0090*/ 	.byte	0x04, 0x46
        /*0092*/ 	.short	(.L_6185 - .L_6184)


	//   ....[0]....
.L_6184:
        /*0094*/ 	.word	0x00000e20


	//   ....[1]....
        /*0098*/ 	.word	0x00001db0


	//   ....[2]....
        /*009c*/ 	.word	0x00002c90


	//   ....[3]....
        /*00a0*/ 	.word	0x00003b70


	//   ....[4]....
        /*00a4*/ 	.word	0x00004a50


	//   ....[5]....
        /*00a8*/ 	.word	0x00005760


	//   ....[6]....
        /*00ac*/ 	.word	0x000065e0


	//   ....[7]....
        /*00b0*/ 	.word	0x00007440


	//----- nvinfo : EIATTR_EXIT_INSTR_OFFSETS
	.align		4
.L_6185:
        /*00b4*/ 	.byte	0x04, 0x1c
        /*00b6*/ 	.short	(.L_6187 - .L_6186)


	//   ....[0]....
.L_6186:
        /*00b8*/ 	.word	0x000068b0


	//   ....[1]....
        /*00bc*/ 	.word	0x000069e0


	//   ....[2]....
        /*00c0*/ 	.word	0x00006a00


	//   ....[3]....
        /*00c4*/ 	.word	0x00006a80


	//   ....[4]....
        /*00c8*/ 	.word	0x00006aa0


	//   ....[5]....
        /*00cc*/ 	.word	0x00006ac0


	//   ....[6]....
        /*00d0*/ 	.word	0x00006b50


	//   ....[7]....
        /*00d4*/ 	.word	0x00006b90


	//   ....[8]....
        /*00d8*/ 	.word	0x00006c30


	//   ....[9]....
        /*00dc*/ 	.word	0x00006c80


	//   ....[10]....
        /*00e0*/ 	.word	0x00006cb0


	//   ....[11]....
        /*00e4*/ 	.word	0x00006d70


	//   ....[12]....
        /*00e8*/ 	.word	0x00006ee0


	//   ....[13]....
        /*00ec*/ 	.word	0x00007050


	//   ....[14]....
        /*00f0*/ 	.word	0x000071b0


	//   ....[15]....
        /*00f4*/ 	.word	0x000071d0


	//   ....[16]....
        /*00f8*/ 	.word	0x000071f0


	//   ....[17]....
        /*00fc*/ 	.word	0x000072a0


	//   ....[18]....
        /*0100*/ 	.word	0x000072e0


	//   ....[19]....
        /*0104*/ 	.word	0x00007450


	//   ....[20]....
        /*0108*/ 	.word	0x00007560


	//   ....[21]....
        /*010c*/ 	.word	0x000076a0


	//   ....[22]....
        /*0110*/ 	.word	0x000076e0


	//----- nvinfo : EIATTR_MAX_THREADS
	.align		4
.L_6187:
        /*0114*/ 	.byte	0x04, 0x05
        /*0116*/ 	.short	(.L_6189 - .L_6188)
.L_6188:
        /*0118*/ 	.word	0x00000080
        /*011c*/ 	.word	0x00000001
        /*0120*/ 	.word	0x00000001


	//----- nvinfo : EIATTR_CRS_STACK_SIZE
	.align		4
.L_6189:
        /*0124*/ 	.byte	0x04, 0x1e
        /*0126*/ 	.short	(.L_6191 - .L_6190)
.L_6190:
        /*0128*/ 	.word	0x00000000


	//----- nvinfo : EIATTR_CBANK_PARAM_SIZE
	.align		4
.L_6191:
        /*012c*/ 	.byte	0x03, 0x19
        /*012e*/ 	.short	0x003c


	//----- nvinfo : EIATTR_PARAM_CBANK
	.align		4
        /*0130*/ 	.byte	0x04, 0x0a
        /*0132*/ 	.short	(.L_6193 - .L_6192)
	.align		4
.L_6192:
        /*0134*/ 	.word	index@(.nv.constant0._ZN2at6native27unrolled_elementwise_kernelINS0_13AUnaryFunctorIlllZZZNS0_19minimum_kernel_cudaERNS_18TensorIteratorBaseEENKUlvE_clEvENKUlvE2_clEvEUlllE_EESt5arrayIPcLm2EELi4E23TrivialOffsetCalculatorILi1EjESD_NS0_6memory12LoadWithCastILi1EEENSE_13StoreWithCastILi1EEEEEviT_T0_T2_T3_T4_T5_)
        /*0138*/ 	.short	0x0380
        /*013a*/ 	.short	0x003c


	//----- nvinfo : EIATTR_SW_WAR
	.align		4
.L_6193:
        /*013c*/ 	.byte	0x04, 0x36
        /*013e*/ 	.short	(.L_6195 - .L_6194)
.L_6194:
        /*0140*/ 	.word	0x00000008
.L_6195:


//--------------------- .nv.info._ZN2at6native18elementwise_kernelILi128ELi2EZNS0_22gpu_kernel_impl_nocastINS0_13AUnaryFunctorIlllZZZNS0_19minimum_kernel_cudaERNS_18TensorIteratorBaseEENKUlvE_clEvENKUlvE2_clEvEUlllE_EEEEvS5_RKT_EUliE_EEviT1_ --------------------------
	.section	.nv.info._ZN2at6native18elementwise_kernelILi128ELi2EZNS0_22gpu_kernel_impl_nocastINS0_13AUnaryFunctorIlllZZZNS0_19minimum_kernel_cudaERNS_18TensorIteratorBaseEENKUlvE_clEvENKUlvE2_clEvEUlllE_EEEEvS5_RKT_EUliE_EEviT1_,"",@"SHT_CUDA_INFO"
	.sectionflags	@""
	.align	4


	//----- nvinfo : EIATTR_CUDA_API_VERSION
	.align		4
        /*0000*/ 	.byte	0x04, 0x37
        /*0002*/ 	.short	(.L_6197 - .L_6196)
.L_6196:
        /*0004*/ 	.word	0x00000082


	//----- nvinfo : EIATTR_KPARAM_INFO
	.align		4
.L_6197:
        /*0008*/ 	.byte	0x04, 0x17
        /*000a*/ 	.short	(.L_6199 - .L_6198)
.L_6198:
        /*000c*/ 	.word	0x00000000
        /*0010*/ 	.short	0x0001
        /*0012*/ 	.short	0x0008
        /*0014*/ 	.byte	0x00, 0xf0, 0x81, 0x08


	//----- nvinfo : EIATTR_KPARAM_INFO
	.align		4
.L_6199:
        /*0018*/ 	.byte	0x04, 0x17
        /*001a*/ 	.short	(.L_6201 - .L_6200)
.L_6200:
        /*001c*/ 	.word	0x00000000
        /*0020*/ 	.short	0x0000
        /*0022*/ 	.short	0x0000
        /*0024*/ 	.byte	0x00, 0xf0, 0x11, 0x00


	//----- nvinfo : EIATTR_SPARSE_MMA_MASK
	.align		4
.L_6201:
        /*0028*/ 	.byte	0x03, 0x50
        /*002a*/ 	.short	0x0000


	//----- nvinfo : EIATTR_MAXREG_COUNT
	.align		4
        /*002c*/ 	.byte	0x03, 0x1b
        /*002e*/ 	.short	0x0080


	//----- nvinfo : EIATTR_MERCURY_ISA_VERSION
	.align		4
        /*0030*/ 	.byte	0x03, 0x5f
        /*0032*/ 	.short	0x0101


	//----- nvinfo : EIATTR_VRC_CTA_INIT_COUNT
	.align		4
        /*0034*/ 	.byte	0x02, 0x4a
	.zero		1
	.zero		1


	//----- nvinfo : EIATTR_EXIT_INSTR_OFFSETS
	.align		4
        /*0038*/ 	.byte	0x04, 0x1c
        /*003a*/ 	.short	(.L_6203 - .L_6202)


	//   ....[0]....
.L_6202:
        /*003c*/ 	.word	0x00000190


	//   ....[1]....
        /*0040*/ 	.word	0x00000230


	//   ....[2]....
        /*0044*/ 	.word	0x00001640


	//   ....[3]....
        /*0048*/ 	.word	0x000029b0


	//----- nvinfo : EIATTR_MAX_THREADS
	.align		4
.L_6203:
        /*004c*/ 	.byte	0x04, 0x05
        /*004e*/ 	.short	(.L_6205 - .L_6204)
.L_6204:
        /*0050*/ 	.word	0x00000080
        /*0054*/ 	.word	0x00000001
        /*0058*/ 	.word	0x00000001


	//----- nvinfo : EIATTR_CRS_STACK_SIZE
	.align		4
.L_6205:
        /*005c*/ 	.byte	0x04, 0x1e
        /*005e*/ 	.short	(.L_6207 - .L_6206)
.L_6206:
        /*0060*/ 	.word	0x00000000


	//----- nvinfo : EIATTR_CBANK_PARAM_SIZE
	.align		4
.L_6207:
        /*0064*/ 	.byte	0x03, 0x19
        /*0066*/ 	.short	0x0228


	//----- nvinfo : EIATTR_PARAM_CBANK
	.align		4
        /*0068*/ 	.byte	0x04, 0x0a
        /*006a*/ 	.short	(.L_6209 - .L_6208)
	.align		4
.L_6208:
        /*006c*/ 	.word	index@(.nv.constant0._ZN2at6native18elementwise_kernelILi128ELi2EZNS0_22gpu_kernel_impl_nocastINS0_13AUnaryFunctorIlllZZZNS0_19minimum_kernel_cudaERNS_18TensorIteratorBaseEENKUlvE_clEvENKUlvE2_clEvEUlllE_EEEEvS5_RKT_EUliE_EEviT1_)
        /*0070*/ 	.short	0x0380
        /*0072*/ 	.short	0x0228


	//----- nvinfo : EIATTR_SW_WAR
	.align		4
.L_6209:
        /*0074*/ 	.byte	0x04, 0x36
        /*0076*/ 	.short	(.L_6211 - .L_6210)
.L_6210:
        /*0078*/ 	.word	0x00000008
.L_6211:


//--------------------- .nv.info._ZN2at6native27unrolled_elementwise_kernelINS0_13AUnaryFunctorIlllZZZNS0_19minimum_kernel_cudaERNS_18TensorIteratorBaseEENKUlvE_clEvENKUlvE2_clEvEUlllE_EESt5arrayIPcLm2EELi4E23TrivialOffsetCalculatorILi1EjESD_NS0_6memory15LoadWithoutCastENSE_16StoreWithoutCastEEEviT_T0_T2_T3_T4_T5_ --------------------------
	.section	.nv.info._ZN2at6native27unrolled_elementwise_kernelINS0_13AUnaryFunctorIlllZZZNS0_19minimum_kernel_cudaERNS_18TensorIteratorBaseEENKUlvE_clEvENKUlvE2_clEvEUlllE_EESt5arrayIPcLm2EELi4E23TrivialOffsetCalculatorILi1EjESD_NS0_6memory15LoadWithoutCastENSE_16StoreWithoutCastEEEviT_T0_T2_T3_T4_T5_,"",@"SHT_CUDA_INFO"
	.sectionflags	@""
	.align	4


	//----- nvinfo : EIATTR_CUDA_API_VERSION
	.align		4
        /*0000*/ 	.byte	0x04, 0x37
        /*0002*/ 	.short	(.L_6213 - .L_6212)
.L_6212:
        /*0004*/ 	.word	0x00000082


	//----- nvinfo : EIATTR_KPARAM_INFO
	.align		4
.L_6213:
        /*0008*/ 	.byte	0x04, 0x17
        /*000a*/ 	.short	(.L_6215 - .L_6214)
.L_6214:
        /*000c*/ 	.word	0x00000000
        /*0010*/ 	.short	0x0006
        /*0012*/ 	.short	0x002b
        /*0014*/ 	.byte	0x00, 0xf0, 0x05, 0x00


	//----- nvinfo : EIATTR_KPARAM_INFO
	.align		4
.L_6215:
        /*0018*/ 	.byte	0x04, 0x17
        /*001a*/ 	.short	(.L_6217 - .L_6216)
.L_6216:
        /*001c*/ 	.word	0x00000000
        /*0020*/ 	.short	0x0005
        /*0022*/ 	.short	0x002a
        /*0024*/ 	.byte	0x00, 0xf0, 0x05, 0x00


	//----- nvinfo : EIATTR_KPARAM_INFO
	.align		4
.L_6217:
        /*0028*/ 	.byte	0x04, 0x17
        /*002a*/ 	.short	(.L_6219 - .L_6218)
.L_6218:
        /*002c*/ 	.word	0x00000000
        /*0030*/ 	.short	0x0004
        /*0032*/ 	.short	0x0029
        /*0034*/ 	.byte	0x00, 0xf0, 0x05, 0x00


	//----- nvinfo : EIATTR_KPARAM_INFO
	.align		4
.L_6219:
        /*0038*/ 	.byte	0x04, 0x17
        /*003a*/ 	.short	(.L_6221 - .L_6220)
.L_6220:
        /*003c*/ 	.word	0x00000000
        /*0040*/ 	.short	0x0003
        /*0042*/ 	.short	0x0028
        /*0044*/ 	.byte	0x00, 0xf0, 0x05, 0x00


	//----- nvinfo : EIATTR_KPARAM_INFO
	.align		4
.L_6221:
        /*0048*/ 	.byte	0x04, 0x17
        /*004a*/ 	.short	(.L_6223 - .L_6222)
.L_6222:
        /*004c*/ 	.word	0x00000000
        /*0050*/ 	.short	0x0002
        /*0052*/ 	.short	0x0018
        /*0054*/ 	.byte	0x00, 0xf0, 0x41, 0x00


	//----- nvinfo : EIATTR_KPARAM_INFO
	.align		4
.L_6223:
        /*0058*/ 	.byte	0x04, 0x17
        /*005a*/ 	.short	(.L_6225 - .L_6224)
.L_6224:
        /*005c*/ 	.word	0x00000000
        /*0060*/ 	.short	0x0001
        /*0062*/ 	.short	0x0008
        /*0064*/ 	.byte	0x00, 0xf0, 0x41, 0x00


	//----- nvinfo : EIATTR_KPARAM_INFO
	.align		4
.L_6225:
        /*0068*/ 	.byte	0x04, 0x17
        /*006a*/ 	.short	(.L_6227 - .L_6226)
.L_6226:
        /*006c*/ 	.word	0x00000000
        /*0070*/ 	.short	0x0000
        /*0072*/ 	.short	0x0000
        /*0074*/ 	.byte	0x00, 0xf0, 0x11, 0x00


	//----- nvinfo : EIATTR_SPARSE_MMA_MASK
	.align		4
.L_6227:
        /*0078*/ 	.byte	0x03, 0x50
        /*007a*/ 	.short	0x0000


	//----- nvinfo : EIATTR_MAXREG_COUNT
	.align		4
        /*007c*/ 	.byte	0x03, 0x1b
        /*007e*/ 	.short	0x00ff


	//----- nvinfo : EIATTR_MERCURY_ISA_VERSION
	.align		4
        /*0080*/ 	.byte	0x03, 0x5f
        /*0082*/ 	.short	0x0101


	//----- nvinfo : EIATTR_VRC_CTA_INIT_COUNT
	.align		4
        /*0084*/ 	.byte	0x02, 0x4a
	.zero		1
	.zero		1


	//----- nvinfo : EIATTR_EXIT_INSTR_OFFSETS
	.align		4
        /*0088*/ 	.byte	0x04, 0x1c
        /*008a*/ 	.short	(.L_6229 - .L_6228)


	//   ....[0]....
.L_6228:
        /*008c*/ 	.word	0x000004e0


	//   ....[1]....
        /*0090*/ 	.word	0x00000530


	//----- nvinfo : EIATTR_MAX_THREADS
	.align		4
.L_6229:
        /*0094*/ 	.byte	0x04, 0x05
        /*0096*/ 	.short	(.L_6231 - .L_6230)
.L_6230:
        /*0098*/ 	.word	0x00000080
        /*009c*/ 	.word	0x00000001
        /*00a0*/ 	.word	0x00000001


	//----- nvinfo : EIATTR_CRS_STACK_SIZE
	.align		4
.L_6231:
        /*00a4*/ 	.byte	0x04, 0x1e
        /*00a6*/ 	.short	(.L_6233 - .L_6232)
.L_6232:
        /*00a8*/ 	.word	0x00000000


	//----- nvinfo : EIATTR_CBANK_PARAM_SIZE
	.align		4
.L_6233:
        /*00ac*/ 	.byte	0x03, 0x19
        /*00ae*/ 	.short	0x002c


	//----- nvinfo : EIATTR_PARAM_CBANK
	.align		4
        /*00b0*/ 	.byte	0x04, 0x0a
        /*00b2*/ 	.short	(.L_6235 - .L_6234)
	.align		4
.L_6234:
        /*00b4*/ 	.word	index@(.nv.constant0._ZN2at6native27unrolled_elementwise_kernelINS0_13AUnaryFunctorIlllZZZNS0_19minimum_kernel_cudaERNS_18TensorIteratorBaseEENKUlvE_clEvENKUlvE2_clEvEUlllE_EESt5arrayIPcLm2EELi4E23TrivialOffsetCalculatorILi1EjESD_NS0_6memory15LoadWithoutCastENSE_16StoreWithoutCastEEEviT_T0_T2_T3_T4_T5_)
        /*00b8*/ 	.short	0x0380
        /*00ba*/ 	.short	0x002c


	//----- nvinfo : EIATTR_SW_WAR
	.align		4
.L_6235:
        /*00bc*/ 	.byte	0x04, 0x36
        /*00be*/ 	.short	(.L_6237 - .L_6236)
.L_6236:
        /*00c0*/ 	.word	0x00000008
.L_6237:


//--------------------- .nv.info._ZN2at6native29vectorized_elementwise_kernelILi2ENS0_13AUnaryFunctorIlllZZZNS0_19minimum_kernel_cudaERNS_18TensorIteratorBaseEENKUlvE_clEvENKUlvE2_clEvEUlllE_EESt5arrayIPcLm2EEEEviT0_T1_ --------------------------
	.section	.nv.info._ZN2at6native29vectorized_elementwise_kernelILi2ENS0_13AUnaryFunctorIlllZZZNS0_19minimum_kernel_cudaERNS_18TensorIteratorBaseEENKUlvE_clEvENKUlvE2_clEvEUlllE_EESt5arrayIPcLm2EEEEviT0_T1_,"",@"SHT_CUDA_INFO"
	.sectionflags	@""
	.align	4


	//----- nvinfo : EIATTR_CUDA_API_VERSION
	.align		4
        /*0000*/ 	.byte	0x04, 0x37
        /*0002*/ 	.short	(.L_6239 - .L_6238)
.L_6238:
        /*0004*/ 	.word	0x00000082


	//----- nvinfo : EIATTR_KPARAM_INFO
	.align		4
.L_6239:
        /*0008*/ 	.byte	0x04, 0x17
        /*000a*/ 	.short	(.L_6241 - .L_6240)
.L_6240:
        /*000c*/ 	.word	0x00000000
        /*0010*/ 	.short	0x0002
        /*0012*/ 	.short	0x0018
        /*0014*/ 	.byte	0x00, 0xf0, 0x41, 0x00


	//----- nvinfo : EIATTR_KPARAM_INFO
	.align		4
.L_6241:
        /*0018*/ 	.byte	0x04, 0x17
        /*001a*/ 	.short	(.L_6243 - .L_6242)
.L_6242:
        /*001c*/ 	.word	0x00000000
        /*0020*/ 	.short	0x0001
        /*0022*/ 	.short	0x0008
        /*0024*/ 	.byte	0x00, 0xf0, 0x41, 0x00


	//----- nvinfo : EIATTR_KPARAM_INFO
	.align		4
.L_6243:
        /*0028*/ 	.byte	0x04, 0x17
        /*002a*/ 	.short	(.L_6245 - .L_6244)
.L_6244:
        /*002c*/ 	.word	0x00000000
        /*0030*/ 	.short	0x0000
        /*0032*/ 	.short	0x0000
        /*0034*/ 	.byte	0x00, 0xf0, 0x11, 0x00


	//----- nvinfo : EIATTR_SPARSE_MMA_MASK
	.align		4
.L_6245:
        /*0038*/ 	.byte	0x03, 0x50
        /*003a*/ 	.short	0x0000


	//----- nvinfo : EIATTR_MAXREG_COUNT
	.align		4
        /*003c*/ 	.byte	0x03, 0x1b
        /*003e*/ 	.short	0x00ff


	//----- nvinfo : EIATTR_MERCURY_ISA_VERSION
	.align		4
        /*0040*/ 	.byte	0x03, 0x5f
        /*0042*/ 	.short	0x0101


	//----- nvinfo : EIATTR_VRC_CTA_INIT_COUNT
	.align		4
        /*0044*/ 	.byte	0x02, 0x4a
	.zero		1
	.zero		1


	//----- nvinfo : EIATTR_EXIT_INSTR_OFFSETS
	.align		4
        /*0048*/ 	.byte	0x04, 0x1c
        /*004a*/ 	.short	(.L_6247 - .L_6246)


	//   ....[0]....
.L_6246:
        /*004c*/ 	.word	0x00000990


	//   ....[1]....
        /*0050*/ 	.word	0x000009e0


	//   ....[2]....
        /*0054*/ 	.word	0x00000d50


	//----- nvinfo : EIATTR_MAX_THREADS
	.align		4
.L_6247:
        /*0058*/ 	.byte	0x04, 0x05
        /*005a*/ 	.short	(.L_6249 - .L_6248)
.L_6248:
        /*005c*/ 	.word	0x00000080
        /*0060*/ 	.word	0x00000001
        /*0064*/ 	.word	0x00000001


	//----- nvinfo : EIATTR_CRS_STACK_SIZE
	.align		4
.L_6249:
        /*0068*/ 	.byte	0x04, 0x1e
        /*006a*/ 	.short	(.L_6251 - .L_6250)
.L_6250:
        /*006c*/ 	.word	0x00000000


	//----- nvinfo : EIATTR_CBANK_PARAM_SIZE
	.align		4
.L_6251:
        /*0070*/ 	.byte	0x03, 0x19
        /*0072*/ 	.short	0x0028


	//----- nvinfo : EIATTR_PARAM_CBANK
	.align		4
        /*0074*/ 	.byte	0x04, 0x0a
        /*0076*/ 	.short	(.L_6253 - .L_6252)
	.align		4
.L_6252:
        /*0078*/ 	.word	index@(.nv.constant0._ZN2at6native29vectorized_elementwise_kernelILi2ENS0_13AUnaryFunctorIlllZZZNS0_19minimum_kernel_cudaERNS_18TensorIteratorBaseEENKUlvE_clEvENKUlvE2_clEvEUlllE_EESt5arrayIPcLm2EEEEviT0_T1_)
        /*007c*/ 	.short	0x0380
        /*007e*/ 	.short	0x0028


	//----- nvinfo : EIATTR_SW_WAR
	.align		4
.L_6253:
        /*0080*/ 	.byte	0x04, 0x36
        /*0082*/ 	.short	(.L_6255 - .L_6254)
.L_6254:
        /*0084*/ 	.word	0x00000008
.L_6255:


//--------------------- .nv.info._ZN2at6native29vectorized_elementwise_kernelILi4ENS0_13AUnaryFunctorIlllZZZNS0_19minimum_kernel_cudaERNS_18TensorIteratorBaseEENKUlvE_clEvENKUlvE2_clEvEUlllE_EESt5arrayIPcLm2EEEEviT0_T1_ --------------------------
	.section	.nv.info._ZN2at6native29vectorized_elementwise_kernelILi4ENS0_13AUnaryFunctorIlllZZZNS0_19minimum_kernel_cudaERNS_18TensorIteratorBaseEENKUlvE_clEvENKUlvE2_clEvEUlllE_EESt5arrayIPcLm2EEEEviT0_T1_,"",@"SHT_CUDA_INFO"
	.sectionflags	@""
	.align	4


	//----- nvinfo : EIATTR_CUDA_API_VERSION
	.align		4
        /*0000*/ 	.byte	0x04, 0x37
        /*0002*/ 	.short	(.L_6257 - .L_6256)
.L_6256:
        /*0004*/ 	.word	0x00000082


	//----- nvinfo : EIATTR_KPARAM_INFO
	.align		4
.L_6257:
        /*0008*/ 	.byte	0x04, 0x17
        /*000a*/ 	.short	(.L_6259 - .L_6258)
.L_6258:
        /*000c*/ 	.word	0x00000000
        /*0010*/ 	.short	0x0002
        /*0012*/ 	.short	0x0018
        /*0014*/ 	.byte	0x00, 0xf0, 0x41, 0x00


	//----- nvinfo : EIATTR_KPARAM_INFO
	.align		4
.L_6259:
        /*0018*/ 	.byte	0x04, 0x17
        /*001a*/ 	.short	(.L_6261 - .L_6260)
.L_6260:
        /*001c*/ 	.word	0x00000000
        /*0020*/ 	.short	0x0001
        /*0022*/ 	.short	0x0008
        /*0024*/ 	.byte	0x00, 0xf0, 0x41, 0x00


	//----- nvinfo : EIATTR_KPARAM_INFO
	.align		4
.L_6261:
        /*0028*/ 	.byte	0x04, 0x17
        /*002a*/ 	.short	(.L_6263 - .L_6262)
.L_6262:
        /*002c*/ 	.word	0x00000000
        /*0030*/ 	.short	0x0000
        /*0032*/ 	.short	0x0000
        /*0034*/ 	.byte	0x00, 0xf0, 0x11, 0x00


	//----- nvinfo : EIATTR_SPARSE_MMA_MASK
	.align		4
.L_6263:
        /*0038*/ 	.byte	0x03, 0x50
        /*003a*/ 	.short	0x0000


	//----- nvinfo : EIATTR_MAXREG_COUNT
	.align		4
        /*003c*/ 	.byte	0x03, 0x1b
        /*003e*/ 	.short	0x00ff


	//----- nvinfo : EIATTR_MERCURY_ISA_VERSION
	.align		4
        /*0040*/ 	.byte	0x03, 0x5f
        /*0042*/ 	.short	0x0101


	//----- nvinfo : EIATTR_VRC_CTA_INIT_COUNT
	.align		4
        /*0044*/ 	.byte	0x02, 0x4a
	.zero		1
	.zero		1


	//----- nvinfo : EIATTR_EXIT_INSTR_OFFSETS
	.align		4
        /*0048*/ 	.byte	0x04, 0x1c
        /*004a*/ 	.short	(.L_6265 - .L_6264)


	//   ....[0]....
.L_6264:
        /*004c*/ 	.word	0x00000990


	//   ....[1]....
        /*0050*/ 	.word	0x000009e0


	//   ....[2]....
        /*0054*/ 	.word	0x00000d60


	//----- nvinfo : EIATTR_MAX_THREADS
	.align		4
.L_6265:
        /*0058*/ 	.byte	0x04, 0x05
        /*005a*/ 	.short	(.L_6267 - .L_6266)
.L_6266:
        /*005c*/ 	.word	0x00000080
        /*0060*/ 	.word	0x00000001
        /*0064*/ 	.word	0x00000001


	//----- nvinfo : EIATTR_CRS_STACK_SIZE
	.align		4
.L_6267:
        /*0068*/ 	.byte	0x04, 0x1e
        /*006a*/ 	.short	(.L_6269 - .L_6268)
.L_6268:
        /*006c*/ 	.word	0x00000000


	//----- nvinfo : EIATTR_CBANK_PARAM_SIZE
	.align		4
.L_6269:
        /*0070*/ 	.byte	0x03, 0x19
        /*0072*/ 	.short	0x0028


	//----- nvinfo : EIATTR_PARAM_CBANK
	.align		4
        /*0074*/ 	.byte	0x04, 0x0a
        /*0076*/ 	.short	(.L_6271 - .L_6270)
	.align		4
.L_6270:
        /*0078*/ 	.word	index@(.nv.constant0._ZN2at6native29vectorized_elementwise_kernelILi4ENS0_13AUnaryFunctorIlllZZZNS0_19minimum_kernel_cudaERNS_18TensorIteratorBaseEENKUlvE_clEvENKUlvE2_clEvEUlllE_EESt5arrayIPcLm2EEEEviT0_T1_)
        /*007c*/ 	.short	0x0380
        /*007e*/ 	.short	0x0028


	//----- nvinfo : EIATTR_SW_WAR
	.align		4
.L_6271:
        /*0080*/ 	.byte	0x04, 0x36
        /*0082*/ 	.short	(.L_6273 - .L_6272)
.L_6272:
        /*0084*/ 	.word	0x00000008
.L_6273:


//--------------------- .nv.info._ZN2at6native29vectorized_elementwise_kernelILi8ENS0_13AUnaryFunctorIlllZZZNS0_19minimum_kernel_cudaERNS_18TensorIteratorBaseEENKUlvE_clEvENKUlvE2_clEvEUlllE_EESt5arrayIPcLm2EEEEviT0_T1_ --------------------------
	.section	.nv.info._ZN2at6native29vectorized_elementwise_kernelILi8ENS0_13AUnaryFunctorIlllZZZNS0_19minimum_kernel_cudaERNS_18TensorIteratorBaseEENKUlvE_clEvENKUlvE2_clEvEUlllE_EESt5arrayIPcLm2EEEEviT0_T1_,"",@"SHT_CUDA_INFO"
	.sectionflags	@""
	.align	4


	//----- nvinfo : EIATTR_CUDA_API_VERSION
	.align		4
        /*0000*/ 	.byte	0x04, 0x37
        /*0002*/ 	.short	(.L_6275 - .L_6274)
.L_6274:
        /*0004*/ 	.word	0x00000082


	//----- nvinfo : EIATTR_KPARAM_INFO
	.align		4
.L_6275:
        /*0008*/ 	.byte	0x04, 0x17
        /*000a*/ 	.short	(.L_6277 - .L_6276)
.L_6276:
        /*000c*/ 	.word	0x00000000
        /*0010*/ 	.short	0x0002
        /*0012*/ 	.short	0x0018
        /*0014*/ 	.byte	0x00, 0xf0, 0x41, 0x00


	//----- nvinfo : EIATTR_KPARAM_INFO
	.align		4
.L_6277:
        /*0018*/ 	.byte	0x04, 0x17
        /*001a*/ 	.short	(.L_6279 - .L_6278)
.L_6278:
        /*001c*/ 	.word	0x00000000
        /*0020*/ 	.short	0x0001
        /*0022*/ 	.short	0x0008
        /*0024*/ 	.byte	0x00, 0xf0, 0x41, 0x00


	//----- nvinfo : EIATTR_KPARAM_INFO
	.align		4
.L_6279:
        /*0028*/ 	.byte	0x04, 0x17
        /*002a*/ 	.short	(.L_6281 - .L_6280)
.L_6280:
        /*002c*/ 	.word	0x00000000
        /*0030*/ 	.short	0x0000
        /*0032*/ 	.short	0x0000
        /*0034*/ 	.byte	0x00, 0xf0, 0x11, 0x00


	//----- nvinfo : EIATTR_SPARSE_MMA_MASK
	.align		4
.L_6281:
        /*0038*/ 	.byte	0x03, 0x50
        /*003a*/ 	.short	0x0000


	//----- nvinfo : EIATTR_MAXREG_COUNT
	.align		4
        /*003c*/ 	.byte	0x03, 0x1b
        /*003e*/ 	.short	0x00ff


	//----- nvinfo : EIATTR_MERCURY_ISA_VERSION
	.align		4
        /*0040*/ 	.byte	0x03, 0x5f
        /*0042*/ 	.short	0x0101


	//----- nvinfo : EIATTR_VRC_CTA_INIT_COUNT
	.align		4
        /*0044*/ 	.byte	0x02, 0x4a
	.zero		1
	.zero		1


	//----- nvinfo : EIATTR_EXIT_INSTR_OFFSETS
	.align		4
        /*0048*/ 	.byte	0x04, 0x1c
        /*004a*/ 	.short	(.L_6283 - .L_6282)


	//   ....[0]....
.L_6282:
        /*004c*/ 	.word	0x00000010


	//----- nvinfo : EIATTR_MAX_THREADS
	.align		4
.L_6283:
        /*0050*/ 	.byte	0x04, 0x05
        /*0052*/ 	.short	(.L_6285 - .L_6284)
.L_6284:
        /*0054*/ 	.word	0x00000080
        /*0058*/ 	.word	0x00000001
        /*005c*/ 	.word	0x00000001


	//----- nvinfo : EIATTR_CBANK_PARAM_SIZE
	.align		4
.L_6285:
        /*0060*/ 	.byte	0x03, 0x19
        /*0062*/ 	.short	0x0028


	//----- nvinfo : EIATTR_PARAM_CBANK
	.align		4
        /*0064*/ 	.byte	0x04, 0x0a
        /*0066*/ 	.short	(.L_6287 - .L_6286)
	.align		4
.L_6286:
        /*0068*/ 	.word	index@(.nv.constant0._ZN2at6native29vectorized_elementwise_kernelILi8ENS0_13AUnaryFunctorIlllZZZNS0_19minimum_kernel_cudaERNS_18TensorIteratorBaseEENKUlvE_clEvENKUlvE2_clEvEUlllE_EESt5arrayIPcLm2EEEEviT0_T1_)
        /*006c*/ 	.short	0x0380
        /*006e*/ 	.short	0x0028


	//----- nvinfo : EIATTR_SW_WAR
	.align		4
.L_6287:
        /*0070*/ 	.byte	0x04, 0x36
        /*0072*/ 	.short	(.L_6289 - .L_6288)
.L_6288:
        /*0074*/ 	.word	0x00000008
.L_6289:


//--------------------- .nv.info._ZN2at6native18elementwise_kernelILi128ELi4EZNS0_15gpu_kernel_implINS0_13BinaryFunctorIlllZZZNS0_19minimum_kernel_cudaERNS_18TensorIteratorBaseEENKUlvE_clEvENKUlvE2_clEvEUlllE_EEEEvS5_RKT_EUliE_EEviT1_ --------------------------
	.section	.nv.info._ZN2at6native18elementwise_kernelILi128ELi4EZNS0_15gpu_kernel_implINS0_13BinaryFunctorIlllZZZNS0_19minimum_kernel_cudaERNS_18TensorIteratorBaseEENKUlvE_clEvENKUlvE2_clEvEUlllE_EEEEvS5_RKT_EUliE_EEviT1_,"",@"SHT_CUDA_INFO"
	.sectionflags	@""
	.align	4


	//----- nvinfo : EIATTR_CUDA_API_VERSION
	.align		4
        /*0000*/ 	.byte	0x04, 0x37
        /*0002*/ 	.short	(.L_6291 - .L_6290)
.L_6290:
        /*0004*/ 	.word	0x00000082


	//----- nvinfo : EIATTR_KPARAM_INFO
	.align		4
.L_6291:
        /*0008*/ 	.byte	0x04, 0x17
        /*000a*/ 	.short	(.L_6293 - .L_6292)
.L_6292:
        /*000c*/ 	.word	0x00000000
        /*0010*/ 	.short	0x0001
        /*0012*/ 	.short	0x0008
        /*0014*/ 	.byte	0x00, 0xf0, 0x21, 0x0a


	//----- nvinfo : EIATTR_KPARAM_INFO
	.align		4
.L_6293:
        /*0018*/ 	.byte	0x04, 0x17
        /*001a*/ 	.short	(.L_6295 - .L_6294)
.L_6294:
        /*001c*/ 	.word	0x00000000
        /*0020*/ 	.short	0x0000
        /*0022*/ 	.short	0x0000
        /*0024*/ 	.byte	0x00, 0xf0, 0x11, 0x00


	//----- nvinfo : EIATTR_SPARSE_MMA_MASK
	.align		4
.L_6295:
        /*0028*/ 	.byte	0x03, 0x50
        /*002a*/ 	.short	0x0000


	//----- nvinfo : EIATTR_MAXREG_COUNT
	.align		4
        /*002c*/ 	.byte	0x03, 0x1b
        /*002e*/ 	.short	0x0080


	//----- nvinfo : EIATTR_EXTERNS
	.align		4
        /*0030*/ 	.byte	0x04, 0x0f
        /*0032*/ 	.short	(.L_6297 - .L_6296)


	//   ....[0]....
	.align		4
.L_6296:
        /*0034*/ 	.word	index@(__assertfail)


	//----- nvinfo : EIATTR_MERCURY_ISA_VERSION
	.align		4
.L_6297:
        /*0038*/ 	.byte	0x03, 0x5f
        /*003a*/ 	.short	0x0101


	//----- nvinfo : EIATTR_VRC_CTA_INIT_COUNT
	.align		4
        /*003c*/ 	.byte	0x02, 0x4a
	.zero		1
	.zero		1


	//----- nvinfo : EIATTR_SYSCALL_OFFSETS
	.align		4
        /*0040*/ 	.byte	0x04, 0x46
        /*0042*/ 	.short	(.L_6299 - .L_6298)


	//   ....[0]....
.L_6298:
        /*0044*/ 	.word	0x00002450


	//   ....[1]....
        /*0048*/ 	.word	0x00003290


	//   ....[2]....
        /*004c*/ 	.word	0x000040b0


	//   ....[3]....
        /*0050*/ 	.word	0x00006660


	//   ....[4]....
        /*0054*/ 	.word	0x000074a0


	//   ....[5]....
        /*0058*/ 	.word	0x000080c0


	//   ....[6]....
        /*005c*/ 	.word	0x0000a7b0


	//   ....[7]....
        /*0060*/ 	.word	0x0000b5f0


	//   ....[8]....
        /*0064*/ 	.word	0x0000c210


	//   ....[9]....
        /*0068*/ 	.word	0x0000e920


	//   ....[10]....
        /*006c*/ 	.word	0x0000f760


	//   ....[11]....
        /*0070*/ 	.word	0x00010350


	//----- nvinfo : EIATTR_EXIT_INSTR_OFFSETS
	.align		4
.L_6299:
        /*0074*/ 	.byte	0x04, 0x1c
        /*0076*/ 	.short	(.L_6301 - .L_6300)


	//   ....[0]....
.L_6300:
        /*0078*/ 	.word	0x0000c4f0


	//   ....[1]....
        /*007c*/ 	.word	0x0000f8e0


	//   ....[2]....
        /*0080*/ 	.word	0x0000f900


	//   ....[3]....
        /*0084*/ 	.word	0x0000f980


	//   ....[4]....
        /*0088*/ 	.word	0x0000f9a0


	//   ....[5]....
        /*008c*/ 	.word	0x0000f9c0


	//   ....[6]....
        /*0090*/ 	.word	0x0000fa50


	//   ....[7]....
        /*0094*/ 	.word	0x0000fa90


	//   ....[8]....
        /*0098*/ 	.word	0x0000fb30


	//   ....[9]....
        /*009c*/ 	.word	0x0000fb80


	//   ....[10]....
        /*00a0*/ 	.word	0x0000fbb0


	//   ....[11]....
        /*00a4*/ 	.word	0x0000fc70


	//   ....[12]....
        /*00a8*/ 	.word	0x0000fde0


	//   ....[13]....
        /*00ac*/ 	.word	0x0000ff50


	//   ....[14]....
        /*00b0*/ 	.word	0x000100c0


	//   ....[15]....
        /*00b4*/ 	.word	0x000100e0


	//   ....[16]....
        /*00b8*/ 	.word	0x00010100


	//   ....[17]....
        /*00bc*/ 	.word	0x000101b0


	//   ....[18]....
        /*00c0*/ 	.word	0x000101f0


	//   ....[19]....
        /*00c4*/ 	.word	0x00010360


	//   ....[20]....
        /*00c8*/ 	.word	0x00010470


	//   ....[21]....
        /*00cc*/ 	.word	0x000105b0


	//   ....[22]....
        /*00d0*/ 	.word	0x000105f0


	//----- nvinfo : EIATTR_MAX_THREADS
	.align		4
.L_6301:
        /*00d4*/ 	.byte	0x04, 0x05
        /*00d6*/ 	.short	(.L_6303 - .L_6302)
.L_6302:
        /*00d8*/ 	.word	0x00000080
        /*00dc*/ 	.word	0x00000001
        /*00e0*/ 	.word	0x00000001


	//----- nvinfo : EIATTR_CRS_STACK_SIZE
	.align		4
.L_6303:
        /*00e4*/ 	.byte	0x04, 0x1e
        /*00e6*/ 	.short	(.L_6305 - .L_6304)
.L_6304:
        /*00e8*/ 	.word	0x00000000


	//----- nvinfo : EIATTR_CBANK_PARAM_SIZE
	.align		4
.L_6305:
        /*00ec*/ 	.byte	0x03, 0x19
        /*00ee*/ 	.short	0x0290


	//----- nvinfo : EIATTR_PARAM_CBANK
	.align		4
        /*00f0*/ 	.byte	0x04, 0x0a
        /*00f2*/ 	.short	(.L_6307 - .L_6306)
	.align		4
.L_6306:
        /*00f4*/ 	.word	index@(.nv.constant0._ZN2at6native18elementwise_kernelILi128ELi4EZNS0_15gpu_kernel_implINS0_13BinaryFunctorIlllZZZNS0_19minimum_kernel_cudaERNS_18TensorIteratorBaseEENKUlvE_clEvENKUlvE2_clEvEUlllE_EEEEvS5_RKT_EUliE_EEviT1_)
        /*00f8*/ 	.short	0x0380
        /*00fa*/ 	.short	0x0290


	//----- nvinfo : EIATTR_SW_WAR
	.align		4
.L_6307:
        /*00fc*/ 	.byte	0x04, 0x36
        /*00fe*/ 	.short	(.L_6309 - .L_6308)
.L_6308:
        /*0100*/ 	.word	0x00000008
.L_6309:


//--------------------- .nv.info._ZN2at6native27unrolled_elementwise_kernelINS0_13BinaryFunctorIlllZZZNS0_19minimum_kernel_cudaERNS_18TensorIteratorBaseEENKUlvE_clEvENKUlvE2_clEvEUlllE_EESt5arrayIPcLm3EELi4E23TrivialOffsetCalculatorILi2EjESC_ILi1EjENS0_6memory12LoadWithCastILi2EEENSF_13StoreWithCastILi1EEEEEviT_T0_T2_T3_T4_T5_ --------------------------
	.section	.nv.info._ZN2at6native27unrolled_elementwise_kernelINS0_13BinaryFunctorIlllZZZNS0_19minimum_kernel_cudaERNS_18TensorIteratorBaseEENKUlvE_clEvENKUlvE2_clEvEUlllE_EESt5arrayIPcLm3EELi4E23TrivialOffsetCalculatorILi2EjESC_ILi1EjENS0_6memory12LoadWithCastILi2EEENSF_13StoreWithCastILi1EEEEEviT_T0_T2_T3_T4_T5_,"",@"SHT_CUDA_INFO"
	.sectionflags	@""
	.align	4


	//----- nvinfo : EIATTR_CUDA_API_VERSION
	.align		4
        /*0000*/ 	.byte	0x04, 0x37
        /*0002*/ 	.short	(.L_6311 - .L_6310)
.L_6310:
        /*0004*/ 	.word	0x00000082


	//----- nvinfo : EIATTR_KPARAM_INFO
	.align		4
.L_6311:
        /*0008*/ 	.byte	0x04, 0x17
        /*000a*/ 	.short	(.L_6313 - .L_6312)
.L_6312:
        /*000c*/ 	.word	0x00000000
        /*0010*/ 	.short	0x0006
        /*0012*/ 	.short	0x0030
        /*0014*/ 	.byte	0x00, 0xf0, 0x21, 0x00


	//----- nvinfo : EIATTR_KPARAM_INFO
	.align		4
.L_6313:
        /*0018*/ 	.byte	0x04, 0x17
        /*001a*/ 	.short	(.L_6315 - .L_6314)
.L_6314:
        /*001c*/ 	.word	0x00000000
        /*0020*/ 	.short	0x0005
        /*0022*/ 	.short	0x0024
        /*0024*/ 	.byte	0x00, 0xf0, 0x31, 0x00


	//----- nvinfo : EIATTR_KPARAM_INFO
	.align		4
.L_6315:
        /*0028*/ 	.byte	0x04, 0x17
        /*002a*/ 	.short	(.L_6317 - .L_6316)
.L_6316:
        /*002c*/ 	.word	0x00000000
        /*0030*/ 	.short	0x0004
        /*0032*/ 	.short	0x0021
        /*0034*/ 	.byte	0x00, 0xf0, 0x05, 0x00


	//----- nvinfo : EIATTR_KPARAM_INFO
	.align		4
.L_6317:
        /*0038*/ 	.byte	0x04, 0x17
        /*003a*/ 	.short	(.L_6319 - .L_6318)
.L_6318:
        /*003c*/ 	.word	0x00000000
        /*0040*/ 	.short	0x0003
        /*0042*/ 	.short	0x0020
        /*0044*/ 	.byte	0x00, 0xf0, 0x05, 0x00


	//----- nvinfo : EIATTR_KPARAM_INFO
	.align		4
.L_6319:
        /*0048*/ 	.byte	0x04, 0x17
        /*004a*/ 	.short	(.L_6321 - .L_6320)
.L_6320:
        /*004c*/ 	.word	0x00000000
        /*0050*/ 	.short	0x0002
        /*0052*/ 	.short	0x0008
        /*0054*/ 	.byte	0x00, 0xf0, 0x61, 0x00


	//----- nvinfo : EIATTR_KPARAM_INFO
	.align		4
.L_6321:
        /*0058*/ 	.byte	0x04, 0x17
        /*005a*/ 	.short	(.L_6323 - .L_6322)
.L_6322:
        /*005c*/ 	.word	0x00000000
        /*0060*/ 	.short	0x0001
        /*0062*/ 	.short	0x0004
        /*0064*/ 	.byte	0x00, 0xf0, 0x05, 0x00


	//----- nvinfo : EIATTR_KPARAM_INFO
	.align		4
.L_6323:
        /*0068*/ 	.byte	0x04, 0x17
        /*006a*/ 	.short	(.L_6325 - .L_6324)
.L_6324:
        /*006c*/ 	.word	0x00000000
        /*0070*/ 	.short	0x0000
        /*0072*/ 	.short	0x0000
        /*0074*/ 	.byte	0x00, 0xf0, 0x11, 0x00


	//----- nvinfo : EIATTR_SPARSE_MMA_MASK
	.align		4
.L_6325:
        /*0078*/ 	.byte	0x03, 0x50
        /*007a*/ 	.short	0x0000


	//----- nvinfo : EIATTR_MAXREG_COUNT
	.align		4
        /*007c*/ 	.byte	0x03, 0x1b
        /*007e*/ 	.short	0x00ff


	//----- nvinfo : EIATTR_EXTERNS
	.align		4
        /*0080*/ 	.byte	0x04, 0x0f
        /*0082*/ 	.short	(.L_6327 - .L_6326)


	//   ....[0]....
	.align		4
.L_6326:
        /*0084*/ 	.word	index@(__assertfail)


	//----- nvinfo : EIATTR_MERCURY_ISA_VERSION
	.align		4
.L_6327:
        /*0088*/ 	.byte	0x03, 0x5f
        /*008a*/ 	.short	0x0101


	//----- nvinfo : EIATTR_VRC_CTA_INIT_COUNT
	.align		4
        /*008c*/ 	.byte	0x02, 0x4a
	.zero		1
	.zero		1


	//----- nvinfo : EIATTR_SYSCALL_OFFSETS
	.align		4
        /*0090*/ 	.byte	0x04, 0x46
        /*0092*/ 	.short	(.L_6329 - .L_6328)


	//   ....[0]....
.L_6328:
        /*0094*/ 	.word	0x00000e40


	//   ....[1]....
        /*0098*/ 	.word	0x00001cb0


	//   ....[2]....
        /*009c*/ 	.word	0x00002c50


	//   ....[3]....
        /*00a0*/ 	.word	0x00003ac0


	//   ....[4]....
        /*00a4*/ 	.word	0x000049b0


	//   ....[5]....
        /*00a8*/ 	.word	0x00005820


	//   ....[6]....
        /*00ac*/ 	.word	0x00006710


	//   ....[7]....
        /*00b0*/ 	.word	0x00007580


	//   ....[8]....
        /*00b4*/ 	.word	0x00008440


	//   ....[9]....
        /*00b8*/ 	.word	0x00009150


	//   ....[10]....
        /*00bc*/ 	.word	0x00009fd0


	//   ....[11]....
        /*00c0*/ 	.word	0x0000ae30


	//----- nvinfo : EIATTR_EXIT_INSTR_OFFSETS
	.align		4
.L_6329:
        /*00c4*/ 	.byte	0x04, 0x1c
        /*00c6*/ 	.short	(.L_6331 - .L_6330)


	//   ....[0]....
.L_6330:
        /*00c8*/ 	.word	0x0000a2a0


	//   ....[1]....
        /*00cc*/ 	.word	0x0000a3d0


	//   ....[2]....
        /*00d0*/ 	.word	0x0000a3f0


	//   ....[3]....
        /*00d4*/ 	.word	0x0000a470


	//   ....[4]....
        /*00d8*/ 	.word	0x0000a490


	//   ....[5]....
        /*00dc*/ 	.word	0x0000a4b0


	//   ....[6]....
        /*00e0*/ 	.word	0x0000a540


	//   ....[7]....
        /*00e4*/ 	.word	0x0000a580


	//   ....[8]....
        /*00e8*/ 	.word	0x0000a620


	//   ....[9]....
        /*00ec*/ 	.word	0x0000a670


	//   ....[10]....
        /*00f0*/ 	.word	0x0000a6a0


	//   ....[11]....
        /*00f4*/ 	.word	0x0000a760


	//   ....[12]....
        /*00f8*/ 	.word	0x0000a8d0


	//   ....[13]....
        /*00fc*/ 	.word	0x0000aa40


	//   ....[14]....
        /*0100*/ 	.word	0x0000aba0


	//   ....[15]....
        /*0104*/ 	.word	0x0000abc0


	//   ....[16]....
        /*0108*/ 	.word	0x0000abe0


	//   ....[17]....
        /*010c*/ 	.word	0x0000ac90


	//   ....[18]....
        /*0110*/ 	.word	0x0000acd0


	//   ....[19]....
        /*0114*/ 	.word	0x0000ae40


	//   ....[20]....
        /*0118*/ 	.word	0x0000af50


	//   ....[21]....
        /*011c*/ 	.word	0x0000b090


	//   ....[22]....
        /*0120*/ 	.word	0x0000b0d0


	//----- nvinfo : EIATTR_MAX_THREADS
	.align		4
.L_6331:
        /*0124*/ 	.byte	0x04, 0x05
        /*0126*/ 	.short	(.L_6333 - .L_6332)
.L_6332:
        /*0128*/ 	.word	0x00000080
        /*012c*/ 	.word	0x00000001
        /*0130*/ 	.word	0x00000001


	//----- nvinfo : EIATTR_CRS_STACK_SIZE
	.align		4
.L_6333:
        /*0134*/ 	.byte	0x04, 0x1e
        /*0136*/ 	.short	(.L_6335 - .L_6334)
.L_6334:
        /*0138*/ 	.word	0x00000000


	//----- nvinfo : EIATTR_CBANK_PARAM_SIZE
	.align		4
.L_6335:
        /*013c*/ 	.byte	0x03, 0x19
        /*013e*/ 	.short	0x0038


	//----- nvinfo : EIATTR_PARAM_CBANK
	.align		4
        /*0140*/ 	.byte	0x04, 0x0a
        /*0142*/ 	.short	(.L_6337 - .L_6336)
	.align		4
.L_6336:
        /*0144*/ 	.word	index@(.nv.constant0._ZN2at6native27unrolled_elementwise_kernelINS0_13BinaryFunctorIlllZZZNS0_19minimum_kernel_cudaERNS_18TensorIteratorBaseEENKUlvE_clEvENKUlvE2_clEvEUlllE_EESt5arrayIPcLm3EELi4E23TrivialOffsetCalculatorILi2EjESC_ILi1EjENS0_6memory12LoadWithCastILi2EEENSF_13StoreWithCastILi1EEEEEviT_T0_T2_T3_T4_T5_)
        /*0148*/ 	.short	0x0380
        /*014a*/ 	.short	0x0038


	//----- nvinfo : EIATTR_SW_WAR
	.align		4
.L_6337:
        /*014c*/ 	.byte	0x04, 0x36
        /*014e*/ 	.short	(.L_6339 - .L_6338)
.L_6338:
        /*0150*/ 	.word	0x00000008
.L_6339:


//--------------------- .nv.info._ZN2at6native18elementwise_kernelILi128ELi2EZNS0_22gpu_kernel_impl_nocastINS0_13BinaryFunctorIlllZZZNS0_19minimum_kernel_cudaERNS_18TensorIteratorBaseEENKUlvE_clEvENKUlvE2_clEvEUlllE_EEEEvS5_RKT_EUliE_EEviT1_ --------------------------
	.section	.nv.info._ZN2at6native18elementwise_kernelILi128ELi2EZNS0_22gpu_kernel_impl_nocastINS0_13BinaryFunctorIlllZZZNS0_19minimum_kernel_cudaERNS_18TensorIteratorBaseEENKUlvE_clEvENKUlvE2_clEvEUlllE_EEEEvS5_RKT_EUliE_EEviT1_,"",@"SHT_CUDA_INFO"
	.sectionflags	@""
	.align	4


	//----- nvinfo : EIATTR_CUDA_API_VERSION
	.align		4
        /*0000*/ 	.byte	0x04, 0x37
        /*0002*/ 	.short	(.L_6341 - .L_6340)
.L_6340:
        /*0004*/ 	.word	0x00000082


	//----- nvinfo : EIATTR_KPARAM_INFO
	.align		4
.L_6341:
        /*0008*/ 	.byte	0x04, 0x17
        /*000a*/ 	.short	(.L_6343 - .L_6342)
.L_6342:
        /*000c*/ 	.word	0x00000000
        /*0010*/ 	.short	0x0001
        /*0012*/ 	.short	0x0008
        /*0014*/ 	.byte	0x00, 0xf0, 0x21, 0x0a


	//----- nvinfo : EIATTR_KPARAM_INFO
	.align		4
.L_6343:
        /*0018*/ 	.byte	0x04, 0x17
        /*001a*/ 	.short	(.L_6345 - .L_6344)
.L_6344:
        /*001c*/ 	.word	0x00000000
        /*0020*/ 	.short	0x0000
        /*0022*/ 	.short	0x0000
        /*0024*/ 	.byte	0x00, 0xf0, 0x11, 0x00


	//----- nvinfo : EIATTR_SPARSE_MMA_MASK
	.align		4
.L_6345:
        /*0028*/ 	.byte	0x03, 0x50
        /*002a*/ 	.short	0x0000


	//----- nvinfo : EIATTR_MAXREG_COUNT
	.align		4
        /*002c*/ 	.byte	0x03, 0x1b
        /*002e*/ 	.short	0x0080


	//----- nvinfo : EIATTR_MERCURY_ISA_VERSION
	.align		4
        /*0030*/ 	.byte	0x03, 0x5f
        /*0032*/ 	.short	0x0101


	//----- nvinfo : EIATTR_VRC_CTA_INIT_COUNT
	.align		4
        /*0034*/ 	.byte	0x02, 0x4a
	.zero		1
	.zero		1


	//----- nvinfo : EIATTR_EXIT_INSTR_OFFSETS
	.align		4
        /*0038*/ 	.byte	0x04, 0x1c
        /*003a*/ 	.short	(.L_6347 - .L_6346)


	//   ....[0]....
.L_6346:
        /*003c*/ 	.word	0x000001a0


	//   ....[1]....
        /*0040*/ 	.word	0x00000250


	//   ....[2]....
        /*0044*/ 	.word	0x000019b0


	//   ....[3]....
        /*0048*/ 	.word	0x00003070


	//----- nvinfo : EIATTR_MAX_THREADS
	.align		4
.L_6347:
        /*004c*/ 	.byte	0x04, 0x05
        /*004e*/ 	.short	(.L_6349 - .L_6348)
.L_6348:
        /*0050*/ 	.word	0x00000080
        /*0054*/ 	.word	0x00000001
        /*0058*/ 	.word	0x00000001


	//----- nvinfo : EIATTR_CRS_STACK_SIZE
	.align		4
.L_6349:
        /*005c*/ 	.byte	0x04, 0x1e
        /*005e*/ 	.short	(.L_6351 - .L_6350)
.L_6350:
        /*0060*/ 	.word	0x00000000


	//----- nvinfo : EIATTR_CBANK_PARAM_SIZE
	.align		4
.L_6351:
        /*0064*/ 	.byte	0x03, 0x19
        /*0066*/ 	.short	0x0290


	//----- nvinfo : EIATTR_PARAM_CBANK
	.align		4
        /*0068*/ 	.byte	0x04, 0x0a
        /*006a*/ 	.short	(.L_6353 - .L_6352)
	.align		4
.L_6352:
        /*006c*/ 	.word	index@(.nv.constant0._ZN2at6native18elementwise_kernelILi128ELi2EZNS0_22gpu_kernel_impl_nocastINS0_13BinaryFunctorIlllZZZNS0_19minimum_kernel_cudaERNS_18TensorIteratorBaseEENKUlvE_clEvENKUlvE2_clEvEUlllE_EEEEvS5_RKT_EUliE_EEviT1_)
        /*0070*/ 	.short	0x0380
        /*0072*/ 	.short	0x0290


	//----- nvinfo : EIATTR_SW_WAR
	.align		4
.L_6353:
        /*0074*/ 	.byte	0x04, 0x36
        /*0076*/ 	.short	(.L_6355 - .L_6354)
.L_6354:
        /*0078*/ 	.word	0x00000008
.L_6355:


//--------------------- .nv.info._ZN2at6native27unrolled_elementwise_kernelINS0_13BinaryFunctorIlllZZZNS0_19minimum_kernel_cudaERNS_18TensorIteratorBaseEENKUlvE_clEvENKUlvE2_clEvEUlllE_EESt5arrayIPcLm3EELi4E23TrivialOffsetCalculatorILi2EjESC_ILi1EjENS0_6memory15LoadWithoutCastENSF_16StoreWithoutCastEEEviT_T0_T2_T3_T4_T5_ --------------------------
	.section	.nv.info._ZN2at6native27unrolled_elementwise_kernelINS0_13BinaryFunctorIlllZZZNS0_19minimum_kernel_cudaERNS_18TensorIteratorBaseEENKUlvE_clEvENKUlvE2_clEvEUlllE_EESt5arrayIPcLm3EELi4E23TrivialOffsetCalculatorILi2EjESC_ILi1EjENS0_6memory15LoadWithoutCastENSF_16StoreWithoutCastEEEviT_T0_T2_T3_T4_T5_,"",@"SHT_CUDA_INFO"
	.sectionflags	@""
	.align	4


	//----- nvinfo : EIATTR_CUDA_API_VERSION
	.align		4
        /*0000*/ 	.byte	0x04, 0x37
        /*0002*/ 	.short	(.L_6357 - .L_6356)
.L_6356:
        /*0004*/ 	.word	0x00000082


	//----- nvinfo : EIATTR_KPARAM_INFO
	.align		4
.L_6357:
        /*0008*/ 	.byte	0x04, 0x17
        /*000a*/ 	.short	(.L_6359 - .L_6358)
.L_6358:
        /*000c*/ 	.word	0x00000000
        /*0010*/ 	.short	0x0006
        /*0012*/ 	.short	0x0023
        /*0014*/ 	.byte	0x00, 0xf0, 0x05, 0x00


	//----- nvinfo : EIATTR_KPARAM_INFO
	.align		4
.L_6359:
        /*0018*/ 	.byte	0x04, 0x17
        /*001a*/ 	.short	(.L_6361 - .L_6360)
.L_6360:
        /*001c*/ 	.word	0x00000000
        /*0020*/ 	.short	0x0005
        /*0022*/ 	.short	0x0022
        /*0024*/ 	.byte	0x00, 0xf0, 0x05, 0x00


	//----- nvinfo : EIATTR_KPARAM_INFO
	.align		4
.L_6361:
        /*0028*/ 	.byte	0x04, 0x17
        /*002a*/ 	.short	(.L_6363 - .L_6362)
.L_6362:
        /*002c*/ 	.word	0x00000000
        /*0030*/ 	.short	0x0004
        /*0032*/ 	.short	0x0021
        /*0034*/ 	.byte	0x00, 0xf0, 0x05, 0x00


	//----- nvinfo : EIATTR_KPARAM_INFO
	.align		4
.L_6363:
        /*0038*/ 	.byte	0x04, 0x17
        /*003a*/ 	.short	(.L_6365 - .L_6364)
.L_6364:
        /*003c*/ 	.word	0x00000000
        /*0040*/ 	.short	0x0003
        /*0042*/ 	.short	0x0020
        /*0044*/ 	.byte	0x00, 0xf0, 0x05, 0x00


	//----- nvinfo : EIATTR_KPARAM_INFO
	.align		4
.L_6365:
        /*0048*/ 	.byte	0x04, 0x17
        /*004a*/ 	.short	(.L_6367 - .L_6366)
.L_6366:
        /*004c*/ 	.word	0x00000000
        /*0050*/ 	.short	0x0002
        /*0052*/ 	.short	0x0008
        /*0054*/ 	.byte	0x00, 0xf0, 0x61, 0x00


	//----- nvinfo : EIATTR_KPARAM_INFO
	.align		4
.L_6367:
        /*0058*/ 	.byte	0x04, 0x17
        /*005a*/ 	.short	(.L_6369 - .L_6368)
.L_6368:
        /*005c*/ 	.word	0x00000000
        /*0060*/ 	.short	0x0001
        /*0062*/ 	.short	0x0004
        /*0064*/ 	.byte	0x00, 0xf0, 0x05, 0x00


	//----- nvinfo : EIATTR_KPARAM_INFO
	.align		4
.L_6369:
        /*0068*/ 	.byte	0x04, 0x17
        /*006a*/ 	.short	(.L_6371 - .L_6370)
.L_6370:
        /*006c*/ 	.word	0x00000000
        /*0070*/ 	.short	0x0000
        /*0072*/ 	.short	0x0000
        /*0074*/ 	.byte	0x00, 0xf0, 0x11, 0x00


	//----- nvinfo : EIATTR_SPARSE_MMA_MASK
	.align		4
.L_6371:
        /*0078*/ 	.byte	0x03, 0x50
        /*007a*/ 	.short	0x0000


	//----- nvinfo : EIATTR_MAXREG_COUNT
	.align		4
        /*007c*/ 	.byte	0x03, 0x1b
        /*007e*/ 	.short	0x00ff


	//----- nvinfo : EIATTR_MERCURY_ISA_VERSION
	.align		4
        /*0080*/ 	.byte	0x03, 0x5f
        /*0082*/ 	.short	0x0101


	//----- nvinfo : EIATTR_VRC_CTA_INIT_COUNT
	.align		4
        /*0084*/ 	.byte	0x02, 0x4a
	.zero		1
	.zero		1


	//----- nvinfo : EIATTR_EXIT_INSTR_OFFSETS
	.align		4
        /*0088*/ 	.byte	0x04, 0x1c
        /*008a*/ 	.short	(.L_6373 - .L_6372)


	//   ....[0]....
.L_6372:
        /*008c*/ 	.word	0x000005d0


	//   ....[1]....
        /*0090*/ 	.word	0x00000620


	//----- nvinfo : EIATTR_MAX_THREADS
	.align		4
.L_6373:
        /*0094*/ 	.byte	0x04, 0x05
        /*0096*/ 	.short	(.L_6375 - .L_6374)
.L_6374:
        /*0098*/ 	.word	0x00000080
        /*009c*/ 	.word	0x00000001
        /*00a0*/ 	.word	0x00000001


	//----- nvinfo : EIATTR_CRS_STACK_SIZE
	.align		4
.L_6375:
        /*00a4*/ 	.byte	0x04, 0x1e
        /*00a6*/ 	.short	(.L_6377 - .L_6376)
.L_6376:
        /*00a8*/ 	.word	0x00000000


	//----- nvinfo : EIATTR_CBANK_PARAM_SIZE
	.align		4
.L_6377:
        /*00ac*/ 	.byte	0x03, 0x19
        /*00ae*/ 	.short	0x0024


	//----- nvinfo : EIATTR_PARAM_CBANK
	.align		4
        /*00b0*/ 	.byte	0x04, 0x0a
        /*00b2*/ 	.short	(.L_6379 - .L_6378)
	.align		4
.L_6378:
        /*00b4*/ 	.word	index@(.nv.constant0._ZN2at6native27unrolled_elementwise_kernelINS0_13BinaryFunctorIlllZZZNS0_19minimum_kernel_cudaERNS_18TensorIteratorBaseEENKUlvE_clEvENKUlvE2_clEvEUlllE_EESt5arrayIPcLm3EELi4E23TrivialOffsetCalculatorILi2EjESC_ILi1EjENS0_6memory15LoadWithoutCastENSF_16StoreWithoutCastEEEviT_T0_T2_T3_T4_T5_)
        /*00b8*/ 	.short	0x0380
        /*00ba*/ 	.short	0x0024


	//----- nvinfo : EIATTR_SW_WAR
	.align		4
.L_6379:
        /*00bc*/ 	.byte	0x04, 0x36
        /*00be*/ 	.short	(.L_6381 - .L_6380)
.L_6380:
        /*00c0*/ 	.word	0x00000008
.L_6381:


//--------------------- .nv.info._ZN2at6native29vectorized_elementwise_kernelILi2ENS0_13BinaryFunctorIlllZZZNS0_19minimum_kernel_cudaERNS_18TensorIteratorBaseEENKUlvE_clEvENKUlvE2_clEvEUlllE_EESt5arrayIPcLm3EEEEviT0_T1_ --------------------------
	.section	.nv.info._ZN2at6native29vectorized_elementwise_kernelILi2ENS0_13BinaryFunctorIlllZZZNS0_19minimum_kernel_cudaERNS_18TensorIteratorBaseEENKUlvE_clEvENKUlvE2_clEvEUlllE_EESt5arrayIPcLm3EEEEviT0_T1_,"",@"SHT_CUDA_INFO"
	.sectionflags	@""
	.align	4


	//----- nvinfo : EIATTR_CUDA_API_VERSION
	.align		4
        /*0000*/ 	.byte	0x04, 0x37
        /*0002*/ 	.short	(.L_6383 - .L_6382)
.L_6382:
        /*0004*/ 	.word	0x00000082


	//----- nvinfo : EIATTR_KPARAM_INFO
	.align		4
.L_6383:
        /*0008*/ 	.byte	0x04, 0x17
        /*000a*/ 	.short	(.L_6385 - .L_6384)
.L_6384:
        /*000c*/ 	.word	0x00000000
        /*0010*/ 	.short	0x0002
        /*0012*/ 	.short	0x0008
        /*0014*/ 	.byte	0x00, 0xf0, 0x61, 0x00


	//----- nvinfo : EIATTR_KPARAM_INFO
	.align		4
.L_6385:
        /*0018*/ 	.byte	0x04, 0x17
        /*001a*/ 	.short	(.L_6387 - .L_6386)
.L_6386:
        /*001c*/ 	.word	0x00000000
        /*0020*/ 	.short	0x0001
        /*0022*/ 	.short	0x0004
        /*0024*/ 	.byte	0x00, 0xf0, 0x05, 0x00


	//----- nvinfo : EIATTR_KPARAM_INFO
	.align		4
.L_6387:
        /*0028*/ 	.byte	0x04, 0x17
        /*002a*/ 	.short	(.L_6389 - .L_6388)
.L_6388:
        /*002c*/ 	.word	0x00000000
        /*0030*/ 	.short	0x0000
        /*0032*/ 	.short	0x0000
        /*0034*/ 	.byte	0x00, 0xf0, 0x11, 0x00


	//----- nvinfo : EIATTR_SPARSE_MMA_MASK
	.align		4
.L_6389:
        /*0038*/ 	.byte	0x03, 0x50
        /*003a*/ 	.short	0x0000


	//----- nvinfo : EIATTR_MAXREG_COUNT
	.align		4
        /*003c*/ 	.byte	0x03, 0x1b
        /*003e*/ 	.short	0x00ff


	//----- nvinfo : EIATTR_MERCURY_ISA_VERSION
	.align		4
        /*0040*/ 	.byte	0x03, 0x5f
        /*0042*/ 	.short	0x0101


	//----- nvinfo : EIATTR_VRC_CTA_INIT_COUNT
	.align		4
        /*0044*/ 	.byte	0x02, 0x4a
	.zero		1
	.zero		1


	//----- nvinfo : EIATTR_EXIT_INSTR_OFFSETS
	.align		4
        /*0048*/ 	.byte	0x04, 0x1c
        /*004a*/ 	.short	(.L_6391 - .L_6390)


	//   ....[0]....
.L_6390:
        /*004c*/ 	.word	0x00000b80


	//   ....[1]....
        /*0050*/ 	.word	0x00000bd0


	//   ....[2]....
        /*0054*/ 	.word	0x00000ff0


	//----- nvinfo : EIATTR_MAX_THREADS
	.align		4
.L_6391:
        /*0058*/ 	.byte	0x04, 0x05
        /*005a*/ 	.short	(.L_6393 - .L_6392)
.L_6392:
        /*005c*/ 	.word	0x00000080
        /*0060*/ 	.word	0x00000001
        /*0064*/ 	.word	0x00000001


	//----- nvinfo : EIATTR_CRS_STACK_SIZE
	.align		4
.L_6393:
        /*0068*/ 	.byte	0x04, 0x1e
        /*006a*/ 	.short	(.L_6395 - .L_6394)
.L_6394:
        /*006c*/ 	.word	0x00000000


	//----- nvinfo : EIATTR_CBANK_PARAM_SIZE
	.align		4
.L_6395:
        /*0070*/ 	.byte	0x03, 0x19
        /*0072*/ 	.short	0x0020


	//----- nvinfo : EIATTR_PARAM_CBANK
	.align		4
        /*0074*/ 	.byte	0x04, 0x0a
        /*0076*/ 	.short	(.L_6397 - .L_6396)
	.align		4
.L_6396:
        /*0078*/ 	.word	index@(.nv.constant0._ZN2at6native29vectorized_elementwise_kernelILi2ENS0_13BinaryFunctorIlllZZZNS0_19minimum_kernel_cudaERNS_18TensorIteratorBaseEENKUlvE_clEvENKUlvE2_clEvEUlllE_EESt5arrayIPcLm3EEEEviT0_T1_)
        /*007c*/ 	.short	0x0380
        /*007e*/ 	.short	0x0020


	//----- nvinfo : EIATTR_SW_WAR
	.align		4
.L_6397:
        /*0080*/ 	.byte	0x04, 0x36
        /*0082*/ 	.short	(.L_6399 - .L_6398)
.L_6398:
        /*0084*/ 	.word	0x00000008
.L_6399:


//--------------------- .nv.info._ZN2at6native29vectorized_elementwise_kernelILi4ENS0_13BinaryFunctorIlllZZZNS0_19minimum_kernel_cudaERNS_18TensorIteratorBaseEENKUlvE_clEvENKUlvE2_clEvEUlllE_EESt5arrayIPcLm3EEEEviT0_T1_ --------------------------
	.section	.nv.info._ZN2at6native29vectorized_elementwise_kernelILi4ENS0_13BinaryFunctorIlllZZZNS0_19minimum_kernel_cudaERNS_18TensorIteratorBaseEENKUlvE_clEvENKUlvE2_clEvEUlllE_EESt5arrayIPcLm3EEEEviT0_T1_,"",@"SHT_CUDA_INFO"
	.sectionflags	@""
	.align	4


	//----- nvinfo : EIATTR_CUDA_API_VERSION
	.align		4
        /*0000*/ 	.byte	0x04, 0x37
        /*0002*/ 	.short	(.L_6401 - .L_6400)
.L_6400:
        /*0004*/ 	.word	0x00000082


	//----- nvinfo : EIATTR_KPARAM_INFO
	.align		4
.L_6401:
        /*0008*/ 	.byte	0x04, 0x17
        /*000a*/ 	.short	(.L_6403 - .L_6402)
.L_6402:
        /*000c*/ 	.word	0x00000000
        /*0010*/ 	.short	0x0002
        /*0012*/ 	.short	0x0008
        /*0014*/ 	.byte	0x00, 0xf0, 0x61, 0x00


	//----- nvinfo : EIATTR_KPARAM_INFO
	.align		4
.L_6403:
        /*0018*/ 	.byte	0x04, 0x17
        /*001a*/ 	.short	(.L_6405 - .L_6404)
.L_6404:
        /*001c*/ 	.word	0x00000000
        /*0020*/ 	.short	0x0001
        /*0022*/ 	.short	0x0004
        /*0024*/ 	.byte	0x00, 0xf0, 0x05, 0x00


	//----- nvinfo : EIATTR_KPARAM_INFO
	.align		4
.L_6405:
        /*0028*/ 	.byte	0x04, 0x17
        /*002a*/ 	.short	(.L_6407 - .L_6406)
.L_6406:
        /*002c*/ 	.word	0x00000000
        /*0030*/ 	.short	0x0000
        /*0032*/ 	.short	0x0000
        /*0034*/ 	.byte	0x00, 0xf0, 0x11, 0x00


	//----- nvinfo : EIATTR_SPARSE_MMA_MASK
	.align		4
.L_6407:
        /*0038*/ 	.byte	0x03, 0x50
        /*003a*/ 	.short	0x0000


	//----- nvinfo : EIATTR_MAXREG_COUNT
	.align		4
        /*003c*/ 	.byte	0x03, 0x1b
        /*003e*/ 	.short	0x00ff


	//----- nvinfo : EIATTR_MERCURY_ISA_VERSION
	.align		4
        /*0040*/ 	.byte	0x03, 0x5f
        /*0042*/ 	.short	0x0101


	//----- nvinfo : EIATTR_VRC_CTA_INIT_COUNT
	.align		4
        /*0044*/ 	.byte	0x02, 0x4a
	.zero		1
	.zero		1


	//----- nvinfo : EIATTR_EXIT_INSTR_OFFSETS
	.align		4
        /*0048*/ 	.byte	0x04, 0x1c
        /*004a*/ 	.short	(.L_6409 - .L_6408)


	//   ....[0]....
.L_6408:
        /*004c*/ 	.word	0x00000b80


	//   ....[1]....
        /*0050*/ 	.word	0x00000bd0


	//   ....[2]....
        /*0054*/ 	.word	0x00000fd0


	//----- nvinfo : EIATTR_MAX_THREADS
	.align		4
.L_6409:
        /*0058*/ 	.byte	0x04, 0x05
        /*005a*/ 	.short	(.L_6411 - .L_6410)
.L_6410:
        /*005c*/ 	.word	0x00000080
        /*0060*/ 	.word	0x00000001
        /*0064*/ 	.word	0x00000001


	//----- nvinfo : EIATTR_CRS_STACK_SIZE
	.align		4
.L_6411:
        /*0068*/ 	.byte	0x04, 0x1e
        /*006a*/ 	.short	(.L_6413 - .L_6412)
.L_6412:
        /*006c*/ 	.word	0x00000000


	//----- nvinfo : EIATTR_CBANK_PARAM_SIZE
	.align		4
.L_6413:
        /*0070*/ 	.byte	0x03, 0x19
        /*0072*/ 	.short	0x0020


	//----- nvinfo : EIATTR_PARAM_CBANK
	.align		4
        /*0074*/ 	.byte	0x04, 0x0a
        /*0076*/ 	.short	(.L_6415 - .L_6414)
	.align		4
.L_6414:
        /*0078*/ 	.word	index@(.nv.constant0._ZN2at6native29vectorized_elementwise_kernelILi4ENS0_13BinaryFunctorIlllZZZNS0_19minimum_kernel_cudaERNS_18TensorIteratorBaseEENKUlvE_clEvENKUlvE2_clEvEUlllE_EESt5arrayIPcLm3EEEEviT0_T1_)
        /*007c*/ 	.short	0x0380
        /*007e*/ 	.short	0x0020


	//----- nvinfo : EIATTR_SW_WAR
	.align		4
.L_6415:
        /*0080*/ 	.byte	0x04, 0x36
        /*0082*/ 	.short	(.L_6417 - .L_6416)
.L_6416:
        /*0084*/ 	.word	0x00000008
.L_6417:


//--------------------- .nv.info._ZN2at6native29vectorized_elementwise_kernelILi8ENS0_13BinaryFunctorIlllZZZNS0_19minimum_kernel_cudaERNS_18TensorIteratorBaseEENKUlvE_clEvENKUlvE2_clEvEUlllE_EESt5arrayIPcLm3EEEEviT0_T1_ --------------------------
	.section	.nv.info._ZN2at6native29vectorized_elementwise_kernelILi8ENS0_13BinaryFunctorIlllZZZNS0_19minimum_kernel_cudaERNS_18TensorIteratorBaseEENKUlvE_clEvENKUlvE2_clEvEUlllE_EESt5arrayIPcLm3EEEEviT0_T1_,"",@"SHT_CUDA_INFO"
	.sectionflags	@""
	.align	4


	//----- nvinfo : EIATTR_CUDA_API_VERSION
	.align		4
        /*0000*/ 	.byte	0x04, 0x37
        /*0002*/ 	.short	(.L_6419 - .L_6418)
.L_6418:
        /*0004*/ 	.word	0x00000082


	//----- nvinfo : EIATTR_KPARAM_INFO
	.align		4
.L_6419:
        /*0008*/ 	.byte	0x04, 0x17
        /*000a*/ 	.short	(.L_6421 - .L_6420)
.L_6420:
        /*000c*/ 	.word	0x00000000
        /*0010*/ 	.short	0x0002
        /*0012*/ 	.short	0x0008
        /*0014*/ 	.byte	0x00, 0xf0, 0x61, 0x00


	//----- nvinfo : EIATTR_KPARAM_INFO
	.align		4
.L_6421:
        /*0018*/ 	.byte	0x04, 0x17
        /*001a*/ 	.short	(.L_6423 - .L_6422)
.L_6422:
        /*001c*/ 	.word	0x00000000
        /*0020*/ 	.short	0x0001
        /*0022*/ 	.short	0x0004
        /*0024*/ 	.byte	0x00, 0xf0, 0x05, 0x00


	//----- nvinfo : EIATTR_KPARAM_INFO
	.align		4
.L_6423:
        /*0028*/ 	.byte	0x04, 0x17
        /*002a*/ 	.short	(.L_6425 - .L_6424)
.L_6424:
        /*002c*/ 	.word	0x00000000
        /*0030*/ 	.short	0x0000
        /*0032*/ 	.short	0x0000
        /*0034*/ 	.byte	0x00, 0xf0, 0x11, 0x00


	//----- nvinfo : EIATTR_SPARSE_MMA_MASK
	.align		4
.L_6425:
        /*0038*/ 	.byte	0x03, 0x50
        /*003a*/ 	.short	0x0000


	//----- nvinfo : EIATTR_MAXREG_COUNT
	.align		4
        /*003c*/ 	.byte	0x03, 0x1b
        /*003e*/ 	.short	0x00ff


	//----- nvinfo : EIATTR_MERCURY_ISA_VERSION
	.align		4
        /*0040*/ 	.byte	0x03, 0x5f
        /*0042*/ 	.short	0x0101


	//----- nvinfo : EIATTR_VRC_CTA_INIT_COUNT
	.align		4
        /*0044*/ 	.byte	0x02, 0x4a
	.zero		1
	.zero		1


	//----- nvinfo : EIATTR_EXIT_INSTR_OFFSETS
	.align		4
        /*0048*/ 	.byte	0x04, 0x1c
        /*004a*/ 	.short	(.L_6427 - .L_6426)


	//   ....[0]....
.L_6426:
        /*004c*/ 	.word	0x00000010


	//----- nvinfo : EIATTR_MAX_THREADS
	.align		4
.L_6427:
        /*0050*/ 	.byte	0x04, 0x05
        /*0052*/ 	.short	(.L_6429 - .L_6428)
.L_6428:
        /*0054*/ 	.word	0x00000080
        /*0058*/ 	.word	0x00000001
        /*005c*/ 	.word	0x00000001


	//----- nvinfo : EIATTR_CBANK_PARAM_SIZE
	.align		4
.L_6429:
        /*0060*/ 	.byte	0x03, 0x19
        /*0062*/ 	.short	0x0020


	//----- nvinfo : EIATTR_PARAM_CBANK
	.align		4
        /*0064*/ 	.byte	0x04, 0x0a
        /*0066*/ 	.short	(.L_6431 - .L_6430)
	.align		4
.L_6430:
        /*0068*/ 	.word	index@(.nv.constant0._ZN2at6native29vectorized_elementwise_kernelILi8ENS0_13BinaryFunctorIlllZZZNS0_19minimum_kernel_cudaERNS_18TensorIteratorBaseEENKUlvE_clEvENKUlvE2_clEvEUlllE_EESt5arrayIPcLm3EEEEviT0_T1_)
        /*006c*/ 	.short	0x0380
        /*006e*/ 	.short	0x0020


	//----- nvinfo : EIATTR_SW_WAR
	.align		4
.L_6431:
        /*0070*/ 	.byte	0x04, 0x36
        /*0072*/ 	.short	(.L_6433 - .L_6432)
.L_6432:
        /*0074*/ 	.word	0x00000008
.L_6433:


//--------------------- .nv.info._ZN2at6native18elementwise_kernelILi128ELi4EZNS0_15gpu_kernel_implINS0_13AUnaryFunctorIiiiZZZNS0_19minimum_kernel_cudaERNS_18TensorIteratorBaseEENKUlvE_clEvENKUlvE1_clEvEUliiE_EEEEvS5_RKT_EUliE_EEviT1_ --------------------------
	.section	.nv.info._ZN2at6native18elementwise_kernelILi128ELi4EZNS0_15gpu_kernel_implINS0_13AUnaryFunctorIiiiZZZNS0_19minimum_kernel_cudaERNS_18TensorIteratorBaseEENKUlvE_clEvENKUlvE1_clEvEUliiE_EEEEvS5_RKT_EUliE_EEviT1_,"",@"SHT_CUDA_INFO"
	.sectionflags	@""
	.align	4


	//----- nvinfo : EIATTR_CUDA_API_VERSION
	.align		4
        /*0000*/ 	.byte	0x04, 0x37
        /*0002*/ 	.short	(.L_6435 - .L_6434)
.L_6434:
        /*0004*/ 	.word	0x00000082


	//----- nvinfo : EIATTR_KPARAM_INFO
	.align		4
.L_6435:
        /*0008*/ 	.byte	0x04, 0x17
        /*000a*/ 	.short	(.L_6437 - .L_6436)
.L_6436:
        /*000c*/ 	.word	0x00000000
        /*0010*/ 	.short	0x0001
        /*0012*/ 	.short	0x0008
        /*0014*/ 	.byte	0x00, 0xf0, 0x81, 0x08


	//----- nvinfo : EIATTR_KPARAM_INFO
	.align		4
.L_6437:
        /*0018*/ 	.byte	0x04, 0x17
        /*001a*/ 	.short	(.L_6439 - .L_6438)
.L_6438:
        /*001c*/ 	.word	0x00000000
        /*0020*/ 	.short	0x0000
        /*0022*/ 	.short	0x0000
        /*0024*/ 	.byte	0x00, 0xf0, 0x11, 0x00


	//----- nvinfo : EIATTR_SPARSE_MMA_MASK
	.align		4
.L_6439:
        /*0028*/ 	.byte	0x03, 0x50
        /*002a*/ 	.short	0x0000


	//----- nvinfo : EIATTR_MAXREG_COUNT
	.align		4
        /*002c*/ 	.byte	0x03, 0x1b
        /*002e*/ 	.short	0x0080


	//----- nvinfo : EIATTR_EXTERNS
	.align		4
        /*0030*/ 	.byte	0x04, 0x0f
        /*0032*/ 	.short	(.L_6441 - .L_6440)


	//   ....[0]....
	.align		4
.L_6440:
        /*0034*/ 	.word	index@(__assertfail)


	//----- nvinfo : EIATTR_MERCURY_ISA_VERSION
	.align		4
.L_6441:
        /*0038*/ 	.byte	0x03, 0x5f
        /*003a*/ 	.short	0x0101


	//----- nvinfo : EIATTR_VRC_CTA_INIT_COUNT
	.align		4
        /*003c*/ 	.byte	0x02, 0x4a
	.zero		1
	.zero		1


	//----- nvinfo : EIATTR_SYSCALL_OFFSETS
	.align		4
        /*0040*/ 	.byte	0x04, 0x46
        /*0042*/ 	.short	(.L_6443 - .L_6442)


	//   ....[0]....
.L_6442:
        /*0044*/ 	.word	0x000020b0


	//   ....[1]....
        /*0048*/ 	.word	0x00002e90


	//   ....[2]....
        /*004c*/ 	.word	0x000050b0


	//   ....[3]....
        /*0050*/ 	.word	0x00005c90


	//   ....[4]....
        /*0054*/ 	.word	0x00007ff0


	//   ....[5]....
        /*0058*/ 	.word	0x00008bd0


	//   ....[6]....
        /*005c*/ 	.word	0x0000af40


	//   ....[7]....
        /*0060*/ 	.word	0x0000baf0


	//----- nvinfo : EIATTR_EXIT_INSTR_OFFSETS
	.align		4
.L_6443:
        /*0064*/ 	.byte	0x04, 0x1c
        /*0066*/ 	.short	(.L_6445 - .L_6444)


	//   ....[0]....
.L_6444:
        /*0068*/ 	.word	0x00008eb0


	//   ....[1]....
        /*006c*/ 	.word	0x0000b080


	//   ....[2]....
        /*0070*/ 	.word	0x0000b0a0


	//   ....[3]....
        /*0074*/ 	.word	0x0000b130


	//   ....[4]....
        /*0078*/ 	.word	0x0000b150


	//   ....[5]....
        /*007c*/ 	.word	0x0000b170


	//   ....[6]....
        /*0080*/ 	.word	0x0000b200


	//   ....[7]....
        /*0084*/ 	.word	0x0000b240


	//   ....[8]....
        /*0088*/ 	.word	0x0000b2e0


	//   ....[9]....
        /*008c*/ 	.word	0x0000b330


	//   ....[10]....
        /*0090*/ 	.word	0x0000b360


	//   ....[11]....
        /*0094*/ 	.word	0x0000b420


	//   ....[12]....
        /*0098*/ 	.word	0x0000b590


	//   ....[13]....
        /*009c*/ 	.word	0x0000b700


	//   ....[14]....
        /*00a0*/ 	.word	0x0000b860


	//   ....[15]....
        /*00a4*/ 	.word	0x0000b890


	//   ....[16]....
        /*00a8*/ 	.word	0x0000b8b0


	//   ....[17]....
        /*00ac*/ 	.word	0x0000b950


	//   ....[18]....
        /*00b0*/ 	.word	0x0000b990


	//   ....[19]....
        /*00b4*/ 	.word	0x0000bb00


	//   ....[20]....
        /*00b8*/ 	.word	0x0000bc10


	//   ....[21]....
        /*00bc*/ 	.word	0x0000bd50


	//   ....[22]....
        /*00c0*/ 	.word	0x0000bd90


	//----- nvinfo : EIATTR_MAX_THREADS
	.align		4
.L_6445:
        /*00c4*/ 	.byte	0x04, 0x05
        /*00c6*/ 	.short	(.L_6447 - .L_6446)
.L_6446:
        /*00c8*/ 	.word	0x00000080
        /*00cc*/ 	.word	0x00000001
        /*00d0*/ 	.word	0x00000001


	//----- nvinfo : EIATTR_CRS_STACK_SIZE
	.align		4
.L_6447:
        /*00d4*/ 	.byte	0x04, 0x1e
        /*00d6*/ 	.short	(.L_6449 - .L_6448)
.L_6448:
        /*00d8*/ 	.word	0x00000000


	//----- nvinfo : EIATTR_CBANK_PARAM_SIZE
	.align		4
.L_6449:
        /*00dc*/ 	.byte	0x03, 0x19
        /*00de*/ 	.short	0x0228


	//----- nvinfo : EIATTR_PARAM_CBANK
	.align		4
        /*00e0*/ 	.byte	0x04, 0x0a
        /*00e2*/ 	.short	(.L_6451 - .L_6450)
	.align		4
.L_6450:
        /*00e4*/ 	.word	index@(.nv.constant0._ZN2at6native18elementwise_kernelILi128ELi4EZNS0_15gpu_kernel_implINS0_13AUnaryFunctorIiiiZZZNS0_19minimum_kernel_cudaERNS_18TensorIteratorBaseEENKUlvE_clEvENKUlvE1_clEvEUliiE_EEEEvS5_RKT_EUliE_EEviT1_)
        /*00e8*/ 	.short	0x0380
        /*00ea*/ 	.short	0x0228


	//----- nvinfo : EIATTR_SW_WAR
	.align		4
.L_6451:
        /*00ec*/ 	.byte	0x04, 0x36
        /*00ee*/ 	.short	(.L_6453 - .L_6452)
.L_6452:
        /*00f0*/ 	.word	0x00000008
.L_6453:


//--------------------- .nv.info._ZN2at6native27unrolled_elementwise_kernelINS0_13AUnaryFunctorIiiiZZZNS0_19minimum_kernel_cudaERNS_18TensorIteratorBaseEENKUlvE_clEvENKUlvE1_clEvEUliiE_EESt5arrayIPcLm2EELi4E23TrivialOffsetCalculatorILi1EjESD_NS0_6memory12LoadWithCastILi1EEENSE_13StoreWithCastILi1EEEEEviT_T0_T2_T3_T4_T5_ --------------------------
	.section	.nv.info._ZN2at6native27unrolled_elementwise_kernelINS0_13AUnaryFunctorIiiiZZZNS0_19minimum_kernel_cudaERNS_18TensorIteratorBaseEENKUlvE_clEvENKUlvE1_clEvEUliiE_EESt5arrayIPcLm2EELi4E23TrivialOffsetCalculatorILi1EjESD_NS0_6memory12LoadWithCastILi1EEENSE_13StoreWithCastILi1EEEEEviT_T0_T2_T3_T4_T5_,"",@"SHT_CUDA_INFO"
	.sectionflags	@""
	.align	4


	//----- nvinfo : EIATTR_CUDA_API_VERSION
	.align		4
        /*0000*/ 	.byte	0x04, 0x37
        /*0002*/ 	.short	(.L_6455 - .L_6454)
.L_6454:
        /*0004*/ 	.word	0x00000082


	//----- nvinfo : EIATTR_KPARAM_INFO
	.align		4
.L_6455:
        /*0008*/ 	.byte	0x04, 0x17
        /*000a*/ 	.short	(.L_6457 - .L_6456)
.L_6456:
        /*000c*/ 	.word	0x00000000
        /*0010*/ 	.short	0x0006
        /*0012*/ 	.short	0x002c
        /*0014*/ 	.byte	0x00, 0xf0, 0x21, 0x00


	//----- nvinfo : EIATTR_KPARAM_INFO
	.align		4
.L_6457:
        /*0018*/ 	.byte	0x04, 0x17
        /*001a*/ 	.short	(.L_6459 - .L_6458)
.L_6458:
        /*001c*/ 	.word	0x00000000
        /*0020*/ 	.short	0x0005
        /*0022*/ 	.short	0x0024
        /*0024*/ 	.byte	0x00, 0xf0, 0x21, 0x00


	//----- nvinfo : EIATTR_KPARAM_INFO
	.align		4
.L_6459:
        /*0028*/ 	.byte	0x04, 0x17
        /*002a*/ 	.short	(.L_6461 - .L_6460)
.L_6460:
        /*002c*/ 	.word	0x00000000
        /*0030*/ 	.short	0x0004
        /*0032*/ 	.short	0x0021
        /*0034*/ 	.byte	0x00, 0xf0, 0x05, 0x00


	//----- nvinfo : EIATTR_KPARAM_INFO
	.align		4
.L_6461:
        /*0038*/ 	.byte	0x04, 0x17
        /*003a*/ 	.short	(.L_6463 - .L_6462)
.L_6462:
        /*003c*/ 	.word	0x00000000
        /*0040*/ 	.short	0x0003
        /*0042*/ 	.short	0x0020
        /*0044*/ 	.byte	0x00, 0xf0, 0x05, 0x00


	//----- nvinfo : EIATTR_KPARAM_INFO
	.align		4
.L_6463:
        /*0048*/ 	.byte	0x04, 0x17
        /*004a*/ 	.short	(.L_6465 - .L_6464)
.L_6464:
        /*004c*/ 	.word	0x00000000
        /*0050*/ 	.short	0x0002
        /*0052*/ 	.short	0x0010
        /*0054*/ 	.byte	0x00, 0xf0, 0x41, 0x00


	//----- nvinfo : EIATTR_KPARAM_INFO
	.align		4
.L_6465:
        /*0058*/ 	.byte	0x04, 0x17
        /*005a*/ 	.short	(.L_6467 - .L_6466)
.L_6466:
        /*005c*/ 	.word	0x00000000
        /*0060*/ 	.short	0x0001
        /*0062*/ 	.short	0x0004
        /*0064*/ 	.byte	0x00, 0xf0, 0x21, 0x00


	//----- nvinfo : EIATTR_KPARAM_INFO
	.align		4
.L_6467:
        /*0068*/ 	.byte	0x04, 0x17
        /*006a*/ 	.short	(.L_6469 - .L_6468)
.L_6468:
        /*006c*/ 	.word	0x00000000
        /*0070*/ 	.short	0x0000
        /*0072*/ 	.short	0x0000
        /*0074*/ 	.byte	0x00, 0xf0, 0x11, 0x00


	//----- nvinfo : EIATTR_SPARSE_MMA_MASK
	.align		4
.L_6469:
        /*0078*/ 	.byte	0x03, 0x50
        /*007a*/ 	.short	0x0000


	//----- nvinfo : EIATTR_MAXREG_COUNT
	.align		4
        /*007c*/ 	.byte	0x03, 0x1b
        /*007e*/ 	.short	0x00ff


	//----- nvinfo : EIATTR_EXTERNS
	.align		4
        /*0080*/ 	.byte	0x04, 0x0f
        /*0082*/ 	.short	(.L_6471 - .L_6470)


	//   ....[0]....
	.align		4
.L_6470:
        /*0084*/ 	.word	index@(__assertfail)


	//----- nvinfo : EIATTR_MERCURY_ISA_VERSION
	.align		4
.L_6471:
        /*0088*/ 	.byte	0x03, 0x5f
        /*008a*/ 	.short	0x0101


	//----- nvinfo : EIATTR_VRC_CTA_INIT_COUNT
	.align		4
        /*008c*/ 	.byte	0x02, 0x4a
	.zero		1
	.zero		1


	//----- nvinfo : EIATTR_SYSCALL_OFFSETS
	.align		4
        /*0090*/ 	.byte	0x04, 0x46
        /*0092*/ 	.short	(.L_6473 - .L_6472)


	//   ....[0]....
.L_6472:
        /*0094*/ 	.word	0x00000dc0


	//   ....[1]....
        /*0098*/ 	.word	0x00001ce0


	//   ....[2]....
        /*009c*/ 	.word	0x00002b50


	//   ....[3]....
        /*00a0*/ 	.word	0x000039c0


	//   ....[4]....
        /*00a4*/ 	.word	0x000047c0


	//   ....[5]....
        /*00a8*/ 	.word	0x000054f0


	//   ....[6]....
        /*00ac*/ 	.word	0x00006380


	//   ....[7]....
        /*00b0*/ 	.word	0x000071f0


	//----- nvinfo : EIATTR_EXIT_INSTR_OFFSETS
	.align		4
.L_6473:
        /*00b4*/ 	.byte	0x04, 0x1c
        /*00b6*/ 	.short	(.L_6475 - .L_6474)


	//   ....[0]....
.L_6474:
        /*00b8*/ 	.word	0x00006650


	//   ....[1]....
        /*00bc*/ 	.word	0x00006780


	//   ....[2]....
        /*00c0*/ 	.word	0x000067a0


	//   ....[3]....
        /*00c4*/ 	.word	0x00006830


	//   ....[4]....
        /*00c8*/ 	.word	0x00006850


	//   ....[5]....
        /*00cc*/ 	.word	0x00006870


	//   ....[6]....
        /*00d0*/ 	.word	0x00006900


	//   ....[7]....
        /*00d4*/ 	.word	0x00006940


	//   ....[8]....
        /*00d8*/ 	.word	0x000069e0


	//   ....[9]....
        /*00dc*/ 	.word	0x00006a30


	//   ....[10]....
        /*00e0*/ 	.word	0x00006a60


	//   ....[11]....
        /*00e4*/ 	.word	0x00006b20


	//   ....[12]....
        /*00e8*/ 	.word	0x00006c90


	//   ....[13]....
        /*00ec*/ 	.word	0x00006e00


	//   ....[14]....
        /*00f0*/ 	.word	0x00006f60


	//   ....[15]....
        /*00f4*/ 	.word	0x00006f90


	//   ....[16]....
        /*00f8*/ 	.word	0x00006fb0


	//   ....[17]....
        /*00fc*/ 	.word	0x00007050


	//   ....[18]....
        /*0100*/ 	.word	0x00007090


	//   ....[19]....
        /*0104*/ 	.word	0x00007200


	//   ....[20]....
        /*0108*/ 	.word	0x00007310


	//   ....[21]....
        /*010c*/ 	.word	0x00007450


	//   ....[22]....
        /*0110*/ 	.word	0x00007490


	//----- nvinfo : EIATTR_MAX_THREADS
	.align		4
.L_6475:
        /*0114*/ 	.byte	0x04, 0x05
        /*0116*/ 	.short	(.L_6477 - .L_6476)
.L_6476:
        /*0118*/ 	.word	0x00000080
        /*011c*/ 	.word	0x00000001
        /*0120*/ 	.word	0x00000001


	//----- nvinfo : EIATTR_CRS_STACK_SIZE
	.align		4
.L_6477:
        /*0124*/ 	.byte	0x04, 0x1e
        /*0126*/ 	.short	(.L_6479 - .L_6478)
.L_6478:
        /*0128*/ 	.word	0x00000000


	//----- nvinfo : EIATTR_CBANK_PARAM_SIZE
	.align		4
.L_6479:
        /*012c*/ 	.byte	0x03, 0x19
        /*012e*/ 	.short	0x0034


	//----- nvinfo : EIATTR_PARAM_CBANK
	.align		4
        /*0130*/ 	.byte	0x04, 0x0a
        /*0132*/ 	.short	(.L_6481 - .L_6480)
	.align		4
.L_6480:
        /*0134*/ 	.word	index@(.nv.constant0._ZN2at6native27unrolled_elementwise_kernelINS0_13AUnaryFunctorIiiiZZZNS0_19minimum_kernel_cudaERNS_18TensorIteratorBaseEENKUlvE_clEvENKUlvE1_clEvEUliiE_EESt5arrayIPcLm2EELi4E23TrivialOffsetCalculatorILi1EjESD_NS0_6memory12LoadWithCastILi1EEENSE_13StoreWithCastILi1EEEEEviT_T0_T2_T3_T4_T5_)
        /*0138*/ 	.short	0x0380
        /*013a*/ 	.short	0x0034


	//----- nvinfo : EIATTR_SW_WAR
	.align		4
.L_6481:
        /*013c*/ 	.byte	0x04, 0x36
        /*013e*/ 	.short	(.L_6483 - .L_6482)
.L_6482:
        /*0140*/ 	.word	0x00000008
.L_6483:


//--------------------- .nv.info._ZN2at6native18elementwise_kernelILi128ELi2EZNS0_22gpu_kernel_impl_nocastINS0_13AUnaryFunctorIiiiZZZNS0_19minimum_kernel_cudaERNS_18TensorIteratorBaseEENKUlvE_clEvENKUlvE1_clEvEUliiE_EEEEvS5_RKT_EUliE_EEviT1_ --------------------------
	.section	.nv.info._ZN2at6native18elementwise_kernelILi128ELi2EZNS0_22gpu_kernel_impl_nocastINS0_13AUnaryFunctorIiiiZZZNS0_19minimum_kernel_cudaERNS_18TensorIteratorBaseEENKUlvE_clEvENKUlvE1_clEvEUliiE_EEEEvS5_RKT_EUliE_EEviT1_,"",@"SHT_CUDA_INFO"
	.sectionflags	@""
	.align	4


	//----- nvinfo : EIATTR_CUDA_API_VERSION
	.align		4
        /*0000*/ 	.byte	0x04, 0x37
        /*0002*/ 	.short	(.L_6485 - .L_6484)
.L_6484:
        /*0004*/ 	.word	0x00000082


	//----- nvinfo : EIATTR_KPARAM_INFO
	.align		4
.L_6485:
        /*0008*/ 	.byte	0x04, 0x17
        /*000a*/ 	.short	(.L_6487 - .L_6486)
.L_6486:
        /*000c*/ 	.word	0x00000000
        /*0010*/ 	.short	0x0001
        /*0012*/ 	.short	0x0008
        /*0014*/ 	.byte	0x00, 0xf0, 0x61, 0x08


	//----- nvinfo : EIATTR_KPARAM_INFO
	.align		4
.L_6487:
        /*0018*/ 	.byte	0x04, 0x17
        /*001a*/ 	.short	(.L_6489 - .L_6488)
.L_6488:
        /*001c*/ 	.word	0x00000000
        /*0020*/ 	.short	0x0000
        /*0022*/ 	.short	0x0000
        /*0024*/ 	.byte	0x00, 0xf0, 0x11, 0x00


	//----- nvinfo : EIATTR_SPARSE_MMA_MASK
	.align		4
.L_6489:
        /*0028*/ 	.byte	0x03, 0x50
        /*002a*/ 	.short	0x0000


	//----- nvinfo : EIATTR_MAXREG_COUNT
	.align		4
        /*002c*/ 	.byte	0x03, 0x1b
        /*002e*/ 	.short	0x0080


	//----- nvinfo : EIATTR_MERCURY_ISA_VERSION
	.align		4
        /*0030*/ 	.byte	0x03, 0x5f
        /*0032*/ 	.short	0x0101


	//----- nvinfo : EIATTR_VRC_CTA_INIT_COUNT
	.align		4
        /*0034*/ 	.byte	0x02, 0x4a
	.zero		1
	.zero		1


	//----- nvinfo : EIATTR_EXIT_INSTR_OFFSETS
	.align		4
        /*0038*/ 	.byte	0x04, 0x1c
        /*003a*/ 	.short	(.L_6491 - .L_6490)


	//   ....[0]....
.L_6490:
        /*003c*/ 	.word	0x00000160


	//   ....[1]....
        /*0040*/ 	.word	0x000001d0


	//   ....[2]....
        /*0044*/ 	.word	0x000015b0


	//   ....[3]....
        /*0048*/ 	.word	0x000028f0


	//----- nvinfo : EIATTR_MAX_THREADS
	.align		4
.L_6491:
        /*004c*/ 	.byte	0x04, 0x05
        /*004e*/ 	.short	(.L_6493 - .L_6492)
.L_6492:
        /*0050*/ 	.word	0x00000080
        /*0054*/ 	.word	0x00000001
        /*0058*/ 	.word	0x00000001


	//----- nvinfo : EIATTR_CRS_STACK_SIZE
	.align		4
.L_6493:
        /*005c*/ 	.byte	0x04, 0x1e
        /*005e*/ 	.short	(.L_6495 - .L_6494)
.L_6494:
        /*0060*/ 	.word	0x00000000


	//----- nvinfo : EIATTR_CBANK_PARAM_SIZE
	.align		4
.L_6495:
        /*0064*/ 	.byte	0x03, 0x19
        /*0066*/ 	.short	0x0220


	//----- nvinfo : EIATTR_PARAM_CBANK
	.align		4
        /*0068*/ 	.byte	0x04, 0x0a
        /*006a*/ 	.short	(.L_6497 - .L_6496)
	.align		4
.L_6496:
        /*006c*/ 	.word	index@(.nv.constant0._ZN2at6native18elementwise_kernelILi128ELi2EZNS0_22gpu_kernel_impl_nocastINS0_13AUnaryFunctorIiiiZZZNS0_19minimum_kernel_cudaERNS_18TensorIteratorBaseEENKUlvE_clEvENKUlvE1_clEvEUliiE_EEEEvS5_RKT_EUliE_EEviT1_)
        /*0070*/ 	.short	0x0380
        /*0072*/ 	.short	0x0220


	//----- nvinfo : EIATTR_SW_WAR
	.align		4
.L_6497:
        /*0074*/ 	.byte	0x04, 0x36
        /*0076*/ 	.short	(.L_6499 - .L_6498)
.L_6498:
        /*0078*/ 	.word	0x00000008
.L_6499:


//--------------------- .nv.info._ZN2at6native27unrolled_elementwise_kernelINS0_13AUnaryFunctorIiiiZZZNS0_19minimum_kernel_cudaERNS_18TensorIteratorBaseEENKUlvE_clEvENKUlvE1_clEvEUliiE_EESt5arrayIPcLm2EELi4E23TrivialOffsetCalculatorILi1EjESD_NS0_6memory15LoadWithoutCastENSE_16StoreWithoutCastEEEviT_T0_T2_T3_T4_T5_ --------------------------
	.section	.nv.info._ZN2at6native27unrolled_elementwise_kernelINS0_13AUnaryFunctorIiiiZZZNS0_19minimum_kernel_cudaERNS_18TensorIteratorBaseEENKUlvE_clEvENKUlvE1_clEvEUliiE_EESt5arrayIPcLm2EELi4E23TrivialOffsetCalculatorILi1EjESD_NS0_6memory15LoadWithoutCastENSE_16StoreWithoutCastEEEviT_T0_T2_T3_T4_T5_,"",@"SHT_CUDA_INFO"
	.sectionflags	@""
	.align	4


	//----- nvinfo : EIATTR_CUDA_API_VERSION
	.align		4
        /*0000*/ 	.byte	0x04, 0x37
        /*0002*/ 	.short	(.L_6501 - .L_6500)
.L_6500:
        /*0004*/ 	.word	0x00000082


	//----- nvinfo : EIATTR_KPARAM_INFO
	.align		4
.L_6501:
        /*0008*/ 	.byte	0x04, 0x17
        /*000a*/ 	.short	(.L_6503 - .L_6502)
.L_6502:
        /*000c*/ 	.word	0x00000000
        /*0010*/ 	.short	0x0006
        /*0012*/ 	.short	0x0023
        /*0014*/ 	.byte	0x00, 0xf0, 0x05, 0x00


	//----- nvinfo : EIATTR_KPARAM_INFO
	.align		4
.L_6503:
        /*0018*/ 	.byte	0x04, 0x17
        /*001a*/ 	.short	(.L_6505 - .L_6504)
.L_6504:
        /*001c*/ 	.word	0x00000000
        /*0020*/ 	.short	0x0005
        /*0022*/ 	.short	0x0022
        /*0024*/ 	.byte	0x00, 0xf0, 0x05, 0x00


	//----- nvinfo : EIATTR_KPARAM_INFO
	.align		4
.L_6505:
        /*0028*/ 	.byte	0x04, 0x17
        /*002a*/ 	.short	(.L_6507 - .L_6506)
.L_6506:
        /*002c*/ 	.word	0x00000000
        /*0030*/ 	.short	0x0004
        /*0032*/ 	.short	0x0021
        /*0034*/ 	.byte	0x00, 0xf0, 0x05, 0x00


	//----- nvinfo : EIATTR_KPARAM_INFO
	.align		4
.L_6507:
        /*0038*/ 	.byte	0x04, 0x17
        /*003a*/ 	.short	(.L_6509 - .L_6508)
.L_6508:
        /*003c*/ 	.word	0x00000000
        /*0040*/ 	.short	0x0003
        /*0042*/ 	.short	0x0020
        /*0044*/ 	.byte	0x00, 0xf0, 0x05, 0x00


	//----- nvinfo : EIATTR_KPARAM_INFO
	.align		4
.L_6509:
        /*0048*/ 	.byte	0x04, 0x17
        /*004a*/ 	.short	(.L_6511 - .L_6510)
.L_6510:
        /*004c*/ 	.word	0x00000000
        /*0050*/ 	.short	0x0002
        /*0052*/ 	.short	0x0010
        /*0054*/ 	.byte	0x00, 0xf0, 0x41, 0x00


	//----- nvinfo : EIATTR_KPARAM_INFO
	.align		4
.L_6511:
        /*0058*/ 	.byte	0x04, 0x17
        /*005a*/ 	.short	(.L_6513 - .L_6512)
.L_6512:
        /*005c*/ 	.word	0x00000000
        /*0060*/ 	.short	0x0001
        /*0062*/ 	.short	0x0004
        /*0064*/ 	.byte	0x00, 0xf0, 0x21, 0x00


	//----- nvinfo : EIATTR_KPARAM_INFO
	.align		4
.L_6513:
        /*0068*/ 	.byte	0x04, 0x17
        /*006a*/ 	.short	(.L_6515 - .L_6514)
.L_6514:
        /*006c*/ 	.word	0x00000000
        /*0070*/ 	.short	0x0000
        /*0072*/ 	.short	0x0000
        /*0074*/ 	.byte	0x00, 0xf0, 0x11, 0x00


	//----- nvinfo : EIATTR_SPARSE_MMA_MASK
	.align		4
.L_6515:
        /*0078*/ 	.byte	0x03, 0x50
        /*007a*/ 	.short	0x0000


	//----- nvinfo : EIATTR_MAXREG_COUNT
	.align		4
        /*007c*/ 	.byte	0x03, 0x1b
        /*007e*/ 	.short	0x00ff


	//----- nvinfo : EIATTR_MERCURY_ISA_VERSION
	.align		4
        /*0080*/ 	.byte	0x03, 0x5f
        /*0082*/ 	.short	0x0101


	//----- nvinfo : EIATTR_VRC_CTA_INIT_COUNT
	.align		4
        /*0084*/ 	.byte	0x02, 0x4a
	.zero		1
	.zero		1


	//----- nvinfo : EIATTR_EXIT_INSTR_OFFSETS
	.align		4
        /*0088*/ 	.byte	0x04, 0x1c
        /*008a*/ 	.short	(.L_6517 - .L_6516)


	//   ....[0]....
.L_6516:
        /*008c*/ 	.word	0x00000400


	//   ....[1]....
        /*0090*/ 	.word	0x00000450


	//----- nvinfo : EIATTR_MAX_THREADS
	.align		4
.L_6517:
        /*0094*/ 	.byte	0x04, 0x05
        /*0096*/ 	.short	(.L_6519 - .L_6518)
.L_6518:
        /*0098*/ 	.word	0x00000080
        /*009c*/ 	.word	0x00000001
        /*00a0*/ 	.word	0x00000001


	//----- nvinfo : EIATTR_CRS_STACK_SIZE
	.align		4
.L_6519:
        /*00a4*/ 	.byte	0x04, 0x1e
        /*00a6*/ 	.short	(.L_6521 - .L_6520)
.L_6520:
        /*00a8*/ 	.word	0x00000000


	//----- nvinfo : EIATTR_CBANK_PARAM_SIZE
	.align		4
.L_6521:
        /*00ac*/ 	.byte	0x03, 0x19
        /*00ae*/ 	.short	0x0024


	//----- nvinfo : EIATTR_PARAM_CBANK
	.align		4
        /*00b0*/ 	.byte	0x04, 0x0a
        /*00b2*/ 	.short	(.L_6523 - .L_6522)
	.align		4
.L_6522:
        /*00b4*/ 	.word	index@(.nv.constant0._ZN2at6native27unrolled_elementwise_kernelINS0_13AUnaryFunctorIiiiZZZNS0_19minimum_kernel_cudaERNS_18TensorIteratorBaseEENKUlvE_clEvENKUlvE1_clEvEUliiE_EESt5arrayIPcLm2EELi4E23TrivialOffsetCalculatorILi1EjESD_NS0_6memory15LoadWithoutCastENSE_16StoreWithoutCastEEEviT_T0_T2_T3_T4_T5_)
        /*00b8*/ 	.short	0x0380
        /*00ba*/ 	.short	0x0024


	//----- nvinfo : EIATTR_SW_WAR
	.align		4
.L_6523:
        /*00bc*/ 	.byte	0x04, 0x36
        /*00be*/ 	.short	(.L_6525 - .L_6524)
.L_6524:
        /*00c0*/ 	.word	0x00000008
.L_6525:


//--------------------- .nv.info._ZN2at6native29vectorized_elementwise_kernelILi2ENS0_13AUnaryFunctorIiiiZZZNS0_19minimum_kernel_cudaERNS_18TensorIteratorBaseEENKUlvE_clEvENKUlvE1_clEvEUliiE_EESt5arrayIPcLm2EEEEviT0_T1_ --------------------------
	.section	.nv.info._ZN2at6native29vectorized_elementwise_kernelILi2ENS0_13AUnaryFunctorIiiiZZZNS0_19minimum_kernel_cudaERNS_18TensorIteratorBaseEENKUlvE_clEvENKUlvE1_clEvEUliiE_EESt5arrayIPcLm2EEEEviT0_T1_,"",@"SHT_CUDA_INFO"
	.sectionflags	@""
	.align	4


	//----- nvinfo : EIATTR_CUDA_API_VERSION
	.align		4
        /*0000*/ 	.byte	0x04, 0x37
        /*0002*/ 	.short	(.L_6527 - .L_6526)
.L_6526:
        /*0004*/ 	.word	0x00000082


	//----- nvinfo : EIATTR_KPARAM_INFO
	.align		4
.L_6527:
        /*0008*/ 	.byte	0x04, 0x17
        /*000a*/ 	.short	(.L_6529 - .L_6528)
.L_6528:
        /*000c*/ 	.word	0x00000000
        /*0010*/ 	.short	0x0002
        /*0012*/ 	.short	0x0010
        /*0014*/ 	.byte	0x00, 0xf0, 0x41, 0x00


	//----- nvinfo : EIATTR_KPARAM_INFO
	.align		4
.L_6529:
        /*0018*/ 	.byte	0x04, 0x17
        /*001a*/ 	.short	(.L_6531 - .L_6530)
.L_6530:
        /*001c*/ 	.word	0x00000000
        /*0020*/ 	.short	0x0001
        /*0022*/ 	.short	0x0004
        /*0024*/ 	.byte	0x00, 0xf0, 0x21, 0x00


	//----- nvinfo : EIATTR_KPARAM_INFO
	.align		4
.L_6531:
        /*0028*/ 	.byte	0x04, 0x17
        /*002a*/ 	.short	(.L_6533 - .L_6532)
.L_6532:
        /*002c*/ 	.word	0x00000000
        /*0030*/ 	.short	0x0000
        /*0032*/ 	.short	0x0000
        /*0034*/ 	.byte	0x00, 0xf0, 0x11, 0x00


	//----- nvinfo : EIATTR_SPARSE_MMA_MASK
	.align		4
.L_6533:
        /*0038*/ 	.byte	0x03, 0x50
        /*003a*/ 	.short	0x0000


	//----- nvinfo : EIATTR_MAXREG_COUNT
	.align		4
        /*003c*/ 	.byte	0x03, 0x1b
        /*003e*/ 	.short	0x00ff


	//----- nvinfo : EIATTR_MERCURY_ISA_VERSION
	.align		4
        /*0040*/ 	.byte	0x03, 0x5f
        /*0042*/ 	.short	0x0101


	//----- nvinfo : EIATTR_VRC_CTA_INIT_COUNT
	.align		4
        /*0044*/ 	.byte	0x02, 0x4a
	.zero		1
	.zero		1


	//----- nvinfo : EIATTR_EXIT_INSTR_OFFSETS
	.align		4
        /*0048*/ 	.byte	0x04, 0x1c
        /*004a*/ 	.short	(.L_6535 - .L_6534)


	//   ....[0]....
.L_6534:
        /*004c*/ 	.word	0x00000800


	//   ....[1]....
        /*0050*/ 	.word	0x00000850


	//   ....[2]....
        /*0054*/ 	.word	0x000009e0


	//----- nvinfo : EIATTR_MAX_THREADS
	.align		4
.L_6535:
        /*0058*/ 	.byte	0x04, 0x05
        /*005a*/ 	.short	(.L_6537 - .L_6536)
.L_6536:
        /*005c*/ 	.word	0x00000080
        /*0060*/ 	.word	0x00000001
        /*0064*/ 	.word	0x00000001


	//----- nvinfo : EIATTR_CRS_STACK_SIZE
	.align		4
.L_6537:
        /*0068*/ 	.byte	0x04, 0x1e
        /*006a*/ 	.short	(.L_6539 - .L_6538)
.L_6538:
        /*006c*/ 	.word	0x00000000


	//----- nvinfo : EIATTR_CBANK_PARAM_SIZE
	.align		4
.L_6539:
        /*0070*/ 	.byte	0x03, 0x19
        /*0072*/ 	.short	0x0020


	//----- nvinfo : EIATTR_PARAM_CBANK
	.align		4
        /*0074*/ 	.byte	0x04, 0x0a
        /*0076*/ 	.short	(.L_6541 - .L_6540)
	.align		4
.L_6540:
        /*0078*/ 	.word	index@(.nv.constant0._ZN2at6native29vectorized_elementwise_kernelILi2ENS0_13AUnaryFunctorIiiiZZZNS0_19minimum_kernel_cudaERNS_18TensorIteratorBaseEENKUlvE_clEvENKUlvE1_clEvEUliiE_EESt5arrayIPcLm2EEEEviT0_T1_)
        /*007c*/ 	.short	0x0380
        /*007e*/ 	.short	0x0020


	//----- nvinfo : EIATTR_SW_WAR
	.align		4
.L_6541:
        /*0080*/ 	.byte	0x04, 0x36
        /*0082*/ 	.short	(.L_6543 - .L_6542)
.L_6542:
        /*0084*/ 	.word	0x00000008
.L_6543:


//--------------------- .nv.info._ZN2at6native29vectorized_elementwise_kernelILi4ENS0_13AUnaryFunctorIiiiZZZNS0_19minimum_kernel_cudaERNS_18TensorIteratorBaseEENKUlvE_clEvENKUlvE1_clEvEUliiE_EESt5arrayIPcLm2EEEEviT0_T1_ --------------------------
	.section	.nv.info._ZN2at6native29vectorized_elementwise_kernelILi4ENS0_13AUnaryFunctorIiiiZZZNS0_19minimum_kernel_cudaERNS_18TensorIteratorBaseEENKUlvE_clEvENKUlvE1_clEvEUliiE_EESt5arrayIPcLm2EEEEviT0_T1_,"",@"SHT_CUDA_INFO"
	.sectionflags	@""
	.align	4


	//----- nvinfo : EIATTR_CUDA_API_VERSION
	.align		4
        /*0000*/ 	.byte	0x04, 0x37
        /*0002*/ 	.short	(.L_6545 - .L_6544)
.L_6544:
        /*0004*/ 	.word	0x00000082


	//----- nvinfo : EIATTR_KPARAM_INFO
	.align		4
.L_6545:
        /*0008*/ 	.byte	0x04, 0x17
        /*000a*/ 	.short	(.L_6547 - .L_6546)
.L_6546:
        /*000c*/ 	.word	0x00000000
        /*0010*/ 	.short	0x0002
        /*0012*/ 	.short	0x0010
        /*0014*/ 	.byte	0x00, 0xf0, 0x41, 0x00


	//----- nvinfo : EIATTR_KPARAM_INFO
	.align		4
.L_6547:
        /*0018*/ 	.byte	0x04, 0x17
        /*001a*/ 	.short	(.L_6549 - .L_6548)
.L_6548:
        /*001c*/ 	.word	0x00000000
        /*0020*/ 	.short	0x0001
        /*0022*/ 	.short	0x0004
        /*0024*/ 	.byte	0x00, 0xf0, 0x21, 0x00


	//----- nvinfo : EIATTR_KPARAM_INFO
	.align		4
.L_6549:
        /*0028*/ 	.byte	0x04, 0x17
        /*002a*/ 	.short	(.L_6551 - .L_6550)
.L_6550:
        /*002c*/ 	.word	0x00000000
        /*0030*/ 	.short	0x0000
        /*0032*/ 	.short	0x0000
        /*0034*/ 	.byte	0x00, 0xf0, 0x11, 0x00


	//----- nvinfo : EIATTR_SPARSE_MMA_MASK
	.align		4
.L_6551:
        /*0038*/ 	.byte	0x03, 0x50
        /*003a*/ 	.short	0x0000


	//----- nvinfo : EIATTR_MAXREG_COUNT
	.align		4
        /*003c*/ 	.byte	0x03, 0x1b
        /*003e*/ 	.short	0x00ff


	//----- nvinfo : EIATTR_MERCURY_ISA_VERSION
	.align		4
        /*0040*/ 	.byte	0x03, 0x5f
        /*0042*/ 	.short	0x0101


	//----- nvinfo : EIATTR_VRC_CTA_INIT_COUNT
	.align		4
        /*0044*/ 	.byte	0x02, 0x4a
	.zero		1
	.zero		1


	//----- nvinfo : EIATTR_EXIT_INSTR_OFFSETS
	.align		4
        /*0048*/ 	.byte	0x04, 0x1c
        /*004a*/ 	.short	(.L_6553 - .L_6552)


	//   ....[0]....
.L_6552:
        /*004c*/ 	.word	0x00000800


	//   ....[1]....
        /*0050*/ 	.word	0x00000850


	//   ....[2]....
        /*0054*/ 	.word	0x000009a0


	//----- nvinfo : EIATTR_MAX_THREADS
	.align		4
.L_6553:
        /*0058*/ 	.byte	0x04, 0x05
        /*005a*/ 	.short	(.L_6555 - .L_6554)
.L_6554:
        /*005c*/ 	.word	0x00000080
        /*0060*/ 	.word	0x00000001
        /*0064*/ 	.word	0x00000001


	//----- nvinfo : EIATTR_CRS_STACK_SIZE
	.align		4
.L_6555:
        /*0068*/ 	.byte	0x04, 0x1e
        /*006a*/ 	.short	(.L_6557 - .L_6556)
.L_6556:
        /*006c*/ 	.word	0x00000000


	//----- nvinfo : EIATTR_CBANK_PARAM_SIZE
	.align		4
.L_6557:
        /*0070*/ 	.byte	0x03, 0x19
        /*0072*/ 	.short	0x0020


	//----- nvinfo : EIATTR_PARAM_CBANK
	.align		4
        /*0074*/ 	.byte	0x04, 0x0a
        /*0076*/ 	.short	(.L_6559 - .L_6558)
	.align		4
.L_6558:
        /*0078*/ 	.word	index@(.nv.constant0._ZN2at6native29vectorized_elementwise_kernelILi4ENS0_13AUnaryFunctorIiiiZZZNS0_19minimum_kernel_cudaERNS_18TensorIteratorBaseEENKUlvE_clEvENKUlvE1_clEvEUliiE_EESt5arrayIPcLm2EEEEviT0_T1_)
        /*007c*/ 	.short	0x0380
        /*007e*/ 	.short	0x0020


	//----- nvinfo : EIATTR_SW_WAR
	.align		4
.L_6559:
        /*0080*/ 	.byte	0x04, 0x36
        /*0082*/ 	.short	(.L_6561 - .L_6560)
.L_6560:
        /*0084*/ 	.word	0x00000008
.L_6561:


//--------------------- .nv.info._ZN2at6native29vectorized_elementwise_kernelILi8ENS0_13AUnaryFunctorIiiiZZZNS0_19minimum_kernel_cudaERNS_18TensorIteratorBaseEENKUlvE_clEvENKUlvE1_clEvEUliiE_EESt5arrayIPcLm2EEEEviT0_T1_ --------------------------
	.section	.nv.info._ZN2at6native29vectorized_elementwise_kernelILi8ENS0_13AUnaryFunctorIiiiZZZNS0_19minimum_kernel_cudaERNS_18TensorIteratorBaseEENKUlvE_clEvENKUlvE1_clEvEUliiE_EESt5arrayIPcLm2EEEEviT0_T1_,"",@"SHT_CUDA_INFO"
	.sectionflags	@""
	.align	4


	//----- nvinfo : EIATTR_CUDA_API_VERSION
	.align		4
        /*0000*/ 	.byte	0x04, 0x37
        /*0002*/ 	.short	(.L_6563 - .L_6562)
.L_6562:
        /*0004*/ 	.word	0x00000082


	//----- nvinfo : EIATTR_KPARAM_INFO
	.align		4
.L_6563:
        /*0008*/ 	.byte	0x04, 0x17
        /*000a*/ 	.short	(.L_6565 - .L_6564)
.L_6564:
        /*000c*/ 	.word	0x00000000
        /*0010*/ 	.short	0x0002
        /*0012*/ 	.short	0x0010
        /*0014*/ 	.byte	0x00, 0xf0, 0x41, 0x00


	//----- nvinfo : EIATTR_KPARAM_INFO
	.align		4
.L_6565:
        /*0018*/ 	.byte	0x04, 0x17
        /*001a*/ 	.short	(.L_6567 - .L_6566)
.L_6566:
        /*001c*/ 	.word	0x00000000
        /*0020*/ 	.short	0x0001
        /*0022*/ 	.short	0x0004
        /*0024*/ 	.byte	0x00, 0xf0, 0x21, 0x00


	//----- nvinfo : EIATTR_KPARAM_INFO
	.align		4
.L_6567:
        /*0028*/ 	.byte	0x04, 0x17
        /*002a*/ 	.short	(.L_6569 - .L_6568)
.L_6568:
        /*002c*/ 	.word	0x00000000
        /*0030*/ 	.short	0x0000
        /*0032*/ 	.short	0x0000
        /*0034*/ 	.byte	0x00, 0xf0, 0x11, 0x00


	//----- nvinfo : EIATTR_SPARSE_MMA_MASK
	.align		4
.L_6569:
        /*0038*/ 	.byte	0x03, 0x50
        /*003a*/ 	.short	0x0000


	//----- nvinfo : EIATTR_MAXREG_COUNT
	.align		4
        /*003c*/ 	.byte	0x03, 0x1b
        /*003e*/ 	.short	0x00ff


	//----- nvinfo : EIATTR_MERCURY_ISA_VERSION
	.align		4
        /*0040*/ 	.byte	0x03, 0x5f
        /*0042*/ 	.short	0x0101


	//----- nvinfo : EIATTR_VRC_CTA_INIT_COUNT
	.align		4
        /*0044*/ 	.byte	0x02, 0x4a
	.zero		1
	.zero		1


	//----- nvinfo : EIATTR_EXIT_INSTR_OFFSETS
	.align		4
        /*0048*/ 	.byte	0x04, 0x1c
        /*004a*/ 	.short	(.L_6571 - .L_6570)


	//   ....[0]....
.L_6570:
        /*004c*/ 	.word	0x00000010


	//----- nvinfo : EIATTR_MAX_THREADS
	.align		4
.L_6571:
        /*0050*/ 	.byte	0x04, 0x05
        /*0052*/ 	.short	(.L_6573 - .L_6572)
.L_6572:
        /*0054*/ 	.word	0x00000080
        /*0058*/ 	.word	0x00000001
        /*005c*/ 	.word	0x00000001


	//----- nvinfo : EIATTR_CBANK_PARAM_SIZE
	.align		4
.L_6573:
        /*0060*/ 	.byte	0x03, 0x19
        /*0062*/ 	.short	0x0020


	//----- nvinfo : EIATTR_PARAM_CBANK
	.align		4
        /*0064*/ 	.byte	0x04, 0x0a
        /*0066*/ 	.short	(.L_6575 - .L_6574)
	.align		4
.L_6574:
        /*0068*/ 	.word	index@(.nv.constant0._ZN2at6native29vectorized_elementwise_kernelILi8ENS0_13AUnaryFunctorIiiiZZZNS0_19minimum_kernel_cudaERNS_18TensorIteratorBaseEENKUlvE_clEvENKUlvE1_clEvEUliiE_EESt5arrayIPcLm2EEEEviT0_T1_)
        /*006c*/ 	.short	0x0380
        /*006e*/ 	.short	0x0020


	//----- nvinfo : EIATTR_SW_WAR
	.align		4
.L_6575:
        /*0070*/ 	.byte	0x04, 0x36
        /*0072*/ 	.short	(.L_6577 - .L_6576)
.L_6576:
        /*0074*/ 	.word	0x00000008
.L_6577:


//--------------------- .nv.info._ZN2at6native18elementwise_kernelILi128ELi4EZNS0_15gpu_kernel_implINS0_13BinaryFunctorIiiiZZZNS0_19minimum_kernel_cudaERNS_18TensorIteratorBaseEENKUlvE_clEvENKUlvE1_clEvEUliiE_EEEEvS5_RKT_EUliE_EEviT1_ --------------------------
	.section	.nv.info._ZN2at6native18elementwise_kernelILi128ELi4EZNS0_15gpu_kernel_implINS0_13BinaryFunctorIiiiZZZNS0_19minimum_kernel_cudaERNS_18TensorIteratorBaseEENKUlvE_clEvENKUlvE1_clEvEUliiE_EEEEvS5_RKT_EUliE_EEviT1_,"",@"SHT_CUDA_INFO"
	.sectionflags	@""
	.align	4


	//----- nvinfo : EIATTR_CUDA_API_VERSION
	.align		4
        /*0000*/ 	.byte	0x04, 0x37
        /*0002*/ 	.short	(.L_6579 - .L_6578)
.L_6578:
        /*0004*/ 	.word	0x00000082


	//----- nvinfo : EIATTR_KPARAM_INFO
	.align		4
.L_6579:
        /*0008*/ 	.byte	0x04, 0x17
        /*000a*/ 	.short	(.L_6581 - .L_6580)
.L_6580:
        /*000c*/ 	.word	0x00000000
        /*0010*/ 	.short	0x0001
        /*0012*/ 	.short	0x0008
        /*0014*/ 	.byte	0x00, 0xf0, 0x21, 0x0a


	//----- nvinfo : EIATTR_KPARAM_INFO
	.align		4
.L_6581:
        /*0018*/ 	.byte	0x04, 0x17
        /*001a*/ 	.short	(.L_6583 - .L_6582)
.L_6582:
        /*001c*/ 	.word	0x00000000
        /*0020*/ 	.short	0x0000
        /*0022*/ 	.short	0x0000
        /*0024*/ 	.byte	0x00, 0xf0, 0x11, 0x00


	//----- nvinfo : EIATTR_SPARSE_MMA_MASK
	.align		4
.L_6583:
        /*0028*/ 	.byte	0x03, 0x50
        /*002a*/ 	.short	0x0000


	//----- nvinfo : EIATTR_MAXREG_COUNT
	.align		4
        /*002c*/ 	.byte	0x03, 0x1b
        /*002e*/ 	.short	0x0080


	//----- nvinfo : EIATTR_EXTERNS
	.align		4
        /*0030*/ 	.byte	0x04, 0x0f
        /*0032*/ 	.short	(.L_6585 - .L_6584)


	//   ....[0]....
	.align		4
.L_6584:
        /*0034*/ 	.word	index@(__assertfail)


	//----- nvinfo : EIATTR_MERCURY_ISA_VERSION
	.align		4
.L_6585:
        /*0038*/ 	.byte	0x03, 0x5f
        /*003a*/ 	.short	0x0101


	//----- nvinfo : EIATTR_VRC_CTA_INIT_COUNT
	.align		4
        /*003c*/ 	.byte	0x02, 0x4a
	.zero		1
	.zero		1


	//----- nvinfo : EIATTR_SYSCALL_OFFSETS
	.align		4
        /*0040*/ 	.byte	0x04, 0x46
        /*0042*/ 	.short	(.L_6587 - .L_6586)


	//   ....[0]....
.L_6586:
        /*0044*/ 	.word	0x000023f0


	//   ....[1]....
        /*0048*/ 	.word	0x000031c0


	//   ....[2]....
        /*004c*/ 	.word	0x00003f90


	//   ....[3]....
        /*0050*/ 	.word	0x000064e0


	//   ....[4]....
        /*0054*/ 	.word	0x000072b0


	//   ....[5]....
        /*0058*/ 	.word	0x00007e80


	//   ....[6]....
        /*005c*/ 	.word	0x0000a510


	//   ....[7]....
        /*0060*/ 	.word	0x0000b2e0


	//   ....[8]....
        /*0064*/ 	.word	0x0000beb0


	//   ....[9]....
        /*0068*/ 	.word	0x0000e560


	//   ....[10]....
        /*006c*/ 	.word	0x0000f330


	//   ....[11]....
        /*0070*/ 	.word	0x0000fed0


	//----- nvinfo : EIATTR_EXIT_INSTR_OFFSETS
	.align		4
.L_6587:
        /*0074*/ 	.byte	0x04, 0x1c
        /*0076*/ 	.short	(.L_6589 - .L_6588)


	//   ....[0]....
.L_6588:
        /*0078*/ 	.word	0x0000c190


	//   ....[1]....
        /*007c*/ 	.word	0x0000f460


	//   ....[2]....
        /*0080*/ 	.word	0x0000f480


	//   ....[3]....
        /*0084*/ 	.word	0x0000f510


	//   ....[4]....
        /*0088*/ 	.word	0x0000f530


	//   ....[5]....
        /*008c*/ 	.word	0x0000f550


	//   ....[6]....
        /*0090*/ 	.word	0x0000f5e0


	//   ....[7]....
        /*0094*/ 	.word	0x0000f620


	//   ....[8]....
        /*0098*/ 	.word	0x0000f6c0


	//   ....[9]....
        /*009c*/ 	.word	0x0000f710


	//   ....[10]....
        /*00a0*/ 	.word	0x0000f740


	//   ....[11]....
        /*00a4*/ 	.word	0x0000f800


	//   ....[12]....
        /*00a8*/ 	.word	0x0000f970


	//   ....[13]....
        /*00ac*/ 	.word	0x0000fae0


	//   ....[14]....
        /*00b0*/ 	.word	0x0000fc40


	//   ....[15]....
        /*00b4*/ 	.word	0x0000fc70


	//   ....[16]....
        /*00b8*/ 	.word	0x0000fc90


	//   ....[17]....
        /*00bc*/ 	.word	0x0000fd30


	//   ....[18]....
        /*00c0*/ 	.word	0x0000fd70


	//   ....[19]....
        /*00c4*/ 	.word	0x0000fee0


	//   ....[20]....
        /*00c8*/ 	.word	0x0000fff0


	//   ....[21]....
        /*00cc*/ 	.word	0x00010130


	//   ....[22]....
        /*00d0*/ 	.word	0x00010170


	//----- nvinfo : EIATTR_MAX_THREADS
	.align		4
.L_6589:
        /*00d4*/ 	.byte	0x04, 0x05
        /*00d6*/ 	.short	(.L_6591 - .L_6590)
.L_6590:
        /*00d8*/ 	.word	0x00000080
        /*00dc*/ 	.word	0x00000001
        /*00e0*/ 	.word	0x00000001


	//----- nvinfo : EIATTR_CRS_STACK_SIZE
	.align		4
.L_6591:
        /*00e4*/ 	.byte	0x04, 0x1e
        /*00e6*/ 	.short	(.L_6593 - .L_6592)
.L_6592:
        /*00e8*/ 	.word	0x00000000


	//----- nvinfo : EIATTR_CBANK_PARAM_SIZE
	.align		4
.L_6593:
        /*00ec*/ 	.byte	0x03, 0x19
        /*00ee*/ 	.short	0x0290


	//----- nvinfo : EIATTR_PARAM_CBANK
	.align		4
        /*00f0*/ 	.byte	0x04, 0x0a
        /*00f2*/ 	.short	(.L_6595 - .L_6594)
	.align		4
.L_6594:
        /*00f4*/ 	.word	index@(.nv.constant0._ZN2at6native18elementwise_kernelILi128ELi4EZNS0_15gpu_kernel_implINS0_13BinaryFunctorIiiiZZZNS0_19minimum_kernel_cudaERNS_18TensorIteratorBaseEENKUlvE_clEvENKUlvE1_clEvEUliiE_EEEEvS5_RKT_EUliE_EEviT1_)
        /*00f8*/ 	.short	0x0380
        /*00fa*/ 	.short	0x0290


	//----- nvinfo : EIATTR_SW_WAR
	.align		4
.L_6595:
        /*00fc*/ 	.byte	0x04, 0x36
        /*00fe*/ 	.short	(.L_6597 - .L_6596)
.L_6596:
        /*0100*/ 	.word	0x00000008
.L_6597:


//--------------------- .nv.info._ZN2at6native27unrolled_elementwise_kernelINS0_13BinaryFunctorIiiiZZZNS0_19minimum_kernel_cudaERNS_18TensorIteratorBaseEENKUlvE_clEvENKUlvE1_clEvEUliiE_EESt5arrayIPcLm3EELi4E23TrivialOffsetCalculatorILi2EjESC_ILi1EjENS0_6memory12LoadWithCastILi2EEENSF_13StoreWithCastILi1EEEEEviT_T0_T2_T3_T4_T5_ --------------------------
	.section	.nv.info._ZN2at6native27unrolled_elementwise_kernelINS0_13BinaryFunctorIiiiZZZNS0_19minimum_kernel_cudaERNS_18TensorIteratorBaseEENKUlvE_clEvENKUlvE1_clEvEUliiE_EESt5arrayIPcLm3EELi4E23TrivialOffsetCalculatorILi2EjESC_ILi1EjENS0_6memory12LoadWithCastILi2EEENSF_13StoreWithCastILi1EEEEEviT_T0_T2_T3_T4_T5_,"",@"SHT_CUDA_INFO"
	.sectionflags	@""
	.align	4


	//----- nvinfo : EIATTR_CUDA_API_VERSION
	.align		4
        /*0000*/ 	.byte	0x04, 0x37
        /*0002*/ 	.short	(.L_6599 - .L_6598)
.L_6598:
        /*0004*/ 	.word	0x00000082


	//----- nvinfo : EIATTR_KPARAM_INFO
	.align		4
.L_6599:
        /*0008*/ 	.byte	0x04, 0x17
        /*000a*/ 	.short	(.L_6601 - .L_6600)
.L_6600:
        /*000c*/ 	.word	0x00000000
        /*0010*/ 	.short	0x0006
        /*0012*/ 	.short	0x0030
        /*0014*/ 	.byte	0x00, 0xf0, 0x21, 0x00


	//----- nvinfo : EIATTR_KPARAM_INFO
	.align		4
.L_6601:
        /*0018*/ 	.byte	0x04, 0x17
        /*001a*/ 	.short	(.L_6603 - .L_6602)
.L_6602:
        /*001c*/ 	.word	0x00000000
        /*0020*/ 	.short	0x0005
        /*0022*/ 	.short	0x0024
        /*0024*/ 	.byte	0x00, 0xf0, 0x31, 0x00


	//----- nvinfo : EIATTR_KPARAM_INFO
	.align		4
.L_6603:
        /*0028*/ 	.byte	0x04, 0x17
        /*002a*/ 	.short	(.L_6605 - .L_6604)
.L_6604:
        /*002c*/ 	.word	0x00000000
        /*0030*/ 	.short	0x0004
        /*0032*/ 	.short	0x0021
        /*0034*/ 	.byte	0x00, 0xf0, 0x05, 0x00


	//----- nvinfo : EIATTR_KPARAM_INFO
	.align		4
.L_6605:
        /*0038*/ 	.byte	0x04, 0x17
        /*003a*/ 	.short	(.L_6607 - .L_6606)
.L_6606:
        /*003c*/ 	.word	0x00000000
        /*0040*/ 	.short	0x0003
        /*0042*/ 	.short	0x0020
        /*0044*/ 	.byte	0x00, 0xf0, 0x05, 0x00


	//----- nvinfo : EIATTR_KPARAM_INFO
	.align		4
.L_6607:
        /*0048*/ 	.byte	0x04, 0x17
        /*004a*/ 	.short	(.L_6609 - .L_6608)
.L_6608:
        /*004c*/ 	.word	0x00000000
        /*0050*/ 	.short	0x0002
        /*0052*/ 	.short	0x0008
        /*0054*/ 	.byte	0x00, 0xf0, 0x61, 0x00


	//----- nvinfo : EIATTR_KPARAM_INFO
	.align		4
.L_6609:
        /*0058*/ 	.byte	0x04, 0x17
        /*005a*/ 	.short	(.L_6611 - .L_6610)
.L_6610:
        /*005c*/ 	.word	0x00000000
        /*0060*/ 	.short	0x0001
        /*0062*/ 	.short	0x0004
        /*0064*/ 	.byte	0x00, 0xf0, 0x05, 0x00


	//----- nvinfo : EIATTR_KPARAM_INFO
	.align		4
.L_6611:
        /*0068*/ 	.byte	0x04, 0x17
        /*006a*/ 	.short	(.L_6613 - .L_6612)
.L_6612:
        /*006c*/ 	.word	0x00000000
        /*0070*/ 	.short	0x0000
        /*0072*/ 	.short	0x0000
        /*0074*/ 	.byte	0x00, 0xf0, 0x11, 0x00


	//----- nvinfo : EIATTR_SPARSE_MMA_MASK
	.align		4
.L_6613:
        /*0078*/ 	.byte	0x03, 0x50
        /*007a*/ 	.short	0x0000


	//----- nvinfo : EIATTR_MAXREG_COUNT
	.align		4
        /*007c*/ 	.byte	0x03, 0x1b
        /*007e*/ 	.short	0x00ff


	//----- nvinfo : EIATTR_EXTERNS
	.align		4
        /*0080*/ 	.byte	0x04, 0x0f
        /*0082*/ 	.short	(.L_6615 - .L_6614)


	//   ....[0]....
	.align		4
.L_6614:
        /*0084*/ 	.word	index@(__assertfail)


	//----- nvinfo : EIATTR_MERCURY_ISA_VERSION
	.align		4
.L_6615:
        /*0088*/ 	.byte	0x03, 0x5f
        /*008a*/ 	.short	0x0101


	//----- nvinfo : EIATTR_VRC_CTA_INIT_COUNT
	.align		4
        /*008c*/ 	.byte	0x02, 0x4a
	.zero		1
	.zero		1


	//----- nvinfo : EIATTR_SYSCALL_OFFSETS
	.align		4
        /*0090*/ 	.byte	0x04, 0x46
        /*0092*/ 	.short	(.L_6617 - .L_6616)


	//   ....[0]....
.L_6616:
        /*0094*/ 	.word	0x00000de0


	//   ....[1]....
        /*0098*/ 	.word	0x00001be0


	//   ....[2]....
        /*009c*/ 	.word	0x00002b00


	//   ....[3]....
        /*00a0*/ 	.word	0x00003900


	//   ....[4]....
        /*00a4*/ 	.word	0x00004780


	//   ....[5]....
        /*00a8*/ 	.word	0x00005580


	//   ....[6]....
        /*00ac*/ 	.word	0x00006400


	//   ....[7]....
        /*00b0*/ 	.word	0x00007210


	//   ....[8]....
        /*00b4*/ 	.word	0x00008000


	//   ....[9]....
        /*00b8*/ 	.word	0x00008d30


	//   ....[10]....
        /*00bc*/ 	.word	0x00009bc0


	//   ....[11]....
        /*00c0*/ 	.word	0x0000aa30


	//----- nvinfo : EIATTR_EXIT_INSTR_OFFSETS
	.align		4
.L_6617:
        /*00c4*/ 	.byte	0x04, 0x1c
        /*00c6*/ 	.short	(.L_6619 - .L_6618)


	//   ....[0]....
.L_6618:
        /*00c8*/ 	.word	0x00009e90


	//   ....[1]....
        /*00cc*/ 	.word	0x00009fc0


	//   ....[2]....
        /*00d0*/ 	.word	0x00009fe0


	//   ....[3]....
        /*00d4*/ 	.word	0x0000a070


	//   ....[4]....
        /*00d8*/ 	.word	0x0000a090


	//   ....[5]....
        /*00dc*/ 	.word	0x0000a0b0


	//   ....[6]....
        /*00e0*/ 	.word	0x0000a140


	//   ....[7]....
        /*00e4*/ 	.word	0x0000a180


	//   ....[8]....
        /*00e8*/ 	.word	0x0000a220


	//   ....[9]....
        /*00ec*/ 	.word	0x0000a270


	//   ....[10]....
        /*00f0*/ 	.word	0x0000a2a0


	//   ....[11]....
        /*00f4*/ 	.word	0x0000a360


	//   ....[12]....
        /*00f8*/ 	.word	0x0000a4d0


	//   ....[13]....
        /*00fc*/ 	.word	0x0000a640


	//   ....[14]....
        /*0100*/ 	.word	0x0000a7a0


	//   ....[15]....
        /*0104*/ 	.word	0x0000a7d0


	//   ....[16]....
        /*0108*/ 	.word	0x0000a7f0


	//   ....[17]....
        /*010c*/ 	.word	0x0000a890


	//   ....[18]....
        /*0110*/ 	.word	0x0000a8d0


	//   ....[19]....
        /*0114*/ 	.word	0x0000aa40


	//   ....[20]....
        /*0118*/ 	.word	0x0000ab50


	//   ....[21]....
        /*011c*/ 	.word	0x0000ac90


	//   ....[22]....
        /*0120*/ 	.word	0x0000acd0


	//----- nvinfo : EIATTR_MAX_THREADS
	.align		4
.L_6619:
        /*0124*/ 	.byte	0x04, 0x05
        /*0126*/ 	.short	(.L_6621 - .L_6620)
.L_6620:
        /*0128*/ 	.word	0x00000080
        /*012c*/ 	.word	0x00000001
        /*0130*/ 	.word	0x00000001


	//----- nvinfo : EIATTR_CRS_STACK_SIZE
	.align		4
.L_6621:
        /*0134*/ 	.byte	0x04, 0x1e
        /*0136*/ 	.short	(.L_6623 - .L_6622)
.L_6622:
        /*0138*/ 	.word	0x00000000


	//----- nvinfo : EIATTR_CBANK_PARAM_SIZE
	.align		4
.L_6623:
        /*013c*/ 	.byte	0x03, 0x19
        /*013e*/ 	.short	0x0038


	//----- nvinfo : EIATTR_PARAM_CBANK
	.align		4
        /*0140*/ 	.byte	0x04, 0x0a
        /*0142*/ 	.short	(.L_6625 - .L_6624)
	.align		4
.L_6624:
        /*0144*/ 	.word	index@(.nv.constant0._ZN2at6native27unrolled_elementwise_kernelINS0_13BinaryFunctorIiiiZZZNS0_19minimum_kernel_cudaERNS_18TensorIteratorBaseEENKUlvE_clEvENKUlvE1_clEvEUliiE_EESt5arrayIPcLm3EELi4E23TrivialOffsetCalculatorILi2EjESC_ILi1EjENS0_6memory12LoadWithCastILi2EEENSF_13StoreWithCastILi1EEEEEviT_T0_T2_T3_T4_T5_)
        /*0148*/ 	.short	0x0380
        /*014a*/ 	.short	0x0038


	//----- nvinfo : EIATTR_SW_WAR
	.align		4
.L_6625:
        /*014c*/ 	.byte	0x04, 0x36
        /*014e*/ 	.short	(.L_6627 - .L_6626)
.L_6626:
        /*0150*/ 	.word	0x00000008
.L_6627:


//--------------------- .nv.info._ZN2at6native18elementwise_kernelILi128ELi2EZNS0_22gpu_kernel_impl_nocastINS0_13BinaryFunctorIiiiZZZNS0_19minimum_kernel_cudaERNS_18TensorIteratorBaseEENKUlvE_clEvENKUlvE1_clEvEUliiE_EEEEvS5_RKT_EUliE_EEviT1_ --------------------------
	.section	.nv.info._ZN2at6native18elementwise_kernelILi128ELi2EZNS0_22gpu_kernel_impl_nocastINS0_13BinaryFunctorIiiiZZZNS0_19minimum_kernel_cudaERNS_18TensorIteratorBaseEENKUlvE_clEvENKUlvE1_clEvEUliiE_EEEEvS5_RKT_EUliE_EEviT1_,"",@"SHT_CUDA_INFO"
	.sectionflags	@""
	.align	4


	//----- nvinfo : EIATTR_CUDA_API_VERSION
	.align		4
        /*0000*/ 	.byte	0x04, 0x37
        /*0002*/ 	.short	(.L_6629 - .L_6628)
.L_6628:
        /*0004*/ 	.word	0x00000082


	//----- nvinfo : EIATTR_KPARAM_INFO
	.align		4
.L_6629:
        /*0008*/ 	.byte	0x04, 0x17
        /*000a*/ 	.short	(.L_6631 - .L_6630)
.L_6630:
        /*000c*/ 	.word	0x00000000
        /*0010*/ 	.short	0x0001
        /*0012*/ 	.short	0x0008
        /*0014*/ 	.byte	0x00, 0xf0, 0x21, 0x0a


	//----- nvinfo : EIATTR_KPARAM_INFO
	.align		4
.L_6631:
        /*0018*/ 	.byte	0x04, 0x17
        /*001a*/ 	.short	(.L_6633 - .L_6632)
.L_6632:
        /*001c*/ 	.word	0x00000000
        /*0020*/ 	.short	0x0000
        /*0022*/ 	.short	0x0000
        /*0024*/ 	.byte	0x00, 0xf0, 0x11, 0x00


	//----- nvinfo : EIATTR_SPARSE_MMA_MASK
	.align		4
.L_6633:
        /*0028*/ 	.byte	0x03, 0x50
        /*002a*/ 	.short	0x0000


	//----- nvinfo : EIATTR_MAXREG_COUNT
	.align		4
        /*002c*/ 	.byte	0x03, 0x1b
        /*002e*/ 	.short	0x0080


	//----- nvinfo : EIATTR_MERCURY_ISA_VERSION
	.align		4
        /*0030*/ 	.byte	0x03, 0x5f
        /*0032*/ 	.short	0x0101


	//----- nvinfo : EIATTR_VRC_CTA_INIT_COUNT
	.align		4
        /*0034*/ 	.byte	0x02, 0x4a
	.zero		1
	.zero		1


	//----- nvinfo : EIATTR_EXIT_INSTR_OFFSETS
	.align		4
        /*0038*/ 	.byte	0x04, 0x1c
        /*003a*/ 	.short	(.L_6635 - .L_6634)


	//   ....[0]....
.L_6634:
        /*003c*/ 	.word	0x00000170


	//   ....[1]....
        /*0040*/ 	.word	0x000001f0


	//   ....[2]....
        /*0044*/ 	.word	0x00001920


	//   ....[3]....
        /*0048*/ 	.word	0x00002fb0


	//----- nvinfo : EIATTR_MAX_THREADS
	.align		4
.L_6635:
        /*004c*/ 	.byte	0x04, 0x05
        /*004e*/ 	.short	(.L_6637 - .L_6636)
.L_6636:
        /*0050*/ 	.word	0x00000080
        /*0054*/ 	.word	0x00000001
        /*0058*/ 	.word	0x00000001


	//----- nvinfo : EIATTR_CRS_STACK_SIZE
	.align		4
.L_6637:
        /*005c*/ 	.byte	0x04, 0x1e
        /*005e*/ 	.short	(.L_6639 - .L_6638)
.L_6638:
        /*0060*/ 	.word	0x00000000


	//----- nvinfo : EIATTR_CBANK_PARAM_SIZE
	.align		4
.L_6639:
        /*0064*/ 	.byte	0x03, 0x19
        /*0066*/ 	.short	0x0290


	//----- nvinfo : EIATTR_PARAM_CBANK
	.align		4
        /*0068*/ 	.byte	0x04, 0x0a
        /*006a*/ 	.short	(.L_6641 - .L_6640)
	.align		4
.L_6640:
        /*006c*/ 	.word	index@(.nv.constant0._ZN2at6native18elementwise_kernelILi128ELi2EZNS0_22gpu_kernel_impl_nocastINS0_13BinaryFunctorIiiiZZZNS0_19minimum_kernel_cudaERNS_18TensorIteratorBaseEENKUlvE_clEvENKUlvE1_clEvEUliiE_EEEEvS5_RKT_EUliE_EEviT1_)
        /*0070*/ 	.short	0x0380
        /*0072*/ 	.short	0x0290


	//----- nvinfo : EIATTR_SW_WAR
	.align		4
.L_6641:
        /*0074*/ 	.byte	0x04, 0x36
        /*0076*/ 	.short	(.L_6643 - .L_6642)
.L_6642:
        /*0078*/ 	.word	0x00000008
.L_6643:


//--------------------- .nv.info._ZN2at6native27unrolled_elementwise_kernelINS0_13BinaryFunctorIiiiZZZNS0_19minimum_kernel_cudaERNS_18TensorIteratorBaseEENKUlvE_clEvENKUlvE1_clEvEUliiE_EESt5arrayIPcLm3EELi4E23TrivialOffsetCalculatorILi2EjESC_ILi1EjENS0_6memory15LoadWithoutCastENSF_16StoreWithoutCastEEEviT_T0_T2_T3_T4_T5_ --------------------------
	.section	.nv.info._ZN2at6native27unrolled_elementwise_kernelINS0_13BinaryFunctorIiiiZZZNS0_19minimum_kernel_cudaERNS_18TensorIteratorBaseEENKUlvE_clEvENKUlvE1_clEvEUliiE_EESt5arrayIPcLm3EELi4E23TrivialOffsetCalculatorILi2EjESC_ILi1EjENS0_6memory15LoadWithoutCastENSF_16StoreWithoutCastEEEviT_T0_T2_T3_T4_T5_,"",@"SHT_CUDA_INFO"
	.sectionflags	@""
	.align	4


	//----- nvinfo : EIATTR_CUDA_API_VERSION
	.align		4
        /*0000*/ 	.byte	0x04, 0x37
        /*0002*/ 	.short	(.L_6645 - .L_6644)
.L_6644:
        /*0004*/ 	.word	0x00000082


	//----- nvinfo : EIATTR_KPARAM_INFO
	.align		4
.L_6645:
        /*0008*/ 	.byte	0x04, 0x17
        /*000a*/ 	.short	(.L_6647 - .L_6646)
.L_6646:
        /*000c*/ 	.word	0x00000000
        /*0010*/ 	.short	0x0006
        /*0012*/ 	.short	0x0023
        /*0014*/ 	.byte	0x00, 0xf0, 0x05, 0x00


	//----- nvinfo : EIATTR_KPARAM_INFO
	.align		4
.L_6647:
        /*0018*/ 	.byte	0x04, 0x17
        /*001a*/ 	.short	(.L_6649 - .L_6648)
.L_6648:
        /*001c*/ 	.word	0x00000000
        /*0020*/ 	.short	0x0005
        /*0022*/ 	.short	0x0022
        /*0024*/ 	.byte	0x00, 0xf0, 0x05, 0x00


	//----- nvinfo : EIATTR_KPARAM_INFO
	.align		4
.L_6649:
        /*0028*/ 	.byte	0x04, 0x17
        /*002a*/ 	.short	(.L_6651 - .L_6650)
.L_6650:
        /*002c*/ 	.word	0x00000000
        /*0030*/ 	.short	0x0004
        /*0032*/ 	.short	0x0021
        /*0034*/ 	.byte	0x00, 0xf0, 0x05, 0x00


	//----- nvinfo : EIATTR_KPARAM_INFO
	.align		4
.L_6651:
        /*0038*/ 	.byte	0x04, 0x17
        /*003a*/ 	.short	(.L_6653 - .L_6652)
.L_6652:
        /*003c*/ 	.word	0x00000000
        /*0040*/ 	.short	0x0003
        /*0042*/ 	.short	0x0020
        /*0044*/ 	.byte	0x00, 0xf0, 0x05, 0x00


	//----- nvinfo : EIATTR_KPARAM_INFO
	.align		4
.L_6653:
        /*0048*/ 	.byte	0x04, 0x17
        /*004a*/ 	.short	(.L_6655 - .L_6654)
.L_6654:
        /*004c*/ 	.word	0x00000000
        /*0050*/ 	.short	0x0002
        /*0052*/ 	.short	0x0008
        /*0054*/ 	.byte	0x00, 0xf0, 0x61, 0x00


	//----- nvinfo : EIATTR_KPARAM_INFO
	.align		4
.L_6655:
        /*0058*/ 	.byte	0x04, 0x17
        /*005a*/ 	.short	(.L_6657 - .L_6656)
.L_6656:
        /*005c*/ 	.word	0x00000000
        /*0060*/ 	.short	0x0001
        /*0062*/ 	.short	0x0004
        /*0064*/ 	.byte	0x00, 0xf0, 0x05, 0x00


	//----- nvinfo : EIATTR_KPARAM_INFO
	.align		4
.L_6657:
        /*0068*/ 	.byte	0x04, 0x17
        /*006a*/ 	.short	(.L_6659 - .L_6658)
.L_6658:
        /*006c*/ 	.word	0x00000000
        /*0070*/ 	.short	0x0000
        /*0072*/ 	.short	0x0000
        /*0074*/ 	.byte	0x00, 0xf0, 0x11, 0x00


	//----- nvinfo : EIATTR_SPARSE_MMA_MASK
	.align		4
.L_6659:
        /*0078*/ 	.byte	0x03, 0x50
        /*007a*/ 	.short	0x0000


	//----- nvinfo : EIATTR_MAXREG_COUNT
	.align		4
        /*007c*/ 	.byte	0x03, 0x1b
        /*007e*/ 	.short	0x00ff


	//----- nvinfo : EIATTR_MERCURY_ISA_VERSION
	.align		4
        /*0080*/ 	.byte	0x03, 0x5f
        /*0082*/ 	.short	0x0101


	//----- nvinfo : EIATTR_VRC_CTA_INIT_COUNT
	.align		4
        /*0084*/ 	.byte	0x02, 0x4a
	.zero		1
	.zero		1


	//----- nvinfo : EIATTR_EXIT_INSTR_OFFSETS
	.align		4
        /*0088*/ 	.byte	0x04, 0x1c
        /*008a*/ 	.short	(.L_6661 - .L_6660)


	//   ....[0]....
.L_6660:
        /*008c*/ 	.word	0x000004f0


	//   ....[1]....
        /*0090*/ 	.word	0x00000540


	//----- nvinfo : EIATTR_MAX_THREADS
	.align		4
.L_6661:
        /*0094*/ 	.byte	0x04, 0x05
        /*0096*/ 	.short	(.L_6663 - .L_6662)
.L_6662:
        /*0098*/ 	.word	0x00000080
        /*009c*/ 	.word	0x00000001
        /*00a0*/ 	.word	0x00000001


	//----- nvinfo : EIATTR_CRS_STACK_SIZE
	.align		4
.L_6663:
        /*00a4*/ 	.byte	0x04, 0x1e
        /*00a6*/ 	.short	(.L_6665 - .L_6664)
.L_6664:
        /*00a8*/ 	.word	0x00000000


	//----- nvinfo : EIATTR_CBANK_PARAM_SIZE
	.align		4
.L_6665:
        /*00ac*/ 	.byte	0x03, 0x19
        /*00ae*/ 	.short	0x0024


	//----- nvinfo : EIATTR_PARAM_CBANK
	.align		4
        /*00b0*/ 	.byte	0x04, 0x0a
        /*00b2*/ 	.short	(.L_6667 - .L_6666)
	.align		4
.L_6666:
        /*00b4*/ 	.word	index@(.nv.constant0._ZN2at6native27unrolled_elementwise_kernelINS0_13BinaryFunctorIiiiZZZNS0_19minimum_kernel_cudaERNS_18TensorIteratorBaseEENKUlvE_clEvENKUlvE1_clEvEUliiE_EESt5arrayIPcLm3EELi4E23TrivialOffsetCalculatorILi2EjESC_ILi1EjENS0_6memory15LoadWithoutCastENSF_16StoreWithoutCastEEEviT_T0_T2_T3_T4_T5_)
        /*00b8*/ 	.short	0x0380
        /*00ba*/ 	.short	0x0024


	//----- nvinfo : EIATTR_SW_WAR
	.align		4
.L_6667:
        /*00bc*/ 	.byte	0x04, 0x36
        /*00be*/ 	.short	(.L_6669 - .L_6668)
.L_6668:
        /*00c0*/ 	.word	0x00000008
.L_6669:


//--------------------- .nv.info._ZN2at6native29vectorized_elementwise_kernelILi2ENS0_13BinaryFunctorIiiiZZZNS0_19minimum_kernel_cudaERNS_18TensorIteratorBaseEENKUlvE_clEvENKUlvE1_clEvEUliiE_EESt5arrayIPcLm3EEEEviT0_T1_ --------------------------
	.section	.nv.info._ZN2at6native29vectorized_elementwise_kernelILi2ENS0_13BinaryFunctorIiiiZZZNS0_19minimum_kernel_cudaERNS_18TensorIteratorBaseEENKUlvE_clEvENKUlvE1_clEvEUliiE_EESt5arrayIPcLm3EEEEviT0_T1_,"",@"SHT_CUDA_INFO"
	.sectionflags	@""
	.align	4


	//----- nvinfo : EIATTR_CUDA_API_VERSION
	.align		4
        /*0000*/ 	.byte	0x04, 0x37
        /*0002*/ 	.short	(.L_6671 - .L_6670)
.L_6670:
        /*0004*/ 	.word	0x00000082


	//----- nvinfo : EIATTR_KPARAM_INFO
	.align		4
.L_6671:
        /*0008*/ 	.byte	0x04, 0x17
        /*000a*/ 	.short	(.L_6673 - .L_6672)
.L_6672:
        /*000c*/ 	.word	0x00000000
        /*0010*/ 	.short	0x0002
        /*0012*/ 	.short	0x0008
        /*0014*/ 	.byte	0x00, 0xf0, 0x61, 0x00


	//----- nvinfo : EIATTR_KPARAM_INFO
	.align		4
.L_6673:
        /*0018*/ 	.byte	0x04, 0x17
        /*001a*/ 	.short	(.L_6675 - .L_6674)
.L_6674:
        /*001c*/ 	.word	0x00000000
        /*0020*/ 	.short	0x0001
        /*0022*/ 	.short	0x0004
        /*0024*/ 	.byte	0x00, 0xf0, 0x05, 0x00


	//----- nvinfo : EIATTR_KPARAM_INFO
	.align		4
.L_6675:
        /*0028*/ 	.byte	0x04, 0x17
        /*002a*/ 	.short	(.L_6677 - .L_6676)
.L_6676:
        /*002c*/ 	.word	0x00000000
        /*0030*/ 	.short	0x0000
        /*0032*/ 	.short	0x0000
        /*0034*/ 	.byte	0x00, 0xf0, 0x11, 0x00


	//----- nvinfo : EIATTR_SPARSE_MMA_MASK
	.align		4
.L_6677:
        /*0038*/ 	.byte	0x03, 0x50
        /*003a*/ 	.short	0x0000


	//----- nvinfo : EIATTR_MAXREG_COUNT
	.align		4
        /*003c*/ 	.byte	0x03, 0x1b
        /*003e*/ 	.short	0x00ff


	//----- nvinfo : EIATTR_MERCURY_ISA_VERSION
	.align		4
        /*0040*/ 	.byte	0x03, 0x5f
        /*0042*/ 	.short	0x0101


	//----- nvinfo : EIATTR_VRC_CTA_INIT_COUNT
	.align		4
        /*0044*/ 	.byte	0x02, 0x4a
	.zero		1
	.zero		1


	//----- nvinfo : EIATTR_EXIT_INSTR_OFFSETS
	.align		4
        /*0048*/ 	.byte	0x04, 0x1c
        /*004a*/ 	.short	(.L_6679 - .L_6678)


	//   ....[0]....
.L_6678:
        /*004c*/ 	.word	0x000009b0


	//   ....[1]....
        /*0050*/ 	.word	0x00000a00


	//   ....[2]....
        /*0054*/ 	.word	0x00000bf0


	//----- nvinfo : EIATTR_MAX_THREADS
	.align		4
.L_6679:
        /*0058*/ 	.byte	0x04, 0x05
        /*005a*/ 	.short	(.L_6681 - .L_6680)
.L_6680:
        /*005c*/ 	.word	0x00000080
        /*0060*/ 	.word	0x00000001
        /*0064*/ 	.word	0x00000001


	//----- nvinfo : EIATTR_CRS_STACK_SIZE
	.align		4
.L_6681:
        /*0068*/ 	.byte	0x04, 0x1e
        /*006a*/ 	.short	(.L_6683 - .L_6682)
.L_6682:
        /*006c*/ 	.word	0x00000000


	//----- nvinfo : EIATTR_CBANK_PARAM_SIZE
	.align		4
.L_6683:
        /*0070*/ 	.byte	0x03, 0x19
        /*0072*/ 	.short	0x0020


	//----- nvinfo : EIATTR_PARAM_CBANK
	.align		4
        /*0074*/ 	.byte	0x04, 0x0a
        /*0076*/ 	.short	(.L_6685 - .L_6684)
	.align		4
.L_6684:
        /*0078*/ 	.word	index@(.nv.constant0._ZN2at6native29vectorized_elementwise_kernelILi2ENS0_13BinaryFunctorIiiiZZZNS0_19minimum_kernel_cudaERNS_18TensorIteratorBaseEENKUlvE_clEvENKUlvE1_clEvEUliiE_EESt5arrayIPcLm3EEEEviT0_T1_)
        /*007c*/ 	.short	0x0380
        /*007e*/ 	.short	0x0020


	//----- nvinfo : EIATTR_SW_WAR
	.align		4
.L_6685:
        /*0080*/ 	.byte	0x04, 0x36
        /*0082*/ 	.short	(.L_6687 - .L_6686)
.L_6686:
        /*0084*/ 	.word	0x00000008
.L_6687:


//--------------------- .nv.info._ZN2at6native29vectorized_elementwise_kernelILi4ENS0_13BinaryFunctorIiiiZZZNS0_19minimum_kernel_cudaERNS_18TensorIteratorBaseEENKUlvE_clEvENKUlvE1_clEvEUliiE_EESt5arrayIPcLm3EEEEviT0_T1_ --------------------------
	.section	.nv.info._ZN2at6native29vectorized_elementwise_kernelILi4ENS0_13BinaryFunctorIiiiZZZNS0_19minimum_kernel_cudaERNS_18TensorIteratorBaseEENKUlvE_clEvENKUlvE1_clEvEUliiE_EESt5arrayIPcLm3EEEEviT0_T1_,"",@"SHT_CUDA_INFO"
	.sectionflags	@""
	.align	4


	//----- nvinfo : EIATTR_CUDA_API_VERSION
	.align		4
        /*0000*/ 	.byte	0x04, 0x37
        /*0002*/ 	.short	(.L_6689 - .L_6688)
.L_6688:
        /*0004*/ 	.word	0x00000082


	//----- nvinfo : EIATTR_KPARAM_INFO
	.align		4
.L_6689:
        /*0008*/ 	.byte	0x04, 0x17
        /*000a*/ 	.short	(.L_6691 - .L_6690)
.L_6690:
        /*000c*/ 	.word	0x00000000
        /*0010*/ 	.short	0x0002
        /*0012*/ 	.short	0x0008
        /*0014*/ 	.byte	0x00, 0xf0, 0x61, 0x00


	//----- nvinfo : EIATTR_KPARAM_INFO
	.align		4
.L_6691:
        /*0018*/ 	.byte	0x04, 0x17
        /*001a*/ 	.short	(.L_6693 - .L_6692)
.L_6692:
        /*001c*/ 	.word	0x00000000
        /*0020*/ 	.short	0x0001
        /*0022*/ 	.short	0x0004
        /*0024*/ 	.byte	0x00, 0xf0, 0x05, 0x00


	//----- nvinfo : EIATTR_KPARAM_INFO
	.align		4
.L_6693:
        /*0028*/ 	.byte	0x04, 0x17
        /*002a*/ 	.short	(.L_6695 - .L_6694)
.L_6694:
        /*002c*/ 	.word	0x00000000
        /*0030*/ 	.short	0x0000
        /*0032*/ 	.short	0x0000
        /*0034*/ 	.byte	0x00, 0xf0, 0x11, 0x00


	//----- nvinfo : EIATTR_SPARSE_MMA_MASK
	.align		4
.L_6695:
        /*0038*/ 	.byte	0x03, 0x50
        /*003a*/ 	.short	0x0000


	//----- nvinfo : EIATTR_MAXREG_COUNT
	.align		4
        /*003c*/ 	.byte	0x03, 0x1b
        /*003e*/ 	.short	0x00ff


	//----- nvinfo : EIATTR_MERCURY_ISA_VERSION
	.align		4
        /*0040*/ 	.byte	0x03, 0x5f
        /*0042*/ 	.short	0x0101


	//----- nvinfo : EIATTR_VRC_CTA_INIT_COUNT
	.align		4
        /*0044*/ 	.byte	0x02, 0x4a
	.zero		1
	.zero		1


	//----- nvinfo : EIATTR_EXIT_INSTR_OFFSETS
	.align		4
        /*0048*/ 	.byte	0x04, 0x1c
        /*004a*/ 	.short	(.L_6697 - .L_6696)


	//   ....[0]....
.L_6696:
        /*004c*/ 	.word	0x000009b0


	//   ....[1]....
        /*0050*/ 	.word	0x00000a00


	//   ....[2]....
        /*0054*/ 	.word	0x00000b90


	//----- nvinfo : EIATTR_MAX_THREADS
	.align		4
.L_6697:
        /*0058*/ 	.byte	0x04, 0x05
        /*005a*/ 	.short	(.L_6699 - .L_6698)
.L_6698:
        /*005c*/ 	.word	0x00000080
        /*0060*/ 	.word	0x00000001
        /*0064*/ 	.word	0x00000001


	//----- nvinfo : EIATTR_CRS_STACK_SIZE
	.align		4
.L_6699:
        /*0068*/ 	.byte	0x04, 0x1e
        /*006a*/ 	.short	(.L_6701 - .L_6700)
.L_6700:
        /*006c*/ 	.word	0x00000000


	//----- nvinfo : EIATTR_CBANK_PARAM_SIZE
	.align		4
.L_6701:
        /*0070*/ 	.byte	0x03, 0x19
        /*0072*/ 	.short	0x0020


	//----- nvinfo : EIATTR_PARAM_CBANK
	.align		4
        /*0074*/ 	.byte	0x04, 0x0a
        /*0076*/ 	.short	(.L_6703 - .L_6702)
	.align		4
.L_6702:
        /*0078*/ 	.word	index@(.nv.constant0._ZN2at6native29vectorized_elementwise_kernelILi4ENS0_13BinaryFunctorIiiiZZZNS0_19minimum_kernel_cudaERNS_18TensorIteratorBaseEENKUlvE_clEvENKUlvE1_clEvEUliiE_EESt5arrayIPcLm3EEEEviT0_T1_)
        /*007c*/ 	.short	0x0380
        /*007e*/ 	.short	0x0020


	//----- nvinfo : EIATTR_SW_WAR
	.align		4
.L_6703:
        /*0080*/ 	.byte	0x04, 0x36
        /*0082*/ 	.short	(.L_6705 - .L_6704)
.L_6704:
        /*0084*/ 	.word	0x00000008
.L_6705:


//--------------------- .nv.info._ZN2at6native29vectorized_elementwise_kernelILi8ENS0_13BinaryFunctorIiiiZZZNS0_19minimum_kernel_cudaERNS_18TensorIteratorBaseEENKUlvE_clEvENKUlvE1_clEvEUliiE_EESt5arrayIPcLm3EEEEviT0_T1_ --------------------------
	.section	.nv.info._ZN2at6native29vectorized_elementwise_kernelILi8ENS0_13BinaryFunctorIiiiZZZNS0_19minimum_kernel_cudaERNS_18TensorIteratorBaseEENKUlvE_clEvENKUlvE1_clEvEUliiE_EESt5arrayIPcLm3EEEEviT0_T1_,"",@"SHT_CUDA_INFO"
	.sectionflags	@""
	.align	4


	//----- nvinfo : EIATTR_CUDA_API_VERSION
	.align		4
        /*0000*/ 	.byte	0x04, 0x37
        /*0002*/ 	.short	(.L_6707 - .L_6706)
.L_6706:
        /*0004*/ 	.word	0x00000082


	//----- nvinfo : EIATTR_KPARAM_INFO
	.align		4
.L_6707:
        /*0008*/ 	.byte	0x04, 0x17
        /*000a*/ 	.short	(.L_6709 - .L_6708)
.L_6708:
        /*000c*/ 	.word	0x00000000
        /*0010*/ 	.short	0x0002
        /*0012*/ 	.short	0x0008
        /*0014*/ 	.byte	0x00, 0xf0, 0x61, 0x00


	//----- nvinfo : EIATTR_KPARAM_INFO
	.align		4
.L_6709:
        /*0018*/ 	.byte	0x04, 0x17
        /*001a*/ 	.short	(.L_6711 - .L_6710)
.L_6710:
        /*001c*/ 	.word	0x00000000
        /*0020*/ 	.short	0x0001
        /*0022*/ 	.short	0x0004
        /*0024*/ 	.byte	0x00, 0xf0, 0x05, 0x00


	//----- nvinfo : EIATTR_KPARAM_INFO
	.align		4
.L_6711:
        /*0028*/ 	.byte	0x04, 0x17
        /*002a*/ 	.short	(.L_6713 - .L_6712)
.L_6712:
        /*002c*/ 	.word	0x00000000
        /*0030*/ 	.short	0x0000
        /*0032*/ 	.short	0x0000
        /*0034*/ 	.byte	0x00, 0xf0, 0x11, 0x00


	//----- nvinfo : EIATTR_SPARSE_MMA_MASK
	.align		4
.L_6713:
        /*0038*/ 	.byte	0x03, 0x50
        /*003a*/ 	.short	0x0000


	//----- nvinfo : EIATTR_MAXREG_COUNT
	.align		4
        /*003c*/ 	.byte	0x03, 0x1b
        /*003e*/ 	.short	0x00ff


	//----- nvinfo : EIATTR_MERCURY_ISA_VERSION
	.align		4
        /*0040*/ 	.byte	0x03, 0x5f
        /*0042*/ 	.short	0x0101


	//----- nvinfo : EIATTR_VRC_CTA_INIT_COUNT
	.align		4
        /*0044*/ 	.byte	0x02, 0x4a
	.zero		1
	.zero		1


	//----- nvinfo : EIATTR_EXIT_INSTR_OFFSETS
	.align		4
        /*0048*/ 	.byte	0x04, 0x1c
        /*004a*/ 	.short	(.L_6715 - .L_6714)


	//   ....[0]....
.L_6714:
        /*004c*/ 	.word	0x00000010


	//----- nvinfo : EIATTR_MAX_THREADS
	.align		4
.L_6715:
        /*0050*/ 	.byte	0x04, 0x05
        /*0052*/ 	.short	(.L_6717 - .L_6716)
.L_6716:
        /*0054*/ 	.word	0x00000080
        /*0058*/ 	.word	0x00000001
        /*005c*/ 	.word	0x00000001


	//----- nvinfo : EIATTR_CBANK_PARAM_SIZE
	.align		4
.L_6717:
        /*0060*/ 	.byte	0x03, 0x19
        /*0062*/ 	.short	0x0020


	//----- nvinfo : EIATTR_PARAM_CBANK
	.align		4
        /*0064*/ 	.byte	0x04, 0x0a
        /*0066*/ 	.short	(.L_6719 - .L_6718)
	.align		4
.L_6718:
        /*0068*/ 	.word	index@(.nv.constant0._ZN2at6native29vectorized_elementwise_kernelILi8ENS0_13BinaryFunctorIiiiZZZNS0_19minimum_kernel_cudaERNS_18TensorIteratorBaseEENKUlvE_clEvENKUlvE1_clEvEUliiE_EESt5arrayIPcLm3EEEEviT0_T1_)
        /*006c*/ 	.short	0x0380
        /*006e*/ 	.short	0x0020


	//----- nvinfo : EIATTR_SW_WAR
	.align		4
.L_6719:
        /*0070*/ 	.byte	0x04, 0x36
        /*0072*/ 	.short	(.L_6721 - .L_6720)
.L_6720:
        /*0074*/ 	.word	0x00000008
.L_6721:


//--------------------- .nv.info._ZN2at6native18elementwise_kernelILi128ELi4EZNS0_15gpu_kernel_implINS0_13AUnaryFunctorIaaaZZZNS0_19minimum_kernel_cudaERNS_18TensorIteratorBaseEENKUlvE_clEvENKUlvE0_clEvEUlaaE_EEEEvS5_RKT_EUliE_EEviT1_ --------------------------
	.section	.nv.info._ZN2at6native18elementwise_kernelILi128ELi4EZNS0_15gpu_kernel_implINS0_13AUnaryFunctorIaaaZZZNS0_19minimum_kernel_cudaERNS_18TensorIteratorBaseEENKUlvE_clEvENKUlvE0_clEvEUlaaE_EEEEvS5_RKT_EUliE_EEviT1_,"",@"SHT_CUDA_INFO"
	.sectionflags	@""
	.align	4


	//----- nvinfo : EIATTR_CUDA_API_VERSION
	.align		4
        /*0000*/ 	.byte	0x04, 0x37
        /*0002*/ 	.short	(.L_6723 - .L_6722)
.L_6722:
        /*0004*/ 	.word	0x00000082


	//----- nvinfo : EIATTR_KPARAM_INFO
	.align		4
.L_6723:
        /*0008*/ 	.byte	0x04, 0x17
        /*000a*/ 	.short	(.L_6725 - .L_6724)
.L_6724:
        /*000c*/ 	.word	0x00000000
        /*0010*/ 	.short	0x0001
        /*0012*/ 	.short	0x0008
        /*0014*/ 	.byte	0x00, 0xf0, 0x61, 0x08


	//----- nvinfo : EIATTR_KPARAM_INFO
	.align		4
.L_6725:
        /*0018*/ 	.byte	0x04, 0x17
        /*001a*/ 	.short	(.L_6727 - .L_6726)
.L_6726:
        /*001c*/ 	.word	0x00000000
        /*0020*/ 	.short	0x0000
        /*0022*/ 	.short	0x0000
        /*0024*/ 	.byte	0x00, 0xf0, 0x11, 0x00


	//----- nvinfo : EIATTR_SPARSE_MMA_MASK
	.align		4
.L_6727:
        /*0028*/ 	.byte	0x03, 0x50
        /*002a*/ 	.short	0x0000


	//----- nvinfo : EIATTR_MAXREG_COUNT
	.align		4
        /*002c*/ 	.byte	0x03, 0x1b
        /*002e*/ 	.short	0x0080


	//----- nvinfo : EIATTR_EXTERNS
	.align		4
        /*0030*/ 	.byte	0x04, 0x0f
        /*0032*/ 	.short	(.L_6729 - .L_6728)


	//   ....[0]....
	.align		4
.L_6728:
        /*0034*/ 	.word	index@(__assertfail)


	//----- nvinfo : EIATTR_MERCURY_ISA_VERSION
	.align		4
.L_6729:
        /*0038*/ 	.byte	0x03, 0x5f
        /*003a*/ 	.short	0x0101


	//----- nvinfo : EIATTR_VRC_CTA_INIT_COUNT
	.align		4
        /*003c*/ 	.byte	0x02, 0x4a
	.zero		1
	.zero		1


	//----- nvinfo : EIATTR_SYSCALL_OFFSETS
	.align		4
        /*0040*/ 	.byte	0x04, 0x46
        /*0042*/ 	.short	(.L_6731 - .L_6730)


	//   ....[0]....
.L_6730:
        /*0044*/ 	.word	0x00002130


	//   ....[1]....
        /*0048*/ 	.word	0x00002f90


	//   ....[2]....
        /*004c*/ 	.word	0x00005250


	//   ....[3]....
        /*0050*/ 	.word	0x00005ec0


	//   ....[4]....
        /*0054*/ 	.word	0x000082a0


	//   ....[5]....
        /*0058*/ 	.word	0x00008f10


	//   ....[6]....
        /*005c*/ 	.word	0x0000b300


	//   ....[7]....
        /*0060*/ 	.word	0x0000bf40


	//----- nvinfo : EIATTR_EXIT_INSTR_OFFSETS
	.align		4
.L_6731:
        /*0064*/ 	.byte	0x04, 0x1c
        /*0066*/ 	.short	(.L_6733 - .L_6732)


	//   ....[0]....
.L_6732:
        /*0068*/ 	.word	0x000091f0


	//   ....[1]....
        /*006c*/ 	.word	0x0000b480


	//   ....[2]....
        /*0070*/ 	.word	0x0000b4a0


	//   ....[3]....
        /*0074*/ 	.word	0x0000b540


	//   ....[4]....
        /*0078*/ 	.word	0x0000b570


	//   ....[5]....
        /*007c*/ 	.word	0x0000b590


	//   ....[6]....
        /*0080*/ 	.word	0x0000b620


	//   ....[7]....
        /*0084*/ 	.word	0x0000b660


	//   ....[8]....
        /*0088*/ 	.word	0x0000b700


	//   ....[9]....
        /*008c*/ 	.word	0x0000b750


	//   ....[10]....
        /*0090*/ 	.word	0x0000b780


	//   ....[11]....
        /*0094*/ 	.word	0x0000b840


	//   ....[12]....
        /*0098*/ 	.word	0x0000b9b0


	//   ....[13]....
        /*009c*/ 	.word	0x0000bb20


	//   ....[14]....
        /*00a0*/ 	.word	0x0000bc80


	//   ....[15]....
        /*00a4*/ 	.word	0x0000bcc0


	//   ....[16]....
        /*00a8*/ 	.word	0x0000bcf0


	//   ....[17]....
        /*00ac*/ 	.word	0x0000bda0


	//   ....[18]....
        /*00b0*/ 	.word	0x0000bde0


	//   ....[19]....
        /*00b4*/ 	.word	0x0000bf50


	//   ....[20]....
        /*00b8*/ 	.word	0x0000c060


	//   ....[21]....
        /*00bc*/ 	.word	0x0000c1a0


	//   ....[22]....
        /*00c0*/ 	.word	0x0000c1e0


	//----- nvinfo : EIATTR_MAX_THREADS
	.align		4
.L_6733:
        /*00c4*/ 	.byte	0x04, 0x05
        /*00c6*/ 	.short	(.L_6735 - .L_6734)
.L_6734:
        /*00c8*/ 	.word	0x00000080
        /*00cc*/ 	.word	0x00000001
        /*00d0*/ 	.word	0x00000001


	//----- nvinfo : EIATTR_CRS_STACK_SIZE
	.align		4
.L_6735:
        /*00d4*/ 	.byte	0x04, 0x1e
        /*00d6*/ 	.short	(.L_6737 - .L_6736)
.L_6736:
        /*00d8*/ 	.word	0x00000000


	//----- nvinfo : EIATTR_CBANK_PARAM_SIZE
	.align		4
.L_6737:
        /*00dc*/ 	.byte	0x03, 0x19
        /*00de*/ 	.short	0x0220


	//----- nvinfo : EIATTR_PARAM_CBANK
	.align		4
        /*00e0*/ 	.byte	0x04, 0x0a
        /*00e2*/ 	.short	(.L_6739 - .L_6738)
	.align		4
.L_6738:
        /*00e4*/ 	.word	index@(.nv.constant0._ZN2at6native18elementwise_kernelILi128ELi4EZNS0_15gpu_kernel_implINS0_13AUnaryFunctorIaaaZZZNS0_19minimum_kernel_cudaERNS_18TensorIteratorBaseEENKUlvE_clEvENKUlvE0_clEvEUlaaE_EEEEvS5_RKT_EUliE_EEviT1_)
        /*00e8*/ 	.short	0x0380
        /*00ea*/ 	.short	0x0220


	//----- nvinfo : EIATTR_SW_WAR
	.align		4
.L_6739:
        /*00ec*/ 	.byte	0x04, 0x36
        /*00ee*/ 	.short	(.L_6741 - .L_6740)
.L_6740:
        /*00f0*/ 	.word	0x00000008
.L_6741:


//--------------------- .nv.info._ZN2at6native27unrolled_elementwise_kernelINS0_13AUnaryFunctorIaaaZZZNS0_19minimum_kernel_cudaERNS_18TensorIteratorBaseEENKUlvE_clEvENKUlvE0_clEvEUlaaE_EESt5arrayIPcLm2EELi4E23TrivialOffsetCalculatorILi1EjESD_NS0_6memory12LoadWithCastILi1EEENSE_13StoreWithCastILi1EEEEEviT_T0_T2_T3_T4_T5_ --------------------------
	.section	.nv.info._ZN2at6native27unrolled_elementwise_kernelINS0_13AUnaryFunctorIaaaZZZNS0_19minimum_kernel_cudaERNS_18TensorIteratorBaseEENKUlvE_clEvENKUlvE0_clEvEUlaaE_EESt5arrayIPcLm2EELi4E23TrivialOffsetCalculatorILi1EjESD_NS0_6memory12LoadWithCastILi1EEENSE_13StoreWithCastILi1EEEEEviT_T0_T2_T3_T4_T5_,"",@"SHT_CUDA_INFO"
	.sectionflags	@""
	.align	4


	//----- nvinfo : EIATTR_CUDA_API_VERSION
	.align		4
        /*0000*/ 	.byte	0x04, 0x37
        /*0002*/ 	.short	(.L_6743 - .L_6742)
.L_6742:
        /*0004*/ 	.word	0x00000082


	//----- nvinfo : EIATTR_KPARAM_INFO
	.align		4
.L_6743:
        /*0008*/ 	.byte	0x04, 0x17
        /*000a*/ 	.short	(.L_6745 - .L_6744)
.L_6744:
        /*000c*/ 	.word	0x00000000
        /*0010*/ 	.short	0x0006
        /*0012*/ 	.short	0x0024
        /*0014*/ 	.byte	0x00, 0xf0, 0x21, 0x00


	//----- nvinfo : EIATTR_KPARAM_INFO
	.align		4
.L_6745:
        /*0018*/ 	.byte	0x04, 0x17
        /*001a*/ 	.short	(.L_6747 - .L_6746)
.L_6746:
        /*001c*/ 	.word	0x00000000
        /*0020*/ 	.short	0x0005
        /*0022*/ 	.short	0x001c
        /*0024*/ 	.byte	0x00, 0xf0, 0x21, 0x00


	//----- nvinfo : EIATTR_KPARAM_INFO
	.align		4
.L_6747:
        /*0028*/ 	.byte	0x04, 0x17
        /*002a*/ 	.short	(.L_6749 - .L_6748)
.L_6748:
        /*002c*/ 	.word	0x00000000
        /*0030*/ 	.short	0x0004
        /*0032*/ 	.short	0x0019
        /*0034*/ 	.byte	0x00, 0xf0, 0x05, 0x00


	//----- nvinfo : EIATTR_KPARAM_INFO
	.align		4
.L_6749:
        /*0038*/ 	.byte	0x04, 0x17
        /*003a*/ 	.short	(.L_6751 - .L_6750)
.L_6750:
        /*003c*/ 	.word	0x00000000
        /*0040*/ 	.short	0x0003
        /*0042*/ 	.short	0x0018
        /*0044*/ 	.byte	0x00, 0xf0, 0x05, 0x00


	//----- nvinfo : EIATTR_KPARAM_INFO
	.align		4
.L_6751:
        /*0048*/ 	.byte	0x04, 0x17
        /*004a*/ 	.short	(.L_6753 - .L_6752)
.L_6752:
        /*004c*/ 	.word	0x00000000
        /*0050*/ 	.short	0x0002
        /*0052*/ 	.short	0x0008
        /*0054*/ 	.byte	0x00, 0xf0, 0x41, 0x00


	//----- nvinfo : EIATTR_KPARAM_INFO
	.align		4
.L_6753:
        /*0058*/ 	.byte	0x04, 0x17
        /*005a*/ 	.short	(.L_6755 - .L_6754)
.L_6754:
        /*005c*/ 	.word	0x00000000
        /*0060*/ 	.short	0x0001
        /*0062*/ 	.short	0x0004
        /*0064*/ 	.byte	0x00, 0xf0, 0x09, 0x00


	//----- nvinfo : EIATTR_KPARAM_INFO
	.align		4
.L_6755:
        /*0068*/ 	.byte	0x04, 0x17
        /*006a*/ 	.short	(.L_6757 - .L_6756)
.L_6756:
        /*006c*/ 	.word	0x00000000
        /*0070*/ 	.short	0x0000
        /*0072*/ 	.short	0x0000
        /*0074*/ 	.byte	0x00, 0xf0, 0x11, 0x00


	//----- nvinfo : EIATTR_SPARSE_MMA_MASK
	.align		4
.L_6757:
        /*0078*/ 	.byte	0x03, 0x50
        /*007a*/ 	.short	0x0000


	//----- nvinfo : EIATTR_MAXREG_COUNT
	.align		4
        /*007c*/ 	.byte	0x03, 0x1b
        /*007e*/ 	.short	0x00ff


	//----- nvinfo : EIATTR_EXTERNS
	.align		4
        /*0080*/ 	.byte	0x04, 0x0f
        /*0082*/ 	.short	(.L_6759 - .L_6758)


	//   ....[0]....
	.align		4
.L_6758:
        /*0084*/ 	.word	index@(__assertfail)


	//----- nvinfo : EIATTR_MERCURY_ISA_VERSION
	.align		4
.L_6759:
        /*0088*/ 	.byte	0x03, 0x5f
        /*008a*/ 	.short	0x0101


	//----- nvinfo : EIATTR_VRC_CTA_INIT_COUNT
	.align		4
        /*008c*/ 	.byte	0x02, 0x4a
	.zero		1
	.zero		1


	//----- nvinfo : EIATTR_SYSCALL_OFFSETS
	.align		4
        /*0090*/ 	.byte	0x04, 0x46
        /*0092*/ 	.short	(.L_6761 - .L_6760)


	//   ....[0]....
.L_6760:
        /*0094*/ 	.word	0x00000e30


	//   ....[1]....
        /*0098*/ 	.word	0x00001de0


	//   ....[2]....
        /*009c*/ 	.word	0x00002cd0


	//   ....[3]....
        /*00a0*/ 	.word	0x00003bc0


	//   ....[4]....
        /*00a4*/ 	.word	0x00004ac0


	//   ....[5]....
        /*00a8*/ 	.word	0x00005880


	//   ....[6]....
        /*00ac*/ 	.word	0x00006760


	//   ....[7]....
        /*00b0*/ 	.word	0x00007620


	//----- nvinfo : EIATTR_EXIT_INSTR_OFFSETS
	.align		4
.L_6761:
        /*00b4*/ 	.byte	0x04, 0x1c
        /*00b6*/ 	.short	(.L_6763 - .L_6762)


	//   ....[0]....
.L_6762:
        /*00b8*/ 	.word	0x00006a30


	//   ....[1]....
        /*00bc*/ 	.word	0x00006b60


	//   ....[2]....
        /*00c0*/ 	.word	0x00006b80


	//   ....[3]....
        /*00c4*/ 	.word	0x00006c20


	//   ....[4]....
        /*00c8*/ 	.word	0x00006c50


	//   ....[5]....
        /*00cc*/ 	.word	0x00006c70


	//   ....[6]....
        /*00d0*/ 	.word	0x00006d00


	//   ....[7]....
        /*00d4*/ 	.word	0x00006d40


	//   ....[8]....
        /*00d8*/ 	.word	0x00006de0


	//   ....[9]....
        /*00dc*/ 	.word	0x00006e30


	//   ....[10]....
        /*00e0*/ 	.word	0x00006e60


	//   ....[11]....
        /*00e4*/ 	.word	0x00006f20


	//   ....[12]....
        /*00e8*/ 	.word	0x00007090


	//   ....[13]....
        /*00ec*/ 	.word	0x00007200


	//   ....[14]....
        /*00f0*/ 	.word	0x00007360


	//   ....[15]....
        /*00f4*/ 	.word	0x000073a0


	//   ....[16]....
        /*00f8*/ 	.word	0x000073d0


	//   ....[17]....
        /*00fc*/ 	.word	0x00007480


	//   ....[18]....
        /*0100*/ 	.word	0x000074c0


	//   ....[19]....
        /*0104*/ 	.word	0x00007630


	//   ....[20]....
        /*0108*/ 	.word	0x00007740


	//   ....[21]....
        /*010c*/ 	.word	0x00007880


	//   ....[22]....
        /*0110*/ 	.word	0x000078c0


	//----- nvinfo : EIATTR_MAX_THREADS
	.align		4
.L_6763:
        /*0114*/ 	.byte	0x04, 0x05
        /*0116*/ 	.short	(.L_6765 - .L_6764)
.L_6764:
        /*0118*/ 	.word	0x00000080
        /*011c*/ 	.word	0x00000001
        /*0120*/ 	.word	0x00000001


	//----- nvinfo : EIATTR_CRS_STACK_SIZE
	.align		4
.L_6765:
        /*0124*/ 	.byte	0x04, 0x1e
        /*0126*/ 	.short	(.L_6767 - .L_6766)
.L_6766:
        /*0128*/ 	.word	0x00000000


	//----- nvinfo : EIATTR_CBANK_PARAM_SIZE
	.align		4
.L_6767:
        /*012c*/ 	.byte	0x03, 0x19
        /*012e*/ 	.short	0x002c


	//----- nvinfo : EIATTR_PARAM_CBANK
	.align		4
        /*0130*/ 	.byte	0x04, 0x0a
        /*0132*/ 	.short	(.L_6769 - .L_6768)
	.align		4
.L_6768:
        /*0134*/ 	.word	index@(.nv.constant0._ZN2at6native27unrolled_elementwise_kernelINS0_13AUnaryFunctorIaaaZZZNS0_19minimum_kernel_cudaERNS_18TensorIteratorBaseEENKUlvE_clEvENKUlvE0_clEvEUlaaE_EESt5arrayIPcLm2EELi4E23TrivialOffsetCalculatorILi1EjESD_NS0_6memory12LoadWithCastILi1EEENSE_13StoreWithCastILi1EEEEEviT_T0_T2_T3_T4_T5_)
        /*0138*/ 	.short	0x0380
        /*013a*/ 	.short	0x002c


	//----- nvinfo : EIATTR_SW_WAR
	.align		4
.L_6769:
        /*013c*/ 	.byte	0x04, 0x36
        /*013e*/ 	.short	(.L_6771 - .L_6770)
.L_6770:
        /*0140*/ 	.word	0x00000008
.L_6771:


//--------------------- .nv.info._ZN2at6native18elementwise_kernelILi128ELi4EZNS0_22gpu_kernel_impl_nocastINS0_13AUnaryFunctorIaaaZZZNS0_19minimum_kernel_cudaERNS_18TensorIteratorBaseEENKUlvE_clEvENKUlvE0_clEvEUlaaE_EEEEvS5_RKT_EUliE_EEviT1_ --------------------------
	.section	.nv.info._ZN2at6native18elementwise_kernelILi128ELi4EZNS0_22gpu_kernel_impl_nocastINS0_13AUnaryFunctorIaaaZZZNS0_19minimum_kernel_cudaERNS_18TensorIteratorBaseEENKUlvE_clEvENKUlvE0_clEvEUlaaE_EEEEvS5_RKT_EUliE_EEviT1_,"",@"SHT_CUDA_INFO"
	.sectionflags	@""
	.align	4


	//----- nvinfo : EIATTR_CUDA_API_VERSION
	.align		4
        /*0000*/ 	.byte	0x04, 0x37
        /*0002*/ 	.short	(.L_6773 - .L_6772)
.L_6772:
        /*0004*/ 	.word	0x00000082


	//----- nvinfo : EIATTR_KPARAM_INFO
	.align		4
.L_6773:
        /*0008*/ 	.byte	0x04, 0x17
        /*000a*/ 	.short	(.L_6775 - .L_6774)
.L_6774:
        /*000c*/ 	.word	0x00000000
        /*0010*/ 	.short	0x0001
        /*0012*/ 	.short	0x0008
        /*0014*/ 	.byte	0x00, 0xf0, 0x61, 0x08


	//----- nvinfo : EIATTR_KPARAM_INFO
	.align		4
.L_6775:
        /*0018*/ 	.byte	0x04, 0x17
        /*001a*/ 	.short	(.L_6777 - .L_6776)
.L_6776:
        /*001c*/ 	.word	0x00000000
        /*0020*/ 	.short	0x0000
        /*0022*/ 	.short	0x0000
        /*0024*/ 	.byte	0x00, 0xf0, 0x11, 0x00


	//----- nvinfo : EIATTR_SPARSE_MMA_MASK
	.align		4
.L_6777:
        /*0028*/ 	.byte	0x03, 0x50
        /*002a*/ 	.short	0x0000


	//----- nvinfo : EIATTR_MAXREG_COUNT
	.align		4
        /*002c*/ 	.byte	0x03, 0x1b
        /*002e*/ 	.short	0x0080


	//----- nvinfo : EIATTR_MERCURY_ISA_VERSION
	.align		4
        /*0030*/ 	.byte	0x03, 0x5f
        /*0032*/ 	.short	0x0101


	//----- nvinfo : EIATTR_VRC_CTA_INIT_COUNT
	.align		4
        /*0034*/ 	.byte	0x02, 0x4a
	.zero		1
	.zero		1


	//----- nvinfo : EIATTR_EXIT_INSTR_OFFSETS
	.align		4
        /*0038*/ 	.byte	0x04, 0x1c
        /*003a*/ 	.short	(.L_6779 - .L_6778)


	//   ....[0]....
.L_6778:
        /*003c*/ 	.word	0x00000310


	//   ....[1]....
        /*0040*/ 	.word	0x00000390


	//   ....[2]....
        /*0044*/ 	.word	0x00003eb0


	//   ....[3]....
        /*0048*/ 	.word	0x00005200


	//----- nvinfo : EIATTR_MAX_THREADS
	.align		4
.L_6779:
        /*004c*/ 	.byte	0x04, 0x05
        /*004e*/ 	.short	(.L_6781 - .L_6780)
.L_6780:
        /*0050*/ 	.word	0x00000080
        /*0054*/ 	.word	0x00000001
        /*0058*/ 	.word	0x00000001


	//----- nvinfo : EIATTR_CRS_STACK_SIZE
	.align		4
.L_6781:
        /*005c*/ 	.byte	0x04, 0x1e
        /*005e*/ 	.short	(.L_6783 - .L_6782)
.L_6782:
        /*0060*/ 	.word	0x00000000


	//----- nvinfo : EIATTR_CBANK_PARAM_SIZE
	.align		4
.L_6783:
        /*0064*/ 	.byte	0x03, 0x19
        /*0066*/ 	.short	0x0220


	//----- nvinfo : EIATTR_PARAM_CBANK
	.align		4
        /*0068*/ 	.byte	0x04, 0x0a
        /*006a*/ 	.short	(.L_6785 - .L_6784)
	.align		4
.L_6784:
        /*006c*/ 	.word	index@(.nv.constant0._ZN2at6native18elementwise_kernelILi128ELi4EZNS0_22gpu_kernel_impl_nocastINS0_13AUnaryFunctorIaaaZZZNS0_19minimum_kernel_cudaERNS_18TensorIteratorBaseEENKUlvE_clEvENKUlvE0_clEvEUlaaE_EEEEvS5_RKT_EUliE_EEviT1_)
        /*0070*/ 	.short	0x0380
        /*0072*/ 	.short	0x0220


	//----- nvinfo : EIATTR_SW_WAR
	.align		4
.L_6785:
        /*0074*/ 	.byte	0x04, 0x36
        /*0076*/ 	.short	(.L_6787 - .L_6786)
.L_6786:
        /*0078*/ 	.word	0x00000008
.L_6787:


//--------------------- .nv.info._ZN2at6native27unrolled_elementwise_kernelINS0_13AUnaryFunctorIaaaZZZNS0_19minimum_kernel_cudaERNS_18TensorIteratorBaseEENKUlvE_clEvENKUlvE0_clEvEUlaaE_EESt5arrayIPcLm2EELi4E23TrivialOffsetCalculatorILi1EjESD_NS0_6memory15LoadWithoutCastENSE_16StoreWithoutCastEEEviT_T0_T2_T3_T4_T5_ --------------------------
	.section	.nv.info._ZN2at6native27unrolled_elementwise_kernelINS0_13AUnaryFunctorIaaaZZZNS0_19minimum_kernel_cudaERNS_18TensorIteratorBaseEENKUlvE_clEvENKUlvE0_clEvEUlaaE_EESt5arrayIPcLm2EELi4E23TrivialOffsetCalculatorILi1EjESD_NS0_6memory15LoadWithoutCastENSE_16StoreWithoutCastEEEviT_T0_T2_T3_T4_T5_,"",@"SHT_CUDA_INFO"
	.sectionflags	@""
	.align	4


	//----- nvinfo : EIATTR_CUDA_API_VERSION
	.align		4
        /*0000*/ 	.byte	0x04, 0x37
        /*0002*/ 	.short	(.L_6789 - .L_6788)
.L_6788:
        /*0004*/ 	.word	0x00000082


	//----- nvinfo : EIATTR_KPARAM_INFO
	.align		4
.L_6789:
        /*0008*/ 	.byte	0x04, 0x17
        /*000a*/ 	.short	(.L_6791 - .L_6790)
.L_6790:
        /*000c*/ 	.word	0x00000000
        /*0010*/ 	.short	0x0006
        /*0012*/ 	.short	0x001b
        /*0014*/ 	.byte	0x00, 0xf0, 0x05, 0x00


	//----- nvinfo : EIATTR_KPARAM_INFO
	.align		4
.L_6791:
        /*0018*/ 	.byte	0x04, 0x17
        /*001a*/ 	.short	(.L_6793 - .L_6792)
.L_6792:
        /*001c*/ 	.word	0x00000000
        /*0020*/ 	.short	0x0005
        /*0022*/ 	.short	0x001a
        /*0024*/ 	.byte	0x00, 0xf0, 0x05, 0x00


	//----- nvinfo : EIATTR_KPARAM_INFO
	.align		4
.L_6793:
        /*0028*/ 	.byte	0x04, 0x17
        /*002a*/ 	.short	(.L_6795 - .L_6794)
.L_6794:
        /*002c*/ 	.word	0x00000000
        /*0030*/ 	.short	0x0004
        /*0032*/ 	.short	0x0019
        /*0034*/ 	.byte	0x00, 0xf0, 0x05, 0x00


	//----- nvinfo : EIATTR_KPARAM_INFO
	.align		4
.L_6795:
        /*0038*/ 	.byte	0x04, 0x17
        /*003a*/ 	.short	(.L_6797 - .L_6796)
.L_6796:
        /*003c*/ 	.word	0x00000000
        /*0040*/ 	.short	0x0003
        /*0042*/ 	.short	0x0018
        /*0044*/ 	.byte	0x00, 0xf0, 0x05, 0x00


	//----- nvinfo : EIATTR_KPARAM_INFO
	.align		4
.L_6797:
        /*0048*/ 	.byte	0x04, 0x17
        /*004a*/ 	.short	(.L_6799 - .L_6798)
.L_6798:
        /*004c*/ 	.word	0x00000000
        /*0050*/ 	.short	0x0002
        /*0052*/ 	.short	0x0008
        /*0054*/ 	.byte	0x00, 0xf0, 0x41, 0x00


	//----- nvinfo : EIATTR_KPARAM_INFO
	.align		4
.L_6799:
        /*0058*/ 	.byte	0x04, 0x17
        /*005a*/ 	.short	(.L_6801 - .L_6800)
.L_6800:
        /*005c*/ 	.word	0x00000000
        /*0060*/ 	.short	0x0001
        /*0062*/ 	.short	0x0004
        /*0064*/ 	.byte	0x00, 0xf0, 0x09, 0x00


	//----- nvinfo : EIATTR_KPARAM_INFO
	.align		4
.L_6801:
        /*0068*/ 	.byte	0x04, 0x17
        /*006a*/ 	.short	(.L_6803 - .L_6802)
.L_6802:
        /*006c*/ 	.word	0x00000000
        /*0070*/ 	.short	0x0000
        /*0072*/ 	.short	0x0000
        /*0074*/ 	.byte	0x00, 0xf0, 0x11, 0x00


	//----- nvinfo : EIATTR_SPARSE_MMA_MASK
	.align		4
.L_6803:
        /*0078*/ 	.byte	0x03, 0x50
        /*007a*/ 	.short	0x0000


	//----- nvinfo : EIATTR_MAXREG_COUNT
	.align		4
        /*007c*/ 	.byte	0x03, 0x1b
        /*007e*/ 	.short	0x00ff


	//----- nvinfo : EIATTR_MERCURY_ISA_VERSION
	.align		4
        /*0080*/ 	.byte	0x03, 0x5f
        /*0082*/ 	.short	0x0101


	//----- nvinfo : EIATTR_VRC_CTA_INIT_COUNT
	.align		4
        /*0084*/ 	.byte	0x02, 0x4a
	.zero		1
	.zero		1


	//----- nvinfo : EIATTR_EXIT_INSTR_OFFSETS
	.align		4
        /*0088*/ 	.byte	0x04, 0x1c
        /*008a*/ 	.short	(.L_6805 - .L_6804)


	//   ....[0]....
.L_6804:
        /*008c*/ 	.word	0x00000520


	//   ....[1]....
        /*0090*/ 	.word	0x00000580


	//----- nvinfo : EIATTR_MAX_THREADS
	.align		4
.L_6805:
        /*0094*/ 	.byte	0x04, 0x05
        /*0096*/ 	.short	(.L_6807 - .L_6806)
.L_6806:
        /*0098*/ 	.word	0x00000080
        /*009c*/ 	.word	0x00000001
        /*00a0*/ 	.word	0x00000001


	//----- nvinfo : EIATTR_CRS_STACK_SIZE
	.align		4
.L_6807:
        /*00a4*/ 	.byte	0x04, 0x1e
        /*00a6*/ 	.short	(.L_6809 - .L_6808)
.L_6808:
        /*00a8*/ 	.word	0x00000000


	//----- nvinfo : EIATTR_CBANK_PARAM_SIZE
	.align		4
.L_6809:
        /*00ac*/ 	.byte	0x03, 0x19
        /*00ae*/ 	.short	0x001c


	//----- nvinfo : EIATTR_PARAM_CBANK
	.align		4
        /*00b0*/ 	.byte	0x04, 0x0a
        /*00b2*/ 	.short	(.L_6811 - .L_6810)
	.align		4
.L_6810:
        /*00b4*/ 	.word	index@(.nv.constant0._ZN2at6native27unrolled_elementwise_kernelINS0_13AUnaryFunctorIaaaZZZNS0_19minimum_kernel_cudaERNS_18TensorIteratorBaseEENKUlvE_clEvENKUlvE0_clEvEUlaaE_EESt5arrayIPcLm2EELi4E23TrivialOffsetCalculatorILi1EjESD_NS0_6memory15LoadWithoutCastENSE_16StoreWithoutCastEEEviT_T0_T2_T3_T4_T5_)
        /*00b8*/ 	.short	0x0380
        /*00ba*/ 	.short	0x001c


	//----- nvinfo : EIATTR_SW_WAR
	.align		4
.L_6811:
        /*00bc*/ 	.byte	0x04, 0x36
        /*00be*/ 	.short	(.L_6813 - .L_6812)
.L_6812:
        /*00c0*/ 	.word	0x00000008
.L_6813:


//--------------------- .nv.info._ZN2at6native29vectorized_elementwise_kernelILi2ENS0_13AUnaryFunctorIaaaZZZNS0_19minimum_kernel_cudaERNS_18TensorIteratorBaseEENKUlvE_clEvENKUlvE0_clEvEUlaaE_EESt5arrayIPcLm2EEEEviT0_T1_ --------------------------
	.section	.nv.info._ZN2at6native29vectorized_elementwise_kernelILi2ENS0_13AUnaryFunctorIaaaZZZNS0_19minimum_kernel_cudaERNS_18TensorIteratorBaseEENKUlvE_clEvENKUlvE0_clEvEUlaaE_EESt5arrayIPcLm2EEEEviT0_T1_,"",@"SHT_CUDA_INFO"
	.sectionflags	@""
	.align	4


	//----- nvinfo : EIATTR_CUDA_API_VERSION
	.align		4
        /*0000*/ 	.byte	0x04, 0x37
        /*0002*/ 	.short	(.L_6815 - .L_6814)
.L_6814:
        /*0004*/ 	.word	0x00000082


	//----- nvinfo : EIATTR_KPARAM_INFO
	.align		4
.L_6815:
        /*0008*/ 	.byte	0x04, 0x17
        /*000a*/ 	.short	(.L_6817 - .L_6816)
.L_6816:
        /*000c*/ 	.word	0x00000000
        /*0010*/ 	.short	0x0002
        /*0012*/ 	.short	0x0008
        /*0014*/ 	.byte	0x00, 0xf0, 0x41, 0x00


	//----- nvinfo : EIATTR_KPARAM_INFO
	.align		4
.L_6817:
        /*0018*/ 	.byte	0x04, 0x17
        /*001a*/ 	.short	(.L_6819 - .L_6818)
.L_6818:
        /*001c*/ 	.word	0x00000000
        /*0020*/ 	.short	0x0001
        /*0022*/ 	.short	0x0004
        /*0024*/ 	.byte	0x00, 0xf0, 0x09, 0x00


	//----- nvinfo : EIATTR_KPARAM_INFO
	.align		4
.L_6819:
        /*0028*/ 	.byte	0x04, 0x17
        /*002a*/ 	.short	(.L_6821 - .L_6820)
.L_6820:
        /*002c*/ 	.word	0x00000000
        /*0030*/ 	.short	0x0000
        /*0032*/ 	.short	0x0000
        /*0034*/ 	.byte	0x00, 0xf0, 0x11, 0x00


	//----- nvinfo : EIATTR_SPARSE_MMA_MASK
	.align		4
.L_6821:
        /*0038*/ 	.byte	0x03, 0x50
        /*003a*/ 	.short	0x0000


	//----- nvinfo : EIATTR_MAXREG_COUNT
	.align		4
        /*003c*/ 	.byte	0x03, 0x1b
        /*003e*/ 	.short	0x00ff


	//----- nvinfo : EIATTR_MERCURY_ISA_VERSION
	.align		4
        /*0040*/ 	.byte	0x03, 0x5f
        /*0042*/ 	.short	0x0101


	//----- nvinfo : EIATTR_VRC_CTA_INIT_COUNT
	.align		4
        /*0044*/ 	.byte	0x02, 0x4a
	.zero		1
	.zero		1


	//----- nvinfo : EIATTR_EXIT_INSTR_OFFSETS
	.align		4
        /*0048*/ 	.byte	0x04, 0x1c
        /*004a*/ 	.short	(.L_6823 - .L_6822)


	//   ....[0]....
.L_6822:
        /*004c*/ 	.word	0x00000a20


	//   ....[1]....
        /*0050*/ 	.word	0x00000a80


	//   ....[2]....
        /*0054*/ 	.word	0x00000e10


	//----- nvinfo : EIATTR_MAX_THREADS
	.align		4
.L_6823:
        /*0058*/ 	.byte	0x04, 0x05
        /*005a*/ 	.short	(.L_6825 - .L_6824)
.L_6824:
        /*005c*/ 	.word	0x00000080
        /*0060*/ 	.word	0x00000001
        /*0064*/ 	.word	0x00000001


	//----- nvinfo : EIATTR_CRS_STACK_SIZE
	.align		4
.L_6825:
        /*0068*/ 	.byte	0x04, 0x1e
        /*006a*/ 	.short	(.L_6827 - .L_6826)
.L_6826:
        /*006c*/ 	.word	0x00000000


	//----- nvinfo : EIATTR_CBANK_PARAM_SIZE
	.align		4
.L_6827:
        /*0070*/ 	.byte	0x03, 0x19
        /*0072*/ 	.short	0x0018


	//----- nvinfo : EIATTR_PARAM_CBANK
	.align		4
        /*0074*/ 	.byte	0x04, 0x0a
        /*0076*/ 	.short	(.L_6829 - .L_6828)
	.align		4
.L_6828:
        /*0078*/ 	.word	index@(.nv.constant0._ZN2at6native29vectorized_elementwise_kernelILi2ENS0_13AUnaryFunctorIaaaZZZNS0_19minimum_kernel_cudaERNS_18TensorIteratorBaseEENKUlvE_clEvENKUlvE0_clEvEUlaaE_EESt5arrayIPcLm2EEEEviT0_T1_)
        /*007c*/ 	.short	0x0380
        /*007e*/ 	.short	0x0018


	//----- nvinfo : EIATTR_SW_WAR
	.align		4
.L_6829:
        /*0080*/ 	.byte	0x04, 0x36
        /*0082*/ 	.short	(.L_6831 - .L_6830)
.L_6830:
        /*0084*/ 	.word	0x00000008
.L_6831:


//--------------------- .nv.info._ZN2at6native29vectorized_elementwise_kernelILi4ENS0_13AUnaryFunctorIaaaZZZNS0_19minimum_kernel_cudaERNS_18TensorIteratorBaseEENKUlvE_clEvENKUlvE0_clEvEUlaaE_EESt5arrayIPcLm2EEEEviT0_T1_ --------------------------
	.section	.nv.info._ZN2at6native29vectorized_elementwise_kernelILi4ENS0_13AUnaryFunctorIaaaZZZNS0_19minimum_kernel_cudaERNS_18TensorIteratorBaseEENKUlvE_clEvENKUlvE0_clEvEUlaaE_EESt5arrayIPcLm2EEEEviT0_T1_,"",@"SHT_CUDA_INFO"
	.sectionflags	@""
	.align	4


	//----- nvinfo : EIATTR_CUDA_API_VERSION
	.align		4
        /*0000*/ 	.byte	0x04, 0x37
        /*0002*/ 	.short	(.L_6833 - .L_6832)
.L_6832:
        /*0004*/ 	.word	0x00000082


	//----- nvinfo : EIATTR_KPARAM_INFO
	.align		4
.L_6833:
        /*0008*/ 	.byte	0x04, 0x17
        /*000a*/ 	.short	(.L_6835 - .L_6834)
.L_6834:
        /*000c*/ 	.word	0x00000000
        /*0010*/ 	.short	0x0002
        /*0012*/ 	.short	0x0008
        /*0014*/ 	.byte	0x00, 0xf0, 0x41, 0x00


	//----- nvinfo : EIATTR_KPARAM_INFO
	.align		4
.L_6835:
        /*0018*/ 	.byte	0x04, 0x17
        /*001a*/ 	.short	(.L_6837 - .L_6836)
.L_6836:
        /*001c*/ 	.word	0x00000000
        /*0020*/ 	.short	0x0001
        /*0022*/ 	.short	0x0004
        /*0024*/ 	.byte	0x00, 0xf0, 0x09, 0x00


	//----- nvinfo : EIATTR_KPARAM_INFO
	.align		4
.L_6837:
        /*0028*/ 	.byte	0x04, 0x17
        /*002a*/ 	.short	(.L_6839 - .L_6838)
.L_6838:
        /*002c*/ 	.word	0x00000000
        /*0030*/ 	.short	0x0000
        /*0032*/ 	.short	0x0000
        /*0034*/ 	.byte	0x00, 0xf0, 0x11, 0x00


	//----- nvinfo : EIATTR_SPARSE_MMA_MASK
	.align		4
.L_6839:
        /*0038*/ 	.byte	0x03, 0x50
        /*003a*/ 	.short	0x0000


	//----- nvinfo : EIATTR_MAXREG_COUNT
	.align		4
        /*003c*/ 	.byte	0x03, 0x1b
        /*003e*/ 	.short	0x00ff


	//----- nvinfo : EIATTR_MERCURY_ISA_VERSION
	.align		4
        /*0040*/ 	.byte	0x03, 0x5f
        /*0042*/ 	.short	0x0101


	//----- nvinfo : EIATTR_VRC_CTA_INIT_COUNT
	.align		4
        /*0044*/ 	.byte	0x02, 0x4a
	.zero		1
	.zero		1


	//----- nvinfo : EIATTR_EXIT_INSTR_OFFSETS
	.align		4
        /*0048*/ 	.byte	0x04, 0x1c
        /*004a*/ 	.short	(.L_6841 - .L_6840)


	//   ....[0]....
.L_6840:
        /*004c*/ 	.word	0x00000a20


	//   ....[1]....
        /*0050*/ 	.word	0x00000a80


	//   ....[2]....
        /*0054*/ 	.word	0x00000e70


	//----- nvinfo : EIATTR_MAX_THREADS
	.align		4
.L_6841:
        /*0058*/ 	.byte	0x04, 0x05
        /*005a*/ 	.short	(.L_6843 - .L_6842)
.L_6842:
        /*005c*/ 	.word	0x00000080
        /*0060*/ 	.word	0x00000001
        /*0064*/ 	.word	0x00000001


	//----- nvinfo : EIATTR_CRS_STACK_SIZE
	.align		4
.L_6843:
        /*0068*/ 	.byte	0x04, 0x1e
        /*006a*/ 	.short	(.L_6845 - .L_6844)
.L_6844:
        /*006c*/ 	.word	0x00000000


	//----- nvinfo : EIATTR_CBANK_PARAM_SIZE
	.align		4
.L_6845:
        /*0070*/ 	.byte	0x03, 0x19
        /*0072*/ 	.short	0x0018


	//----- nvinfo : EIATTR_PARAM_CBANK
	.align		4
        /*0074*/ 	.byte	0x04, 0x0a
        /*0076*/ 	.short	(.L_6847 - .L_6846)
	.align		4
.L_6846:
        /*0078*/ 	.word	index@(.nv.constant0._ZN2at6native29vectorized_elementwise_kernelILi4ENS0_13AUnaryFunctorIaaaZZZNS0_19minimum_kernel_cudaERNS_18TensorIteratorBaseEENKUlvE_clEvENKUlvE0_clEvEUlaaE_EESt5arrayIPcLm2EEEEviT0_T1_)
        /*007c*/ 	.short	0x0380
        /*007e*/ 	.short	0x0018


	//----- nvinfo : EIATTR_SW_WAR
	.align		4
.L_6847:
        /*0080*/ 	.byte	0x04, 0x36
        /*0082*/ 	.short	(.L_6849 - .L_6848)
.L_6848:
        /*0084*/ 	.word	0x00000008
.L_6849:


//--------------------- .nv.info._ZN2at6native29vectorized_elementwise_kernelILi8ENS0_13AUnaryFunctorIaaaZZZNS0_19minimum_kernel_cudaERNS_18TensorIteratorBaseEENKUlvE_clEvENKUlvE0_clEvEUlaaE_EESt5arrayIPcLm2EEEEviT0_T1_ --------------------------
	.section	.nv.info._ZN2at6native29vectorized_elementwise_kernelILi8ENS0_13AUnaryFunctorIaaaZZZNS0_19minimum_kernel_cudaERNS_18TensorIteratorBaseEENKUlvE_clEvENKUlvE0_clEvEUlaaE_EESt5arrayIPcLm2EEEEviT0_T1_,"",@"SHT_CUDA_INFO"
	.sectionflags	@""
	.align	4


	//----- nvinfo : EIATTR_CUDA_API_VERSION
	.align		4
        /*0000*/ 	.byte	0x04, 0x37
        /*0002*/ 	.short	(.L_6851 - .L_6850)
.L_6850:
        /*0004*/ 	.word	0x00000082


	//----- nvinfo : EIATTR_KPARAM_INFO
	.align		4
.L_6851:
        /*0008*/ 	.byte	0x04, 0x17
        /*000a*/ 	.short	(.L_6853 - .L_6852)
.L_6852:
        /*000c*/ 	.word	0x00000000
        /*0010*/ 	.short	0x0002
        /*0012*/ 	.short	0x0008
        /*0014*/ 	.byte	0x00, 0xf0, 0x41, 0x00


	//----- nvinfo : EIATTR_KPARAM_INFO
	.align		4
.L_6853:
        /*0018*/ 	.byte	0x04, 0x17
        /*001a*/ 	.short	(.L_6855 - .L_6854)
.L_6854:
        /*001c*/ 	.word	0x00000000
        /*0020*/ 	.short	0x0001
        /*0022*/ 	.short	0x0004
        /*0024*/ 	.byte	0x00, 0xf0, 0x09, 0x00


	//----- nvinfo : EIATTR_KPARAM_INFO
	.align		4
.L_6855:
        /*0028*/ 	.byte	0x04, 0x17
        /*002a*/ 	.short	(.L_6857 - .L_6856)
.L_6856:
        /*002c*/ 	.word	0x00000000
        /*0030*/ 	.short	0x0000
        /*0032*/ 	.short	0x0000
        /*0034*/ 	.byte	0x00, 0xf0, 0x11, 0x00


	//----- nvinfo : EIATTR_SPARSE_MMA_MASK
	.align		4
.L_6857:
        /*0038*/ 	.byte	0x03, 0x50
        /*003a*/ 	.short	0x0000


	//----- nvinfo : EIATTR_MAXREG_COUNT
	.align		4
        /*003c*/ 	.byte	0x03, 0x1b
        /*003e*/ 	.short	0x00ff


	//----- nvinfo : EIATTR_MERCURY_ISA_VERSION
	.align		4
        /*0040*/ 	.byte	0x03, 0x5f
        /*0042*/ 	.short	0x0101


	//----- nvinfo : EIATTR_VRC_CTA_INIT_COUNT
	.align		4
        /*0044*/ 	.byte	0x02, 0x4a
	.zero		1
	.zero		1


	//----- nvinfo : EIATTR_EXIT_INSTR_OFFSETS
	.align		4
        /*0048*/ 	.byte	0x04, 0x1c
        /*004a*/ 	.short	(.L_6859 - .L_6858)


	//   ....[0]....
.L_6858:
        /*004c*/ 	.word	0x00000010


	//----- nvinfo : EIATTR_MAX_THREADS
	.align		4
.L_6859:
        /*0050*/ 	.byte	0x04, 0x05
        /*0052*/ 	.short	(.L_6861 - .L_6860)
.L_6860:
        /*0054*/ 	.word	0x00000080
        /*0058*/ 	.word	0x00000001
        /*005c*/ 	.word	0x00000001


	//----- nvinfo : EIATTR_CBANK_PARAM_SIZE
	.align		4
.L_6861:
        /*0060*/ 	.byte	0x03, 0x19
        /*0062*/ 	.short	0x0018


	//----- nvinfo : EIATTR_PARAM_CBANK
	.align		4
        /*0064*/ 	.byte	0x04, 0x0a
        /*0066*/ 	.short	(.L_6863 - .L_6862)
	.align		4
.L_6862:
        /*0068*/ 	.word	index@(.nv.constant0._ZN2at6native29vectorized_elementwise_kernelILi8ENS0_13AUnaryFunctorIaaaZZZNS0_19minimum_kernel_cudaERNS_18TensorIteratorBaseEENKUlvE_clEvENKUlvE0_clEvEUlaaE_EESt5arrayIPcLm2EEEEviT0_T1_)
        /*006c*/ 	.short	0x0380
        /*006e*/ 	.short	0x0018


	//----- nvinfo : EIATTR_SW_WAR
	.align		4
.L_6863:
        /*0070*/ 	.byte	0x04, 0x36
        /*0072*/ 	.short	(.L_6865 - .L_6864)
.L_6864:
        /*0074*/ 	.word	0x00000008
.L_6865:


//--------------------- .nv.info._ZN2at6native18elementwise_kernelILi128ELi4EZNS0_15gpu_kernel_implINS0_13BinaryFunctorIaaaZZZNS0_19minimum_kernel_cudaERNS_18TensorIteratorBaseEENKUlvE_clEvENKUlvE0_clEvEUlaaE_EEEEvS5_RKT_EUliE_EEviT1_ --------------------------
	.section	.nv.info._ZN2at6native18elementwise_kernelILi128ELi4EZNS0_15gpu_kernel_implINS0_13BinaryFunctorIaaaZZZNS0_19minimum_kernel_cudaERNS_18TensorIteratorBaseEENKUlvE_clEvENKUlvE0_clEvEUlaaE_EEEEvS5_RKT_EUliE_EEviT1_,"",@"SHT_CUDA_INFO"
	.sectionflags	@""
	.align	4


	//----- nvinfo : EIATTR_CUDA_API_VERSION
	.align		4
        /*0000*/ 	.byte	0x04, 0x37
        /*0002*/ 	.short	(.L_6867 - .L_6866)
.L_6866:
        /*0004*/ 	.word	0x00000082


	//----- nvinfo : EIATTR_KPARAM_INFO
	.align		4
.L_6867:
        /*0008*/ 	.byte	0x04, 0x17
        /*000a*/ 	.short	(.L_6869 - .L_6868)
.L_6868:
        /*000c*/ 	.word	0x00000000
        /*0010*/ 	.short	0x0001
        /*0012*/ 	.short	0x0008
        /*0014*/ 	.byte	0x00, 0xf0, 0x21, 0x0a


	//----- nvinfo : EIATTR_KPARAM_INFO
	.align		4
.L_6869:
        /*0018*/ 	.byte	0x04, 0x17
        /*001a*/ 	.short	(.L_6871 - .L_6870)
.L_6870:
        /*001c*/ 	.word	0x00000000
        /*0020*/ 	.short	0x0000
        /*0022*/ 	.short	0x0000
        /*0024*/ 	.byte	0x00, 0xf0, 0x11, 0x00


	//----- nvinfo : EIATTR_SPARSE_MMA_MASK
	.align		4
.L_6871:
        /*0028*/ 	.byte	0x03, 0x50
        /*002a*/ 	.short	0x0000


	//----- nvinfo : EIATTR_MAXREG_COUNT
	.align		4
        /*002c*/ 	.byte	0x03, 0x1b
        /*002e*/ 	.short	0x0080


	//----- nvinfo : EIATTR_EXTERNS
	.align		4
        /*0030*/ 	.byte	0x04, 0x0f
        /*0032*/ 	.short	(.L_6873 - .L_6872)


	//   ....[0]....
	.align		4
.L_6872:
        /*0034*/ 	.word	index@(__assertfail)


	//----- nvinfo : EIATTR_MERCURY_ISA_VERSION
	.align		4
.L_6873:
        /*0038*/ 	.byte	0x03, 0x5f
        /*003a*/ 	.short	0x0101


	//----- nvinfo : EIATTR_VRC_CTA_INIT_COUNT
	.align		4
        /*003c*/ 	.byte	0x02, 0x4a
	.zero		1
	.zero		1


	//----- nvinfo : EIATTR_SYSCALL_OFFSETS
	.align		4
        /*0040*/ 	.byte	0x04, 0x46
        /*0042*/ 	.short	(.L_6875 - .L_6874)


	//   ....[0]....
.L_6874:
        /*0044*/ 	.word	0x00002460


	//   ....[1]....
        /*0048*/ 	.word	0x000032b0


	//   ....[2]....
        /*004c*/ 	.word	0x00004110


	//   ....[3]....
        /*0050*/ 	.word	0x00006700


	//   ....[4]....
        /*0054*/ 	.word	0x00007550


	//   ....[5]....
        /*0058*/ 	.word	0x000081c0


	//   ....[6]....
        /*005c*/ 	.word	0x0000a8d0


	//   ....[7]....
        /*0060*/ 	.word	0x0000b720


	//   ....[8]....
        /*0064*/ 	.word	0x0000c390


	//   ....[9]....
        /*0068*/ 	.word	0x0000eac0


	//   ....[10]....
        /*006c*/ 	.word	0x0000f910


	//   ....[11]....
        /*0070*/ 	.word	0x00010550


	//----- nvinfo : EIATTR_EXIT_INSTR_OFFSETS
	.align		4
.L_6875:
        /*0074*/ 	.byte	0x04, 0x1c
        /*0076*/ 	.short	(.L_6877 - .L_6876)


	//   ....[0]....
.L_6876:
        /*0078*/ 	.word	0x0000c670


	//   ....[1]....
        /*007c*/ 	.word	0x0000fa90


	//   ....[2]....
        /*0080*/ 	.word	0x0000fab0


	//   ....[3]....
        /*0084*/ 	.word	0x0000fb50


	//   ....[4]....
        /*0088*/ 	.word	0x0000fb80


	//   ....[5]....
        /*008c*/ 	.word	0x0000fba0


	//   ....[6]....
        /*0090*/ 	.word	0x0000fc30


	//   ....[7]....
        /*0094*/ 	.word	0x0000fc70


	//   ....[8]....
        /*0098*/ 	.word	0x0000fd10


	//   ....[9]....
        /*009c*/ 	.word	0x0000fd60


	//   ....[10]....
        /*00a0*/ 	.word	0x0000fd90


	//   ....[11]....
        /*00a4*/ 	.word	0x0000fe50


	//   ....[12]....
        /*00a8*/ 	.word	0x0000ffc0


	//   ....[13]....
        /*00ac*/ 	.word	0x00010130


	//   ....[14]....
        /*00b0*/ 	.word	0x00010290


	//   ....[15]....
        /*00b4*/ 	.word	0x000102d0


	//   ....[16]....
        /*00b8*/ 	.word	0x00010300


	//   ....[17]....
        /*00bc*/ 	.word	0x000103b0


	//   ....[18]....
        /*00c0*/ 	.word	0x000103f0


	//   ....[19]....
        /*00c4*/ 	.word	0x00010560


	//   ....[20]....
        /*00c8*/ 	.word	0x00010670


	//   ....[21]....
        /*00cc*/ 	.word	0x000107b0


	//   ....[22]....
        /*00d0*/ 	.word	0x000107f0


	//----- nvinfo : EIATTR_MAX_THREADS
	.align		4
.L_6877:
        /*00d4*/ 	.byte	0x04, 0x05
        /*00d6*/ 	.short	(.L_6879 - .L_6878)
.L_6878:
        /*00d8*/ 	.word	0x00000080
        /*00dc*/ 	.word	0x00000001
        /*00e0*/ 	.word	0x00000001


	//----- nvinfo : EIATTR_CRS_STACK_SIZE
	.align		4
.L_6879:
        /*00e4*/ 	.byte	0x04, 0x1e
        /*00e6*/ 	.short	(.L_6881 - .L_6880)
.L_6880:
        /*00e8*/ 	.word	0x00000000


	//----- nvinfo : EIATTR_CBANK_PARAM_SIZE
	.align		4
.L_6881:
        /*00ec*/ 	.byte	0x03, 0x19
        /*00ee*/ 	.short	0x0290


	//----- nvinfo : EIATTR_PARAM_CBANK
	.align		4
        /*00f0*/ 	.byte	0x04, 0x0a
        /*00f2*/ 	.short	(.L_6883 - .L_6882)
	.align		4
.L_6882:
        /*00f4*/ 	.word	index@(.nv.constant0._ZN2at6native18elementwise_kernelILi128ELi4EZNS0_15gpu_kernel_implINS0_13BinaryFunctorIaaaZZZNS0_19minimum_kernel_cudaERNS_18TensorIteratorBaseEENKUlvE_clEvENKUlvE0_clEvEUlaaE_EEEEvS5_RKT_EUliE_EEviT1_)
        /*00f8*/ 	.short	0x0380
        /*00fa*/ 	.short	0x0290


	//----- nvinfo : EIATTR_SW_WAR
	.align		4
.L_6883:
        /*00fc*/ 	.byte	0x04, 0x36
        /*00fe*/ 	.short	(.L_6885 - .L_6884)
.L_6884:
        /*0100*/ 	.word	0x00000008
.L_6885:


//--------------------- .nv.info._ZN2at6native27unrolled_elementwise_kernelINS0_13BinaryFunctorIaaaZZZNS0_19minimum_kernel_cudaERNS_18TensorIteratorBaseEENKUlvE_clEvENKUlvE0_clEvEUlaaE_EESt5arrayIPcLm3EELi4E23TrivialOffsetCalculatorILi2EjESC_ILi1EjENS0_6memory12LoadWithCastILi2EEENSF_13StoreWithCastILi1EEEEEviT_T0_T2_T3_T4_T5_ --------------------------
	.section	.nv.info._ZN2at6native27unrolled_elementwise_kernelINS0_13BinaryFunctorIaaaZZZNS0_19minimum_kernel_cudaERNS_18TensorIteratorBaseEENKUlvE_clEvENKUlvE0_clEvEUlaaE_EESt5arrayIPcLm3EELi4E23TrivialOffsetCalculatorILi2EjESC_ILi1EjENS0_6memory12LoadWithCastILi2EEENSF_13StoreWithCastILi1EEEEEviT_T0_T2_T3_T4_T5_,"",@"SHT_CUDA_INFO"
	.sectionflags	@""
	.align	4


	//----- nvinfo : EIATTR_CUDA_API_VERSION
	.align		4
        /*0000*/ 	.byte	0x04, 0x37
        /*0002*/ 	.short	(.L_6887 - .L_6886)
.L_6886:
        /*0004*/ 	.word	0x00000082


	//----- nvinfo : EIATTR_KPARAM_INFO
	.align		4
.L_6887:
        /*0008*/ 	.byte	0x04, 0x17
        /*000a*/ 	.short	(.L_6889 - .L_6888)
.L_6888:
        /*000c*/ 	.word	0x00000000
        /*0010*/ 	.short	0x0006
        /*0012*/ 	.short	0x0030
        /*0014*/ 	.byte	0x00, 0xf0, 0x21, 0x00


	//----- nvinfo : EIATTR_KPARAM_INFO
	.align		4
.L_6889:
        /*0018*/ 	.byte	0x04, 0x17
        /*001a*/ 	.short	(.L_6891 - .L_6890)
.L_6890:
        /*001c*/ 	.word	0x00000000
        /*0020*/ 	.short	0x0005
        /*0022*/ 	.short	0x0024
        /*0024*/ 	.byte	0x00, 0xf0, 0x31, 0x00


	//----- nvinfo : EIATTR_KPARAM_INFO
	.align		4
.L_6891:
        /*0028*/ 	.byte	0x04, 0x17
        /*002a*/ 	.short	(.L_6893 - .L_6892)
.L_6892:
        /*002c*/ 	.word	0x00000000
        /*0030*/ 	.short	0x0004
        /*0032*/ 	.short	0x0021
        /*0034*/ 	.byte	0x00, 0xf0, 0x05, 0x00


	//----- nvinfo : EIATTR_KPARAM_INFO
	.align		4
.L_6893:
        /*0038*/ 	.byte	0x04, 0x17
        /*003a*/ 	.short	(.L_6895 - .L_6894)
.L_6894:
        /*003c*/ 	.word	0x00000000
        /*0040*/ 	.short	0x0003
        /*0042*/ 	.short	0x0020
        /*0044*/ 	.byte	0x00, 0xf0, 0x05, 0x00


	//----- nvinfo : EIATTR_KPARAM_INFO
	.align		4
.L_6895:
        /*0048*/ 	.byte	0x04, 0x17
        /*004a*/ 	.short	(.L_6897 - .L_6896)
.L_6896:
        /*004c*/ 	.word	0x00000000
        /*0050*/ 	.short	0x0002
        /*0052*/ 	.short	0x0008
        /*0054*/ 	.byte	0x00, 0xf0, 0x61, 0x00


	//----- nvinfo : EIATTR_KPARAM_INFO
	.align		4
.L_6897:
        /*0058*/ 	.byte	0x04, 0x17
        /*005a*/ 	.short	(.L_6899 - .L_6898)
.L_6898:
        /*005c*/ 	.word	0x00000000
        /*0060*/ 	.short	0x0001
        /*0062*/ 	.short	0x0004
        /*0064*/ 	.byte	0x00, 0xf0, 0x05, 0x00


	//----- nvinfo : EIATTR_KPARAM_INFO
	.align		4
.L_6899:
        /*0068*/ 	.byte	0x04, 0x17
        /*006a*/ 	.short	(.L_6901 - .L_6900)
.L_6900:
        /*006c*/ 	.word	0x00000000
        /*0070*/ 	.short	0x0000
        /*0072*/ 	.short	0x0000
        /*0074*/ 	.byte	0x00, 0xf0, 0x11, 0x00


	//----- nvinfo : EIATTR_SPARSE_MMA_MASK
	.align		4
.L_6901:
        /*0078*/ 	.byte	0x03, 0x50
        /*007a*/ 	.short	0x0000


	//----- nvinfo : EIATTR_MAXREG_COUNT
	.align		4
        /*007c*/ 	.byte	0x03, 0x1b
        /*007e*/ 	.short	0x00ff


	//----- nvinfo : EIATTR_EXTERNS
	.align		4
        /*0080*/ 	.byte	0x04, 0x0f
        /*0082*/ 	.short	(.L_6903 - .L_6902)


	//   ....[0]....
	.align		4
.L_6902:
        /*0084*/ 	.word	index@(__assertfail)


	//----- nvinfo : EIATTR_MERCURY_ISA_VERSION
	.align		4
.L_6903:
        /*0088*/ 	.byte	0x03, 0x5f
        /*008a*/ 	.short	0x0101


	//----- nvinfo : EIATTR_VRC_CTA_INIT_COUNT
	.align		4
        /*008c*/ 	.byte	0x02, 0x4a
	.zero		1
	.zero		1


	//----- nvinfo : EIATTR_SYSCALL_OFFSETS
	.align		4
        /*0090*/ 	.byte	0x04, 0x46
        /*0092*/ 	.short	(.L_6905 - .L_6904)


	//   ....[0]....
.L_6904:
        /*0094*/ 	.word	0x00000e50


	//   ....[1]....
        /*0098*/ 	.word	0x00001cd0


	//   ....[2]....
        /*009c*/ 	.word	0x00002c90


	//   ....[3]....
        /*00a0*/ 	.word	0x00003b10


	//   ....[4]....
        /*00a4*/ 	.word	0x00004a10


	//   ....[5]....
        /*00a8*/ 	.word	0x00005890


	//   ....[6]....
        /*00ac*/ 	.word	0x00006790


	//   ....[7]....
        /*00b0*/ 	.word	0x00007620


	//   ....[8]....
        /*00b4*/ 	.word	0x00008580


	//   ....[9]....
        /*00b8*/ 	.word	0x00009340


	//   ....[10]....
        /*00bc*/ 	.word	0x0000a220


	//   ....[11]....
        /*00c0*/ 	.word	0x0000b0e0


	//----- nvinfo : EIATTR_EXIT_INSTR_OFFSETS
	.align		4
.L_6905:
        /*00c4*/ 	.byte	0x04, 0x1c
        /*00c6*/ 	.short	(.L_6907 - .L_6906)


	//   ....[0]....
.L_6906:
        /*00c8*/ 	.word	0x0000a4f0


	//   ....[1]....
        /*00cc*/ 	.word	0x0000a620


	//   ....[2]....
        /*00d0*/ 	.word	0x0000a640


	//   ....[3]....
        /*00d4*/ 	.word	0x0000a6e0


	//   ....[4]....
        /*00d8*/ 	.word	0x0000a710


	//   ....[5]....
        /*00dc*/ 	.word	0x0000a730


	//   ....[6]....
        /*00e0*/ 	.word	0x0000a7c0


	//   ....[7]....
        /*00e4*/ 	.word	0x0000a800


	//   ....[8]....
        /*00e8*/ 	.word	0x0000a8a0


	//   ....[9]....
        /*00ec*/ 	.word	0x0000a8f0


	//   ....[10]....
        /*00f0*/ 	.word	0x0000a920


	//   ....[11]....
        /*00f4*/ 	.word	0x0000a9e0


	//   ....[12]....
        /*00f8*/ 	.word	0x0000ab50


	//   ....[13]....
        /*00fc*/ 	.word	0x0000acc0


	//   ....[14]....
        /*0100*/ 	.word	0x0000ae20


	//   ....[15]....
        /*0104*/ 	.word	0x0000ae60


	//   ....[16]....
        /*0108*/ 	.word	0x0000ae90


	//   ....[17]....
        /*010c*/ 	.word	0x0000af40


	//   ....[18]....
        /*0110*/ 	.word	0x0000af80


	//   ....[19]....
        /*0114*/ 	.word	0x0000b0f0


	//   ....[20]....
        /*0118*/ 	.word	0x0000b200


	//   ....[21]....
        /*011c*/ 	.word	0x0000b340


	//   ....[22]....
        /*0120*/ 	.word	0x0000b380


	//----- nvinfo : EIATTR_MAX_THREADS
	.align		4
.L_6907:
        /*0124*/ 	.byte	0x04, 0x05
        /*0126*/ 	.short	(.L_6909 - .L_6908)
.L_6908:
        /*0128*/ 	.word	0x00000080
        /*012c*/ 	.word	0x00000001
        /*0130*/ 	.word	0x00000001


	//----- nvinfo : EIATTR_CRS_STACK_SIZE
	.align		4
.L_6909:
        /*0134*/ 	.byte	0x04, 0x1e
        /*0136*/ 	.short	(.L_6911 - .L_6910)
.L_6910:
        /*0138*/ 	.word	0x00000000


	//----- nvinfo : EIATTR_CBANK_PARAM_SIZE
	.align		4
.L_6911:
        /*013c*/ 	.byte	0x03, 0x19
        /*013e*/ 	.short	0x0038


	//----- nvinfo : EIATTR_PARAM_CBANK
	.align		4
        /*0140*/ 	.byte	0x04, 0x0a
        /*0142*/ 	.short	(.L_6913 - .L_6912)
	.align		4
.L_6912:
        /*0144*/ 	.word	index@(.nv.constant0._ZN2at6native27unrolled_elementwise_kernelINS0_13BinaryFunctorIaaaZZZNS0_19minimum_kernel_cudaERNS_18TensorIteratorBaseEENKUlvE_clEvENKUlvE0_clEvEUlaaE_EESt5arrayIPcLm3EELi4E23TrivialOffsetCalculatorILi2EjESC_ILi1EjENS0_6memory12LoadWithCastILi2EEENSF_13StoreWithCastILi1EEEEEviT_T0_T2_T3_T4_T5_)
        /*0148*/ 	.short	0x0380
        /*014a*/ 	.short	0x0038


	//----- nvinfo : EIATTR_SW_WAR
	.align		4
.L_6913:
        /*014c*/ 	.byte	0x04, 0x36
        /*014e*/ 	.short	(.L_6915 - .L_6914)
.L_6914:
        /*0150*/ 	.word	0x00000008
.L_6915:


//--------------------- .nv.info._ZN2at6native18elementwise_kernelILi128ELi4EZNS0_22gpu_kernel_impl_nocastINS0_13BinaryFunctorIaaaZZZNS0_19minimum_kernel_cudaERNS_18TensorIteratorBaseEENKUlvE_clEvENKUlvE0_clEvEUlaaE_EEEEvS5_RKT_EUliE_EEviT1_ --------------------------
	.section	.nv.info._ZN2at6native18elementwise_kernelILi128ELi4EZNS0_22gpu_kernel_impl_nocastINS0_13BinaryFunctorIaaaZZZNS0_19minimum_kernel_cudaERNS_18TensorIteratorBaseEENKUlvE_clEvENKUlvE0_clEvEUlaaE_EEEEvS5_RKT_EUliE_EEviT1_,"",@"SHT_CUDA_INFO"
	.sectionflags	@""
	.align	4


	//----- nvinfo : EIATTR_CUDA_API_VERSION
	.align		4
        /*0000*/ 	.byte	0x04, 0x37
        /*0002*/ 	.short	(.L_6917 - .L_6916)
.L_6916:
        /*0004*/ 	.word	0x00000082


	//----- nvinfo : EIATTR_KPARAM_INFO
	.align		4
.L_6917:
        /*0008*/ 	.byte	0x04, 0x17
        /*000a*/ 	.short	(.L_6919 - .L_6918)
.L_6918:
        /*000c*/ 	.word	0x00000000
        /*0010*/ 	.short	0x0001
        /*0012*/ 	.short	0x0008
        /*0014*/ 	.byte	0x00, 0xf0, 0x21, 0x0a


	//----- nvinfo : EIATTR_KPARAM_INFO
	.align		4
.L_6919:
        /*0018*/ 	.byte	0x04, 0x17
        /*001a*/ 	.short	(.L_6921 - .L_6920)
.L_6920:
        /*001c*/ 	.word	0x00000000
        /*0020*/ 	.short	0x0000
        /*0022*/ 	.short	0x0000
        /*0024*/ 	.byte	0x00, 0xf0, 0x11, 0x00


	//----- nvinfo : EIATTR_SPARSE_MMA_MASK
	.align		4
.L_6921:
        /*0028*/ 	.byte	0x03, 0x50
        /*002a*/ 	.short	0x0000


	//----- nvinfo : EIATTR_MAXREG_COUNT
	.align		4
        /*002c*/ 	.byte	0x03, 0x1b
        /*002e*/ 	.short	0x0080


	//----- nvinfo : EIATTR_MERCURY_ISA_VERSION
	.align		4
        /*0030*/ 	.byte	0x03, 0x5f
        /*0032*/ 	.short	0x0101


	//----- nvinfo : EIATTR_VRC_CTA_INIT_COUNT
	.align		4
        /*0034*/ 	.byte	0x02, 0x4a
	.zero		1
	.zero		1


	//----- nvinfo : EIATTR_EXIT_INSTR_OFFSETS
	.align		4
        /*0038*/ 	.byte	0x04, 0x1c
        /*003a*/ 	.short	(.L_6923 - .L_6922)


	//   ....[0]....
.L_6922:
        /*003c*/ 	.word	0x00000300


	//   ....[1]....
        /*0040*/ 	.word	0x00000380


	//   ....[2]....
        /*0044*/ 	.word	0x00004860


	//   ....[3]....
        /*0048*/ 	.word	0x00005ef0


	//----- nvinfo : EIATTR_MAX_THREADS
	.align		4
.L_6923:
        /*004c*/ 	.byte	0x04, 0x05
        /*004e*/ 	.short	(.L_6925 - .L_6924)
.L_6924:
        /*0050*/ 	.word	0x00000080
        /*0054*/ 	.word	0x00000001
        /*0058*/ 	.word	0x00000001


	//----- nvinfo : EIATTR_CRS_STACK_SIZE
	.align		4
.L_6925:
        /*005c*/ 	.byte	0x04, 0x1e
        /*005e*/ 	.short	(.L_6927 - .L_6926)
.L_6926:
        /*0060*/ 	.word	0x00000000


	//----- nvinfo : EIATTR_CBANK_PARAM_SIZE
	.align		4
.L_6927:
        /*0064*/ 	.byte	0x03, 0x19
        /*0066*/ 	.short	0x0290


	//----- nvinfo : EIATTR_PARAM_CBANK
	.align		4
        /*0068*/ 	.byte	0x04, 0x0a
        /*006a*/ 	.short	(.L_6929 - .L_6928)
	.align		4
.L_6928:
        /*006c*/ 	.word	index@(.nv.constant0._ZN2at6native18elementwise_kernelILi128ELi4EZNS0_22gpu_kernel_impl_nocastINS0_13BinaryFunctorIaaaZZZNS0_19minimum_kernel_cudaERNS_18TensorIteratorBaseEENKUlvE_clEvENKUlvE0_clEvEUlaaE_EEEEvS5_RKT_EUliE_EEviT1_)
        /*0070*/ 	.short	0x0380
        /*0072*/ 	.short	0x0290


	//----- nvinfo : EIATTR_SW_WAR
	.align		4
.L_6929:
        /*0074*/ 	.byte	0x04, 0x36
        /*0076*/ 	.short	(.L_6931 - .L_6930)
.L_6930:
        /*0078*/ 	.word	0x00000008
.L_6931:


//--------------------- .nv.info._ZN2at6native27unrolled_elementwise_kernelINS0_13BinaryFunctorIaaaZZZNS0_19minimum_kernel_cudaERNS_18TensorIteratorBaseEENKUlvE_clEvENKUlvE0_clEvEUlaaE_EESt5arrayIPcLm3EELi4E23TrivialOffsetCalculatorILi2EjESC_ILi1EjENS0_6memory15LoadWithoutCastENSF_16StoreWithoutCastEEEviT_T0_T2_T3_T4_T5_ --------------------------
	.section	.nv.info._ZN2at6native27unrolled_elementwise_kernelINS0_13BinaryFunctorIaaaZZZNS0_19minimum_kernel_cudaERNS_18TensorIteratorBaseEENKUlvE_clEvENKUlvE0_clEvEUlaaE_EESt5arrayIPcLm3EELi4E23TrivialOffsetCalculatorILi2EjESC_ILi1EjENS0_6memory15LoadWithoutCastENSF_16StoreWithoutCastEEEviT_T0_T2_T3_T4_T5_,"",@"SHT_CUDA_INFO"
	.sectionflags	@""
	.align	4


	//----- nvinfo : EIATTR_CUDA_API_VERSION
	.align		4
        /*0000*/ 	.byte	0x04, 0x37
        /*0002*/ 	.short	(.L_6933 - .L_6932)
.L_6932:
        /*0004*/ 	.word	0x00000082


	//----- nvinfo : EIATTR_KPARAM_INFO
	.align		4
.L_6933:
        /*0008*/ 	.byte	0x04, 0x17
        /*000a*/ 	.short	(.L_6935 - .L_6934)
.L_6934:
        /*000c*/ 	.word	0x00000000
        /*0010*/ 	.short	0x0006
        /*0012*/ 	.short	0x0023
        /*0014*/ 	.byte	0x00, 0xf0, 0x05, 0x00


	//----- nvinfo : EIATTR_KPARAM_INFO
	.align		4
.L_6935:
        /*0018*/ 	.byte	0x04, 0x17
        /*001a*/ 	.short	(.L_6937 - .L_6936)
.L_6936:
        /*001c*/ 	.word	0x00000000
        /*0020*/ 	.short	0x0005
        /*0022*/ 	.short	0x0022
        /*0024*/ 	.byte	0x00, 0xf0, 0x05, 0x00


	//----- nvinfo : EIATTR_KPARAM_INFO
	.align		4
.L_6937:
        /*0028*/ 	.byte	0x04, 0x17
        /*002a*/ 	.short	(.L_6939 - .L_6938)
.L_6938:
        /*002c*/ 	.word	0x00000000
        /*0030*/ 	.short	0x0004
        /*0032*/ 	.short	0x0021
        /*0034*/ 	.byte	0x00, 0xf0, 0x05, 0x00


	//----- nvinfo : EIATTR_KPARAM_INFO
	.align		4
.L_6939:
        /*0038*/ 	.byte	0x04, 0x17
        /*003a*/ 	.short	(.L_6941 - .L_6940)
.L_6940:
        /*003c*/ 	.word	0x00000000
        /*0040*/ 	.short	0x0003
        /*0042*/ 	.short	0x0020
        /*0044*/ 	.byte	0x00, 0xf0, 0x05, 0x00


	//----- nvinfo : EIATTR_KPARAM_INFO
	.align		4
.L_6941:
        /*0048*/ 	.byte	0x04, 0x17
        /*004a*/ 	.short	(.L_6943 - .L_6942)
.L_6942:
        /*004c*/ 	.word	0x00000000
        /*0050*/ 	.short	0x0002
        /*0052*/ 	.short	0x0008
        /*0054*/ 	.byte	0x00, 0xf0, 0x61, 0x00


	//----- nvinfo : EIATTR_KPARAM_INFO
	.align		4
.L_6943:
        /*0058*/ 	.byte	0x04, 0x17
        /*005a*/ 	.short	(.L_6945 - .L_6944)
.L_6944:
        /*005c*/ 	.word	0x00000000
        /*0060*/ 	.short	0x0001
        /*0062*/ 	.short	0x0004
        /*0064*/ 	.byte	0x00, 0xf0, 0x05, 0x00


	//----- nvinfo : EIATTR_KPARAM_INFO
	.align		4
.L_6945:
        /*0068*/ 	.byte	0x04, 0x17
        /*006a*/ 	.short	(.L_6947 - .L_6946)
.L_6946:
        /*006c*/ 	.word	0x00000000
        /*0070*/ 	.short	0x0000
        /*0072*/ 	.short	0x0000
        /*0074*/ 	.byte	0x00, 0xf0, 0x11, 0x00


	//----- nvinfo : EIATTR_SPARSE_MMA_MASK
	.align		4
.L_6947:
        /*0078*/ 	.byte	0x03, 0x50
        /*007a*/ 	.short	0x0000


	//----- nvinfo : EIATTR_MAXREG_COUNT
	.align		4
        /*007c*/ 	.byte	0x03, 0x1b
        /*007e*/ 	.short	0x00ff


	//----- nvinfo : EIATTR_MERCURY_ISA_VERSION
	.align		4
        /*0080*/ 	.byte	0x03, 0x5f
        /*0082*/ 	.short	0x0101


	//----- nvinfo : EIATTR_VRC_CTA_INIT_COUNT
	.align		4
        /*0084*/ 	.byte	0x02, 0x4a
	.zero		1
	.zero		1


	//----- nvinfo : EIATTR_EXIT_INSTR_OFFSETS
	.align		4
        /*0088*/ 	.byte	0x04, 0x1c
        /*008a*/ 	.short	(.L_6949 - .L_6948)


	//   ....[0]....
.L_6948:
        /*008c*/ 	.word	0x000006c0


	//   ....[1]....
        /*0090*/ 	.word	0x00000720


	//----- nvinfo : EIATTR_MAX_THREADS
	.align		4
.L_6949:
        /*0094*/ 	.byte	0x04, 0x05
        /*0096*/ 	.short	(.L_6951 - .L_6950)
.L_6950:
        /*0098*/ 	.word	0x00000080
        /*009c*/ 	.word	0x00000001
        /*00a0*/ 	.word	0x00000001


	//----- nvinfo : EIATTR_CRS_STACK_SIZE
	.align		4
.L_6951:
        /*00a4*/ 	.byte	0x04, 0x1e
        /*00a6*/ 	.short	(.L_6953 - .L_6952)
.L_6952:
        /*00a8*/ 	.word	0x00000000


	//----- nvinfo : EIATTR_CBANK_PARAM_SIZE
	.align		4
.L_6953:
        /*00ac*/ 	.byte	0x03, 0x19
        /*00ae*/ 	.short	0x0024


	//----- nvinfo : EIATTR_PARAM_CBANK
	.align		4
        /*00b0*/ 	.byte	0x04, 0x0a
        /*00b2*/ 	.short	(.L_6955 - .L_6954)
	.align		4
.L_6954:
        /*00b4*/ 	.word	index@(.nv.constant0._ZN2at6native27unrolled_elementwise_kernelINS0_13BinaryFunctorIaaaZZZNS0_19minimum_kernel_cudaERNS_18TensorIteratorBaseEENKUlvE_clEvENKUlvE0_clEvEUlaaE_EESt5arrayIPcLm3EELi4E23TrivialOffsetCalculatorILi2EjESC_ILi1EjENS0_6memory15LoadWithoutCastENSF_16StoreWithoutCastEEEviT_T0_T2_T3_T4_T5_)
        /*00b8*/ 	.short	0x0380
        /*00ba*/ 	.short	0x0024


	//----- nvinfo : EIATTR_SW_WAR
	.align		4
.L_6955:
        /*00bc*/ 	.byte	0x04, 0x36
        /*00be*/ 	.short	(.L_6957 - .L_6956)
.L_6956:
        /*00c0*/ 	.word	0x00000008
.L_6957:


//--------------------- .nv.info._ZN2at6native29vectorized_elementwise_kernelILi2ENS0_13BinaryFunctorIaaaZZZNS0_19minimum_kernel_cudaERNS_18TensorIteratorBaseEENKUlvE_clEvENKUlvE0_clEvEUlaaE_EESt5arrayIPcLm3EEEEviT0_T1_ --------------------------
	.section	.nv.info._ZN2at6native29vectorized_elementwise_kernelILi2ENS0_13BinaryFunctorIaaaZZZNS0_19minimum_kernel_cudaERNS_18TensorIteratorBaseEENKUlvE_clEvENKUlvE0_clEvEUlaaE_EESt5arrayIPcLm3EEEEviT0_T1_,"",@"SHT_CUDA_INFO"
	.sectionflags	@""
	.align	4


	//----- nvinfo : EIATTR_CUDA_API_VERSION
	.align		4
        /*0000*/ 	.byte	0x04, 0x37
        /*0002*/ 	.short	(.L_6959 - .L_6958)
.L_6958:
        /*0004*/ 	.word	0x00000082


	//----- nvinfo : EIATTR_KPARAM_INFO
	.align		4
.L_6959:
        /*0008*/ 	.byte	0x04, 0x17
        /*000a*/ 	.short	(.L_6961 - .L_6960)
.L_6960:
        /*000c*/ 	.word	0x00000000
        /*0010*/ 	.short	0x0002
        /*0012*/ 	.short	0x0008
        /*0014*/ 	.byte	0x00, 0xf0, 0x61, 0x00


	//----- nvinfo : EIATTR_KPARAM_INFO
	.align		4
.L_6961:
        /*0018*/ 	.byte	0x04, 0x17
        /*001a*/ 	.short	(.L_6963 - .L_6962)
.L_6962:
        /*001c*/ 	.word	0x00000000
        /*0020*/ 	.short	0x0001
        /*0022*/ 	.short	0x0004
        /*0024*/ 	.byte	0x00, 0xf0, 0x05, 0x00


	//----- nvinfo : EIATTR_KPARAM_INFO
	.align		4
.L_6963:
        /*0028*/ 	.byte	0x04, 0x17
        /*002a*/ 	.short	(.L_6965 - .L_6964)
.L_6964:
        /*002c*/ 	.word	0x00000000
        /*0030*/ 	.short	0x0000
        /*0032*/ 	.short	0x0000
        /*0034*/ 	.byte	0x00, 0xf0, 0x11, 0x00


	//----- nvinfo : EIATTR_SPARSE_MMA_MASK
	.align		4
.L_6965:
        /*0038*/ 	.byte	0x03, 0x50
        /*003a*/ 	.short	0x0000


	//----- nvinfo : EIATTR_MAXREG_COUNT
	.align		4
        /*003c*/ 	.byte	0x03, 0x1b
        /*003e*/ 	.short	0x00ff


	//----- nvinfo : EIATTR_MERCURY_ISA_VERSION
	.align		4
        /*0040*/ 	.byte	0x03, 0x5f
        /*0042*/ 	.short	0x0101


	//----- nvinfo : EIATTR_VRC_CTA_INIT_COUNT
	.align		4
        /*0044*/ 	.byte	0x02, 0x4a
	.zero		1
	.zero		1


	//----- nvinfo : EIATTR_EXIT_INSTR_OFFSETS
	.align		4
        /*0048*/ 	.byte	0x04, 0x1c
        /*004a*/ 	.short	(.L_6967 - .L_6966)


	//   ....[0]....
.L_6966:
        /*004c*/ 	.word	0x00000d70


	//   ....[1]....
        /*0050*/ 	.word	0x00000dd0


	//   ....[2]....
        /*0054*/ 	.word	0x000012b0


	//----- nvinfo : EIATTR_MAX_THREADS
	.align		4
.L_6967:
        /*0058*/ 	.byte	0x04, 0x05
        /*005a*/ 	.short	(.L_6969 - .L_6968)
.L_6968:
        /*005c*/ 	.word	0x00000080
        /*0060*/ 	.word	0x00000001
        /*0064*/ 	.word	0x00000001


	//----- nvinfo : EIATTR_CRS_STACK_SIZE
	.align		4
.L_6969:
        /*0068*/ 	.byte	0x04, 0x1e
        /*006a*/ 	.short	(.L_6971 - .L_6970)
.L_6970:
        /*006c*/ 	.word	0x00000000


	//----- nvinfo : EIATTR_CBANK_PARAM_SIZE
	.align		4
.L_6971:
        /*0070*/ 	.byte	0x03, 0x19
        /*0072*/ 	.short	0x0020


	//----- nvinfo : EIATTR_PARAM_CBANK
	.align		4
        /*0074*/ 	.byte	0x04, 0x0a
        /*0076*/ 	.short	(.L_6973 - .L_6972)
	.align		4
.L_6972:
        /*0078*/ 	.word	index@(.nv.constant0._ZN2at6native29vectorized_elementwise_kernelILi2ENS0_13BinaryFunctorIaaaZZZNS0_19minimum_kernel_cudaERNS_18TensorIteratorBaseEENKUlvE_clEvENKUlvE0_clEvEUlaaE_EESt5arrayIPcLm3EEEEviT0_T1_)
        /*007c*/ 	.short	0x0380
        /*007e*/ 	.short	0x0020


	//----- nvinfo : EIATTR_SW_WAR
	.align		4
.L_6973:
        /*0080*/ 	.byte	0x04, 0x36
        /*0082*/ 	.short	(.L_6975 - .L_6974)
.L_6974:
        /*0084*/ 	.word	0x00000008
.L_6975:


//--------------------- .nv.info._ZN2at6native29vectorized_elementwise_kernelILi4ENS0_13BinaryFunctorIaaaZZZNS0_19minimum_kernel_cudaERNS_18TensorIteratorBaseEENKUlvE_clEvENKUlvE0_clEvEUlaaE_EESt5arrayIPcLm3EEEEviT0_T1_ --------------------------
	.section	.nv.info._ZN2at6native29vectorized_elementwise_kernelILi4ENS0_13BinaryFunctorIaaaZZZNS0_19minimum_kernel_cudaERNS_18TensorIteratorBaseEENKUlvE_clEvENKUlvE0_clEvEUlaaE_EESt5arrayIPcLm3EEEEviT0_T1_,"",@"SHT_CUDA_INFO"
	.sectionflags	@""
	.align	4


	//----- nvinfo : EIATTR_CUDA_API_VERSION
	.align		4
        /*0000*/ 	.byte	0x04, 0x37
        /*0002*/ 	.short	(.L_6977 - .L_6976)
.L_6976:
        /*0004*/ 	.word	0x00000082


	//----- nvinfo : EIATTR_KPARAM_INFO
	.align		4
.L_6977:
        /*0008*/ 	.byte	0x04, 0x17
        /*000a*/ 	.short	(.L_6979 - .L_6978)
.L_6978:
        /*000c*/ 	.word	0x00000000
        /*0010*/ 	.short	0x0002
        /*0012*/ 	.short	0x0008
        /*0014*/ 	.byte	0x00, 0xf0, 0x61, 0x00


	//----- nvinfo : EIATTR_KPARAM_INFO
	.align		4
.L_6979:
        /*0018*/ 	.byte	0x04, 0x17
        /*001a*/ 	.short	(.L_6981 - .L_6980)
.L_6980:
        /*001c*/ 	.word	0x00000000
        /*0020*/ 	.short	0x0001
        /*0022*/ 	.short	0x0004
        /*0024*/ 	.byte	0x00, 0xf0, 0x05, 0x00


	//----- nvinfo : EIATTR_KPARAM_INFO
	.align		4
.L_6981:
        /*0028*/ 	.byte	0x04, 0x17
        /*002a*/ 	.short	(.L_6983 - .L_6982)
.L_6982:
        /*002c*/ 	.word	0x00000000
        /*0030*/ 	.short	0x0000
        /*0032*/ 	.short	0x0000
        /*0034*/ 	.byte	0x00, 0xf0, 0x11, 0x00


	//----- nvinfo : EIATTR_SPARSE_MMA_MASK
	.align		4
.L_6983:
        /*0038*/ 	.byte	0x03, 0x50
        /*003a*/ 	.short	0x0000


	//----- nvinfo : EIATTR_MAXREG_COUNT
	.align		4
        /*003c*/ 	.byte	0x03, 0x1b
        /*003e*/ 	.short	0x00ff


	//----- nvinfo : EIATTR_MERCURY_ISA_VERSION
	.align		4
        /*0040*/ 	.byte	0x03, 0x5f
        /*0042*/ 	.short	0x0101


	//----- nvinfo : EIATTR_VRC_CTA_INIT_COUNT
	.align		4
        /*0044*/ 	.byte	0x02, 0x4a
	.zero		1
	.zero		1


	//----- nvinfo : EIATTR_EXIT_INSTR_OFFSETS
	.align		4
        /*0048*/ 	.byte	0x04, 0x1c
        /*004a*/ 	.short	(.L_6985 - .L_6984)


	//   ....[0]....
.L_6984:
        /*004c*/ 	.word	0x00000d70


	//   ....[1]....
        /*0050*/ 	.word	0x00000dd0


	//   ....[2]....
        /*0054*/ 	.word	0x000012a0


	//----- nvinfo : EIATTR_MAX_THREADS
	.align		4
.L_6985:
        /*0058*/ 	.byte	0x04, 0x05
        /*005a*/ 	.short	(.L_6987 - .L_6986)
.L_6986:
        /*005c*/ 	.word	0x00000080
        /*0060*/ 	.word	0x00000001
        /*0064*/ 	.word	0x00000001


	//----- nvinfo : EIATTR_CRS_STACK_SIZE
	.align		4
.L_6987:
        /*0068*/ 	.byte	0x04, 0x1e
        /*006a*/ 	.short	(.L_6989 - .L_6988)
.L_6988:
        /*006c*/ 	.word	0x00000000


	//----- nvinfo : EIATTR_CBANK_PARAM_SIZE
	.align		4
.L_6989:
        /*0070*/ 	.byte	0x03, 0x19
        /*0072*/ 	.short	0x0020


	//----- nvinfo : EIATTR_PARAM_CBANK
	.align		4
        /*0074*/ 	.byte	0x04, 0x0a
        /*0076*/ 	.short	(.L_6991 - .L_6990)
	.align		4
.L_6990:
        /*0078*/ 	.word	index@(.nv.constant0._ZN2at6native29vectorized_elementwise_kernelILi4ENS0_13BinaryFunctorIaaaZZZNS0_19minimum_kernel_cudaERNS_18TensorIteratorBaseEENKUlvE_clEvENKUlvE0_clEvEUlaaE_EESt5arrayIPcLm3EEEEviT0_T1_)
        /*007c*/ 	.short	0x0380
        /*007e*/ 	.short	0x0020


	//----- nvinfo : EIATTR_SW_WAR
	.align		4
.L_6991:
        /*0080*/ 	.byte	0x04, 0x36
        /*0082*/ 	.short	(.L_6993 - .L_6992)
.L_6992:
        /*0084*/ 	.word	0x00000008
.L_6993:


//--------------------- .nv.info._ZN2at6native29vectorized_elementwise_kernelILi8ENS0_13BinaryFunctorIaaaZZZNS0_19minimum_kernel_cudaERNS_18TensorIteratorBaseEENKUlvE_clEvENKUlvE0_clEvEUlaaE_EESt5arrayIPcLm3EEEEviT0_T1_ --------------------------
	.section	.nv.info._ZN2at6native29vectorized_elementwise_kernelILi8ENS0_13BinaryFunctorIaaaZZZNS0_19minimum_kernel_cudaERNS_18TensorIteratorBaseEENKUlvE_clEvENKUlvE0_clEvEUlaaE_EESt5arrayIPcLm3EEEEviT0_T1_,"",@"SHT_CUDA_INFO"
	.sectionflags	@""
	.align	4


	//----- nvinfo : EIATTR_CUDA_API_VERSION
	.align		4
        /*0000*/ 	.byte	0x04, 0x37
        /*0002*/ 	.short	(.L_6995 - .L_6994)
.L_6994:
        /*0004*/ 	.word	0x00000082


	//----- nvinfo : EIATTR_KPARAM_INFO
	.align		4
.L_6995:
        /*0008*/ 	.byte	0x04, 0x17
        /*000a*/ 	.short	(.L_6997 - .L_6996)
.L_6996:
        /*000c*/ 	.word	0x00000000
        /*0010*/ 	.short	0x0002
        /*0012*/ 	.short	0x0008
        /*0014*/ 	.byte	0x00, 0xf0, 0x61, 0x00


	//----- nvinfo : EIATTR_KPARAM_INFO
	.align		4
.L_6997:
        /*0018*/ 	.byte	0x04, 0x17
        /*001a*/ 	.short	(.L_6999 - .L_6998)
.L_6998:
        /*001c*/ 	.word	0x00000000
        /*0020*/ 	.short	0x0001
        /*0022*/ 	.short	0x0004
        /*0024*/ 	.byte	0x00, 0xf0, 0x05, 0x00


	//----- nvinfo : EIATTR_KPARAM_INFO
	.align		4
.L_6999:
        /*0028*/ 	.byte	0x04, 0x17
        /*002a*/ 	.short	(.L_7001 - .L_7000)
.L_7000:
        /*002c*/ 	.word	0x00000000
        /*0030*/ 	.short	0x0000
        /*0032*/ 	.short	0x0000
        /*0034*/ 	.byte	0x00, 0xf0, 0x11, 0x00


	//----- nvinfo : EIATTR_SPARSE_MMA_MASK
	.align		4
.L_7001:
        /*0038*/ 	.byte	0x03, 0x50
        /*003a*/ 	.short	0x0000


	//----- nvinfo : EIATTR_MAXREG_COUNT
	.align		4
        /*003c*/ 	.byte	0x03, 0x1b
        /*003e*/ 	.short	0x00ff


	//----- nvinfo : EIATTR_MERCURY_ISA_VERSION
	.align		4
        /*0040*/ 	.byte	0x03, 0x5f
        /*0042*/ 	.short	0x0101


	//----- nvinfo : EIATTR_VRC_CTA_INIT_COUNT
	.align		4
        /*0044*/ 	.byte	0x02, 0x4a
	.zero		1
	.zero		1


	//----- nvinfo : EIATTR_EXIT_INSTR_OFFSETS
	.align		4
        /*0048*/ 	.byte	0x04, 0x1c
        /*004a*/ 	.short	(.L_7003 - .L_7002)


	//   ....[0]....
.L_7002:
        /*004c*/ 	.word	0x00000010


	//----- nvinfo : EIATTR_MAX_THREADS
	.align		4
.L_7003:
        /*0050*/ 	.byte	0x04, 0x05
        /*0052*/ 	.short	(.L_7005 - .L_7004)
.L_7004:
        /*0054*/ 	.word	0x00000080
        /*0058*/ 	.word	0x00000001
        /*005c*/ 	.word	0x00000001


	//----- nvinfo : EIATTR_CBANK_PARAM_SIZE
	.align		4
.L_7005:
        /*0060*/ 	.byte	0x03, 0x19
        /*0062*/ 	.short	0x0020


	//----- nvinfo : EIATTR_PARAM_CBANK
	.align		4
        /*0064*/ 	.byte	0x04, 0x0a
        /*0066*/ 	.short	(.L_7007 - .L_7006)
	.align		4
.L_7006:
        /*0068*/ 	.word	index@(.nv.constant0._ZN2at6native29vectorized_elementwise_kernelILi8ENS0_13BinaryFunctorIaaaZZZNS0_19minimum_kernel_cudaERNS_18TensorIteratorBaseEENKUlvE_clEvENKUlvE0_clEvEUlaaE_EESt5arrayIPcLm3EEEEviT0_T1_)
        /*006c*/ 	.short	0x0380
        /*006e*/ 	.short	0x0020


	//----- nvinfo : EIATTR_SW_WAR
	.align		4
.L_7007:
        /*0070*/ 	.byte	0x04, 0x36
        /*0072*/ 	.short	(.L_7009 - .L_7008)
.L_7008:
        /*0074*/ 	.word	0x00000008
.L_7009:


//--------------------- .nv.info._ZN2at6native18elementwise_kernelILi128ELi4EZNS0_15gpu_kernel_implINS0_13AUnaryFunctorIhhhZZZNS0_19minimum_kernel_cudaERNS_18TensorIteratorBaseEENKUlvE_clEvENKUlvE_clEvEUlhhE_EEEEvS5_RKT_EUliE_EEviT1_ --------------------------
	.section	.nv.info._ZN2at6native18elementwise_kernelILi128ELi4EZNS0_15gpu_kernel_implINS0_13AUnaryFunctorIhhhZZZNS0_19minimum_kernel_cudaERNS_18TensorIteratorBaseEENKUlvE_clEvENKUlvE_clEvEUlhhE_EEEEvS5_RKT_EUliE_EEviT1_,"",@"SHT_CUDA_INFO"
	.sectionflags	@""
	.align	4


	//----- nvinfo : EIATTR_CUDA_API_VERSION
	.align		4
        /*0000*/ 	.byte	0x04, 0x37
        /*0002*/ 	.short	(.L_7011 - .L_7010)
.L_7010:
        /*0004*/ 	.word	0x00000082


	//----- nvinfo : EIATTR_KPARAM_INFO
	.align		4
.L_7011:
        /*0008*/ 	.byte	0x04, 0x17
        /*000a*/ 	.short	(.L_7013 - .L_7012)
.L_7012:
        /*000c*/ 	.word	0x00000000
        /*0010*/ 	.short	0x0001
        /*0012*/ 	.short	0x0008
        /*0014*/ 	.byte	0x00, 0xf0, 0x61, 0x08


	//----- nvinfo : EIATTR_KPARAM_INFO
	.align		4
.L_7013:
        /*0018*/ 	.byte	0x04, 0x17
        /*001a*/ 	.short	(.L_7015 - .L_7014)
.L_7014:
        /*001c*/ 	.word	0x00000000
        /*0020*/ 	.short	0x0000
        /*0022*/ 	.short	0x0000
        /*0024*/ 	.byte	0x00, 0xf0, 0x11, 0x00


	//----- nvinfo : EIATTR_SPARSE_MMA_MASK
	.align		4
.L_7015:
        /*0028*/ 	.byte	0x03, 0x50
        /*002a*/ 	.short	0x0000


	//----- nvinfo : EIATTR_MAXREG_COUNT
	.align		4
        /*002c*/ 	.byte	0x03, 0x1b
        /*002e*/ 	.short	0x0080


	//----- nvinfo : EIATTR_EXTERNS
	.align		4
        /*0030*/ 	.byte	0x04, 0x0f
        /*0032*/ 	.short	(.L_7017 - .L_7016)


	//   ....[0]....
	.align		4
.L_7016:
        /*0034*/ 	.word	index@(__assertfail)


	//----- nvinfo : EIATTR_MERCURY_ISA_VERSION
	.align		4
.L_7017:
        /*0038*/ 	.byte	0x03, 0x5f
        /*003a*/ 	.short	0x0101


	//----- nvinfo : EIATTR_VRC_CTA_INIT_COUNT
	.align		4
        /*003c*/ 	.byte	0x02, 0x4a
	.zero		1
	.zero		1


	//----- nvinfo : EIATTR_SYSCALL_OFFSETS
	.align		4
        /*0040*/ 	.byte	0x04, 0x46
        /*0042*/ 	.short	(.L_7019 - .L_7018)


	//   ....[0]....
.L_7018:
        /*0044*/ 	.word	0x00002170


	//   ....[1]....
        /*0048*/ 	.word	0x00002ef0


	//   ....[2]....
        /*004c*/ 	.word	0x000051f0


	//   ....[3]....
        /*0050*/ 	.word	0x00005dd0


	//   ....[4]....
        /*0054*/ 	.word	0x000081a0


	//   ....[5]....
        /*0058*/ 	.word	0x00008d80


	//   ....[6]....
        /*005c*/ 	.word	0x0000b160


	//   ....[7]....
        /*0060*/ 	.word	0x0000bd00


	//----- nvinfo : EIATTR_EXIT_INSTR_OFFSETS
	.align		4
.L_7019:
        /*0064*/ 	.byte	0x04, 0x1c
        /*0066*/ 	.short	(.L_7021 - .L_7020)


	//   ....[0]....
.L_7020:
        /*0068*/ 	.word	0x00009010


	//   ....[1]....
        /*006c*/ 	.word	0x0000b2b0


	//   ....[2]....
        /*0070*/ 	.word	0x0000b2d0


	//   ....[3]....
        /*0074*/ 	.word	0x0000b370


	//   ....[4]....
        /*0078*/ 	.word	0x0000b3a0


	//   ....[5]....
        /*007c*/ 	.word	0x0000b3c0


	//   ....[6]....
        /*0080*/ 	.word	0x0000b450


	//   ....[7]....
        /*0084*/ 	.word	0x0000b490


	//   ....[8]....
        /*0088*/ 	.word	0x0000b530


	//   ....[9]....
        /*008c*/ 	.word	0x0000b580


	//   ....[10]....
        /*0090*/ 	.word	0x0000b5b0


	//   ....[11]....
        /*0094*/ 	.word	0x0000b670


	//   ....[12]....
        /*0098*/ 	.word	0x0000b7b0


	//   ....[13]....
        /*009c*/ 	.word	0x0000b8f0


	//   ....[14]....
        /*00a0*/ 	.word	0x0000ba40


	//   ....[15]....
        /*00a4*/ 	.word	0x0000ba80


	//   ....[16]....
        /*00a8*/ 	.word	0x0000bab0


	//   ....[17]....
        /*00ac*/ 	.word	0x0000bb60


	//   ....[18]....
        /*00b0*/ 	.word	0x0000bba0


	//   ....[19]....
        /*00b4*/ 	.word	0x0000bd10


	//   ....[20]....
        /*00b8*/ 	.word	0x0000bdf0


	//   ....[21]....
        /*00bc*/ 	.word	0x0000be90


	//   ....[22]....
        /*00c0*/ 	.word	0x0000bec0


	//   ....[23]....
        /*00c4*/ 	.word	0x0000bf10


	//   ....[24]....
        /*00c8*/ 	.word	0x0000bf50


	//----- nvinfo : EIATTR_MAX_THREADS
	.align		4
.L_7021:
        /*00cc*/ 	.byte	0x04, 0x05
        /*00ce*/ 	.short	(.L_7023 - .L_7022)
.L_7022:
        /*00d0*/ 	.word	0x00000080
        /*00d4*/ 	.word	0x00000001
        /*00d8*/ 	.word	0x00000001


	//----- nvinfo : EIATTR_CRS_STACK_SIZE
	.align		4
.L_7023:
        /*00dc*/ 	.byte	0x04, 0x1e
        /*00de*/ 	.short	(.L_7025 - .L_7024)
.L_7024:
        /*00e0*/ 	.word	0x00000000


	//----- nvinfo : EIATTR_CBANK_PARAM_SIZE
	.align		4
.L_7025:
        /*00e4*/ 	.byte	0x03, 0x19
        /*00e6*/ 	.short	0x0220


	//----- nvinfo : EIATTR_PARAM_CBANK
	.align		4
        /*00e8*/ 	.byte	0x04, 0x0a
        /*00ea*/ 	.short	(.L_7027 - .L_7026)
	.align		4
.L_7026:
        /*00ec*/ 	.word	index@(.nv.constant0._ZN2at6native18elementwise_kernelILi128ELi4EZNS0_15gpu_kernel_implINS0_13AUnaryFunctorIhhhZZZNS0_19minimum_kernel_cudaERNS_18TensorIteratorBaseEENKUlvE_clEvENKUlvE_clEvEUlhhE_EEEEvS5_RKT_EUliE_EEviT1_)
        /*00f0*/ 	.short	0x0380
        /*00f2*/ 	.short	0x0220


	//----- nvinfo : EIATTR_SW_WAR
	.align		4
.L_7027:
        /*00f4*/ 	.byte	0x04, 0x36
        /*00f6*/ 	.short	(.L_7029 - .L_7028)
.L_7028:
        /*00f8*/ 	.word	0x00000008
.L_7029:


//--------------------- .nv.info._ZN2at6native27unrolled_elementwise_kernelINS0_13AUnaryFunctorIhhhZZZNS0_19minimum_kernel_cudaERNS_18TensorIteratorBaseEENKUlvE_clEvENKUlvE_clEvEUlhhE_EESt5arrayIPcLm2EELi4E23TrivialOffsetCalculatorILi1EjESD_NS0_6memory12LoadWithCastILi1EEENSE_13StoreWithCastILi1EEEEEviT_T0_T2_T3_T4_T5_ --------------------------
	.section	.nv.info._ZN2at6native27unrolled_elementwise_kernelINS0_13AUnaryFunctorIhhhZZZNS0_19minimum_kernel_cudaERNS_18TensorIteratorBaseEENKUlvE_clEvENKUlvE_clEvEUlhhE_EESt5arrayIPcLm2EELi4E23TrivialOffsetCalculatorILi1EjESD_NS0_6memory12LoadWithCastILi1EEENSE_13StoreWithCastILi1EEEEEviT_T0_T2_T3_T4_T5_,"",@"SHT_CUDA_INFO"
	.sectionflags	@""
	.align	4


	//----- nvinfo : EIATTR_CUDA_API_VERSION
	.align		4
        /*0000*/ 	.byte	0x04, 0x37
        /*0002*/ 	.short	(.L_7031 - .L_7030)
.L_7030:
        /*0004*/ 	.word	0x00000082


	//----- nvinfo : EIATTR_KPARAM_INFO
	.align		4
.L_7031:
        /*0008*/ 	.byte	0x04, 0x17
        /*000a*/ 	.short	(.L_7033 - .L_7032)
.L_7032:
        /*000c*/ 	.word	0x00000000
        /*0010*/ 	.short	0x0006
        /*0012*/ 	.short	0x0024
        /*0014*/ 	.byte	0x00, 0xf0, 0x21, 0x00


	//----- nvinfo : EIATTR_KPARAM_INFO
	.align		4
.L_7033:
        /*0018*/ 	.byte	0x04, 0x17
        /*001a*/ 	.short	(.L_7035 - .L_7034)
.L_7034:
        /*001c*/ 	.word	0x00000000
        /*0020*/ 	.short	0x0005
        /*0022*/ 	.short	0x001c
        /*0024*/ 	.byte	0x00, 0xf0, 0x21, 0x00


	//----- nvinfo : EIATTR_KPARAM_INFO
	.align		4
.L_7035:
        /*0028*/ 	.byte	0x04, 0x17
        /*002a*/ 	.short	(.L_7037 - .L_7036)
.L_7036:
        /*002c*/ 	.word	0x00000000
        /*0030*/ 	.short	0x0004
        /*0032*/ 	.short	0x0019
        /*0034*/ 	.byte	0x00, 0xf0, 0x05, 0x00


	//----- nvinfo : EIATTR_KPARAM_INFO
	.align		4
.L_7037:
        /*0038*/ 	.byte	0x04, 0x17
        /*003a*/ 	.short	(.L_7039 - .L_7038)
.L_7038:
        /*003c*/ 	.word	0x00000000
        /*0040*/ 	.short	0x0003
        /*0042*/ 	.short	0x0018
        /*0044*/ 	.byte	0x00, 0xf0, 0x05, 0x00


	//----- nvinfo : EIATTR_KPARAM_INFO
	.align		4
.L_7039:
        /*0048*/ 	.byte	0x04, 0x17
        /*004a*/ 	.short	(.L_7041 - .L_7040)
.L_7040:
        /*004c*/ 	.word	0x00000000
        /*0050*/ 	.short	0x0002
        /*0052*/ 	.short	0x0008
        /*0054*/ 	.byte	0x00, 0xf0, 0x41, 0x00


	//----- nvinfo : EIATTR_KPARAM_INFO
	.align		4
.L_7041:
        /*0058*/ 	.byte	0x04, 0x17
        /*005a*/ 	.short	(.L_7043 - .L_7042)
.L_7042:
        /*005c*/ 	.word	0x00000000
        /*0060*/ 	.short	0x0001
        /*0062*/ 	.short	0x0004
        /*0064*/ 	.byte	0x00, 0xf0, 0x09, 0x00


	//----- nvinfo : EIATTR_KPARAM_INFO
	.align		4
.L_7043:
        /*0068*/ 	.byte	0x04, 0x17
        /*006a*/ 	.short	(.L_7045 - .L_7044)
.L_7044:
        /*006c*/ 	.word	0x00000000
        /*0070*/ 	.short	0x0000
        /*0072*/ 	.short	0x0000
        /*0074*/ 	.byte	0x00, 0xf0, 0x11, 0x00


	//----- nvinfo : EIATTR_SPARSE_MMA_MASK
	.align		4
.L_7045:
        /*0078*/ 	.byte	0x03, 0x50
        /*007a*/ 	.short	0x0000


	//----- nvinfo : EIATTR_MAXREG_COUNT
	.align		4
        /*007c*/ 	.byte	0x03, 0x1b
        /*007e*/ 	.short	0x00ff


	//----- nvinfo : EIATTR_EXTERNS
	.align		4
        /*0080*/ 	.byte	0x04, 0x0f
        /*0082*/ 	.short	(.L_7047 - .L_7046)


	//   ....[0]....
	.align		4
.L_7046:
        /*0084*/ 	.word	index@(__assertfail)


	//----- nvinfo : EIATTR_MERCURY_ISA_VERSION
	.align		4
.L_7047:
        /*0088*/ 	.byte	0x03, 0x5f
        /*008a*/ 	.short	0x0101


	//----- nvinfo : EIATTR_VRC_CTA_INIT_COUNT
	.align		4
        /*008c*/ 	.byte	0x02, 0x4a
	.zero		1
	.zero		1


	//----- nvinfo : EIATTR_SYSCALL_OFFSETS
	.align		4
        /*0090*/ 	.byte	0x04, 0x46
        /*0092*/ 	.short	(.L_7049 - .L_7048)


	//   ....[0]....
.L_7048:
        /*0094*/ 	.word	0x00000e70


	//   ....[1]....
        /*0098*/ 	.word	0x00001e60


	//   ....[2]....
        /*009c*/ 	.word	0x00002d90


	//   ....[3]....
        /*00a0*/ 	.word	0x00003cc0


	//   ....[4]....
        /*00a4*/ 	.word	0x00004aa0


	//   ....[5]....
        /*00a8*/ 	.word	0x000057e0


	//   ....[6]....
        /*00ac*/ 	.word	0x00006610


	//   ....[7]....
        /*00b0*/ 	.word	0x00007410


	//----- nvinfo : EIATTR_EXIT_INSTR_OFFSETS
	.align		4
.L_7049:
        /*00b4*/ 	.byte	0x04, 0x1c
        /*00b6*/ 	.short	(.L_7051 - .L_7050)


	//   ....[0]....
.L_7050:
        /*00b8*/ 	.word	0x00006890


	//   ....[1]....
        /*00bc*/ 	.word	0x000069c0


	//   ....[2]....
        /*00c0*/ 	.word	0x000069e0


	//   ....[3]....
        /*00c4*/ 	.word	0x00006a80


	//   ....[4]....
        /*00c8*/ 	.word	0x00006ab0


	//   ....[5]....
        /*00cc*/ 	.word	0x00006ad0


	//   ....[6]....
        /*00d0*/ 	.word	0x00006b60


	//   ....[7]....
        /*00d4*/ 	.word	0x00006ba0


	//   ....[8]....
        /*00d8*/ 	.word	0x00006c40


	//   ....[9]....
        /*00dc*/ 	.word	0x00006c90


	//   ....[10]....
        /*00e0*/ 	.word	0x00006cc0


	//   ....[11]....
        /*00e4*/ 	.word	0x00006d80


	//   ....[12]....
        /*00e8*/ 	.word	0x00006ec0


	//   ....[13]....
        /*00ec*/ 	.word	0x00007000


	//   ....[14]....
        /*00f0*/ 	.word	0x00007150


	//   ....[15]....
        /*00f4*/ 	.word	0x00007190


	//   ....[16]....
        /*00f8*/ 	.word	0x000071c0


	//   ....[17]....
        /*00fc*/ 	.word	0x00007270


	//   ....[18]....
        /*0100*/ 	.word	0x000072b0


	//   ....[19]....
        /*0104*/ 	.word	0x00007420


	//   ....[20]....
        /*0108*/ 	.word	0x00007500


	//   ....[21]....
        /*010c*/ 	.word	0x000075a0


	//   ....[22]....
        /*0110*/ 	.word	0x000075d0


	//   ....[23]....
        /*0114*/ 	.word	0x00007620


	//   ....[24]....
        /*0118*/ 	.word	0x00007660


	//----- nvinfo : EIATTR_MAX_THREADS
	.align		4
.L_7051:
        /*011c*/ 	.byte	0x04, 0x05
        /*011e*/ 	.short	(.L_7053 - .L_7052)
.L_7052:
        /*0120*/ 	.word	0x00000080
        /*0124*/ 	.word	0x00000001
        /*0128*/ 	.word	0x00000001


	//----- nvinfo : EIATTR_CRS_STACK_SIZE
	.align		4
.L_7053:
        /*012c*/ 	.byte	0x04, 0x1e
        /*012e*/ 	.short	(.L_7055 - .L_7054)
.L_7054:
        /*0130*/ 	.word	0x00000000


	//----- nvinfo : EIATTR_CBANK_PARAM_SIZE
	.align		4
.L_7055:
        /*0134*/ 	.byte	0x03, 0x19
        /*0136*/ 	.short	0x002c


	//----- nvinfo : EIATTR_PARAM_CBANK
	.align		4
        /*0138*/ 	.byte	0x04, 0x0a
        /*013a*/ 	.short	(.L_7057 - .L_7056)
	.align		4
.L_7056:
        /*013c*/ 	.word	index@(.nv.constant0._ZN2at6native27unrolled_elementwise_kernelINS0_13AUnaryFunctorIhhhZZZNS0_19minimum_kernel_cudaERNS_18TensorIteratorBaseEENKUlvE_clEvENKUlvE_clEvEUlhhE_EESt5arrayIPcLm2EELi4E23TrivialOffsetCalculatorILi1EjESD_NS0_6memory12LoadWithCastILi1EEENSE_13StoreWithCastILi1EEEEEviT_T0_T2_T3_T4_T5_)
        /*0140*/ 	.short	0x0380
        /*0142*/ 	.short	0x002c


	//----- nvinfo : EIATTR_SW_WAR
	.align		4
.L_7057:
        /*0144*/ 	.byte	0x04, 0x36
        /*0146*/ 	.short	(.L_7059 - .L_7058)
.L_7058:
        /*0148*/ 	.word	0x00000008
.L_7059:


//--------------------- .nv.info._ZN2at6native18elementwise_kernelILi128ELi4EZNS0_22gpu_kernel_impl_nocastINS0_13AUnaryFunctorIhhhZZZNS0_19minimum_kernel_cudaERNS_18TensorIteratorBaseEENKUlvE_clEvENKUlvE_clEvEUlhhE_EEEEvS5_RKT_EUliE_EEviT1_ --------------------------
	.section	.nv.info._ZN2at6native18elementwise_kernelILi128ELi4EZNS0_22gpu_kernel_impl_nocastINS0_13AUnaryFunctorIhhhZZZNS0_19minimum_kernel_cudaERNS_18TensorIteratorBaseEENKUlvE_clEvENKUlvE_clEvEUlhhE_EEEEvS5_RKT_EUliE_EEviT1_,"",@"SHT_CUDA_INFO"
	.sectionflags	@""
	.align	4


	//----- nvinfo : EIATTR_CUDA_API_VERSION
	.align		4
        /*0000*/ 	.byte	0x04, 0x37
        /*0002*/ 	.short	(.L_7061 - .L_7060)
.L_7060:
        /*0004*/ 	.word	0x00000082


	//----- nvinfo : EIATTR_KPARAM_INFO
	.align		4
.L_7061:
        /*0008*/ 	.byte	0x04, 0x17
        /*000a*/ 	.short	(.L_7063 - .L_7062)
.L_7062:
        /*000c*/ 	.word	0x00000000
        /*0010*/ 	.short	0x0001
        /*0012*/ 	.short	0x0008
        /*0014*/ 	.byte	0x00, 0xf0, 0x61, 0x08


	//----- nvinfo : EIATTR_KPARAM_INFO
	.align		4
.L_7063:
        /*0018*/ 	.byte	0x04, 0x17
        /*001a*/ 	.short	(.L_7065 - .L_7064)
.L_7064:
        /*001c*/ 	.word	0x00000000
        /*0020*/ 	.short	0x0000
        /*0022*/ 	.short	0x0000
        /*0024*/ 	.byte	0x00, 0xf0, 0x11, 0x00


	//----- nvinfo : EIATTR_SPARSE_MMA_MASK
	.align		4
.L_7065:
        /*0028*/ 	.byte	0x03, 0x50
        /*002a*/ 	.short	0x0000


	//----- nvinfo : EIATTR_MAXREG_COUNT
	.align		4
        /*002c*/ 	.byte	0x03, 0x1b
        /*002e*/ 	.short	0x0080


	//----- nvinfo : EIATTR_MERCURY_ISA_VERSION
	.align		4
        /*0030*/ 	.byte	0x03, 0x5f
        /*0032*/ 	.short	0x0101


	//----- nvinfo : EIATTR_VRC_CTA_INIT_COUNT
	.align		4
        /*0034*/ 	.byte	0x02, 0x4a
	.zero		1
	.zero		1


	//----- nvinfo : EIATTR_EXIT_INSTR_OFFSETS
	.align		4
        /*0038*/ 	.byte	0x04, 0x1c
        /*003a*/ 	.short	(.L_7067 - .L_7066)


	//   ....[0]....
.L_7066:
        /*003c*/ 	.word	0x000002b0


	//   ....[1]....
        /*0040*/ 	.word	0x00000310


	//   ....[2]....
        /*0044*/ 	.word	0x00003dd0


	//   ....[3]....
        /*0048*/ 	.word	0x00005100


	//----- nvinfo : EIATTR_MAX_THREADS
	.align		4
.L_7067:
        /*004c*/ 	.byte	0x04, 0x05
        /*004e*/ 	.short	(.L_7069 - .L_7068)
.L_7068:
        /*0050*/ 	.word	0x00000080
        /*0054*/ 	.word	0x00000001
        /*0058*/ 	.word	0x00000001


	//----- nvinfo : EIATTR_CRS_STACK_SIZE
	.align		4
.L_7069:
        /*005c*/ 	.byte	0x04, 0x1e
        /*005e*/ 	.short	(.L_7071 - .L_7070)
.L_7070:
        /*0060*/ 	.word	0x00000000


	//----- nvinfo : EIATTR_CBANK_PARAM_SIZE
	.align		4
.L_7071:
        /*0064*/ 	.byte	0x03, 0x19
        /*0066*/ 	.short	0x0220


	//----- nvinfo : EIATTR_PARAM_CBANK
	.align		4
        /*0068*/ 	.byte	0x04, 0x0a
        /*006a*/ 	.short	(.L_7073 - .L_7072)
	.align		4
.L_7072:
        /*006c*/ 	.word	index@(.nv.constant0._ZN2at6native18elementwise_kernelILi128ELi4EZNS0_22gpu_kernel_impl_nocastINS0_13AUnaryFunctorIhhhZZZNS0_19minimum_kernel_cudaERNS_18TensorIteratorBaseEENKUlvE_clEvENKUlvE_clEvEUlhhE_EEEEvS5_RKT_EUliE_EEviT1_)
        /*0070*/ 	.short	0x0380
        /*0072*/ 	.short	0x0220


	//----- nvinfo : EIATTR_SW_WAR
	.align		4
.L_7073:
        /*0074*/ 	.byte	0x04, 0x36
        /*0076*/ 	.short	(.L_7075 - .L_7074)
.L_7074:
        /*0078*/ 	.word	0x00000008
.L_7075:


//--------------------- .nv.info._ZN2at6native27unrolled_elementwise_kernelINS0_13AUnaryFunctorIhhhZZZNS0_19minimum_kernel_cudaERNS_18TensorIteratorBaseEENKUlvE_clEvENKUlvE_clEvEUlhhE_EESt5arrayIPcLm2EELi4E23TrivialOffsetCalculatorILi1EjESD_NS0_6memory15LoadWithoutCastENSE_16StoreWithoutCastEEEviT_T0_T2_T3_T4_T5_ --------------------------
	.section	.nv.info._ZN2at6native27unrolled_elementwise_kernelINS0_13AUnaryFunctorIhhhZZZNS0_19minimum_kernel_cudaERNS_18TensorIteratorBaseEENKUlvE_clEvENKUlvE_clEvEUlhhE_EESt5arrayIPcLm2EELi4E23TrivialOffsetCalculatorILi1EjESD_NS0_6memory15LoadWithoutCastENSE_16StoreWithoutCastEEEviT_T0_T2_T3_T4_T5_,"",@"SHT_CUDA_INFO"
	.sectionflags	@""
	.align	4


	//----- nvinfo : EIATTR_CUDA_API_VERSION
	.align		4
        /*0000*/ 	.byte	0x04, 0x37
        /*0002*/ 	.short	(.L_7077 - .L_7076)
.L_7076:
        /*0004*/ 	.word	0x00000082


	//----- nvinfo : EIATTR_KPARAM_INFO
	.align		4
.L_7077:
        /*0008*/ 	.byte	0x04, 0x17
        /*000a*/ 	.short	(.L_7079 - .L_7078)
.L_7078:
        /*000c*/ 	.word	0x00000000
        /*0010*/ 	.short	0x0006
        /*0012*/ 	.short	0x001b
        /*0014*/ 	.byte	0x00, 0xf0, 0x05, 0x00


	//----- nvinfo : EIATTR_KPARAM_INFO
	.align		4
.L_7079:
        /*0018*/ 	.byte	0x04, 0x17
        /*001a*/ 	.short	(.L_7081 - .L_7080)
.L_7080:
        /*001c*/ 	.word	0x00000000
        /*0020*/ 	.short	0x0005
        /*0022*/ 	.short	0x001a
        /*0024*/ 	.byte	0x00, 0xf0, 0x05, 0x00


	//----- nvinfo : EIATTR_KPARAM_INFO
	.align		4
.L_7081:
        /*0028*/ 	.byte	0x04, 0x17
        /*002a*/ 	.short	(.L_7083 - .L_7082)
.L_7082:
        /*002c*/ 	.word	0x00000000
        /*0030*/ 	.short	0x0004
        /*0032*/ 	.short	0x0019
        /*0034*/ 	.byte	0x00, 0xf0, 0x05, 0x00


	//----- nvinfo : EIATTR_KPARAM_INFO
	.align		4
.L_7083:
        /*0038*/ 	.byte	0x04, 0x17
        /*003a*/ 	.short	(.L_7085 - .L_7084)
.L_7084:
        /*003c*/ 	.word	0x00000000
        /*0040*/ 	.short	0x0003
        /*0042*/ 	.short	0x0018
        /*0044*/ 	.byte	0x00, 0xf0, 0x05, 0x00


	//----- nvinfo : EIATTR_KPARAM_INFO
	.align		4
.L_7085:
        /*0048*/ 	.byte	0x04, 0x17
        /*004a*/ 	.short	(.L_7087 - .L_7086)
.L_7086:
        /*004c*/ 	.word	0x00000000
        /*0050*/ 	.short	0x0002
        /*0052*/ 	.short	0x0008
        /*0054*/ 	.byte	0x00, 0xf0, 0x41, 0x00


	//----- nvinfo : EIATTR_KPARAM_INFO
	.align		4
.L_7087:
        /*0058*/ 	.byte	0x04, 0x17
        /*005a*/ 	.short	(.L_7089 - .L_7088)
.L_7088:
        /*005c*/ 	.word	0x00000000
        /*0060*/ 	.short	0x0001
        /*0062*/ 	.short	0x0004
        /*0064*/ 	.byte	0x00, 0xf0, 0x09, 0x00


	//----- nvinfo : EIATTR_KPARAM_INFO
	.align		4
.L_7089:
        /*0068*/ 	.byte	0x04, 0x17
        /*006a*/ 	.short	(.L_7091 - .L_7090)
.L_7090:
        /*006c*/ 	.word	0x00000000
        /*0070*/ 	.short	0x0000
        /*0072*/ 	.short	0x0000
        /*0074*/ 	.byte	0x00, 0xf0, 0x11, 0x00


	//----- nvinfo : EIATTR_SPARSE_MMA_MASK
	.align		4
.L_7091:
        /*0078*/ 	.byte	0x03, 0x50
        /*007a*/ 	.short	0x0000


	//----- nvinfo : EIATTR_MAXREG_COUNT
	.align		4
        /*007c*/ 	.byte	0x03, 0x1b
        /*007e*/ 	.short	0x00ff


	//----- nvinfo : EIATTR_MERCURY_ISA_VERSION
	.align		4
        /*0080*/ 	.byte	0x03, 0x5f
        /*0082*/ 	.short	0x0101


	//----- nvinfo : EIATTR_VRC_CTA_INIT_COUNT
	.align		4
        /*0084*/ 	.byte	0x02, 0x4a
	.zero		1
	.zero		1


	//----- nvinfo : EIATTR_EXIT_INSTR_OFFSETS
	.align		4
        /*0088*/ 	.byte	0x04, 0x1c
        /*008a*/ 	.short	(.L_7093 - .L_7092)


	//   ....[0]....
.L_7092:
        /*008c*/ 	.word	0x000004d0


	//   ....[1]....
        /*0090*/ 	.word	0x00000530


	//----- nvinfo : EIATTR_MAX_THREADS
	.align		4
.L_7093:
        /*0094*/ 	.byte	0x04, 0x05
        /*0096*/ 	.short	(.L_7095 - .L_7094)
.L_7094:
        /*0098*/ 	.word	0x00000080
        /*009c*/ 	.word	0x00000001
        /*00a0*/ 	.word	0x00000001


	//----- nvinfo : EIATTR_CRS_STACK_SIZE
	.align		4
.L_7095:
        /*00a4*/ 	.byte	0x04, 0x1e
        /*00a6*/ 	.short	(.L_7097 - .L_7096)
.L_7096:
        /*00a8*/ 	.word	0x00000000


	//----- nvinfo : EIATTR_CBANK_PARAM_SIZE
	.align		4
.L_7097:
        /*00ac*/ 	.byte	0x03, 0x19
        /*00ae*/ 	.short	0x001c


	//----- nvinfo : EIATTR_PARAM_CBANK
	.align		4
        /*00b0*/ 	.byte	0x04, 0x0a
        /*00b2*/ 	.short	(.L_7099 - .L_7098)
	.align		4
.L_7098:
        /*00b4*/ 	.word	index@(.nv.constant0._ZN2at6native27unrolled_elementwise_kernelINS0_13AUnaryFunctorIhhhZZZNS0_19minimum_kernel_cudaERNS_18TensorIteratorBaseEENKUlvE_clEvENKUlvE_clEvEUlhhE_EESt5arrayIPcLm2EELi4E23TrivialOffsetCalculatorILi1EjESD_NS0_6memory15LoadWithoutCastENSE_16StoreWithoutCastEEEviT_T0_T2_T3_T4_T5_)
        /*00b8*/ 	.short	0x0380
        /*00ba*/ 	.short	0x001c


	//----- nvinfo : EIATTR_SW_WAR
	.align		4
.L_7099:
        /*00bc*/ 	.byte	0x04, 0x36
        /*00be*/ 	.short	(.L_7101 - .L_7100)
.L_7100:
        /*00c0*/ 	.word	0x00000008
.L_7101:


//--------------------- .nv.info._ZN2at6native29vectorized_elementwise_kernelILi2ENS0_13AUnaryFunctorIhhhZZZNS0_19minimum_kernel_cudaERNS_18TensorIteratorBaseEENKUlvE_clEvENKUlvE_clEvEUlhhE_EESt5arrayIPcLm2EEEEviT0_T1_ --------------------------
	.section	.nv.info._ZN2at6native29vectorized_elementwise_kernelILi2ENS0_13AUnaryFunctorIhhhZZZNS0_19minimum_kernel_cudaERNS_18TensorIteratorBaseEENKUlvE_clEvENKUlvE_clEvEUlhhE_EESt5arrayIPcLm2EEEEviT0_T1_,"",@"SHT_CUDA_INFO"
	.sectionflags	@""
	.align	4


	//----- nvinfo : EIATTR_CUDA_API_VERSION
	.align		4
        /*0000*/ 	.byte	0x04, 0x37
        /*0002*/ 	.short	(.L_7103 - .L_7102)
.L_7102:
        /*0004*/ 	.word	0x00000082


	//----- nvinfo : EIATTR_KPARAM_INFO
	.align		4
.L_7103:
        /*0008*/ 	.byte	0x04, 0x17
        /*000a*/ 	.short	(.L_7105 - .L_7104)
.L_7104:
        /*000c*/ 	.word	0x00000000
        /*0010*/ 	.short	0x0002
        /*0012*/ 	.short	0x0008
        /*0014*/ 	.byte	0x00, 0xf0, 0x41, 0x00


	//----- nvinfo : EIATTR_KPARAM_INFO
	.align		4
.L_7105:
        /*0018*/ 	.byte	0x04, 0x17
        /*001a*/ 	.short	(.L_7107 - .L_7106)
.L_7106:
        /*001c*/ 	.word	0x00000000
        /*0020*/ 	.short	0x0001
        /*0022*/ 	.short	0x0004
        /*0024*/ 	.byte	0x00, 0xf0, 0x09, 0x00


	//----- nvinfo : EIATTR_KPARAM_INFO
	.align		4
.L_7107:
        /*0028*/ 	.byte	0x04, 0x17
        /*002a*/ 	.short	(.L_7109 - .L_7108)
.L_7108:
        /*002c*/ 	.word	0x00000000
        /*0030*/ 	.short	0x0000
        /*0032*/ 	.short	0x0000
        /*0034*/ 	.byte	0x00, 0xf0, 0x11, 0x00


	//----- nvinfo : EIATTR_SPARSE_MMA_MASK
	.align		4
.L_7109:
        /*0038*/ 	.byte	0x03, 0x50
        /*003a*/ 	.short	0x0000


	//----- nvinfo : EIATTR_MAXREG_COUNT
	.align		4
        /*003c*/ 	.byte	0x03, 0x1b
        /*003e*/ 	.short	0x00ff


	//----- nvinfo : EIATTR_MERCURY_ISA_VERSION
	.align		4
        /*0040*/ 	.byte	0x03, 0x5f
        /*0042*/ 	.short	0x0101


	//----- nvinfo : EIATTR_VRC_CTA_INIT_COUNT
	.align		4
        /*0044*/ 	.byte	0x02, 0x4a
	.zero		1
	.zero		1


	//----- nvinfo : EIATTR_EXIT_INSTR_OFFSETS
	.align		4
        /*0048*/ 	.byte	0x04, 0x1c
        /*004a*/ 	.short	(.L_7111 - .L_7110)


	//   ....[0]....
.L_7110:
        /*004c*/ 	.word	0x00000980


	//   ....[1]....
        /*0050*/ 	.word	0x000009e0


	//   ....[2]....
        /*0054*/ 	.word	0x00000d00


	//----- nvinfo : EIATTR_MAX_THREADS
	.align		4
.L_7111:
        /*0058*/ 	.byte	0x04, 0x05
        /*005a*/ 	.short	(.L_7113 - .L_7112)
.L_7112:
        /*005c*/ 	.word	0x00000080
        /*0060*/ 	.word	0x00000001
        /*0064*/ 	.word	0x00000001


	//----- nvinfo : EIATTR_CRS_STACK_SIZE
	.align		4
.L_7113:
        /*0068*/ 	.byte	0x04, 0x1e
        /*006a*/ 	.short	(.L_7115 - .L_7114)
.L_7114:
        /*006c*/ 	.word	0x00000000


	//----- nvinfo : EIATTR_CBANK_PARAM_SIZE
	.align		4
.L_7115:
        /*0070*/ 	.byte	0x03, 0x19
        /*0072*/ 	.short	0x0018


	//----- nvinfo : EIATTR_PARAM_CBANK
	.align		4
        /*0074*/ 	.byte	0x04, 0x0a
        /*0076*/ 	.short	(.L_7117 - .L_7116)
	.align		4
.L_7116:
        /*0078*/ 	.word	index@(.nv.constant0._ZN2at6native29vectorized_elementwise_kernelILi2ENS0_13AUnaryFunctorIhhhZZZNS0_19minimum_kernel_cudaERNS_18TensorIteratorBaseEENKUlvE_clEvENKUlvE_clEvEUlhhE_EESt5arrayIPcLm2EEEEviT0_T1_)
        /*007c*/ 	.short	0x0380
        /*007e*/ 	.short	0x0018


	//----- nvinfo : EIATTR_SW_WAR
	.align		4
.L_7117:
        /*0080*/ 	.byte	0x04, 0x36
        /*0082*/ 	.short	(.L_7119 - .L_7118)
.L_7118:
        /*0084*/ 	.word	0x00000008
.L_7119:


//--------------------- .nv.info._ZN2at6native29vectorized_elementwise_kernelILi4ENS0_13AUnaryFunctorIhhhZZZNS0_19minimum_kernel_cudaERNS_18TensorIteratorBaseEENKUlvE_clEvENKUlvE_clEvEUlhhE_EESt5arrayIPcLm2EEEEviT0_T1_ --------------------------
	.section	.nv.info._ZN2at6native29vectorized_elementwise_kernelILi4ENS0_13AUnaryFunctorIhhhZZZNS0_19minimum_kernel_cudaERNS_18TensorIteratorBaseEENKUlvE_clEvENKUlvE_clEvEUlhhE_EESt5arrayIPcLm2EEEEviT0_T1_,"",@"SHT_CUDA_INFO"
	.sectionflags	@""
	.align	4


	//----- nvinfo : EIATTR_CUDA_API_VERSION
	.align		4
        /*0000*/ 	.byte	0x04, 0x37
        /*0002*/ 	.short	(.L_7121 - .L_7120)
.L_7120:
        /*0004*/ 	.word	0x00000082


	//----- nvinfo : EIATTR_KPARAM_INFO
	.align		4
.L_7121:
        /*0008*/ 	.byte	0x04, 0x17
        /*000a*/ 	.short	(.L_7123 - .L_7122)
.L_7122:
        /*000c*/ 	.word	0x00000000
        /*0010*/ 	.short	0x0002
        /*0012*/ 	.short	0x0008
        /*0014*/ 	.byte	0x00, 0xf0, 0x41, 0x00


	//----- nvinfo : EIATTR_KPARAM_INFO
	.align		4
.L_7123:
        /*0018*/ 	.byte	0x04, 0x17
        /*001a*/ 	.short	(.L_7125 - .L_7124)
.L_7124:
        /*001c*/ 	.word	0x00000000
        /*0020*/ 	.short	0x0001
        /*0022*/ 	.short	0x0004
        /*0024*/ 	.byte	0x00, 0xf0, 0x09, 0x00


	//----- nvinfo : EIATTR_KPARAM_INFO
	.align		4
.L_7125:
        /*0028*/ 	.byte	0x04, 0x17
        /*002a*/ 	.short	(.L_7127 - .L_7126)
.L_7126:
        /*002c*/ 	.word	0x00000000
        /*0030*/ 	.short	0x0000
        /*0032*/ 	.short	0x0000
        /*0034*/ 	.byte	0x00, 0xf0, 0x11, 0x00


	//----- nvinfo : EIATTR_SPARSE_MMA_MASK
	.align		4
.L_7127:
        /*0038*/ 	.byte	0x03, 0x50
        /*003a*/ 	.short	0x0000


	//----- nvinfo : EIATTR_MAXREG_COUNT
	.align		4
        /*003c*/ 	.byte	0x03, 0x1b
        /*003e*/ 	.short	0x00ff


	//----- nvinfo : EIATTR_MERCURY_ISA_VERSION
	.align		4
        /*0040*/ 	.byte	0x03, 0x5f
        /*0042*/ 	.short	0x0101


	//----- nvinfo : EIATTR_VRC_CTA_INIT_COUNT
	.align		4
        /*0044*/ 	.byte	0x02, 0x4a
	.zero		1
	.zero		1


	//----- nvinfo : EIATTR_EXIT_INSTR_OFFSETS
	.align		4
        /*0048*/ 	.byte	0x04, 0x1c
        /*004a*/ 	.short	(.L_7129 - .L_7128)


	//   ....[0]....
.L_7128:
        /*004c*/ 	.word	0x00000980


	//   ....[1]....
        /*0050*/ 	.word	0x000009e0


	//   ....[2]....
        /*0054*/ 	.word	0x00000d40


	//----- nvinfo : EIATTR_MAX_THREADS
	.align		4
.L_7129:
        /*0058*/ 	.byte	0x04, 0x05
        /*005a*/ 	.short	(.L_7131 - .L_7130)
.L_7130:
        /*005c*/ 	.word	0x00000080
        /*0060*/ 	.word	0x00000001
        /*0064*/ 	.word	0x00000001


	//----- nvinfo : EIATTR_CRS_STACK_SIZE
	.align		4
.L_7131:
        /*0068*/ 	.byte	0x04, 0x1e
        /*006a*/ 	.short	(.L_7133 - .L_7132)
.L_7132:
        /*006c*/ 	.word	0x00000000


	//----- nvinfo : EIATTR_CBANK_PARAM_SIZE
	.align		4
.L_7133:
        /*0070*/ 	.byte	0x03, 0x19
        /*0072*/ 	.short	0x0018


	//----- nvinfo : EIATTR_PARAM_CBANK
	.align		4
        /*0074*/ 	.byte	0x04, 0x0a
        /*0076*/ 	.short	(.L_7135 - .L_7134)
	.align		4
.L_7134:
        /*0078*/ 	.word	index@(.nv.constant0._ZN2at6native29vectorized_elementwise_kernelILi4ENS0_13AUnaryFunctorIhhhZZZNS0_19minimum_kernel_cudaERNS_18TensorIteratorBaseEENKUlvE_clEvENKUlvE_clEvEUlhhE_EESt5arrayIPcLm2EEEEviT0_T1_)
        /*007c*/ 	.short	0x0380
        /*007e*/ 	.short	0x0018


	//----- nvinfo : EIATTR_SW_WAR
	.align		4
.L_7135:
        /*0080*/ 	.byte	0x04, 0x36
        /*0082*/ 	.short	(.L_7137 - .L_7136)
.L_7136:
        /*0084*/ 	.word	0x00000008
.L_7137:


//--------------------- .nv.info._ZN2at6native29vectorized_elementwise_kernelILi8ENS0_13AUnaryFunctorIhhhZZZNS0_19minimum_kernel_cudaERNS_18TensorIteratorBaseEENKUlvE_clEvENKUlvE_clEvEUlhhE_EESt5arrayIPcLm2EEEEviT0_T1_ --------------------------
	.section	.nv.info._ZN2at6native29vectorized_elementwise_kernelILi8ENS0_13AUnaryFunctorIhhhZZZNS0_19minimum_kernel_cudaERNS_18TensorIteratorBaseEENKUlvE_clEvENKUlvE_clEvEUlhhE_EESt5arrayIPcLm2EEEEviT0_T1_,"",@"SHT_CUDA_INFO"
	.sectionflags	@""
	.align	4


	//----- nvinfo : EIATTR_CUDA_API_VERSION
	.align		4
        /*0000*/ 	.byte	0x04, 0x37
        /*0002*/ 	.short	(.L_7139 - .L_7138)
.L_7138:
        /*0004*/ 	.word	0x00000082


	//----- nvinfo : EIATTR_KPARAM_INFO
	.align		4
.L_7139:
        /*0008*/ 	.byte	0x04, 0x17
        /*000a*/ 	.short	(.L_7141 - .L_7140)
.L_7140:
        /*000c*/ 	.word	0x00000000
        /*0010*/ 	.short	0x0002
        /*0012*/ 	.short	0x0008
        /*0014*/ 	.byte	0x00, 0xf0, 0x41, 0x00


	//----- nvinfo : EIATTR_KPARAM_INFO
	.align		4
.L_7141:
        /*0018*/ 	.byte	0x04, 0x17
        /*001a*/ 	.short	(.L_7143 - .L_7142)
.L_7142:
        /*001c*/ 	.word	0x00000000
        /*0020*/ 	.short	0x0001
        /*0022*/ 	.short	0x0004
        /*0024*/ 	.byte	0x00, 0xf0, 0x09, 0x00


	//----- nvinfo : EIATTR_KPARAM_INFO
	.align		4
.L_7143:
        /*0028*/ 	.byte	0x04, 0x17
        /*002a*/ 	.short	(.L_7145 - .L_7144)
.L_7144:
        /*002c*/ 	.word	0x00000000
        /*0030*/ 	.short	0x0000
        /*0032*/ 	.short	0x0000
        /*0034*/ 	.byte	0x00, 0xf0, 0x11, 0x00


	//----- nvinfo : EIATTR_SPARSE_MMA_MASK
	.align		4
.L_7145:
        /*0038*/ 	.byte	0x03, 0x50
        /*003a*/ 	.short	0x0000


	//----- nvinfo : EIATTR_MAXREG_COUNT
	.align		4
        /*003c*/ 	.byte	0x03, 0x1b
        /*003e*/ 	.short	0x00ff


	//----- nvinfo : EIATTR_MERCURY_ISA_VERSION
	.align		4
        /*0040*/ 	.byte	0x03, 0x5f
        /*0042*/ 	.short	0x0101


	//----- nvinfo : EIATTR_VRC_CTA_INIT_COUNT
	.align		4
        /*0044*/ 	.byte	0x02, 0x4a
	.zero		1
	.zero		1


	//----- nvinfo : EIATTR_EXIT_INSTR_OFFSETS
	.align		4
        /*0048*/ 	.byte	0x04, 0x1c
        /*004a*/ 	.short	(.L_7147 - .L_7146)


	//   ....[0]....
.L_7146:
        /*004c*/ 	.word	0x00000010


	//----- nvinfo : EIATTR_MAX_THREADS
	.align		4
.L_7147:
        /*0050*/ 	.byte	0x04, 0x05
        /*0052*/ 	.short	(.L_7149 - .L_7148)
.L_7148:
        /*0054*/ 	.word	0x00000080
        /*0058*/ 	.word	0x00000001
        /*005c*/ 	.word	0x00000001


	//----- nvinfo : EIATTR_CBANK_PARAM_SIZE
	.align		4
.L_7149:
        /*0060*/ 	.byte	0x03, 0x19
        /*0062*/ 	.short	0x0018


	//----- nvinfo : EIATTR_PARAM_CBANK
	.align		4
        /*0064*/ 	.byte	0x04, 0x0a
        /*0066*/ 	.short	(.L_7151 - .L_7150)
	.align		4
.L_7150:
        /*0068*/ 	.word	index@(.nv.constant0._ZN2at6native29vectorized_elementwise_kernelILi8ENS0_13AUnaryFunctorIhhhZZZNS0_19minimum_kernel_cudaERNS_18TensorIteratorBaseEENKUlvE_clEvENKUlvE_clEvEUlhhE_EESt5arrayIPcLm2EEEEviT0_T1_)
        /*006c*/ 	.short	0x0380
        /*006e*/ 	.short	0x0018


	//----- nvinfo : EIATTR_SW_WAR
	.align		4
.L_7151:
        /*0070*/ 	.byte	0x04, 0x36
        /*0072*/ 	.short	(.L_7153 - .L_7152)
.L_7152:
        /*0074*/ 	.word	0x00000008
.L_7153:


//--------------------- .nv.info._ZN2at6native18elementwise_kernelILi128ELi4EZNS0_15gpu_kernel_implINS0_13BinaryFunctorIhhhZZZNS0_19minimum_kernel_cudaERNS_18TensorIteratorBaseEENKUlvE_clEvENKUlvE_clEvEUlhhE_EEEEvS5_RKT_EUliE_EEviT1_ --------------------------
	.section	.nv.info._ZN2at6native18elementwise_kernelILi128ELi4EZNS0_15gpu_kernel_implINS0_13BinaryFunctorIhhhZZZNS0_19minimum_kernel_cudaERNS_18TensorIteratorBaseEENKUlvE_clEvENKUlvE_clEvEUlhhE_EEEEvS5_RKT_EUliE_EEviT1_,"",@"SHT_CUDA_INFO"
	.sectionflags	@""
	.align	4


	//----- nvinfo : EIATTR_CUDA_API_VERSION
	.align		4
        /*0000*/ 	.byte	0x04, 0x37
        /*0002*/ 	.short	(.L_7155 - .L_7154)
.L_7154:
        /*0004*/ 	.word	0x00000082


	//----- nvinfo : EIATTR_KPARAM_INFO
	.align		4
.L_7155:
        /*0008*/ 	.byte	0x04, 0x17
        /*000a*/ 	.short	(.L_7157 - .L_7156)
.L_7156:
        /*000c*/ 	.word	0x00000000
        /*0010*/ 	.short	0x0001
        /*0012*/ 	.short	0x0008
        /*0014*/ 	.byte	0x00, 0xf0, 0x21, 0x0a


	//----- nvinfo : EIATTR_KPARAM_INFO
	.align		4
.L_7157:
        /*0018*/ 	.byte	0x04, 0x17
        /*001a*/ 	.short	(.L_7159 - .L_7158)
.L_7158:
        /*001c*/ 	.word	0x00000000
        /*0020*/ 	.short	0x0000
        /*0022*/ 	.short	0x0000
        /*0024*/ 	.byte	0x00, 0xf0, 0x11, 0x00


	//----- nvinfo : EIATTR_SPARSE_MMA_MASK
	.align		4
.L_7159:
        /*0028*/ 	.byte	0x03, 0x50
        /*002a*/ 	.short	0x0000


	//----- nvinfo : EIATTR_MAXREG_COUNT
	.align		4
        /*002c*/ 	.byte	0x03, 0x1b
        /*002e*/ 	.short	0x0080


	//----- nvinfo : EIATTR_EXTERNS
	.align		4
        /*0030*/ 	.byte	0x04, 0x0f
        /*0032*/ 	.short	(.L_7161 - .L_7160)


	//   ....[0]....
	.align		4
.L_7160:
        /*0034*/ 	.word	index@(__assertfail)


	//----- nvinfo : EIATTR_MERCURY_ISA_VERSION
	.align		4
.L_7161:
        /*0038*/ 	.byte	0x03, 0x5f
        /*003a*/ 	.short	0x0101


	//----- nvinfo : EIATTR_VRC_CTA_INIT_COUNT
	.align		4
        /*003c*/ 	.byte	0x02, 0x4a
	.zero		1
	.zero		1


	//----- nvinfo : EIATTR_SYSCALL_OFFSETS
	.align		4
        /*0040*/ 	.byte	0x04, 0x46
        /*0042*/ 	.short	(.L_7163 - .L_7162)


	//   ....[0]....
.L_7162:
        /*0044*/ 	.word	0x000024a0


	//   ....[1]....
        /*0048*/ 	.word	0x00003330


	//   ....[2]....
        /*004c*/ 	.word	0x000040c0


	//   ....[3]....
        /*0050*/ 	.word	0x000066f0


	//   ....[4]....
        /*0054*/ 	.word	0x00007580


	//   ....[5]....
        /*0058*/ 	.word	0x00008170


	//   ....[6]....
        /*005c*/ 	.word	0x0000a870


	//   ....[7]....
        /*0060*/ 	.word	0x0000b700


	//   ....[8]....
        /*0064*/ 	.word	0x0000c2f0


	//   ....[9]....
        /*0068*/ 	.word	0x0000ea10


	//   ....[10]....
        /*006c*/ 	.word	0x0000f8a0


	//   ....[11]....
        /*0070*/ 	.word	0x00010450


	//----- nvinfo : EIATTR_EXIT_INSTR_OFFSETS
	.align		4
.L_7163:
        /*0074*/ 	.byte	0x04, 0x1c
        /*0076*/ 	.short	(.L_7165 - .L_7164)


	//   ....[0]....
.L_7164:
        /*0078*/ 	.word	0x0000c580


	//   ....[1]....
        /*007c*/ 	.word	0x0000fa00


	//   ....[2]....
        /*0080*/ 	.word	0x0000fa20


	//   ....[3]....
        /*0084*/ 	.word	0x0000fac0


	//   ....[4]....
        /*0088*/ 	.word	0x0000faf0


	//   ....[5]....
        /*008c*/ 	.word	0x0000fb10


	//   ....[6]....
        /*0090*/ 	.word	0x0000fba0


	//   ....[7]....
        /*0094*/ 	.word	0x0000fbe0


	//   ....[8]....
        /*0098*/ 	.word	0x0000fc80


	//   ....[9]....
        /*009c*/ 	.word	0x0000fcd0


	//   ....[10]....
        /*00a0*/ 	.word	0x0000fd00


	//   ....[11]....
        /*00a4*/ 	.word	0x0000fdc0


	//   ....[12]....
        /*00a8*/ 	.word	0x0000ff00


	//   ....[13]....
        /*00ac*/ 	.word	0x00010040


	//   ....[14]....
        /*00b0*/ 	.word	0x00010190


	//   ....[15]....
        /*00b4*/ 	.word	0x000101d0


	//   ....[16]....
        /*00b8*/ 	.word	0x00010200


	//   ....[17]....
        /*00bc*/ 	.word	0x000102b0


	//   ....[18]....
        /*00c0*/ 	.word	0x000102f0


	//   ....[19]....
        /*00c4*/ 	.word	0x00010460


	//   ....[20]....
        /*00c8*/ 	.word	0x00010540


	//   ....[21]....
        /*00cc*/ 	.word	0x000105e0


	//   ....[22]....
        /*00d0*/ 	.word	0x00010610


	//   ....[23]....
        /*00d4*/ 	.word	0x00010660


	//   ....[24]....
        /*00d8*/ 	.word	0x000106a0


	//----- nvinfo : EIATTR_MAX_THREADS
	.align		4
.L_7165:
        /*00dc*/ 	.byte	0x04, 0x05
        /*00de*/ 	.short	(.L_7167 - .L_7166)
.L_7166:
        /*00e0*/ 	.word	0x00000080
        /*00e4*/ 	.word	0x00000001
        /*00e8*/ 	.word	0x00000001


	//----- nvinfo : EIATTR_CRS_STACK_SIZE
	.align		4
.L_7167:
        /*00ec*/ 	.byte	0x04, 0x1e
        /*00ee*/ 	.short	(.L_7169 - .L_7168)
.L_7168:
        /*00f0*/ 	.word	0x00000000


	//----- nvinfo : EIATTR_CBANK_PARAM_SIZE
	.align		4
.L_7169:
        /*00f4*/ 	.byte	0x03, 0x19
        /*00f6*/ 	.short	0x0290


	//----- nvinfo : EIATTR_PARAM_CBANK
	.align		4
        /*00f8*/ 	.byte	0x04, 0x0a
        /*00fa*/ 	.short	(.L_7171 - .L_7170)
	.align		4
.L_7170:
        /*00fc*/ 	.word	index@(.nv.constant0._ZN2at6native18elementwise_kernelILi128ELi4EZNS0_15gpu_kernel_implINS0_13BinaryFunctorIhhhZZZNS0_19minimum_kernel_cudaERNS_18TensorIteratorBaseEENKUlvE_clEvENKUlvE_clEvEUlhhE_EEEEvS5_RKT_EUliE_EEviT1_)
        /*0100*/ 	.short	0x0380
        /*0102*/ 	.short	0x0290


	//----- nvinfo : EIATTR_SW_WAR
	.align		4
.L_7171:
        /*0104*/ 	.byte	0x04, 0x36
        /*0106*/ 	.short	(.L_7173 - .L_7172)
.L_7172:
        /*0108*/ 	.word	0x00000008
.L_7173:


//--------------------- .nv.info._ZN2at6native27unrolled_elementwise_kernelINS0_13BinaryFunctorIhhhZZZNS0_19minimum_kernel_cudaERNS_18TensorIteratorBaseEENKUlvE_clEvENKUlvE_clEvEUlhhE_EESt5arrayIPcLm3EELi4E23TrivialOffsetCalculatorILi2EjESC_ILi1EjENS0_6memory12LoadWithCastILi2EEENSF_13StoreWithCastILi1EEEEEviT_T0_T2_T3_T4_T5_ --------------------------
	.section	.nv.info._ZN2at6native27unrolled_elementwise_kernelINS0_13BinaryFunctorIhhhZZZNS0_19minimum_kernel_cudaERNS_18TensorIteratorBaseEENKUlvE_clEvENKUlvE_clEvEUlhhE_EESt5arrayIPcLm3EELi4E23TrivialOffsetCalculatorILi2EjESC_ILi1EjENS0_6memory12LoadWithCastILi2EEENSF_13StoreWithCastILi1EEEEEviT_T0_T2_T3_T4_T5_,"",@"SHT_CUDA_INFO"
	.sectionflags	@""
	.align	4


	//----- nvinfo : EIATTR_CUDA_API_VERSION
	.align		4
        /*0000*/ 	.byte	0x04, 0x37
        /*0002*/ 	.short	(.L_7175 - .L_7174)
.L_7174:
        /*0004*/ 	.word	0x00000082


	//----- nvinfo : EIATTR_KPARAM_INFO
	.align		4
.L_7175:
        /*0008*/ 	.byte	0x04, 0x17
        /*000a*/ 	.short	(.L_7177 - .L_7176)
.L_7176:
        /*000c*/ 	.word	0x00000000
        /*0010*/ 	.short	0x0006
        /*0012*/ 	.short	0x0030
        /*0014*/ 	.byte	0x00, 0xf0, 0x21, 0x00


	//----- nvinfo : EIATTR_KPARAM_INFO
	.align		4
.L_7177:
        /*0018*/ 	.byte	0x04, 0x17
        /*001a*/ 	.short	(.L_7179 - .L_7178)
.L_7178:
        /*001c*/ 	.word	0x00000000
        /*0020*/ 	.short	0x0005
        /*0022*/ 	.short	0x0024
        /*0024*/ 	.byte	0x00, 0xf0, 0x31, 0x00


	//----- nvinfo : EIATTR_KPARAM_INFO
	.align		4
.L_7179:
        /*0028*/ 	.byte	0x04, 0x17
        /*002a*/ 	.short	(.L_7181 - .L_7180)
.L_7180:
        /*002c*/ 	.word	0x00000000
        /*0030*/ 	.short	0x0004
        /*0032*/ 	.short	0x0021
        /*0034*/ 	.byte	0x00, 0xf0, 0x05, 0x00


	//----- nvinfo : EIATTR_KPARAM_INFO
	.align		4
.L_7181:
        /*0038*/ 	.byte	0x04, 0x17
        /*003a*/ 	.short	(.L_7183 - .L_7182)
.L_7182:
        /*003c*/ 	.word	0x00000000
        /*0040*/ 	.short	0x0003
        /*0042*/ 	.short	0x0020
        /*0044*/ 	.byte	0x00, 0xf0, 0x05, 0x00


	//----- nvinfo : EIATTR_KPARAM_INFO
	.align		4
.L_7183:
        /*0048*/ 	.byte	0x04, 0x17
        /*004a*/ 	.short	(.L_7185 - .L_7184)
.L_7184:
        /*004c*/ 	.word	0x00000000
        /*0050*/ 	.short	0x0002
        /*0052*/ 	.short	0x0008
        /*0054*/ 	.byte	0x00, 0xf0, 0x61, 0x00


	//----- nvinfo : EIATTR_KPARAM_INFO
	.align		4
.L_7185:
        /*0058*/ 	.byte	0x04, 0x17
        /*005a*/ 	.short	(.L_7187 - .L_7186)
.L_7186:
        /*005c*/ 	.word	0x00000000
        /*0060*/ 	.short	0x0001
        /*0062*/ 	.short	0x0004
        /*0064*/ 	.byte	0x00, 0xf0, 0x05, 0x00


	//----- nvinfo : EIATTR_KPARAM_INFO
	.align		4
.L_7187:
        /*0068*/ 	.byte	0x04, 0x17
        /*006a*/ 	.short	(.L_7189 - .L_7188)
.L_7188:
        /*006c*/ 	.word	0x00000000
        /*0070*/ 	.short	0x0000
        /*0072*/ 	.short	0x0000
        /*0074*/ 	.byte	0x00, 0xf0, 0x11, 0x00


	//----- nvinfo : EIATTR_SPARSE_MMA_MASK
	.align		4
.L_7189:
        /*0078*/ 	.byte	0x03, 0x50
        /*007a*/ 	.short	0x0000


	//----- nvinfo : EIATTR_MAXREG_COUNT
	.align		4
        /*007c*/ 	.byte	0x03, 0x1b
        /*007e*/ 	.short	0x00ff


	//----- nvinfo : EIATTR_EXTERNS
	.align		4
        /*0080*/ 	.byte	0x04, 0x0f
        /*0082*/ 	.short	(.L_7191 - .L_7190)


	//   ....[0]....
	.align		4
.L_7190:
        /*0084*/ 	.word	index@(__assertfail)


	//----- nvinfo : EIATTR_MERCURY_ISA_VERSION
	.align		4
.L_7191:
        /*0088*/ 	.byte	0x03, 0x5f
        /*008a*/ 	.short	0x0101


	//----- nvinfo : EIATTR_VRC_CTA_INIT_COUNT
	.align		4
        /*008c*/ 	.byte	0x02, 0x4a
	.zero		1
	.zero		1


	//----- nvinfo : EIATTR_SYSCALL_OFFSETS
	.align		4
        /*0090*/ 	.byte	0x04, 0x46
        /*0092*/ 	.short	(.L_7193 - .L_7192)


	//   ....[0]....
.L_7192:
        /*0094*/ 	.word	0x00000e90


	//   ....[1]....
        /*0098*/ 	.word	0x00001d50


	//   ....[2]....
        /*009c*/ 	.word	0x00002d50


	//   ....[3]....
        /*00a0*/ 	.word	0x00003c10


	//   ....[4]....
        /*00a4*/ 	.word	0x00004b50


	//   ....[5]....
        /*00a8*/ 	.word	0x00005a10


	//   ....[6]....
        /*00ac*/ 	.word	0x00006950


	//   ....[7]....
        /*00b0*/ 	.word	0x00007820


	//   ....[8]....
        /*00b4*/ 	.word	0x00008640


	//   ....[9]....
        /*00b8*/ 	.word	0x00009380


	//   ....[10]....
        /*00bc*/ 	.word	0x0000a1b0


	//   ....[11]....
        /*00c0*/ 	.word	0x0000afb0


	//----- nvinfo : EIATTR_EXIT_INSTR_OFFSETS
	.align		4
.L_7193:
        /*00c4*/ 	.byte	0x04, 0x1c
        /*00c6*/ 	.short	(.L_7195 - .L_7194)


	//   ....[0]....
.L_7194:
        /*00c8*/ 	.word	0x0000a430


	//   ....[1]....
        /*00cc*/ 	.word	0x0000a560


	//   ....[2]....
        /*00d0*/ 	.word	0x0000a580


	//   ....[3]....
        /*00d4*/ 	.word	0x0000a620


	//   ....[4]....
        /*00d8*/ 	.word	0x0000a650


	//   ....[5]....
        /*00dc*/ 	.word	0x0000a670


	//   ....[6]....
        /*00e0*/ 	.word	0x0000a700


	//   ....[7]....
        /*00e4*/ 	.word	0x0000a740


	//   ....[8]....
        /*00e8*/ 	.word	0x0000a7e0


	//   ....[9]....
        /*00ec*/ 	.word	0x0000a830


	//   ....[10]....
        /*00f0*/ 	.word	0x0000a860


	//   ....[11]....
        /*00f4*/ 	.word	0x0000a920


	//   ....[12]....
        /*00f8*/ 	.word	0x0000aa60


	//   ....[13]....
        /*00fc*/ 	.word	0x0000aba0


	//   ....[14]....
        /*0100*/ 	.word	0x0000acf0


	//   ....[15]....
        /*0104*/ 	.word	0x0000ad30


	//   ....[16]....
        /*0108*/ 	.word	0x0000ad60


	//   ....[17]....
        /*010c*/ 	.word	0x0000ae10


	//   ....[18]....
        /*0110*/ 	.word	0x0000ae50


	//   ....[19]....
        /*0114*/ 	.word	0x0000afc0


	//   ....[20]....
        /*0118*/ 	.word	0x0000b0a0


	//   ....[21]....
        /*011c*/ 	.word	0x0000b140


	//   ....[22]....
        /*0120*/ 	.word	0x0000b170


	//   ....[23]....
        /*0124*/ 	.word	0x0000b1c0


	//   ....[24]....
        /*0128*/ 	.word	0x0000b200


	//----- nvinfo : EIATTR_MAX_THREADS
	.align		4
.L_7195:
        /*012c*/ 	.byte	0x04, 0x05
        /*012e*/ 	.short	(.L_7197 - .L_7196)
.L_7196:
        /*0130*/ 	.word	0x00000080
        /*0134*/ 	.word	0x00000001
        /*0138*/ 	.word	0x00000001


	//----- nvinfo : EIATTR_CRS_STACK_SIZE
	.align		4
.L_7197:
        /*013c*/ 	.byte	0x04, 0x1e
        /*013e*/ 	.short	(.L_7199 - .L_7198)
.L_7198:
        /*0140*/ 	.word	0x00000000


	//----- nvinfo : EIATTR_CBANK_PARAM_SIZE
	.align		4
.L_7199:
        /*0144*/ 	.byte	0x03, 0x19
        /*0146*/ 	.short	0x0038


	//----- nvinfo : EIATTR_PARAM_CBANK
	.align		4
        /*0148*/ 	.byte	0x04, 0x0a
        /*014a*/ 	.short	(.L_7201 - .L_7200)
	.align		4
.L_7200:
        /*014c*/ 	.word	index@(.nv.constant0._ZN2at6native27unrolled_elementwise_kernelINS0_13BinaryFunctorIhhhZZZNS0_19minimum_kernel_cudaERNS_18TensorIteratorBaseEENKUlvE_clEvENKUlvE_clEvEUlhhE_EESt5arrayIPcLm3EELi4E23TrivialOffsetCalculatorILi2EjESC_ILi1EjENS0_6memory12LoadWithCastILi2EEENSF_13StoreWithCastILi1EEEEEviT_T0_T2_T3_T4_T5_)
        /*0150*/ 	.short	0x0380
        /*0152*/ 	.short	0x0038


	//----- nvinfo : EIATTR_SW_WAR
	.align		4
.L_7201:
        /*0154*/ 	.byte	0x04, 0x36
        /*0156*/ 	.short	(.L_7203 - .L_7202)
.L_7202:
        /*0158*/ 	.word	0x00000008
.L_7203:


//--------------------- .nv.info._ZN2at6native18elementwise_kernelILi128ELi4EZNS0_22gpu_kernel_impl_nocastINS0_13BinaryFunctorIhhhZZZNS0_19minimum_kernel_cudaERNS_18TensorIteratorBaseEENKUlvE_clEvENKUlvE_clEvEUlhhE_EEEEvS5_RKT_EUliE_EEviT1_ --------------------------
	.section	.nv.info._ZN2at6native18elementwise_kernelILi128ELi4EZNS0_22gpu_kernel_impl_nocastINS0_13BinaryFunctorIhhhZZZNS0_19minimum_kernel_cudaERNS_18TensorIteratorBaseEENKUlvE_clEvENKUlvE_clEvEUlhhE_EEEEvS5_RKT_EUliE_EEviT1_,"",@"SHT_CUDA_INFO"
	.sectionflags	@""
	.align	4


	//----- nvinfo : EIATTR_CUDA_API_VERSION
	.align		4
        /*0000*/ 	.byte	0x04, 0x37
        /*0002*/ 	.short	(.L_7205 - .L_7204)
.L_7204:
        /*0004*/ 	.word	0x00000082


	//----- nvinfo : EIATTR_KPARAM_INFO
	.align		4
.L_7205:
        /*0008*/ 	.byte	0x04, 0x17
        /*000a*/ 	.short	(.L_7207 - .L_7206)
.L_7206:
        /*000c*/ 	.word	0x00000000
        /*0010*/ 	.short	0x0001
        /*0012*/ 	.short	0x0008
        /*0014*/ 	.byte	0x00, 0xf0, 0x21, 0x0a


	//----- nvinfo : EIATTR_KPARAM_INFO
	.align		4
.L_7207:
        /*0018*/ 	.byte	0x04, 0x17
        /*001a*/ 	.short	(.L_7209 - .L_7208)
.L_7208:
        /*001c*/ 	.word	0x00000000
        /*0020*/ 	.short	0x0000
        /*0022*/ 	.short	0x0000
        /*0024*/ 	.byte	0x00, 0xf0, 0x11, 0x00


	//----- nvinfo : EIATTR_SPARSE_MMA_MASK
	.align		4
.L_7209:
        /*0028*/ 	.byte	0x03, 0x50
        /*002a*/ 	.short	0x0000


	//----- nvinfo : EIATTR_MAXREG_COUNT
	.align		4
        /*002c*/ 	.byte	0x03, 0x1b
        /*002e*/ 	.short	0x0080


	//----- nvinfo : EIATTR_MERCURY_ISA_VERSION
	.align		4
        /*0030*/ 	.byte	0x03, 0x5f
        /*0032*/ 	.short	0x0101


	//----- nvinfo : EIATTR_VRC_CTA_INIT_COUNT
	.align		4
        /*0034*/ 	.byte	0x02, 0x4a
	.zero		1
	.zero		1


	//----- nvinfo : EIATTR_EXIT_INSTR_OFFSETS
	.align		4
        /*0038*/ 	.byte	0x04, 0x1c
        /*003a*/ 	.short	(.L_7211 - .L_7210)


	//   ....[0]....
.L_7210:
        /*003c*/ 	.word	0x00000300


	//   ....[1]....
        /*0040*/ 	.word	0x00000380


	//   ....[2]....
        /*0044*/ 	.word	0x00004860


	//   ....[3]....
        /*0048*/ 	.word	0x00005ef0


	//----- nvinfo : EIATTR_MAX_THREADS
	.align		4
.L_7211:
        /*004c*/ 	.byte	0x04, 0x05
        /*004e*/ 	.short	(.L_7213 - .L_7212)
.L_7212:
        /*0050*/ 	.word	0x00000080
        /*0054*/ 	.word	0x00000001
        /*0058*/ 	.word	0x00000001


	//----- nvinfo : EIATTR_CRS_STACK_SIZE
	.align		4
.L_7213:
        /*005c*/ 	.byte	0x04, 0x1e
        /*005e*/ 	.short	(.L_7215 - .L_7214)
.L_7214:
        /*0060*/ 	.word	0x00000000


	//----- nvinfo : EIATTR_CBANK_PARAM_SIZE
	.align		4
.L_7215:
        /*0064*/ 	.byte	0x03, 0x19
        /*0066*/ 	.short	0x0290


	//----- nvinfo : EIATTR_PARAM_CBANK
	.align		4
        /*0068*/ 	.byte	0x04, 0x0a
        /*006a*/ 	.short	(.L_7217 - .L_7216)
	.align		4
.L_7216:
        /*006c*/ 	.word	index@(.nv.constant0._ZN2at6native18elementwise_kernelILi128ELi4EZNS0_22gpu_kernel_impl_nocastINS0_13BinaryFunctorIhhhZZZNS0_19minimum_kernel_cudaERNS_18TensorIteratorBaseEENKUlvE_clEvENKUlvE_clEvEUlhhE_EEEEvS5_RKT_EUliE_EEviT1_)
        /*0070*/ 	.short	0x0380
        /*0072*/ 	.short	0x0290


	//----- nvinfo : EIATTR_SW_WAR
	.align		4
.L_7217:
        /*0074*/ 	.byte	0x04, 0x36
        /*0076*/ 	.short	(.L_7219 - .L_7218)
.L_7218:
        /*0078*/ 	.word	0x00000008
.L_7219:


//--------------------- .nv.info._ZN2at6native27unrolled_elementwise_kernelINS0_13BinaryFunctorIhhhZZZNS0_19minimum_kernel_cudaERNS_18TensorIteratorBaseEENKUlvE_clEvENKUlvE_clEvEUlhhE_EESt5arrayIPcLm3EELi4E23TrivialOffsetCalculatorILi2EjESC_ILi1EjENS0_6memory15LoadWithoutCastENSF_16StoreWithoutCastEEEviT_T0_T2_T3_T4_T5_ --------------------------
	.section	.nv.info._ZN2at6native27unrolled_elementwise_kernelINS0_13BinaryFunctorIhhhZZZNS0_19minimum_kernel_cudaERNS_18TensorIteratorBaseEENKUlvE_clEvENKUlvE_clEvEUlhhE_EESt5arrayIPcLm3EELi4E23TrivialOffsetCalculatorILi2EjESC_ILi1EjENS0_6memory15LoadWithoutCastENSF_16StoreWithoutCastEEEviT_T0_T2_T3_T4_T5_,"",@"SHT_CUDA_INFO"
	.sectionflags	@""
	.align	4


	//----- nvinfo : EIATTR_CUDA_API_VERSION
	.align		4
        /*0000*/ 	.byte	0x04, 0x37
        /*0002*/ 	.short	(.L_7221 - .L_7220)
.L_7220:
        /*0004*/ 	.word	0x00000082


	//----- nvinfo : EIATTR_KPARAM_INFO
	.align		4
.L_7221:
        /*0008*/ 	.byte	0x04, 0x17
        /*000a*/ 	.short	(.L_7223 - .L_7222)
.L_7222:
        /*000c*/ 	.word	0x00000000
        /*0010*/ 	.short	0x0006
        /*0012*/ 	.short	0x0023
        /*0014*/ 	.byte	0x00, 0xf0, 0x05, 0x00


	//----- nvinfo : EIATTR_KPARAM_INFO
	.align		4
.L_7223:
        /*0018*/ 	.byte	0x04, 0x17
        /*001a*/ 	.short	(.L_7225 - .L_7224)
.L_7224:
        /*001c*/ 	.word	0x00000000
        /*0020*/ 	.short	0x0005
        /*0022*/ 	.short	0x0022
        /*0024*/ 	.byte	0x00, 0xf0, 0x05, 0x00


	//----- nvinfo : EIATTR_KPARAM_INFO
	.align		4
.L_7225:
        /*0028*/ 	.byte	0x04, 0x17
        /*002a*/ 	.short	(.L_7227 - .L_7226)
.L_7226:
        /*002c*/ 	.word	0x00000000
        /*0030*/ 	.short	0x0004
        /*0032*/ 	.short	0x0021
        /*0034*/ 	.byte	0x00, 0xf0, 0x05, 0x00


	//----- nvinfo : EIATTR_KPARAM_INFO
	.align		4
.L_7227:
        /*0038*/ 	.byte	0x04, 0x17
        /*003a*/ 	.short	(.L_7229 - .L_7228)
.L_7228:
        /*003c*/ 	.word	0x00000000
        /*0040*/ 	.short	0x0003
        /*0042*/ 	.short	0x0020
        /*0044*/ 	.byte	0x00, 0xf0, 0x05, 0x00


	//----- nvinfo : EIATTR_KPARAM_INFO
	.align		4
.L_7229:
        /*0048*/ 	.byte	0x04, 0x17
        /*004a*/ 	.short	(.L_7231 - .L_7230)
.L_7230:
        /*004c*/ 	.word	0x00000000
        /*0050*/ 	.short	0x0002
        /*0052*/ 	.short	0x0008
        /*0054*/ 	.byte	0x00, 0xf0, 0x61, 0x00


	//----- nvinfo : EIATTR_KPARAM_INFO
	.align		4
.L_7231:
        /*0058*/ 	.byte	0x04, 0x17
        /*005a*/ 	.short	(.L_7233 - .L_7232)
.L_7232:
        /*005c*/ 	.word	0x00000000
        /*0060*/ 	.short	0x0001
        /*0062*/ 	.short	0x0004
        /*0064*/ 	.byte	0x00, 0xf0, 0x05, 0x00


	//----- nvinfo : EIATTR_KPARAM_INFO
	.align		4
.L_7233:
        /*0068*/ 	.byte	0x04, 0x17
        /*006a*/ 	.short	(.L_7235 - .L_7234)
.L_7234:
        /*006c*/ 	.word	0x00000000
        /*0070*/ 	.short	0x0000
        /*0072*/ 	.short	0x0000
        /*0074*/ 	.byte	0x00, 0xf0, 0x11, 0x00


	//----- nvinfo : EIATTR_SPARSE_MMA_MASK
	.align		4
.L_7235:
        /*0078*/ 	.byte	0x03, 0x50
        /*007a*/ 	.short	0x0000


	//----- nvinfo : EIATTR_MAXREG_COUNT
	.align		4
        /*007c*/ 	.byte	0x03, 0x1b
        /*007e*/ 	.short	0x00ff


	//----- nvinfo : EIATTR_MERCURY_ISA_VERSION
	.align		4
        /*0080*/ 	.byte	0x03, 0x5f
        /*0082*/ 	.short	0x0101


	//----- nvinfo : EIATTR_VRC_CTA_INIT_COUNT
	.align		4
        /*0084*/ 	.byte	0x02, 0x4a
	.zero		1
	.zero		1


	//----- nvinfo : EIATTR_EXIT_INSTR_OFFSETS
	.align		4
        /*0088*/ 	.byte	0x04, 0x1c
        /*008a*/ 	.short	(.L_7237 - .L_7236)


	//   ....[0]....
.L_7236:
        /*008c*/ 	.word	0x00000640


	//   ....[1]....
        /*0090*/ 	.word	0x000006a0


	//----- nvinfo : EIATTR_MAX_THREADS
	.align		4
.L_7237:
        /*0094*/ 	.byte	0x04, 0x05
        /*0096*/ 	.short	(.L_7239 - .L_7238)
.L_7238:
        /*0098*/ 	.word	0x00000080
        /*009c*/ 	.word	0x00000001
        /*00a0*/ 	.word	0x00000001


	//----- nvinfo : EIATTR_CRS_STACK_SIZE
	.align		4
.L_7239:
        /*00a4*/ 	.byte	0x04, 0x1e
        /*00a6*/ 	.short	(.L_7241 - .L_7240)
.L_7240:
        /*00a8*/ 	.word	0x00000000


	//----- nvinfo : EIATTR_CBANK_PARAM_SIZE
	.align		4
.L_7241:
        /*00ac*/ 	.byte	0x03, 0x19
        /*00ae*/ 	.short	0x0024


	//----- nvinfo : EIATTR_PARAM_CBANK
	.align		4
        /*00b0*/ 	.byte	0x04, 0x0a
        /*00b2*/ 	.short	(.L_7243 - .L_7242)
	.align		4
.L_7242:
        /*00b4*/ 	.word	index@(.nv.constant0._ZN2at6native27unrolled_elementwise_kernelINS0_13BinaryFunctorIhhhZZZNS0_19minimum_kernel_cudaERNS_18TensorIteratorBaseEENKUlvE_clEvENKUlvE_clEvEUlhhE_EESt5arrayIPcLm3EELi4E23TrivialOffsetCalculatorILi2EjESC_ILi1EjENS0_6memory15LoadWithoutCastENSF_16StoreWithoutCastEEEviT_T0_T2_T3_T4_T5_)
        /*00b8*/ 	.short	0x0380
        /*00ba*/ 	.short	0x0024


	//----- nvinfo : EIATTR_SW_WAR
	.align		4
.L_7243:
        /*00bc*/ 	.byte	0x04, 0x36
        /*00be*/ 	.short	(.L_7245 - .L_7244)
.L_7244:
        /*00c0*/ 	.word	0x00000008
.L_7245:


//--------------------- .nv.info._ZN2at6native29vectorized_elementwise_kernelILi2ENS0_13BinaryFunctorIhhhZZZNS0_19minimum_kernel_cudaERNS_18TensorIteratorBaseEENKUlvE_clEvENKUlvE_clEvEUlhhE_EESt5arrayIPcLm3EEEEviT0_T1_ --------------------------
	.section	.nv.info._ZN2at6native29vectorized_elementwise_kernelILi2ENS0_13BinaryFunctorIhhhZZZNS0_19minimum_kernel_cudaERNS_18TensorIteratorBaseEENKUlvE_clEvENKUlvE_clEvEUlhhE_EESt5arrayIPcLm3EEEEviT0_T1_,"",@"SHT_CUDA_INFO"
	.sectionflags	@""
	.align	4


	//----- nvinfo : EIATTR_CUDA_API_VERSION
	.align		4
        /*0000*/ 	.byte	0x04, 0x37
        /*0002*/ 	.short	(.L_7247 - .L_7246)
.L_7246:
        /*0004*/ 	.word	0x00000082


	//----- nvinfo : EIATTR_KPARAM_INFO
	.align		4
.L_7247:
        /*0008*/ 	.byte	0x04, 0x17
        /*000a*/ 	.short	(.L_7249 - .L_7248)
.L_7248:
        /*000c*/ 	.word	0x00000000
        /*0010*/ 	.short	0x0002
        /*0012*/ 	.short	0x0008
        /*0014*/ 	.byte	0x00, 0xf0, 0x61, 0x00


	//----- nvinfo : EIATTR_KPARAM_INFO
	.align		4
.L_7249:
        /*0018*/ 	.byte	0x04, 0x17
        /*001a*/ 	.short	(.L_7251 - .L_7250)
.L_7250:
        /*001c*/ 	.word	0x00000000
        /*0020*/ 	.short	0x0001
        /*0022*/ 	.short	0x0004
        /*0024*/ 	.byte	0x00, 0xf0, 0x05, 0x00


	//----- nvinfo : EIATTR_KPARAM_INFO
	.align		4
.L_7251:
        /*0028*/ 	.byte	0x04, 0x17
        /*002a*/ 	.short	(.L_7253 - .L_7252)
.L_7252:
        /*002c*/ 	.word	0x00000000
        /*0030*/ 	.short	0x0000
        /*0032*/ 	.short	0x0000
        /*0034*/ 	.byte	0x00, 0xf0, 0x11, 0x00


	//----- nvinfo : EIATTR_SPARSE_MMA_MASK
	.align		4
.L_7253:
        /*0038*/ 	.byte	0x03, 0x50
        /*003a*/ 	.short	0x0000


	//----- nvinfo : EIATTR_MAXREG_COUNT
	.align		4
        /*003c*/ 	.byte	0x03, 0x1b
        /*003e*/ 	.short	0x00ff


	//----- nvinfo : EIATTR_MERCURY_ISA_VERSION
	.align		4
        /*0040*/ 	.byte	0x03, 0x5f
        /*0042*/ 	.short	0x0101


	//----- nvinfo : EIATTR_VRC_CTA_INIT_COUNT
	.align		4
        /*0044*/ 	.byte	0x02, 0x4a
	.zero		1
	.zero		1


	//----- nvinfo : EIATTR_EXIT_INSTR_OFFSETS
	.align		4
        /*0048*/ 	.byte	0x04, 0x1c
        /*004a*/ 	.short	(.L_7255 - .L_7254)


	//   ....[0]....
.L_7254:
        /*004c*/ 	.word	0x00000c70


	//   ....[1]....
        /*0050*/ 	.word	0x00000cd0


	//   ....[2]....
        /*0054*/ 	.word	0x000010b0


	//----- nvinfo : EIATTR_MAX_THREADS
	.align		4
.L_7255:
        /*0058*/ 	.byte	0x04, 0x05
        /*005a*/ 	.short	(.L_7257 - .L_7256)
.L_7256:
        /*005c*/ 	.word	0x00000080
        /*0060*/ 	.word	0x00000001
        /*0064*/ 	.word	0x00000001


	//----- nvinfo : EIATTR_CRS_STACK_SIZE
	.align		4
.L_7257:
        /*0068*/ 	.byte	0x04, 0x1e
        /*006a*/ 	.short	(.L_7259 - .L_7258)
.L_7258:
        /*006c*/ 	.word	0x00000000


	//----- nvinfo : EIATTR_CBANK_PARAM_SIZE
	.align		4
.L_7259:
        /*0070*/ 	.byte	0x03, 0x19
        /*0072*/ 	.short	0x0020


	//----- nvinfo : EIATTR_PARAM_CBANK
	.align		4
        /*0074*/ 	.byte	0x04, 0x0a
        /*0076*/ 	.short	(.L_7261 - .L_7260)
	.align		4
.L_7260:
        /*0078*/ 	.word	index@(.nv.constant0._ZN2at6native29vectorized_elementwise_kernelILi2ENS0_13BinaryFunctorIhhhZZZNS0_19minimum_kernel_cudaERNS_18TensorIteratorBaseEENKUlvE_clEvENKUlvE_clEvEUlhhE_EESt5arrayIPcLm3EEEEviT0_T1_)
        /*007c*/ 	.short	0x0380
        /*007e*/ 	.short	0x0020


	//----- nvinfo : EIATTR_SW_WAR
	.align		4
.L_7261:
        /*0080*/ 	.byte	0x04, 0x36
        /*0082*/ 	.short	(.L_7263 - .L_7262)
.L_7262:
        /*0084*/ 	.word	0x00000008
.L_7263:


//--------------------- .nv.info._ZN2at6native29vectorized_elementwise_kernelILi4ENS0_13BinaryFunctorIhhhZZZNS0_19minimum_kernel_cudaERNS_18TensorIteratorBaseEENKUlvE_clEvENKUlvE_clEvEUlhhE_EESt5arrayIPcLm3EEEEviT0_T1_ --------------------------
	.section	.nv.info._ZN2at6native29vectorized_elementwise_kernelILi4ENS0_13BinaryFunctorIhhhZZZNS0_19minimum_kernel_cudaERNS_18TensorIteratorBaseEENKUlvE_clEvENKUlvE_clEvEUlhhE_EESt5arrayIPcLm3EEEEviT0_T1_,"",@"SHT_CUDA_INFO"
	.sectionflags	@""
	.align	4


	//----- nvinfo : EIATTR_CUDA_API_VERSION
	.align		4
        /*0000*/ 	.byte	0x04, 0x37
        /*0002*/ 	.short	(.L_7265 - .L_7264)
.L_7264:
        /*0004*/ 	.word	0x00000082


	//----- nvinfo : EIATTR_KPARAM_INFO
	.align		4
.L_7265:
        /*0008*/ 	.byte	0x04, 0x17
        /*000a*/ 	.short	(.L_7267 - .L_7266)
.L_7266:
        /*000c*/ 	.word	0x00000000
        /*0010*/ 	.short	0x0002
        /*0012*/ 	.short	0x0008
        /*0014*/ 	.byte	0x00, 0xf0, 0x61, 0x00


	//----- nvinfo : EIATTR_KPARAM_INFO
	.align		4
.L_7267:
        /*0018*/ 	.byte	0x04, 0x17
        /*001a*/ 	.short	(.L_7269 - .L_7268)
.L_7268:
        /*001c*/ 	.word	0x00000000
        /*0020*/ 	.short	0x0001
        /*0022*/ 	.short	0x0004
        /*0024*/ 	.byte	0x00, 0xf0, 0x05, 0x00


	//----- nvinfo : EIATTR_KPARAM_INFO
	.align		4
.L_7269:
        /*0028*/ 	.byte	0x04, 0x17
        /*002a*/ 	.short	(.L_7271 - .L_7270)
.L_7270:
        /*002c*/ 	.word	0x00000000
        /*0030*/ 	.short	0x0000
        /*0032*/ 	.short	0x0000
        /*0034*/ 	.byte	0x00, 0xf0, 0x11, 0x00


	//----- nvinfo : EIATTR_SPARSE_MMA_MASK
	.align		4
.L_7271:
        /*0038*/ 	.byte	0x03, 0x50
        /*003a*/ 	.short	0x0000


	//----- nvinfo : EIATTR_MAXREG_COUNT
	.align		4
        /*003c*/ 	.byte	0x03, 0x1b
        /*003e*/ 	.short	0x00ff


	//----- nvinfo : EIATTR_MERCURY_ISA_VERSION
	.align		4
        /*0040*/ 	.byte	0x03, 0x5f
        /*0042*/ 	.short	0x0101


	//----- nvinfo : EIATTR_VRC_CTA_INIT_COUNT
	.align		4
        /*0044*/ 	.byte	0x02, 0x4a
	.zero		1
	.zero		1


	//----- nvinfo : EIATTR_EXIT_INSTR_OFFSETS
	.align		4
        /*0048*/ 	.byte	0x04, 0x1c
        /*004a*/ 	.short	(.L_7273 - .L_7272)


	//   ....[0]....
.L_7272:
        /*004c*/ 	.word	0x00000c70


	//   ....[1]....
        /*0050*/ 	.word	0x00000cd0


	//   ....[2]....
        /*0054*/ 	.word	0x00001130


	//----- nvinfo : EIATTR_MAX_THREADS
	.align		4
.L_7273:
        /*0058*/ 	.byte	0x04, 0x05
        /*005a*/ 	.short	(.L_7275 - .L_7274)
.L_7274:
        /*005c*/ 	.word	0x00000080
        /*0060*/ 	.word	0x00000001
        /*0064*/ 	.word	0x00000001


	//----- nvinfo : EIATTR_CRS_STACK_SIZE
	.align		4
.L_7275:
        /*0068*/ 	.byte	0x04, 0x1e
        /*006a*/ 	.short	(.L_7277 - .L_7276)
.L_7276:
        /*006c*/ 	.word	0x00000000


	//----- nvinfo : EIATTR_CBANK_PARAM_SIZE
	.align		4
.L_7277:
        /*0070*/ 	.byte	0x03, 0x19
        /*0072*/ 	.short	0x0020


	//----- nvinfo : EIATTR_PARAM_CBANK
	.align		4
        /*0074*/ 	.byte	0x04, 0x0a
        /*0076*/ 	.short	(.L_7279 - .L_7278)
	.align		4
.L_7278:
        /*0078*/ 	.word	index@(.nv.constant0._ZN2at6native29vectorized_elementwise_kernelILi4ENS0_13BinaryFunctorIhhhZZZNS0_19minimum_kernel_cudaERNS_18TensorIteratorBaseEENKUlvE_clEvENKUlvE_clEvEUlhhE_EESt5arrayIPcLm3EEEEviT0_T1_)
        /*007c*/ 	.short	0x0380
        /*007e*/ 	.short	0x0020


	//----- nvinfo : EIATTR_SW_WAR
	.align		4
.L_7279:
        /*0080*/ 	.byte	0x04, 0x36
        /*0082*/ 	.short	(.L_7281 - .L_7280)
.L_7280:
        /*0084*/ 	.word	0x00000008
.L_7281:


//--------------------- .nv.info._ZN2at6native29vectorized_elementwise_kernelILi8ENS0_13BinaryFunctorIhhhZZZNS0_19minimum_kernel_cudaERNS_18TensorIteratorBaseEENKUlvE_clEvENKUlvE_clEvEUlhhE_EESt5arrayIPcLm3EEEEviT0_T1_ --------------------------
	.section	.nv.info._ZN2at6native29vectorized_elementwise_kernelILi8ENS0_13BinaryFunctorIhhhZZZNS0_19minimum_kernel_cudaERNS_18TensorIteratorBaseEENKUlvE_clEvENKUlvE_clEvEUlhhE_EESt5arrayIPcLm3EEEEviT0_T1_,"",@"SHT_CUDA_INFO"
	.sectionflags	@""
	.align	4


	//----- nvinfo : EIATTR_CUDA_API_VERSION
	.align		4
        /*0000*/ 	.byte	0x04, 0x37
        /*0002*/ 	.short	(.L_7283 - .L_7282)
.L_7282:
        /*0004*/ 	.word	0x00000082


	//----- nvinfo : EIATTR_KPARAM_INFO
	.align		4
.L_7283:
        /*0008*/ 	.byte	0x04, 0x17
        /*000a*/ 	.short	(.L_7285 - .L_7284)
.L_7284:
        /*000c*/ 	.word	0x00000000
        /*0010*/ 	.short	0x0002
        /*0012*/ 	.short	0x0008
        /*0014*/ 	.byte	0x00, 0xf0, 0x61, 0x00


	//----- nvinfo : EIATTR_KPARAM_INFO
	.align		4
.L_7285:
        /*0018*/ 	.byte	0x04, 0x17
        /*001a*/ 	.short	(.L_7287 - .L_7286)
.L_7286:
        /*001c*/ 	.word	0x00000000
        /*0020*/ 	.short	0x0001
        /*0022*/ 	.short	0x0004
        /*0024*/ 	.byte	0x00, 0xf0, 0x05, 0x00


	//----- nvinfo : EIATTR_KPARAM_INFO
	.align		4
.L_7287:
        /*0028*/ 	.byte	0x04, 0x17
        /*002a*/ 	.short	(.L_7289 - .L_7288)
.L_7288:
        /*002c*/ 	.word	0x00000000
        /*0030*/ 	.short	0x0000
        /*0032*/ 	.short	0x0000
        /*0034*/ 	.byte	0x00, 0xf0, 0x11, 0x00


	//----- nvinfo : EIATTR_SPARSE_MMA_MASK
	.align		4
.L_7289:
        /*0038*/ 	.byte	0x03, 0x50
        /*003a*/ 	.short	0x0000


	//----- nvinfo : EIATTR_MAXREG_COUNT
	.align		4
        /*003c*/ 	.byte	0x03, 0x1b
        /*003e*/ 	.short	0x00ff


	//----- nvinfo : EIATTR_MERCURY_ISA_VERSION
	.align		4
        /*0040*/ 	.byte	0x03, 0x5f
        /*0042*/ 	.short	0x0101


	//----- nvinfo : EIATTR_VRC_CTA_INIT_COUNT
	.align		4
        /*0044*/ 	.byte	0x02, 0x4a
	.zero		1
	.zero		1


	//----- nvinfo : EIATTR_EXIT_INSTR_OFFSETS
	.align		4
        /*0048*/ 	.byte	0x04, 0x1c
        /*004a*/ 	.short	(.L_7291 - .L_7290)


	//   ....[0]....
.L_7290:
        /*004c*/ 	.word	0x00000010


	//----- nvinfo : EIATTR_MAX_THREADS
	.align		4
.L_7291:
        /*0050*/ 	.byte	0x04, 0x05
        /*0052*/ 	.short	(.L_7293 - .L_7292)
.L_7292:
        /*0054*/ 	.word	0x00000080
        /*0058*/ 	.word	0x00000001
        /*005c*/ 	.word	0x00000001


	//----- nvinfo : EIATTR_CBANK_PARAM_SIZE
	.align		4
.L_7293:
        /*0060*/ 	.byte	0x03, 0x19
        /*0062*/ 	.short	0x0020


	//----- nvinfo : EIATTR_PARAM_CBANK
	.align		4
        /*0064*/ 	.byte	0x04, 0x0a
        /*0066*/ 	.short	(.L_7295 - .L_7294)
	.align		4
.L_7294:
        /*0068*/ 	.word	index@(.nv.constant0._ZN2at6native29vectorized_elementwise_kernelILi8ENS0_13BinaryFunctorIhhhZZZNS0_19minimum_kernel_cudaERNS_18TensorIteratorBaseEENKUlvE_clEvENKUlvE_clEvEUlhhE_EESt5arrayIPcLm3EEEEviT0_T1_)
        /*006c*/ 	.short	0x0380
        /*006e*/ 	.short	0x0020


	//----- nvinfo : EIATTR_SW_WAR
	.align		4
.L_7295:
        /*0070*/ 	.byte	0x04, 0x36
        /*0072*/ 	.short	(.L_7297 - .L_7296)
.L_7296:
        /*0074*/ 	.word	0x00000008
.L_7297:


//--------------------- .nv.info._ZN2at6native18elementwise_kernelILi128ELi4EZNS0_15gpu_kernel_implINS0_13AUnaryFunctorIbbbZNS0_19minimum_kernel_cudaERNS_18TensorIteratorBaseEEUlbbE_EEEEvS5_RKT_EUliE_EEviT1_ --------------------------
	.section	.nv.info._ZN2at6native18elementwise_kernelILi128ELi4EZNS0_15gpu_kernel_implINS0_13AUnaryFunctorIbbbZNS0_19minimum_kernel_cudaERNS_18TensorIteratorBaseEEUlbbE_EEEEvS5_RKT_EUliE_EEviT1_,"",@"SHT_CUDA_INFO"
	.sectionflags	@""
	.align	4


	//----- nvinfo : EIATTR_CUDA_API_VERSION
	.align		4
        /*0000*/ 	.byte	0x04, 0x37
        /*0002*/ 	.short	(.L_7299 - .L_7298)
.L_7298:
        /*0004*/ 	.word	0x00000082


	//----- nvinfo : EIATTR_KPARAM_INFO
	.align		4
.L_7299:
        /*0008*/ 	.byte	0x04, 0x17
        /*000a*/ 	.short	(.L_7301 - .L_7300)
.L_7300:
        /*000c*/ 	.word	0x00000000
        /*0010*/ 	.short	0x0001
        /*0012*/ 	.short	0x0008
        /*0014*/ 	.byte	0x00, 0xf0, 0x61, 0x08


	//----- nvinfo : EIATTR_KPARAM_INFO
	.align		4
.L_7301:
        /*0018*/ 	.byte	0x04, 0x17
        /*001a*/ 	.short	(.L_7303 - .L_7302)
.L_7302:
        /*001c*/ 	.word	0x00000000
        /*0020*/ 	.short	0x0000
        /*0022*/ 	.short	0x0000
        /*0024*/ 	.byte	0x00, 0xf0, 0x11, 0x00


	//----- nvinfo : EIATTR_SPARSE_MMA_MASK
	.align		4
.L_7303:
        /*0028*/ 	.byte	0x03, 0x50
        /*002a*/ 	.short	0x0000


	//----- nvinfo : EIATTR_MAXREG_COUNT
	.align		4
        /*002c*/ 	.byte	0x03, 0x1b
        /*002e*/ 	.short	0x0080


	//----- nvinfo : EIATTR_EXTERNS
	.align		4
        /*0030*/ 	.byte	0x04, 0x0f
        /*0032*/ 	.short	(.L_7305 - .L_7304)


	//   ....[0]....
	.align		4
.L_7304:
        /*0034*/ 	.word	index@(__assertfail)


	//----- nvinfo : EIATTR_MERCURY_ISA_VERSION
	.align		4
.L_7305:
        /*0038*/ 	.byte	0x03, 0x5f
        /*003a*/ 	.short	0x0101


	//----- nvinfo : EIATTR_VRC_CTA_INIT_COUNT
	.align		4
        /*003c*/ 	.byte	0x02, 0x4a
	.zero		1
	.zero		1


	//----- nvinfo : EIATTR_SYSCALL_OFFSETS
	.align		4
        /*0040*/ 	.byte	0x04, 0x46
        /*0042*/ 	.short	(.L_7307 - .L_7306)


	//   ....[0]....
.L_7306:
        /*0044*/ 	.word	0x00001d90


	//   ....[1]....
        /*0048*/ 	.word	0x00002a60


	//   ....[2]....
        /*004c*/ 	.word	0x000048d0


	//   ....[3]....
        /*0050*/ 	.word	0x00005470


	//   ....[4]....
        /*0054*/ 	.word	0x000073d0


	//   ....[5]....
        /*0058*/ 	.word	0x00007f70


	//   ....[6]....
        /*005c*/ 	.word	0x00009ee0


	//   ....[7]....
        /*0060*/ 	.word	0x0000aa40


	//----- nvinfo : EIATTR_EXIT_INSTR_OFFSETS
	.align		4
.L_7307:
        /*0064*/ 	.byte	0x04, 0x1c
        /*0066*/ 	.short	(.L_7309 - .L_7308)


	//   ....[0]....
.L_7308:
        /*0068*/ 	.word	0x00008200


	//   ....[1]....
        /*006c*/ 	.word	0x0000a060


	//   ....[2]....
        /*0070*/ 	.word	0x0000a080


	//   ....[3]....
        /*0074*/ 	.word	0x0000a110


	//   ....[4]....
        /*0078*/ 	.word	0x0000a130


	//   ....[5]....
        /*007c*/ 	.word	0x0000a150


	//   ....[6]....
        /*0080*/ 	.word	0x0000a1e0


	//   ....[7]....
        /*0084*/ 	.word	0x0000a220


	//   ....[8]....
        /*0088*/ 	.word	0x0000a2c0


	//   ....[9]....
        /*008c*/ 	.word	0x0000a310


	//   ....[10]....
        /*0090*/ 	.word	0x0000a340


	//   ....[11]....
        /*0094*/ 	.word	0x0000a400


	//   ....[12]....
        /*0098*/ 	.word	0x0000a540


	//   ....[13]....
        /*009c*/ 	.word	0x0000a680


	//   ....[14]....
        /*00a0*/ 	.word	0x0000a7d0


	//   ....[15]....
        /*00a4*/ 	.word	0x0000a800


	//   ....[16]....
        /*00a8*/ 	.word	0x0000a820


	//   ....[17]....
        /*00ac*/ 	.word	0x0000a8a0


	//   ....[18]....
        /*00b0*/ 	.word	0x0000a8e0


	//   ....[19]....
        /*00b4*/ 	.word	0x0000aa50


	//   ....[20]....
        /*00b8*/ 	.word	0x0000ab30


	//   ....[21]....
        /*00bc*/ 	.word	0x0000abd0


	//   ....[22]....
        /*00c0*/ 	.word	0x0000ac00


	//   ....[23]....
        /*00c4*/ 	.word	0x0000ac50


	//   ....[24]....
        /*00c8*/ 	.word	0x0000ac90


	//----- nvinfo : EIATTR_MAX_THREADS
	.align		4
.L_7309:
        /*00cc*/ 	.byte	0x04, 0x05
        /*00ce*/ 	.short	(.L_7311 - .L_7310)
.L_7310:
        /*00d0*/ 	.word	0x00000080
        /*00d4*/ 	.word	0x00000001
        /*00d8*/ 	.word	0x00000001


	//----- nvinfo : EIATTR_CRS_STACK_SIZE
	.align		4
.L_7311:
        /*00dc*/ 	.byte	0x04, 0x1e
        /*00de*/ 	.short	(.L_7313 - .L_7312)
.L_7312:
        /*00e0*/ 	.word	0x00000000


	//----- nvinfo : EIATTR_CBANK_PARAM_SIZE
	.align		4
.L_7313:
        /*00e4*/ 	.byte	0x03, 0x19
        /*00e6*/ 	.short	0x0220


	//----- nvinfo : EIATTR_PARAM_CBANK
	.align		4
        /*00e8*/ 	.byte	0x04, 0x0a
        /*00ea*/ 	.short	(.L_7315 - .L_7314)
	.align		4
.L_7314:
        /*00ec*/ 	.word	index@(.nv.constant0._ZN2at6native18elementwise_kernelILi128ELi4EZNS0_15gpu_kernel_implINS0_13AUnaryFunctorIbbbZNS0_19minimum_kernel_cudaERNS_18TensorIteratorBaseEEUlbbE_EEEEvS5_RKT_EUliE_EEviT1_)
        /*00f0*/ 	.short	0x0380
        /*00f2*/ 	.short	0x0220


	//----- nvinfo : EIATTR_SW_WAR
	.align		4
.L_7315:
        /*00f4*/ 	.byte	0x04, 0x36
        /*00f6*/ 	.short	(.L_7317 - .L_7316)
.L_7316:
        /*00f8*/ 	.word	0x00000008
.L_7317:


//--------------------- .nv.info._ZN2at6native27unrolled_elementwise_kernelINS0_13AUnaryFunctorIbbbZNS0_19minimum_kernel_cudaERNS_18TensorIteratorBaseEEUlbbE_EESt5arrayIPcLm2EELi4E23TrivialOffsetCalculatorILi1EjESB_NS0_6memory12LoadWithCastILi1EEENSC_13StoreWithCastILi1EEEEEviT_T0_T2_T3_T4_T5_ --------------------------
	.section	.nv.info._ZN2at6native27unrolled_elementwise_kernelINS0_13AUnaryFunctorIbbbZNS0_19minimum_kernel_cudaERNS_18TensorIteratorBaseEEUlbbE_EESt5arrayIPcLm2EELi4E23TrivialOffsetCalculatorILi1EjESB_NS0_6memory12LoadWithCastILi1EEENSC_13StoreWithCastILi1EEEEEviT_T0_T2_T3_T4_T5_,"",@"SHT_CUDA_INFO"
	.sectionflags	@""
	.align	4


	//----- nvinfo : EIATTR_CUDA_API_VERSION
	.align		4
        /*0000*/ 	.byte	0x04, 0x37
        /*0002*/ 	.short	(.L_7319 - .L_7318)
.L_7318:
        /*0004*/ 	.word	0x00000082


	//----- nvinfo : EIATTR_KPARAM_INFO
	.align		4
.L_7319:
        /*0008*/ 	.byte	0x04, 0x17
        /*000a*/ 	.short	(.L_7321 - .L_7320)
.L_7320:
        /*000c*/ 	.word	0x00000000
        /*0010*/ 	.short	0x0006
        /*0012*/ 	.short	0x0024
        /*0014*/ 	.byte	0x00, 0xf0, 0x21, 0x00


	//----- nvinfo : EIATTR_KPARAM_INFO
	.align		4
.L_7321:
        /*0018*/ 	.byte	0x04, 0x17
        /*001a*/ 	.short	(.L_7323 - .L_7322)
.L_7322:
        /*001c*/ 	.word	0x00000000
        /*0020*/ 	.short	0x0005
        /*0022*/ 	.short	0x001c
        /*0024*/ 	.byte	0x00, 0xf0, 0x21, 0x00


	//----- nvinfo : EIATTR_KPARAM_INFO
	.align		4
.L_7323:
        /*0028*/ 	.byte	0x04, 0x17
        /*002a*/ 	.short	(.L_7325 - .L_7324)
.L_7324:
        /*002c*/ 	.word	0x00000000
        /*0030*/ 	.short	0x0004
        /*0032*/ 	.short	0x0019
        /*0034*/ 	.byte	0x00, 0xf0, 0x05, 0x00


	//----- nvinfo : EIATTR_KPARAM_INFO
	.align		4
.L_7325:
        /*0038*/ 	.byte	0x04, 0x17
        /*003a*/ 	.short	(.L_7327 - .L_7326)
.L_7326:
        /*003c*/ 	.word	0x00000000
        /*0040*/ 	.short	0x0003
        /*0042*/ 	.short	0x0018
        /*0044*/ 	.byte	0x00, 0xf0, 0x05, 0x00


	//----- nvinfo : EIATTR_KPARAM_INFO
	.align		4
.L_7327:
        /*0048*/ 	.byte	0x04, 0x17
        /*004a*/ 	.short	(.L_7329 - .L_7328)
.L_7328:
        /*004c*/ 	.word	0x00000000
        /*0050*/ 	.short	0x0002
        /*0052*/ 	.short	0x0008
        /*0054*/ 	.byte	0x00, 0xf0, 0x41, 0x00


	//----- nvinfo : EIATTR_KPARAM_INFO
	.align		4
.L_7329:
        /*0058*/ 	.byte	0x04, 0x17
        /*005a*/ 	.short	(.L_7331 - .L_7330)
.L_7330:
        /*005c*/ 	.word	0x00000000
        /*0060*/ 	.short	0x0001
        /*0062*/ 	.short	0x0004
        /*0064*/ 	.byte	0x00, 0xf0, 0x09, 0x00


	//----- nvinfo : EIATTR_KPARAM_INFO
	.align		4
.L_7331:
        /*0068*/ 	.byte	0x04, 0x17
        /*006a*/ 	.short	(.L_7333 - .L_7332)
.L_7332:
        /*006c*/ 	.word	0x00000000
        /*0070*/ 	.short	0x0000
        /*0072*/ 	.short	0x0000
        /*0074*/ 	.byte	0x00, 0xf0, 0x11, 0x00


	//----- nvinfo : EIATTR_SPARSE_MMA_MASK
	.align		4
.L_7333:
        /*0078*/ 	.byte	0x03, 0x50
        /*007a*/ 	.short	0x0000


	//----- nvinfo : EIATTR_MAXREG_COUNT
	.align		4
        /*007c*/ 	.byte	0x03, 0x1b
        /*007e*/ 	.short	0x00ff


	//----- nvinfo : EIATTR_EXTERNS
	.align		4
        /*0080*/ 	.byte	0x04, 0x0f
        /*0082*/ 	.short	(.L_7335 - .L_7334)


	//   ....[0]....
	.align		4
.L_7334:
        /*0084*/ 	.word	index@(__assertfail)


	//----- nvinfo : EIATTR_MERCURY_ISA_VERSION
	.align		4
.L_7335:
        /*0088*/ 	.byte	0x03, 0x5f
        /*008a*/ 	.short	0x0101


	//----- nvinfo : EIATTR_VRC_CTA_INIT_COUNT
	.align		4
        /*008c*/ 	.byte	0x02, 0x4a
	.zero		1
	.zero		1


	//----- nvinfo : EIATTR_SYSCALL_OFFSETS
	.align		4
        /*0090*/ 	.byte	0x04, 0x46
        /*0092*/ 	.short	(.L_7337 - .L_7336)


	//   ....[0]....
.L_7336:
        /*0094*/ 	.word	0x00000bc0


	//   ....[1]....
        /*0098*/ 	.word	0x00001870


	//   ....[2]....
        /*009c*/ 	.word	0x000024e0


	//   ....[3]....
        /*00a0*/ 	.word	0x00003140


	//   ....[4]....
        /*00a4*/ 	.word	0x00003f50


	//   ....[5]....
        /*00a8*/ 	.word	0x00004c10


	//   ....[6]....
        /*00ac*/ 	.word	0x000059d0


	//   ....[7]....
        /*00b0*/ 	.word	0x00006760


	//----- nvinfo : EIATTR_EXIT_INSTR_OFFSETS
	.align		4
.L_7337:
        /*00b4*/ 	.byte	0x04, 0x1c
        /*00b6*/ 	.short	(.L_7339 - .L_7338)


	//   ....[0]....
.L_7338:
        /*00b8*/ 	.word	0x00005c50


	//   ....[1]....
        /*00bc*/ 	.word	0x00005d80


	//   ....[2]....
        /*00c0*/ 	.word	0x00005da0


	//   ....[3]....
        /*00c4*/ 	.word	0x00005e30


	//   ....[4]....
        /*00c8*/ 	.word	0x00005e50


	//   ....[5]....
        /*00cc*/ 	.word	0x00005e70


	//   ....[6]....
        /*00d0*/ 	.word	0x00005f00


	//   ....[7]....
        /*00d4*/ 	.word	0x00005f40


	//   ....[8]....
        /*00d8*/ 	.word	0x00005fe0


	//   ....[9]....
        /*00dc*/ 	.word	0x00006030


	//   ....[10]....
        /*00e0*/ 	.word	0x00006060


	//   ....[11]....
        /*00e4*/ 	.word	0x00006120


	//   ....[12]....
        /*00e8*/ 	.word	0x00006260


	//   ....[13]....
        /*00ec*/ 	.word	0x000063a0


	//   ....[14]....
        /*00f0*/ 	.word	0x000064f0


	//   ....[15]....
        /*00f4*/ 	.word	0x00006520


	//   ....[16]....
        /*00f8*/ 	.word	0x00006540


	//   ....[17]....
        /*00fc*/ 	.word	0x000065c0


	//   ....[18]....
        /*0100*/ 	.word	0x00006600


	//   ....[19]....
        /*0104*/ 	.word	0x00006770


	//   ....[20]....
        /*0108*/ 	.word	0x00006850


	//   ....[21]....
        /*010c*/ 	.word	0x000068f0


	//   ....[22]....
        /*0110*/ 	.word	0x00006920


	//   ....[23]....
        /*0114*/ 	.word	0x00006970


	//   ....[24]....
        /*0118*/ 	.word	0x000069b0


	//----- nvinfo : EIATTR_MAX_THREADS
	.align		4
.L_7339:
        /*011c*/ 	.byte	0x04, 0x05
        /*011e*/ 	.short	(.L_7341 - .L_7340)
.L_7340:
        /*0120*/ 	.word	0x00000080
        /*0124*/ 	.word	0x00000001
        /*0128*/ 	.word	0x00000001


	//----- nvinfo : EIATTR_CRS_STACK_SIZE
	.align		4
.L_7341:
        /*012c*/ 	.byte	0x04, 0x1e
        /*012e*/ 	.short	(.L_7343 - .L_7342)
.L_7342:
        /*0130*/ 	.word	0x00000000


	//----- nvinfo : EIATTR_CBANK_PARAM_SIZE
	.align		4
.L_7343:
        /*0134*/ 	.byte	0x03, 0x19
        /*0136*/ 	.short	0x002c


	//----- nvinfo : EIATTR_PARAM_CBANK
	.align		4
        /*0138*/ 	.byte	0x04, 0x0a
        /*013a*/ 	.short	(.L_7345 - .L_7344)
	.align		4
.L_7344:
        /*013c*/ 	.word	index@(.nv.constant0._ZN2at6native27unrolled_elementwise_kernelINS0_13AUnaryFunctorIbbbZNS0_19minimum_kernel_cudaERNS_18TensorIteratorBaseEEUlbbE_EESt5arrayIPcLm2EELi4E23TrivialOffsetCalculatorILi1EjESB_NS0_6memory12LoadWithCastILi1EEENSC_13StoreWithCastILi1EEEEEviT_T0_T2_T3_T4_T5_)
        /*0140*/ 	.short	0x0380
        /*0142*/ 	.short	0x002c


	//----- nvinfo : EIATTR_SW_WAR
	.align		4
.L_7345:
        /*0144*/ 	.byte	0x04, 0x36
        /*0146*/ 	.short	(.L_7347 - .L_7346)
.L_7346:
        /*0148*/ 	.word	0x00000008
.L_7347:


//--------------------- .nv.info._ZN2at6native18elementwise_kernelILi128ELi4EZNS0_22gpu_kernel_impl_nocastINS0_13AUnaryFunctorIbbbZNS0_19minimum_kernel_cudaERNS_18TensorIteratorBaseEEUlbbE_EEEEvS5_RKT_EUliE_EEviT1_ --------------------------
	.section	.nv.info._ZN2at6native18elementwise_kernelILi128ELi4EZNS0_22gpu_kernel_impl_nocastINS0_13AUnaryFunctorIbbbZNS0_19minimum_kernel_cudaERNS_18TensorIteratorBaseEEUlbbE_EEEEvS5_RKT_EUliE_EEviT1_,"",@"SHT_CUDA_INFO"
	.sectionflags	@""
	.align	4


	//----- nvinfo : EIATTR_CUDA_API_VERSION
	.align		4
        /*0000*/ 	.byte	0x04, 0x37
        /*0002*/ 	.short	(.L_7349 - .L_7348)
.L_7348:
        /*0004*/ 	.word	0x00000082


	//----- nvinfo : EIATTR_KPARAM_INFO
	.align		4
.L_7349:
        /*0008*/ 	.byte	0x04, 0x17
        /*000a*/ 	.short	(.L_7351 - .L_7350)
.L_7350:
        /*000c*/ 	.word	0x00000000
        /*0010*/ 	.short	0x0001
        /*0012*/ 	.short	0x0008
        /*0014*/ 	.byte	0x00, 0xf0, 0x61, 0x08


	//----- nvinfo : EIATTR_KPARAM_INFO
	.align		4
.L_7351:
        /*0018*/ 	.byte	0x04, 0x17
        /*001a*/ 	.short	(.L_7353 - .L_7352)
.L_7352:
        /*001c*/ 	.word	0x00000000
        /*0020*/ 	.short	0x0000
        /*0022*/ 	.short	0x0000
        /*0024*/ 	.byte	0x00, 0xf0, 0x11, 0x00


	//----- nvinfo : EIATTR_SPARSE_MMA_MASK
	.align		4
.L_7353:
        /*0028*/ 	.byte	0x03, 0x50
        /*002a*/ 	.short	0x0000


	//----- nvinfo : EIATTR_MAXREG_COUNT
	.align		4
        /*002c*/ 	.byte	0x03, 0x1b
        /*002e*/ 	.short	0x0080


	//----- nvinfo : EIATTR_MERCURY_ISA_VERSION
	.align		4
        /*0030*/ 	.byte	0x03, 0x5f
        /*0032*/ 	.short	0x0101


	//----- nvinfo : EIATTR_VRC_CTA_INIT_COUNT
	.align		4
        /*0034*/ 	.byte	0x02, 0x4a
	.zero		1
	.zero		1


	//----- nvinfo : EIATTR_EXIT_INSTR_OFFSETS
	.align		4
        /*0038*/ 	.byte	0x04, 0x1c
        /*003a*/ 	.short	(.L_7355 - .L_7354)


	//   ....[0]....
.L_7354:
        /*003c*/ 	.word	0x00000310


	//   ....[1]....
        /*0040*/ 	.word	0x00000390


	//   ....[2]....
        /*0044*/ 	.word	0x00003eb0


	//   ....[3]....
        /*0048*/ 	.word	0x00005200


	//----- nvinfo : EIATTR_MAX_THREADS
	.align		4
.L_7355:
        /*004c*/ 	.byte	0x04, 0x05
        /*004e*/ 	.short	(.L_7357 - .L_7356)
.L_7356:
        /*0050*/ 	.word	0x00000080
        /*0054*/ 	.word	0x00000001
        /*0058*/ 	.word	0x00000001


	//----- nvinfo : EIATTR_CRS_STACK_SIZE
	.align		4
.L_7357:
        /*005c*/ 	.byte	0x04, 0x1e
        /*005e*/ 	.short	(.L_7359 - .L_7358)
.L_7358:
        /*0060*/ 	.word	0x00000000


	//----- nvinfo : EIATTR_CBANK_PARAM_SIZE
	.align		4
.L_7359:
        /*0064*/ 	.byte	0x03, 0x19
        /*0066*/ 	.short	0x0220


	//----- nvinfo : EIATTR_PARAM_CBANK
	.align		4
        /*0068*/ 	.byte	0x04, 0x0a
        /*006a*/ 	.short	(.L_7361 - .L_7360)
	.align		4
.L_7360:
        /*006c*/ 	.word	index@(.nv.constant0._ZN2at6native18elementwise_kernelILi128ELi4EZNS0_22gpu_kernel_impl_nocastINS0_13AUnaryFunctorIbbbZNS0_19minimum_kernel_cudaERNS_18TensorIteratorBaseEEUlbbE_EEEEvS5_RKT_EUliE_EEviT1_)
        /*0070*/ 	.short	0x0380
        /*0072*/ 	.short	0x0220


	//----- nvinfo : EIATTR_SW_WAR
	.align		4
.L_7361:
        /*0074*/ 	.byte	0x04, 0x36
        /*0076*/ 	.short	(.L_7363 - .L_7362)
.L_7362:
        /*0078*/ 	.word	0x00000008
.L_7363:


//--------------------- .nv.info._ZN2at6native27unrolled_elementwise_kernelINS0_13AUnaryFunctorIbbbZNS0_19minimum_kernel_cudaERNS_18TensorIteratorBaseEEUlbbE_EESt5arrayIPcLm2EELi4E23TrivialOffsetCalculatorILi1EjESB_NS0_6memory15LoadWithoutCastENSC_16StoreWithoutCastEEEviT_T0_T2_T3_T4_T5_ --------------------------
	.section	.nv.info._ZN2at6native27unrolled_elementwise_kernelINS0_13AUnaryFunctorIbbbZNS0_19minimum_kernel_cudaERNS_18TensorIteratorBaseEEUlbbE_EESt5arrayIPcLm2EELi4E23TrivialOffsetCalculatorILi1EjESB_NS0_6memory15LoadWithoutCastENSC_16StoreWithoutCastEEEviT_T0_T2_T3_T4_T5_,"",@"SHT_CUDA_INFO"
	.sectionflags	@""
	.align	4


	//----- nvinfo : EIATTR_CUDA_API_VERSION
	.align		4
        /*0000*/ 	.byte	0x04, 0x37
        /*0002*/ 	.short	(.L_7365 - .L_7364)
.L_7364:
        /*0004*/ 	.word	0x00000082


	//----- nvinfo : EIATTR_KPARAM_INFO
	.align		4
.L_7365:
        /*0008*/ 	.byte	0x04, 0x17
        /*000a*/ 	.short	(.L_7367 - .L_7366)
.L_7366:
        /*000c*/ 	.word	0x00000000
        /*0010*/ 	.short	0x0006
        /*0012*/ 	.short	0x001b
        /*0014*/ 	.byte	0x00, 0xf0, 0x05, 0x00


	//----- nvinfo : EIATTR_KPARAM_INFO
	.align		4
.L_7367:
        /*0018*/ 	.byte	0x04, 0x17
        /*001a*/ 	.short	(.L_7369 - .L_7368)
.L_7368:
        /*001c*/ 	.word	0x00000000
        /*0020*/ 	.short	0x0005
        /*0022*/ 	.short	0x001a
        /*0024*/ 	.byte	0x00, 0xf0, 0x05, 0x00


	//----- nvinfo : EIATTR_KPARAM_INFO
	.align		4
.L_7369:
        /*0028*/ 	.byte	0x04, 0x17
        /*002a*/ 	.short	(.L_7371 - .L_7370)
.L_7370:
        /*002c*/ 	.word	0x00000000
        /*0030*/ 	.short	0x0004
        /*0032*/ 	.short	0x0019
        /*0034*/ 	.byte	0x00, 0xf0, 0x05, 0x00


	//----- nvinfo : EIATTR_KPARAM_INFO
	.align		4
.L_7371:
        /*0038*/ 	.byte	0x04, 0x17
        /*003a*/ 	.short	(.L_7373 - .L_7372)
.L_7372:
        /*003c*/ 	.word	0x00000000
        /*0040*/ 	.short	0x0003
        /*0042*/ 	.short	0x0018
        /*0044*/ 	.byte	0x00, 0xf0, 0x05, 0x00


	//----- nvinfo : EIATTR_KPARAM_INFO
	.align		4
.L_7373:
        /*0048*/ 	.byte	0x04, 0x17
        /*004a*/ 	.short	(.L_7375 - .L_7374)
.L_7374:
        /*004c*/ 	.word	0x00000000
        /*0050*/ 	.short	0x0002
        /*0052*/ 	.short	0x0008
        /*0054*/ 	.byte	0x00, 0xf0, 0x41, 0x00


	//----- nvinfo : EIATTR_KPARAM_INFO
	.align		4
.L_7375:
        /*0058*/ 	.byte	0x04, 0x17
        /*005a*/ 	.short	(.L_7377 - .L_7376)
.L_7376:
        /*005c*/ 	.word	0x00000000
        /*0060*/ 	.short	0x0001
        /*0062*/ 	.short	0x0004
        /*0064*/ 	.byte	0x00, 0xf0, 0x09, 0x00


	//----- nvinfo : EIATTR_KPARAM_INFO
	.align		4
.L_7377:
        /*0068*/ 	.byte	0x04, 0x17
        /*006a*/ 	.short	(.L_7379 - .L_7378)
.L_7378:
        /*006c*/ 	.word	0x00000000
        /*0070*/ 	.short	0x0000
        /*0072*/ 	.short	0x0000
        /*0074*/ 	.byte	0x00, 0xf0, 0x11, 0x00


	//----- nvinfo : EIATTR_SPARSE_MMA_MASK
	.align		4
.L_7379:
        /*0078*/ 	.byte	0x03, 0x50
        /*007a*/ 	.short	0x0000


	//----- nvinfo : EIATTR_MAXREG_COUNT
	.align		4
        /*007c*/ 	.byte	0x03, 0x1b
        /*007e*/ 	.short	0x00ff


	//----- nvinfo : EIATTR_MERCURY_ISA_VERSION
	.align		4
        /*0080*/ 	.byte	0x03, 0x5f
        /*0082*/ 	.short	0x0101


	//----- nvinfo : EIATTR_VRC_CTA_INIT_COUNT
	.align		4
        /*0084*/ 	.byte	0x02, 0x4a
	.zero		1
	.zero		1


	//----- nvinfo : EIATTR_EXIT_INSTR_OFFSETS
	.align		4
        /*0088*/ 	.byte	0x04, 0x1c
        /*008a*/ 	.short	(.L_7381 - .L_7380)


	//   ....[0]....
.L_7380:
        /*008c*/ 	.word	0x000004d0


	//   ....[1]....
        /*0090*/ 	.word	0x00000530


	//----- nvinfo : EIATTR_MAX_THREADS
	.align		4
.L_7381:
        /*0094*/ 	.byte	0x04, 0x05
        /*0096*/ 	.short	(.L_7383 - .L_7382)
.L_7382:
        /*0098*/ 	.word	0x00000080
        /*009c*/ 	.word	0x00000001
        /*00a0*/ 	.word	0x00000001


	//----- nvinfo : EIATTR_CRS_STACK_SIZE
	.align		4
.L_7383:
        /*00a4*/ 	.byte	0x04, 0x1e
        /*00a6*/ 	.short	(.L_7385 - .L_7384)
.L_7384:
        /*00a8*/ 	.word	0x00000000


	//----- nvinfo : EIATTR_CBANK_PARAM_SIZE
	.align		4
.L_7385:
        /*00ac*/ 	.byte	0x03, 0x19
        /*00ae*/ 	.short	0x001c


	//----- nvinfo : EIATTR_PARAM_CBANK
	.align		4
        /*00b0*/ 	.byte	0x04, 0x0a
        /*00b2*/ 	.short	(.L_7387 - .L_7386)
	.align		4
.L_7386:
        /*00b4*/ 	.word	index@(.nv.constant0._ZN2at6native27unrolled_elementwise_kernelINS0_13AUnaryFunctorIbbbZNS0_19minimum_kernel_cudaERNS_18TensorIteratorBaseEEUlbbE_EESt5arrayIPcLm2EELi4E23TrivialOffsetCalculatorILi1EjESB_NS0_6memory15LoadWithoutCastENSC_16StoreWithoutCastEEEviT_T0_T2_T3_T4_T5_)
        /*00b8*/ 	.short	0x0380
        /*00ba*/ 	.short	0x001c


	//----- nvinfo : EIATTR_SW_WAR
	.align		4
.L_7387:
        /*00bc*/ 	.byte	0x04, 0x36
        /*00be*/ 	.short	(.L_7389 - .L_7388)
.L_7388:
        /*00c0*/ 	.word	0x00000008
.L_7389:


//--------------------- .nv.info._ZN2at6native29vectorized_elementwise_kernelILi2ENS0_13AUnaryFunctorIbbbZNS0_19minimum_kernel_cudaERNS_18TensorIteratorBaseEEUlbbE_EESt5arrayIPcLm2EEEEviT0_T1_ --------------------------
	.section	.nv.info._ZN2at6native29vectorized_elementwise_kernelILi2ENS0_13AUnaryFunctorIbbbZNS0_19minimum_kernel_cudaERNS_18TensorIteratorBaseEEUlbbE_EESt5arrayIPcLm2EEEEviT0_T1_,"",@"SHT_CUDA_INFO"
	.sectionflags	@""
	.align	4


	//----- nvinfo : EIATTR_CUDA_API_VERSION
	.align		4
        /*0000*/ 	.byte	0x04, 0x37
        /*0002*/ 	.short	(.L_7391 - .L_7390)
.L_7390:
        /*0004*/ 	.word	0x00000082


	//----- nvinfo : EIATTR_KPARAM_INFO
	.align		4
.L_7391:
        /*0008*/ 	.byte	0x04, 0x17
        /*000a*/ 	.short	(.L_7393 - .L_7392)
.L_7392:
        /*000c*/ 	.word	0x00000000
        /*0010*/ 	.short	0x0002
        /*0012*/ 	.short	0x0008
        /*0014*/ 	.byte	0x00, 0xf0, 0x41, 0x00


	//----- nvinfo : EIATTR_KPARAM_INFO
	.align		4
.L_7393:
        /*0018*/ 	.byte	0x04, 0x17
        /*001a*/ 	.short	(.L_7395 - .L_7394)
.L_7394:
        /*001c*/ 	.word	0x00000000
        /*0020*/ 	.short	0x0001
        /*0022*/ 	.short	0x0004
        /*0024*/ 	.byte	0x00, 0xf0, 0x09, 0x00


	//----- nvinfo : EIATTR_KPARAM_INFO
	.align		4
.L_7395:
        /*0028*/ 	.byte	0x04, 0x17
        /*002a*/ 	.short	(.L_7397 - .L_7396)
.L_7396:
        /*002c*/ 	.word	0x00000000
        /*0030*/ 	.short	0x0000
        /*0032*/ 	.short	0x0000
        /*0034*/ 	.byte	0x00, 0xf0, 0x11, 0x00


	//----- nvinfo : EIATTR_SPARSE_MMA_MASK
	.align		4
.L_7397:
        /*0038*/ 	.byte	0x03, 0x50
        /*003a*/ 	.short	0x0000


	//----- nvinfo : EIATTR_MAXREG_COUNT
	.align		4
        /*003c*/ 	.byte	0x03, 0x1b
        /*003e*/ 	.short	0x00ff


	//----- nvinfo : EIATTR_MERCURY_ISA_VERSION
	.align		4
        /*0040*/ 	.byte	0x03, 0x5f
        /*0042*/ 	.short	0x0101


	//----- nvinfo : EIATTR_VRC_CTA_INIT_COUNT
	.align		4
        /*0044*/ 	.byte	0x02, 0x4a
	.zero		1
	.zero		1


	//----- nvinfo : EIATTR_EXIT_INSTR_OFFSETS
	.align		4
        /*0048*/ 	.byte	0x04, 0x1c
        /*004a*/ 	.short	(.L_7399 - .L_7398)


	//   ....[0]....
.L_7398:
        /*004c*/ 	.word	0x000009e0


	//   ....[1]....
        /*0050*/ 	.word	0x00000a40


	//   ....[2]....
        /*0054*/ 	.word	0x00000d70


	//----- nvinfo : EIATTR_MAX_THREADS
	.align		4
.L_7399:
        /*0058*/ 	.byte	0x04, 0x05
        /*005a*/ 	.short	(.L_7401 - .L_7400)
.L_7400:
        /*005c*/ 	.word	0x00000080
        /*0060*/ 	.word	0x00000001
        /*0064*/ 	.word	0x00000001


	//----- nvinfo : EIATTR_CRS_STACK_SIZE
	.align		4
.L_7401:
        /*0068*/ 	.byte	0x04, 0x1e
        /*006a*/ 	.short	(.L_7403 - .L_7402)
.L_7402:
        /*006c*/ 	.word	0x00000000


	//----- nvinfo : EIATTR_CBANK_PARAM_SIZE
	.align		4
.L_7403:
        /*0070*/ 	.byte	0x03, 0x19
        /*0072*/ 	.short	0x0018


	//----- nvinfo : EIATTR_PARAM_CBANK
	.align		4
        /*0074*/ 	.byte	0x04, 0x0a
        /*0076*/ 	.short	(.L_7405 - .L_7404)
	.align		4
.L_7404:
        /*0078*/ 	.word	index@(.nv.constant0._ZN2at6native29vectorized_elementwise_kernelILi2ENS0_13AUnaryFunctorIbbbZNS0_19minimum_kernel_cudaERNS_18TensorIteratorBaseEEUlbbE_EESt5arrayIPcLm2EEEEviT0_T1_)
        /*007c*/ 	.short	0x0380
        /*007e*/ 	.short	0x0018


	//----- nvinfo : EIATTR_SW_WAR
	.align		4
.L_7405:
        /*0080*/ 	.byte	0x04, 0x36
        /*0082*/ 	.short	(.L_7407 - .L_7406)
.L_7406:
        /*0084*/ 	.word	0x00000008
.L_7407:


//--------------------- .nv.info._ZN2at6native29vectorized_elementwise_kernelILi4ENS0_13AUnaryFunctorIbbbZNS0_19minimum_kernel_cudaERNS_18TensorIteratorBaseEEUlbbE_EESt5arrayIPcLm2EEEEviT0_T1_ --------------------------
	.section	.nv.info._ZN2at6native29vectorized_elementwise_kernelILi4ENS0_13AUnaryFunctorIbbbZNS0_19minimum_kernel_cudaERNS_18TensorIteratorBaseEEUlbbE_EESt5arrayIPcLm2EEEEviT0_T1_,"",@"SHT_CUDA_INFO"
	.sectionflags	@""
	.align	4


	//----- nvinfo : EIATTR_CUDA_API_VERSION
	.align		4
        /*0000*/ 	.byte	0x04, 0x37
        /*0002*/ 	.short	(.L_7409 - .L_7408)
.L_7408:
        /*0004*/ 	.word	0x00000082


	//----- nvinfo : EIATTR_KPARAM_INFO
	.align		4
.L_7409:
        /*0008*/ 	.byte	0x04, 0x17
        /*000a*/ 	.short	(.L_7411 - .L_7410)
.L_7410:
        /*000c*/ 	.word	0x00000000
        /*0010*/ 	.short	0x0002
        /*0012*/ 	.short	0x0008
        /*0014*/ 	.byte	0x00, 0xf0, 0x41, 0x00


	//----- nvinfo : EIATTR_KPARAM_INFO
	.align		4
.L_7411:
        /*0018*/ 	.byte	0x04, 0x17
        /*001a*/ 	.short	(.L_7413 - .L_7412)
.L_7412:
        /*001c*/ 	.word	0x00000000
        /*0020*/ 	.short	0x0001
        /*0022*/ 	.short	0x0004
        /*0024*/ 	.byte	0x00, 0xf0, 0x09, 0x00


	//----- nvinfo : EIATTR_KPARAM_INFO
	.align		4
.L_7413:
        /*0028*/ 	.byte	0x04, 0x17
        /*002a*/ 	.short	(.L_7415 - .L_7414)
.L_7414:
        /*002c*/ 	.word	0x00000000
        /*0030*/ 	.short	0x0000
        /*0032*/ 	.short	0x0000
        /*0034*/ 	.byte	0x00, 0xf0, 0x11, 0x00


	//----- nvinfo : EIATTR_SPARSE_MMA_MASK
	.align		4
.L_7415:
        /*0038*/ 	.byte	0x03, 0x50
        /*003a*/ 	.short	0x0000


	//----- nvinfo : EIATTR_MAXREG_COUNT
	.align		4
        /*003c*/ 	.byte	0x03, 0x1b
        /*003e*/ 	.short	0x00ff


	//----- nvinfo : EIATTR_MERCURY_ISA_VERSION
	.align		4
        /*0040*/ 	.byte	0x03, 0x5f
        /*0042*/ 	.short	0x0101


	//----- nvinfo : EIATTR_VRC_CTA_INIT_COUNT
	.align		4
        /*0044*/ 	.byte	0x02, 0x4a
	.zero		1
	.zero		1


	//----- nvinfo : EIATTR_EXIT_INSTR_OFFSETS
	.align		4
        /*0048*/ 	.byte	0x04, 0x1c
        /*004a*/ 	.short	(.L_7417 - .L_7416)


	//   ....[0]....
.L_7416:
        /*004c*/ 	.word	0x000009e0


	//   ....[1]....
        /*0050*/ 	.word	0x00000a40


	//   ....[2]....
        /*0054*/ 	.word	0x00000d50


	//----- nvinfo : EIATTR_MAX_THREADS
	.align		4
.L_7417:
        /*0058*/ 	.byte	0x04, 0x05
        /*005a*/ 	.short	(.L_7419 - .L_7418)
.L_7418:
        /*005c*/ 	.word	0x00000080
        /*0060*/ 	.word	0x00000001
        /*0064*/ 	.word	0x00000001


	//----- nvinfo : EIATTR_CRS_STACK_SIZE
	.align		4
.L_7419:
        /*0068*/ 	.byte	0x04, 0x1e
        /*006a*/ 	.short	(.L_7421 - .L_7420)
.L_7420:
        /*006c*/ 	.word	0x00000000


	//----- nvinfo : EIATTR_CBANK_PARAM_SIZE
	.align		4
.L_7421:
        /*0070*/ 	.byte	0x03, 0x19
        /*0072*/ 	.short	0x0018


	//----- nvinfo : EIATTR_PARAM_CBANK
	.align		4
        /*0074*/ 	.byte	0x04, 0x0a
        /*0076*/ 	.short	(.L_7423 - .L_7422)
	.align		4
.L_7422:
        /*0078*/ 	.word	index@(.nv.constant0._ZN2at6native29vectorized_elementwise_kernelILi4ENS0_13AUnaryFunctorIbbbZNS0_19minimum_kernel_cudaERNS_18TensorIteratorBaseEEUlbbE_EESt5arrayIPcLm2EEEEviT0_T1_)
        /*007c*/ 	.short	0x0380
        /*007e*/ 	.short	0x0018


	//----- nvinfo : EIATTR_SW_WAR
	.align		4
.L_7423:
        /*0080*/ 	.byte	0x04, 0x36
        /*0082*/ 	.short	(.L_7425 - .L_7424)
.L_7424:
        /*0084*/ 	.word	0x00000008
.L_7425:


//--------------------- .nv.info._ZN2at6native29vectorized_elementwise_kernelILi8ENS0_13AUnaryFunctorIbbbZNS0_19minimum_kernel_cudaERNS_18TensorIteratorBaseEEUlbbE_EESt5arrayIPcLm2EEEEviT0_T1_ --------------------------
	.section	.nv.info._ZN2at6native29vectorized_elementwise_kernelILi8ENS0_13AUnaryFunctorIbbbZNS0_19minimum_kernel_cudaERNS_18TensorIteratorBaseEEUlbbE_EESt5arrayIPcLm2EEEEviT0_T1_,"",@"SHT_CUDA_INFO"
	.sectionflags	@""
	.align	4


	//----- nvinfo : EIATTR_CUDA_API_VERSION
	.align		4
        /*0000*/ 	.byte	0x04, 0x37
        /*0002*/ 	.short	(.L_7427 - .L_7426)
.L_7426:
        /*0004*/ 	.word	0x00000082


	//----- nvinfo : EIATTR_KPARAM_INFO
	.align		4
.L_7427:
        /*0008*/ 	.byte	0x04, 0x17
        /*000a*/ 	.short	(.L_7429 - .L_7428)
.L_7428:
        /*000c*/ 	.word	0x00000000
        /*0010*/ 	.short	0x0002
        /*0012*/ 	.short	0x0008
        /*0014*/ 	.byte	0x00, 0xf0, 0x41, 0x00


	//----- nvinfo : EIATTR_KPARAM_INFO
	.align		4
.L_7429:
        /*0018*/ 	.byte	0x04, 0x17
        /*001a*/ 	.short	(.L_7431 - .L_7430)
.L_7430:
        /*001c*/ 	.word	0x00000000
        /*0020*/ 	.short	0x0001
        /*0022*/ 	.short	0x0004
        /*0024*/ 	.byte	0x00, 0xf0, 0x09, 0x00


	//----- nvinfo : EIATTR_KPARAM_INFO
	.align		4
.L_7431:
        /*0028*/ 	.byte	0x04, 0x17
        /*002a*/ 	.short	(.L_7433 - .L_7432)
.L_7432:
        /*002c*/ 	.word	0x00000000
        /*0030*/ 	.short	0x0000
        /*0032*/ 	.short	0x0000
        /*0034*/ 	.byte	0x00, 0xf0, 0x11, 0x00


	//----- nvinfo : EIATTR_SPARSE_MMA_MASK
	.align		4
.L_7433:
        /*0038*/ 	.byte	0x03, 0x50
        /*003a*/ 	.short	0x0000


	//----- nvinfo : EIATTR_MAXREG_COUNT
	.align		4
        /*003c*/ 	.byte	0x03, 0x1b
        /*003e*/ 	.short	0x00ff


	//----- nvinfo : EIATTR_MERCURY_ISA_VERSION
	.align		4
        /*0040*/ 	.byte	0x03, 0x5f
        /*0042*/ 	.short	0x0101


	//----- nvinfo : EIATTR_VRC_CTA_INIT_COUNT
	.align		4
        /*0044*/ 	.byte	0x02, 0x4a
	.zero		1
	.zero		1


	//----- nvinfo : EIATTR_EXIT_INSTR_OFFSETS
	.align		4
        /*0048*/ 	.byte	0x04, 0x1c
        /*004a*/ 	.short	(.L_7435 - .L_7434)


	//   ....[0]....
.L_7434:
        /*004c*/ 	.word	0x00000010


	//----- nvinfo : EIATTR_MAX_THREADS
	.align		4
.L_7435:
        /*0050*/ 	.byte	0x04, 0x05
        /*0052*/ 	.short	(.L_7437 - .L_7436)
.L_7436:
        /*0054*/ 	.word	0x00000080
        /*0058*/ 	.word	0x00000001
        /*005c*/ 	.word	0x00000001


	//----- nvinfo : EIATTR_CBANK_PARAM_SIZE
	.align		4
.L_7437:
        /*0060*/ 	.byte	0x03, 0x19
        /*0062*/ 	.short	0x0018


	//----- nvinfo : EIATTR_PARAM_CBANK
	.align		4
        /*0064*/ 	.byte	0x04, 0x0a
        /*0066*/ 	.short	(.L_7439 - .L_7438)
	.align		4
.L_7438:
        /*0068*/ 	.word	index@(.nv.constant0._ZN2at6native29vectorized_elementwise_kernelILi8ENS0_13AUnaryFunctorIbbbZNS0_19minimum_kernel_cudaERNS_18TensorIteratorBaseEEUlbbE_EESt5arrayIPcLm2EEEEviT0_T1_)
        /*006c*/ 	.short	0x0380
        /*006e*/ 	.short	0x0018


	//----- nvinfo : EIATTR_SW_WAR
	.align		4
.L_7439:
        /*0070*/ 	.byte	0x04, 0x36
        /*0072*/ 	.short	(.L_7441 - .L_7440)
.L_7440:
        /*0074*/ 	.word	0x00000008
.L_7441:


//--------------------- .nv.info._ZN2at6native18elementwise_kernelILi128ELi4EZNS0_15gpu_kernel_implINS0_13BinaryFunctorIbbbZNS0_19minimum_kernel_cudaERNS_18TensorIteratorBaseEEUlbbE_EEEEvS5_RKT_EUliE_EEviT1_ --------------------------
	.section	.nv.info._ZN2at6native18elementwise_kernelILi128ELi4EZNS0_15gpu_kernel_implINS0_13BinaryFunctorIbbbZNS0_19minimum_kernel_cudaERNS_18TensorIteratorBaseEEUlbbE_EEEEvS5_RKT_EUliE_EEviT1_,"",@"SHT_CUDA_INFO"
	.sectionflags	@""
	.align	4


	//----- nvinfo : EIATTR_CUDA_API_VERSION
	.align		4
        /*0000*/ 	.byte	0x04, 0x37
        /*0002*/ 	.short	(.L_7443 - .L_7442)
.L_7442:
        /*0004*/ 	.word	0x00000082


	//----- nvinfo : EIATTR_KPARAM_INFO
	.align		4
.L_7443:
        /*0008*/ 	.byte	0x04, 0x17
        /*000a*/ 	.short	(.L_7445 - .L_7444)
.L_7444:
        /*000c*/ 	.word	0x00000000
        /*0010*/ 	.short	0x0001
        /*0012*/ 	.short	0x0008
        /*0014*/ 	.byte	0x00, 0xf0, 0x21, 0x0a


	//----- nvinfo : EIATTR_KPARAM_INFO
	.align		4
.L_7445:
        /*0018*/ 	.byte	0x04, 0x17
        /*001a*/ 	.short	(.L_7447 - .L_7446)
.L_7446:
        /*001c*/ 	.word	0x00000000
        /*0020*/ 	.short	0x0000
        /*0022*/ 	.short	0x0000
        /*0024*/ 	.byte	0x00, 0xf0, 0x11, 0x00


	//----- nvinfo : EIATTR_SPARSE_MMA_MASK
	.align		4
.L_7447:
        /*0028*/ 	.byte	0x03, 0x50
        /*002a*/ 	.short	0x0000


	//----- nvinfo : EIATTR_MAXREG_COUNT
	.align		4
        /*002c*/ 	.byte	0x03, 0x1b
        /*002e*/ 	.short	0x0080


	//----- nvinfo : EIATTR_EXTERNS
	.align		4
        /*0030*/ 	.byte	0x04, 0x0f
        /*0032*/ 	.short	(.L_7449 - .L_7448)


	//   ....[0]....
	.align		4
.L_7448:
        /*0034*/ 	.word	index@(__assertfail)


	//----- nvinfo : EIATTR_MERCURY_ISA_VERSION
	.align		4
.L_7449:
        /*0038*/ 	.byte	0x03, 0x5f
        /*003a*/ 	.short	0x0101


	//----- nvinfo : EIATTR_VRC_CTA_INIT_COUNT
	.align		4
        /*003c*/ 	.byte	0x02, 0x4a
	.zero		1
	.zero		1


	//----- nvinfo : EIATTR_SYSCALL_OFFSETS
	.align		4
        /*0040*/ 	.byte	0x04, 0x46
        /*0042*/ 	.short	(.L_7451 - .L_7450)


	//   ....[0]....
.L_7450:
        /*0044*/ 	.word	0x000021f0


	//   ....[1]....
        /*0048*/ 	.word	0x00002c90


	//   ....[2]....
        /*004c*/ 	.word	0x00003970


	//   ....[3]....
        /*0050*/ 	.word	0x00005c50


	//   ....[4]....
        /*0054*/ 	.word	0x000066e0


	//   ....[5]....
        /*0058*/ 	.word	0x00007290


	//   ....[6]....
        /*005c*/ 	.word	0x00009660


	//   ....[7]....
        /*0060*/ 	.word	0x0000a0f0


	//   ....[8]....
        /*0064*/ 	.word	0x0000aca0


	//   ....[9]....
        /*0068*/ 	.word	0x0000d090


	//   ....[10]....
        /*006c*/ 	.word	0x0000db20


	//   ....[11]....
        /*0070*/ 	.word	0x0000e690


	//----- nvinfo : EIATTR_EXIT_INSTR_OFFSETS
	.align		4
.L_7451:
        /*0074*/ 	.byte	0x04, 0x1c
        /*0076*/ 	.short	(.L_7453 - .L_7452)


	//   ....[0]....
.L_7452:
        /*0078*/ 	.word	0x0000af30


	//   ....[1]....
        /*007c*/ 	.word	0x0000dcb0


	//   ....[2]....
        /*0080*/ 	.word	0x0000dcd0


	//   ....[3]....
        /*0084*/ 	.word	0x0000dd60


	//   ....[4]....
        /*0088*/ 	.word	0x0000dd80


	//   ....[5]....
        /*008c*/ 	.word	0x0000dda0


	//   ....[6]....
        /*0090*/ 	.word	0x0000de30


	//   ....[7]....
        /*0094*/ 	.word	0x0000de70


	//   ....[8]....
        /*0098*/ 	.word	0x0000df10


	//   ....[9]....
        /*009c*/ 	.word	0x0000df60


	//   ....[10]....
        /*00a0*/ 	.word	0x0000df90


	//   ....[11]....
        /*00a4*/ 	.word	0x0000e050


	//   ....[12]....
        /*00a8*/ 	.word	0x0000e190


	//   ....[13]....
        /*00ac*/ 	.word	0x0000e2d0


	//   ....[14]....
        /*00b0*/ 	.word	0x0000e420


	//   ....[15]....
        /*00b4*/ 	.word	0x0000e450


	//   ....[16]....
        /*00b8*/ 	.word	0x0000e470


	//   ....[17]....
        /*00bc*/ 	.word	0x0000e4f0


	//   ....[18]....
        /*00c0*/ 	.word	0x0000e530


	//   ....[19]....
        /*00c4*/ 	.word	0x0000e6a0


	//   ....[20]....
        /*00c8*/ 	.word	0x0000e780


	//   ....[21]....
        /*00cc*/ 	.word	0x0000e820


	//   ....[22]....
        /*00d0*/ 	.word	0x0000e850


	//   ....[23]....
        /*00d4*/ 	.word	0x0000e8a0


	//   ....[24]....
        /*00d8*/ 	.word	0x0000e8e0


	//----- nvinfo : EIATTR_MAX_THREADS
	.align		4
.L_7453:
        /*00dc*/ 	.byte	0x04, 0x05
        /*00de*/ 	.short	(.L_7455 - .L_7454)
.L_7454:
        /*00e0*/ 	.word	0x00000080
        /*00e4*/ 	.word	0x00000001
        /*00e8*/ 	.word	0x00000001


	//----- nvinfo : EIATTR_CRS_STACK_SIZE
	.align		4
.L_7455:
        /*00ec*/ 	.byte	0x04, 0x1e
        /*00ee*/ 	.short	(.L_7457 - .L_7456)
.L_7456:
        /*00f0*/ 	.word	0x00000000


	//----- nvinfo : EIATTR_CBANK_PARAM_SIZE
	.align		4
.L_7457:
        /*00f4*/ 	.byte	0x03, 0x19
        /*00f6*/ 	.short	0x0290


	//----- nvinfo : EIATTR_PARAM_CBANK
	.align		4
        /*00f8*/ 	.byte	0x04, 0x0a
        /*00fa*/ 	.short	(.L_7459 - .L_7458)
	.align		4
.L_7458:
        /*00fc*/ 	.word	index@(.nv.constant0._ZN2at6native18elementwise_kernelILi128ELi4EZNS0_15gpu_kernel_implINS0_13BinaryFunctorIbbbZNS0_19minimum_kernel_cudaERNS_18TensorIteratorBaseEEUlbbE_EEEEvS5_RKT_EUliE_EEviT1_)
        /*0100*/ 	.short	0x0380
        /*0102*/ 	.short	0x0290


	//----- nvinfo : EIATTR_SW_WAR
	.align		4
.L_7459:
        /*0104*/ 	.byte	0x04, 0x36
        /*0106*/ 	.short	(.L_7461 - .L_7460)
.L_7460:
        /*0108*/ 	.word	0x00000008
.L_7461:


//--------------------- .nv.info._ZN2at6native27unrolled_elementwise_kernelINS0_13BinaryFunctorIbbbZNS0_19minimum_kernel_cudaERNS_18TensorIteratorBaseEEUlbbE_EESt5arrayIPcLm3EELi4E23TrivialOffsetCalculatorILi2EjESA_ILi1EjENS0_6memory12LoadWithCastILi2EEENSD_13StoreWithCastILi1EEEEEviT_T0_T2_T3_T4_T5_ --------------------------
	.section	.nv.info._ZN2at6native27unrolled_elementwise_kernelINS0_13BinaryFunctorIbbbZNS0_19minimum_kernel_cudaERNS_18TensorIteratorBaseEEUlbbE_EESt5arrayIPcLm3EELi4E23TrivialOffsetCalculatorILi2EjESA_ILi1EjENS0_6memory12LoadWithCastILi2EEENSD_13StoreWithCastILi1EEEEEviT_T0_T2_T3_T4_T5_,"",@"SHT_CUDA_INFO"
	.sectionflags	@""
	.align	4


	//----- nvinfo : EIATTR_CUDA_API_VERSION
	.align		4
        /*0000*/ 	.byte	0x04, 0x37
        /*0002*/ 	.short	(.L_7463 - .L_7462)
.L_7462:
        /*0004*/ 	.word	0x00000082


	//----- nvinfo : EIATTR_KPARAM_INFO
	.align		4
.L_7463:
        /*0008*/ 	.byte	0x04, 0x17
        /*000a*/ 	.short	(.L_7465 - .L_7464)
.L_7464:
        /*000c*/ 	.word	0x00000000
        /*0010*/ 	.short	0x0006
        /*0012*/ 	.short	0x0030
        /*0014*/ 	.byte	0x00, 0xf0, 0x21, 0x00


	//----- nvinfo : EIATTR_KPARAM_INFO
	.align		4
.L_7465:
        /*0018*/ 	.byte	0x04, 0x17
        /*001a*/ 	.short	(.L_7467 - .L_7466)
.L_7466:
        /*001c*/ 	.word	0x00000000
        /*0020*/ 	.short	0x0005
        /*0022*/ 	.short	0x0024
        /*0024*/ 	.byte	0x00, 0xf0, 0x31, 0x00


	//----- nvinfo : EIATTR_KPARAM_INFO
	.align		4
.L_7467:
        /*0028*/ 	.byte	0x04, 0x17
        /*002a*/ 	.short	(.L_7469 - .L_7468)
.L_7468:
        /*002c*/ 	.word	0x00000000
        /*0030*/ 	.short	0x0004
        /*0032*/ 	.short	0x0021
        /*0034*/ 	.byte	0x00, 0xf0, 0x05, 0x00


	//----- nvinfo : EIATTR_KPARAM_INFO
	.align		4
.L_7469:
        /*0038*/ 	.byte	0x04, 0x17
        /*003a*/ 	.short	(.L_7471 - .L_7470)
.L_7470:
        /*003c*/ 	.word	0x00000000
        /*0040*/ 	.short	0x0003
        /*0042*/ 	.short	0x0020
        /*0044*/ 	.byte	0x00, 0xf0, 0x05, 0x00


	//----- nvinfo : EIATTR_KPARAM_INFO
	.align		4
.L_7471:
        /*0048*/ 	.byte	0x04, 0x17
        /*004a*/ 	.short	(.L_7473 - .L_7472)
.L_7472:
        /*004c*/ 	.word	0x00000000
        /*0050*/ 	.short	0x0002
        /*0052*/ 	.short	0x0008
        /*0054*/ 	.byte	0x00, 0xf0, 0x61, 0x00


	//----- nvinfo : EIATTR_KPARAM_INFO
	.align		4
.L_7473:
        /*0058*/ 	.byte	0x04, 0x17
        /*005a*/ 	.short	(.L_7475 - .L_7474)
.L_7474:
        /*005c*/ 	.word	0x00000000
        /*0060*/ 	.short	0x0001
        /*0062*/ 	.short	0x0004
        /*0064*/ 	.byte	0x00, 0xf0, 0x05, 0x00


	//----- nvinfo : EIATTR_KPARAM_INFO
	.align		4
.L_7475:
        /*0068*/ 	.byte	0x04, 0x17
        /*006a*/ 	.short	(.L_7477 - .L_7476)
.L_7476:
        /*006c*/ 	.word	0x00000000
        /*0070*/ 	.short	0x0000
        /*0072*/ 	.short	0x0000
        /*0074*/ 	.byte	0x00, 0xf0, 0x11, 0x00


	//----- nvinfo : EIATTR_SPARSE_MMA_MASK
	.align		4
.L_7477:
        /*0078*/ 	.byte	0x03, 0x50
        /*007a*/ 	.short	0x0000


	//----- nvinfo : EIATTR_MAXREG_COUNT
	.align		4
        /*007c*/ 	.byte	0x03, 0x1b
        /*007e*/ 	.short	0x00ff


	//----- nvinfo : EIATTR_EXTERNS
	.align		4
        /*0080*/ 	.byte	0x04, 0x0f
        /*0082*/ 	.short	(.L_7479 - .L_7478)


	//   ....[0]....
	.align		4
.L_7478:
        /*0084*/ 	.word	index@(__assertfail)


	//----- nvinfo : EIATTR_MERCURY_ISA_VERSION
	.align		4
.L_7479:
        /*0088*/ 	.byte	0x03, 0x5f
        /*008a*/ 	.short	0x0101


	//----- nvinfo : EIATTR_VRC_CTA_INIT_COUNT
	.align		4
        /*008c*/ 	.byte	0x02, 0x4a
	.zero		1
	.zero		1


	//----- nvinfo : EIATTR_SYSCALL_OFFSETS
	.align		4
        /*0090*/ 	.byte	0x04, 0x46
        /*0092*/ 	.short	(.L_7481 - .L_7480)


	//   ....[0]....
.L_7480:
        /*0094*/ 	.word	0x00000bd0


	//   ....[1]....
        /*0098*/ 	.word	0x00001690


	//   ....[2]....
        /*009c*/ 	.word	0x00002330


	//   ....[3]....
        /*00a0*/ 	.word	0x00002de0


	//   ....[4]....
        /*00a4*/ 	.word	0x00003a50


	//   ....[5]....
        /*00a8*/ 	.word	0x00004510


	//   ....[6]....
        /*00ac*/ 	.word	0x00005170


	//   ....[7]....
        /*00b0*/ 	.word	0x00005c30


	//   ....[8]....
        /*00b4*/ 	.word	0x00006a00


	//   ....[9]....
        /*00b8*/ 	.word	0x000076c0


	//   ....[10]....
        /*00bc*/ 	.word	0x00008480


	//   ....[11]....
        /*00c0*/ 	.word	0x00009210


	//----- nvinfo : EIATTR_EXIT_INSTR_OFFSETS
	.align		4
.L_7481:
        /*00c4*/ 	.byte	0x04, 0x1c
        /*00c6*/ 	.short	(.L_7483 - .L_7482)


	//   ....[0]....
.L_7482:
        /*00c8*/ 	.word	0x00008700


	//   ....[1]....
        /*00cc*/ 	.word	0x00008830


	//   ....[2]....
        /*00d0*/ 	.word	0x00008850


	//   ....[3]....
        /*00d4*/ 	.word	0x000088e0


	//   ....[4]....
        /*00d8*/ 	.word	0x00008900


	//   ....[5]....
        /*00dc*/ 	.word	0x00008920


	//   ....[6]....
        /*00e0*/ 	.word	0x000089b0


	//   ....[7]....
        /*00e4*/ 	.word	0x000089f0


	//   ....[8]....
        /*00e8*/ 	.word	0x00008a90


	//   ....[9]....
        /*00ec*/ 	.word	0x00008ae0


	//   ....[10]....
        /*00f0*/ 	.word	0x00008b10


	//   ....[11]....
        /*00f4*/ 	.word	0x00008bd0


	//   ....[12]....
        /*00f8*/ 	.word	0x00008d10


	//   ....[13]....
        /*00fc*/ 	.word	0x00008e50


	//   ....[14]....
        /*0100*/ 	.word	0x00008fa0


	//   ....[15]....
        /*0104*/ 	.word	0x00008fd0


	//   ....[16]....
        /*0108*/ 	.word	0x00008ff0


	//   ....[17]....
        /*010c*/ 	.word	0x00009070


	//   ....[18]....
        /*0110*/ 	.word	0x000090b0


	//   ....[19]....
        /*0114*/ 	.word	0x00009220


	//   ....[20]....
        /*0118*/ 	.word	0x00009300


	//   ....[21]....
        /*011c*/ 	.word	0x000093a0


	//   ....[22]....
        /*0120*/ 	.word	0x000093d0


	//   ....[23]....
        /*0124*/ 	.word	0x00009420


	//   ....[24]....
        /*0128*/ 	.word	0x00009460


	//----- nvinfo : EIATTR_MAX_THREADS
	.align		4
.L_7483:
        /*012c*/ 	.byte	0x04, 0x05
        /*012e*/ 	.short	(.L_7485 - .L_7484)
.L_7484:
        /*0130*/ 	.word	0x00000080
        /*0134*/ 	.word	0x00000001
        /*0138*/ 	.word	0x00000001


	//----- nvinfo : EIATTR_CRS_STACK_SIZE
	.align		4
.L_7485:
        /*013c*/ 	.byte	0x04, 0x1e
        /*013e*/ 	.short	(.L_7487 - .L_7486)
.L_7486:
        /*0140*/ 	.word	0x00000000


	//----- nvinfo : EIATTR_CBANK_PARAM_SIZE
	.align		4
.L_7487:
        /*0144*/ 	.byte	0x03, 0x19
        /*0146*/ 	.short	0x0038


	//----- nvinfo : EIATTR_PARAM_CBANK
	.align		4
        /*0148*/ 	.byte	0x04, 0x0a
        /*014a*/ 	.short	(.L_7489 - .L_7488)
	.align		4
.L_7488:
        /*014c*/ 	.word	index@(.nv.constant0._ZN2at6native27unrolled_elementwise_kernelINS0_13BinaryFunctorIbbbZNS0_19minimum_kernel_cudaERNS_18TensorIteratorBaseEEUlbbE_EESt5arrayIPcLm3EELi4E23TrivialOffsetCalculatorILi2EjESA_ILi1EjENS0_6memory12LoadWithCastILi2EEENSD_13StoreWithCastILi1EEEEEviT_T0_T2_T3_T4_T5_)
        /*0150*/ 	.short	0x0380
        /*0152*/ 	.short	0x0038


	//----- nvinfo : EIATTR_SW_WAR
	.align		4
.L_7489:
        /*0154*/ 	.byte	0x04, 0x36
        /*0156*/ 	.short	(.L_7491 - .L_7490)
.L_7490:
        /*0158*/ 	.word	0x00000008
.L_7491:


//--------------------- .nv.info._ZN2at6native18elementwise_kernelILi128ELi4EZNS0_22gpu_kernel_impl_nocastINS0_13BinaryFunctorIbbbZNS0_19minimum_kernel_cudaERNS_18TensorIteratorBaseEEUlbbE_EEEEvS5_RKT_EUliE_EEviT1_ --------------------------
	.section	.nv.info._ZN2at6native18elementwise_kernelILi128ELi4EZNS0_22gpu_kernel_impl_nocastINS0_13BinaryFunctorIbbbZNS0_19minimum_kernel_cudaERNS_18TensorIteratorBaseEEUlbbE_EEEEvS5_RKT_EUliE_EEviT1_,"",@"SHT_CUDA_INFO"
	.sectionflags	@""
	.align	4


	//----- nvinfo : EIATTR_CUDA_API_VERSION
	.align		4
        /*0000*/ 	.byte	0x04, 0x37
        /*0002*/ 	.short	(.L_7493 - .L_7492)
.L_7492:
        /*0004*/ 	.word	0x00000082


	//----- nvinfo : EIATTR_KPARAM_INFO
	.align		4
.L_7493:
        /*0008*/ 	.byte	0x04, 0x17
        /*000a*/ 	.short	(.L_7495 - .L_7494)
.L_7494:
        /*000c*/ 	.word	0x00000000
        /*0010*/ 	.short	0x0001
        /*0012*/ 	.short	0x0008
        /*0014*/ 	.byte	0x00, 0xf0, 0x21, 0x0a


	//----- nvinfo : EIATTR_KPARAM_INFO
	.align		4
.L_7495:
        /*0018*/ 	.byte	0x04, 0x17
        /*001a*/ 	.short	(.L_7497 - .L_7496)
.L_7496:
        /*001c*/ 	.word	0x00000000
        /*0020*/ 	.short	0x0000
        /*0022*/ 	.short	0x0000
        /*0024*/ 	.byte	0x00, 0xf0, 0x11, 0x00


	//----- nvinfo : EIATTR_SPARSE_MMA_MASK
	.align		4
.L_7497:
        /*0028*/ 	.byte	0x03, 0x50
        /*002a*/ 	.short	0x0000


	//----- nvinfo : EIATTR_MAXREG_COUNT
	.align		4
        /*002c*/ 	.byte	0x03, 0x1b
        /*002e*/ 	.short	0x0080


	//----- nvinfo : EIATTR_MERCURY_ISA_VERSION
	.align		4
        /*0030*/ 	.byte	0x03, 0x5f
        /*0032*/ 	.short	0x0101


	//----- nvinfo : EIATTR_VRC_CTA_INIT_COUNT
	.align		4
        /*0034*/ 	.byte	0x02, 0x4a
	.zero		1
	.zero		1


	//----- nvinfo : EIATTR_EXIT_INSTR_OFFSETS
	.align		4
        /*0038*/ 	.byte	0x04, 0x1c
        /*003a*/ 	.short	(.L_7499 - .L_7498)


	//   ....[0]....
.L_7498:
        /*003c*/ 	.word	0x00000360


	//   ....[1]....
        /*0040*/ 	.word	0x00000400


	//   ....[2]....
        /*0044*/ 	.word	0x00004940


	//   ....[3]....
        /*0048*/ 	.word	0x00005ff0


	//----- nvinfo : EIATTR_MAX_THREADS
	.align		4
.L_7499:
        /*004c*/ 	.byte	0x04, 0x05
        /*004e*/ 	.short	(.L_7501 - .L_7500)
.L_7500:
        /*0050*/ 	.word	0x00000080
        /*0054*/ 	.word	0x00000001
        /*0058*/ 	.word	0x00000001


	//----- nvinfo : EIATTR_CRS_STACK_SIZE
	.align		4
.L_7501:
        /*005c*/ 	.byte	0x04, 0x1e
        /*005e*/ 	.short	(.L_7503 - .L_7502)
.L_7502:
        /*0060*/ 	.word	0x00000000


	//----- nvinfo : EIATTR_CBANK_PARAM_SIZE
	.align		4
.L_7503:
        /*0064*/ 	.byte	0x03, 0x19
        /*0066*/ 	.short	0x0290


	//----- nvinfo : EIATTR_PARAM_CBANK
	.align		4
        /*0068*/ 	.byte	0x04, 0x0a
        /*006a*/ 	.short	(.L_7505 - .L_7504)
	.align		4
.L_7504:
        /*006c*/ 	.word	index@(.nv.constant0._ZN2at6native18elementwise_kernelILi128ELi4EZNS0_22gpu_kernel_impl_nocastINS0_13BinaryFunctorIbbbZNS0_19minimum_kernel_cudaERNS_18TensorIteratorBaseEEUlbbE_EEEEvS5_RKT_EUliE_EEviT1_)
        /*0070*/ 	.short	0x0380
        /*0072*/ 	.short	0x0290


	//----- nvinfo : EIATTR_SW_WAR
	.align		4
.L_7505:
        /*0074*/ 	.byte	0x04, 0x36
        /*0076*/ 	.short	(.L_7507 - .L_7506)
.L_7506:
        /*0078*/ 	.word	0x00000008
.L_7507:


//--------------------- .nv.info._ZN2at6native27unrolled_elementwise_kernelINS0_13BinaryFunctorIbbbZNS0_19minimum_kernel_cudaERNS_18TensorIteratorBaseEEUlbbE_EESt5arrayIPcLm3EELi4E23TrivialOffsetCalculatorILi2EjESA_ILi1EjENS0_6memory15LoadWithoutCastENSD_16StoreWithoutCastEEEviT_T0_T2_T3_T4_T5_ --------------------------
	.section	.nv.info._ZN2at6native27unrolled_elementwise_kernelINS0_13BinaryFunctorIbbbZNS0_19minimum_kernel_cudaERNS_18TensorIteratorBaseEEUlbbE_EESt5arrayIPcLm3EELi4E23TrivialOffsetCalculatorILi2EjESA_ILi1EjENS0_6memory15LoadWithoutCastENSD_16StoreWithoutCastEEEviT_T0_T2_T3_T4_T5_,"",@"SHT_CUDA_INFO"
	.sectionflags	@""
	.align	4


	//----- nvinfo : EIATTR_CUDA_API_VERSION
	.align		4
        /*0000*/ 	.byte	0x04, 0x37
        /*0002*/ 	.short	(.L_7509 - .L_7508)
.L_7508:
        /*0004*/ 	.word	0x00000082


	//----- nvinfo : EIATTR_KPARAM_INFO
	.align		4
.L_7509:
        /*0008*/ 	.byte	0x04, 0x17
        /*000a*/ 	.short	(.L_7511 - .L_7510)
.L_7510:
        /*000c*/ 	.word	0x00000000
        /*0010*/ 	.short	0x0006
        /*0012*/ 	.short	0x0023
        /*0014*/ 	.byte	0x00, 0xf0, 0x05, 0x00


	//----- nvinfo : EIATTR_KPARAM_INFO
	.align		4
.L_7511:
        /*0018*/ 	.byte	0x04, 0x17
        /*001a*/ 	.short	(.L_7513 - .L_7512)
.L_7512:
        /*001c*/ 	.word	0x00000000
        /*0020*/ 	.short	0x0005
        /*0022*/ 	.short	0x0022
        /*0024*/ 	.byte	0x00, 0xf0, 0x05, 0x00


	//----- nvinfo : EIATTR_KPARAM_INFO
	.align		4
.L_7513:
        /*0028*/ 	.byte	0x04, 0x17
        /*002a*/ 	.short	(.L_7515 - .L_7514)
.L_7514:
        /*002c*/ 	.word	0x00000000
        /*0030*/ 	.short	0x0004
        /*0032*/ 	.short	0x0021
        /*0034*/ 	.byte	0x00, 0xf0, 0x05, 0x00


	//----- nvinfo : EIATTR_KPARAM_INFO
	.align		4
.L_7515:
        /*0038*/ 	.byte	0x04, 0x17
        /*003a*/ 	.short	(.L_7517 - .L_7516)
.L_7516:
        /*003c*/ 	.word	0x00000000
        /*0040*/ 	.short	0x0003
        /*0042*/ 	.short	0x0020
        /*0044*/ 	.byte	0x00, 0xf0, 0x05, 0x00


	//----- nvinfo : EIATTR_KPARAM_INFO
	.align		4
.L_7517:
        /*0048*/ 	.byte	0x04, 0x17
        /*004a*/ 	.short	(.L_7519 - .L_7518)
.L_7518:
        /*004c*/ 	.word	0x00000000
        /*0050*/ 	.short	0x0002
        /*0052*/ 	.short	0x0008
        /*0054*/ 	.byte	0x00, 0xf0, 0x61, 0x00


	//----- nvinfo : EIATTR_KPARAM_INFO
	.align		4
.L_7519:
        /*0058*/ 	.byte	0x04, 0x17
        /*005a*/ 	.short	(.L_7521 - .L_7520)
.L_7520:
        /*005c*/ 	.word	0x00000000
        /*0060*/ 	.short	0x0001
        /*0062*/ 	.short	0x0004
        /*0064*/ 	.byte	0x00, 0xf0, 0x05, 0x00


	//----- nvinfo : EIATTR_KPARAM_INFO
	.align		4
.L_7521:
        /*0068*/ 	.byte	0x04, 0x17
        /*006a*/ 	.short	(.L_7523 - .L_7522)
.L_7522:
        /*006c*/ 	.word	0x00000000
        /*0070*/ 	.short	0x0000
        /*0072*/ 	.short	0x0000
        /*0074*/ 	.byte	0x00, 0xf0, 0x11, 0x00


	//----- nvinfo : EIATTR_SPARSE_MMA_MASK
	.align		4
.L_7523:
        /*0078*/ 	.byte	0x03, 0x50
        /*007a*/ 	.short	0x0000


	//----- nvinfo : EIATTR_MAXREG_COUNT
	.align		4
        /*007c*/ 	.byte	0x03, 0x1b
        /*007e*/ 	.short	0x00ff


	//----- nvinfo : EIATTR_MERCURY_ISA_VERSION
	.align		4
        /*0080*/ 	.byte	0x03, 0x5f
        /*0082*/ 	.short	0x0101


	//----- nvinfo : EIATTR_VRC_CTA_INIT_COUNT
	.align		4
        /*0084*/ 	.byte	0x02, 0x4a
	.zero		1
	.zero		1


	//----- nvinfo : EIATTR_EXIT_INSTR_OFFSETS
	.align		4
        /*0088*/ 	.byte	0x04, 0x1c
        /*008a*/ 	.short	(.L_7525 - .L_7524)


	//   ....[0]....
.L_7524:
        /*008c*/ 	.word	0x00000600


	//   ....[1]....
        /*0090*/ 	.word	0x00000660


	//----- nvinfo : EIATTR_MAX_THREADS
	.align		4
.L_7525:
        /*0094*/ 	.byte	0x04, 0x05
        /*0096*/ 	.short	(.L_7527 - .L_7526)
.L_7526:
        /*0098*/ 	.word	0x00000080
        /*009c*/ 	.word	0x00000001
        /*00a0*/ 	.word	0x00000001


	//----- nvinfo : EIATTR_CRS_STACK_SIZE
	.align		4
.L_7527:
        /*00a4*/ 	.byte	0x04, 0x1e
        /*00a6*/ 	.short	(.L_7529 - .L_7528)
.L_7528:
        /*00a8*/ 	.word	0x00000000


	//----- nvinfo : EIATTR_CBANK_PARAM_SIZE
	.align		4
.L_7529:
        /*00ac*/ 	.byte	0x03, 0x19
        /*00ae*/ 	.short	0x0024


	//----- nvinfo : EIATTR_PARAM_CBANK
	.align		4
        /*00b0*/ 	.byte	0x04, 0x0a
        /*00b2*/ 	.short	(.L_7531 - .L_7530)
	.align		4
.L_7530:
        /*00b4*/ 	.word	index@(.nv.constant0._ZN2at6native27unrolled_elementwise_kernelINS0_13BinaryFunctorIbbbZNS0_19minimum_kernel_cudaERNS_18TensorIteratorBaseEEUlbbE_EESt5arrayIPcLm3EELi4E23TrivialOffsetCalculatorILi2EjESA_ILi1EjENS0_6memory15LoadWithoutCastENSD_16StoreWithoutCastEEEviT_T0_T2_T3_T4_T5_)
        /*00b8*/ 	.short	0x0380
        /*00ba*/ 	.short	0x0024


	//----- nvinfo : EIATTR_SW_WAR
	.align		4
.L_7531:
        /*00bc*/ 	.byte	0x04, 0x36
        /*00be*/ 	.short	(.L_7533 - .L_7532)
.L_7532:
        /*00c0*/ 	.word	0x00000008
.L_7533:


//--------------------- .nv.info._ZN2at6native29vectorized_elementwise_kernelILi2ENS0_13BinaryFunctorIbbbZNS0_19minimum_kernel_cudaERNS_18TensorIteratorBaseEEUlbbE_EESt5arrayIPcLm3EEEEviT0_T1_ --------------------------
	.section	.nv.info._ZN2at6native29vectorized_elementwise_kernelILi2ENS0_13BinaryFunctorIbbbZNS0_19minimum_kernel_cudaERNS_18TensorIteratorBaseEEUlbbE_EESt5arrayIPcLm3EEEEviT0_T1_,"",@"SHT_CUDA_INFO"
	.sectionflags	@""
	.align	4


	//----- nvinfo : EIATTR_CUDA_API_VERSION
	.align		4
        /*0000*/ 	.byte	0x04, 0x37
        /*0002*/ 	.short	(.L_7535 - .L_7534)
.L_7534:
        /*0004*/ 	.word	0x00000082


	//----- nvinfo : EIATTR_KPARAM_INFO
	.align		4
.L_7535:
        /*0008*/ 	.byte	0x04, 0x17
        /*000a*/ 	.short	(.L_7537 - .L_7536)
.L_7536:
        /*000c*/ 	.word	0x00000000
        /*0010*/ 	.short	0x0002
        /*0012*/ 	.short	0x0008
        /*0014*/ 	.byte	0x00, 0xf0, 0x61, 0x00


	//----- nvinfo : EIATTR_KPARAM_INFO
	.align		4
.L_7537:
        /*0018*/ 	.byte	0x04, 0x17
        /*001a*/ 	.short	(.L_7539 - .L_7538)
.L_7538:
        /*001c*/ 	.word	0x00000000
        /*0020*/ 	.short	0x0001
        /*0022*/ 	.short	0x0004
        /*0024*/ 	.byte	0x00, 0xf0, 0x05, 0x00


	//----- nvinfo : EIATTR_KPARAM_INFO
	.align		4
.L_7539:
        /*0028*/ 	.byte	0x04, 0x17
        /*002a*/ 	.short	(.L_7541 - .L_7540)
.L_7540:
        /*002c*/ 	.word	0x00000000
        /*0030*/ 	.short	0x0000
        /*0032*/ 	.short	0x0000
        /*0034*/ 	.byte	0x00, 0xf0, 0x11, 0x00


	//----- nvinfo : EIATTR_SPARSE_MMA_MASK
	.align		4
.L_7541:
        /*0038*/ 	.byte	0x03, 0x50
        /*003a*/ 	.short	0x0000


	//----- nvinfo : EIATTR_MAXREG_COUNT
	.align		4
        /*003c*/ 	.byte	0x03, 0x1b
        /*003e*/ 	.short	0x00ff


	//----- nvinfo : EIATTR_MERCURY_ISA_VERSION
	.align		4
        /*0040*/ 	.byte	0x03, 0x5f
        /*0042*/ 	.short	0x0101


	//----- nvinfo : EIATTR_VRC_CTA_INIT_COUNT
	.align		4
        /*0044*/ 	.byte	0x02, 0x4a
	.zero		1
	.zero		1


	//----- nvinfo : EIATTR_EXIT_INSTR_OFFSETS
	.align		4
        /*0048*/ 	.byte	0x04, 0x1c
        /*004a*/ 	.short	(.L_7543 - .L_7542)


	//   ....[0]....
.L_7542:
        /*004c*/ 	.word	0x00000c70


	//   ....[1]....
        /*0050*/ 	.word	0x00000cd0


	//   ....[2]....
        /*0054*/ 	.word	0x00001180


	//----- nvinfo : EIATTR_MAX_THREADS
	.align		4
.L_7543:
        /*0058*/ 	.byte	0x04, 0x05
        /*005a*/ 	.short	(.L_7545 - .L_7544)
.L_7544:
        /*005c*/ 	.word	0x00000080
        /*0060*/ 	.word	0x00000001
        /*0064*/ 	.word	0x00000001


	//----- nvinfo : EIATTR_CRS_STACK_SIZE
	.align		4
.L_7545:
        /*0068*/ 	.byte	0x04, 0x1e
        /*006a*/ 	.short	(.L_7547 - .L_7546)
.L_7546:
        /*006c*/ 	.word	0x00000000


	//----- nvinfo : EIATTR_CBANK_PARAM_SIZE
	.align		4
.L_7547:
        /*0070*/ 	.byte	0x03, 0x19
        /*0072*/ 	.short	0x0020


	//----- nvinfo : EIATTR_PARAM_CBANK
	.align		4
        /*0074*/ 	.byte	0x04, 0x0a
        /*0076*/ 	.short	(.L_7549 - .L_7548)
	.align		4
.L_7548:
        /*0078*/ 	.word	index@(.nv.constant0._ZN2at6native29vectorized_elementwise_kernelILi2ENS0_13BinaryFunctorIbbbZNS0_19minimum_kernel_cudaERNS_18TensorIteratorBaseEEUlbbE_EESt5arrayIPcLm3EEEEviT0_T1_)
        /*007c*/ 	.short	0x0380
        /*007e*/ 	.short	0x0020


	//----- nvinfo : EIATTR_SW_WAR
	.align		4
.L_7549:
        /*0080*/ 	.byte	0x04, 0x36
        /*0082*/ 	.short	(.L_7551 - .L_7550)
.L_7550:
        /*0084*/ 	.word	0x00000008
.L_7551:


//--------------------- .nv.info._ZN2at6native29vectorized_elementwise_kernelILi4ENS0_13BinaryFunctorIbbbZNS0_19minimum_kernel_cudaERNS_18TensorIteratorBaseEEUlbbE_EESt5arrayIPcLm3EEEEviT0_T1_ --------------------------
	.section	.nv.info._ZN2at6native29vectorized_elementwise_kernelILi4ENS0_13BinaryFunctorIbbbZNS0_19minimum_kernel_cudaERNS_18TensorIteratorBaseEEUlbbE_EESt5arrayIPcLm3EEEEviT0_T1_,"",@"SHT_CUDA_INFO"
	.sectionflags	@""
	.align	4


	//----- nvinfo : EIATTR_CUDA_API_VERSION
	.align		4
        /*0000*/ 	.byte	0x04, 0x37
        /*0002*/ 	.short	(.L_7553 - .L_7552)
.L_7552:
        /*0004*/ 	.word	0x00000082


	//----- nvinfo : EIATTR_KPARAM_INFO
	.align		4
.L_7553:
        /*0008*/ 	.byte	0x04, 0x17
        /*000a*/ 	.short	(.L_7555 - .L_7554)
.L_7554:
        /*000c*/ 	.word	0x00000000
        /*0010*/ 	.short	0x0002
        /*0012*/ 	.short	0x0008
        /*0014*/ 	.byte	0x00, 0xf0, 0x61, 0x00


	//----- nvinfo : EIATTR_KPARAM_INFO
	.align		4
.L_7555:
        /*0018*/ 	.byte	0x04, 0x17
        /*001a*/ 	.short	(.L_7557 - .L_7556)
.L_7556:
        /*001c*/ 	.word	0x00000000
        /*0020*/ 	.short	0x0001
        /*0022*/ 	.short	0x0004
        /*0024*/ 	.byte	0x00, 0xf0, 0x05, 0x00


	//----- nvinfo : EIATTR_KPARAM_INFO
	.align		4
.L_7557:
        /*0028*/ 	.byte	0x04, 0x17
        /*002a*/ 	.short	(.L_7559 - .L_7558)
.L_7558:
        /*002c*/ 	.word	0x00000000
        /*0030*/ 	.short	0x0000
        /*0032*/ 	.short	0x0000
        /*0034*/ 	.byte	0x00, 0xf0, 0x11, 0x00


	//----- nvinfo : EIATTR_SPARSE_MMA_MASK
	.align		4
.L_7559:
        /*0038*/ 	.byte	0x03, 0x50
        /*003a*/ 	.short	0x0000


	//----- nvinfo : EIATTR_MAXREG_COUNT
	.align		4
        /*003c*/ 	.byte	0x03, 0x1b
        /*003e*/ 	.short	0x00ff


	//----- nvinfo : EIATTR_MERCURY_ISA_VERSION
	.align		4
        /*0040*/ 	.byte	0x03, 0x5f
        /*0042*/ 	.short	0x0101


	//----- nvinfo : EIATTR_VRC_CTA_INIT_COUNT
	.align		4
        /*0044*/ 	.byte	0x02, 0x4a
	.zero		1
	.zero		1


	//----- nvinfo : EIATTR_EXIT_INSTR_OFFSETS
	.align		4
        /*0048*/ 	.byte	0x04, 0x1c
        /*004a*/ 	.short	(.L_7561 - .L_7560)


	//   ....[0]....
.L_7560:
        /*004c*/ 	.word	0x00000c70


	//   ....[1]....
        /*0050*/ 	.word	0x00000cd0


	//   ....[2]....
        /*0054*/ 	.word	0x00001140


	//----- nvinfo : EIATTR_MAX_THREADS
	.align		4
.L_7561:
        /*0058*/ 	.byte	0x04, 0x05
        /*005a*/ 	.short	(.L_7563 - .L_7562)
.L_7562:
        /*005c*/ 	.word	0x00000080
        /*0060*/ 	.word	0x00000001
        /*0064*/ 	.word	0x00000001


	//----- nvinfo : EIATTR_CRS_STACK_SIZE
	.align		4
.L_7563:
        /*0068*/ 	.byte	0x04, 0x1e
        /*006a*/ 	.short	(.L_7565 - .L_7564)
.L_7564:
        /*006c*/ 	.word	0x00000000


	//----- nvinfo : EIATTR_CBANK_PARAM_SIZE
	.align		4
.L_7565:
        /*0070*/ 	.byte	0x03, 0x19
        /*0072*/ 	.short	0x0020


	//----- nvinfo : EIATTR_PARAM_CBANK
	.align		4
        /*0074*/ 	.byte	0x04, 0x0a
        /*0076*/ 	.short	(.L_7567 - .L_7566)
	.align		4
.L_7566:
        /*0078*/ 	.word	index@(.nv.constant0._ZN2at6native29vectorized_elementwise_kernelILi4ENS0_13BinaryFunctorIbbbZNS0_19minimum_kernel_cudaERNS_18TensorIteratorBaseEEUlbbE_EESt5arrayIPcLm3EEEEviT0_T1_)
        /*007c*/ 	.short	0x0380
        /*007e*/ 	.short	0x0020


	//----- nvinfo : EIATTR_SW_WAR
	.align		4
.L_7567:
        /*0080*/ 	.byte	0x04, 0x36
        /*0082*/ 	.short	(.L_7569 - .L_7568)
.L_7568:
        /*0084*/ 	.word	0x00000008
.L_7569:


//--------------------- .nv.info._ZN2at6native29vectorized_elementwise_kernelILi8ENS0_13BinaryFunctorIbbbZNS0_19minimum_kernel_cudaERNS_18TensorIteratorBaseEEUlbbE_EESt5arrayIPcLm3EEEEviT0_T1_ --------------------------
	.section	.nv.info._ZN2at6native29vectorized_elementwise_kernelILi8ENS0_13BinaryFunctorIbbbZNS0_19minimum_kernel_cudaERNS_18TensorIteratorBaseEEUlbbE_EESt5arrayIPcLm3EEEEviT0_T1_,"",@"SHT_CUDA_INFO"
	.sectionflags	@""
	.align	4


	//----- nvinfo : EIATTR_CUDA_API_VERSION
	.align		4
        /*0000*/ 	.byte	0x04, 0x37
        /*0002*/ 	.short	(.L_7571 - .L_7570)
.L_7570:
        /*0004*/ 	.word	0x00000082


	//----- nvinfo : EIATTR_KPARAM_INFO
	.align		4
.L_7571:
        /*0008*/ 	.byte	0x04, 0x17
        /*000a*/ 	.short	(.L_7573 - .L_7572)
.L_7572:
        /*000c*/ 	.word	0x00000000
        /*0010*/ 	.short	0x0002
        /*0012*/ 	.short	0x0008
        /*0014*/ 	.byte	0x00, 0xf0, 0x61, 0x00


	//----- nvinfo : EIATTR_KPARAM_INFO
	.align		4
.L_7573:
        /*0018*/ 	.byte	0x04, 0x17
        /*001a*/ 	.short	(.L_7575 - .L_7574)
.L_7574:
        /*001c*/ 	.word	0x00000000
        /*0020*/ 	.short	0x0001
        /*0022*/ 	.short	0x0004
        /*0024*/ 	.byte	0x00, 0xf0, 0x05, 0x00


	//----- nvinfo : EIATTR_KPARAM_INFO
	.align		4
.L_7575:
        /*0028*/ 	.byte	0x04, 0x17
        /*002a*/ 	.short	(.L_7577 - .L_7576)
.L_7576:
        /*002c*/ 	.word	0x00000000
        /*0030*/ 	.short	0x0000
        /*0032*/ 	.short	0x0000
        /*0034*/ 	.byte	0x00, 0xf0, 0x11, 0x00


	//----- nvinfo : EIATTR_SPARSE_MMA_MASK
	.align		4
.L_7577:
        /*0038*/ 	.byte	0x03, 0x50
        /*003a*/ 	.short	0x0000


	//----- nvinfo : EIATTR_MAXREG_COUNT
	.align		4
        /*003c*/ 	.byte	0x03, 0x1b
        /*003e*/ 	.short	0x00ff


	//----- nvinfo : EIATTR_MERCURY_ISA_VERSION
	.align		4
        /*0040*/ 	.byte	0x03, 0x5f
        /*0042*/ 	.short	0x0101


	//----- nvinfo : EIATTR_VRC_CTA_INIT_COUNT
	.align		4
        /*0044*/ 	.byte	0x02, 0x4a
	.zero		1
	.zero		1


	//----- nvinfo : EIATTR_EXIT_INSTR_OFFSETS
	.align		4
        /*0048*/ 	.byte	0x04, 0x1c
        /*004a*/ 	.short	(.L_7579 - .L_7578)


	//   ....[0]....
.L_7578:
        /*004c*/ 	.word	0x00000010


	//----- nvinfo : EIATTR_MAX_THREADS
	.align		4
.L_7579:
        /*0050*/ 	.byte	0x04, 0x05
        /*0052*/ 	.short	(.L_7581 - .L_7580)
.L_7580:
        /*0054*/ 	.word	0x00000080
        /*0058*/ 	.word	0x00000001
        /*005c*/ 	.word	0x00000001


	//----- nvinfo : EIATTR_CBANK_PARAM_SIZE
	.align		4
.L_7581:
        /*0060*/ 	.byte	0x03, 0x19
        /*0062*/ 	.short	0x0020


	//----- nvinfo : EIATTR_PARAM_CBANK
	.align		4
        /*0064*/ 	.byte	0x04, 0x0a
        /*0066*/ 	.short	(.L_7583 - .L_7582)
	.align		4
.L_7582:
        /*0068*/ 	.word	index@(.nv.constant0._ZN2at6native29vectorized_elementwise_kernelILi8ENS0_13BinaryFunctorIbbbZNS0_19minimum_kernel_cudaERNS_18TensorIteratorBaseEEUlbbE_EESt5arrayIPcLm3EEEEviT0_T1_)
        /*006c*/ 	.short	0x0380
        /*006e*/ 	.short	0x0020


	//----- nvinfo : EIATTR_SW_WAR
	.align		4
.L_7583:
        /*0070*/ 	.byte	0x04, 0x36
        /*0072*/ 	.short	(.L_7585 - .L_7584)
.L_7584:
        /*0074*/ 	.word	0x00000008
.L_7585:


//--------------------- .nv.info._ZN2at6native18elementwise_kernelILi128ELi4EZNS0_15gpu_kernel_implINS0_13AUnaryFunctorIN3c108BFloat16ES5_S5_ZZZNS0_19maximum_kernel_cudaERNS_18TensorIteratorBaseEENKUlvE0_clEvENKUlvE2_clEvEUlS5_S5_E_EEEEvS7_RKT_EUliE_EEviT1_ --------------------------
	.section	.nv.info._ZN2at6native18elementwise_kernelILi128ELi4EZNS0_15gpu_kernel_implINS0_13AUnaryFunctorIN3c108BFloat16ES5_S5_ZZZNS0_19maximum_kernel_cudaERNS_18TensorIteratorBaseEENKUlvE0_clEvENKUlvE2_clEvEUlS5_S5_E_EEEEvS7_RKT_EUliE_EEviT1_,"",@"SHT_CUDA_INFO"
	.sectionflags	@""
	.align	4


	//----- nvinfo : EIATTR_CUDA_API_VERSION
	.align		4
        /*0000*/ 	.byte	0x04, 0x37
        /*0002*/ 	.short	(.L_7587 - .L_7586)
.L_7586:
        /*0004*/ 	.word	0x00000082


	//----- nvinfo : EIATTR_KPARAM_INFO
	.align		4
.L_7587:
        /*0008*/ 	.byte	0x04, 0x17
        /*000a*/ 	.short	(.L_7589 - .L_7588)
.L_7588:
        /*000c*/ 	.word	0x00000000
        /*0010*/ 	.short	0x0001
        /*0012*/ 	.short	0x0008
        /*0014*/ 	.byte	0x00, 0xf0, 0x61, 0x08


	//----- nvinfo : EIATTR_KPARAM_INFO
	.align		4
.L_7589:
        /*0018*/ 	.byte	0x04, 0x17
        /*001a*/ 	.short	(.L_7591 - .L_7590)
.L_7590:
        /*001c*/ 	.word	0x00000000
        /*0020*/ 	.short	0x0000
        /*0022*/ 	.short	0x0000
        /*0024*/ 	.byte	0x00, 0xf0, 0x11, 0x00


	//----- nvinfo : EIATTR_SPARSE_MMA_MASK
	.align		4
.L_7591:
        /*0028*/ 	.byte	0x03, 0x50
        /*002a*/ 	.short	0x0000


	//----- nvinfo : EIATTR_MAXREG_COUNT
	.align		4
        /*002c*/ 	.byte	0x03, 0x1b
        /*002e*/ 	.short	0x0080


	//----- nvinfo : EIATTR_EXTERNS
	.align		4
        /*0030*/ 	.byte	0x04, 0x0f
        /*0032*/ 	.short	(.L_7593 - .L_7592)


	//   ....[0]....
	.align		4
.L_7592:
        /*0034*/ 	.word	index@(__assertfail)


	//----- nvinfo : EIATTR_MERCURY_ISA_VERSION
	.align		4
.L_7593:
        /*0038*/ 	.byte	0x03, 0x5f
        /*003a*/ 	.short	0x0101


	//----- nvinfo : EIATTR_VRC_CTA_INIT_COUNT
	.align		4
        /*003c*/ 	.byte	0x02, 0x4a
	.zero		1
	.zero		1


	//----- nvinfo : EIATTR_SYSCALL_OFFSETS
	.align		4
        /*0040*/ 	.byte	0x04, 0x46
        /*0042*/ 	.short	(.L_7595 - .L_7594)


	//   ....[0]....
.L_7594:
        /*0044*/ 	.word	0x000022b0


	//   ....[1]....
        /*0048*/ 	.word	0x00003240


	//   ....[2]....
        /*004c*/ 	.word	0x00005670


	//   ....[3]....
        /*0050*/ 	.word	0x00006450


	//   ....[4]....
        /*0054*/ 	.word	0x00008970


	//   ....[5]....
        /*0058*/ 	.word	0x00009750


	//   ....[6]....
        /*005c*/ 	.word	0x0000bc80


	//   ....[7]....
        /*0060*/ 	.word	0x0000ca10


	//----- nvinfo : EIATTR_EXIT_INSTR_OFFSETS
	.align		4
.L_7595:
        /*0064*/ 	.byte	0x04, 0x1c
        /*0066*/ 	.short	(.L_7597 - .L_7596)


	//   ....[0]....
.L_7596:
        /*0068*/ 	.word	0x00009a10


	//   ....[1]....
        /*006c*/ 	.word	0x0000be90


	//   ....[2]....
        /*0070*/ 	.word	0x0000bed0


	//   ....[3]....
        /*0074*/ 	.word	0x0000bf70


	//   ....[4]....
        /*0078*/ 	.word	0x0000bfb0


	//   ....[5]....
        /*007c*/ 	.word	0x0000bff0


	//   ....[6]....
        /*0080*/ 	.word	0x0000c080


	//   ....[7]....
        /*0084*/ 	.word	0x0000c0c0


	//   ....[8]....
        /*0088*/ 	.word	0x0000c160


	//   ....[9]....
        /*008c*/ 	.word	0x0000c1b0


	//   ....[10]....
        /*0090*/ 	.word	0x0000c200


	//   ....[11]....
        /*0094*/ 	.word	0x0000c2e0


	//   ....[12]....
        /*0098*/ 	.word	0x0000c450


	//   ....[13]....
        /*009c*/ 	.word	0x0000c5c0


	//   ....[14]....
        /*00a0*/ 	.word	0x0000c720


	//   ....[15]....
        /*00a4*/ 	.word	0x0000c760


	//   ....[16]....
        /*00a8*/ 	.word	0x0000c7a0


	//   ....[17]....
        /*00ac*/ 	.word	0x0000c850


	//   ....[18]....
        /*00b0*/ 	.word	0x0000c8b0


	//   ....[19]....
        /*00b4*/ 	.word	0x0000ca20


	//   ....[20]....
        /*00b8*/ 	.word	0x0000cb30


	//   ....[21]....
        /*00bc*/ 	.word	0x0000cc70


	//   ....[22]....
        /*00c0*/ 	.word	0x0000cc90


	//----- nvinfo : EIATTR_MAX_THREADS
	.align		4
.L_7597:
        /*00c4*/ 	.byte	0x04, 0x05
        /*00c6*/ 	.short	(.L_7599 - .L_7598)
.L_7598:
        /*00c8*/ 	.word	0x00000080
        /*00cc*/ 	.word	0x00000001
        /*00d0*/ 	.word	0x00000001


	//----- nvinfo : EIATTR_CRS_STACK_SIZE
	.align		4
.L_7599:
        /*00d4*/ 	.byte	0x04, 0x1e
        /*00d6*/ 	.short	(.L_7601 - .L_7600)
.L_7600:
        /*00d8*/ 	.word	0x00000000


	//----- nvinfo : EIATTR_CBANK_PARAM_SIZE
	.align		4
.L_7601:
        /*00dc*/ 	.byte	0x03, 0x19
        /*00de*/ 	.short	0x0220


	//----- nvinfo : EIATTR_PARAM_CBANK
	.align		4
        /*00e0*/ 	.byte	0x04, 0x0a
        /*00e2*/ 	.short	(.L_7603 - .L_7602)
	.align		4
.L_7602:
        /*00e4*/ 	.word	index@(.nv.constant0._ZN2at6native18elementwise_kernelILi128ELi4EZNS0_15gpu_kernel_implINS0_13AUnaryFunctorIN3c108BFloat16ES5_S5_ZZZNS0_19maximum_kernel_cudaERNS_18TensorIteratorBaseEENKUlvE0_clEvENKUlvE2_clEvEUlS5_S5_E_EEEEvS7_RKT_EUliE_EEviT1_)
        /*00e8*/ 	.short	0x0380
        /*00ea*/ 	.short	0x0220


	//----- nvinfo : EIATTR_SW_WAR
	.align		4
.L_7603:
        /*00ec*/ 	.byte	0x04, 0x36
        /*00ee*/ 	.short	(.L_7605 - .L_7604)
.L_7604:
        /*00f0*/ 	.word	0x00000008
.L_7605:


//--------------------- .nv.info._ZN2at6native27unrolled_elementwise_kernelINS0_13AUnaryFunctorIN3c108BFloat16ES4_S4_ZZZNS0_19maximum_kernel_cudaERNS_18TensorIteratorBaseEENKUlvE0_clEvENKUlvE2_clEvEUlS4_S4_E_EESt5arrayIPcLm2EELi4E23TrivialOffsetCalculatorILi1EjESF_NS0_6memory12LoadWithCastILi1EEENSG_13StoreWithCastILi1EEEEEviT_T0_T2_T3_T4_T5_ --------------------------
	.section	.nv.info._ZN2at6native27unrolled_elementwise_kernelINS0_13AUnaryFunctorIN3c108BFloat16ES4_S4_ZZZNS0_19maximum_kernel_cudaERNS_18TensorIteratorBaseEENKUlvE0_clEvENKUlvE2_clEvEUlS4_S4_E_EESt5arrayIPcLm2EELi4E23TrivialOffsetCalculatorILi1EjESF_NS0_6memory12LoadWithCastILi1EEENSG_13StoreWithCastILi1EEEEEviT_T0_T2_T3_T4_T5_,"",@"SHT_CUDA_INFO"
	.sectionflags	@""
	.align	4


	//----- nvinfo : EIATTR_CUDA_API_VERSION
	.align		4
        /*0000*/ 	.byte	0x04, 0x37
        /*0002*/ 	.short	(.L_7607 - .L_7606)
.L_7606:
        /*0004*/ 	.word	0x00000082


	//----- nvinfo : EIATTR_KPARAM_INFO
	.align		4
.L_7607:
        /*0008*/ 	.byte	0x04, 0x17
        /*000a*/ 	.short	(.L_7609 - .L_7608)
.L_7608:
        /*000c*/ 	.word	0x00000000
        /*0010*/ 	.short	0x0006
        /*0012*/ 	.short	0x0024
        /*0014*/ 	.byte	0x00, 0xf0, 0x21, 0x00


	//----- nvinfo : EIATTR_KPARAM_INFO
	.align		4
.L_7609:
        /*0018*/ 	.byte	0x04, 0x17
        /*001a*/ 	.short	(.L_7611 - .L_7610)
.L_7610:
        /*001c*/ 	.word	0x00000000
        /*0020*/ 	.short	0x0005
        /*0022*/ 	.short	0x001c
        /*0024*/ 	.byte	0x00, 0xf0, 0x21, 0x00


	//----- nvinfo : EIATTR_KPARAM_INFO
	.align		4
.L_7611:
        /*0028*/ 	.byte	0x04, 0x17
        /*002a*/ 	.short	(.L_7613 - .L_7612)
.L_7612:
        /*002c*/ 	.word	0x00000000
        /*0030*/ 	.short	0x0004
        /*0032*/ 	.short	0x0019
        /*0034*/ 	.byte	0x00, 0xf0, 0x05, 0x00


	//----- nvinfo : EIATTR_KPARAM_INFO
	.align		4
.L_7613:
        /*0038*/ 	.byte	0x04, 0x17
        /*003a*/ 	.short	(.L_7615 - .L_7614)
.L_7614:
        /*003c*/ 	.word	0x00000000
        /*0040*/ 	.short	0x0003
        /*0042*/ 	.short	0x0018
        /*0044*/ 	.byte	0x00, 0xf0, 0x05, 0x00


	//----- nvinfo : EIATTR_KPARAM_INFO
	.align		4
.L_7615:
        /*0048*/ 	.byte	0x04, 0x17
        /*004a*/ 	.short	(.L_7617 - .L_7616)
.L_7616:
        /*004c*/ 	.word	0x00000000
        /*0050*/ 	.short	0x0002
        /*0052*/ 	.short	0x0008
        /*0054*/ 	.byte	0x00, 0xf0, 0x41, 0x00


	//----- nvinfo : EIATTR_KPARAM_INFO
	.align		4
.L_7617:
        /*0058*/ 	.byte	0x04, 0x17
        /*005a*/ 	.short	(.L_7619 - .L_7618)
.L_7618:
        /*005c*/ 	.word	0x00000000
        /*0060*/ 	.short	0x0001
        /*0062*/ 	.short	0x0004
        /*0064*/ 	.byte	0x00, 0xf0, 0x11, 0x00


	//----- nvinfo : EIATTR_KPARAM_INFO
	.align		4
.L_7619:
        /*0068*/ 	.byte	0x04, 0x17
        /*006a*/ 	.short	(.L_7621 - .L_7620)
.L_7620:
        /*006c*/ 	.word	0x00000000
        /*0070*/ 	.short	0x0000
        /*0072*/ 	.short	0x0000
        /*0074*/ 	.byte	0x00, 0xf0, 0x11, 0x00


	//----- nvinfo : EIATTR_SPARSE_MMA_MASK
	.align		4
.L_7621:
        /*0078*/ 	.byte	0x03, 0x50
        /*007a*/ 	.short	0x0000


	//----- nvinfo : EIATTR_MAXREG_COUNT
	.align		4
        /*007c*/ 	.byte	0x03, 0x1b
        /*007e*/ 	.short	0x00ff


	//----- nvinfo : EIATTR_EXTERNS
	.align		4
        /*0080*/ 	.byte	0x04, 0x0f
        /*0082*/ 	.short	(.L_7623 - .L_7622)


	//   ....[0]....
	.align		4
.L_7622:
        /*0084*/ 	.word	index@(__assertfail)


	//----- nvinfo : EIATTR_MERCURY_ISA_VERSION
	.align		4
.L_7623:
        /*0088*/ 	.byte	0x03, 0x5f
        /*008a*/ 	.short	0x0101


	//----- nvinfo : EIATTR_VRC_CTA_INIT_COUNT
	.align		4
        /*008c*/ 	.byte	0x02, 0x4a
	.zero		1
	.zero		1


	//----- nvinfo : EIATTR_SYSCALL_OFFSETS
	.align		4
        /*0090*/ 	.byte	0x04, 0x46
        /*0092*/ 	.short	(.L_7625 - .L_7624)


	//   ....[0]....
.L_7624:
        /*0094*/ 	.word	0x000010a0


	//   ....[1]....
        /*0098*/ 	.word	0x00002300


	//   ....[2]....
        /*009c*/ 	.word	0x000034a0


	//   ....[3]....
        /*00a0*/ 	.word	0x00004550


	//   ....[4]....
        /*00a4*/ 	.word	0x000058f0


	//   ....[5]....
        /*00a8*/ 	.word	0x000067d0


	//   ....[6]....
        /*00ac*/ 	.word	0x00007750


	//   ....[7]....
        /*00b0*/ 	.word	0x000086d0


	//----- nvinfo : EIATTR_EXIT_INSTR_OFFSETS
	.align		4
.L_7625:
        /*00b4*/ 	.byte	0x04, 0x1c
        /*00b6*/ 	.short	(.L_7627 - .L_7626)


	//   ....[0]....
.L_7626:
        /*00b8*/ 	.word	0x00007a00


	//   ....[1]....
        /*00bc*/ 	.word	0x00007b50


	//   ....[2]....
        /*00c0*/ 	.word	0x00007b90


	//   ....[3]....
        /*00c4*/ 	.word	0x00007c30


	//   ....[4]....
        /*00c8*/ 	.word	0x00007c70


	//   ....[5]....
        /*00cc*/ 	.word	0x00007cb0


	//   ....[6]....
        /*00d0*/ 	.word	0x00007d40


	//   ....[7]....
        /*00d4*/ 	.word	0x00007d80


	//   ....[8]....
        /*00d8*/ 	.word	0x00007e20


	//   ....[9]....
        /*00dc*/ 	.word	0x00007e70


	//   ....[10]....
        /*00e0*/ 	.word	0x00007ec0


	//   ....[11]....
        /*00e4*/ 	.word	0x00007fa0


	//   ....[12]....
        /*00e8*/ 	.word	0x00008110


	//   ....[13]....
        /*00ec*/ 	.word	0x00008280


	//   ....[14]....
        /*00f0*/ 	.word	0x000083e0


	//   ....[15]....
        /*00f4*/ 	.word	0x00008420


	//   ....[16]....
        /*00f8*/ 	.word	0x00008460


	//   ....[17]....
        /*00fc*/ 	.word	0x00008510


	//   ....[18]....
        /*0100*/ 	.word	0x00008570


	//   ....[19]....
        /*0104*/ 	.word	0x000086e0


	//   ....[20]....
        /*0108*/ 	.word	0x000087f0


	//   ....[21]....
        /*010c*/ 	.word	0x00008930


	//   ....[22]....
        /*0110*/ 	.word	0x00008950


	//----- nvinfo : EIATTR_MAX_THREADS
	.align		4
.L_7627:
        /*0114*/ 	.byte	0x04, 0x05
        /*0116*/ 	.short	(.L_7629 - .L_7628)
.L_7628:
        /*0118*/ 	.word	0x00000080
        /*011c*/ 	.word	0x00000001
        /*0120*/ 	.word	0x00000001


	//----- nvinfo : EIATTR_CRS_STACK_SIZE
	.align		4
.L_7629:
        /*0124*/ 	.byte	0x04, 0x1e
        /*0126*/ 	.short	(.L_7631 - .L_7630)
.L_7630:
        /*0128*/ 	.word	0x00000000


	//----- nvinfo : EIATTR_CBANK_PARAM_SIZE
	.align		4
.L_7631:
        /*012c*/ 	.byte	0x03, 0x19
        /*012e*/ 	.short	0x002c


	//----- nvinfo : EIATTR_PARAM_CBANK
	.align		4
        /*0130*/ 	.byte	0x04, 0x0a
        /*0132*/ 	.short	(.L_7633 - .L_7632)
	.align		4
.L_7632:
        /*0134*/ 	.word	index@(.nv.constant0._ZN2at6native27unrolled_elementwise_kernelINS0_13AUnaryFunctorIN3c108BFloat16ES4_S4_ZZZNS0_19maximum_kernel_cudaERNS_18TensorIteratorBaseEENKUlvE0_clEvENKUlvE2_clEvEUlS4_S4_E_EESt5arrayIPcLm2EELi4E23TrivialOffsetCalculatorILi1EjESF_NS0_6memory12LoadWithCastILi1EEENSG_13StoreWithCastILi1EEEEEviT_T0_T2_T3_T4_T5_)
        /*0138*/ 	.short	0x0380
        /*013a*/ 	.short	0x002c


	//----- nvinfo : EIATTR_SW_WAR
	.align		4
.L_7633:
        /*013c*/ 	.byte	0x04, 0x36
        /*013e*/ 	.short	(.L_7635 - .L_7634)
.L_7634:
        /*0140*/ 	.word	0x00000008
.L_7635:


//--------------------- .nv.info._ZN2at6native18elementwise_kernelILi128ELi4EZNS0_22gpu_kernel_impl_nocastINS0_13AUnaryFunctorIN3c108BFloat16ES5_S5_ZZZNS0_19maximum_kernel_cudaERNS_18TensorIteratorBaseEENKUlvE0_clEvENKUlvE2_clEvEUlS5_S5_E_EEEEvS7_RKT_EUliE_EEviT1_ --------------------------
	.section	.nv.info._ZN2at6native18elementwise_kernelILi128ELi4EZNS0_22gpu_kernel_impl_nocastINS0_13AUnaryFunctorIN3c108BFloat16ES5_S5_ZZZNS0_19maximum_kernel_cudaERNS_18TensorIteratorBaseEENKUlvE0_clEvENKUlvE2_clEvEUlS5_S5_E_EEEEvS7_RKT_EUliE_EEviT1_,"",@"SHT_CUDA_INFO"
	.sectionflags	@""
	.align	4


	//----- nvinfo : EIATTR_CUDA_API_VERSION
	.align		4
        /*0000*/ 	.byte	0x04, 0x37
        /*0002*/ 	.short	(.L_7637 - .L_7636)
.L_7636:
        /*0004*/ 	.word	0x00000082


	//----- nvinfo : EIATTR_KPARAM_INFO
	.align		4
.L_7637:
        /*0008*/ 	.byte	0x04, 0x17
        /*000a*/ 	.short	(.L_7639 - .L_7638)
.L_7638:
        /*000c*/ 	.word	0x00000000
        /*0010*/ 	.short	0x0001
        /*0012*/ 	.short	0x0008
        /*0014*/ 	.byte	0x00, 0xf0, 0x61, 0x08


	//----- nvinfo : EIATTR_KPARAM_INFO
	.align		4
.L_7639:
        /*0018*/ 	.byte	0x04, 0x17
        /*001a*/ 	.short	(.L_7641 - .L_7640)
.L_7640:
        /*001c*/ 	.word	0x00000000
        /*0020*/ 	.short	0x0000
        /*0022*/ 	.short	0x0000
        /*0024*/ 	.byte	0x00, 0xf0, 0x11, 0x00


	//----- nvinfo : EIATTR_SPARSE_MMA_MASK
	.align		4
.L_7641:
        /*0028*/ 	.byte	0x03, 0x50
        /*002a*/ 	.short	0x0000


	//----- nvinfo : EIATTR_MAXREG_COUNT
	.align		4
        /*002c*/ 	.byte	0x03, 0x1b
        /*002e*/ 	.short	0x0080


	//----- nvinfo : EIATTR_MERCURY_ISA_VERSION
	.align		4
        /*0030*/ 	.byte	0x03, 0x5f
        /*0032*/ 	.short	0x0101


	//----- nvinfo : EIATTR_VRC_CTA_INIT_COUNT
	.align		4
        /*0034*/ 	.byte	0x02, 0x4a
	.zero		1
	.zero		1


	//----- nvinfo : EIATTR_EXIT_INSTR_OFFSETS
	.align		4
        /*0038*/ 	.byte	0x04, 0x1c
        /*003a*/ 	.short	(.L_7643 - .L_7642)


	//   ....[0]....
.L_7642:
        /*003c*/ 	.word	0x00000460


	//   ....[1]....
        /*0040*/ 	.word	0x00000530


	//   ....[2]....
        /*0044*/ 	.word	0x000041c0


	//   ....[3]....
        /*0048*/ 	.word	0x00005560


	//----- nvinfo : EIATTR_MAX_THREADS
	.align		4
.L_7643:
        /*004c*/ 	.byte	0x04, 0x05
        /*004e*/ 	.short	(.L_7645 - .L_7644)
.L_7644:
        /*0050*/ 	.word	0x00000080
        /*0054*/ 	.word	0x00000001
        /*0058*/ 	.word	0x00000001


	//----- nvinfo : EIATTR_CRS_STACK_SIZE
	.align		4
.L_7645:
        /*005c*/ 	.byte	0x04, 0x1e
        /*005e*/ 	.short	(.L_7647 - .L_7646)
.L_7646:
        /*0060*/ 	.word	0x00000000


	//----- nvinfo : EIATTR_CBANK_PARAM_SIZE
	.align		4
.L_7647:
        /*0064*/ 	.byte	0x03, 0x19
        /*0066*/ 	.short	0x0220


	//----- nvinfo : EIATTR_PARAM_CBANK
	.align		4
        /*0068*/ 	.byte	0x04, 0x0a
        /*006a*/ 	.short	(.L_7649 - .L_7648)
	.align		4
.L_7648:
        /*006c*/ 	.word	index@(.nv.constant0._ZN2at6native18elementwise_kernelILi128ELi4EZNS0_22gpu_kernel_impl_nocastINS0_13AUnaryFunctorIN3c108BFloat16ES5_S5_ZZZNS0_19maximum_kernel_cudaERNS_18TensorIteratorBaseEENKUlvE0_clEvENKUlvE2_clEvEUlS5_S5_E_EEEEvS7_RKT_EUliE_EEviT1_)
        /*0070*/ 	.short	0x0380
        /*0072*/ 	.short	0x0220


	//----- nvinfo : EIATTR_SW_WAR
	.align		4
.L_7649:
        /*0074*/ 	.byte	0x04, 0x36
        /*0076*/ 	.short	(.L_7651 - .L_7650)
.L_7650:
        /*0078*/ 	.word	0x00000008
.L_7651:


//--------------------- .nv.info._ZN2at6native27unrolled_elementwise_kernelINS0_13AUnaryFunctorIN3c108BFloat16ES4_S4_ZZZNS0_19maximum_kernel_cudaERNS_18TensorIteratorBaseEENKUlvE0_clEvENKUlvE2_clEvEUlS4_S4_E_EESt5arrayIPcLm2EELi4E23TrivialOffsetCalculatorILi1EjESF_NS0_6memory15LoadWithoutCastENSG_16StoreWithoutCastEEEviT_T0_T2_T3_T4_T5_ --------------------------
	.section	.nv.info._ZN2at6native27unrolled_elementwise_kernelINS0_13AUnaryFunctorIN3c108BFloat16ES4_S4_ZZZNS0_19maximum_kernel_cudaERNS_18TensorIteratorBaseEENKUlvE0_clEvENKUlvE2_clEvEUlS4_S4_E_EESt5arrayIPcLm2EELi4E23TrivialOffsetCalculatorILi1EjESF_NS0_6memory15LoadWithoutCastENSG_16StoreWithoutCastEEEviT_T0_T2_T3_T4_T5_,"",@"SHT_CUDA_INFO"
	.sectionflags	@""
	.align	4


	//----- nvinfo : EIATTR_CUDA_API_VERSION
	.align		4
        /*0000*/ 	.byte	0x04, 0x37
        /*0002*/ 	.short	(.L_7653 - .L_7652)
.L_7652:
        /*0004*/ 	.word	0x00000082


	//----- nvinfo : EIATTR_KPARAM_INFO
	.align		4
.L_7653:
        /*0008*/ 	.byte	0x04, 0x17
        /*000a*/ 	.short	(.L_7655 - .L_7654)
.L_7654:
        /*000c*/ 	.word	0x00000000
        /*0010*/ 	.short	0x0006
        /*0012*/ 	.short	0x001b
        /*0014*/ 	.byte	0x00, 0xf0, 0x05, 0x00


	//----- nvinfo : EIATTR_KPARAM_INFO
	.align		4
.L_7655:
        /*0018*/ 	.byte	0x04, 0x17
        /*001a*/ 	.short	(.L_7657 - .L_7656)
.L_7656:
        /*001c*/ 	.word	0x00000000
        /*0020*/ 	.short	0x0005
        /*0022*/ 	.short	0x001a
        /*0024*/ 	.byte	0x00, 0xf0, 0x05, 0x00


	//----- nvinfo : EIATTR_KPARAM_INFO
	.align		4
.L_7657:
        /*0028*/ 	.byte	0x04, 0x17
        /*002a*/ 	.short	(.L_7659 - .L_7658)
.L_7658:
        /*002c*/ 	.word	0x00000000
        /*0030*/ 	.short	0x0004
        /*0032*/ 	.short	0x0019
        /*0034*/ 	.byte	0x00, 0xf0, 0x05, 0x00


	//----- nvinfo : EIATTR_KPARAM_INFO
	.align		4
.L_7659:
        /*0038*/ 	.byte	0x04, 0x17
        /*003a*/ 	.short	(.L_7661 - .L_7660)
.L_7660:
        /*003c*/ 	.word	0x00000000
        /*0040*/ 	.short	0x0003
        /*0042*/ 	.short	0x0018
        /*0044*/ 	.byte	0x00, 0xf0, 0x05, 0x00


	//----- nvinfo : EIATTR_KPARAM_INFO
	.align		4
.L_7661:
        /*0048*/ 	.byte	0x04, 0x17
        /*004a*/ 	.short	(.L_7663 - .L_7662)
.L_7662:
        /*004c*/ 	.word	0x00000000
        /*0050*/ 	.short	0x0002
        /*0052*/ 	.short	0x0008
        /*0054*/ 	.byte	0x00, 0xf0, 0x41, 0x00


	//----- nvinfo : EIATTR_KPARAM_INFO
	.align		4
.L_7663:
        /*0058*/ 	.byte	0x04, 0x17
        /*005a*/ 	.short	(.L_7665 - .L_7664)
.L_7664:
        /*005c*/ 	.word	0x00000000
        /*0060*/ 	.short	0x0001
        /*0062*/ 	.short	0x0004
        /*0064*/ 	.byte	0x00, 0xf0, 0x11, 0x00


	//----- nvinfo : EIATTR_KPARAM_INFO
	.align		4
.L_7665:
        /*0068*/ 	.byte	0x04, 0x17
        /*006a*/ 	.short	(.L_7667 - .L_7666)
.L_7666:
        /*006c*/ 	.word	0x00000000
        /*0070*/ 	.short	0x0000
        /*0072*/ 	.short	0x0000
        /*0074*/ 	.byte	0x00, 0xf0, 0x11, 0x00


	//----- nvinfo : EIATTR_SPARSE_MMA_MASK
	.align		4
.L_7667:
        /*0078*/ 	.byte	0x03, 0x50
        /*007a*/ 	.short	0x0000


	//----- nvinfo : EIATTR_MAXREG_COUNT
	.align		4
        /*007c*/ 	.byte	0x03, 0x1b
        /*007e*/ 	.short	0x00ff


	//----- nvinfo : EIATTR_MERCURY_ISA_VERSION
	.align		4
        /*0080*/ 	.byte	0x03, 0x5f
        /*0082*/ 	.short	0x0101


	//----- nvinfo : EIATTR_VRC_CTA_INIT_COUNT
	.align		4
        /*0084*/ 	.byte	0x02, 0x4a
	.zero		1
	.zero		1


	//----- nvinfo : EIATTR_EXIT_INSTR_OFFSETS
	.align		4
        /*0088*/ 	.byte	0x04, 0x1c
        /*008a*/ 	.short	(.L_7669 - .L_7668)


	//   ....[0]....
.L_7668:
        /*008c*/ 	.word	0x00000720


	//   ....[1]....
        /*0090*/ 	.word	0x00000770


	//----- nvinfo : EIATTR_MAX_THREADS
	.align		4
.L_7669:
        /*0094*/ 	.byte	0x04, 0x05
        /*0096*/ 	.short	(.L_7671 - .L_7670)
.L_7670:
        /*0098*/ 	.word	0x00000080
        /*009c*/ 	.word	0x00000001
        /*00a0*/ 	.word	0x00000001


	//----- nvinfo : EIATTR_CRS_STACK_SIZE
	.align		4
.L_7671:
        /*00a4*/ 	.byte	0x04, 0x1e
        /*00a6*/ 	.short	(.L_7673 - .L_7672)
.L_7672:
        /*00a8*/ 	.word	0x00000000


	//----- nvinfo : EIATTR_CBANK_PARAM_SIZE
	.align		4
.L_7673:
        /*00ac*/ 	.byte	0x03, 0x19
        /*00ae*/ 	.short	0x001c


	//----- nvinfo : EIATTR_PARAM_CBANK
	.align		4
        /*00b0*/ 	.byte	0x04, 0x0a
        /*00b2*/ 	.short	(.L_7675 - .L_7674)
	.align		4
.L_7674:
        /*00b4*/ 	.word	index@(.nv.constant0._ZN2at6native27unrolled_elementwise_kernelINS0_13AUnaryFunctorIN3c108BFloat16ES4_S4_ZZZNS0_19maximum_kernel_cudaERNS_18TensorIteratorBaseEENKUlvE0_clEvENKUlvE2_clEvEUlS4_S4_E_EESt5arrayIPcLm2EELi4E23TrivialOffsetCalculatorILi1EjESF_NS0_6memory15LoadWithoutCastENSG_16StoreWithoutCastEEEviT_T0_T2_T3_T4_T5_)
        /*00b8*/ 	.short	0x0380
        /*00ba*/ 	.short	0x001c


	//----- nvinfo : EIATTR_SW_WAR
	.align		4
.L_7675:
        /*00bc*/ 	.byte	0x04, 0x36
        /*00be*/ 	.short	(.L_7677 - .L_7676)
.L_7676:
        /*00c0*/ 	.word	0x00000008
.L_7677:


//--------------------- .nv.info._ZN2at6native29vectorized_elementwise_kernelILi2ENS0_13AUnaryFunctorIN3c108BFloat16ES4_S4_ZZZNS0_19maximum_kernel_cudaERNS_18TensorIteratorBaseEENKUlvE0_clEvENKUlvE2_clEvEUlS4_S4_E_EESt5arrayIPcLm2EEEEviT0_T1_ --------------------------
	.section	.nv.info._ZN2at6native29vectorized_elementwise_kernelILi2ENS0_13AUnaryFunctorIN3c108BFloat16ES4_S4_ZZZNS0_19maximum_kernel_cudaERNS_18TensorIteratorBaseEENKUlvE0_clEvENKUlvE2_clEvEUlS4_S4_E_EESt5arrayIPcLm2EEEEviT0_T1_,"",@"SHT_CUDA_INFO"
	.sectionflags	@""
	.align	4


	//----- nvinfo : EIATTR_CUDA_API_VERSION
	.align		4
        /*0000*/ 	.byte	0x04, 0x37
        /*0002*/ 	.short	(.L_7679 - .L_7678)
.L_7678:
        /*0004*/ 	.word	0x00000082


	//----- nvinfo : EIATTR_KPARAM_INFO
	.align		4
.L_7679:
        /*0008*/ 	.byte	0x04, 0x17
        /*000a*/ 	.short	(.L_7681 - .L_7680)
.L_7680:
        /*000c*/ 	.word	0x00000000
        /*0010*/ 	.short	0x0002
        /*0012*/ 	.short	0x0008
        /*0014*/ 	.byte	0x00, 0xf0, 0x41, 0x00


	//----- nvinfo : EIATTR_KPARAM_INFO
	.align		4
.L_7681:
        /*0018*/ 	.byte	0x04, 0x17
        /*001a*/ 	.short	(.L_7683 - .L_7682)
.L_7682:
        /*001c*/ 	.word	0x00000000
        /*0020*/ 	.short	0x0001
        /*0022*/ 	.short	0x0004
        /*0024*/ 	.byte	0x00, 0xf0, 0x11, 0x00


	//----- nvinfo : EIATTR_KPARAM_INFO
	.align		4
.L_7683:
        /*0028*/ 	.byte	0x04, 0x17
        /*002a*/ 	.short	(.L_7685 - .L_7684)
.L_7684:
        /*002c*/ 	.word	0x00000000
        /*0030*/ 	.short	0x0000
        /*0032*/ 	.short	0x0000
        /*0034*/ 	.byte	0x00, 0xf0, 0x11, 0x00


	//----- nvinfo : EIATTR_SPARSE_MMA_MASK
	.align		4
.L_7685:
        /*0038*/ 	.byte	0x03, 0x50
        /*003a*/ 	.short	0x0000


	//----- nvinfo : EIATTR_MAXREG_COUNT
	.align		4
        /*003c*/ 	.byte	0x03, 0x1b
        /*003e*/ 	.short	0x00ff


	//----- nvinfo : EIATTR_MERCURY_ISA_VERSION
	.align		4
        /*0040*/ 	.byte	0x03, 0x5f
        /*0042*/ 	.short	0x0101


	//----- nvinfo : EIATTR_VRC_CTA_INIT_COUNT
	.align		4
        /*0044*/ 	.byte	0x02, 0x4a
	.zero		1
	.zero		1


	//----- nvinfo : EIATTR_EXIT_INSTR_OFFSETS
	.align		4
        /*0048*/ 	.byte	0x04, 0x1c
        /*004a*/ 	.short	(.L_7687 - .L_7686)


	//   ....[0]....
.L_7686:
        /*004c*/ 	.word	0x00000ee0


	//   ....[1]....
        /*0050*/ 	.word	0x00000f30


	//   ....[2]....
        /*0054*/ 	.word	0x00001420


	//----- nvinfo : EIATTR_MAX_THREADS
	.align		4
.L_7687:
        /*0058*/ 	.byte	0x04, 0x05
        /*005a*/ 	.short	(.L_7689 - .L_7688)
.L_7688:
        /*005c*/ 	.word	0x00000080
        /*0060*/ 	.word	0x00000001
        /*0064*/ 	.word	0x00000001


	//----- nvinfo : EIATTR_CRS_STACK_SIZE
	.align		4
.L_7689:
        /*0068*/ 	.byte	0x04, 0x1e
        /*006a*/ 	.short	(.L_7691 - .L_7690)
.L_7690:
        /*006c*/ 	.word	0x00000000


	//----- nvinfo : EIATTR_CBANK_PARAM_SIZE
	.align		4
.L_7691:
        /*0070*/ 	.byte	0x03, 0x19
        /*0072*/ 	.short	0x0018


	//----- nvinfo : EIATTR_PARAM_CBANK
	.align		4
        /*0074*/ 	.byte	0x04, 0x0a
        /*0076*/ 	.short	(.L_7693 - .L_7692)
	.align		4
.L_7692:
        /*0078*/ 	.word	index@(.nv.constant0._ZN2at6native29vectorized_elementwise_kernelILi2ENS0_13AUnaryFunctorIN3c108BFloat16ES4_S4_ZZZNS0_19maximum_kernel_cudaERNS_18TensorIteratorBaseEENKUlvE0_clEvENKUlvE2_clEvEUlS4_S4_E_EESt5arrayIPcLm2EEEEviT0_T1_)
        /*007c*/ 	.short	0x0380
        /*007e*/ 	.short	0x0018


	//----- nvinfo : EIATTR_SW_WAR
	.align		4
.L_7693:
        /*0080*/ 	.byte	0x04, 0x36
        /*0082*/ 	.short	(.L_7695 - .L_7694)
.L_7694:
        /*0084*/ 	.word	0x00000008
.L_7695:


//--------------------- .nv.info._ZN2at6native29vectorized_elementwise_kernelILi4ENS0_13AUnaryFunctorIN3c108BFloat16ES4_S4_ZZZNS0_19maximum_kernel_cudaERNS_18TensorIteratorBaseEENKUlvE0_clEvENKUlvE2_clEvEUlS4_S4_E_EESt5arrayIPcLm2EEEEviT0_T1_ --------------------------
	.section	.nv.info._ZN2at6native29vectorized_elementwise_kernelILi4ENS0_13AUnaryFunctorIN3c108BFloat16ES4_S4_ZZZNS0_19maximum_kernel_cudaERNS_18TensorIteratorBaseEENKUlvE0_clEvENKUlvE2_clEvEUlS4_S4_E_EESt5arrayIPcLm2EEEEviT0_T1_,"",@"SHT_CUDA_INFO"
	.sectionflags	@""
	.align	4


	//----- nvinfo : EIATTR_CUDA_API_VERSION
	.align		4
        /*0000*/ 	.byte	0x04, 0x37
        /*0002*/ 	.short	(.L_7697 - .L_7696)
.L_7696:
        /*0004*/ 	.word	0x00000082


	//----- nvinfo : EIATTR_KPARAM_INFO
	.align		4
.L_7697:
        /*0008*/ 	.byte	0x04, 0x17
        /*000a*/ 	.short	(.L_7699 - .L_7698)
.L_7698:
        /*000c*/ 	.word	0x00000000
        /*0010*/ 	.short	0x0002
        /*0012*/ 	.short	0x0008
        /*0014*/ 	.byte	0x00, 0xf0, 0x41, 0x00


	//----- nvinfo : EIATTR_KPARAM_INFO
	.align		4
.L_7699:
        /*0018*/ 	.byte	0x04, 0x17
        /*001a*/ 	.short	(.L_7701 - .L_7700)
.L_7700:
        /*001c*/ 	.word	0x00000000
        /*0020*/ 	.short	0x0001
        /*0022*/ 	.short	0x0004
        /*0024*/ 	.byte	0x00, 0xf0, 0x11, 0x00


	//----- nvinfo : EIATTR_KPARAM_INFO
	.align		4
.L_7701:
        /*0028*/ 	.byte	0x04, 0x17
        /*002a*/ 	.short	(.L_7703 - .L_7702)
.L_7702:
        /*002c*/ 	.word	0x00000000
        /*0030*/ 	.short	0x0000
        /*0032*/ 	.short	0x0000
        /*0034*/ 	.byte	0x00, 0xf0, 0x11, 0x00


	//----- nvinfo : EIATTR_SPARSE_MMA_MASK
	.align		4
.L_7703:
        /*0038*/ 	.byte	0x03, 0x50
        /*003a*/ 	.short	0x0000


	//----- nvinfo : EIATTR_MAXREG_COUNT
	.align		4
        /*003c*/ 	.byte	0x03, 0x1b
        /*003e*/ 	.short	0x00ff


	//----- nvinfo : EIATTR_MERCURY_ISA_VERSION
	.align		4
        /*0040*/ 	.byte	0x03, 0x5f
        /*0042*/ 	.short	0x0101


	//----- nvinfo : EIATTR_VRC_CTA_INIT_COUNT
	.align		4
        /*0044*/ 	.byte	0x02, 0x4a
	.zero		1
	.zero		1


	//----- nvinfo : EIATTR_EXIT_INSTR_OFFSETS
	.align		4
        /*0048*/ 	.byte	0x04, 0x1c
        /*004a*/ 	.short	(.L_7705 - .L_7704)


	//   ....[0]....
.L_7704:
        /*004c*/ 	.word	0x00000ee0


	//   ....[1]....
        /*0050*/ 	.word	0x00000f30


	//   ....[2]....
        /*0054*/ 	.word	0x000013d0


	//----- nvinfo : EIATTR_MAX_THREADS
	.align		4
.L_7705:
        /*0058*/ 	.byte	0x04, 0x05
        /*005a*/ 	.short	(.L_7707 - .L_7706)
.L_7706:
        /*005c*/ 	.word	0x00000080
        /*0060*/ 	.word	0x00000001
        /*0064*/ 	.word	0x00000001


	//----- nvinfo : EIATTR_CRS_STACK_SIZE
	.align		4
.L_7707:
        /*0068*/ 	.byte	0x04, 0x1e
        /*006a*/ 	.short	(.L_7709 - .L_7708)
.L_7708:
        /*006c*/ 	.word	0x00000000


	//----- nvinfo : EIATTR_CBANK_PARAM_SIZE
	.align		4
.L_7709:
        /*0070*/ 	.byte	0x03, 0x19
        /*0072*/ 	.short	0x0018


	//----- nvinfo : EIATTR_PARAM_CBANK
	.align		4
        /*0074*/ 	.byte	0x04, 0x0a
        /*0076*/ 	.short	(.L_7711 - .L_7710)
	.align		4
.L_7710:
        /*0078*/ 	.word	index@(.nv.constant0._ZN2at6native29vectorized_elementwise_kernelILi4ENS0_13AUnaryFunctorIN3c108BFloat16ES4_S4_ZZZNS0_19maximum_kernel_cudaERNS_18TensorIteratorBaseEENKUlvE0_clEvENKUlvE2_clEvEUlS4_S4_E_EESt5arrayIPcLm2EEEEviT0_T1_)
        /*007c*/ 	.short	0x0380
        /*007e*/ 	.short	0x0018


	//----- nvinfo : EIATTR_SW_WAR
	.align		4
.L_7711:
        /*0080*/ 	.byte	0x04, 0x36
        /*0082*/ 	.short	(.L_7713 - .L_7712)
.L_7712:
        /*0084*/ 	.word	0x00000008
.L_7713:


//--------------------- .nv.info._ZN2at6native29vectorized_elementwise_kernelILi8ENS0_13AUnaryFunctorIN3c108BFloat16ES4_S4_ZZZNS0_19maximum_kernel_cudaERNS_18TensorIteratorBaseEENKUlvE0_clEvENKUlvE2_clEvEUlS4_S4_E_EESt5arrayIPcLm2EEEEviT0_T1_ --------------------------
	.section	.nv.info._ZN2at6native29vectorized_elementwise_kernelILi8ENS0_13AUnaryFunctorIN3c108BFloat16ES4_S4_ZZZNS0_19maximum_kernel_cudaERNS_18TensorIteratorBaseEENKUlvE0_clEvENKUlvE2_clEvEUlS4_S4_E_EESt5arrayIPcLm2EEEEviT0_T1_,"",@"SHT_CUDA_INFO"
	.sectionflags	@""
	.align	4


	//----- nvinfo : EIATTR_CUDA_API_VERSION
	.align		4
        /*0000*/ 	.byte	0x04, 0x37
        /*0002*/ 	.short	(.L_7715 - .L_7714)
.L_7714:
        /*0004*/ 	.word	0x00000082


	//----- nvinfo : EIATTR_KPARAM_INFO
	.align		4
.L_7715:
        /*0008*/ 	.byte	0x04, 0x17
        /*000a*/ 	.short	(.L_7717 - .L_7716)
.L_7716:
        /*000c*/ 	.word	0x00000000
        /*0010*/ 	.short	0x0002
        /*0012*/ 	.short	0x0008
        /*0014*/ 	.byte	0x00, 0xf0, 0x41, 0x00


	//----- nvinfo : EIATTR_KPARAM_INFO
	.align		4
.L_7717:
        /*0018*/ 	.byte	0x04, 0x17
        /*001a*/ 	.short	(.L_7719 - .L_7718)
.L_7718:
        /*001c*/ 	.word	0x00000000
        /*0020*/ 	.short	0x0001
        /*0022*/ 	.short	0x0004
        /*0024*/ 	.byte	0x00, 0xf0, 0x11, 0x00


	//----- nvinfo : EIATTR_KPARAM_INFO
	.align		4
.L_7719:
        /*0028*/ 	.byte	0x04, 0x17
        /*002a*/ 	.short	(.L_7721 - .L_7720)
.L_7720:
        /*002c*/ 	.word	0x00000000
        /*0030*/ 	.short	0x0000
        /*0032*/ 	.short	0x0000
        /*0034*/ 	.byte	0x00, 0xf0, 0x11, 0x00


	//----- nvinfo : EIATTR_SPARSE_MMA_MASK
	.align		4
.L_7721:
        /*0038*/ 	.byte	0x03, 0x50
        /*003a*/ 	.short	0x0000


	//----- nvinfo : EIATTR_MAXREG_COUNT
	.align		4
        /*003c*/ 	.byte	0x03, 0x1b
        /*003e*/ 	.short	0x00ff


	//----- nvinfo : EIATTR_MERCURY_ISA_VERSION
	.align		4
        /*0040*/ 	.byte	0x03, 0x5f
        /*0042*/ 	.short	0x0101


	//----- nvinfo : EIATTR_VRC_CTA_INIT_COUNT
	.align		4
        /*0044*/ 	.byte	0x02, 0x4a
	.zero		1
	.zero		1


	//----- nvinfo : EIATTR_EXIT_INSTR_OFFSETS
	.align		4
        /*0048*/ 	.byte	0x04, 0x1c
        /*004a*/ 	.short	(.L_7723 - .L_7722)


	//   ....[0]....
.L_7722:
        /*004c*/ 	.word	0x00000010


	//----- nvinfo : EIATTR_MAX_THREADS
	.align		4
.L_7723:
        /*0050*/ 	.byte	0x04, 0x05
        /*0052*/ 	.short	(.L_7725 - .L_7724)
.L_7724:
        /*0054*/ 	.word	0x00000080
        /*0058*/ 	.word	0x00000001
        /*005c*/ 	.word	0x00000001


	//----- nvinfo : EIATTR_CBANK_PARAM_SIZE
	.align		4
.L_7725:
        /*0060*/ 	.byte	0x03, 0x19
        /*0062*/ 	.short	0x0018


	//----- nvinfo : EIATTR_PARAM_CBANK
	.align		4
        /*0064*/ 	.byte	0x04, 0x0a
        /*0066*/ 	.short	(.L_7727 - .L_7726)
	.align		4
.L_7726:
        /*0068*/ 	.word	index@(.nv.constant0._ZN2at6native29vectorized_elementwise_kernelILi8ENS0_13AUnaryFunctorIN3c108BFloat16ES4_S4_ZZZNS0_19maximum_kernel_cudaERNS_18TensorIteratorBaseEENKUlvE0_clEvENKUlvE2_clEvEUlS4_S4_E_EESt5arrayIPcLm2EEEEviT0_T1_)
        /*006c*/ 	.short	0x0380
        /*006e*/ 	.short	0x0018


	//----- nvinfo : EIATTR_SW_WAR
	.align		4
.L_7727:
        /*0070*/ 	.byte	0x04, 0x36
        /*0072*/ 	.short	(.L_7729 - .L_7728)
.L_7728:
        /*0074*/ 	.word	0x00000008
.L_7729:


//--------------------- .nv.info._ZN2at6native18elementwise_kernelILi128ELi4EZNS0_15gpu_kernel_implINS0_13BinaryFunctorIN3c108BFloat16ES5_S5_ZZZNS0_19maximum_kernel_cudaERNS_18TensorIteratorBaseEENKUlvE0_clEvENKUlvE2_clEvEUlS5_S5_E_EEEEvS7_RKT_EUliE_EEviT1_ --------------------------
	.section	.nv.info._ZN2at6native18elementwise_kernelILi128ELi4EZNS0_15gpu_kernel_implINS0_13BinaryFunctorIN3c108BFloat16ES5_S5_ZZZNS0_19maximum_kernel_cudaERNS_18TensorIteratorBaseEENKUlvE0_clEvENKUlvE2_clEvEUlS5_S5_E_EEEEvS7_RKT_EUliE_EEviT1_,"",@"SHT_CUDA_INFO"
	.sectionflags	@""
	.align	4


	//----- nvinfo : EIATTR_CUDA_API_VERSION
	.align		4
        /*0000*/ 	.byte	0x04, 0x37
        /*0002*/ 	.short	(.L_7731 - .L_7730)
.L_7730:
        /*0004*/ 	.word	0x00000082


	//----- nvinfo : EIATTR_KPARAM_INFO
	.align		4
.L_7731:
        /*0008*/ 	.byte	0x04, 0x17
        /*000a*/ 	.short	(.L_7733 - .L_7732)
.L_7732:
        /*000c*/ 	.word	0x00000000
        /*0010*/ 	.short	0x0001
        /*0012*/ 	.short	0x0008
        /*0014*/ 	.byte	0x00, 0xf0, 0x21, 0x0a


	//----- nvinfo : EIATTR_KPARAM_INFO
	.align		4
.L_7733:
        /*0018*/ 	.byte	0x04, 0x17
        /*001a*/ 	.short	(.L_7735 - .L_7734)
.L_7734:
        /*001c*/ 	.word	0x00000000
        /*0020*/ 	.short	0x0000
        /*0022*/ 	.short	0x0000
        /*0024*/ 	.byte	0x00, 0xf0, 0x11, 0x00


	//----- nvinfo : EIATTR_SPARSE_MMA_MASK
	.align		4
.L_7735:
        /*0028*/ 	.byte	0x03, 0x50
        /*002a*/ 	.short	0x0000


	//----- nvinfo : EIATTR_MAXREG_COUNT
	.align		4
        /*002c*/ 	.byte	0x03, 0x1b
        /*002e*/ 	.short	0x0080


	//----- nvinfo : EIATTR_EXTERNS
	.align		4
        /*0030*/ 	.byte	0x04, 0x0f
        /*0032*/ 	.short	(.L_7737 - .L_7736)


	//   ....[0]....
	.align		4
.L_7736:
        /*0034*/ 	.word	index@(__assertfail)


	//----- nvinfo : EIATTR_MERCURY_ISA_VERSION
	.align		4
.L_7737:
        /*0038*/ 	.byte	0x03, 0x5f
        /*003a*/ 	.short	0x0101


	//----- nvinfo : EIATTR_VRC_CTA_INIT_COUNT
	.align		4
        /*003c*/ 	.byte	0x02, 0x4a
	.zero		1
	.zero		1


	//----- nvinfo : EIATTR_SYSCALL_OFFSETS
	.align		4
        /*0040*/ 	.byte	0x04, 0x46
        /*0042*/ 	.short	(.L_7739 - .L_7738)


	//   ....[0]....
.L_7738:
        /*0044*/ 	.word	0x000026b0


	//   ....[1]....
        /*0048*/ 	.word	0x000036d0


	//   ....[2]....
        /*004c*/ 	.word	0x00004660


	//   ....[3]....
        /*0050*/ 	.word	0x00006eb0


	//   ....[4]....
        /*0054*/ 	.word	0x00007ec0


	//   ....[5]....
        /*0058*/ 	.word	0x00008ca0


	//   ....[6]....
        /*005c*/ 	.word	0x0000b5e0


	//   ....[7]....
        /*0060*/ 	.word	0x0000c5f0


	//   ....[8]....
        /*0064*/ 	.word	0x0000d3d0


	//   ....[9]....
        /*0068*/ 	.word	0x0000fd30


	//   ....[10]....
        /*006c*/ 	.word	0x00010d40


	//   ....[11]....
        /*0070*/ 	.word	0x00011af0


	//----- nvinfo : EIATTR_EXIT_INSTR_OFFSETS
	.align		4
.L_7739:
        /*0074*/ 	.byte	0x04, 0x1c
        /*0076*/ 	.short	(.L_7741 - .L_7740)


	//   ....[0]....
.L_7740:
        /*0078*/ 	.word	0x0000d690


	//   ....[1]....
        /*007c*/ 	.word	0x00010f70


	//   ....[2]....
        /*0080*/ 	.word	0x00010fb0


	//   ....[3]....
        /*0084*/ 	.word	0x00011050


	//   ....[4]....
        /*0088*/ 	.word	0x00011090


	//   ....[5]....
        /*008c*/ 	.word	0x000110d0


	//   ....[6]....
        /*0090*/ 	.word	0x00011160


	//   ....[7]....
        /*0094*/ 	.word	0x000111a0


	//   ....[8]....
        /*0098*/ 	.word	0x00011240


	//   ....[9]....
        /*009c*/ 	.word	0x00011290


	//   ....[10]....
        /*00a0*/ 	.word	0x000112e0


	//   ....[11]....
        /*00a4*/ 	.word	0x000113c0


	//   ....[12]....
        /*00a8*/ 	.word	0x00011530


	//   ....[13]....
        /*00ac*/ 	.word	0x000116a0


	//   ....[14]....
        /*00b0*/ 	.word	0x00011800


	//   ....[15]....
        /*00b4*/ 	.word	0x00011840


	//   ....[16]....
        /*00b8*/ 	.word	0x00011880


	//   ....[17]....
        /*00bc*/ 	.word	0x00011930


	//   ....[18]....
        /*00c0*/ 	.word	0x00011990


	//   ....[19]....
        /*00c4*/ 	.word	0x00011b00


	//   ....[20]....
        /*00c8*/ 	.word	0x00011c10


	//   ....[21]....
        /*00cc*/ 	.word	0x00011d50


	//   ....[22]....
        /*00d0*/ 	.word	0x00011d70


	//----- nvinfo : EIATTR_MAX_THREADS
	.align		4
.L_7741:
        /*00d4*/ 	.byte	0x04, 0x05
        /*00d6*/ 	.short	(.L_7743 - .L_7742)
.L_7742:
        /*00d8*/ 	.word	0x00000080
        /*00dc*/ 	.word	0x00000001
        /*00e0*/ 	.word	0x00000001


	//----- nvinfo : EIATTR_CRS_STACK_SIZE
	.align		4
.L_7743:
        /*00e4*/ 	.byte	0x04, 0x1e
        /*00e6*/ 	.short	(.L_7745 - .L_7744)
.L_7744:
        /*00e8*/ 	.word	0x00000000


	//----- nvinfo : EIATTR_CBANK_PARAM_SIZE
	.align		4
.L_7745:
        /*00ec*/ 	.byte	0x03, 0x19
        /*00ee*/ 	.short	0x0290


	//----- nvinfo : EIATTR_PARAM_CBANK
	.align		4
        /*00f0*/ 	.byte	0x04, 0x0a
        /*00f2*/ 	.short	(.L_7747 - .L_7746)
	.align		4
.L_7746:
        /*00f4*/ 	.word	index@(.nv.constant0._ZN2at6native18elementwise_kernelILi128ELi4EZNS0_15gpu_kernel_implINS0_13BinaryFunctorIN3c108BFloat16ES5_S5_ZZZNS0_19maximum_kernel_cudaERNS_18TensorIteratorBaseEENKUlvE0_clEvENKUlvE2_clEvEUlS5_S5_E_EEEEvS7_RKT_EUliE_EEviT1_)
        /*00f8*/ 	.short	0x0380
        /*00fa*/ 	.short	0x0290


	//----- nvinfo : EIATTR_SW_WAR
	.align		4
.L_7747:
        /*00fc*/ 	.byte	0x04, 0x36
        /*00fe*/ 	.short	(.L_7749 - .L_7748)
.L_7748:
        /*0100*/ 	.word	0x00000008
.L_7749:


//--------------------- .nv.info._ZN2at6native27unrolled_elementwise_kernelINS0_13BinaryFunctorIN3c108BFloat16ES4_S4_ZZZNS0_19maximum_kernel_cudaERNS_18TensorIteratorBaseEENKUlvE0_clEvENKUlvE2_clEvEUlS4_S4_E_EESt5arrayIPcLm3EELi4E23TrivialOffsetCalculatorILi2EjESE_ILi1EjENS0_6memory12LoadWithCastILi2EEENSH_13StoreWithCastILi1EEEEEviT_T0_T2_T3_T4_T5_ --------------------------
	.section	.nv.info._ZN2at6native27unrolled_elementwise_kernelINS0_13BinaryFunctorIN3c108BFloat16ES4_S4_ZZZNS0_19maximum_kernel_cudaERNS_18TensorIteratorBaseEENKUlvE0_clEvENKUlvE2_clEvEUlS4_S4_E_EESt5arrayIPcLm3EELi4E23TrivialOffsetCalculatorILi2EjESE_ILi1EjENS0_6memory12LoadWithCastILi2EEENSH_13StoreWithCastILi1EEEEEviT_T0_T2_T3_T4_T5_,"",@"SHT_CUDA_INFO"
	.sectionflags	@""
	.align	4


	//----- nvinfo : EIATTR_CUDA_API_VERSION
	.align		4
        /*0000*/ 	.byte	0x04, 0x37
        /*0002*/ 	.short	(.L_7751 - .L_7750)
.L_7750:
        /*0004*/ 	.word	0x00000082


	//----- nvinfo : EIATTR_KPARAM_INFO
	.align		4
.L_7751:
        /*0008*/ 	.byte	0x04, 0x17
        /*000a*/ 	.short	(.L_7753 - .L_7752)
.L_7752:
        /*000c*/ 	.word	0x00000000
        /*0010*/ 	.short	0x0006
        /*0012*/ 	.short	0x0030
        /*0014*/ 	.byte	0x00, 0xf0, 0x21, 0x00


	//----- nvinfo : EIATTR_KPARAM_INFO
	.align		4
.L_7753:
        /*0018*/ 	.byte	0x04, 0x17
        /*001a*/ 	.short	(.L_7755 - .L_7754)
.L_7754:
        /*001c*/ 	.word	0x00000000
        /*0020*/ 	.short	0x0005
        /*0022*/ 	.short	0x0024
        /*0024*/ 	.byte	0x00, 0xf0, 0x31, 0x00


	//----- nvinfo : EIATTR_KPARAM_INFO
	.align		4
.L_7755:
        /*0028*/ 	.byte	0x04, 0x17
        /*002a*/ 	.short	(.L_7757 - .L_7756)
.L_7756:
        /*002c*/ 	.word	0x00000000
        /*0030*/ 	.short	0x0004
        /*0032*/ 	.short	0x0021
        /*0034*/ 	.byte	0x00, 0xf0, 0x05, 0x00


	//----- nvinfo : EIATTR_KPARAM_INFO
	.align		4
.L_7757:
        /*0038*/ 	.byte	0x04, 0x17
        /*003a*/ 	.short	(.L_7759 - .L_7758)
.L_7758:
        /*003c*/ 	.word	0x00000000
        /*0040*/ 	.short	0x0003
        /*0042*/ 	.short	0x0020
        /*0044*/ 	.byte	0x00, 0xf0, 0x05, 0x00


	//----- nvinfo : EIATTR_KPARAM_INFO
	.align		4
.L_7759:
        /*0048*/ 	.byte	0x04, 0x17
        /*004a*/ 	.short	(.L_7761 - .L_7760)
.L_7760:
        /*004c*/ 	.word	0x00000000
        /*0050*/ 	.short	0x0002
        /*0052*/ 	.short	0x0008
        /*0054*/ 	.byte	0x00, 0xf0, 0x61, 0x00


	//----- nvinfo : EIATTR_KPARAM_INFO
	.align		4
.L_7761:
        /*0058*/ 	.byte	0x04, 0x17
        /*005a*/ 	.short	(.L_7763 - .L_7762)
.L_7762:
        /*005c*/ 	.word	0x00000000
        /*0060*/ 	.short	0x0001
        /*0062*/ 	.short	0x0004
        /*0064*/ 	.byte	0x00, 0xf0, 0x05, 0x00


	//----- nvinfo : EIATTR_KPARAM_INFO
	.align		4
.L_7763:
        /*0068*/ 	.byte	0x04, 0x17
        /*006a*/ 	.short	(.L_7765 - .L_7764)
.L_7764:
        /*006c*/ 	.word	0x00000000
        /*0070*/ 	.short	0x0000
        /*0072*/ 	.short	0x0000
        /*0074*/ 	.byte	0x00, 0xf0, 0x11, 0x00


	//----- nvinfo : EIATTR_SPARSE_MMA_MASK
	.align		4
.L_7765:
        /*0078*/ 	.byte	0x03, 0x50
        /*007a*/ 	.short	0x0000


	//----- nvinfo : EIATTR_MAXREG_COUNT
	.align		4
        /*007c*/ 	.byte	0x03, 0x1b
        /*007e*/ 	.short	0x00ff


	//----- nvinfo : EIATTR_EXTERNS
	.align		4
        /*0080*/ 	.byte	0x04, 0x0f
        /*0082*/ 	.short	(.L_7767 - .L_7766)


	//   ....[0]....
	.align		4
.L_7766:
        /*0084*/ 	.word	index@(__assertfail)


	//----- nvinfo : EIATTR_MERCURY_ISA_VERSION
	.align		4
.L_7767:
        /*0088*/ 	.byte	0x03, 0x5f
        /*008a*/ 	.short	0x0101


	//----- nvinfo : EIATTR_VRC_CTA_INIT_COUNT
	.align		4
        /*008c*/ 	.byte	0x02, 0x4a
	.zero		1
	.zero		1


	//----- nvinfo : EIATTR_SYSCALL_OFFSETS
	.align		4
        /*0090*/ 	.byte	0x04, 0x46
        /*0092*/ 	.short	(.L_7769 - .L_7768)


	//   ....[0]....
.L_7768:
        /*0094*/ 	.word	0x000010a0


	//   ....[1]....
        /*0098*/ 	.word	0x000021d0


	//   ....[2]....
        /*009c*/ 	.word	0x00003440


	//   ....[3]....
        /*00a0*/ 	.word	0x00004570


	//   ....[4]....
        /*00a4*/ 	.word	0x00005720


	//   ....[5]....
        /*00a8*/ 	.word	0x00006860


	//   ....[6]....
        /*00ac*/ 	.word	0x00007a10


	//   ....[7]....
        /*00b0*/ 	.word	0x00008a60


	//   ....[8]....
        /*00b4*/ 	.word	0x00009da0


	//   ....[9]....
        /*00b8*/ 	.word	0x0000ac80


	//   ....[10]....
        /*00bc*/ 	.word	0x0000bc00


	//   ....[11]....
        /*00c0*/ 	.word	0x0000cb80


	//----- nvinfo : EIATTR_EXIT_INSTR_OFFSETS
	.align		4
.L_7769:
        /*00c4*/ 	.byte	0x04, 0x1c
        /*00c6*/ 	.short	(.L_7771 - .L_7770)


	//   ....[0]....
.L_7770:
        /*00c8*/ 	.word	0x0000beb0


	//   ....[1]....
        /*00cc*/ 	.word	0x0000c000


	//   ....[2]....
        /*00d0*/ 	.word	0x0000c040


	//   ....[3]....
        /*00d4*/ 	.word	0x0000c0e0


	//   ....[4]....
        /*00d8*/ 	.word	0x0000c120


	//   ....[5]....
        /*00dc*/ 	.word	0x0000c160


	//   ....[6]....
        /*00e0*/ 	.word	0x0000c1f0


	//   ....[7]....
        /*00e4*/ 	.word	0x0000c230


	//   ....[8]....
        /*00e8*/ 	.word	0x0000c2d0


	//   ....[9]....
        /*00ec*/ 	.word	0x0000c320


	//   ....[10]....
        /*00f0*/ 	.word	0x0000c370


	//   ....[11]....
        /*00f4*/ 	.word	0x0000c450


	//   ....[12]....
        /*00f8*/ 	.word	0x0000c5c0


	//   ....[13]....
        /*00fc*/ 	.word	0x0000c730


	//   ....[14]....
        /*0100*/ 	.word	0x0000c890


	//   ....[15]....
        /*0104*/ 	.word	0x0000c8d0


	//   ....[16]....
        /*0108*/ 	.word	0x0000c910


	//   ....[17]....
        /*010c*/ 	.word	0x0000c9c0


	//   ....[18]....
        /*0110*/ 	.word	0x0000ca20


	//   ....[19]....
        /*0114*/ 	.word	0x0000cb90


	//   ....[20]....
        /*0118*/ 	.word	0x0000cca0


	//   ....[21]....
        /*011c*/ 	.word	0x0000cde0


	//   ....[22]....
        /*0120*/ 	.word	0x0000ce00


	//----- nvinfo : EIATTR_MAX_THREADS
	.align		4
.L_7771:
        /*0124*/ 	.byte	0x04, 0x05
        /*0126*/ 	.short	(.L_7773 - .L_7772)
.L_7772:
        /*0128*/ 	.word	0x00000080
        /*012c*/ 	.word	0x00000001
        /*0130*/ 	.word	0x00000001


	//----- nvinfo : EIATTR_CRS_STACK_SIZE
	.align		4
.L_7773:
        /*0134*/ 	.byte	0x04, 0x1e
        /*0136*/ 	.short	(.L_7775 - .L_7774)
.L_7774:
        /*0138*/ 	.word	0x00000000


	//----- nvinfo : EIATTR_CBANK_PARAM_SIZE
	.align		4
.L_7775:
        /*013c*/ 	.byte	0x03, 0x19
        /*013e*/ 	.short	0x0038


	//----- nvinfo : EIATTR_PARAM_CBANK
	.align		4
        /*0140*/ 	.byte	0x04, 0x0a
        /*0142*/ 	.short	(.L_7777 - .L_7776)
	.align		4
.L_7776:
        /*0144*/ 	.word	index@(.nv.constant0._ZN2at6native27unrolled_elementwise_kernelINS0_13BinaryFunctorIN3c108BFloat16ES4_S4_ZZZNS0_19maximum_kernel_cudaERNS_18TensorIteratorBaseEENKUlvE0_clEvENKUlvE2_clEvEUlS4_S4_E_EESt5arrayIPcLm3EELi4E23TrivialOffsetCalculatorILi2EjESE_ILi1EjENS0_6memory12LoadWithCastILi2EEENSH_13StoreWithCastILi1EEEEEviT_T0_T2_T3_T4_T5_)
        /*0148*/ 	.short	0x0380
        /*014a*/ 	.short	0x0038


	//----- nvinfo : EIATTR_SW_WAR
	.align		4
.L_7777:
        /*014c*/ 	.byte	0x04, 0x36
        /*014e*/ 	.short	(.L_7779 - .L_7778)
.L_7778:
        /*0150*/ 	.word	0x00000008
.L_7779:


//--------------------- .nv.info._ZN2at6native18elementwise_kernelILi128ELi4EZNS0_22gpu_kernel_impl_nocastINS0_13BinaryFunctorIN3c108BFloat16ES5_S5_ZZZNS0_19maximum_kernel_cudaERNS_18TensorIteratorBaseEENKUlvE0_clEvENKUlvE2_clEvEUlS5_S5_E_EEEEvS7_RKT_EUliE_EEviT1_ --------------------------
	.section	.nv.info._ZN2at6native18elementwise_kernelILi128ELi4EZNS0_22gpu_kernel_impl_nocastINS0_13BinaryFunctorIN3c108BFloat16ES5_S5_ZZZNS0_19maximum_kernel_cudaERNS_18TensorIteratorBaseEENKUlvE0_clEvENKUlvE2_clEvEUlS5_S5_E_EEEEvS7_RKT_EUliE_EEviT1_,"",@"SHT_CUDA_INFO"
	.sectionflags	@""
	.align	4


	//----- nvinfo : EIATTR_CUDA_API_VERSION
	.align		4
        /*0000*/ 	.byte	0x04, 0x37
        /*0002*/ 	.short	(.L_7781 - .L_7780)
.L_7780:
        /*0004*/ 	.word	0x00000082


	//----- nvinfo : EIATTR_KPARAM_INFO
	.align		4
.L_7781:
        /*0008*/ 	.byte	0x04, 0x17
        /*000a*/ 	.short	(.L_7783 - .L_7782)
.L_7782:
        /*000c*/ 	.word	0x00000000
        /*0010*/ 	.short	0x0001
        /*0012*/ 	.short	0x0008
        /*0014*/ 	.byte	0x00, 0xf0, 0x21, 0x0a


	//----- nvinfo : EIATTR_KPARAM_INFO
	.align		4
.L_7783:
        /*0018*/ 	.byte	0x04, 0x17
        /*001a*/ 	.short	(.L_7785 - .L_7784)
.L_7784:
        /*001c*/ 	.word	0x00000000
        /*0020*/ 	.short	0x0000
        /*0022*/ 	.short	0x0000
        /*0024*/ 	.byte	0x00, 0xf0, 0x11, 0x00


	//----- nvinfo : EIATTR_SPARSE_MMA_MASK
	.align		4
.L_7785:
        /*0028*/ 	.byte	0x03, 0x50
        /*002a*/ 	.short	0x0000


	//----- nvinfo : EIATTR_MAXREG_COUNT
	.align		4
        /*002c*/ 	.byte	0x03, 0x1b
        /*002e*/ 	.short	0x0080


	//----- nvinfo : EIATTR_MERCURY_ISA_VERSION
	.align		4
        /*0030*/ 	.byte	0x03, 0x5f
        /*0032*/ 	.short	0x0101


	//----- nvinfo : EIATTR_VRC_CTA_INIT_COUNT
	.align		4
        /*0034*/ 	.byte	0x02, 0x4a
	.zero		1
	.zero		1


	//----- nvinfo : EIATTR_EXIT_INSTR_OFFSETS
	.align		4
        /*0038*/ 	.byte	0x04, 0x1c
        /*003a*/ 	.short	(.L_7787 - .L_7786)


	//   ....[0]....
.L_7786:
        /*003c*/ 	.word	0x00000450


	//   ....[1]....
        /*0040*/ 	.word	0x00000540


	//   ....[2]....
        /*0044*/ 	.word	0x00004bd0


	//   ....[3]....
        /*0048*/ 	.word	0x000062f0


	//----- nvinfo : EIATTR_MAX_THREADS
	.align		4
.L_7787:
        /*004c*/ 	.byte	0x04, 0x05
        /*004e*/ 	.short	(.L_7789 - .L_7788)
.L_7788:
        /*0050*/ 	.word	0x00000080
        /*0054*/ 	.word	0x00000001
        /*0058*/ 	.word	0x00000001


	//----- nvinfo : EIATTR_CRS_STACK_SIZE
	.align		4
.L_7789:
        /*005c*/ 	.byte	0x04, 0x1e
        /*005e*/ 	.short	(.L_7791 - .L_7790)
.L_7790:
        /*0060*/ 	.word	0x00000000


	//----- nvinfo : EIATTR_CBANK_PARAM_SIZE
	.align		4
.L_7791:
        /*0064*/ 	.byte	0x03, 0x19
        /*0066*/ 	.short	0x0290


	//----- nvinfo : EIATTR_PARAM_CBANK
	.align		4
        /*0068*/ 	.byte	0x04, 0x0a
        /*006a*/ 	.short	(.L_7793 - .L_7792)
	.align		4
.L_7792:
        /*006c*/ 	.word	index@(.nv.constant0._ZN2at6native18elementwise_kernelILi128ELi4EZNS0_22gpu_kernel_impl_nocastINS0_13BinaryFunctorIN3c108BFloat16ES5_S5_ZZZNS0_19maximum_kernel_cudaERNS_18TensorIteratorBaseEENKUlvE0_clEvENKUlvE2_clEvEUlS5_S5_E_EEEEvS7_RKT_EUliE_EEviT1_)
        /*0070*/ 	.short	0x0380
        /*0072*/ 	.short	0x0290


	//----- nvinfo : EIATTR_SW_WAR
	.align		4
.L_7793:
        /*0074*/ 	.byte	0x04, 0x36
        /*0076*/ 	.short	(.L_7795 - .L_7794)
.L_7794:
        /*0078*/ 	.word	0x00000008
.L_7795:


//--------------------- .nv.info._ZN2at6native27unrolled_elementwise_kernelINS0_13BinaryFunctorIN3c108BFloat16ES4_S4_ZZZNS0_19maximum_kernel_cudaERNS_18TensorIteratorBaseEENKUlvE0_clEvENKUlvE2_clEvEUlS4_S4_E_EESt5arrayIPcLm3EELi4E23TrivialOffsetCalculatorILi2EjESE_ILi1EjENS0_6memory15LoadWithoutCastENSH_16StoreWithoutCastEEEviT_T0_T2_T3_T4_T5_ --------------------------
	.section	.nv.info._ZN2at6native27unrolled_elementwise_kernelINS0_13BinaryFunctorIN3c108BFloat16ES4_S4_ZZZNS0_19maximum_kernel_cudaERNS_18TensorIteratorBaseEENKUlvE0_clEvENKUlvE2_clEvEUlS4_S4_E_EESt5arrayIPcLm3EELi4E23TrivialOffsetCalculatorILi2EjESE_ILi1EjENS0_6memory15LoadWithoutCastENSH_16StoreWithoutCastEEEviT_T0_T2_T3_T4_T5_,"",@"SHT_CUDA_INFO"
	.sectionflags	@""
	.align	4


	//----- nvinfo : EIATTR_CUDA_API_VERSION
	.align		4
        /*0000*/ 	.byte	0x04, 0x37
        /*0002*/ 	.short	(.L_7797 - .L_7796)
.L_7796:
        /*0004*/ 	.word	0x00000082


	//----- nvinfo : EIATTR_KPARAM_INFO
	.align		4
.L_7797:
        /*0008*/ 	.byte	0x04, 0x17
        /*000a*/ 	.short	(.L_7799 - .L_7798)
.L_7798:
        /*000c*/ 	.word	0x00000000
        /*0010*/ 	.short	0x0006
        /*0012*/ 	.short	0x0023
        /*0014*/ 	.byte	0x00, 0xf0, 0x05, 0x00


	//----- nvinfo : EIATTR_KPARAM_INFO
	.align		4
.L_7799:
        /*0018*/ 	.byte	0x04, 0x17
        /*001a*/ 	.short	(.L_7801 - .L_7800)
.L_7800:
        /*001c*/ 	.word	0x00000000
        /*0020*/ 	.short	0x0005
        /*0022*/ 	.short	0x0022
        /*0024*/ 	.byte	0x00, 0xf0, 0x05, 0x00


	//----- nvinfo : EIATTR_KPARAM_INFO
	.align		4
.L_7801:
        /*0028*/ 	.byte	0x04, 0x17
        /*002a*/ 	.short	(.L_7803 - .L_7802)
.L_7802:
        /*002c*/ 	.word	0x00000000
        /*0030*/ 	.short	0x0004
        /*0032*/ 	.short	0x0021
        /*0034*/ 	.byte	0x00, 0xf0, 0x05, 0x00


	//----- nvinfo : EIATTR_KPARAM_INFO
	.align		4
.L_7803:
        /*0038*/ 	.byte	0x04, 0x17
        /*003a*/ 	.short	(.L_7805 - .L_7804)
.L_7804:
        /*003c*/ 	.word	0x00000000
        /*0040*/ 	.short	0x0003
        /*0042*/ 	.short	0x0020
        /*0044*/ 	.byte	0x00, 0xf0, 0x05, 0x00


	//----- nvinfo : EIATTR_KPARAM_INFO
	.align		4
.L_7805:
        /*0048*/ 	.byte	0x04, 0x17
        /*004a*/ 	.short	(.L_7807 - .L_7806)
.L_7806:
        /*004c*/ 	.word	0x00000000
        /*0050*/ 	.short	0x0002
        /*0052*/ 	.short	0x0008
        /*0054*/ 	.byte	0x00, 0xf0, 0x61, 0x00


	//----- nvinfo : EIATTR_KPARAM_INFO
	.align		4
.L_7807:
        /*0058*/ 	.byte	0x04, 0x17
        /*005a*/ 	.short	(.L_7809 - .L_7808)
.L_7808:
        /*005c*/ 	.word	0x00000000
        /*0060*/ 	.short	0x0001
        /*0062*/ 	.short	0x0004
        /*0064*/ 	.byte	0x00, 0xf0, 0x05, 0x00


	//----- nvinfo : EIATTR_KPARAM_INFO
	.align		4
.L_7809:
        /*0068*/ 	.byte	0x04, 0x17
        /*006a*/ 	.short	(.L_7811 - .L_7810)
.L_7810:
        /*006c*/ 	.word	0x00000000
        /*0070*/ 	.short	0x0000
        /*0072*/ 	.short	0x0000
        /*0074*/ 	.byte	0x00, 0xf0, 0x11, 0x00


	//----- nvinfo : EIATTR_SPARSE_MMA_MASK
	.align		4
.L_7811:
        /*0078*/ 	.byte	0x03, 0x50
        /*007a*/ 	.short	0x0000


	//----- nvinfo : EIATTR_MAXREG_COUNT
	.align		4
        /*007c*/ 	.byte	0x03, 0x1b
        /*007e*/ 	.short	0x00ff


	//----- nvinfo : EIATTR_MERCURY_ISA_VERSION
	.align		4
        /*0080*/ 	.byte	0x03, 0x5f
        /*0082*/ 	.short	0x0101


	//----- nvinfo : EIATTR_VRC_CTA_INIT_COUNT
	.align		4
        /*0084*/ 	.byte	0x02, 0x4a
	.zero		1
	.zero		1


	//----- nvinfo : EIATTR_EXIT_INSTR_OFFSETS
	.align		4
        /*0088*/ 	.byte	0x04, 0x1c
        /*008a*/ 	.short	(.L_7813 - .L_7812)


	//   ....[0]....
.L_7812:
        /*008c*/ 	.word	0x000007d0


	//   ....[1]....
        /*0090*/ 	.word	0x00000820


	//----- nvinfo : EIATTR_MAX_THREADS
	.align		4
.L_7813:
        /*0094*/ 	.byte	0x04, 0x05
        /*0096*/ 	.short	(.L_7815 - .L_7814)
.L_7814:
        /*0098*/ 	.word	0x00000080
        /*009c*/ 	.word	0x00000001
        /*00a0*/ 	.word	0x00000001


	//----- nvinfo : EIATTR_CRS_STACK_SIZE
	.align		4
.L_7815:
        /*00a4*/ 	.byte	0x04, 0x1e
        /*00a6*/ 	.short	(.L_7817 - .L_7816)
.L_7816:
        /*00a8*/ 	.word	0x00000000


	//----- nvinfo : EIATTR_CBANK_PARAM_SIZE
	.align		4
.L_7817:
        /*00ac*/ 	.byte	0x03, 0x19
        /*00ae*/ 	.short	0x0024


	//----- nvinfo : EIATTR_PARAM_CBANK
	.align		4
        /*00b0*/ 	.byte	0x04, 0x0a
        /*00b2*/ 	.short	(.L_7819 - .L_7818)
	.align		4
.L_7818:
        /*00b4*/ 	.word	index@(.nv.constant0._ZN2at6native27unrolled_elementwise_kernelINS0_13BinaryFunctorIN3c108BFloat16ES4_S4_ZZZNS0_19maximum_kernel_cudaERNS_18TensorIteratorBaseEENKUlvE0_clEvENKUlvE2_clEvEUlS4_S4_E_EESt5arrayIPcLm3EELi4E23TrivialOffsetCalculatorILi2EjESE_ILi1EjENS0_6memory15LoadWithoutCastENSH_16StoreWithoutCastEEEviT_T0_T2_T3_T4_T5_)
        /*00b8*/ 	.short	0x0380
        /*00ba*/ 	.short	0x0024


	//----- nvinfo : EIATTR_SW_WAR
	.align		4
.L_7819:
        /*00bc*/ 	.byte	0x04, 0x36
        /*00be*/ 	.short	(.L_7821 - .L_7820)
.L_7820:
        /*00c0*/ 	.word	0x00000008
.L_7821:


//--------------------- .nv.info._ZN2at6native29vectorized_elementwise_kernelILi2ENS0_13BinaryFunctorIN3c108BFloat16ES4_S4_ZZZNS0_19maximum_kernel_cudaERNS_18TensorIteratorBaseEENKUlvE0_clEvENKUlvE2_clEvEUlS4_S4_E_EESt5arrayIPcLm3EEEEviT0_T1_ --------------------------
	.section	.nv.info._ZN2at6native29vectorized_elementwise_kernelILi2ENS0_13BinaryFunctorIN3c108BFloat16ES4_S4_ZZZNS0_19maximum_kernel_cudaERNS_18TensorIteratorBaseEENKUlvE0_clEvENKUlvE2_clEvEUlS4_S4_E_EESt5arrayIPcLm3EEEEviT0_T1_,"",@"SHT_CUDA_INFO"
	.sectionflags	@""
	.align	4


	//----- nvinfo : EIATTR_CUDA_API_VERSION
	.align		4
        /*0000*/ 	.byte	0x04, 0x37
        /*0002*/ 	.short	(.L_7823 - .L_7822)
.L_7822:
        /*0004*/ 	.word	0x00000082


	//----- nvinfo : EIATTR_KPARAM_INFO
	.align		4
.L_7823:
        /*0008*/ 	.byte	0x04, 0x17
        /*000a*/ 	.short	(.L_7825 - .L_7824)
.L_7824:
        /*000c*/ 	.word	0x00000000
        /*0010*/ 	.short	0x0002
        /*0012*/ 	.short	0x0008
        /*0014*/ 	.byte	0x00, 0xf0, 0x61, 0x00


	//----- nvinfo : EIATTR_KPARAM_INFO
	.align		4
.L_7825:
        /*0018*/ 	.byte	0x04, 0x17
        /*001a*/ 	.short	(.L_7827 - .L_7826)
.L_7826:
        /*001c*/ 	.word	0x00000000
        /*0020*/ 	.short	0x0001
        /*0022*/ 	.short	0x0004
        /*0024*/ 	.byte	0x00, 0xf0, 0x05, 0x00


	//----- nvinfo : EIATTR_KPARAM_INFO
	.align		4
.L_7827:
        /*0028*/ 	.byte	0x04, 0x17
        /*002a*/ 	.short	(.L_7829 - .L_7828)
.L_7828:
        /*002c*/ 	.word	0x00000000
        /*0030*/ 	.short	0x0000
        /*0032*/ 	.short	0x0000
        /*0034*/ 	.byte	0x00, 0xf0, 0x11, 0x00


	//----- nvinfo : EIATTR_SPARSE_MMA_MASK
	.align		4
.L_7829:
        /*0038*/ 	.byte	0x03, 0x50
        /*003a*/ 	.short	0x0000


	//----- nvinfo : EIATTR_MAXREG_COUNT
	.align		4
        /*003c*/ 	.byte	0x03, 0x1b
        /*003e*/ 	.short	0x00ff


	//----- nvinfo : EIATTR_MERCURY_ISA_VERSION
	.align		4
        /*0040*/ 	.byte	0x03, 0x5f
        /*0042*/ 	.short	0x0101


	//----- nvinfo : EIATTR_VRC_CTA_INIT_COUNT
	.align		4
        /*0044*/ 	.byte	0x02, 0x4a
	.zero		1
	.zero		1


	//----- nvinfo : EIATTR_EXIT_INSTR_OFFSETS
	.align		4
        /*0048*/ 	.byte	0x04, 0x1c
        /*004a*/ 	.short	(.L_7831 - .L_7830)


	//   ....[0]....
.L_7830:
        /*004c*/ 	.word	0x00001050


	//   ....[1]....
        /*0050*/ 	.word	0x000010a0


	//   ....[2]....
        /*0054*/ 	.word	0x00001880


	//----- nvinfo : EIATTR_MAX_THREADS
	.align		4
.L_7831:
        /*0058*/ 	.byte	0x04, 0x05
        /*005a*/ 	.short	(.L_7833 - .L_7832)
.L_7832:
        /*005c*/ 	.word	0x00000080
        /*0060*/ 	.word	0x00000001
        /*0064*/ 	.word	0x00000001


	//----- nvinfo : EIATTR_CRS_STACK_SIZE
	.align		4
.L_7833:
        /*0068*/ 	.byte	0x04, 0x1e
        /*006a*/ 	.short	(.L_7835 - .L_7834)
.L_7834:
        /*006c*/ 	.word	0x00000000


	//----- nvinfo : EIATTR_CBANK_PARAM_SIZE
	.align		4
.L_7835:
        /*0070*/ 	.byte	0x03, 0x19
        /*0072*/ 	.short	0x0020


	//----- nvinfo : EIATTR_PARAM_CBANK
	.align		4
        /*0074*/ 	.byte	0x04, 0x0a
        /*0076*/ 	.short	(.L_7837 - .L_7836)
	.align		4
.L_7836:
        /*0078*/ 	.word	index@(.nv.constant0._ZN2at6native29vectorized_elementwise_kernelILi2ENS0_13BinaryFunctorIN3c108BFloat16ES4_S4_ZZZNS0_19maximum_kernel_cudaERNS_18TensorIteratorBaseEENKUlvE0_clEvENKUlvE2_clEvEUlS4_S4_E_EESt5arrayIPcLm3EEEEviT0_T1_)
        /*007c*/ 	.short	0x0380
        /*007e*/ 	.short	0x0020


	//----- nvinfo : EIATTR_SW_WAR
	.align		4
.L_7837:
        /*0080*/ 	.byte	0x04, 0x36
        /*0082*/ 	.short	(.L_7839 - .L_7838)
.L_7838:
        /*0084*/ 	.word	0x00000008
.L_7839:


//--------------------- .nv.info._ZN2at6native29vectorized_elementwise_kernelILi4ENS0_13BinaryFunctorIN3c108BFloat16ES4_S4_ZZZNS0_19maximum_kernel_cudaERNS_18TensorIteratorBaseEENKUlvE0_clEvENKUlvE2_clEvEUlS4_S4_E_EESt5arrayIPcLm3EEEEviT0_T1_ --------------------------
	.section	.nv.info._ZN2at6native29vectorized_elementwise_kernelILi4ENS0_13BinaryFunctorIN3c108BFloat16ES4_S4_ZZZNS0_19maximum_kernel_cudaERNS_18TensorIteratorBaseEENKUlvE0_clEvENKUlvE2_clEvEUlS4_S4_E_EESt5arrayIPcLm3EEEEviT0_T1_,"",@"SHT_CUDA_INFO"
	.sectionflags	@""
	.align	4


	//----- nvinfo : EIATTR_CUDA_API_VERSION
	.align		4
        /*0000*/ 	.byte	0x04, 0x37
        /*0002*/ 	.short	(.L_7841 - .L_7840)
.L_7840:
        /*0004*/ 	.word	0x00000082


	//----- nvinfo : EIATTR_KPARAM_INFO
	.align		4
.L_7841:
        /*0008*/ 	.byte	0x04, 0x17
        /*000a*/ 	.short	(.L_7843 - .L_7842)
.L_7842:
        /*000c*/ 	.word	0x00000000
        /*0010*/ 	.short	0x0002
        /*0012*/ 	.short	0x0008
        /*0014*/ 	.byte	0x00, 0xf0, 0x61, 0x00


	//----- nvinfo : EIATTR_KPARAM_INFO
	.align		4
.L_7843:
        /*0018*/ 	.byte	0x04, 0x17
        /*001a*/ 	.short	(.L_7845 - .L_7844)
.L_7844:
        /*001c*/ 	.word	0x00000000
        /*0020*/ 	.short	0x0001
        /*0022*/ 	.short	0x0004
        /*0024*/ 	.byte	0x00, 0xf0, 0x05, 0x00


	//----- nvinfo : EIATTR_KPARAM_INFO
	.align		4
.L_7845:
        /*0028*/ 	.byte	0x04, 0x17
        /*002a*/ 	.short	(.L_7847 - .L_7846)
.L_7846:
        /*002c*/ 	.word	0x00000000
        /*0030*/ 	.short	0x0000
        /*0032*/ 	.short	0x0000
        /*0034*/ 	.byte	0x00, 0xf0, 0x11, 0x00


	//----- nvinfo : EIATTR_SPARSE_MMA_MASK
	.align		4
.L_7847:
        /*0038*/ 	.byte	0x03, 0x50
        /*003a*/ 	.short	0x0000


	//----- nvinfo : EIATTR_MAXREG_COUNT
	.align		4
        /*003c*/ 	.byte	0x03, 0x1b
        /*003e*/ 	.short	0x00ff


	//----- nvinfo : EIATTR_MERCURY_ISA_VERSION
	.align		4
        /*0040*/ 	.byte	0x03, 0x5f
        /*0042*/ 	.short	0x0101


	//----- nvinfo : EIATTR_VRC_CTA_INIT_COUNT
	.align		4
        /*0044*/ 	.byte	0x02, 0x4a
	.zero		1
	.zero		1


	//----- nvinfo : EIATTR_EXIT_INSTR_OFFSETS
	.align		4
        /*0048*/ 	.byte	0x04, 0x1c
        /*004a*/ 	.short	(.L_7849 - .L_7848)


	//   ....[0]....
.L_7848:
        /*004c*/ 	.word	0x00001050


	//   ....[1]....
        /*0050*/ 	.word	0x000010a0


	//   ....[2]....
        /*0054*/ 	.word	0x00001800


	//----- nvinfo : EIATTR_MAX_THREADS
	.align		4
.L_7849:
        /*0058*/ 	.byte	0x04, 0x05
        /*005a*/ 	.short	(.L_7851 - .L_7850)
.L_7850:
        /*005c*/ 	.word	0x00000080
        /*0060*/ 	.word	0x00000001
        /*0064*/ 	.word	0x00000001


	//----- nvinfo : EIATTR_CRS_STACK_SIZE
	.align		4
.L_7851:
        /*0068*/ 	.byte	0x04, 0x1e
        /*006a*/ 	.short	(.L_7853 - .L_7852)
.L_7852:
        /*006c*/ 	.word	0x00000000


	//----- nvinfo : EIATTR_CBANK_PARAM_SIZE
	.align		4
.L_7853:
        /*0070*/ 	.byte	0x03, 0x19
        /*0072*/ 	.short	0x0020


	//----- nvinfo : EIATTR_PARAM_CBANK
	.align		4
        /*0074*/ 	.byte	0x04, 0x0a
        /*0076*/ 	.short	(.L_7855 - .L_7854)
	.align		4
.L_7854:
        /*0078*/ 	.word	index@(.nv.constant0._ZN2at6native29vectorized_elementwise_kernelILi4ENS0_13BinaryFunctorIN3c108BFloat16ES4_S4_ZZZNS0_19maximum_kernel_cudaERNS_18TensorIteratorBaseEENKUlvE0_clEvENKUlvE2_clEvEUlS4_S4_E_EESt5arrayIPcLm3EEEEviT0_T1_)
        /*007c*/ 	.short	0x0380
        /*007e*/ 	.short	0x0020


	//----- nvinfo : EIATTR_SW_WAR
	.align		4
.L_7855:
        /*0080*/ 	.byte	0x04, 0x36
        /*0082*/ 	.short	(.L_7857 - .L_7856)
.L_7856:
        /*0084*/ 	.word	0x00000008
.L_7857:


//--------------------- .nv.info._ZN2at6native29vectorized_elementwise_kernelILi8ENS0_13BinaryFunctorIN3c108BFloat16ES4_S4_ZZZNS0_19maximum_kernel_cudaERNS_18TensorIteratorBaseEENKUlvE0_clEvENKUlvE2_clEvEUlS4_S4_E_EESt5arrayIPcLm3EEEEviT0_T1_ --------------------------
	.section	.nv.info._ZN2at6native29vectorized_elementwise_kernelILi8ENS0_13BinaryFunctorIN3c108BFloat16ES4_S4_ZZZNS0_19maximum_kernel_cudaERNS_18TensorIteratorBaseEENKUlvE0_clEvENKUlvE2_clEvEUlS4_S4_E_EESt5arrayIPcLm3EEEEviT0_T1_,"",@"SHT_CUDA_INFO"
	.sectionflags	@""
	.align	4


	//----- nvinfo : EIATTR_CUDA_API_VERSION
	.align		4
        /*0000*/ 	.byte	0x04, 0x37
        /*0002*/ 	.short	(.L_7859 - .L_7858)
.L_7858:
        /*0004*/ 	.word	0x00000082


	//----- nvinfo : EIATTR_KPARAM_INFO
	.align		4
.L_7859:
        /*0008*/ 	.byte	0x04, 0x17
        /*000a*/ 	.short	(.L_7861 - .L_7860)
.L_7860:
        /*000c*/ 	.word	0x00000000
        /*0010*/ 	.short	0x0002
        /*0012*/ 	.short	0x0008
        /*0014*/ 	.byte	0x00, 0xf0, 0x61, 0x00


	//----- nvinfo : EIATTR_KPARAM_INFO
	.align		4
.L_7861:
        /*0018*/ 	.byte	0x04, 0x17
        /*001a*/ 	.short	(.L_7863 - .L_7862)
.L_7862:
        /*001c*/ 	.word	0x00000000
        /*0020*/ 	.short	0x0001
        /*0022*/ 	.short	0x0004
        /*0024*/ 	.byte	0x00, 0xf0, 0x05, 0x00


	//----- nvinfo : EIATTR_KPARAM_INFO
	.align		4
.L_7863:
        /*0028*/ 	.byte	0x04, 0x17
        /*002a*/ 	.short	(.L_7865 - .L_7864)
.L_7864:
        /*002c*/ 	.word	0x00000000
        /*0030*/ 	.short	0x0000
        /*0032*/ 	.short	0x0000
        /*0034*/ 	.byte	0x00, 0xf0, 0x11, 0x00


	//----- nvinfo : EIATTR_SPARSE_MMA_MASK
	.align		4
.L_7865:
        /*0038*/ 	.byte	0x03, 0x50
        /*003a*/ 	.short	0x0000


	//----- nvinfo : EIATTR_MAXREG_COUNT
	.align		4
        /*003c*/ 	.byte	0x03, 0x1b
        /*003e*/ 	.short	0x00ff


	//----- nvinfo : EIATTR_MERCURY_ISA_VERSION
	.align		4
        /*0040*/ 	.byte	0x03, 0x5f
        /*0042*/ 	.short	0x0101


	//----- nvinfo : EIATTR_VRC_CTA_INIT_COUNT
	.align		4
        /*0044*/ 	.byte	0x02, 0x4a
	.zero		1
	.zero		1


	//----- nvinfo : EIATTR_EXIT_INSTR_OFFSETS
	.align		4
        /*0048*/ 	.byte	0x04, 0x1c
        /*004a*/ 	.short	(.L_7867 - .L_7866)


	//   ....[0]....
.L_7866:
        /*004c*/ 	.word	0x00000010


	//----- nvinfo : EIATTR_MAX_THREADS
	.align		4
.L_7867:
        /*0050*/ 	.byte	0x04, 0x05
        /*0052*/ 	.short	(.L_7869 - .L_7868)
.L_7868:
        /*0054*/ 	.word	0x00000080
        /*0058*/ 	.word	0x00000001
        /*005c*/ 	.word	0x00000001


	//----- nvinfo : EIATTR_CBANK_PARAM_SIZE
	.align		4
.L_7869:
        /*0060*/ 	.byte	0x03, 0x19
        /*0062*/ 	.short	0x0020


	//----- nvinfo : EIATTR_PARAM_CBANK
	.align		4
        /*0064*/ 	.byte	0x04, 0x0a
        /*0066*/ 	.short	(.L_7871 - .L_7870)
	.align		4
.L_7870:
        /*0068*/ 	.word	index@(.nv.constant0._ZN2at6native29vectorized_elementwise_kernelILi8ENS0_13BinaryFunctorIN3c108BFloat16ES4_S4_ZZZNS0_19maximum_kernel_cudaERNS_18TensorIteratorBaseEENKUlvE0_clEvENKUlvE2_clEvEUlS4_S4_E_EESt5arrayIPcLm3EEEEviT0_T1_)
        /*006c*/ 	.short	0x0380
        /*006e*/ 	.short	0x0020


	//----- nvinfo : EIATTR_SW_WAR
	.align		4
.L_7871:
        /*0070*/ 	.byte	0x04, 0x36
        /*0072*/ 	.short	(.L_7873 - .L_7872)
.L_7872:
        /*0074*/ 	.word	0x00000008
.L_7873:


//--------------------- .nv.info._ZN2at6native18elementwise_kernelILi128ELi4EZNS0_15gpu_kernel_implINS0_13AUnaryFunctorIN3c104HalfES5_S5_ZZZNS0_19maximum_kernel_cudaERNS_18TensorIteratorBaseEENKUlvE0_clEvENKUlvE1_clEvEUlS5_S5_E_EEEEvS7_RKT_EUliE_EEviT1_ --------------------------
	.section	.nv.info._ZN2at6native18elementwise_kernelILi128ELi4EZNS0_15gpu_kernel_implINS0_13AUnaryFunctorIN3c104HalfES5_S5_ZZZNS0_19maximum_kernel_cudaERNS_18TensorIteratorBaseEENKUlvE0_clEvENKUlvE1_clEvEUlS5_S5_E_EEEEvS7_RKT_EUliE_EEviT1_,"",@"SHT_CUDA_INFO"
	.sectionflags	@""
	.align	4


	//----- nvinfo : EIATTR_CUDA_API_VERSION
	.align		4
        /*0000*/ 	.byte	0x04, 0x37
        /*0002*/ 	.short	(.L_7875 - .L_7874)
.L_7874:
        /*0004*/ 	.word	0x00000082


	//----- nvinfo : EIATTR_KPARAM_INFO
	.align		4
.L_7875:
        /*0008*/ 	.byte	0x04, 0x17
        /*000a*/ 	.short	(.L_7877 - .L_7876)
.L_7876:
        /*000c*/ 	.word	0x00000000
        /*0010*/ 	.short	0x0001
        /*0012*/ 	.short	0x0008
        /*0014*/ 	.byte	0x00, 0xf0, 0x61, 0x08


	//----- nvinfo : EIATTR_KPARAM_INFO
	.align		4
.L_7877:
        /*0018*/ 	.byte	0x04, 0x17
        /*001a*/ 	.short	(.L_7879 - .L_7878)
.L_7878:
        /*001c*/ 	.word	0x00000000
        /*0020*/ 	.short	0x0000
        /*0022*/ 	.short	0x0000
        /*0024*/ 	.byte	0x00, 0xf0, 0x11, 0x00


	//----- nvinfo : EIATTR_SPARSE_MMA_MASK
	.align		4
.L_7879:
        /*0028*/ 	.byte	0x03, 0x50
        /*002a*/ 	.short	0x0000


	//----- nvinfo : EIATTR_MAXREG_COUNT
	.align		4
        /*002c*/ 	.byte	0x03, 0x1b
        /*002e*/ 	.short	0x0080


	//----- nvinfo : EIATTR_EXTERNS
	.align		4
        /*0030*/ 	.byte	0x04, 0x0f
        /*0032*/ 	.short	(.L_7881 - .L_7880)


	//   ....[0]....
	.align		4
.L_7880:
        /*0034*/ 	.word	index@(__assertfail)


	//----- nvinfo : EIATTR_MERCURY_ISA_VERSION
	.align		4
.L_7881:
        /*0038*/ 	.byte	0x03, 0x5f
        /*003a*/ 	.short	0x0101


	//----- nvinfo : EIATTR_VRC_CTA_INIT_COUNT
	.align		4
        /*003c*/ 	.byte	0x02, 0x4a
	.zero		1
	.zero		1


	//----- nvinfo : EIATTR_SYSCALL_OFFSETS
	.align		4
        /*0040*/ 	.byte	0x04, 0x46
        /*0042*/ 	.short	(.L_7883 - .L_7882)


	//   ....[0]....
.L_7882:
        /*0044*/ 	.word	0x00002290


	//   ....[1]....
        /*0048*/ 	.word	0x00003210


	//   ....[2]....
        /*004c*/ 	.word	0x00005620


	//   ....[3]....
        /*0050*/ 	.word	0x000063d0


	//   ....[4]....
        /*0054*/ 	.word	0x000088f0


	//   ....[5]....
        /*0058*/ 	.word	0x000096a0


	//   ....[6]....
        /*005c*/ 	.word	0x0000bbd0


	//   ....[7]....
        /*0060*/ 	.word	0x0000c950


	//----- nvinfo : EIATTR_EXIT_INSTR_OFFSETS
	.align		4
.L_7883:
        /*0064*/ 	.byte	0x04, 0x1c
        /*0066*/ 	.short	(.L_7885 - .L_7884)


	//   ....[0]....
.L_7884:
        /*0068*/ 	.word	0x00009980


	//   ....[1]....
        /*006c*/ 	.word	0x0000bdf0


	//   ....[2]....
        /*0070*/ 	.word	0x0000be30


	//   ....[3]....
        /*0074*/ 	.word	0x0000bed0


	//   ....[4]....
        /*0078*/ 	.word	0x0000bf10


	//   ....[5]....
        /*007c*/ 	.word	0x0000bf50


	//   ....[6]....
        /*0080*/ 	.word	0x0000bfe0


	//   ....[7]....
        /*0084*/ 	.word	0x0000c000


	//   ....[8]....
        /*0088*/ 	.word	0x0000c0a0


	//   ....[9]....
        /*008c*/ 	.word	0x0000c0f0


	//   ....[10]....
        /*0090*/ 	.word	0x0000c140


	//   ....[11]....
        /*0094*/ 	.word	0x0000c220


	//   ....[12]....
        /*0098*/ 	.word	0x0000c390


	//   ....[13]....
        /*009c*/ 	.word	0x0000c500


	//   ....[14]....
        /*00a0*/ 	.word	0x0000c660


	//   ....[15]....
        /*00a4*/ 	.word	0x0000c6a0


	//   ....[16]....
        /*00a8*/ 	.word	0x0000c6e0


	//   ....[17]....
        /*00ac*/ 	.word	0x0000c790


	//   ....[18]....
        /*00b0*/ 	.word	0x0000c7f0


	//   ....[19]....
        /*00b4*/ 	.word	0x0000c960


	//   ....[20]....
        /*00b8*/ 	.word	0x0000ca70


	//   ....[21]....
        /*00bc*/ 	.word	0x0000cbb0


	//   ....[22]....
        /*00c0*/ 	.word	0x0000cbf0


	//----- nvinfo : EIATTR_MAX_THREADS
	.align		4
.L_7885:
        /*00c4*/ 	.byte	0x04, 0x05
        /*00c6*/ 	.short	(.L_7887 - .L_7886)
.L_7886:
        /*00c8*/ 	.word	0x00000080
        /*00cc*/ 	.word	0x00000001
        /*00d0*/ 	.word	0x00000001


	//----- nvinfo : EIATTR_CRS_STACK_SIZE
	.align		4
.L_7887:
        /*00d4*/ 	.byte	0x04, 0x1e
        /*00d6*/ 	.short	(.L_7889 - .L_7888)
.L_7888:
        /*00d8*/ 	.word	0x00000000


	//----- nvinfo : EIATTR_CBANK_PARAM_SIZE
	.align		4
.L_7889:
        /*00dc*/ 	.byte	0x03, 0x19
        /*00de*/ 	.short	0x0220


	//----- nvinfo : EIATTR_PARAM_CBANK
	.align		4
        /*00e0*/ 	.byte	0x04, 0x0a
        /*00e2*/ 	.short	(.L_7891 - .L_7890)
	.align		4
.L_7890:
        /*00e4*/ 	.word	index@(.nv.constant0._ZN2at6native18elementwise_kernelILi128ELi4EZNS0_15gpu_kernel_implINS0_13AUnaryFunctorIN3c104HalfES5_S5_ZZZNS0_19maximum_kernel_cudaERNS_18TensorIteratorBaseEENKUlvE0_clEvENKUlvE1_clEvEUlS5_S5_E_EEEEvS7_RKT_EUliE_EEviT1_)
        /*00e8*/ 	.short	0x0380
        /*00ea*/ 	.short	0x0220


	//----- nvinfo : EIATTR_SW_WAR
	.align		4
.L_7891:
        /*00ec*/ 	.byte	0x04, 0x36
        /*00ee*/ 	.short	(.L_7893 - .L_7892)
.L_7892:
        /*00f0*/ 	.word	0x00000008
.L_7893:


//--------------------- .nv.info._ZN2at6native27unrolled_elementwise_kernelINS0_13AUnaryFunctorIN3c104HalfES4_S4_ZZZNS0_19maximum_kernel_cudaERNS_18TensorIteratorBaseEENKUlvE0_clEvENKUlvE1_clEvEUlS4_S4_E_EESt5arrayIPcLm2EELi4E23TrivialOffsetCalculatorILi1EjESF_NS0_6memory12LoadWithCastILi1EEENSG_13StoreWithCastILi1EEEEEviT_T0_T2_T3_T4_T5_ --------------------------
	.section	.nv.info._ZN2at6native27unrolled_elementwise_kernelINS0_13AUnaryFunctorIN3c104HalfES4_S4_ZZZNS0_19maximum_kernel_cudaERNS_18TensorIteratorBaseEENKUlvE0_clEvENKUlvE1_clEvEUlS4_S4_E_EESt5arrayIPcLm2EELi4E23TrivialOffsetCalculatorILi1EjESF_NS0_6memory12LoadWithCastILi1EEENSG_13StoreWithCastILi1EEEEEviT_T0_T2_T3_T4_T5_,"",@"SHT_CUDA_INFO"
	.sectionflags	@""
	.align	4


	//----- nvinfo : EIATTR_CUDA_API_VERSION
	.align		4
        /*0000*/ 	.byte	0x04, 0x37
        /*0002*/ 	.short	(.L_7895 - .L_7894)
.L_7894:
        /*0004*/ 	.word	0x00000082


	//----- nvinfo : EIATTR_KPARAM_INFO
	.align		4
.L_7895:
        /*0008*/ 	.byte	0x04, 0x17
        /*000a*/ 	.short	(.L_7897 - .L_7896)
.L_7896:
        /*000c*/ 	.word	0x00000000
        /*0010*/ 	.short	0x0006
        /*0012*/ 	.short	0x0024
        /*0014*/ 	.byte	0x00, 0xf0, 0x21, 0x00


	//----- nvinfo : EIATTR_KPARAM_INFO
	.align		4
.L_7897:
        /*0018*/ 	.byte	0x04, 0x17
        /*001a*/ 	.short	(.L_7899 - .L_7898)
.L_7898:
        /*001c*/ 	.word	0x00000000
        /*0020*/ 	.short	0x0005
        /*0022*/ 	.short	0x001c
        /*0024*/ 	.byte	0x00, 0xf0, 0x21, 0x00


	//----- nvinfo : EIATTR_KPARAM_INFO
	.align		4
.L_7899:
        /*0028*/ 	.byte	0x04, 0x17
        /*002a*/ 	.short	(.L_7901 - .L_7900)
.L_7900:
        /*002c*/ 	.word	0x00000000
        /*0030*/ 	.short	0x0004
        /*0032*/ 	.short	0x0019
        /*0034*/ 	.byte	0x00, 0xf0, 0x05, 0x00


	//----- nvinfo : EIATTR_KPARAM_INFO
	.align		4
.L_7901:
        /*0038*/ 	.byte	0x04, 0x17
        /*003a*/ 	.short	(.L_7903 - .L_7902)
.L_7902:
        /*003c*/ 	.word	0x00000000
        /*0040*/ 	.short	0x0003
        /*0042*/ 	.short	0x0018
        /*0044*/ 	.byte	0x00, 0xf0, 0x05, 0x00


	//----- nvinfo : EIATTR_KPARAM_INFO
	.align		4
.L_7903:
        /*0048*/ 	.byte	0x04, 0x17
        /*004a*/ 	.short	(.L_7905 - .L_7904)
.L_7904:
        /*004c*/ 	.word	0x00000000
        /*0050*/ 	.short	0x0002
        /*0052*/ 	.short	0x0008
        /*0054*/ 	.byte	0x00, 0xf0, 0x41, 0x00


	//----- nvinfo : EIATTR_KPARAM_INFO
	.align		4
.L_7905:
        /*0058*/ 	.byte	0x04, 0x17
        /*005a*/ 	.short	(.L_7907 - .L_7906)
.L_7906:
        /*005c*/ 	.word	0x00000000
        /*0060*/ 	.short	0x0001
        /*0062*/ 	.short	0x0004
        /*0064*/ 	.byte	0x00, 0xf0, 0x11, 0x00


	//----- nvinfo : EIATTR_KPARAM_INFO
	.align		4
.L_7907:
        /*0068*/ 	.byte	0x04, 0x17
        /*006a*/ 	.short	(.L_7909 - .L_7908)
.L_7908:
        /*006c*/ 	.word	0x00000000
        /*0070*/ 	.short	0x0000
        /*0072*/ 	.short	0x0000
        /*0074*/ 	.byte	0x00, 0xf0, 0x11, 0x00


	//----- nvinfo : EIATTR_SPARSE_MMA_MASK
	.align		4
.L_7909:
        /*0078*/ 	.byte	0x03, 0x50
        /*007a*/ 	.short	0x0000


	//----- nvinfo : EIATTR_MAXREG_COUNT
	.align		4
        /*007c*/ 	.byte	0x03, 0x1b
        /*007e*/ 	.short	0x00ff


	//----- nvinfo : EIATTR_EXTERNS
	.align		4
        /*0080*/ 	.byte	0x04, 0x0f
        /*0082*/ 	.short	(.L_7911 - .L_7910)


	//   ....[0]....
	.align		4
.L_7910:
        /*0084*/ 	.word	index@(__assertfail)


	//----- nvinfo : EIATTR_MERCURY_ISA_VERSION
	.align		4
.L_7911:
        /*0088*/ 	.byte	0x03, 0x5f
        /*008a*/ 	.short	0x0101


	//----- nvinfo : EIATTR_VRC_CTA_INIT_COUNT
	.align		4
        /*008c*/ 	.byte	0x02, 0x4a
	.zero		1
	.zero		1


	//----- nvinfo : EIATTR_SYSCALL_OFFSETS
	.align		4
        /*0090*/ 	.byte	0x04, 0x46
        /*0092*/ 	.short	(.L_7913 - .L_7912)


	//   ....[0]....
.L_7912:
        /*0094*/ 	.word	0x00001070


	//   ....[1]....
        /*0098*/ 	.word	0x000022a0


	//   ....[2]....
        /*009c*/ 	.word	0x00003410


	//   ....[3]....
        /*00a0*/ 	.word	0x000044a0


	//   ....[4]....
        /*00a4*/ 	.word	0x00005820


	//   ....[5]....
        /*00a8*/ 	.word	0x000066e0


	//   ....[6]....
        /*00ac*/ 	.word	0x00007660


	//   ....[7]....
        /*00b0*/ 	.word	0x000085e0


	//----- nvinfo : EIATTR_EXIT_INSTR_OFFSETS
	.align		4
.L_7913:
        /*00b4*/ 	.byte	0x04, 0x1c
        /*00b6*/ 	.short	(.L_7915 - .L_7914)


	//   ....[0]....
.L_7914:
        /*00b8*/ 	.word	0x00007930


	//   ....[1]....
        /*00bc*/ 	.word	0x00007a80


	//   ....[2]....
        /*00c0*/ 	.word	0x00007ac0


	//   ....[3]....
        /*00c4*/ 	.word	0x00007b60


	//   ....[4]....
        /*00c8*/ 	.word	0x00007ba0


	//   ....[5]....
        /*00cc*/ 	.word	0x00007be0


	//   ....[6]....
        /*00d0*/ 	.word	0x00007c70


	//   ....[7]....
        /*00d4*/ 	.word	0x00007c90


	//   ....[8]....
        /*00d8*/ 	.word	0x00007d30


	//   ....[9]....
        /*00dc*/ 	.word	0x00007d80


	//   ....[10]....
        /*00e0*/ 	.word	0x00007dd0


	//   ....[11]....
        /*00e4*/ 	.word	0x00007eb0


	//   ....[12]....
        /*00e8*/ 	.word	0x00008020


	//   ....[13]....
        /*00ec*/ 	.word	0x00008190


	//   ....[14]....
        /*00f0*/ 	.word	0x000082f0


	//   ....[15]....
        /*00f4*/ 	.word	0x00008330


	//   ....[16]....
        /*00f8*/ 	.word	0x00008370


	//   ....[17]....
        /*00fc*/ 	.word	0x00008420


	//   ....[18]....
        /*0100*/ 	.word	0x00008480


	//   ....[19]....
        /*0104*/ 	.word	0x000085f0


	//   ....[20]....
        /*0108*/ 	.word	0x00008700


	//   ....[21]....
        /*010c*/ 	.word	0x00008840


	//   ....[22]....
        /*0110*/ 	.word	0x00008880


	//----- nvinfo : EIATTR_MAX_THREADS
	.align		4
.L_7915:
        /*0114*/ 	.byte	0x04, 0x05
        /*0116*/ 	.short	(.L_7917 - .L_7916)
.L_7916:
        /*0118*/ 	.word	0x00000080
        /*011c*/ 	.word	0x00000001
        /*0120*/ 	.word	0x00000001


	//----- nvinfo : EIATTR_CRS_STACK_SIZE
	.align		4
.L_7917:
        /*0124*/ 	.byte	0x04, 0x1e
        /*0126*/ 	.short	(.L_7919 - .L_7918)
.L_7918:
        /*0128*/ 	.word	0x00000000


	//----- nvinfo : EIATTR_CBANK_PARAM_SIZE
	.align		4
.L_7919:
        /*012c*/ 	.byte	0x03, 0x19
        /*012e*/ 	.short	0x002c


	//----- nvinfo : EIATTR_PARAM_CBANK
	.align		4
        /*0130*/ 	.byte	0x04, 0x0a
        /*0132*/ 	.short	(.L_7921 - .L_7920)
	.align		4
.L_7920:
        /*0134*/ 	.word	index@(.nv.constant0._ZN2at6native27unrolled_elementwise_kernelINS0_13AUnaryFunctorIN3c104HalfES4_S4_ZZZNS0_19maximum_kernel_cudaERNS_18TensorIteratorBaseEENKUlvE0_clEvENKUlvE1_clEvEUlS4_S4_E_EESt5arrayIPcLm2EELi4E23TrivialOffsetCalculatorILi1EjESF_NS0_6memory12LoadWithCastILi1EEENSG_13StoreWithCastILi1EEEEEviT_T0_T2_T3_T4_T5_)
        /*0138*/ 	.short	0x0380
        /*013a*/ 	.short	0x002c


	//----- nvinfo : EIATTR_SW_WAR
	.align		4
.L_7921:
        /*013c*/ 	.byte	0x04, 0x36
        /*013e*/ 	.short	(.L_7923 - .L_7922)
.L_7922:
        /*0140*/ 	.word	0x00000008
.L_7923:


//--------------------- .nv.info._ZN2at6native18elementwise_kernelILi128ELi4EZNS0_22gpu_kernel_impl_nocastINS0_13AUnaryFunctorIN3c104HalfES5_S5_ZZZNS0_19maximum_kernel_cudaERNS_18TensorIteratorBaseEENKUlvE0_clEvENKUlvE1_clEvEUlS5_S5_E_EEEEvS7_RKT_EUliE_EEviT1_ --------------------------
	.section	.nv.info._ZN2at6native18elementwise_kernelILi128ELi4EZNS0_22gpu_kernel_impl_nocastINS0_13AUnaryFunctorIN3c104HalfES5_S5_ZZZNS0_19maximum_kernel_cudaERNS_18TensorIteratorBaseEENKUlvE0_clEvENKUlvE1_clEvEUlS5_S5_E_EEEEvS7_RKT_EUliE_EEviT1_,"",@"SHT_CUDA_INFO"
	.sectionflags	@""
	.align	4


	//----- nvinfo : EIATTR_CUDA_API_VERSION
	.align		4
        /*0000*/ 	.byte	0x04, 0x37
        /*0002*/ 	.short	(.L_7925 - .L_7924)
.L_7924:
        /*0004*/ 	.word	0x00000082


	//----- nvinfo : EIATTR_KPARAM_INFO
	.align		4
.L_7925:
        /*0008*/ 	.byte	0x04, 0x17
        /*000a*/ 	.short	(.L_7927 - .L_7926)
.L_7926:
        /*000c*/ 	.word	0x00000000
        /*0010*/ 	.short	0x0001
        /*0012*/ 	.short	0x0008
        /*0014*/ 	.byte	0x00, 0xf0, 0x61, 0x08


	//----- nvinfo : EIATTR_KPARAM_INFO
	.align		4
.L_7927:
        /*0018*/ 	.byte	0x04, 0x17
        /*001a*/ 	.short	(.L_7929 - .L_7928)
.L_7928:
        /*001c*/ 	.word	0x00000000
        /*0020*/ 	.short	0x0000
        /*0022*/ 	.short	0x0000
        /*0024*/ 	.byte	0x00, 0xf0, 0x11, 0x00


	//----- nvinfo : EIATTR_SPARSE_MMA_MASK
	.align		4
.L_7929:
        /*0028*/ 	.byte	0x03, 0x50
        /*002a*/ 	.short	0x0000


	//----- nvinfo : EIATTR_MAXREG_COUNT
	.align		4
        /*002c*/ 	.byte	0x03, 0x1b
        /*002e*/ 	.short	0x0080


	//----- nvinfo : EIATTR_MERCURY_ISA_VERSION
	.align		4
        /*0030*/ 	.byte	0x03, 0x5f
        /*0032*/ 	.short	0x0101


	//----- nvinfo : EIATTR_VRC_CTA_INIT_COUNT
	.align		4
        /*0034*/ 	.byte	0x02, 0x4a
	.zero		1
	.zero		1


	//----- nvinfo : EIATTR_EXIT_INSTR_OFFSETS
	.align		4
        /*0038*/ 	.byte	0x04, 0x1c
        /*003a*/ 	.short	(.L_7931 - .L_7930)


	//   ....[0]....
.L_7930:
        /*003c*/ 	.word	0x00000430


	//   ....[1]....
        /*0040*/ 	.word	0x00000500


	//   ....[2]....
        /*0044*/ 	.word	0x00004170


	//   ....[3]....
        /*0048*/ 	.word	0x00005510


	//----- nvinfo : EIATTR_MAX_THREADS
	.align		4
.L_7931:
        /*004c*/ 	.byte	0x04, 0x05
        /*004e*/ 	.short	(.L_7933 - .L_7932)
.L_7932:
        /*0050*/ 	.word	0x00000080
        /*0054*/ 	.word	0x00000001
        /*0058*/ 	.word	0x00000001


	//----- nvinfo : EIATTR_CRS_STACK_SIZE
	.align		4
.L_7933:
        /*005c*/ 	.byte	0x04, 0x1e
        /*005e*/ 	.short	(.L_7935 - .L_7934)
.L_7934:
        /*0060*/ 	.word	0x00000000


	//----- nvinfo : EIATTR_CBANK_PARAM_SIZE
	.align		4
.L_7935:
        /*0064*/ 	.byte	0x03, 0x19
        /*0066*/ 	.short	0x0220


	//----- nvinfo : EIATTR_PARAM_CBANK
	.align		4
        /*0068*/ 	.byte	0x04, 0x0a
        /*006a*/ 	.short	(.L_7937 - .L_7936)
	.align		4
.L_7936:
        /*006c*/ 	.word	index@(.nv.constant0._ZN2at6native18elementwise_kernelILi128ELi4EZNS0_22gpu_kernel_impl_nocastINS0_13AUnaryFunctorIN3c104HalfES5_S5_ZZZNS0_19maximum_kernel_cudaERNS_18TensorIteratorBaseEENKUlvE0_clEvENKUlvE1_clEvEUlS5_S5_E_EEEEvS7_RKT_EUliE_EEviT1_)
        /*0070*/ 	.short	0x0380
        /*0072*/ 	.short	0x0220


	//----- nvinfo : EIATTR_SW_WAR
	.align		4
.L_7937:
        /*0074*/ 	.byte	0x04, 0x36
        /*0076*/ 	.short	(.L_7939 - .L_7938)
.L_7938:
        /*0078*/ 	.word	0x00000008
.L_7939:


//--------------------- .nv.info._ZN2at6native27unrolled_elementwise_kernelINS0_13AUnaryFunctorIN3c104HalfES4_S4_ZZZNS0_19maximum_kernel_cudaERNS_18TensorIteratorBaseEENKUlvE0_clEvENKUlvE1_clEvEUlS4_S4_E_EESt5arrayIPcLm2EELi4E23TrivialOffsetCalculatorILi1EjESF_NS0_6memory15LoadWithoutCastENSG_16StoreWithoutCastEEEviT_T0_T2_T3_T4_T5_ --------------------------
	.section	.nv.info._ZN2at6native27unrolled_elementwise_kernelINS0_13AUnaryFunctorIN3c104HalfES4_S4_ZZZNS0_19maximum_kernel_cudaERNS_18TensorIteratorBaseEENKUlvE0_clEvENKUlvE1_clEvEUlS4_S4_E_EESt5arrayIPcLm2EELi4E23TrivialOffsetCalculatorILi1EjESF_NS0_6memory15LoadWithoutCastENSG_16StoreWithoutCastEEEviT_T0_T2_T3_T4_T5_,"",@"SHT_CUDA_INFO"
	.sectionflags	@""
	.align	4


	//----- nvinfo : EIATTR_CUDA_API_VERSION
	.align		4
        /*0000*/ 	.byte	0x04, 0x37
        /*0002*/ 	.short	(.L_7941 - .L_7940)
.L_7940:
        /*0004*/ 	.word	0x00000082


	//----- nvinfo : EIATTR_KPARAM_INFO
	.align		4
.L_7941:
        /*0008*/ 	.byte	0x04, 0x17
        /*000a*/ 	.short	(.L_7943 - .L_7942)
.L_7942:
        /*000c*/ 	.word	0x00000000
        /*0010*/ 	.short	0x0006
        /*0012*/ 	.short	0x001b
        /*0014*/ 	.byte	0x00, 0xf0, 0x05, 0x00


	//----- nvinfo : EIATTR_KPARAM_INFO
	.align		4
.L_7943:
        /*0018*/ 	.byte	0x04, 0x17
        /*001a*/ 	.short	(.L_7945 - .L_7944)
.L_7944:
        /*001c*/ 	.word	0x00000000
        /*0020*/ 	.short	0x0005
        /*0022*/ 	.short	0x001a
        /*0024*/ 	.byte	0x00, 0xf0, 0x05, 0x00


	//----- nvinfo : EIATTR_KPARAM_INFO
	.align		4
.L_7945:
        /*0028*/ 	.byte	0x04, 0x17
        /*002a*/ 	.short	(.L_7947 - .L_7946)
.L_7946:
        /*002c*/ 	.word	0x00000000
        /*0030*/ 	.short	0x0004
        /*0032*/ 	.short	0x0019
        /*0034*/ 	.byte	0x00, 0xf0, 0x05, 0x00


	//----- nvinfo : EIATTR_KPARAM_INFO
	.align		4
.L_7947:
        /*0038*/ 	.byte	0x04, 0x17
        /*003a*/ 	.short	(.L_7949 - .L_7948)
.L_7948:
        /*003c*/ 	.word	0x00000000
        /*0040*/ 	.short	0x0003
        /*0042*/ 	.short	0x0018
        /*0044*/ 	.byte	0x00, 0xf0, 0x05, 0x00


	//----- nvinfo : EIATTR_KPARAM_INFO
	.align		4
.L_7949:
        /*0048*/ 	.byte	0x04, 0x17
        /*004a*/ 	.short	(.L_7951 - .L_7950)
.L_7950:
        /*004c*/ 	.word	0x00000000
        /*0050*/ 	.short	0x0002
        /*0052*/ 	.short	0x0008
        /*0054*/ 	.byte	0x00, 0xf0, 0x41, 0x00


	//----- nvinfo : EIATTR_KPARAM_INFO
	.align		4
.L_7951:
        /*0058*/ 	.byte	0x04, 0x17
        /*005a*/ 	.short	(.L_7953 - .L_7952)
.L_7952:
        /*005c*/ 	.word	0x00000000
        /*0060*/ 	.short	0x0001
        /*0062*/ 	.short	0x0004
        /*0064*/ 	.byte	0x00, 0xf0, 0x11, 0x00


	//----- nvinfo : EIATTR_KPARAM_INFO
	.align		4
.L_7953:
        /*0068*/ 	.byte	0x04, 0x17
        /*006a*/ 	.short	(.L_7955 - .L_7954)
.L_7954:
        /*006c*/ 	.word	0x00000000
        /*0070*/ 	.short	0x0000
        /*0072*/ 	.short	0x0000
        /*0074*/ 	.byte	0x00, 0xf0, 0x11, 0x00


	//----- nvinfo : EIATTR_SPARSE_MMA_MASK
	.align		4
.L_7955:
        /*0078*/ 	.byte	0x03, 0x50
        /*007a*/ 	.short	0x0000


	//----- nvinfo : EIATTR_MAXREG_COUNT
	.align		4
        /*007c*/ 	.byte	0x03, 0x1b
        /*007e*/ 	.short	0x00ff


	//----- nvinfo : EIATTR_MERCURY_ISA_VERSION
	.align		4
        /*0080*/ 	.byte	0x03, 0x5f
        /*0082*/ 	.short	0x0101


	//----- nvinfo : EIATTR_VRC_CTA_INIT_COUNT
	.align		4
        /*0084*/ 	.byte	0x02, 0x4a
	.zero		1
	.zero		1


	//----- nvinfo : EIATTR_EXIT_INSTR_OFFSETS
	.align		4
        /*0088*/ 	.byte	0x04, 0x1c
        /*008a*/ 	.short	(.L_7957 - .L_7956)


	//   ....[0]....
.L_7956:
        /*008c*/ 	.word	0x00000710


	//   ....[1]....
        /*0090*/ 	.word	0x00000760


	//----- nvinfo : EIATTR_MAX_THREADS
	.align		4
.L_7957:
        /*0094*/ 	.byte	0x04, 0x05
        /*0096*/ 	.short	(.L_7959 - .L_7958)
.L_7958:
        /*0098*/ 	.word	0x00000080
        /*009c*/ 	.word	0x00000001
        /*00a0*/ 	.word	0x00000001


	//----- nvinfo : EIATTR_CRS_STACK_SIZE
	.align		4
.L_7959:
        /*00a4*/ 	.byte	0x04, 0x1e
        /*00a6*/ 	.short	(.L_7961 - .L_7960)
.L_7960:
        /*00a8*/ 	.word	0x00000000


	//----- nvinfo : EIATTR_CBANK_PARAM_SIZE
	.align		4
.L_7961:
        /*00ac*/ 	.byte	0x03, 0x19
        /*00ae*/ 	.short	0x001c


	//----- nvinfo : EIATTR_PARAM_CBANK
	.align		4
        /*00b0*/ 	.byte	0x04, 0x0a
        /*00b2*/ 	.short	(.L_7963 - .L_7962)
	.align		4
.L_7962:
        /*00b4*/ 	.word	index@(.nv.constant0._ZN2at6native27unrolled_elementwise_kernelINS0_13AUnaryFunctorIN3c104HalfES4_S4_ZZZNS0_19maximum_kernel_cudaERNS_18TensorIteratorBaseEENKUlvE0_clEvENKUlvE1_clEvEUlS4_S4_E_EESt5arrayIPcLm2EELi4E23TrivialOffsetCalculatorILi1EjESF_NS0_6memory15LoadWithoutCastENSG_16StoreWithoutCastEEEviT_T0_T2_T3_T4_T5_)
        /*00b8*/ 	.short	0x0380
        /*00ba*/ 	.short	0x001c


	//----- nvinfo : EIATTR_SW_WAR
	.align		4
.L_7963:
        /*00bc*/ 	.byte	0x04, 0x36
        /*00be*/ 	.short	(.L_7965 - .L_7964)
.L_7964:
        /*00c0*/ 	.word	0x00000008
.L_7965:


//--------------------- .nv.info._ZN2at6native29vectorized_elementwise_kernelILi2ENS0_13AUnaryFunctorIN3c104HalfES4_S4_ZZZNS0_19maximum_kernel_cudaERNS_18TensorIteratorBaseEENKUlvE0_clEvENKUlvE1_clEvEUlS4_S4_E_EESt5arrayIPcLm2EEEEviT0_T1_ --------------------------
	.section	.nv.info._ZN2at6native29vectorized_elementwise_kernelILi2ENS0_13AUnaryFunctorIN3c104HalfES4_S4_ZZZNS0_19maximum_kernel_cudaERNS_18TensorIteratorBaseEENKUlvE0_clEvENKUlvE1_clEvEUlS4_S4_E_EESt5arrayIPcLm2EEEEviT0_T1_,"",@"SHT_CUDA_INFO"
	.sectionflags	@""
	.align	4


	//----- nvinfo : EIATTR_CUDA_API_VERSION
	.align		4
        /*0000*/ 	.byte	0x04, 0x37
        /*0002*/ 	.short	(.L_7967 - .L_7966)
.L_7966:
        /*0004*/ 	.word	0x00000082


	//----- nvinfo : EIATTR_KPARAM_INFO
	.align		4
.L_7967:
        /*0008*/ 	.byte	0x04, 0x17
        /*000a*/ 	.short	(.L_7969 - .L_7968)
.L_7968:
        /*000c*/ 	.word	0x00000000
        /*0010*/ 	.short	0x0002
        /*0012*/ 	.short	0x0008
        /*0014*/ 	.byte	0x00, 0xf0, 0x41, 0x00


	//----- nvinfo : EIATTR_KPARAM_INFO
	.align		4
.L_7969:
        /*0018*/ 	.byte	0x04, 0x17
        /*001a*/ 	.short	(.L_7971 - .L_7970)
.L_7970:
        /*001c*/ 	.word	0x00000000
        /*0020*/ 	.short	0x0001
        /*0022*/ 	.short	0x0004
        /*0024*/ 	.byte	0x00, 0xf0, 0x11, 0x00


	//----- nvinfo : EIATTR_KPARAM_INFO
	.align		4
.L_7971:
        /*0028*/ 	.byte	0x04, 0x17
        /*002a*/ 	.short	(.L_7973 - .L_7972)
.L_7972:
        /*002c*/ 	.word	0x00000000
        /*0030*/ 	.short	0x0000
        /*0032*/ 	.short	0x0000
        /*0034*/ 	.byte	0x00, 0xf0, 0x11, 0x00


	//----- nvinfo : EIATTR_SPARSE_MMA_MASK
	.align		4
.L_7973:
        /*0038*/ 	.byte	0x03, 0x50
        /*003a*/ 	.short	0x0000


	//----- nvinfo : EIATTR_MAXREG_COUNT
	.align		4
        /*003c*/ 	.byte	0x03, 0x1b
        /*003e*/ 	.short	0x00ff


	//----- nvinfo : EIATTR_MERCURY_ISA_VERSION
	.align		4
        /*0040*/ 	.byte	0x03, 0x5f
        /*0042*/ 	.short	0x0101


	//----- nvinfo : EIATTR_VRC_CTA_INIT_COUNT
	.align		4
        /*0044*/ 	.byte	0x02, 0x4a
	.zero		1
	.zero		1


	//----- nvinfo : EIATTR_EXIT_INSTR_OFFSETS
	.align		4
        /*0048*/ 	.byte	0x04, 0x1c
        /*004a*/ 	.short	(.L_7975 - .L_7974)


	//   ....[0]....
.L_7974:
        /*004c*/ 	.word	0x00000ed0


	//   ....[1]....
        /*0050*/ 	.word	0x00000f20


	//   ....[2]....
        /*0054*/ 	.word	0x00001400


	//----- nvinfo : EIATTR_MAX_THREADS
	.align		4
.L_7975:
        /*0058*/ 	.byte	0x04, 0x05
        /*005a*/ 	.short	(.L_7977 - .L_7976)
.L_7976:
        /*005c*/ 	.word	0x00000080
        /*0060*/ 	.word	0x00000001
        /*0064*/ 	.word	0x00000001


	//----- nvinfo : EIATTR_CRS_STACK_SIZE
	.align		4
.L_7977:
        /*0068*/ 	.byte	0x04, 0x1e
        /*006a*/ 	.short	(.L_7979 - .L_7978)
.L_7978:
        /*006c*/ 	.word	0x00000000


	//----- nvinfo : EIATTR_CBANK_PARAM_SIZE
	.align		4
.L_7979:
        /*0070*/ 	.byte	0x03, 0x19
        /*0072*/ 	.short	0x0018


	//----- nvinfo : EIATTR_PARAM_CBANK
	.align		4
        /*0074*/ 	.byte	0x04, 0x0a
        /*0076*/ 	.short	(.L_7981 - .L_7980)
	.align		4
.L_7980:
        /*0078*/ 	.word	index@(.nv.constant0._ZN2at6native29vectorized_elementwise_kernelILi2ENS0_13AUnaryFunctorIN3c104HalfES4_S4_ZZZNS0_19maximum_kernel_cudaERNS_18TensorIteratorBaseEENKUlvE0_clEvENKUlvE1_clEvEUlS4_S4_E_EESt5arrayIPcLm2EEEEviT0_T1_)
        /*007c*/ 	.short	0x0380
        /*007e*/ 	.short	0x0018


	//----- nvinfo : EIATTR_SW_WAR
	.align		4
.L_7981:
        /*0080*/ 	.byte	0x04, 0x36
        /*0082*/ 	.short	(.L_7983 - .L_7982)
.L_7982:
        /*0084*/ 	.word	0x00000008
.L_7983:


//--------------------- .nv.info._ZN2at6native29vectorized_elementwise_kernelILi4ENS0_13AUnaryFunctorIN3c104HalfES4_S4_ZZZNS0_19maximum_kernel_cudaERNS_18TensorIteratorBaseEENKUlvE0_clEvENKUlvE1_clEvEUlS4_S4_E_EESt5arrayIPcLm2EEEEviT0_T1_ --------------------------
	.section	.nv.info._ZN2at6native29vectorized_elementwise_kernelILi4ENS0_13AUnaryFunctorIN3c104HalfES4_S4_ZZZNS0_19maximum_kernel_cudaERNS_18TensorIteratorBaseEENKUlvE0_clEvENKUlvE1_clEvEUlS4_S4_E_EESt5arrayIPcLm2EEEEviT0_T1_,"",@"SHT_CUDA_INFO"
	.sectionflags	@""
	.align	4


	//----- nvinfo : EIATTR_CUDA_API_VERSION
	.align		4
        /*0000*/ 	.byte	0x04, 0x37
        /*0002*/ 	.short	(.L_7985 - .L_7984)
.L_7984:
        /*0004*/ 	.word	0x00000082


	//----- nvinfo : EIATTR_KPARAM_INFO
	.align		4
.L_7985:
        /*0008*/ 	.byte	0x04, 0x17
        /*000a*/ 	.short	(.L_7987 - .L_7986)
.L_7986:
        /*000c*/ 	.word	0x00000000
        /*0010*/ 	.short	0x0002
        /*0012*/ 	.short	0x0008
        /*0014*/ 	.byte	0x00, 0xf0, 0x41, 0x00


	//----- nvinfo : EIATTR_KPARAM_INFO
	.align		4
.L_7987:
        /*0018*/ 	.byte	0x04, 0x17
        /*001a*/ 	.short	(.L_7989 - .L_7988)
.L_7988:
        /*001c*/ 	.word	0x00000000
        /*0020*/ 	.short	0x0001
        /*0022*/ 	.short	0x0004
        /*0024*/ 	.byte	0x00, 0xf0, 0x11, 0x00


	//----- nvinfo : EIATTR_KPARAM_INFO
	.align		4
.L_7989:
        /*0028*/ 	.byte	0x04, 0x17
        /*002a*/ 	.short	(.L_7991 - .L_7990)
.L_7990:
        /*002c*/ 	.word	0x00000000
        /*0030*/ 	.short	0x0000
        /*0032*/ 	.short	0x0000
        /*0034*/ 	.byte	0x00, 0xf0, 0x11, 0x00


	//----- nvinfo : EIATTR_SPARSE_MMA_MASK
	.align		4
.L_7991:
        /*0038*/ 	.byte	0x03, 0x50
        /*003a*/ 	.short	0x0000


	//----- nvinfo : EIATTR_MAXREG_COUNT
	.align		4
        /*003c*/ 	.byte	0x03, 0x1b
        /*003e*/ 	.short	0x00ff


	//----- nvinfo : EIATTR_MERCURY_ISA_VERSION
	.align		4
        /*0040*/ 	.byte	0x03, 0x5f
        /*0042*/ 	.short	0x0101


	//----- nvinfo : EIATTR_VRC_CTA_INIT_COUNT
	.align		4
        /*0044*/ 	.byte	0x02, 0x4a
	.zero		1
	.zero		1


	//----- nvinfo : EIATTR_EXIT_INSTR_OFFSETS
	.align		4
        /*0048*/ 	.byte	0x04, 0x1c
        /*004a*/ 	.short	(.L_7993 - .L_7992)


	//   ....[0]....
.L_7992:
        /*004c*/ 	.word	0x00000ed0


	//   ....[1]....
        /*0050*/ 	.word	0x00000f20


	//   ....[2]....
        /*0054*/ 	.word	0x000013a0


	//----- nvinfo : EIATTR_MAX_THREADS
	.align		4
.L_7993:
        /*0058*/ 	.byte	0x04, 0x05
        /*005a*/ 	.short	(.L_7995 - .L_7994)
.L_7994:
        /*005c*/ 	.word	0x00000080
        /*0060*/ 	.word	0x00000001
        /*0064*/ 	.word	0x00000001


	//----- nvinfo : EIATTR_CRS_STACK_SIZE
	.align		4
.L_7995:
        /*0068*/ 	.byte	0x04, 0x1e
        /*006a*/ 	.short	(.L_7997 - .L_7996)
.L_7996:
        /*006c*/ 	.word	0x00000000


	//----- nvinfo : EIATTR_CBANK_PARAM_SIZE
	.align		4
.L_7997:
        /*0070*/ 	.byte	0x03, 0x19
        /*0072*/ 	.short	0x0018


	//----- nvinfo : EIATTR_PARAM_CBANK
	.align		4
        /*0074*/ 	.byte	0x04, 0x0a
        /*0076*/ 	.short	(.L_7999 - .L_7998)
	.align		4
.L_7998:
        /*0078*/ 	.word	index@(.nv.constant0._ZN2at6native29vectorized_elementwise_kernelILi4ENS0_13AUnaryFunctorIN3c104HalfES4_S4_ZZZNS0_19maximum_kernel_cudaERNS_18TensorIteratorBaseEENKUlvE0_clEvENKUlvE1_clEvEUlS4_S4_E_EESt5arrayIPcLm2EEEEviT0_T1_)
        /*007c*/ 	.short	0x0380
        /*007e*/ 	.short	0x0018


	//----- nvinfo : EIATTR_SW_WAR
	.align		4
.L_7999:
        /*0080*/ 	.byte	0x04, 0x36
        /*0082*/ 	.short	(.L_8001 - .L_8000)
.L_8000:
        /*0084*/ 	.word	0x00000008
.L_8001:


//--------------------- .nv.info._ZN2at6native29vectorized_elementwise_kernelILi8ENS0_13AUnaryFunctorIN3c104HalfES4_S4_ZZZNS0_19maximum_kernel_cudaERNS_18TensorIteratorBaseEENKUlvE0_clEvENKUlvE1_clEvEUlS4_S4_E_EESt5arrayIPcLm2EEEEviT0_T1_ --------------------------
	.section	.nv.info._ZN2at6native29vectorized_elementwise_kernelILi8ENS0_13AUnaryFunctorIN3c104HalfES4_S4_ZZZNS0_19maximum_kernel_cudaERNS_18TensorIteratorBaseEENKUlvE0_clEvENKUlvE1_clEvEUlS4_S4_E_EESt5arrayIPcLm2EEEEviT0_T1_,"",@"SHT_CUDA_INFO"
	.sectionflags	@""
	.align	4


	//----- nvinfo : EIATTR_CUDA_API_VERSION
	.align		4
        /*0000*/ 	.byte	0x04, 0x37
        /*0002*/ 	.short	(.L_8003 - .L_8002)
.L_8002:
        /*0004*/ 	.word	0x00000082


	//----- nvinfo : EIATTR_KPARAM_INFO
	.align		4
.L_8003:
        /*0008*/ 	.byte	0x04, 0x17
        /*000a*/ 	.short	(.L_8005 - .L_8004)
.L_8004:
        /*000c*/ 	.word	0x00000000
        /*0010*/ 	.short	0x0002
        /*0012*/ 	.short	0x0008
        /*0014*/ 	.byte	0x00, 0xf0, 0x41, 0x00


	//----- nvinfo : EIATTR_KPARAM_INFO
	.align		4
.L_8005:
        /*0018*/ 	.byte	0x04, 0x17
        /*001a*/ 	.short	(.L_8007 - .L_8006)
.L_8006:
        /*001c*/ 	.word	0x00000000
        /*0020*/ 	.short	0x0001
        /*0022*/ 	.short	0x0004
        /*0024*/ 	.byte	0x00, 0xf0, 0x11, 0x00


	//----- nvinfo : EIATTR_KPARAM_INFO
	.align		4
.L_8007:
        /*0028*/ 	.byte	0x04, 0x17
        /*002a*/ 	.short	(.L_8009 - .L_8008)
.L_8008:
        /*002c*/ 	.word	0x00000000
        /*0030*/ 	.short	0x0000
        /*0032*/ 	.short	0x0000
        /*0034*/ 	.byte	0x00, 0xf0, 0x11, 0x00


	//----- nvinfo : EIATTR_SPARSE_MMA_MASK
	.align		4
.L_8009:
        /*0038*/ 	.byte	0x03, 0x50
        /*003a*/ 	.short	0x0000


	//----- nvinfo : EIATTR_MAXREG_COUNT
	.align		4
        /*003c*/ 	.byte	0x03, 0x1b
        /*003e*/ 	.short	0x00ff


	//----- nvinfo : EIATTR_MERCURY_ISA_VERSION
	.align		4
        /*0040*/ 	.byte	0x03, 0x5f
        /*0042*/ 	.short	0x0101


	//----- nvinfo : EIATTR_VRC_CTA_INIT_COUNT
	.align		4
        /*0044*/ 	.byte	0x02, 0x4a
	.zero		1
	.zero		1


	//----- nvinfo : EIATTR_EXIT_INSTR_OFFSETS
	.align		4
        /*0048*/ 	.byte	0x04, 0x1c
        /*004a*/ 	.short	(.L_8011 - .L_8010)


	//   ....[0]....
.L_8010:
        /*004c*/ 	.word	0x00000010


	//----- nvinfo : EIATTR_MAX_THREADS
	.align		4
.L_8011:
        /*0050*/ 	.byte	0x04, 0x05
        /*0052*/ 	.short	(.L_8013 - .L_8012)
.L_8012:
        /*0054*/ 	.word	0x00000080
        /*0058*/ 	.word	0x00000001
        /*005c*/ 	.word	0x00000001


	//----- nvinfo : EIATTR_CBANK_PARAM_SIZE
	.align		4
.L_8013:
        /*0060*/ 	.byte	0x03, 0x19
        /*0062*/ 	.short	0x0018


	//----- nvinfo : EIATTR_PARAM_CBANK
	.align		4
        /*0064*/ 	.byte	0x04, 0x0a
        /*0066*/ 	.short	(.L_8015 - .L_8014)
	.align		4
.L_8014:
        /*0068*/ 	.word	index@(.nv.constant0._ZN2at6native29vectorized_elementwise_kernelILi8ENS0_13AUnaryFunctorIN3c104HalfES4_S4_ZZZNS0_19maximum_kernel_cudaERNS_18TensorIteratorBaseEENKUlvE0_clEvENKUlvE1_clEvEUlS4_S4_E_EESt5arrayIPcLm2EEEEviT0_T1_)
        /*006c*/ 	.short	0x0380
        /*006e*/ 	.short	0x0018


	//----- nvinfo : EIATTR_SW_WAR
	.align		4
.L_8015:
        /*0070*/ 	.byte	0x04, 0x36
        /*0072*/ 	.short	(.L_8017 - .L_8016)
.L_8016:
        /*0074*/ 	.word	0x00000008
.L_8017:


//--------------------- .nv.info._ZN2at6native18elementwise_kernelILi128ELi4EZNS0_15gpu_kernel_implINS0_13BinaryFunctorIN3c104HalfES5_S5_ZZZNS0_19maximum_kernel_cudaERNS_18TensorIteratorBaseEENKUlvE0_clEvENKUlvE1_clEvEUlS5_S5_E_EEEEvS7_RKT_EUliE_EEviT1_ --------------------------
	.section	.nv.info._ZN2at6native18elementwise_kernelILi128ELi4EZNS0_15gpu_kernel_implINS0_13BinaryFunctorIN3c104HalfES5_S5_ZZZNS0_19maximum_kernel_cudaERNS_18TensorIteratorBaseEENKUlvE0_clEvENKUlvE1_clEvEUlS5_S5_E_EEEEvS7_RKT_EUliE_EEviT1_,"",@"SHT_CUDA_INFO"
	.sectionflags	@""
	.align	4


	//----- nvinfo : EIATTR_CUDA_API_VERSION
	.align		4
        /*0000*/ 	.byte	0x04, 0x37
        /*0002*/ 	.short	(.L_8019 - .L_8018)
.L_8018:
        /*0004*/ 	.word	0x00000082


	//----- nvinfo : EIATTR_KPARAM_INFO
	.align		4
.L_8019:
        /*0008*/ 	.byte	0x04, 0x17
        /*000a*/ 	.short	(.L_8021 - .L_8020)
.L_8020:
        /*000c*/ 	.word	0x00000000
        /*0010*/ 	.short	0x0001
        /*0012*/ 	.short	0x0008
        /*0014*/ 	.byte	0x00, 0xf0, 0x21, 0x0a


	//----- nvinfo : EIATTR_KPARAM_INFO
	.align		4
.L_8021:
        /*0018*/ 	.byte	0x04, 0x17
        /*001a*/ 	.short	(.L_8023 - .L_8022)
.L_8022:
        /*001c*/ 	.word	0x00000000
        /*0020*/ 	.short	0x0000
        /*0022*/ 	.short	0x0000
        /*0024*/ 	.byte	0x00, 0xf0, 0x11, 0x00


	//----- nvinfo : EIATTR_SPARSE_MMA_MASK
	.align		4
.L_8023:
        /*0028*/ 	.byte	0x03, 0x50
        /*002a*/ 	.short	0x0000


	//----- nvinfo : EIATTR_MAXREG_COUNT
	.align		4
        /*002c*/ 	.byte	0x03, 0x1b
        /*002e*/ 	.short	0x0080


	//----- nvinfo : EIATTR_EXTERNS
	.align		4
        /*0030*/ 	.byte	0x04, 0x0f
        /*0032*/ 	.short	(.L_8025 - .L_8024)


	//   ....[0]....
	.align		4
.L_8024:
        /*0034*/ 	.word	index@(__assertfail)


	//----- nvinfo : EIATTR_MERCURY_ISA_VERSION
	.align		4
.L_8025:
        /*0038*/ 	.byte	0x03, 0x5f
        /*003a*/ 	.short	0x0101


	//----- nvinfo : EIATTR_VRC_CTA_INIT_COUNT
	.align		4
        /*003c*/ 	.byte	0x02, 0x4a
	.zero		1
	.zero		1


	//----- nvinfo : EIATTR_SYSCALL_OFFSETS
	.align		4
        /*0040*/ 	.byte	0x04, 0x46
        /*0042*/ 	.short	(.L_8027 - .L_8026)


	//   ....[0]....
.L_8026:
        /*0044*/ 	.word	0x00002680


	//   ....[1]....
        /*0048*/ 	.word	0x00003680


	//   ....[2]....
        /*004c*/ 	.word	0x00004610


	//   ....[3]....
        /*0050*/ 	.word	0x00006e30


	//   ....[4]....
        /*0054*/ 	.word	0x00007e20


	//   ....[5]....
        /*0058*/ 	.word	0x00008be0


	//   ....[6]....
        /*005c*/ 	.word	0x0000b510


	//   ....[7]....
        /*0060*/ 	.word	0x0000c500


	//   ....[8]....
        /*0064*/ 	.word	0x0000d2c0


	//   ....[9]....
        /*0068*/ 	.word	0x0000fc10


	//   ....[10]....
        /*006c*/ 	.word	0x00010c00


	//   ....[11]....
        /*0070*/ 	.word	0x00011990


	//----- nvinfo : EIATTR_EXIT_INSTR_OFFSETS
	.align		4
.L_8027:
        /*0074*/ 	.byte	0x04, 0x1c
        /*0076*/ 	.short	(.L_8029 - .L_8028)


	//   ....[0]....
.L_8028:
        /*0078*/ 	.word	0x0000d5a0


	//   ....[1]....
        /*007c*/ 	.word	0x00010e30


	//   ....[2]....
        /*0080*/ 	.word	0x00010e70


	//   ....[3]....
        /*0084*/ 	.word	0x00010f10


	//   ....[4]....
        /*0088*/ 	.word	0x00010f50


	//   ....[5]....
        /*008c*/ 	.word	0x00010f90


	//   ....[6]....
        /*0090*/ 	.word	0x00011020


	//   ....[7]....
        /*0094*/ 	.word	0x00011040


	//   ....[8]....
        /*0098*/ 	.word	0x000110e0


	//   ....[9]....
        /*009c*/ 	.word	0x00011130


	//   ....[10]....
        /*00a0*/ 	.word	0x00011180


	//   ....[11]....
        /*00a4*/ 	.word	0x00011260


	//   ....[12]....
        /*00a8*/ 	.word	0x000113d0


	//   ....[13]....
        /*00ac*/ 	.word	0x00011540


	//   ....[14]....
        /*00b0*/ 	.word	0x000116a0


	//   ....[15]....
        /*00b4*/ 	.word	0x000116e0


	//   ....[16]....
        /*00b8*/ 	.word	0x00011720


	//   ....[17]....
        /*00bc*/ 	.word	0x000117d0


	//   ....[18]....
        /*00c0*/ 	.word	0x00011830


	//   ....[19]....
        /*00c4*/ 	.word	0x000119a0


	//   ....[20]....
        /*00c8*/ 	.word	0x00011ab0


	//   ....[21]....
        /*00cc*/ 	.word	0x00011bf0


	//   ....[22]....
        /*00d0*/ 	.word	0x00011c30


	//----- nvinfo : EIATTR_MAX_THREADS
	.align		4
.L_8029:
        /*00d4*/ 	.byte	0x04, 0x05
        /*00d6*/ 	.short	(.L_8031 - .L_8030)
.L_8030:
        /*00d8*/ 	.word	0x00000080
        /*00dc*/ 	.word	0x00000001
        /*00e0*/ 	.word	0x00000001


	//----- nvinfo : EIATTR_CRS_STACK_SIZE
	.align		4
.L_8031:
        /*00e4*/ 	.byte	0x04, 0x1e
        /*00e6*/ 	.short	(.L_8033 - .L_8032)
.L_8032:
        /*00e8*/ 	.word	0x00000000


	//----- nvinfo : EIATTR_CBANK_PARAM_SIZE
	.align		4
.L_8033:
        /*00ec*/ 	.byte	0x03, 0x19
        /*00ee*/ 	.short	0x0290


	//----- nvinfo : EIATTR_PARAM_CBANK
	.align		4
        /*00f0*/ 	.byte	0x04, 0x0a
        /*00f2*/ 	.short	(.L_8035 - .L_8034)
	.align		4
.L_8034:
        /*00f4*/ 	.word	index@(.nv.constant0._ZN2at6native18elementwise_kernelILi128ELi4EZNS0_15gpu_kernel_implINS0_13BinaryFunctorIN3c104HalfES5_S5_ZZZNS0_19maximum_kernel_cudaERNS_18TensorIteratorBaseEENKUlvE0_clEvENKUlvE1_clEvEUlS5_S5_E_EEEEvS7_RKT_EUliE_EEviT1_)
        /*00f8*/ 	.short	0x0380
        /*00fa*/ 	.short	0x0290


	//----- nvinfo : EIATTR_SW_WAR
	.align		4
.L_8035:
        /*00fc*/ 	.byte	0x04, 0x36
        /*00fe*/ 	.short	(.L_8037 - .L_8036)
.L_8036:
        /*0100*/ 	.word	0x00000008
.L_8037:


//--------------------- .nv.info._ZN2at6native27unrolled_elementwise_kernelINS0_13BinaryFunctorIN3c104HalfES4_S4_ZZZNS0_19maximum_kernel_cudaERNS_18TensorIteratorBaseEENKUlvE0_clEvENKUlvE1_clEvEUlS4_S4_E_EESt5arrayIPcLm3EELi4E23TrivialOffsetCalculatorILi2EjESE_ILi1EjENS0_6memory12LoadWithCastILi2EEENSH_13StoreWithCastILi1EEEEEviT_T0_T2_T3_T4_T5_ --------------------------
	.section	.nv.info._ZN2at6native27unrolled_elementwise_kernelINS0_13BinaryFunctorIN3c104HalfES4_S4_ZZZNS0_19maximum_kernel_cudaERNS_18TensorIteratorBaseEENKUlvE0_clEvENKUlvE1_clEvEUlS4_S4_E_EESt5arrayIPcLm3EELi4E23TrivialOffsetCalculatorILi2EjESE_ILi1EjENS0_6memory12LoadWithCastILi2EEENSH_13StoreWithCastILi1EEEEEviT_T0_T2_T3_T4_T5_,"",@"SHT_CUDA_INFO"
	.sectionflags	@""
	.align	4


	//----- nvinfo : EIATTR_CUDA_API_VERSION
	.align		4
        /*0000*/ 	.byte	0x04, 0x37
        /*0002*/ 	.short	(.L_8039 - .L_8038)
.L_8038:
        /*0004*/ 	.word	0x00000082


	//----- nvinfo : EIATTR_KPARAM_INFO
	.align		4
.L_8039:
        /*0008*/ 	.byte	0x04, 0x17
        /*000a*/ 	.short	(.L_8041 - .L_8040)
.L_8040:
        /*000c*/ 	.word	0x00000000
        /*0010*/ 	.short	0x0006
        /*0012*/ 	.short	0x0030
        /*0014*/ 	.byte	0x00, 0xf0, 0x21, 0x00


	//----- nvinfo : EIATTR_KPARAM_INFO
	.align		4
.L_8041:
        /*0018*/ 	.byte	0x04, 0x17
        /*001a*/ 	.short	(.L_8043 - .L_8042)
.L_8042:
        /*001c*/ 	.word	0x00000000
        /*0020*/ 	.short	0x0005
        /*0022*/ 	.short	0x0024
        /*0024*/ 	.byte	0x00, 0xf0, 0x31, 0x00


	//----- nvinfo : EIATTR_KPARAM_INFO
	.align		4
.L_8043:
        /*0028*/ 	.byte	0x04, 0x17
        /*002a*/ 	.short	(.L_8045 - .L_8044)
.L_8044:
        /*002c*/ 	.word	0x00000000
        /*0030*/ 	.short	0x0004
        /*0032*/ 	.short	0x0021
        /*0034*/ 	.byte	0x00, 0xf0, 0x05, 0x00


	//----- nvinfo : EIATTR_KPARAM_INFO
	.align		4
.L_8045:
        /*0038*/ 	.byte	0x04, 0x17
        /*003a*/ 	.short	(.L_8047 - .L_8046)
.L_8046:
        /*003c*/ 	.word	0x00000000
        /*0040*/ 	.short	0x0003
        /*0042*/ 	.short	0x0020
        /*0044*/ 	.byte	0x00, 0xf0, 0x05, 0x00


	//----- nvinfo : EIATTR_KPARAM_INFO
	.align		4
.L_8047:
        /*0048*/ 	.byte	0x04, 0x17
        /*004a*/ 	.short	(.L_8049 - .L_8048)
.L_8048:
        /*004c*/ 	.word	0x00000000
        /*0050*/ 	.short	0x0002
        /*0052*/ 	.short	0x0008
        /*0054*/ 	.byte	0x00, 0xf0, 0x61, 0x00


	//----- nvinfo : EIATTR_KPARAM_INFO
	.align		4
.L_8049:
        /*0058*/ 	.byte	0x04, 0x17
        /*005a*/ 	.short	(.L_8051 - .L_8050)
.L_8050:
        /*005c*/ 	.word	0x00000000
        /*0060*/ 	.short	0x0001
        /*0062*/ 	.short	0x0004
        /*0064*/ 	.byte	0x00, 0xf0, 0x05, 0x00


	//----- nvinfo : EIATTR_KPARAM_INFO
	.align		4
.L_8051:
        /*0068*/ 	.byte	0x04, 0x17
        /*006a*/ 	.short	(.L_8053 - .L_8052)
.L_8052:
        /*006c*/ 	.word	0x00000000
        /*0070*/ 	.short	0x0000
        /*0072*/ 	.short	0x0000
        /*0074*/ 	.byte	0x00, 0xf0, 0x11, 0x00


	//----- nvinfo : EIATTR_SPARSE_MMA_MASK
	.align		4
.L_8053:
        /*0078*/ 	.byte	0x03, 0x50
        /*007a*/ 	.short	0x0000


	//----- nvinfo : EIATTR_MAXREG_COUNT
	.align		4
        /*007c*/ 	.byte	0x03, 0x1b
        /*007e*/ 	.short	0x00ff


	//----- nvinfo : EIATTR_EXTERNS
	.align		4
        /*0080*/ 	.byte	0x04, 0x0f
        /*0082*/ 	.short	(.L_8055 - .L_8054)


	//   ....[0]....
	.align		4
.L_8054:
        /*0084*/ 	.word	index@(__assertfail)


	//----- nvinfo : EIATTR_MERCURY_ISA_VERSION
	.align		4
.L_8055:
        /*0088*/ 	.byte	0x03, 0x5f
        /*008a*/ 	.short	0x0101


	//----- nvinfo : EIATTR_VRC_CTA_INIT_COUNT
	.align		4
        /*008c*/ 	.byte	0x02, 0x4a
	.zero		1
	.zero		1


	//----- nvinfo : EIATTR_SYSCALL_OFFSETS
	.align		4
        /*0090*/ 	.byte	0x04, 0x46
        /*0092*/ 	.short	(.L_8057 - .L_8056)


	//   ....[0]....
.L_8056:
        /*0094*/ 	.word	0x00001070


	//   ....[1]....
        /*0098*/ 	.word	0x00002170


	//   ....[2]....
        /*009c*/ 	.word	0x000033b0


	//   ....[3]....
        /*00a0*/ 	.word	0x000044b0


	//   ....[4]....
        /*00a4*/ 	.word	0x00005630


	//   ....[5]....
        /*00a8*/ 	.word	0x00006740


	//   ....[6]....
        /*00ac*/ 	.word	0x000078c0


	//   ....[7]....
        /*00b0*/ 	.word	0x000088f0


	//   ....[8]....
        /*00b4*/ 	.word	0x00009c30


	//   ....[9]....
        /*00b8*/ 	.word	0x0000aaf0


	//   ....[10]....
        /*00bc*/ 	.word	0x0000ba70


	//   ....[11]....
        /*00c0*/ 	.word	0x0000c9f0


	//----- nvinfo : EIATTR_EXIT_INSTR_OFFSETS
	.align		4
.L_8057:
        /*00c4*/ 	.byte	0x04, 0x1c
        /*00c6*/ 	.short	(.L_8059 - .L_8058)


	//   ....[0]....
.L_8058:
        /*00c8*/ 	.word	0x0000bd40


	//   ....[1]....
        /*00cc*/ 	.word	0x0000be90


	//   ....[2]....
        /*00d0*/ 	.word	0x0000bed0


	//   ....[3]....
        /*00d4*/ 	.word	0x0000bf70


	//   ....[4]....
        /*00d8*/ 	.word	0x0000bfb0


	//   ....[5]....
        /*00dc*/ 	.word	0x0000bff0


	//   ....[6]....
        /*00e0*/ 	.word	0x0000c080


	//   ....[7]....
        /*00e4*/ 	.word	0x0000c0a0


	//   ....[8]....
        /*00e8*/ 	.word	0x0000c140


	//   ....[9]....
        /*00ec*/ 	.word	0x0000c190


	//   ....[10]....
        /*00f0*/ 	.word	0x0000c1e0


	//   ....[11]....
        /*00f4*/ 	.word	0x0000c2c0


	//   ....[12]....
        /*00f8*/ 	.word	0x0000c430


	//   ....[13]....
        /*00fc*/ 	.word	0x0000c5a0


	//   ....[14]....
        /*0100*/ 	.word	0x0000c700


	//   ....[15]....
        /*0104*/ 	.word	0x0000c740


	//   ....[16]....
        /*0108*/ 	.word	0x0000c780


	//   ....[17]....
        /*010c*/ 	.word	0x0000c830


	//   ....[18]....
        /*0110*/ 	.word	0x0000c890


	//   ....[19]....
        /*0114*/ 	.word	0x0000ca00


	//   ....[20]....
        /*0118*/ 	.word	0x0000cb10


	//   ....[21]....
        /*011c*/ 	.word	0x0000cc50


	//   ....[22]....
        /*0120*/ 	.word	0x0000cc90


	//----- nvinfo : EIATTR_MAX_THREADS
	.align		4
.L_8059:
        /*0124*/ 	.byte	0x04, 0x05
        /*0126*/ 	.short	(.L_8061 - .L_8060)
.L_8060:
        /*0128*/ 	.word	0x00000080
        /*012c*/ 	.word	0x00000001
        /*0130*/ 	.word	0x00000001


	//----- nvinfo : EIATTR_CRS_STACK_SIZE
	.align		4
.L_8061:
        /*0134*/ 	.byte	0x04, 0x1e
        /*0136*/ 	.short	(.L_8063 - .L_8062)
.L_8062:
        /*0138*/ 	.word	0x00000000


	//----- nvinfo : EIATTR_CBANK_PARAM_SIZE
	.align		4
.L_8063:
        /*013c*/ 	.byte	0x03, 0x19
        /*013e*/ 	.short	0x0038


	//----- nvinfo : EIATTR_PARAM_CBANK
	.align		4
        /*0140*/ 	.byte	0x04, 0x0a
        /*0142*/ 	.short	(.L_8065 - .L_8064)
	.align		4
.L_8064:
        /*0144*/ 	.word	index@(.nv.constant0._ZN2at6native27unrolled_elementwise_kernelINS0_13BinaryFunctorIN3c104HalfES4_S4_ZZZNS0_19maximum_kernel_cudaERNS_18TensorIteratorBaseEENKUlvE0_clEvENKUlvE1_clEvEUlS4_S4_E_EESt5arrayIPcLm3EELi4E23TrivialOffsetCalculatorILi2EjESE_ILi1EjENS0_6memory12LoadWithCastILi2EEENSH_13StoreWithCastILi1EEEEEviT_T0_T2_T3_T4_T5_)
        /*0148*/ 	.short	0x0380
        /*014a*/ 	.short	0x0038


	//----- nvinfo : EIATTR_SW_WAR
	.align		4
.L_8065:
        /*014c*/ 	.byte	0x04, 0x36
        /*014e*/ 	.short	(.L_8067 - .L_8066)
.L_8066:
        /*0150*/ 	.word	0x00000008
.L_8067:


//--------------------- .nv.info._ZN2at6native18elementwise_kernelILi128ELi4EZNS0_22gpu_kernel_impl_nocastINS0_13BinaryFunctorIN3c104HalfES5_S5_ZZZNS0_19maximum_kernel_cudaERNS_18TensorIteratorBaseEENKUlvE0_clEvENKUlvE1_clEvEUlS5_S5_E_EEEEvS7_RKT_EUliE_EEviT1_ --------------------------
	.section	.nv.info._ZN2at6native18elementwise_kernelILi128ELi4EZNS0_22gpu_kernel_impl_nocastINS0_13BinaryFunctorIN3c104HalfES5_S5_ZZZNS0_19maximum_kernel_cudaERNS_18TensorIteratorBaseEENKUlvE0_clEvENKUlvE1_clEvEUlS5_S5_E_EEEEvS7_RKT_EUliE_EEviT1_,"",@"SHT_CUDA_INFO"
	.sectionflags	@""
	.align	4


	//----- nvinfo : EIATTR_CUDA_API_VERSION
	.align		4
        /*0000*/ 	.byte	0x04, 0x37
        /*0002*/ 	.short	(.L_8069 - .L_8068)
.L_8068:
        /*0004*/ 	.word	0x00000082


	//----- nvinfo : EIATTR_KPARAM_INFO
	.align		4
.L_8069:
        /*0008*/ 	.byte	0x04, 0x17
        /*000a*/ 	.short	(.L_8071 - .L_8070)
.L_8070:
        /*000c*/ 	.word	0x00000000
        /*0010*/ 	.short	0x0001
        /*0012*/ 	.short	0x0008
        /*0014*/ 	.byte	0x00, 0xf0, 0x21, 0x0a


	//----- nvinfo : EIATTR_KPARAM_INFO
	.align		4
.L_8071:
        /*0018*/ 	.byte	0x04, 0x17
        /*001a*/ 	.short	(.L_8073 - .L_8072)
.L_8072:
        /*001c*/ 	.word	0x00000000
        /*0020*/ 	.short	0x0000
        /*0022*/ 	.short	0x0000
        /*0024*/ 	.byte	0x00, 0xf0, 0x11, 0x00


	//----- nvinfo : EIATTR_SPARSE_MMA_MASK
	.align		4
.L_8073:
        /*0028*/ 	.byte	0x03, 0x50
        /*002a*/ 	.short	0x0000


	//----- nvinfo : EIATTR_MAXREG_COUNT
	.align		4
        /*002c*/ 	.byte	0x03, 0x1b
        /*002e*/ 	.short	0x0080


	//----- nvinfo : EIATTR_MERCURY_ISA_VERSION
	.align		4
        /*0030*/ 	.byte	0x03, 0x5f
        /*0032*/ 	.short	0x0101


	//----- nvinfo : EIATTR_VRC_CTA_INIT_COUNT
	.align		4
        /*0034*/ 	.byte	0x02, 0x4a
	.zero		1
	.zero		1


	//----- nvinfo : EIATTR_EXIT_INSTR_OFFSETS
	.align		4
        /*0038*/ 	.byte	0x04, 0x1c
        /*003a*/ 	.short	(.L_8075 - .L_8074)


	//   ....[0]....
.L_8074:
        /*003c*/ 	.word	0x00000450


	//   ....[1]....
        /*0040*/ 	.word	0x00000540


	//   ....[2]....
        /*0044*/ 	.word	0x00004bd0


	//   ....[3]....
        /*0048*/ 	.word	0x000062f0


	//----- nvinfo : EIATTR_MAX_THREADS
	.align		4
.L_8075:
        /*004c*/ 	.byte	0x04, 0x05
        /*004e*/ 	.short	(.L_8077 - .L_8076)
.L_8076:
        /*0050*/ 	.word	0x00000080
        /*0054*/ 	.word	0x00000001
        /*0058*/ 	.word	0x00000001


	//----- nvinfo : EIATTR_CRS_STACK_SIZE
	.align		4
.L_8077:
        /*005c*/ 	.byte	0x04, 0x1e
        /*005e*/ 	.short	(.L_8079 - .L_8078)
.L_8078:
        /*0060*/ 	.word	0x00000000


	//----- nvinfo : EIATTR_CBANK_PARAM_SIZE
	.align		4
.L_8079:
        /*0064*/ 	.byte	0x03, 0x19
        /*0066*/ 	.short	0x0290


	//----- nvinfo : EIATTR_PARAM_CBANK
	.align		4
        /*0068*/ 	.byte	0x04, 0x0a
        /*006a*/ 	.short	(.L_8081 - .L_8080)
	.align		4
.L_8080:
        /*006c*/ 	.word	index@(.nv.constant0._ZN2at6native18elementwise_kernelILi128ELi4EZNS0_22gpu_kernel_impl_nocastINS0_13BinaryFunctorIN3c104HalfES5_S5_ZZZNS0_19maximum_kernel_cudaERNS_18TensorIteratorBaseEENKUlvE0_clEvENKUlvE1_clEvEUlS5_S5_E_EEEEvS7_RKT_EUliE_EEviT1_)
        /*0070*/ 	.short	0x0380
        /*0072*/ 	.short	0x0290


	//----- nvinfo : EIATTR_SW_WAR
	.align		4
.L_8081:
        /*0074*/ 	.byte	0x04, 0x36
        /*0076*/ 	.short	(.L_8083 - .L_8082)
.L_8082:
        /*0078*/ 	.word	0x00000008
.L_8083:


//--------------------- .nv.info._ZN2at6native27unrolled_elementwise_kernelINS0_13BinaryFunctorIN3c104HalfES4_S4_ZZZNS0_19maximum_kernel_cudaERNS_18TensorIteratorBaseEENKUlvE0_clEvENKUlvE1_clEvEUlS4_S4_E_EESt5arrayIPcLm3EELi4E23TrivialOffsetCalculatorILi2EjESE_ILi1EjENS0_6memory15LoadWithoutCastENSH_16StoreWithoutCastEEEviT_T0_T2_T3_T4_T5_ --------------------------
	.section	.nv.info._ZN2at6native27unrolled_elementwise_kernelINS0_13BinaryFunctorIN3c104HalfES4_S4_ZZZNS0_19maximum_kernel_cudaERNS_18TensorIteratorBaseEENKUlvE0_clEvENKUlvE1_clEvEUlS4_S4_E_EESt5arrayIPcLm3EELi4E23TrivialOffsetCalculatorILi2EjESE_ILi1EjENS0_6memory15LoadWithoutCastENSH_16StoreWithoutCastEEEviT_T0_T2_T3_T4_T5_,"",@"SHT_CUDA_INFO"
	.sectionflags	@""
	.align	4


	//----- nvinfo : EIATTR_CUDA_API_VERSION
	.align		4
        /*0000*/ 	.byte	0x04, 0x37
        /*0002*/ 	.short	(.L_8085 - .L_8084)
.L_8084:
        /*0004*/ 	.word	0x00000082


	//----- nvinfo : EIATTR_KPARAM_INFO
	.align		4
.L_8085:
        /*0008*/ 	.byte	0x04, 0x17
        /*000a*/ 	.short	(.L_8087 - .L_8086)
.L_8086:
        /*000c*/ 	.word	0x00000000
        /*0010*/ 	.short	0x0006
        /*0012*/ 	.short	0x0023
        /*0014*/ 	.byte	0x00, 0xf0, 0x05, 0x00


	//----- nvinfo : EIATTR_KPARAM_INFO
	.align		4
.L_8087:
        /*0018*/ 	.byte	0x04, 0x17
        /*001a*/ 	.short	(.L_8089 - .L_8088)
.L_8088:
        /*001c*/ 	.word	0x00000000
        /*0020*/ 	.short	0x0005
        /*0022*/ 	.short	0x0022
        /*0024*/ 	.byte	0x00, 0xf0, 0x05, 0x00


	//----- nvinfo : EIATTR_KPARAM_INFO
	.align		4
.L_8089:
        /*0028*/ 	.byte	0x04, 0x17
        /*002a*/ 	.short	(.L_8091 - .L_8090)
.L_8090:
        /*002c*/ 	.word	0x00000000
        /*0030*/ 	.short	0x0004
        /*0032*/ 	.short	0x0021
        /*0034*/ 	.byte	0x00, 0xf0, 0x05, 0x00


	//----- nvinfo : EIATTR_KPARAM_INFO
	.align		4
.L_8091:
        /*0038*/ 	.byte	0x04, 0x17
        /*003a*/ 	.short	(.L_8093 - .L_8092)
.L_8092:
        /*003c*/ 	.word	0x00000000
        /*0040*/ 	.short	0x0003
        /*0042*/ 	.short	0x0020
        /*0044*/ 	.byte	0x00, 0xf0, 0x05, 0x00


	//----- nvinfo : EIATTR_KPARAM_INFO
	.align		4
.L_8093:
        /*0048*/ 	.byte	0x04, 0x17
        /*004a*/ 	.short	(.L_8095 - .L_8094)
.L_8094:
        /*004c*/ 	.word	0x00000000
        /*0050*/ 	.short	0x0002
        /*0052*/ 	.short	0x0008
        /*0054*/ 	.byte	0x00, 0xf0, 0x61, 0x00


	//----- nvinfo : EIATTR_KPARAM_INFO
	.align		4
.L_8095:
        /*0058*/ 	.byte	0x04, 0x17
        /*005a*/ 	.short	(.L_8097 - .L_8096)
.L_8096:
        /*005c*/ 	.word	0x00000000
        /*0060*/ 	.short	0x0001
        /*0062*/ 	.short	0x0004
        /*0064*/ 	.byte	0x00, 0xf0, 0x05, 0x00


	//----- nvinfo : EIATTR_KPARAM_INFO
	.align		4
.L_8097:
        /*0068*/ 	.byte	0x04, 0x17
        /*006a*/ 	.short	(.L_8099 - .L_8098)
.L_8098:
        /*006c*/ 	.word	0x00000000
        /*0070*/ 	.short	0x0000
        /*0072*/ 	.short	0x0000
        /*0074*/ 	.byte	0x00, 0xf0, 0x11, 0x00


	//----- nvinfo : EIATTR_SPARSE_MMA_MASK
	.align		4
.L_8099:
        /*0078*/ 	.byte	0x03, 0x50
        /*007a*/ 	.short	0x0000


	//----- nvinfo : EIATTR_MAXREG_COUNT
	.align		4
        /*007c*/ 	.byte	0x03, 0x1b
        /*007e*/ 	.short	0x00ff


	//----- nvinfo : EIATTR_MERCURY_ISA_VERSION
	.align		4
        /*0080*/ 	.byte	0x03, 0x5f
        /*0082*/ 	.short	0x0101


	//----- nvinfo : EIATTR_VRC_CTA_INIT_COUNT
	.align		4
        /*0084*/ 	.byte	0x02, 0x4a
	.zero		1
	.zero		1


	//----- nvinfo : EIATTR_EXIT_INSTR_OFFSETS
	.align		4
        /*0088*/ 	.byte	0x04, 0x1c
        /*008a*/ 	.short	(.L_8101 - .L_8100)


	//   ....[0]....
.L_8100:
        /*008c*/ 	.word	0x000007d0


	//   ....[1]....
        /*0090*/ 	.word	0x00000820


	//----- nvinfo : EIATTR_MAX_THREADS
	.align		4
.L_8101:
        /*0094*/ 	.byte	0x04, 0x05
        /*0096*/ 	.short	(.L_8103 - .L_8102)
.L_8102:
        /*0098*/ 	.word	0x00000080
        /*009c*/ 	.word	0x00000001
        /*00a0*/ 	.word	0x00000001


	//----- nvinfo : EIATTR_CRS_STACK_SIZE
	.align		4
.L_8103:
        /*00a4*/ 	.byte	0x04, 0x1e
        /*00a6*/ 	.short	(.L_8105 - .L_8104)
.L_8104:
        /*00a8*/ 	.word	0x00000000


	//----- nvinfo : EIATTR_CBANK_PARAM_SIZE
	.align		4
.L_8105:
        /*00ac*/ 	.byte	0x03, 0x19
        /*00ae*/ 	.short	0x0024


	//----- nvinfo : EIATTR_PARAM_CBANK
	.align		4
        /*00b0*/ 	.byte	0x04, 0x0a
        /*00b2*/ 	.short	(.L_8107 - .L_8106)
	.align		4
.L_8106:
        /*00b4*/ 	.word	index@(.nv.constant0._ZN2at6native27unrolled_elementwise_kernelINS0_13BinaryFunctorIN3c104HalfES4_S4_ZZZNS0_19maximum_kernel_cudaERNS_18TensorIteratorBaseEENKUlvE0_clEvENKUlvE1_clEvEUlS4_S4_E_EESt5arrayIPcLm3EELi4E23TrivialOffsetCalculatorILi2EjESE_ILi1EjENS0_6memory15LoadWithoutCastENSH_16StoreWithoutCastEEEviT_T0_T2_T3_T4_T5_)
        /*00b8*/ 	.short	0x0380
        /*00ba*/ 	.short	0x0024


	//----- nvinfo : EIATTR_SW_WAR
	.align		4
.L_8107:
        /*00bc*/ 	.byte	0x04, 0x36
        /*00be*/ 	.short	(.L_8109 - .L_8108)
.L_8108:
        /*00c0*/ 	.word	0x00000008
.L_8109:


//--------------------- .nv.info._ZN2at6native29vectorized_elementwise_kernelILi2ENS0_13BinaryFunctorIN3c104HalfES4_S4_ZZZNS0_19maximum_kernel_cudaERNS_18TensorIteratorBaseEENKUlvE0_clEvENKUlvE1_clEvEUlS4_S4_E_EESt5arrayIPcLm3EEEEviT0_T1_ --------------------------
	.section	.nv.info._ZN2at6native29vectorized_elementwise_kernelILi2ENS0_13BinaryFunctorIN3c104HalfES4_S4_ZZZNS0_19maximum_kernel_cudaERNS_18TensorIteratorBaseEENKUlvE0_clEvENKUlvE1_clEvEUlS4_S4_E_EESt5arrayIPcLm3EEEEviT0_T1_,"",@"SHT_CUDA_INFO"
	.sectionflags	@""
	.align	4


	//----- nvinfo : EIATTR_CUDA_API_VERSION
	.align		4
        /*0000*/ 	.byte	0x04, 0x37
        /*0002*/ 	.short	(.L_8111 - .L_8110)
.L_8110:
        /*0004*/ 	.word	0x00000082


	//----- nvinfo : EIATTR_KPARAM_INFO
	.align		4
.L_8111:
        /*0008*/ 	.byte	0x04, 0x17
        /*000a*/ 	.short	(.L_8113 - .L_8112)
.L_8112:
        /*000c*/ 	.word	0x00000000
        /*0010*/ 	.short	0x0002
        /*0012*/ 	.short	0x0008
        /*0014*/ 	.byte	0x00, 0xf0, 0x61, 0x00


	//----- nvinfo : EIATTR_KPARAM_INFO
	.align		4
.L_8113:
        /*0018*/ 	.byte	0x04, 0x17
        /*001a*/ 	.short	(.L_8115 - .L_8114)
.L_8114:
        /*001c*/ 	.word	0x00000000
        /*0020*/ 	.short	0x0001
        /*0022*/ 	.short	0x0004
        /*0024*/ 	.byte	0x00, 0xf0, 0x05, 0x00


	//----- nvinfo : EIATTR_KPARAM_INFO
	.align		4
.L_8115:
        /*0028*/ 	.byte	0x04, 0x17
        /*002a*/ 	.short	(.L_8117 - .L_8116)
.L_8116:
        /*002c*/ 	.word	0x00000000
        /*0030*/ 	.short	0x0000
        /*0032*/ 	.short	0x0000
        /*0034*/ 	.byte	0x00, 0xf0, 0x11, 0x00


	//----- nvinfo : EIATTR_SPARSE_MMA_MASK
	.align		4
.L_8117:
        /*0038*/ 	.byte	0x03, 0x50
        /*003a*/ 	.short	0x0000


	//----- nvinfo : EIATTR_MAXREG_COUNT
	.align		4
        /*003c*/ 	.byte	0x03, 0x1b
        /*003e*/ 	.short	0x00ff


	//----- nvinfo : EIATTR_MERCURY_ISA_VERSION
	.align		4
        /*0040*/ 	.byte	0x03, 0x5f
        /*0042*/ 	.short	0x0101


	//----- nvinfo : EIATTR_VRC_CTA_INIT_COUNT
	.align		4
        /*0044*/ 	.byte	0x02, 0x4a
	.zero		1
	.zero		1


	//----- nvinfo : EIATTR_EXIT_INSTR_OFFSETS
	.align		4
        /*0048*/ 	.byte	0x04, 0x1c
        /*004a*/ 	.short	(.L_8119 - .L_8118)


	//   ....[0]....
.L_8118:
        /*004c*/ 	.word	0x00001050


	//   ....[1]....
        /*0050*/ 	.word	0x000010a0


	//   ....[2]....
        /*0054*/ 	.word	0x000017d0


	//----- nvinfo : EIATTR_MAX_THREADS
	.align		4
.L_8119:
        /*0058*/ 	.byte	0x04, 0x05
        /*005a*/ 	.short	(.L_8121 - .L_8120)
.L_8120:
        /*005c*/ 	.word	0x00000080
        /*0060*/ 	.word	0x00000001
        /*0064*/ 	.word	0x00000001


	//----- nvinfo : EIATTR_CRS_STACK_SIZE
	.align		4
.L_8121:
        /*0068*/ 	.byte	0x04, 0x1e
        /*006a*/ 	.short	(.L_8123 - .L_8122)
.L_8122:
        /*006c*/ 	.word	0x00000000


	//----- nvinfo : EIATTR_CBANK_PARAM_SIZE
	.align		4
.L_8123:
        /*0070*/ 	.byte	0x03, 0x19
        /*0072*/ 	.short	0x0020


	//----- nvinfo : EIATTR_PARAM_CBANK
	.align		4
        /*0074*/ 	.byte	0x04, 0x0a
        /*0076*/ 	.short	(.L_8125 - .L_8124)
	.align		4
.L_8124:
        /*0078*/ 	.word	index@(.nv.constant0._ZN2at6native29vectorized_elementwise_kernelILi2ENS0_13BinaryFunctorIN3c104HalfES4_S4_ZZZNS0_19maximum_kernel_cudaERNS_18TensorIteratorBaseEENKUlvE0_clEvENKUlvE1_clEvEUlS4_S4_E_EESt5arrayIPcLm3EEEEviT0_T1_)
        /*007c*/ 	.short	0x0380
        /*007e*/ 	.short	0x0020


	//----- nvinfo : EIATTR_SW_WAR
	.align		4
.L_8125:
        /*0080*/ 	.byte	0x04, 0x36
        /*0082*/ 	.short	(.L_8127 - .L_8126)
.L_8126:
        /*0084*/ 	.word	0x00000008
.L_8127:


//--------------------- .nv.info._ZN2at6native29vectorized_elementwise_kernelILi4ENS0_13BinaryFunctorIN3c104HalfES4_S4_ZZZNS0_19maximum_kernel_cudaERNS_18TensorIteratorBaseEENKUlvE0_clEvENKUlvE1_clEvEUlS4_S4_E_EESt5arrayIPcLm3EEEEviT0_T1_ --------------------------
	.section	.nv.info._ZN2at6native29vectorized_elementwise_kernelILi4ENS0_13BinaryFunctorIN3c104HalfES4_S4_ZZZNS0_19maximum_kernel_cudaERNS_18TensorIteratorBaseEENKUlvE0_clEvENKUlvE1_clEvEUlS4_S4_E_EESt5arrayIPcLm3EEEEviT0_T1_,"",@"SHT_CUDA_INFO"
	.sectionflags	@""
	.align	4


	//----- nvinfo : EIATTR_CUDA_API_VERSION
	.align		4
        /*0000*/ 	.byte	0x04, 0x37
        /*0002*/ 	.short	(.L_8129 - .L_8128)
.L_8128:
        /*0004*/ 	.word	0x00000082


	//----- nvinfo : EIATTR_KPARAM_INFO
	.align		4
.L_8129:
        /*0008*/ 	.byte	0x04, 0x17
        /*000a*/ 	.short	(.L_8131 - .L_8130)
.L_8130:
        /*000c*/ 	.word	0x00000000
        /*0010*/ 	.short	0x0002
        /*0012*/ 	.short	0x0008
        /*0014*/ 	.byte	0x00, 0xf0, 0x61, 0x00


	//----- nvinfo : EIATTR_KPARAM_INFO
	.align		4
.L_8131:
        /*0018*/ 	.byte	0x04, 0x17
        /*001a*/ 	.short	(.L_8133 - .L_8132)
.L_8132:
        /*001c*/ 	.word	0x00000000
        /*0020*/ 	.short	0x0001
        /*0022*/ 	.short	0x0004
        /*0024*/ 	.byte	0x00, 0xf0, 0x05, 0x00


	//----- nvinfo : EIATTR_KPARAM_INFO
	.align		4
.L_8133:
        /*0028*/ 	.byte	0x04, 0x17
        /*002a*/ 	.short	(.L_8135 - .L_8134)
.L_8134:
        /*002c*/ 	.word	0x00000000
        /*0030*/ 	.short	0x0000
        /*0032*/ 	.short	0x0000
        /*0034*/ 	.byte	0x00, 0xf0, 0x11, 0x00


	//----- nvinfo : EIATTR_SPARSE_MMA_MASK
	.align		4
.L_8135:
        /*0038*/ 	.byte	0x03, 0x50
        /*003a*/ 	.short	0x0000


	//----- nvinfo : EIATTR_MAXREG_COUNT
	.align		4
        /*003c*/ 	.byte	0x03, 0x1b
        /*003e*/ 	.short	0x00ff


	//----- nvinfo : EIATTR_MERCURY_ISA_VERSION
	.align		4
        /*0040*/ 	.byte	0x03, 0x5f
        /*0042*/ 	.short	0x0101


	//----- nvinfo : EIATTR_VRC_CTA_INIT_COUNT
	.align		4
        /*0044*/ 	.byte	0x02, 0x4a
	.zero		1
	.zero		1


	//----- nvinfo : EIATTR_EXIT_INSTR_OFFSETS
	.align		4
        /*0048*/ 	.byte	0x04, 0x1c
        /*004a*/ 	.short	(.L_8137 - .L_8136)


	//   ....[0]....
.L_8136:
        /*004c*/ 	.word	0x00001050


	//   ....[1]....
        /*0050*/ 	.word	0x000010a0


	//   ....[2]....
        /*0054*/ 	.word	0x00001750


	//----- nvinfo : EIATTR_MAX_THREADS
	.align		4
.L_8137:
        /*0058*/ 	.byte	0x04, 0x05
        /*005a*/ 	.short	(.L_8139 - .L_8138)
.L_8138:
        /*005c*/ 	.word	0x00000080
        /*0060*/ 	.word	0x00000001
        /*0064*/ 	.word	0x00000001


	//----- nvinfo : EIATTR_CRS_STACK_SIZE
	.align		4
.L_8139:
        /*0068*/ 	.byte	0x04, 0x1e
        /*006a*/ 	.short	(.L_8141 - .L_8140)
.L_8140:
        /*006c*/ 	.word	0x00000000


	//----- nvinfo : EIATTR_CBANK_PARAM_SIZE
	.align		4
.L_8141:
        /*0070*/ 	.byte	0x03, 0x19
        /*0072*/ 	.short	0x0020


	//----- nvinfo : EIATTR_PARAM_CBANK
	.align		4
        /*0074*/ 	.byte	0x04, 0x0a
        /*0076*/ 	.short	(.L_8143 - .L_8142)
	.align		4
.L_8142:
        /*0078*/ 	.word	index@(.nv.constant0._ZN2at6native29vectorized_elementwise_kernelILi4ENS0_13BinaryFunctorIN3c104HalfES4_S4_ZZZNS0_19maximum_kernel_cudaERNS_18TensorIteratorBaseEENKUlvE0_clEvENKUlvE1_clEvEUlS4_S4_E_EESt5arrayIPcLm3EEEEviT0_T1_)
        /*007c*/ 	.short	0x0380
        /*007e*/ 	.short	0x0020


	//----- nvinfo : EIATTR_SW_WAR
	.align		4
.L_8143:
        /*0080*/ 	.byte	0x04, 0x36
        /*0082*/ 	.short	(.L_8145 - .L_8144)
.L_8144:
        /*0084*/ 	.word	0x00000008
.L_8145:


//--------------------- .nv.info._ZN2at6native29vectorized_elementwise_kernelILi8ENS0_13BinaryFunctorIN3c104HalfES4_S4_ZZZNS0_19maximum_kernel_cudaERNS_18TensorIteratorBaseEENKUlvE0_clEvENKUlvE1_clEvEUlS4_S4_E_EESt5arrayIPcLm3EEEEviT0_T1_ --------------------------
	.section	.nv.info._ZN2at6native29vectorized_elementwise_kernelILi8ENS0_13BinaryFunctorIN3c104HalfES4_S4_ZZZNS0_19maximum_kernel_cudaERNS_18TensorIteratorBaseEENKUlvE0_clEvENKUlvE1_clEvEUlS4_S4_E_EESt5arrayIPcLm3EEEEviT0_T1_,"",@"SHT_CUDA_INFO"
	.sectionflags	@""
	.align	4


	//----- nvinfo : EIATTR_CUDA_API_VERSION
	.align		4
        /*0000*/ 	.byte	0x04, 0x37
        /*0002*/ 	.short	(.L_8147 - .L_8146)
.L_8146:
        /*0004*/ 	.word	0x00000082


	//----- nvinfo : EIATTR_KPARAM_INFO
	.align		4
.L_8147:
        /*0008*/ 	.byte	0x04, 0x17
        /*000a*/ 	.short	(.L_8149 - .L_8148)
.L_8148:
        /*000c*/ 	.word	0x00000000
        /*0010*/ 	.short	0x0002
        /*0012*/ 	.short	0x0008
        /*0014*/ 	.byte	0x00, 0xf0, 0x61, 0x00


	//----- nvinfo : EIATTR_KPARAM_INFO
	.align		4
.L_8149:
        /*0018*/ 	.byte	0x04, 0x17
        /*001a*/ 	.short	(.L_8151 - .L_8150)
.L_8150:
        /*001c*/ 	.word	0x00000000
        /*0020*/ 	.short	0x0001
        /*0022*/ 	.short	0x0004
        /*0024*/ 	.byte	0x00, 0xf0, 0x05, 0x00


	//----- nvinfo : EIATTR_KPARAM_INFO
	.align		4
.L_8151:
        /*0028*/ 	.byte	0x04, 0x17
        /*002a*/ 	.short	(.L_8153 - .L_8152)
.L_8152:
        /*002c*/ 	.word	0x00000000
        /*0030*/ 	.short	0x0000
        /*0032*/ 	.short	0x0000
        /*0034*/ 	.byte	0x00, 0xf0, 0x11, 0x00


	//----- nvinfo : EIATTR_SPARSE_MMA_MASK
	.align		4
.L_8153:
        /*0038*/ 	.byte	0x03, 0x50
        /*003a*/ 	.short	0x0000


	//----- nvinfo : EIATTR_MAXREG_COUNT
	.align		4
        /*003c*/ 	.byte	0x03, 0x1b
        /*003e*/ 	.short	0x00ff


	//----- nvinfo : EIATTR_MERCURY_ISA_VERSION
	.align		4
        /*0040*/ 	.byte	0x03, 0x5f
        /*0042*/ 	.short	0x0101


	//----- nvinfo : EIATTR_VRC_CTA_INIT_COUNT
	.align		4
        /*0044*/ 	.byte	0x02, 0x4a
	.zero		1
	.zero		1


	//----- nvinfo : EIATTR_EXIT_INSTR_OFFSETS
	.align		4
        /*0048*/ 	.byte	0x04, 0x1c
        /*004a*/ 	.short	(.L_8155 - .L_8154)


	//   ....[0]....
.L_8154:
        /*004c*/ 	.word	0x00000010


	//----- nvinfo : EIATTR_MAX_THREADS
	.align		4
.L_8155:
        /*0050*/ 	.byte	0x04, 0x05
        /*0052*/ 	.short	(.L_8157 - .L_8156)
.L_8156:
        /*0054*/ 	.word	0x00000080
        /*0058*/ 	.word	0x00000001
        /*005c*/ 	.word	0x00000001


	//----- nvinfo : EIATTR_CBANK_PARAM_SIZE
	.align		4
.L_8157:
        /*0060*/ 	.byte	0x03, 0x19
        /*0062*/ 	.short	0x0020


	//----- nvinfo : EIATTR_PARAM_CBANK
	.align		4
        /*0064*/ 	.byte	0x04, 0x0a
        /*0066*/ 	.short	(.L_8159 - .L_8158)
	.align		4
.L_8158:
        /*0068*/ 	.word	index@(.nv.constant0._ZN2at6native29vectorized_elementwise_kernelILi8ENS0_13BinaryFunctorIN3c104HalfES4_S4_ZZZNS0_19maximum_kernel_cudaERNS_18TensorIteratorBaseEENKUlvE0_clEvENKUlvE1_clEvEUlS4_S4_E_EESt5arrayIPcLm3EEEEviT0_T1_)
        /*006c*/ 	.short	0x0380
        /*006e*/ 	.short	0x0020


	//----- nvinfo : EIATTR_SW_WAR
	.align		4
.L_8159:
        /*0070*/ 	.byte	0x04, 0x36
        /*0072*/ 	.short	(.L_8161 - .L_8160)
.L_8160:
        /*0074*/ 	.word	0x00000008
.L_8161:


//--------------------- .nv.info._ZN2at6native18elementwise_kernelILi128ELi4EZNS0_15gpu_kernel_implINS0_13AUnaryFunctorIfffZZZNS0_19maximum_kernel_cudaERNS_18TensorIteratorBaseEENKUlvE0_clEvENKUlvE0_clEvEUlffE_EEEEvS5_RKT_EUliE_EEviT1_ --------------------------
	.section	.nv.info._ZN2at6native18elementwise_kernelILi128ELi4EZNS0_15gpu_kernel_implINS0_13AUnaryFunctorIfffZZZNS0_19maximum_kernel_cudaERNS_18TensorIteratorBaseEENKUlvE0_clEvENKUlvE0_clEvEUlffE_EEEEvS5_RKT_EUliE_EEviT1_,"",@"SHT_CUDA_INFO"
	.sectionflags	@""
	.align	4


	//----- nvinfo : EIATTR_CUDA_API_VERSION
	.align		4
        /*0000*/ 	.byte	0x04, 0x37
        /*0002*/ 	.short	(.L_8163 - .L_8162)
.L_8162:
        /*0004*/ 	.word	0x00000082


	//----- nvinfo : EIATTR_KPARAM_INFO
	.align		4
.L_8163:
        /*0008*/ 	.byte	0x04, 0x17
        /*000a*/ 	.short	(.L_8165 - .L_8164)
.L_8164:
        /*000c*/ 	.word	0x00000000
        /*0010*/ 	.short	0x0001
        /*0012*/ 	.short	0x0008
        /*0014*/ 	.byte	0x00, 0xf0, 0x81, 0x08


	//----- nvinfo : EIATTR_KPARAM_INFO
	.align		4
.L_8165:
        /*0018*/ 	.byte	0x04, 0x17
        /*001a*/ 	.short	(.L_8167 - .L_8166)
.L_8166:
        /*001c*/ 	.word	0x00000000
        /*0020*/ 	.short	0x0000
        /*0022*/ 	.short	0x0000
        /*0024*/ 	.byte	0x00, 0xf0, 0x11, 0x00


	//----- nvinfo : EIATTR_SPARSE_MMA_MASK
	.align		4
.L_8167:
        /*0028*/ 	.byte	0x03, 0x50
        /*002a*/ 	.short	0x0000


	//----- nvinfo : EIATTR_MAXREG_COUNT
	.align		4
        /*002c*/ 	.byte	0x03, 0x1b
        /*002e*/ 	.short	0x0080


	//----- nvinfo : EIATTR_EXTERNS
	.align		4
        /*0030*/ 	.byte	0x04, 0x0f
        /*0032*/ 	.short	(.L_8169 - .L_8168)


	//   ....[0]....
	.align		4
.L_8168:
        /*0034*/ 	.word	index@(__assertfail)


	//----- nvinfo : EIATTR_MERCURY_ISA_VERSION
	.align		4
.L_8169:
        /*0038*/ 	.byte	0x03, 0x5f
        /*003a*/ 	.short	0x0101


	//----- nvinfo : EIATTR_VRC_CTA_INIT_COUNT
	.align		4
        /*003c*/ 	.byte	0x02, 0x4a
	.zero		1
	.zero		1


	//----- nvinfo : EIATTR_SYSCALL_OFFSETS
	.align		4
        /*0040*/ 	.byte	0x04, 0x46
        /*0042*/ 	.short	(.L_8171 - .L_8170)


	//   ....[0]....
.L_8170:
        /*0044*/ 	.word	0x00002150


	//   ....[1]....
        /*0048*/ 	.word	0x00002f80


	//   ....[2]....
        /*004c*/ 	.word	0x00005210


	//   ....[3]....
        /*0050*/ 	.word	0x00005ea0


	//   ....[4]....
        /*0054*/ 	.word	0x00008240


	//   ....[5]....
        /*0058*/ 	.word	0x00008ed0


	//   ....[6]....
        /*005c*/ 	.word	0x0000b280


	//   ....[7]....
        /*0060*/ 	.word	0x0000bee0


	//----- nvinfo : EIATTR_EXIT_INSTR_OFFSETS
	.align		4
.L_8171:
        /*0064*/ 	.byte	0x04, 0x1c
        /*0066*/ 	.short	(.L_8173 - .L_8172)


	//   ....[0]....
.L_8172:
        /*0068*/ 	.word	0x00009180


	//   ....[1]....
        /*006c*/ 	.word	0x0000b460


	//   ....[2]....
        /*0070*/ 	.word	0x0000b4a0


	//   ....[3]....
        /*0074*/ 	.word	0x0000b530


	//   ....[4]....
        /*0078*/ 	.word	0x0000b560


	//   ....[5]....
        /*007c*/ 	.word	0x0000b590


	//   ....[6]....
        /*0080*/ 	.word	0x0000b610


	//   ....[7]....
        /*0084*/ 	.word	0x0000b640


	//   ....[8]....
        /*0088*/ 	.word	0x0000b6d0


	//   ....[9]....
        /*008c*/ 	.word	0x0000b710


	//   ....[10]....
        /*0090*/ 	.word	0x0000b750


	//   ....[11]....
        /*0094*/ 	.word	0x0000b820


	//   ....[12]....
        /*0098*/ 	.word	0x0000b980


	//   ....[13]....
        /*009c*/ 	.word	0x0000bae0


	//   ....[14]....
        /*00a0*/ 	.word	0x0000bc30


	//   ....[15]....
        /*00a4*/ 	.word	0x0000bc60


	//   ....[16]....
        /*00a8*/ 	.word	0x0000bc90


	//   ....[17]....
        /*00ac*/ 	.word	0x0000bd30


	//   ....[18]....
        /*00b0*/ 	.word	0x0000bd80


	//   ....[19]....
        /*00b4*/ 	.word	0x0000bef0


	//   ....[20]....
        /*00b8*/ 	.word	0x0000bff0


	//   ....[21]....
        /*00bc*/ 	.word	0x0000c120


	//   ....[22]....
        /*00c0*/ 	.word	0x0000c150


	//----- nvinfo : EIATTR_MAX_THREADS
	.align		4
.L_8173:
        /*00c4*/ 	.byte	0x04, 0x05
        /*00c6*/ 	.short	(.L_8175 - .L_8174)
.L_8174:
        /*00c8*/ 	.word	0x00000080
        /*00cc*/ 	.word	0x00000001
        /*00d0*/ 	.word	0x00000001


	//----- nvinfo : EIATTR_CRS_STACK_SIZE
	.align		4
.L_8175:
        /*00d4*/ 	.byte	0x04, 0x1e
        /*00d6*/ 	.short	(.L_8177 - .L_8176)
.L_8176:
        /*00d8*/ 	.word	0x00000000


	//----- nvinfo : EIATTR_CBANK_PARAM_SIZE
	.align		4
.L_8177:
        /*00dc*/ 	.byte	0x03, 0x19
        /*00de*/ 	.short	0x0228


	//----- nvinfo : EIATTR_PARAM_CBANK
	.align		4
        /*00e0*/ 	.byte	0x04, 0x0a
        /*00e2*/ 	.short	(.L_8179 - .L_8178)
	.align		4
.L_8178:
        /*00e4*/ 	.word	index@(.nv.constant0._ZN2at6native18elementwise_kernelILi128ELi4EZNS0_15gpu_kernel_implINS0_13AUnaryFunctorIfffZZZNS0_19maximum_kernel_cudaERNS_18TensorIteratorBaseEENKUlvE0_clEvENKUlvE0_clEvEUlffE_EEEEvS5_RKT_EUliE_EEviT1_)
        /*00e8*/ 	.short	0x0380
        /*00ea*/ 	.short	0x0228


	//----- nvinfo : EIATTR_SW_WAR
	.align		4
.L_8179:
        /*00ec*/ 	.byte	0x04, 0x36
        /*00ee*/ 	.short	(.L_8181 - .L_8180)
.L_8180:
        /*00f0*/ 	.word	0x00000008
.L_8181:


//--------------------- .nv.info._ZN2at6native27unrolled_elementwise_kernelINS0_13AUnaryFunctorIfffZZZNS0_19maximum_kernel_cudaERNS_18TensorIteratorBaseEENKUlvE0_clEvENKUlvE0_clEvEUlffE_EESt5arrayIPcLm2EELi4E23TrivialOffsetCalculatorILi1EjESD_NS0_6memory12LoadWithCastILi1EEENSE_13StoreWithCastILi1EEEEEviT_T0_T2_T3_T4_T5_ --------------------------
	.section	.nv.info._ZN2at6native27unrolled_elementwise_kernelINS0_13AUnaryFunctorIfffZZZNS0_19maximum_kernel_cudaERNS_18TensorIteratorBaseEENKUlvE0_clEvENKUlvE0_clEvEUlffE_EESt5arrayIPcLm2EELi4E23TrivialOffsetCalculatorILi1EjESD_NS0_6memory12LoadWithCastILi1EEENSE_13StoreWithCastILi1EEEEEviT_T0_T2_T3_T4_T5_,"",@"SHT_CUDA_INFO"
	.sectionflags	@""
	.align	4


	//----- nvinfo : EIATTR_CUDA_API_VERSION
	.align		4
        /*0000*/ 	.byte	0x04, 0x37
        /*0002*/ 	.short	(.L_8183 - .L_8182)
.L_8182:
        /*0004*/ 	.word	0x00000082


	//----- nvinfo : EIATTR_KPARAM_INFO
	.align		4
.L_8183:
        /*0008*/ 	.byte	0x04, 0x17
        /*000a*/ 	.short	(.L_8185 - .L_8184)
.L_8184:
        /*000c*/ 	.word	0x00000000
        /*0010*/ 	.short	0x0006
        /*0012*/ 	.short	0x002c
        /*0014*/ 	.byte	0x00, 0xf0, 0x21, 0x00


	//----- nvinfo : EIATTR_KPARAM_INFO
	.align		4
.L_8185:
        /*0018*/ 	.byte	0x04, 0x17
        /*001a*/ 	.short	(.L_8187 - .L_8186)
.L_8186:
        /*001c*/ 	.word	0x00000000
        /*0020*/ 	.short	0x0005
        /*0022*/ 	.short	0x0024
        /*0024*/ 	.byte	0x00, 0xf0, 0x21, 0x00


	//----- nvinfo : EIATTR_KPARAM_INFO
	.align		4
.L_8187:
        /*0028*/ 	.byte	0x04, 0x17
        /*002a*/ 	.short	(.L_8189 - .L_8188)
.L_8188:
        /*002c*/ 	.word	0x00000000
        /*0030*/ 	.short	0x0004
        /*0032*/ 	.short	0x0021
        /*0034*/ 	.byte	0x00, 0xf0, 0x05, 0x00


	//----- nvinfo : EIATTR_KPARAM_INFO
	.align		4
.L_8189:
        /*0038*/ 	.byte	0x04, 0x17
        /*003a*/ 	.short	(.L_8191 - .L_8190)
.L_8190:
        /*003c*/ 	.word	0x00000000
        /*0040*/ 	.short	0x0003
        /*0042*/ 	.short	0x0020
        /*0044*/ 	.byte	0x00, 0xf0, 0x05, 0x00


	//----- nvinfo : EIATTR_KPARAM_INFO
	.align		4
.L_8191:
        /*0048*/ 	.byte	0x04, 0x17
        /*004a*/ 	.short	(.L_8193 - .L_8192)
.L_8192:
        /*004c*/ 	.word	0x00000000
        /*0050*/ 	.short	0x0002
        /*0052*/ 	.short	0x0010
        /*0054*/ 	.byte	0x00, 0xf0, 0x41, 0x00


	//----- nvinfo : EIATTR_KPARAM_INFO
	.align		4
.L_8193:
        /*0058*/ 	.byte	0x04, 0x17
        /*005a*/ 	.short	(.L_8195 - .L_8194)
.L_8194:
        /*005c*/ 	.word	0x00000000
        /*0060*/ 	.short	0x0001
        /*0062*/ 	.short	0x0004
        /*0064*/ 	.byte	0x00, 0xf0, 0x21, 0x00


	//----- nvinfo : EIATTR_KPARAM_INFO
	.align		4
.L_8195:
        /*0068*/ 	.byte	0x04, 0x17
        /*006a*/ 	.short	(.L_8197 - .L_8196)
.L_8196:
        /*006c*/ 	.word	0x00000000
        /*0070*/ 	.short	0x0000
        /*0072*/ 	.short	0x0000
        /*0074*/ 	.byte	0x00, 0xf0, 0x11, 0x00


	//----- nvinfo : EIATTR_SPARSE_MMA_MASK
	.align		4
.L_8197:
        /*0078*/ 	.byte	0x03, 0x50
        /*007a*/ 	.short	0x0000


	//----- nvinfo : EIATTR_MAXREG_COUNT
	.align		4
        /*007c*/ 	.byte	0x03, 0x1b
        /*007e*/ 	.short	0x00ff


	//----- nvinfo : EIATTR_EXTERNS
	.align		4
        /*0080*/ 	.byte	0x04, 0x0f
        /*0082*/ 	.short	(.L_8199 - .L_8198)


	//   ....[0]....
	.align		4
.L_8198:
        /*0084*/ 	.word	index@(__assertfail)


	//----- nvinfo : EIATTR_MERCURY_ISA_VERSION
	.align		4
.L_8199:
        /*0088*/ 	.byte	0x03, 0x5f
        /*008a*/ 	.short	0x0101


	//----- nvinfo : EIATTR_VRC_CTA_INIT_COUNT
	.align		4
        /*008c*/ 	.byte	0x02, 0x4a
	.zero		1
	.zero		1


	//----- nvinfo : EIATTR_SYSCALL_OFFSETS
	.align		4
        /*0090*/ 	.byte	0x04, 0x46
        /*0092*/ 	.short	(.L_8201 - .L_8200)


	//   ....[0]....
.L_8200:
        /*0094*/ 	.word	0x00000e70


	//   ....[1]....
        /*0098*/ 	.word	0x00001df0


	//   ....[2]....
        /*009c*/ 	.word	0x00002cf0


	//   ....[3]....
        /*00a0*/ 	.word	0x00003bc0


	//   ....[4]....
        /*00a4*/ 	.word	0x00004ac0


	//   ....[5]....
        /*00a8*/ 	.word	0x00005820


	//   ....[6]....
        /*00ac*/ 	.word	0x000066a0


	//   ....[7]....
        /*00b0*/ 	.word	0x00007500


	//----- nvinfo : EIATTR_EXIT_INSTR_OFFSETS
	.align		4
.L_8201:
        /*00b4*/ 	.byte	0x04, 0x1c
        /*00b6*/ 	.short	(.L_8203 - .L_8202)


	//   ....[0]....
.L_8202:
        /*00b8*/ 	.word	0x00006940


	//   ....[1]....
        /*00bc*/ 	.word	0x00006a80


	//   ....[2]....
        /*00c0*/ 	.word	0x00006ac0


	//   ....[3]....
        /*00c4*/ 	.word	0x00006b50


	//   ....[4]....
        /*00c8*/ 	.word	0x00006b80


	//   ....[5]....
        /*00cc*/ 	.word	0x00006bb0


	//   ....[6]....
        /*00d0*/ 	.word	0x00006c30


	//   ....[7]....
        /*00d4*/ 	.word	0x00006c60


	//   ....[8]....
        /*00d8*/ 	.word	0x00006cf0


	//   ....[9]....
        /*00dc*/ 	.word	0x00006d30


	//   ....[10]....
        /*00e0*/ 	.word	0x00006d70


	//   ....[11]....
        /*00e4*/ 	.word	0x00006e40


	//   ....[12]....
        /*00e8*/ 	.word	0x00006fa0


	//   ....[13]....
        /*00ec*/ 	.word	0x00007100


	//   ....[14]....
        /*00f0*/ 	.word	0x00007250


	//   ....[15]....
        /*00f4*/ 	.word	0x00007280


	//   ....[16]....
        /*00f8*/ 	.word	0x000072b0


	//   ....[17]....
        /*00fc*/ 	.word	0x00007350


	//   ....[18]....
        /*0100*/ 	.word	0x000073a0


	//   ....[19]....
        /*0104*/ 	.word	0x00007510


	//   ....[20]....
        /*0108*/ 	.word	0x00007610


	//   ....[21]....
        /*010c*/ 	.word	0x00007740


	//   ....[22]....
        /*0110*/ 	.word	0x00007770


	//----- nvinfo : EIATTR_MAX_THREADS
	.align		4
.L_8203:
        /*0114*/ 	.byte	0x04, 0x05
        /*0116*/ 	.short	(.L_8205 - .L_8204)
.L_8204:
        /*0118*/ 	.word	0x00000080
        /*011c*/ 	.word	0x00000001
        /*0120*/ 	.word	0x00000001


	//----- nvinfo : EIATTR_CRS_STACK_SIZE
	.align		4
.L_8205:
        /*0124*/ 	.byte	0x04, 0x1e
        /*0126*/ 	.short	(.L_8207 - .L_8206)
.L_8206:
        /*0128*/ 	.word	0x00000000


	//----- nvinfo : EIATTR_CBANK_PARAM_SIZE
	.align		4
.L_8207:
        /*012c*/ 	.byte	0x03, 0x19
        /*012e*/ 	.short	0x0034


	//----- nvinfo : EIATTR_PARAM_CBANK
	.align		4
        /*0130*/ 	.byte	0x04, 0x0a
        /*0132*/ 	.short	(.L_8209 - .L_8208)
	.align		4
.L_8208:
        /*0134*/ 	.word	index@(.nv.constant0._ZN2at6native27unrolled_elementwise_kernelINS0_13AUnaryFunctorIfffZZZNS0_19maximum_kernel_cudaERNS_18TensorIteratorBaseEENKUlvE0_clEvENKUlvE0_clEvEUlffE_EESt5arrayIPcLm2EELi4E23TrivialOffsetCalculatorILi1EjESD_NS0_6memory12LoadWithCastILi1EEENSE_13StoreWithCastILi1EEEEEviT_T0_T2_T3_T4_T5_)
        /*0138*/ 	.short	0x0380
        /*013a*/ 	.short	0x0034


	//----- nvinfo : EIATTR_SW_WAR
	.align		4
.L_8209:
        /*013c*/ 	.byte	0x04, 0x36
        /*013e*/ 	.short	(.L_8211 - .L_8210)
.L_8210:
        /*0140*/ 	.word	0x00000008
.L_8211:


//--------------------- .nv.info._ZN2at6native18elementwise_kernelILi128ELi2EZNS0_22gpu_kernel_impl_nocastINS0_13AUnaryFunctorIfffZZZNS0_19maximum_kernel_cudaERNS_18TensorIteratorBaseEENKUlvE0_clEvENKUlvE0_clEvEUlffE_EEEEvS5_RKT_EUliE_EEviT1_ --------------------------
	.section	.nv.info._ZN2at6native18elementwise_kernelILi128ELi2EZNS0_22gpu_kernel_impl_nocastINS0_13AUnaryFunctorIfffZZZNS0_19maximum_kernel_cudaERNS_18TensorIteratorBaseEENKUlvE0_clEvENKUlvE0_clEvEUlffE_EEEEvS5_RKT_EUliE_EEviT1_,"",@"SHT_CUDA_INFO"
	.sectionflags	@""
	.align	4


	//----- nvinfo : EIATTR_CUDA_API_VERSION
	.align		4
        /*0000*/ 	.byte	0x04, 0x37
        /*0002*/ 	.short	(.L_8213 - .L_8212)
.L_8212:
        /*0004*/ 	.word	0x00000082


	//----- nvinfo : EIATTR_KPARAM_INFO
	.align		4
.L_8213:
        /*0008*/ 	.byte	0x04, 0x17
        /*000a*/ 	.short	(.L_8215 - .L_8214)
.L_8214:
        /*000c*/ 	.word	0x00000000
        /*0010*/ 	.short	0x0001
        /*0012*/ 	.short	0x0008
        /*0014*/ 	.byte	0x00, 0xf0, 0x61, 0x08


	//----- nvinfo : EIATTR_KPARAM_INFO
	.align		4
.L_8215:
        /*0018*/ 	.byte	0x04, 0x17
        /*001a*/ 	.short	(.L_8217 - .L_8216)
.L_8216:
        /*001c*/ 	.word	0x00000000
        /*0020*/ 	.short	0x0000
        /*0022*/ 	.short	0x0000
        /*0024*/ 	.byte	0x00, 0xf0, 0x11, 0x00


	//----- nvinfo : EIATTR_SPARSE_MMA_MASK
	.align		4
.L_8217:
        /*0028*/ 	.byte	0x03, 0x50
        /*002a*/ 	.short	0x0000


	//----- nvinfo : EIATTR_MAXREG_COUNT
	.align		4
        /*002c*/ 	.byte	0x03, 0x1b
        /*002e*/ 	.short	0x0080


	//----- nvinfo : EIATTR_MERCURY_ISA_VERSION
	.align		4
        /*0030*/ 	.byte	0x03, 0x5f
        /*0032*/ 	.short	0x0101


	//----- nvinfo : EIATTR_VRC_CTA_INIT_COUNT
	.align		4
        /*0034*/ 	.byte	0x02, 0x4a
	.zero		1
	.zero		1


	//----- nvinfo : EIATTR_EXIT_INSTR_OFFSETS
	.align		4
        /*0038*/ 	.byte	0x04, 0x1c
        /*003a*/ 	.short	(.L_8219 - .L_8218)


	//   ....[0]....
.L_8218:
        /*003c*/ 	.word	0x000000e0


	//   ....[1]....
        /*0040*/ 	.word	0x00000110


	//   ....[2]....
        /*0044*/ 	.word	0x000001f0


	//   ....[3]....
        /*0048*/ 	.word	0x00000260


	//   ....[4]....
        /*004c*/ 	.word	0x000014a0


	//   ....[5]....
        /*0050*/ 	.word	0x00002610


	//   ....[6]....
        /*0054*/ 	.word	0x000039e0


	//   ....[7]....
        /*0058*/ 	.word	0x00004d20


	//----- nvinfo : EIATTR_MAX_THREADS
	.align		4
.L_8219:
        /*005c*/ 	.byte	0x04, 0x05
        /*005e*/ 	.short	(.L_8221 - .L_8220)
.L_8220:
        /*0060*/ 	.word	0x00000080
        /*0064*/ 	.word	0x00000001
        /*0068*/ 	.word	0x00000001


	//----- nvinfo : EIATTR_CRS_STACK_SIZE
	.align		4
.L_8221:
        /*006c*/ 	.byte	0x04, 0x1e
        /*006e*/ 	.short	(.L_8223 - .L_8222)
.L_8222:
        /*0070*/ 	.word	0x00000000


	//----- nvinfo : EIATTR_CBANK_PARAM_SIZE
	.align		4
.L_8223:
        /*0074*/ 	.byte	0x03, 0x19
        /*0076*/ 	.short	0x0220


	//----- nvinfo : EIATTR_PARAM_CBANK
	.align		4
        /*0078*/ 	.byte	0x04, 0x0a
        /*007a*/ 	.short	(.L_8225 - .L_8224)
	.align		4
.L_8224:
        /*007c*/ 	.word	index@(.nv.constant0._ZN2at6native18elementwise_kernelILi128ELi2EZNS0_22gpu_kernel_impl_nocastINS0_13AUnaryFunctorIfffZZZNS0_19maximum_kernel_cudaERNS_18TensorIteratorBaseEENKUlvE0_clEvENKUlvE0_clEvEUlffE_EEEEvS5_RKT_EUliE_EEviT1_)
        /*0080*/ 	.short	0x0380
        /*0082*/ 	.short	0x0220


	//----- nvinfo : EIATTR_SW_WAR
	.align		4
.L_8225:
        /*0084*/ 	.byte	0x04, 0x36
        /*0086*/ 	.short	(.L_8227 - .L_8226)
.L_8226:
        /*0088*/ 	.word	0x00000008
.L_8227:


//--------------------- .nv.info._ZN2at6native27unrolled_elementwise_kernelINS0_13AUnaryFunctorIfffZZZNS0_19maximum_kernel_cudaERNS_18TensorIteratorBaseEENKUlvE0_clEvENKUlvE0_clEvEUlffE_EESt5arrayIPcLm2EELi4E23TrivialOffsetCalculatorILi1EjESD_NS0_6memory15LoadWithoutCastENSE_16StoreWithoutCastEEEviT_T0_T2_T3_T4_T5_ --------------------------
	.section	.nv.info._ZN2at6native27unrolled_elementwise_kernelINS0_13AUnaryFunctorIfffZZZNS0_19maximum_kernel_cudaERNS_18TensorIteratorBaseEENKUlvE0_clEvENKUlvE0_clEvEUlffE_EESt5arrayIPcLm2EELi4E23TrivialOffsetCalculatorILi1EjESD_NS0_6memory15LoadWithoutCastENSE_16StoreWithoutCastEEEviT_T0_T2_T3_T4_T5_,"",@"SHT_CUDA_INFO"
	.sectionflags	@""
	.align	4


	//----- nvinfo : EIATTR_CUDA_API_VERSION
	.align		4
        /*0000*/ 	.byte	0x04, 0x37
        /*0002*/ 	.short	(.L_8229 - .L_8228)
.L_8228:
        /*0004*/ 	.word	0x00000082


	//----- nvinfo : EIATTR_KPARAM_INFO
	.align		4
.L_8229:
        /*0008*/ 	.byte	0x04, 0x17
        /*000a*/ 	.short	(.L_8231 - .L_8230)
.L_8230:
        /*000c*/ 	.word	0x00000000
        /*0010*/ 	.short	0x0006
        /*0012*/ 	.short	0x0023
        /*0014*/ 	.byte	0x00, 0xf0, 0x05, 0x00


	//----- nvinfo : EIATTR_KPARAM_INFO
	.align		4
.L_8231:
        /*0018*/ 	.byte	0x04, 0x17
        /*001a*/ 	.short	(.L_8233 - .L_8232)
.L_8232:
        /*001c*/ 	.word	0x00000000
        /*0020*/ 	.short	0x0005
        /*0022*/ 	.short	0x0022
        /*0024*/ 	.byte	0x00, 0xf0, 0x05, 0x00


	//----- nvinfo : EIATTR_KPARAM_INFO
	.align		4
.L_8233:
        /*0028*/ 	.byte	0x04, 0x17
        /*002a*/ 	.short	(.L_8235 - .L_8234)
.L_8234:
        /*002c*/ 	.word	0x00000000
        /*0030*/ 	.short	0x0004
        /*0032*/ 	.short	0x0021
        /*0034*/ 	.byte	0x00, 0xf0, 0x05, 0x00


	//----- nvinfo : EIATTR_KPARAM_INFO
	.align		4
.L_8235:
        /*0038*/ 	.byte	0x04, 0x17
        /*003a*/ 	.short	(.L_8237 - .L_8236)
.L_8236:
        /*003c*/ 	.word	0x00000000
        /*0040*/ 	.short	0x0003
        /*0042*/ 	.short	0x0020
        /*0044*/ 	.byte	0x00, 0xf0, 0x05, 0x00


	//----- nvinfo : EIATTR_KPARAM_INFO
	.align		4
.L_8237:
        /*0048*/ 	.byte	0x04, 0x17
        /*004a*/ 	.short	(.L_8239 - .L_8238)
.L_8238:
        /*004c*/ 	.word	0x00000000
        /*0050*/ 	.short	0x0002
        /*0052*/ 	.short	0x0010
        /*0054*/ 	.byte	0x00, 0xf0, 0x41, 0x00


	//----- nvinfo : EIATTR_KPARAM_INFO
	.align		4
.L_8239:
        /*0058*/ 	.byte	0x04, 0x17
        /*005a*/ 	.short	(.L_8241 - .L_8240)
.L_8240:
        /*005c*/ 	.word	0x00000000
        /*0060*/ 	.short	0x0001
        /*0062*/ 	.short	0x0004
        /*0064*/ 	.byte	0x00, 0xf0, 0x21, 0x00


	//----- nvinfo : EIATTR_KPARAM_INFO
	.align		4
.L_8241:
        /*0068*/ 	.byte	0x04, 0x17
        /*006a*/ 	.short	(.L_8243 - .L_8242)
.L_8242:
        /*006c*/ 	.word	0x00000000
        /*0070*/ 	.short	0x0000
        /*0072*/ 	.short	0x0000
        /*0074*/ 	.byte	0x00, 0xf0, 0x11, 0x00


	//----- nvinfo : EIATTR_SPARSE_MMA_MASK
	.align		4
.L_8243:
        /*0078*/ 	.byte	0x03, 0x50
        /*007a*/ 	.short	0x0000


	//----- nvinfo : EIATTR_MAXREG_COUNT
	.align		4
        /*007c*/ 	.byte	0x03, 0x1b
        /*007e*/ 	.short	0x00ff


	//----- nvinfo : EIATTR_MERCURY_ISA_VERSION
	.align		4
        /*0080*/ 	.byte	0x03, 0x5f
        /*0082*/ 	.short	0x0101


	//----- nvinfo : EIATTR_VRC_CTA_INIT_COUNT
	.align		4
        /*0084*/ 	.byte	0x02, 0x4a
	.zero		1
	.zero		1


	//----- nvinfo : EIATTR_EXIT_INSTR_OFFSETS
	.align		4
        /*0088*/ 	.byte	0x04, 0x1c
        /*008a*/ 	.short	(.L_8245 - .L_8244)


	//   ....[0]....
.L_8244:
        /*008c*/ 	.word	0x00000520


	//   ....[1]....
        /*0090*/ 	.word	0x00000570


	//----- nvinfo : EIATTR_MAX_THREADS
	.align		4
.L_8245:
        /*0094*/ 	.byte	0x04, 0x05
        /*0096*/ 	.short	(.L_8247 - .L_8246)
.L_8246:
        /*0098*/ 	.word	0x00000080
        /*009c*/ 	.word	0x00000001
        /*00a0*/ 	.word	0x00000001


	//----- nvinfo : EIATTR_CRS_STACK_SIZE
	.align		4
.L_8247:
        /*00a4*/ 	.byte	0x04, 0x1e
        /*00a6*/ 	.short	(.L_8249 - .L_8248)
.L_8248:
        /*00a8*/ 	.word	0x00000000


	//----- nvinfo : EIATTR_CBANK_PARAM_SIZE
	.align		4
.L_8249:
        /*00ac*/ 	.byte	0x03, 0x19
        /*00ae*/ 	.short	0x0024


	//----- nvinfo : EIATTR_PARAM_CBANK
	.align		4
        /*00b0*/ 	.byte	0x04, 0x0a
        /*00b2*/ 	.short	(.L_8251 - .L_8250)
	.align		4
.L_8250:
        /*00b4*/ 	.word	index@(.nv.constant0._ZN2at6native27unrolled_elementwise_kernelINS0_13AUnaryFunctorIfffZZZNS0_19maximum_kernel_cudaERNS_18TensorIteratorBaseEENKUlvE0_clEvENKUlvE0_clEvEUlffE_EESt5arrayIPcLm2EELi4E23TrivialOffsetCalculatorILi1EjESD_NS0_6memory15LoadWithoutCastENSE_16StoreWithoutCastEEEviT_T0_T2_T3_T4_T5_)
        /*00b8*/ 	.short	0x0380
        /*00ba*/ 	.short	0x0024


	//----- nvinfo : EIATTR_SW_WAR
	.align		4
.L_8251:
        /*00bc*/ 	.byte	0x04, 0x36
        /*00be*/ 	.short	(.L_8253 - .L_8252)
.L_8252:
        /*00c0*/ 	.word	0x00000008
.L_8253:


//--------------------- .nv.info._ZN2at6native29vectorized_elementwise_kernelILi2ENS0_13AUnaryFunctorIfffZZZNS0_19maximum_kernel_cudaERNS_18TensorIteratorBaseEENKUlvE0_clEvENKUlvE0_clEvEUlffE_EESt5arrayIPcLm2EEEEviT0_T1_ --------------------------
	.section	.nv.info._ZN2at6native29vectorized_elementwise_kernelILi2ENS0_13AUnaryFunctorIfffZZZNS0_19maximum_kernel_cudaERNS_18TensorIteratorBaseEENKUlvE0_clEvENKUlvE0_clEvEUlffE_EESt5arrayIPcLm2EEEEviT0_T1_,"",@"SHT_CUDA_INFO"
	.sectionflags	@""
	.align	4


	//----- nvinfo : EIATTR_CUDA_API_VERSION
	.align		4
        /*0000*/ 	.byte	0x04, 0x37
        /*0002*/ 	.short	(.L_8255 - .L_8254)
.L_8254:
        /*0004*/ 	.word	0x00000082


	//----- nvinfo : EIATTR_KPARAM_INFO
	.align		4
.L_8255:
        /*0008*/ 	.byte	0x04, 0x17
        /*000a*/ 	.short	(.L_8257 - .L_8256)
.L_8256:
        /*000c*/ 	.word	0x00000000
        /*0010*/ 	.short	0x0002
        /*0012*/ 	.short	0x0010
        /*0014*/ 	.byte	0x00, 0xf0, 0x41, 0x00


	//----- nvinfo : EIATTR_KPARAM_INFO
	.align		4
.L_8257:
        /*0018*/ 	.byte	0x04, 0x17
        /*001a*/ 	.short	(.L_8259 - .L_8258)
.L_8258:
        /*001c*/ 	.word	0x00000000
        /*0020*/ 	.short	0x0001
        /*0022*/ 	.short	0x0004
        /*0024*/ 	.byte	0x00, 0xf0, 0x21, 0x00


	//----- nvinfo : EIATTR_KPARAM_INFO
	.align		4
.L_8259:
        /*0028*/ 	.byte	0x04, 0x17
        /*002a*/ 	.short	(.L_8261 - .L_8260)
.L_8260:
        /*002c*/ 	.word	0x00000000
        /*0030*/ 	.short	0x0000
        /*0032*/ 	.short	0x0000
        /*0034*/ 	.byte	0x00, 0xf0, 0x11, 0x00


	//----- nvinfo : EIATTR_SPARSE_MMA_MASK
	.align		4
.L_8261:
        /*0038*/ 	.byte	0x03, 0x50
        /*003a*/ 	.short	0x0000


	//----- nvinfo : EIATTR_MAXREG_COUNT
	.align		4
        /*003c*/ 	.byte	0x03, 0x1b
        /*003e*/ 	.short	0x00ff


	//----- nvinfo : EIATTR_MERCURY_ISA_VERSION
	.align		4
        /*0040*/ 	.byte	0x03, 0x5f
        /*0042*/ 	.short	0x0101


	//----- nvinfo : EIATTR_VRC_CTA_INIT_COUNT
	.align		4
        /*0044*/ 	.byte	0x02, 0x4a
	.zero		1
	.zero		1


	//----- nvinfo : EIATTR_EXIT_INSTR_OFFSETS
	.align		4
        /*0048*/ 	.byte	0x04, 0x1c
        /*004a*/ 	.short	(.L_8263 - .L_8262)


	//   ....[0]....
.L_8262:
        /*004c*/ 	.word	0x000009d0


	//   ....[1]....
        /*0050*/ 	.word	0x00000a20


	//   ....[2]....
        /*0054*/ 	.word	0x00000cc0


	//----- nvinfo : EIATTR_MAX_THREADS
	.align		4
.L_8263:
        /*0058*/ 	.byte	0x04, 0x05
        /*005a*/ 	.short	(.L_8265 - .L_8264)
.L_8264:
        /*005c*/ 	.word	0x00000080
        /*0060*/ 	.word	0x00000001
        /*0064*/ 	.word	0x00000001


	//----- nvinfo : EIATTR_CRS_STACK_SIZE
	.align		4
.L_8265:
        /*0068*/ 	.byte	0x04, 0x1e
        /*006a*/ 	.short	(.L_8267 - .L_8266)
.L_8266:
        /*006c*/ 	.word	0x00000000


	//----- nvinfo : EIATTR_CBANK_PARAM_SIZE
	.align		4
.L_8267:
        /*0070*/ 	.byte	0x03, 0x19
        /*0072*/ 	.short	0x0020


	//----- nvinfo : EIATTR_PARAM_CBANK
	.align		4
        /*0074*/ 	.byte	0x04, 0x0a
        /*0076*/ 	.short	(.L_8269 - .L_8268)
	.align		4
.L_8268:
        /*0078*/ 	.word	index@(.nv.constant0._ZN2at6native29vectorized_elementwise_kernelILi2ENS0_13AUnaryFunctorIfffZZZNS0_19maximum_kernel_cudaERNS_18TensorIteratorBaseEENKUlvE0_clEvENKUlvE0_clEvEUlffE_EESt5arrayIPcLm2EEEEviT0_T1_)
        /*007c*/ 	.short	0x0380
        /*007e*/ 	.short	0x0020


	//----- nvinfo : EIATTR_SW_WAR
	.align		4
.L_8269:
        /*0080*/ 	.byte	0x04, 0x36
        /*0082*/ 	.short	(.L_8271 - .L_8270)
.L_8270:
        /*0084*/ 	.word	0x00000008
.L_8271:


//--------------------- .nv.info._ZN2at6native29vectorized_elementwise_kernelILi4ENS0_13AUnaryFunctorIfffZZZNS0_19maximum_kernel_cudaERNS_18TensorIteratorBaseEENKUlvE0_clEvENKUlvE0_clEvEUlffE_EESt5arrayIPcLm2EEEEviT0_T1_ --------------------------
	.section	.nv.info._ZN2at6native29vectorized_elementwise_kernelILi4ENS0_13AUnaryFunctorIfffZZZNS0_19maximum_kernel_cudaERNS_18TensorIteratorBaseEENKUlvE0_clEvENKUlvE0_clEvEUlffE_EESt5arrayIPcLm2EEEEviT0_T1_,"",@"SHT_CUDA_INFO"
	.sectionflags	@""
	.align	4


	//----- nvinfo : EIATTR_CUDA_API_VERSION
	.align		4
        /*0000*/ 	.byte	0x04, 0x37
        /*0002*/ 	.short	(.L_8273 - .L_8272)
.L_8272:
        /*0004*/ 	.word	0x00000082


	//----- nvinfo : EIATTR_KPARAM_INFO
	.align		4
.L_8273:
        /*0008*/ 	.byte	0x04, 0x17
        /*000a*/ 	.short	(.L_8275 - .L_8274)
.L_8274:
        /*000c*/ 	.word	0x00000000
        /*0010*/ 	.short	0x0002
        /*0012*/ 	.short	0x0010
        /*0014*/ 	.byte	0x00, 0xf0, 0x41, 0x00


	//----- nvinfo : EIATTR_KPARAM_INFO
	.align		4
.L_8275:
        /*0018*/ 	.byte	0x04, 0x17
        /*001a*/ 	.short	(.L_8277 - .L_8276)
.L_8276:
        /*001c*/ 	.word	0x00000000
        /*0020*/ 	.short	0x0001
        /*0022*/ 	.short	0x0004
        /*0024*/ 	.byte	0x00, 0xf0, 0x21, 0x00


	//----- nvinfo : EIATTR_KPARAM_INFO
	.align		4
.L_8277:
        /*0028*/ 	.byte	0x04, 0x17
        /*002a*/ 	.short	(.L_8279 - .L_8278)
.L_8278:
        /*002c*/ 	.word	0x00000000
        /*0030*/ 	.short	0x0000
        /*0032*/ 	.short	0x0000
        /*0034*/ 	.byte	0x00, 0xf0, 0x11, 0x00


	//----- nvinfo : EIATTR_SPARSE_MMA_MASK
	.align		4
.L_8279:
        /*0038*/ 	.byte	0x03, 0x50
        /*003a*/ 	.short	0x0000


	//----- nvinfo : EIATTR_MAXREG_COUNT
	.align		4
        /*003c*/ 	.byte	0x03, 0x1b
        /*003e*/ 	.short	0x00ff


	//----- nvinfo : EIATTR_MERCURY_ISA_VERSION
	.align		4
        /*0040*/ 	.byte	0x03, 0x5f
        /*0042*/ 	.short	0x0101


	//----- nvinfo : EIATTR_VRC_CTA_INIT_COUNT
	.align		4
        /*0044*/ 	.byte	0x02, 0x4a
	.zero		1
	.zero		1


	//----- nvinfo : EIATTR_EXIT_INSTR_OFFSETS
	.align		4
        /*0048*/ 	.byte	0x04, 0x1c
        /*004a*/ 	.short	(.L_8281 - .L_8280)


	//   ....[0]....
.L_8280:
        /*004c*/ 	.word	0x000009d0


	//   ....[1]....
        /*0050*/ 	.word	0x00000a20


	//   ....[2]....
        /*0054*/ 	.word	0x00000df0


	//----- nvinfo : EIATTR_MAX_THREADS
	.align		4
.L_8281:
        /*0058*/ 	.byte	0x04, 0x05
        /*005a*/ 	.short	(.L_8283 - .L_8282)
.L_8282:
        /*005c*/ 	.word	0x00000080
        /*0060*/ 	.word	0x00000001
        /*0064*/ 	.word	0x00000001


	//----- nvinfo : EIATTR_CRS_STACK_SIZE
	.align		4
.L_8283:
        /*0068*/ 	.byte	0x04, 0x1e
        /*006a*/ 	.short	(.L_8285 - .L_8284)
.L_8284:
        /*006c*/ 	.word	0x00000000


	//----- nvinfo : EIATTR_CBANK_PARAM_SIZE
	.align		4
.L_8285:
        /*0070*/ 	.byte	0x03, 0x19
        /*0072*/ 	.short	0x0020


	//----- nvinfo : EIATTR_PARAM_CBANK
	.align		4
        /*0074*/ 	.byte	0x04, 0x0a
        /*0076*/ 	.short	(.L_8287 - .L_8286)
	.align		4
.L_8286:
        /*0078*/ 	.word	index@(.nv.constant0._ZN2at6native29vectorized_elementwise_kernelILi4ENS0_13AUnaryFunctorIfffZZZNS0_19maximum_kernel_cudaERNS_18TensorIteratorBaseEENKUlvE0_clEvENKUlvE0_clEvEUlffE_EESt5arrayIPcLm2EEEEviT0_T1_)
        /*007c*/ 	.short	0x0380
        /*007e*/ 	.short	0x0020


	//----- nvinfo : EIATTR_SW_WAR
	.align		4
.L_8287:
        /*0080*/ 	.byte	0x04, 0x36
        /*0082*/ 	.short	(.L_8289 - .L_8288)
.L_8288:
        /*0084*/ 	.word	0x00000008
.L_8289:


//--------------------- .nv.info._ZN2at6native29vectorized_elementwise_kernelILi8ENS0_13AUnaryFunctorIfffZZZNS0_19maximum_kernel_cudaERNS_18TensorIteratorBaseEENKUlvE0_clEvENKUlvE0_clEvEUlffE_EESt5arrayIPcLm2EEEEviT0_T1_ --------------------------
	.section	.nv.info._ZN2at6native29vectorized_elementwise_kernelILi8ENS0_13AUnaryFunctorIfffZZZNS0_19maximum_kernel_cudaERNS_18TensorIteratorBaseEENKUlvE0_clEvENKUlvE0_clEvEUlffE_EESt5arrayIPcLm2EEEEviT0_T1_,"",@"SHT_CUDA_INFO"
	.sectionflags	@""
	.align	4


	//----- nvinfo : EIATTR_CUDA_API_VERSION
	.align		4
        /*0000*/ 	.byte	0x04, 0x37
        /*0002*/ 	.short	(.L_8291 - .L_8290)
.L_8290:
        /*0004*/ 	.word	0x00000082


	//----- nvinfo : EIATTR_KPARAM_INFO
	.align		4
.L_8291:
        /*0008*/ 	.byte	0x04, 0x17
        /*000a*/ 	.short	(.L_8293 - .L_8292)
.L_8292:
        /*000c*/ 	.word	0x00000000
        /*0010*/ 	.short	0x0002
        /*0012*/ 	.short	0x0010
        /*0014*/ 	.byte	0x00, 0xf0, 0x41, 0x00


	//----- nvinfo : EIATTR_KPARAM_INFO
	.align		4
.L_8293:
        /*0018*/ 	.byte	0x04, 0x17
        /*001a*/ 	.short	(.L_8295 - .L_8294)
.L_8294:
        /*001c*/ 	.word	0x00000000
        /*0020*/ 	.short	0x0001
        /*0022*/ 	.short	0x0004
        /*0024*/ 	.byte	0x00, 0xf0, 0x21, 0x00


	//----- nvinfo : EIATTR_KPARAM_INFO
	.align		4
.L_8295:
        /*0028*/ 	.byte	0x04, 0x17
        /*002a*/ 	.short	(.L_8297 - .L_8296)
.L_8296:
        /*002c*/ 	.word	0x00000000
        /*0030*/ 	.short	0x0000
        /*0032*/ 	.short	0x0000
        /*0034*/ 	.byte	0x00, 0xf0, 0x11, 0x00


	//----- nvinfo : EIATTR_SPARSE_MMA_MASK
	.align		4
.L_8297:
        /*0038*/ 	.byte	0x03, 0x50
        /*003a*/ 	.short	0x0000


	//----- nvinfo : EIATTR_MAXREG_COUNT
	.align		4
        /*003c*/ 	.byte	0x03, 0x1b
        /*003e*/ 	.short	0x00ff


	//----- nvinfo : EIATTR_MERCURY_ISA_VERSION
	.align		4
        /*0040*/ 	.byte	0x03, 0x5f
        /*0042*/ 	.short	0x0101


	//----- nvinfo : EIATTR_VRC_CTA_INIT_COUNT
	.align		4
        /*0044*/ 	.byte	0x02, 0x4a
	.zero		1
	.zero		1


	//----- nvinfo : EIATTR_EXIT_INSTR_OFFSETS
	.align		4
        /*0048*/ 	.byte	0x04, 0x1c
        /*004a*/ 	.short	(.L_8299 - .L_8298)


	//   ....[0]....
.L_8298:
        /*004c*/ 	.word	0x00000010


	//----- nvinfo : EIATTR_MAX_THREADS
	.align		4
.L_8299:
        /*0050*/ 	.byte	0x04, 0x05
        /*0052*/ 	.short	(.L_8301 - .L_8300)
.L_8300:
        /*0054*/ 	.word	0x00000080
        /*0058*/ 	.word	0x00000001
        /*005c*/ 	.word	0x00000001


	//----- nvinfo : EIATTR_CBANK_PARAM_SIZE
	.align		4
.L_8301:
        /*0060*/ 	.byte	0x03, 0x19
        /*0062*/ 	.short	0x0020


	//----- nvinfo : EIATTR_PARAM_CBANK
	.align		4
        /*0064*/ 	.byte	0x04, 0x0a
        /*0066*/ 	.short	(.L_8303 - .L_8302)
	.align		4
.L_8302:
        /*0068*/ 	.word	index@(.nv.constant0._ZN2at6native29vectorized_elementwise_kernelILi8ENS0_13AUnaryFunctorIfffZZZNS0_19maximum_kernel_cudaERNS_18TensorIteratorBaseEENKUlvE0_clEvENKUlvE0_clEvEUlffE_EESt5arrayIPcLm2EEEEviT0_T1_)
        /*006c*/ 	.short	0x0380
        /*006e*/ 	.short	0x0020


	//----- nvinfo : EIATTR_SW_WAR
	.align		4
.L_8303:
        /*0070*/ 	.byte	0x04, 0x36
        /*0072*/ 	.short	(.L_8305 - .L_8304)
.L_8304:
        /*0074*/ 	.word	0x00000008
.L_8305:


//--------------------- .nv.info._ZN2at6native18elementwise_kernelILi128ELi4EZNS0_15gpu_kernel_implINS0_13BinaryFunctorIfffZZZNS0_19maximum_kernel_cudaERNS_18TensorIteratorBaseEENKUlvE0_clEvENKUlvE0_clEvEUlffE_EEEEvS5_RKT_EUliE_EEviT1_ --------------------------
	.section	.nv.info._ZN2at6native18elementwise_kernelILi128ELi4EZNS0_15gpu_kernel_implINS0_13BinaryFunctorIfffZZZNS0_19maximum_kernel_cudaERNS_18TensorIteratorBaseEENKUlvE0_clEvENKUlvE0_clEvEUlffE_EEEEvS5_RKT_EUliE_EEviT1_,"",@"SHT_CUDA_INFO"
	.sectionflags	@""
	.align	4


	//----- nvinfo : EIATTR_CUDA_API_VERSION
	.align		4
        /*0000*/ 	.byte	0x04, 0x37
        /*0002*/ 	.short	(.L_8307 - .L_8306)
.L_8306:
        /*0004*/ 	.word	0x00000082


	//----- nvinfo : EIATTR_KPARAM_INFO
	.align		4
.L_8307:
        /*0008*/ 	.byte	0x04, 0x17
        /*000a*/ 	.short	(.L_8309 - .L_8308)
.L_8308:
        /*000c*/ 	.word	0x00000000
        /*0010*/ 	.short	0x0001
        /*0012*/ 	.short	0x0008
        /*0014*/ 	.byte	0x00, 0xf0, 0x21, 0x0a


	//----- nvinfo : EIATTR_KPARAM_INFO
	.align		4
.L_8309:
        /*0018*/ 	.byte	0x04, 0x17
        /*001a*/ 	.short	(.L_8311 - .L_8310)
.L_8310:
        /*001c*/ 	.word	0x00000000
        /*0020*/ 	.short	0x0000
        /*0022*/ 	.short	0x0000
        /*0024*/ 	.byte	0x00, 0xf0, 0x11, 0x00


	//----- nvinfo : EIATTR_SPARSE_MMA_MASK
	.align		4
.L_8311:
        /*0028*/ 	.byte	0x03, 0x50
        /*002a*/ 	.short	0x0000


	//----- nvinfo : EIATTR_MAXREG_COUNT
	.align		4
        /*002c*/ 	.byte	0x03, 0x1b
        /*002e*/ 	.short	0x0080


	//----- nvinfo : EIATTR_EXTERNS
	.align		4
        /*0030*/ 	.byte	0x04, 0x0f
        /*0032*/ 	.short	(.L_8313 - .L_8312)


	//   ....[0]....
	.align		4
.L_8312:
        /*0034*/ 	.word	index@(__assertfail)


	//----- nvinfo : EIATTR_MERCURY_ISA_VERSION
	.align		4
.L_8313:
        /*0038*/ 	.byte	0x03, 0x5f
        /*003a*/ 	.short	0x0101


	//----- nvinfo : EIATTR_VRC_CTA_INIT_COUNT
	.align		4
        /*003c*/ 	.byte	0x02, 0x4a
	.zero		1
	.zero		1


	//----- nvinfo : EIATTR_SYSCALL_OFFSETS
	.align		4
        /*0040*/ 	.byte	0x04, 0x46
        /*0042*/ 	.short	(.L_8315 - .L_8314)


	//   ....[0]....
.L_8314:
        /*0044*/ 	.word	0x00002490


	//   ....[1]....
        /*0048*/ 	.word	0x00003300


	//   ....[2]....
        /*004c*/ 	.word	0x00004130


	//   ....[3]....
        /*0050*/ 	.word	0x000066f0


	//   ....[4]....
        /*0054*/ 	.word	0x00007560


	//   ....[5]....
        /*0058*/ 	.word	0x000081f0


	//   ....[6]....
        /*005c*/ 	.word	0x0000a8c0


	//   ....[7]....
        /*0060*/ 	.word	0x0000b730


	//   ....[8]....
        /*0064*/ 	.word	0x0000c3c0


	//   ....[9]....
        /*0068*/ 	.word	0x0000eab0


	//   ....[10]....
        /*006c*/ 	.word	0x0000f920


	//   ....[11]....
        /*0070*/ 	.word	0x00010580


	//----- nvinfo : EIATTR_EXIT_INSTR_OFFSETS
	.align		4
.L_8315:
        /*0074*/ 	.byte	0x04, 0x1c
        /*0076*/ 	.short	(.L_8317 - .L_8316)


	//   ....[0]....
.L_8316:
        /*0078*/ 	.word	0x0000c670


	//   ....[1]....
        /*007c*/ 	.word	0x0000fb00


	//   ....[2]....
        /*0080*/ 	.word	0x0000fb40


	//   ....[3]....
        /*0084*/ 	.word	0x0000fbd0


	//   ....[4]....
        /*0088*/ 	.word	0x0000fc00


	//   ....[5]....
        /*008c*/ 	.word	0x0000fc30


	//   ....[6]....
        /*0090*/ 	.word	0x0000fcb0


	//   ....[7]....
        /*0094*/ 	.word	0x0000fce0


	//   ....[8]....
        /*0098*/ 	.word	0x0000fd70


	//   ....[9]....
        /*009c*/ 	.word	0x0000fdb0


	//   ....[10]....
        /*00a0*/ 	.word	0x0000fdf0


	//   ....[11]....
        /*00a4*/ 	.word	0x0000fec0


	//   ....[12]....
        /*00a8*/ 	.word	0x00010020


	//   ....[13]....
        /*00ac*/ 	.word	0x00010180


	//   ....[14]....
        /*00b0*/ 	.word	0x000102d0


	//   ....[15]....
        /*00b4*/ 	.word	0x00010300


	//   ....[16]....
        /*00b8*/ 	.word	0x00010330


	//   ....[17]....
        /*00bc*/ 	.word	0x000103d0


	//   ....[18]....
        /*00c0*/ 	.word	0x00010420


	//   ....[19]....
        /*00c4*/ 	.word	0x00010590


	//   ....[20]....
        /*00c8*/ 	.word	0x00010690


	//   ....[21]....
        /*00cc*/ 	.word	0x000107c0


	//   ....[22]....
        /*00d0*/ 	.word	0x000107f0


	//----- nvinfo : EIATTR_MAX_THREADS
	.align		4
.L_8317:
        /*00d4*/ 	.byte	0x04, 0x05
        /*00d6*/ 	.short	(.L_8319 - .L_8318)
.L_8318:
        /*00d8*/ 	.word	0x00000080
        /*00dc*/ 	.word	0x00000001
        /*00e0*/ 	.word	0x00000001


	//----- nvinfo : EIATTR_CRS_STACK_SIZE
	.align		4
.L_8319:
        /*00e4*/ 	.byte	0x04, 0x1e
        /*00e6*/ 	.short	(.L_8321 - .L_8320)
.L_8320:
        /*00e8*/ 	.word	0x00000000


	//----- nvinfo : EIATTR_CBANK_PARAM_SIZE
	.align		4
.L_8321:
        /*00ec*/ 	.byte	0x03, 0x19
        /*00ee*/ 	.short	0x0290


	//----- nvinfo : EIATTR_PARAM_CBANK
	.align		4
        /*00f0*/ 	.byte	0x04, 0x0a
        /*00f2*/ 	.short	(.L_8323 - .L_8322)
	.align		4
.L_8322:
        /*00f4*/ 	.word	index@(.nv.constant0._ZN2at6native18elementwise_kernelILi128ELi4EZNS0_15gpu_kernel_implINS0_13BinaryFunctorIfffZZZNS0_19maximum_kernel_cudaERNS_18TensorIteratorBaseEENKUlvE0_clEvENKUlvE0_clEvEUlffE_EEEEvS5_RKT_EUliE_EEviT1_)
        /*00f8*/ 	.short	0x0380
        /*00fa*/ 	.short	0x0290


	//----- nvinfo : EIATTR_SW_WAR
	.align		4
.L_8323:
        /*00fc*/ 	.byte	0x04, 0x36
        /*00fe*/ 	.short	(.L_8325 - .L_8324)
.L_8324:
        /*0100*/ 	.word	0x00000008
.L_8325:


//--------------------- .nv.info._ZN2at6native27unrolled_elementwise_kernelINS0_13BinaryFunctorIfffZZZNS0_19maximum_kernel_cudaERNS_18TensorIteratorBaseEENKUlvE0_clEvENKUlvE0_clEvEUlffE_EESt5arrayIPcLm3EELi4E23TrivialOffsetCalculatorILi2EjESC_ILi1EjENS0_6memory12LoadWithCastILi2EEENSF_13StoreWithCastILi1EEEEEviT_T0_T2_T3_T4_T5_ --------------------------
	.section	.nv.info._ZN2at6native27unrolled_elementwise_kernelINS0_13BinaryFunctorIfffZZZNS0_19maximum_kernel_cudaERNS_18TensorIteratorBaseEENKUlvE0_clEvENKUlvE0_clEvEUlffE_EESt5arrayIPcLm3EELi4E23TrivialOffsetCalculatorILi2EjESC_ILi1EjENS0_6memory12LoadWithCastILi2EEENSF_13StoreWithCastILi1EEEEEviT_T0_T2_T3_T4_T5_,"",@"SHT_CUDA_INFO"
	.sectionflags	@""
	.align	4


	//----- nvinfo : EIATTR_CUDA_API_VERSION
	.align		4
        /*0000*/ 	.byte	0x04, 0x37
        /*0002*/ 	.short	(.L_8327 - .L_8326)
.L_8326:
        /*0004*/ 	.word	0x00000082


	//----- nvinfo : EIATTR_KPARAM_INFO
	.align		4
.L_8327:
        /*0008*/ 	.byte	0x04, 0x17
        /*000a*/ 	.short	(.L_8329 - .L_8328)
.L_8328:
        /*000c*/ 	.word	0x00000000
        /*0010*/ 	.short	0x0006
        /*0012*/ 	.short	0x0030
        /*0014*/ 	.byte	0x00, 0xf0, 0x21, 0x00


	//----- nvinfo : EIATTR_KPARAM_INFO
	.align		4
.L_8329:
        /*0018*/ 	.byte	0x04, 0x17
        /*001a*/ 	.short	(.L_8331 - .L_8330)
.L_8330:
        /*001c*/ 	.word	0x00000000
        /*0020*/ 	.short	0x0005
        /*0022*/ 	.short	0x0024
        /*0024*/ 	.byte	0x00, 0xf0, 0x31, 0x00


	//----- nvinfo : EIATTR_KPARAM_INFO
	.align		4
.L_8331:
        /*0028*/ 	.byte	0x04, 0x17
        /*002a*/ 	.short	(.L_8333 - .L_8332)
.L_8332:
        /*002c*/ 	.word	0x00000000
        /*0030*/ 	.short	0x0004
        /*0032*/ 	.short	0x0021
        /*0034*/ 	.byte	0x00, 0xf0, 0x05, 0x00


	//----- nvinfo : EIATTR_KPARAM_INFO
	.align		4
.L_8333:
        /*0038*/ 	.byte	0x04, 0x17
        /*003a*/ 	.short	(.L_8335 - .L_8334)
.L_8334:
        /*003c*/ 	.word	0x00000000
        /*0040*/ 	.short	0x0003
        /*0042*/ 	.short	0x0020
        /*0044*/ 	.byte	0x00, 0xf0, 0x05, 0x00


	//----- nvinfo : EIATTR_KPARAM_INFO
	.align		4
.L_8335:
        /*0048*/ 	.byte	0x04, 0x17
        /*004a*/ 	.short	(.L_8337 - .L_8336)
.L_8336:
        /*004c*/ 	.word	0x00000000
        /*0050*/ 	.short	0x0002
        /*0052*/ 	.short	0x0008
        /*0054*/ 	.byte	0x00, 0xf0, 0x61, 0x00


	//----- nvinfo : EIATTR_KPARAM_INFO
	.align		4
.L_8337:
        /*0058*/ 	.byte	0x04, 0x17
        /*005a*/ 	.short	(.L_8339 - .L_8338)
.L_8338:
        /*005c*/ 	.word	0x00000000
        /*0060*/ 	.short	0x0001
        /*0062*/ 	.short	0x0004
        /*0064*/ 	.byte	0x00, 0xf0, 0x05, 0x00


	//----- nvinfo : EIATTR_KPARAM_INFO
	.align		4
.L_8339:
        /*0068*/ 	.byte	0x04, 0x17
        /*006a*/ 	.short	(.L_8341 - .L_8340)
.L_8340:
        /*006c*/ 	.word	0x00000000
        /*0070*/ 	.short	0x0000
        /*0072*/ 	.short	0x0000
        /*0074*/ 	.byte	0x00, 0xf0, 0x11, 0x00


	//----- nvinfo : EIATTR_SPARSE_MMA_MASK
	.align		4
.L_8341:
        /*0078*/ 	.byte	0x03, 0x50
        /*007a*/ 	.short	0x0000


	//----- nvinfo : EIATTR_MAXREG_COUNT
	.align		4
        /*007c*/ 	.byte	0x03, 0x1b
        /*007e*/ 	.short	0x00ff


	//----- nvinfo : EIATTR_EXTERNS
	.align		4
        /*0080*/ 	.byte	0x04, 0x0f
        /*0082*/ 	.short	(.L_8343 - .L_8342)


	//   ....[0]....
	.align		4
.L_8342:
        /*0084*/ 	.word	index@(__assertfail)


	//----- nvinfo : EIATTR_MERCURY_ISA_VERSION
	.align		4
.L_8343:
        /*0088*/ 	.byte	0x03, 0x5f
        /*008a*/ 	.short	0x0101


	//----- nvinfo : EIATTR_VRC_CTA_INIT_COUNT
	.align		4
        /*008c*/ 	.byte	0x02, 0x4a
	.zero		1
	.zero		1


	//----- nvinfo : EIATTR_SYSCALL_OFFSETS
	.align		4
        /*0090*/ 	.byte	0x04, 0x46
        /*0092*/ 	.short	(.L_8345 - .L_8344)


	//   ....[0]....
.L_8344:
        /*0094*/ 	.word	0x00000e70


	//   ....[1]....
        /*0098*/ 	.word	0x00001d10


	//   ....[2]....
        /*009c*/ 	.word	0x00002ca0


	//   ....[3]....
        /*00a0*/ 	.word	0x00003b40


	//   ....[4]....
        /*00a4*/ 	.word	0x00004a60


	//   ....[5]....
        /*00a8*/ 	.word	0x000058f0


	//   ....[6]....
        /*00ac*/ 	.word	0x00006810


	//   ....[7]....
        /*00b0*/ 	.word	0x00007680


	//   ....[8]....
        /*00b4*/ 	.word	0x000087e0


	//   ....[9]....
        /*00b8*/ 	.word	0x00009580


	//   ....[10]....
        /*00bc*/ 	.word	0x0000a3e0


	//   ....[11]....
        /*00c0*/ 	.word	0x0000b240


	//----- nvinfo : EIATTR_EXIT_INSTR_OFFSETS
	.align		4
.L_8345:
        /*00c4*/ 	.byte	0x04, 0x1c
        /*00c6*/ 	.short	(.L_8347 - .L_8346)


	//   ....[0]....
.L_8346:
        /*00c8*/ 	.word	0x0000a680


	//   ....[1]....
        /*00cc*/ 	.word	0x0000a7c0


	//   ....[2]....
        /*00d0*/ 	.word	0x0000a800


	//   ....[3]....
        /*00d4*/ 	.word	0x0000a890


	//   ....[4]....
        /*00d8*/ 	.word	0x0000a8c0


	//   ....[5]....
        /*00dc*/ 	.word	0x0000a8f0


	//   ....[6]....
        /*00e0*/ 	.word	0x0000a970


	//   ....[7]....
        /*00e4*/ 	.word	0x0000a9a0


	//   ....[8]....
        /*00e8*/ 	.word	0x0000aa30


	//   ....[9]....
        /*00ec*/ 	.word	0x0000aa70


	//   ....[10]....
        /*00f0*/ 	.word	0x0000aab0


	//   ....[11]....
        /*00f4*/ 	.word	0x0000ab80


	//   ....[12]....
        /*00f8*/ 	.word	0x0000ace0


	//   ....[13]....
        /*00fc*/ 	.word	0x0000ae40


	//   ....[14]....
        /*0100*/ 	.word	0x0000af90


	//   ....[15]....
        /*0104*/ 	.word	0x0000afc0


	//   ....[16]....
        /*0108*/ 	.word	0x0000aff0


	//   ....[17]....
        /*010c*/ 	.word	0x0000b090


	//   ....[18]....
        /*0110*/ 	.word	0x0000b0e0


	//   ....[19]....
        /*0114*/ 	.word	0x0000b250


	//   ....[20]....
        /*0118*/ 	.word	0x0000b350


	//   ....[21]....
        /*011c*/ 	.word	0x0000b480


	//   ....[22]....
        /*0120*/ 	.word	0x0000b4b0


	//----- nvinfo : EIATTR_MAX_THREADS
	.align		4
.L_8347:
        /*0124*/ 	.byte	0x04, 0x05
        /*0126*/ 	.short	(.L_8349 - .L_8348)
.L_8348:
        /*0128*/ 	.word	0x00000080
        /*012c*/ 	.word	0x00000001
        /*0130*/ 	.word	0x00000001


	//----- nvinfo : EIATTR_CRS_STACK_SIZE
	.align		4
.L_8349:
        /*0134*/ 	.byte	0x04, 0x1e
        /*0136*/ 	.short	(.L_8351 - .L_8350)
.L_8350:
        /*0138*/ 	.word	0x00000000


	//----- nvinfo : EIATTR_CBANK_PARAM_SIZE
	.align		4
.L_8351:
        /*013c*/ 	.byte	0x03, 0x19
        /*013e*/ 	.short	0x0038


	//----- nvinfo : EIATTR_PARAM_CBANK
	.align		4
        /*0140*/ 	.byte	0x04, 0x0a
        /*0142*/ 	.short	(.L_8353 - .L_8352)
	.align		4
.L_8352:
        /*0144*/ 	.word	index@(.nv.constant0._ZN2at6native27unrolled_elementwise_kernelINS0_13BinaryFunctorIfffZZZNS0_19maximum_kernel_cudaERNS_18TensorIteratorBaseEENKUlvE0_clEvENKUlvE0_clEvEUlffE_EESt5arrayIPcLm3EELi4E23TrivialOffsetCalculatorILi2EjESC_ILi1EjENS0_6memory12LoadWithCastILi2EEENSF_13StoreWithCastILi1EEEEEviT_T0_T2_T3_T4_T5_)
        /*0148*/ 	.short	0x0380
        /*014a*/ 	.short	0x0038


	//----- nvinfo : EIATTR_SW_WAR
	.align		4
.L_8353:
        /*014c*/ 	.byte	0x04, 0x36
        /*014e*/ 	.short	(.L_8355 - .L_8354)
.L_8354:
        /*0150*/ 	.word	0x00000008
.L_8355:


//--------------------- .nv.info._ZN2at6native18elementwise_kernelILi128ELi2EZNS0_22gpu_kernel_impl_nocastINS0_13BinaryFunctorIfffZZZNS0_19maximum_kernel_cudaERNS_18TensorIteratorBaseEENKUlvE0_clEvENKUlvE0_clEvEUlffE_EEEEvS5_RKT_EUliE_EEviT1_ --------------------------
	.section	.nv.info._ZN2at6native18elementwise_kernelILi128ELi2EZNS0_22gpu_kernel_impl_nocastINS0_13BinaryFunctorIfffZZZNS0_19maximum_kernel_cudaERNS_18TensorIteratorBaseEENKUlvE0_clEvENKUlvE0_clEvEUlffE_EEEEvS5_RKT_EUliE_EEviT1_,"",@"SHT_CUDA_INFO"
	.sectionflags	@""
	.align	4


	//----- nvinfo : EIATTR_CUDA_API_VERSION
	.align		4
        /*0000*/ 	.byte	0x04, 0x37
        /*0002*/ 	.short	(.L_8357 - .L_8356)
.L_8356:
        /*0004*/ 	.word	0x00000082


	//----- nvinfo : EIATTR_KPARAM_INFO
	.align		4
.L_8357:
        /*0008*/ 	.byte	0x04, 0x17
        /*000a*/ 	.short	(.L_8359 - .L_8358)
.L_8358:
        /*000c*/ 	.word	0x00000000
        /*0010*/ 	.short	0x0001
        /*0012*/ 	.short	0x0008
        /*0014*/ 	.byte	0x00, 0xf0, 0x21, 0x0a


	//----- nvinfo : EIATTR_KPARAM_INFO
	.align		4
.L_8359:
        /*0018*/ 	.byte	0x04, 0x17
        /*001a*/ 	.short	(.L_8361 - .L_8360)
.L_8360:
        /*001c*/ 	.word	0x00000000
        /*0020*/ 	.short	0x0000
        /*0022*/ 	.short	0x0000
        /*0024*/ 	.byte	0x00, 0xf0, 0x11, 0x00


	//----- nvinfo : EIATTR_SPARSE_MMA_MASK
	.align		4
.L_8361:
        /*0028*/ 	.byte	0x03, 0x50
        /*002a*/ 	.short	0x0000


	//----- nvinfo : EIATTR_MAXREG_COUNT
	.align		4
        /*002c*/ 	.byte	0x03, 0x1b
        /*002e*/ 	.short	0x0080


	//----- nvinfo : EIATTR_MERCURY_ISA_VERSION
	.align		4
        /*0030*/ 	.byte	0x03, 0x5f
        /*0032*/ 	.short	0x0101


	//----- nvinfo : EIATTR_VRC_CTA_INIT_COUNT
	.align		4
        /*0034*/ 	.byte	0x02, 0x4a
	.zero		1
	.zero		1


	//----- nvinfo : EIATTR_EXIT_INSTR_OFFSETS
	.align		4
        /*0038*/ 	.byte	0x04, 0x1c
        /*003a*/ 	.short	(.L_8363 - .L_8362)


	//   ....[0]....
.L_8362:
        /*003c*/ 	.word	0x000001b0


	//   ....[1]....
        /*0040*/ 	.word	0x00000270


	//   ....[2]....
        /*0044*/ 	.word	0x00001a00


	//   ....[3]....
        /*0048*/ 	.word	0x000030f0


	//----- nvinfo : EIATTR_MAX_THREADS
	.align		4
.L_8363:
        /*004c*/ 	.byte	0x04, 0x05
        /*004e*/ 	.short	(.L_8365 - .L_8364)
.L_8364:
        /*0050*/ 	.word	0x00000080
        /*0054*/ 	.word	0x00000001
        /*0058*/ 	.word	0x00000001


	//----- nvinfo : EIATTR_CRS_STACK_SIZE
	.align		4
.L_8365:
        /*005c*/ 	.byte	0x04, 0x1e
        /*005e*/ 	.short	(.L_8367 - .L_8366)
.L_8366:
        /*0060*/ 	.word	0x00000000


	//----- nvinfo : EIATTR_CBANK_PARAM_SIZE
	.align		4
.L_8367:
        /*0064*/ 	.byte	0x03, 0x19
        /*0066*/ 	.short	0x0290


	//----- nvinfo : EIATTR_PARAM_CBANK
	.align		4
        /*0068*/ 	.byte	0x04, 0x0a
        /*006a*/ 	.short	(.L_8369 - .L_8368)
	.align		4
.L_8368:
        /*006c*/ 	.word	index@(.nv.constant0._ZN2at6native18elementwise_kernelILi128ELi2EZNS0_22gpu_kernel_impl_nocastINS0_13BinaryFunctorIfffZZZNS0_19maximum_kernel_cudaERNS_18TensorIteratorBaseEENKUlvE0_clEvENKUlvE0_clEvEUlffE_EEEEvS5_RKT_EUliE_EEviT1_)
        /*0070*/ 	.short	0x0380
        /*0072*/ 	.short	0x0290


	//----- nvinfo : EIATTR_SW_WAR
	.align		4
.L_8369:
        /*0074*/ 	.byte	0x04, 0x36
        /*0076*/ 	.short	(.L_8371 - .L_8370)
.L_8370:
        /*0078*/ 	.word	0x00000008
.L_8371:


//--------------------- .nv.info._ZN2at6native27unrolled_elementwise_kernelINS0_13BinaryFunctorIfffZZZNS0_19maximum_kernel_cudaERNS_18TensorIteratorBaseEENKUlvE0_clEvENKUlvE0_clEvEUlffE_EESt5arrayIPcLm3EELi4E23TrivialOffsetCalculatorILi2EjESC_ILi1EjENS0_6memory15LoadWithoutCastENSF_16StoreWithoutCastEEEviT_T0_T2_T3_T4_T5_ --------------------------
	.section	.nv.info._ZN2at6native27unrolled_elementwise_kernelINS0_13BinaryFunctorIfffZZZNS0_19maximum_kernel_cudaERNS_18TensorIteratorBaseEENKUlvE0_clEvENKUlvE0_clEvEUlffE_EESt5arrayIPcLm3EELi4E23TrivialOffsetCalculatorILi2EjESC_ILi1EjENS0_6memory15LoadWithoutCastENSF_16StoreWithoutCastEEEviT_T0_T2_T3_T4_T5_,"",@"SHT_CUDA_INFO"
	.sectionflags	@""
	.align	4


	//----- nvinfo : EIATTR_CUDA_API_VERSION
	.align		4
        /*0000*/ 	.byte	0x04, 0x37
        /*0002*/ 	.short	(.L_8373 - .L_8372)
.L_8372:
        /*0004*/ 	.word	0x00000082


	//----- nvinfo : EIATTR_KPARAM_INFO
	.align		4
.L_8373:
        /*0008*/ 	.byte	0x04, 0x17
        /*000a*/ 	.short	(.L_8375 - .L_8374)
.L_8374:
        /*000c*/ 	.word	0x00000000
        /*0010*/ 	.short	0x0006
        /*0012*/ 	.short	0x0023
        /*0014*/ 	.byte	0x00, 0xf0, 0x05, 0x00


	//----- nvinfo : EIATTR_KPARAM_INFO
	.align		4
.L_8375:
        /*0018*/ 	.byte	0x04, 0x17
        /*001a*/ 	.short	(.L_8377 - .L_8376)
.L_8376:
        /*001c*/ 	.word	0x00000000
        /*0020*/ 	.short	0x0005
        /*0022*/ 	.short	0x0022
        /*0024*/ 	.byte	0x00, 0xf0, 0x05, 0x00


	//----- nvinfo : EIATTR_KPARAM_INFO
	.align		4
.L_8377:
        /*0028*/ 	.byte	0x04, 0x17
        /*002a*/ 	.short	(.L_8379 - .L_8378)
.L_8378:
        /*002c*/ 	.word	0x00000000
        /*0030*/ 	.short	0x0004
        /*0032*/ 	.short	0x0021
        /*0034*/ 	.byte	0x00, 0xf0, 0x05, 0x00


	//----- nvinfo : EIATTR_KPARAM_INFO
	.align		4
.L_8379:
        /*0038*/ 	.byte	0x04, 0x17
        /*003a*/ 	.short	(.L_8381 - .L_8380)
.L_8380:
        /*003c*/ 	.word	0x00000000
        /*0040*/ 	.short	0x0003
        /*0042*/ 	.short	0x0020
        /*0044*/ 	.byte	0x00, 0xf0, 0x05, 0x00


	//----- nvinfo : EIATTR_KPARAM_INFO
	.align		4
.L_8381:
        /*0048*/ 	.byte	0x04, 0x17
        /*004a*/ 	.short	(.L_8383 - .L_8382)
.L_8382:
        /*004c*/ 	.word	0x00000000
        /*0050*/ 	.short	0x0002
        /*0052*/ 	.short	0x0008
        /*0054*/ 	.byte	0x00, 0xf0, 0x61, 0x00


	//----- nvinfo : EIATTR_KPARAM_INFO
	.align		4
.L_8383:
        /*0058*/ 	.byte	0x04, 0x17
        /*005a*/ 	.short	(.L_8385 - .L_8384)
.L_8384:
        /*005c*/ 	.word	0x00000000
        /*0060*/ 	.short	0x0001
        /*0062*/ 	.short	0x0004
        /*0064*/ 	.byte	0x00, 0xf0, 0x05, 0x00


	//----- nvinfo : EIATTR_KPARAM_INFO
	.align		4
.L_8385:
        /*0068*/ 	.byte	0x04, 0x17
        /*006a*/ 	.short	(.L_8387 - .L_8386)
.L_8386:
        /*006c*/ 	.word	0x00000000
        /*0070*/ 	.short	0x0000
        /*0072*/ 	.short	0x0000
        /*0074*/ 	.byte	0x00, 0xf0, 0x11, 0x00


	//----- nvinfo : EIATTR_SPARSE_MMA_MASK
	.align		4
.L_8387:
        /*0078*/ 	.byte	0x03, 0x50
        /*007a*/ 	.short	0x0000


	//----- nvinfo : EIATTR_MAXREG_COUNT
	.align		4
        /*007c*/ 	.byte	0x03, 0x1b
        /*007e*/ 	.short	0x00ff


	//----- nvinfo : EIATTR_MERCURY_ISA_VERSION
	.align		4
        /*0080*/ 	.byte	0x03, 0x5f
        /*0082*/ 	.short	0x0101


	//----- nvinfo : EIATTR_VRC_CTA_INIT_COUNT
	.align		4
        /*0084*/ 	.byte	0x02, 0x4a
	.zero		1
	.zero		1


	//----- nvinfo : EIATTR_EXIT_INSTR_OFFSETS
	.align		4
        /*0088*/ 	.byte	0x04, 0x1c
        /*008a*/ 	.short	(.L_8389 - .L_8388)


	//   ....[0]....
.L_8388:
        /*008c*/ 	.word	0x000006f0


	//   ....[1]....
        /*0090*/ 	.word	0x00000740


	//----- nvinfo : EIATTR_MAX_THREADS
	.align		4
.L_8389:
        /*0094*/ 	.byte	0x04, 0x05
        /*0096*/ 	.short	(.L_8391 - .L_8390)
.L_8390:
        /*0098*/ 	.word	0x00000080
        /*009c*/ 	.word	0x00000001
        /*00a0*/ 	.word	0x00000001


	//----- nvinfo : EIATTR_CRS_STACK_SIZE
	.align		4
.L_8391:
        /*00a4*/ 	.byte	0x04, 0x1e
        /*00a6*/ 	.short	(.L_8393 - .L_8392)
.L_8392:
        /*00a8*/ 	.word	0x00000000


	//----- nvinfo : EIATTR_CBANK_PARAM_SIZE
	.align		4
.L_8393:
        /*00ac*/ 	.byte	0x03, 0x19
        /*00ae*/ 	.short	0x0024


	//----- nvinfo : EIATTR_PARAM_CBANK
	.align		4
        /*00b0*/ 	.byte	0x04, 0x0a
        /*00b2*/ 	.short	(.L_8395 - .L_8394)
	.align		4
.L_8394:
        /*00b4*/ 	.word	index@(.nv.constant0._ZN2at6native27unrolled_elementwise_kernelINS0_13BinaryFunctorIfffZZZNS0_19maximum_kernel_cudaERNS_18TensorIteratorBaseEENKUlvE0_clEvENKUlvE0_clEvEUlffE_EESt5arrayIPcLm3EELi4E23TrivialOffsetCalculatorILi2EjESC_ILi1EjENS0_6memory15LoadWithoutCastENSF_16StoreWithoutCastEEEviT_T0_T2_T3_T4_T5_)
        /*00b8*/ 	.short	0x0380
        /*00ba*/ 	.short	0x0024


	//----- nvinfo : EIATTR_SW_WAR
	.align		4
.L_8395:
        /*00bc*/ 	.byte	0x04, 0x36
        /*00be*/ 	.short	(.L_8397 - .L_8396)
.L_8396:
        /*00c0*/ 	.word	0x00000008
.L_8397:


//--------------------- .nv.info._ZN2at6native29vectorized_elementwise_kernelILi2ENS0_13BinaryFunctorIfffZZZNS0_19maximum_kernel_cudaERNS_18TensorIteratorBaseEENKUlvE0_clEvENKUlvE0_clEvEUlffE_EESt5arrayIPcLm3EEEEviT0_T1_ --------------------------
	.section	.nv.info._ZN2at6native29vectorized_elementwise_kernelILi2ENS0_13BinaryFunctorIfffZZZNS0_19maximum_kernel_cudaERNS_18TensorIteratorBaseEENKUlvE0_clEvENKUlvE0_clEvEUlffE_EESt5arrayIPcLm3EEEEviT0_T1_,"",@"SHT_CUDA_INFO"
	.sectionflags	@""
	.align	4


	//----- nvinfo : EIATTR_CUDA_API_VERSION
	.align		4
        /*0000*/ 	.byte	0x04, 0x37
        /*0002*/ 	.short	(.L_8399 - .L_8398)
.L_8398:
        /*0004*/ 	.word	0x00000082


	//----- nvinfo : EIATTR_KPARAM_INFO
	.align		4
.L_8399:
        /*0008*/ 	.byte	0x04, 0x17
        /*000a*/ 	.short	(.L_8401 - .L_8400)
.L_8400:
        /*000c*/ 	.word	0x00000000
        /*0010*/ 	.short	0x0002
        /*0012*/ 	.short	0x0008
        /*0014*/ 	.byte	0x00, 0xf0, 0x61, 0x00


	//----- nvinfo : EIATTR_KPARAM_INFO
	.align		4
.L_8401:
        /*0018*/ 	.byte	0x04, 0x17
        /*001a*/ 	.short	(.L_8403 - .L_8402)
.L_8402:
        /*001c*/ 	.word	0x00000000
        /*0020*/ 	.short	0x0001
        /*0022*/ 	.short	0x0004
        /*0024*/ 	.byte	0x00, 0xf0, 0x05, 0x00


	//----- nvinfo : EIATTR_KPARAM_INFO
	.align		4
.L_8403:
        /*0028*/ 	.byte	0x04, 0x17
        /*002a*/ 	.short	(.L_8405 - .L_8404)
.L_8404:
        /*002c*/ 	.word	0x00000000
        /*0030*/ 	.short	0x0000
        /*0032*/ 	.short	0x0000
        /*0034*/ 	.byte	0x00, 0xf0, 0x11, 0x00


	//----- nvinfo : EIATTR_SPARSE_MMA_MASK
	.align		4
.L_8405:
        /*0038*/ 	.byte	0x03, 0x50
        /*003a*/ 	.short	0x0000


	//----- nvinfo : EIATTR_MAXREG_COUNT
	.align		4
        /*003c*/ 	.byte	0x03, 0x1b
        /*003e*/ 	.short	0x00ff


	//----- nvinfo : EIATTR_MERCURY_ISA_VERSION
	.align		4
        /*0040*/ 	.byte	0x03, 0x5f
        /*0042*/ 	.short	0x0101


	//----- nvinfo : EIATTR_VRC_CTA_INIT_COUNT
	.align		4
        /*0044*/ 	.byte	0x02, 0x4a
	.zero		1
	.zero		1


	//----- nvinfo : EIATTR_EXIT_INSTR_OFFSETS
	.align		4
        /*0048*/ 	.byte	0x04, 0x1c
        /*004a*/ 	.short	(.L_8407 - .L_8406)


	//   ....[0]....
.L_8406:
        /*004c*/ 	.word	0x00000e90


	//   ....[1]....
        /*0050*/ 	.word	0x00000ee0


	//   ....[2]....
        /*0054*/ 	.word	0x00001450


	//----- nvinfo : EIATTR_MAX_THREADS
	.align		4
.L_8407:
        /*0058*/ 	.byte	0x04, 0x05
        /*005a*/ 	.short	(.L_8409 - .L_8408)
.L_8408:
        /*005c*/ 	.word	0x00000080
        /*0060*/ 	.word	0x00000001
        /*0064*/ 	.word	0x00000001


	//----- nvinfo : EIATTR_CRS_STACK_SIZE
	.align		4
.L_8409:
        /*0068*/ 	.byte	0x04, 0x1e
        /*006a*/ 	.short	(.L_8411 - .L_8410)
.L_8410:
        /*006c*/ 	.word	0x00000000


	//----- nvinfo : EIATTR_CBANK_PARAM_SIZE
	.align		4
.L_8411:
        /*0070*/ 	.byte	0x03, 0x19
        /*0072*/ 	.short	0x0020


	//----- nvinfo : EIATTR_PARAM_CBANK
	.align		4
        /*0074*/ 	.byte	0x04, 0x0a
        /*0076*/ 	.short	(.L_8413 - .L_8412)
	.align		4
.L_8412:
        /*0078*/ 	.word	index@(.nv.constant0._ZN2at6native29vectorized_elementwise_kernelILi2ENS0_13BinaryFunctorIfffZZZNS0_19maximum_kernel_cudaERNS_18TensorIteratorBaseEENKUlvE0_clEvENKUlvE0_clEvEUlffE_EESt5arrayIPcLm3EEEEviT0_T1_)
        /*007c*/ 	.short	0x0380
        /*007e*/ 	.short	0x0020


	//----- nvinfo : EIATTR_SW_WAR
	.align		4
.L_8413:
        /*0080*/ 	.byte	0x04, 0x36
        /*0082*/ 	.short	(.L_8415 - .L_8414)
.L_8414:
        /*0084*/ 	.word	0x00000008
.L_8415:


//--------------------- .nv.info._ZN2at6native29vectorized_elementwise_kernelILi4ENS0_13BinaryFunctorIfffZZZNS0_19maximum_kernel_cudaERNS_18TensorIteratorBaseEENKUlvE0_clEvENKUlvE0_clEvEUlffE_EESt5arrayIPcLm3EEEEviT0_T1_ --------------------------
	.section	.nv.info._ZN2at6native29vectorized_elementwise_kernelILi4ENS0_13BinaryFunctorIfffZZZNS0_19maximum_kernel_cudaERNS_18TensorIteratorBaseEENKUlvE0_clEvENKUlvE0_clEvEUlffE_EESt5arrayIPcLm3EEEEviT0_T1_,"",@"SHT_CUDA_INFO"
	.sectionflags	@""
	.align	4


	//----- nvinfo : EIATTR_CUDA_API_VERSION
	.align		4
        /*0000*/ 	.byte	0x04, 0x37
        /*0002*/ 	.short	(.L_8417 - .L_8416)
.L_8416:
        /*0004*/ 	.word	0x00000082


	//----- nvinfo : EIATTR_KPARAM_INFO
	.align		4
.L_8417:
        /*0008*/ 	.byte	0x04, 0x17
        /*000a*/ 	.short	(.L_8419 - .L_8418)
.L_8418:
        /*000c*/ 	.word	0x00000000
        /*0010*/ 	.short	0x0002
        /*0012*/ 	.short	0x0008
        /*0014*/ 	.byte	0x00, 0xf0, 0x61, 0x00


	//----- nvinfo : EIATTR_KPARAM_INFO
	.align		4
.L_8419:
        /*0018*/ 	.byte	0x04, 0x17
        /*001a*/ 	.short	(.L_8421 - .L_8420)
.L_8420:
        /*001c*/ 	.word	0x00000000
        /*0020*/ 	.short	0x0001
        /*0022*/ 	.short	0x0004
        /*0024*/ 	.byte	0x00, 0xf0, 0x05, 0x00


	//----- nvinfo : EIATTR_KPARAM_INFO
	.align		4
.L_8421:
        /*0028*/ 	.byte	0x04, 0x17
        /*002a*/ 	.short	(.L_8423 - .L_8422)
.L_8422:
        /*002c*/ 	.word	0x00000000
        /*0030*/ 	.short	0x0000
        /*0032*/ 	.short	0x0000
        /*0034*/ 	.byte	0x00, 0xf0, 0x11, 0x00


	//----- nvinfo : EIATTR_SPARSE_MMA_MASK
	.align		4
.L_8423:
        /*0038*/ 	.byte	0x03, 0x50
        /*003a*/ 	.short	0x0000


	//----- nvinfo : EIATTR_MAXREG_COUNT
	.align		4
        /*003c*/ 	.byte	0x03, 0x1b
        /*003e*/ 	.short	0x00ff


	//----- nvinfo : EIATTR_MERCURY_ISA_VERSION
	.align		4
        /*0040*/ 	.byte	0x03, 0x5f
        /*0042*/ 	.short	0x0101


	//----- nvinfo : EIATTR_VRC_CTA_INIT_COUNT
	.align		4
        /*0044*/ 	.byte	0x02, 0x4a
	.zero		1
	.zero		1


	//----- nvinfo : EIATTR_EXIT_INSTR_OFFSETS
	.align		4
        /*0048*/ 	.byte	0x04, 0x1c
        /*004a*/ 	.short	(.L_8425 - .L_8424)


	//   ....[0]....
.L_8424:
        /*004c*/ 	.word	0x00000e90


	//   ....[1]....
        /*0050*/ 	.word	0x00000ee0


	//   ....[2]....
        /*0054*/ 	.word	0x000013f0


	//----- nvinfo : EIATTR_MAX_THREADS
	.align		4
.L_8425:
        /*0058*/ 	.byte	0x04, 0x05
        /*005a*/ 	.short	(.L_8427 - .L_8426)
.L_8426:
        /*005c*/ 	.word	0x00000080
        /*0060*/ 	.word	0x00000001
        /*0064*/ 	.word	0x00000001


	//----- nvinfo : EIATTR_CRS_STACK_SIZE
	.align		4
.L_8427:
        /*0068*/ 	.byte	0x04, 0x1e
        /*006a*/ 	.short	(.L_8429 - .L_8428)
.L_8428:
        /*006c*/ 	.word	0x00000000


	//----- nvinfo : EIATTR_CBANK_PARAM_SIZE
	.align		4
.L_8429:
        /*0070*/ 	.byte	0x03, 0x19
        /*0072*/ 	.short	0x0020


	//----- nvinfo : EIATTR_PARAM_CBANK
	.align		4
        /*0074*/ 	.byte	0x04, 0x0a
        /*0076*/ 	.short	(.L_8431 - .L_8430)
	.align		4
.L_8430:
        /*0078*/ 	.word	index@(.nv.constant0._ZN2at6native29vectorized_elementwise_kernelILi4ENS0_13BinaryFunctorIfffZZZNS0_19maximum_kernel_cudaERNS_18TensorIteratorBaseEENKUlvE0_clEvENKUlvE0_clEvEUlffE_EESt5arrayIPcLm3EEEEviT0_T1_)
        /*007c*/ 	.short	0x0380
        /*007e*/ 	.short	0x0020


	//----- nvinfo : EIATTR_SW_WAR
	.align		4
.L_8431:
        /*0080*/ 	.byte	0x04, 0x36
        /*0082*/ 	.short	(.L_8433 - .L_8432)
.L_8432:
        /*0084*/ 	.word	0x00000008
.L_8433:


//--------------------- .nv.info._ZN2at6native29vectorized_elementwise_kernelILi8ENS0_13BinaryFunctorIfffZZZNS0_19maximum_kernel_cudaERNS_18TensorIteratorBaseEENKUlvE0_clEvENKUlvE0_clEvEUlffE_EESt5arrayIPcLm3EEEEviT0_T1_ --------------------------
	.section	.nv.info._ZN2at6native29vectorized_elementwise_kernelILi8ENS0_13BinaryFunctorIfffZZZNS0_19maximum_kernel_cudaERNS_18TensorIteratorBaseEENKUlvE0_clEvENKUlvE0_clEvEUlffE_EESt5arrayIPcLm3EEEEviT0_T1_,"",@"SHT_CUDA_INFO"
	.sectionflags	@""
	.align	4


	//----- nvinfo : EIATTR_CUDA_API_VERSION
	.align		4
        /*0000*/ 	.byte	0x04, 0x37
        /*0002*/ 	.short	(.L_8435 - .L_8434)
.L_8434:
        /*0004*/ 	.word	0x00000082


	//----- nvinfo : EIATTR_KPARAM_INFO
	.align		4
.L_8435:
        /*0008*/ 	.byte	0x04, 0x17
        /*000a*/ 	.short	(.L_8437 - .L_8436)
.L_8436:
        /*000c*/ 	.word	0x00000000
        /*0010*/ 	.short	0x0002
        /*0012*/ 	.short	0x0008
        /*0014*/ 	.byte	0x00, 0xf0, 0x61, 0x00


	//----- nvinfo : EIATTR_KPARAM_INFO
	.align		4
.L_8437:
        /*0018*/ 	.byte	0x04, 0x17
        /*001a*/ 	.short	(.L_8439 - .L_8438)
.L_8438:
        /*001c*/ 	.word	0x00000000
        /*0020*/ 	.short	0x0001
        /*0022*/ 	.short	0x0004
        /*0024*/ 	.byte	0x00, 0xf0, 0x05, 0x00


	//----- nvinfo : EIATTR_KPARAM_INFO
	.align		4
.L_8439:
        /*0028*/ 	.byte	0x04, 0x17
        /*002a*/ 	.short	(.L_8441 - .L_8440)
.L_8440:
        /*002c*/ 	.word	0x00000000
        /*0030*/ 	.short	0x0000
        /*0032*/ 	.short	0x0000
        /*0034*/ 	.byte	0x00, 0xf0, 0x11, 0x00


	//----- nvinfo : EIATTR_SPARSE_MMA_MASK
	.align		4
.L_8441:
        /*0038*/ 	.byte	0x03, 0x50
        /*003a*/ 	.short	0x0000


	//----- nvinfo : EIATTR_MAXREG_COUNT
	.align		4
        /*003c*/ 	.byte	0x03, 0x1b
        /*003e*/ 	.short	0x00ff


	//----- nvinfo : EIATTR_MERCURY_ISA_VERSION
	.align		4
        /*0040*/ 	.byte	0x03, 0x5f
        /*0042*/ 	.short	0x0101


	//----- nvinfo : EIATTR_VRC_CTA_INIT_COUNT
	.align		4
        /*0044*/ 	.byte	0x02, 0x4a
	.zero		1
	.zero		1


	//----- nvinfo : EIATTR_EXIT_INSTR_OFFSETS
	.align		4
        /*0048*/ 	.byte	0x04, 0x1c
        /*004a*/ 	.short	(.L_8443 - .L_8442)


	//   ....[0]....
.L_8442:
        /*004c*/ 	.word	0x00000010


	//----- nvinfo : EIATTR_MAX_THREADS
	.align		4
.L_8443:
        /*0050*/ 	.byte	0x04, 0x05
        /*0052*/ 	.short	(.L_8445 - .L_8444)
.L_8444:
        /*0054*/ 	.word	0x00000080
        /*0058*/ 	.word	0x00000001
        /*005c*/ 	.word	0x00000001


	//----- nvinfo : EIATTR_CBANK_PARAM_SIZE
	.align		4
.L_8445:
        /*0060*/ 	.byte	0x03, 0x19
        /*0062*/ 	.short	0x0020


	//----- nvinfo : EIATTR_PARAM_CBANK
	.align		4
        /*0064*/ 	.byte	0x04, 0x0a
        /*0066*/ 	.short	(.L_8447 - .L_8446)
	.align		4
.L_8446:
        /*0068*/ 	.word	index@(.nv.constant0._ZN2at6native29vectorized_elementwise_kernelILi8ENS0_13BinaryFunctorIfffZZZNS0_19maximum_kernel_cudaERNS_18TensorIteratorBaseEENKUlvE0_clEvENKUlvE0_clEvEUlffE_EESt5arrayIPcLm3EEEEviT0_T1_)
        /*006c*/ 	.short	0x0380
        /*006e*/ 	.short	0x0020


	//----- nvinfo : EIATTR_SW_WAR
	.align		4
.L_8447:
        /*0070*/ 	.byte	0x04, 0x36
        /*0072*/ 	.short	(.L_8449 - .L_8448)
.L_8448:
        /*0074*/ 	.word	0x00000008
.L_8449:


//--------------------- .nv.info._ZN2at6native18elementwise_kernelILi128ELi4EZNS0_15gpu_kernel_implINS0_13AUnaryFunctorIdddZZZNS0_19maximum_kernel_cudaERNS_18TensorIteratorBaseEENKUlvE0_clEvENKUlvE_clEvEUlddE_EEEEvS5_RKT_EUliE_EEviT1_ --------------------------
	.section	.nv.info._ZN2at6native18elementwise_kernelILi128ELi4EZNS0_15gpu_kernel_implINS0_13AUnaryFunctorIdddZZZNS0_19maximum_kernel_cudaERNS_18TensorIteratorBaseEENKUlvE0_clEvENKUlvE_clEvEUlddE_EEEEvS5_RKT_EUliE_EEviT1_,"",@"SHT_CUDA_INFO"
	.sectionflags	@""
	.align	4


	//----- nvinfo : EIATTR_CUDA_API_VERSION
	.align		4
        /*0000*/ 	.byte	0x04, 0x37
        /*0002*/ 	.short	(.L_8451 - .L_8450)
.L_8450:
        /*0004*/ 	.word	0x00000082


	//----- nvinfo : EIATTR_KPARAM_INFO
	.align		4
.L_8451:
        /*0008*/ 	.byte	0x04, 0x17
        /*000a*/ 	.short	(.L_8453 - .L_8452)
.L_8452:
        /*000c*/ 	.word	0x00000000
        /*0010*/ 	.short	0x0001
        /*0012*/ 	.short	0x0008
        /*0014*/ 	.byte	0x00, 0xf0, 0xa1, 0x08


	//----- nvinfo : EIATTR_KPARAM_INFO
	.align		4
.L_8453:
        /*0018*/ 	.byte	0x04, 0x17
        /*001a*/ 	.short	(.L_8455 - .L_8454)
.L_8454:
        /*001c*/ 	.word	0x00000000
        /*0020*/ 	.short	0x0000
        /*0022*/ 	.short	0x0000
        /*0024*/ 	.byte	0x00, 0xf0, 0x11, 0x00


	//----- nvinfo : EIATTR_SPARSE_MMA_MASK
	.align		4
.L_8455:
        /*0028*/ 	.byte	0x03, 0x50
        /*002a*/ 	.short	0x0000


	//----- nvinfo : EIATTR_MAXREG_COUNT
	.align		4
        /*002c*/ 	.byte	0x03, 0x1b
        /*002e*/ 	.short	0x0080


	//----- nvinfo : EIATTR_EXTERNS
	.align		4
        /*0030*/ 	.byte	0x04, 0x0f
        /*0032*/ 	.short	(.L_8457 - .L_8456)


	//   ....[0]....
	.align		4
.L_8456:
        /*0034*/ 	.word	index@(__assertfail)


	//----- nvinfo : EIATTR_MERCURY_ISA_VERSION
	.align		4
.L_8457:
        /*0038*/ 	.byte	0x03, 0x5f
        /*003a*/ 	.short	0x0101


	//----- nvinfo : EIATTR_VRC_CTA_INIT_COUNT
	.align		4
        /*003c*/ 	.byte	0x02, 0x4a
	.zero		1
	.zero		1


	//----- nvinfo : EIATTR_SYSCALL_OFFSETS
	.align		4
        /*0040*/ 	.byte	0x04, 0x46
        /*0042*/ 	.short	(.L_8459 - .L_8458)


	//   ....[0]....
.L_8458:
        /*0044*/ 	.word	0x00002180


	//   ....[1]....
        /*0048*/ 	.word	0x000035b0


	//   ....[2]....
        /*004c*/ 	.word	0x00005940


	//   ....[3]....
        /*0050*/ 	.word	0x00006a70


	//   ....[4]....
        /*0054*/ 	.word	0x00009030


	//   ....[5]....
        /*0058*/ 	.word	0x0000a160


	//   ....[6]....
        /*005c*/ 	.word	0x0000c730


	//   ....[7]....
        /*0060*/ 	.word	0x0000d830


	//----- nvinfo : EIATTR_EXIT_INSTR_OFFSETS
	.align		4
.L_8459:
        /*0064*/ 	.byte	0x04, 0x1c
        /*0066*/ 	.short	(.L_8461 - .L_8460)


	//   ....[0]....
.L_8460:
        /*0068*/ 	.word	0x0000a5c0


	//   ....[1]....
        /*006c*/ 	.word	0x0000ca00


	//   ....[2]....
        /*0070*/ 	.word	0x0000ca40


	//   ....[3]....
        /*0074*/ 	.word	0x0000cad0


	//   ....[4]....
        /*0078*/ 	.word	0x0000cb00


	//   ....[5]....
        /*007c*/ 	.word	0x0000cb30


	//   ....[6]....
        /*0080*/ 	.word	0x0000cc40


	//   ....[7]....
        /*0084*/ 	.word	0x0000cd00


	//   ....[8]....
        /*0088*/ 	.word	0x0000ce20


	//   ....[9]....
        /*008c*/ 	.word	0x0000cef0


	//   ....[10]....
        /*0090*/ 	.word	0x0000cf10


	//   ....[11]....
        /*0094*/ 	.word	0x0000cfe0


	//   ....[12]....
        /*0098*/ 	.word	0x0000d1d0


	//   ....[13]....
        /*009c*/ 	.word	0x0000d3c0


	//   ....[14]....
        /*00a0*/ 	.word	0x0000d5a0


	//   ....[15]....
        /*00a4*/ 	.word	0x0000d5d0


	//   ....[16]....
        /*00a8*/ 	.word	0x0000d600


	//   ....[17]....
        /*00ac*/ 	.word	0x0000d6a0


	//   ....[18]....
        /*00b0*/ 	.word	0x0000d6d0


	//   ....[19]....
        /*00b4*/ 	.word	0x0000d840


	//   ....[20]....
        /*00b8*/ 	.word	0x0000d9d0


	//   ....[21]....
        /*00bc*/ 	.word	0x0000db90


	//   ....[22]....
        /*00c0*/ 	.word	0x0000dc50


	//----- nvinfo : EIATTR_MAX_THREADS
	.align		4
.L_8461:
        /*00c4*/ 	.byte	0x04, 0x05
        /*00c6*/ 	.short	(.L_8463 - .L_8462)
.L_8462:
        /*00c8*/ 	.word	0x00000080
        /*00cc*/ 	.word	0x00000001
        /*00d0*/ 	.word	0x00000001


	//----- nvinfo : EIATTR_CRS_STACK_SIZE
	.align		4
.L_8463:
        /*00d4*/ 	.byte	0x04, 0x1e
        /*00d6*/ 	.short	(.L_8465 - .L_8464)
.L_8464:
        /*00d8*/ 	.word	0x00000000


	//----- nvinfo : EIATTR_CBANK_PARAM_SIZE
	.align		4
.L_8465:
        /*00dc*/ 	.byte	0x03, 0x19
        /*00de*/ 	.short	0x0230


	//----- nvinfo : EIATTR_PARAM_CBANK
	.align		4
        /*00e0*/ 	.byte	0x04, 0x0a
        /*00e2*/ 	.short	(.L_8467 - .L_8466)
	.align		4
.L_8466:
        /*00e4*/ 	.word	index@(.nv.constant0._ZN2at6native18elementwise_kernelILi128ELi4EZNS0_15gpu_kernel_implINS0_13AUnaryFunctorIdddZZZNS0_19maximum_kernel_cudaERNS_18TensorIteratorBaseEENKUlvE0_clEvENKUlvE_clEvEUlddE_EEEEvS5_RKT_EUliE_EEviT1_)
        /*00e8*/ 	.short	0x0380
        /*00ea*/ 	.short	0x0230


	//----- nvinfo : EIATTR_SW_WAR
	.align		4
.L_8467:
        /*00ec*/ 	.byte	0x04, 0x36
        /*00ee*/ 	.short	(.L_8469 - .L_8468)
.L_8468:
        /*00f0*/ 	.word	0x00000008
.L_8469:


//--------------------- .nv.info._ZN2at6native27unrolled_elementwise_kernelINS0_13AUnaryFunctorIdddZZZNS0_19maximum_kernel_cudaERNS_18TensorIteratorBaseEENKUlvE0_clEvENKUlvE_clEvEUlddE_EESt5arrayIPcLm2EELi4E23TrivialOffsetCalculatorILi1EjESD_NS0_6memory12LoadWithCastILi1EEENSE_13StoreWithCastILi1EEEEEviT_T0_T2_T3_T4_T5_ --------------------------
	.section	.nv.info._ZN2at6native27unrolled_elementwise_kernelINS0_13AUnaryFunctorIdddZZZNS0_19maximum_kernel_cudaERNS_18TensorIteratorBaseEENKUlvE0_clEvENKUlvE_clEvEUlddE_EESt5arrayIPcLm2EELi4E23TrivialOffsetCalculatorILi1EjESD_NS0_6memory12LoadWithCastILi1EEENSE_13StoreWithCastILi1EEEEEviT_T0_T2_T3_T4_T5_,"",@"SHT_CUDA_INFO"
	.sectionflags	@""
	.align	4


	//----- nvinfo : EIATTR_CUDA_API_VERSION
	.align		4
        /*0000*/ 	.byte	0x04, 0x37
        /*0002*/ 	.short	(.L_8471 - .L_8470)
.L_8470:
        /*0004*/ 	.word	0x00000082


	//----- nvinfo : EIATTR_KPARAM_INFO
	.align		4
.L_8471:
        /*0008*/ 	.byte	0x04, 0x17
        /*000a*/ 	.short	(.L_8473 - .L_8472)
.L_8472:
        /*000c*/ 	.word	0x00000000
        /*0010*/ 	.short	0x0006
        /*0012*/ 	.short	0x0034
        /*0014*/ 	.byte	0x00, 0xf0, 0x21, 0x00


	//----- nvinfo : EIATTR_KPARAM_INFO
	.align		4
.L_8473:
        /*0018*/ 	.byte	0x04, 0x17
        /*001a*/ 	.short	(.L_8475 - .L_8474)
.L_8474:
        /*001c*/ 	.word	0x00000000
        /*0020*/ 	.short	0x0005
        /*0022*/ 	.short	0x002c
        /*0024*/ 	.byte	0x00, 0xf0, 0x21, 0x00


	//----- nvinfo : EIATTR_KPARAM_INFO
	.align		4
.L_8475:
        /*0028*/ 	.byte	0x04, 0x17
        /*002a*/ 	.short	(.L_8477 - .L_8476)
.L_8476:
        /*002c*/ 	.word	0x00000000
        /*0030*/ 	.short	0x0004
        /*0032*/ 	.short	0x0029
        /*0034*/ 	.byte	0x00, 0xf0, 0x05, 0x00


	//----- nvinfo : EIATTR_KPARAM_INFO
	.align		4
.L_8477:
        /*0038*/ 	.byte	0x04, 0x17
        /*003a*/ 	.short	(.L_8479 - .L_8478)
.L_8478:
        /*003c*/ 	.word	0x00000000
        /*0040*/ 	.short	0x0003
        /*0042*/ 	.short	0x0028
        /*0044*/ 	.byte	0x00, 0xf0, 0x05, 0x00


	//----- nvinfo : EIATTR_KPARAM_INFO
	.align		4
.L_8479:
        /*0048*/ 	.byte	0x04, 0x17
        /*004a*/ 	.short	(.L_8481 - .L_8480)
.L_8480:
        /*004c*/ 	.word	0x00000000
        /*0050*/ 	.short	0x0002
        /*0052*/ 	.short	0x0018
        /*0054*/ 	.byte	0x00, 0xf0, 0x41, 0x00


	//----- nvinfo : EIATTR_KPARAM_INFO
	.align		4
.L_8481:
        /*0058*/ 	.byte	0x04, 0x17
        /*005a*/ 	.short	(.L_8483 - .L_8482)
.L_8482:
        /*005c*/ 	.word	0x00000000
        /*0060*/ 	.short	0x0001
        /*0062*/ 	.short	0x0008
        /*0064*/ 	.byte	0x00, 0xf0, 0x41, 0x00


	//----- nvinfo : EIATTR_KPARAM_INFO
	.align		4
.L_8483:
        /*0068*/ 	.byte	0x04, 0x17
        /*006a*/ 	.short	(.L_8485 - .L_8484)
.L_8484:
        /*006c*/ 	.word	0x00000000
        /*0070*/ 	.short	0x0000
        /*0072*/ 	.short	0x0000
        /*0074*/ 	.byte	0x00, 0xf0, 0x11, 0x00


	//----- nvinfo : EIATTR_SPARSE_MMA_MASK
	.align		4
.L_8485:
        /*0078*/ 	.byte	0x03, 0x50
        /*007a*/ 	.short	0x0000


	//----- nvinfo : EIATTR_MAXREG_COUNT
	.align		4
        /*007c*/ 	.byte	0x03, 0x1b
        /*007e*/ 	.short	0x00ff


	//----- nvinfo : EIATTR_EXTERNS
	.align		4
        /*0080*/ 	.byte	0x04, 0x0f
        /*0082*/ 	.short	(.L_8487 - .L_8486)


	//   ....[0]....
	.align		4
.L_8486:
        /*0084*/ 	.word	index@(__assertfail)


	//----- nvinfo : EIATTR_MERCURY_ISA_VERSION
	.align		4
.L_8487:
        /*0088*/ 	.byte	0x03, 0x5f
        /*008a*/ 	.short	0x0101


	//----- nvinfo : EIATTR_VRC_CTA_INIT_COUNT
	.align		4
        /*008c*/ 	.byte	0x02, 0x4a
	.zero		1
	.zero		1


	//----- nvinfo : EIATTR_SYSCALL_OFFSETS
	.align		4
        /*0090*/ 	.byte	0x04, 0x46
        /*0092*/ 	.short	(.L_8489 - .L_8488)


	//   ....[0]....
.L_8488:
        /*0094*/ 	.word	0x00000eb0


	//   ....[1]....
        /*0098*/ 	.word	0x00001ee0


	//   ....[2]....
        /*009c*/ 	.word	0x00002e50


	//   ....[3]....
        /*00a0*/ 	.word	0x00003d90


	//   ....[4]....
        /*00a4*/ 	.word	0x000054c0


	//   ....[5]....
        /*00a8*/ 	.word	0x00006660


	//   ....[6]....
        /*00ac*/ 	.word	0x00007a40


	//   ....[7]....
        /*00b0*/ 	.word	0x00008e00


	//----- nvinfo : EIATTR_EXIT_INSTR_OFFSETS
	.align		4
.L_8489:
        /*00b4*/ 	.byte	0x04, 0x1c
        /*00b6*/ 	.short	(.L_8491 - .L_8490)


	//   ....[0]....
.L_8490:
        /*00b8*/ 	.word	0x00007e90


	//   ....[1]....
        /*00bc*/ 	.word	0x00007fd0


	//   ....[2]....
        /*00c0*/ 	.word	0x00008010


	//   ....[3]....
        /*00c4*/ 	.word	0x000080a0


	//   ....[4]....
        /*00c8*/ 	.word	0x000080d0


	//   ....[5]....
        /*00cc*/ 	.word	0x00008100


	//   ....[6]....
        /*00d0*/ 	.word	0x00008210


	//   ....[7]....
        /*00d4*/ 	.word	0x000082d0


	//   ....[8]....
        /*00d8*/ 	.word	0x000083f0


	//   ....[9]....
        /*00dc*/ 	.word	0x000084c0


	//   ....[10]....
        /*00e0*/ 	.word	0x000084e0


	//   ....[11]....
        /*00e4*/ 	.word	0x000085b0


	//   ....[12]....
        /*00e8*/ 	.word	0x000087a0


	//   ....[13]....
        /*00ec*/ 	.word	0x00008990


	//   ....[14]....
        /*00f0*/ 	.word	0x00008b70


	//   ....[15]....
        /*00f4*/ 	.word	0x00008ba0


	//   ....[16]....
        /*00f8*/ 	.word	0x00008bd0


	//   ....[17]....
        /*00fc*/ 	.word	0x00008c70


	//   ....[18]....
        /*0100*/ 	.word	0x00008ca0


	//   ....[19]....
        /*0104*/ 	.word	0x00008e10


	//   ....[20]....
        /*0108*/ 	.word	0x00008fa0


	//   ....[21]....
        /*010c*/ 	.word	0x00009160


	//   ....[22]....
        /*0110*/ 	.word	0x00009220


	//----- nvinfo : EIATTR_MAX_THREADS
	.align		4
.L_8491:
        /*0114*/ 	.byte	0x04, 0x05
        /*0116*/ 	.short	(.L_8493 - .L_8492)
.L_8492:
        /*0118*/ 	.word	0x00000080
        /*011c*/ 	.word	0x00000001
        /*0120*/ 	.word	0x00000001


	//----- nvinfo : EIATTR_CRS_STACK_SIZE
	.align		4
.L_8493:
        /*0124*/ 	.byte	0x04, 0x1e
        /*0126*/ 	.short	(.L_8495 - .L_8494)
.L_8494:
        /*0128*/ 	.word	0x00000000


	//----- nvinfo : EIATTR_CBANK_PARAM_SIZE
	.align		4
.L_8495:
        /*012c*/ 	.byte	0x03, 0x19
        /*012e*/ 	.short	0x003c


	//----- nvinfo : EIATTR_PARAM_CBANK
	.align		4
        /*0130*/ 	.byte	0x04, 0x0a
        /*0132*/ 	.short	(.L_8497 - .L_8496)
	.align		4
.L_8496:
        /*0134*/ 	.word	index@(.nv.constant0._ZN2at6native27unrolled_elementwise_kernelINS0_13AUnaryFunctorIdddZZZNS0_19maximum_kernel_cudaERNS_18TensorIteratorBaseEENKUlvE0_clEvENKUlvE_clEvEUlddE_EESt5arrayIPcLm2EELi4E23TrivialOffsetCalculatorILi1EjESD_NS0_6memory12LoadWithCastILi1EEENSE_13StoreWithCastILi1EEEEEviT_T0_T2_T3_T4_T5_)
        /*0138*/ 	.short	0x0380
        /*013a*/ 	.short	0x003c


	//----- nvinfo : EIATTR_SW_WAR
	.align		4
.L_8497:
        /*013c*/ 	.byte	0x04, 0x36
        /*013e*/ 	.short	(.L_8499 - .L_8498)
.L_8498:
        /*0140*/ 	.word	0x00000008
.L_8499:


//--------------------- .nv.info._ZN2at6native18elementwise_kernelILi128ELi2EZNS0_22gpu_kernel_impl_nocastINS0_13AUnaryFunctorIdddZZZNS0_19maximum_kernel_cudaERNS_18TensorIteratorBaseEENKUlvE0_clEvENKUlvE_clEvEUlddE_EEEEvS5_RKT_EUliE_EEviT1_ --------------------------
	.section	.nv.info._ZN2at6native18elementwise_kernelILi128ELi2EZNS0_22gpu_kernel_impl_nocastINS0_13AUnaryFunctorIdddZZZNS0_19maximum_kernel_cudaERNS_18TensorIteratorBaseEENKUlvE0_clEvENKUlvE_clEvEUlddE_EEEEvS5_RKT_EUliE_EEviT1_,"",@"SHT_CUDA_INFO"
	.sectionflags	@""
	.align	4


	//----- nvinfo : EIATTR_CUDA_API_VERSION
	.align		4
        /*0000*/ 	.byte	0x04, 0x37
        /*0002*/ 	.short	(.L_8501 - .L_8500)
.L_8500:
        /*0004*/ 	.word	0x00000082


	//----- nvinfo : EIATTR_KPARAM_INFO
	.align		4
.L_8501:
        /*0008*/ 	.byte	0x04, 0x17
        /*000a*/ 	.short	(.L_8503 - .L_8502)
.L_8502:
        /*000c*/ 	.word	0x00000000
        /*0010*/ 	.short	0x0001
        /*0012*/ 	.short	0x0008
        /*0014*/ 	.byte	0x00, 0xf0, 0x81, 0x08


	//----- nvinfo : EIATTR_KPARAM_INFO
	.align		4
.L_8503:
        /*0018*/ 	.byte	0x04, 0x17
        /*001a*/ 	.short	(.L_8505 - .L_8504)
.L_8504:
        /*001c*/ 	.word	0x00000000
        /*0020*/ 	.short	0x0000
        /*0022*/ 	.short	0x0000
        /*0024*/ 	.byte	0x00, 0xf0, 0x11, 0x00


	//----- nvinfo : EIATTR_SPARSE_MMA_MASK
	.align		4
.L_8505:
        /*0028*/ 	.byte	0x03, 0x50
        /*002a*/ 	.short	0x0000


	//----- nvinfo : EIATTR_MAXREG_COUNT
	.align		4
        /*002c*/ 	.byte	0x03, 0x1b
        /*002e*/ 	.short	0x0080


	//----- nvinfo : EIATTR_MERCURY_ISA_VERSION
	.align		4
        /*0030*/ 	.byte	0x03, 0x5f
        /*0032*/ 	.short	0x0101


	//----- nvinfo : EIATTR_VRC_CTA_INIT_COUNT
	.align		4
        /*0034*/ 	.byte	0x02, 0x4a
	.zero		1
	.zero		1


	//----- nvinfo : EIATTR_EXIT_INSTR_OFFSETS
	.align		4
        /*0038*/ 	.byte	0x04, 0x1c
        /*003a*/ 	.short	(.L_8507 - .L_8506)


	//   ....[0]....
.L_8506:
        /*003c*/ 	.word	0x000000e0


	//   ....[1]....
        /*0040*/ 	.word	0x00000110


	//   ....[2]....
        /*0044*/ 	.word	0x000002c0


	//   ....[3]....
        /*0048*/ 	.word	0x000003f0


	//   ....[4]....
        /*004c*/ 	.word	0x00001630


	//   ....[5]....
        /*0050*/ 	.word	0x000027a0


	//   ....[6]....
        /*0054*/ 	.word	0x00003c40


	//   ....[7]....
        /*0058*/ 	.word	0x00005040


	//----- nvinfo : EIATTR_MAX_THREADS
	.align		4
.L_8507:
        /*005c*/ 	.byte	0x04, 0x05
        /*005e*/ 	.short	(.L_8509 - .L_8508)
.L_8508:
        /*0060*/ 	.word	0x00000080
        /*0064*/ 	.word	0x00000001
        /*0068*/ 	.word	0x00000001


	//----- nvinfo : EIATTR_CRS_STACK_SIZE
	.align		4
.L_8509:
        /*006c*/ 	.byte	0x04, 0x1e
        /*006e*/ 	.short	(.L_8511 - .L_8510)
.L_8510:
        /*0070*/ 	.word	0x00000000


	//----- nvinfo : EIATTR_CBANK_PARAM_SIZE
	.align		4
.L_8511:
        /*0074*/ 	.byte	0x03, 0x19
        /*0076*/ 	.short	0x0228


	//----- nvinfo : EIATTR_PARAM_CBANK
	.align		4
        /*0078*/ 	.byte	0x04, 0x0a
        /*007a*/ 	.short	(.L_8513 - .L_8512)
	.align		4
.L_8512:
        /*007c*/ 	.word	index@(.nv.constant0._ZN2at6native18elementwise_kernelILi128ELi2EZNS0_22gpu_kernel_impl_nocastINS0_13AUnaryFunctorIdddZZZNS0_19maximum_kernel_cudaERNS_18TensorIteratorBaseEENKUlvE0_clEvENKUlvE_clEvEUlddE_EEEEvS5_RKT_EUliE_EEviT1_)
        /*0080*/ 	.short	0x0380
        /*0082*/ 	.short	0x0228


	//----- nvinfo : EIATTR_SW_WAR
	.align		4
.L_8513:
        /*0084*/ 	.byte	0x04, 0x36
        /*0086*/ 	.short	(.L_8515 - .L_8514)
.L_8514:
        /*0088*/ 	.word	0x00000008
.L_8515:


//--------------------- .nv.info._ZN2at6native27unrolled_elementwise_kernelINS0_13AUnaryFunctorIdddZZZNS0_19maximum_kernel_cudaERNS_18TensorIteratorBaseEENKUlvE0_clEvENKUlvE_clEvEUlddE_EESt5arrayIPcLm2EELi4E23TrivialOffsetCalculatorILi1EjESD_NS0_6memory15LoadWithoutCastENSE_16StoreWithoutCastEEEviT_T0_T2_T3_T4_T5_ --------------------------
	.section	.nv.info._ZN2at6native27unrolled_elementwise_kernelINS0_13AUnaryFunctorIdddZZZNS0_19maximum_kernel_cudaERNS_18TensorIteratorBaseEENKUlvE0_clEvENKUlvE_clEvEUlddE_EESt5arrayIPcLm2EELi4E23TrivialOffsetCalculatorILi1EjESD_NS0_6memory15LoadWithoutCastENSE_16StoreWithoutCastEEEviT_T0_T2_T3_T4_T5_,"",@"SHT_CUDA_INFO"
	.sectionflags	@""
	.align	4


	//----- nvinfo : EIATTR_CUDA_API_VERSION
	.align		4
        /*0000*/ 	.byte	0x04, 0x37
        /*0002*/ 	.short	(.L_8517 - .L_8516)
.L_8516:
        /*0004*/ 	.word	0x00000082


	//----- nvinfo : EIATTR_KPARAM_INFO
	.align		4
.L_8517:
        /*0008*/ 	.byte	0x04, 0x17
        /*000a*/ 	.short	(.L_8519 - .L_8518)
.L_8518:
        /*000c*/ 	.word	0x00000000
        /*0010*/ 	.short	0x0006
        /*0012*/ 	.short	0x002b
        /*0014*/ 	.byte	0x00, 0xf0, 0x05, 0x00


	//----- nvinfo : EIATTR_KPARAM_INFO
	.align		4
.L_8519:
        /*0018*/ 	.byte	0x04, 0x17
        /*001a*/ 	.short	(.L_8521 - .L_8520)
.L_8520:
        /*001c*/ 	.word	0x00000000
        /*0020*/ 	.short	0x0005
        /*0022*/ 	.short	0x002a
        /*0024*/ 	.byte	0x00, 0xf0, 0x05, 0x00


	//----- nvinfo : EIATTR_KPARAM_INFO
	.align		4
.L_8521:
        /*0028*/ 	.byte	0x04, 0x17
        /*002a*/ 	.short	(.L_8523 - .L_8522)
.L_8522:
        /*002c*/ 	.word	0x00000000
        /*0030*/ 	.short	0x0004
        /*0032*/ 	.short	0x0029
        /*0034*/ 	.byte	0x00, 0xf0, 0x05, 0x00


	//----- nvinfo : EIATTR_KPARAM_INFO
	.align		4
.L_8523:
        /*0038*/ 	.byte	0x04, 0x17
        /*003a*/ 	.short	(.L_8525 - .L_8524)
.L_8524:
        /*003c*/ 	.word	0x00000000
        /*0040*/ 	.short	0x0003
        /*0042*/ 	.short	0x0028
        /*0044*/ 	.byte	0x00, 0xf0, 0x05, 0x00


	//----- nvinfo : EIATTR_KPARAM_INFO
	.align		4
.L_8525:
        /*0048*/ 	.byte	0x04, 0x17
        /*004a*/ 	.short	(.L_8527 - .L_8526)
.L_8526:
        /*004c*/ 	.word	0x00000000
        /*0050*/ 	.short	0x0002
        /*0052*/ 	.short	0x0018
        /*0054*/ 	.byte	0x00, 0xf0, 0x41, 0x00


	//----- nvinfo : EIATTR_KPARAM_INFO
	.align		4
.L_8527:
        /*0058*/ 	.byte	0x04, 0x17
        /*005a*/ 	.short	(.L_8529 - .L_8528)
.L_8528:
        /*005c*/ 	.word	0x00000000
        /*0060*/ 	.short	0x0001
        /*0062*/ 	.short	0x0008
        /*0064*/ 	.byte	0x00, 0xf0, 0x41, 0x00


	//----- nvinfo : EIATTR_KPARAM_INFO
	.align		4
.L_8529:
        /*0068*/ 	.byte	0x04, 0x17
        /*006a*/ 	.short	(.L_8531 - .L_8530)
.L_8530:
        /*006c*/ 	.word	0x00000000
        /*0070*/ 	.short	0x0000
        /*0072*/ 	.short	0x0000
        /*0074*/ 	.byte	0x00, 0xf0, 0x11, 0x00


	//----- nvinfo : EIATTR_SPARSE_MMA_MASK
	.align		4
.L_8531:
        /*0078*/ 	.byte	0x03, 0x50
        /*007a*/ 	.short	0x0000


	//----- nvinfo : EIATTR_MAXREG_COUNT
	.align		4
        /*007c*/ 	.byte	0x03, 0x1b
        /*007e*/ 	.short	0x00ff


	//----- nvinfo : EIATTR_MERCURY_ISA_VERSION
	.align		4
        /*0080*/ 	.byte	0x03, 0x5f
        /*0082*/ 	.short	0x0101


	//----- nvinfo : EIATTR_VRC_CTA_INIT_COUNT
	.align		4
        /*0084*/ 	.byte	0x02, 0x4a
	.zero		1
	.zero		1


	//----- nvinfo : EIATTR_EXIT_INSTR_OFFSETS
	.align		4
        /*0088*/ 	.byte	0x04, 0x1c
        /*008a*/ 	.short	(.L_8533 - .L_8532)


	//   ....[0]....
.L_8532:
        /*008c*/ 	.word	0x000008c0


	//   ....[1]....
        /*0090*/ 	.word	0x00000910


	//----- nvinfo : EIATTR_MAX_THREADS
	.align		4
.L_8533:
        /*0094*/ 	.byte	0x04, 0x05
        /*0096*/ 	.short	(.L_8535 - .L_8534)
.L_8534:
        /*0098*/ 	.word	0x00000080
        /*009c*/ 	.word	0x00000001
        /*00a0*/ 	.word	0x00000001


	//----- nvinfo : EIATTR_CRS_STACK_SIZE
	.align		4
.L_8535:
        /*00a4*/ 	.byte	0x04, 0x1e
        /*00a6*/ 	.short	(.L_8537 - .L_8536)
.L_8536:
        /*00a8*/ 	.word	0x00000000


	//----- nvinfo : EIATTR_CBANK_PARAM_SIZE
	.align		4
.L_8537:
        /*00ac*/ 	.byte	0x03, 0x19
        /*00ae*/ 	.short	0x002c


	//----- nvinfo : EIATTR_PARAM_CBANK
	.align		4
        /*00b0*/ 	.byte	0x04, 0x0a
        /*00b2*/ 	.short	(.L_8539 - .L_8538)
	.align		4
.L_8538:
        /*00b4*/ 	.word	index@(.nv.constant0._ZN2at6native27unrolled_elementwise_kernelINS0_13AUnaryFunctorIdddZZZNS0_19maximum_kernel_cudaERNS_18TensorIteratorBaseEENKUlvE0_clEvENKUlvE_clEvEUlddE_EESt5arrayIPcLm2EELi4E23TrivialOffsetCalculatorILi1EjESD_NS0_6memory15LoadWithoutCastENSE_16StoreWithoutCastEEEviT_T0_T2_T3_T4_T5_)
        /*00b8*/ 	.short	0x0380
        /*00ba*/ 	.short	0x002c


	//----- nvinfo : EIATTR_SW_WAR
	.align		4
.L_8539:
        /*00bc*/ 	.byte	0x04, 0x36
        /*00be*/ 	.short	(.L_8541 - .L_8540)
.L_8540:
        /*00c0*/ 	.word	0x00000008
.L_8541:


//--------------------- .nv.info._ZN2at6native29vectorized_elementwise_kernelILi2ENS0_13AUnaryFunctorIdddZZZNS0_19maximum_kernel_cudaERNS_18TensorIteratorBaseEENKUlvE0_clEvENKUlvE_clEvEUlddE_EESt5arrayIPcLm2EEEEviT0_T1_ --------------------------
	.section	.nv.info._ZN2at6native29vectorized_elementwise_kernelILi2ENS0_13AUnaryFunctorIdddZZZNS0_19maximum_kernel_cudaERNS_18TensorIteratorBaseEENKUlvE0_clEvENKUlvE_clEvEUlddE_EESt5arrayIPcLm2EEEEviT0_T1_,"",@"SHT_CUDA_INFO"
	.sectionflags	@""
	.align	4


	//----- nvinfo : EIATTR_CUDA_API_VERSION
	.align		4
        /*0000*/ 	.byte	0x04, 0x37
        /*0002*/ 	.short	(.L_8543 - .L_8542)
.L_8542:
        /*0004*/ 	.word	0x00000082


	//----- nvinfo : EIATTR_KPARAM_INFO
	.align		4
.L_8543:
        /*0008*/ 	.byte	0x04, 0x17
        /*000a*/ 	.short	(.L_8545 - .L_8544)
.L_8544:
        /*000c*/ 	.word	0x00000000
        /*0010*/ 	.short	0x0002
        /*0012*/ 	.short	0x0018
        /*0014*/ 	.byte	0x00, 0xf0, 0x41, 0x00


	//----- nvinfo : EIATTR_KPARAM_INFO
	.align		4
.L_8545:
        /*0018*/ 	.byte	0x04, 0x17
        /*001a*/ 	.short	(.L_8547 - .L_8546)
.L_8546:
        /*001c*/ 	.word	0x00000000
        /*0020*/ 	.short	0x0001
        /*0022*/ 	.short	0x0008
        /*0024*/ 	.byte	0x00, 0xf0, 0x41, 0x00


	//----- nvinfo : EIATTR_KPARAM_INFO
	.align		4
.L_8547:
        /*0028*/ 	.byte	0x04, 0x17
        /*002a*/ 	.short	(.L_8549 - .L_8548)
.L_8548:
        /*002c*/ 	.word	0x00000000
        /*0030*/ 	.short	0x0000
        /*0032*/ 	.short	0x0000
        /*0034*/ 	.byte	0x00, 0xf0, 0x11, 0x00


	//----- nvinfo : EIATTR_SPARSE_MMA_MASK
	.align		4
.L_8549:
        /*0038*/ 	.byte	0x03, 0x50
        /*003a*/ 	.short	0x0000


	//----- nvinfo : EIATTR_MAXREG_COUNT
	.align		4
        /*003c*/ 	.byte	0x03, 0x1b
        /*003e*/ 	.short	0x00ff


	//----- nvinfo : EIATTR_MERCURY_ISA_VERSION
	.align		4
        /*0040*/ 	.byte	0x03, 0x5f
        /*0042*/ 	.short	0x0101


	//----- nvinfo : EIATTR_VRC_CTA_INIT_COUNT
	.align		4
        /*0044*/ 	.byte	0x02, 0x4a
	.zero		1
	.zero		1


	//----- nvinfo : EIATTR_EXIT_INSTR_OFFSETS
	.align		4
        /*0048*/ 	.byte	0x04, 0x1c
        /*004a*/ 	.short	(.L_8551 - .L_8550)


	//   ....[0]....
.L_8550:
        /*004c*/ 	.word	0x00001120


	//   ....[1]....
        /*0050*/ 	.word	0x00001170


	//   ....[2]....
        /*0054*/ 	.word	0x00001ce0


	//----- nvinfo : EIATTR_MAX_THREADS
	.align		4
.L_8551:
        /*0058*/ 	.byte	0x04, 0x05
        /*005a*/ 	.short	(.L_8553 - .L_8552)
.L_8552:
        /*005c*/ 	.word	0x00000080
        /*0060*/ 	.word	0x00000001
        /*0064*/ 	.word	0x00000001


	//----- nvinfo : EIATTR_CRS_STACK_SIZE
	.align		4
.L_8553:
        /*0068*/ 	.byte	0x04, 0x1e
        /*006a*/ 	.short	(.L_8555 - .L_8554)
.L_8554:
        /*006c*/ 	.word	0x00000000


	//----- nvinfo : EIATTR_CBANK_PARAM_SIZE
	.align		4
.L_8555:
        /*0070*/ 	.byte	0x03, 0x19
        /*0072*/ 	.short	0x0028


	//----- nvinfo : EIATTR_PARAM_CBANK
	.align		4
        /*0074*/ 	.byte	0x04, 0x0a
        /*0076*/ 	.short	(.L_8557 - .L_8556)
	.align		4
.L_8556:
        /*0078*/ 	.word	index@(.nv.constant0._ZN2at6native29vectorized_elementwise_kernelILi2ENS0_13AUnaryFunctorIdddZZZNS0_19maximum_kernel_cudaERNS_18TensorIteratorBaseEENKUlvE0_clEvENKUlvE_clEvEUlddE_EESt5arrayIPcLm2EEEEviT0_T1_)
        /*007c*/ 	.short	0x0380
        /*007e*/ 	.short	0x0028


	//----- nvinfo : EIATTR_SW_WAR
	.align		4
.L_8557:
        /*0080*/ 	.byte	0x04, 0x36
        /*0082*/ 	.short	(.L_8559 - .L_8558)
.L_8558:
        /*0084*/ 	.word	0x00000008
.L_8559:


//--------------------- .nv.info._ZN2at6native29vectorized_elementwise_kernelILi4ENS0_13AUnaryFunctorIdddZZZNS0_19maximum_kernel_cudaERNS_18TensorIteratorBaseEENKUlvE0_clEvENKUlvE_clEvEUlddE_EESt5arrayIPcLm2EEEEviT0_T1_ --------------------------
	.section	.nv.info._ZN2at6native29vectorized_elementwise_kernelILi4ENS0_13AUnaryFunctorIdddZZZNS0_19maximum_kernel_cudaERNS_18TensorIteratorBaseEENKUlvE0_clEvENKUlvE_clEvEUlddE_EESt5arrayIPcLm2EEEEviT0_T1_,"",@"SHT_CUDA_INFO"
	.sectionflags	@""
	.align	4


	//----- nvinfo : EIATTR_CUDA_API_VERSION
	.align		4
        /*0000*/ 	.byte	0x04, 0x37
        /*0002*/ 	.short	(.L_8561 - .L_8560)
.L_8560:
        /*0004*/ 	.word	0x00000082


	//----- nvinfo : EIATTR_KPARAM_INFO
	.align		4
.L_8561:
        /*0008*/ 	.byte	0x04, 0x17
        /*000a*/ 	.short	(.L_8563 - .L_8562)
.L_8562:
        /*000c*/ 	.word	0x00000000
        /*0010*/ 	.short	0x0002
        /*0012*/ 	.short	0x0018
        /*0014*/ 	.byte	0x00, 0xf0, 0x41, 0x00


	//----- nvinfo : EIATTR_KPARAM_INFO
	.align		4
.L_8563:
        /*0018*/ 	.byte	0x04, 0x17
        /*001a*/ 	.short	(.L_8565 - .L_8564)
.L_8564:
        /*001c*/ 	.word	0x00000000
        /*0020*/ 	.short	0x0001
        /*0022*/ 	.short	0x0008
        /*0024*/ 	.byte	0x00, 0xf0, 0x41, 0x00


	//----- nvinfo : EIATTR_KPARAM_INFO
	.align		4
.L_8565:
        /*0028*/ 	.byte	0x04, 0x17
        /*002a*/ 	.short	(.L_8567 - .L_8566)
.L_8566:
        /*002c*/ 	.word	0x00000000
        /*0030*/ 	.short	0x0000
        /*0032*/ 	.short	0x0000
        /*0034*/ 	.byte	0x00, 0xf0, 0x11, 0x00


	//----- nvinfo : EIATTR_SPARSE_MMA_MASK
	.align		4
.L_8567:
        /*0038*/ 	.byte	0x03, 0x50
        /*003a*/ 	.short	0x0000


	//----- nvinfo : EIATTR_MAXREG_COUNT
	.align		4
        /*003c*/ 	.byte	0x03, 0x1b
        /*003e*/ 	.short	0x00ff


	//----- nvinfo : EIATTR_MERCURY_ISA_VERSION
	.align		4
        /*0040*/ 	.byte	0x03, 0x5f
        /*0042*/ 	.short	0x0101


	//----- nvinfo : EIATTR_VRC_CTA_INIT_COUNT
	.align		4
        /*0044*/ 	.byte	0x02, 0x4a
	.zero		1
	.zero		1


	//----- nvinfo : EIATTR_EXIT_INSTR_OFFSETS
	.align		4
        /*0048*/ 	.byte	0x04, 0x1c
        /*004a*/ 	.short	(.L_8569 - .L_8568)


	//   ....[0]....
.L_8568:
        /*004c*/ 	.word	0x00001120


	//   ....[1]....
        /*0050*/ 	.word	0x00001170


	//   ....[2]....
        /*0054*/ 	.word	0x00001ca0


	//----- nvinfo : EIATTR_MAX_THREADS
	.align		4
.L_8569:
        /*0058*/ 	.byte	0x04, 0x05
        /*005a*/ 	.short	(.L_8571 - .L_8570)
.L_8570:
        /*005c*/ 	.word	0x00000080
        /*0060*/ 	.word	0x00000001
        /*0064*/ 	.word	0x00000001


	//----- nvinfo : EIATTR_CRS_STACK_SIZE
	.align		4
.L_8571:
        /*0068*/ 	.byte	0x04, 0x1e
        /*006a*/ 	.short	(.L_8573 - .L_8572)
.L_8572:
        /*006c*/ 	.word	0x00000000


	//----- nvinfo : EIATTR_CBANK_PARAM_SIZE
	.align		4
.L_8573:
        /*0070*/ 	.byte	0x03, 0x19
        /*0072*/ 	.short	0x0028


	//----- nvinfo : EIATTR_PARAM_CBANK
	.align		4
        /*0074*/ 	.byte	0x04, 0x0a
        /*0076*/ 	.short	(.L_8575 - .L_8574)
	.align		4
.L_8574:
        /*0078*/ 	.word	index@(.nv.constant0._ZN2at6native29vectorized_elementwise_kernelILi4ENS0_13AUnaryFunctorIdddZZZNS0_19maximum_kernel_cudaERNS_18TensorIteratorBaseEENKUlvE0_clEvENKUlvE_clEvEUlddE_EESt5arrayIPcLm2EEEEviT0_T1_)
        /*007c*/ 	.short	0x0380
        /*007e*/ 	.short	0x0028


	//----- nvinfo : EIATTR_SW_WAR
	.align		4
.L_8575:
        /*0080*/ 	.byte	0x04, 0x36
        /*0082*/ 	.short	(.L_8577 - .L_8576)
.L_8576:
        /*0084*/ 	.word	0x00000008
.L_8577:


//--------------------- .nv.info._ZN2at6native29vectorized_elementwise_kernelILi8ENS0_13AUnaryFunctorIdddZZZNS0_19maximum_kernel_cudaERNS_18TensorIteratorBaseEENKUlvE0_clEvENKUlvE_clEvEUlddE_EESt5arrayIPcLm2EEEEviT0_T1_ --------------------------
	.section	.nv.info._ZN2at6native29vectorized_elementwise_kernelILi8ENS0_13AUnaryFunctorIdddZZZNS0_19maximum_kernel_cudaERNS_18TensorIteratorBaseEENKUlvE0_clEvENKUlvE_clEvEUlddE_EESt5arrayIPcLm2EEEEviT0_T1_,"",@"SHT_CUDA_INFO"
	.sectionflags	@""
	.align	4


	//----- nvinfo : EIATTR_CUDA_API_VERSION
	.align		4
        /*0000*/ 	.byte	0x04, 0x37
        /*0002*/ 	.short	(.L_8579 - .L_8578)
.L_8578:
        /*0004*/ 	.word	0x00000082


	//----- nvinfo : EIATTR_KPARAM_INFO
	.align		4
.L_8579:
        /*0008*/ 	.byte	0x04, 0x17
        /*000a*/ 	.short	(.L_8581 - .L_8580)
.L_8580:
        /*000c*/ 	.word	0x00000000
        /*0010*/ 	.short	0x0002
        /*0012*/ 	.short	0x0018
        /*0014*/ 	.byte	0x00, 0xf0, 0x41, 0x00


	//----- nvinfo : EIATTR_KPARAM_INFO
	.align		4
.L_8581:
        /*0018*/ 	.byte	0x04, 0x17
        /*001a*/ 	.short	(.L_8583 - .L_8582)
.L_8582:
        /*001c*/ 	.word	0x00000000
        /*0020*/ 	.short	0x0001
        /*0022*/ 	.short	0x0008
        /*0024*/ 	.byte	0x00, 0xf0, 0x41, 0x00


	//----- nvinfo : EIATTR_KPARAM_INFO
	.align		4
.L_8583:
        /*0028*/ 	.byte	0x04, 0x17
        /*002a*/ 	.short	(.L_8585 - .L_8584)
.L_8584:
        /*002c*/ 	.word	0x00000000
        /*0030*/ 	.short	0x0000
        /*0032*/ 	.short	0x0000
        /*0034*/ 	.byte	0x00, 0xf0, 0x11, 0x00


	//----- nvinfo : EIATTR_SPARSE_MMA_MASK
	.align		4
.L_8585:
        /*0038*/ 	.byte	0x03, 0x50
        /*003a*/ 	.short	0x0000


	//----- nvinfo : EIATTR_MAXREG_COUNT
	.align		4
        /*003c*/ 	.byte	0x03, 0x1b
        /*003e*/ 	.short	0x00ff


	//----- nvinfo : EIATTR_MERCURY_ISA_VERSION
	.align		4
        /*0040*/ 	.byte	0x03, 0x5f
        /*0042*/ 	.short	0x0101


	//----- nvinfo : EIATTR_VRC_CTA_INIT_COUNT
	.align		4
        /*0044*/ 	.byte	0x02, 0x4a
	.zero		1
	.zero		1


	//----- nvinfo : EIATTR_EXIT_INSTR_OFFSETS
	.align		4
        /*0048*/ 	.byte	0x04, 0x1c
        /*004a*/ 	.short	(.L_8587 - .L_8586)


	//   ....[0]....
.L_8586:
        /*004c*/ 	.word	0x00000010


	//----- nvinfo : EIATTR_MAX_THREADS
	.align		4
.L_8587:
        /*0050*/ 	.byte	0x04, 0x05
        /*0052*/ 	.short	(.L_8589 - .L_8588)
.L_8588:
        /*0054*/ 	.word	0x00000080
        /*0058*/ 	.word	0x00000001
        /*005c*/ 	.word	0x00000001


	//----- nvinfo : EIATTR_CBANK_PARAM_SIZE
	.align		4
.L_8589:
        /*0060*/ 	.byte	0x03, 0x19
        /*0062*/ 	.short	0x0028


	//----- nvinfo : EIATTR_PARAM_CBANK
	.align		4
        /*0064*/ 	.byte	0x04, 0x0a
        /*0066*/ 	.short	(.L_8591 - .L_8590)
	.align		4
.L_8590:
        /*0068*/ 	.word	index@(.nv.constant0._ZN2at6native29vectorized_elementwise_kernelILi8ENS0_13AUnaryFunctorIdddZZZNS0_19maximum_kernel_cudaERNS_18TensorIteratorBaseEENKUlvE0_clEvENKUlvE_clEvEUlddE_EESt5arrayIPcLm2EEEEviT0_T1_)
        /*006c*/ 	.short	0x0380
        /*006e*/ 	.short	0x0028


	//----- nvinfo : EIATTR_SW_WAR
	.align		4
.L_8591:
        /*0070*/ 	.byte	0x04, 0x36
        /*0072*/ 	.short	(.L_8593 - .L_8592)
.L_8592:
        /*0074*/ 	.word	0x00000008
.L_8593:


//--------------------- .nv.info._ZN2at6native18elementwise_kernelILi128ELi4EZNS0_15gpu_kernel_implINS0_13BinaryFunctorIdddZZZNS0_19maximum_kernel_cudaERNS_18TensorIteratorBaseEENKUlvE0_clEvENKUlvE_clEvEUlddE_EEEEvS5_RKT_EUliE_EEviT1_ --------------------------
	.section	.nv.info._ZN2at6native18elementwise_kernelILi128ELi4EZNS0_15gpu_kernel_implINS0_13BinaryFunctorIdddZZZNS0_19maximum_kernel_cudaERNS_18TensorIteratorBaseEENKUlvE0_clEvENKUlvE_clEvEUlddE_EEEEvS5_RKT_EUliE_EEviT1_,"",@"SHT_CUDA_INFO"
	.sectionflags	@""
	.align	4


	//----- nvinfo : EIATTR_CUDA_API_VERSION
	.align		4
        /*0000*/ 	.byte	0x04, 0x37
        /*0002*/ 	.short	(.L_8595 - .L_8594)
.L_8594:
        /*0004*/ 	.word	0x00000082


	//----- nvinfo : EIATTR_KPARAM_INFO
	.align		4
.L_8595:
        /*0008*/ 	.byte	0x04, 0x17
        /*000a*/ 	.short	(.L_8597 - .L_8596)
.L_8596:
        /*000c*/ 	.word	0x00000000
        /*0010*/ 	.short	0x0001
        /*0012*/ 	.short	0x0008
        /*0014*/ 	.byte	0x00, 0xf0, 0x21, 0x0a


	//----- nvinfo : EIATTR_KPARAM_INFO
	.align		4
.L_8597:
        /*0018*/ 	.byte	0x04, 0x17
        /*001a*/ 	.short	(.L_8599 - .L_8598)
.L_8598:
        /*001c*/ 	.word	0x00000000
        /*0020*/ 	.short	0x0000
        /*0022*/ 	.short	0x0000
        /*0024*/ 	.byte	0x00, 0xf0, 0x11, 0x00


	//----- nvinfo : EIATTR_SPARSE_MMA_MASK
	.align		4
.L_8599:
        /*0028*/ 	.byte	0x03, 0x50
        /*002a*/ 	.short	0x0000


	//----- nvinfo : EIATTR_MAXREG_COUNT
	.align		4
        /*002c*/ 	.byte	0x03, 0x1b
        /*002e*/ 	.short	0x0080


	//----- nvinfo : EIATTR_EXTERNS
	.align		4
        /*0030*/ 	.byte	0x04, 0x0f
        /*0032*/ 	.short	(.L_8601 - .L_8600)


	//   ....[0]....
	.align		4
.L_8600:
        /*0034*/ 	.word	index@(__assertfail)


	//----- nvinfo : EIATTR_MERCURY_ISA_VERSION
	.align		4
.L_8601:
        /*0038*/ 	.byte	0x03, 0x5f
        /*003a*/ 	.short	0x0101


	//----- nvinfo : EIATTR_VRC_CTA_INIT_COUNT
	.align		4
        /*003c*/ 	.byte	0x02, 0x4a
	.zero		1
	.zero		1


	//----- nvinfo : EIATTR_SYSCALL_OFFSETS
	.align		4
        /*0040*/ 	.byte	0x04, 0x46
        /*0042*/ 	.short	(.L_8603 - .L_8602)


	//   ....[0]....
.L_8602:
        /*0044*/ 	.word	0x000024c0


	//   ....[1]....
        /*0048*/ 	.word	0x000033a0


	//   ....[2]....
        /*004c*/ 	.word	0x000047d0


	//   ....[3]....
        /*0050*/ 	.word	0x00006e90


	//   ....[4]....
        /*0054*/ 	.word	0x00007d70


	//   ....[5]....
        /*0058*/ 	.word	0x00008e90


	//   ....[6]....
        /*005c*/ 	.word	0x0000b780


	//   ....[7]....
        /*0060*/ 	.word	0x0000c660


	//   ....[8]....
        /*0064*/ 	.word	0x0000d790


	//   ....[9]....
        /*0068*/ 	.word	0x000100a0


	//   ....[10]....
        /*006c*/ 	.word	0x00010f80


	//   ....[11]....
        /*0070*/ 	.word	0x00012080


	//----- nvinfo : EIATTR_EXIT_INSTR_OFFSETS
	.align		4
.L_8603:
        /*0074*/ 	.byte	0x04, 0x1c
        /*0076*/ 	.short	(.L_8605 - .L_8604)


	//   ....[0]....
.L_8604:
        /*0078*/ 	.word	0x0000dbf0


	//   ....[1]....
        /*007c*/ 	.word	0x00011250


	//   ....[2]....
        /*0080*/ 	.word	0x00011290


	//   ....[3]....
        /*0084*/ 	.word	0x00011320


	//   ....[4]....
        /*0088*/ 	.word	0x00011350


	//   ....[5]....
        /*008c*/ 	.word	0x00011380


	//   ....[6]....
        /*0090*/ 	.word	0x00011490


	//   ....[7]....
        /*0094*/ 	.word	0x00011550


	//   ....[8]....
        /*0098*/ 	.word	0x00011670


	//   ....[9]....
        /*009c*/ 	.word	0x00011740


	//   ....[10]....
        /*00a0*/ 	.word	0x00011760


	//   ....[11]....
        /*00a4*/ 	.word	0x00011830


	//   ....[12]....
        /*00a8*/ 	.word	0x00011a20


	//   ....[13]....
        /*00ac*/ 	.word	0x00011c10


	//   ....[14]....
        /*00b0*/ 	.word	0x00011df0


	//   ....[15]....
        /*00b4*/ 	.word	0x00011e20


	//   ....[16]....
        /*00b8*/ 	.word	0x00011e50


	//   ....[17]....
        /*00bc*/ 	.word	0x00011ef0


	//   ....[18]....
        /*00c0*/ 	.word	0x00011f20


	//   ....[19]....
        /*00c4*/ 	.word	0x00012090


	//   ....[20]....
        /*00c8*/ 	.word	0x00012220


	//   ....[21]....
        /*00cc*/ 	.word	0x000123e0


	//   ....[22]....
        /*00d0*/ 	.word	0x000124a0


	//----- nvinfo : EIATTR_MAX_THREADS
	.align		4
.L_8605:
        /*00d4*/ 	.byte	0x04, 0x05
        /*00d6*/ 	.short	(.L_8607 - .L_8606)
.L_8606:
        /*00d8*/ 	.word	0x00000080
        /*00dc*/ 	.word	0x00000001
        /*00e0*/ 	.word	0x00000001


	//----- nvinfo : EIATTR_CRS_STACK_SIZE
	.align		4
.L_8607:
        /*00e4*/ 	.byte	0x04, 0x1e
        /*00e6*/ 	.short	(.L_8609 - .L_8608)
.L_8608:
        /*00e8*/ 	.word	0x00000000


	//----- nvinfo : EIATTR_CBANK_PARAM_SIZE
	.align		4
.L_8609:
        /*00ec*/ 	.byte	0x03, 0x19
        /*00ee*/ 	.short	0x0290


	//----- nvinfo : EIATTR_PARAM_CBANK
	.align		4
        /*00f0*/ 	.byte	0x04, 0x0a
        /*00f2*/ 	.short	(.L_8611 - .L_8610)
	.align		4
.L_8610:
        /*00f4*/ 	.word	index@(.nv.constant0._ZN2at6native18elementwise_kernelILi128ELi4EZNS0_15gpu_kernel_implINS0_13BinaryFunctorIdddZZZNS0_19maximum_kernel_cudaERNS_18TensorIteratorBaseEENKUlvE0_clEvENKUlvE_clEvEUlddE_EEEEvS5_RKT_EUliE_EEviT1_)
        /*00f8*/ 	.short	0x0380
        /*00fa*/ 	.short	0x0290


	//----- nvinfo : EIATTR_SW_WAR
	.align		4
.L_8611:
        /*00fc*/ 	.byte	0x04, 0x36
        /*00fe*/ 	.short	(.L_8613 - .L_8612)
.L_8612:
        /*0100*/ 	.word	0x00000008
.L_8613:


//--------------------- .nv.info._ZN2at6native27unrolled_elementwise_kernelINS0_13BinaryFunctorIdddZZZNS0_19maximum_kernel_cudaERNS_18TensorIteratorBaseEENKUlvE0_clEvENKUlvE_clEvEUlddE_EESt5arrayIPcLm3EELi4E23TrivialOffsetCalculatorILi2EjESC_ILi1EjENS0_6memory12LoadWithCastILi2EEENSF_13StoreWithCastILi1EEEEEviT_T0_T2_T3_T4_T5_ --------------------------
	.section	.nv.info._ZN2at6native27unrolled_elementwise_kernelINS0_13BinaryFunctorIdddZZZNS0_19maximum_kernel_cudaERNS_18TensorIteratorBaseEENKUlvE0_clEvENKUlvE_clEvEUlddE_EESt5arrayIPcLm3EELi4E23TrivialOffsetCalculatorILi2EjESC_ILi1EjENS0_6memory12LoadWithCastILi2EEENSF_13StoreWithCastILi1EEEEEviT_T0_T2_T3_T4_T5_,"",@"SHT_CUDA_INFO"
	.sectionflags	@""
	.align	4


	//----- nvinfo : EIATTR_CUDA_API_VERSION
	.align		4
        /*0000*/ 	.byte	0x04, 0x37
        /*0002*/ 	.short	(.L_8615 - .L_8614)
.L_8614:
        /*0004*/ 	.word	0x00000082


	//----- nvinfo : EIATTR_KPARAM_INFO
	.align		4
.L_8615:
        /*0008*/ 	.byte	0x04, 0x17
        /*000a*/ 	.short	(.L_8617 - .L_8616)
.L_8616:
        /*000c*/ 	.word	0x00000000
        /*0010*/ 	.short	0x0006
        /*0012*/ 	.short	0x0030
        /*0014*/ 	.byte	0x00, 0xf0, 0x21, 0x00


	//----- nvinfo : EIATTR_KPARAM_INFO
	.align		4
.L_8617:
        /*0018*/ 	.byte	0x04, 0x17
        /*001a*/ 	.short	(.L_8619 - .L_8618)
.L_8618:
        /*001c*/ 	.word	0x00000000
        /*0020*/ 	.short	0x0005
        /*0022*/ 	.short	0x0024
        /*0024*/ 	.byte	0x00, 0xf0, 0x31, 0x00


	//----- nvinfo : EIATTR_KPARAM_INFO
	.align		4
.L_8619:
        /*0028*/ 	.byte	0x04, 0x17
        /*002a*/ 	.short	(.L_8621 - .L_8620)
.L_8620:
        /*002c*/ 	.word	0x00000000
        /*0030*/ 	.short	0x0004
        /*0032*/ 	.short	0x0021
        /*0034*/ 	.byte	0x00, 0xf0, 0x05, 0x00


	//----- nvinfo : EIATTR_KPARAM_INFO
	.align		4
.L_8621:
        /*0038*/ 	.byte	0x04, 0x17
        /*003a*/ 	.short	(.L_8623 - .L_8622)
.L_8622:
        /*003c*/ 	.word	0x00000000
        /*0040*/ 	.short	0x0003
        /*0042*/ 	.short	0x0020
        /*0044*/ 	.byte	0x00, 0xf0, 0x05, 0x00


	//----- nvinfo : EIATTR_KPARAM_INFO
	.align		4
.L_8623:
        /*0048*/ 	.byte	0x04, 0x17
        /*004a*/ 	.short	(.L_8625 - .L_8624)
.L_8624:
        /*004c*/ 	.word	0x00000000
        /*0050*/ 	.short	0x0002
        /*0052*/ 	.short	0x0008
        /*0054*/ 	.byte	0x00, 0xf0, 0x61, 0x00


	//----- nvinfo : EIATTR_KPARAM_INFO
	.align		4
.L_8625:
        /*0058*/ 	.byte	0x04, 0x17
        /*005a*/ 	.short	(.L_8627 - .L_8626)
.L_8626:
        /*005c*/ 	.word	0x00000000
        /*0060*/ 	.short	0x0001
        /*0062*/ 	.short	0x0004
        /*0064*/ 	.byte	0x00, 0xf0, 0x05, 0x00


	//----- nvinfo : EIATTR_KPARAM_INFO
	.align		4
.L_8627:
        /*0068*/ 	.byte	0x04, 0x17
        /*006a*/ 	.short	(.L_8629 - .L_8628)
.L_8628:
        /*006c*/ 	.word	0x00000000
        /*0070*/ 	.short	0x0000
        /*0072*/ 	.short	0x0000
        /*0074*/ 	.byte	0x00, 0xf0, 0x11, 0x00


	//----- nvinfo : EIATTR_SPARSE_MMA_MASK
	.align		4
.L_8629:
        /*0078*/ 	.byte	0x03, 0x50
        /*007a*/ 	.short	0x0000


	//----- nvinfo : EIATTR_MAXREG_COUNT
	.align		4
        /*007c*/ 	.byte	0x03, 0x1b
        /*007e*/ 	.short	0x00ff


	//----- nvinfo : EIATTR_EXTERNS
	.align		4
        /*0080*/ 	.byte	0x04, 0x0f
        /*0082*/ 	.short	(.L_8631 - .L_8630)


	//   ....[0]....
	.align		4
.L_8630:
        /*0084*/ 	.word	index@(__assertfail)


	//----- nvinfo : EIATTR_MERCURY_ISA_VERSION
	.align		4
.L_8631:
        /*0088*/ 	.byte	0x03, 0x5f
        /*008a*/ 	.short	0x0101


	//----- nvinfo : EIATTR_VRC_CTA_INIT_COUNT
	.align		4
        /*008c*/ 	.byte	0x02, 0x4a
	.zero		1
	.zero		1


	//----- nvinfo : EIATTR_SYSCALL_OFFSETS
	.align		4
        /*0090*/ 	.byte	0x04, 0x46
        /*0092*/ 	.short	(.L_8633 - .L_8632)


	//   ....[0]....
.L_8632:
        /*0094*/ 	.word	0x00000ea0


	//   ....[1]....
        /*0098*/ 	.word	0x00001da0


	//   ....[2]....
        /*009c*/ 	.word	0x00002de0


	//   ....[3]....
        /*00a0*/ 	.word	0x00003ce0


	//   ....[4]....
        /*00a4*/ 	.word	0x00004c60


	//   ....[5]....
        /*00a8*/ 	.word	0x00005b60


	//   ....[6]....
        /*00ac*/ 	.word	0x00006af0


	//   ....[7]....
        /*00b0*/ 	.word	0x000079c0


	//   ....[8]....
        /*00b4*/ 	.word	0x00009340


	//   ....[9]....
        /*00b8*/ 	.word	0x0000a540


	//   ....[10]....
        /*00bc*/ 	.word	0x0000b900


	//   ....[11]....
        /*00c0*/ 	.word	0x0000cce0


	//----- nvinfo : EIATTR_EXIT_INSTR_OFFSETS
	.align		4
.L_8633:
        /*00c4*/ 	.byte	0x04, 0x1c
        /*00c6*/ 	.short	(.L_8635 - .L_8634)


	//   ....[0]....
.L_8634:
        /*00c8*/ 	.word	0x0000bd50


	//   ....[1]....
        /*00cc*/ 	.word	0x0000beb0


	//   ....[2]....
        /*00d0*/ 	.word	0x0000bef0


	//   ....[3]....
        /*00d4*/ 	.word	0x0000bf80


	//   ....[4]....
        /*00d8*/ 	.word	0x0000bfb0


	//   ....[5]....
        /*00dc*/ 	.word	0x0000bfe0


	//   ....[6]....
        /*00e0*/ 	.word	0x0000c0f0


	//   ....[7]....
        /*00e4*/ 	.word	0x0000c1b0


	//   ....[8]....
        /*00e8*/ 	.word	0x0000c2d0


	//   ....[9]....
        /*00ec*/ 	.word	0x0000c3a0


	//   ....[10]....
        /*00f0*/ 	.word	0x0000c3c0


	//   ....[11]....
        /*00f4*/ 	.word	0x0000c490


	//   ....[12]....
        /*00f8*/ 	.word	0x0000c680


	//   ....[13]....
        /*00fc*/ 	.word	0x0000c870


	//   ....[14]....
        /*0100*/ 	.word	0x0000ca50


	//   ....[15]....
        /*0104*/ 	.word	0x0000ca80


	//   ....[16]....
        /*0108*/ 	.word	0x0000cab0


	//   ....[17]....
        /*010c*/ 	.word	0x0000cb50


	//   ....[18]....
        /*0110*/ 	.word	0x0000cb80


	//   ....[19]....
        /*0114*/ 	.word	0x0000ccf0


	//   ....[20]....
        /*0118*/ 	.word	0x0000ce80


	//   ....[21]....
        /*011c*/ 	.word	0x0000d040


	//   ....[22]....
        /*0120*/ 	.word	0x0000d100


	//----- nvinfo : EIATTR_MAX_THREADS
	.align		4
.L_8635:
        /*0124*/ 	.byte	0x04, 0x05
        /*0126*/ 	.short	(.L_8637 - .L_8636)
.L_8636:
        /*0128*/ 	.word	0x00000080
        /*012c*/ 	.word	0x00000001
        /*0130*/ 	.word	0x00000001


	//----- nvinfo : EIATTR_CRS_STACK_SIZE
	.align		4
.L_8637:
        /*0134*/ 	.byte	0x04, 0x1e
        /*0136*/ 	.short	(.L_8639 - .L_8638)
.L_8638:
        /*0138*/ 	.word	0x00000000


	//----- nvinfo : EIATTR_CBANK_PARAM_SIZE
	.align		4
.L_8639:
        /*013c*/ 	.byte	0x03, 0x19
        /*013e*/ 	.short	0x0038


	//----- nvinfo : EIATTR_PARAM_CBANK
	.align		4
        /*0140*/ 	.byte	0x04, 0x0a
        /*0142*/ 	.short	(.L_8641 - .L_8640)
	.align		4
.L_8640:
        /*0144*/ 	.word	index@(.nv.constant0._ZN2at6native27unrolled_elementwise_kernelINS0_13BinaryFunctorIdddZZZNS0_19maximum_kernel_cudaERNS_18TensorIteratorBaseEENKUlvE0_clEvENKUlvE_clEvEUlddE_EESt5arrayIPcLm3EELi4E23TrivialOffsetCalculatorILi2EjESC_ILi1EjENS0_6memory12LoadWithCastILi2EEENSF_13StoreWithCastILi1EEEEEviT_T0_T2_T3_T4_T5_)
        /*0148*/ 	.short	0x0380
        /*014a*/ 	.short	0x0038


	//----- nvinfo : EIATTR_SW_WAR
	.align		4
.L_8641:
        /*014c*/ 	.byte	0x04, 0x36
        /*014e*/ 	.short	(.L_8643 - .L_8642)
.L_8642:
        /*0150*/ 	.word	0x00000008
.L_8643:


//--------------------- .nv.info._ZN2at6native18elementwise_kernelILi128ELi2EZNS0_22gpu_kernel_impl_nocastINS0_13BinaryFunctorIdddZZZNS0_19maximum_kernel_cudaERNS_18TensorIteratorBaseEENKUlvE0_clEvENKUlvE_clEvEUlddE_EEEEvS5_RKT_EUliE_EEviT1_ --------------------------
	.section	.nv.info._ZN2at6native18elementwise_kernelILi128ELi2EZNS0_22gpu_kernel_impl_nocastINS0_13BinaryFunctorIdddZZZNS0_19maximum_kernel_cudaERNS_18TensorIteratorBaseEENKUlvE0_clEvENKUlvE_clEvEUlddE_EEEEvS5_RKT_EUliE_EEviT1_,"",@"SHT_CUDA_INFO"
	.sectionflags	@""
	.align	4


	//----- nvinfo : EIATTR_CUDA_API_VERSION
	.align		4
        /*0000*/ 	.byte	0x04, 0x37
        /*0002*/ 	.short	(.L_8645 - .L_8644)
.L_8644:
        /*0004*/ 	.word	0x00000082


	//----- nvinfo : EIATTR_KPARAM_INFO
	.align		4
.L_8645:
        /*0008*/ 	.byte	0x04, 0x17
        /*000a*/ 	.short	(.L_8647 - .L_8646)
.L_8646:
        /*000c*/ 	.word	0x00000000
        /*0010*/ 	.short	0x0001
        /*0012*/ 	.short	0x0008
        /*0014*/ 	.byte	0x00, 0xf0, 0x21, 0x0a


	//----- nvinfo : EIATTR_KPARAM_INFO
	.align		4
.L_8647:
        /*0018*/ 	.byte	0x04, 0x17
        /*001a*/ 	.short	(.L_8649 - .L_8648)
.L_8648:
        /*001c*/ 	.word	0x00000000
        /*0020*/ 	.short	0x0000
        /*0022*/ 	.short	0x0000
        /*0024*/ 	.byte	0x00, 0xf0, 0x11, 0x00


	//----- nvinfo : EIATTR_SPARSE_MMA_MASK
	.align		4
.L_8649:
        /*0028*/ 	.byte	0x03, 0x50
        /*002a*/ 	.short	0x0000


	//----- nvinfo : EIATTR_MAXREG_COUNT
	.align		4
        /*002c*/ 	.byte	0x03, 0x1b
        /*002e*/ 	.short	0x0080


	//----- nvinfo : EIATTR_MERCURY_ISA_VERSION
	.align		4
        /*0030*/ 	.byte	0x03, 0x5f
        /*0032*/ 	.short	0x0101


	//----- nvinfo : EIATTR_VRC_CTA_INIT_COUNT
	.align		4
        /*0034*/ 	.byte	0x02, 0x4a
	.zero		1
	.zero		1


	//----- nvinfo : EIATTR_EXIT_INSTR_OFFSETS
	.align		4
        /*0038*/ 	.byte	0x04, 0x1c
        /*003a*/ 	.short	(.L_8651 - .L_8650)


	//   ....[0]....
.L_8650:
        /*003c*/ 	.word	0x00000270


	//   ....[1]....
        /*0040*/ 	.word	0x00000400


	//   ....[2]....
        /*0044*/ 	.word	0x00001c60


	//   ....[3]....
        /*0048*/ 	.word	0x00003420


	//----- nvinfo : EIATTR_MAX_THREADS
	.align		4
.L_8651:
        /*004c*/ 	.byte	0x04, 0x05
        /*004e*/ 	.short	(.L_8653 - .L_8652)
.L_8652:
        /*0050*/ 	.word	0x00000080
        /*0054*/ 	.word	0x00000001
        /*0058*/ 	.word	0x00000001


	//----- nvinfo : EIATTR_CRS_STACK_SIZE
	.align		4
.L_8653:
        /*005c*/ 	.byte	0x04, 0x1e
        /*005e*/ 	.short	(.L_8655 - .L_8654)
.L_8654:
        /*0060*/ 	.word	0x00000000


	//----- nvinfo : EIATTR_CBANK_PARAM_SIZE
	.align		4
.L_8655:
        /*0064*/ 	.byte	0x03, 0x19
        /*0066*/ 	.short	0x0290


	//----- nvinfo : EIATTR_PARAM_CBANK
	.align		4
        /*0068*/ 	.byte	0x04, 0x0a
        /*006a*/ 	.short	(.L_8657 - .L_8656)
	.align		4
.L_8656:
        /*006c*/ 	.word	index@(.nv.constant0._ZN2at6native18elementwise_kernelILi128ELi2EZNS0_22gpu_kernel_impl_nocastINS0_13BinaryFunctorIdddZZZNS0_19maximum_kernel_cudaERNS_18TensorIteratorBaseEENKUlvE0_clEvENKUlvE_clEvEUlddE_EEEEvS5_RKT_EUliE_EEviT1_)
        /*0070*/ 	.short	0x0380
        /*0072*/ 	.short	0x0290


	//----- nvinfo : EIATTR_SW_WAR
	.align		4
.L_8657:
        /*0074*/ 	.byte	0x04, 0x36
        /*0076*/ 	.short	(.L_8659 - .L_8658)
.L_8658:
        /*0078*/ 	.word	0x00000008
.L_8659:


//--------------------- .nv.info._ZN2at6native27unrolled_elementwise_kernelINS0_13BinaryFunctorIdddZZZNS0_19maximum_kernel_cudaERNS_18TensorIteratorBaseEENKUlvE0_clEvENKUlvE_clEvEUlddE_EESt5arrayIPcLm3EELi4E23TrivialOffsetCalculatorILi2EjESC_ILi1EjENS0_6memory15LoadWithoutCastENSF_16StoreWithoutCastEEEviT_T0_T2_T3_T4_T5_ --------------------------
	.section	.nv.info._ZN2at6native27unrolled_elementwise_kernelINS0_13BinaryFunctorIdddZZZNS0_19maximum_kernel_cudaERNS_18TensorIteratorBaseEENKUlvE0_clEvENKUlvE_clEvEUlddE_EESt5arrayIPcLm3EELi4E23TrivialOffsetCalculatorILi2EjESC_ILi1EjENS0_6memory15LoadWithoutCastENSF_16StoreWithoutCastEEEviT_T0_T2_T3_T4_T5_,"",@"SHT_CUDA_INFO"
	.sectionflags	@""
	.align	4


	//----- nvinfo : EIATTR_CUDA_API_VERSION
	.align		4
        /*0000*/ 	.byte	0x04, 0x37
        /*0002*/ 	.short	(.L_8661 - .L_8660)
.L_8660:
        /*0004*/ 	.word	0x00000082


	//----- nvinfo : EIATTR_KPARAM_INFO
	.align		4
.L_8661:
        /*0008*/ 	.byte	0x04, 0x17
        /*000a*/ 	.short	(.L_8663 - .L_8662)
.L_8662:
        /*000c*/ 	.word	0x00000000
        /*0010*/ 	.short	0x0006
        /*0012*/ 	.short	0x0023
        /*0014*/ 	.byte	0x00, 0xf0, 0x05, 0x00


	//----- nvinfo : EIATTR_KPARAM_INFO
	.align		4
.L_8663:
        /*0018*/ 	.byte	0x04, 0x17
        /*001a*/ 	.short	(.L_8665 - .L_8664)
.L_8664:
        /*001c*/ 	.word	0x00000000
        /*0020*/ 	.short	0x0005
        /*0022*/ 	.short	0x0022
        /*0024*/ 	.byte	0x00, 0xf0, 0x05, 0x00


	//----- nvinfo : EIATTR_KPARAM_INFO
	.align		4
.L_8665:
        /*0028*/ 	.byte	0x04, 0x17
        /*002a*/ 	.short	(.L_8667 - .L_8666)
.L_8666:
        /*002c*/ 	.word	0x00000000
        /*0030*/ 	.short	0x0004
        /*0032*/ 	.short	0x0021
        /*0034*/ 	.byte	0x00, 0xf0, 0x05, 0x00


	//----- nvinfo : EIATTR_KPARAM_INFO
	.align		4
.L_8667:
        /*0038*/ 	.byte	0x04, 0x17
        /*003a*/ 	.short	(.L_8669 - .L_8668)
.L_8668:
        /*003c*/ 	.word	0x00000000
        /*0040*/ 	.short	0x0003
        /*0042*/ 	.short	0x0020
        /*0044*/ 	.byte	0x00, 0xf0, 0x05, 0x00


	//----- nvinfo : EIATTR_KPARAM_INFO
	.align		4
.L_8669:
        /*0048*/ 	.byte	0x04, 0x17
        /*004a*/ 	.short	(.L_8671 - .L_8670)
.L_8670:
        /*004c*/ 	.word	0x00000000
        /*0050*/ 	.short	0x0002
        /*0052*/ 	.short	0x0008
        /*0054*/ 	.byte	0x00, 0xf0, 0x61, 0x00


	//----- nvinfo : EIATTR_KPARAM_INFO
	.align		4
.L_8671:
        /*0058*/ 	.byte	0x04, 0x17
        /*005a*/ 	.short	(.L_8673 - .L_8672)
.L_8672:
        /*005c*/ 	.word	0x00000000
        /*0060*/ 	.short	0x0001
        /*0062*/ 	.short	0x0004
        /*0064*/ 	.byte	0x00, 0xf0, 0x05, 0x00


	//----- nvinfo : EIATTR_KPARAM_INFO
	.align		4
.L_8673:
        /*0068*/ 	.byte	0x04, 0x17
        /*006a*/ 	.short	(.L_8675 - .L_8674)
.L_8674:
        /*006c*/ 	.word	0x00000000
        /*0070*/ 	.short	0x0000
        /*0072*/ 	.short	0x0000
        /*0074*/ 	.byte	0x00, 0xf0, 0x11, 0x00


	//----- nvinfo : EIATTR_SPARSE_MMA_MASK
	.align		4
.L_8675:
        /*0078*/ 	.byte	0x03, 0x50
        /*007a*/ 	.short	0x0000


	//----- nvinfo : EIATTR_MAXREG_COUNT
	.align		4
        /*007c*/ 	.byte	0x03, 0x1b
        /*007e*/ 	.short	0x00ff


	//----- nvinfo : EIATTR_MERCURY_ISA_VERSION
	.align		4
        /*0080*/ 	.byte	0x03, 0x5f
        /*0082*/ 	.short	0x0101


	//----- nvinfo : EIATTR_VRC_CTA_INIT_COUNT
	.align		4
        /*0084*/ 	.byte	0x02, 0x4a
	.zero		1
	.zero		1


	//----- nvinfo : EIATTR_EXIT_INSTR_OFFSETS
	.align		4
        /*0088*/ 	.byte	0x04, 0x1c
        /*008a*/ 	.short	(.L_8677 - .L_8676)


	//   ....[0]....
.L_8676:
        /*008c*/ 	.word	0x00000a00


	//   ....[1]....
        /*0090*/ 	.word	0x00000a50


	//----- nvinfo : EIATTR_MAX_THREADS
	.align		4
.L_8677:
        /*0094*/ 	.byte	0x04, 0x05
        /*0096*/ 	.short	(.L_8679 - .L_8678)
.L_8678:
        /*0098*/ 	.word	0x00000080
        /*009c*/ 	.word	0x00000001
        /*00a0*/ 	.word	0x00000001


	//----- nvinfo : EIATTR_CRS_STACK_SIZE
	.align		4
.L_8679:
        /*00a4*/ 	.byte	0x04, 0x1e
        /*00a6*/ 	.short	(.L_8681 - .L_8680)
.L_8680:
        /*00a8*/ 	.word	0x00000000


	//----- nvinfo : EIATTR_CBANK_PARAM_SIZE
	.align		4
.L_8681:
        /*00ac*/ 	.byte	0x03, 0x19
        /*00ae*/ 	.short	0x0024


	//----- nvinfo : EIATTR_PARAM_CBANK
	.align		4
        /*00b0*/ 	.byte	0x04, 0x0a
        /*00b2*/ 	.short	(.L_8683 - .L_8682)
	.align		4
.L_8682:
        /*00b4*/ 	.word	index@(.nv.constant0._ZN2at6native27unrolled_elementwise_kernelINS0_13BinaryFunctorIdddZZZNS0_19maximum_kernel_cudaERNS_18TensorIteratorBaseEENKUlvE0_clEvENKUlvE_clEvEUlddE_EESt5arrayIPcLm3EELi4E23TrivialOffsetCalculatorILi2EjESC_ILi1EjENS0_6memory15LoadWithoutCastENSF_16StoreWithoutCastEEEviT_T0_T2_T3_T4_T5_)
        /*00b8*/ 	.short	0x0380
        /*00ba*/ 	.short	0x0024


	//----- nvinfo : EIATTR_SW_WAR
	.align		4
.L_8683:
        /*00bc*/ 	.byte	0x04, 0x36
        /*00be*/ 	.short	(.L_8685 - .L_8684)
.L_8684:
        /*00c0*/ 	.word	0x00000008
.L_8685:


//--------------------- .nv.info._ZN2at6native29vectorized_elementwise_kernelILi2ENS0_13BinaryFunctorIdddZZZNS0_19maximum_kernel_cudaERNS_18TensorIteratorBaseEENKUlvE0_clEvENKUlvE_clEvEUlddE_EESt5arrayIPcLm3EEEEviT0_T1_ --------------------------
	.section	.nv.info._ZN2at6native29vectorized_elementwise_kernelILi2ENS0_13BinaryFunctorIdddZZZNS0_19maximum_kernel_cudaERNS_18TensorIteratorBaseEENKUlvE0_clEvENKUlvE_clEvEUlddE_EESt5arrayIPcLm3EEEEviT0_T1_,"",@"SHT_CUDA_INFO"
	.sectionflags	@""
	.align	4


	//----- nvinfo : EIATTR_CUDA_API_VERSION
	.align		4
        /*0000*/ 	.byte	0x04, 0x37
        /*0002*/ 	.short	(.L_8687 - .L_8686)
.L_8686:
        /*0004*/ 	.word	0x00000082


	//----- nvinfo : EIATTR_KPARAM_INFO
	.align		4
.L_8687:
        /*0008*/ 	.byte	0x04, 0x17
        /*000a*/ 	.short	(.L_8689 - .L_8688)
.L_8688:
        /*000c*/ 	.word	0x00000000
        /*0010*/ 	.short	0x0002
        /*0012*/ 	.short	0x0008
        /*0014*/ 	.byte	0x00, 0xf0, 0x61, 0x00


	//----- nvinfo : EIATTR_KPARAM_INFO
	.align		4
.L_8689:
        /*0018*/ 	.byte	0x04, 0x17
        /*001a*/ 	.short	(.L_8691 - .L_8690)
.L_8690:
        /*001c*/ 	.word	0x00000000
        /*0020*/ 	.short	0x0001
        /*0022*/ 	.short	0x0004
        /*0024*/ 	.byte	0x00, 0xf0, 0x05, 0x00


	//----- nvinfo : EIATTR_KPARAM_INFO
	.align		4
.L_8691:
        /*0028*/ 	.byte	0x04, 0x17
        /*002a*/ 	.short	(.L_8693 - .L_8692)
.L_8692:
        /*002c*/ 	.word	0x00000000
        /*0030*/ 	.short	0x0000
        /*0032*/ 	.short	0x0000
        /*0034*/ 	.byte	0x00, 0xf0, 0x11, 0x00


	//----- nvinfo : EIATTR_SPARSE_MMA_MASK
	.align		4
.L_8693:
        /*0038*/ 	.byte	0x03, 0x50
        /*003a*/ 	.short	0x0000


	//----- nvinfo : EIATTR_MAXREG_COUNT
	.align		4
        /*003c*/ 	.byte	0x03, 0x1b
        /*003e*/ 	.short	0x00ff


	//----- nvinfo : EIATTR_MERCURY_ISA_VERSION
	.align		4
        /*0040*/ 	.byte	0x03, 0x5f
        /*0042*/ 	.short	0x0101


	//----- nvinfo : EIATTR_VRC_CTA_INIT_COUNT
	.align		4
        /*0044*/ 	.byte	0x02, 0x4a
	.zero		1
	.zero		1


	//----- nvinfo : EIATTR_EXIT_INSTR_OFFSETS
	.align		4
        /*0048*/ 	.byte	0x04, 0x1c
        /*004a*/ 	.short	(.L_8695 - .L_8694)


	//   ....[0]....
.L_8694:
        /*004c*/ 	.word	0x00001480


	//   ....[1]....
        /*0050*/ 	.word	0x000014d0


	//   ....[2]....
        /*0054*/ 	.word	0x00002160


	//----- nvinfo : EIATTR_MAX_THREADS
	.align		4
.L_8695:
        /*0058*/ 	.byte	0x04, 0x05
        /*005a*/ 	.short	(.L_8697 - .L_8696)
.L_8696:
        /*005c*/ 	.word	0x00000080
        /*0060*/ 	.word	0x00000001
        /*0064*/ 	.word	0x00000001


	//----- nvinfo : EIATTR_CRS_STACK_SIZE
	.align		4
.L_8697:
        /*0068*/ 	.byte	0x04, 0x1e
        /*006a*/ 	.short	(.L_8699 - .L_8698)
.L_8698:
        /*006c*/ 	.word	0x00000000


	//----- nvinfo : EIATTR_CBANK_PARAM_SIZE
	.align		4
.L_8699:
        /*0070*/ 	.byte	0x03, 0x19
        /*0072*/ 	.short	0x0020


	//----- nvinfo : EIATTR_PARAM_CBANK
	.align		4
        /*0074*/ 	.byte	0x04, 0x0a
        /*0076*/ 	.short	(.L_8701 - .L_8700)
	.align		4
.L_8700:
        /*0078*/ 	.word	index@(.nv.constant0._ZN2at6native29vectorized_elementwise_kernelILi2ENS0_13BinaryFunctorIdddZZZNS0_19maximum_kernel_cudaERNS_18TensorIteratorBaseEENKUlvE0_clEvENKUlvE_clEvEUlddE_EESt5arrayIPcLm3EEEEviT0_T1_)
        /*007c*/ 	.short	0x0380
        /*007e*/ 	.short	0x0020


	//----- nvinfo : EIATTR_SW_WAR
	.align		4
.L_8701:
        /*0080*/ 	.byte	0x04, 0x36
        /*0082*/ 	.short	(.L_8703 - .L_8702)
.L_8702:
        /*0084*/ 	.word	0x00000008
.L_8703:


//--------------------- .nv.info._ZN2at6native29vectorized_elementwise_kernelILi4ENS0_13BinaryFunctorIdddZZZNS0_19maximum_kernel_cudaERNS_18TensorIteratorBaseEENKUlvE0_clEvENKUlvE_clEvEUlddE_EESt5arrayIPcLm3EEEEviT0_T1_ --------------------------
	.section	.nv.info._ZN2at6native29vectorized_elementwise_kernelILi4ENS0_13BinaryFunctorIdddZZZNS0_19maximum_kernel_cudaERNS_18TensorIteratorBaseEENKUlvE0_clEvENKUlvE_clEvEUlddE_EESt5arrayIPcLm3EEEEviT0_T1_,"",@"SHT_CUDA_INFO"
	.sectionflags	@""
	.align	4


	//----- nvinfo : EIATTR_CUDA_API_VERSION
	.align		4
        /*0000*/ 	.byte	0x04, 0x37
        /*0002*/ 	.short	(.L_8705 - .L_8704)
.L_8704:
        /*0004*/ 	.word	0x00000082


	//----- nvinfo : EIATTR_KPARAM_INFO
	.align		4
.L_8705:
        /*0008*/ 	.byte	0x04, 0x17
        /*000a*/ 	.short	(.L_8707 - .L_8706)
.L_8706:
        /*000c*/ 	.word	0x00000000
        /*0010*/ 	.short	0x0002
        /*0012*/ 	.short	0x0008
        /*0014*/ 	.byte	0x00, 0xf0, 0x61, 0x00


	//----- nvinfo : EIATTR_KPARAM_INFO
	.align		4
.L_8707:
        /*0018*/ 	.byte	0x04, 0x17
        /*001a*/ 	.short	(.L_8709 - .L_8708)
.L_8708:
        /*001c*/ 	.word	0x00000000
        /*0020*/ 	.short	0x0001
        /*0022*/ 	.short	0x0004
        /*0024*/ 	.byte	0x00, 0xf0, 0x05, 0x00


	//----- nvinfo : EIATTR_KPARAM_INFO
	.align		4
.L_8709:
        /*0028*/ 	.byte	0x04, 0x17
        /*002a*/ 	.short	(.L_8711 - .L_8710)
.L_8710:
        /*002c*/ 	.word	0x00000000
        /*0030*/ 	.short	0x0000
        /*0032*/ 	.short	0x0000
        /*0034*/ 	.byte	0x00, 0xf0, 0x11, 0x00


	//----- nvinfo : EIATTR_SPARSE_MMA_MASK
	.align		4
.L_8711:
        /*0038*/ 	.byte	0x03, 0x50
        /*003a*/ 	.short	0x0000


	//----- nvinfo : EIATTR_MAXREG_COUNT
	.align		4
        /*003c*/ 	.byte	0x03, 0x1b
        /*003e*/ 	.short	0x00ff


	//----- nvinfo : EIATTR_MERCURY_ISA_VERSION
	.align		4
        /*0040*/ 	.byte	0x03, 0x5f
        /*0042*/ 	.short	0x0101


	//----- nvinfo : EIATTR_VRC_CTA_INIT_COUNT
	.align		4
        /*0044*/ 	.byte	0x02, 0x4a
	.zero		1
	.zero		1


	//----- nvinfo : EIATTR_EXIT_INSTR_OFFSETS
	.align		4
        /*0048*/ 	.byte	0x04, 0x1c
        /*004a*/ 	.short	(.L_8713 - .L_8712)


	//   ....[0]....
.L_8712:
        /*004c*/ 	.word	0x00001480


	//   ....[1]....
        /*0050*/ 	.word	0x000014d0


	//   ....[2]....
        /*0054*/ 	.word	0x00002100


	//----- nvinfo : EIATTR_MAX_THREADS
	.align		4
.L_8713:
        /*0058*/ 	.byte	0x04, 0x05
        /*005a*/ 	.short	(.L_8715 - .L_8714)
.L_8714:
        /*005c*/ 	.word	0x00000080
        /*0060*/ 	.word	0x00000001
        /*0064*/ 	.word	0x00000001


	//----- nvinfo : EIATTR_CRS_STACK_SIZE
	.align		4
.L_8715:
        /*0068*/ 	.byte	0x04, 0x1e
        /*006a*/ 	.short	(.L_8717 - .L_8716)
.L_8716:
        /*006c*/ 	.word	0x00000000


	//----- nvinfo : EIATTR_CBANK_PARAM_SIZE
	.align		4
.L_8717:
        /*0070*/ 	.byte	0x03, 0x19
        /*0072*/ 	.short	0x0020


	//----- nvinfo : EIATTR_PARAM_CBANK
	.align		4
        /*0074*/ 	.byte	0x04, 0x0a
        /*0076*/ 	.short	(.L_8719 - .L_8718)
	.align		4
.L_8718:
        /*0078*/ 	.word	index@(.nv.constant0._ZN2at6native29vectorized_elementwise_kernelILi4ENS0_13BinaryFunctorIdddZZZNS0_19maximum_kernel_cudaERNS_18TensorIteratorBaseEENKUlvE0_clEvENKUlvE_clEvEUlddE_EESt5arrayIPcLm3EEEEviT0_T1_)
        /*007c*/ 	.short	0x0380
        /*007e*/ 	.short	0x0020


	//----- nvinfo : EIATTR_SW_WAR
	.align		4
.L_8719:
        /*0080*/ 	.byte	0x04, 0x36
        /*0082*/ 	.short	(.L_8721 - .L_8720)
.L_8720:
        /*0084*/ 	.word	0x00000008
.L_8721:


//--------------------- .nv.info._ZN2at6native29vectorized_elementwise_kernelILi8ENS0_13BinaryFunctorIdddZZZNS0_19maximum_kernel_cudaERNS_18TensorIteratorBaseEENKUlvE0_clEvENKUlvE_clEvEUlddE_EESt5arrayIPcLm3EEEEviT0_T1_ --------------------------
	.section	.nv.info._ZN2at6native29vectorized_elementwise_kernelILi8ENS0_13BinaryFunctorIdddZZZNS0_19maximum_kernel_cudaERNS_18TensorIteratorBaseEENKUlvE0_clEvENKUlvE_clEvEUlddE_EESt5arrayIPcLm3EEEEviT0_T1_,"",@"SHT_CUDA_INFO"
	.sectionflags	@""
	.align	4


	//----- nvinfo : EIATTR_CUDA_API_VERSION
	.align		4
        /*0000*/ 	.byte	0x04, 0x37
        /*0002*/ 	.short	(.L_8723 - .L_8722)
.L_8722:
        /*0004*/ 	.word	0x00000082


	//----- nvinfo : EIATTR_KPARAM_INFO
	.align		4
.L_8723:
        /*0008*/ 	.byte	0x04, 0x17
        /*000a*/ 	.short	(.L_8725 - .L_8724)
.L_8724:
        /*000c*/ 	.word	0x00000000
        /*0010*/ 	.short	0x0002
        /*0012*/ 	.short	0x0008
        /*0014*/ 	.byte	0x00, 0xf0, 0x61, 0x00


	//----- nvinfo : EIATTR_KPARAM_INFO
	.align		4
.L_8725:
        /*0018*/ 	.byte	0x04, 0x17
        /*001a*/ 	.short	(.L_8727 - .L_8726)
.L_8726:
        /*001c*/ 	.word	0x00000000
        /*0020*/ 	.short	0x0001
        /*0022*/ 	.short	0x0004
        /*0024*/ 	.byte	0x00, 0xf0, 0x05, 0x00


	//----- nvinfo : EIATTR_KPARAM_INFO
	.align		4
.L_8727:
        /*0028*/ 	.byte	0x04, 0x17
        /*002a*/ 	.short	(.L_8729 - .L_8728)
.L_8728:
        /*002c*/ 	.word	0x00000000
        /*0030*/ 	.short	0x0000
        /*0032*/ 	.short	0x0000
        /*0034*/ 	.byte	0x00, 0xf0, 0x11, 0x00


	//----- nvinfo : EIATTR_SPARSE_MMA_MASK
	.align		4
.L_8729:
        /*0038*/ 	.byte	0x03, 0x50
        /*003a*/ 	.short	0x0000


	//----- nvinfo : EIATTR_MAXREG_COUNT
	.align		4
        /*003c*/ 	.byte	0x03, 0x1b
        /*003e*/ 	.short	0x00ff


	//----- nvinfo : EIATTR_MERCURY_ISA_VERSION
	.align		4
        /*0040*/ 	.byte	0x03, 0x5f
        /*0042*/ 	.short	0x0101


	//----- nvinfo : EIATTR_VRC_CTA_INIT_COUNT
	.align		4
        /*0044*/ 	.byte	0x02, 0x4a
	.zero		1
	.zero		1


	//----- nvinfo : EIATTR_EXIT_INSTR_OFFSETS
	.align		4
        /*0048*/ 	.byte	0x04, 0x1c
        /*004a*/ 	.short	(.L_8731 - .L_8730)


	//   ....[0]....
.L_8730:
        /*004c*/ 	.word	0x00000010


	//----- nvinfo : EIATTR_MAX_THREADS
	.align		4
.L_8731:
        /*0050*/ 	.byte	0x04, 0x05
        /*0052*/ 	.short	(.L_8733 - .L_8732)
.L_8732:
        /*0054*/ 	.word	0x00000080
        /*0058*/ 	.word	0x00000001
        /*005c*/ 	.word	0x00000001


	//----- nvinfo : EIATTR_CBANK_PARAM_SIZE
	.align		4
.L_8733:
        /*0060*/ 	.byte	0x03, 0x19
        /*0062*/ 	.short	0x0020


	//----- nvinfo : EIATTR_PARAM_CBANK
	.align		4
        /*0064*/ 	.byte	0x04, 0x0a
        /*0066*/ 	.short	(.L_8735 - .L_8734)
	.align		4
.L_8734:
        /*0068*/ 	.word	index@(.nv.constant0._ZN2at6native29vectorized_elementwise_kernelILi8ENS0_13BinaryFunctorIdddZZZNS0_19maximum_kernel_cudaERNS_18TensorIteratorBaseEENKUlvE0_clEvENKUlvE_clEvEUlddE_EESt5arrayIPcLm3EEEEviT0_T1_)
        /*006c*/ 	.short	0x0380
        /*006e*/ 	.short	0x0020


	//----- nvinfo : EIATTR_SW_WAR
	.align		4
.L_8735:
        /*0070*/ 	.byte	0x04, 0x36
        /*0072*/ 	.short	(.L_8737 - .L_8736)
.L_8736:
        /*0074*/ 	.word	0x00000008
.L_8737:


//--------------------- .nv.info._ZN2at6native18elementwise_kernelILi128ELi4EZNS0_15gpu_kernel_implINS0_13AUnaryFunctorIsssZZZNS0_19maximum_kernel_cudaERNS_18TensorIteratorBaseEENKUlvE_clEvENKUlvE3_clEvEUlssE_EEEEvS5_RKT_EUliE_EEviT1_ --------------------------
	.section	.nv.info._ZN2at6native18elementwise_kernelILi128ELi4EZNS0_15gpu_kernel_implINS0_13AUnaryFunctorIsssZZZNS0_19maximum_kernel_cudaERNS_18TensorIteratorBaseEENKUlvE_clEvENKUlvE3_clEvEUlssE_EEEEvS5_RKT_EUliE_EEviT1_,"",@"SHT_CUDA_INFO"
	.sectionflags	@""
	.align	4


	//----- nvinfo : EIATTR_CUDA_API_VERSION
	.align		4
        /*0000*/ 	.byte	0x04, 0x37
        /*0002*/ 	.short	(.L_8739 - .L_8738)
.L_8738:
        /*0004*/ 	.word	0x00000082


	//----- nvinfo : EIATTR_KPARAM_INFO
	.align		4
.L_8739:
        /*0008*/ 	.byte	0x04, 0x17
        /*000a*/ 	.short	(.L_8741 - .L_8740)
.L_8740:
        /*000c*/ 	.word	0x00000000
        /*0010*/ 	.short	0x0001
        /*0012*/ 	.short	0x0008
        /*0014*/ 	.byte	0x00, 0xf0, 0x61, 0x08


	//----- nvinfo : EIATTR_KPARAM_INFO
	.align		4
.L_8741:
        /*0018*/ 	.byte	0x04, 0x17
        /*001a*/ 	.short	(.L_8743 - .L_8742)
.L_8742:
        /*001c*/ 	.word	0x00000000
        /*0020*/ 	.short	0x0000
        /*0022*/ 	.short	0x0000
        /*0024*/ 	.byte	0x00, 0xf0, 0x11, 0x00


	//----- nvinfo : EIATTR_SPARSE_MMA_MASK
	.align		4
.L_8743:
        /*0028*/ 	.byte	0x03, 0x50
        /*002a*/ 	.short	0x0000


	//----- nvinfo : EIATTR_MAXREG_COUNT
	.align		4
        /*002c*/ 	.byte	0x03, 0x1b
        /*002e*/ 	.short	0x0080


	//----- nvinfo : EIATTR_EXTERNS
	.align		4
        /*0030*/ 	.byte	0x04, 0x0f
        /*0032*/ 	.short	(.L_8745 - .L_8744)


	//   ....[0]....
	.align		4
.L_8744:
        /*0034*/ 	.word	index@(__assertfail)


	//----- nvinfo : EIATTR_MERCURY_ISA_VERSION
	.align		4
.L_8745:
        /*0038*/ 	.byte	0x03, 0x5f
        /*003a*/ 	.short	0x0101


	//----- nvinfo : EIATTR_VRC_CTA_INIT_COUNT
	.align		4
        /*003c*/ 	.byte	0x02, 0x4a
	.zero		1
	.zero		1


	//----- nvinfo : EIATTR_SYSCALL_OFFSETS
	.align		4
        /*0040*/ 	.byte	0x04, 0x46
        /*0042*/ 	.short	(.L_8747 - .L_8746)


	//   ....[0]....
.L_8746:
        /*0044*/ 	.word	0x00002120


	//   ....[1]....
        /*0048*/ 	.word	0x00002f50


	//   ....[2]....
        /*004c*/ 	.word	0x00005210


	//   ....[3]....
        /*0050*/ 	.word	0x00005e50


	//   ....[4]....
        /*0054*/ 	.word	0x00008230


	//   ....[5]....
        /*0058*/ 	.word	0x00008e70


	//   ....[6]....
        /*005c*/ 	.word	0x0000b260


	//   ....[7]....
        /*0060*/ 	.word	0x0000be70


	//----- nvinfo : EIATTR_EXIT_INSTR_OFFSETS
	.align		4
.L_8747:
        /*0064*/ 	.byte	0x04, 0x1c
        /*0066*/ 	.short	(.L_8749 - .L_8748)


	//   ....[0]....
.L_8748:
        /*0068*/ 	.word	0x00009150


	//   ....[1]....
        /*006c*/ 	.word	0x0000b3b0


	//   ....[2]....
        /*0070*/ 	.word	0x0000b3d0


	//   ....[3]....
        /*0074*/ 	.word	0x0000b470


	//   ....[4]....
        /*0078*/ 	.word	0x0000b4a0


	//   ....[5]....
        /*007c*/ 	.word	0x0000b4c0


	//   ....[6]....
        /*0080*/ 	.word	0x0000b550


	//   ....[7]....
        /*0084*/ 	.word	0x0000b590


	//   ....[8]....
        /*0088*/ 	.word	0x0000b630


	//   ....[9]....
        /*008c*/ 	.word	0x0000b680


	//   ....[10]....
        /*0090*/ 	.word	0x0000b6b0


	//   ....[11]....
        /*0094*/ 	.word	0x0000b770


	//   ....[12]....
        /*0098*/ 	.word	0x0000b8e0


	//   ....[13]....
        /*009c*/ 	.word	0x0000ba50


	//   ....[14]....
        /*00a0*/ 	.word	0x0000bbb0


	//   ....[15]....
        /*00a4*/ 	.word	0x0000bbf0


	//   ....[16]....
        /*00a8*/ 	.word	0x0000bc20


	//   ....[17]....
        /*00ac*/ 	.word	0x0000bcd0


	//   ....[18]....
        /*00b0*/ 	.word	0x0000bd10


	//   ....[19]....
        /*00b4*/ 	.word	0x0000be80


	//   ....[20]....
        /*00b8*/ 	.word	0x0000bf90


	//   ....[21]....
        /*00bc*/ 	.word	0x0000c0d0


	//   ....[22]....
        /*00c0*/ 	.word	0x0000c110


	//----- nvinfo : EIATTR_MAX_THREADS
	.align		4
.L_8749:
        /*00c4*/ 	.byte	0x04, 0x05
        /*00c6*/ 	.short	(.L_8751 - .L_8750)
.L_8750:
        /*00c8*/ 	.word	0x00000080
        /*00cc*/ 	.word	0x00000001
        /*00d0*/ 	.word	0x00000001


	//----- nvinfo : EIATTR_CRS_STACK_SIZE
	.align		4
.L_8751:
        /*00d4*/ 	.byte	0x04, 0x1e
        /*00d6*/ 	.short	(.L_8753 - .L_8752)
.L_8752:
        /*00d8*/ 	.word	0x00000000


	//----- nvinfo : EIATTR_CBANK_PARAM_SIZE
	.align		4
.L_8753:
        /*00dc*/ 	.byte	0x03, 0x19
        /*00de*/ 	.short	0x0220


	//----- nvinfo : EIATTR_PARAM_CBANK
	.align		4
        /*00e0*/ 	.byte	0x04, 0x0a
        /*00e2*/ 	.short	(.L_8755 - .L_8754)
	.align		4
.L_8754:
        /*00e4*/ 	.word	index@(.nv.constant0._ZN2at6native18elementwise_kernelILi128ELi4EZNS0_15gpu_kernel_implINS0_13AUnaryFunctorIsssZZZNS0_19maximum_kernel_cudaERNS_18TensorIteratorBaseEENKUlvE_clEvENKUlvE3_clEvEUlssE_EEEEvS5_RKT_EUliE_EEviT1_)
        /*00e8*/ 	.short	0x0380
        /*00ea*/ 	.short	0x0220


	//----- nvinfo : EIATTR_SW_WAR
	.align		4
.L_8755:
        /*00ec*/ 	.byte	0x04, 0x36
        /*00ee*/ 	.short	(.L_8757 - .L_8756)
.L_8756:
        /*00f0*/ 	.word	0x00000008
.L_8757:


//--------------------- .nv.info._ZN2at6native27unrolled_elementwise_kernelINS0_13AUnaryFunctorIsssZZZNS0_19maximum_kernel_cudaERNS_18TensorIteratorBaseEENKUlvE_clEvENKUlvE3_clEvEUlssE_EESt5arrayIPcLm2EELi4E23TrivialOffsetCalculatorILi1EjESD_NS0_6memory12LoadWithCastILi1EEENSE_13StoreWithCastILi1EEEEEviT_T0_T2_T3_T4_T5_ --------------------------
	.section	.nv.info._ZN2at6native27unrolled_elementwise_kernelINS0_13AUnaryFunctorIsssZZZNS0_19maximum_kernel_cudaERNS_18TensorIteratorBaseEENKUlvE_clEvENKUlvE3_clEvEUlssE_EESt5arrayIPcLm2EELi4E23TrivialOffsetCalculatorILi1EjESD_NS0_6memory12LoadWithCastILi1EEENSE_13StoreWithCastILi1EEEEEviT_T0_T2_T3_T4_T5_,"",@"SHT_CUDA_INFO"
	.sectionflags	@""
	.align	4


	//----- nvinfo : EIATTR_CUDA_API_VERSION
	.align		4
        /*0000*/ 	.byte	0x04, 0x37
        /*0002*/ 	.short	(.L_8759 - .L_8758)
.L_8758:
        /*0004*/ 	.word	0x00000082


	//----- nvinfo : EIATTR_KPARAM_INFO
	.align		4
.L_8759:
        /*0008*/ 	.byte	0x04, 0x17
        /*000a*/ 	.short	(.L_8761 - .L_8760)
.L_8760:
        /*000c*/ 	.word	0x00000000
        /*0010*/ 	.short	0x0006
        /*0012*/ 	.short	0x0024
        /*0014*/ 	.byte	0x00, 0xf0, 0x21, 0x00


	//----- nvinfo : EIATTR_KPARAM_INFO
	.align		4
.L_8761:
        /*0018*/ 	.byte	0x04, 0x17
        /*001a*/ 	.short	(.L_8763 - .L_8762)
.L_8762:
        /*001c*/ 	.word	0x00000000
        /*0020*/ 	.short	0x0005
        /*0022*/ 	.short	0x001c
        /*0024*/ 	.byte	0x00, 0xf0, 0x21, 0x00


	//----- nvinfo : EIATTR_KPARAM_INFO
	.align		4
.L_8763:
        /*0028*/ 	.byte	0x04, 0x17
        /*002a*/ 	.short	(.L_8765 - .L_8764)
.L_8764:
        /*002c*/ 	.word	0x00000000
        /*0030*/ 	.short	0x0004
        /*0032*/ 	.short	0x0019
        /*0034*/ 	.byte	0x00, 0xf0, 0x05, 0x00


	//----- nvinfo : EIATTR_KPARAM_INFO
	.align		4
.L_8765:
        /*0038*/ 	.byte	0x04, 0x17
        /*003a*/ 	.short	(.L_8767 - .L_8766)
.L_8766:
        /*003c*/ 	.word	0x00000000
        /*0040*/ 	.short	0x0003
        /*0042*/ 	.short	0x0018
        /*0044*/ 	.byte	0x00, 0xf0, 0x05, 0x00


	//----- nvinfo : EIATTR_KPARAM_INFO
	.align		4
.L_8767:
        /*0048*/ 	.byte	0x04, 0x17
        /*004a*/ 	.short	(.L_8769 - .L_8768)
.L_8768:
        /*004c*/ 	.word	0x00000000
        /*0050*/ 	.short	0x0002
        /*0052*/ 	.short	0x0008
        /*0054*/ 	.byte	0x00, 0xf0, 0x41, 0x00


	//----- nvinfo : EIATTR_KPARAM_INFO
	.align		4
.L_8769:
        /*0058*/ 	.byte	0x04, 0x17
        /*005a*/ 	.short	(.L_8771 - .L_8770)
.L_8770:
        /*005c*/ 	.word	0x00000000
        /*0060*/ 	.short	0x0001
        /*0062*/ 	.short	0x0004
        /*0064*/ 	.byte	0x00, 0xf0, 0x11, 0x00


	//----- nvinfo : EIATTR_KPARAM_INFO
	.align		4
.L_8771:
        /*0068*/ 	.byte	0x04, 0x17
        /*006a*/ 	.short	(.L_8773 - .L_8772)
.L_8772:
        /*006c*/ 	.word	0x00000000
        /*0070*/ 	.short	0x0000
        /*0072*/ 	.short	0x0000
        /*0074*/ 	.byte	0x00, 0xf0, 0x11, 0x00


	//----- nvinfo : EIATTR_SPARSE_MMA_MASK
	.align		4
.L_8773:
        /*0078*/ 	.byte	0x03, 0x50
        /*007a*/ 	.short	0x0000


	//----- nvinfo : EIATTR_MAXREG_COUNT
	.align		4
        /*007c*/ 	.byte	0x03, 0x1b
        /*007e*/ 	.short	0x00ff


	//----- nvinfo : EIATTR_EXTERNS
	.align		4
        /*0080*/ 	.byte	0x04, 0x0f
        /*0082*/ 	.short	(.L_8775 - .L_8774)


	//   ....[0]....
	.align		4
.L_8774:
        /*0084*/ 	.word	index@(__assertfail)


	//----- nvinfo : EIATTR_MERCURY_ISA_VERSION
	.align		4
.L_8775:
        /*0088*/ 	.byte	0x03, 0x5f
        /*008a*/ 	.short	0x0101


	//----- nvinfo : EIATTR_VRC_CTA_INIT_COUNT
	.align		4
        /*008c*/ 	.byte	0x02, 0x4a
	.zero		1
	.zero		1


	//----- nvinfo : EIATTR_SYSCALL_OFFSETS
	.align		4
        /*0090*/ 	.byte	0x04, 0x46
        /*0092*/ 	.short	(.L_8777 - .L_8776)


	//   ....[0]....
.L_8776:
        /*0094*/ 	.word	0x00000e20


	//   ....[1]....
        /*0098*/ 	.word	0x00001dc0


	//   ....[2]....
        /*009c*/ 	.word	0x00002ca0


	//   ....[3]....
        /*00a0*/ 	.word	0x00003b80


	//   ....[4]....
        /*00a4*/ 	.word	0x000049c0


	//   ....[5]....
        /*00a8*/ 	.word	0x00005780


	//   ....[6]....
        /*00ac*/ 	.word	0x00006660


	//   ....[7]....
        /*00b0*/ 	.word	0x00007520


	//----- nvinfo : EIATTR_EXIT_INSTR_OFFSETS
	.align		4
.L_8777:
        /*00b4*/ 	.byte	0x04, 0x1c
        /*00b6*/ 	.short	(.L_8779 - .L_8778)


	//   ....[0]....
.L_8778:
        /*00b8*/ 	.word	0x00006930


	//   ....[1]....
        /*00bc*/ 	.word	0x00006a60


	//   ....[2]....
        /*00c0*/ 	.word	0x00006a80


	//   ....[3]....
        /*00c4*/ 	.word	0x00006b20


	//   ....[4]....
        /*00c8*/ 	.word	0x00006b50


	//   ....[5]....
        /*00cc*/ 	.word	0x00006b70


	//   ....[6]....
        /*00d0*/ 	.word	0x00006c00


	//   ....[7]....
        /*00d4*/ 	.word	0x00006c40


	//   ....[8]....
        /*00d8*/ 	.word	0x00006ce0


	//   ....[9]....
        /*00dc*/ 	.word	0x00006d30


	//   ....[10]....
        /*00e0*/ 	.word	0x00006d60


	//   ....[11]....
        /*00e4*/ 	.word	0x00006e20


	//   ....[12]....
        /*00e8*/ 	.word	0x00006f90


	//   ....[13]....
        /*00ec*/ 	.word	0x00007100


	//   ....[14]....
        /*00f0*/ 	.word	0x00007260


	//   ....[15]....
        /*00f4*/ 	.word	0x000072a0


	//   ....[16]....
        /*00f8*/ 	.word	0x000072d0


	//   ....[17]....
        /*00fc*/ 	.word	0x00007380


	//   ....[18]....
        /*0100*/ 	.word	0x000073c0


	//   ....[19]....
        /*0104*/ 	.word	0x00007530


	//   ....[20]....
        /*0108*/ 	.word	0x00007640


	//   ....[21]....
        /*010c*/ 	.word	0x00007780


	//   ....[22]....
        /*0110*/ 	.word	0x000077c0


	//----- nvinfo : EIATTR_MAX_THREADS
	.align		4
.L_8779:
        /*0114*/ 	.byte	0x04, 0x05
        /*0116*/ 	.short	(.L_8781 - .L_8780)
.L_8780:
        /*0118*/ 	.word	0x00000080
        /*011c*/ 	.word	0x00000001
        /*0120*/ 	.word	0x00000001


	//----- nvinfo : EIATTR_CRS_STACK_SIZE
	.align		4
.L_8781:
        /*0124*/ 	.byte	0x04, 0x1e
        /*0126*/ 	.short	(.L_8783 - .L_8782)
.L_8782:
        /*0128*/ 	.word	0x00000000


	//----- nvinfo : EIATTR_CBANK_PARAM_SIZE
	.align		4
.L_8783:
        /*012c*/ 	.byte	0x03, 0x19
        /*012e*/ 	.short	0x002c


	//----- nvinfo : EIATTR_PARAM_CBANK
	.align		4
        /*0130*/ 	.byte	0x04, 0x0a
        /*0132*/ 	.short	(.L_8785 - .L_8784)
	.align		4
.L_8784:
        /*0134*/ 	.word	index@(.nv.constant0._ZN2at6native27unrolled_elementwise_kernelINS0_13AUnaryFunctorIsssZZZNS0_19maximum_kernel_cudaERNS_18TensorIteratorBaseEENKUlvE_clEvENKUlvE3_clEvEUlssE_EESt5arrayIPcLm2EELi4E23TrivialOffsetCalculatorILi1EjESD_NS0_6memory12LoadWithCastILi1EEENSE_13StoreWithCastILi1EEEEEviT_T0_T2_T3_T4_T5_)
        /*0138*/ 	.short	0x0380
        /*013a*/ 	.short	0x002c


	//----- nvinfo : EIATTR_SW_WAR
	.align		4
.L_8785:
        /*013c*/ 	.byte	0x04, 0x36
        /*013e*/ 	.short	(.L_8787 - .L_8786)
.L_8786:
        /*0140*/ 	.word	0x00000008
.L_8787:


//--------------------- .nv.info._ZN2at6native18elementwise_kernelILi128ELi4EZNS0_22gpu_kernel_impl_nocastINS0_13AUnaryFunctorIsssZZZNS0_19maximum_kernel_cudaERNS_18TensorIteratorBaseEENKUlvE_clEvENKUlvE3_clEvEUlssE_EEEEvS5_RKT_EUliE_EEviT1_ --------------------------
	.section	.nv.info._ZN2at6native18elementwise_kernelILi128ELi4EZNS0_22gpu_kernel_impl_nocastINS0_13AUnaryFunctorIsssZZZNS0_19maximum_kernel_cudaERNS_18TensorIteratorBaseEENKUlvE_clEvENKUlvE3_clEvEUlssE_EEEEvS5_RKT_EUliE_EEviT1_,"",@"SHT_CUDA_INFO"
	.sectionflags	@""
	.align	4


	//----- nvinfo : EIATTR_CUDA_API_VERSION
	.align		4
        /*0000*/ 	.byte	0x04, 0x37
        /*0002*/ 	.short	(.L_8789 - .L_8788)
.L_8788:
        /*0004*/ 	.word	0x00000082


	//----- nvinfo : EIATTR_KPARAM_INFO
	.align		4
.L_8789:
        /*0008*/ 	.byte	0x04, 0x17
        /*000a*/ 	.short	(.L_8791 - .L_8790)
.L_8790:
        /*000c*/ 	.word	0x00000000
        /*0010*/ 	.short	0x0001
        /*0012*/ 	.short	0x0008
        /*0014*/ 	.byte	0x00, 0xf0, 0x61, 0x08


	//----- nvinfo : EIATTR_KPARAM_INFO
	.align		4
.L_8791:
        /*0018*/ 	.byte	0x04, 0x17
        /*001a*/ 	.short	(.L_8793 - .L_8792)
.L_8792:
        /*001c*/ 	.word	0x00000000
        /*0020*/ 	.short	0x0000
        /*0022*/ 	.short	0x0000
        /*0024*/ 	.byte	0x00, 0xf0, 0x11, 0x00


	//----- nvinfo : EIATTR_SPARSE_MMA_MASK
	.align		4
.L_8793:
        /*0028*/ 	.byte	0x03, 0x50
        /*002a*/ 	.short	0x0000


	//----- nvinfo : EIATTR_MAXREG_COUNT
	.align		4
        /*002c*/ 	.byte	0x03, 0x1b
        /*002e*/ 	.short	0x0080


	//----- nvinfo : EIATTR_MERCURY_ISA_VERSION
	.align		4
        /*0030*/ 	.byte	0x03, 0x5f
        /*0032*/ 	.short	0x0101


	//----- nvinfo : EIATTR_VRC_CTA_INIT_COUNT
	.align		4
        /*0034*/ 	.byte	0x02, 0x4a
	.zero		1
	.zero		1


	//----- nvinfo : EIATTR_EXIT_INSTR_OFFSETS
	.align		4
        /*0038*/ 	.byte	0x04, 0x1c
        /*003a*/ 	.short	(.L_8795 - .L_8794)


	//   ....[0]....
.L_8794:
        /*003c*/ 	.word	0x000002d0


	//   ....[1]....
        /*0040*/ 	.word	0x00000340


	//   ....[2]....
        /*0044*/ 	.word	0x00003e30


	//   ....[3]....
        /*0048*/ 	.word	0x00005170


	//----- nvinfo : EIATTR_MAX_THREADS
	.align		4
.L_8795:
        /*004c*/ 	.byte	0x04, 0x05
        /*004e*/ 	.short	(.L_8797 - .L_8796)
.L_8796:
        /*0050*/ 	.word	0x00000080
        /*0054*/ 	.word	0x00000001
        /*0058*/ 	.word	0x00000001


	//----- nvinfo : EIATTR_CRS_STACK_SIZE
	.align		4
.L_8797:
        /*005c*/ 	.byte	0x04, 0x1e
        /*005e*/ 	.short	(.L_8799 - .L_8798)
.L_8798:
        /*0060*/ 	.word	0x00000000


	//----- nvinfo : EIATTR_CBANK_PARAM_SIZE
	.align		4
.L_8799:
        /*0064*/ 	.byte	0x03, 0x19
        /*0066*/ 	.short	0x0220


	//----- nvinfo : EIATTR_PARAM_CBANK
	.align		4
        /*0068*/ 	.byte	0x04, 0x0a
        /*006a*/ 	.short	(.L_8801 - .L_8800)
	.align		4
.L_8800:
        /*006c*/ 	.word	index@(.nv.constant0._ZN2at6native18elementwise_kernelILi128ELi4EZNS0_22gpu_kernel_impl_nocastINS0_13AUnaryFunctorIsssZZZNS0_19maximum_kernel_cudaERNS_18TensorIteratorBaseEENKUlvE_clEvENKUlvE3_clEvEUlssE_EEEEvS5_RKT_EUliE_EEviT1_)
        /*0070*/ 	.short	0x0380
        /*0072*/ 	.short	0x0220


	//----- nvinfo : EIATTR_SW_WAR
	.align		4
.L_8801:
        /*0074*/ 	.byte	0x04, 0x36
        /*0076*/ 	.short	(.L_8803 - .L_8802)
.L_8802:
        /*0078*/ 	.word	0x00000008
.L_8803:


//--------------------- .nv.info._ZN2at6native27unrolled_elementwise_kernelINS0_13AUnaryFunctorIsssZZZNS0_19maximum_kernel_cudaERNS_18TensorIteratorBaseEENKUlvE_clEvENKUlvE3_clEvEUlssE_EESt5arrayIPcLm2EELi4E23TrivialOffsetCalculatorILi1EjESD_NS0_6memory15LoadWithoutCastENSE_16StoreWithoutCastEEEviT_T0_T2_T3_T4_T5_ --------------------------
	.section	.nv.info._ZN2at6native27unrolled_elementwise_kernelINS0_13AUnaryFunctorIsssZZZNS0_19maximum_kernel_cudaERNS_18TensorIteratorBaseEENKUlvE_clEvENKUlvE3_clEvEUlssE_EESt5arrayIPcLm2EELi4E23TrivialOffsetCalculatorILi1EjESD_NS0_6memory15LoadWithoutCastENSE_16StoreWithoutCastEEEviT_T0_T2_T3_T4_T5_,"",@"SHT_CUDA_INFO"
	.sectionflags	@""
	.align	4


	//----- nvinfo : EIATTR_CUDA_API_VERSION
	.align		4
        /*0000*/ 	.byte	0x04, 0x37
        /*0002*/ 	.short	(.L_8805 - .L_8804)
.L_8804:
        /*0004*/ 	.word	0x00000082


	//----- nvinfo : EIATTR_KPARAM_INFO
	.align		4
.L_8805:
        /*0008*/ 	.byte	0x04, 0x17
        /*000a*/ 	.short	(.L_8807 - .L_8806)
.L_8806:
        /*000c*/ 	.word	0x00000000
        /*0010*/ 	.short	0x0006
        /*0012*/ 	.short	0x001b
        /*0014*/ 	.byte	0x00, 0xf0, 0x05, 0x00


	//----- nvinfo : EIATTR_KPARAM_INFO
	.align		4
.L_8807:
        /*0018*/ 	.byte	0x04, 0x17
        /*001a*/ 	.short	(.L_8809 - .L_8808)
.L_8808:
        /*001c*/ 	.word	0x00000000
        /*0020*/ 	.short	0x0005
        /*0022*/ 	.short	0x001a
        /*0024*/ 	.byte	0x00, 0xf0, 0x05, 0x00


	//----- nvinfo : EIATTR_KPARAM_INFO
	.align		4
.L_8809:
        /*0028*/ 	.byte	0x04, 0x17
        /*002a*/ 	.short	(.L_8811 - .L_8810)
.L_8810:
        /*002c*/ 	.word	0x00000000
        /*0030*/ 	.short	0x0004
        /*0032*/ 	.short	0x0019
        /*0034*/ 	.byte	0x00, 0xf0, 0x05, 0x00


	//----- nvinfo : EIATTR_KPARAM_INFO
	.align		4
.L_8811:
        /*0038*/ 	.byte	0x04, 0x17
        /*003a*/ 	.short	(.L_8813 - .L_8812)
.L_8812:
        /*003c*/ 	.word	0x00000000
        /*0040*/ 	.short	0x0003
        /*0042*/ 	.short	0x0018
        /*0044*/ 	.byte	0x00, 0xf0, 0x05, 0x00


	//----- nvinfo : EIATTR_KPARAM_INFO
	.align		4
.L_8813:
        /*0048*/ 	.byte	0x04, 0x17
        /*004a*/ 	.short	(.L_8815 - .L_8814)
.L_8814:
        /*004c*/ 	.word	0x00000000
        /*0050*/ 	.short	0x0002
        /*0052*/ 	.short	0x0008
        /*0054*/ 	.byte	0x00, 0xf0, 0x41, 0x00


	//----- nvinfo : EIATTR_KPARAM_INFO
	.align		4
.L_8815:
        /*0058*/ 	.byte	0x04, 0x17
        /*005a*/ 	.short	(.L_8817 - .L_8816)
.L_8816:
        /*005c*/ 	.word	0x00000000
        /*0060*/ 	.short	0x0001
        /*0062*/ 	.short	0x0004
        /*0064*/ 	.byte	0x00, 0xf0, 0x11, 0x00


	//----- nvinfo : EIATTR_KPARAM_INFO
	.align		4
.L_8817:
        /*0068*/ 	.byte	0x04, 0x17
        /*006a*/ 	.short	(.L_8819 - .L_8818)
.L_8818:
        /*006c*/ 	.word	0x00000000
        /*0070*/ 	.short	0x0000
        /*0072*/ 	.short	0x0000
        /*0074*/ 	.byte	0x00, 0xf0, 0x11, 0x00


	//----- nvinfo : EIATTR_SPARSE_MMA_MASK
	.align		4
.L_8819:
        /*0078*/ 	.byte	0x03, 0x50
        /*007a*/ 	.short	0x0000


	//----- nvinfo : EIATTR_MAXREG_COUNT
	.align		4
        /*007c*/ 	.byte	0x03, 0x1b
        /*007e*/ 	.short	0x00ff


	//----- nvinfo : EIATTR_MERCURY_ISA_VERSION
	.align		4
        /*0080*/ 	.byte	0x03, 0x5f
        /*0082*/ 	.short	0x0101


	//----- nvinfo : EIATTR_VRC_CTA_INIT_COUNT
	.align		4
        /*0084*/ 	.byte	0x02, 0x4a
	.zero		1
	.zero		1


	//----- nvinfo : EIATTR_EXIT_INSTR_OFFSETS
	.align		4
        /*0088*/ 	.byte	0x04, 0x1c
        /*008a*/ 	.short	(.L_8821 - .L_8820)


	//   ....[0]....
.L_8820:
        /*008c*/ 	.word	0x00000420


	//   ....[1]....
        /*0090*/ 	.word	0x00000470


	//----- nvinfo : EIATTR_MAX_THREADS
	.align		4
.L_8821:
        /*0094*/ 	.byte	0x04, 0x05
        /*0096*/ 	.short	(.L_8823 - .L_8822)
.L_8822:
        /*0098*/ 	.word	0x00000080
        /*009c*/ 	.word	0x00000001
        /*00a0*/ 	.word	0x00000001


	//----- nvinfo : EIATTR_CRS_STACK_SIZE
	.align		4
.L_8823:
        /*00a4*/ 	.byte	0x04, 0x1e
        /*00a6*/ 	.short	(.L_8825 - .L_8824)
.L_8824:
        /*00a8*/ 	.word	0x00000000


	//----- nvinfo : EIATTR_CBANK_PARAM_SIZE
	.align		4
.L_8825:
        /*00ac*/ 	.byte	0x03, 0x19
        /*00ae*/ 	.short	0x001c


	//----- nvinfo : EIATTR_PARAM_CBANK
	.align		4
        /*00b0*/ 	.byte	0x04, 0x0a
        /*00b2*/ 	.short	(.L_8827 - .L_8826)
	.align		4
.L_8826:
        /*00b4*/ 	.word	index@(.nv.constant0._ZN2at6native27unrolled_elementwise_kernelINS0_13AUnaryFunctorIsssZZZNS0_19maximum_kernel_cudaERNS_18TensorIteratorBaseEENKUlvE_clEvENKUlvE3_clEvEUlssE_EESt5arrayIPcLm2EELi4E23TrivialOffsetCalculatorILi1EjESD_NS0_6memory15LoadWithoutCastENSE_16StoreWithoutCastEEEviT_T0_T2_T3_T4_T5_)
        /*00b8*/ 	.short	0x0380
        /*00ba*/ 	.short	0x001c


	//----- nvinfo : EIATTR_SW_WAR
	.align		4
.L_8827:
        /*00bc*/ 	.byte	0x04, 0x36
        /*00be*/ 	.short	(.L_8829 - .L_8828)
.L_8828:
        /*00c0*/ 	.word	0x00000008
.L_8829:


//--------------------- .nv.info._ZN2at6native29vectorized_elementwise_kernelILi2ENS0_13AUnaryFunctorIsssZZZNS0_19maximum_kernel_cudaERNS_18TensorIteratorBaseEENKUlvE_clEvENKUlvE3_clEvEUlssE_EESt5arrayIPcLm2EEEEviT0_T1_ --------------------------
	.section	.nv.info._ZN2at6native29vectorized_elementwise_kernelILi2ENS0_13AUnaryFunctorIsssZZZNS0_19maximum_kernel_cudaERNS_18TensorIteratorBaseEENKUlvE_clEvENKUlvE3_clEvEUlssE_EESt5arrayIPcLm2EEEEviT0_T1_,"",@"SHT_CUDA_INFO"
	.sectionflags	@""
	.align	4


	//----- nvinfo : EIATTR_CUDA_API_VERSION
	.align		4
        /*0000*/ 	.byte	0x04, 0x37
        /*0002*/ 	.short	(.L_8831 - .L_8830)
.L_8830:
        /*0004*/ 	.word	0x00000082


	//----- nvinfo : EIATTR_KPARAM_INFO
	.align		4
.L_8831:
        /*0008*/ 	.byte	0x04, 0x17
        /*000a*/ 	.short	(.L_8833 - .L_8832)
.L_8832:
        /*000c*/ 	.word	0x00000000
        /*0010*/ 	.short	0x0002
        /*0012*/ 	.short	0x0008
        /*0014*/ 	.byte	0x00, 0xf0, 0x41, 0x00


	//----- nvinfo : EIATTR_KPARAM_INFO
	.align		4
.L_8833:
        /*0018*/ 	.byte	0x04, 0x17
        /*001a*/ 	.short	(.L_8835 - .L_8834)
.L_8834:
        /*001c*/ 	.word	0x00000000
        /*0020*/ 	.short	0x0001
        /*0022*/ 	.short	0x0004
        /*0024*/ 	.byte	0x00, 0xf0, 0x11, 0x00


	//----- nvinfo : EIATTR_KPARAM_INFO
	.align		4
.L_8835:
        /*0028*/ 	.byte	0x04, 0x17
        /*002a*/ 	.short	(.L_8837 - .L_8836)
.L_8836:
        /*002c*/ 	.word	0x00000000
        /*0030*/ 	.short	0x0000
        /*0032*/ 	.short	0x0000
        /*0034*/ 	.byte	0x00, 0xf0, 0x11, 0x00


	//----- nvinfo : EIATTR_SPARSE_MMA_MASK
	.align		4
.L_8837:
        /*0038*/ 	.byte	0x03, 0x50
        /*003a*/ 	.short	0x0000


	//----- nvinfo : EIATTR_MAXREG_COUNT
	.align		4
        /*003c*/ 	.byte	0x03, 0x1b
        /*003e*/ 	.short	0x00ff


	//----- nvinfo : EIATTR_MERCURY_ISA_VERSION
	.align		4
        /*0040*/ 	.byte	0x03, 0x5f
        /*0042*/ 	.short	0x0101


	//----- nvinfo : EIATTR_VRC_CTA_INIT_COUNT
	.align		4
        /*0044*/ 	.byte	0x02, 0x4a
	.zero		1
	.zero		1


	//----- nvinfo : EIATTR_EXIT_INSTR_OFFSETS
	.align		4
        /*0048*/ 	.byte	0x04, 0x1c
        /*004a*/ 	.short	(.L_8839 - .L_8838)


	//   ....[0]....
.L_8838:
        /*004c*/ 	.word	0x00000810


	//   ....[1]....
        /*0050*/ 	.word	0x00000860


	//   ....[2]....
        /*0054*/ 	.word	0x00000a70


	//----- nvinfo : EIATTR_MAX_THREADS
	.align		4
.L_8839:
        /*0058*/ 	.byte	0x04, 0x05
        /*005a*/ 	.short	(.L_8841 - .L_8840)
.L_8840:
        /*005c*/ 	.word	0x00000080
        /*0060*/ 	.word	0x00000001
        /*0064*/ 	.word	0x00000001


	//----- nvinfo : EIATTR_CRS_STACK_SIZE
	.align		4
.L_8841:
        /*0068*/ 	.byte	0x04, 0x1e
        /*006a*/ 	.short	(.L_8843 - .L_8842)
.L_8842:
        /*006c*/ 	.word	0x00000000


	//----- nvinfo : EIATTR_CBANK_PARAM_SIZE
	.align		4
.L_8843:
        /*0070*/ 	.byte	0x03, 0x19
        /*0072*/ 	.short	0x0018


	//----- nvinfo : EIATTR_PARAM_CBANK
	.align		4
        /*0074*/ 	.byte	0x04, 0x0a
        /*0076*/ 	.short	(.L_8845 - .L_8844)
	.align		4
.L_8844:
        /*0078*/ 	.word	index@(.nv.constant0._ZN2at6native29vectorized_elementwise_kernelILi2ENS0_13AUnaryFunctorIsssZZZNS0_19maximum_kernel_cudaERNS_18TensorIteratorBaseEENKUlvE_clEvENKUlvE3_clEvEUlssE_EESt5arrayIPcLm2EEEEviT0_T1_)
        /*007c*/ 	.short	0x0380
        /*007e*/ 	.short	0x0018


	//----- nvinfo : EIATTR_SW_WAR
	.align		4
.L_8845:
        /*0080*/ 	.byte	0x04, 0x36
        /*0082*/ 	.short	(.L_8847 - .L_8846)
.L_8846:
        /*0084*/ 	.word	0x00000008
.L_8847:


//--------------------- .nv.info._ZN2at6native29vectorized_elementwise_kernelILi4ENS0_13AUnaryFunctorIsssZZZNS0_19maximum_kernel_cudaERNS_18TensorIteratorBaseEENKUlvE_clEvENKUlvE3_clEvEUlssE_EESt5arrayIPcLm2EEEEviT0_T1_ --------------------------
	.section	.nv.info._ZN2at6native29vectorized_elementwise_kernelILi4ENS0_13AUnaryFunctorIsssZZZNS0_19maximum_kernel_cudaERNS_18TensorIteratorBaseEENKUlvE_clEvENKUlvE3_clEvEUlssE_EESt5arrayIPcLm2EEEEviT0_T1_,"",@"SHT_CUDA_INFO"
	.sectionflags	@""
	.align	4


	//----- nvinfo : EIATTR_CUDA_API_VERSION
	.align		4
        /*0000*/ 	.byte	0x04, 0x37
        /*0002*/ 	.short	(.L_8849 - .L_8848)
.L_8848:
        /*0004*/ 	.word	0x00000082


	//----- nvinfo : EIATTR_KPARAM_INFO
	.align		4
.L_8849:
        /*0008*/ 	.byte	0x04, 0x17
        /*000a*/ 	.short	(.L_8851 - .L_8850)
.L_8850:
        /*000c*/ 	.word	0x00000000
        /*0010*/ 	.short	0x0002
        /*0012*/ 	.short	0x0008
        /*0014*/ 	.byte	0x00, 0xf0, 0x41, 0x00


	//----- nvinfo : EIATTR_KPARAM_INFO
	.align		4
.L_8851:
        /*0018*/ 	.byte	0x04, 0x17
        /*001a*/ 	.short	(.L_8853 - .L_8852)
.L_8852:
        /*001c*/ 	.word	0x00000000
        /*0020*/ 	.short	0x0001
        /*0022*/ 	.short	0x0004
        /*0024*/ 	.byte	0x00, 0xf0, 0x11, 0x00


	//----- nvinfo : EIATTR_KPARAM_INFO
	.align		4
.L_8853:
        /*0028*/ 	.byte	0x04, 0x17
        /*002a*/ 	.short	(.L_8855 - .L_8854)
.L_8854:
        /*002c*/ 	.word	0x00000000
        /*0030*/ 	.short	0x0000
        /*0032*/ 	.short	0x0000
        /*0034*/ 	.byte	0x00, 0xf0, 0x11, 0x00


	//----- nvinfo : EIATTR_SPARSE_MMA_MASK
	.align		4
.L_8855:
        /*0038*/ 	.byte	0x03, 0x50
        /*003a*/ 	.short	0x0000


	//----- nvinfo : EIATTR_MAXREG_COUNT
	.align		4
        /*003c*/ 	.byte	0x03, 0x1b
        /*003e*/ 	.short	0x00ff


	//----- nvinfo : EIATTR_MERCURY_ISA_VERSION
	.align		4
        /*0040*/ 	.byte	0x03, 0x5f
        /*0042*/ 	.short	0x0101


	//----- nvinfo : EIATTR_VRC_CTA_INIT_COUNT
	.align		4
        /*0044*/ 	.byte	0x02, 0x4a
	.zero		1
	.zero		1


	//----- nvinfo : EIATTR_EXIT_INSTR_OFFSETS
	.align		4
        /*0048*/ 	.byte	0x04, 0x1c
        /*004a*/ 	.short	(.L_8857 - .L_8856)


	//   ....[0]....
.L_8856:
        /*004c*/ 	.word	0x00000810


	//   ....[1]....
        /*0050*/ 	.word	0x00000860


	//   ....[2]....
        /*0054*/ 	.word	0x00000a50


	//----- nvinfo : EIATTR_MAX_THREADS
	.align		4
.L_8857:
        /*0058*/ 	.byte	0x04, 0x05
        /*005a*/ 	.short	(.L_8859 - .L_8858)
.L_8858:
        /*005c*/ 	.word	0x00000080
        /*0060*/ 	.word	0x00000001
        /*0064*/ 	.word	0x00000001


	//----- nvinfo : EIATTR_CRS_STACK_SIZE
	.align		4
.L_8859:
        /*0068*/ 	.byte	0x04, 0x1e
        /*006a*/ 	.short	(.L_8861 - .L_8860)
.L_8860:
        /*006c*/ 	.word	0x00000000


	//----- nvinfo : EIATTR_CBANK_PARAM_SIZE
	.align		4
.L_8861:
        /*0070*/ 	.byte	0x03, 0x19
        /*0072*/ 	.short	0x0018


	//----- nvinfo : EIATTR_PARAM_CBANK
	.align		4
        /*0074*/ 	.byte	0x04, 0x0a
        /*0076*/ 	.short	(.L_8863 - .L_8862)
	.align		4
.L_8862:
        /*0078*/ 	.word	index@(.nv.constant0._ZN2at6native29vectorized_elementwise_kernelILi4ENS0_13AUnaryFunctorIsssZZZNS0_19maximum_kernel_cudaERNS_18TensorIteratorBaseEENKUlvE_clEvENKUlvE3_clEvEUlssE_EESt5arrayIPcLm2EEEEviT0_T1_)
        /*007c*/ 	.short	0x0380
        /*007e*/ 	.short	0x0018


	//----- nvinfo : EIATTR_SW_WAR
	.align		4
.L_8863:
        /*0080*/ 	.byte	0x04, 0x36
        /*0082*/ 	.short	(.L_8865 - .L_8864)
.L_8864:
        /*0084*/ 	.word	0x00000008
.L_8865:


//--------------------- .nv.info._ZN2at6native29vectorized_elementwise_kernelILi8ENS0_13AUnaryFunctorIsssZZZNS0_19maximum_kernel_cudaERNS_18TensorIteratorBaseEENKUlvE_clEvENKUlvE3_clEvEUlssE_EESt5arrayIPcLm2EEEEviT0_T1_ --------------------------
	.section	.nv.info._ZN2at6native29vectorized_elementwise_kernelILi8ENS0_13AUnaryFunctorIsssZZZNS0_19maximum_kernel_cudaERNS_18TensorIteratorBaseEENKUlvE_clEvENKUlvE3_clEvEUlssE_EESt5arrayIPcLm2EEEEviT0_T1_,"",@"SHT_CUDA_INFO"
	.sectionflags	@""
	.align	4


	//----- nvinfo : EIATTR_CUDA_API_VERSION
	.align		4
        /*0000*/ 	.byte	0x04, 0x37
        /*0002*/ 	.short	(.L_8867 - .L_8866)
.L_8866:
        /*0004*/ 	.word	0x00000082


	//----- nvinfo : EIATTR_KPARAM_INFO
	.align		4
.L_8867:
        /*0008*/ 	.byte	0x04, 0x17
        /*000a*/ 	.short	(.L_8869 - .L_8868)
.L_8868:
        /*000c*/ 	.word	0x00000000
        /*0010*/ 	.short	0x0002
        /*0012*/ 	.short	0x0008
        /*0014*/ 	.byte	0x00, 0xf0, 0x41, 0x00


	//----- nvinfo : EIATTR_KPARAM_INFO
	.align		4
.L_8869:
        /*0018*/ 	.byte	0x04, 0x17
        /*001a*/ 	.short	(.L_8871 - .L_8870)
.L_8870:
        /*001c*/ 	.word	0x00000000
        /*0020*/ 	.short	0x0001
        /*0022*/ 	.short	0x0004
        /*0024*/ 	.byte	0x00, 0xf0, 0x11, 0x00


	//----- nvinfo : EIATTR_KPARAM_INFO
	.align		4
.L_8871:
        /*0028*/ 	.byte	0x04, 0x17
        /*002a*/ 	.short	(.L_8873 - .L_8872)
.L_8872:
        /*002c*/ 	.word	0x00000000
        /*0030*/ 	.short	0x0000
        /*0032*/ 	.short	0x0000
        /*0034*/ 	.byte	0x00, 0xf0, 0x11, 0x00


	//----- nvinfo : EIATTR_SPARSE_MMA_MASK
	.align		4
.L_8873:
        /*0038*/ 	.byte	0x03, 0x50
        /*003a*/ 	.short	0x0000


	//----- nvinfo : EIATTR_MAXREG_COUNT
	.align		4
        /*003c*/ 	.byte	0x03, 0x1b
        /*003e*/ 	.short	0x00ff


	//----- nvinfo : EIATTR_MERCURY_ISA_VERSION
	.align		4
        /*0040*/ 	.byte	0x03, 0x5f
        /*0042*/ 	.short	0x0101


	//----- nvinfo : EIATTR_VRC_CTA_INIT_COUNT
	.align		4
        /*0044*/ 	.byte	0x02, 0x4a
	.zero		1
	.zero		1


	//----- nvinfo : EIATTR_EXIT_INSTR_OFFSETS
	.align		4
        /*0048*/ 	.byte	0x04, 0x1c
        /*004a*/ 	.short	(.L_8875 - .L_8874)


	//   ....[0]....
.L_8874:
        /*004c*/ 	.word	0x00000010


	//----- nvinfo : EIATTR_MAX_THREADS
	.align		4
.L_8875:
        /*0050*/ 	.byte	0x04, 0x05
        /*0052*/ 	.short	(.L_8877 - .L_8876)
.L_8876:
        /*0054*/ 	.word	0x00000080
        /*0058*/ 	.word	0x00000001
        /*005c*/ 	.word	0x00000001


	//----- nvinfo : EIATTR_CBANK_PARAM_SIZE
	.align		4
.L_8877:
        /*0060*/ 	.byte	0x03, 0x19
        /*0062*/ 	.short	0x0018


	//----- nvinfo : EIATTR_PARAM_CBANK
	.align		4
        /*0064*/ 	.byte	0x04, 0x0a
        /*0066*/ 	.short	(.L_8879 - .L_8878)
	.align		4
.L_8878:
        /*0068*/ 	.word	index@(.nv.constant0._ZN2at6native29vectorized_elementwise_kernelILi8ENS0_13AUnaryFunctorIsssZZZNS0_19maximum_kernel_cudaERNS_18TensorIteratorBaseEENKUlvE_clEvENKUlvE3_clEvEUlssE_EESt5arrayIPcLm2EEEEviT0_T1_)
        /*006c*/ 	.short	0x0380
        /*006e*/ 	.short	0x0018


	//----- nvinfo : EIATTR_SW_WAR
	.align		4
.L_8879:
        /*0070*/ 	.byte	0x04, 0x36
        /*0072*/ 	.short	(.L_8881 - .L_8880)
.L_8880:
        /*0074*/ 	.word	0x00000008
.L_8881:


//--------------------- .nv.info._ZN2at6native18elementwise_kernelILi128ELi4EZNS0_15gpu_kernel_implINS0_13BinaryFunctorIsssZZZNS0_19maximum_kernel_cudaERNS_18TensorIteratorBaseEENKUlvE_clEvENKUlvE3_clEvEUlssE_EEEEvS5_RKT_EUliE_EEviT1_ --------------------------
	.section	.nv.info._ZN2at6native18elementwise_kernelILi128ELi4EZNS0_15gpu_kernel_implINS0_13BinaryFunctorIsssZZZNS0_19maximum_kernel_cudaERNS_18TensorIteratorBaseEENKUlvE_clEvENKUlvE3_clEvEUlssE_EEEEvS5_RKT_EUliE_EEviT1_,"",@"SHT_CUDA_INFO"
	.sectionflags	@""
	.align	4


	//----- nvinfo : EIATTR_CUDA_API_VERSION
	.align		4
        /*0000*/ 	.byte	0x04, 0x37
        /*0002*/ 	.short	(.L_8883 - .L_8882)
.L_8882:
        /*0004*/ 	.word	0x00000082


	//----- nvinfo : EIATTR_KPARAM_INFO
	.align		4
.L_8883:
        /*0008*/ 	.byte	0x04, 0x17
        /*000a*/ 	.short	(.L_8885 - .L_8884)
.L_8884:
        /*000c*/ 	.word	0x00000000
        /*0010*/ 	.short	0x0001
        /*0012*/ 	.short	0x0008
        /*0014*/ 	.byte	0x00, 0xf0, 0x21, 0x0a


	//----- nvinfo : EIATTR_KPARAM_INFO
	.align		4
.L_8885:
        /*0018*/ 	.byte	0x04, 0x17
        /*001a*/ 	.short	(.L_8887 - .L_8886)
.L_8886:
        /*001c*/ 	.word	0x00000000
        /*0020*/ 	.short	0x0000
        /*0022*/ 	.short	0x0000
        /*0024*/ 	.byte	0x00, 0xf0, 0x11, 0x00


	//----- nvinfo : EIATTR_SPARSE_MMA_MASK
	.align		4
.L_8887:
        /*0028*/ 	.byte	0x03, 0x50
        /*002a*/ 	.short	0x0000


	//----- nvinfo : EIATTR_MAXREG_COUNT
	.align		4
        /*002c*/ 	.byte	0x03, 0x1b
        /*002e*/ 	.short	0x0080


	//----- nvinfo : EIATTR_EXTERNS
	.align		4
        /*0030*/ 	.byte	0x04, 0x0f
        /*0032*/ 	.short	(.L_8889 - .L_8888)


	//   ....[0]....
	.align		4
.L_8888:
        /*0034*/ 	.word	index@(__assertfail)


	//----- nvinfo : EIATTR_MERCURY_ISA_VERSION
	.align		4
.L_8889:
        /*0038*/ 	.byte	0x03, 0x5f
        /*003a*/ 	.short	0x0101


	//----- nvinfo : EIATTR_VRC_CTA_INIT_COUNT
	.align		4
        /*003c*/ 	.byte	0x02, 0x4a
	.zero		1
	.zero		1


	//----- nvinfo : EIATTR_SYSCALL_OFFSETS
	.align		4
        /*0040*/ 	.byte	0x04, 0x46
        /*0042*/ 	.short	(.L_8891 - .L_8890)


	//   ....[0]....
.L_8890:
        /*0044*/ 	.word	0x00002460


	//   ....[1]....
        /*0048*/ 	.word	0x000032c0


	//   ....[2]....
        /*004c*/ 	.word	0x000040e0


	//   ....[3]....
        /*0050*/ 	.word	0x000066d0


	//   ....[4]....
        /*0054*/ 	.word	0x00007530


	//   ....[5]....
        /*0058*/ 	.word	0x00008160


	//   ....[6]....
        /*005c*/ 	.word	0x0000a870


	//   ....[7]....
        /*0060*/ 	.word	0x0000b6d0


	//   ....[8]....
        /*0064*/ 	.word	0x0000c300


	//   ....[9]....
        /*0068*/ 	.word	0x0000ea30


	//   ....[10]....
        /*006c*/ 	.word	0x0000f890


	//   ....[11]....
        /*0070*/ 	.word	0x00010490


	//----- nvinfo : EIATTR_EXIT_INSTR_OFFSETS
	.align		4
.L_8891:
        /*0074*/ 	.byte	0x04, 0x1c
        /*0076*/ 	.short	(.L_8893 - .L_8892)


	//   ....[0]....
.L_8892:
        /*0078*/ 	.word	0x0000c5e0


	//   ....[1]....
        /*007c*/ 	.word	0x0000f9d0


	//   ....[2]....
        /*0080*/ 	.word	0x0000f9f0


	//   ....[3]....
        /*0084*/ 	.word	0x0000fa90


	//   ....[4]....
        /*0088*/ 	.word	0x0000fac0


	//   ....[5]....
        /*008c*/ 	.word	0x0000fae0


	//   ....[6]....
        /*0090*/ 	.word	0x0000fb70


	//   ....[7]....
        /*0094*/ 	.word	0x0000fbb0


	//   ....[8]....
        /*0098*/ 	.word	0x0000fc50


	//   ....[9]....
        /*009c*/ 	.word	0x0000fca0


	//   ....[10]....
        /*00a0*/ 	.word	0x0000fcd0


	//   ....[11]....
        /*00a4*/ 	.word	0x0000fd90


	//   ....[12]....
        /*00a8*/ 	.word	0x0000ff00


	//   ....[13]....
        /*00ac*/ 	.word	0x00010070


	//   ....[14]....
        /*00b0*/ 	.word	0x000101d0


	//   ....[15]....
        /*00b4*/ 	.word	0x00010210


	//   ....[16]....
        /*00b8*/ 	.word	0x00010240


	//   ....[17]....
        /*00bc*/ 	.word	0x000102f0


	//   ....[18]....
        /*00c0*/ 	.word	0x00010330


	//   ....[19]....
        /*00c4*/ 	.word	0x000104a0


	//   ....[20]....
        /*00c8*/ 	.word	0x000105b0


	//   ....[21]....
        /*00cc*/ 	.word	0x000106f0


	//   ....[22]....
        /*00d0*/ 	.word	0x00010730


	//----- nvinfo : EIATTR_MAX_THREADS
	.align		4
.L_8893:
        /*00d4*/ 	.byte	0x04, 0x05
        /*00d6*/ 	.short	(.L_8895 - .L_8894)
.L_8894:
        /*00d8*/ 	.word	0x00000080
        /*00dc*/ 	.word	0x00000001
        /*00e0*/ 	.word	0x00000001


	//----- nvinfo : EIATTR_CRS_STACK_SIZE
	.align		4
.L_8895:
        /*00e4*/ 	.byte	0x04, 0x1e
        /*00e6*/ 	.short	(.L_8897 - .L_8896)
.L_8896:
        /*00e8*/ 	.word	0x00000000


	//----- nvinfo : EIATTR_CBANK_PARAM_SIZE
	.align		4
.L_8897:
        /*00ec*/ 	.byte	0x03, 0x19
        /*00ee*/ 	.short	0x0290


	//----- nvinfo : EIATTR_PARAM_CBANK
	.align		4
        /*00f0*/ 	.byte	0x04, 0x0a
        /*00f2*/ 	.short	(.L_8899 - .L_8898)
	.align		4
.L_8898:
        /*00f4*/ 	.word	index@(.nv.constant0._ZN2at6native18elementwise_kernelILi128ELi4EZNS0_15gpu_kernel_implINS0_13BinaryFunctorIsssZZZNS0_19maximum_kernel_cudaERNS_18TensorIteratorBaseEENKUlvE_clEvENKUlvE3_clEvEUlssE_EEEEvS5_RKT_EUliE_EEviT1_)
        /*00f8*/ 	.short	0x0380
        /*00fa*/ 	.short	0x0290


	//----- nvinfo : EIATTR_SW_WAR
	.align		4
.L_8899:
        /*00fc*/ 	.byte	0x04, 0x36
        /*00fe*/ 	.short	(.L_8901 - .L_8900)
.L_8900:
        /*0100*/ 	.word	0x00000008
.L_8901:


//--------------------- .nv.info._ZN2at6native27unrolled_elementwise_kernelINS0_13BinaryFunctorIsssZZZNS0_19maximum_kernel_cudaERNS_18TensorIteratorBaseEENKUlvE_clEvENKUlvE3_clEvEUlssE_EESt5arrayIPcLm3EELi4E23TrivialOffsetCalculatorILi2EjESC_ILi1EjENS0_6memory12LoadWithCastILi2EEENSF_13StoreWithCastILi1EEEEEviT_T0_T2_T3_T4_T5_ --------------------------
	.section	.nv.info._ZN2at6native27unrolled_elementwise_kernelINS0_13BinaryFunctorIsssZZZNS0_19maximum_kernel_cudaERNS_18TensorIteratorBaseEENKUlvE_clEvENKUlvE3_clEvEUlssE_EESt5arrayIPcLm3EELi4E23TrivialOffsetCalculatorILi2EjESC_ILi1EjENS0_6memory12LoadWithCastILi2EEENSF_13StoreWithCastILi1EEEEEviT_T0_T2_T3_T4_T5_,"",@"SHT_CUDA_INFO"
	.sectionflags	@""
	.align	4


	//----- nvinfo : EIATTR_CUDA_API_VERSION
	.align		4
        /*0000*/ 	.byte	0x04, 0x37
        /*0002*/ 	.short	(.L_8903 - .L_8902)
.L_8902:
        /*0004*/ 	.word	0x00000082


	//----- nvinfo : EIATTR_KPARAM_INFO
	.align		4
.L_8903:
        /*0008*/ 	.byte	0x04, 0x17
        /*000a*/ 	.short	(.L_8905 - .L_8904)
.L_8904:
        /*000c*/ 	.word	0x00000000
        /*0010*/ 	.short	0x0006
        /*0012*/ 	.short	0x0030
        /*0014*/ 	.byte	0x00, 0xf0, 0x21, 0x00


	//----- nvinfo : EIATTR_KPARAM_INFO
	.align		4
.L_8905:
        /*0018*/ 	.byte	0x04, 0x17
        /*001a*/ 	.short	(.L_8907 - .L_8906)
.L_8906:
        /*001c*/ 	.word	0x00000000
        /*0020*/ 	.short	0x0005
        /*0022*/ 	.short	0x0024
        /*0024*/ 	.byte	0x00, 0xf0, 0x31, 0x00


	//----- nvinfo : EIATTR_KPARAM_INFO
	.align		4
.L_8907:
        /*0028*/ 	.byte	0x04, 0x17
        /*002a*/ 	.short	(.L_8909 - .L_8908)
.L_8908:
        /*002c*/ 	.word	0x00000000
        /*0030*/ 	.short	0x0004
        /*0032*/ 	.short	0x0021
        /*0034*/ 	.byte	0x00, 0xf0, 0x05, 0x00


	//----- nvinfo : EIATTR_KPARAM_INFO
	.align		4
.L_8909:
        /*0038*/ 	.byte	0x04, 0x17
        /*003a*/ 	.short	(.L_8911 - .L_8910)
.L_8910:
        /*003c*/ 	.word	0x00000000
        /*0040*/ 	.short	0x0003
        /*0042*/ 	.short	0x0020
        /*0044*/ 	.byte	0x00, 0xf0, 0x05, 0x00


	//----- nvinfo : EIATTR_KPARAM_INFO
	.align		4
.L_8911:
        /*0048*/ 	.byte	0x04, 0x17
        /*004a*/ 	.short	(.L_8913 - .L_8912)
.L_8912:
        /*004c*/ 	.word	0x00000000
        /*0050*/ 	.short	0x0002
        /*0052*/ 	.short	0x0008
        /*0054*/ 	.byte	0x00, 0xf0, 0x61, 0x00


	//----- nvinfo : EIATTR_KPARAM_INFO
	.align		4
.L_8913:
        /*0058*/ 	.byte	0x04, 0x17
        /*005a*/ 	.short	(.L_8915 - .L_8914)
.L_8914:
        /*005c*/ 	.word	0x00000000
        /*0060*/ 	.short	0x0001
        /*0062*/ 	.short	0x0004
        /*0064*/ 	.byte	0x00, 0xf0, 0x05, 0x00


	//----- nvinfo : EIATTR_KPARAM_INFO
	.align		4
.L_8915:
        /*0068*/ 	.byte	0x04, 0x17
        /*006a*/ 	.short	(.L_8917 - .L_8916)
.L_8916:
        /*006c*/ 	.word	0x00000000
        /*0070*/ 	.short	0x0000
        /*0072*/ 	.short	0x0000
        /*0074*/ 	.byte	0x00, 0xf0, 0x11, 0x00


	//----- nvinfo : EIATTR_SPARSE_MMA_MASK
	.align		4
.L_8917:
        /*0078*/ 	.byte	0x03, 0x50
        /*007a*/ 	.short	0x0000


	//----- nvinfo : EIATTR_MAXREG_COUNT
	.align		4
        /*007c*/ 	.byte	0x03, 0x1b
        /*007e*/ 	.short	0x00ff


	//----- nvinfo : EIATTR_EXTERNS
	.align		4
        /*0080*/ 	.byte	0x04, 0x0f
        /*0082*/ 	.short	(.L_8919 - .L_8918)


	//   ....[0]....
	.align		4
.L_8918:
        /*0084*/ 	.word	index@(__assertfail)


	//----- nvinfo : EIATTR_MERCURY_ISA_VERSION
	.align		4
.L_8919:
        /*0088*/ 	.byte	0x03, 0x5f
        /*008a*/ 	.short	0x0101


	//----- nvinfo : EIATTR_VRC_CTA_INIT_COUNT
	.align		4
        /*008c*/ 	.byte	0x02, 0x4a
	.zero		1
	.zero		1


	//----- nvinfo : EIATTR_SYSCALL_OFFSETS
	.align		4
        /*0090*/ 	.byte	0x04, 0x46
        /*0092*/ 	.short	(.L_8921 - .L_8920)


	//   ....[0]....
.L_8920:
        /*0094*/ 	.word	0x00000e50


	//   ....[1]....
        /*0098*/ 	.word	0x00001cd0


	//   ....[2]....
        /*009c*/ 	.word	0x00002c90


	//   ....[3]....
        /*00a0*/ 	.word	0x00003b10


	//   ....[4]....
        /*00a4*/ 	.word	0x00004a10


	//   ....[5]....
        /*00a8*/ 	.word	0x00005890


	//   ....[6]....
        /*00ac*/ 	.word	0x00006790


	//   ....[7]....
        /*00b0*/ 	.word	0x00007620


	//   ....[8]....
        /*00b4*/ 	.word	0x00008490


	//   ....[9]....
        /*00b8*/ 	.word	0x00009250


	//   ....[10]....
        /*00bc*/ 	.word	0x0000a130


	//   ....[11]....
        /*00c0*/ 	.word	0x0000aff0


	//----- nvinfo : EIATTR_EXIT_INSTR_OFFSETS
	.align		4
.L_8921:
        /*00c4*/ 	.byte	0x04, 0x1c
        /*00c6*/ 	.short	(.L_8923 - .L_8922)


	//   ....[0]....
.L_8922:
        /*00c8*/ 	.word	0x0000a400


	//   ....[1]....
        /*00cc*/ 	.word	0x0000a530


	//   ....[2]....
        /*00d0*/ 	.word	0x0000a550


	//   ....[3]....
        /*00d4*/ 	.word	0x0000a5f0


	//   ....[4]....
        /*00d8*/ 	.word	0x0000a620


	//   ....[5]....
        /*00dc*/ 	.word	0x0000a640


	//   ....[6]....
        /*00e0*/ 	.word	0x0000a6d0


	//   ....[7]....
        /*00e4*/ 	.word	0x0000a710


	//   ....[8]....
        /*00e8*/ 	.word	0x0000a7b0


	//   ....[9]....
        /*00ec*/ 	.word	0x0000a800


	//   ....[10]....
        /*00f0*/ 	.word	0x0000a830


	//   ....[11]....
        /*00f4*/ 	.word	0x0000a8f0


	//   ....[12]....
        /*00f8*/ 	.word	0x0000aa60


	//   ....[13]....
        /*00fc*/ 	.word	0x0000abd0


	//   ....[14]....
        /*0100*/ 	.word	0x0000ad30


	//   ....[15]....
        /*0104*/ 	.word	0x0000ad70


	//   ....[16]....
        /*0108*/ 	.word	0x0000ada0


	//   ....[17]....
        /*010c*/ 	.word	0x0000ae50


	//   ....[18]....
        /*0110*/ 	.word	0x0000ae90


	//   ....[19]....
        /*0114*/ 	.word	0x0000b000


	//   ....[20]....
        /*0118*/ 	.word	0x0000b110


	//   ....[21]....
        /*011c*/ 	.word	0x0000b250


	//   ....[22]....
        /*0120*/ 	.word	0x0000b290


	//----- nvinfo : EIATTR_MAX_THREADS
	.align		4
.L_8923:
        /*0124*/ 	.byte	0x04, 0x05
        /*0126*/ 	.short	(.L_8925 - .L_8924)
.L_8924:
        /*0128*/ 	.word	0x00000080
        /*012c*/ 	.word	0x00000001
        /*0130*/ 	.word	0x00000001


	//----- nvinfo : EIATTR_CRS_STACK_SIZE
	.align		4
.L_8925:
        /*0134*/ 	.byte	0x04, 0x1e
        /*0136*/ 	.short	(.L_8927 - .L_8926)
.L_8926:
        /*0138*/ 	.word	0x00000000


	//----- nvinfo : EIATTR_CBANK_PARAM_SIZE
	.align		4
.L_8927:
        /*013c*/ 	.byte	0x03, 0x19
        /*013e*/ 	.short	0x0038


	//----- nvinfo : EIATTR_PARAM_CBANK
	.align		4
        /*0140*/ 	.byte	0x04, 0x0a
        /*0142*/ 	.short	(.L_8929 - .L_8928)
	.align		4
.L_8928:
        /*0144*/ 	.word	index@(.nv.constant0._ZN2at6native27unrolled_elementwise_kernelINS0_13BinaryFunctorIsssZZZNS0_19maximum_kernel_cudaERNS_18TensorIteratorBaseEENKUlvE_clEvENKUlvE3_clEvEUlssE_EESt5arrayIPcLm3EELi4E23TrivialOffsetCalculatorILi2EjESC_ILi1EjENS0_6memory12LoadWithCastILi2EEENSF_13StoreWithCastILi1EEEEEviT_T0_T2_T3_T4_T5_)
        /*0148*/ 	.short	0x0380
        /*014a*/ 	.short	0x0038


	//----- nvinfo : EIATTR_SW_WAR
	.align		4
.L_8929:
        /*014c*/ 	.byte	0x04, 0x36
        /*014e*/ 	.short	(.L_8931 - .L_8930)
.L_8930:
        /*0150*/ 	.word	0x00000008
.L_8931:


//--------------------- .nv.info._ZN2at6native18elementwise_kernelILi128ELi4EZNS0_22gpu_kernel_impl_nocastINS0_13BinaryFunctorIsssZZZNS0_19maximum_kernel_cudaERNS_18TensorIteratorBaseEENKUlvE_clEvENKUlvE3_clEvEUlssE_EEEEvS5_RKT_EUliE_EEviT1_ --------------------------
	.section	.nv.info._ZN2at6native18elementwise_kernelILi128ELi4EZNS0_22gpu_kernel_impl_nocastINS0_13BinaryFunctorIsssZZZNS0_19maximum_kernel_cudaERNS_18TensorIteratorBaseEENKUlvE_clEvENKUlvE3_clEvEUlssE_EEEEvS5_RKT_EUliE_EEviT1_,"",@"SHT_CUDA_INFO"
	.sectionflags	@""
	.align	4


	//----- nvinfo : EIATTR_CUDA_API_VERSION
	.align		4
        /*0000*/ 	.byte	0x04, 0x37
        /*0002*/ 	.short	(.L_8933 - .L_8932)
.L_8932:
        /*0004*/ 	.word	0x00000082


	//----- nvinfo : EIATTR_KPARAM_INFO
	.align		4
.L_8933:
        /*0008*/ 	.byte	0x04, 0x17
        /*000a*/ 	.short	(.L_8935 - .L_8934)
.L_8934:
        /*000c*/ 	.word	0x00000000
        /*0010*/ 	.short	0x0001
        /*0012*/ 	.short	0x0008
        /*0014*/ 	.byte	0x00, 0xf0, 0x21, 0x0a


	//----- nvinfo : EIATTR_KPARAM_INFO
	.align		4
.L_8935:
        /*0018*/ 	.byte	0x04, 0x17
        /*001a*/ 	.short	(.L_8937 - .L_8936)
.L_8936:
        /*001c*/ 	.word	0x00000000
        /*0020*/ 	.short	0x0000
        /*0022*/ 	.short	0x0000
        /*0024*/ 	.byte	0x00, 0xf0, 0x11, 0x00


	//----- nvinfo : EIATTR_SPARSE_MMA_MASK
	.align		4
.L_8937:
        /*0028*/ 	.byte	0x03, 0x50
        /*002a*/ 	.short	0x0000


	//----- nvinfo : EIATTR_MAXREG_COUNT
	.align		4
        /*002c*/ 	.byte	0x03, 0x1b
        /*002e*/ 	.short	0x0080


	//----- nvinfo : EIATTR_MERCURY_ISA_VERSION
	.align		4
        /*0030*/ 	.byte	0x03, 0x5f
        /*0032*/ 	.short	0x0101


	//----- nvinfo : EIATTR_VRC_CTA_INIT_COUNT
	.align		4
        /*0034*/ 	.byte	0x02, 0x4a
	.zero		1
	.zero		1


	//----- nvinfo : EIATTR_EXIT_INSTR_OFFSETS
	.align		4
        /*0038*/ 	.byte	0x04, 0x1c
        /*003a*/ 	.short	(.L_8939 - .L_8938)


	//   ....[0]....
.L_8938:
        /*003c*/ 	.word	0x00000300


	//   ....[1]....
        /*0040*/ 	.word	0x00000380


	//   ....[2]....
        /*0044*/ 	.word	0x00004860


	//   ....[3]....
        /*0048*/ 	.word	0x00005ef0


	//----- nvinfo : EIATTR_MAX_THREADS
	.align		4
.L_8939:
        /*004c*/ 	.byte	0x04, 0x05
        /*004e*/ 	.short	(.L_8941 - .L_8940)
.L_8940:
        /*0050*/ 	.word	0x00000080
        /*0054*/ 	.word	0x00000001
        /*0058*/ 	.word	0x00000001


	//----- nvinfo : EIATTR_CRS_STACK_SIZE
	.align		4
.L_8941:
        /*005c*/ 	.byte	0x04, 0x1e
        /*005e*/ 	.short	(.L_8943 - .L_8942)
.L_8942:
        /*0060*/ 	.word	0x00000000


	//----- nvinfo : EIATTR_CBANK_PARAM_SIZE
	.align		4
.L_8943:
        /*0064*/ 	.byte	0x03, 0x19
        /*0066*/ 	.short	0x0290


	//----- nvinfo : EIATTR_PARAM_CBANK
	.align		4
        /*0068*/ 	.byte	0x04, 0x0a
        /*006a*/ 	.short	(.L_8945 - .L_8944)
	.align		4
.L_8944:
        /*006c*/ 	.word	index@(.nv.constant0._ZN2at6native18elementwise_kernelILi128ELi4EZNS0_22gpu_kernel_impl_nocastINS0_13BinaryFunctorIsssZZZNS0_19maximum_kernel_cudaERNS_18TensorIteratorBaseEENKUlvE_clEvENKUlvE3_clEvEUlssE_EEEEvS5_RKT_EUliE_EEviT1_)
        /*0070*/ 	.short	0x0380
        /*0072*/ 	.short	0x0290


	//----- nvinfo : EIATTR_SW_WAR
	.align		4
.L_8945:
        /*0074*/ 	.byte	0x04, 0x36
        /*0076*/ 	.short	(.L_8947 - .L_8946)
.L_8946:
        /*0078*/ 	.word	0x00000008
.L_8947:


//--------------------- .nv.info._ZN2at6native27unrolled_elementwise_kernelINS0_13BinaryFunctorIsssZZZNS0_19maximum_kernel_cudaERNS_18TensorIteratorBaseEENKUlvE_clEvENKUlvE3_clEvEUlssE_EESt5arrayIPcLm3EELi4E23TrivialOffsetCalculatorILi2EjESC_ILi1EjENS0_6memory15LoadWithoutCastENSF_16StoreWithoutCastEEEviT_T0_T2_T3_T4_T5_ --------------------------
	.section	.nv.info._ZN2at6native27unrolled_elementwise_kernelINS0_13BinaryFunctorIsssZZZNS0_19maximum_kernel_cudaERNS_18TensorIteratorBaseEENKUlvE_clEvENKUlvE3_clEvEUlssE_EESt5arrayIPcLm3EELi4E23TrivialOffsetCalculatorILi2EjESC_ILi1EjENS0_6memory15LoadWithoutCastENSF_16StoreWithoutCastEEEviT_T0_T2_T3_T4_T5_,"",@"SHT_CUDA_INFO"
	.sectionflags	@""
	.align	4


	//----- nvinfo : EIATTR_CUDA_API_VERSION
	.align		4
        /*0000*/ 	.byte	0x04, 0x37
        /*0002*/ 	.short	(.L_8949 - .L_8948)
.L_8948:
        /*0004*/ 	.word	0x00000082


	//----- nvinfo : EIATTR_KPARAM_INFO
	.align		4
.L_8949:
        /*0008*/ 	.byte	0x04, 0x17
        /*000a*/ 	.short	(.L_8951 - .L_8950)
.L_8950:
        /*000c*/ 	.word	0x00000000
        /*0010*/ 	.short	0x0006
        /*0012*/ 	.short	0x0023
        /*0014*/ 	.byte	0x00, 0xf0, 0x05, 0x00


	//----- nvinfo : EIATTR_KPARAM_INFO
	.align		4
.L_8951:
        /*0018*/ 	.byte	0x04, 0x17
        /*001a*/ 	.short	(.L_8953 - .L_8952)
.L_8952:
        /*001c*/ 	.word	0x00000000
        /*0020*/ 	.short	0x0005
        /*0022*/ 	.short	0x0022
        /*0024*/ 	.byte	0x00, 0xf0, 0x05, 0x00


	//----- nvinfo : EIATTR_KPARAM_INFO
	.align		4
.L_8953:
        /*0028*/ 	.byte	0x04, 0x17
        /*002a*/ 	.short	(.L_8955 - .L_8954)
.L_8954:
        /*002c*/ 	.word	0x00000000
        /*0030*/ 	.short	0x0004
        /*0032*/ 	.short	0x0021
        /*0034*/ 	.byte	0x00, 0xf0, 0x05, 0x00


	//----- nvinfo : EIATTR_KPARAM_INFO
	.align		4
.L_8955:
        /*0038*/ 	.byte	0x04, 0x17
        /*003a*/ 	.short	(.L_8957 - .L_8956)
.L_8956:
        /*003c*/ 	.word	0x00000000
        /*0040*/ 	.short	0x0003
        /*0042*/ 	.short	0x0020
        /*0044*/ 	.byte	0x00, 0xf0, 0x05, 0x00


	//----- nvinfo : EIATTR_KPARAM_INFO
	.align		4
.L_8957:
        /*0048*/ 	.byte	0x04, 0x17
        /*004a*/ 	.short	(.L_8959 - .L_8958)
.L_8958:
        /*004c*/ 	.word	0x00000000
        /*0050*/ 	.short	0x0002
        /*0052*/ 	.short	0x0008
        /*0054*/ 	.byte	0x00, 0xf0, 0x61, 0x00


	//----- nvinfo : EIATTR_KPARAM_INFO
	.align		4
.L_8959:
        /*0058*/ 	.byte	0x04, 0x17
        /*005a*/ 	.short	(.L_8961 - .L_8960)
.L_8960:
        /*005c*/ 	.word	0x00000000
        /*0060*/ 	.short	0x0001
        /*0062*/ 	.short	0x0004
        /*0064*/ 	.byte	0x00, 0xf0, 0x05, 0x00


	//----- nvinfo : EIATTR_KPARAM_INFO
	.align		4
.L_8961:
        /*0068*/ 	.byte	0x04, 0x17
        /*006a*/ 	.short	(.L_8963 - .L_8962)
.L_8962:
        /*006c*/ 	.word	0x00000000
        /*0070*/ 	.short	0x0000
        /*0072*/ 	.short	0x0000
        /*0074*/ 	.byte	0x00, 0xf0, 0x11, 0x00


	//----- nvinfo : EIATTR_SPARSE_MMA_MASK
	.align		4
.L_8963:
        /*0078*/ 	.byte	0x03, 0x50
        /*007a*/ 	.short	0x0000


	//----- nvinfo : EIATTR_MAXREG_COUNT
	.align		4
        /*007c*/ 	.byte	0x03, 0x1b
        /*007e*/ 	.short	0x00ff


	//----- nvinfo : EIATTR_MERCURY_ISA_VERSION
	.align		4
        /*0080*/ 	.byte	0x03, 0x5f
        /*0082*/ 	.short	0x0101


	//----- nvinfo : EIATTR_VRC_CTA_INIT_COUNT
	.align		4
        /*0084*/ 	.byte	0x02, 0x4a
	.zero		1
	.zero		1


	//----- nvinfo : EIATTR_EXIT_INSTR_OFFSETS
	.align		4
        /*0088*/ 	.byte	0x04, 0x1c
        /*008a*/ 	.short	(.L_8965 - .L_8964)


	//   ....[0]....
.L_8964:
        /*008c*/ 	.word	0x00000510


	//   ....[1]....
        /*0090*/ 	.word	0x00000560


	//----- nvinfo : EIATTR_MAX_THREADS
	.align		4
.L_8965:
        /*0094*/ 	.byte	0x04, 0x05
        /*0096*/ 	.short	(.L_8967 - .L_8966)
.L_8966:
        /*0098*/ 	.word	0x00000080
        /*009c*/ 	.word	0x00000001
        /*00a0*/ 	.word	0x00000001


	//----- nvinfo : EIATTR_CRS_STACK_SIZE
	.align		4
.L_8967:
        /*00a4*/ 	.byte	0x04, 0x1e
        /*00a6*/ 	.short	(.L_8969 - .L_8968)
.L_8968:
        /*00a8*/ 	.word	0x00000000


	//----- nvinfo : EIATTR_CBANK_PARAM_SIZE
	.align		4
.L_8969:
        /*00ac*/ 	.byte	0x03, 0x19
        /*00ae*/ 	.short	0x0024


	//----- nvinfo : EIATTR_PARAM_CBANK
	.align		4
        /*00b0*/ 	.byte	0x04, 0x0a
        /*00b2*/ 	.short	(.L_8971 - .L_8970)
	.align		4
.L_8970:
        /*00b4*/ 	.word	index@(.nv.constant0._ZN2at6native27unrolled_elementwise_kernelINS0_13BinaryFunctorIsssZZZNS0_19maximum_kernel_cudaERNS_18TensorIteratorBaseEENKUlvE_clEvENKUlvE3_clEvEUlssE_EESt5arrayIPcLm3EELi4E23TrivialOffsetCalculatorILi2EjESC_ILi1EjENS0_6memory15LoadWithoutCastENSF_16StoreWithoutCastEEEviT_T0_T2_T3_T4_T5_)
        /*00b8*/ 	.short	0x0380
        /*00ba*/ 	.short	0x0024


	//----- nvinfo : EIATTR_SW_WAR
	.align		4
.L_8971:
        /*00bc*/ 	.byte	0x04, 0x36
        /*00be*/ 	.short	(.L_8973 - .L_8972)
.L_8972:
        /*00c0*/ 	.word	0x00000008
.L_8973:


//--------------------- .nv.info._ZN2at6native29vectorized_elementwise_kernelILi2ENS0_13BinaryFunctorIsssZZZNS0_19maximum_kernel_cudaERNS_18TensorIteratorBaseEENKUlvE_clEvENKUlvE3_clEvEUlssE_EESt5arrayIPcLm3EEEEviT0_T1_ --------------------------
	.section	.nv.info._ZN2at6native29vectorized_elementwise_kernelILi2ENS0_13BinaryFunctorIsssZZZNS0_19maximum_kernel_cudaERNS_18TensorIteratorBaseEENKUlvE_clEvENKUlvE3_clEvEUlssE_EESt5arrayIPcLm3EEEEviT0_T1_,"",@"SHT_CUDA_INFO"
	.sectionflags	@""
	.align	4


	//----- nvinfo : EIATTR_CUDA_API_VERSION
	.align		4
        /*0000*/ 	.byte	0x04, 0x37
        /*0002*/ 	.short	(.L_8975 - .L_8974)
.L_8974:
        /*0004*/ 	.word	0x00000082


	//----- nvinfo : EIATTR_KPARAM_INFO
	.align		4
.L_8975:
        /*0008*/ 	.byte	0x04, 0x17
        /*000a*/ 	.short	(.L_8977 - .L_8976)
.L_8976:
        /*000c*/ 	.word	0x00000000
        /*0010*/ 	.short	0x0002
        /*0012*/ 	.short	0x0008
        /*0014*/ 	.byte	0x00, 0xf0, 0x61, 0x00


	//----- nvinfo : EIATTR_KPARAM_INFO
	.align		4
.L_8977:
        /*0018*/ 	.byte	0x04, 0x17
        /*001a*/ 	.short	(.L_8979 - .L_8978)
.L_8978:
        /*001c*/ 	.word	0x00000000
        /*0020*/ 	.short	0x0001
        /*0022*/ 	.short	0x0004
        /*0024*/ 	.byte	0x00, 0xf0, 0x05, 0x00


	//----- nvinfo : EIATTR_KPARAM_INFO
	.align		4
.L_8979:
        /*0028*/ 	.byte	0x04, 0x17
        /*002a*/ 	.short	(.L_8981 - .L_8980)
.L_8980:
        /*002c*/ 	.word	0x00000000
        /*0030*/ 	.short	0x0000
        /*0032*/ 	.short	0x0000
        /*0034*/ 	.byte	0x00, 0xf0, 0x11, 0x00


	//----- nvinfo : EIATTR_SPARSE_MMA_MASK
	.align		4
.L_8981:
        /*0038*/ 	.byte	0x03, 0x50
        /*003a*/ 	.short	0x0000


	//----- nvinfo : EIATTR_MAXREG_COUNT
	.align		4
        /*003c*/ 	.byte	0x03, 0x1b
        /*003e*/ 	.short	0x00ff


	//----- nvinfo : EIATTR_MERCURY_ISA_VERSION
	.align		4
        /*0040*/ 	.byte	0x03, 0x5f
        /*0042*/ 	.short	0x0101


	//----- nvinfo : EIATTR_VRC_CTA_INIT_COUNT
	.align		4
        /*0044*/ 	.byte	0x02, 0x4a
	.zero		1
	.zero		1


	//----- nvinfo : EIATTR_EXIT_INSTR_OFFSETS
	.align		4
        /*0048*/ 	.byte	0x04, 0x1c
        /*004a*/ 	.short	(.L_8983 - .L_8982)


	//   ....[0]....
.L_8982:
        /*004c*/ 	.word	0x00000a00


	//   ....[1]....
        /*0050*/ 	.word	0x00000a50


	//   ....[2]....
        /*0054*/ 	.word	0x00000d00


	//----- nvinfo : EIATTR_MAX_THREADS
	.align		4
.L_8983:
        /*0058*/ 	.byte	0x04, 0x05
        /*005a*/ 	.short	(.L_8985 - .L_8984)
.L_8984:
        /*005c*/ 	.word	0x00000080
        /*0060*/ 	.word	0x00000001
        /*0064*/ 	.word	0x00000001


	//----- nvinfo : EIATTR_CRS_STACK_SIZE
	.align		4
.L_8985:
        /*0068*/ 	.byte	0x04, 0x1e
        /*006a*/ 	.short	(.L_8987 - .L_8986)
.L_8986:
        /*006c*/ 	.word	0x00000000


	//----- nvinfo : EIATTR_CBANK_PARAM_SIZE
	.align		4
.L_8987:
        /*0070*/ 	.byte	0x03, 0x19
        /*0072*/ 	.short	0x0020


	//----- nvinfo : EIATTR_PARAM_CBANK
	.align		4
        /*0074*/ 	.byte	0x04, 0x0a
        /*0076*/ 	.short	(.L_8989 - .L_8988)
	.align		4
.L_8988:
        /*0078*/ 	.word	index@(.nv.constant0._ZN2at6native29vectorized_elementwise_kernelILi2ENS0_13BinaryFunctorIsssZZZNS0_19maximum_kernel_cudaERNS_18TensorIteratorBaseEENKUlvE_clEvENKUlvE3_clEvEUlssE_EESt5arrayIPcLm3EEEEviT0_T1_)
        /*007c*/ 	.short	0x0380
        /*007e*/ 	.short	0x0020


	//----- nvinfo : EIATTR_SW_WAR
	.align		4
.L_8989:
        /*0080*/ 	.byte	0x04, 0x36
        /*0082*/ 	.short	(.L_8991 - .L_8990)
.L_8990:
        /*0084*/ 	.word	0x00000008
.L_8991:


//--------------------- .nv.info._ZN2at6native29vectorized_elementwise_kernelILi4ENS0_13BinaryFunctorIsssZZZNS0_19maximum_kernel_cudaERNS_18TensorIteratorBaseEENKUlvE_clEvENKUlvE3_clEvEUlssE_EESt5arrayIPcLm3EEEEviT0_T1_ --------------------------
	.section	.nv.info._ZN2at6native29vectorized_elementwise_kernelILi4ENS0_13BinaryFunctorIsssZZZNS0_19maximum_kernel_cudaERNS_18TensorIteratorBaseEENKUlvE_clEvENKUlvE3_clEvEUlssE_EESt5arrayIPcLm3EEEEviT0_T1_,"",@"SHT_CUDA_INFO"
	.sectionflags	@""
	.align	4


	//----- nvinfo : EIATTR_CUDA_API_VERSION
	.align		4
        /*0000*/ 	.byte	0x04, 0x37
        /*0002*/ 	.short	(.L_8993 - .L_8992)
.L_8992:
        /*0004*/ 	.word	0x00000082


	//----- nvinfo : EIATTR_KPARAM_INFO
	.align		4
.L_8993:
        /*0008*/ 	.byte	0x04, 0x17
        /*000a*/ 	.short	(.L_8995 - .L_8994)
.L_8994:
        /*000c*/ 	.word	0x00000000
        /*0010*/ 	.short	0x0002
        /*0012*/ 	.short	0x0008
        /*0014*/ 	.byte	0x00, 0xf0, 0x61, 0x00


	//----- nvinfo : EIATTR_KPARAM_INFO
	.align		4
.L_8995:
        /*0018*/ 	.byte	0x04, 0x17
        /*001a*/ 	.short	(.L_8997 - .L_8996)
.L_8996:
        /*001c*/ 	.word	0x00000000
        /*0020*/ 	.short	0x0001
        /*0022*/ 	.short	0x0004
        /*0024*/ 	.byte	0x00, 0xf0, 0x05, 0x00


	//----- nvinfo : EIATTR_KPARAM_INFO
	.align		4
.L_8997:
        /*0028*/ 	.byte	0x04, 0x17
        /*002a*/ 	.short	(.L_8999 - .L_8998)
.L_8998:
        /*002c*/ 	.word	0x00000000
        /*0030*/ 	.short	0x0000
        /*0032*/ 	.short	0x0000
        /*0034*/ 	.byte	0x00, 0xf0, 0x11, 0x00


	//----- nvinfo : EIATTR_SPARSE_MMA_MASK
	.align		4
.L_8999:
        /*0038*/ 	.byte	0x03, 0x50
        /*003a*/ 	.short	0x0000


	//----- nvinfo : EIATTR_MAXREG_COUNT
	.align		4
        /*003c*/ 	.byte	0x03, 0x1b
        /*003e*/ 	.short	0x00ff


	//----- nvinfo : EIATTR_MERCURY_ISA_VERSION
	.align		4
        /*0040*/ 	.byte	0x03, 0x5f
        /*0042*/ 	.short	0x0101


	//----- nvinfo : EIATTR_VRC_CTA_INIT_COUNT
	.align		4
        /*0044*/ 	.byte	0x02, 0x4a
	.zero		1
	.zero		1


	//----- nvinfo : EIATTR_EXIT_INSTR_OFFSETS
	.align		4
        /*0048*/ 	.byte	0x04, 0x1c
        /*004a*/ 	.short	(.L_9001 - .L_9000)


	//   ....[0]....
.L_9000:
        /*004c*/ 	.word	0x00000a00


	//   ....[1]....
        /*0050*/ 	.word	0x00000a50


	//   ....[2]....
        /*0054*/ 	.word	0x00000ce0


	//----- nvinfo : EIATTR_MAX_THREADS
	.align		4
.L_9001:
        /*0058*/ 	.byte	0x04, 0x05
        /*005a*/ 	.short	(.L_9003 - .L_9002)
.L_9002:
        /*005c*/ 	.word	0x00000080
        /*0060*/ 	.word	0x00000001
        /*0064*/ 	.word	0x00000001


	//----- nvinfo : EIATTR_CRS_STACK_SIZE
	.align		4
.L_9003:
        /*0068*/ 	.byte	0x04, 0x1e
        /*006a*/ 	.short	(.L_9005 - .L_9004)
.L_9004:
        /*006c*/ 	.word	0x00000000


	//----- nvinfo : EIATTR_CBANK_PARAM_SIZE
	.align		4
.L_9005:
        /*0070*/ 	.byte	0x03, 0x19
        /*0072*/ 	.short	0x0020


	//----- nvinfo : EIATTR_PARAM_CBANK
	.align		4
        /*0074*/ 	.byte	0x04, 0x0a
        /*0076*/ 	.short	(.L_9007 - .L_9006)
	.align		4
.L_9006:
        /*0078*/ 	.word	index@(.nv.constant0._ZN2at6native29vectorized_elementwise_kernelILi4ENS0_13BinaryFunctorIsssZZZNS0_19maximum_kernel_cudaERNS_18TensorIteratorBaseEENKUlvE_clEvENKUlvE3_clEvEUlssE_EESt5arrayIPcLm3EEEEviT0_T1_)
        /*007c*/ 	.short	0x0380
        /*007e*/ 	.short	0x0020


	//----- nvinfo : EIATTR_SW_WAR
	.align		4
.L_9007:
        /*0080*/ 	.byte	0x04, 0x36
        /*0082*/ 	.short	(.L_9009 - .L_9008)
.L_9008:
        /*0084*/ 	.word	0x00000008
.L_9009:


//--------------------- .nv.info._ZN2at6native29vectorized_elementwise_kernelILi8ENS0_13BinaryFunctorIsssZZZNS0_19maximum_kernel_cudaERNS_18TensorIteratorBaseEENKUlvE_clEvENKUlvE3_clEvEUlssE_EESt5arrayIPcLm3EEEEviT0_T1_ --------------------------
	.section	.nv.info._ZN2at6native29vectorized_elementwise_kernelILi8ENS0_13BinaryFunctorIsssZZZNS0_19maximum_kernel_cudaERNS_18TensorIteratorBaseEENKUlvE_clEvENKUlvE3_clEvEUlssE_EESt5arrayIPcLm3EEEEviT0_T1_,"",@"SHT_CUDA_INFO"
	.sectionflags	@""
	.align	4


	//----- nvinfo : EIATTR_CUDA_API_VERSION
	.align		4
        /*0000*/ 	.byte	0x04, 0x37
        /*0002*/ 	.short	(.L_9011 - .L_9010)
.L_9010:
        /*0004*/ 	.word	0x00000082


	//----- nvinfo : EIATTR_KPARAM_INFO
	.align		4
.L_9011:
        /*0008*/ 	.byte	0x04, 0x17
        /*000a*/ 	.short	(.L_9013 - .L_9012)
.L_9012:
        /*000c*/ 	.word	0x00000000
        /*0010*/ 	.short	0x0002
        /*0012*/ 	.short	0x0008
        /*0014*/ 	.byte	0x00, 0xf0, 0x61, 0x00


	//----- nvinfo : EIATTR_KPARAM_INFO
	.align		4
.L_9013:
        /*0018*/ 	.byte	0x04, 0x17
        /*001a*/ 	.short	(.L_9015 - .L_9014)
.L_9014:
        /*001c*/ 	.word	0x00000000
        /*0020*/ 	.short	0x0001
        /*0022*/ 	.short	0x0004
        /*0024*/ 	.byte	0x00, 0xf0, 0x05, 0x00


	//----- nvinfo : EIATTR_KPARAM_INFO
	.align		4
.L_9015:
        /*0028*/ 	.byte	0x04, 0x17
        /*002a*/ 	.short	(.L_9017 - .L_9016)
.L_9016:
        /*002c*/ 	.word	0x00000000
        /*0030*/ 	.short	0x0000
        /*0032*/ 	.short	0x0000
        /*0034*/ 	.byte	0x00, 0xf0, 0x11, 0x00


	//----- nvinfo : EIATTR_SPARSE_MMA_MASK
	.align		4
.L_9017:
        /*0038*/ 	.byte	0x03, 0x50
        /*003a*/ 	.short	0x0000


	//----- nvinfo : EIATTR_MAXREG_COUNT
	.align		4
        /*003c*/ 	.byte	0x03, 0x1b
        /*003e*/ 	.short	0x00ff


	//----- nvinfo : EIATTR_MERCURY_ISA_VERSION
	.align		4
        /*0040*/ 	.byte	0x03, 0x5f
        /*0042*/ 	.short	0x0101


	//----- nvinfo : EIATTR_VRC_CTA_INIT_COUNT
	.align		4
        /*0044*/ 	.byte	0x02, 0x4a
	.zero		1
	.zero		1


	//----- nvinfo : EIATTR_EXIT_INSTR_OFFSETS
	.align		4
        /*0048*/ 	.byte	0x04, 0x1c
        /*004a*/ 	.short	(.L_9019 - .L_9018)


	//   ....[0]....
.L_9018:
        /*004c*/ 	.word	0x00000010


	//----- nvinfo : EIATTR_MAX_THREADS
	.align		4
.L_9019:
        /*0050*/ 	.byte	0x04, 0x05
        /*0052*/ 	.short	(.L_9021 - .L_9020)
.L_9020:
        /*0054*/ 	.word	0x00000080
        /*0058*/ 	.word	0x00000001
        /*005c*/ 	.word	0x00000001


	//----- nvinfo : EIATTR_CBANK_PARAM_SIZE
	.align		4
.L_9021:
        /*0060*/ 	.byte	0x03, 0x19
        /*0062*/ 	.short	0x0020


	//----- nvinfo : EIATTR_PARAM_CBANK
	.align		4
        /*0064*/ 	.byte	0x04, 0x0a
        /*0066*/ 	.short	(.L_9023 - .L_9022)
	.align		4
.L_9022:
        /*0068*/ 	.word	index@(.nv.constant0._ZN2at6native29vectorized_elementwise_kernelILi8ENS0_13BinaryFunctorIsssZZZNS0_19maximum_kernel_cudaERNS_18TensorIteratorBaseEENKUlvE_clEvENKUlvE3_clEvEUlssE_EESt5arrayIPcLm3EEEEviT0_T1_)
        /*006c*/ 	.short	0x0380
        /*006e*/ 	.short	0x0020


	//----- nvinfo : EIATTR_SW_WAR
	.align		4
.L_9023:
        /*0070*/ 	.byte	0x04, 0x36
        /*0072*/ 	.short	(.L_9025 - .L_9024)
.L_9024:
        /*0074*/ 	.word	0x00000008
.L_9025:


//--------------------- .nv.info._ZN2at6native18elementwise_kernelILi128ELi4EZNS0_15gpu_kernel_implINS0_13AUnaryFunctorIlllZZZNS0_19maximum_kernel_cudaERNS_18TensorIteratorBaseEENKUlvE_clEvENKUlvE2_clEvEUlllE_EEEEvS5_RKT_EUliE_EEviT1_ --------------------------
	.section	.nv.info._ZN2at6native18elementwise_kernelILi128ELi4EZNS0_15gpu_kernel_implINS0_13AUnaryFunctorIlllZZZNS0_19maximum_kernel_cudaERNS_18TensorIteratorBaseEENKUlvE_clEvENKUlvE2_clEvEUlllE_EEEEvS5_RKT_EUliE_EEviT1_,"",@"SHT_CUDA_INFO"
	.sectionflags	@""
	.align	4


	//----- nvinfo : EIATTR_CUDA_API_VERSION
	.align		4
        /*0000*/ 	.byte	0x04, 0x37
        /*0002*/ 	.short	(.L_9027 - .L_9026)
.L_9026:
        /*0004*/ 	.word	0x00000082


	//----- nvinfo : EIATTR_KPARAM_INFO
	.align		4
.L_9027:
        /*0008*/ 	.byte	0x04, 0x17
        /*000a*/ 	.short	(.L_9029 - .L_9028)
.L_9028:
        /*000c*/ 	.word	0x00000000
        /*0010*/ 	.short	0x0001
        /*0012*/ 	.short	0x0008
        /*0014*/ 	.byte	0x00, 0xf0, 0xa1, 0x08


	//----- nvinfo : EIATTR_KPARAM_INFO
	.align		4
.L_9029:
        /*0018*/ 	.byte	0x04, 0x17
        /*001a*/ 	.short	(.L_9031 - .L_9030)
.L_9030:
        /*001c*/ 	.word	0x00000000
        /*0020*/ 	.short	0x0000
        /*0022*/ 	.short	0x0000
        /*0024*/ 	.byte	0x00, 0xf0, 0x11, 0x00


	//----- nvinfo : EIATTR_SPARSE_MMA_MASK
	.align		4
.L_9031:
        /*0028*/ 	.byte	0x03, 0x50
        /*002a*/ 	.short	0x0000


	//----- nvinfo : EIATTR_MAXREG_COUNT
	.align		4
        /*002c*/ 	.byte	0x03, 0x1b
        /*002e*/ 	.short	0x0080


	//----- nvinfo : EIATTR_EXTERNS
	.align		4
        /*0030*/ 	.byte	0x04, 0x0f
        /*0032*/ 	.short	(.L_9033 - .L_9032)


	//   ....[0]....
	.align		4
.L_9032:
        /*0034*/ 	.word	index@(__assertfail)


	//----- nvinfo : EIATTR_MERCURY_ISA_VERSION
	.align		4
.L_9033:
        /*0038*/ 	.byte	0x03, 0x5f
        /*003a*/ 	.short	0x0101


	//----- nvinfo : EIATTR_VRC_CTA_INIT_COUNT
	.align		4
        /*003c*/ 	.byte	0x02, 0x4a
	.zero		1
	.zero		1


	//----- nvinfo : EIATTR_SYSCALL_OFFSETS
	.align		4
        /*0040*/ 	.byte	0x04, 0x46
        /*0042*/ 	.short	(.L_9035 - .L_9034)


	//   ....[0]....
.L_9034:
        /*0044*/ 	.word	0x00002110


	//   ....[1]....
        /*0048*/ 	.word	0x00002f40


	//   ....[2]....
        /*004c*/ 	.word	0x000051c0


	//   ....[3]....
        /*0050*/ 	.word	0x00005df0


	//   ....[4]....
        /*0054*/ 	.word	0x000081b0


	//   ....[5]....
        /*0058*/ 	.word	0x00008de0


	//   ....[6]....
        /*005c*/ 	.word	0x0000b1b0


	//   ....[7]....
        /*0060*/ 	.word	0x0000bdb0


	//----- nvinfo : EIATTR_EXIT_INSTR_OFFSETS
	.align		4
.L_9035:
        /*0064*/ 	.byte	0x04, 0x1c
        /*0066*/ 	.short	(.L_9037 - .L_9036)


	//   ....[0]....
.L_9036:
        /*0068*/ 	.word	0x000090c0


	//   ....[1]....
        /*006c*/ 	.word	0x0000b340


	//   ....[2]....
        /*0070*/ 	.word	0x0000b360


	//   ....[3]....
        /*0074*/ 	.word	0x0000b3e0


	//   ....[4]....
        /*0078*/ 	.word	0x0000b400


	//   ....[5]....
        /*007c*/ 	.word	0x0000b420


	//   ....[6]....
        /*0080*/ 	.word	0x0000b4b0


	//   ....[7]....
        /*0084*/ 	.word	0x0000b4f0


	//   ....[8]....
        /*0088*/ 	.word	0x0000b590


	//   ....[9]....
        /*008c*/ 	.word	0x0000b5e0


	//   ....[10]....
        /*0090*/ 	.word	0x0000b610


	//   ....[11]....
        /*0094*/ 	.word	0x0000b6d0


	//   ....[12]....
        /*0098*/ 	.word	0x0000b840


	//   ....[13]....
        /*009c*/ 	.word	0x0000b9b0


	//   ....[14]....
        /*00a0*/ 	.word	0x0000bb20


	//   ....[15]....
        /*00a4*/ 	.word	0x0000bb40


	//   ....[16]....
        /*00a8*/ 	.word	0x0000bb60


	//   ....[17]....
        /*00ac*/ 	.word	0x0000bc10


	//   ....[18]....
        /*00b0*/ 	.word	0x0000bc50


	//   ....[19]....
        /*00b4*/ 	.word	0x0000bdc0


	//   ....[20]....
        /*00b8*/ 	.word	0x0000bed0


	//   ....[21]....
        /*00bc*/ 	.word	0x0000c010


	//   ....[22]....
        /*00c0*/ 	.word	0x0000c050


	//----- nvinfo : EIATTR_MAX_THREADS
	.align		4
.L_9037:
        /*00c4*/ 	.byte	0x04, 0x05
        /*00c6*/ 	.short	(.L_9039 - .L_9038)
.L_9038:
        /*00c8*/ 	.word	0x00000080
        /*00cc*/ 	.word	0x00000001
        /*00d0*/ 	.word	0x00000001


	//----- nvinfo : EIATTR_CRS_STACK_SIZE
	.align		4
.L_9039:
        /*00d4*/ 	.byte	0x04, 0x1e
        /*00d6*/ 	.short	(.L_9041 - .L_9040)
.L_9040:
        /*00d8*/ 	.word	0x00000000


	//----- nvinfo : EIATTR_CBANK_PARAM_SIZE
	.align		4
.L_9041:
        /*00dc*/ 	.byte	0x03, 0x19
        /*00de*/ 	.short	0x0230


	//----- nvinfo : EIATTR_PARAM_CBANK
	.align		4
        /*00e0*/ 	.byte	0x04, 0x0a
        /*00e2*/ 	.short	(.L_9043 - .L_9042)
	.align		4
.L_9042:
        /*00e4*/ 	.word	index@(.nv.constant0._ZN2at6native18elementwise_kernelILi128ELi4EZNS0_15gpu_kernel_implINS0_13AUnaryFunctorIlllZZZNS0_19maximum_kernel_cudaERNS_18TensorIteratorBaseEENKUlvE_clEvENKUlvE2_clEvEUlllE_EEEEvS5_RKT_EUliE_EEviT1_)
        /*00e8*/ 	.short	0x0380
        /*00ea*/ 	.short	0x0230


	//----- nvinfo : EIATTR_SW_WAR
	.align		4
.L_9043:
        /*00ec*/ 	.byte	0x04, 0x36
        /*00ee*/ 	.short	(.L_9045 - .L_9044)
.L_9044:
        /*00f0*/ 	.word	0x00000008
.L_9045:


//--------------------- .nv.info._ZN2at6native27unrolled_elementwise_kernelINS0_13AUnaryFunctorIlllZZZNS0_19maximum_kernel_cudaERNS_18TensorIteratorBaseEENKUlvE_clEvENKUlvE2_clEvEUlllE_EESt5arrayIPcLm2EELi4E23TrivialOffsetCalculatorILi1EjESD_NS0_6memory12LoadWithCastILi1EEENSE_13StoreWithCastILi1EEEEEviT_T0_T2_T3_T4_T5_ --------------------------
	.section	.nv.info._ZN2at6native27unrolled_elementwise_kernelINS0_13AUnaryFunctorIlllZZZNS0_19maximum_kernel_cudaERNS_18TensorIteratorBaseEENKUlvE_clEvENKUlvE2_clEvEUlllE_EESt5arrayIPcLm2EELi4E23TrivialOffsetCalculatorILi1EjESD_NS0_6memory12LoadWithCastILi1EEENSE_13StoreWithCastILi1EEEEEviT_T0_T2_T3_T4_T5_,"",@"SHT_CUDA_INFO"
	.sectionflags	@""
	.align	4


	//----- nvinfo : EIATTR_CUDA_API_VERSION
	.align		4
        /*0000*/ 	.byte	0x04, 0x37
        /*0002*/ 	.short	(.L_9047 - .L_9046)
.L_9046:
        /*0004*/ 	.word	0x00000082


	//----- nvinfo : EIATTR_KPARAM_INFO
	.align		4
.L_9047:
        /*0008*/ 	.byte	0x04, 0x17
        /*000a*/ 	.short	(.L_9049 - .L_9048)
.L_9048:
        /*000c*/ 	.word	0x00000000
        /*0010*/ 	.short	0x0006
        /*0012*/ 	.short	0x0034
        /*0014*/ 	.byte	0x00, 0xf0, 0x21, 0x00


	//----- nvinfo : EIATTR_KPARAM_INFO
	.align		4
.L_9049:
        /*0018*/ 	.byte	0x04, 0x17
        /*001a*/ 	.short	(.L_9051 - .L_9050)
.L_9050:
        /*001c*/ 	.word	0x00000000
        /*0020*/ 	.short	0x0005
        /*0022*/ 	.short	0x002c
        /*0024*/ 	.byte	0x00, 0xf0, 0x21, 0x00


	//----- nvinfo : EIATTR_KPARAM_INFO
	.align		4
.L_9051:
        /*0028*/ 	.byte	0x04, 0x17
        /*002a*/ 	.short	(.L_9053 - .L_9052)
.L_9052:
        /*002c*/ 	.word	0x00000000
        /*0030*/ 	.short	0x0004
        /*0032*/ 	.short	0x0029
        /*0034*/ 	.byte	0x00, 0xf0, 0x05, 0x00


	//----- nvinfo : EIATTR_KPARAM_INFO
	.align		4
.L_9053:
        /*0038*/ 	.byte	0x04, 0x17
        /*003a*/ 	.short	(.L_9055 - .L_9054)
.L_9054:
        /*003c*/ 	.word	0x00000000
        /*0040*/ 	.short	0x0003
        /*0042*/ 	.short	0x0028
        /*0044*/ 	.byte	0x00, 0xf0, 0x05, 0x00


	//----- nvinfo : EIATTR_KPARAM_INFO
	.align		4
.L_9055:
        /*0048*/ 	.byte	0x04, 0x17
        /*004a*/ 	.short	(.L_9057 - .L_9056)
.L_9056:
        /*004c*/ 	.word	0x00000000
        /*0050*/ 	.short	0x0002
        /*0052*/ 	.short	0x0018
        /*0054*/ 	.byte	0x00, 0xf0, 0x41, 0x00


	//----- nvinfo : EIATTR_KPARAM_INFO
	.align		4
.L_9057:
        /*0058*/ 	.byte	0x04, 0x17
        /*005a*/ 	.short	(.L_9059 - .L_9058)
.L_9058:
        /*005c*/ 	.word	0x00000000
        /*0060*/ 	.short	0x0001
        /*0062*/ 	.short	0x0008
        /*0064*/ 	.byte	0x00, 0xf0, 0x41, 0x00


	//----- nvinfo : EIATTR_KPARAM_INFO
	.align		4
.L_9059:
        /*0068*/ 	.byte	0x04, 0x17
        /*006a*/ 	.short	(.L_9061 - .L_9060)
.L_9060:
        /*006c*/ 	.word	0x00000000
        /*0070*/ 	.short	0x0000
        /*0072*/ 	.short	0x0000
        /*0074*/ 	.byte	0x00, 0xf0, 0x11, 0x00


	//----- nvinfo : EIATTR_SPARSE_MMA_MASK
	.align		4
.L_9061:
        /*0078*/ 	.byte	0x03, 0x50
        /*007a*/ 	.short	0x0000


	//----- nvinfo : EIATTR_MAXREG_COUNT
	.align		4
        /*007c*/ 	.byte	0x03, 0x1b
        /*007e*/ 	.short	0x00ff


	//----- nvinfo : EIATTR_EXTERNS
	.align		4
        /*0080*/ 	.byte	0x04, 0x0f
        /*0082*/ 	.short	(.L_9063 - .L_9062)


	//   ....[0]....
	.align		4
.L_9062:
        /*0084*/ 	.word	index@(__assertfail)


	//----- nvinfo : EIATTR_MERCURY_ISA_VERSION
	.align		4
.L_9063:
        /*0088*/ 	.byte	0x03, 0x5f
        /*008a*/ 	.short	0x0101


	//----- nvinfo : EIATTR_VRC_CTA_INIT_COUNT
	.align		4
        /*008c*/ 	.byte	0x02, 0x4a
	.zero		1
	.zero		1


	//----- nvinfo : EIATTR_SYSCALL_OFFSETS
	.align		4
        /*0090*/ 	.byte	0x04, 0x46
        /*0092*/ 	.short	(.L_9065 - .L_9064)


	//   ....[0]....
.L_9064:
        /*0094*/ 	.word	0x00000e20


	//   ....[1]....
        /*0098*/ 	.word	0x00001db0


	//   ....[2]....
        /*009c*/ 	.word	0x00002c90


	//   ....[3]....
        /*00a0*/ 	.word	0x00003b70


	//   ....[4]....
        /*00a4*/ 	.word	0x00004a50


	//   ....[5]....
        /*00a8*/ 	.word	0x00005760


	//   ....[6]....
        /*00ac*/ 	.word	0x000065e0


	//   ....[7]....
        /*00b0*/ 	.word	0x00007440


	//----- nvinfo : EIATTR_EXIT_INSTR_OFFSETS
	.align		4
.L_9065:
        /*00b4*/ 	.byte	0x04, 0x1c
        /*00b6*/ 	.short	(.L_9067 - .L_9066)


	//   ....[0]....
.L_9066:
        /*00b8*/ 	.word	0x000068b0


	//   ....[1]....
        /*00bc*/ 	.word	0x000069e0


	//   ....[2]....
        /*00c0*/ 	.word	0x00006a00


	//   ....[3]....
        /*00c4*/ 	.word	0x00006a80


	//   ....[4]....
        /*00c8*/ 	.word	0x00006aa0


	//   ....[5]....
        /*00cc*/ 	.word	0x00006ac0


	//   ....[6]....
        /*00d0*/ 	.word	0x00006b50


	//   ....[7]....
        /*00d4*/ 	.word	0x00006b90


	//   ....[8]....
        /*00d8*/ 	.word	0x00006c30


	//   ....[9]....
        /*00dc*/ 	.word	0x00006c80


	//   ....[10]....
        /*00e0*/ 	.word	0x00006cb0


	//   ....[11]....
        /*00e4*/ 	.word	0x00006d70


	//   ....[12]....
        /*00e8*/ 	.word	0x00006ee0


	//   ....[13]....
        /*00ec*/ 	.word	0x00007050


	//   ....[14]....
        /*00f0*/ 	.word	0x000071b0


	//   ....[15]....
        /*00f4*/ 	.word	0x000071d0


	//   ....[16]....
        /*00f8*/ 	.word	0x000071f0


	//   ....[17]....
        /*00fc*/ 	.word	0x000072a0


	//   ....[18]....
        /*0100*/ 	.word	0x000072e0


	//   ....[19]....
        /*0104*/ 	.word	0x00007450


	//   ....[20]....
        /*0108*/ 	.word	0x00007560


	//   ....[21]....
        /*010c*/ 	.word	0x000076a0


	//   ....[22]....
        /*0110*/ 	.word	0x000076e0


	//----- nvinfo : EIATTR_MAX_THREADS
	.align		4
.L_9067:
        /*0114*/ 	.byte	0x04, 0x05
        /*0116*/ 	.short	(.L_9069 - .L_9068)
.L_9068:
        /*0118*/ 	.word	0x00000080
        /*011c*/ 	.word	0x00000001
        /*0120*/ 	.word	0x00000001


	//----- nvinfo : EIATTR_CRS_STACK_SIZE
	.align		4
.L_9069:
        /*0124*/ 	.byte	0x04, 0x1e
        /*0126*/ 	.short	(.L_9071 - .L_9070)
.L_9070:
        /*0128*/ 	.word	0x00000000


	//----- nvinfo : EIATTR_CBANK_PARAM_SIZE
	.align		4
.L_9071:
        /*012c*/ 	.byte	0x03, 0x19
        /*012e*/ 	.short	0x003c


	//----- nvinfo : EIATTR_PARAM_CBANK
	.align		4
        /*0130*/ 	.byte	0x04, 0x0a
        /*0132*/ 	.short	(.L_9073 - .L_9072)
	.align		4
.L_9072:
        /*0134*/ 	.word	index@(.nv.constant0._ZN2at6native27unrolled_elementwise_kernelINS0_13AUnaryFunctorIlllZZZNS0_19maximum_kernel_cudaERNS_18TensorIteratorBaseEENKUlvE_clEvENKUlvE2_clEvEUlllE_EESt5arrayIPcLm2EELi4E23TrivialOffsetCalculatorILi1EjESD_NS0_6memory12LoadWithCastILi1EEENSE_13StoreWithCastILi1EEEEEviT_T0_T2_T3_T4_T5_)
        /*0138*/ 	.short	0x0380
        /*013a*/ 	.short	0x003c


	//----- nvinfo : EIATTR_SW_WAR
	.align		4
.L_9073:
        /*013c*/ 	.byte	0x04, 0x36
        /*013e*/ 	.short	(.L_9075 - .L_9074)
.L_9074:
        /*0140*/ 	.word	0x00000008
.L_9075:


//--------------------- .nv.info._ZN2at6native18elementwise_kernelILi128ELi2EZNS0_22gpu_kernel_impl_nocastINS0_13AUnaryFunctorIlllZZZNS0_19maximum_kernel_cudaERNS_18TensorIteratorBaseEENKUlvE_clEvENKUlvE2_clEvEUlllE_EEEEvS5_RKT_EUliE_EEviT1_ --------------------------
	.section	.nv.info._ZN2at6native18elementwise_kernelILi128ELi2EZNS0_22gpu_kernel_impl_nocastINS0_13AUnaryFunctorIlllZZZNS0_19maximum_kernel_cudaERNS_18TensorIteratorBaseEENKUlvE_clEvENKUlvE2_clEvEUlllE_EEEEvS5_RKT_EUliE_EEviT1_,"",@"SHT_CUDA_INFO"
	.sectionflags	@""
	.align	4


	//----- nvinfo : EIATTR_CUDA_API_VERSION
	.align		4
        /*0000*/ 	.byte	0x04, 0x37
        /*0002*/ 	.short	(.L_9077 - .L_9076)
.L_9076:
        /*0004*/ 	.word	0x00000082


	//----- nvinfo : EIATTR_KPARAM_INFO
	.align		4
.L_9077:
        /*0008*/ 	.byte	0x04, 0x17
        /*000a*/ 	.short	(.L_9079 - .L_9078)
.L_9078:
        /*000c*/ 	.word	0x00000000
        /*0010*/ 	.short	0x0001
        /*0012*/ 	.short	0x0008
        /*0014*/ 	.byte	0x00, 0xf0, 0x81, 0x08


	//----- nvinfo : EIATTR_KPARAM_INFO
	.align		4
.L_9079:
        /*0018*/ 	.byte	0x04, 0x17
        /*001a*/ 	.short	(.L_9081 - .L_9080)
.L_9080:
        /*001c*/ 	.word	0x00000000
        /*0020*/ 	.short	0x0000
        /*0022*/ 	.short	0x0000
        /*0024*/ 	.byte	0x00, 0xf0, 0x11, 0x00


	//----- nvinfo : EIATTR_SPARSE_MMA_MASK
	.align		4
.L_9081:
        /*0028*/ 	.byte	0x03, 0x50
        /*002a*/ 	.short	0x0000


	//----- nvinfo : EIATTR_MAXREG_COUNT
	.align		4
        /*002c*/ 	.byte	0x03, 0x1b
        /*002e*/ 	.short	0x0080


	//----- nvinfo : EIATTR_MERCURY_ISA_VERSION
	.align		4
        /*0030*/ 	.byte	0x03, 0x5f
        /*0032*/ 	.short	0x0101


	//----- nvinfo : EIATTR_VRC_CTA_INIT_COUNT
	.align		4
        /*0034*/ 	.byte	0x02, 0x4a
	.zero		1
	.zero		1


	//----- nvinfo : EIATTR_EXIT_INSTR_OFFSETS
	.align		4
        /*0038*/ 	.byte	0x04, 0x1c
        /*003a*/ 	.short	(.L_9083 - .L_9082)


	//   ....[0]....
.L_9082:
        /*003c*/ 	.word	0x00000190


	//   ....[1]....
        /*0040*/ 	.word	0x00000230


	//   ....[2]....
        /*0044*/ 	.word	0x00001640


	//   ....[3]....
        /*0048*/ 	.word	0x000029b0


	//----- nvinfo : EIATTR_MAX_THREADS
	.align		4
.L_9083:
        /*004c*/ 	.byte	0x04, 0x05
        /*004e*/ 	.short	(.L_9085 - .L_9084)
.L_9084:
        /*0050*/ 	.word	0x00000080
        /*0054*/ 	.word	0x00000001
        /*0058*/ 	.word	0x00000001


	//----- nvinfo : EIATTR_CRS_STACK_SIZE
	.align		4
.L_9085:
        /*005c*/ 	.byte	0x04, 0x1e
        /*005e*/ 	.short	(.L_9087 - .L_9086)
.L_9086:
        /*0060*/ 	.word	0x00000000


	//----- nvinfo : EIATTR_CBANK_PARAM_SIZE
	.align		4
.L_9087:
        /*0064*/ 	.byte	0x03, 0x19
        /*0066*/ 	.short	0x0228


	//----- nvinfo : EIATTR_PARAM_CBANK
	.align		4
        /*0068*/ 	.byte	0x04, 0x0a
        /*006a*/ 	.short	(.L_9089 - .L_9088)
	.align		4
.L_9088:
        /*006c*/ 	.word	index@(.nv.constant0._ZN2at6native18elementwise_kernelILi128ELi2EZNS0_22gpu_kernel_impl_nocastINS0_13AUnaryFunctorIlllZZZNS0_19maximum_kernel_cudaERNS_18TensorIteratorBaseEENKUlvE_clEvENKUlvE2_clEvEUlllE_EEEEvS5_RKT_EUliE_EEviT1_)
        /*0070*/ 	.short	0x0380
        /*0072*/ 	.short	0x0228


	//----- nvinfo : EIATTR_SW_WAR
	.align		4
.L_9089:
        /*0074*/ 	.byte	0x04, 0x36
        /*0076*/ 	.short	(.L_9091 - .L_9090)
.L_9090:
        /*0078*/ 	.word	0x00000008
.L_9091:


//--------------------- .nv.info._ZN2at6native27unrolled_elementwise_kernelINS0_13AUnaryFunctorIlllZZZNS0_19maximum_kernel_cudaERNS_18TensorIteratorBaseEENKUlvE_clEvENKUlvE2_clEvEUlllE_EESt5arrayIPcLm2EELi4E23TrivialOffsetCalculatorILi1EjESD_NS0_6memory15LoadWithoutCastENSE_16StoreWithoutCastEEEviT_T0_T2_T3_T4_T5_ --------------------------
	.section	.nv.info._ZN2at6native27unrolled_elementwise_kernelINS0_13AUnaryFunctorIlllZZZNS0_19maximum_kernel_cudaERNS_18TensorIteratorBaseEENKUlvE_clEvENKUlvE2_clEvEUlllE_EESt5arrayIPcLm2EELi4E23TrivialOffsetCalculatorILi1EjESD_NS0_6memory15LoadWithoutCastENSE_16StoreWithoutCastEEEviT_T0_T2_T3_T4_T5_,"",@"SHT_CUDA_INFO"
	.sectionflags	@""
	.align	4


	//----- nvinfo : EIATTR_CUDA_API_VERSION
	.align		4
        /*0000*/ 	.byte	0x04, 0x37
        /*0002*/ 	.short	(.L_9093 - .L_9092)
.L_9092:
        /*0004*/ 	.word	0x00000082


	//----- nvinfo : EIATTR_KPARAM_INFO
	.align		4
.L_9093:
        /*0008*/ 	.byte	0x04, 0x17
        /*000a*/ 	.short	(.L_9095 - .L_9094)
.L_9094:
        /*000c*/ 	.word	0x00000000
        /*0010*/ 	.short	0x0006
        /*0012*/ 	.short	0x002b
        /*0014*/ 	.byte	0x00, 0xf0, 0x05, 0x00


	//----- nvinfo : EIATTR_KPARAM_INFO
	.align		4
.L_9095:
        /*0018*/ 	.byte	0x04, 0x17
        /*001a*/ 	.short	(.L_9097 - .L_9096)
.L_9096:
        /*001c*/ 	.word	0x00000000
        /*0020*/ 	.short	0x0005
        /*0022*/ 	.short	0x002a
        /*0024*/ 	.byte	0x00, 0xf0, 0x05, 0x00


	//----- nvinfo : EIATTR_KPARAM_INFO
	.align		4
.L_9097:
        /*0028*/ 	.byte	0x04, 0x17
        /*002a*/ 	.short	(.L_9099 - .L_9098)
.L_9098:
        /*002c*/ 	.word	0x00000000
        /*0030*/ 	.short	0x0004
        /*0032*/ 	.short	0x0029
        /*0034*/ 	.byte	0x00, 0xf0, 0x05, 0x00


	//----- nvinfo : EIATTR_KPARAM_INFO
	.align		4
.L_9099:
        /*0038*/ 	.byte	0x04, 0x17
        /*003a*/ 	.short	(.L_9101 - .L_9100)
.L_9100:
        /*003c*/ 	.word	0x00000000
        /*0040*/ 	.short	0x0003
        /*0042*/ 	.short	0x0028
        /*0044*/ 	.byte	0x00, 0xf0, 0x05, 0x00


	//----- nvinfo : EIATTR_KPARAM_INFO
	.align		4
.L_9101:
        /*0048*/ 	.byte	0x04, 0x17
        /*004a*/ 	.short	(.L_9103 - .L_9102)
.L_9102:
        /*004c*/ 	.word	0x00000000
        /*0050*/ 	.short	0x0002
        /*0052*/ 	.short	0x0018
        /*0054*/ 	.byte	0x00, 0xf0, 0x41, 0x00


	//----- nvinfo : EIATTR_KPARAM_INFO
	.align		4
.L_9103:
        /*0058*/ 	.byte	0x04, 0x17
        /*005a*/ 	.short	(.L_9105 - .L_9104)
.L_9104:
        /*005c*/ 	.word	0x00000000
        /*0060*/ 	.short	0x0001
        /*0062*/ 	.short	0x0008
        /*0064*/ 	.byte	0x00, 0xf0, 0x41, 0x00


	//----- nvinfo : EIATTR_KPARAM_INFO
	.align		4
.L_9105:
        /*0068*/ 	.byte	0x04, 0x17
        /*006a*/ 	.short	(.L_9107 - .L_9106)
.L_9106:
        /*006c*/ 	.word	0x00000000
        /*0070*/ 	.short	0x0000
        /*0072*/ 	.short	0x0000
        /*0074*/ 	.byte	0x00, 0xf0, 0x11, 0x00


	//----- nvinfo : EIATTR_SPARSE_MMA_MASK
	.align		4
.L_9107:
        /*0078*/ 	.byte	0x03, 0x50
        /*007a*/ 	.short	0x0000


	//----- nvinfo : EIATTR_MAXREG_COUNT
	.align		4
        /*007c*/ 	.byte	0x03, 0x1b
        /*007e*/ 	.short	0x00ff


	//----- nvinfo : EIATTR_MERCURY_ISA_VERSION
	.align		4
        /*0080*/ 	.byte	0x03, 0x5f
        /*0082*/ 	.short	0x0101


	//----- nvinfo : EIATTR_VRC_CTA_INIT_COUNT
	.align		4
        /*0084*/ 	.byte	0x02, 0x4a
	.zero		1
	.zero		1


	//----- nvinfo : EIATTR_EXIT_INSTR_OFFSETS
	.align		4
        /*0088*/ 	.byte	0x04, 0x1c
        /*008a*/ 	.short	(.L_9109 - .L_9108)


	//   ....[0]....
.L_9108:
        /*008c*/ 	.word	0x000004e0


	//   ....[1]....
        /*0090*/ 	.word	0x00000530


	//----- nvinfo : EIATTR_MAX_THREADS
	.align		4
.L_9109:
        /*0094*/ 	.byte	0x04, 0x05
        /*0096*/ 	.short	(.L_9111 - .L_9110)
.L_9110:
        /*0098*/ 	.word	0x00000080
        /*009c*/ 	.word	0x00000001
        /*00a0*/ 	.word	0x00000001


	//----- nvinfo : EIATTR_CRS_STACK_SIZE
	.align		4
.L_9111:
        /*00a4*/ 	.byte	0x04, 0x1e
        /*00a6*/ 	.short	(.L_9113 - .L_9112)
.L_9112:
        /*00a8*/ 	.word	0x00000000


	//----- nvinfo : EIATTR_CBANK_PARAM_SIZE
	.align		4
.L_9113:
        /*00ac*/ 	.byte	0x03, 0x19
        /*00ae*/ 	.short	0x002c


	//----- nvinfo : EIATTR_PARAM_CBANK
	.align		4
        /*00b0*/ 	.byte	0x04, 0x0a
        /*00b2*/ 	.short	(.L_9115 - .L_9114)
	.align		4
.L_9114:
        /*00b4*/ 	.word	index@(.nv.constant0._ZN2at6native27unrolled_elementwise_kernelINS0_13AUnaryFunctorIlllZZZNS0_19maximum_kernel_cudaERNS_18TensorIteratorBaseEENKUlvE_clEvENKUlvE2_clEvEUlllE_EESt5arrayIPcLm2EELi4E23TrivialOffsetCalculatorILi1EjESD_NS0_6memory15LoadWithoutCastENSE_16StoreWithoutCastEEEviT_T0_T2_T3_T4_T5_)
        /*00b8*/ 	.short	0x0380
        /*00ba*/ 	.short	0x002c


	//----- nvinfo : EIATTR_SW_WAR
	.align		4
.L_9115:
        /*00bc*/ 	.byte	0x04, 0x36
        /*00be*/ 	.short	(.L_9117 - .L_9116)
.L_9116:
        /*00c0*/ 	.word	0x00000008
.L_9117:


//--------------------- .nv.info._ZN2at6native29vectorized_elementwise_kernelILi2ENS0_13AUnaryFunctorIlllZZZNS0_19maximum_kernel_cudaERNS_18TensorIteratorBaseEENKUlvE_clEvENKUlvE2_clEvEUlllE_EESt5arrayIPcLm2EEEEviT0_T1_ --------------------------
	.section	.nv.info._ZN2at6native29vectorized_elementwise_kernelILi2ENS0_13AUnaryFunctorIlllZZZNS0_19maximum_kernel_cudaERNS_18TensorIteratorBaseEENKUlvE_clEvENKUlvE2_clEvEUlllE_EESt5arrayIPcLm2EEEEviT0_T1_,"",@"SHT_CUDA_INFO"
	.sectionflags	@""
	.align	4


	//----- nvinfo : EIATTR_CUDA_API_VERSION
	.align		4
        /*0000*/ 	.byte	0x04, 0x37
        /*0002*/ 	.short	(.L_9119 - .L_9118)
.L_9118:
        /*0004*/ 	.word	0x00000082


	//----- nvinfo : EIATTR_KPARAM_INFO
	.align		4
.L_9119:
        /*0008*/ 	.byte	0x04, 0x17
        /*000a*/ 	.short	(.L_9121 - .L_9120)
.L_9120:
        /*000c*/ 	.word	0x00000000
        /*0010*/ 	.short	0x0002
        /*0012*/ 	.short	0x0018
        /*0014*/ 	.byte	0x00, 0xf0, 0x41, 0x00


	//----- nvinfo : EIATTR_KPARAM_INFO
	.align		4
.L_9121:
        /*0018*/ 	.byte	0x04, 0x17
        /*001a*/ 	.short	(.L_9123 - .L_9122)
.L_9122:
        /*001c*/ 	.word	0x00000000
        /*0020*/ 	.short	0x0001
        /*0022*/ 	.short	0x0008
        /*0024*/ 	.byte	0x00, 0xf0, 0x41, 0x00


	//----- nvinfo : EIATTR_KPARAM_INFO
	.align		4
.L_9123:
        /*0028*/ 	.byte	0x04, 0x17
        /*002a*/ 	.short	(.L_9125 - .L_9124)
.L_9124:
        /*002c*/ 	.word	0x00000000
        /*0030*/ 	.short	0x0000
        /*0032*/ 	.short	0x0000
        /*0034*/ 	.byte	0x00, 0xf0, 0x11, 0x00


	//----- nvinfo : EIATTR_SPARSE_MMA_MASK
	.align		4
.L_9125:
        /*0038*/ 	.byte	0x03, 0x50
        /*003a*/ 	.short	0x0000


	//----- nvinfo : EIATTR_MAXREG_COUNT
	.align		4
        /*003c*/ 	.byte	0x03, 0x1b
        /*003e*/ 	.short	0x00ff


	//----- nvinfo : EIATTR_MERCURY_ISA_VERSION
	.align		4
        /*0040*/ 	.byte	0x03, 0x5f
        /*0042*/ 	.short	0x0101


	//----- nvinfo : EIATTR_VRC_CTA_INIT_COUNT
	.align		4
        /*0044*/ 	.byte	0x02, 0x4a
	.zero		1
	.zero		1


	//----- nvinfo : EIATTR_EXIT_INSTR_OFFSETS
	.align		4
        /*0048*/ 	.byte	0x04, 0x1c
        /*004a*/ 	.short	(.L_9127 - .L_9126)


	//   ....[0]....
.L_9126:
        /*004c*/ 	.word	0x00000990


	//   ....[1]....
        /*0050*/ 	.word	0x000009e0


	//   ....[2]....
        /*0054*/ 	.word	0x00000d50


	//----- nvinfo : EIATTR_MAX_THREADS
	.align		4
.L_9127:
        /*0058*/ 	.byte	0x04, 0x05
        /*005a*/ 	.short	(.L_9129 - .L_9128)
.L_9128:
        /*005c*/ 	.word	0x00000080
        /*0060*/ 	.word	0x00000001
        /*0064*/ 	.word	0x00000001


	//----- nvinfo : EIATTR_CRS_STACK_SIZE
	.align		4
.L_9129:
        /*0068*/ 	.byte	0x04, 0x1e
        /*006a*/ 	.short	(.L_9131 - .L_9130)
.L_9130:
        /*006c*/ 	.word	0x00000000


	//----- nvinfo : EIATTR_CBANK_PARAM_SIZE
	.align		4
.L_9131:
        /*0070*/ 	.byte	0x03, 0x19
        /*0072*/ 	.short	0x0028


	//----- nvinfo : EIATTR_PARAM_CBANK
	.align		4
        /*0074*/ 	.byte	0x04, 0x0a
        /*0076*/ 	.short	(.L_9133 - .L_9132)
	.align		4
.L_9132:
        /*0078*/ 	.word	index@(.nv.constant0._ZN2at6native29vectorized_elementwise_kernelILi2ENS0_13AUnaryFunctorIlllZZZNS0_19maximum_kernel_cudaERNS_18TensorIteratorBaseEENKUlvE_clEvENKUlvE2_clEvEUlllE_EESt5arrayIPcLm2EEEEviT0_T1_)
        /*007c*/ 	.short	0x0380
        /*007e*/ 	.short	0x0028


	//----- nvinfo : EIATTR_SW_WAR
	.align		4
.L_9133:
        /*0080*/ 	.byte	0x04, 0x36
        /*0082*/ 	.short	(.L_9135 - .L_9134)
.L_9134:
        /*0084*/ 	.word	0x00000008
.L_9135:


//--------------------- .nv.info._ZN2at6native29vectorized_elementwise_kernelILi4ENS0_13AUnaryFunctorIlllZZZNS0_19maximum_kernel_cudaERNS_18TensorIteratorBaseEENKUlvE_clEvENKUlvE2_clEvEUlllE_EESt5arrayIPcLm2EEEEviT0_T1_ --------------------------
	.section	.nv.info._ZN2at6native29vectorized_elementwise_kernelILi4ENS0_13AUnaryFunctorIlllZZZNS0_19maximum_kernel_cudaERNS_18TensorIteratorBaseEENKUlvE_clEvENKUlvE2_clEvEUlllE_EESt5arrayIPcLm2EEEEviT0_T1_,"",@"SHT_CUDA_INFO"
	.sectionflags	@""
	.align	4


	//----- nvinfo : EIATTR_CUDA_API_VERSION
	.align		4
        /*0000*/ 	.byte	0x04, 0x37
        /*0002*/ 	.short	(.L_9137 - .L_9136)
.L_9136:
        /*0004*/ 	.word	0x00000082


	//----- nvinfo : EIATTR_KPARAM_INFO
	.align		4
.L_9137:
        /*0008*/ 	.byte	0x04, 0x17
        /*000a*/ 	.short	(.L_9139 - .L_9138)
.L_9138:
        /*000c*/ 	.word	0x00000000
        /*0010*/ 	.short	0x0002
        /*0012*/ 	.short	0x0018
        /*0014*/ 	.byte	0x00, 0xf0, 0x41, 0x00


	//----- nvinfo : EIATTR_KPARAM_INFO
	.align		4
.L_9139:
        /*0018*/ 	.byte	0x04, 0x17
        /*001a*/ 	.short	(.L_9141 - .L_9140)
.L_9140:
        /*001c*/ 	.word	0x00000000
        /*0020*/ 	.short	0x0001
        /*0022*/ 	.short	0x0008
        /*0024*/ 	.byte	0x00, 0xf0, 0x41, 0x00


	//----- nvinfo : EIATTR_KPARAM_INFO
	.align		4
.L_9141:
        /*0028*/ 	.byte	0x04, 0x17
        /*002a*/ 	.short	(.L_9143 - .L_9142)
.L_9142:
        /*002c*/ 	.word	0x00000000
        /*0030*/ 	.short	0x0000
        /*0032*/ 	.short	0x0000
        /*0034*/ 	.byte	0x00, 0xf0, 0x11, 0x00


	//----- nvinfo : EIATTR_SPARSE_MMA_MASK
	.align		4
.L_9143:
        /*0038*/ 	.byte	0x03, 0x50
        /*003a*/ 	.short	0x0000


	//----- nvinfo : EIATTR_MAXREG_COUNT
	.align		4
        /*003c*/ 	.byte	0x03, 0x1b
        /*003e*/ 	.short	0x00ff


	//----- nvinfo : EIATTR_MERCURY_ISA_VERSION
	.align		4
        /*0040*/ 	.byte	0x03, 0x5f
        /*0042*/ 	.short	0x0101


	//----- nvinfo : EIATTR_VRC_CTA_INIT_COUNT
	.align		4
        /*0044*/ 	.byte	0x02, 0x4a
	.zero		1
	.zero		1


	//----- nvinfo : EIATTR_EXIT_INSTR_OFFSETS
	.align		4
        /*0048*/ 	.byte	0x04, 0x1c
        /*004a*/ 	.short	(.L_9145 - .L_9144)


	//   ....[0]....
.L_9144:
        /*004c*/ 	.word	0x00000990


	//   ....[1]....
        /*0050*/ 	.word	0x000009e0


	//   ....[2]....
        /*0054*/ 	.word	0x00000d60


	//----- nvinfo : EIATTR_MAX_THREADS
	.align		4
.L_9145:
        /*0058*/ 	.byte	0x04, 0x05
        /*005a*/ 	.short	(.L_9147 - .L_9146)
.L_9146:
        /*005c*/ 	.word	0x00000080
        /*0060*/ 	.word	0x00000001
        /*0064*/ 	.word	0x00000001


	//----- nvinfo : EIATTR_CRS_STACK_SIZE
	.align		4
.L_9147:
        /*0068*/ 	.byte	0x04, 0x1e
        /*006a*/ 	.short	(.L_9149 - .L_9148)
.L_9148:
        /*006c*/ 	.word	0x00000000


	//----- nvinfo : EIATTR_CBANK_PARAM_SIZE
	.align		4
.L_9149:
        /*0070*/ 	.byte	0x03, 0x19
        /*0072*/ 	.short	0x0028


	//----- nvinfo : EIATTR_PARAM_CBANK
	.align		4
        /*0074*/ 	.byte	0x04, 0x0a
        /*0076*/ 	.short	(.L_9151 - .L_9150)
	.align		4
.L_9150:
        /*0078*/ 	.word	index@(.nv.constant0._ZN2at6native29vectorized_elementwise_kernelILi4ENS0_13AUnaryFunctorIlllZZZNS0_19maximum_kernel_cudaERNS_18TensorIteratorBaseEENKUlvE_clEvENKUlvE2_clEvEUlllE_EESt5arrayIPcLm2EEEEviT0_T1_)
        /*007c*/ 	.short	0x0380
        /*007e*/ 	.short	0x0028


	//----- nvinfo : EIATTR_SW_WAR
	.align		4
.L_9151:
        /*0080*/ 	.byte	0x04, 0x36
        /*0082*/ 	.short	(.L_9153 - .L_9152)
.L_9152:
        /*0084*/ 	.word	0x00000008
.L_9153:


//--------------------- .nv.info._ZN2at6native29vectorized_elementwise_kernelILi8ENS0_13AUnaryFunctorIlllZZZNS0_19maximum_kernel_cudaERNS_18TensorIteratorBaseEENKUlvE_clEvENKUlvE2_clEvEUlllE_EESt5arrayIPcLm2EEEEviT0_T1_ --------------------------
	.section	.nv.info._ZN2at6native29vectorized_elementwise_kernelILi8ENS0_13AUnaryFunctorIlllZZZNS0_19maximum_kernel_cudaERNS_18TensorIteratorBaseEENKUlvE_clEvENKUlvE2_clEvEUlllE_EESt5arrayIPcLm2EEEEviT0_T1_,"",@"SHT_CUDA_INFO"
	.sectionflags	@""
	.align	4


	//----- nvinfo : EIATTR_CUDA_API_VERSION
	.align		4
        /*0000*/ 	.byte	0x04, 0x37
        /*0002*/ 	.short	(.L_9155 - .L_9154)
.L_9154:
        /*0004*/ 	.word	0x00000082


	//----- nvinfo : EIATTR_KPARAM_INFO
	.align		4
.L_9155:
        /*0008*/ 	.byte	0x04, 0x17
        /*000a*/ 	.short	(.L_9157 - .L_9156)
.L_9156:
        /*000c*/ 	.word	0x00000000
        /*0010*/ 	.short	0x0002
        /*0012*/ 	.short	0x0018
        /*0014*/ 	.byte	0x00, 0xf0, 0x41, 0x00


	//----- nvinfo : EIATTR_KPARAM_INFO
	.align		4
.L_9157:
        /*0018*/ 	.byte	0x04, 0x17
        /*001a*/ 	.short	(.L_9159 - .L_9158)
.L_9158:
        /*001c*/ 	.word	0x00000000
        /*0020*/ 	.short	0x0001
        /*0022*/ 	.short	0x0008
        /*0024*/ 	.byte	0x00, 0xf0, 0x41, 0x00


	//----- nvinfo : EIATTR_KPARAM_INFO
	.align		4
.L_9159:
        /*0028*/ 	.byte	0x04, 0x17
        /*002a*/ 	.short	(.L_9161 - .L_9160)
.L_9160:
        /*002c*/ 	.word	0x00000000
        /*0030*/ 	.short	0x0000
        /*0032*/ 	.short	0x0000
        /*0034*/ 	.byte	0x00, 0xf0, 0x11, 0x00


	//----- nvinfo : EIATTR_SPARSE_MMA_MASK
	.align		4
.L_9161:
        /*0038*/ 	.byte	0x03, 0x50
        /*003a*/ 	.short	0x0000


	//----- nvinfo : EIATTR_MAXREG_COUNT
	.align		4
        /*003c*/ 	.byte	0x03, 0x1b
        /*003e*/ 	.short	0x00ff


	//----- nvinfo : EIATTR_MERCURY_ISA_VERSION
	.align		4
        /*0040*/ 	.byte	0x03, 0x5f
        /*0042*/ 	.short	0x0101


	//----- nvinfo : EIATTR_VRC_CTA_INIT_COUNT
	.align		4
        /*0044*/ 	.byte	0x02, 0x4a
	.zero		1
	.zero		1


	//----- nvinfo : EIATTR_EXIT_INSTR_OFFSETS
	.align		4
        /*0048*/ 	.byte	0x04, 0x1c
        /*004a*/ 	.short	(.L_9163 - .L_9162)


	//   ....[0]....
.L_9162:
        /*004c*/ 	.word	0x00000010


	//----- nvinfo : EIATTR_MAX_THREADS
	.align		4
.L_9163:
        /*0050*/ 	.byte	0x04, 0x05
        /*0052*/ 	.short	(.L_9165 - .L_9164)
.L_9164:
        /*0054*/ 	.word	0x00000080
        /*0058*/ 	.word	0x00000001
        /*005c*/ 	.word	0x00000001


	//----- nvinfo : EIATTR_CBANK_PARAM_SIZE
	.align		4
.L_9165:
        /*0060*/ 	.byte	0x03, 0x19
        /*0062*/ 	.short	0x0028


	//----- nvinfo : EIATTR_PARAM_CBANK
	.align		4
        /*0064*/ 	.byte	0x04, 0x0a
        /*0066*/ 	.short	(.L_9167 - .L_9166)
	.align		4
.L_9166:
        /*0068*/ 	.word	index@(.nv.constant0._ZN2at6native29vectorized_elementwise_kernelILi8ENS0_13AUnaryFunctorIlllZZZNS0_19maximum_kernel_cudaERNS_18TensorIteratorBaseEENKUlvE_clEvENKUlvE2_clEvEUlllE_EESt5arrayIPcLm2EEEEviT0_T1_)
        /*006c*/ 	.short	0x0380
        /*006e*/ 	.short	0x0028


	//----- nvinfo : EIATTR_SW_WAR
	.align		4
.L_9167:
        /*0070*/ 	.byte	0x04, 0x36
        /*0072*/ 	.short	(.L_9169 - .L_9168)
.L_9168:
        /*0074*/ 	.word	0x00000008
.L_9169:


//--------------------- .nv.info._ZN2at6native18elementwise_kernelILi128ELi4EZNS0_15gpu_kernel_implINS0_13BinaryFunctorIlllZZZNS0_19maximum_kernel_cudaERNS_18TensorIteratorBaseEENKUlvE_clEvENKUlvE2_clEvEUlllE_EEEEvS5_RKT_EUliE_EEviT1_ --------------------------
	.section	.nv.info._ZN2at6native18elementwise_kernelILi128ELi4EZNS0_15gpu_kernel_implINS0_13BinaryFunctorIlllZZZNS0_19maximum_kernel_cudaERNS_18TensorIteratorBaseEENKUlvE_clEvENKUlvE2_clEvEUlllE_EEEEvS5_RKT_EUliE_EEviT1_,"",@"SHT_CUDA_INFO"
	.sectionflags	@""
	.align	4


	//----- nvinfo : EIATTR_CUDA_API_VERSION
	.align		4
        /*0000*/ 	.byte	0x04, 0x37
        /*0002*/ 	.short	(.L_9171 - .L_9170)
.L_9170:
        /*0004*/ 	.word	0x00000082


	//----- nvinfo : EIATTR_KPARAM_INFO
	.align		4
.L_9171:
        /*0008*/ 	.byte	0x04, 0x17
        /*000a*/ 	.short	(.L_9173 - .L_9172)
.L_9172:
        /*000c*/ 	.word	0x00000000
        /*0010*/ 	.short	0x0001
        /*0012*/ 	.short	0x0008
        /*0014*/ 	.byte	0x00, 0xf0, 0x21, 0x0a


	//----- nvinfo : EIATTR_KPARAM_INFO
	.align		4
.L_9173:
        /*0018*/ 	.byte	0x04, 0x17
        /*001a*/ 	.short	(.L_9175 - .L_9174)
.L_9174:
        /*001c*/ 	.word	0x00000000
        /*0020*/ 	.short	0x0000
        /*0022*/ 	.short	0x0000
        /*0024*/ 	.byte	0x00, 0xf0, 0x11, 0x00


	//----- nvinfo : EIATTR_SPARSE_MMA_MASK
	.align		4
.L_9175:
        /*0028*/ 	.byte	0x03, 0x50
        /*002a*/ 	.short	0x0000


	//----- nvinfo : EIATTR_MAXREG_COUNT
	.align		4
        /*002c*/ 	.byte	0x03, 0x1b
        /*002e*/ 	.short	0x0080


	//----- nvinfo : EIATTR_EXTERNS
	.align		4
        /*0030*/ 	.byte	0x04, 0x0f
        /*0032*/ 	.short	(.L_9177 - .L_9176)


	//   ....[0]....
	.align		4
.L_9176:
        /*0034*/ 	.word	index@(__assertfail)


	//----- nvinfo : EIATTR_MERCURY_ISA_VERSION
	.align		4
.L_9177:
        /*0038*/ 	.byte	0x03, 0x5f
        /*003a*/ 	.short	0x0101


	//----- nvinfo : EIATTR_VRC_CTA_INIT_COUNT
	.align		4
        /*003c*/ 	.byte	0x02, 0x4a
	.zero		1
	.zero		1


	//----- nvinfo : EIATTR_SYSCALL_OFFSETS
	.align		4
        /*0040*/ 	.byte	0x04, 0x46
        /*0042*/ 	.short	(.L_9179 - .L_9178)


	//   ....[0]....
.L_9178:
        /*0044*/ 	.word	0x00002450


	//   ....[1]....
        /*0048*/ 	.word	0x00003290


	//   ....[2]....
        /*004c*/ 	.word	0x000040b0


	//   ....[3]....
        /*0050*/ 	.word	0x00006660


	//   ....[4]....
        /*0054*/ 	.word	0x000074a0


	//   ....[5]....
        /*0058*/ 	.word	0x000080c0


	//   ....[6]....
        /*005c*/ 	.word	0x0000a7b0


	//   ....[7]....
        /*0060*/ 	.word	0x0000b5f0


	//   ....[8]....
        /*0064*/ 	.word	0x0000c210


	//   ....[9]....
        /*0068*/ 	.word	0x0000e920


	//   ....[10]....
        /*006c*/ 	.word	0x0000f760


	//   ....[11]....
        /*0070*/ 	.word	0x00010350


	//----- nvinfo : EIATTR_EXIT_INSTR_OFFSETS
	.align		4
.L_9179:
        /*0074*/ 	.byte	0x04, 0x1c
        /*0076*/ 	.short	(.L_9181 - .L_9180)


	//   ....[0]....
.L_9180:
        /*0078*/ 	.word	0x0000c4f0


	//   ....[1]....
        /*007c*/ 	.word	0x0000f8e0


	//   ....[2]....
        /*0080*/ 	.word	0x0000f900


	//   ....[3]....
        /*0084*/ 	.word	0x0000f980


	//   ....[4]....
        /*0088*/ 	.word	0x0000f9a0


	//   ....[5]....
        /*008c*/ 	.word	0x0000f9c0


	//   ....[6]....
        /*0090*/ 	.word	0x0000fa50


	//   ....[7]....
        /*0094*/ 	.word	0x0000fa90


	//   ....[8]....
        /*0098*/ 	.word	0x0000fb30


	//   ....[9]....
        /*009c*/ 	.word	0x0000fb80


	//   ....[10]....
        /*00a0*/ 	.word	0x0000fbb0


	//   ....[11]....
        /*00a4*/ 	.word	0x0000fc70


	//   ....[12]....
        /*00a8*/ 	.word	0x0000fde0


	//   ....[13]....
        /*00ac*/ 	.word	0x0000ff50


	//   ....[14]....
        /*00b0*/ 	.word	0x000100c0


	//   ....[15]....
        /*00b4*/ 	.word	0x000100e0


	//   ....[16]....
        /*00b8*/ 	.word	0x00010100


	//   ....[17]....
        /*00bc*/ 	.word	0x000101b0


	//   ....[18]....
        /*00c0*/ 	.word	0x000101f0


	//   ....[19]....
        /*00c4*/ 	.word	0x00010360


	//   ....[20]....
        /*00c8*/ 	.word	0x00010470


	//   ....[21]....
        /*00cc*/ 	.word	0x000105b0


	//   ....[22]....
        /*00d0*/ 	.word	0x000105f0


	//----- nvinfo : EIATTR_MAX_THREADS
	.align		4
.L_9181:
        /*00d4*/ 	.byte	0x04, 0x05
        /*00d6*/ 	.short	(.L_9183 - .L_9182)
.L_9182:
        /*00d8*/ 	.word	0x00000080
        /*00dc*/ 	.word	0x00000001
        /*00e0*/ 	.word	0x00000001


	//----- nvinfo : EIATTR_CRS_STACK_SIZE
	.align		4
.L_9183:
        /*00e4*/ 	.byte	0x04, 0x1e
        /*00e6*/ 	.short	(.L_9185 - .L_9184)
.L_9184:
        /*00e8*/ 	.word	0x00000000


	//----- nvinfo : EIATTR_CBANK_PARAM_SIZE
	.align		4
.L_9185:
        /*00ec*/ 	.byte	0x03, 0x19
        /*00ee*/ 	.short	0x0290


	//----- nvinfo : EIATTR_PARAM_CBANK
	.align		4
        /*00f0*/ 	.byte	0x04, 0x0a
        /*00f2*/ 	.short	(.L_9187 - .L_9186)
	.align		4
.L_9186:
        /*00f4*/ 	.word	index@(.nv.constant0._ZN2at6native18elementwise_kernelILi128ELi4EZNS0_15gpu_kernel_implINS0_13BinaryFunctorIlllZZZNS0_19maximum_kernel_cudaERNS_18TensorIteratorBaseEENKUlvE_clEvENKUlvE2_clEvEUlllE_EEEEvS5_RKT_EUliE_EEviT1_)
        /*00f8*/ 	.short	0x0380
        /*00fa*/ 	.short	0x0290


	//----- nvinfo : EIATTR_SW_WAR
	.align		4
.L_9187:
        /*00fc*/ 	.byte	0x04, 0x36
        /*00fe*/ 	.short	(.L_9189 - .L_9188)
.L_9188:
        /*0100*/ 	.word	0x00000008
.L_9189:


//--------------------- .nv.info._ZN2at6native27unrolled_elementwise_kernelINS0_13BinaryFunctorIlllZZZNS0_19maximum_kernel_cudaERNS_18TensorIteratorBaseEENKUlvE_clEvENKUlvE2_clEvEUlllE_EESt5arrayIPcLm3EELi4E23TrivialOffsetCalculatorILi2EjESC_ILi1EjENS0_6memory12LoadWithCastILi2EEENSF_13StoreWithCastILi1EEEEEviT_T0_T2_T3_T4_T5_ --------------------------
	.section	.nv.info._ZN2at6native27unrolled_elementwise_kernelINS0_13BinaryFunctorIlllZZZNS0_19maximum_kernel_cudaERNS_18TensorIteratorBaseEENKUlvE_clEvENKUlvE2_clEvEUlllE_EESt5arrayIPcLm3EELi4E23TrivialOffsetCalculatorILi2EjESC_ILi1EjENS0_6memory12LoadWithCastILi2EEENSF_13StoreWithCastILi1EEEEEviT_T0_T2_T3_T4_T5_,"",@"SHT_CUDA_INFO"
	.sectionflags	@""
	.align	4


	//----- nvinfo : EIATTR_CUDA_API_VERSION
	.align		4
        /*0000*/ 	.byte	0x04, 0x37
        /*0002*/ 	.short	(.L_9191 - .L_9190)
.L_9190:
        /*0004*/ 	.word	0x00000082


	//----- nvinfo : EIATTR_KPARAM_INFO
	.align		4
.L_9191:
        /*0008*/ 	.byte	0x04, 0x17
        /*000a*/ 	.short	(.L_9193 - .L_9192)
.L_9192:
        /*000c*/ 	.word	0x00000000
        /*0010*/ 	.short	0x0006
        /*0012*/ 	.short	0x0030
        /*0014*/ 	.byte	0x00, 0xf0, 0x21, 0x00


	//----- nvinfo : EIATTR_KPARAM_INFO
	.align		4
.L_9193:
        /*0018*/ 	.byte	0x04, 0x17
        /*001a*/ 	.short	(.L_9195 - .L_9194)
.L_9194:
        /*001c*/ 	.word	0x00000000
        /*0020*/ 	.short	0x0005
        /*0022*/ 	.short	0x0024
        /*0024*/ 	.byte	0x00, 0xf0, 0x31, 0x00


	//----- nvinfo : EIATTR_KPARAM_INFO
	.align		4
.L_9195:
        /*0028*/ 	.byte	0x04, 0x17
        /*002a*/ 	.short	(.L_9197 - .L_9196)
.L_9196:
        /*002c*/ 	.word	0x00000000
        /*0030*/ 	.short	0x0004
        /*0032*/ 	.short	0x0021
        /*0034*/ 	.byte	0x00, 0xf0, 0x05, 0x00


	//----- nvinfo : EIATTR_KPARAM_INFO
	.align		4
.L_9197:
        /*0038*/ 	.byte	0x04, 0x17
        /*003a*/ 	.short	(.L_9199 - .L_9198)
.L_9198:
        /*003c*/ 	.word	0x00000000
        /*0040*/ 	.short	0x0003
        /*0042*/ 	.short	0x0020
        /*0044*/ 	.byte	0x00, 0xf0, 0x05, 0x00


	//----- nvinfo : EIATTR_KPARAM_INFO
	.align		4
.L_9199:
        /*0048*/ 	.byte	0x04, 0x17
        /*004a*/ 	.short	(.L_9201 - .L_9200)
.L_9200:
        /*004c*/ 	.word	0x00000000
        /*0050*/ 	.short	0x0002
        /*0052*/ 	.short	0x0008
        /*0054*/ 	.byte	0x00, 0xf0, 0x61, 0x00


	//----- nvinfo : EIATTR_KPARAM_INFO
	.align		4
.L_9201:
        /*0058*/ 	.byte	0x04, 0x17
        /*005a*/ 	.short	(.L_9203 - .L_9202)
.L_9202:
        /*005c*/ 	.word	0x00000000
        /*0060*/ 	.short	0x0001
        /*0062*/ 	.short	0x0004
        /*0064*/ 	.byte	0x00, 0xf0, 0x05, 0x00


	//----- nvinfo : EIATTR_KPARAM_INFO
	.align		4
.L_9203:
        /*0068*/ 	.byte	0x04, 0x17
        /*006a*/ 	.short	(.L_9205 - .L_9204)
.L_9204:
        /*006c*/ 	.word	0x00000000
        /*0070*/ 	.short	0x0000
        /*0072*/ 	.short	0x0000
        /*0074*/ 	.byte	0x00, 0xf0, 0x11, 0x00


	//----- nvinfo : EIATTR_SPARSE_MMA_MASK
	.align		4
.L_9205:
        /*0078*/ 	.byte	0x03, 0x50
        /*007a*/ 	.short	0x0000


	//----- nvinfo : EIATTR_MAXREG_COUNT
	.align		4
        /*007c*/ 	.byte	0x03, 0x1b
        /*007e*/ 	.short	0x00ff


	//----- nvinfo : EIATTR_EXTERNS
	.align		4
        /*0080*/ 	.byte	0x04, 0x0f
        /*0082*/ 	.short	(.L_9207 - .L_9206)


	//   ....[0]....
	.align		4
.L_9206:
        /*0084*/ 	.word	index@(__assertfail)


	//----- nvinfo : EIATTR_MERCURY_ISA_VERSION
	.align		4
.L_9207:
        /*0088*/ 	.byte	0x03, 0x5f
        /*008a*/ 	.short	0x0101


	//----- nvinfo : EIATTR_VRC_CTA_INIT_COUNT
	.align		4
        /*008c*/ 	.byte	0x02, 0x4a
	.zero		1
	.zero		1


	//----- nvinfo : EIATTR_SYSCALL_OFFSETS
	.align		4
        /*0090*/ 	.byte	0x04, 0x46
        /*0092*/ 	.short	(.L_9209 - .L_9208)


	//   ....[0]....
.L_9208:
        /*0094*/ 	.word	0x00000e40


	//   ....[1]....
        /*0098*/ 	.word	0x00001cb0


	//   ....[2]....
        /*009c*/ 	.word	0x00002c50


	//   ....[3]....
        /*00a0*/ 	.word	0x00003ac0


	//   ....[4]....
        /*00a4*/ 	.word	0x000049b0


	//   ....[5]....
        /*00a8*/ 	.word	0x00005820


	//   ....[6]....
        /*00ac*/ 	.word	0x00006710


	//   ....[7]....
        /*00b0*/ 	.word	0x00007580


	//   ....[8]....
        /*00b4*/ 	.word	0x00008440


	//   ....[9]....
        /*00b8*/ 	.word	0x00009150


	//   ....[10]....
        /*00bc*/ 	.word	0x00009fd0


	//   ....[11]....
        /*00c0*/ 	.word	0x0000ae30


	//----- nvinfo : EIATTR_EXIT_INSTR_OFFSETS
	.align		4
.L_9209:
        /*00c4*/ 	.byte	0x04, 0x1c
        /*00c6*/ 	.short	(.L_9211 - .L_9210)


	//   ....[0]....
.L_9210:
        /*00c8*/ 	.word	0x0000a2a0


	//   ....[1]....
        /*00cc*/ 	.word	0x0000a3d0


	//   ....[2]....
        /*00d0*/ 	.word	0x0000a3f0


	//   ....[3]....
        /*00d4*/ 	.word	0x0000a470


	//   ....[4]....
        /*00d8*/ 	.word	0x0000a490


	//   ....[5]....
        /*00dc*/ 	.word	0x0000a4b0


	//   ....[6]....
        /*00e0*/ 	.word	0x0000a540


	//   ....[7]....
        /*00e4*/ 	.word	0x0000a580


	//   ....[8]....
        /*00e8*/ 	.word	0x0000a620


	//   ....[9]....
        /*00ec*/ 	.word	0x0000a670


	//   ....[10]....
        /*00f0*/ 	.word	0x0000a6a0


	//   ....[11]....
        /*00f4*/ 	.word	0x0000a760


	//   ....[12]....
        /*00f8*/ 	.word	0x0000a8d0


	//   ....[13]....
        /*00fc*/ 	.word	0x0000aa40


	//   ....[14]....
        /*0100*/ 	.word	0x0000aba0


	//   ....[15]....
        /*0104*/ 	.word	0x0000abc0


	//   ....[16]....
        /*0108*/ 	.word	0x0000abe0


	//   ....[17]....
        /*010c*/ 	.word	0x0000ac90


	//   ....[18]....
        /*0110*/ 	.word	0x0000acd0


	//   ....[19]....
        /*0114*/ 	.word	0x0000ae40


	//   ....[20]....
        /*0118*/ 	.word	0x0000af50


	//   ....[21]....
        /*011c*/ 	.word	0x0000b090


	//   ....[22]....
        /*0120*/ 	.word	0x0000b0d0


	//----- nvinfo : EIATTR_MAX_THREADS
	.align		4
.L_9211:
        /*0124*/ 	.byte	0x04, 0x05
        /*0126*/ 	.short	(.L_9213 - .L_9212)
.L_9212:
        /*0128*/ 	.word	0x00000080
        /*012c*/ 	.word	0x00000001
        /*0130*/ 	.word	0x00000001


	//----- nvinfo : EIATTR_CRS_STACK_SIZE
	.align		4
.L_9213:
        /*0134*/ 	.byte	0x04, 0x1e
        /*0136*/ 	.short	(.L_9215 - .L_9214)
.L_9214:
        /*0138*/ 	.word	0x00000000


	//----- nvinfo : EIATTR_CBANK_PARAM_SIZE
	.align		4
.L_9215:
        /*013c*/ 	.byte	0x03, 0x19
        /*013e*/ 	.short	0x0038


	//----- nvinfo : EIATTR_PARAM_CBANK
	.align		4
        /*0140*/ 	.byte	0x04, 0x0a
        /*0142*/ 	.short	(.L_9217 - .L_9216)
	.align		4
.L_9216:
        /*0144*/ 	.word	index@(.nv.constant0._ZN2at6native27unrolled_elementwise_kernelINS0_13BinaryFunctorIlllZZZNS0_19maximum_kernel_cudaERNS_18TensorIteratorBaseEENKUlvE_clEvENKUlvE2_clEvEUlllE_EESt5arrayIPcLm3EELi4E23TrivialOffsetCalculatorILi2EjESC_ILi1EjENS0_6memory12LoadWithCastILi2EEENSF_13StoreWithCastILi1EEEEEviT_T0_T2_T3_T4_T5_)
        /*0148*/ 	.short	0x0380
        /*014a*/ 	.short	0x0038


	//----- nvinfo : EIATTR_SW_WAR
	.align		4
.L_9217:
        /*014c*/ 	.byte	0x04, 0x36
        /*014e*/ 	.short	(.L_9219 - .L_9218)
.L_9218:
        /*0150*/ 	.word	0x00000008
.L_9219:


//--------------------- .nv.info._ZN2at6native18elementwise_kernelILi128ELi2EZNS0_22gpu_kernel_impl_nocastINS0_13BinaryFunctorIlllZZZNS0_19maximum_kernel_cudaERNS_18TensorIteratorBaseEENKUlvE_clEvENKUlvE2_clEvEUlllE_EEEEvS5_RKT_EUliE_EEviT1_ --------------------------
	.section	.nv.info._ZN2at6native18elementwise_kernelILi128ELi2EZNS0_22gpu_kernel_impl_nocastINS0_13BinaryFunctorIlllZZZNS0_19maximum_kernel_cudaERNS_18TensorIteratorBaseEENKUlvE_clEvENKUlvE2_clEvEUlllE_EEEEvS5_RKT_EUliE_EEviT1_,"",@"SHT_CUDA_INFO"
	.sectionflags	@""
	.align	4


	//----- nvinfo : EIATTR_CUDA_API_VERSION
	.align		4
        /*0000*/ 	.byte	0x04, 0x37
        /*0002*/ 	.short	(.L_9221 - .L_9220)
.L_9220:
        /*0004*/ 	.word	0x00000082


	//----- nvinfo : EIATTR_KPARAM_INFO
	.align		4
.L_9221:
        /*0008*/ 	.byte	0x04, 0x17
        /*000a*/ 	.short	(.L_9223 - .L_9222)
.L_9222:
        /*000c*/ 	.word	0x00000000
        /*0010*/ 	.short	0x0001
        /*0012*/ 	.short	0x0008
        /*0014*/ 	.byte	0x00, 0xf0, 0x21, 0x0a


	//----- nvinfo : EIATTR_KPARAM_INFO
	.align		4
.L_9223:
        /*0018*/ 	.byte	0x04, 0x17
        /*001a*/ 	.short	(.L_9225 - .L_9224)
.L_9224:
        /*001c*/ 	.word	0x00000000
        /*0020*/ 	.short	0x0000
        /*0022*/ 	.short	0x0000
        /*0024*/ 	.byte	0x00, 0xf0, 0x11, 0x00


	//----- nvinfo : EIATTR_SPARSE_MMA_MASK
	.align		4
.L_9225:
        /*0028*/ 	.byte	0x03, 0x50
        /*002a*/ 	.short	0x0000


	//----- nvinfo : EIATTR_MAXREG_COUNT
	.align		4
        /*002c*/ 	.byte	0x03, 0x1b
        /*002e*/ 	.short	0x0080


	//----- nvinfo : EIATTR_MERCURY_ISA_VERSION
	.align		4
        /*0030*/ 	.byte	0x03, 0x5f
        /*0032*/ 	.short	0x0101


	//----- nvinfo : EIATTR_VRC_CTA_INIT_COUNT
	.align		4
        /*0034*/ 	.byte	0x02, 0x4a
	.zero		1
	.zero		1


	//----- nvinfo : EIATTR_EXIT_INSTR_OFFSETS
	.align		4
        /*0038*/ 	.byte	0x04, 0x1c
        /*003a*/ 	.short	(.L_9227 - .L_9226)


	//   ....[0]....
.L_9226:
        /*003c*/ 	.word	0x000001a0


	//   ....[1]....
        /*0040*/ 	.word	0x00000250


	//   ....[2]....
        /*0044*/ 	.word	0x000019b0


	//   ....[3]....
        /*0048*/ 	.word	0x00003070


	//----- nvinfo : EIATTR_MAX_THREADS
	.align		4
.L_9227:
        /*004c*/ 	.byte	0x04, 0x05
        /*004e*/ 	.short	(.L_9229 - .L_9228)
.L_9228:
        /*0050*/ 	.word	0x00000080
        /*0054*/ 	.word	0x00000001
        /*0058*/ 	.word	0x00000001


	//----- nvinfo : EIATTR_CRS_STACK_SIZE
	.align		4
.L_9229:
        /*005c*/ 	.byte	0x04, 0x1e
        /*005e*/ 	.short	(.L_9231 - .L_9230)
.L_9230:
        /*0060*/ 	.word	0x00000000


	//----- nvinfo : EIATTR_CBANK_PARAM_SIZE
	.align		4
.L_9231:
        /*0064*/ 	.byte	0x03, 0x19
        /*0066*/ 	.short	0x0290


	//----- nvinfo : EIATTR_PARAM_CBANK
	.align		4
        /*0068*/ 	.byte	0x04, 0x0a
        /*006a*/ 	.short	(.L_9233 - .L_9232)
	.align		4
.L_9232:
        /*006c*/ 	.word	index@(.nv.constant0._ZN2at6native18elementwise_kernelILi128ELi2EZNS0_22gpu_kernel_impl_nocastINS0_13BinaryFunctorIlllZZZNS0_19maximum_kernel_cudaERNS_18TensorIteratorBaseEENKUlvE_clEvENKUlvE2_clEvEUlllE_EEEEvS5_RKT_EUliE_EEviT1_)
        /*0070*/ 	.short	0x0380
        /*0072*/ 	.short	0x0290


	//----- nvinfo : EIATTR_SW_WAR
	.align		4
.L_9233:
        /*0074*/ 	.byte	0x04, 0x36
        /*0076*/ 	.short	(.L_9235 - .L_9234)
.L_9234:
        /*0078*/ 	.word	0x00000008
.L_9235:


//--------------------- .nv.info._ZN2at6native27unrolled_elementwise_kernelINS0_13BinaryFunctorIlllZZZNS0_19maximum_kernel_cudaERNS_18TensorIteratorBaseEENKUlvE_clEvENKUlvE2_clEvEUlllE_EESt5arrayIPcLm3EELi4E23TrivialOffsetCalculatorILi2EjESC_ILi1EjENS0_6memory15LoadWithoutCastENSF_16StoreWithoutCastEEEviT_T0_T2_T3_T4_T5_ --------------------------
	.section	.nv.info._ZN2at6native27unrolled_elementwise_kernelINS0_13BinaryFunctorIlllZZZNS0_19maximum_kernel_cudaERNS_18TensorIteratorBaseEENKUlvE_clEvENKUlvE2_clEvEUlllE_EESt5arrayIPcLm3EELi4E23TrivialOffsetCalculatorILi2EjESC_ILi1EjENS0_6memory15LoadWithoutCastENSF_16StoreWithoutCastEEEviT_T0_T2_T3_T4_T5_,"",@"SHT_CUDA_INFO"
	.sectionflags	@""
	.align	4


	//----- nvinfo : EIATTR_CUDA_API_VERSION
	.align		4
        /*0000*/ 	.byte	0x04, 0x37
        /*0002*/ 	.short	(.L_9237 - .L_9236)
.L_9236:
        /*0004*/ 	.word	0x00000082


	//----- nvinfo : EIATTR_KPARAM_INFO
	.align		4
.L_9237:
        /*0008*/ 	.byte	0x04, 0x17
        /*000a*/ 	.short	(.L_9239 - .L_9238)
.L_9238:
        /*000c*/ 	.word	0x00000000
        /*0010*/ 	.short	0x0006
        /*0012*/ 	.short	0x0023
        /*0014*/ 	.byte	0x00, 0xf0, 0x05, 0x00


	//----- nvinfo : EIATTR_KPARAM_INFO
	.align		4
.L_9239:
        /*0018*/ 	.byte	0x04, 0x17
        /*001a*/ 	.short	(.L_9241 - .L_9240)
.L_9240:
        /*001c*/ 	.word	0x00000000
        /*0020*/ 	.short	0x0005
        /*0022*/ 	.short	0x0022
        /*0024*/ 	.byte	0x00, 0xf0, 0x05, 0x00


	//----- nvinfo : EIATTR_KPARAM_INFO
	.align		4
.L_9241:
        /*0028*/ 	.byte	0x04, 0x17
        /*002a*/ 	.short	(.L_9243 - .L_9242)
.L_9242:
        /*002c*/ 	.word	0x00000000
        /*0030*/ 	.short	0x0004
        /*0032*/ 	.short	0x0021
        /*0034*/ 	.byte	0x00, 0xf0, 0x05, 0x00


	//----- nvinfo : EIATTR_KPARAM_INFO
	.align		4
.L_9243:
        /*0038*/ 	.byte	0x04, 0x17
        /*003a*/ 	.short	(.L_9245 - .L_9244)
.L_9244:
        /*003c*/ 	.word	0x00000000
        /*0040*/ 	.short	0x0003
        /*0042*/ 	.short	0x0020
        /*0044*/ 	.byte	0x00, 0xf0, 0x05, 0x00


	//----- nvinfo : EIATTR_KPARAM_INFO
	.align		4
.L_9245:
        /*0048*/ 	.byte	0x04, 0x17
        /*004a*/ 	.short	(.L_9247 - .L_9246)
.L_9246:
        /*004c*/ 	.word	0x00000000
        /*0050*/ 	.short	0x0002
        /*0052*/ 	.short	0x0008
        /*0054*/ 	.byte	0x00, 0xf0, 0x61, 0x00


	//----- nvinfo : EIATTR_KPARAM_INFO
	.align		4
.L_9247:
        /*0058*/ 	.byte	0x04, 0x17
        /*005a*/ 	.short	(.L_9249 - .L_9248)
.L_9248:
        /*005c*/ 	.word	0x00000000
        /*0060*/ 	.short	0x0001
        /*0062*/ 	.short	0x0004
        /*0064*/ 	.byte	0x00, 0xf0, 0x05, 0x00


	//----- nvinfo : EIATTR_KPARAM_INFO
	.align		4
.L_9249:
        /*0068*/ 	.byte	0x04, 0x17
        /*006a*/ 	.short	(.L_9251 - .L_9250)
.L_9250:
        /*006c*/ 	.word	0x00000000
        /*0070*/ 	.short	0x0000
        /*0072*/ 	.short	0x0000
        /*0074*/ 	.byte	0x00, 0xf0, 0x11, 0x00


	//----- nvinfo : EIATTR_SPARSE_MMA_MASK
	.align		4
.L_9251:
        /*0078*/ 	.byte	0x03, 0x50
        /*007a*/ 	.short	0x0000


	//----- nvinfo : EIATTR_MAXREG_COUNT
	.align		4
        /*007c*/ 	.byte	0x03, 0x1b
        /*007e*/ 	.short	0x00ff


	//----- nvinfo : EIATTR_MERCURY_ISA_VERSION
	.align		4
        /*0080*/ 	.byte	0x03, 0x5f
        /*0082*/ 	.short	0x0101


	//----- nvinfo : EIATTR_VRC_CTA_INIT_COUNT
	.align		4
        /*0084*/ 	.byte	0x02, 0x4a
	.zero		1
	.zero		1


	//----- nvinfo : EIATTR_EXIT_INSTR_OFFSETS
	.align		4
        /*0088*/ 	.byte	0x04, 0x1c
        /*008a*/ 	.short	(.L_9253 - .L_9252)


	//   ....[0]....
.L_9252:
        /*008c*/ 	.word	0x000005d0


	//   ....[1]....
        /*0090*/ 	.word	0x00000620


	//----- nvinfo : EIATTR_MAX_THREADS
	.align		4
.L_9253:
        /*0094*/ 	.byte	0x04, 0x05
        /*0096*/ 	.short	(.L_9255 - .L_9254)
.L_9254:
        /*0098*/ 	.word	0x00000080
        /*009c*/ 	.word	0x00000001
        /*00a0*/ 	.word	0x00000001


	//----- nvinfo : EIATTR_CRS_STACK_SIZE
	.align		4
.L_9255:
        /*00a4*/ 	.byte	0x04, 0x1e
        /*00a6*/ 	.short	(.L_9257 - .L_9256)
.L_9256:
        /*00a8*/ 	.word	0x00000000


	//----- nvinfo : EIATTR_CBANK_PARAM_SIZE
	.align		4
.L_9257:
        /*00ac*/ 	.byte	0x03, 0x19
        /*00ae*/ 	.short	0x0024


	//----- nvinfo : EIATTR_PARAM_CBANK
	.align		4
        /*00b0*/ 	.byte	0x04, 0x0a
        /*00b2*/ 	.short	(.L_9259 - .L_9258)
	.align		4
.L_9258:
        /*00b4*/ 	.word	index@(.nv.constant0._ZN2at6native27unrolled_elementwise_kernelINS0_13BinaryFunctorIlllZZZNS0_19maximum_kernel_cudaERNS_18TensorIteratorBaseEENKUlvE_clEvENKUlvE2_clEvEUlllE_EESt5arrayIPcLm3EELi4E23TrivialOffsetCalculatorILi2EjESC_ILi1EjENS0_6memory15LoadWithoutCastENSF_16StoreWithoutCastEEEviT_T0_T2_T3_T4_T5_)
        /*00b8*/ 	.short	0x0380
        /*00ba*/ 	.short	0x0024


	//----- nvinfo : EIATTR_SW_WAR
	.align		4
.L_9259:
        /*00bc*/ 	.byte	0x04, 0x36
        /*00be*/ 	.short	(.L_9261 - .L_9260)
.L_9260:
        /*00c0*/ 	.word	0x00000008
.L_9261:


//--------------------- .nv.info._ZN2at6native29vectorized_elementwise_kernelILi2ENS0_13BinaryFunctorIlllZZZNS0_19maximum_kernel_cudaERNS_18TensorIteratorBaseEENKUlvE_clEvENKUlvE2_clEvEUlllE_EESt5arrayIPcLm3EEEEviT0_T1_ --------------------------
	.section	.nv.info._ZN2at6native29vectorized_elementwise_kernelILi2ENS0_13BinaryFunctorIlllZZZNS0_19maximum_kernel_cudaERNS_18TensorIteratorBaseEENKUlvE_clEvENKUlvE2_clEvEUlllE_EESt5arrayIPcLm3EEEEviT0_T1_,"",@"SHT_CUDA_INFO"
	.sectionflags	@""
	.align	4


	//----- nvinfo : EIATTR_CUDA_API_VERSION
	.align		4
        /*0000*/ 	.byte	0x04, 0x37
        /*0002*/ 	.short	(.L_9263 - .L_9262)
.L_9262:
        /*0004*/ 	.word	0x00000082


	//----- nvinfo : EIATTR_KPARAM_INFO
	.align		4
.L_9263:
        /*0008*/ 	.byte	0x04, 0x17
        /*000a*/ 	.short	(.L_9265 - .L_9264)
.L_9264:
        /*000c*/ 	.word	0x00000000
        /*0010*/ 	.short	0x0002
        /*0012*/ 	.short	0x0008
        /*0014*/ 	.byte	0x00, 0xf0, 0x61, 0x00


	//----- nvinfo : EIATTR_KPARAM_INFO
	.align		4
.L_9265:
        /*0018*/ 	.byte	0x04, 0x17
        /*001a*/ 	.short	(.L_9267 - .L_9266)
.L_9266:
        /*001c*/ 	.word	0x00000000
        /*0020*/ 	.short	0x0001
        /*0022*/ 	.short	0x0004
        /*0024*/ 	.byte	0x00, 0xf0, 0x05, 0x00


	//----- nvinfo : EIATTR_KPARAM_INFO
	.align		4
.L_9267:
        /*0028*/ 	.byte	0x04, 0x17
        /*002a*/ 	.short	(.L_9269 - .L_9268)
.L_9268:
        /*002c*/ 	.word	0x00000000
        /*0030*/ 	.short	0x0000
        /*0032*/ 	.short	0x0000
        /*0034*/ 	.byte	0x00, 0xf0, 0x11, 0x00


	//----- nvinfo : EIATTR_SPARSE_MMA_MASK
	.align		4
.L_9269:
        /*0038*/ 	.byte	0x03, 0x50
        /*003a*/ 	.short	0x0000


	//----- nvinfo : EIATTR_MAXREG_COUNT
	.align		4
        /*003c*/ 	.byte	0x03, 0x1b
        /*003e*/ 	.short	0x00ff


	//----- nvinfo : EIATTR_MERCURY_ISA_VERSION
	.align		4
        /*0040*/ 	.byte	0x03, 0x5f
        /*0042*/ 	.short	0x0101


	//----- nvinfo : EIATTR_VRC_CTA_INIT_COUNT
	.align		4
        /*0044*/ 	.byte	0x02, 0x4a
	.zero		1
	.zero		1


	//----- nvinfo : EIATTR_EXIT_INSTR_OFFSETS
	.align		4
        /*0048*/ 	.byte	0x04, 0x1c
        /*004a*/ 	.short	(.L_9271 - .L_9270)


	//   ....[0]....
.L_9270:
        /*004c*/ 	.word	0x00000b80


	//   ....[1]....
        /*0050*/ 	.word	0x00000bd0


	//   ....[2]....
        /*0054*/ 	.word	0x00000ff0


	//----- nvinfo : EIATTR_MAX_THREADS
	.align		4
.L_9271:
        /*0058*/ 	.byte	0x04, 0x05
        /*005a*/ 	.short	(.L_9273 - .L_9272)
.L_9272:
        /*005c*/ 	.word	0x00000080
        /*0060*/ 	.word	0x00000001
        /*0064*/ 	.word	0x00000001


	//----- nvinfo : EIATTR_CRS_STACK_SIZE
	.align		4
.L_9273:
        /*0068*/ 	.byte	0x04, 0x1e
        /*006a*/ 	.short	(.L_9275 - .L_9274)
.L_9274:
        /*006c*/ 	.word	0x00000000


	//----- nvinfo : EIATTR_CBANK_PARAM_SIZE
	.align		4
.L_9275:
        /*0070*/ 	.byte	0x03, 0x19
        /*0072*/ 	.short	0x0020


	//----- nvinfo : EIATTR_PARAM_CBANK
	.align		4
        /*0074*/ 	.byte	0x04, 0x0a
        /*0076*/ 	.short	(.L_9277 - .L_9276)
	.align		4
.L_9276:
        /*0078*/ 	.word	index@(.nv.constant0._ZN2at6native29vectorized_elementwise_kernelILi2ENS0_13BinaryFunctorIlllZZZNS0_19maximum_kernel_cudaERNS_18TensorIteratorBaseEENKUlvE_clEvENKUlvE2_clEvEUlllE_EESt5arrayIPcLm3EEEEviT0_T1_)
        /*007c*/ 	.short	0x0380
        /*007e*/ 	.short	0x0020


	//----- nvinfo : EIATTR_SW_WAR
	.align		4
.L_9277:
        /*0080*/ 	.byte	0x04, 0x36
        /*0082*/ 	.short	(.L_9279 - .L_9278)
.L_9278:
        /*0084*/ 	.word	0x00000008
.L_9279:


//--------------------- .nv.info._ZN2at6native29vectorized_elementwise_kernelILi4ENS0_13BinaryFunctorIlllZZZNS0_19maximum_kernel_cudaERNS_18TensorIteratorBaseEENKUlvE_clEvENKUlvE2_clEvEUlllE_EESt5arrayIPcLm3EEEEviT0_T1_ --------------------------
	.section	.nv.info._ZN2at6native29vectorized_elementwise_kernelILi4ENS0_13BinaryFunctorIlllZZZNS0_19maximum_kernel_cudaERNS_18TensorIteratorBaseEENKUlvE_clEvENKUlvE2_clEvEUlllE_EESt5arrayIPcLm3EEEEviT0_T1_,"",@"SHT_CUDA_INFO"
	.sectionflags	@""
	.align	4


	//----- nvinfo : EIATTR_CUDA_API_VERSION
	.align		4
        /*0000*/ 	.byte	0x04, 0x37
        /*0002*/ 	.short	(.L_9281 - .L_9280)
.L_9280:
        /*0004*/ 	.word	0x00000082


	//----- nvinfo : EIATTR_KPARAM_INFO
	.align		4
.L_9281:
        /*0008*/ 	.byte	0x04, 0x17
        /*000a*/ 	.short	(.L_9283 - .L_9282)
.L_9282:
        /*000c*/ 	.word	0x00000000
        /*0010*/ 	.short	0x0002
        /*0012*/ 	.short	0x0008
        /*0014*/ 	.byte	0x00, 0xf0, 0x61, 0x00


	//----- nvinfo : EIATTR_KPARAM_INFO
	.align		4
.L_9283:
        /*0018*/ 	.byte	0x04, 0x17
        /*001a*/ 	.short	(.L_9285 - .L_9284)
.L_9284:
        /*001c*/ 	.word	0x00000000
        /*0020*/ 	.short	0x0001
        /*0022*/ 	.short	0x0004
        /*0024*/ 	.byte	0x00, 0xf0, 0x05, 0x00


	//----- nvinfo : EIATTR_KPARAM_INFO
	.align		4
.L_9285:
        /*0028*/ 	.byte	0x04, 0x17
        /*002a*/ 	.short	(.L_9287 - .L_9286)
.L_9286:
        /*002c*/ 	.word	0x00000000
        /*0030*/ 	.short	0x0000
        /*0032*/ 	.short	0x0000
        /*0034*/ 	.byte	0x00, 0xf0, 0x11, 0x00


	//----- nvinfo : EIATTR_SPARSE_MMA_MASK
	.align		4
.L_9287:
        /*0038*/ 	.byte	0x03, 0x50
        /*003a*/ 	.short	0x0000


	//----- nvinfo : EIATTR_MAXREG_COUNT
	.align		4
        /*003c*/ 	.byte	0x03, 0x1b
        /*003e*/ 	.short	0x00ff


	//----- nvinfo : EIATTR_MERCURY_ISA_VERSION
	.align		4
        /*0040*/ 	.byte	0x03, 0x5f
        /*0042*/ 	.short	0x0101


	//----- nvinfo : EIATTR_VRC_CTA_INIT_COUNT
	.align		4
        /*0044*/ 	.byte	0x02, 0x4a
	.zero		1
	.zero		1


	//----- nvinfo : EIATTR_EXIT_INSTR_OFFSETS
	.align		4
        /*0048*/ 	.byte	0x04, 0x1c
        /*004a*/ 	.short	(.L_9289 - .L_9288)


	//   ....[0]....
.L_9288:
        /*004c*/ 	.word	0x00000b80


	//   ....[1]....
        /*0050*/ 	.word	0x00000bd0


	//   ....[2]....
        /*0054*/ 	.word	0x00000fd0


	//----- nvinfo : EIATTR_MAX_THREADS
	.align		4
.L_9289:
        /*0058*/ 	.byte	0x04, 0x05
        /*005a*/ 	.short	(.L_9291 - .L_9290)
.L_9290:
        /*005c*/ 	.word	0x00000080
        /*0060*/ 	.word	0x00000001
        /*0064*/ 	.word	0x00000001


	//----- nvinfo : EIATTR_CRS_STACK_SIZE
	.align		4
.L_9291:
        /*0068*/ 	.byte	0x04, 0x1e
        /*006a*/ 	.short	(.L_9293 - .L_9292)
.L_9292:
        /*006c*/ 	.word	0x00000000


	//----- nvinfo : EIATTR_CBANK_PARAM_SIZE
	.align		4
.L_9293:
        /*0070*/ 	.byte	0x03, 0x19
        /*0072*/ 	.short	0x0020


	//----- nvinfo : EIATTR_PARAM_CBANK
	.align		4
        /*0074*/ 	.byte	0x04, 0x0a
        /*0076*/ 	.short	(.L_9295 - .L_9294)
	.align		4
.L_9294:
        /*0078*/ 	.word	index@(.nv.constant0._ZN2at6native29vectorized_elementwise_kernelILi4ENS0_13BinaryFunctorIlllZZZNS0_19maximum_kernel_cudaERNS_18TensorIteratorBaseEENKUlvE_clEvENKUlvE2_clEvEUlllE_EESt5arrayIPcLm3EEEEviT0_T1_)
        /*007c*/ 	.short	0x0380
        /*007e*/ 	.short	0x0020


	//----- nvinfo : EIATTR_SW_WAR
	.align		4
.L_9295:
        /*0080*/ 	.byte	0x04, 0x36
        /*0082*/ 	.short	(.L_9297 - .L_9296)
.L_9296:
        /*0084*/ 	.word	0x00000008
.L_9297:


//--------------------- .nv.info._ZN2at6native29vectorized_elementwise_kernelILi8ENS0_13BinaryFunctorIlllZZZNS0_19maximum_kernel_cudaERNS_18TensorIteratorBaseEENKUlvE_clEvENKUlvE2_clEvEUlllE_EESt5arrayIPcLm3EEEEviT0_T1_ --------------------------
	.section	.nv.info._ZN2at6native29vectorized_elementwise_kernelILi8ENS0_13BinaryFunctorIlllZZZNS0_19maximum_kernel_cudaERNS_18TensorIteratorBaseEENKUlvE_clEvENKUlvE2_clEvEUlllE_EESt5arrayIPcLm3EEEEviT0_T1_,"",@"SHT_CUDA_INFO"
	.sectionflags	@""
	.align	4


	//----- nvinfo : EIATTR_CUDA_API_VERSION
	.align		4
        /*0000*/ 	.byte	0x04, 0x37
        /*0002*/ 	.short	(.L_9299 - .L_9298)
.L_9298:
        /*0004*/ 	.word	0x00000082


	//----- nvinfo : EIATTR_KPARAM_INFO
	.align		4
.L_9299:
        /*0008*/ 	.byte	0x04, 0x17
        /*000a*/ 	.short	(.L_9301 - .L_9300)
.L_9300:
        /*000c*/ 	.word	0x00000000
        /*0010*/ 	.short	0x0002
        /*0012*/ 	.short	0x0008
        /*0014*/ 	.byte	0x00, 0xf0, 0x61, 0x00


	//----- nvinfo : EIATTR_KPARAM_INFO
	.align		4
.L_9301:
        /*0018*/ 	.byte	0x04, 0x17
        /*001a*/ 	.short	(.L_9303 - .L_9302)
.L_9302:
        /*001c*/ 	.word	0x00000000
        /*0020*/ 	.short	0x0001
        /*0022*/ 	.short	0x0004
        /*0024*/ 	.byte	0x00, 0xf0, 0x05, 0x00


	//----- nvinfo : EIATTR_KPARAM_INFO
	.align		4
.L_9303:
        /*0028*/ 	.byte	0x04, 0x17
        /*002a*/ 	.short	(.L_9305 - .L_9304)
.L_9304:
        /*002c*/ 	.word	0x00000000
        /*0030*/ 	.short	0x0000
        /*0032*/ 	.short	0x0000
        /*0034*/ 	.byte	0x00, 0xf0, 0x11, 0x00


	//----- nvinfo : EIATTR_SPARSE_MMA_MASK
	.align		4
.L_9305:
        /*0038*/ 	.byte	0x03, 0x50
        /*003a*/ 	.short	0x0000


	//----- nvinfo : EIATTR_MAXREG_COUNT
	.align		4
        /*003c*/ 	.byte	0x03, 0x1b
        /*003e*/ 	.short	0x00ff


	//----- nvinfo : EIATTR_MERCURY_ISA_VERSION
	.align		4
        /*0040*/ 	.byte	0x03, 0x5f
        /*0042*/ 	.short	0x0101


	//----- nvinfo : EIATTR_VRC_CTA_INIT_COUNT
	.align		4
        /*0044*/ 	.byte	0x02, 0x4a
	.zero		1
	.zero		1


	//----- nvinfo : EIATTR_EXIT_INSTR_OFFSETS
	.align		4
        /*0048*/ 	.byte	0x04, 0x1c
        /*004a*/ 	.short	(.L_9307 - .L_9306)


	//   ....[0]....
.L_9306:
        /*004c*/ 	.word	0x00000010


	//----- nvinfo : EIATTR_MAX_THREADS
	.align		4
.L_9307:
        /*0050*/ 	.byte	0x04, 0x05
        /*0052*/ 	.short	(.L_9309 - .L_9308)
.L_9308:
        /*0054*/ 	.word	0x00000080
        /*0058*/ 	.word	0x00000001
        /*005c*/ 	.word	0x00000001


	//----- nvinfo : EIATTR_CBANK_PARAM_SIZE
	.align		4
.L_9309:
        /*0060*/ 	.byte	0x03, 0x19
        /*0062*/ 	.short	0x0020


	//----- nvinfo : EIATTR_PARAM_CBANK
	.align		4
        /*0064*/ 	.byte	0x04, 0x0a
        /*0066*/ 	.short	(.L_9311 - .L_9310)
	.align		4
.L_9310:
        /*0068*/ 	.word	index@(.nv.constant0._ZN2at6native29vectorized_elementwise_kernelILi8ENS0_13BinaryFunctorIlllZZZNS0_19maximum_kernel_cudaERNS_18TensorIteratorBaseEENKUlvE_clEvENKUlvE2_clEvEUlllE_EESt5arrayIPcLm3EEEEviT0_T1_)
        /*006c*/ 	.short	0x0380
        /*006e*/ 	.short	0x0020


	//----- nvinfo : EIATTR_SW_WAR
	.align		4
.L_9311:
        /*0070*/ 	.byte	0x04, 0x36
        /*0072*/ 	.short	(.L_9313 - .L_9312)
.L_9312:
        /*0074*/ 	.word	0x00000008
.L_9313:


//--------------------- .nv.info._ZN2at6native18elementwise_kernelILi128ELi4EZNS0_15gpu_kernel_implINS0_13AUnaryFunctorIiiiZZZNS0_19maximum_kernel_cudaERNS_18TensorIteratorBaseEENKUlvE_clEvENKUlvE1_clEvEUliiE_EEEEvS5_RKT_EUliE_EEviT1_ --------------------------
	.section	.nv.info._ZN2at6native18elementwise_kernelILi128ELi4EZNS0_15gpu_kernel_implINS0_13AUnaryFunctorIiiiZZZNS0_19maximum_kernel_cudaERNS_18TensorIteratorBaseEENKUlvE_clEvENKUlvE1_clEvEUliiE_EEEEvS5_RKT_EUliE_EEviT1_,"",@"SHT_CUDA_INFO"
	.sectionflags	@""
	.align	4


	//----- nvinfo : EIATTR_CUDA_API_VERSION
	.align		4
        /*0000*/ 	.byte	0x04, 0x37
        /*0002*/ 	.short	(.L_9315 - .L_9314)
.L_9314:
        /*0004*/ 	.word	0x00000082


	//----- nvinfo : EIATTR_KPARAM_INFO
	.align		4
.L_9315:
        /*0008*/ 	.byte	0x04, 0x17
        /*000a*/ 	.short	(.L_9317 - .L_9316)
.L_9316:
        /*000c*/ 	.word	0x00000000
        /*0010*/ 	.short	0x0001
        /*0012*/ 	.short	0x0008
        /*0014*/ 	.byte	0x00, 0xf0, 0x81, 0x08


	//----- nvinfo : EIATTR_KPARAM_INFO
	.align		4
.L_9317:
        /*0018*/ 	.byte	0x04, 0x17
        /*001a*/ 	.short	(.L_9319 - .L_9318)
.L_9318:
        /*001c*/ 	.word	0x00000000
        /*0020*/ 	.short	0x0000
        /*0022*/ 	.short	0x0000
        /*0024*/ 	.byte	0x00, 0xf0, 0x11, 0x00


	//----- nvinfo : EIATTR_SPARSE_MMA_MASK
	.align		4
.L_9319:
        /*0028*/ 	.byte	0x03, 0x50
        /*002a*/ 	.short	0x0000


	//----- nvinfo : EIATTR_MAXREG_COUNT
	.align		4
        /*002c*/ 	.byte	0x03, 0x1b
        /*002e*/ 	.short	0x0080


	//----- nvinfo : EIATTR_EXTERNS
	.align		4
        /*0030*/ 	.byte	0x04, 0x0f
        /*0032*/ 	.short	(.L_9321 - .L_9320)


	//   ....[0]....
	.align		4
.L_9320:
        /*0034*/ 	.word	index@(__assertfail)


	//----- nvinfo : EIATTR_MERCURY_ISA_VERSION
	.align		4
.L_9321:
        /*0038*/ 	.byte	0x03, 0x5f
        /*003a*/ 	.short	0x0101


	//----- nvinfo : EIATTR_VRC_CTA_INIT_COUNT
	.align		4
        /*003c*/ 	.byte	0x02, 0x4a
	.zero		1
	.zero		1


	//----- nvinfo : EIATTR_SYSCALL_OFFSETS
	.align		4
        /*0040*/ 	.byte	0x04, 0x46
        /*0042*/ 	.short	(.L_9323 - .L_9322)


	//   ....[0]....
.L_9322:
        /*0044*/ 	.word	0x000020b0


	//   ....[1]....
        /*0048*/ 	.word	0x00002e90


	//   ....[2]....
        /*004c*/ 	.word	0x000050b0


	//   ....[3]....
        /*0050*/ 	.word	0x00005c90


	//   ....[4]....
        /*0054*/ 	.word	0x00007ff0


	//   ....[5]....
        /*0058*/ 	.word	0x00008bd0


	//   ....[6]....
        /*005c*/ 	.word	0x0000af40


	//   ....[7]....
        /*0060*/ 	.word	0x0000baf0


	//----- nvinfo : EIATTR_EXIT_INSTR_OFFSETS
	.align		4
.L_9323:
        /*0064*/ 	.byte	0x04, 0x1c
        /*0066*/ 	.short	(.L_9325 - .L_9324)


	//   ....[0]....
.L_9324:
        /*0068*/ 	.word	0x00008eb0


	//   ....[1]....
        /*006c*/ 	.word	0x0000b080


	//   ....[2]....
        /*0070*/ 	.word	0x0000b0a0


	//   ....[3]....
        /*0074*/ 	.word	0x0000b130


	//   ....[4]....
        /*0078*/ 	.word	0x0000b150


	//   ....[5]....
        /*007c*/ 	.word	0x0000b170


	//   ....[6]....
        /*0080*/ 	.word	0x0000b200


	//   ....[7]....
        /*0084*/ 	.word	0x0000b240


	//   ....[8]....
        /*0088*/ 	.word	0x0000b2e0


	//   ....[9]....
        /*008c*/ 	.word	0x0000b330


	//   ....[10]....
        /*0090*/ 	.word	0x0000b360


	//   ....[11]....
        /*0094*/ 	.word	0x0000b420


	//   ....[12]....
        /*0098*/ 	.word	0x0000b590


	//   ....[13]....
        /*009c*/ 	.word	0x0000b700


	//   ....[14]....
        /*00a0*/ 	.word	0x0000b860


	//   ....[15]....
        /*00a4*/ 	.word	0x0000b890


	//   ....[16]....
        /*00a8*/ 	.word	0x0000b8b0


	//   ....[17]....
        /*00ac*/ 	.word	0x0000b950


	//   ....[18]....
        /*00b0*/ 	.word	0x0000b990


	//   ....[19]....
        /*00b4*/ 	.word	0x0000bb00


	//   ....[20]....
        /*00b8*/ 	.word	0x0000bc10


	//   ....[21]....
        /*00bc*/ 	.word	0x0000bd50


	//   ....[22]....
        /*00c0*/ 	.word	0x0000bd90


	//----- nvinfo : EIATTR_MAX_THREADS
	.align		4
.L_9325:
        /*00c4*/ 	.byte	0x04, 0x05
        /*00c6*/ 	.short	(.L_9327 - .L_9326)
.L_9326:
        /*00c8*/ 	.word	0x00000080
        /*00cc*/ 	.word	0x00000001
        /*00d0*/ 	.word	0x00000001


	//----- nvinfo : EIATTR_CRS_STACK_SIZE
	.align		4
.L_9327:
        /*00d4*/ 	.byte	0x04, 0x1e
        /*00d6*/ 	.short	(.L_9329 - .L_9328)
.L_9328:
        /*00d8*/ 	.word	0x00000000


	//----- nvinfo : EIATTR_CBANK_PARAM_SIZE
	.align		4
.L_9329:
        /*00dc*/ 	.byte	0x03, 0x19
        /*00de*/ 	.short	0x0228


	//----- nvinfo : EIATTR_PARAM_CBANK
	.align		4
        /*00e0*/ 	.byte	0x04, 0x0a
        /*00e2*/ 	.short	(.L_9331 - .L_9330)
	.align		4
.L_9330:
        /*00e4*/ 	.word	index@(.nv.constant0._ZN2at6native18elementwise_kernelILi128ELi4EZNS0_15gpu_kernel_implINS0_13AUnaryFunctorIiiiZZZNS0_19maximum_kernel_cudaERNS_18TensorIteratorBaseEENKUlvE_clEvENKUlvE1_clEvEUliiE_EEEEvS5_RKT_EUliE_EEviT1_)
        /*00e8*/ 	.short	0x0380
        /*00ea*/ 	.short	0x0228


	//----- nvinfo : EIATTR_SW_WAR
	.align		4
.L_9331:
        /*00ec*/ 	.byte	0x04, 0x36
        /*00ee*/ 	.short	(.L_9333 - .L_9332)
.L_9332:
        /*00f0*/ 	.word	0x00000008
.L_9333:


//--------------------- .nv.info._ZN2at6native27unrolled_elementwise_kernelINS0_13AUnaryFunctorIiiiZZZNS0_19maximum_kernel_cudaERNS_18TensorIteratorBaseEENKUlvE_clEvENKUlvE1_clEvEUliiE_EESt5arrayIPcLm2EELi4E23TrivialOffsetCalculatorILi1EjESD_NS0_6memory12LoadWithCastILi1EEENSE_13StoreWithCastILi1EEEEEviT_T0_T2_T3_T4_T5_ --------------------------
	.section	.nv.info._ZN2at6native27unrolled_elementwise_kernelINS0_13AUnaryFunctorIiiiZZZNS0_19maximum_kernel_cudaERNS_18TensorIteratorBaseEENKUlvE_clEvENKUlvE1_clEvEUliiE_EESt5arrayIPcLm2EELi4E23TrivialOffsetCalculatorILi1EjESD_NS0_6memory12LoadWithCastILi1EEENSE_13StoreWithCastILi1EEEEEviT_T0_T2_T3_T4_T5_,"",@"SHT_CUDA_INFO"
	.sectionflags	@""
	.align	4


	//----- nvinfo : EIATTR_CUDA_API_VERSION
	.align		4
        /*0000*/ 	.byte	0x04, 0x37
        /*0002*/ 	.short	(.L_9335 - .L_9334)
.L_9334:
        /*0004*/ 	.word	0x00000082


	//----- nvinfo : EIATTR_KPARAM_INFO
	.align		4
.L_9335:
        /*0008*/ 	.byte	0x04, 0x17
        /*000a*/ 	.short	(.L_9337 - .L_9336)
.L_9336:
        /*000c*/ 	.word	0x00000000
        /*0010*/ 	.short	0x0006
        /*0012*/ 	.short	0x002c
        /*0014*/ 	.byte	0x00, 0xf0, 0x21, 0x00


	//----- nvinfo : EIATTR_KPARAM_INFO
	.align		4
.L_9337:
        /*0018*/ 	.byte	0x04, 0x17
        /*001a*/ 	.short	(.L_9339 - .L_9338)
.L_9338:
        /*001c*/ 	.word	0x00000000
        /*0020*/ 	.short	0x0005
        /*0022*/ 	.short	0x0024
        /*0024*/ 	.byte	0x00, 0xf0, 0x21, 0x00


	//----- nvinfo : EIATTR_KPARAM_INFO
	.align		4
.L_9339:
        /*0028*/ 	.byte	0x04, 0x17
        /*002a*/ 	.short	(.L_9341 - .L_9340)
.L_9340:
        /*002c*/ 	.word	0x00000000
        /*0030*/ 	.short	0x0004
        /*0032*/ 	.short	0x0021
        /*0034*/ 	.byte	0x00, 0xf0, 0x05, 0x00


	//----- nvinfo : EIATTR_KPARAM_INFO
	.align		4
.L_9341:
        /*0038*/ 	.byte	0x04, 0x17
        /*003a*/ 	.short	(.L_9343 - .L_9342)
.L_9342:
        /*003c*/ 	.word	0x00000000
        /*0040*/ 	.short	0x0003
        /*0042*/ 	.short	0x0020
        /*0044*/ 	.byte	0x00, 0xf0, 0x05, 0x00


	//----- nvinfo : EIATTR_KPARAM_INFO
	.align		4
.L_9343:
        /*0048*/ 	.byte	0x04, 0x17
        /*004a*/ 	.short	(.L_9345 - .L_9344)
.L_9344:
        /*004c*/ 	.word	0x00000000
        /*0050*/ 	.short	0x0002
        /*0052*/ 	.short	0x0010
        /*0054*/ 	.byte	0x00, 0xf0, 0x41, 0x00


	//----- nvinfo : EIATTR_KPARAM_INFO
	.align		4
.L_9345:
        /*0058*/ 	.byte	0x04, 0x17
        /*005a*/ 	.short	(.L_9347 - .L_9346)
.L_9346:
        /*005c*/ 	.word	0x00000000
        /*0060*/ 	.short	0x0001
        /*0062*/ 	.short	0x0004
        /*0064*/ 	.byte	0x00, 0xf0, 0x21, 0x00


	//----- nvinfo : EIATTR_KPARAM_INFO
	.align		4
.L_9347:
        /*0068*/ 	.byte	0x04, 0x17
        /*006a*/ 	.short	(.L_9349 - .L_9348)
.L_9348:
        /*006c*/ 	.word	0x00000000
        /*0070*/ 	.short	0x0000
        /*0072*/ 	.short	0x0000
        /*0074*/ 	.byte	0x00, 0xf0, 0x11, 0x00


	//----- nvinfo : EIATTR_SPARSE_MMA_MASK
	.align		4
.L_9349:
        /*0078*/ 	.byte	0x03, 0x50
        /*007a*/ 	.short	0x0000


	//----- nvinfo : EIATTR_MAXREG_COUNT
	.align		4
        /*007c*/ 	.byte	0x03, 0x1b
        /*007e*/ 	.short	0x00ff


	//----- nvinfo : EIATTR_EXTERNS
	.align		4
        /*0080*/ 	.byte	0x04, 0x0f
        /*0082*/ 	.short	(.L_9351 - .L_9350)


	//   ....[0]....
	.align		4
.L_9350:
        /*0084*/ 	.word	index@(__assertfail)


	//----- nvinfo : EIATTR_MERCURY_ISA_VERSION
	.align		4
.L_9351:
        /*0088*/ 	.byte	0x03, 0x5f
        /*008a*/ 	.short	0x0101


	//----- nvinfo : EIATTR_VRC_CTA_INIT_COUNT
	.align		4
        /*008c*/ 	.byte	0x02, 0x4a
	.zero		1
	.zero		1


	//----- nvinfo : EIATTR_SYSCALL_OFFSETS
	.align		4
        /*0090*/ 	.byte	0x04, 0x46
        /*0092*/ 	.short	(.L_9353 - .L_9352)


	//   ....[0]....
.L_9352:
        /*0094*/ 	.word	0x00000dc0


	//   ....[1]....
        /*0098*/ 	.word	0x00001ce0


	//   ....[2]....
        /*009c*/ 	.word	0x00002b50


	//   ....[3]....
        /*00a0*/ 	.word	0x000039c0


	//   ....[4]....
        /*00a4*/ 	.word	0x000047c0


	//   ....[5]....
        /*00a8*/ 	.word	0x000054f0


	//   ....[6]....
        /*00ac*/ 	.word	0x00006380


	//   ....[7]....
        /*00b0*/ 	.word	0x000071f0


	//----- nvinfo : EIATTR_EXIT_INSTR_OFFSETS
	.align		4
.L_9353:
        /*00b4*/ 	.byte	0x04, 0x1c
        /*00b6*/ 	.short	(.L_9355 - .L_9354)


	//   ....[0]....
.L_9354:
        /*00b8*/ 	.word	0x00006650


	//   ....[1]....
        /*00bc*/ 	.word	0x00006780


	//   ....[2]....
        /*00c0*/ 	.word	0x000067a0


	//   ....[3]....
        /*00c4*/ 	.word	0x00006830


	//   ....[4]....
        /*00c8*/ 	.word	0x00006850


	//   ....[5]....
        /*00cc*/ 	.word	0x00006870


	//   ....[6]....
        /*00d0*/ 	.word	0x00006900


	//   ....[7]....
        /*00d4*/ 	.word	0x00006940


	//   ....[8]....
        /*00d8*/ 	.word	0x000069e0


	//   ....[9]....
        /*00dc*/ 	.word	0x00006a30


	//   ....[10]....
        /*00e0*/ 	.word	0x00006a60


	//   ....[11]....
        /*00e4*/ 	.word	0x00006b20


	//   ....[12]....
        /*00e8*/ 	.word	0x00006c90


	//   ....[13]....
        /*00ec*/ 	.word	0x00006e00


	//   ....[14]....
        /*00f0*/ 	.word	0x00006f60


	//   ....[15]....
        /*00f4*/ 	.word	0x00006f90


	//   ....[16]....
        /*00f8*/ 	.word	0x00006fb0


	//   ....[17]....
        /*00fc*/ 	.word	0x00007050


	//   ....[18]....
        /*0100*/ 	.word	0x00007090


	//   ....[19]....
        /*0104*/ 	.word	0x00007200


	//   ....[20]....
        /*0108*/ 	.word	0x00007310


	//   ....[21]....
        /*010c*/ 	.word	0x00007450


	//   ....[22]....
        /*0110*/ 	.word	0x00007490


	//----- nvinfo : EIATTR_MAX_THREADS
	.align		4
.L_9355:
        /*0114*/ 	.byte	0x04, 0x05
        /*0116*/ 	.short	(.L_9357 - .L_9356)
.L_9356:
        /*0118*/ 	.word	0x00000080
        /*011c*/ 	.word	0x00000001
        /*0120*/ 	.word	0x00000001


	//----- nvinfo : EIATTR_CRS_STACK_SIZE
	.align		4
.L_9357:
        /*0124*/ 	.byte	0x04, 0x1e
        /*0126*/ 	.short	(.L_9359 - .L_9358)
.L_9358:
        /*0128*/ 	.word	0x00000000


	//----- nvinfo : EIATTR_CBANK_PARAM_SIZE
	.align		4
.L_9359:
        /*012c*/ 	.byte	0x03, 0x19
        /*012e*/ 	.short	0x0034


	//----- nvinfo : EIATTR_PARAM_CBANK
	.align		4
        /*0130*/ 	.byte	0x04, 0x0a
        /*0132*/ 	.short	(.L_9361 - .L_9360)
	.align		4
.L_9360:
        /*0134*/ 	.word	index@(.nv.constant0._ZN2at6native27unrolled_elementwise_kernelINS0_13AUnaryFunctorIiiiZZZNS0_19maximum_kernel_cudaERNS_18TensorIteratorBaseEENKUlvE_clEvENKUlvE1_clEvEUliiE_EESt5arrayIPcLm2EELi4E23TrivialOffsetCalculatorILi1EjESD_NS0_6memory12LoadWithCastILi1EEENSE_13StoreWithCastILi1EEEEEviT_T0_T2_T3_T4_T5_)
        /*0138*/ 	.short	0x0380
        /*013a*/ 	.short	0x0034


	//----- nvinfo : EIATTR_SW_WAR
	.align		4
.L_9361:
        /*013c*/ 	.byte	0x04, 0x36
        /*013e*/ 	.short	(.L_9363 - .L_9362)
.L_9362:
        /*0140*/ 	.word	0x00000008
.L_9363:


//--------------------- .nv.info._ZN2at6native18elementwise_kernelILi128ELi2EZNS0_22gpu_kernel_impl_nocastINS0_13AUnaryFunctorIiiiZZZNS0_19maximum_kernel_cudaERNS_18TensorIteratorBaseEENKUlvE_clEvENKUlvE1_clEvEUliiE_EEEEvS5_RKT_EUliE_EEviT1_ --------------------------
	.section	.nv.info._ZN2at6native18elementwise_kernelILi128ELi2EZNS0_22gpu_kernel_impl_nocastINS0_13AUnaryFunctorIiiiZZZNS0_19maximum_kernel_cudaERNS_18TensorIteratorBaseEENKUlvE_clEvENKUlvE1_clEvEUliiE_EEEEvS5_RKT_EUliE_EEviT1_,"",@"SHT_CUDA_INFO"
	.sectionflags	@""
	.align	4


	//----- nvinfo : EIATTR_CUDA_API_VERSION
	.align		4
        /*0000*/ 	.byte	0x04, 0x37
        /*0002*/ 	.short	(.L_9365 - .L_9364)
.L_9364:
        /*0004*/ 	.word	0x00000082


	//----- nvinfo : EIATTR_KPARAM_INFO
	.align		4
.L_9365:
        /*0008*/ 	.byte	0x04, 0x17
        /*000a*/ 	.short	(.L_9367 - .L_9366)
.L_9366:
        /*000c*/ 	.word	0x00000000
        /*0010*/ 	.short	0x0001
        /*0012*/ 	.short	0x0008
        /*0014*/ 	.byte	0x00, 0xf0, 0x61, 0x08


	//----- nvinfo : EIATTR_KPARAM_INFO
	.align		4
.L_9367:
        /*0018*/ 	.byte	0x04, 0x17
        /*001a*/ 	.short	(.L_9369 - .L_9368)
.L_9368:
        /*001c*/ 	.word	0x00000000
        /*0020*/ 	.short	0x0000
        /*0022*/ 	.short	0x0000
        /*0024*/ 	.byte	0x00, 0xf0, 0x11, 0x00


	//----- nvinfo : EIATTR_SPARSE_MMA_MASK
	.align		4
.L_9369:
        /*0028*/ 	.byte	0x03, 0x50
        /*002a*/ 	.short	0x0000


	//----- nvinfo : EIATTR_MAXREG_COUNT
	.align		4
        /*002c*/ 	.byte	0x03, 0x1b
        /*002e*/ 	.short	0x0080


	//----- nvinfo : EIATTR_MERCURY_ISA_VERSION
	.align		4
        /*0030*/ 	.byte	0x03, 0x5f
        /*0032*/ 	.short	0x0101


	//----- nvinfo : EIATTR_VRC_CTA_INIT_COUNT
	.align		4
        /*0034*/ 	.byte	0x02, 0x4a
	.zero		1
	.zero		1


	//----- nvinfo : EIATTR_EXIT_INSTR_OFFSETS
	.align		4
        /*0038*/ 	.byte	0x04, 0x1c
        /*003a*/ 	.short	(.L_9371 - .L_9370)


	//   ....[0]....
.L_9370:
        /*003c*/ 	.word	0x00000160


	//   ....[1]....
        /*0040*/ 	.word	0x000001d0


	//   ....[2]....
        /*0044*/ 	.word	0x000015b0


	//   ....[3]....
        /*0048*/ 	.word	0x000028f0


	//----- nvinfo : EIATTR_MAX_THREADS
	.align		4
.L_9371:
        /*004c*/ 	.byte	0x04, 0x05
        /*004e*/ 	.short	(.L_9373 - .L_9372)
.L_9372:
        /*0050*/ 	.word	0x00000080
        /*0054*/ 	.word	0x00000001
        /*0058*/ 	.word	0x00000001


	//----- nvinfo : EIATTR_CRS_STACK_SIZE
	.align		4
.L_9373:
        /*005c*/ 	.byte	0x04, 0x1e
        /*005e*/ 	.short	(.L_9375 - .L_9374)
.L_9374:
        /*0060*/ 	.word	0x00000000


	//----- nvinfo : EIATTR_CBANK_PARAM_SIZE
	.align		4
.L_9375:
        /*0064*/ 	.byte	0x03, 0x19
        /*0066*/ 	.short	0x0220


	//----- nvinfo : EIATTR_PARAM_CBANK
	.align		4
        /*0068*/ 	.byte	0x04, 0x0a
        /*006a*/ 	.short	(.L_9377 - .L_9376)
	.align		4
.L_9376:
        /*006c*/ 	.word	index@(.nv.constant0._ZN2at6native18elementwise_kernelILi128ELi2EZNS0_22gpu_kernel_impl_nocastINS0_13AUnaryFunctorIiiiZZZNS0_19maximum_kernel_cudaERNS_18TensorIteratorBaseEENKUlvE_clEvENKUlvE1_clEvEUliiE_EEEEvS5_RKT_EUliE_EEviT1_)
        /*0070*/ 	.short	0x0380
        /*0072*/ 	.short	0x0220


	//----- nvinfo : EIATTR_SW_WAR
	.align		4
.L_9377:
        /*0074*/ 	.byte	0x04, 0x36
        /*0076*/ 	.short	(.L_9379 - .L_9378)
.L_9378:
        /*0078*/ 	.word	0x00000008
.L_9379:


//--------------------- .nv.info._ZN2at6native27unrolled_elementwise_kernelINS0_13AUnaryFunctorIiiiZZZNS0_19maximum_kernel_cudaERNS_18TensorIteratorBaseEENKUlvE_clEvENKUlvE1_clEvEUliiE_EESt5arrayIPcLm2EELi4E23TrivialOffsetCalculatorILi1EjESD_NS0_6memory15LoadWithoutCastENSE_16StoreWithoutCastEEEviT_T0_T2_T3_T4_T5_ --------------------------
	.section	.nv.info._ZN2at6native27unrolled_elementwise_kernelINS0_13AUnaryFunctorIiiiZZZNS0_19maximum_kernel_cudaERNS_18TensorIteratorBaseEENKUlvE_clEvENKUlvE1_clEvEUliiE_EESt5arrayIPcLm2EELi4E23TrivialOffsetCalculatorILi1EjESD_NS0_6memory15LoadWithoutCastENSE_16StoreWithoutCastEEEviT_T0_T2_T3_T4_T5_,"",@"SHT_CUDA_INFO"
	.sectionflags	@""
	.align	4


	//----- nvinfo : EIATTR_CUDA_API_VERSION
	.align		4
        /*0000*/ 	.byte	0x04, 0x37
        /*0002*/ 	.short	(.L_9381 - .L_9380)
.L_9380:
        /*0004*/ 	.word	0x00000082


	//----- nvinfo : EIATTR_KPARAM_INFO
	.align		4
.L_9381:
        /*0008*/ 	.byte	0x04, 0x17
        /*000a*/ 	.short	(.L_9383 - .L_9382)
.L_9382:
        /*000c*/ 	.word	0x00000000
        /*0010*/ 	.short	0x0006
        /*0012*/ 	.short	0x0023
        /*0014*/ 	.byte	0x00, 0xf0, 0x05, 0x00


	//----- nvinfo : EIATTR_KPARAM_INFO
	.align		4
.L_9383:
        /*0018*/ 	.byte	0x04, 0x17
        /*001a*/ 	.short	(.L_9385 - .L_9384)
.L_9384:
        /*001c*/ 	.word	0x00000000
        /*0020*/ 	.short	0x0005
        /*0022*/ 	.short	0x0022
        /*0024*/ 	.byte	0x00, 0xf0, 0x05, 0x00


	//----- nvinfo : EIATTR_KPARAM_INFO
	.align		4
.L_9385:
        /*0028*/ 	.byte	0x04, 0x17
        /*002a*/ 	.short	(.L_9387 - .L_9386)
.L_9386:
        /*002c*/ 	.word	0x00000000
        /*0030*/ 	.short	0x0004
        /*0032*/ 	.short	0x0021
        /*0034*/ 	.byte	0x00, 0xf0, 0x05, 0x00


	//----- nvinfo : EIATTR_KPARAM_INFO
	.align		4
.L_9387:
        /*0038*/ 	.byte	0x04, 0x17
        /*003a*/ 	.short	(.L_9389 - .L_9388)
.L_9388:
        /*003c*/ 	.word	0x00000000
        /*0040*/ 	.short	0x0003
        /*0042*/ 	.short	0x0020
        /*0044*/ 	.byte	0x00, 0xf0, 0x05, 0x00


	//----- nvinfo : EIATTR_KPARAM_INFO
	.align		4
.L_9389:
        /*0048*/ 	.byte	0x04, 0x17
        /*004a*/ 	.short	(.L_9391 - .L_9390)
.L_9390:
        /*004c*/ 	.word	0x00000000
        /*0050*/ 	.short	0x0002
        /*0052*/ 	.short	0x0010
        /*0054*/ 	.byte	0x00, 0xf0, 0x41, 0x00


	//----- nvinfo : EIATTR_KPARAM_INFO
	.align		4
.L_9391:
        /*0058*/ 	.byte	0x04, 0x17
        /*005a*/ 	.short	(.L_9393 - .L_9392)
.L_9392:
        /*005c*/ 	.word	0x00000000
        /*0060*/ 	.short	0x0001
        /*0062*/ 	.short	0x0004
        /*0064*/ 	.byte	0x00, 0xf0, 0x21, 0x00


	//----- nvinfo : EIATTR_KPARAM_INFO
	.align		4
.L_9393:
        /*0068*/ 	.byte	0x04, 0x17
        /*006a*/ 	.short	(.L_9395 - .L_9394)
.L_9394:
        /*006c*/ 	.word	0x00000000
        /*0070*/ 	.short	0x0000
        /*0072*/ 	.short	0x0000
        /*0074*/ 	.byte	0x00, 0xf0, 0x11, 0x00


	//----- nvinfo : EIATTR_SPARSE_MMA_MASK
	.align		4
.L_9395:
        /*0078*/ 	.byte	0x03, 0x50
        /*007a*/ 	.short	0x0000


	//----- nvinfo : EIATTR_MAXREG_COUNT
	.align		4
        /*007c*/ 	.byte	0x03, 0x1b
        /*007e*/ 	.short	0x00ff


	//----- nvinfo : EIATTR_MERCURY_ISA_VERSION
	.align		4
        /*0080*/ 	.byte	0x03, 0x5f
        /*0082*/ 	.short	0x0101


	//----- nvinfo : EIATTR_VRC_CTA_INIT_COUNT
	.align		4
        /*0084*/ 	.byte	0x02, 0x4a
	.zero		1
	.zero		1


	//----- nvinfo : EIATTR_EXIT_INSTR_OFFSETS
	.align		4
        /*0088*/ 	.byte	0x04, 0x1c
        /*008a*/ 	.short	(.L_9397 - .L_9396)


	//   ....[0]....
.L_9396:
        /*008c*/ 	.word	0x00000400


	//   ....[1]....
        /*0090*/ 	.word	0x00000450


	//----- nvinfo : EIATTR_MAX_THREADS
	.align		4
.L_9397:
        /*0094*/ 	.byte	0x04, 0x05
        /*0096*/ 	.short	(.L_9399 - .L_9398)
.L_9398:
        /*0098*/ 	.word	0x00000080
        /*009c*/ 	.word	0x00000001
        /*00a0*/ 	.word	0x00000001


	//----- nvinfo : EIATTR_CRS_STACK_SIZE
	.align		4
.L_9399:
        /*00a4*/ 	.byte	0x04, 0x1e
        /*00a6*/ 	.short	(.L_9401 - .L_9400)
.L_9400:
        /*00a8*/ 	.word	0x00000000


	//----- nvinfo : EIATTR_CBANK_PARAM_SIZE
	.align		4
.L_9401:
        /*00ac*/ 	.byte	0x03, 0x19
        /*00ae*/ 	.short	0x0024


	//----- nvinfo : EIATTR_PARAM_CBANK
	.align		4
        /*00b0*/ 	.byte	0x04, 0x0a
        /*00b2*/ 	.short	(.L_9403 - .L_9402)
	.align		4
.L_9402:
        /*00b4*/ 	.word	index@(.nv.constant0._ZN2at6native27unrolled_elementwise_kernelINS0_13AUnaryFunctorIiiiZZZNS0_19maximum_kernel_cudaERNS_18TensorIteratorBaseEENKUlvE_clEvENKUlvE1_clEvEUliiE_EESt5arrayIPcLm2EELi4E23TrivialOffsetCalculatorILi1EjESD_NS0_6memory15LoadWithoutCastENSE_16StoreWithoutCastEEEviT_T0_T2_T3_T4_T5_)
        /*00b8*/ 	.short	0x0380
        /*00ba*/ 	.short	0x0024


	//----- nvinfo : EIATTR_SW_WAR
	.align		4
.L_9403:
        /*00bc*/ 	.byte	0x04, 0x36
        /*00be*/ 	.short	(.L_9405 - .L_9404)
.L_9404:
        /*00c0*/ 	.word	0x00000008
.L_9405:


//--------------------- .nv.info._ZN2at6native29vectorized_elementwise_kernelILi2ENS0_13AUnaryFunctorIiiiZZZNS0_19maximum_kernel_cudaERNS_18TensorIteratorBaseEENKUlvE_clEvENKUlvE1_clEvEUliiE_EESt5arrayIPcLm2EEEEviT0_T1_ --------------------------
	.section	.nv.info._ZN2at6native29vectorized_elementwise_kernelILi2ENS0_13AUnaryFunctorIiiiZZZNS0_19maximum_kernel_cudaERNS_18TensorIteratorBaseEENKUlvE_clEvENKUlvE1_clEvEUliiE_EESt5arrayIPcLm2EEEEviT0_T1_,"",@"SHT_CUDA_INFO"
	.sectionflags	@""
	.align	4


	//----- nvinfo : EIATTR_CUDA_API_VERSION
	.align		4
        /*0000*/ 	.byte	0x04, 0x37
        /*0002*/ 	.short	(.L_9407 - .L_9406)
.L_9406:
        /*0004*/ 	.word	0x00000082


	//----- nvinfo : EIATTR_KPARAM_INFO
	.align		4
.L_9407:
        /*0008*/ 	.byte	0x04, 0x17
        /*000a*/ 	.short	(.L_9409 - .L_9408)
.L_9408:
        /*000c*/ 	.word	0x00000000
        /*0010*/ 	.short	0x0002
        /*0012*/ 	.short	0x0010
        /*0014*/ 	.byte	0x00, 0xf0, 0x41, 0x00


	//----- nvinfo : EIATTR_KPARAM_INFO
	.align		4
.L_9409:
        /*0018*/ 	.byte	0x04, 0x17
        /*001a*/ 	.short	(.L_9411 - .L_9410)
.L_9410:
        /*001c*/ 	.word	0x00000000
        /*0020*/ 	.short	0x0001
        /*0022*/ 	.short	0x0004
        /*0024*/ 	.byte	0x00, 0xf0, 0x21, 0x00


	//----- nvinfo : EIATTR_KPARAM_INFO
	.align		4
.L_9411:
        /*0028*/ 	.byte	0x04, 0x17
        /*002a*/ 	.short	(.L_9413 - .L_9412)
.L_9412:
        /*002c*/ 	.word	0x00000000
        /*0030*/ 	.short	0x0000
        /*0032*/ 	.short	0x0000
        /*0034*/ 	.byte	0x00, 0xf0, 0x11, 0x00


	//----- nvinfo : EIATTR_SPARSE_MMA_MASK
	.align		4
.L_9413:
        /*0038*/ 	.byte	0x03, 0x50
        /*003a*/ 	.short	0x0000


	//----- nvinfo : EIATTR_MAXREG_COUNT
	.align		4
        /*003c*/ 	.byte	0x03, 0x1b
        /*003e*/ 	.short	0x00ff


	//----- nvinfo : EIATTR_MERCURY_ISA_VERSION
	.align		4
        /*0040*/ 	.byte	0x03, 0x5f
        /*0042*/ 	.short	0x0101


	//----- nvinfo : EIATTR_VRC_CTA_INIT_COUNT
	.align		4
        /*0044*/ 	.byte	0x02, 0x4a
	.zero		1
	.zero		1


	//----- nvinfo : EIATTR_EXIT_INSTR_OFFSETS
	.align		4
        /*0048*/ 	.byte	0x04, 0x1c
        /*004a*/ 	.short	(.L_9415 - .L_9414)


	//   ....[0]....
.L_9414:
        /*004c*/ 	.word	0x00000800


	//   ....[1]....
        /*0050*/ 	.word	0x00000850


	//   ....[2]....
        /*0054*/ 	.word	0x000009e0


	//----- nvinfo : EIATTR_MAX_THREADS
	.align		4
.L_9415:
        /*0058*/ 	.byte	0x04, 0x05
        /*005a*/ 	.short	(.L_9417 - .L_9416)
.L_9416:
        /*005c*/ 	.word	0x00000080
        /*0060*/ 	.word	0x00000001
        /*0064*/ 	.word	0x00000001


	//----- nvinfo : EIATTR_CRS_STACK_SIZE
	.align		4
.L_9417:
        /*0068*/ 	.byte	0x04, 0x1e
        /*006a*/ 	.short	(.L_9419 - .L_9418)
.L_9418:
        /*006c*/ 	.word	0x00000000


	//----- nvinfo : EIATTR_CBANK_PARAM_SIZE
	.align		4
.L_9419:
        /*0070*/ 	.byte	0x03, 0x19
        /*0072*/ 	.short	0x0020


	//----- nvinfo : EIATTR_PARAM_CBANK
	.align		4
        /*0074*/ 	.byte	0x04, 0x0a
        /*0076*/ 	.short	(.L_9421 - .L_9420)
	.align		4
.L_9420:
        /*0078*/ 	.word	index@(.nv.constant0._ZN2at6native29vectorized_elementwise_kernelILi2ENS0_13AUnaryFunctorIiiiZZZNS0_19maximum_kernel_cudaERNS_18TensorIteratorBaseEENKUlvE_clEvENKUlvE1_clEvEUliiE_EESt5arrayIPcLm2EEEEviT0_T1_)
        /*007c*/ 	.short	0x0380
        /*007e*/ 	.short	0x0020


	//----- nvinfo : EIATTR_SW_WAR
	.align		4
.L_9421:
        /*0080*/ 	.byte	0x04, 0x36
        /*0082*/ 	.short	(.L_9423 - .L_9422)
.L_9422:
        /*0084*/ 	.word	0x00000008
.L_9423:


//--------------------- .nv.info._ZN2at6native29vectorized_elementwise_kernelILi4ENS0_13AUnaryFunctorIiiiZZZNS0_19maximum_kernel_cudaERNS_18TensorIteratorBaseEENKUlvE_clEvENKUlvE1_clEvEUliiE_EESt5arrayIPcLm2EEEEviT0_T1_ --------------------------
	.section	.nv.info._ZN2at6native29vectorized_elementwise_kernelILi4ENS0_13AUnaryFunctorIiiiZZZNS0_19maximum_kernel_cudaERNS_18TensorIteratorBaseEENKUlvE_clEvENKUlvE1_clEvEUliiE_EESt5arrayIPcLm2EEEEviT0_T1_,"",@"SHT_CUDA_INFO"
	.sectionflags	@""
	.align	4


	//----- nvinfo : EIATTR_CUDA_API_VERSION
	.align		4
        /*0000*/ 	.byte	0x04, 0x37
        /*0002*/ 	.short	(.L_9425 - .L_9424)
.L_9424:
        /*0004*/ 	.word	0x00000082


	//----- nvinfo : EIATTR_KPARAM_INFO
	.align		4
.L_9425:
        /*0008*/ 	.byte	0x04, 0x17
        /*000a*/ 	.short	(.L_9427 - .L_9426)
.L_9426:
        /*000c*/ 	.word	0x00000000
        /*0010*/ 	.short	0x0002
        /*0012*/ 	.short	0x0010
        /*0014*/ 	.byte	0x00, 0xf0, 0x41, 0x00


	//----- nvinfo : EIATTR_KPARAM_INFO
	.align		4
.L_9427:
        /*0018*/ 	.byte	0x04, 0x17
        /*001a*/ 	.short	(.L_9429 - .L_9428)
.L_9428:
        /*001c*/ 	.word	0x00000000
        /*0020*/ 	.short	0x0001
        /*0022*/ 	.short	0x0004
        /*0024*/ 	.byte	0x00, 0xf0, 0x21, 0x00


	//----- nvinfo : EIATTR_KPARAM_INFO
	.align		4
.L_9429:
        /*0028*/ 	.byte	0x04, 0x17
        /*002a*/ 	.short	(.L_9431 - .L_9430)
.L_9430:
        /*002c*/ 	.word	0x00000000
        /*0030*/ 	.short	0x0000
        /*0032*/ 	.short	0x0000
        /*0034*/ 	.byte	0x00, 0xf0, 0x11, 0x00


	//----- nvinfo : EIATTR_SPARSE_MMA_MASK
	.align		4
.L_9431:
        /*0038*/ 	.byte	0x03, 0x50
        /*003a*/ 	.short	0x0000


	//----- nvinfo : EIATTR_MAXREG_COUNT
	.align		4
        /*003c*/ 	.byte	0x03, 0x1b
        /*003e*/ 	.short	0x00ff


	//----- nvinfo : EIATTR_MERCURY_ISA_VERSION
	.align		4
        /*0040*/ 	.byte	0x03, 0x5f
        /*0042*/ 	.short	0x0101


	//----- nvinfo : EIATTR_VRC_CTA_INIT_COUNT
	.align		4
        /*0044*/ 	.byte	0x02, 0x4a
	.zero		1
	.zero		1


	//----- nvinfo : EIATTR_EXIT_INSTR_OFFSETS
	.align		4
        /*0048*/ 	.byte	0x04, 0x1c
        /*004a*/ 	.short	(.L_9433 - .L_9432)


	//   ....[0]....
.L_9432:
        /*004c*/ 	.word	0x00000800


	//   ....[1]....
        /*0050*/ 	.word	0x00000850


	//   ....[2]....
        /*0054*/ 	.word	0x000009a0


	//----- nvinfo : EIATTR_MAX_THREADS
	.align		4
.L_9433:
        /*0058*/ 	.byte	0x04, 0x05
        /*005a*/ 	.short	(.L_9435 - .L_9434)
.L_9434:
        /*005c*/ 	.word	0x00000080
        /*0060*/ 	.word	0x00000001
        /*0064*/ 	.word	0x00000001


	//----- nvinfo : EIATTR_CRS_STACK_SIZE
	.align		4
.L_9435:
        /*0068*/ 	.byte	0x04, 0x1e
        /*006a*/ 	.short	(.L_9437 - .L_9436)
.L_9436:
        /*006c*/ 	.word	0x00000000


	//----- nvinfo : EIATTR_CBANK_PARAM_SIZE
	.align		4
.L_9437:
        /*0070*/ 	.byte	0x03, 0x19
        /*0072*/ 	.short	0x0020


	//----- nvinfo : EIATTR_PARAM_CBANK
	.align		4
        /*0074*/ 	.byte	0x04, 0x0a
        /*0076*/ 	.short	(.L_9439 - .L_9438)
	.align		4
.L_9438:
        /*0078*/ 	.word	index@(.nv.constant0._ZN2at6native29vectorized_elementwise_kernelILi4ENS0_13AUnaryFunctorIiiiZZZNS0_19maximum_kernel_cudaERNS_18TensorIteratorBaseEENKUlvE_clEvENKUlvE1_clEvEUliiE_EESt5arrayIPcLm2EEEEviT0_T1_)
        /*007c*/ 	.short	0x0380
        /*007e*/ 	.short	0x0020


	//----- nvinfo : EIATTR_SW_WAR
	.align		4
.L_9439:
        /*0080*/ 	.byte	0x04, 0x36
        /*0082*/ 	.short	(.L_9441 - .L_9440)
.L_9440:
        /*0084*/ 	.word	0x00000008
.L_9441:


//--------------------- .nv.info._ZN2at6native29vectorized_elementwise_kernelILi8ENS0_13AUnaryFunctorIiiiZZZNS0_19maximum_kernel_cudaERNS_18TensorIteratorBaseEENKUlvE_clEvENKUlvE1_clEvEUliiE_EESt5arrayIPcLm2EEEEviT0_T1_ --------------------------
	.section	.nv.info._ZN2at6native29vectorized_elementwise_kernelILi8ENS0_13AUnaryFunctorIiiiZZZNS0_19maximum_kernel_cudaERNS_18TensorIteratorBaseEENKUlvE_clEvENKUlvE1_clEvEUliiE_EESt5arrayIPcLm2EEEEviT0_T1_,"",@"SHT_CUDA_INFO"
	.sectionflags	@""
	.align	4


	//----- nvinfo : EIATTR_CUDA_API_VERSION
	.align		4
        /*0000*/ 	.byte	0x04, 0x37
        /*0002*/ 	.short	(.L_9443 - .L_9442)
.L_9442:
        /*0004*/ 	.word	0x00000082


	//----- nvinfo : EIATTR_KPARAM_INFO
	.align		4
.L_9443:
        /*0008*/ 	.byte	0x04, 0x17
        /*000a*/ 	.short	(.L_9445 - .L_9444)
.L_9444:
        /*000c*/ 	.word	0x00000000
        /*0010*/ 	.short	0x0002
        /*0012*/ 	.short	0x0010
        /*0014*/ 	.byte	0x00, 0xf0, 0x41, 0x00


	//----- nvinfo : EIATTR_KPARAM_INFO
	.align		4
.L_9445:
        /*0018*/ 	.byte	0x04, 0x17
        /*001a*/ 	.short	(.L_9447 - .L_9446)
.L_9446:
        /*001c*/ 	.word	0x00000000
        /*0020*/ 	.short	0x0001
        /*0022*/ 	.short	0x0004
        /*0024*/ 	.byte	0x00, 0xf0, 0x21, 0x00


	//----- nvinfo : EIATTR_KPARAM_INFO
	.align		4
.L_9447:
        /*0028*/ 	.byte	0x04, 0x17
        /*002a*/ 	.short	(.L_9449 - .L_9448)
.L_9448:
        /*002c*/ 	.word	0x00000000
        /*0030*/ 	.short	0x0000
        /*0032*/ 	.short	0x0000
        /*0034*/ 	.byte	0x00, 0xf0, 0x11, 0x00


	//----- nvinfo : EIATTR_SPARSE_MMA_MASK
	.align		4
.L_9449:
        /*0038*/ 	.byte	0x03, 0x50
        /*003a*/ 	.short	0x0000


	//----- nvinfo : EIATTR_MAXREG_COUNT
	.align		4
        /*003c*/ 	.byte	0x03, 0x1b
        /*003e*/ 	.short	0x00ff


	//----- nvinfo : EIATTR_MERCURY_ISA_VERSION
	.align		4
        /*0040*/ 	.byte	0x03, 0x5f
        /*0042*/ 	.short	0x0101


	//----- nvinfo : EIATTR_VRC_CTA_INIT_COUNT
	.align		4
        /*0044*/ 	.byte	0x02, 0x4a
	.zero		1
	.zero		1


	//----- nvinfo : EIATTR_EXIT_INSTR_OFFSETS
	.align		4
        /*0048*/ 	.byte	0x04, 0x1c
        /*004a*/ 	.short	(.L_9451 - .L_9450)


	//   ....[0]....
.L_9450:
        /*004c*/ 	.word	0x00000010


	//----- nvinfo : EIATTR_MAX_THREADS
	.align		4
.L_9451:
        /*0050*/ 	.byte	0x04, 0x05
        /*0052*/ 	.short	(.L_9453 - .L_9452)
.L_9452:
        /*0054*/ 	.word	0x00000080
        /*0058*/ 	.word	0x00000001
        /*005c*/ 	.word	0x00000001


	//----- nvinfo : EIATTR_CBANK_PARAM_SIZE
	.align		4
.L_9453:
        /*0060*/ 	.byte	0x03, 0x19
        /*0062*/ 	.short	0x0020


	//----- nvinfo : EIATTR_PARAM_CBANK
	.align		4
        /*0064*/ 	.byte	0x04, 0x0a
        /*0066*/ 	.short	(.L_9455 - .L_9454)
	.align		4
.L_9454:
        /*0068*/ 	.word	index@(.nv.constant0._ZN2at6native29vectorized_elementwise_kernelILi8ENS0_13AUnaryFunctorIiiiZZZNS0_19maximum_kernel_cudaERNS_18TensorIteratorBaseEENKUlvE_clEvENKUlvE1_clEvEUliiE_EESt5arrayIPcLm2EEEEviT0_T1_)
        /*006c*/ 	.short	0x0380
        /*006e*/ 	.short	0x0020


	//----- nvinfo : EIATTR_SW_WAR
	.align		4
.L_9455:
        /*0070*/ 	.byte	0x04, 0x36
        /*0072*/ 	.short	(.L_9457 - .L_9456)
.L_9456:
        /*0074*/ 	.word	0x00000008
.L_9457:


//--------------------- .nv.info._ZN2at6native18elementwise_kernelILi128ELi4EZNS0_15gpu_kernel_implINS0_13BinaryFunctorIiiiZZZNS0_19maximum_kernel_cudaERNS_18TensorIteratorBaseEENKUlvE_clEvENKUlvE1_clEvEUliiE_EEEEvS5_RKT_EUliE_EEviT1_ --------------------------
	.section	.nv.info._ZN2at6native18elementwise_kernelILi128ELi4EZNS0_15gpu_kernel_implINS0_13BinaryFunctorIiiiZZZNS0_19maximum_kernel_cudaERNS_18TensorIteratorBaseEENKUlvE_clEvENKUlvE1_clEvEUliiE_EEEEvS5_RKT_EUliE_EEviT1_,"",@"SHT_CUDA_INFO"
	.sectionflags	@""
	.align	4


	//----- nvinfo : EIATTR_CUDA_API_VERSION
	.align		4
        /*0000*/ 	.byte	0x04, 0x37
        /*0002*/ 	.short	(.L_9459 - .L_9458)
.L_9458:
        /*0004*/ 	.word	0x00000082


	//----- nvinfo : EIATTR_KPARAM_INFO
	.align		4
.L_9459:
        /*0008*/ 	.byte	0x04, 0x17
        /*000a*/ 	.short	(.L_9461 - .L_9460)
.L_9460:
        /*000c*/ 	.word	0x00000000
        /*0010*/ 	.short	0x0001
        /*0012*/ 	.short	0x0008
        /*0014*/ 	.byte	0x00, 0xf0, 0x21, 0x0a


	//----- nvinfo : EIATTR_KPARAM_INFO
	.align		4
.L_9461:
        /*0018*/ 	.byte	0x04, 0x17
        /*001a*/ 	.short	(.L_9463 - .L_9462)
.L_9462:
        /*001c*/ 	.word	0x00000000
        /*0020*/ 	.short	0x0000
        /*0022*/ 	.short	0x0000
        /*0024*/ 	.byte	0x00, 0xf0, 0x11, 0x00


	//----- nvinfo : EIATTR_SPARSE_MMA_MASK
	.align		4
.L_9463:
        /*0028*/ 	.byte	0x03, 0x50
        /*002a*/ 	.short	0x0000


	//----- nvinfo : EIATTR_MAXREG_COUNT
	.align		4
        /*002c*/ 	.byte	0x03, 0x1b
        /*002e*/ 	.short	0x0080


	//----- nvinfo : EIATTR_EXTERNS
	.align		4
        /*0030*/ 	.byte	0x04, 0x0f
        /*0032*/ 	.short	(.L_9465 - .L_9464)


	//   ....[0]....
	.align		4
.L_9464:
        /*0034*/ 	.word	index@(__assertfail)


	//----- nvinfo : EIATTR_MERCURY_ISA_VERSION
	.align		4
.L_9465:
        /*0038*/ 	.byte	0x03, 0x5f
        /*003a*/ 	.short	0x0101


	//----- nvinfo : EIATTR_VRC_CTA_INIT_COUNT
	.align		4
        /*003c*/ 	.byte	0x02, 0x4a
	.zero		1
	.zero		1


	//----- nvinfo : EIATTR_SYSCALL_OFFSETS
	.align		4
        /*0040*/ 	.byte	0x04, 0x46
        /*0042*/ 	.short	(.L_9467 - .L_9466)


	//   ....[0]....
.L_9466:
        /*0044*/ 	.word	0x000023f0


	//   ....[1]....
        /*0048*/ 	.word	0x000031c0


	//   ....[2]....
        /*004c*/ 	.word	0x00003f90


	//   ....[3]....
        /*0050*/ 	.word	0x000064e0


	//   ....[4]....
        /*0054*/ 	.word	0x000072b0


	//   ....[5]....
        /*0058*/ 	.word	0x00007e80


	//   ....[6]....
        /*005c*/ 	.word	0x0000a510


	//   ....[7]....
        /*0060*/ 	.word	0x0000b2e0


	//   ....[8]....
        /*0064*/ 	.word	0x0000beb0


	//   ....[9]....
        /*0068*/ 	.word	0x0000e560


	//   ....[10]....
        /*006c*/ 	.word	0x0000f330


	//   ....[11]....
        /*0070*/ 	.word	0x0000fed0


	//----- nvinfo : EIATTR_EXIT_INSTR_OFFSETS
	.align		4
.L_9467:
        /*0074*/ 	.byte	0x04, 0x1c
        /*0076*/ 	.short	(.L_9469 - .L_9468)


	//   ....[0]....
.L_9468:
        /*0078*/ 	.word	0x0000c190


	//   ....[1]....
        /*007c*/ 	.word	0x0000f460


	//   ....[2]....
        /*0080*/ 	.word	0x0000f480


	//   ....[3]....
        /*0084*/ 	.word	0x0000f510


	//   ....[4]....
        /*0088*/ 	.word	0x0000f530


	//   ....[5]....
        /*008c*/ 	.word	0x0000f550


	//   ....[6]....
        /*0090*/ 	.word	0x0000f5e0


	//   ....[7]....
        /*0094*/ 	.word	0x0000f620


	//   ....[8]....
        /*0098*/ 	.word	0x0000f6c0


	//   ....[9]....
        /*009c*/ 	.word	0x0000f710


	//   ....[10]....
        /*00a0*/ 	.word	0x0000f740


	//   ....[11]....
        /*00a4*/ 	.word	0x0000f800


	//   ....[12]....
        /*00a8*/ 	.word	0x0000f970


	//   ....[13]....
        /*00ac*/ 	.word	0x0000fae0


	//   ....[14]....
        /*00b0*/ 	.word	0x0000fc40


	//   ....[15]....
        /*00b4*/ 	.word	0x0000fc70


	//   ....[16]....
        /*00b8*/ 	.word	0x0000fc90


	//   ....[17]....
        /*00bc*/ 	.word	0x0000fd30


	//   ....[18]....
        /*00c0*/ 	.word	0x0000fd70


	//   ....[19]....
        /*00c4*/ 	.word	0x0000fee0


	//   ....[20]....
        /*00c8*/ 	.word	0x0000fff0


	//   ....[21]....
        /*00cc*/ 	.word	0x00010130


	//   ....[22]....
        /*00d0*/ 	.word	0x00010170


	//----- nvinfo : EIATTR_MAX_THREADS
	.align		4
.L_9469:
        /*00d4*/ 	.byte	0x04, 0x05
        /*00d6*/ 	.short	(.L_9471 - .L_9470)
.L_9470:
        /*00d8*/ 	.word	0x00000080
        /*00dc*/ 	.word	0x00000001
        /*00e0*/ 	.word	0x00000001


	//----- nvinfo : EIATTR_CRS_STACK_SIZE
	.align		4
.L_9471:
        /*00e4*/ 	.byte	0x04, 0x1e
        /*00e6*/ 	.short	(.L_9473 - .L_9472)
.L_9472:
        /*00e8*/ 	.word	0x00000000


	//----- nvinfo : EIATTR_CBANK_PARAM_SIZE
	.align		4
.L_9473:
        /*00ec*/ 	.byte	0x03, 0x19
        /*00ee*/ 	.short	0x0290


	//----- nvinfo : EIATTR_PARAM_CBANK
	.align		4
        /*00f0*/ 	.byte	0x04, 0x0a
        /*00f2*/ 	.short	(.L_9475 - .L_9474)
	.align		4
.L_9474:
        /*00f4*/ 	.word	index@(.nv.constant0._ZN2at6native18elementwise_kernelILi128ELi4EZNS0_15gpu_kernel_implINS0_13BinaryFunctorIiiiZZZNS0_19maximum_kernel_cudaERNS_18TensorIteratorBaseEENKUlvE_clEvENKUlvE1_clEvEUliiE_EEEEvS5_RKT_EUliE_EEviT1_)
        /*00f8*/ 	.short	0x0380
        /*00fa*/ 	.short	0x0290


	//----- nvinfo : EIATTR_SW_WAR
	.align		4
.L_9475:
        /*00fc*/ 	.byte	0x04, 0x36
        /*00fe*/ 	.short	(.L_9477 - .L_9476)
.L_9476:
        /*0100*/ 	.word	0x00000008
.L_9477:


//--------------------- .nv.info._ZN2at6native27unrolled_elementwise_kernelINS0_13BinaryFunctorIiiiZZZNS0_19maximum_kernel_cudaERNS_18TensorIteratorBaseEENKUlvE_clEvENKUlvE1_clEvEUliiE_EESt5arrayIPcLm3EELi4E23TrivialOffsetCalculatorILi2EjESC_ILi1EjENS0_6memory12LoadWithCastILi2EEENSF_13StoreWithCastILi1EEEEEviT_T0_T2_T3_T4_T5_ --------------------------
	.section	.nv.info._ZN2at6native27unrolled_elementwise_kernelINS0_13BinaryFunctorIiiiZZZNS0_19maximum_kernel_cudaERNS_18TensorIteratorBaseEENKUlvE_clEvENKUlvE1_clEvEUliiE_EESt5arrayIPcLm3EELi4E23TrivialOffsetCalculatorILi2EjESC_ILi1EjENS0_6memory12LoadWithCastILi2EEENSF_13StoreWithCastILi1EEEEEviT_T0_T2_T3_T4_T5_,"",@"SHT_CUDA_INFO"
	.sectionflags	@""
	.align	4


	//----- nvinfo : EIATTR_CUDA_API_VERSION
	.align		4
        /*0000*/ 	.byte	0x04, 0x37
        /*0002*/ 	.short	(.L_9479 - .L_9478)
.L_9478:
        /*0004*/ 	.word	0x00000082


	//----- nvinfo : EIATTR_KPARAM_INFO
	.align		4
.L_9479:
        /*0008*/ 	.byte	0x04, 0x17
        /*000a*/ 	.short	(.L_9481 - .L_9480)
.L_9480:
        /*000c*/ 	.word	0x00000000
        /*0010*/ 	.short	0x0006
        /*0012*/ 	.short	0x0030
        /*0014*/ 	.byte	0x00, 0xf0, 0x21, 0x00


	//----- nvinfo : EIATTR_KPARAM_INFO
	.align		4
.L_9481:
        /*0018*/ 	.byte	0x04, 0x17
        /*001a*/ 	.short	(.L_9483 - .L_9482)
.L_9482:
        /*001c*/ 	.word	0x00000000
        /*0020*/ 	.short	0x0005
        /*0022*/ 	.short	0x0024
        /*0024*/ 	.byte	0x00, 0xf0, 0x31, 0x00


	//----- nvinfo : EIATTR_KPARAM_INFO
	.align		4
.L_9483:
        /*0028*/ 	.byte	0x04, 0x17
        /*002a*/ 	.short	(.L_9485 - .L_9484)
.L_9484:
        /*002c*/ 	.word	0x00000000
        /*0030*/ 	.short	0x0004
        /*0032*/ 	.short	0x0021
        /*0034*/ 	.byte	0x00, 0xf0, 0x05, 0x00


	//----- nvinfo : EIATTR_KPARAM_INFO
	.align		4
.L_9485:
        /*0038*/ 	.byte	0x04, 0x17
        /*003a*/ 	.short	(.L_9487 - .L_9486)
.L_9486:
        /*003c*/ 	.word	0x00000000
        /*0040*/ 	.short	0x0003
        /*0042*/ 	.short	0x0020
        /*0044*/ 	.byte	0x00, 0xf0, 0x05, 0x00


	//----- nvinfo : EIATTR_KPARAM_INFO
	.align		4
.L_9487:
        /*0048*/ 	.byte	0x04, 0x17
        /*004a*/ 	.short	(.L_9489 - .L_9488)
.L_9488:
        /*004c*/ 	.word	0x00000000
        /*0050*/ 	.short	0x0002
        /*0052*/ 	.short	0x0008
        /*0054*/ 	.byte	0x00, 0xf0, 0x61, 0x00


	//----- nvinfo : EIATTR_KPARAM_INFO
	.align		4
.L_9489:
        /*0058*/ 	.byte	0x04, 0x17
        /*005a*/ 	.short	(.L_9491 - .L_9490)
.L_9490:
        /*005c*/ 	.word	0x00000000
        /*0060*/ 	.short	0x0001
        /*0062*/ 	.short	0x0004
        /*0064*/ 	.byte	0x00, 0xf0, 0x05, 0x00


	//----- nvinfo : EIATTR_KPARAM_INFO
	.align		4
.L_9491:
        /*0068*/ 	.byte	0x04, 0x17
        /*006a*/ 	.short	(.L_9493 - .L_9492)
.L_9492:
        /*006c*/ 	.word	0x00000000
        /*0070*/ 	.short	0x0000
        /*0072*/ 	.short	0x0000
        /*0074*/ 	.byte	0x00, 0xf0, 0x11, 0x00


	//----- nvinfo : EIATTR_SPARSE_MMA_MASK
	.align		4
.L_9493:
        /*0078*/ 	.byte	0x03, 0x50
        /*007a*/ 	.short	0x0000


	//----- nvinfo : EIATTR_MAXREG_COUNT
	.align		4
        /*007c*/ 	.byte	0x03, 0x1b
        /*007e*/ 	.short	0x00ff


	//----- nvinfo : EIATTR_EXTERNS
	.align		4
        /*0080*/ 	.byte	0x04, 0x0f
        /*0082*/ 	.short	(.L_9495 - .L_9494)


	//   ....[0]....
	.align		4
.L_9494:
        /*0084*/ 	.word	index@(__assertfail)


	//----- nvinfo : EIATTR_MERCURY_ISA_VERSION
	.align		4
.L_9495:
        /*0088*/ 	.byte	0x03, 0x5f
        /*008a*/ 	.short	0x0101


	//----- nvinfo : EIATTR_VRC_CTA_INIT_COUNT
	.align		4
        /*008c*/ 	.byte	0x02, 0x4a
	.zero		1
	.zero		1


	//----- nvinfo : EIATTR_SYSCALL_OFFSETS
	.align		4
        /*0090*/ 	.byte	0x04, 0x46
        /*0092*/ 	.short	(.L_9497 - .L_9496)


	//   ....[0]....
.L_9496:
        /*0094*/ 	.word	0x00000de0


	//   ....[1]....
        /*0098*/ 	.word	0x00001be0


	//   ....[2]....
        /*009c*/ 	.word	0x00002b00


	//   ....[3]....
        /*00a0*/ 	.word	0x00003900


	//   ....[4]....
        /*00a4*/ 	.word	0x00004780


	//   ....[5]....
        /*00a8*/ 	.word	0x00005580


	//   ....[6]....
        /*00ac*/ 	.word	0x00006400


	//   ....[7]....
        /*00b0*/ 	.word	0x00007210


	//   ....[8]....
        /*00b4*/ 	.word	0x00008000


	//   ....[9]....
        /*00b8*/ 	.word	0x00008d30


	//   ....[10]....
        /*00bc*/ 	.word	0x00009bc0


	//   ....[11]....
        /*00c0*/ 	.word	0x0000aa30


	//----- nvinfo : EIATTR_EXIT_INSTR_OFFSETS
	.align		4
.L_9497:
        /*00c4*/ 	.byte	0x04, 0x1c
        /*00c6*/ 	.short	(.L_9499 - .L_9498)


	//   ....[0]....
.L_9498:
        /*00c8*/ 	.word	0x00009e90


	//   ....[1]....
        /*00cc*/ 	.word	0x00009fc0


	//   ....[2]....
        /*00d0*/ 	.word	0x00009fe0


	//   ....[3]....
        /*00d4*/ 	.word	0x0000a070


	//   ....[4]....
        /*00d8*/ 	.word	0x0000a090


	//   ....[5]....
        /*00dc*/ 	.word	0x0000a0b0


	//   ....[6]....
        /*00e0*/ 	.word	0x0000a140


	//   ....[7]....
        /*00e4*/ 	.word	0x0000a180


	//   ....[8]....
        /*00e8*/ 	.word	0x0000a220


	//   ....[9]....
        /*00ec*/ 	.word	0x0000a270


	//   ....[10]....
        /*00f0*/ 	.word	0x0000a2a0


	//   ....[11]....
        /*00f4*/ 	.word	0x0000a360


	//   ....[12]....
        /*00f8*/ 	.word	0x0000a4d0


	//   ....[13]....
        /*00fc*/ 	.word	0x0000a640


	//   ....[14]....
        /*0100*/ 	.word	0x0000a7a0


	//   ....[15]....
        /*0104*/ 	.word	0x0000a7d0


	//   ....[16]....
        /*0108*/ 	.word	0x0000a7f0


	//   ....[17]....
        /*010c*/ 	.word	0x0000a890


	//   ....[18]....
        /*0110*/ 	.word	0x0000a8d0


	//   ....[19]....
        /*0114*/ 	.word	0x0000aa40


	//   ....[20]....
        /*0118*/ 	.word	0x0000ab50


	//   ....[21]....
        /*011c*/ 	.word	0x0000ac90


	//   ....[22]....
        /*0120*/ 	.word	0x0000acd0


	//----- nvinfo : EIATTR_MAX_THREADS
	.align		4
.L_9499:
        /*0124*/ 	.byte	0x04, 0x05
        /*0126*/ 	.short	(.L_9501 - .L_9500)
.L_9500:
        /*0128*/ 	.word	0x00000080
        /*012c*/ 	.word	0x00000001
        /*0130*/ 	.word	0x00000001


	//----- nvinfo : EIATTR_CRS_STACK_SIZE
	.align		4
.L_9501:
        /*0134*/ 	.byte	0x04, 0x1e
        /*0136*/ 	.short	(.L_9503 - .L_9502)
.L_9502:
        /*0138*/ 	.word	0x00000000


	//----- nvinfo : EIATTR_CBANK_PARAM_SIZE
	.align		4
.L_9503:
        /*013c*/ 	.byte	0x03, 0x19
        /*013e*/ 	.short	0x0038


	//----- nvinfo : EIATTR_PARAM_CBANK
	.align		4
        /*0140*/ 	.byte	0x04, 0x0a
        /*0142*/ 	.short	(.L_9505 - .L_9504)
	.align		4
.L_9504:
        /*0144*/ 	.word	index@(.nv.constant0._ZN2at6native27unrolled_elementwise_kernelINS0_13BinaryFunctorIiiiZZZNS0_19maximum_kernel_cudaERNS_18TensorIteratorBaseEENKUlvE_clEvENKUlvE1_clEvEUliiE_EESt5arrayIPcLm3EELi4E23TrivialOffsetCalculatorILi2EjESC_ILi1EjENS0_6memory12LoadWithCastILi2EEENSF_13StoreWithCastILi1EEEEEviT_T0_T2_T3_T4_T5_)
        /*0148*/ 	.short	0x0380
        /*014a*/ 	.short	0x0038


	//----- nvinfo : EIATTR_SW_WAR
	.align		4
.L_9505:
        /*014c*/ 	.byte	0x04, 0x36
        /*014e*/ 	.short	(.L_9507 - .L_9506)
.L_9506:
        /*0150*/ 	.word	0x00000008
.L_9507:


//--------------------- .nv.info._ZN2at6native18elementwise_kernelILi128ELi2EZNS0_22gpu_kernel_impl_nocastINS0_13BinaryFunctorIiiiZZZNS0_19maximum_kernel_cudaERNS_18TensorIteratorBaseEENKUlvE_clEvENKUlvE1_clEvEUliiE_EEEEvS5_RKT_EUliE_EEviT1_ --------------------------
	.section	.nv.info._ZN2at6native18elementwise_kernelILi128ELi2EZNS0_22gpu_kernel_impl_nocastINS0_13BinaryFunctorIiiiZZZNS0_19maximum_kernel_cudaERNS_18TensorIteratorBaseEENKUlvE_clEvENKUlvE1_clEvEUliiE_EEEEvS5_RKT_EUliE_EEviT1_,"",@"SHT_CUDA_INFO"
	.sectionflags	@""
	.align	4


	//----- nvinfo : EIATTR_CUDA_API_VERSION
	.align		4
        /*0000*/ 	.byte	0x04, 0x37
        /*0002*/ 	.short	(.L_9509 - .L_9508)
.L_9508:
        /*0004*/ 	.word	0x00000082


	//----- nvinfo : EIATTR_KPARAM_INFO
	.align		4
.L_9509:
        /*0008*/ 	.byte	0x04, 0x17
        /*000a*/ 	.short	(.L_9511 - .L_9510)
.L_9510:
        /*000c*/ 	.word	0x00000000
        /*0010*/ 	.short	0x0001
        /*0012*/ 	.short	0x0008
        /*0014*/ 	.byte	0x00, 0xf0, 0x21, 0x0a


	//----- nvinfo : EIATTR_KPARAM_INFO
	.align		4
.L_9511:
        /*0018*/ 	.byte	0x04, 0x17
        /*001a*/ 	.short	(.L_9513 - .L_9512)
.L_9512:
        /*001c*/ 	.word	0x00000000
        /*0020*/ 	.short	0x0000
        /*0022*/ 	.short	0x0000
        /*0024*/ 	.byte	0x00, 0xf0, 0x11, 0x00


	//----- nvinfo : EIATTR_SPARSE_MMA_MASK
	.align		4
.L_9513:
        /*0028*/ 	.byte	0x03, 0x50
        /*002a*/ 	.short	0x0000


	//----- nvinfo : EIATTR_MAXREG_COUNT
	.align		4
        /*002c*/ 	.byte	0x03, 0x1b
        /*002e*/ 	.short	0x0080


	//----- nvinfo : EIATTR_MERCURY_ISA_VERSION
	.align		4
        /*0030*/ 	.byte	0x03, 0x5f
        /*0032*/ 	.short	0x0101


	//----- nvinfo : EIATTR_VRC_CTA_INIT_COUNT
	.align		4
        /*0034*/ 	.byte	0x02, 0x4a
	.zero		1
	.zero		1


	//----- nvinfo : EIATTR_EXIT_INSTR_OFFSETS
	.align		4
        /*0038*/ 	.byte	0x04, 0x1c
        /*003a*/ 	.short	(.L_9515 - .L_9514)


	//   ....[0]....
.L_9514:
        /*003c*/ 	.word	0x00000170


	//   ....[1]....
        /*0040*/ 	.word	0x000001f0


	//   ....[2]....
        /*0044*/ 	.word	0x00001920


	//   ....[3]....
        /*0048*/ 	.word	0x00002fb0


	//----- nvinfo : EIATTR_MAX_THREADS
	.align		4
.L_9515:
        /*004c*/ 	.byte	0x04, 0x05
        /*004e*/ 	.short	(.L_9517 - .L_9516)
.L_9516:
        /*0050*/ 	.word	0x00000080
        /*0054*/ 	.word	0x00000001
        /*0058*/ 	.word	0x00000001


	//----- nvinfo : EIATTR_CRS_STACK_SIZE
	.align		4
.L_9517:
        /*005c*/ 	.byte	0x04, 0x1e
        /*005e*/ 	.short	(.L_9519 - .L_9518)
.L_9518:
        /*0060*/ 	.word	0x00000000


	//----- nvinfo : EIATTR_CBANK_PARAM_SIZE
	.align		4
.L_9519:
        /*0064*/ 	.byte	0x03, 0x19
        /*0066*/ 	.short	0x0290


	//----- nvinfo : EIATTR_PARAM_CBANK
	.align		4
        /*0068*/ 	.byte	0x04, 0x0a
        /*006a*/ 	.short	(.L_9521 - .L_9520)
	.align		4
.L_9520:
        /*006c*/ 	.word	index@(.nv.constant0._ZN2at6native18elementwise_kernelILi128ELi2EZNS0_22gpu_kernel_impl_nocastINS0_13BinaryFunctorIiiiZZZNS0_19maximum_kernel_cudaERNS_18TensorIteratorBaseEENKUlvE_clEvENKUlvE1_clEvEUliiE_EEEEvS5_RKT_EUliE_EEviT1_)
        /*0070*/ 	.short	0x0380
        /*0072*/ 	.short	0x0290


	//----- nvinfo : EIATTR_SW_WAR
	.align		4
.L_9521:
        /*0074*/ 	.byte	0x04, 0x36
        /*0076*/ 	.short	(.L_9523 - .L_9522)
.L_9522:
        /*0078*/ 	.word	0x00000008
.L_9523:


//--------------------- .nv.info._ZN2at6native27unrolled_elementwise_kernelINS0_13BinaryFunctorIiiiZZZNS0_19maximum_kernel_cudaERNS_18TensorIteratorBaseEENKUlvE_clEvENKUlvE1_clEvEUliiE_EESt5arrayIPcLm3EELi4E23TrivialOffsetCalculatorILi2EjESC_ILi1EjENS0_6memory15LoadWithoutCastENSF_16StoreWithoutCastEEEviT_T0_T2_T3_T4_T5_ --------------------------
	.section	.nv.info._ZN2at6native27unrolled_elementwise_kernelINS0_13BinaryFunctorIiiiZZZNS0_19maximum_kernel_cudaERNS_18TensorIteratorBaseEENKUlvE_clEvENKUlvE1_clEvEUliiE_EESt5arrayIPcLm3EELi4E23TrivialOffsetCalculatorILi2EjESC_ILi1EjENS0_6memory15LoadWithoutCastENSF_16StoreWithoutCastEEEviT_T0_T2_T3_T4_T5_,"",@"SHT_CUDA_INFO"
	.sectionflags	@""
	.align	4


	//----- nvinfo : EIATTR_CUDA_API_VERSION
	.align		4
        /*0000*/ 	.byte	0x04, 0x37
        /*0002*/ 	.short	(.L_9525 - .L_9524)
.L_9524:
        /*0004*/ 	.word	0x00000082


	//----- nvinfo : EIATTR_KPARAM_INFO
	.align		4
.L_9525:
        /*0008*/ 	.byte	0x04, 0x17
        /*000a*/ 	.short	(.L_9527 - .L_9526)
.L_9526:
        /*000c*/ 	.word	0x00000000
        /*0010*/ 	.short	0x0006
        /*0012*/ 	.short	0x0023
        /*0014*/ 	.byte	0x00, 0xf0, 0x05, 0x00


	//----- nvinfo : EIATTR_KPARAM_INFO
	.align		4
.L_9527:
        /*0018*/ 	.byte	0x04, 0x17
        /*001a*/ 	.short	(.L_9529 - .L_9528)
.L_9528:
        /*001c*/ 	.word	0x00000000
        /*0020*/ 	.short	0x0005
        /*0022*/ 	.short	0x0022
        /*0024*/ 	.byte	0x00, 0xf0, 0x05, 0x00


	//----- nvinfo : EIATTR_KPARAM_INFO
	.align		4
.L_9529:
        /*0028*/ 	.byte	0x04, 0x17
        /*002a*/ 	.short	(.L_9531 - .L_9530)
.L_9530:
        /*002c*/ 	.word	0x00000000
        /*0030*/ 	.short	0x0004
        /*0032*/ 	.short	0x0021
        /*0034*/ 	.byte	0x00, 0xf0, 0x05, 0x00


	//----- nvinfo : EIATTR_KPARAM_INFO
	.align		4
.L_9531:
        /*0038*/ 	.byte	0x04, 0x17
        /*003a*/ 	.short	(.L_9533 - .L_9532)
.L_9532:
        /*003c*/ 	.word	0x00000000
        /*0040*/ 	.short	0x0003
        /*0042*/ 	.short	0x0020
        /*0044*/ 	.byte	0x00, 0xf0, 0x05, 0x00


	//----- nvinfo : EIATTR_KPARAM_INFO
	.align		4
.L_9533:
        /*0048*/ 	.byte	0x04, 0x17
        /*004a*/ 	.short	(.L_9535 - .L_9534)
.L_9534:
        /*004c*/ 	.word	0x00000000
        /*0050*/ 	.short	0x0002
        /*0052*/ 	.short	0x0008
        /*0054*/ 	.byte	0x00, 0xf0, 0x61, 0x00


	//----- nvinfo : EIATTR_KPARAM_INFO
	.align		4
.L_9535:
        /*0058*/ 	.byte	0x04, 0x17
        /*005a*/ 	.short	(.L_9537 - .L_9536)
.L_9536:
        /*005c*/ 	.word	0x00000000
        /*0060*/ 	.short	0x0001
        /*0062*/ 	.short	0x0004
        /*0064*/ 	.byte	0x00, 0xf0, 0x05, 0x00


	//----- nvinfo : EIATTR_KPARAM_INFO
	.align		4
.L_9537:
        /*0068*/ 	.byte	0x04, 0x17
        /*006a*/ 	.short	(.L_9539 - .L_9538)
.L_9538:
        /*006c*/ 	.word	0x00000000
        /*0070*/ 	.short	0x0000
        /*0072*/ 	.short	0x0000
        /*0074*/ 	.byte	0x00, 0xf0, 0x11, 0x00


	//----- nvinfo : EIATTR_SPARSE_MMA_MASK
	.align		4
.L_9539:
        /*0078*/ 	.byte	0x03, 0x50
        /*007a*/ 	.short	0x0000


	//----- nvinfo : EIATTR_MAXREG_COUNT
	.align		4
        /*007c*/ 	.byte	0x03, 0x1b
        /*007e*/ 	.short	0x00ff


	//----- nvinfo : EIATTR_MERCURY_ISA_VERSION
	.align		4
        /*0080*/ 	.byte	0x03, 0x5f
        /*0082*/ 	.short	0x0101


	//----- nvinfo : EIATTR_VRC_CTA_INIT_COUNT
	.align		4
        /*0084*/ 	.byte	0x02, 0x4a
	.zero		1
	.zero		1


	//----- nvinfo : EIATTR_EXIT_INSTR_OFFSETS
	.align		4
        /*0088*/ 	.byte	0x04, 0x1c
        /*008a*/ 	.short	(.L_9541 - .L_9540)


	//   ....[0]....
.L_9540:
        /*008c*/ 	.word	0x000004f0


	//   ....[1]....
        /*0090*/ 	.word	0x00000540


	//----- nvinfo : EIATTR_MAX_THREADS
	.align		4
.L_9541:
        /*0094*/ 	.byte	0x04, 0x05
        /*0096*/ 	.short	(.L_9543 - .L_9542)
.L_9542:
        /*0098*/ 	.word	0x00000080
        /*009c*/ 	.word	0x00000001
        /*00a0*/ 	.word	0x00000001


	//----- nvinfo : EIATTR_CRS_STACK_SIZE
	.align		4
.L_9543:
        /*00a4*/ 	.byte	0x04, 0x1e
        /*00a6*/ 	.short	(.L_9545 - .L_9544)
.L_9544:
        /*00a8*/ 	.word	0x00000000


	//----- nvinfo : EIATTR_CBANK_PARAM_SIZE
	.align		4
.L_9545:
        /*00ac*/ 	.byte	0x03, 0x19
        /*00ae*/ 	.short	0x0024


	//----- nvinfo : EIATTR_PARAM_CBANK
	.align		4
        /*00b0*/ 	.byte	0x04, 0x0a
        /*00b2*/ 	.short	(.L_9547 - .L_9546)
	.align		4
.L_9546:
        /*00b4*/ 	.word	index@(.nv.constant0._ZN2at6native27unrolled_elementwise_kernelINS0_13BinaryFunctorIiiiZZZNS0_19maximum_kernel_cudaERNS_18TensorIteratorBaseEENKUlvE_clEvENKUlvE1_clEvEUliiE_EESt5arrayIPcLm3EELi4E23TrivialOffsetCalculatorILi2EjESC_ILi1EjENS0_6memory15LoadWithoutCastENSF_16StoreWithoutCastEEEviT_T0_T2_T3_T4_T5_)
        /*00b8*/ 	.short	0x0380
        /*00ba*/ 	.short	0x0024


	//----- nvinfo : EIATTR_SW_WAR
	.align		4
.L_9547:
        /*00bc*/ 	.byte	0x04, 0x36
        /*00be*/ 	.short	(.L_9549 - .L_9548)
.L_9548:
        /*00c0*/ 	.word	0x00000008
.L_9549:


//--------------------- .nv.info._ZN2at6native29vectorized_elementwise_kernelILi2ENS0_13BinaryFunctorIiiiZZZNS0_19maximum_kernel_cudaERNS_18TensorIteratorBaseEENKUlvE_clEvENKUlvE1_clEvEUliiE_EESt5arrayIPcLm3EEEEviT0_T1_ --------------------------
	.section	.nv.info._ZN2at6native29vectorized_elementwise_kernelILi2ENS0_13BinaryFunctorIiiiZZZNS0_19maximum_kernel_cudaERNS_18TensorIteratorBaseEENKUlvE_clEvENKUlvE1_clEvEUliiE_EESt5arrayIPcLm3EEEEviT0_T1_,"",@"SHT_CUDA_INFO"
	.sectionflags	@""
	.align	4


	//----- nvinfo : EIATTR_CUDA_API_VERSION
	.align		4
        /*0000*/ 	.byte	0x04, 0x37
        /*0002*/ 	.short	(.L_9551 - .L_9550)
.L_9550:
        /*0004*/ 	.word	0x00000082


	//----- nvinfo : EIATTR_KPARAM_INFO
	.align		4
.L_9551:
        /*0008*/ 	.byte	0x04, 0x17
        /*000a*/ 	.short	(.L_9553 - .L_9552)
.L_9552:
        /*000c*/ 	.word	0x00000000
        /*0010*/ 	.short	0x0002
        /*0012*/ 	.short	0x0008
        /*0014*/ 	.byte	0x00, 0xf0, 0x61, 0x00


	//----- nvinfo : EIATTR_KPARAM_INFO
	.align		4
.L_9553:
        /*0018*/ 	.byte	0x04, 0x17
        /*001a*/ 	.short	(.L_9555 - .L_9554)
.L_9554:
        /*001c*/ 	.word	0x00000000
        /*0020*/ 	.short	0x0001
        /*0022*/ 	.short	0x0004
        /*0024*/ 	.byte	0x00, 0xf0, 0x05, 0x00


	//----- nvinfo : EIATTR_KPARAM_INFO
	.align		4
.L_9555:
        /*0028*/ 	.byte	0x04, 0x17
        /*002a*/ 	.short	(.L_9557 - .L_9556)
.L_9556:
        /*002c*/ 	.word	0x00000000
        /*0030*/ 	.short	0x0000
        /*0032*/ 	.short	0x0000
        /*0034*/ 	.byte	0x00, 0xf0, 0x11, 0x00


	//----- nvinfo : EIATTR_SPARSE_MMA_MASK
	.align		4
.L_9557:
        /*0038*/ 	.byte	0x03, 0x50
        /*003a*/ 	.short	0x0000


	//----- nvinfo : EIATTR_MAXREG_COUNT
	.align		4
        /*003c*/ 	.byte	0x03, 0x1b
        /*003e*/ 	.short	0x00ff


	//----- nvinfo : EIATTR_MERCURY_ISA_VERSION
	.align		4
        /*0040*/ 	.byte	0x03, 0x5f
        /*0042*/ 	.short	0x0101


	//----- nvinfo : EIATTR_VRC_CTA_INIT_COUNT
	.align		4
        /*0044*/ 	.byte	0x02, 0x4a
	.zero		1
	.zero		1


	//----- nvinfo : EIATTR_EXIT_INSTR_OFFSETS
	.align		4
        /*0048*/ 	.byte	0x04, 0x1c
        /*004a*/ 	.short	(.L_9559 - .L_9558)


	//   ....[0]....
.L_9558:
        /*004c*/ 	.word	0x000009b0


	//   ....[1]....
        /*0050*/ 	.word	0x00000a00


	//   ....[2]....
        /*0054*/ 	.word	0x00000bf0


	//----- nvinfo : EIATTR_MAX_THREADS
	.align		4
.L_9559:
        /*0058*/ 	.byte	0x04, 0x05
        /*005a*/ 	.short	(.L_9561 - .L_9560)
.L_9560:
        /*005c*/ 	.word	0x00000080
        /*0060*/ 	.word	0x00000001
        /*0064*/ 	.word	0x00000001


	//----- nvinfo : EIATTR_CRS_STACK_SIZE
	.align		4
.L_9561:
        /*0068*/ 	.byte	0x04, 0x1e
        /*006a*/ 	.short	(.L_9563 - .L_9562)
.L_9562:
        /*006c*/ 	.word	0x00000000


	//----- nvinfo : EIATTR_CBANK_PARAM_SIZE
	.align		4
.L_9563:
        /*0070*/ 	.byte	0x03, 0x19
        /*0072*/ 	.short	0x0020


	//----- nvinfo : EIATTR_PARAM_CBANK
	.align		4
        /*0074*/ 	.byte	0x04, 0x0a
        /*0076*/ 	.short	(.L_9565 - .L_9564)
	.align		4
.L_9564:
        /*0078*/ 	.word	index@(.nv.constant0._ZN2at6native29vectorized_elementwise_kernelILi2ENS0_13BinaryFunctorIiiiZZZNS0_19maximum_kernel_cudaERNS_18TensorIteratorBaseEENKUlvE_clEvENKUlvE1_clEvEUliiE_EESt5arrayIPcLm3EEEEviT0_T1_)
        /*007c*/ 	.short	0x0380
        /*007e*/ 	.short	0x0020


	//----- nvinfo : EIATTR_SW_WAR
	.align		4
.L_9565:
        /*0080*/ 	.byte	0x04, 0x36
        /*0082*/ 	.short	(.L_9567 - .L_9566)
.L_9566:
        /*0084*/ 	.word	0x00000008
.L_9567:


//--------------------- .nv.info._ZN2at6native29vectorized_elementwise_kernelILi4ENS0_13BinaryFunctorIiiiZZZNS0_19maximum_kernel_cudaERNS_18TensorIteratorBaseEENKUlvE_clEvENKUlvE1_clEvEUliiE_EESt5arrayIPcLm3EEEEviT0_T1_ --------------------------
	.section	.nv.info._ZN2at6native29vectorized_elementwise_kernelILi4ENS0_13BinaryFunctorIiiiZZZNS0_19maximum_kernel_cudaERNS_18TensorIteratorBaseEENKUlvE_clEvENKUlvE1_clEvEUliiE_EESt5arrayIPcLm3EEEEviT0_T1_,"",@"SHT_CUDA_INFO"
	.sectionflags	@""
	.align	4


	//----- nvinfo : EIATTR_CUDA_API_VERSION
	.align		4
        /*0000*/ 	.byte	0x04, 0x37
        /*0002*/ 	.short	(.L_9569 - .L_9568)
.L_9568:
        /*0004*/ 	.word	0x00000082


	//----- nvinfo : EIATTR_KPARAM_INFO
	.align		4
.L_9569:
        /*0008*/ 	.byte	0x04, 0x17
        /*000a*/ 	.short	(.L_9571 - .L_9570)
.L_9570:
        /*000c*/ 	.word	0x00000000
        /*0010*/ 	.short	0x0002
        /*0012*/ 	.short	0x0008
        /*0014*/ 	.byte	0x00, 0xf0, 0x61, 0x00


	//----- nvinfo : EIATTR_KPARAM_INFO
	.align		4
.L_9571:
        /*0018*/ 	.byte	0x04, 0x17
        /*001a*/ 	.short	(.L_9573 - .L_9572)
.L_9572:
        /*001c*/ 	.word	0x00000000
        /*0020*/ 	.short	0x0001
        /*0022*/ 	.short	0x0004
        /*0024*/ 	.byte	0x00, 0xf0, 0x05, 0x00


	//----- nvinfo : EIATTR_KPARAM_INFO
	.align		4
.L_9573:
        /*0028*/ 	.byte	0x04, 0x17
        /*002a*/ 	.short	(.L_9575 - .L_9574)
.L_9574:
        /*002c*/ 	.word	0x00000000
        /*0030*/ 	.short	0x0000
        /*0032*/ 	.short	0x0000
        /*0034*/ 	.byte	0x00, 0xf0, 0x11, 0x00


	//----- nvinfo : EIATTR_SPARSE_MMA_MASK
	.align		4
.L_9575:
        /*0038*/ 	.byte	0x03, 0x50
        /*003a*/ 	.short	0x0000


	//----- nvinfo : EIATTR_MAXREG_COUNT
	.align		4
        /*003c*/ 	.byte	0x03, 0x1b
        /*003e*/ 	.short	0x00ff


	//----- nvinfo : EIATTR_MERCURY_ISA_VERSION
	.align		4
        /*0040*/ 	.byte	0x03, 0x5f
        /*0042*/ 	.short	0x0101


	//----- nvinfo : EIATTR_VRC_CTA_INIT_COUNT
	.align		4
        /*0044*/ 	.byte	0x02, 0x4a
	.zero		1
	.zero		1


	//----- nvinfo : EIATTR_EXIT_INSTR_OFFSETS
	.align		4
        /*0048*/ 	.byte	0x04, 0x1c
        /*004a*/ 	.short	(.L_9577 - .L_9576)


	//   ....[0]....
.L_9576:
        /*004c*/ 	.word	0x000009b0


	//   ....[1]....
        /*0050*/ 	.word	0x00000a00


	//   ....[2]....
        /*0054*/ 	.word	0x00000b90


	//----- nvinfo : EIATTR_MAX_THREADS
	.align		4
.L_9577:
        /*0058*/ 	.byte	0x04, 0x05
        /*005a*/ 	.short	(.L_9579 - .L_9578)
.L_9578:
        /*005c*/ 	.word	0x00000080
        /*0060*/ 	.word	0x00000001
        /*0064*/ 	.word	0x00000001


	//----- nvinfo : EIATTR_CRS_STACK_SIZE
	.align		4
.L_9579:
        /*0068*/ 	.byte	0x04, 0x1e
        /*006a*/ 	.short	(.L_9581 - .L_9580)
.L_9580:
        /*006c*/ 	.word	0x00000000


	//----- nvinfo : EIATTR_CBANK_PARAM_SIZE
	.align		4
.L_9581:
        /*0070*/ 	.byte	0x03, 0x19
        /*0072*/ 	.short	0x0020


	//----- nvinfo : EIATTR_PARAM_CBANK
	.align		4
        /*0074*/ 	.byte	0x04, 0x0a
        /*0076*/ 	.short	(.L_9583 - .L_9582)
	.align		4
.L_9582:
        /*0078*/ 	.word	index@(.nv.constant0._ZN2at6native29vectorized_elementwise_kernelILi4ENS0_13BinaryFunctorIiiiZZZNS0_19maximum_kernel_cudaERNS_18TensorIteratorBaseEENKUlvE_clEvENKUlvE1_clEvEUliiE_EESt5arrayIPcLm3EEEEviT0_T1_)
        /*007c*/ 	.short	0x0380
        /*007e*/ 	.short	0x0020


	//----- nvinfo : EIATTR_SW_WAR
	.align		4
.L_9583:
        /*0080*/ 	.byte	0x04, 0x36
        /*0082*/ 	.short	(.L_9585 - .L_9584)
.L_9584:
        /*0084*/ 	.word	0x00000008
.L_9585:


//--------------------- .nv.info._ZN2at6native29vectorized_elementwise_kernelILi8ENS0_13BinaryFunctorIiiiZZZNS0_19maximum_kernel_cudaERNS_18TensorIteratorBaseEENKUlvE_clEvENKUlvE1_clEvEUliiE_EESt5arrayIPcLm3EEEEviT0_T1_ --------------------------
	.section	.nv.info._ZN2at6native29vectorized_elementwise_kernelILi8ENS0_13BinaryFunctorIiiiZZZNS0_19maximum_kernel_cudaERNS_18TensorIteratorBaseEENKUlvE_clEvENKUlvE1_clEvEUliiE_EESt5arrayIPcLm3EEEEviT0_T1_,"",@"SHT_CUDA_INFO"
	.sectionflags	@""
	.align	4


	//----- nvinfo : EIATTR_CUDA_API_VERSION
	.align		4
        /*0000*/ 	.byte	0x04, 0x37
        /*0002*/ 	.short	(.L_9587 - .L_9586)
.L_9586:
        /*0004*/ 	.word	0x00000082


	//----- nvinfo : EIATTR_KPARAM_INFO
	.align		4
.L_9587:
        /*0008*/ 	.byte	0x04, 0x17
        /*000a*/ 	.short	(.L_9589 - .L_9588)
.L_9588:
        /*000c*/ 	.word	0x00000000
        /*0010*/ 	.short	0x0002
        /*0012*/ 	.short	0x0008
        /*0014*/ 	.byte	0x00, 0xf0, 0x61, 0x00


	//----- nvinfo : EIATTR_KPARAM_INFO
	.align		4
.L_9589:
        /*0018*/ 	.byte	0x04, 0x17
        /*001a*/ 	.short	(.L_9591 - .L_9590)
.L_9590:
        /*001c*/ 	.word	0x00000000
        /*0020*/ 	.short	0x0001
        /*0022*/ 	.short	0x0004
        /*0024*/ 	.byte	0x00, 0xf0, 0x05, 0x00


	//----- nvinfo : EIATTR_KPARAM_INFO
	.align		4
.L_9591:
        /*0028*/ 	.byte	0x04, 0x17
        /*002a*/ 	.short	(.L_9593 - .L_9592)
.L_9592:
        /*002c*/ 	.word	0x00000000
        /*0030*/ 	.short	0x0000
        /*0032*/ 	.short	0x0000
        /*0034*/ 	.byte	0x00, 0xf0, 0x11, 0x00


	//----- nvinfo : EIATTR_SPARSE_MMA_MASK
	.align		4
.L_9593:
        /*0038*/ 	.byte	0x03, 0x50
        /*003a*/ 	.short	0x0000


	//----- nvinfo : EIATTR_MAXREG_COUNT
	.align		4
        /*003c*/ 	.byte	0x03, 0x1b
        /*003e*/ 	.short	0x00ff


	//----- nvinfo : EIATTR_MERCURY_ISA_VERSION
	.align		4
        /*0040*/ 	.byte	0x03, 0x5f
        /*0042*/ 	.short	0x0101


	//----- nvinfo : EIATTR_VRC_CTA_INIT_COUNT
	.align		4
        /*0044*/ 	.byte	0x02, 0x4a
	.zero		1
	.zero		1


	//----- nvinfo : EIATTR_EXIT_INSTR_OFFSETS
	.align		4
        /*0048*/ 	.byte	0x04, 0x1c
        /*004a*/ 	.short	(.L_9595 - .L_9594)


	//   ....[0]....
.L_9594:
        /*004c*/ 	.word	0x00000010


	//----- nvinfo : EIATTR_MAX_THREADS
	.align		4
.L_9595:
        /*0050*/ 	.byte	0x04, 0x05
        /*0052*/ 	.short	(.L_9597 - .L_9596)
.L_9596:
        /*0054*/ 	.word	0x00000080
        /*0058*/ 	.word	0x00000001
        /*005c*/ 	.word	0x00000001


	//----- nvinfo : EIATTR_CBANK_PARAM_SIZE
	.align		4
.L_9597:
        /*0060*/ 	.byte	0x03, 0x19
        /*0062*/ 	.short	0x0020


	//----- nvinfo : EIATTR_PARAM_CBANK
	.align		4
        /*0064*/ 	.byte	0x04, 0x0a
        /*0066*/ 	.short	(.L_9599 - .L_9598)
	.align		4
.L_9598:
        /*0068*/ 	.word	index@(.nv.constant0._ZN2at6native29vectorized_elementwise_kernelILi8ENS0_13BinaryFunctorIiiiZZZNS0_19maximum_kernel_cudaERNS_18TensorIteratorBaseEENKUlvE_clEvENKUlvE1_clEvEUliiE_EESt5arrayIPcLm3EEEEviT0_T1_)
        /*006c*/ 	.short	0x0380
        /*006e*/ 	.short	0x0020


	//----- nvinfo : EIATTR_SW_WAR
	.align		4
.L_9599:
        /*0070*/ 	.byte	0x04, 0x36
        /*0072*/ 	.short	(.L_9601 - .L_9600)
.L_9600:
        /*0074*/ 	.word	0x00000008
.L_9601:


//--------------------- .nv.info._ZN2at6native18elementwise_kernelILi128ELi4EZNS0_15gpu_kernel_implINS0_13AUnaryFunctorIaaaZZZNS0_19maximum_kernel_cudaERNS_18TensorIteratorBaseEENKUlvE_clEvENKUlvE0_clEvEUlaaE_EEEEvS5_RKT_EUliE_EEviT1_ --------------------------
	.section	.nv.info._ZN2at6native18elementwise_kernelILi128ELi4EZNS0_15gpu_kernel_implINS0_13AUnaryFunctorIaaaZZZNS0_19maximum_kernel_cudaERNS_18TensorIteratorBaseEENKUlvE_clEvENKUlvE0_clEvEUlaaE_EEEEvS5_RKT_EUliE_EEviT1_,"",@"SHT_CUDA_INFO"
	.sectionflags	@""
	.align	4


	//----- nvinfo : EIATTR_CUDA_API_VERSION
	.align		4
        /*0000*/ 	.byte	0x04, 0x37
        /*0002*/ 	.short	(.L_9603 - .L_9602)
.L_9602:
        /*0004*/ 	.word	0x00000082


	//----- nvinfo : EIATTR_KPARAM_INFO
	.align		4
.L_9603:
        /*0008*/ 	.byte	0x04, 0x17
        /*000a*/ 	.short	(.L_9605 - .L_9604)
.L_9604:
        /*000c*/ 	.word	0x00000000
        /*0010*/ 	.short	0x0001
        /*0012*/ 	.short	0x0008
        /*0014*/ 	.byte	0x00, 0xf0, 0x61, 0x08


	//----- nvinfo : EIATTR_KPARAM_INFO
	.align		4
.L_9605:
        /*0018*/ 	.byte	0x04, 0x17
        /*001a*/ 	.short	(.L_9607 - .L_9606)
.L_9606:
        /*001c*/ 	.word	0x00000000
        /*0020*/ 	.short	0x0000
        /*0022*/ 	.short	0x0000
        /*0024*/ 	.byte	0x00, 0xf0, 0x11, 0x00


	//----- nvinfo : EIATTR_SPARSE_MMA_MASK
	.align		4
.L_9607:
        /*0028*/ 	.byte	0x03, 0x50
        /*002a*/ 	.short	0x0000


	//----- nvinfo : EIATTR_MAXREG_COUNT
	.align		4
        /*002c*/ 	.byte	0x03, 0x1b
        /*002e*/ 	.short	0x0080


	//----- nvinfo : EIATTR_EXTERNS
	.align		4
        /*0030*/ 	.byte	0x04, 0x0f
        /*0032*/ 	.short	(.L_9609 - .L_9608)


	//   ....[0]....
	.align		4
.L_9608:
        /*0034*/ 	.word	index@(__assertfail)


	//----- nvinfo : EIATTR_MERCURY_ISA_VERSION
	.align		4
.L_9609:
        /*0038*/ 	.byte	0x03, 0x5f
        /*003a*/ 	.short	0x0101


	//----- nvinfo : EIATTR_VRC_CTA_INIT_COUNT
	.align		4
        /*003c*/ 	.byte	0x02, 0x4a
	.zero		1
	.zero		1


	//----- nvinfo : EIATTR_SYSCALL_OFFSETS
	.align		4
        /*0040*/ 	.byte	0x04, 0x46
        /*0042*/ 	.short	(.L_9611 - .L_9610)


	//   ....[0]....
.L_9610:
        /*0044*/ 	.word	0x00002130


	//   ....[1]....
        /*0048*/ 	.word	0x00002f90


	//   ....[2]....
        /*004c*/ 	.word	0x00005250


	//   ....[3]....
        /*0050*/ 	.word	0x00005ec0


	//   ....[4]....
        /*0054*/ 	.word	0x000082a0


	//   ....[5]....
        /*0058*/ 	.word	0x00008f10


	//   ....[6]....
        /*005c*/ 	.word	0x0000b300


	//   ....[7]....
        /*0060*/ 	.word	0x0000bf40


	//----- nvinfo : EIATTR_EXIT_INSTR_OFFSETS
	.align		4
.L_9611:
        /*0064*/ 	.byte	0x04, 0x1c
        /*0066*/ 	.short	(.L_9613 - .L_9612)


	//   ....[0]....
.L_9612:
        /*0068*/ 	.word	0x000091f0


	//   ....[1]....
        /*006c*/ 	.word	0x0000b480


	//   ....[2]....
        /*0070*/ 	.word	0x0000b4a0


	//   ....[3]....
        /*0074*/ 	.word	0x0000b540


	//   ....[4]....
        /*0078*/ 	.word	0x0000b570


	//   ....[5]....
        /*007c*/ 	.word	0x0000b590


	//   ....[6]....
        /*0080*/ 	.word	0x0000b620


	//   ....[7]....
        /*0084*/ 	.word	0x0000b660


	//   ....[8]....
        /*0088*/ 	.word	0x0000b700


	//   ....[9]....
        /*008c*/ 	.word	0x0000b750


	//   ....[10]....
        /*0090*/ 	.word	0x0000b780


	//   ....[11]....
        /*0094*/ 	.word	0x0000b840


	//   ....[12]....
        /*0098*/ 	.word	0x0000b9b0


	//   ....[13]....
        /*009c*/ 	.word	0x0000bb20


	//   ....[14]....
        /*00a0*/ 	.word	0x0000bc80


	//   ....[15]....
        /*00a4*/ 	.word	0x0000bcc0


	//   ....[16]....
        /*00a8*/ 	.word	0x0000bcf0


	//   ....[17]....
        /*00ac*/ 	.word	0x0000bda0


	//   ....[18]....
        /*00b0*/ 	.word	0x0000bde0


	//   ....[19]....
        /*00b4*/ 	.word	0x0000bf50


	//   ....[20]....
        /*00b8*/ 	.word	0x0000c060


	//   ....[21]....
        /*00bc*/ 	.word	0x0000c1a0


	//   ....[22]....
        /*00c0*/ 	.word	0x0000c1e0


	//----- nvinfo : EIATTR_MAX_THREADS
	.align		4
.L_9613:
        /*00c4*/ 	.byte	0x04, 0x05
        /*00c6*/ 	.short	(.L_9615 - .L_9614)
.L_9614:
        /*00c8*/ 	.word	0x00000080
        /*00cc*/ 	.word	0x00000001
        /*00d0*/ 	.word	0x00000001


	//----- nvinfo : EIATTR_CRS_STACK_SIZE
	.align		4
.L_9615:
        /*00d4*/ 	.byte	0x04, 0x1e
        /*00d6*/ 	.short	(.L_9617 - .L_9616)
.L_9616:
        /*00d8*/ 	.word	0x00000000


	//----- nvinfo : EIATTR_CBANK_PARAM_SIZE
	.align		4
.L_9617:
        /*00dc*/ 	.byte	0x03, 0x19
        /*00de*/ 	.short	0x0220


	//----- nvinfo : EIATTR_PARAM_CBANK
	.align		4
        /*00e0*/ 	.byte	0x04, 0x0a
        /*00e2*/ 	.short	(.L_9619 - .L_9618)
	.align		4
.L_9618:
        /*00e4*/ 	.word	index@(.nv.constant0._ZN2at6native18elementwise_kernelILi128ELi4EZNS0_15gpu_kernel_implINS0_13AUnaryFunctorIaaaZZZNS0_19maximum_kernel_cudaERNS_18TensorIteratorBaseEENKUlvE_clEvENKUlvE0_clEvEUlaaE_EEEEvS5_RKT_EUliE_EEviT1_)
        /*00e8*/ 	.short	0x0380
        /*00ea*/ 	.short	0x0220


	//----- nvinfo : EIATTR_SW_WAR
	.align		4
.L_9619:
        /*00ec*/ 	.byte	0x04, 0x36
        /*00ee*/ 	.short	(.L_9621 - .L_9620)
.L_9620:
        /*00f0*/ 	.word	0x00000008
.L_9621:


//--------------------- .nv.info._ZN2at6native27unrolled_elementwise_kernelINS0_13AUnaryFunctorIaaaZZZNS0_19maximum_kernel_cudaERNS_18TensorIteratorBaseEENKUlvE_clEvENKUlvE0_clEvEUlaaE_EESt5arrayIPcLm2EELi4E23TrivialOffsetCalculatorILi1EjESD_NS0_6memory12LoadWithCastILi1EEENSE_13StoreWithCastILi1EEEEEviT_T0_T2_T3_T4_T5_ --------------------------
	.section	.nv.info._ZN2at6native27unrolled_elementwise_kernelINS0_13AUnaryFunctorIaaaZZZNS0_19maximum_kernel_cudaERNS_18TensorIteratorBaseEENKUlvE_clEvENKUlvE0_clEvEUlaaE_EESt5arrayIPcLm2EELi4E23TrivialOffsetCalculatorILi1EjESD_NS0_6memory12LoadWithCastILi1EEENSE_13StoreWithCastILi1EEEEEviT_T0_T2_T3_T4_T5_,"",@"SHT_CUDA_INFO"
	.sectionflags	@""
	.align	4


	//----- nvinfo : EIATTR_CUDA_API_VERSION
	.align		4
        /*0000*/ 	.byte	0x04, 0x37
        /*0002*/ 	.short	(.L_9623 - .L_9622)
.L_9622:
        /*0004*/ 	.word	0x00000082


	//----- nvinfo : EIATTR_KPARAM_INFO
	.align		4
.L_9623:
        /*0008*/ 	.byte	0x04, 0x17
        /*000a*/ 	.short	(.L_9625 - .L_9624)
.L_9624:
        /*000c*/ 	.word	0x00000000
        /*0010*/ 	.short	0x0006
        /*0012*/ 	.short	0x0024
        /*0014*/ 	.byte	0x00, 0xf0, 0x21, 0x00


	//----- nvinfo : EIATTR_KPARAM_INFO
	.align		4
.L_9625:
        /*0018*/ 	.byte	0x04, 0x17
        /*001a*/ 	.short	(.L_9627 - .L_9626)
.L_9626:
        /*001c*/ 	.word	0x00000000
        /*0020*/ 	.short	0x0005
        /*0022*/ 	.short	0x001c
        /*0024*/ 	.byte	0x00, 0xf0, 0x21, 0x00


	//----- nvinfo : EIATTR_KPARAM_INFO
	.align		4
.L_9627:
        /*0028*/ 	.byte	0x04, 0x17
        /*002a*/ 	.short	(.L_9629 - .L_9628)
.L_9628:
        /*002c*/ 	.word	0x00000000
        /*0030*/ 	.short	0x0004
        /*0032*/ 	.short	0x0019
        /*0034*/ 	.byte	0x00, 0xf0, 0x05, 0x00


	//----- nvinfo : EIATTR_KPARAM_INFO
	.align		4
.L_9629:
        /*0038*/ 	.byte	0x04, 0x17
        /*003a*/ 	.short	(.L_9631 - .L_9630)
.L_9630:
        /*003c*/ 	.word	0x00000000
        /*0040*/ 	.short	0x0003
        /*0042*/ 	.short	0x0018
        /*0044*/ 	.byte	0x00, 0xf0, 0x05, 0x00


	//----- nvinfo : EIATTR_KPARAM_INFO
	.align		4
.L_9631:
        /*0048*/ 	.byte	0x04, 0x17
        /*004a*/ 	.short	(.L_9633 - .L_9632)
.L_9632:
        /*004c*/ 	.word	0x00000000
        /*0050*/ 	.short	0x0002
        /*0052*/ 	.short	0x0008
        /*0054*/ 	.byte	0x00, 0xf0, 0x41, 0x00


	//----- nvinfo : EIATTR_KPARAM_INFO
	.align		4
.L_9633:
        /*0058*/ 	.byte	0x04, 0x17
        /*005a*/ 	.short	(.L_9635 - .L_9634)
.L_9634:
        /*005c*/ 	.word	0x00000000
        /*0060*/ 	.short	0x0001
        /*0062*/ 	.short	0x0004
        /*0064*/ 	.byte	0x00, 0xf0, 0x09, 0x00


	//----- nvinfo : EIATTR_KPARAM_INFO
	.align		4
.L_9635:
        /*0068*/ 	.byte	0x04, 0x17
        /*006a*/ 	.short	(.L_9637 - .L_9636)
.L_9636:
        /*006c*/ 	.word	0x00000000
        /*0070*/ 	.short	0x0000
        /*0072*/ 	.short	0x0000
        /*0074*/ 	.byte	0x00, 0xf0, 0x11, 0x00


	//----- nvinfo : EIATTR_SPARSE_MMA_MASK
	.align		4
.L_9637:
        /*0078*/ 	.byte	0x03, 0x50
        /*007a*/ 	.short	0x0000


	//----- nvinfo : EIATTR_MAXREG_COUNT
	.align		4
        /*007c*/ 	.byte	0x03, 0x1b
        /*007e*/ 	.short	0x00ff


	//----- nvinfo : EIATTR_EXTERNS
	.align		4
        /*0080*/ 	.byte	0x04, 0x0f
        /*0082*/ 	.short	(.L_9639 - .L_9638)


	//   ....[0]....
	.align		4
.L_9638:
        /*0084*/ 	.word	index@(__assertfail)


	//----- nvinfo : EIATTR_MERCURY_ISA_VERSION
	.align		4
.L_9639:
        /*0088*/ 	.byte	0x03, 0x5f
        /*008a*/ 	.short	0x0101


	//----- nvinfo : EIATTR_VRC_CTA_INIT_COUNT
	.align		4
        /*008c*/ 	.byte	0x02, 0x4a
	.zero		1
	.zero		1


	//----- nvinfo : EIATTR_SYSCALL_OFFSETS
	.align		4
        /*0090*/ 	.byte	0x04, 0x46
        /*0092*/ 	.short	(.L_9641 - .L_9640)


	//   ....[0]....
.L_9640:
        /*0094*/ 	.word	0x00000e30


	//   ....[1]....
        /*0098*/ 	.word	0x00001de0


	//   ....[2]....
        /*009c*/ 	.word	0x00002cd0


	//   ....[3]....
        /*00a0*/ 	.word	0x00003bc0


	//   ....[4]....
        /*00a4*/ 	.word	0x00004ac0


	//   ....[5]....
        /*00a8*/ 	.word	0x00005880


	//   ....[6]....
        /*00ac*/ 	.word	0x00006760


	//   ....[7]....
        /*00b0*/ 	.word	0x00007620


	//----- nvinfo : EIATTR_EXIT_INSTR_OFFSETS
	.align		4
.L_9641:
        /*00b4*/ 	.byte	0x04, 0x1c
        /*00b6*/ 	.short	(.L_9643 - .L_9642)


	//   ....[0]....
.L_9642:
        /*00b8*/ 	.word	0x00006a30


	//   ....[1]....
        /*00bc*/ 	.word	0x00006b60


	//   ....[2]....
        /*00c0*/ 	.word	0x00006b80


	//   ....[3]....
        /*00c4*/ 	.word	0x00006c20


	//   ....[4]....
        /*00c8*/ 	.word	0x00006c50


	//   ....[5]....
        /*00cc*/ 	.word	0x00006c70


	//   ....[6]....
        /*00d0*/ 	.word	0x00006d00


	//   ....[7]....
        /*00d4*/ 	.word	0x00006d40


	//   ....[8]....
        /*00d8*/ 	.word	0x00006de0


	//   ....[9]....
        /*00dc*/ 	.word	0x00006e30


	//   ....[10]....
        /*00e0*/ 	.word	0x00006e60


	//   ....[11]....
        /*00e4*/ 	.word	0x00006f20


	//   ....[12]....
        /*00e8*/ 	.word	0x00007090


	//   ....[13]....
        /*00ec*/ 	.word	0x00007200


	//   ....[14]....
        /*00f0*/ 	.word	0x00007360


	//   ....[15]....
        /*00f4*/ 	.word	0x000073a0


	//   ....[16]....
        /*00f8*/ 	.word	0x000073d0


	//   ....[17]....
        /*00fc*/ 	.word	0x00007480


	//   ....[18]....
        /*0100*/ 	.word	0x000074c0


	//   ....[19]....
        /*0104*/ 	.word	0x00007630


	//   ....[20]....
        /*0108*/ 	.word	0x00007740


	//   ....[21]....
        /*010c*/ 	.word	0x00007880


	//   ....[22]....
        /*0110*/ 	.word	0x000078c0


	//----- nvinfo : EIATTR_MAX_THREADS
	.align		4
.L_9643:
        /*0114*/ 	.byte	0x04, 0x05
        /*0116*/ 	.short	(.L_9645 - .L_9644)
.L_9644:
        /*0118*/ 	.word	0x00000080
        /*011c*/ 	.word	0x00000001
        /*0120*/ 	.word	0x00000001


	//----- nvinfo : EIATTR_CRS_STACK_SIZE
	.align		4
.L_9645:
        /*0124*/ 	.byte	0x04, 0x1e
        /*0126*/ 	.short	(.L_9647 - .L_9646)
.L_9646:
        /*0128*/ 	.word	0x00000000


	//----- nvinfo : EIATTR_CBANK_PARAM_SIZE
	.align		4
.L_9647:
        /*012c*/ 	.byte	0x03, 0x19
        /*012e*/ 	.short	0x002c


	//----- nvinfo : EIATTR_PARAM_CBANK
	.align		4
        /*0130*/ 	.byte	0x04, 0x0a
        /*0132*/ 	.short	(.L_9649 - .L_9648)
	.align		4
.L_9648:
        /*0134*/ 	.word	index@(.nv.constant0._ZN2at6native27unrolled_elementwise_kernelINS0_13AUnaryFunctorIaaaZZZNS0_19maximum_kernel_cudaERNS_18TensorIteratorBaseEENKUlvE_clEvENKUlvE0_clEvEUlaaE_EESt5arrayIPcLm2EELi4E23TrivialOffsetCalculatorILi1EjESD_NS0_6memory12LoadWithCastILi1EEENSE_13StoreWithCastILi1EEEEEviT_T0_T2_T3_T4_T5_)
        /*0138*/ 	.short	0x0380
        /*013a*/ 	.short	0x002c


	//----- nvinfo : EIATTR_SW_WAR
	.align		4
.L_9649:
        /*013c*/ 	.byte	0x04, 0x36
        /*013e*/ 	.short	(.L_9651 - .L_9650)
.L_9650:
        /*0140*/ 	.word	0x00000008
.L_9651:


//--------------------- .nv.info._ZN2at6native18elementwise_kernelILi128ELi4EZNS0_22gpu_kernel_impl_nocastINS0_13AUnaryFunctorIaaaZZZNS0_19maximum_kernel_cudaERNS_18TensorIteratorBaseEENKUlvE_clEvENKUlvE0_clEvEUlaaE_EEEEvS5_RKT_EUliE_EEviT1_ --------------------------
	.section	.nv.info._ZN2at6native18elementwise_kernelILi128ELi4EZNS0_22gpu_kernel_impl_nocastINS0_13AUnaryFunctorIaaaZZZNS0_19maximum_kernel_cudaERNS_18TensorIteratorBaseEENKUlvE_clEvENKUlvE0_clEvEUlaaE_EEEEvS5_RKT_EUliE_EEviT1_,"",@"SHT_CUDA_INFO"
	.sectionflags	@""
	.align	4


	//----- nvinfo : EIATTR_CUDA_API_VERSION
	.align		4
        /*0000*/ 	.byte	0x04, 0x37
        /*0002*/ 	.short	(.L_9653 - .L_9652)
.L_9652:
        /*0004*/ 	.word	0x00000082


	//----- nvinfo : EIATTR_KPARAM_INFO
	.align		4
.L_9653:
        /*0008*/ 	.byte	0x04, 0x17
        /*000a*/ 	.short	(.L_9655 - .L_9654)
.L_9654:
        /*000c*/ 	.word	0x00000000
        /*0010*/ 	.short	0x0001
        /*0012*/ 	.short	0x0008
        /*0014*/ 	.byte	0x00, 0xf0, 0x61, 0x08


	//----- nvinfo : EIATTR_KPARAM_INFO
	.align		4
.L_9655:
        /*0018*/ 	.byte	0x04, 0x17
        /*001a*/ 	.short	(.L_9657 - .L_9656)
.L_9656:
        /*001c*/ 	.word	0x00000000
        /*0020*/ 	.short	0x0000
        /*0022*/ 	.short	0x0000
        /*0024*/ 	.byte	0x00, 0xf0, 0x11, 0x00


	//----- nvinfo : EIATTR_SPARSE_MMA_MASK
	.align		4
.L_9657:
        /*0028*/ 	.byte	0x03, 0x50
        /*002a*/ 	.short	0x0000


	//----- nvinfo : EIATTR_MAXREG_COUNT
	.align		4
        /*002c*/ 	.byte	0x03, 0x1b
        /*002e*/ 	.short	0x0080


	//----- nvinfo : EIATTR_MERCURY_ISA_VERSION
	.align		4
        /*0030*/ 	.byte	0x03, 0x5f
        /*0032*/ 	.short	0x0101


	//----- nvinfo : EIATTR_VRC_CTA_INIT_COUNT
	.align		4
        /*0034*/ 	.byte	0x02, 0x4a
	.zero		1
	.zero		1


	//----- nvinfo : EIATTR_EXIT_INSTR_OFFSETS
	.align		4
        /*0038*/ 	.byte	0x04, 0x1c
        /*003a*/ 	.short	(.L_9659 - .L_9658)


	//   ....[0]....
.L_9658:
        /*003c*/ 	.word	0x00000310


	//   ....[1]....
        /*0040*/ 	.word	0x00000390


	//   ....[2]....
        /*0044*/ 	.word	0x00003eb0


	//   ....[3]....
        /*0048*/ 	.word	0x00005200


	//----- nvinfo : EIATTR_MAX_THREADS
	.align		4
.L_9659:
        /*004c*/ 	.byte	0x04, 0x05
        /*004e*/ 	.short	(.L_9661 - .L_9660)
.L_9660:
        /*0050*/ 	.word	0x00000080
        /*0054*/ 	.word	0x00000001
        /*0058*/ 	.word	0x00000001


	//----- nvinfo : EIATTR_CRS_STACK_SIZE
	.align		4
.L_9661:
        /*005c*/ 	.byte	0x04, 0x1e
        /*005e*/ 	.short	(.L_9663 - .L_9662)
.L_9662:
        /*0060*/ 	.word	0x00000000


	//----- nvinfo : EIATTR_CBANK_PARAM_SIZE
	.align		4
.L_9663:
        /*0064*/ 	.byte	0x03, 0x19
        /*0066*/ 	.short	0x0220


	//----- nvinfo : EIATTR_PARAM_CBANK
	.align		4
        /*0068*/ 	.byte	0x04, 0x0a
        /*006a*/ 	.short	(.L_9665 - .L_9664)
	.align		4
.L_9664:
        /*006c*/ 	.word	index@(.nv.constant0._ZN2at6native18elementwise_kernelILi128ELi4EZNS0_22gpu_kernel_impl_nocastINS0_13AUnaryFunctorIaaaZZZNS0_19maximum_kernel_cudaERNS_18TensorIteratorBaseEENKUlvE_clEvENKUlvE0_clEvEUlaaE_EEEEvS5_RKT_EUliE_EEviT1_)
        /*0070*/ 	.short	0x0380
        /*0072*/ 	.short	0x0220


	//----- nvinfo : EIATTR_SW_WAR
	.align		4
.L_9665:
        /*0074*/ 	.byte	0x04, 0x36
        /*0076*/ 	.short	(.L_9667 - .L_9666)
.L_9666:
        /*0078*/ 	.word	0x00000008
.L_9667:


//--------------------- .nv.info._ZN2at6native27unrolled_elementwise_kernelINS0_13AUnaryFunctorIaaaZZZNS0_19maximum_kernel_cudaERNS_18TensorIteratorBaseEENKUlvE_clEvENKUlvE0_clEvEUlaaE_EESt5arrayIPcLm2EELi4E23TrivialOffsetCalculatorILi1EjESD_NS0_6memory15LoadWithoutCastENSE_16StoreWithoutCastEEEviT_T0_T2_T3_T4_T5_ --------------------------
	.section	.nv.info._ZN2at6native27unrolled_elementwise_kernelINS0_13AUnaryFunctorIaaaZZZNS0_19maximum_kernel_cudaERNS_18TensorIteratorBaseEENKUlvE_clEvENKUlvE0_clEvEUlaaE_EESt5arrayIPcLm2EELi4E23TrivialOffsetCalculatorILi1EjESD_NS0_6memory15LoadWithoutCastENSE_16StoreWithoutCastEEEviT_T0_T2_T3_T4_T5_,"",@"SHT_CUDA_INFO"
	.sectionflags	@""
	.align	4


	//----- nvinfo : EIATTR_CUDA_API_VERSION
	.align		4
        /*0000*/ 	.byte	0x04, 0x37
        /*0002*/ 	.short	(.L_9669 - .L_9668)
.L_9668:
        /*0004*/ 	.word	0x00000082


	//----- nvinfo : EIATTR_KPARAM_INFO
	.align		4
.L_9669:
        /*0008*/ 	.byte	0x04, 0x17
        /*000a*/ 	.short	(.L_9671 - .L_9670)
.L_9670:
        /*000c*/ 	.word	0x00000000
        /*0010*/ 	.short	0x0006
        /*0012*/ 	.short	0x001b
        /*0014*/ 	.byte	0x00, 0xf0, 0x05, 0x00


	//----- nvinfo : EIATTR_KPARAM_INFO
	.align		4
.L_9671:
        /*0018*/ 	.byte	0x04, 0x17
        /*001a*/ 	.short	(.L_9673 - .L_9672)
.L_9672:
        /*001c*/ 	.word	0x00000000
        /*0020*/ 	.short	0x0005
        /*0022*/ 	.short	0x001a
        /*0024*/ 	.byte	0x00, 0xf0, 0x05, 0x00


	//----- nvinfo : EIATTR_KPARAM_INFO
	.align		4
.L_9673:
        /*0028*/ 	.byte	0x04, 0x17
        /*002a*/ 	.short	(.L_9675 - .L_9674)
.L_9674:
        /*002c*/ 	.word	0x00000000
        /*0030*/ 	.short	0x0004
        /*0032*/ 	.short	0x0019
        /*0034*/ 	.byte	0x00, 0xf0, 0x05, 0x00


	//----- nvinfo : EIATTR_KPARAM_INFO
	.align		4
.L_9675:
        /*0038*/ 	.byte	0x04, 0x17
        /*003a*/ 	.short	(.L_9677 - .L_9676)
.L_9676:
        /*003c*/ 	.word	0x00000000
        /*0040*/ 	.short	0x0003
        /*0042*/ 	.short	0x0018
        /*0044*/ 	.byte	0x00, 0xf0, 0x05, 0x00


	//----- nvinfo : EIATTR_KPARAM_INFO
	.align		4
.L_9677:
        /*0048*/ 	.byte	0x04, 0x17
        /*004a*/ 	.short	(.L_9679 - .L_9678)
.L_9678:
        /*004c*/ 	.word	0x00000000
        /*0050*/ 	.short	0x0002
        /*0052*/ 	.short	0x0008
        /*0054*/ 	.byte	0x00, 0xf0, 0x41, 0x00


	//----- nvinfo : EIATTR_KPARAM_INFO
	.align		4
.L_9679:
        /*0058*/ 	.byte	0x04, 0x17
        /*005a*/ 	.short	(.L_9681 - .L_9680)
.L_9680:
        /*005c*/ 	.word	0x00000000
        /*0060*/ 	.short	0x0001
        /*0062*/ 	.short	0x0004
        /*0064*/ 	.byte	0x00, 0xf0, 0x09, 0x00


	//----- nvinfo : EIATTR_KPARAM_INFO
	.align		4
.L_9681:
        /*0068*/ 	.byte	0x04, 0x17
        /*006a*/ 	.short	(.L_9683 - .L_9682)
.L_9682:
        /*006c*/ 	.word	0x00000000
        /*0070*/ 	.short	0x0000
        /*0072*/ 	.short	0x0000
        /*0074*/ 	.byte	0x00, 0xf0, 0x11, 0x00


	//----- nvinfo : EIATTR_SPARSE_MMA_MASK
	.align		4
.L_9683:
        /*0078*/ 	.byte	0x03, 0x50
        /*007a*/ 	.short	0x0000


	//----- nvinfo : EIATTR_MAXREG_COUNT
	.align		4
        /*007c*/ 	.byte	0x03, 0x1b
        /*007e*/ 	.short	0x00ff


	//----- nvinfo : EIATTR_MERCURY_ISA_VERSION
	.align		4
        /*0080*/ 	.byte	0x03, 0x5f
        /*0082*/ 	.short	0x0101


	//----- nvinfo : EIATTR_VRC_CTA_INIT_COUNT
	.align		4
        /*0084*/ 	.byte	0x02, 0x4a
	.zero		1
	.zero		1


	//----- nvinfo : EIATTR_EXIT_INSTR_OFFSETS
	.align		4
        /*0088*/ 	.byte	0x04, 0x1c
        /*008a*/ 	.short	(.L_9685 - .L_9684)


	//   ....[0]....
.L_9684:
        /*008c*/ 	.word	0x00000520


	//   ....[1]....
        /*0090*/ 	.word	0x00000580


	//----- nvinfo : EIATTR_MAX_THREADS
	.align		4
.L_9685:
        /*0094*/ 	.byte	0x04, 0x05
        /*0096*/ 	.short	(.L_9687 - .L_9686)
.L_9686:
        /*0098*/ 	.word	0x00000080
        /*009c*/ 	.word	0x00000001
        /*00a0*/ 	.word	0x00000001


	//----- nvinfo : EIATTR_CRS_STACK_SIZE
	.align		4
.L_9687:
        /*00a4*/ 	.byte	0x04, 0x1e
        /*00a6*/ 	.short	(.L_9689 - .L_9688)
.L_9688:
        /*00a8*/ 	.word	0x00000000


	//----- nvinfo : EIATTR_CBANK_PARAM_SIZE
	.align		4
.L_9689:
        /*00ac*/ 	.byte	0x03, 0x19
        /*00ae*/ 	.short	0x001c


	//----- nvinfo : EIATTR_PARAM_CBANK
	.align		4
        /*00b0*/ 	.byte	0x04, 0x0a
        /*00b2*/ 	.short	(.L_9691 - .L_9690)
	.align		4
.L_9690:
        /*00b4*/ 	.word	index@(.nv.constant0._ZN2at6native27unrolled_elementwise_kernelINS0_13AUnaryFunctorIaaaZZZNS0_19maximum_kernel_cudaERNS_18TensorIteratorBaseEENKUlvE_clEvENKUlvE0_clEvEUlaaE_EESt5arrayIPcLm2EELi4E23TrivialOffsetCalculatorILi1EjESD_NS0_6memory15LoadWithoutCastENSE_16StoreWithoutCastEEEviT_T0_T2_T3_T4_T5_)
        /*00b8*/ 	.short	0x0380
        /*00ba*/ 	.short	0x001c


	//----- nvinfo : EIATTR_SW_WAR
	.align		4
.L_9691:
        /*00bc*/ 	.byte	0x04, 0x36
        /*00be*/ 	.short	(.L_9693 - .L_9692)
.L_9692:
        /*00c0*/ 	.word	0x00000008
.L_9693:


//--------------------- .nv.info._ZN2at6native29vectorized_elementwise_kernelILi2ENS0_13AUnaryFunctorIaaaZZZNS0_19maximum_kernel_cudaERNS_18TensorIteratorBaseEENKUlvE_clEvENKUlvE0_clEvEUlaaE_EESt5arrayIPcLm2EEEEviT0_T1_ --------------------------
	.section	.nv.info._ZN2at6native29vectorized_elementwise_kernelILi2ENS0_13AUnaryFunctorIaaaZZZNS0_19maximum_kernel_cudaERNS_18TensorIteratorBaseEENKUlvE_clEvENKUlvE0_clEvEUlaaE_EESt5arrayIPcLm2EEEEviT0_T1_,"",@"SHT_CUDA_INFO"
	.sectionflags	@""
	.align	4


	//----- nvinfo : EIATTR_CUDA_API_VERSION
	.align		4
        /*0000*/ 	.byte	0x04, 0x37
        /*0002*/ 	.short	(.L_9695 - .L_9694)
.L_9694:
        /*0004*/ 	.word	0x00000082


	//----- nvinfo : EIATTR_KPARAM_INFO
	.align		4
.L_9695:
        /*0008*/ 	.byte	0x04, 0x17
        /*000a*/ 	.short	(.L_9697 - .L_9696)
.L_9696:
        /*000c*/ 	.word	0x00000000
        /*0010*/ 	.short	0x0002
        /*0012*/ 	.short	0x0008
        /*0014*/ 	.byte	0x00, 0xf0, 0x41, 0x00


	//----- nvinfo : EIATTR_KPARAM_INFO
	.align		4
.L_9697:
        /*0018*/ 	.byte	0x04, 0x17
        /*001a*/ 	.short	(.L_9699 - .L_9698)
.L_9698:
        /*001c*/ 	.word	0x00000000
        /*0020*/ 	.short	0x0001
        /*0022*/ 	.short	0x0004
        /*0024*/ 	.byte	0x00, 0xf0, 0x09, 0x00


	//----- nvinfo : EIATTR_KPARAM_INFO
	.align		4
.L_9699:
        /*0028*/ 	.byte	0x04, 0x17
        /*002a*/ 	.short	(.L_9701 - .L_9700)
.L_9700:
        /*002c*/ 	.word	0x00000000
        /*0030*/ 	.short	0x0000
        /*0032*/ 	.short	0x0000
        /*0034*/ 	.byte	0x00, 0xf0, 0x11, 0x00


	//----- nvinfo : EIATTR_SPARSE_MMA_MASK
	.align		4
.L_9701:
        /*0038*/ 	.byte	0x03, 0x50
        /*003a*/ 	.short	0x0000


	//----- nvinfo : EIATTR_MAXREG_COUNT
	.align		4
        /*003c*/ 	.byte	0x03, 0x1b
        /*003e*/ 	.short	0x00ff


	//----- nvinfo : EIATTR_MERCURY_ISA_VERSION
	.align		4
        /*0040*/ 	.byte	0x03, 0x5f
        /*0042*/ 	.short	0x0101


	//----- nvinfo : EIATTR_VRC_CTA_INIT_COUNT
	.align		4
        /*0044*/ 	.byte	0x02, 0x4a
	.zero		1
	.zero		1


	//----- nvinfo : EIATTR_EXIT_INSTR_OFFSETS
	.align		4
        /*0048*/ 	.byte	0x04, 0x1c
        /*004a*/ 	.short	(.L_9703 - .L_9702)


	//   ....[0]....
.L_9702:
        /*004c*/ 	.word	0x00000a20


	//   ....[1]....
        /*0050*/ 	.word	0x00000a80


	//   ....[2]....
        /*0054*/ 	.word	0x00000e10


	//----- nvinfo : EIATTR_MAX_THREADS
	.align		4
.L_9703:
        /*0058*/ 	.byte	0x04, 0x05
        /*005a*/ 	.short	(.L_9705 - .L_9704)
.L_9704:
        /*005c*/ 	.word	0x00000080
        /*0060*/ 	.word	0x00000001
        /*0064*/ 	.word	0x00000001


	//----- nvinfo : EIATTR_CRS_STACK_SIZE
	.align		4
.L_9705:
        /*0068*/ 	.byte	0x04, 0x1e
        /*006a*/ 	.short	(.L_9707 - .L_9706)
.L_9706:
        /*006c*/ 	.word	0x00000000


	//----- nvinfo : EIATTR_CBANK_PARAM_SIZE
	.align		4
.L_9707:
        /*0070*/ 	.byte	0x03, 0x19
        /*0072*/ 	.short	0x0018


	//----- nvinfo : EIATTR_PARAM_CBANK
	.align		4
        /*0074*/ 	.byte	0x04, 0x0a
        /*0076*/ 	.short	(.L_9709 - .L_9708)
	.align		4
.L_9708:
        /*0078*/ 	.word	index@(.nv.constant0._ZN2at6native29vectorized_elementwise_kernelILi2ENS0_13AUnaryFunctorIaaaZZZNS0_19maximum_kernel_cudaERNS_18TensorIteratorBaseEENKUlvE_clEvENKUlvE0_clEvEUlaaE_EESt5arrayIPcLm2EEEEviT0_T1_)
        /*007c*/ 	.short	0x0380
        /*007e*/ 	.short	0x0018


	//----- nvinfo : EIATTR_SW_WAR
	.align		4
.L_9709:
        /*0080*/ 	.byte	0x04, 0x36
        /*0082*/ 	.short	(.L_9711 - .L_9710)
.L_9710:
        /*0084*/ 	.word	0x00000008
.L_9711:


//--------------------- .nv.info._ZN2at6native29vectorized_elementwise_kernelILi4ENS0_13AUnaryFunctorIaaaZZZNS0_19maximum_kernel_cudaERNS_18TensorIteratorBaseEENKUlvE_clEvENKUlvE0_clEvEUlaaE_EESt5arrayIPcLm2EEEEviT0_T1_ --------------------------
	.section	.nv.info._ZN2at6native29vectorized_elementwise_kernelILi4ENS0_13AUnaryFunctorIaaaZZZNS0_19maximum_kernel_cudaERNS_18TensorIteratorBaseEENKUlvE_clEvENKUlvE0_clEvEUlaaE_EESt5arrayIPcLm2EEEEviT0_T1_,"",@"SHT_CUDA_INFO"
	.sectionflags	@""
	.align	4


	//----- nvinfo : EIATTR_CUDA_API_VERSION
	.align		4
        /*0000*/ 	.byte	0x04, 0x37
        /*0002*/ 	.short	(.L_9713 - .L_9712)
.L_9712:
        /*0004*/ 	.word	0x00000082


	//----- nvinfo : EIATTR_KPARAM_INFO
	.align		4
.L_9713:
        /*0008*/ 	.byte	0x04, 0x17
        /*000a*/ 	.short	(.L_9715 - .L_9714)
.L_9714:
        /*000c*/ 	.word	0x00000000
        /*0010*/ 	.short	0x0002
        /*0012*/ 	.short	0x0008
        /*0014*/ 	.byte	0x00, 0xf0, 0x41, 0x00


	//----- nvinfo : EIATTR_KPARAM_INFO
	.align		4
.L_9715:
        /*0018*/ 	.byte	0x04, 0x17
        /*001a*/ 	.short	(.L_9717 - .L_9716)
.L_9716:
        /*001c*/ 	.word	0x00000000
        /*0020*/ 	.short	0x0001
        /*0022*/ 	.short	0x0004
        /*0024*/ 	.byte	0x00, 0xf0, 0x09, 0x00


	//----- nvinfo : EIATTR_KPARAM_INFO
	.align		4
.L_9717:
        /*0028*/ 	.byte	0x04, 0x17
        /*002a*/ 	.short	(.L_9719 - .L_9718)
.L_9718:
        /*002c*/ 	.word	0x00000000
        /*0030*/ 	.short	0x0000
        /*0032*/ 	.short	0x0000
        /*0034*/ 	.byte	0x00, 0xf0, 0x11, 0x00


	//----- nvinfo : EIATTR_SPARSE_MMA_MASK
	.align		4
.L_9719:
        /*0038*/ 	.byte	0x03, 0x50
        /*003a*/ 	.short	0x0000


	//----- nvinfo : EIATTR_MAXREG_COUNT
	.align		4
        /*003c*/ 	.byte	0x03, 0x1b
        /*003e*/ 	.short	0x00ff


	//----- nvinfo : EIATTR_MERCURY_ISA_VERSION
	.align		4
        /*0040*/ 	.byte	0x03, 0x5f
        /*0042*/ 	.short	0x0101


	//----- nvinfo : EIATTR_VRC_CTA_INIT_COUNT
	.align		4
        /*0044*/ 	.byte	0x02, 0x4a
	.zero		1
	.zero		1


	//----- nvinfo : EIATTR_EXIT_INSTR_OFFSETS
	.align		4
        /*0048*/ 	.byte	0x04, 0x1c
        /*004a*/ 	.short	(.L_9721 - .L_9720)


	//   ....[0]....
.L_9720:
        /*004c*/ 	.word	0x00000a20


	//   ....[1]....
        /*0050*/ 	.word	0x00000a80


	//   ....[2]....
        /*0054*/ 	.word	0x00000e70


	//----- nvinfo : EIATTR_MAX_THREADS
	.align		4
.L_9721:
        /*0058*/ 	.byte	0x04, 0x05
        /*005a*/ 	.short	(.L_9723 - .L_9722)
.L_9722:
        /*005c*/ 	.word	0x00000080
        /*0060*/ 	.word	0x00000001
        /*0064*/ 	.word	0x00000001


	//----- nvinfo : EIATTR_CRS_STACK_SIZE
	.align		4
.L_9723:
        /*0068*/ 	.byte	0x04, 0x1e
        /*006a*/ 	.short	(.L_9725 - .L_9724)
.L_9724:
        /*006c*/ 	.word	0x00000000


	//----- nvinfo : EIATTR_CBANK_PARAM_SIZE
	.align		4
.L_9725:
        /*0070*/ 	.byte	0x03, 0x19
        /*0072*/ 	.short	0x0018


	//----- nvinfo : EIATTR_PARAM_CBANK
	.align		4
        /*0074*/ 	.byte	0x04, 0x0a
        /*0076*/ 	.short	(.L_9727 - .L_9726)
	.align		4
.L_9726:
        /*0078*/ 	.word	index@(.nv.constant0._ZN2at6native29vectorized_elementwise_kernelILi4ENS0_13AUnaryFunctorIaaaZZZNS0_19maximum_kernel_cudaERNS_18TensorIteratorBaseEENKUlvE_clEvENKUlvE0_clEvEUlaaE_EESt5arrayIPcLm2EEEEviT0_T1_)
        /*007c*/ 	.short	0x0380
        /*007e*/ 	.short	0x0018


	//----- nvinfo : EIATTR_SW_WAR
	.align		4
.L_9727:
        /*0080*/ 	.byte	0x04, 0x36
        /*0082*/ 	.short	(.L_9729 - .L_9728)
.L_9728:
        /*0084*/ 	.word	0x00000008
.L_9729:


//--------------------- .nv.info._ZN2at6native29vectorized_elementwise_kernelILi8ENS0_13AUnaryFunctorIaaaZZZNS0_19maximum_kernel_cudaERNS_18TensorIteratorBaseEENKUlvE_clEvENKUlvE0_clEvEUlaaE_EESt5arrayIPcLm2EEEEviT0_T1_ --------------------------
	.section	.nv.info._ZN2at6native29vectorized_elementwise_kernelILi8ENS0_13AUnaryFunctorIaaaZZZNS0_19maximum_kernel_cudaERNS_18TensorIteratorBaseEENKUlvE_clEvENKUlvE0_clEvEUlaaE_EESt5arrayIPcLm2EEEEviT0_T1_,"",@"SHT_CUDA_INFO"
	.sectionflags	@""
	.align	4


	//----- nvinfo : EIATTR_CUDA_API_VERSION
	.align		4
        /*0000*/ 	.byte	0x04, 0x37
        /*0002*/ 	.short	(.L_9731 - .L_9730)
.L_9730:
        /*0004*/ 	.word	0x00000082


	//----- nvinfo : EIATTR_KPARAM_INFO
	.align		4
.L_9731:
        /*0008*/ 	.byte	0x04, 0x17
        /*000a*/ 	.short	(.L_9733 - .L_9732)
.L_9732:
        /*000c*/ 	.word	0x00000000
        /*0010*/ 	.short	0x0002
        /*0012*/ 	.short	0x0008
        /*0014*/ 	.byte	0x00, 0xf0, 0x41, 0x00


	//----- nvinfo : EIATTR_KPARAM_INFO
	.align		4
.L_9733:
        /*0018*/ 	.byte	0x04, 0x17
        /*001a*/ 	.short	(.L_9735 - .L_9734)
.L_9734:
        /*001c*/ 	.word	0x00000000
        /*0020*/ 	.short	0x0001
        /*0022*/ 	.short	0x0004
        /*0024*/ 	.byte	0x00, 0xf0, 0x09, 0x00


	//----- nvinfo : EIATTR_KPARAM_INFO
	.align		4
.L_9735:
        /*0028*/ 	.byte	0x04, 0x17
        /*002a*/ 	.short	(.L_9737 - .L_9736)
.L_9736:
        /*002c*/ 	.word	0x00000000
        /*0030*/ 	.short	0x0000
        /*0032*/ 	.short	0x0000
        /*0034*/ 	.byte	0x00, 0xf0, 0x11, 0x00


	//----- nvinfo : EIATTR_SPARSE_MMA_MASK
	.align		4
.L_9737:
        /*0038*/ 	.byte	0x03, 0x50
        /*003a*/ 	.short	0x0000


	//----- nvinfo : EIATTR_MAXREG_COUNT
	.align		4
        /*003c*/ 	.byte	0x03, 0x1b
        /*003e*/ 	.short	0x00ff


	//----- nvinfo : EIATTR_MERCURY_ISA_VERSION
	.align		4
        /*0040*/ 	.byte	0x03, 0x5f
        /*0042*/ 	.short	0x0101


	//----- nvinfo : EIATTR_VRC_CTA_INIT_COUNT
	.align		4
        /*0044*/ 	.byte	0x02, 0x4a
	.zero		1
	.zero		1


	//----- nvinfo : EIATTR_EXIT_INSTR_OFFSETS
	.align		4
        /*0048*/ 	.byte	0x04, 0x1c
        /*004a*/ 	.short	(.L_9739 - .L_9738)


	//   ....[0]....
.L_9738:
        /*004c*/ 	.word	0x00000010


	//----- nvinfo : EIATTR_MAX_THREADS
	.align		4
.L_9739:
        /*0050*/ 	.byte	0x04, 0x05
        /*0052*/ 	.short	(.L_9741 - .L_9740)
.L_9740:
        /*0054*/ 	.word	0x00000080
        /*0058*/ 	.word	0x00000001
        /*005c*/ 	.word	0x00000001


	//----- nvinfo : EIATTR_CBANK_PARAM_SIZE
	.align		4
.L_9741:
        /*0060*/ 	.byte	0x03, 0x19
        /*0062*/ 	.short	0x0018


	//----- nvinfo : EIATTR_PARAM_CBANK
	.align		4
        /*0064*/ 	.byte	0x04, 0x0a
        /*0066*/ 	.short	(.L_9743 - .L_9742)
	.align		4
.L_9742:
        /*0068*/ 	.word	index@(.nv.constant0._ZN2at6native29vectorized_elementwise_kernelILi8ENS0_13AUnaryFunctorIaaaZZZNS0_19maximum_kernel_cudaERNS_18TensorIteratorBaseEENKUlvE_clEvENKUlvE0_clEvEUlaaE_EESt5arrayIPcLm2EEEEviT0_T1_)
        /*006c*/ 	.short	0x0380
        /*006e*/ 	.short	0x0018


	//----- nvinfo : EIATTR_SW_WAR
	.align		4
.L_9743:
        /*0070*/ 	.byte	0x04, 0x36
        /*0072*/ 	.short	(.L_9745 - .L_9744)
.L_9744:
        /*0074*/ 	.word	0x00000008
.L_9745:


//--------------------- .nv.info._ZN2at6native18elementwise_kernelILi128ELi4EZNS0_15gpu_kernel_implINS0_13BinaryFunctorIaaaZZZNS0_19maximum_kernel_cudaERNS_18TensorIteratorBaseEENKUlvE_clEvENKUlvE0_clEvEUlaaE_EEEEvS5_RKT_EUliE_EEviT1_ --------------------------
	.section	.nv.info._ZN2at6native18elementwise_kernelILi128ELi4EZNS0_15gpu_kernel_implINS0_13BinaryFunctorIaaaZZZNS0_19maximum_kernel_cudaERNS_18TensorIteratorBaseEENKUlvE_clEvENKUlvE0_clEvEUlaaE_EEEEvS5_RKT_EUliE_EEviT1_,"",@"SHT_CUDA_INFO"
	.sectionflags	@""
	.align	4


	//----- nvinfo : EIATTR_CUDA_API_VERSION
	.align		4
        /*0000*/ 	.byte	0x04, 0x37
        /*0002*/ 	.short	(.L_9747 - .L_9746)
.L_9746:
        /*0004*/ 	.word	0x00000082


	//----- nvinfo : EIATTR_KPARAM_INFO
	.align		4
.L_9747:
        /*0008*/ 	.byte	0x04, 0x17
        /*000a*/ 	.short	(.L_9749 - .L_9748)
.L_9748:
        /*000c*/ 	.word	0x00000000
        /*0010*/ 	.short	0x0001
        /*0012*/ 	.short	0x0008
        /*0014*/ 	.byte	0x00, 0xf0, 0x21, 0x0a


	//----- nvinfo : EIATTR_KPARAM_INFO
	.align		4
.L_9749:
        /*0018*/ 	.byte	0x04, 0x17
        /*001a*/ 	.short	(.L_9751 - .L_9750)
.L_9750:
        /*001c*/ 	.word	0x00000000
        /*0020*/ 	.short	0x0000
        /*0022*/ 	.short	0x0000
        /*0024*/ 	.byte	0x00, 0xf0, 0x11, 0x00


	//----- nvinfo : EIATTR_SPARSE_MMA_MASK
	.align		4
.L_9751:
        /*0028*/ 	.byte	0x03, 0x50
        /*002a*/ 	.short	0x0000


	//----- nvinfo : EIATTR_MAXREG_COUNT
	.align		4
        /*002c*/ 	.byte	0x03, 0x1b
        /*002e*/ 	.short	0x0080


	//----- nvinfo : EIATTR_EXTERNS
	.align		4
        /*0030*/ 	.byte	0x04, 0x0f
        /*0032*/ 	.short	(.L_9753 - .L_9752)


	//   ....[0]....
	.align		4
.L_9752:
        /*0034*/ 	.word	index@(__assertfail)


	//----- nvinfo : EIATTR_MERCURY_ISA_VERSION
	.align		4
.L_9753:
        /*0038*/ 	.byte	0x03, 0x5f
        /*003a*/ 	.short	0x0101


	//----- nvinfo : EIATTR_VRC_CTA_INIT_COUNT
	.align		4
        /*003c*/ 	.byte	0x02, 0x4a
	.zero		1
	.zero		1


	//----- nvinfo : EIATTR_SYSCALL_OFFSETS
	.align		4
        /*0040*/ 	.byte	0x04, 0x46
        /*0042*/ 	.short	(.L_9755 - .L_9754)


	//   ....[0]....
.L_9754:
        /*0044*/ 	.word	0x00002460


	//   ....[1]....
        /*0048*/ 	.word	0x000032b0


	//   ....[2]....
        /*004c*/ 	.word	0x00004110


	//   ....[3]....
        /*0050*/ 	.word	0x00006700


	//   ....[4]....
        /*0054*/ 	.word	0x00007550


	//   ....[5]....
        /*0058*/ 	.word	0x000081c0


	//   ....[6]....
        /*005c*/ 	.word	0x0000a8d0


	//   ....[7]....
        /*0060*/ 	.word	0x0000b720


	//   ....[8]....
        /*0064*/ 	.word	0x0000c390


	//   ....[9]....
        /*0068*/ 	.word	0x0000eac0


	//   ....[10]....
        /*006c*/ 	.word	0x0000f910


	//   ....[11]....
        /*0070*/ 	.word	0x00010550


	//----- nvinfo : EIATTR_EXIT_INSTR_OFFSETS
	.align		4
.L_9755:
        /*0074*/ 	.byte	0x04, 0x1c
        /*0076*/ 	.short	(.L_9757 - .L_9756)


	//   ....[0]....
.L_9756:
        /*0078*/ 	.word	0x0000c670


	//   ....[1]....
        /*007c*/ 	.word	0x0000fa90


	//   ....[2]....
        /*0080*/ 	.word	0x0000fab0


	//   ....[3]....
        /*0084*/ 	.word	0x0000fb50


	//   ....[4]....
        /*0088*/ 	.word	0x0000fb80


	//   ....[5]....
        /*008c*/ 	.word	0x0000fba0


	//   ....[6]....
        /*0090*/ 	.word	0x0000fc30


	//   ....[7]....
        /*0094*/ 	.word	0x0000fc70


	//   ....[8]....
        /*0098*/ 	.word	0x0000fd10


	//   ....[9]....
        /*009c*/ 	.word	0x0000fd60


	//   ....[10]....
        /*00a0*/ 	.word	0x0000fd90


	//   ....[11]....
        /*00a4*/ 	.word	0x0000fe50


	//   ....[12]....
        /*00a8*/ 	.word	0x0000ffc0


	//   ....[13]....
        /*00ac*/ 	.word	0x00010130


	//   ....[14]....
        /*00b0*/ 	.word	0x00010290


	//   ....[15]....
        /*00b4*/ 	.word	0x000102d0


	//   ....[16]....
        /*00b8*/ 	.word	0x00010300


	//   ....[17]....
        /*00bc*/ 	.word	0x000103b0


	//   ....[18]....
        /*00c0*/ 	.word	0x000103f0


	//   ....[19]....
        /*00c4*/ 	.word	0x00010560


	//   ....[20]....
        /*00c8*/ 	.word	0x00010670


	//   ....[21]....
        /*00cc*/ 	.word	0x000107b0


	//   ....[22]....
        /*00d0*/ 	.word	0x000107f0


	//----- nvinfo : EIATTR_MAX_THREADS
	.align		4
.L_9757:
        /*00d4*/ 	.byte	0x04, 0x05
        /*00d6*/ 	.short	(.L_9759 - .L_9758)
.L_9758:
        /*00d8*/ 	.word	0x00000080
        /*00dc*/ 	.word	0x00000001
        /*00e0*/ 	.word	0x00000001


	//----- nvinfo : EIATTR_CRS_STACK_SIZE
	.align		4
.L_9759:
        /*00e4*/ 	.byte	0x04, 0x1e
        /*00e6*/ 	.short	(.L_9761 - .L_9760)
.L_9760:
        /*00e8*/ 	.word	0x00000000


	//----- nvinfo : EIATTR_CBANK_PARAM_SIZE
	.align		4
.L_9761:
        /*00ec*/ 	.byte	0x03, 0x19
        /*00ee*/ 	.short	0x0290


	//----- nvinfo : EIATTR_PARAM_CBANK
	.align		4
        /*00f0*/ 	.byte	0x04, 0x0a
        /*00f2*/ 	.short	(.L_9763 - .L_9762)
	.align		4
.L_9762:
        /*00f4*/ 	.word	index@(.nv.constant0._ZN2at6native18elementwise_kernelILi128ELi4EZNS0_15gpu_kernel_implINS0_13BinaryFunctorIaaaZZZNS0_19maximum_kernel_cudaERNS_18TensorIteratorBaseEENKUlvE_clEvENKUlvE0_clEvEUlaaE_EEEEvS5_RKT_EUliE_EEviT1_)
        /*00f8*/ 	.short	0x0380
        /*00fa*/ 	.short	0x0290


	//----- nvinfo : EIATTR_SW_WAR
	.align		4
.L_9763:
        /*00fc*/ 	.byte	0x04, 0x36
        /*00fe*/ 	.short	(.L_9765 - .L_9764)
.L_9764:
        /*0100*/ 	.word	0x00000008
.L_9765:


//--------------------- .nv.info._ZN2at6native27unrolled_elementwise_kernelINS0_13BinaryFunctorIaaaZZZNS0_19maximum_kernel_cudaERNS_18TensorIteratorBaseEENKUlvE_clEvENKUlvE0_clEvEUlaaE_EESt5arrayIPcLm3EELi4E23TrivialOffsetCalculatorILi2EjESC_ILi1EjENS0_6memory12LoadWithCastILi2EEENSF_13StoreWithCastILi1EEEEEviT_T0_T2_T3_T4_T5_ --------------------------
	.section	.nv.info._ZN2at6native27unrolled_elementwise_kernelINS0_13BinaryFunctorIaaaZZZNS0_19maximum_kernel_cudaERNS_18TensorIteratorBaseEENKUlvE_clEvENKUlvE0_clEvEUlaaE_EESt5arrayIPcLm3EELi4E23TrivialOffsetCalculatorILi2EjESC_ILi1EjENS0_6memory12LoadWithCastILi2EEENSF_13StoreWithCastILi1EEEEEviT_T0_T2_T3_T4_T5_,"",@"SHT_CUDA_INFO"
	.sectionflags	@""
	.align	4


	//----- nvinfo : EIATTR_CUDA_API_VERSION
	.align		4
        /*0000*/ 	.byte	0x04, 0x37
        /*0002*/ 	.short	(.L_9767 - .L_9766)
.L_9766:
        /*0004*/ 	.word	0x00000082


	//----- nvinfo : EIATTR_KPARAM_INFO
	.align		4
.L_9767:
        /*0008*/ 	.byte	0x04, 0x17
        /*000a*/ 	.short	(.L_9769 - .L_9768)
.L_9768:
        /*000c*/ 	.word	0x00000000
        /*0010*/ 	.short	0x0006
        /*0012*/ 	.short	0x0030
        /*0014*/ 	.byte	0x00, 0xf0, 0x21, 0x00


	//----- nvinfo : EIATTR_KPARAM_INFO
	.align		4
.L_9769:
        /*0018*/ 	.byte	0x04, 0x17
        /*001a*/ 	.short	(.L_9771 - .L_9770)
.L_9770:
        /*001c*/ 	.word	0x00000000
        /*0020*/ 	.short	0x0005
        /*0022*/ 	.short	0x0024
        /*0024*/ 	.byte	0x00, 0xf0, 0x31, 0x00


	//----- nvinfo : EIATTR_KPARAM_INFO
	.align		4
.L_9771:
        /*0028*/ 	.byte	0x04, 0x17
        /*002a*/ 	.short	(.L_9773 - .L_9772)
.L_9772:
        /*002c*/ 	.word	0x00000000
        /*0030*/ 	.short	0x0004
        /*0032*/ 	.short	0x0021
        /*0034*/ 	.byte	0x00, 0xf0, 0x05, 0x00


	//----- nvinfo : EIATTR_KPARAM_INFO
	.align		4
.L_9773:
        /*0038*/ 	.byte	0x04, 0x17
        /*003a*/ 	.short	(.L_9775 - .L_9774)
.L_9774:
        /*003c*/ 	.word	0x00000000
        /*0040*/ 	.short	0x0003
        /*0042*/ 	.short	0x0020
        /*0044*/ 	.byte	0x00, 0xf0, 0x05, 0x00


	//----- nvinfo : EIATTR_KPARAM_INFO
	.align		4
.L_9775:
        /*0048*/ 	.byte	0x04, 0x17
        /*004a*/ 	.short	(.L_9777 - .L_9776)
.L_9776:
        /*004c*/ 	.word	0x00000000
        /*0050*/ 	.short	0x0002
        /*0052*/ 	.short	0x0008
        /*0054*/ 	.byte	0x00, 0xf0, 0x61, 0x00


	//----- nvinfo : EIATTR_KPARAM_INFO
	.align		4
.L_9777:
        /*0058*/ 	.byte	0x04, 0x17
        /*005a*/ 	.short	(.L_9779 - .L_9778)
.L_9778:
        /*005c*/ 	.word	0x00000000
        /*0060*/ 	.short	0x0001
        /*0062*/ 	.short	0x0004
        /*0064*/ 	.byte	0x00, 0xf0, 0x05, 0x00


	//----- nvinfo : EIATTR_KPARAM_INFO
	.align		4
.L_9779:
        /*0068*/ 	.byte	0x04, 0x17
        /*006a*/ 	.short	(.L_9781 - .L_9780)
.L_9780:
        /*006c*/ 	.word	0x00000000
        /*0070*/ 	.short	0x0000
        /*0072*/ 	.short	0x0000
        /*0074*/ 	.byte	0x00, 0xf0, 0x11, 0x00


	//----- nvinfo : EIATTR_SPARSE_MMA_MASK
	.align		4
.L_9781:
        /*0078*/ 	.byte	0x03, 0x50
        /*007a*/ 	.short	0x0000


	//----- nvinfo : EIATTR_MAXREG_COUNT
	.align		4
        /*007c*/ 	.byte	0x03, 0x1b
        /*007e*/ 	.short	0x00ff


	//----- nvinfo : EIATTR_EXTERNS
	.align		4
        /*0080*/ 	.byte	0x04, 0x0f
        /*0082*/ 	.short	(.L_9783 - .L_9782)


	//   ....[0]....
	.align		4
.L_9782:
        /*0084*/ 	.word	index@(__assertfail)


	//----- nvinfo : EIATTR_MERCURY_ISA_VERSION
	.align		4
.L_9783:
        /*0088*/ 	.byte	0x03, 0x5f
        /*008a*/ 	.short	0x0101


	//----- nvinfo : EIATTR_VRC_CTA_INIT_COUNT
	.align		4
        /*008c*/ 	.byte	0x02, 0x4a
	.zero		1
	.zero		1


	//----- nvinfo : EIATTR_SYSCALL_OFFSETS
	.align		4
        /*0090*/ 	.byte	0x04, 0x46
        /*0092*/ 	.short	(.L_9785 - .L_9784)


	//   ....[0]....
.L_9784:
        /*0094*/ 	.word	0x00000e50


	//   ....[1]....
        /*0098*/ 	.word	0x00001cd0


	//   ....[2]....
        /*009c*/ 	.word	0x00002c90


	//   ....[3]....
        /*00a0*/ 	.word	0x00003b10


	//   ....[4]....
        /*00a4*/ 	.word	0x00004a10


	//   ....[5]....
        /*00a8*/ 	.word	0x00005890


	//   ....[6]....
        /*00ac*/ 	.word	0x00006790


	//   ....[7]....
        /*00b0*/ 	.word	0x00007620


	//   ....[8]....
        /*00b4*/ 	.word	0x00008580


	//   ....[9]....
        /*00b8*/ 	.word	0x00009340


	//   ....[10]....
        /*00bc*/ 	.word	0x0000a220


	//   ....[11]....
        /*00c0*/ 	.word	0x0000b0e0


	//----- nvinfo : EIATTR_EXIT_INSTR_OFFSETS
	.align		4
.L_9785:
        /*00c4*/ 	.byte	0x04, 0x1c
        /*00c6*/ 	.short	(.L_9787 - .L_9786)


	//   ....[0]....
.L_9786:
        /*00c8*/ 	.word	0x0000a4f0


	//   ....[1]....
        /*00cc*/ 	.word	0x0000a620


	//   ....[2]....
        /*00d0*/ 	.word	0x0000a640


	//   ....[3]....
        /*00d4*/ 	.word	0x0000a6e0


	//   ....[4]....
        /*00d8*/ 	.word	0x0000a710


	//   ....[5]....
        /*00dc*/ 	.word	0x0000a730


	//   ....[6]....
        /*00e0*/ 	.word	0x0000a7c0


	//   ....[7]....
        /*00e4*/ 	.word	0x0000a800


	//   ....[8]....
        /*00e8*/ 	.word	0x0000a8a0


	//   ....[9]....
        /*00ec*/ 	.word	0x0000a8f0


	//   ....[10]....
        /*00f0*/ 	.word	0x0000a920


	//   ....[11]....
        /*00f4*/ 	.word	0x0000a9e0


	//   ....[12]....
        /*00f8*/ 	.word	0x0000ab50


	//   ....[13]....
        /*00fc*/ 	.word	0x0000acc0


	//   ....[14]....
        /*0100*/ 	.word	0x0000ae20


	//   ....[15]....
        /*0104*/ 	.word	0x0000ae60


	//   ....[16]....
        /*0108*/ 	.word	0x0000ae90


	//   ....[17]....
        /*010c*/ 	.word	0x0000af40


	//   ....[18]....
        /*0110*/ 	.word	0x0000af80


	//   ....[19]....
        /*0114*/ 	.word	0x0000b0f0


	//   ....[20]....
        /*0118*/ 	.word	0x0000b200


	//   ....[21]....
        /*011c*/ 	.word	0x0000b340


	//   ....[22]....
        /*0120*/ 	.word	0x0000b380


	//----- nvinfo : EIATTR_MAX_THREADS
	.align		4
.L_9787:
        /*0124*/ 	.byte	0x04, 0x05
        /*0126*/ 	.short	(.L_9789 - .L_9788)
.L_9788:
        /*0128*/ 	.word	0x00000080
        /*012c*/ 	.word	0x00000001
        /*0130*/ 	.word	0x00000001


	//----- nvinfo : EIATTR_CRS_STACK_SIZE
	.align		4
.L_9789:
        /*0134*/ 	.byte	0x04, 0x1e
        /*0136*/ 	.short	(.L_9791 - .L_9790)
.L_9790:
        /*0138*/ 	.word	0x00000000


	//----- nvinfo : EIATTR_CBANK_PARAM_SIZE
	.align		4
.L_9791:
        /*013c*/ 	.byte	0x03, 0x19
        /*013e*/ 	.short	0x0038


	//----- nvinfo : EIATTR_PARAM_CBANK
	.align		4
        /*0140*/ 	.byte	0x04, 0x0a
        /*0142*/ 	.short	(.L_9793 - .L_9792)
	.align		4
.L_9792:
        /*0144*/ 	.word	index@(.nv.constant0._ZN2at6native27unrolled_elementwise_kernelINS0_13BinaryFunctorIaaaZZZNS0_19maximum_kernel_cudaERNS_18TensorIteratorBaseEENKUlvE_clEvENKUlvE0_clEvEUlaaE_EESt5arrayIPcLm3EELi4E23TrivialOffsetCalculatorILi2EjESC_ILi1EjENS0_6memory12LoadWithCastILi2EEENSF_13StoreWithCastILi1EEEEEviT_T0_T2_T3_T4_T5_)
        /*0148*/ 	.short	0x0380
        /*014a*/ 	.short	0x0038


	//----- nvinfo : EIATTR_SW_WAR
	.align		4
.L_9793:
        /*014c*/ 	.byte	0x04, 0x36
        /*014e*/ 	.short	(.L_9795 - .L_9794)
.L_9794:
        /*0150*/ 	.word	0x00000008
.L_9795:


//--------------------- .nv.info._ZN2at6native18elementwise_kernelILi128ELi4EZNS0_22gpu_kernel_impl_nocastINS0_13BinaryFunctorIaaaZZZNS0_19maximum_kernel_cudaERNS_18TensorIteratorBaseEENKUlvE_clEvENKUlvE0_clEvEUlaaE_EEEEvS5_RKT_EUliE_EEviT1_ --------------------------
	.section	.nv.info._ZN2at6native18elementwise_kernelILi128ELi4EZNS0_22gpu_kernel_impl_nocastINS0_13BinaryFunctorIaaaZZZNS0_19maximum_kernel_cudaERNS_18TensorIteratorBaseEENKUlvE_clEvENKUlvE0_clEvEUlaaE_EEEEvS5_RKT_EUliE_EEviT1_,"",@"SHT_CUDA_INFO"
	.sectionflags	@""
	.align	4


	//----- nvinfo : EIATTR_CUDA_API_VERSION
	.align		4
        /*0000*/ 	.byte	0x04, 0x37
        /*0002*/ 	.short	(.L_9797 - .L_9796)
.L_9796:
        /*0004*/ 	.word	0x00000082


	//----- nvinfo : EIATTR_KPARAM_INFO
	.align		4
.L_9797:
        /*0008*/ 	.byte	0x04, 0x17
        /*000a*/ 	.short	(.L_9799 - .L_9798)
.L_9798:
        /*000c*/ 	.word	0x00000000
        /*0010*/ 	.short	0x0001
        /*0012*/ 	.short	0x0008
        /*0014*/ 	.byte	0x00, 0xf0, 0x21, 0x0a


	//----- nvinfo : EIATTR_KPARAM_INFO
	.align		4
.L_9799:
        /*0018*/ 	.byte	0x04, 0x17
        /*001a*/ 	.short	(.L_9801 - .L_9800)
.L_9800:
        /*001c*/ 	.word	0x00000000
        /*0020*/ 	.short	0x0000
        /*0022*/ 	.short	0x0000
        /*0024*/ 	.byte	0x00, 0xf0, 0x11, 0x00


	//----- nvinfo : EIATTR_SPARSE_MMA_MASK
	.align		4
.L_9801:
        /*0028*/ 	.byte	0x03, 0x50
        /*002a*/ 	.short	0x0000


	//----- nvinfo : EIATTR_MAXREG_COUNT
	.align		4
        /*002c*/ 	.byte	0x03, 0x1b
        /*002e*/ 	.short	0x0080


	//----- nvinfo : EIATTR_MERCURY_ISA_VERSION
	.align		4
        /*0030*/ 	.byte	0x03, 0x5f
        /*0032*/ 	.short	0x0101


	//----- nvinfo : EIATTR_VRC_CTA_INIT_COUNT
	.align		4
        /*0034*/ 	.byte	0x02, 0x4a
	.zero		1
	.zero		1


	//----- nvinfo : EIATTR_EXIT_INSTR_OFFSETS
	.align		4
        /*0038*/ 	.byte	0x04, 0x1c
        /*003a*/ 	.short	(.L_9803 - .L_9802)


	//   ....[0]....
.L_9802:
        /*003c*/ 	.word	0x00000300


	//   ....[1]....
        /*0040*/ 	.word	0x00000380


	//   ....[2]....
        /*0044*/ 	.word	0x00004860


	//   ....[3]....
        /*0048*/ 	.word	0x00005ef0


	//----- nvinfo : EIATTR_MAX_THREADS
	.align		4
.L_9803:
        /*004c*/ 	.byte	0x04, 0x05
        /*004e*/ 	.short	(.L_9805 - .L_9804)
.L_9804:
        /*0050*/ 	.word	0x00000080
        /*0054*/ 	.word	0x00000001
        /*0058*/ 	.word	0x00000001


	//----- nvinfo : EIATTR_CRS_STACK_SIZE
	.align		4
.L_9805:
        /*005c*/ 	.byte	0x04, 0x1e
        /*005e*/ 	.short	(.L_9807 - .L_9806)
.L_9806:
        /*0060*/ 	.word	0x00000000


	//----- nvinfo : EIATTR_CBANK_PARAM_SIZE
	.align		4
.L_9807:
        /*0064*/ 	.byte	0x03, 0x19
        /*0066*/ 	.short	0x0290


	//----- nvinfo : EIATTR_PARAM_CBANK
	.align		4
        /*0068*/ 	.byte	0x04, 0x0a
        /*006a*/ 	.short	(.L_9809 - .L_9808)
	.align		4
.L_9808:
        /*006c*/ 	.word	index@(.nv.constant0._ZN2at6native18elementwise_kernelILi128ELi4EZNS0_22gpu_kernel_impl_nocastINS0_13BinaryFunctorIaaaZZZNS0_19maximum_kernel_cudaERNS_18TensorIteratorBaseEENKUlvE_clEvENKUlvE0_clEvEUlaaE_EEEEvS5_RKT_EUliE_EEviT1_)
        /*0070*/ 	.short	0x0380
        /*0072*/ 	.short	0x0290


	//----- nvinfo : EIATTR_SW_WAR
	.align		4
.L_9809:
        /*0074*/ 	.byte	0x04, 0x36
        /*0076*/ 	.short	(.L_9811 - .L_9810)
.L_9810:
        /*0078*/ 	.word	0x00000008
.L_9811:


//--------------------- .nv.info._ZN2at6native27unrolled_elementwise_kernelINS0_13BinaryFunctorIaaaZZZNS0_19maximum_kernel_cudaERNS_18TensorIteratorBaseEENKUlvE_clEvENKUlvE0_clEvEUlaaE_EESt5arrayIPcLm3EELi4E23TrivialOffsetCalculatorILi2EjESC_ILi1EjENS0_6memory15LoadWithoutCastENSF_16StoreWithoutCastEEEviT_T0_T2_T3_T4_T5_ --------------------------
	.section	.nv.info._ZN2at6native27unrolled_elementwise_kernelINS0_13BinaryFunctorIaaaZZZNS0_19maximum_kernel_cudaERNS_18TensorIteratorBaseEENKUlvE_clEvENKUlvE0_clEvEUlaaE_EESt5arrayIPcLm3EELi4E23TrivialOffsetCalculatorILi2EjESC_ILi1EjENS0_6memory15LoadWithoutCastENSF_16StoreWithoutCastEEEviT_T0_T2_T3_T4_T5_,"",@"SHT_CUDA_INFO"
	.sectionflags	@""
	.align	4


	//----- nvinfo : EIATTR_CUDA_API_VERSION
	.align		4
        /*0000*/ 	.byte	0x04, 0x37
        /*0002*/ 	.short	(.L_9813 - .L_9812)
.L_9812:
        /*0004*/ 	.word	0x00000082


	//----- nvinfo : EIATTR_KPARAM_INFO
	.align		4
.L_9813:
        /*0008*/ 	.byte	0x04, 0x17
        /*000a*/ 	.short	(.L_9815 - .L_9814)
.L_9814:
        /*000c*/ 	.word	0x00000000
        /*0010*/ 	.short	0x0006
        /*0012*/ 	.short	0x0023
        /*0014*/ 	.byte	0x00, 0xf0, 0x05, 0x00


	//----- nvinfo : EIATTR_KPARAM_INFO
	.align		4
.L_9815:
        /*0018*/ 	.byte	0x04, 0x17
        /*001a*/ 	.short	(.L_9817 - .L_9816)
.L_9816:
        /*001c*/ 	.word	0x00000000
        /*0020*/ 	.short	0x0005
        /*0022*/ 	.short	0x0022
        /*0024*/ 	.byte	0x00, 0xf0, 0x05, 0x00


	//----- nvinfo : EIATTR_KPARAM_INFO
	.align		4
.L_9817:
        /*0028*/ 	.byte	0x04, 0x17
        /*002a*/ 	.short	(.L_9819 - .L_9818)
.L_9818:
        /*002c*/ 	.word	0x00000000
        /*0030*/ 	.short	0x0004
        /*0032*/ 	.short	0x0021
        /*0034*/ 	.byte	0x00, 0xf0, 0x05, 0x00


	//----- nvinfo : EIATTR_KPARAM_INFO
	.align		4
.L_9819:
        /*0038*/ 	.byte	0x04, 0x17
        /*003a*/ 	.short	(.L_9821 - .L_9820)
.L_9820:
        /*003c*/ 	.word	0x00000000
        /*0040*/ 	.short	0x0003
        /*0042*/ 	.short	0x0020
        /*0044*/ 	.byte	0x00, 0xf0, 0x05, 0x00


	//----- nvinfo : EIATTR_KPARAM_INFO
	.align		4
.L_9821:
        /*0048*/ 	.byte	0x04, 0x17
        /*004a*/ 	.short	(.L_9823 - .L_9822)
.L_9822:
        /*004c*/ 	.word	0x00000000
        /*0050*/ 	.short	0x0002
        /*0052*/ 	.short	0x0008
        /*0054*/ 	.byte	0x00, 0xf0, 0x61, 0x00


	//----- nvinfo : EIATTR_KPARAM_INFO
	.align		4
.L_9823:
        /*0058*/ 	.byte	0x04, 0x17
        /*005a*/ 	.short	(.L_9825 - .L_9824)
.L_9824:
        /*005c*/ 	.word	0x00000000
        /*0060*/ 	.short	0x0001
        /*0062*/ 	.short	0x0004
        /*0064*/ 	.byte	0x00, 0xf0, 0x05, 0x00


	//----- nvinfo : EIATTR_KPARAM_INFO
	.align		4
.L_9825:
        /*0068*/ 	.byte	0x04, 0x17
        /*006a*/ 	.short	(.L_9827 - .L_9826)
.L_9826:
        /*006c*/ 	.word	0x00000000
        /*0070*/ 	.short	0x0000
        /*0072*/ 	.short	0x0000
        /*0074*/ 	.byte	0x00, 0xf0, 0x11, 0x00


	//----- nvinfo : EIATTR_SPARSE_MMA_MASK
	.align		4
.L_9827:
        /*0078*/ 	.byte	0x03, 0x50
        /*007a*/ 	.short	0x0000


	//----- nvinfo : EIATTR_MAXREG_COUNT
	.align		4
        /*007c*/ 	.byte	0x03, 0x1b
        /*007e*/ 	.short	0x00ff


	//----- nvinfo : EIATTR_MERCURY_ISA_VERSION
	.align		4
        /*0080*/ 	.byte	0x03, 0x5f
        /*0082*/ 	.short	0x0101


	//----- nvinfo : EIATTR_VRC_CTA_INIT_COUNT
	.align		4
        /*0084*/ 	.byte	0x02, 0x4a
	.zero		1
	.zero		1


	//----- nvinfo : EIATTR_EXIT_INSTR_OFFSETS
	.align		4
        /*0088*/ 	.byte	0x04, 0x1c
        /*008a*/ 	.short	(.L_9829 - .L_9828)


	//   ....[0]....
.L_9828:
        /*008c*/ 	.word	0x000006c0


	//   ....[1]....
        /*0090*/ 	.word	0x00000720


	//----- nvinfo : EIATTR_MAX_THREADS
	.align		4
.L_9829:
        /*0094*/ 	.byte	0x04, 0x05
        /*0096*/ 	.short	(.L_9831 - .L_9830)
.L_9830:
        /*0098*/ 	.word	0x00000080
        /*009c*/ 	.word	0x00000001
        /*00a0*/ 	.word	0x00000001


	//----- nvinfo : EIATTR_CRS_STACK_SIZE
	.align		4
.L_9831:
        /*00a4*/ 	.byte	0x04, 0x1e
        /*00a6*/ 	.short	(.L_9833 - .L_9832)
.L_9832:
        /*00a8*/ 	.word	0x00000000


	//----- nvinfo : EIATTR_CBANK_PARAM_SIZE
	.align		4
.L_9833:
        /*00ac*/ 	.byte	0x03, 0x19
        /*00ae*/ 	.short	0x0024


	//----- nvinfo : EIATTR_PARAM_CBANK
	.align		4
        /*00b0*/ 	.byte	0x04, 0x0a
        /*00b2*/ 	.short	(.L_9835 - .L_9834)
	.align		4
.L_9834:
        /*00b4*/ 	.word	index@(.nv.constant0._ZN2at6native27unrolled_elementwise_kernelINS0_13BinaryFunctorIaaaZZZNS0_19maximum_kernel_cudaERNS_18TensorIteratorBaseEENKUlvE_clEvENKUlvE0_clEvEUlaaE_EESt5arrayIPcLm3EELi4E23TrivialOffsetCalculatorILi2EjESC_ILi1EjENS0_6memory15LoadWithoutCastENSF_16StoreWithoutCastEEEviT_T0_T2_T3_T4_T5_)
        /*00b8*/ 	.short	0x0380
        /*00ba*/ 	.short	0x0024


	//----- nvinfo : EIATTR_SW_WAR
	.align		4
.L_9835:
        /*00bc*/ 	.byte	0x04, 0x36
        /*00be*/ 	.short	(.L_9837 - .L_9836)
.L_9836:
        /*00c0*/ 	.word	0x00000008
.L_9837:


//--------------------- .nv.info._ZN2at6native29vectorized_elementwise_kernelILi2ENS0_13BinaryFunctorIaaaZZZNS0_19maximum_kernel_cudaERNS_18TensorIteratorBaseEENKUlvE_clEvENKUlvE0_clEvEUlaaE_EESt5arrayIPcLm3EEEEviT0_T1_ --------------------------
	.section	.nv.info._ZN2at6native29vectorized_elementwise_kernelILi2ENS0_13BinaryFunctorIaaaZZZNS0_19maximum_kernel_cudaERNS_18TensorIteratorBaseEENKUlvE_clEvENKUlvE0_clEvEUlaaE_EESt5arrayIPcLm3EEEEviT0_T1_,"",@"SHT_CUDA_INFO"
	.sectionflags	@""
	.align	4


	//----- nvinfo : EIATTR_CUDA_API_VERSION
	.align		4
        /*0000*/ 	.byte	0x04, 0x37
        /*0002*/ 	.short	(.L_9839 - .L_9838)
.L_9838:
        /*0004*/ 	.word	0x00000082


	//----- nvinfo : EIATTR_KPARAM_INFO
	.align		4
.L_9839:
        /*0008*/ 	.byte	0x04, 0x17
        /*000a*/ 	.short	(.L_9841 - .L_9840)
.L_9840:
        /*000c*/ 	.word	0x00000000
        /*0010*/ 	.short	0x0002
        /*0012*/ 	.short	0x0008
        /*0014*/ 	.byte	0x00, 0xf0, 0x61, 0x00


	//----- nvinfo : EIATTR_KPARAM_INFO
	.align		4
.L_9841:
        /*0018*/ 	.byte	0x04, 0x17
        /*001a*/ 	.short	(.L_9843 - .L_9842)
.L_9842:
        /*001c*/ 	.word	0x00000000
        /*0020*/ 	.short	0x0001
        /*0022*/ 	.short	0x0004
        /*0024*/ 	.byte	0x00, 0xf0, 0x05, 0x00


	//----- nvinfo : EIATTR_KPARAM_INFO
	.align		4
.L_9843:
        /*0028*/ 	.byte	0x04, 0x17
        /*002a*/ 	.short	(.L_9845 - .L_9844)
.L_9844:
        /*002c*/ 	.word	0x00000000
        /*0030*/ 	.short	0x0000
        /*0032*/ 	.short	0x0000
        /*0034*/ 	.byte	0x00, 0xf0, 0x11, 0x00


	//----- nvinfo : EIATTR_SPARSE_MMA_MASK
	.align		4
.L_9845:
        /*0038*/ 	.byte	0x03, 0x50
        /*003a*/ 	.short	0x0000


	//----- nvinfo : EIATTR_MAXREG_COUNT
	.align		4
        /*003c*/ 	.byte	0x03, 0x1b
        /*003e*/ 	.short	0x00ff


	//----- nvinfo : EIATTR_MERCURY_ISA_VERSION
	.align		4
        /*0040*/ 	.byte	0x03, 0x5f
        /*0042*/ 	.short	0x0101


	//----- nvinfo : EIATTR_VRC_CTA_INIT_COUNT
	.align		4
        /*0044*/ 	.byte	0x02, 0x4a
	.zero		1
	.zero		1


	//----- nvinfo : EIATTR_EXIT_INSTR_OFFSETS
	.align		4
        /*0048*/ 	.byte	0x04, 0x1c
        /*004a*/ 	.short	(.L_9847 - .L_9846)


	//   ....[0]....
.L_9846:
        /*004c*/ 	.word	0x00000d70


	//   ....[1]....
        /*0050*/ 	.word	0x00000dd0


	//   ....[2]....
        /*0054*/ 	.word	0x000012b0


	//----- nvinfo : EIATTR_MAX_THREADS
	.align		4
.L_9847:
        /*0058*/ 	.byte	0x04, 0x05
        /*005a*/ 	.short	(.L_9849 - .L_9848)
.L_9848:
        /*005c*/ 	.word	0x00000080
        /*0060*/ 	.word	0x00000001
        /*0064*/ 	.word	0x00000001


	//----- nvinfo : EIATTR_CRS_STACK_SIZE
	.align		4
.L_9849:
        /*0068*/ 	.byte	0x04, 0x1e
        /*006a*/ 	.short	(.L_9851 - .L_9850)
.L_9850:
        /*006c*/ 	.word	0x00000000


	//----- nvinfo : EIATTR_CBANK_PARAM_SIZE
	.align		4
.L_9851:
        /*0070*/ 	.byte	0x03, 0x19
        /*0072*/ 	.short	0x0020


	//----- nvinfo : EIATTR_PARAM_CBANK
	.align		4
        /*0074*/ 	.byte	0x04, 0x0a
        /*0076*/ 	.short	(.L_9853 - .L_9852)
	.align		4
.L_9852:
        /*0078*/ 	.word	index@(.nv.constant0._ZN2at6native29vectorized_elementwise_kernelILi2ENS0_13BinaryFunctorIaaaZZZNS0_19maximum_kernel_cudaERNS_18TensorIteratorBaseEENKUlvE_clEvENKUlvE0_clEvEUlaaE_EESt5arrayIPcLm3EEEEviT0_T1_)
        /*007c*/ 	.short	0x0380
        /*007e*/ 	.short	0x0020


	//----- nvinfo : EIATTR_SW_WAR
	.align		4
.L_9853:
        /*0080*/ 	.byte	0x04, 0x36
        /*0082*/ 	.short	(.L_9855 - .L_9854)
.L_9854:
        /*0084*/ 	.word	0x00000008
.L_9855:


//--------------------- .nv.info._ZN2at6native29vectorized_elementwise_kernelILi4ENS0_13BinaryFunctorIaaaZZZNS0_19maximum_kernel_cudaERNS_18TensorIteratorBaseEENKUlvE_clEvENKUlvE0_clEvEUlaaE_EESt5arrayIPcLm3EEEEviT0_T1_ --------------------------
	.section	.nv.info._ZN2at6native29vectorized_elementwise_kernelILi4ENS0_13BinaryFunctorIaaaZZZNS0_19maximum_kernel_cudaERNS_18TensorIteratorBaseEENKUlvE_clEvENKUlvE0_clEvEUlaaE_EESt5arrayIPcLm3EEEEviT0_T1_,"",@"SHT_CUDA_INFO"
	.sectionflags	@""
	.align	4


	//----- nvinfo : EIATTR_CUDA_API_VERSION
	.align		4
        /*0000*/ 	.byte	0x04, 0x37
        /*0002*/ 	.short	(.L_9857 - .L_9856)
.L_9856:
        /*0004*/ 	.word	0x00000082


	//----- nvinfo : EIATTR_KPARAM_INFO
	.align		4
.L_9857:
        /*0008*/ 	.byte	0x04, 0x17
        /*000a*/ 	.short	(.L_9859 - .L_9858)
.L_9858:
        /*000c*/ 	.word	0x00000000
        /*0010*/ 	.short	0x0002
        /*0012*/ 	.short	0x0008
        /*0014*/ 	.byte	0x00, 0xf0, 0x61, 0x00


	//----- nvinfo : EIATTR_KPARAM_INFO
	.align		4
.L_9859:
        /*0018*/ 	.byte	0x04, 0x17
        /*001a*/ 	.short	(.L_9861 - .L_9860)
.L_9860:
        /*001c*/ 	.word	0x00000000
        /*0020*/ 	.short	0x0001
        /*0022*/ 	.short	0x0004
        /*0024*/ 	.byte	0x00, 0xf0, 0x05, 0x00


	//----- nvinfo : EIATTR_KPARAM_INFO
	.align		4
.L_9861:
        /*0028*/ 	.byte	0x04, 0x17
        /*002a*/ 	.short	(.L_9863 - .L_9862)
.L_9862:
        /*002c*/ 	.word	0x00000000
        /*0030*/ 	.short	0x0000
        /*0032*/ 	.short	0x0000
        /*0034*/ 	.byte	0x00, 0xf0, 0x11, 0x00


	//----- nvinfo : EIATTR_SPARSE_MMA_MASK
	.align		4
.L_9863:
        /*0038*/ 	.byte	0x03, 0x50
        /*003a*/ 	.short	0x0000


	//----- nvinfo : EIATTR_MAXREG_COUNT
	.align		4
        /*003c*/ 	.byte	0x03, 0x1b
        /*003e*/ 	.short	0x00ff


	//----- nvinfo : EIATTR_MERCURY_ISA_VERSION
	.align		4
        /*0040*/ 	.byte	0x03, 0x5f
        /*0042*/ 	.short	0x0101


	//----- nvinfo : EIATTR_VRC_CTA_INIT_COUNT
	.align		4
        /*0044*/ 	.byte	0x02, 0x4a
	.zero		1
	.zero		1


	//----- nvinfo : EIATTR_EXIT_INSTR_OFFSETS
	.align		4
        /*0048*/ 	.byte	0x04, 0x1c
        /*004a*/ 	.short	(.L_9865 - .L_9864)


	//   ....[0]....
.L_9864:
        /*004c*/ 	.word	0x00000d70


	//   ....[1]....
        /*0050*/ 	.word	0x00000dd0


	//   ....[2]....
        /*0054*/ 	.word	0x000012a0


	//----- nvinfo : EIATTR_MAX_THREADS
	.align		4
.L_9865:
        /*0058*/ 	.byte	0x04, 0x05
        /*005a*/ 	.short	(.L_9867 - .L_9866)
.L_9866:
        /*005c*/ 	.word	0x00000080
        /*0060*/ 	.word	0x00000001
        /*0064*/ 	.word	0x00000001


	//----- nvinfo : EIATTR_CRS_STACK_SIZE
	.align		4
.L_9867:
        /*0068*/ 	.byte	0x04, 0x1e
        /*006a*/ 	.short	(.L_9869 - .L_9868)
.L_9868:
        /*006c*/ 	.word	0x00000000


	//----- nvinfo : EIATTR_CBANK_PARAM_SIZE
	.align		4
.L_9869:
        /*0070*/ 	.byte	0x03, 0x19
        /*0072*/ 	.short	0x0020


	//----- nvinfo : EIATTR_PARAM_CBANK
	.align		4
        /*0074*/ 	.byte	0x04, 0x0a
        /*0076*/ 	.short	(.L_9871 - .L_9870)
	.align		4
.L_9870:
        /*0078*/ 	.word	index@(.nv.constant0._ZN2at6native29vectorized_elementwise_kernelILi4ENS0_13BinaryFunctorIaaaZZZNS0_19maximum_kernel_cudaERNS_18TensorIteratorBaseEENKUlvE_clEvENKUlvE0_clEvEUlaaE_EESt5arrayIPcLm3EEEEviT0_T1_)
        /*007c*/ 	.short	0x0380
        /*007e*/ 	.short	0x0020


	//----- nvinfo : EIATTR_SW_WAR
	.align		4
.L_9871:
        /*0080*/ 	.byte	0x04, 0x36
        /*0082*/ 	.short	(.L_9873 - .L_9872)
.L_9872:
        /*0084*/ 	.word	0x00000008
.L_9873:


//--------------------- .nv.info._ZN2at6native29vectorized_elementwise_kernelILi8ENS0_13BinaryFunctorIaaaZZZNS0_19maximum_kernel_cudaERNS_18TensorIteratorBaseEENKUlvE_clEvENKUlvE0_clEvEUlaaE_EESt5arrayIPcLm3EEEEviT0_T1_ --------------------------
	.section	.nv.info._ZN2at6native29vectorized_elementwise_kernelILi8ENS0_13BinaryFunctorIaaaZZZNS0_19maximum_kernel_cudaERNS_18TensorIteratorBaseEENKUlvE_clEvENKUlvE0_clEvEUlaaE_EESt5arrayIPcLm3EEEEviT0_T1_,"",@"SHT_CUDA_INFO"
	.sectionflags	@""
	.align	4


	//----- nvinfo : EIATTR_CUDA_API_VERSION
	.align		4
        /*0000*/ 	.byte	0x04, 0x37
        /*0002*/ 	.short	(.L_9875 - .L_9874)
.L_9874:
        /*0004*/ 	.word	0x00000082


	//----- nvinfo : EIATTR_KPARAM_INFO
	.align		4
.L_9875:
        /*0008*/ 	.byte	0x04, 0x17
        /*000a*/ 	.short	(.L_9877 - .L_9876)
.L_9876:
        /*000c*/ 	.word	0x00000000
        /*0010*/ 	.short	0x0002
        /*0012*/ 	.short	0x0008
        /*0014*/ 	.byte	0x00, 0xf0, 0x61, 0x00


	//----- nvinfo : EIATTR_KPARAM_INFO
	.align		4
.L_9877:
        /*0018*/ 	.byte	0x04, 0x17
        /*001a*/ 	.short	(.L_9879 - .L_9878)
.L_9878:
        /*001c*/ 	.word	0x00000000
        /*0020*/ 	.short	0x0001
        /*0022*/ 	.short	0x0004
        /*0024*/ 	.byte	0x00, 0xf0, 0x05, 0x00


	//----- nvinfo : EIATTR_KPARAM_INFO
	.align		4
.L_9879:
        /*0028*/ 	.byte	0x04, 0x17
        /*002a*/ 	.short	(.L_9881 - .L_9880)
.L_9880:
        /*002c*/ 	.word	0x00000000
        /*0030*/ 	.short	0x0000
        /*0032*/ 	.short	0x0000
        /*0034*/ 	.byte	0x00, 0xf0, 0x11, 0x00


	//----- nvinfo : EIATTR_SPARSE_MMA_MASK
	.align		4
.L_9881:
        /*0038*/ 	.byte	0x03, 0x50
        /*003a*/ 	.short	0x0000


	//----- nvinfo : EIATTR_MAXREG_COUNT
	.align		4
        /*003c*/ 	.byte	0x03, 0x1b
        /*003e*/ 	.short	0x00ff


	//----- nvinfo : EIATTR_MERCURY_ISA_VERSION
	.align		4
        /*0040*/ 	.byte	0x03, 0x5f
        /*0042*/ 	.short	0x0101


	//----- nvinfo : EIATTR_VRC_CTA_INIT_COUNT
	.align		4
        /*0044*/ 	.byte	0x02, 0x4a
	.zero		1
	.zero		1


	//----- nvinfo : EIATTR_EXIT_INSTR_OFFSETS
	.align		4
        /*0048*/ 	.byte	0x04, 0x1c
        /*004a*/ 	.short	(.L_9883 - .L_9882)


	//   ....[0]....
.L_9882:
        /*004c*/ 	.word	0x00000010


	//----- nvinfo : EIATTR_MAX_THREADS
	.align		4
.L_9883:
        /*0050*/ 	.byte	0x04, 0x05
        /*0052*/ 	.short	(.L_9885 - .L_9884)
.L_9884:
        /*0054*/ 	.word	0x00000080
        /*0058*/ 	.word	0x00000001
        /*005c*/ 	.word	0x00000001


	//----- nvinfo : EIATTR_CBANK_PARAM_SIZE
	.align		4
.L_9885:
        /*0060*/ 	.byte	0x03, 0x19
        /*0062*/ 	.short	0x0020


	//----- nvinfo : EIATTR_PARAM_CBANK
	.align		4
        /*0064*/ 	.byte	0x04, 0x0a
        /*0066*/ 	.short	(.L_9887 - .L_9886)
	.align		4
.L_9886:
        /*0068*/ 	.word	index@(.nv.constant0._ZN2at6native29vectorized_elementwise_kernelILi8ENS0_13BinaryFunctorIaaaZZZNS0_19maximum_kernel_cudaERNS_18TensorIteratorBaseEENKUlvE_clEvENKUlvE0_clEvEUlaaE_EESt5arrayIPcLm3EEEEviT0_T1_)
        /*006c*/ 	.short	0x0380
        /*006e*/ 	.short	0x0020


	//----- nvinfo : EIATTR_SW_WAR
	.align		4
.L_9887:
        /*0070*/ 	.byte	0x04, 0x36
        /*0072*/ 	.short	(.L_9889 - .L_9888)
.L_9888:
        /*0074*/ 	.word	0x00000008
.L_9889:


//--------------------- .nv.info._ZN2at6native18elementwise_kernelILi128ELi4EZNS0_15gpu_kernel_implINS0_13AUnaryFunctorIhhhZZZNS0_19maximum_kernel_cudaERNS_18TensorIteratorBaseEENKUlvE_clEvENKUlvE_clEvEUlhhE_EEEEvS5_RKT_EUliE_EEviT1_ --------------------------
	.section	.nv.info._ZN2at6native18elementwise_kernelILi128ELi4EZNS0_15gpu_kernel_implINS0_13AUnaryFunctorIhhhZZZNS0_19maximum_kernel_cudaERNS_18TensorIteratorBaseEENKUlvE_clEvENKUlvE_clEvEUlhhE_EEEEvS5_RKT_EUliE_EEviT1_,"",@"SHT_CUDA_INFO"
	.sectionflags	@""
	.align	4


	//----- nvinfo : EIATTR_CUDA_API_VERSION
	.align		4
        /*0000*/ 	.byte	0x04, 0x37
        /*0002*/ 	.short	(.L_9891 - .L_9890)
.L_9890:
        /*0004*/ 	.word	0x00000082


	//----- nvinfo : EIATTR_KPARAM_INFO
	.align		4
.L_9891:
        /*0008*/ 	.byte	0x04, 0x17
        /*000a*/ 	.short	(.L_9893 - .L_9892)
.L_9892:
        /*000c*/ 	.word	0x00000000
        /*0010*/ 	.short	0x0001
        /*0012*/ 	.short	0x0008
        /*0014*/ 	.byte	0x00, 0xf0, 0x61, 0x08


	//----- nvinfo : EIATTR_KPARAM_INFO
	.align		4
.L_9893:
        /*0018*/ 	.byte	0x04, 0x17
        /*001a*/ 	.short	(.L_9895 - .L_9894)
.L_9894:
        /*001c*/ 	.word	0x00000000
        /*0020*/ 	.short	0x0000
        /*0022*/ 	.short	0x0000
        /*0024*/ 	.byte	0x00, 0xf0, 0x11, 0x00


	//----- nvinfo : EIATTR_SPARSE_MMA_MASK
	.align		4
.L_9895:
        /*0028*/ 	.byte	0x03, 0x50
        /*002a*/ 	.short	0x0000


	//----- nvinfo : EIATTR_MAXREG_COUNT
	.align		4
        /*002c*/ 	.byte	0x03, 0x1b
        /*002e*/ 	.short	0x0080


	//----- nvinfo : EIATTR_EXTERNS
	.align		4
        /*0030*/ 	.byte	0x04, 0x0f
        /*0032*/ 	.short	(.L_9897 - .L_9896)


	//   ....[0]....
	.align		4
.L_9896:
        /*0034*/ 	.word	index@(__assertfail)


	//----- nvinfo : EIATTR_MERCURY_ISA_VERSION
	.align		4
.L_9897:
        /*0038*/ 	.byte	0x03, 0x5f
        /*003a*/ 	.short	0x0101


	//----- nvinfo : EIATTR_VRC_CTA_INIT_COUNT
	.align		4
        /*003c*/ 	.byte	0x02, 0x4a
	.zero		1
	.zero		1


	//----- nvinfo : EIATTR_SYSCALL_OFFSETS
	.align		4
        /*0040*/ 	.byte	0x04, 0x46
        /*0042*/ 	.short	(.L_9899 - .L_9898)


	//   ....[0]....
.L_9898:
        /*0044*/ 	.word	0x00002170


	//   ....[1]....
        /*0048*/ 	.word	0x00002ef0


	//   ....[2]....
        /*004c*/ 	.word	0x000051f0


	//   ....[3]....
        /*0050*/ 	.word	0x00005dd0


	//   ....[4]....
        /*0054*/ 	.word	0x000081a0


	//   ....[5]....
        /*0058*/ 	.word	0x00008d80


	//   ....[6]....
        /*005c*/ 	.word	0x0000b160


	//   ....[7]....
        /*0060*/ 	.word	0x0000bd00


	//----- nvinfo : EIATTR_EXIT_INSTR_OFFSETS
	.align		4
.L_9899:
        /*0064*/ 	.byte	0x04, 0x1c
        /*0066*/ 	.short	(.L_9901 - .L_9900)


	//   ....[0]....
.L_9900:
        /*0068*/ 	.word	0x00009010


	//   ....[1]....
        /*006c*/ 	.word	0x0000b2b0


	//   ....[2]....
        /*0070*/ 	.word	0x0000b2d0


	//   ....[3]....
        /*0074*/ 	.word	0x0000b370


	//   ....[4]....
        /*0078*/ 	.word	0x0000b3a0


	//   ....[5]....
        /*007c*/ 	.word	0x0000b3c0


	//   ....[6]....
        /*0080*/ 	.word	0x0000b450


	//   ....[7]....
        /*0084*/ 	.word	0x0000b490


	//   ....[8]....
        /*0088*/ 	.word	0x0000b530


	//   ....[9]....
        /*008c*/ 	.word	0x0000b580


	//   ....[10]....
        /*0090*/ 	.word	0x0000b5b0


	//   ....[11]....
        /*0094*/ 	.word	0x0000b670


	//   ....[12]....
        /*0098*/ 	.word	0x0000b7b0


	//   ....[13]....
        /*009c*/ 	.word	0x0000b8f0


	//   ....[14]....
        /*00a0*/ 	.word	0x0000ba40


	//   ....[15]....
        /*00a4*/ 	.word	0x0000ba80


	//   ....[16]....
        /*00a8*/ 	.word	0x0000bab0


	//   ....[17]....
        /*00ac*/ 	.word	0x0000bb60


	//   ....[18]....
        /*00b0*/ 	.word	0x0000bba0


	//   ....[19]....
        /*00b4*/ 	.word	0x0000bd10


	//   ....[20]....
        /*00b8*/ 	.word	0x0000bdf0


	//   ....[21]....
        /*00bc*/ 	.word	0x0000be90


	//   ....[22]....
        /*00c0*/ 	.word	0x0000bec0


	//   ....[23]....
        /*00c4*/ 	.word	0x0000bf10


	//   ....[24]....
        /*00c8*/ 	.word	0x0000bf50


	//----- nvinfo : EIATTR_MAX_THREADS
	.align		4
.L_9901:
        /*00cc*/ 	.byte	0x04, 0x05
        /*00ce*/ 	.short	(.L_9903 - .L_9902)
.L_9902:
        /*00d0*/ 	.word	0x00000080
        /*00d4*/ 	.word	0x00000001
        /*00d8*/ 	.word	0x00000001


	//----- nvinfo : EIATTR_CRS_STACK_SIZE
	.align		4
.L_9903:
        /*00dc*/ 	.byte	0x04, 0x1e
        /*00de*/ 	.short	(.L_9905 - .L_9904)
.L_9904:
        /*00e0*/ 	.word	0x00000000


	//----- nvinfo : EIATTR_CBANK_PARAM_SIZE
	.align		4
.L_9905:
        /*00e4*/ 	.byte	0x03, 0x19
        /*00e6*/ 	.short	0x0220


	//----- nvinfo : EIATTR_PARAM_CBANK
	.align		4
        /*00e8*/ 	.byte	0x04, 0x0a
        /*00ea*/ 	.short	(.L_9907 - .L_9906)
	.align		4
.L_9906:
        /*00ec*/ 	.word	index@(.nv.constant0._ZN2at6native18elementwise_kernelILi128ELi4EZNS0_15gpu_kernel_implINS0_13AUnaryFunctorIhhhZZZNS0_19maximum_kernel_cudaERNS_18TensorIteratorBaseEENKUlvE_clEvENKUlvE_clEvEUlhhE_EEEEvS5_RKT_EUliE_EEviT1_)
        /*00f0*/ 	.short	0x0380
        /*00f2*/ 	.short	0x0220


	//----- nvinfo : EIATTR_SW_WAR
	.align		4
.L_9907:
        /*00f4*/ 	.byte	0x04, 0x36
        /*00f6*/ 	.short	(.L_9909 - .L_9908)
.L_9908:
        /*00f8*/ 	.word	0x00000008
.L_9909:


//--------------------- .nv.info._ZN2at6native27unrolled_elementwise_kernelINS0_13AUnaryFunctorIhhhZZZNS0_19maximum_kernel_cudaERNS_18TensorIteratorBaseEENKUlvE_clEvENKUlvE_clEvEUlhhE_EESt5arrayIPcLm2EELi4E23TrivialOffsetCalculatorILi1EjESD_NS0_6memory12LoadWithCastILi1EEENSE_13StoreWithCastILi1EEEEEviT_T0_T2_T3_T4_T5_ --------------------------
	.section	.nv.info._ZN2at6native27unrolled_elementwise_kernelINS0_13AUnaryFunctorIhhhZZZNS0_19maximum_kernel_cudaERNS_18TensorIteratorBaseEENKUlvE_clEvENKUlvE_clEvEUlhhE_EESt5arrayIPcLm2EELi4E23TrivialOffsetCalculatorILi1EjESD_NS0_6memory12LoadWithCastILi1EEENSE_13StoreWithCastILi1EEEEEviT_T0_T2_T3_T4_T5_,"",@"SHT_CUDA_INFO"
	.sectionflags	@""
	.align	4


	//----- nvinfo : EIATTR_CUDA_API_VERSION
	.align		4
        /*0000*/ 	.byte	0x04, 0x37
        /*0002*/ 	.short	(.L_9911 - .L_9910)
.L_9910:
        /*0004*/ 	.word	0x00000082


	//----- nvinfo : EIATTR_KPARAM_INFO
	.align		4
.L_9911:
        /*0008*/ 	.byte	0x04, 0x17
        /*000a*/ 	.short	(.L_9913 - .L_9912)
.L_9912:
        /*000c*/ 	.word	0x00000000
        /*0010*/ 	.short	0x0006
        /*0012*/ 	.short	0x0024
        /*0014*/ 	.byte	0x00, 0xf0, 0x21, 0x00


	//----- nvinfo : EIATTR_KPARAM_INFO
	.align		4
.L_9913:
        /*0018*/ 	.byte	0x04, 0x17
        /*001a*/ 	.short	(.L_9915 - .L_9914)
.L_9914:
        /*001c*/ 	.word	0x00000000
        /*0020*/ 	.short	0x0005
        /*0022*/ 	.short	0x001c
        /*0024*/ 	.byte	0x00, 0xf0, 0x21, 0x00


	//----- nvinfo : EIATTR_KPARAM_INFO
	.align		4
.L_9915:
        /*0028*/ 	.byte	0x04, 0x17
        /*002a*/ 	.short	(.L_9917 - .L_9916)
.L_9916:
        /*002c*/ 	.word	0x00000000
        /*0030*/ 	.short	0x0004
        /*0032*/ 	.short	0x0019
        /*0034*/ 	.byte	0x00, 0xf0, 0x05, 0x00


	//----- nvinfo : EIATTR_KPARAM_INFO
	.align		4
.L_9917:
        /*0038*/ 	.byte	0x04, 0x17
        /*003a*/ 	.short	(.L_9919 - .L_9918)
.L_9918:
        /*003c*/ 	.word	0x00000000
        /*0040*/ 	.short	0x0003
        /*0042*/ 	.short	0x0018
        /*0044*/ 	.byte	0x00, 0xf0, 0x05, 0x00


	//----- nvinfo : EIATTR_KPARAM_INFO
	.align		4
.L_9919:
        /*0048*/ 	.byte	0x04, 0x17
        /*004a*/ 	.short	(.L_9921 - .L_9920)
.L_9920:
        /*004c*/ 	.word	0x00000000
        /*0050*/ 	.short	0x0002
        /*0052*/ 	.short	0x0008
        /*0054*/ 	.byte	0x00, 0xf0, 0x41, 0x00


	//----- nvinfo : EIATTR_KPARAM_INFO
	.align		4
.L_9921:
        /*0058*/ 	.byte	0x04, 0x17
        /*005a*/ 	.short	(.L_9923 - .L_9922)
.L_9922:
        /*005c*/ 	.word	0x00000000
        /*0060*/ 	.short	0x0001
        /*0062*/ 	.short	0x0004
        /*0064*/ 	.byte	0x00, 0xf0, 0x09, 0x00


	//----- nvinfo : EIATTR_KPARAM_INFO
	.align		4
.L_9923:
        /*0068*/ 	.byte	0x04, 0x17
        /*006a*/ 	.short	(.L_9925 - .L_9924)
.L_9924:
        /*006c*/ 	.word	0x00000000
        /*0070*/ 	.short	0x0000
        /*0072*/ 	.short	0x0000
        /*0074*/ 	.byte	0x00, 0xf0, 0x11, 0x00


	//----- nvinfo : EIATTR_SPARSE_MMA_MASK
	.align		4
.L_9925:
        /*0078*/ 	.byte	0x03, 0x50
        /*007a*/ 	.short	0x0000


	//----- nvinfo : EIATTR_MAXREG_COUNT
	.align		4
        /*007c*/ 	.byte	0x03, 0x1b
        /*007e*/ 	.short	0x00ff


	//----- nvinfo : EIATTR_EXTERNS
	.align		4
        /*0080*/ 	.byte	0x04, 0x0f
        /*0082*/ 	.short	(.L_9927 - .L_9926)


	//   ....[0]....
	.align		4
.L_9926:
        /*0084*/ 	.word	index@(__assertfail)


	//----- nvinfo : EIATTR_MERCURY_ISA_VERSION
	.align		4
.L_9927:
        /*0088*/ 	.byte	0x03, 0x5f
        /*008a*/ 	.short	0x0101


	//----- nvinfo : EIATTR_VRC_CTA_INIT_COUNT
	.align		4
        /*008c*/ 	.byte	0x02, 0x4a
	.zero		1
	.zero		1


	//----- nvinfo : EIATTR_SYSCALL_OFFSETS
	.align		4
        /*0090*/ 	.byte	0x04, 0x46
        /*0092*/ 	.short	(.L_9929 - .L_9928)


	//   ....[0]....
.L_9928:
        /*0094*/ 	.word	0x00000e70


	//   ....[1]....
        /*0098*/ 	.word	0x00001e60


	//   ....[2]....
        /*009c*/ 	.word	0x00002d90


	//   ....[3]....
        /*00a0*/ 	.word	0x00003cc0


	//   ....[4]....
        /*00a4*/ 	.word	0x00004aa0


	//   ....[5]....
        /*00a8*/ 	.word	0x000057e0


	//   ....[6]....
        /*00ac*/ 	.word	0x00006610


	//   ....[7]....
        /*00b0*/ 	.word	0x00007410


	//----- nvinfo : EIATTR_EXIT_INSTR_OFFSETS
	.align		4
.L_9929:
        /*00b4*/ 	.byte	0x04, 0x1c
        /*00b6*/ 	.short	(.L_9931 - .L_9930)


	//   ....[0]....
.L_9930:
        /*00b8*/ 	.word	0x00006890


	//   ....[1]....
        /*00bc*/ 	.word	0x000069c0


	//   ....[2]....
        /*00c0*/ 	.word	0x000069e0


	//   ....[3]....
        /*00c4*/ 	.word	0x00006a80


	//   ....[4]....
        /*00c8*/ 	.word	0x00006ab0


	//   ....[5]....
        /*00cc*/ 	.word	0x00006ad0


	//   ....[6]....
        /*00d0*/ 	.word	0x00006b60


	//   ....[7]....
        /*00d4*/ 	.word	0x00006ba0


	//   ....[8]....
        /*00d8*/ 	.word	0x00006c40


	//   ....[9]....
        /*00dc*/ 	.word	0x00006c90


	//   ....[10]....
        /*00e0*/ 	.word	0x00006cc0


	//   ....[11]....
        /*00e4*/ 	.word	0x00006d80


	//   ....[12]....
        /*00e8*/ 	.word	0x00006ec0


	//   ....[13]....
        /*00ec*/ 	.word	0x00007000


	//   ....[14]....
        /*00f0*/ 	.word	0x00007150


	//   ....[15]....
        /*00f4*/ 	.word	0x00007190


	//   ....[16]....
        /*00f8*/ 	.word	0x000071c0


	//   ....[17]....
        /*00fc*/ 	.word	0x00007270


	//   ....[18]....
        /*0100*/ 	.word	0x000072b0


	//   ....[19]....
        /*0104*/ 	.word	0x00007420


	//   ....[20]....
        /*0108*/ 	.word	0x00007500


	//   ....[21]....
        /*010c*/ 	.word	0x000075a0


	//   ....[22]....
        /*0110*/ 	.word	0x000075d0


	//   ....[23]....
        /*0114*/ 	.word	0x00007620


	//   ....[24]....
        /*0118*/ 	.word	0x00007660


	//----- nvinfo : EIATTR_MAX_THREADS
	.align		4
.L_9931:
        /*011c*/ 	.byte	0x04, 0x05
        /*011e*/ 	.short	(.L_9933 - .L_9932)
.L_9932:
        /*0120*/ 	.word	0x00000080
        /*0124*/ 	.word	0x00000001
        /*0128*/ 	.word	0x00000001


	//----- nvinfo : EIATTR_CRS_STACK_SIZE
	.align		4
.L_9933:
        /*012c*/ 	.byte	0x04, 0x1e
        /*012e*/ 	.short	(.L_9935 - .L_9934)
.L_9934:
        /*0130*/ 	.word	0x00000000


	//----- nvinfo : EIATTR_CBANK_PARAM_SIZE
	.align		4
.L_9935:
        /*0134*/ 	.byte	0x03, 0x19
        /*0136*/ 	.short	0x002c


	//----- nvinfo : EIATTR_PARAM_CBANK
	.align		4
        /*0138*/ 	.byte	0x04, 0x0a
        /*013a*/ 	.short	(.L_9937 - .L_9936)
	.align		4
.L_9936:
        /*013c*/ 	.word	index@(.nv.constant0._ZN2at6native27unrolled_elementwise_kernelINS0_13AUnaryFunctorIhhhZZZNS0_19maximum_kernel_cudaERNS_18TensorIteratorBaseEENKUlvE_clEvENKUlvE_clEvEUlhhE_EESt5arrayIPcLm2EELi4E23TrivialOffsetCalculatorILi1EjESD_NS0_6memory12LoadWithCastILi1EEENSE_13StoreWithCastILi1EEEEEviT_T0_T2_T3_T4_T5_)
        /*0140*/ 	.short	0x0380
        /*0142*/ 	.short	0x002c


	//----- nvinfo : EIATTR_SW_WAR
	.align		4
.L_9937:
        /*0144*/ 	.byte	0x04, 0x36
        /*0146*/ 	.short	(.L_9939 - .L_9938)
.L_9938:
        /*0148*/ 	.word	0x00000008
.L_9939:


//--------------------- .nv.info._ZN2at6native18elementwise_kernelILi128ELi4EZNS0_22gpu_kernel_impl_nocastINS0_13AUnaryFunctorIhhhZZZNS0_19maximum_kernel_cudaERNS_18TensorIteratorBaseEENKUlvE_clEvENKUlvE_clEvEUlhhE_EEEEvS5_RKT_EUliE_EEviT1_ --------------------------
	.section	.nv.info._ZN2at6native18elementwise_kernelILi128ELi4EZNS0_22gpu_kernel_impl_nocastINS0_13AUnaryFunctorIhhhZZZNS0_19maximum_kernel_cudaERNS_18TensorIteratorBaseEENKUlvE_clEvENKUlvE_clEvEUlhhE_EEEEvS5_RKT_EUliE_EEviT1_,"",@"SHT_CUDA_INFO"
	.sectionflags	@""
	.align	4


	//----- nvinfo : EIATTR_CUDA_API_VERSION
	.align		4
        /*0000*/ 	.byte	0x04, 0x37
        /*0002*/ 	.short	(.L_9941 - .L_9940)
.L_9940:
        /*0004*/ 	.word	0x00000082


	//----- nvinfo : EIATTR_KPARAM_INFO
	.align		4
.L_9941:
        /*0008*/ 	.byte	0x04, 0x17
        /*000a*/ 	.short	(.L_9943 - .L_9942)
.L_9942:
        /*000c*/ 	.word	0x00000000
        /*0010*/ 	.short	0x0001
        /*0012*/ 	.short	0x0008
        /*0014*/ 	.byte	0x00, 0xf0, 0x61, 0x08


	//----- nvinfo : EIATTR_KPARAM_INFO
	.align		4
.L_9943:
        /*0018*/ 	.byte	0x04, 0x17
        /*001a*/ 	.short	(.L_9945 - .L_9944)
.L_9944:
        /*001c*/ 	.word	0x00000000
        /*0020*/ 	.short	0x0000
        /*0022*/ 	.short	0x0000
        /*0024*/ 	.byte	0x00, 0xf0, 0x11, 0x00


	//----- nvinfo : EIATTR_SPARSE_MMA_MASK
	.align		4
.L_9945:
        /*0028*/ 	.byte	0x03, 0x50
        /*002a*/ 	.short	0x0000


	//----- nvinfo : EIATTR_MAXREG_COUNT
	.align		4
        /*002c*/ 	.byte	0x03, 0x1b
        /*002e*/ 	.short	0x0080


	//----- nvinfo : EIATTR_MERCURY_ISA_VERSION
	.align		4
        /*0030*/ 	.byte	0x03, 0x5f
        /*0032*/ 	.short	0x0101


	//----- nvinfo : EIATTR_VRC_CTA_INIT_COUNT
	.align		4
        /*0034*/ 	.byte	0x02, 0x4a
	.zero		1
	.zero		1


	//----- nvinfo : EIATTR_EXIT_INSTR_OFFSETS
	.align		4
        /*0038*/ 	.byte	0x04, 0x1c
        /*003a*/ 	.short	(.L_9947 - .L_9946)


	//   ....[0]....
.L_9946:
        /*003c*/ 	.word	0x000002b0


	//   ....[1]....
        /*0040*/ 	.word	0x00000310


	//   ....[2]....
        /*0044*/ 	.word	0x00003dd0


	//   ....[3]....
        /*0048*/ 	.word	0x00005100


	//----- nvinfo : EIATTR_MAX_THREADS
	.align		4
.L_9947:
        /*004c*/ 	.byte	0x04, 0x05
        /*004e*/ 	.short	(.L_9949 - .L_9948)
.L_9948:
        /*0050*/ 	.word	0x00000080
        /*0054*/ 	.word	0x00000001
        /*0058*/ 	.word	0x00000001


	//----- nvinfo : EIATTR_CRS_STACK_SIZE
	.align		4
.L_9949:
        /*005c*/ 	.byte	0x04, 0x1e
        /*005e*/ 	.short	(.L_9951 - .L_9950)
.L_9950:
        /*0060*/ 	.word	0x00000000


	//----- nvinfo : EIATTR_CBANK_PARAM_SIZE
	.align		4
.L_9951:
        /*0064*/ 	.byte	0x03, 0x19
        /*0066*/ 	.short	0x0220


	//----- nvinfo : EIATTR_PARAM_CBANK
	.align		4
        /*0068*/ 	.byte	0x04, 0x0a
        /*006a*/ 	.short	(.L_9953 - .L_9952)
	.align		4
.L_9952:
        /*006c*/ 	.word	index@(.nv.constant0._ZN2at6native18elementwise_kernelILi128ELi4EZNS0_22gpu_kernel_impl_nocastINS0_13AUnaryFunctorIhhhZZZNS0_19maximum_kernel_cudaERNS_18TensorIteratorBaseEENKUlvE_clEvENKUlvE_clEvEUlhhE_EEEEvS5_RKT_EUliE_EEviT1_)
        /*0070*/ 	.short	0x0380
        /*0072*/ 	.short	0x0220


	//----- nvinfo : EIATTR_SW_WAR
	.align		4
.L_9953:
        /*0074*/ 	.byte	0x04, 0x36
        /*0076*/ 	.short	(.L_9955 - .L_9954)
.L_9954:
        /*0078*/ 	.word	0x00000008
.L_9955:


//--------------------- .nv.info._ZN2at6native27unrolled_elementwise_kernelINS0_13AUnaryFunctorIhhhZZZNS0_19maximum_kernel_cudaERNS_18TensorIteratorBaseEENKUlvE_clEvENKUlvE_clEvEUlhhE_EESt5arrayIPcLm2EELi4E23TrivialOffsetCalculatorILi1EjESD_NS0_6memory15LoadWithoutCastENSE_16StoreWithoutCastEEEviT_T0_T2_T3_T4_T5_ --------------------------
	.section	.nv.info._ZN2at6native27unrolled_elementwise_kernelINS0_13AUnaryFunctorIhhhZZZNS0_19maximum_kernel_cudaERNS_18TensorIteratorBaseEENKUlvE_clEvENKUlvE_clEvEUlhhE_EESt5arrayIPcLm2EELi4E23TrivialOffsetCalculatorILi1EjESD_NS0_6memory15LoadWithoutCastENSE_16StoreWithoutCastEEEviT_T0_T2_T3_T4_T5_,"",@"SHT_CUDA_INFO"
	.sectionflags	@""
	.align	4


	//----- nvinfo : EIATTR_CUDA_API_VERSION
	.align		4
        /*0000*/ 	.byte	0x04, 0x37
        /*0002*/ 	.short	(.L_9957 - .L_9956)
.L_9956:
        /*0004*/ 	.word	0x00000082


	//----- nvinfo : EIATTR_KPARAM_INFO
	.align		4
.L_9957:
        /*0008*/ 	.byte	0x04, 0x17
        /*000a*/ 	.short	(.L_9959 - .L_9958)
.L_9958:
        /*000c*/ 	.word	0x00000000
        /*0010*/ 	.short	0x0006
        /*0012*/ 	.short	0x001b
        /*0014*/ 	.byte	0x00, 0xf0, 0x05, 0x00


	//----- nvinfo : EIATTR_KPARAM_INFO
	.align		4
.L_9959:
        /*0018*/ 	.byte	0x04, 0x17
        /*001a*/ 	.short	(.L_9961 - .L_9960)
.L_9960:
        /*001c*/ 	.word	0x00000000
        /*0020*/ 	.short	0x0005
        /*0022*/ 	.short	0x001a
        /*0024*/ 	.byte	0x00, 0xf0, 0x05, 0x00


	//----- nvinfo : EIATTR_KPARAM_INFO
	.align		4
.L_9961:
        /*0028*/ 	.byte	0x04, 0x17
        /*002a*/ 	.short	(.L_9963 - .L_9962)
.L_9962:
        /*002c*/ 	.word	0x00000000
        /*0030*/ 	.short	0x0004
        /*0032*/ 	.short	0x0019
        /*0034*/ 	.byte	0x00, 0xf0, 0x05, 0x00


	//----- nvinfo : EIATTR_KPARAM_INFO
	.align		4
.L_9963:
        /*0038*/ 	.byte	0x04, 0x17
        /*003a*/ 	.short	(.L_9965 - .L_9964)
.L_9964:
        /*003c*/ 	.word	0x00000000
        /*0040*/ 	.short	0x0003
        /*0042*/ 	.short	0x0018
        /*0044*/ 	.byte	0x00, 0xf0, 0x05, 0x00


	//----- nvinfo : EIATTR_KPARAM_INFO
	.align		4
.L_9965:
        /*0048*/ 	.byte	0x04, 0x17
        /*004a*/ 	.short	(.L_9967 - .L_9966)
.L_9966:
        /*004c*/ 	.word	0x00000000
        /*0050*/ 	.short	0x0002
        /*0052*/ 	.short	0x0008
        /*0054*/ 	.byte	0x00, 0xf0, 0x41, 0x00


	//----- nvinfo : EIATTR_KPARAM_INFO
	.align		4
.L_9967:
        /*0058*/ 	.byte	0x04, 0x17
        /*005a*/ 	.short	(.L_9969 - .L_9968)
.L_9968:
        /*005c*/ 	.word	0x00000000
        /*0060*/ 	.short	0x0001
        /*0062*/ 	.short	0x0004
        /*0064*/ 	.byte	0x00, 0xf0, 0x09, 0x00


	//----- nvinfo : EIATTR_KPARAM_INFO
	.align		4
.L_9969:
        /*0068*/ 	.byte	0x04, 0x17
        /*006a*/ 	.short	(.L_9971 - .L_9970)
.L_9970:
        /*006c*/ 	.word	0x00000000
        /*0070*/ 	.short	0x0000
        /*0072*/ 	.short	0x0000
        /*0074*/ 	.byte	0x00, 0xf0, 0x11, 0x00


	//----- nvinfo : EIATTR_SPARSE_MMA_MASK
	.align		4
.L_9971:
        /*0078*/ 	.byte	0x03, 0x50
        /*007a*/ 	.short	0x0000


	//----- nvinfo : EIATTR_MAXREG_COUNT
	.align		4
        /*007c*/ 	.byte	0x03, 0x1b
        /*007e*/ 	.short	0x00ff


	//----- nvinfo : EIATTR_MERCURY_ISA_VERSION
	.align		4
        /*0080*/ 	.byte	0x03, 0x5f
        /*0082*/ 	.short	0x0101


	//----- nvinfo : EIATTR_VRC_CTA_INIT_COUNT
	.align		4
        /*0084*/ 	.byte	0x02, 0x4a
	.zero		1
	.zero		1


	//----- nvinfo : EIATTR_EXIT_INSTR_OFFSETS
	.align		4
        /*0088*/ 	.byte	0x04, 0x1c
        /*008a*/ 	.short	(.L_9973 - .L_9972)


	//   ....[0]....
.L_9972:
        /*008c*/ 	.word	0x000004d0


	//   ....[1]....
        /*0090*/ 	.word	0x00000530


	//----- nvinfo : EIATTR_MAX_THREADS
	.align		4
.L_9973:
        /*0094*/ 	.byte	0x04, 0x05
        /*0096*/ 	.short	(.L_9975 - .L_9974)
.L_9974:
        /*0098*/ 	.word	0x00000080
        /*009c*/ 	.word	0x00000001
        /*00a0*/ 	.word	0x00000001


	//----- nvinfo : EIATTR_CRS_STACK_SIZE
	.align		4
.L_9975:
        /*00a4*/ 	.byte	0x04, 0x1e
        /*00a6*/ 	.short	(.L_9977 - .L_9976)
.L_9976:
        /*00a8*/ 	.word	0x00000000


	//----- nvinfo : EIATTR_CBANK_PARAM_SIZE
	.align		4
.L_9977:
        /*00ac*/ 	.byte	0x03, 0x19
        /*00ae*/ 	.short	0x001c


	//----- nvinfo : EIATTR_PARAM_CBANK
	.align		4
        /*00b0*/ 	.byte	0x04, 0x0a
        /*00b2*/ 	.short	(.L_9979 - .L_9978)
	.align		4
.L_9978:
        /*00b4*/ 	.word	index@(.nv.constant0._ZN2at6native27unrolled_elementwise_kernelINS0_13AUnaryFunctorIhhhZZZNS0_19maximum_kernel_cudaERNS_18TensorIteratorBaseEENKUlvE_clEvENKUlvE_clEvEUlhhE_EESt5arrayIPcLm2EELi4E23TrivialOffsetCalculatorILi1EjESD_NS0_6memory15LoadWithoutCastENSE_16StoreWithoutCastEEEviT_T0_T2_T3_T4_T5_)
        /*00b8*/ 	.short	0x0380
        /*00ba*/ 	.short	0x001c


	//----- nvinfo : EIATTR_SW_WAR
	.align		4
.L_9979:
        /*00bc*/ 	.byte	0x04, 0x36
        /*00be*/ 	.short	(.L_9981 - .L_9980)
.L_9980:
        /*00c0*/ 	.word	0x00000008
.L_9981:


//--------------------- .nv.info._ZN2at6native29vectorized_elementwise_kernelILi2ENS0_13AUnaryFunctorIhhhZZZNS0_19maximum_kernel_cudaERNS_18TensorIteratorBaseEENKUlvE_clEvENKUlvE_clEvEUlhhE_EESt5arrayIPcLm2EEEEviT0_T1_ --------------------------
	.section	.nv.info._ZN2at6native29vectorized_elementwise_kernelILi2ENS0_13AUnaryFunctorIhhhZZZNS0_19maximum_kernel_cudaERNS_18TensorIteratorBaseEENKUlvE_clEvENKUlvE_clEvEUlhhE_EESt5arrayIPcLm2EEEEviT0_T1_,"",@"SHT_CUDA_INFO"
	.sectionflags	@""
	.align	4


	//----- nvinfo : EIATTR_CUDA_API_VERSION
	.align		4
        /*0000*/ 	.byte	0x04, 0x37
        /*0002*/ 	.short	(.L_9983 - .L_9982)
.L_9982:
        /*0004*/ 	.word	0x00000082


	//----- nvinfo : EIATTR_KPARAM_INFO
	.align		4
.L_9983:
        /*0008*/ 	.byte	0x04, 0x17
        /*000a*/ 	.short	(.L_9985 - .L_9984)
.L_9984:
        /*000c*/ 	.word	0x00000000
        /*0010*/ 	.short	0x0002
        /*0012*/ 	.short	0x0008
        /*0014*/ 	.byte	0x00, 0xf0, 0x41, 0x00


	//----- nvinfo : EIATTR_KPARAM_INFO
	.align		4
.L_9985:
        /*0018*/ 	.byte	0x04, 0x17
        /*001a*/ 	.short	(.L_9987 - .L_9986)
.L_9986:
        /*001c*/ 	.word	0x00000000
        /*0020*/ 	.short	0x0001
        /*0022*/ 	.short	0x0004
        /*0024*/ 	.byte	0x00, 0xf0, 0x09, 0x00


	//----- nvinfo : EIATTR_KPARAM_INFO
	.align		4
.L_9987:
        /*0028*/ 	.byte	0x04, 0x17
        /*002a*/ 	.short	(.L_9989 - .L_9988)
.L_9988:
        /*002c*/ 	.word	0x00000000
        /*0030*/ 	.short	0x0000
        /*0032*/ 	.short	0x0000
        /*0034*/ 	.byte	0x00, 0xf0, 0x11, 0x00


	//----- nvinfo : EIATTR_SPARSE_MMA_MASK
	.align		4
.L_9989:
        /*0038*/ 	.byte	0x03, 0x50
        /*003a*/ 	.short	0x0000


	//----- nvinfo : EIATTR_MAXREG_COUNT
	.align		4
        /*003c*/ 	.byte	0x03, 0x1b
        /*003e*/ 	.short	0x00ff


	//----- nvinfo : EIATTR_MERCURY_ISA_VERSION
	.align		4
        /*0040*/ 	.byte	0x03, 0x5f
        /*0042*/ 	.short	0x0101


	//----- nvinfo : EIATTR_VRC_CTA_INIT_COUNT
	.align		4
        /*0044*/ 	.byte	0x02, 0x4a
	.zero		1
	.zero		1


	//----- nvinfo : EIATTR_EXIT_INSTR_OFFSETS
	.align		4
        /*0048*/ 	.byte	0x04, 0x1c
        /*004a*/ 	.short	(.L_9991 - .L_9990)


	//   ....[0]....
.L_9990:
        /*004c*/ 	.word	0x00000980


	//   ....[1]....
        /*0050*/ 	.word	0x000009e0


	//   ....[2]....
        /*0054*/ 	.word	0x00000d00


	//----- nvinfo : EIATTR_MAX_THREADS
	.align		4
.L_9991:
        /*0058*/ 	.byte	0x04, 0x05
        /*005a*/ 	.short	(.L_9993 - .L_9992)
.L_9992:
        /*005c*/ 	.word	0x00000080
        /*0060*/ 	.word	0x00000001
        /*0064*/ 	.word	0x00000001


	//----- nvinfo : EIATTR_CRS_STACK_SIZE
	.align		4
.L_9993:
        /*0068*/ 	.byte	0x04, 0x1e
        /*006a*/ 	.short	(.L_9995 - .L_9994)
.L_9994:
        /*006c*/ 	.word	0x00000000


	//----- nvinfo : EIATTR_CBANK_PARAM_SIZE
	.align		4
.L_9995:
        /*0070*/ 	.byte	0x03, 0x19
        /*0072*/ 	.short	0x0018


	//----- nvinfo : EIATTR_PARAM_CBANK
	.align		4
        /*0074*/ 	.byte	0x04, 0x0a
        /*0076*/ 	.short	(.L_9997 - .L_9996)
	.align		4
.L_9996:
        /*0078*/ 	.word	index@(.nv.constant0._ZN2at6native29vectorized_elementwise_kernelILi2ENS0_13AUnaryFunctorIhhhZZZNS0_19maximum_kernel_cudaERNS_18TensorIteratorBaseEENKUlvE_clEvENKUlvE_clEvEUlhhE_EESt5arrayIPcLm2EEEEviT0_T1_)
        /*007c*/ 	.short	0x0380
        /*007e*/ 	.short	0x0018


	//----- nvinfo : EIATTR_SW_WAR
	.align		4
.L_9997:
        /*0080*/ 	.byte	0x04, 0x36
        /*0082*/ 	.short	(.L_9999 - .L_9998)
.L_9998:
        /*0084*/ 	.word	0x00000008
.L_9999:


//--------------------- .nv.info._ZN2at6native29vectorized_elementwise_kernelILi4ENS0_13AUnaryFunctorIhhhZZZNS0_19maximum_kernel_cudaERNS_18TensorIteratorBaseEENKUlvE_clEvENKUlvE_clEvEUlhhE_EESt5arrayIPcLm2EEEEviT0_T1_ --------------------------
	.section	.nv.info._ZN2at6native29vectorized_elementwise_kernelILi4ENS0_13AUnaryFunctorIhhhZZZNS0_19maximum_kernel_cudaERNS_18TensorIteratorBaseEENKUlvE_clEvENKUlvE_clEvEUlhhE_EESt5arrayIPcLm2EEEEviT0_T1_,"",@"SHT_CUDA_INFO"
	.sectionflags	@""
	.align	4


	//----- nvinfo : EIATTR_CUDA_API_VERSION
	.align		4
        /*0000*/ 	.byte	0x04, 0x37
        /*0002*/ 	.short	(.L_10001 - .L_10000)
.L_10000:
        /*0004*/ 	.word	0x00000082


	//----- nvinfo : EIATTR_KPARAM_INFO
	.align		4
.L_10001:
        /*0008*/ 	.byte	0x04, 0x17
        /*000a*/ 	.short	(.L_10003 - .L_10002)
.L_10002:
        /*000c*/ 	.word	0x00000000
        /*0010*/ 	.short	0x0002
        /*0012*/ 	.short	0x0008
        /*0014*/ 	.byte	0x00, 0xf0, 0x41, 0x00


	//----- nvinfo : EIATTR_KPARAM_INFO
	.align		4
.L_10003:
        /*0018*/ 	.byte	0x04, 0x17
        /*001a*/ 	.short	(.L_10005 - .L_10004)
.L_10004:
        /*001c*/ 	.word	0x00000000
        /*0020*/ 	.short	0x0001
        /*0022*/ 	.short	0x0004
        /*0024*/ 	.byte	0x00, 0xf0, 0x09, 0x00


	//----- nvinfo : EIATTR_KPARAM_INFO
	.align		4
.L_10005:
        /*0028*/ 	.byte	0x04, 0x17
        /*002a*/ 	.short	(.L_10007 - .L_10006)
.L_10006:
        /*002c*/ 	.word	0x00000000
        /*0030*/ 	.short	0x0000
        /*0032*/ 	.short	0x0000
        /*0034*/ 	.byte	0x00, 0xf0, 0x11, 0x00


	//----- nvinfo : EIATTR_SPARSE_MMA_MASK
	.align		4
.L_10007:
        /*0038*/ 	.byte	0x03, 0x50
        /*003a*/ 	.short	0x0000


	//----- nvinfo : EIATTR_MAXREG_COUNT
	.align		4
        /*003c*/ 	.byte	0x03, 0x1b
        /*003e*/ 	.short	0x00ff


	//----- nvinfo : EIATTR_MERCURY_ISA_VERSION
	.align		4
        /*0040*/ 	.byte	0x03, 0x5f
        /*0042*/ 	.short	0x0101


	//----- nvinfo : EIATTR_VRC_CTA_INIT_COUNT
	.align		4
        /*0044*/ 	.byte	0x02, 0x4a
	.zero		1
	.zero		1


	//----- nvinfo : EIATTR_EXIT_INSTR_OFFSETS
	.align		4
        /*0048*/ 	.byte	0x04, 0x1c
        /*004a*/ 	.short	(.L_10009 - .L_10008)


	//   ....[0]....
.L_10008:
        /*004c*/ 	.word	0x00000980


	//   ....[1]....
        /*0050*/ 	.word	0x000009e0


	//   ....[2]....
        /*0054*/ 	.word	0x00000d40


	//----- nvinfo : EIATTR_MAX_THREADS
	.align		4
.L_10009:
        /*0058*/ 	.byte	0x04, 0x05
        /*005a*/ 	.short	(.L_10011 - .L_10010)
.L_10010:
        /*005c*/ 	.word	0x00000080
        /*0060*/ 	.word	0x00000001
        /*0064*/ 	.word	0x00000001


	//----- nvinfo : EIATTR_CRS_STACK_SIZE
	.align		4
.L_10011:
        /*0068*/ 	.byte	0x04, 0x1e
        /*006a*/ 	.short	(.L_10013 - .L_10012)
.L_10012:
        /*006c*/ 	.word	0x00000000


	//----- nvinfo : EIATTR_CBANK_PARAM_SIZE
	.align		4
.L_10013:
        /*0070*/ 	.byte	0x03, 0x19
        /*0072*/ 	.short	0x0018


	//----- nvinfo : EIATTR_PARAM_CBANK
	.align		4
        /*0074*/ 	.byte	0x04, 0x0a
        /*0076*/ 	.short	(.L_10015 - .L_10014)
	.align		4
.L_10014:
        /*0078*/ 	.word	index@(.nv.constant0._ZN2at6native29vectorized_elementwise_kernelILi4ENS0_13AUnaryFunctorIhhhZZZNS0_19maximum_kernel_cudaERNS_18TensorIteratorBaseEENKUlvE_clEvENKUlvE_clEvEUlhhE_EESt5arrayIPcLm2EEEEviT0_T1_)
        /*007c*/ 	.short	0x0380
        /*007e*/ 	.short	0x0018


	//----- nvinfo : EIATTR_SW_WAR
	.align		4
.L_10015:
        /*0080*/ 	.byte	0x04, 0x36
        /*0082*/ 	.short	(.L_10017 - .L_10016)
.L_10016:
        /*0084*/ 	.word	0x00000008
.L_10017:


//--------------------- .nv.info._ZN2at6native29vectorized_elementwise_kernelILi8ENS0_13AUnaryFunctorIhhhZZZNS0_19maximum_kernel_cudaERNS_18TensorIteratorBaseEENKUlvE_clEvENKUlvE_clEvEUlhhE_EESt5arrayIPcLm2EEEEviT0_T1_ --------------------------
	.section	.nv.info._ZN2at6native29vectorized_elementwise_kernelILi8ENS0_13AUnaryFunctorIhhhZZZNS0_19maximum_kernel_cudaERNS_18TensorIteratorBaseEENKUlvE_clEvENKUlvE_clEvEUlhhE_EESt5arrayIPcLm2EEEEviT0_T1_,"",@"SHT_CUDA_INFO"
	.sectionflags	@""
	.align	4


	//----- nvinfo : EIATTR_CUDA_API_VERSION
	.align		4
        /*0000*/ 	.byte	0x04, 0x37
        /*0002*/ 	.short	(.L_10019 - .L_10018)
.L_10018:
        /*0004*/ 	.word	0x00000082


	//----- nvinfo : EIATTR_KPARAM_INFO
	.align		4
.L_10019:
        /*0008*/ 	.byte	0x04, 0x17
        /*000a*/ 	.short	(.L_10021 - .L_10020)
.L_10020:
        /*000c*/ 	.word	0x00000000
        /*0010*/ 	.short	0x0002
        /*0012*/ 	.short	0x0008
        /*0014*/ 	.byte	0x00, 0xf0, 0x41, 0x00


	//----- nvinfo : EIATTR_KPARAM_INFO
	.align		4
.L_10021:
        /*0018*/ 	.byte	0x04, 0x17
        /*001a*/ 	.short	(.L_10023 - .L_10022)
.L_10022:
        /*001c*/ 	.word	0x00000000
        /*0020*/ 	.short	0x0001
        /*0022*/ 	.short	0x0004
        /*0024*/ 	.byte	0x00, 0xf0, 0x09, 0x00


	//----- nvinfo : EIATTR_KPARAM_INFO
	.align		4
.L_10023:
        /*0028*/ 	.byte	0x04, 0x17
        /*002a*/ 	.short	(.L_10025 - .L_10024)
.L_10024:
        /*002c*/ 	.word	0x00000000
        /*0030*/ 	.short	0x0000
        /*0032*/ 	.short	0x0000
        /*0034*/ 	.byte	0x00, 0xf0, 0x11, 0x00


	//----- nvinfo : EIATTR_SPARSE_MMA_MASK
	.align		4
.L_10025:
        /*0038*/ 	.byte	0x03, 0x50
        /*003a*/ 	.short	0x0000


	//----- nvinfo : EIATTR_MAXREG_COUNT
	.align		4
        /*003c*/ 	.byte	0x03, 0x1b
        /*003e*/ 	.short	0x00ff


	//----- nvinfo : EIATTR_MERCURY_ISA_VERSION
	.align		4
        /*0040*/ 	.byte	0x03, 0x5f
        /*0042*/ 	.short	0x0101


	//----- nvinfo : EIATTR_VRC_CTA_INIT_COUNT
	.align		4
        /*0044*/ 	.byte	0x02, 0x4a
	.zero		1
	.zero		1


	//----- nvinfo : EIATTR_EXIT_INSTR_OFFSETS
	.align		4
        /*0048*/ 	.byte	0x04, 0x1c
        /*004a*/ 	.short	(.L_10027 - .L_10026)


	//   ....[0]....
.L_10026:
        /*004c*/ 	.word	0x00000010


	//----- nvinfo : EIATTR_MAX_THREADS
	.align		4
.L_10027:
        /*0050*/ 	.byte	0x04, 0x05
        /*0052*/ 	.short	(.L_10029 - .L_10028)
.L_10028:
        /*0054*/ 	.word	0x00000080
        /*0058*/ 	.word	0x00000001
        /*005c*/ 	.word	0x00000001


	//----- nvinfo : EIATTR_CBANK_PARAM_SIZE
	.align		4
.L_10029:
        /*0060*/ 	.byte	0x03, 0x19
        /*0062*/ 	.short	0x0018


	//----- nvinfo : EIATTR_PARAM_CBANK
	.align		4
        /*0064*/ 	.byte	0x04, 0x0a
        /*0066*/ 	.short	(.L_10031 - .L_10030)
	.align		4
.L_10030:
        /*0068*/ 	.word	index@(.nv.constant0._ZN2at6native29vectorized_elementwise_kernelILi8ENS0_13AUnaryFunctorIhhhZZZNS0_19maximum_kernel_cudaERNS_18TensorIteratorBaseEENKUlvE_clEvENKUlvE_clEvEUlhhE_EESt5arrayIPcLm2EEEEviT0_T1_)
        /*006c*/ 	.short	0x0380
        /*006e*/ 	.short	0x0018


	//----- nvinfo : EIATTR_SW_WAR
	.align		4
.L_10031:
        /*0070*/ 	.byte	0x04, 0x36
        /*0072*/ 	.short	(.L_10033 - .L_10032)
.L_10032:
        /*0074*/ 	.word	0x00000008
.L_10033:


//--------------------- .nv.info._ZN2at6native18elementwise_kernelILi128ELi4EZNS0_15gpu_kernel_implINS0_13BinaryFunctorIhhhZZZNS0_19maximum_kernel_cudaERNS_18TensorIteratorBaseEENKUlvE_clEvENKUlvE_clEvEUlhhE_EEEEvS5_RKT_EUliE_EEviT1_ --------------------------
	.section	.nv.info._ZN2at6native18elementwise_kernelILi128ELi4EZNS0_15gpu_kernel_implINS0_13BinaryFunctorIhhhZZZNS0_19maximum_kernel_cudaERNS_18TensorIteratorBaseEENKUlvE_clEvENKUlvE_clEvEUlhhE_EEEEvS5_RKT_EUliE_EEviT1_,"",@"SHT_CUDA_INFO"
	.sectionflags	@""
	.align	4


	//----- nvinfo : EIATTR_CUDA_API_VERSION
	.align		4
        /*0000*/ 	.byte	0x04, 0x37
        /*0002*/ 	.short	(.L_10035 - .L_10034)
.L_10034:
        /*0004*/ 	.word	0x00000082


	//----- nvinfo : EIATTR_KPARAM_INFO
	.align		4
.L_10035:
        /*0008*/ 	.byte	0x04, 0x17
        /*000a*/ 	.short	(.L_10037 - .L_10036)
.L_10036:
        /*000c*/ 	.word	0x00000000
        /*0010*/ 	.short	0x0001
        /*0012*/ 	.short	0x0008
        /*0014*/ 	.byte	0x00, 0xf0, 0x21, 0x0a


	//----- nvinfo : EIATTR_KPARAM_INFO
	.align		4
.L_10037:
        /*0018*/ 	.byte	0x04, 0x17
        /*001a*/ 	.short	(.L_10039 - .L_10038)
.L_10038:
        /*001c*/ 	.word	0x00000000
        /*0020*/ 	.short	0x0000
        /*0022*/ 	.short	0x0000
        /*0024*/ 	.byte	0x00, 0xf0, 0x11, 0x00


	//----- nvinfo : EIATTR_SPARSE_MMA_MASK
	.align		4
.L_10039:
        /*0028*/ 	.byte	0x03, 0x50
        /*002a*/ 	.short	0x0000


	//----- nvinfo : EIATTR_MAXREG_COUNT
	.align		4
        /*002c*/ 	.byte	0x03, 0x1b
        /*002e*/ 	.short	0x0080


	//----- nvinfo : EIATTR_EXTERNS
	.align		4
        /*0030*/ 	.byte	0x04, 0x0f
        /*0032*/ 	.short	(.L_10041 - .L_10040)


	//   ....[0]....
	.align		4
.L_10040:
        /*0034*/ 	.word	index@(__assertfail)


	//----- nvinfo : EIATTR_MERCURY_ISA_VERSION
	.align		4
.L_10041:
        /*0038*/ 	.byte	0x03, 0x5f
        /*003a*/ 	.short	0x0101


	//----- nvinfo : EIATTR_VRC_CTA_INIT_COUNT
	.align		4
        /*003c*/ 	.byte	0x02, 0x4a
	.zero		1
	.zero		1


	//----- nvinfo : EIATTR_SYSCALL_OFFSETS
	.align		4
        /*0040*/ 	.byte	0x04, 0x46
        /*0042*/ 	.short	(.L_10043 - .L_10042)


	//   ....[0]....
.L_10042:
        /*0044*/ 	.word	0x000024a0


	//   ....[1]....
        /*0048*/ 	.word	0x00003330


	//   ....[2]....
        /*004c*/ 	.word	0x000040c0


	//   ....[3]....
        /*0050*/ 	.word	0x000066f0


	//   ....[4]....
        /*0054*/ 	.word	0x00007580


	//   ....[5]....
        /*0058*/ 	.word	0x00008170


	//   ....[6]....
        /*005c*/ 	.word	0x0000a870


	//   ....[7]....
        /*0060*/ 	.word	0x0000b700


	//   ....[8]....
        /*0064*/ 	.word	0x0000c2f0


	//   ....[9]....
        /*0068*/ 	.word	0x0000ea10


	//   ....[10]....
        /*006c*/ 	.word	0x0000f8a0


	//   ....[11]....
        /*0070*/ 	.word	0x00010450


	//----- nvinfo : EIATTR_EXIT_INSTR_OFFSETS
	.align		4
.L_10043:
        /*0074*/ 	.byte	0x04, 0x1c
        /*0076*/ 	.short	(.L_10045 - .L_10044)


	//   ....[0]....
.L_10044:
        /*0078*/ 	.word	0x0000c580


	//   ....[1]....
        /*007c*/ 	.word	0x0000fa00


	//   ....[2]....
        /*0080*/ 	.word	0x0000fa20


	//   ....[3]....
        /*0084*/ 	.word	0x0000fac0


	//   ....[4]....
        /*0088*/ 	.word	0x0000faf0


	//   ....[5]....
        /*008c*/ 	.word	0x0000fb10


	//   ....[6]....
        /*0090*/ 	.word	0x0000fba0


	//   ....[7]....
        /*0094*/ 	.word	0x0000fbe0


	//   ....[8]....
        /*0098*/ 	.word	0x0000fc80


	//   ....[9]....
        /*009c*/ 	.word	0x0000fcd0


	//   ....[10]....
        /*00a0*/ 	.word	0x0000fd00


	//   ....[11]....
        /*00a4*/ 	.word	0x0000fdc0


	//   ....[12]....
        /*00a8*/ 	.word	0x0000ff00


	//   ....[13]....
        /*00ac*/ 	.word	0x00010040


	//   ....[14]....
        /*00b0*/ 	.word	0x00010190


	//   ....[15]....
        /*00b4*/ 	.word	0x000101d0


	//   ....[16]....
        /*00b8*/ 	.word	0x00010200


	//   ....[17]....
        /*00bc*/ 	.word	0x000102b0


	//   ....[18]....
        /*00c0*/ 	.word	0x000102f0


	//   ....[19]....
        /*00c4*/ 	.word	0x00010460


	//   ....[20]....
        /*00c8*/ 	.word	0x00010540


	//   ....[21]....
        /*00cc*/ 	.word	0x000105e0


	//   ....[22]....
        /*00d0*/ 	.word	0x00010610


	//   ....[23]....
        /*00d4*/ 	.word	0x00010660


	//   ....[24]....
        /*00d8*/ 	.word	0x000106a0


	//----- nvinfo : EIATTR_MAX_THREADS
	.align		4
.L_10045:
        /*00dc*/ 	.byte	0x04, 0x05
        /*00de*/ 	.short	(.L_10047 - .L_10046)
.L_10046:
        /*00e0*/ 	.word	0x00000080
        /*00e4*/ 	.word	0x00000001
        /*00e8*/ 	.word	0x00000001


	//----- nvinfo : EIATTR_CRS_STACK_SIZE
	.align		4
.L_10047:
        /*00ec*/ 	.byte	0x04, 0x1e
        /*00ee*/ 	.short	(.L_10049 - .L_10048)
.L_10048:
        /*00f0*/ 	.word	0x00000000


	//----- nvinfo : EIATTR_CBANK_PARAM_SIZE
	.align		4
.L_10049:
        /*00f4*/ 	.byte	0x03, 0x19
        /*00f6*/ 	.short	0x0290


	//----- nvinfo : EIATTR_PARAM_CBANK
	.align		4
        /*00f8*/ 	.byte	0x04, 0x0a
        /*00fa*/ 	.short	(.L_10051 - .L_10050)
	.align		4
.L_10050:
        /*00fc*/ 	.word	index@(.nv.constant0._ZN2at6native18elementwise_kernelILi128ELi4EZNS0_15gpu_kernel_implINS0_13BinaryFunctorIhhhZZZNS0_19maximum_kernel_cudaERNS_18TensorIteratorBaseEENKUlvE_clEvENKUlvE_clEvEUlhhE_EEEEvS5_RKT_EUliE_EEviT1_)
        /*0100*/ 	.short	0x0380
        /*0102*/ 	.short	0x0290


	//----- nvinfo : EIATTR_SW_WAR
	.align		4
.L_10051:
        /*0104*/ 	.byte	0x04, 0x36
        /*0106*/ 	.short	(.L_10053 - .L_10052)
.L_10052:
        /*0108*/ 	.word	0x00000008
.L_10053:


//--------------------- .nv.info._ZN2at6native27unrolled_elementwise_kernelINS0_13BinaryFunctorIhhhZZZNS0_19maximum_kernel_cudaERNS_18TensorIteratorBaseEENKUlvE_clEvENKUlvE_clEvEUlhhE_EESt5arrayIPcLm3EELi4E23TrivialOffsetCalculatorILi2EjESC_ILi1EjENS0_6memory12LoadWithCastILi2EEENSF_13StoreWithCastILi1EEEEEviT_T0_T2_T3_T4_T5_ --------------------------
	.section	.nv.info._ZN2at6native27unrolled_elementwise_kernelINS0_13BinaryFunctorIhhhZZZNS0_19maximum_kernel_cudaERNS_18TensorIteratorBaseEENKUlvE_clEvENKUlvE_clEvEUlhhE_EESt5arrayIPcLm3EELi4E23TrivialOffsetCalculatorILi2EjESC_ILi1EjENS0_6memory12LoadWithCastILi2EEENSF_13StoreWithCastILi1EEEEEviT_T0_T2_T3_T4_T5_,"",@"SHT_CUDA_INFO"
	.sectionflags	@""
	.align	4


	//----- nvinfo : EIATTR_CUDA_API_VERSION
	.align		4
        /*0000*/ 	.byte	0x04, 0x37
        /*0002*/ 	.short	(.L_10055 - .L_10054)
.L_10054:
        /*0004*/ 	.word	0x00000082


	//----- nvinfo : EIATTR_KPARAM_INFO
	.align		4
.L_10055:
        /*0008*/ 	.byte	0x04, 0x17
        /*000a*/ 	.short	(.L_10057 - .L_10056)
.L_10056:
        /*000c*/ 	.word	0x00000000
        /*0010*/ 	.short	0x0006
        /*0012*/ 	.short	0x0030
        /*0014*/ 	.byte	0x00, 0xf0, 0x21, 0x00


	//----- nvinfo : EIATTR_KPARAM_INFO
	.align		4
.L_10057:
        /*0018*/ 	.byte	0x04, 0x17
        /*001a*/ 	.short	(.L_10059 - .L_10058)
.L_10058:
        /*001c*/ 	.word	0x00000000
        /*0020*/ 	.short	0x0005
        /*0022*/ 	.short	0x0024
        /*0024*/ 	.byte	0x00, 0xf0, 0x31, 0x00


	//----- nvinfo : EIATTR_KPARAM_INFO
	.align		4
.L_10059:
        /*0028*/ 	.byte	0x04, 0x17
        /*002a*/ 	.short	(.L_10061 - .L_10060)
.L_10060:
        /*002c*/ 	.word	0x00000000
        /*0030*/ 	.short	0x0004
        /*0032*/ 	.short	0x0021
        /*0034*/ 	.byte	0x00, 0xf0, 0x05, 0x00


	//----- nvinfo : EIATTR_KPARAM_INFO
	.align		4
.L_10061:
        /*0038*/ 	.byte	0x04, 0x17
        /*003a*/ 	.short	(.L_10063 - .L_10062)
.L_10062:
        /*003c*/ 	.word	0x00000000
        /*0040*/ 	.short	0x0003
        /*0042*/ 	.short	0x0020
        /*0044*/ 	.byte	0x00, 0xf0, 0x05, 0x00


	//----- nvinfo : EIATTR_KPARAM_INFO
	.align		4
.L_10063:
        /*0048*/ 	.byte	0x04, 0x17
        /*004a*/ 	.short	(.L_10065 - .L_10064)
.L_10064:
        /*004c*/ 	.word	0x00000000
        /*0050*/ 	.short	0x0002
        /*0052*/ 	.short	0x0008
        /*0054*/ 	.byte	0x00, 0xf0, 0x61, 0x00


	//----- nvinfo : EIATTR_KPARAM_INFO
	.align		4
.L_10065:
        /*0058*/ 	.byte	0x04, 0x17
        /*005a*/ 	.short	(.L_10067 - .L_10066)
.L_10066:
        /*005c*/ 	.word	0x00000000
        /*0060*/ 	.short	0x0001
        /*0062*/ 	.short	0x0004
        /*0064*/ 	.byte	0x00, 0xf0, 0x05, 0x00


	//----- nvinfo : EIATTR_KPARAM_INFO
	.align		4
.L_10067:
        /*0068*/ 	.byte	0x04, 0x17
        /*006a*/ 	.short	(.L_10069 - .L_10068)
.L_10068:
        /*006c*/ 	.word	0x00000000
        /*0070*/ 	.short	0x0000
        /*0072*/ 	.short	0x0000
        /*0074*/ 	.byte	0x00, 0xf0, 0x11, 0x00


	//----- nvinfo : EIATTR_SPARSE_MMA_MASK
	.align		4
.L_10069:
        /*0078*/ 	.byte	0x03, 0x50
        /*007a*/ 	.short	0x0000


	//----- nvinfo : EIATTR_MAXREG_COUNT
	.align		4
        /*007c*/ 	.byte	0x03, 0x1b
        /*007e*/ 	.short	0x00ff


	//----- nvinfo : EIATTR_EXTERNS
	.align		4
        /*0080*/ 	.byte	0x04, 0x0f
        /*0082*/ 	.short	(.L_10071 - .L_10070)


	//   ....[0]....
	.align		4
.L_10070:
        /*0084*/ 	.word	index@(__assertfail)


	//----- nvinfo : EIATTR_MERCURY_ISA_VERSION
	.align		4
.L_10071:
        /*0088*/ 	.byte	0x03, 0x5f
        /*008a*/ 	.short	0x0101


	//----- nvinfo : EIATTR_VRC_CTA_INIT_COUNT
	.align		4
        /*008c*/ 	.byte	0x02, 0x4a
	.zero		1
	.zero		1


	//----- nvinfo : EIATTR_SYSCALL_OFFSETS
	.align		4
        /*0090*/ 	.byte	0x04, 0x46
        /*0092*/ 	.short	(.L_10073 - .L_10072)


	//   ....[0]....
.L_10072:
        /*0094*/ 	.word	0x00000e90


	//   ....[1]....
        /*0098*/ 	.word	0x00001d50


	//   ....[2]....
        /*009c*/ 	.word	0x00002d50


	//   ....[3]....
        /*00a0*/ 	.word	0x00003c10


	//   ....[4]....
        /*00a4*/ 	.word	0x00004b50


	//   ....[5]....
        /*00a8*/ 	.word	0x00005a10


	//   ....[6]....
        /*00ac*/ 	.word	0x00006950


	//   ....[7]....
        /*00b0*/ 	.word	0x00007820


	//   ....[8]....
        /*00b4*/ 	.word	0x00008640


	//   ....[9]....
        /*00b8*/ 	.word	0x00009380


	//   ....[10]....
        /*00bc*/ 	.word	0x0000a1b0


	//   ....[11]....
        /*00c0*/ 	.word	0x0000afb0


	//----- nvinfo : EIATTR_EXIT_INSTR_OFFSETS
	.align		4
.L_10073:
        /*00c4*/ 	.byte	0x04, 0x1c
        /*00c6*/ 	.short	(.L_10075 - .L_10074)


	//   ....[0]....
.L_10074:
        /*00c8*/ 	.word	0x0000a430


	//   ....[1]....
        /*00cc*/ 	.word	0x0000a560


	//   ....[2]....
        /*00d0*/ 	.word	0x0000a580


	//   ....[3]....
        /*00d4*/ 	.word	0x0000a620


	//   ....[4]....
        /*00d8*/ 	.word	0x0000a650


	//   ....[5]....
        /*00dc*/ 	.word	0x0000a670


	//   ....[6]....
        /*00e0*/ 	.word	0x0000a700


	//   ....[7]....
        /*00e4*/ 	.word	0x0000a740


	//   ....[8]....
        /*00e8*/ 	.word	0x0000a7e0


	//   ....[9]....
        /*00ec*/ 	.word	0x0000a830


	//   ....[10]....
        /*00f0*/ 	.word	0x0000a860


	//   ....[11]....
        /*00f4*/ 	.word	0x0000a920


	//   ....[12]....
        /*00f8*/ 	.word	0x0000aa60


	//   ....[13]....
        /*00fc*/ 	.word	0x0000aba0


	//   ....[14]....
        /*0100*/ 	.word	0x0000acf0


	//   ....[15]....
        /*0104*/ 	.word	0x0000ad30


	//   ....[16]....
        /*0108*/ 	.word	0x0000ad60


	//   ....[17]....
        /*010c*/ 	.word	0x0000ae10


	//   ....[18]....
        /*0110*/ 	.word	0x0000ae50


	//   ....[19]....
        /*0114*/ 	.word	0x0000afc0


	//   ....[20]....
        /*0118*/ 	.word	0x0000b0a0


	//   ....[21]....
        /*011c*/ 	.word	0x0000b140


	//   ....[22]....
        /*0120*/ 	.word	0x0000b170


	//   ....[23]....
        /*0124*/ 	.word	0x0000b1c0


	//   ....[24]....
        /*0128*/ 	.word	0x0000b200


	//----- nvinfo : EIATTR_MAX_THREADS
	.align		4
.L_10075:
        /*012c*/ 	.byte	0x04, 0x05
        /*012e*/ 	.short	(.L_10077 - .L_10076)
.L_10076:
        /*0130*/ 	.word	0x00000080
        /*0134*/ 	.word	0x00000001
        /*0138*/ 	.word	0x00000001


	//----- nvinfo : EIATTR_CRS_STACK_SIZE
	.align		4
.L_10077:
        /*013c*/ 	.byte	0x04, 0x1e
        /*013e*/ 	.short	(.L_10079 - .L_10078)
.L_10078:
        /*0140*/ 	.word	0x00000000


	//----- nvinfo : EIATTR_CBANK_PARAM_SIZE
	.align		4
.L_10079:
        /*0144*/ 	.byte	0x03, 0x19
        /*0146*/ 	.short	0x0038


	//----- nvinfo : EIATTR_PARAM_CBANK
	.align		4
        /*0148*/ 	.byte	0x04, 0x0a
        /*014a*/ 	.short	(.L_10081 - .L_10080)
	.align		4
.L_10080:
        /*014c*/ 	.word	index@(.nv.constant0._ZN2at6native27unrolled_elementwise_kernelINS0_13BinaryFunctorIhhhZZZNS0_19maximum_kernel_cudaERNS_18TensorIteratorBaseEENKUlvE_clEvENKUlvE_clEvEUlhhE_EESt5arrayIPcLm3EELi4E23TrivialOffsetCalculatorILi2EjESC_ILi1EjENS0_6memory12LoadWithCastILi2EEENSF_13StoreWithCastILi1EEEEEviT_T0_T2_T3_T4_T5_)
        /*0150*/ 	.short	0x0380
        /*0152*/ 	.short	0x0038


	//----- nvinfo : EIATTR_SW_WAR
	.align		4
.L_10081:
        /*0154*/ 	.byte	0x04, 0x36
        /*0156*/ 	.short	(.L_10083 - .L_10082)
.L_10082:
        /*0158*/ 	.word	0x00000008
.L_10083:


//--------------------- .nv.info._ZN2at6native18elementwise_kernelILi128ELi4EZNS0_22gpu_kernel_impl_nocastINS0_13BinaryFunctorIhhhZZZNS0_19maximum_kernel_cudaERNS_18TensorIteratorBaseEENKUlvE_clEvENKUlvE_clEvEUlhhE_EEEEvS5_RKT_EUliE_EEviT1_ --------------------------
	.section	.nv.info._ZN2at6native18elementwise_kernelILi128ELi4EZNS0_22gpu_kernel_impl_nocastINS0_13BinaryFunctorIhhhZZZNS0_19maximum_kernel_cudaERNS_18TensorIteratorBaseEENKUlvE_clEvENKUlvE_clEvEUlhhE_EEEEvS5_RKT_EUliE_EEviT1_,"",@"SHT_CUDA_INFO"
	.sectionflags	@""
	.align	4


	//----- nvinfo : EIATTR_CUDA_API_VERSION
	.align		4
        /*0000*/ 	.byte	0x04, 0x37
        /*0002*/ 	.short	(.L_10085 - .L_10084)
.L_10084:
        /*0004*/ 	.word	0x00000082


	//----- nvinfo : EIATTR_KPARAM_INFO
	.align		4
.L_10085:
        /*0008*/ 	.byte	0x04, 0x17
        /*000a*/ 	.short	(.L_10087 - .L_10086)
.L_10086:
        /*000c*/ 	.word	0x00000000
        /*0010*/ 	.short	0x0001
        /*0012*/ 	.short	0x0008
        /*0014*/ 	.byte	0x00, 0xf0, 0x21, 0x0a


	//----- nvinfo : EIATTR_KPARAM_INFO
	.align		4
.L_10087:
        /*0018*/ 	.byte	0x04, 0x17
        /*001a*/ 	.short	(.L_10089 - .L_10088)
.L_10088:
        /*001c*/ 	.word	0x00000000
        /*0020*/ 	.short	0x0000
        /*0022*/ 	.short	0x0000
        /*0024*/ 	.byte	0x00, 0xf0, 0x11, 0x00


	//----- nvinfo : EIATTR_SPARSE_MMA_MASK
	.align		4
.L_10089:
        /*0028*/ 	.byte	0x03, 0x50
        /*002a*/ 	.short	0x0000


	//----- nvinfo : EIATTR_MAXREG_COUNT
	.align		4
        /*002c*/ 	.byte	0x03, 0x1b
        /*002e*/ 	.short	0x0080


	//----- nvinfo : EIATTR_MERCURY_ISA_VERSION
	.align		4
        /*0030*/ 	.byte	0x03, 0x5f
        /*0032*/ 	.short	0x0101


	//----- nvinfo : EIATTR_VRC_CTA_INIT_COUNT
	.align		4
        /*0034*/ 	.byte	0x02, 0x4a
	.zero		1
	.zero		1


	//----- nvinfo : EIATTR_EXIT_INSTR_OFFSETS
	.align		4
        /*0038*/ 	.byte	0x04, 0x1c
        /*003a*/ 	.short	(.L_10091 - .L_10090)


	//   ....[0]....
.L_10090:
        /*003c*/ 	.word	0x00000300


	//   ....[1]....
        /*0040*/ 	.word	0x00000380


	//   ....[2]....
        /*0044*/ 	.word	0x00004860


	//   ....[3]....
        /*0048*/ 	.word	0x00005ef0


	//----- nvinfo : EIATTR_MAX_THREADS
	.align		4
.L_10091:
        /*004c*/ 	.byte	0x04, 0x05
        /*004e*/ 	.short	(.L_10093 - .L_10092)
.L_10092:
        /*0050*/ 	.word	0x00000080
        /*0054*/ 	.word	0x00000001
        /*0058*/ 	.word	0x00000001


	//----- nvinfo : EIATTR_CRS_STACK_SIZE
	.align		4
.L_10093:
        /*005c*/ 	.byte	0x04, 0x1e
        /*005e*/ 	.short	(.L_10095 - .L_10094)
.L_10094:
        /*0060*/ 	.word	0x00000000


	//----- nvinfo : EIATTR_CBANK_PARAM_SIZE
	.align		4
.L_10095:
        /*0064*/ 	.byte	0x03, 0x19
        /*0066*/ 	.short	0x0290


	//----- nvinfo : EIATTR_PARAM_CBANK
	.align		4
        /*0068*/ 	.byte	0x04, 0x0a
        /*006a*/ 	.short	(.L_10097 - .L_10096)
	.align		4
.L_10096:
        /*006c*/ 	.word	index@(.nv.constant0._ZN2at6native18elementwise_kernelILi128ELi4EZNS0_22gpu_kernel_impl_nocastINS0_13BinaryFunctorIhhhZZZNS0_19maximum_kernel_cudaERNS_18TensorIteratorBaseEENKUlvE_clEvENKUlvE_clEvEUlhhE_EEEEvS5_RKT_EUliE_EEviT1_)
        /*0070*/ 	.short	0x0380
        /*0072*/ 	.short	0x0290


	//----- nvinfo : EIATTR_SW_WAR
	.align		4
.L_10097:
        /*0074*/ 	.byte	0x04, 0x36
        /*0076*/ 	.short	(.L_10099 - .L_10098)
.L_10098:
        /*0078*/ 	.word	0x00000008
.L_10099:


//--------------------- .nv.info._ZN2at6native27unrolled_elementwise_kernelINS0_13BinaryFunctorIhhhZZZNS0_19maximum_kernel_cudaERNS_18TensorIteratorBaseEENKUlvE_clEvENKUlvE_clEvEUlhhE_EESt5arrayIPcLm3EELi4E23TrivialOffsetCalculatorILi2EjESC_ILi1EjENS0_6memory15LoadWithoutCastENSF_16StoreWithoutCastEEEviT_T0_T2_T3_T4_T5_ --------------------------
	.section	.nv.info._ZN2at6native27unrolled_elementwise_kernelINS0_13BinaryFunctorIhhhZZZNS0_19maximum_kernel_cudaERNS_18TensorIteratorBaseEENKUlvE_clEvENKUlvE_clEvEUlhhE_EESt5arrayIPcLm3EELi4E23TrivialOffsetCalculatorILi2EjESC_ILi1EjENS0_6memory15LoadWithoutCastENSF_16StoreWithoutCastEEEviT_T0_T2_T3_T4_T5_,"",@"SHT_CUDA_INFO"
	.sectionflags	@""
	.align	4


	//----- nvinfo : EIATTR_CUDA_API_VERSION
	.align		4
        /*0000*/ 	.byte	0x04, 0x37
        /*0002*/ 	.short	(.L_10101 - .L_10100)
.L_10100:
        /*0004*/ 	.word	0x00000082


	//----- nvinfo : EIATTR_KPARAM_INFO
	.align		4
.L_10101:
        /*0008*/ 	.byte	0x04, 0x17
        /*000a*/ 	.short	(.L_10103 - .L_10102)
.L_10102:
        /*000c*/ 	.word	0x00000000
        /*0010*/ 	.short	0x0006
        /*0012*/ 	.short	0x0023
        /*0014*/ 	.byte	0x00, 0xf0, 0x05, 0x00


	//----- nvinfo : EIATTR_KPARAM_INFO
	.align		4
.L_10103:
        /*0018*/ 	.byte	0x04, 0x17
        /*001a*/ 	.short	(.L_10105 - .L_10104)
.L_10104:
        /*001c*/ 	.word	0x00000000
        /*0020*/ 	.short	0x0005
        /*0022*/ 	.short	0x0022
        /*0024*/ 	.byte	0x00, 0xf0, 0x05, 0x00


	//----- nvinfo : EIATTR_KPARAM_INFO
	.align		4
.L_10105:
        /*0028*/ 	.byte	0x04, 0x17
        /*002a*/ 	.short	(.L_10107 - .L_10106)
.L_10106:
        /*002c*/ 	.word	0x00000000
        /*0030*/ 	.short	0x0004
        /*0032*/ 	.short	0x0021
        /*0034*/ 	.byte	0x00, 0xf0, 0x05, 0x00


	//----- nvinfo : EIATTR_KPARAM_INFO
	.align		4
.L_10107:
        /*0038*/ 	.byte	0x04, 0x17
        /*003a*/ 	.short	(.L_10109 - .L_10108)
.L_10108:
        /*003c*/ 	.word	0x00000000
        /*0040*/ 	.short	0x0003
        /*0042*/ 	.short	0x0020
        /*0044*/ 	.byte	0x00, 0xf0, 0x05, 0x00


	//----- nvinfo : EIATTR_KPARAM_INFO
	.align		4
.L_10109:
        /*0048*/ 	.byte	0x04, 0x17
        /*004a*/ 	.short	(.L_10111 - .L_10110)
.L_10110:
        /*004c*/ 	.word	0x00000000
        /*0050*/ 	.short	0x0002
        /*0052*/ 	.short	0x0008
        /*0054*/ 	.byte	0x00, 0xf0, 0x61, 0x00


	//----- nvinfo : EIATTR_KPARAM_INFO
	.align		4
.L_10111:
        /*0058*/ 	.byte	0x04, 0x17
        /*005a*/ 	.short	(.L_10113 - .L_10112)
.L_10112:
        /*005c*/ 	.word	0x00000000
        /*0060*/ 	.short	0x0001
        /*0062*/ 	.short	0x0004
        /*0064*/ 	.byte	0x00, 0xf0, 0x05, 0x00


	//----- nvinfo : EIATTR_KPARAM_INFO
	.align		4
.L_10113:
        /*0068*/ 	.byte	0x04, 0x17
        /*006a*/ 	.short	(.L_10115 - .L_10114)
.L_10114:
        /*006c*/ 	.word	0x00000000
        /*0070*/ 	.short	0x0000
        /*0072*/ 	.short	0x0000
        /*0074*/ 	.byte	0x00, 0xf0, 0x11, 0x00


	//----- nvinfo : EIATTR_SPARSE_MMA_MASK
	.align		4
.L_10115:
        /*0078*/ 	.byte	0x03, 0x50
        /*007a*/ 	.short	0x0000


	//----- nvinfo : EIATTR_MAXREG_COUNT
	.align		4
        /*007c*/ 	.byte	0x03, 0x1b
        /*007e*/ 	.short	0x00ff


	//----- nvinfo : EIATTR_MERCURY_ISA_VERSION
	.align		4
        /*0080*/ 	.byte	0x03, 0x5f
        /*0082*/ 	.short	0x0101


	//----- nvinfo : EIATTR_VRC_CTA_INIT_COUNT
	.align		4
        /*0084*/ 	.byte	0x02, 0x4a
	.zero		1
	.zero		1


	//----- nvinfo : EIATTR_EXIT_INSTR_OFFSETS
	.align		4
        /*0088*/ 	.byte	0x04, 0x1c
        /*008a*/ 	.short	(.L_10117 - .L_10116)


	//   ....[0]....
.L_10116:
        /*008c*/ 	.word	0x00000640


	//   ....[1]....
        /*0090*/ 	.word	0x000006a0


	//----- nvinfo : EIATTR_MAX_THREADS
	.align		4
.L_10117:
        /*0094*/ 	.byte	0x04, 0x05
        /*0096*/ 	.short	(.L_10119 - .L_10118)
.L_10118:
        /*0098*/ 	.word	0x00000080
        /*009c*/ 	.word	0x00000001
        /*00a0*/ 	.word	0x00000001


	//----- nvinfo : EIATTR_CRS_STACK_SIZE
	.align		4
.L_10119:
        /*00a4*/ 	.byte	0x04, 0x1e
        /*00a6*/ 	.short	(.L_10121 - .L_10120)
.L_10120:
        /*00a8*/ 	.word	0x00000000


	//----- nvinfo : EIATTR_CBANK_PARAM_SIZE
	.align		4
.L_10121:
        /*00ac*/ 	.byte	0x03, 0x19
        /*00ae*/ 	.short	0x0024


	//----- nvinfo : EIATTR_PARAM_CBANK
	.align		4
        /*00b0*/ 	.byte	0x04, 0x0a
        /*00b2*/ 	.short	(.L_10123 - .L_10122)
	.align		4
.L_10122:
        /*00b4*/ 	.word	index@(.nv.constant0._ZN2at6native27unrolled_elementwise_kernelINS0_13BinaryFunctorIhhhZZZNS0_19maximum_kernel_cudaERNS_18TensorIteratorBaseEENKUlvE_clEvENKUlvE_clEvEUlhhE_EESt5arrayIPcLm3EELi4E23TrivialOffsetCalculatorILi2EjESC_ILi1EjENS0_6memory15LoadWithoutCastENSF_16StoreWithoutCastEEEviT_T0_T2_T3_T4_T5_)
        /*00b8*/ 	.short	0x0380
        /*00ba*/ 	.short	0x0024


	//----- nvinfo : EIATTR_SW_WAR
	.align		4
.L_10123:
        /*00bc*/ 	.byte	0x04, 0x36
        /*00be*/ 	.short	(.L_10125 - .L_10124)
.L_10124:
        /*00c0*/ 	.word	0x00000008
.L_10125:


//--------------------- .nv.info._ZN2at6native29vectorized_elementwise_kernelILi2ENS0_13BinaryFunctorIhhhZZZNS0_19maximum_kernel_cudaERNS_18TensorIteratorBaseEENKUlvE_clEvENKUlvE_clEvEUlhhE_EESt5arrayIPcLm3EEEEviT0_T1_ --------------------------
	.section	.nv.info._ZN2at6native29vectorized_elementwise_kernelILi2ENS0_13BinaryFunctorIhhhZZZNS0_19maximum_kernel_cudaERNS_18TensorIteratorBaseEENKUlvE_clEvENKUlvE_clEvEUlhhE_EESt5arrayIPcLm3EEEEviT0_T1_,"",@"SHT_CUDA_INFO"
	.sectionflags	@""
	.align	4


	//----- nvinfo : EIATTR_CUDA_API_VERSION
	.align		4
        /*0000*/ 	.byte	0x04, 0x37
        /*0002*/ 	.short	(.L_10127 - .L_10126)
.L_10126:
        /*0004*/ 	.word	0x00000082


	//----- nvinfo : EIATTR_KPARAM_INFO
	.align		4
.L_10127:
        /*0008*/ 	.byte	0x04, 0x17
        /*000a*/ 	.short	(.L_10129 - .L_10128)
.L_10128:
        /*000c*/ 	.word	0x00000000
        /*0010*/ 	.short	0x0002
        /*0012*/ 	.short	0x0008
        /*0014*/ 	.byte	0x00, 0xf0, 0x61, 0x00


	//----- nvinfo : EIATTR_KPARAM_INFO
	.align		4
.L_10129:
        /*0018*/ 	.byte	0x04, 0x17
        /*001a*/ 	.short	(.L_10131 - .L_10130)
.L_10130:
        /*001c*/ 	.word	0x00000000
        /*0020*/ 	.short	0x0001
        /*0022*/ 	.short	0x0004
        /*0024*/ 	.byte	0x00, 0xf0, 0x05, 0x00


	//----- nvinfo : EIATTR_KPARAM_INFO
	.align		4
.L_10131:
        /*0028*/ 	.byte	0x04, 0x17
        /*002a*/ 	.short	(.L_10133 - .L_10132)
.L_10132:
        /*002c*/ 	.word	0x00000000
        /*0030*/ 	.short	0x0000
        /*0032*/ 	.short	0x0000
        /*0034*/ 	.byte	0x00, 0xf0, 0x11, 0x00


	//----- nvinfo : EIATTR_SPARSE_MMA_MASK
	.align		4
.L_10133:
        /*0038*/ 	.byte	0x03, 0x50
        /*003a*/ 	.short	0x0000


	//----- nvinfo : EIATTR_MAXREG_COUNT
	.align		4
        /*003c*/ 	.byte	0x03, 0x1b
        /*003e*/ 	.short	0x00ff


	//----- nvinfo : EIATTR_MERCURY_ISA_VERSION
	.align		4
        /*0040*/ 	.byte	0x03, 0x5f
        /*0042*/ 	.short	0x0101


	//----- nvinfo : EIATTR_VRC_CTA_INIT_COUNT
	.align		4
        /*0044*/ 	.byte	0x02, 0x4a
	.zero		1
	.zero		1


	//----- nvinfo : EIATTR_EXIT_INSTR_OFFSETS
	.align		4
        /*0048*/ 	.byte	0x04, 0x1c
        /*004a*/ 	.short	(.L_10135 - .L_10134)


	//   ....[0]....
.L_10134:
        /*004c*/ 	.word	0x00000c70


	//   ....[1]....
        /*0050*/ 	.word	0x00000cd0


	//   ....[2]....
        /*0054*/ 	.word	0x000010b0


	//----- nvinfo : EIATTR_MAX_THREADS
	.align		4
.L_10135:
        /*0058*/ 	.byte	0x04, 0x05
        /*005a*/ 	.short	(.L_10137 - .L_10136)
.L_10136:
        /*005c*/ 	.word	0x00000080
        /*0060*/ 	.word	0x00000001
        /*0064*/ 	.word	0x00000001


	//----- nvinfo : EIATTR_CRS_STACK_SIZE
	.align		4
.L_10137:
        /*0068*/ 	.byte	0x04, 0x1e
        /*006a*/ 	.short	(.L_10139 - .L_10138)
.L_10138:
        /*006c*/ 	.word	0x00000000


	//----- nvinfo : EIATTR_CBANK_PARAM_SIZE
	.align		4
.L_10139:
        /*0070*/ 	.byte	0x03, 0x19
        /*0072*/ 	.short	0x0020


	//----- nvinfo : EIATTR_PARAM_CBANK
	.align		4
        /*0074*/ 	.byte	0x04, 0x0a
        /*0076*/ 	.short	(.L_10141 - .L_10140)
	.align		4
.L_10140:
        /*0078*/ 	.word	index@(.nv.constant0._ZN2at6native29vectorized_elementwise_kernelILi2ENS0_13BinaryFunctorIhhhZZZNS0_19maximum_kernel_cudaERNS_18TensorIteratorBaseEENKUlvE_clEvENKUlvE_clEvEUlhhE_EESt5arrayIPcLm3EEEEviT0_T1_)
        /*007c*/ 	.short	0x0380
        /*007e*/ 	.short	0x0020


	//----- nvinfo : EIATTR_SW_WAR
	.align		4
.L_10141:
        /*0080*/ 	.byte	0x04, 0x36
        /*0082*/ 	.short	(.L_10143 - .L_10142)
.L_10142:
        /*0084*/ 	.word	0x00000008
.L_10143:


//--------------------- .nv.info._ZN2at6native29vectorized_elementwise_kernelILi4ENS0_13BinaryFunctorIhhhZZZNS0_19maximum_kernel_cudaERNS_18TensorIteratorBaseEENKUlvE_clEvENKUlvE_clEvEUlhhE_EESt5arrayIPcLm3EEEEviT0_T1_ --------------------------
	.section	.nv.info._ZN2at6native29vectorized_elementwise_kernelILi4ENS0_13BinaryFunctorIhhhZZZNS0_19maximum_kernel_cudaERNS_18TensorIteratorBaseEENKUlvE_clEvENKUlvE_clEvEUlhhE_EESt5arrayIPcLm3EEEEviT0_T1_,"",@"SHT_CUDA_INFO"
	.sectionflags	@""
	.align	4


	//----- nvinfo : EIATTR_CUDA_API_VERSION
	.align		4
        /*0000*/ 	.byte	0x04, 0x37
        /*0002*/ 	.short	(.L_10145 - .L_10144)
.L_10144:
        /*0004*/ 	.word	0x00000082


	//----- nvinfo : EIATTR_KPARAM_INFO
	.align		4
.L_10145:
        /*0008*/ 	.byte	0x04, 0x17
        /*000a*/ 	.short	(.L_10147 - .L_10146)
.L_10146:
        /*000c*/ 	.word	0x00000000
        /*0010*/ 	.short	0x0002
        /*0012*/ 	.short	0x0008
        /*0014*/ 	.byte	0x00, 0xf0, 0x61, 0x00


	//----- nvinfo : EIATTR_KPARAM_INFO
	.align		4
.L_10147:
        /*0018*/ 	.byte	0x04, 0x17
        /*001a*/ 	.short	(.L_10149 - .L_10148)
.L_10148:
        /*001c*/ 	.word	0x00000000
        /*0020*/ 	.short	0x0001
        /*0022*/ 	.short	0x0004
        /*0024*/ 	.byte	0x00, 0xf0, 0x05, 0x00


	//----- nvinfo : EIATTR_KPARAM_INFO
	.align		4
.L_10149:
        /*0028*/ 	.byte	0x04, 0x17
        /*002a*/ 	.short	(.L_10151 - .L_10150)
.L_10150:
        /*002c*/ 	.word	0x00000000
        /*0030*/ 	.short	0x0000
        /*0032*/ 	.short	0x0000
        /*0034*/ 	.byte	0x00, 0xf0, 0x11, 0x00


	//----- nvinfo : EIATTR_SPARSE_MMA_MASK
	.align		4
.L_10151:
        /*0038*/ 	.byte	0x03, 0x50
        /*003a*/ 	.short	0x0000


	//----- nvinfo : EIATTR_MAXREG_COUNT
	.align		4
        /*003c*/ 	.byte	0x03, 0x1b
        /*003e*/ 	.short	0x00ff


	//----- nvinfo : EIATTR_MERCURY_ISA_VERSION
	.align		4
        /*0040*/ 	.byte	0x03, 0x5f
        /*0042*/ 	.short	0x0101


	//----- nvinfo : EIATTR_VRC_CTA_INIT_COUNT
	.align		4
        /*0044*/ 	.byte	0x02, 0x4a
	.zero		1
	.zero		1


	//----- nvinfo : EIATTR_EXIT_INSTR_OFFSETS
	.align		4
        /*0048*/ 	.byte	0x04, 0x1c
        /*004a*/ 	.short	(.L_10153 - .L_10152)


	//   ....[0]....
.L_10152:
        /*004c*/ 	.word	0x00000c70


	//   ....[1]....
        /*0050*/ 	.word	0x00000cd0


	//   ....[2]....
        /*0054*/ 	.word	0x00001130


	//----- nvinfo : EIATTR_MAX_THREADS
	.align		4
.L_10153:
        /*0058*/ 	.byte	0x04, 0x05
        /*005a*/ 	.short	(.L_10155 - .L_10154)
.L_10154:
        /*005c*/ 	.word	0x00000080
        /*0060*/ 	.word	0x00000001
        /*0064*/ 	.word	0x00000001


	//----- nvinfo : EIATTR_CRS_STACK_SIZE
	.align		4
.L_10155:
        /*0068*/ 	.byte	0x04, 0x1e
        /*006a*/ 	.short	(.L_10157 - .L_10156)
.L_10156:
        /*006c*/ 	.word	0x00000000


	//----- nvinfo : EIATTR_CBANK_PARAM_SIZE
	.align		4
.L_10157:
        /*0070*/ 	.byte	0x03, 0x19
        /*0072*/ 	.short	0x0020


	//----- nvinfo : EIATTR_PARAM_CBANK
	.align		4
        /*0074*/ 	.byte	0x04, 0x0a
        /*0076*/ 	.short	(.L_10159 - .L_10158)
	.align		4
.L_10158:
        /*0078*/ 	.word	index@(.nv.constant0._ZN2at6native29vectorized_elementwise_kernelILi4ENS0_13BinaryFunctorIhhhZZZNS0_19maximum_kernel_cudaERNS_18TensorIteratorBaseEENKUlvE_clEvENKUlvE_clEvEUlhhE_EESt5arrayIPcLm3EEEEviT0_T1_)
        /*007c*/ 	.short	0x0380
        /*007e*/ 	.short	0x0020


	//----- nvinfo : EIATTR_SW_WAR
	.align		4
.L_10159:
        /*0080*/ 	.byte	0x04, 0x36
        /*0082*/ 	.short	(.L_10161 - .L_10160)
.L_10160:
        /*0084*/ 	.word	0x00000008
.L_10161:


//--------------------- .nv.info._ZN2at6native29vectorized_elementwise_kernelILi8ENS0_13BinaryFunctorIhhhZZZNS0_19maximum_kernel_cudaERNS_18TensorIteratorBaseEENKUlvE_clEvENKUlvE_clEvEUlhhE_EESt5arrayIPcLm3EEEEviT0_T1_ --------------------------
	.section	.nv.info._ZN2at6native29vectorized_elementwise_kernelILi8ENS0_13BinaryFunctorIhhhZZZNS0_19maximum_kernel_cudaERNS_18TensorIteratorBaseEENKUlvE_clEvENKUlvE_clEvEUlhhE_EESt5arrayIPcLm3EEEEviT0_T1_,"",@"SHT_CUDA_INFO"
	.sectionflags	@""
	.align	4


	//----- nvinfo : EIATTR_CUDA_API_VERSION
	.align		4
        /*0000*/ 	.byte	0x04, 0x37
        /*0002*/ 	.short	(.L_10163 - .L_10162)
.L_10162:
        /*0004*/ 	.word	0x00000082


	//----- nvinfo : EIATTR_KPARAM_INFO
	.align		4
.L_10163:
        /*0008*/ 	.byte	0x04, 0x17
        /*000a*/ 	.short	(.L_10165 - .L_10164)
.L_10164:
        /*000c*/ 	.word	0x00000000
        /*0010*/ 	.short	0x0002
        /*0012*/ 	.short	0x0008
        /*0014*/ 	.byte	0x00, 0xf0, 0x61, 0x00


	//----- nvinfo : EIATTR_KPARAM_INFO
	.align		4
.L_10165:
        /*0018*/ 	.byte	0x04, 0x17
        /*001a*/ 	.short	(.L_10167 - .L_10166)
.L_10166:
        /*001c*/ 	.word	0x00000000
        /*0020*/ 	.short	0x0001
        /*0022*/ 	.short	0x0004
        /*0024*/ 	.byte	0x00, 0xf0, 0x05, 0x00


	//----- nvinfo : EIATTR_KPARAM_INFO
	.align		4
.L_10167:
        /*0028*/ 	.byte	0x04, 0x17
        /*002a*/ 	.short	(.L_10169 - .L_10168)
.L_10168:
        /*002c*/ 	.word	0x00000000
        /*0030*/ 	.short	0x0000
        /*0032*/ 	.short	0x0000
        /*0034*/ 	.byte	0x00, 0xf0, 0x11, 0x00


	//----- nvinfo : EIATTR_SPARSE_MMA_MASK
	.align		4
.L_10169:
        /*0038*/ 	.byte	0x03, 0x50
        /*003a*/ 	.short	0x0000


	//----- nvinfo : EIATTR_MAXREG_COUNT
	.align		4
        /*003c*/ 	.byte	0x03, 0x1b
        /*003e*/ 	.short	0x00ff


	//----- nvinfo : EIATTR_MERCURY_ISA_VERSION
	.align		4
        /*0040*/ 	.byte	0x03, 0x5f
        /*0042*/ 	.short	0x0101


	//----- nvinfo : EIATTR_VRC_CTA_INIT_COUNT
	.align		4
        /*0044*/ 	.byte	0x02, 0x4a
	.zero		1
	.zero		1


	//----- nvinfo : EIATTR_EXIT_INSTR_OFFSETS
	.align		4
        /*0048*/ 	.byte	0x04, 0x1c
        /*004a*/ 	.short	(.L_10171 - .L_10170)


	//   ....[0]....
.L_10170:
        /*004c*/ 	.word	0x00000010


	//----- nvinfo : EIATTR_MAX_THREADS
	.align		4
.L_10171:
        /*0050*/ 	.byte	0x04, 0x05
        /*0052*/ 	.short	(.L_10173 - .L_10172)
.L_10172:
        /*0054*/ 	.word	0x00000080
        /*0058*/ 	.word	0x00000001
        /*005c*/ 	.word	0x00000001


	//----- nvinfo : EIATTR_CBANK_PARAM_SIZE
	.align		4
.L_10173:
        /*0060*/ 	.byte	0x03, 0x19
        /*0062*/ 	.short	0x0020


	//----- nvinfo : EIATTR_PARAM_CBANK
	.align		4
        /*0064*/ 	.byte	0x04, 0x0a
        /*0066*/ 	.short	(.L_10175 - .L_10174)
	.align		4
.L_10174:
        /*0068*/ 	.word	index@(.nv.constant0._ZN2at6native29vectorized_elementwise_kernelILi8ENS0_13BinaryFunctorIhhhZZZNS0_19maximum_kernel_cudaERNS_18TensorIteratorBaseEENKUlvE_clEvENKUlvE_clEvEUlhhE_EESt5arrayIPcLm3EEEEviT0_T1_)
        /*006c*/ 	.short	0x0380
        /*006e*/ 	.short	0x0020


	//----- nvinfo : EIATTR_SW_WAR
	.align		4
.L_10175:
        /*0070*/ 	.byte	0x04, 0x36
        /*0072*/ 	.short	(.L_10177 - .L_10176)
.L_10176:
        /*0074*/ 	.word	0x00000008
.L_10177:


//--------------------- .nv.info._ZN2at6native18elementwise_kernelILi128ELi4EZNS0_15gpu_kernel_implINS0_13AUnaryFunctorIbbbZNS0_19maximum_kernel_cudaERNS_18TensorIteratorBaseEEUlbbE_EEEEvS5_RKT_EUliE_EEviT1_ --------------------------
	.section	.nv.info._ZN2at6native18elementwise_kernelILi128ELi4EZNS0_15gpu_kernel_implINS0_13AUnaryFunctorIbbbZNS0_19maximum_kernel_cudaERNS_18TensorIteratorBaseEEUlbbE_EEEEvS5_RKT_EUliE_EEviT1_,"",@"SHT_CUDA_INFO"
	.sectionflags	@""
	.align	4


	//----- nvinfo : EIATTR_CUDA_API_VERSION
	.align		4
        /*0000*/ 	.byte	0x04, 0x37
        /*0002*/ 	.short	(.L_10179 - .L_10178)
.L_10178:
        /*0004*/ 	.word	0x00000082


	//----- nvinfo : EIATTR_KPARAM_INFO
	.align		4
.L_10179:
        /*0008*/ 	.byte	0x04, 0x17
        /*000a*/ 	.short	(.L_10181 - .L_10180)
.L_10180:
        /*000c*/ 	.word	0x00000000
        /*0010*/ 	.short	0x0001
        /*0012*/ 	.short	0x0008
        /*0014*/ 	.byte	0x00, 0xf0, 0x61, 0x08


	//----- nvinfo : EIATTR_KPARAM_INFO
	.align		4
.L_10181:
        /*0018*/ 	.byte	0x04, 0x17
        /*001a*/ 	.short	(.L_10183 - .L_10182)
.L_10182:
        /*001c*/ 	.word	0x00000000
        /*0020*/ 	.short	0x0000
        /*0022*/ 	.short	0x0000
        /*0024*/ 	.byte	0x00, 0xf0, 0x11, 0x00


	//----- nvinfo : EIATTR_SPARSE_MMA_MASK
	.align		4
.L_10183:
        /*0028*/ 	.byte	0x03, 0x50
        /*002a*/ 	.short	0x0000


	//----- nvinfo : EIATTR_MAXREG_COUNT
	.align		4
        /*002c*/ 	.byte	0x03, 0x1b
        /*002e*/ 	.short	0x0080


	//----- nvinfo : EIATTR_EXTERNS
	.align		4
        /*0030*/ 	.byte	0x04, 0x0f
        /*0032*/ 	.short	(.L_10185 - .L_10184)


	//   ....[0]....
	.align		4
.L_10184:
        /*0034*/ 	.word	index@(__assertfail)


	//----- nvinfo : EIATTR_MERCURY_ISA_VERSION
	.align		4
.L_10185:
        /*0038*/ 	.byte	0x03, 0x5f
        /*003a*/ 	.short	0x0101


	//----- nvinfo : EIATTR_VRC_CTA_INIT_COUNT
	.align		4
        /*003c*/ 	.byte	0x02, 0x4a
	.zero		1
	.zero		1


	//----- nvinfo : EIATTR_SYSCALL_OFFSETS
	.align		4
        /*0040*/ 	.byte	0x04, 0x46
        /*0042*/ 	.short	(.L_10187 - .L_10186)


	//   ....[0]....
.L_10186:
        /*0044*/ 	.word	0x00001d90


	//   ....[1]....
        /*0048*/ 	.word	0x00002a60


	//   ....[2]....
        /*004c*/ 	.word	0x000048d0


	//   ....[3]....
        /*0050*/ 	.word	0x00005470


	//   ....[4]....
        /*0054*/ 	.word	0x000073d0


	//   ....[5]....
        /*0058*/ 	.word	0x00007f70


	//   ....[6]....
        /*005c*/ 	.word	0x00009ee0


	//   ....[7]....
        /*0060*/ 	.word	0x0000aa40


	//----- nvinfo : EIATTR_EXIT_INSTR_OFFSETS
	.align		4
.L_10187:
        /*0064*/ 	.byte	0x04, 0x1c
        /*0066*/ 	.short	(.L_10189 - .L_10188)


	//   ....[0]....
.L_10188:
        /*0068*/ 	.word	0x00008200


	//   ....[1]....
        /*006c*/ 	.word	0x0000a060


	//   ....[2]....
        /*0070*/ 	.word	0x0000a080


	//   ....[3]....
        /*0074*/ 	.word	0x0000a110


	//   ....[4]....
        /*0078*/ 	.word	0x0000a130


	//   ....[5]....
        /*007c*/ 	.word	0x0000a150


	//   ....[6]....
        /*0080*/ 	.word	0x0000a1e0


	//   ....[7]....
        /*0084*/ 	.word	0x0000a220


	//   ....[8]....
        /*0088*/ 	.word	0x0000a2c0


	//   ....[9]....
        /*008c*/ 	.word	0x0000a310


	//   ....[10]....
        /*0090*/ 	.word	0x0000a340


	//   ....[11]....
        /*0094*/ 	.word	0x0000a400


	//   ....[12]....
        /*0098*/ 	.word	0x0000a540


	//   ....[13]....
        /*009c*/ 	.word	0x0000a680


	//   ....[14]....
        /*00a0*/ 	.word	0x0000a7d0


	//   ....[15]....
        /*00a4*/ 	.word	0x0000a800


	//   ....[16]....
        /*00a8*/ 	.word	0x0000a820


	//   ....[17]....
        /*00ac*/ 	.word	0x0000a8a0


	//   ....[18]....
        /*00b0*/ 	.word	0x0000a8e0


	//   ....[19]....
        /*00b4*/ 	.word	0x0000aa50


	//   ....[20]....
        /*00b8*/ 	.word	0x0000ab30


	//   ....[21]....
        /*00bc*/ 	.word	0x0000abd0


	//   ....[22]....
        /*00c0*/ 	.word	0x0000ac00


	//   ....[23]....
        /*00c4*/ 	.word	0x0000ac50


	//   ....[24]....
        /*00c8*/ 	.word	0x0000ac90


	//----- nvinfo : EIATTR_MAX_THREADS
	.align		4
.L_10189:
        /*00cc*/ 	.byte	0x04, 0x05
        /*00ce*/ 	.short	(.L_10191 - .L_10190)
.L_10190:
        /*00d0*/ 	.word	0x00000080
        /*00d4*/ 	.word	0x00000001
        /*00d8*/ 	.word	0x00000001


	//----- nvinfo : EIATTR_CRS_STACK_SIZE
	.align		4
.L_10191:
        /*00dc*/ 	.byte	0x04, 0x1e
        /*00de*/ 	.short	(.L_10193 - .L_10192)
.L_10192:
        /*00e0*/ 	.word	0x00000000


	//----- nvinfo : EIATTR_CBANK_PARAM_SIZE
	.align		4
.L_10193:
        /*00e4*/ 	.byte	0x03, 0x19
        /*00e6*/ 	.short	0x0220


	//----- nvinfo : EIATTR_PARAM_CBANK
	.align		4
        /*00e8*/ 	.byte	0x04, 0x0a
        /*00ea*/ 	.short	(.L_10195 - .L_10194)
	.align		4
.L_10194:
        /*00ec*/ 	.word	index@(.nv.constant0._ZN2at6native18elementwise_kernelILi128ELi4EZNS0_15gpu_kernel_implINS0_13AUnaryFunctorIbbbZNS0_19maximum_kernel_cudaERNS_18TensorIteratorBaseEEUlbbE_EEEEvS5_RKT_EUliE_EEviT1_)
        /*00f0*/ 	.short	0x0380
        /*00f2*/ 	.short	0x0220


	//----- nvinfo : EIATTR_SW_WAR
	.align		4
.L_10195:
        /*00f4*/ 	.byte	0x04, 0x36
        /*00f6*/ 	.short	(.L_10197 - .L_10196)
.L_10196:
        /*00f8*/ 	.word	0x00000008
.L_10197:


//--------------------- .nv.info._ZN2at6native27unrolled_elementwise_kernelINS0_13AUnaryFunctorIbbbZNS0_19maximum_kernel_cudaERNS_18TensorIteratorBaseEEUlbbE_EESt5arrayIPcLm2EELi4E23TrivialOffsetCalculatorILi1EjESB_NS0_6memory12LoadWithCastILi1EEENSC_13StoreWithCastILi1EEEEEviT_T0_T2_T3_T4_T5_ --------------------------
	.section	.nv.info._ZN2at6native27unrolled_elementwise_kernelINS0_13AUnaryFunctorIbbbZNS0_19maximum_kernel_cudaERNS_18TensorIteratorBaseEEUlbbE_EESt5arrayIPcLm2EELi4E23TrivialOffsetCalculatorILi1EjESB_NS0_6memory12LoadWithCastILi1EEENSC_13StoreWithCastILi1EEEEEviT_T0_T2_T3_T4_T5_,"",@"SHT_CUDA_INFO"
	.sectionflags	@""
	.align	4


	//----- nvinfo : EIATTR_CUDA_API_VERSION
	.align		4
        /*0000*/ 	.byte	0x04, 0x37
        /*0002*/ 	.short	(.L_10199 - .L_10198)
.L_10198:
        /*0004*/ 	.word	0x00000082


	//----- nvinfo : EIATTR_KPARAM_INFO
	.align		4
.L_10199:
        /*0008*/ 	.byte	0x04, 0x17
        /*000a*/ 	.short	(.L_10201 - .L_10200)
.L_10200:
        /*000c*/ 	.word	0x00000000
        /*0010*/ 	.short	0x0006
        /*0012*/ 	.short	0x0024
        /*0014*/ 	.byte	0x00, 0xf0, 0x21, 0x00


	//----- nvinfo : EIATTR_KPARAM_INFO
	.align		4
.L_10201:
        /*0018*/ 	.byte	0x04, 0x17
        /*001a*/ 	.short	(.L_10203 - .L_10202)
.L_10202:
        /*001c*/ 	.word	0x00000000
        /*0020*/ 	.short	0x0005
        /*0022*/ 	.short	0x001c
        /*0024*/ 	.byte	0x00, 0xf0, 0x21, 0x00


	//----- nvinfo : EIATTR_KPARAM_INFO
	.align		4
.L_10203:
        /*0028*/ 	.byte	0x04, 0x17
        /*002a*/ 	.short	(.L_10205 - .L_10204)
.L_10204:
        /*002c*/ 	.word	0x00000000
        /*0030*/ 	.short	0x0004
        /*0032*/ 	.short	0x0019
        /*0034*/ 	.byte	0x00, 0xf0, 0x05, 0x00


	//----- nvinfo : EIATTR_KPARAM_INFO
	.align		4
.L_10205:
        /*0038*/ 	.byte	0x04, 0x17
        /*003a*/ 	.short	(.L_10207 - .L_10206)
.L_10206:
        /*003c*/ 	.word	0x00000000
        /*0040*/ 	.short	0x0003
        /*0042*/ 	.short	0x0018
        /*0044*/ 	.byte	0x00, 0xf0, 0x05, 0x00


	//----- nvinfo : EIATTR_KPARAM_INFO
	.align		4
.L_10207:
        /*0048*/ 	.byte	0x04, 0x17
        /*004a*/ 	.short	(.L_10209 - .L_10208)
.L_10208:
        /*004c*/ 	.word	0x00000000
        /*0050*/ 	.short	0x0002
        /*0052*/ 	.short	0x0008
        /*0054*/ 	.byte	0x00, 0xf0, 0x41, 0x00


	//----- nvinfo : EIATTR_KPARAM_INFO
	.align		4
.L_10209:
        /*0058*/ 	.byte	0x04, 0x17
        /*005a*/ 	.short	(.L_10211 - .L_10210)
.L_10210:
        /*005c*/ 	.word	0x00000000
        /*0060*/ 	.short	0x0001
        /*0062*/ 	.short	0x0004
        /*0064*/ 	.byte	0x00, 0xf0, 0x09, 0x00


	//----- nvinfo : EIATTR_KPARAM_INFO
	.align		4
.L_10211:
        /*0068*/ 	.byte	0x04, 0x17
        /*006a*/ 	.short	(.L_10213 - .L_10212)
.L_10212:
        /*006c*/ 	.word	0x00000000
        /*0070*/ 	.short	0x0000
        /*0072*/ 	.short	0x0000
        /*0074*/ 	.byte	0x00, 0xf0, 0x11, 0x00


	//----- nvinfo : EIATTR_SPARSE_MMA_MASK
	.align		4
.L_10213:
        /*0078*/ 	.byte	0x03, 0x50
        /*007a*/ 	.short	0x0000


	//----- nvinfo : EIATTR_MAXREG_COUNT
	.align		4
        /*007c*/ 	.byte	0x03, 0x1b
        /*007e*/ 	.short	0x00ff


	//----- nvinfo : EIATTR_EXTERNS
	.align		4
        /*0080*/ 	.byte	0x04, 0x0f
        /*0082*/ 	.short	(.L_10215 - .L_10214)


	//   ....[0]....
	.align		4
.L_10214:
        /*0084*/ 	.word	index@(__assertfail)


	//----- nvinfo : EIATTR_MERCURY_ISA_VERSION
	.align		4
.L_10215:
        /*0088*/ 	.byte	0x03, 0x5f
        /*008a*/ 	.short	0x0101


	//----- nvinfo : EIATTR_VRC_CTA_INIT_COUNT
	.align		4
        /*008c*/ 	.byte	0x02, 0x4a
	.zero		1
	.zero		1


	//----- nvinfo : EIATTR_SYSCALL_OFFSETS
	.align		4
        /*0090*/ 	.byte	0x04, 0x46
        /*0092*/ 	.short	(.L_10217 - .L_10216)


	//   ....[0]....
.L_10216:
        /*0094*/ 	.word	0x00000bc0


	//   ....[1]....
        /*0098*/ 	.word	0x00001870


	//   ....[2]....
        /*009c*/ 	.word	0x000024e0


	//   ....[3]....
        /*00a0*/ 	.word	0x00003140


	//   ....[4]....
        /*00a4*/ 	.word	0x00003f50


	//   ....[5]....
        /*00a8*/ 	.word	0x00004c10


	//   ....[6]....
        /*00ac*/ 	.word	0x000059d0


	//   ....[7]....
        /*00b0*/ 	.word	0x00006760


	//----- nvinfo : EIATTR_EXIT_INSTR_OFFSETS
	.align		4
.L_10217:
        /*00b4*/ 	.byte	0x04, 0x1c
        /*00b6*/ 	.short	(.L_10219 - .L_10218)


	//   ....[0]....
.L_10218:
        /*00b8*/ 	.word	0x00005c50


	//   ....[1]....
        /*00bc*/ 	.word	0x00005d80


	//   ....[2]....
        /*00c0*/ 	.word	0x00005da0


	//   ....[3]....
        /*00c4*/ 	.word	0x00005e30


	//   ....[4]....
        /*00c8*/ 	.word	0x00005e50


	//   ....[5]....
        /*00cc*/ 	.word	0x00005e70


	//   ....[6]....
        /*00d0*/ 	.word	0x00005f00


	//   ....[7]....
        /*00d4*/ 	.word	0x00005f40


	//   ....[8]....
        /*00d8*/ 	.word	0x00005fe0


	//   ....[9]....
        /*00dc*/ 	.word	0x00006030


	//   ....[10]....
        /*00e0*/ 	.word	0x00006060


	//   ....[11]....
        /*00e4*/ 	.word	0x00006120


	//   ....[12]....
        /*00e8*/ 	.word	0x00006260


	//   ....[13]....
        /*00ec*/ 	.word	0x000063a0


	//   ....[14]....
        /*00f0*/ 	.word	0x000064f0


	//   ....[15]....
        /*00f4*/ 	.word	0x00006520


	//   ....[16]....
        /*00f8*/ 	.word	0x00006540


	//   ....[17]....
        /*00fc*/ 	.word	0x000065c0


	//   ....[18]....
        /*0100*/ 	.word	0x00006600


	//   ....[19]....
        /*0104*/ 	.word	0x00006770


	//   ....[20]....
        /*0108*/ 	.word	0x00006850


	//   ....[21]....
        /*010c*/ 	.word	0x000068f0


	//   ....[22]....
        /*0110*/ 	.word	0x00006920


	//   ....[23]....
        /*0114*/ 	.word	0x00006970


	//   ....[24]....
        /*0118*/ 	.word	0x000069b0


	//----- nvinfo : EIATTR_MAX_THREADS
	.align		4
.L_10219:
        /*011c*/ 	.byte	0x04, 0x05
        /*011e*/ 	.short	(.L_10221 - .L_10220)
.L_10220:
        /*0120*/ 	.word	0x00000080
        /*0124*/ 	.word	0x00000001
        /*0128*/ 	.word	0x00000001


	//----- nvinfo : EIATTR_CRS_STACK_SIZE
	.align		4
.L_10221:
        /*012c*/ 	.byte	0x04, 0x1e
        /*012e*/ 	.short	(.L_10223 - .L_10222)
.L_10222:
        /*0130*/ 	.word	0x00000000


	//----- nvinfo : EIATTR_CBANK_PARAM_SIZE
	.align		4
.L_10223:
        /*0134*/ 	.byte	0x03, 0x19
        /*0136*/ 	.short	0x002c


	//----- nvinfo : EIATTR_PARAM_CBANK
	.align		4
        /*0138*/ 	.byte	0x04, 0x0a
        /*013a*/ 	.short	(.L_10225 - .L_10224)
	.align		4
.L_10224:
        /*013c*/ 	.word	index@(.nv.constant0._ZN2at6native27unrolled_elementwise_kernelINS0_13AUnaryFunctorIbbbZNS0_19maximum_kernel_cudaERNS_18TensorIteratorBaseEEUlbbE_EESt5arrayIPcLm2EELi4E23TrivialOffsetCalculatorILi1EjESB_NS0_6memory12LoadWithCastILi1EEENSC_13StoreWithCastILi1EEEEEviT_T0_T2_T3_T4_T5_)
        /*0140*/ 	.short	0x0380
        /*0142*/ 	.short	0x002c


	//----- nvinfo : EIATTR_SW_WAR
	.align		4
.L_10225:
        /*0144*/ 	.byte	0x04, 0x36
        /*0146*/ 	.short	(.L_10227 - .L_10226)
.L_10226:
        /*0148*/ 	.word	0x00000008
.L_10227:


//--------------------- .nv.info._ZN2at6native18elementwise_kernelILi128ELi4EZNS0_22gpu_kernel_impl_nocastINS0_13AUnaryFunctorIbbbZNS0_19maximum_kernel_cudaERNS_18TensorIteratorBaseEEUlbbE_EEEEvS5_RKT_EUliE_EEviT1_ --------------------------
	.section	.nv.info._ZN2at6native18elementwise_kernelILi128ELi4EZNS0_22gpu_kernel_impl_nocastINS0_13AUnaryFunctorIbbbZNS0_19maximum_kernel_cudaERNS_18TensorIteratorBaseEEUlbbE_EEEEvS5_RKT_EUliE_EEviT1_,"",@"SHT_CUDA_INFO"
	.sectionflags	@""
	.align	4


	//----- nvinfo : EIATTR_CUDA_API_VERSION
	.align		4
        /*0000*/ 	.byte	0x04, 0x37
        /*0002*/ 	.short	(.L_10229 - .L_10228)
.L_10228:
        /*0004*/ 	.word	0x00000082


	//----- nvinfo : EIATTR_KPARAM_INFO
	.align		4
.L_10229:
        /*0008*/ 	.byte	0x04, 0x17
        /*000a*/ 	.short	(.L_10231 - .L_10230)
.L_10230:
        /*000c*/ 	.word	0x00000000
        /*0010*/ 	.short	0x0001
        /*0012*/ 	.short	0x0008
        /*0014*/ 	.byte	0x00, 0xf0, 0x61, 0x08


	//----- nvinfo : EIATTR_KPARAM_INFO
	.align		4
.L_10231:
        /*0018*/ 	.byte	0x04, 0x17
        /*001a*/ 	.short	(.L_10233 - .L_10232)
.L_10232:
        /*001c*/ 	.word	0x00000000
        /*0020*/ 	.short	0x0000
        /*0022*/ 	.short	0x0000
        /*0024*/ 	.byte	0x00, 0xf0, 0x11, 0x00


	//----- nvinfo : EIATTR_SPARSE_MMA_MASK
	.align		4
.L_10233:
        /*0028*/ 	.byte	0x03, 0x50
        /*002a*/ 	.short	0x0000


	//----- nvinfo : EIATTR_MAXREG_COUNT
	.align		4
        /*002c*/ 	.byte	0x03, 0x1b
        /*002e*/ 	.short	0x0080


	//----- nvinfo : EIATTR_MERCURY_ISA_VERSION
	.align		4
        /*0030*/ 	.byte	0x03, 0x5f
        /*0032*/ 	.short	0x0101


	//----- nvinfo : EIATTR_VRC_CTA_INIT_COUNT
	.align		4
        /*0034*/ 	.byte	0x02, 0x4a
	.zero		1
	.zero		1


	//----- nvinfo : EIATTR_EXIT_INSTR_OFFSETS
	.align		4
        /*0038*/ 	.byte	0x04, 0x1c
        /*003a*/ 	.short	(.L_10235 - .L_10234)


	//   ....[0]....
.L_10234:
        /*003c*/ 	.word	0x000002e0


	//   ....[1]....
        /*0040*/ 	.word	0x00000350


	//   ....[2]....
        /*0044*/ 	.word	0x00003e40


	//   ....[3]....
        /*0048*/ 	.word	0x00005180


	//----- nvinfo : EIATTR_MAX_THREADS
	.align		4
.L_10235:
        /*004c*/ 	.byte	0x04, 0x05
        /*004e*/ 	.short	(.L_10237 - .L_10236)
.L_10236:
        /*0050*/ 	.word	0x00000080
        /*0054*/ 	.word	0x00000001
        /*0058*/ 	.word	0x00000001


	//----- nvinfo : EIATTR_CRS_STACK_SIZE
	.align		4
.L_10237:
        /*005c*/ 	.byte	0x04, 0x1e
        /*005e*/ 	.short	(.L_10239 - .L_10238)
.L_10238:
        /*0060*/ 	.word	0x00000000


	//----- nvinfo : EIATTR_CBANK_PARAM_SIZE
	.align		4
.L_10239:
        /*0064*/ 	.byte	0x03, 0x19
        /*0066*/ 	.short	0x0220


	//----- nvinfo : EIATTR_PARAM_CBANK
	.align		4
        /*0068*/ 	.byte	0x04, 0x0a
        /*006a*/ 	.short	(.L_10241 - .L_10240)
	.align		4
.L_10240:
        /*006c*/ 	.word	index@(.nv.constant0._ZN2at6native18elementwise_kernelILi128ELi4EZNS0_22gpu_kernel_impl_nocastINS0_13AUnaryFunctorIbbbZNS0_19maximum_kernel_cudaERNS_18TensorIteratorBaseEEUlbbE_EEEEvS5_RKT_EUliE_EEviT1_)
        /*0070*/ 	.short	0x0380
        /*0072*/ 	.short	0x0220


	//----- nvinfo : EIATTR_SW_WAR
	.align		4
.L_10241:
        /*0074*/ 	.byte	0x04, 0x36
        /*0076*/ 	.short	(.L_10243 - .L_10242)
.L_10242:
        /*0078*/ 	.word	0x00000008
.L_10243:


//--------------------- .nv.info._ZN2at6native27unrolled_elementwise_kernelINS0_13AUnaryFunctorIbbbZNS0_19maximum_kernel_cudaERNS_18TensorIteratorBaseEEUlbbE_EESt5arrayIPcLm2EELi4E23TrivialOffsetCalculatorILi1EjESB_NS0_6memory15LoadWithoutCastENSC_16StoreWithoutCastEEEviT_T0_T2_T3_T4_T5_ --------------------------
	.section	.nv.info._ZN2at6native27unrolled_elementwise_kernelINS0_13AUnaryFunctorIbbbZNS0_19maximum_kernel_cudaERNS_18TensorIteratorBaseEEUlbbE_EESt5arrayIPcLm2EELi4E23TrivialOffsetCalculatorILi1EjESB_NS0_6memory15LoadWithoutCastENSC_16StoreWithoutCastEEEviT_T0_T2_T3_T4_T5_,"",@"SHT_CUDA_INFO"
	.sectionflags	@""
	.align	4


	//----- nvinfo : EIATTR_CUDA_API_VERSION
	.align		4
        /*0000*/ 	.byte	0x04, 0x37
        /*0002*/ 	.short	(.L_10245 - .L_10244)
.L_10244:
        /*0004*/ 	.word	0x00000082


	//----- nvinfo : EIATTR_KPARAM_INFO
	.align		4
.L_10245:
        /*0008*/ 	.byte	0x04, 0x17
        /*000a*/ 	.short	(.L_10247 - .L_10246)
.L_10246:
        /*000c*/ 	.word	0x00000000
        /*0010*/ 	.short	0x0006
        /*0012*/ 	.short	0x001b
        /*0014*/ 	.byte	0x00, 0xf0, 0x05, 0x00


	//----- nvinfo : EIATTR_KPARAM_INFO
	.align		4
.L_10247:
        /*0018*/ 	.byte	0x04, 0x17
        /*001a*/ 	.short	(.L_10249 - .L_10248)
.L_10248:
        /*001c*/ 	.word	0x00000000
        /*0020*/ 	.short	0x0005
        /*0022*/ 	.short	0x001a
        /*0024*/ 	.byte	0x00, 0xf0, 0x05, 0x00


	//----- nvinfo : EIATTR_KPARAM_INFO
	.align		4
.L_10249:
        /*0028*/ 	.byte	0x04, 0x17
        /*002a*/ 	.short	(.L_10251 - .L_10250)
.L_10250:
        /*002c*/ 	.word	0x00000000
        /*0030*/ 	.short	0x0004
        /*0032*/ 	.short	0x0019
        /*0034*/ 	.byte	0x00, 0xf0, 0x05, 0x00


	//----- nvinfo : EIATTR_KPARAM_INFO
	.align		4
.L_10251:
        /*0038*/ 	.byte	0x04, 0x17
        /*003a*/ 	.short	(.L_10253 - .L_10252)
.L_10252:
        /*003c*/ 	.word	0x00000000
        /*0040*/ 	.short	0x0003
        /*0042*/ 	.short	0x0018
        /*0044*/ 	.byte	0x00, 0xf0, 0x05, 0x00


	//----- nvinfo : EIATTR_KPARAM_INFO
	.align		4
.L_10253:
        /*0048*/ 	.byte	0x04, 0x17
        /*004a*/ 	.short	(.L_10255 - .L_10254)
.L_10254:
        /*004c*/ 	.word	0x00000000
        /*0050*/ 	.short	0x0002
        /*0052*/ 	.short	0x0008
        /*0054*/ 	.byte	0x00, 0xf0, 0x41, 0x00


	//----- nvinfo : EIATTR_KPARAM_INFO
	.align		4
.L_10255:
        /*0058*/ 	.byte	0x04, 0x17
        /*005a*/ 	.short	(.L_10257 - .L_10256)
.L_10256:
        /*005c*/ 	.word	0x00000000
        /*0060*/ 	.short	0x0001
        /*0062*/ 	.short	0x0004
        /*0064*/ 	.byte	0x00, 0xf0, 0x09, 0x00


	//----- nvinfo : EIATTR_KPARAM_INFO
	.align		4
.L_10257:
        /*0068*/ 	.byte	0x04, 0x17
        /*006a*/ 	.short	(.L_10259 - .L_10258)
.L_10258:
        /*006c*/ 	.word	0x00000000
        /*0070*/ 	.short	0x0000
        /*0072*/ 	.short	0x0000
        /*0074*/ 	.byte	0x00, 0xf0, 0x11, 0x00


	//----- nvinfo : EIATTR_SPARSE_MMA_MASK
	.align		4
.L_10259:
        /*0078*/ 	.byte	0x03, 0x50
        /*007a*/ 	.short	0x0000


	//----- nvinfo : EIATTR_MAXREG_COUNT
	.align		4
        /*007c*/ 	.byte	0x03, 0x1b
        /*007e*/ 	.short	0x00ff


	//----- nvinfo : EIATTR_MERCURY_ISA_VERSION
	.align		4
        /*0080*/ 	.byte	0x03, 0x5f
        /*0082*/ 	.short	0x0101


	//----- nvinfo : EIATTR_VRC_CTA_INIT_COUNT
	.align		4
        /*0084*/ 	.byte	0x02, 0x4a
	.zero		1
	.zero		1


	//----- nvinfo : EIATTR_EXIT_INSTR_OFFSETS
	.align		4
        /*0088*/ 	.byte	0x04, 0x1c
        /*008a*/ 	.short	(.L_10261 - .L_10260)


	//   ....[0]....
.L_10260:
        /*008c*/ 	.word	0x000004d0


	//   ....[1]....
        /*0090*/ 	.word	0x00000530


	//----- nvinfo : EIATTR_MAX_THREADS
	.align		4
.L_10261:
        /*0094*/ 	.byte	0x04, 0x05
        /*0096*/ 	.short	(.L_10263 - .L_10262)
.L_10262:
        /*0098*/ 	.word	0x00000080
        /*009c*/ 	.word	0x00000001
        /*00a0*/ 	.word	0x00000001


	//----- nvinfo : EIATTR_CRS_STACK_SIZE
	.align		4
.L_10263:
        /*00a4*/ 	.byte	0x04, 0x1e
        /*00a6*/ 	.short	(.L_10265 - .L_10264)
.L_10264:
        /*00a8*/ 	.word	0x00000000


	//----- nvinfo : EIATTR_CBANK_PARAM_SIZE
	.align		4
.L_10265:
        /*00ac*/ 	.byte	0x03, 0x19
        /*00ae*/ 	.short	0x001c


	//----- nvinfo : EIATTR_PARAM_CBANK
	.align		4
        /*00b0*/ 	.byte	0x04, 0x0a
        /*00b2*/ 	.short	(.L_10267 - .L_10266)
	.align		4
.L_10266:
        /*00b4*/ 	.word	index@(.nv.constant0._ZN2at6native27unrolled_elementwise_kernelINS0_13AUnaryFunctorIbbbZNS0_19maximum_kernel_cudaERNS_18TensorIteratorBaseEEUlbbE_EESt5arrayIPcLm2EELi4E23TrivialOffsetCalculatorILi1EjESB_NS0_6memory15LoadWithoutCastENSC_16StoreWithoutCastEEEviT_T0_T2_T3_T4_T5_)
        /*00b8*/ 	.short	0x0380
        /*00ba*/ 	.short	0x001c


	//----- nvinfo : EIATTR_SW_WAR
	.align		4
.L_10267:
        /*00bc*/ 	.byte	0x04, 0x36
        /*00be*/ 	.short	(.L_10269 - .L_10268)
.L_10268:
        /*00c0*/ 	.word	0x00000008
.L_10269:


//--------------------- .nv.info._ZN2at6native29vectorized_elementwise_kernelILi2ENS0_13AUnaryFunctorIbbbZNS0_19maximum_kernel_cudaERNS_18TensorIteratorBaseEEUlbbE_EESt5arrayIPcLm2EEEEviT0_T1_ --------------------------
	.section	.nv.info._ZN2at6native29vectorized_elementwise_kernelILi2ENS0_13AUnaryFunctorIbbbZNS0_19maximum_kernel_cudaERNS_18TensorIteratorBaseEEUlbbE_EESt5arrayIPcLm2EEEEviT0_T1_,"",@"SHT_CUDA_INFO"
	.sectionflags	@""
	.align	4


	//----- nvinfo : EIATTR_CUDA_API_VERSION
	.align		4
        /*0000*/ 	.byte	0x04, 0x37
        /*0002*/ 	.short	(.L_10271 - .L_10270)
.L_10270:
        /*0004*/ 	.word	0x00000082


	//----- nvinfo : EIATTR_KPARAM_INFO
	.align		4
.L_10271:
        /*0008*/ 	.byte	0x04, 0x17
        /*000a*/ 	.short	(.L_10273 - .L_10272)
.L_10272:
        /*000c*/ 	.word	0x00000000
        /*0010*/ 	.short	0x0002
        /*0012*/ 	.short	0x0008
        /*0014*/ 	.byte	0x00, 0xf0, 0x41, 0x00


	//----- nvinfo : EIATTR_KPARAM_INFO
	.align		4
.L_10273:
        /*0018*/ 	.byte	0x04, 0x17
        /*001a*/ 	.short	(.L_10275 - .L_10274)
.L_10274:
        /*001c*/ 	.word	0x00000000
        /*0020*/ 	.short	0x0001
        /*0022*/ 	.short	0x0004
        /*0024*/ 	.byte	0x00, 0xf0, 0x09, 0x00


	//----- nvinfo : EIATTR_KPARAM_INFO
	.align		4
.L_10275:
        /*0028*/ 	.byte	0x04, 0x17
        /*002a*/ 	.short	(.L_10277 - .L_10276)
.L_10276:
        /*002c*/ 	.word	0x00000000
        /*0030*/ 	.short	0x0000
        /*0032*/ 	.short	0x0000
        /*0034*/ 	.byte	0x00, 0xf0, 0x11, 0x00


	//----- nvinfo : EIATTR_SPARSE_MMA_MASK
	.align		4
.L_10277:
        /*0038*/ 	.byte	0x03, 0x50
        /*003a*/ 	.short	0x0000


	//----- nvinfo : EIATTR_MAXREG_COUNT
	.align		4
        /*003c*/ 	.byte	0x03, 0x1b
        /*003e*/ 	.short	0x00ff


	//----- nvinfo : EIATTR_MERCURY_ISA_VERSION
	.align		4
        /*0040*/ 	.byte	0x03, 0x5f
        /*0042*/ 	.short	0x0101


	//----- nvinfo : EIATTR_VRC_CTA_INIT_COUNT
	.align		4
        /*0044*/ 	.byte	0x02, 0x4a
	.zero		1
	.zero		1


	//----- nvinfo : EIATTR_EXIT_INSTR_OFFSETS
	.align		4
        /*0048*/ 	.byte	0x04, 0x1c
        /*004a*/ 	.short	(.L_10279 - .L_10278)


	//   ....[0]....
.L_10278:
        /*004c*/ 	.word	0x000009e0


	//   ....[1]....
        /*0050*/ 	.word	0x00000a40


	//   ....[2]....
        /*0054*/ 	.word	0x00000d60


	//----- nvinfo : EIATTR_MAX_THREADS
	.align		4
.L_10279:
        /*0058*/ 	.byte	0x04, 0x05
        /*005a*/ 	.short	(.L_10281 - .L_10280)
.L_10280:
        /*005c*/ 	.word	0x00000080
        /*0060*/ 	.word	0x00000001
        /*0064*/ 	.word	0x00000001


	//----- nvinfo : EIATTR_CRS_STACK_SIZE
	.align		4
.L_10281:
        /*0068*/ 	.byte	0x04, 0x1e
        /*006a*/ 	.short	(.L_10283 - .L_10282)
.L_10282:
        /*006c*/ 	.word	0x00000000


	//----- nvinfo : EIATTR_CBANK_PARAM_SIZE
	.align		4
.L_10283:
        /*0070*/ 	.byte	0x03, 0x19
        /*0072*/ 	.short	0x0018


	//----- nvinfo : EIATTR_PARAM_CBANK
	.align		4
        /*0074*/ 	.byte	0x04, 0x0a
        /*0076*/ 	.short	(.L_10285 - .L_10284)
	.align		4
.L_10284:
        /*0078*/ 	.word	index@(.nv.constant0._ZN2at6native29vectorized_elementwise_kernelILi2ENS0_13AUnaryFunctorIbbbZNS0_19maximum_kernel_cudaERNS_18TensorIteratorBaseEEUlbbE_EESt5arrayIPcLm2EEEEviT0_T1_)
        /*007c*/ 	.short	0x0380
        /*007e*/ 	.short	0x0018


	//----- nvinfo : EIATTR_SW_WAR
	.align		4
.L_10285:
        /*0080*/ 	.byte	0x04, 0x36
        /*0082*/ 	.short	(.L_10287 - .L_10286)
.L_10286:
        /*0084*/ 	.word	0x00000008
.L_10287:


//--------------------- .nv.info._ZN2at6native29vectorized_elementwise_kernelILi4ENS0_13AUnaryFunctorIbbbZNS0_19maximum_kernel_cudaERNS_18TensorIteratorBaseEEUlbbE_EESt5arrayIPcLm2EEEEviT0_T1_ --------------------------
	.section	.nv.info._ZN2at6native29vectorized_elementwise_kernelILi4ENS0_13AUnaryFunctorIbbbZNS0_19maximum_kernel_cudaERNS_18TensorIteratorBaseEEUlbbE_EESt5arrayIPcLm2EEEEviT0_T1_,"",@"SHT_CUDA_INFO"
	.sectionflags	@""
	.align	4


	//----- nvinfo : EIATTR_CUDA_API_VERSION
	.align		4
        /*0000*/ 	.byte	0x04, 0x37
        /*0002*/ 	.short	(.L_10289 - .L_10288)
.L_10288:
        /*0004*/ 	.word	0x00000082


	//----- nvinfo : EIATTR_KPARAM_INFO
	.align		4
.L_10289:
        /*0008*/ 	.byte	0x04, 0x17
        /*000a*/ 	.short	(.L_10291 - .L_10290)
.L_10290:
        /*000c*/ 	.word	0x00000000
        /*0010*/ 	.short	0x0002
        /*0012*/ 	.short	0x0008
        /*0014*/ 	.byte	0x00, 0xf0, 0x41, 0x00


	//----- nvinfo : EIATTR_KPARAM_INFO
	.align		4
.L_10291:
        /*0018*/ 	.byte	0x04, 0x17
        /*001a*/ 	.short	(.L_10293 - .L_10292)
.L_10292:
        /*001c*/ 	.word	0x00000000
        /*0020*/ 	.short	0x0001
        /*0022*/ 	.short	0x0004
        /*0024*/ 	.byte	0x00, 0xf0, 0x09, 0x00


	//----- nvinfo : EIATTR_KPARAM_INFO
	.align		4
.L_10293:
        /*0028*/ 	.byte	0x04, 0x17
        /*002a*/ 	.short	(.L_10295 - .L_10294)
.L_10294:
        /*002c*/ 	.word	0x00000000
        /*0030*/ 	.short	0x0000
        /*0032*/ 	.short	0x0000
        /*0034*/ 	.byte	0x00, 0xf0, 0x11, 0x00


	//----- nvinfo : EIATTR_SPARSE_MMA_MASK
	.align		4
.L_10295:
        /*0038*/ 	.byte	0x03, 0x50
        /*003a*/ 	.short	0x0000


	//----- nvinfo : EIATTR_MAXREG_COUNT
	.align		4
        /*003c*/ 	.byte	0x03, 0x1b
        /*003e*/ 	.short	0x00ff


	//----- nvinfo : EIATTR_MERCURY_ISA_VERSION
	.align		4
        /*0040*/ 	.byte	0x03, 0x5f
        /*0042*/ 	.short	0x0101


	//----- nvinfo : EIATTR_VRC_CTA_INIT_COUNT
	.align		4
        /*0044*/ 	.byte	0x02, 0x4a
	.zero		1
	.zero		1


	//----- nvinfo : EIATTR_EXIT_INSTR_OFFSETS
	.align		4
        /*0048*/ 	.byte	0x04, 0x1c
        /*004a*/ 	.short	(.L_10297 - .L_10296)


	//   ....[0]....
.L_10296:
        /*004c*/ 	.word	0x000009e0


	//   ....[1]....
        /*0050*/ 	.word	0x00000a40


	//   ....[2]....
        /*0054*/ 	.word	0x00000d40


	//----- nvinfo : EIATTR_MAX_THREADS
	.align		4
.L_10297:
        /*0058*/ 	.byte	0x04, 0x05
        /*005a*/ 	.short	(.L_10299 - .L_10298)
.L_10298:
        /*005c*/ 	.word	0x00000080
        /*0060*/ 	.word	0x00000001
        /*0064*/ 	.word	0x00000001


	//----- nvinfo : EIATTR_CRS_STACK_SIZE
	.align		4
.L_10299:
        /*0068*/ 	.byte	0x04, 0x1e
        /*006a*/ 	.short	(.L_10301 - .L_10300)
.L_10300:
        /*006c*/ 	.word	0x00000000


	//----- nvinfo : EIATTR_CBANK_PARAM_SIZE
	.align		4
.L_10301:
        /*0070*/ 	.byte	0x03, 0x19
        /*0072*/ 	.short	0x0018


	//----- nvinfo : EIATTR_PARAM_CBANK
	.align		4
        /*0074*/ 	.byte	0x04, 0x0a
        /*0076*/ 	.short	(.L_10303 - .L_10302)
	.align		4
.L_10302:
        /*0078*/ 	.word	index@(.nv.constant0._ZN2at6native29vectorized_elementwise_kernelILi4ENS0_13AUnaryFunctorIbbbZNS0_19maximum_kernel_cudaERNS_18TensorIteratorBaseEEUlbbE_EESt5arrayIPcLm2EEEEviT0_T1_)
        /*007c*/ 	.short	0x0380
        /*007e*/ 	.short	0x0018


	//----- nvinfo : EIATTR_SW_WAR
	.align		4
.L_10303:
        /*0080*/ 	.byte	0x04, 0x36
        /*0082*/ 	.short	(.L_10305 - .L_10304)
.L_10304:
        /*0084*/ 	.word	0x00000008
.L_10305:


//--------------------- .nv.info._ZN2at6native29vectorized_elementwise_kernelILi8ENS0_13AUnaryFunctorIbbbZNS0_19maximum_kernel_cudaERNS_18TensorIteratorBaseEEUlbbE_EESt5arrayIPcLm2EEEEviT0_T1_ --------------------------
	.section	.nv.info._ZN2at6native29vectorized_elementwise_kernelILi8ENS0_13AUnaryFunctorIbbbZNS0_19maximum_kernel_cudaERNS_18TensorIteratorBaseEEUlbbE_EESt5arrayIPcLm2EEEEviT0_T1_,"",@"SHT_CUDA_INFO"
	.sectionflags	@""
	.align	4


	//----- nvinfo : EIATTR_CUDA_API_VERSION
	.align		4
        /*0000*/ 	.byte	0x04, 0x37
        /*0002*/ 	.short	(.L_10307 - .L_10306)
.L_10306:
        /*0004*/ 	.word	0x00000082


	//----- nvinfo : EIATTR_KPARAM_INFO
	.align		4
.L_10307:
        /*0008*/ 	.byte	0x04, 0x17
        /*000a*/ 	.short	(.L_10309 - .L_10308)
.L_10308:
        /*000c*/ 	.word	0x00000000
        /*0010*/ 	.short	0x0002
        /*0012*/ 	.short	0x0008
        /*0014*/ 	.byte	0x00, 0xf0, 0x41, 0x00


	//----- nvinfo : EIATTR_KPARAM_INFO
	.align		4
.L_10309:
        /*0018*/ 	.byte	0x04, 0x17
        /*001a*/ 	.short	(.L_10311 - .L_10310)
.L_10310:
        /*001c*/ 	.word	0x00000000
        /*0020*/ 	.short	0x0001
        /*0022*/ 	.short	0x0004
        /*0024*/ 	.byte	0x00, 0xf0, 0x09, 0x00


	//----- nvinfo : EIATTR_KPARAM_INFO
	.align		4
.L_10311:
        /*0028*/ 	.byte	0x04, 0x17
        /*002a*/ 	.short	(.L_10313 - .L_10312)
.L_10312:
        /*002c*/ 	.word	0x00000000
        /*0030*/ 	.short	0x0000
        /*0032*/ 	.short	0x0000
        /*0034*/ 	.byte	0x00, 0xf0, 0x11, 0x00


	//----- nvinfo : EIATTR_SPARSE_MMA_MASK
	.align		4
.L_10313:
        /*0038*/ 	.byte	0x03, 0x50
        /*003a*/ 	.short	0x0000


	//----- nvinfo : EIATTR_MAXREG_COUNT
	.align		4
        /*003c*/ 	.byte	0x03, 0x1b
        /*003e*/ 	.short	0x00ff


	//----- nvinfo : EIATTR_MERCURY_ISA_VERSION
	.align		4
        /*0040*/ 	.byte	0x03, 0x5f
        /*0042*/ 	.short	0x0101


	//----- nvinfo : EIATTR_VRC_CTA_INIT_COUNT
	.align		4
        /*0044*/ 	.byte	0x02, 0x4a
	.zero		1
	.zero		1


	//----- nvinfo : EIATTR_EXIT_INSTR_OFFSETS
	.align		4
        /*0048*/ 	.byte	0x04, 0x1c
        /*004a*/ 	.short	(.L_10315 - .L_10314)


	//   ....[0]....
.L_10314:
        /*004c*/ 	.word	0x00000010


	//----- nvinfo : EIATTR_MAX_THREADS
	.align		4
.L_10315:
        /*0050*/ 	.byte	0x04, 0x05
        /*0052*/ 	.short	(.L_10317 - .L_10316)
.L_10316:
        /*0054*/ 	.word	0x00000080
        /*0058*/ 	.word	0x00000001
        /*005c*/ 	.word	0x00000001


	//----- nvinfo : EIATTR_CBANK_PARAM_SIZE
	.align		4
.L_10317:
        /*0060*/ 	.byte	0x03, 0x19
        /*0062*/ 	.short	0x0018


	//----- nvinfo : EIATTR_PARAM_CBANK
	.align		4
        /*0064*/ 	.byte	0x04, 0x0a
        /*0066*/ 	.short	(.L_10319 - .L_10318)
	.align		4
.L_10318:
        /*0068*/ 	.word	index@(.nv.constant0._ZN2at6native29vectorized_elementwise_kernelILi8ENS0_13AUnaryFunctorIbbbZNS0_19maximum_kernel_cudaERNS_18TensorIteratorBaseEEUlbbE_EESt5arrayIPcLm2EEEEviT0_T1_)
        /*006c*/ 	.short	0x0380
        /*006e*/ 	.short	0x0018


	//----- nvinfo : EIATTR_SW_WAR
	.align		4
.L_10319:
        /*0070*/ 	.byte	0x04, 0x36
        /*0072*/ 	.short	(.L_10321 - .L_10320)
.L_10320:
        /*0074*/ 	.word	0x00000008
.L_10321:


//--------------------- .nv.info._ZN2at6native18elementwise_kernelILi128ELi4EZNS0_15gpu_kernel_implINS0_13BinaryFunctorIbbbZNS0_19maximum_kernel_cudaERNS_18TensorIteratorBaseEEUlbbE_EEEEvS5_RKT_EUliE_EEviT1_ --------------------------
	.section	.nv.info._ZN2at6native18elementwise_kernelILi128ELi4EZNS0_15gpu_kernel_implINS0_13BinaryFunctorIbbbZNS0_19maximum_kernel_cudaERNS_18TensorIteratorBaseEEUlbbE_EEEEvS5_RKT_EUliE_EEviT1_,"",@"SHT_CUDA_INFO"
	.sectionflags	@""
	.align	4


	//----- nvinfo : EIATTR_CUDA_API_VERSION
	.align		4
        /*0000*/ 	.byte	0x04, 0x37
        /*0002*/ 	.short	(.L_10323 - .L_10322)
.L_10322:
        /*0004*/ 	.word	0x00000082


	//----- nvinfo : EIATTR_KPARAM_INFO
	.align		4
.L_10323:
        /*0008*/ 	.byte	0x04, 0x17
        /*000a*/ 	.short	(.L_10325 - .L_10324)
.L_10324:
        /*000c*/ 	.word	0x00000000
        /*0010*/ 	.short	0x0001
        /*0012*/ 	.short	0x0008
        /*0014*/ 	.byte	0x00, 0xf0, 0x21, 0x0a


	//----- nvinfo : EIATTR_KPARAM_INFO
	.align		4
.L_10325:
        /*0018*/ 	.byte	0x04, 0x17
        /*001a*/ 	.short	(.L_10327 - .L_10326)
.L_10326:
        /*001c*/ 	.word	0x00000000
        /*0020*/ 	.short	0x0000
        /*0022*/ 	.short	0x0000
        /*0024*/ 	.byte	0x00, 0xf0, 0x11, 0x00


	//----- nvinfo : EIATTR_SPARSE_MMA_MASK
	.align		4
.L_10327:
        /*0028*/ 	.byte	0x03, 0x50
        /*002a*/ 	.short	0x0000


	//----- nvinfo : EIATTR_MAXREG_COUNT
	.align		4
        /*002c*/ 	.byte	0x03, 0x1b
        /*002e*/ 	.short	0x0080


	//----- nvinfo : EIATTR_EXTERNS
	.align		4
        /*0030*/ 	.byte	0x04, 0x0f
        /*0032*/ 	.short	(.L_10329 - .L_10328)


	//   ....[0]....
	.align		4
.L_10328:
        /*0034*/ 	.word	index@(__assertfail)


	//----- nvinfo : EIATTR_MERCURY_ISA_VERSION
	.align		4
.L_10329:
        /*0038*/ 	.byte	0x03, 0x5f
        /*003a*/ 	.short	0x0101


	//----- nvinfo : EIATTR_VRC_CTA_INIT_COUNT
	.align		4
        /*003c*/ 	.byte	0x02, 0x4a
	.zero		1
	.zero		1


	//----- nvinfo : EIATTR_SYSCALL_OFFSETS
	.align		4
        /*0040*/ 	.byte	0x04, 0x46
        /*0042*/ 	.short	(.L_10331 - .L_10330)


	//   ....[0]....
.L_10330:
        /*0044*/ 	.word	0x000021f0


	//   ....[1]....
        /*0048*/ 	.word	0x00002c90


	//   ....[2]....
        /*004c*/ 	.word	0x00003970


	//   ....[3]....
        /*0050*/ 	.word	0x00005c50


	//   ....[4]....
        /*0054*/ 	.word	0x000066e0


	//   ....[5]....
        /*0058*/ 	.word	0x00007290


	//   ....[6]....
        /*005c*/ 	.word	0x00009660


	//   ....[7]....
        /*0060*/ 	.word	0x0000a0f0


	//   ....[8]....
        /*0064*/ 	.word	0x0000aca0


	//   ....[9]....
        /*0068*/ 	.word	0x0000d090


	//   ....[10]....
        /*006c*/ 	.word	0x0000db20


	//   ....[11]....
        /*0070*/ 	.word	0x0000e690


	//----- nvinfo : EIATTR_EXIT_INSTR_OFFSETS
	.align		4
.L_10331:
        /*0074*/ 	.byte	0x04, 0x1c
        /*0076*/ 	.short	(.L_10333 - .L_10332)


	//   ....[0]....
.L_10332:
        /*0078*/ 	.word	0x0000af30


	//   ....[1]....
        /*007c*/ 	.word	0x0000dcb0


	//   ....[2]....
        /*0080*/ 	.word	0x0000dcd0


	//   ....[3]....
        /*0084*/ 	.word	0x0000dd60


	//   ....[4]....
        /*0088*/ 	.word	0x0000dd80


	//   ....[5]....
        /*008c*/ 	.word	0x0000dda0


	//   ....[6]....
        /*0090*/ 	.word	0x0000de30


	//   ....[7]....
        /*0094*/ 	.word	0x0000de70


	//   ....[8]....
        /*0098*/ 	.word	0x0000df10


	//   ....[9]....
        /*009c*/ 	.word	0x0000df60


	//   ....[10]....
        /*00a0*/ 	.word	0x0000df90


	//   ....[11]....
        /*00a4*/ 	.word	0x0000e050


	//   ....[12]....
        /*00a8*/ 	.word	0x0000e190


	//   ....[13]....
        /*00ac*/ 	.word	0x0000e2d0


	//   ....[14]....
        /*00b0*/ 	.word	0x0000e420


	//   ....[15]....
        /*00b4*/ 	.word	0x0000e450


	//   ....[16]....
        /*00b8*/ 	.word	0x0000e470


	//   ....[17]....
        /*00bc*/ 	.word	0x0000e4f0


	//   ....[18]....
        /*00c0*/ 	.word	0x0000e530


	//   ....[19]....
        /*00c4*/ 	.word	0x0000e6a0


	//   ....[20]....
        /*00c8*/ 	.word	0x0000e780


	//   ....[21]....
        /*00cc*/ 	.word	0x0000e820


	//   ....[22]....
        /*00d0*/ 	.word	0x0000e850


	//   ....[23]....
        /*00d4*/ 	.word	0x0000e8a0


	//   ....[24]....
        /*00d8*/ 	.word	0x0000e8e0


	//----- nvinfo : EIATTR_MAX_THREADS
	.align		4
.L_10333:
        /*00dc*/ 	.byte	0x04, 0x05
        /*00de*/ 	.short	(.L_10335 - .L_10334)
.L_10334:
        /*00e0*/ 	.word	0x00000080
        /*00e4*/ 	.word	0x00000001
        /*00e8*/ 	.word	0x00000001


	//----- nvinfo : EIATTR_CRS_STACK_SIZE
	.align		4
.L_10335:
        /*00ec*/ 	.byte	0x04, 0x1e
        /*00ee*/ 	.short	(.L_10337 - .L_10336)
.L_10336:
        /*00f0*/ 	.word	0x00000000


	//----- nvinfo : EIATTR_CBANK_PARAM_SIZE
	.align		4
.L_10337:
        /*00f4*/ 	.byte	0x03, 0x19
        /*00f6*/ 	.short	0x0290


	//----- nvinfo : EIATTR_PARAM_CBANK
	.align		4
        /*00f8*/ 	.byte	0x04, 0x0a
        /*00fa*/ 	.short	(.L_10339 - .L_10338)
	.align		4
.L_10338:
        /*00fc*/ 	.word	index@(.nv.constant0._ZN2at6native18elementwise_kernelILi128ELi4EZNS0_15gpu_kernel_implINS0_13BinaryFunctorIbbbZNS0_19maximum_kernel_cudaERNS_18TensorIteratorBaseEEUlbbE_EEEEvS5_RKT_EUliE_EEviT1_)
        /*0100*/ 	.short	0x0380
        /*0102*/ 	.short	0x0290


	//----- nvinfo : EIATTR_SW_WAR
	.align		4
.L_10339:
        /*0104*/ 	.byte	0x04, 0x36
        /*0106*/ 	.short	(.L_10341 - .L_10340)
.L_10340:
        /*0108*/ 	.word	0x00000008
.L_10341:


//--------------------- .nv.info._ZN2at6native27unrolled_elementwise_kernelINS0_13BinaryFunctorIbbbZNS0_19maximum_kernel_cudaERNS_18TensorIteratorBaseEEUlbbE_EESt5arrayIPcLm3EELi4E23TrivialOffsetCalculatorILi2EjESA_ILi1EjENS0_6memory12LoadWithCastILi2EEENSD_13StoreWithCastILi1EEEEEviT_T0_T2_T3_T4_T5_ --------------------------
	.section	.nv.info._ZN2at6native27unrolled_elementwise_kernelINS0_13BinaryFunctorIbbbZNS0_19maximum_kernel_cudaERNS_18TensorIteratorBaseEEUlbbE_EESt5arrayIPcLm3EELi4E23TrivialOffsetCalculatorILi2EjESA_ILi1EjENS0_6memory12LoadWithCastILi2EEENSD_13StoreWithCastILi1EEEEEviT_T0_T2_T3_T4_T5_,"",@"SHT_CUDA_INFO"
	.sectionflags	@""
	.align	4


	//----- nvinfo : EIATTR_CUDA_API_VERSION
	.align		4
        /*0000*/ 	.byte	0x04, 0x37
        /*0002*/ 	.short	(.L_10343 - .L_10342)
.L_10342:
        /*0004*/ 	.word	0x00000082


	//----- nvinfo : EIATTR_KPARAM_INFO
	.align		4
.L_10343:
        /*0008*/ 	.byte	0x04, 0x17
        /*000a*/ 	.short	(.L_10345 - .L_10344)
.L_10344:
        /*000c*/ 	.word	0x00000000
        /*0010*/ 	.short	0x0006
        /*0012*/ 	.short	0x0030
        /*0014*/ 	.byte	0x00, 0xf0, 0x21, 0x00


	//----- nvinfo : EIATTR_KPARAM_INFO
	.align		4
.L_10345:
        /*0018*/ 	.byte	0x04, 0x17
        /*001a*/ 	.short	(.L_10347 - .L_10346)
.L_10346:
        /*001c*/ 	.word	0x00000000
        /*0020*/ 	.short	0x0005
        /*0022*/ 	.short	0x0024
        /*0024*/ 	.byte	0x00, 0xf0, 0x31, 0x00


	//----- nvinfo : EIATTR_KPARAM_INFO
	.align		4
.L_10347:
        /*0028*/ 	.byte	0x04, 0x17
        /*002a*/ 	.short	(.L_10349 - .L_10348)
.L_10348:
        /*002c*/ 	.word	0x00000000
        /*0030*/ 	.short	0x0004
        /*0032*/ 	.short	0x0021
        /*0034*/ 	.byte	0x00, 0xf0, 0x05, 0x00


	//----- nvinfo : EIATTR_KPARAM_INFO
	.align		4
.L_10349:
        /*0038*/ 	.byte	0x04, 0x17
        /*003a*/ 	.short	(.L_10351 - .L_10350)
.L_10350:
        /*003c*/ 	.word	0x00000000
        /*0040*/ 	.short	0x0003
        /*0042*/ 	.short	0x0020
        /*0044*/ 	.byte	0x00, 0xf0, 0x05, 0x00


	//----- nvinfo : EIATTR_KPARAM_INFO
	.align		4
.L_10351:
        /*0048*/ 	.byte	0x04, 0x17
        /*004a*/ 	.short	(.L_10353 - .L_10352)
.L_10352:
        /*004c*/ 	.word	0x00000000
        /*0050*/ 	.short	0x0002
        /*0052*/ 	.short	0x0008
        /*0054*/ 	.byte	0x00, 0xf0, 0x61, 0x00


	//----- nvinfo : EIATTR_KPARAM_INFO
	.align		4
.L_10353:
        /*0058*/ 	.byte	0x04, 0x17
        /*005a*/ 	.short	(.L_10355 - .L_10354)
.L_10354:
        /*005c*/ 	.word	0x00000000
        /*0060*/ 	.short	0x0001
        /*0062*/ 	.short	0x0004
        /*0064*/ 	.byte	0x00, 0xf0, 0x05, 0x00


	//----- nvinfo : EIATTR_KPARAM_INFO
	.align		4
.L_10355:
        /*0068*/ 	.byte	0x04, 0x17
        /*006a*/ 	.short	(.L_10357 - .L_10356)
.L_10356:
        /*006c*/ 	.word	0x00000000
        /*0070*/ 	.short	0x0000
        /*0072*/ 	.short	0x0000
        /*0074*/ 	.byte	0x00, 0xf0, 0x11, 0x00


	//----- nvinfo : EIATTR_SPARSE_MMA_MASK
	.align		4
.L_10357:
        /*0078*/ 	.byte	0x03, 0x50
        /*007a*/ 	.short	0x0000


	//----- nvinfo : EIATTR_MAXREG_COUNT
	.align		4
        /*007c*/ 	.byte	0x03, 0x1b
        /*007e*/ 	.short	0x00ff


	//----- nvinfo : EIATTR_EXTERNS
	.align		4
        /*0080*/ 	.byte	0x04, 0x0f
        /*0082*/ 	.short	(.L_10359 - .L_10358)


	//   ....[0]....
	.align		4
.L_10358:
        /*0084*/ 	.word	index@(__assertfail)


	//----- nvinfo : EIATTR_MERCURY_ISA_VERSION
	.align		4
.L_10359:
        /*0088*/ 	.byte	0x03, 0x5f
        /*008a*/ 	.short	0x0101


	//----- nvinfo : EIATTR_VRC_CTA_INIT_COUNT
	.align		4
        /*008c*/ 	.byte	0x02, 0x4a
	.zero		1
	.zero		1


	//----- nvinfo : EIATTR_SYSCALL_OFFSETS
	.align		4
        /*0090*/ 	.byte	0x04, 0x46
        /*0092*/ 	.short	(.L_10361 - .L_10360)


	//   ....[0]....
.L_10360:
        /*0094*/ 	.word	0x00000bd0


	//   ....[1]....
        /*0098*/ 	.word	0x00001690


	//   ....[2]....
        /*009c*/ 	.word	0x00002330


	//   ....[3]....
        /*00a0*/ 	.word	0x00002de0


	//   ....[4]....
        /*00a4*/ 	.word	0x00003a50


	//   ....[5]....
        /*00a8*/ 	.word	0x00004510


	//   ....[6]....
        /*00ac*/ 	.word	0x00005170


	//   ....[7]....
        /*00b0*/ 	.word	0x00005c30


	//   ....[8]....
        /*00b4*/ 	.word	0x00006a00


	//   ....[9]....
        /*00b8*/ 	.word	0x000076c0


	//   ....[10]....
        /*00bc*/ 	.word	0x00008480


	//   ....[11]....
        /*00c0*/ 	.word	0x00009210


	//----- nvinfo : EIATTR_EXIT_INSTR_OFFSETS
	.align		4
.L_10361:
        /*00c4*/ 	.byte	0x04, 0x1c
        /*00c6*/ 	.short	(.L_10363 - .L_10362)


	//   ....[0]....
.L_10362:
        /*00c8*/ 	.word	0x00008700


	//   ....[1]....
        /*00cc*/ 	.word	0x00008830


	//   ....[2]....
        /*00d0*/ 	.word	0x00008850


	//   ....[3]....
        /*00d4*/ 	.word	0x000088e0


	//   ....[4]....
        /*00d8*/ 	.word	0x00008900


	//   ....[5]....
        /*00dc*/ 	.word	0x00008920


	//   ....[6]....
        /*00e0*/ 	.word	0x000089b0


	//   ....[7]....
        /*00e4*/ 	.word	0x000089f0


	//   ....[8]....
        /*00e8*/ 	.word	0x00008a90


	//   ....[9]....
        /*00ec*/ 	.word	0x00008ae0


	//   ....[10]....
        /*00f0*/ 	.word	0x00008b10


	//   ....[11]....
        /*00f4*/ 	.word	0x00008bd0


	//   ....[12]....
        /*00f8*/ 	.word	0x00008d10


	//   ....[13]....
        /*00fc*/ 	.word	0x00008e50


	//   ....[14]....
        /*0100*/ 	.word	0x00008fa0


	//   ....[15]....
        /*0104*/ 	.word	0x00008fd0


	//   ....[16]....
        /*0108*/ 	.word	0x00008ff0


	//   ....[17]....
        /*010c*/ 	.word	0x00009070


	//   ....[18]....
        /*0110*/ 	.word	0x000090b0


	//   ....[19]....
        /*0114*/ 	.word	0x00009220


	//   ....[20]....
        /*0118*/ 	.word	0x00009300


	//   ....[21]....
        /*011c*/ 	.word	0x000093a0


	//   ....[22]....
        /*0120*/ 	.word	0x000093d0


	//   ....[23]....
        /*0124*/ 	.word	0x00009420


	//   ....[24]....
        /*0128*/ 	.word	0x00009460


	//----- nvinfo : EIATTR_MAX_THREADS
	.align		4
.L_10363:
        /*012c*/ 	.byte	0x04, 0x05
        /*012e*/ 	.short	(.L_10365 - .L_10364)
.L_10364:
        /*0130*/ 	.word	0x00000080
        /*0134*/ 	.word	0x00000001
        /*0138*/ 	.word	0x00000001


	//----- nvinfo : EIATTR_CRS_STACK_SIZE
	.align		4
.L_10365:
        /*013c*/ 	.byte	0x04, 0x1e
        /*013e*/ 	.short	(.L_10367 - .L_10366)
.L_10366:
        /*0140*/ 	.word	0x00000000


	//----- nvinfo : EIATTR_CBANK_PARAM_SIZE
	.align		4
.L_10367:
        /*0144*/ 	.byte	0x03, 0x19
        /*0146*/ 	.short	0x0038


	//----- nvinfo : EIATTR_PARAM_CBANK
	.align		4
        /*0148*/ 	.byte	0x04, 0x0a
        /*014a*/ 	.short	(.L_10369 - .L_10368)
	.align		4
.L_10368:
        /*014c*/ 	.word	index@(.nv.constant0._ZN2at6native27unrolled_elementwise_kernelINS0_13BinaryFunctorIbbbZNS0_19maximum_kernel_cudaERNS_18TensorIteratorBaseEEUlbbE_EESt5arrayIPcLm3EELi4E23TrivialOffsetCalculatorILi2EjESA_ILi1EjENS0_6memory12LoadWithCastILi2EEENSD_13StoreWithCastILi1EEEEEviT_T0_T2_T3_T4_T5_)
        /*0150*/ 	.short	0x0380
        /*0152*/ 	.short	0x0038


	//----- nvinfo : EIATTR_SW_WAR
	.align		4
.L_10369:
        /*0154*/ 	.byte	0x04, 0x36
        /*0156*/ 	.short	(.L_10371 - .L_10370)
.L_10370:
        /*0158*/ 	.word	0x00000008
.L_10371:


//--------------------- .nv.info._ZN2at6native18elementwise_kernelILi128ELi4EZNS0_22gpu_kernel_impl_nocastINS0_13BinaryFunctorIbbbZNS0_19maximum_kernel_cudaERNS_18TensorIteratorBaseEEUlbbE_EEEEvS5_RKT_EUliE_EEviT1_ --------------------------
	.section	.nv.info._ZN2at6native18elementwise_kernelILi128ELi4EZNS0_22gpu_kernel_impl_nocastINS0_13BinaryFunctorIbbbZNS0_19maximum_kernel_cudaERNS_18TensorIteratorBaseEEUlbbE_EEEEvS5_RKT_EUliE_EEviT1_,"",@"SHT_CUDA_INFO"
	.sectionflags	@""
	.align	4


	//----- nvinfo : EIATTR_CUDA_API_VERSION
	.align		4
        /*0000*/ 	.byte	0x04, 0x37
        /*0002*/ 	.short	(.L_10373 - .L_10372)
.L_10372:
        /*0004*/ 	.word	0x00000082


	//----- nvinfo : EIATTR_KPARAM_INFO
	.align		4
.L_10373:
        /*0008*/ 	.byte	0x04, 0x17
        /*000a*/ 	.short	(.L_10375 - .L_10374)
.L_10374:
        /*000c*/ 	.word	0x00000000
        /*0010*/ 	.short	0x0001
        /*0012*/ 	.short	0x0008
        /*0014*/ 	.byte	0x00, 0xf0, 0x21, 0x0a


	//----- nvinfo : EIATTR_KPARAM_INFO
	.align		4
.L_10375:
        /*0018*/ 	.byte	0x04, 0x17
        /*001a*/ 	.short	(.L_10377 - .L_10376)
.L_10376:
        /*001c*/ 	.word	0x00000000
        /*0020*/ 	.short	0x0000
        /*0022*/ 	.short	0x0000
        /*0024*/ 	.byte	0x00, 0xf0, 0x11, 0x00


	//----- nvinfo : EIATTR_SPARSE_MMA_MASK
	.align		4
.L_10377:
        /*0028*/ 	.byte	0x03, 0x50
        /*002a*/ 	.short	0x0000


	//----- nvinfo : EIATTR_MAXREG_COUNT
	.align		4
        /*002c*/ 	.byte	0x03, 0x1b
        /*002e*/ 	.short	0x0080


	//----- nvinfo : EIATTR_MERCURY_ISA_VERSION
	.align		4
        /*0030*/ 	.byte	0x03, 0x5f
        /*0032*/ 	.short	0x0101


	//----- nvinfo : EIATTR_VRC_CTA_INIT_COUNT
	.align		4
        /*0034*/ 	.byte	0x02, 0x4a
	.zero		1
	.zero		1


	//----- nvinfo : EIATTR_EXIT_INSTR_OFFSETS
	.align		4
        /*0038*/ 	.byte	0x04, 0x1c
        /*003a*/ 	.short	(.L_10379 - .L_10378)


	//   ....[0]....
.L_10378:
        /*003c*/ 	.word	0x00000330


	//   ....[1]....
        /*0040*/ 	.word	0x000003c0


	//   ....[2]....
        /*0044*/ 	.word	0x000048d0


	//   ....[3]....
        /*0048*/ 	.word	0x00005f70


	//----- nvinfo : EIATTR_MAX_THREADS
	.align		4
.L_10379:
        /*004c*/ 	.byte	0x04, 0x05
        /*004e*/ 	.short	(.L_10381 - .L_10380)
.L_10380:
        /*0050*/ 	.word	0x00000080
        /*0054*/ 	.word	0x00000001
        /*0058*/ 	.word	0x00000001


	//----- nvinfo : EIATTR_CRS_STACK_SIZE
	.align		4
.L_10381:
        /*005c*/ 	.byte	0x04, 0x1e
        /*005e*/ 	.short	(.L_10383 - .L_10382)
.L_10382:
        /*0060*/ 	.word	0x00000000


	//----- nvinfo : EIATTR_CBANK_PARAM_SIZE
	.align		4
.L_10383:
        /*0064*/ 	.byte	0x03, 0x19
        /*0066*/ 	.short	0x0290


	//----- nvinfo : EIATTR_PARAM_CBANK
	.align		4
        /*0068*/ 	.byte	0x04, 0x0a
        /*006a*/ 	.short	(.L_10385 - .L_10384)
	.align		4
.L_10384:
        /*006c*/ 	.word	index@(.nv.constant0._ZN2at6native18elementwise_kernelILi128ELi4EZNS0_22gpu_kernel_impl_nocastINS0_13BinaryFunctorIbbbZNS0_19maximum_kernel_cudaERNS_18TensorIteratorBaseEEUlbbE_EEEEvS5_RKT_EUliE_EEviT1_)
        /*0070*/ 	.short	0x0380
        /*0072*/ 	.short	0x0290


	//----- nvinfo : EIATTR_SW_WAR
	.align		4
.L_10385:
        /*0074*/ 	.byte	0x04, 0x36
        /*0076*/ 	.short	(.L_10387 - .L_10386)
.L_10386:
        /*0078*/ 	.word	0x00000008
.L_10387:


//--------------------- .nv.info._ZN2at6native27unrolled_elementwise_kernelINS0_13BinaryFunctorIbbbZNS0_19maximum_kernel_cudaERNS_18TensorIteratorBaseEEUlbbE_EESt5arrayIPcLm3EELi4E23TrivialOffsetCalculatorILi2EjESA_ILi1EjENS0_6memory15LoadWithoutCastENSD_16StoreWithoutCastEEEviT_T0_T2_T3_T4_T5_ --------------------------
	.section	.nv.info._ZN2at6native27unrolled_elementwise_kernelINS0_13BinaryFunctorIbbbZNS0_19maximum_kernel_cudaERNS_18TensorIteratorBaseEEUlbbE_EESt5arrayIPcLm3EELi4E23TrivialOffsetCalculatorILi2EjESA_ILi1EjENS0_6memory15LoadWithoutCastENSD_16StoreWithoutCastEEEviT_T0_T2_T3_T4_T5_,"",@"SHT_CUDA_INFO"
	.sectionflags	@""
	.align	4


	//----- nvinfo : EIATTR_CUDA_API_VERSION
	.align		4
        /*0000*/ 	.byte	0x04, 0x37
        /*0002*/ 	.short	(.L_10389 - .L_10388)
.L_10388:
        /*0004*/ 	.word	0x00000082


	//----- nvinfo : EIATTR_KPARAM_INFO
	.align		4
.L_10389:
        /*0008*/ 	.byte	0x04, 0x17
        /*000a*/ 	.short	(.L_10391 - .L_10390)
.L_10390:
        /*000c*/ 	.word	0x00000000
        /*0010*/ 	.short	0x0006
        /*0012*/ 	.short	0x0023
        /*0014*/ 	.byte	0x00, 0xf0, 0x05, 0x00


	//----- nvinfo : EIATTR_KPARAM_INFO
	.align		4
.L_10391:
        /*0018*/ 	.byte	0x04, 0x17
        /*001a*/ 	.short	(.L_10393 - .L_10392)
.L_10392:
        /*001c*/ 	.word	0x00000000
        /*0020*/ 	.short	0x0005
        /*0022*/ 	.short	0x0022
        /*0024*/ 	.byte	0x00, 0xf0, 0x05, 0x00


	//----- nvinfo : EIATTR_KPARAM_INFO
	.align		4
.L_10393:
        /*0028*/ 	.byte	0x04, 0x17
        /*002a*/ 	.short	(.L_10395 - .L_10394)
.L_10394:
        /*002c*/ 	.word	0x00000000
        /*0030*/ 	.short	0x0004
        /*0032*/ 	.short	0x0021
        /*0034*/ 	.byte	0x00, 0xf0, 0x05, 0x00


	//----- nvinfo : EIATTR_KPARAM_INFO
	.align		4
.L_10395:
        /*0038*/ 	.byte	0x04, 0x17
        /*003a*/ 	.short	(.L_10397 - .L_10396)
.L_10396:
        /*003c*/ 	.word	0x00000000
        /*0040*/ 	.short	0x0003
        /*0042*/ 	.short	0x0020
        /*0044*/ 	.byte	0x00, 0xf0, 0x05, 0x00


	//----- nvinfo : EIATTR_KPARAM_INFO
	.align		4
.L_10397:
        /*0048*/ 	.byte	0x04, 0x17
        /*004a*/ 	.short	(.L_10399 - .L_10398)
.L_10398:
        /*004c*/ 	.word	0x00000000
        /*0050*/ 	.short	0x0002
        /*0052*/ 	.short	0x0008
        /*0054*/ 	.byte	0x00, 0xf0, 0x61, 0x00


	//----- nvinfo : EIATTR_KPARAM_INFO
	.align		4
.L_10399:
        /*0058*/ 	.byte	0x04, 0x17
        /*005a*/ 	.short	(.L_10401 - .L_10400)
.L_10400:
        /*005c*/ 	.word	0x00000000
        /*0060*/ 	.short	0x0001
        /*0062*/ 	.short	0x0004
        /*0064*/ 	.byte	0x00, 0xf0, 0x05, 0x00


	//----- nvinfo : EIATTR_KPARAM_INFO
	.align		4
.L_10401:
        /*0068*/ 	.byte	0x04, 0x17
        /*006a*/ 	.short	(.L_10403 - .L_10402)
.L_10402:
        /*006c*/ 	.word	0x00000000
        /*0070*/ 	.short	0x0000
        /*0072*/ 	.short	0x0000
        /*0074*/ 	.byte	0x00, 0xf0, 0x11, 0x00


	//----- nvinfo : EIATTR_SPARSE_MMA_MASK
	.align		4
.L_10403:
        /*0078*/ 	.byte	0x03, 0x50
        /*007a*/ 	.short	0x0000


	//----- nvinfo : EIATTR_MAXREG_COUNT
	.align		4
        /*007c*/ 	.byte	0x03, 0x1b
        /*007e*/ 	.short	0x00ff


	//----- nvinfo : EIATTR_MERCURY_ISA_VERSION
	.align		4
        /*0080*/ 	.byte	0x03, 0x5f
        /*0082*/ 	.short	0x0101


	//----- nvinfo : EIATTR_VRC_CTA_INIT_COUNT
	.align		4
        /*0084*/ 	.byte	0x02, 0x4a
	.zero		1
	.zero		1


	//----- nvinfo : EIATTR_EXIT_INSTR_OFFSETS
	.align		4
        /*0088*/ 	.byte	0x04, 0x1c
        /*008a*/ 	.short	(.L_10405 - .L_10404)


	//   ....[0]....
.L_10404:
        /*008c*/ 	.word	0x000005c0


	//   ....[1]....
        /*0090*/ 	.word	0x00000620


	//----- nvinfo : EIATTR_MAX_THREADS
	.align		4
.L_10405:
        /*0094*/ 	.byte	0x04, 0x05
        /*0096*/ 	.short	(.L_10407 - .L_10406)
.L_10406:
        /*0098*/ 	.word	0x00000080
        /*009c*/ 	.word	0x00000001
        /*00a0*/ 	.word	0x00000001


	//----- nvinfo : EIATTR_CRS_STACK_SIZE
	.align		4
.L_10407:
        /*00a4*/ 	.byte	0x04, 0x1e
        /*00a6*/ 	.short	(.L_10409 - .L_10408)
.L_10408:
        /*00a8*/ 	.word	0x00000000


	//----- nvinfo : EIATTR_CBANK_PARAM_SIZE
	.align		4
.L_10409:
        /*00ac*/ 	.byte	0x03, 0x19
        /*00ae*/ 	.short	0x0024


	//----- nvinfo : EIATTR_PARAM_CBANK
	.align		4
        /*00b0*/ 	.byte	0x04, 0x0a
        /*00b2*/ 	.short	(.L_10411 - .L_10410)
	.align		4
.L_10410:
        /*00b4*/ 	.word	index@(.nv.constant0._ZN2at6native27unrolled_elementwise_kernelINS0_13BinaryFunctorIbbbZNS0_19maximum_kernel_cudaERNS_18TensorIteratorBaseEEUlbbE_EESt5arrayIPcLm3EELi4E23TrivialOffsetCalculatorILi2EjESA_ILi1EjENS0_6memory15LoadWithoutCastENSD_16StoreWithoutCastEEEviT_T0_T2_T3_T4_T5_)
        /*00b8*/ 	.short	0x0380
        /*00ba*/ 	.short	0x0024


	//----- nvinfo : EIATTR_SW_WAR
	.align		4
.L_10411:
        /*00bc*/ 	.byte	0x04, 0x36
        /*00be*/ 	.short	(.L_10413 - .L_10412)
.L_10412:
        /*00c0*/ 	.word	0x00000008
.L_10413:


//--------------------- .nv.info._ZN2at6native29vectorized_elementwise_kernelILi2ENS0_13BinaryFunctorIbbbZNS0_19maximum_kernel_cudaERNS_18TensorIteratorBaseEEUlbbE_EESt5arrayIPcLm3EEEEviT0_T1_ --------------------------
	.section	.nv.info._ZN2at6native29vectorized_elementwise_kernelILi2ENS0_13BinaryFunctorIbbbZNS0_19maximum_kernel_cudaERNS_18TensorIteratorBaseEEUlbbE_EESt5arrayIPcLm3EEEEviT0_T1_,"",@"SHT_CUDA_INFO"
	.sectionflags	@""
	.align	4


	//----- nvinfo : EIATTR_CUDA_API_VERSION
	.align		4
        /*0000*/ 	.byte	0x04, 0x37
        /*0002*/ 	.short	(.L_10415 - .L_10414)
.L_10414:
        /*0004*/ 	.word	0x00000082


	//----- nvinfo : EIATTR_KPARAM_INFO
	.align		4
.L_10415:
        /*0008*/ 	.byte	0x04, 0x17
        /*000a*/ 	.short	(.L_10417 - .L_10416)
.L_10416:
        /*000c*/ 	.word	0x00000000
        /*0010*/ 	.short	0x0002
        /*0012*/ 	.short	0x0008
        /*0014*/ 	.byte	0x00, 0xf0, 0x61, 0x00


	//----- nvinfo : EIATTR_KPARAM_INFO
	.align		4
.L_10417:
        /*0018*/ 	.byte	0x04, 0x17
        /*001a*/ 	.short	(.L_10419 - .L_10418)
.L_10418:
        /*001c*/ 	.word	0x00000000
        /*0020*/ 	.short	0x0001
        /*0022*/ 	.short	0x0004
        /*0024*/ 	.byte	0x00, 0xf0, 0x05, 0x00


	//----- nvinfo : EIATTR_KPARAM_INFO
	.align		4
.L_10419:
        /*0028*/ 	.byte	0x04, 0x17
        /*002a*/ 	.short	(.L_10421 - .L_10420)
.L_10420:
        /*002c*/ 	.word	0x00000000
        /*0030*/ 	.short	0x0000
        /*0032*/ 	.short	0x0000
        /*0034*/ 	.byte	0x00, 0xf0, 0x11, 0x00


	//----- nvinfo : EIATTR_SPARSE_MMA_MASK
	.align		4
.L_10421:
        /*0038*/ 	.byte	0x03, 0x50
        /*003a*/ 	.short	0x0000


	//----- nvinfo : EIATTR_MAXREG_COUNT
	.align		4
        /*003c*/ 	.byte	0x03, 0x1b
        /*003e*/ 	.short	0x00ff


	//----- nvinfo : EIATTR_MERCURY_ISA_VERSION
	.align		4
        /*0040*/ 	.byte	0x03, 0x5f
        /*0042*/ 	.short	0x0101


	//----- nvinfo : EIATTR_VRC_CTA_INIT_COUNT
	.align		4
        /*0044*/ 	.byte	0x02, 0x4a
	.zero		1
	.zero		1


	//----- nvinfo : EIATTR_EXIT_INSTR_OFFSETS
	.align		4
        /*0048*/ 	.byte	0x04, 0x1c
        /*004a*/ 	.short	(.L_10423 - .L_10422)


	//   ....[0]....
.L_10422:
        /*004c*/ 	.word	0x00000bd0


	//   ....[1]....
        /*0050*/ 	.word	0x00000c30


	//   ....[2]....
        /*0054*/ 	.word	0x00001060


	//----- nvinfo : EIATTR_MAX_THREADS
	.align		4
.L_10423:
        /*0058*/ 	.byte	0x04, 0x05
        /*005a*/ 	.short	(.L_10425 - .L_10424)
.L_10424:
        /*005c*/ 	.word	0x00000080
        /*0060*/ 	.word	0x00000001
        /*0064*/ 	.word	0x00000001


	//----- nvinfo : EIATTR_CRS_STACK_SIZE
	.align		4
.L_10425:
        /*0068*/ 	.byte	0x04, 0x1e
        /*006a*/ 	.short	(.L_10427 - .L_10426)
.L_10426:
        /*006c*/ 	.word	0x00000000


	//----- nvinfo : EIATTR_CBANK_PARAM_SIZE
	.align		4
.L_10427:
        /*0070*/ 	.byte	0x03, 0x19
        /*0072*/ 	.short	0x0020


	//----- nvinfo : EIATTR_PARAM_CBANK
	.align		4
        /*0074*/ 	.byte	0x04, 0x0a
        /*0076*/ 	.short	(.L_10429 - .L_10428)
	.align		4
.L_10428:
        /*0078*/ 	.word	index@(.nv.constant0._ZN2at6native29vectorized_elementwise_kernelILi2ENS0_13BinaryFunctorIbbbZNS0_19maximum_kernel_cudaERNS_18TensorIteratorBaseEEUlbbE_EESt5arrayIPcLm3EEEEviT0_T1_)
        /*007c*/ 	.short	0x0380
        /*007e*/ 	.short	0x0020


	//----- nvinfo : EIATTR_SW_WAR
	.align		4
.L_10429:
        /*0080*/ 	.byte	0x04, 0x36
        /*0082*/ 	.short	(.L_10431 - .L_10430)
.L_10430:
        /*0084*/ 	.word	0x00000008
.L_10431:


//--------------------- .nv.info._ZN2at6native29vectorized_elementwise_kernelILi4ENS0_13BinaryFunctorIbbbZNS0_19maximum_kernel_cudaERNS_18TensorIteratorBaseEEUlbbE_EESt5arrayIPcLm3EEEEviT0_T1_ --------------------------
	.section	.nv.info._ZN2at6native29vectorized_elementwise_kernelILi4ENS0_13BinaryFunctorIbbbZNS0_19maximum_kernel_cudaERNS_18TensorIteratorBaseEEUlbbE_EESt5arrayIPcLm3EEEEviT0_T1_,"",@"SHT_CUDA_INFO"
	.sectionflags	@""
	.align	4


	//----- nvinfo : EIATTR_CUDA_API_VERSION
	.align		4
        /*0000*/ 	.byte	0x04, 0x37
        /*0002*/ 	.short	(.L_10433 - .L_10432)
.L_10432:
        /*0004*/ 	.word	0x00000082


	//----- nvinfo : EIATTR_KPARAM_INFO
	.align		4
.L_10433:
        /*0008*/ 	.byte	0x04, 0x17
        /*000a*/ 	.short	(.L_10435 - .L_10434)
.L_10434:
        /*000c*/ 	.word	0x00000000
        /*0010*/ 	.short	0x0002
        /*0012*/ 	.short	0x0008
        /*0014*/ 	.byte	0x00, 0xf0, 0x61, 0x00


	//----- nvinfo : EIATTR_KPARAM_INFO
	.align		4
.L_10435:
        /*0018*/ 	.byte	0x04, 0x17
        /*001a*/ 	.short	(.L_10437 - .L_10436)
.L_10436:
        /*001c*/ 	.word	0x00000000
        /*0020*/ 	.short	0x0001
        /*0022*/ 	.short	0x0004
        /*0024*/ 	.byte	0x00, 0xf0, 0x05, 0x00


	//----- nvinfo : EIATTR_KPARAM_INFO
	.align		4
.L_10437:
        /*0028*/ 	.byte	0x04, 0x17
        /*002a*/ 	.short	(.L_10439 - .L_10438)
.L_10438:
        /*002c*/ 	.word	0x00000000
        /*0030*/ 	.short	0x0000
        /*0032*/ 	.short	0x0000
        /*0034*/ 	.byte	0x00, 0xf0, 0x11, 0x00


	//----- nvinfo : EIATTR_SPARSE_MMA_MASK
	.align		4
.L_10439:
        /*0038*/ 	.byte	0x03, 0x50
        /*003a*/ 	.short	0x0000


	//----- nvinfo : EIATTR_MAXREG_COUNT
	.align		4
        /*003c*/ 	.byte	0x03, 0x1b
        /*003e*/ 	.short	0x00ff


	//----- nvinfo : EIATTR_MERCURY_ISA_VERSION
	.align		4
        /*0040*/ 	.byte	0x03, 0x5f
        /*0042*/ 	.short	0x0101


	//----- nvinfo : EIATTR_VRC_CTA_INIT_COUNT
	.align		4
        /*0044*/ 	.byte	0x02, 0x4a
	.zero		1
	.zero		1


	//----- nvinfo : EIATTR_EXIT_INSTR_OFFSETS
	.align		4
        /*0048*/ 	.byte	0x04, 0x1c
        /*004a*/ 	.short	(.L_10441 - .L_10440)


	//   ....[0]....
.L_10440:
        /*004c*/ 	.word	0x00000bd0


	//   ....[1]....
        /*0050*/ 	.word	0x00000c30


	//   ....[2]....
        /*0054*/ 	.word	0x00001020


	//----- nvinfo : EIATTR_MAX_THREADS
	.align		4
.L_10441:
        /*0058*/ 	.byte	0x04, 0x05
        /*005a*/ 	.short	(.L_10443 - .L_10442)
.L_10442:
        /*005c*/ 	.word	0x00000080
        /*0060*/ 	.word	0x00000001
        /*0064*/ 	.word	0x00000001


	//----- nvinfo : EIATTR_CRS_STACK_SIZE
	.align		4
.L_10443:
        /*0068*/ 	.byte	0x04, 0x1e
        /*006a*/ 	.short	(.L_10445 - .L_10444)
.L_10444:
        /*006c*/ 	.word	0x00000000


	//----- nvinfo : EIATTR_CBANK_PARAM_SIZE
	.align		4
.L_10445:
        /*0070*/ 	.byte	0x03, 0x19
        /*0072*/ 	.short	0x0020


	//----- nvinfo : EIATTR_PARAM_CBANK
	.align		4
        /*0074*/ 	.byte	0x04, 0x0a
        /*0076*/ 	.short	(.L_10447 - .L_10446)
	.align		4
.L_10446:
        /*0078*/ 	.word	index@(.nv.constant0._ZN2at6native29vectorized_elementwise_kernelILi4ENS0_13BinaryFunctorIbbbZNS0_19maximum_kernel_cudaERNS_18TensorIteratorBaseEEUlbbE_EESt5arrayIPcLm3EEEEviT0_T1_)
        /*007c*/ 	.short	0x0380
        /*007e*/ 	.short	0x0020


	//----- nvinfo : EIATTR_SW_WAR
	.align		4
.L_10447:
        /*0080*/ 	.byte	0x04, 0x36
        /*0082*/ 	.short	(.L_10449 - .L_10448)
.L_10448:
        /*0084*/ 	.word	0x00000008
.L_10449:


//--------------------- .nv.info._ZN2at6native29vectorized_elementwise_kernelILi8ENS0_13BinaryFunctorIbbbZNS0_19maximum_kernel_cudaERNS_18TensorIteratorBaseEEUlbbE_EESt5arrayIPcLm3EEEEviT0_T1_ --------------------------
	.section	.nv.info._ZN2at6native29vectorized_elementwise_kernelILi8ENS0_13BinaryFunctorIbbbZNS0_19maximum_kernel_cudaERNS_18TensorIteratorBaseEEUlbbE_EESt5arrayIPcLm3EEEEviT0_T1_,"",@"SHT_CUDA_INFO"
	.sectionflags	@""
	.align	4


	//----- nvinfo : EIATTR_CUDA_API_VERSION
	.align		4
        /*0000*/ 	.byte	0x04, 0x37
        /*0002*/ 	.short	(.L_10451 - .L_10450)
.L_10450:
        /*0004*/ 	.word	0x00000082


	//----- nvinfo : EIATTR_KPARAM_INFO
	.align		4
.L_10451:
        /*0008*/ 	.byte	0x04, 0x17
        /*000a*/ 	.short	(.L_10453 - .L_10452)
.L_10452:
        /*000c*/ 	.word	0x00000000
        /*0010*/ 	.short	0x0002
        /*0012*/ 	.short	0x0008
        /*0014*/ 	.byte	0x00, 0xf0, 0x61, 0x00


	//----- nvinfo : EIATTR_KPARAM_INFO
	.align		4
.L_10453:
        /*0018*/ 	.byte	0x04, 0x17
        /*001a*/ 	.short	(.L_10455 - .L_10454)
.L_10454:
        /*001c*/ 	.word	0x00000000
        /*0020*/ 	.short	0x0001
        /*0022*/ 	.short	0x0004
        /*0024*/ 	.byte	0x00, 0xf0, 0x05, 0x00


	//----- nvinfo : EIATTR_KPARAM_INFO
	.align		4
.L_10455:
        /*0028*/ 	.byte	0x04, 0x17
        /*002a*/ 	.short	(.L_10457 - .L_10456)
.L_10456:
        /*002c*/ 	.word	0x00000000
        /*0030*/ 	.short	0x0000
        /*0032*/ 	.short	0x0000
        /*0034*/ 	.byte	0x00, 0xf0, 0x11, 0x00


	//----- nvinfo : EIATTR_SPARSE_MMA_MASK
	.align		4
.L_10457:
        /*0038*/ 	.byte	0x03, 0x50
        /*003a*/ 	.short	0x0000


	//----- nvinfo : EIATTR_MAXREG_COUNT
	.align		4
        /*003c*/ 	.byte	0x03, 0x1b
        /*003e*/ 	.short	0x00ff


	//----- nvinfo : EIATTR_MERCURY_ISA_VERSION
	.align		4
        /*0040*/ 	.byte	0x03, 0x5f
        /*0042*/ 	.short	0x0101


	//----- nvinfo : EIATTR_VRC_CTA_INIT_COUNT
	.align		4
        /*0044*/ 	.byte	0x02, 0x4a
	.zero		1
	.zero		1


	//----- nvinfo : EIATTR_EXIT_INSTR_OFFSETS
	.align		4
        /*0048*/ 	.byte	0x04, 0x1c
        /*004a*/ 	.short	(.L_10459 - .L_10458)


	//   ....[0]....
.L_10458:
        /*004c*/ 	.word	0x00000010


	//----- nvinfo : EIATTR_MAX_THREADS
	.align		4
.L_10459:
        /*0050*/ 	.byte	0x04, 0x05
        /*0052*/ 	.short	(.L_10461 - .L_10460)
.L_10460:
        /*0054*/ 	.word	0x00000080
        /*0058*/ 	.word	0x00000001
        /*005c*/ 	.word	0x00000001


	//----- nvinfo : EIATTR_CBANK_PARAM_SIZE
	.align		4
.L_10461:
        /*0060*/ 	.byte	0x03, 0x19
        /*0062*/ 	.short	0x0020


	//----- nvinfo : EIATTR_PARAM_CBANK
	.align		4
        /*0064*/ 	.byte	0x04, 0x0a
        /*0066*/ 	.short	(.L_10463 - .L_10462)
	.align		4
.L_10462:
        /*0068*/ 	.word	index@(.nv.constant0._ZN2at6native29vectorized_elementwise_kernelILi8ENS0_13BinaryFunctorIbbbZNS0_19maximum_kernel_cudaERNS_18TensorIteratorBaseEEUlbbE_EESt5arrayIPcLm3EEEEviT0_T1_)
        /*006c*/ 	.short	0x0380
        /*006e*/ 	.short	0x0020


	//----- nvinfo : EIATTR_SW_WAR
	.align		4
.L_10463:
        /*0070*/ 	.byte	0x04, 0x36
        /*0072*/ 	.short	(.L_10465 - .L_10464)
.L_10464:
        /*0074*/ 	.word	0x00000008
.L_10465:


//--------------------- .nv.callgraph             --------------------------
	.section	.nv.callgraph,"",@"SHT_CUDA_CALLGRAPH"
	.align	4
	.sectionentsize	8
	.align		4
        /*0000*/ 	.word	0x00000000
	.align		4
        /*0004*/ 	.word	0xffffffff
	.align		4
        /*0008*/ 	.word	index@(_ZN2at6native18elementwise_kernelILi128ELi4EZNS0_15gpu_kernel_implINS0_13AUnaryFunctorIN3c108BFloat16ES5_S5_ZZZNS0_16fmin_kernel_cudaERNS_18TensorIteratorBaseEENKUlvE_clEvENKUlvE2_clEvEUlS5_S5_E_EEEEvS7_RKT_EUliE_EEviT1_)
	.align		4
        /*000c*/ 	.word	index@(__assertfail)
	.align		4
        /*0010*/ 	.word	index@(_ZN2at6native27unrolled_elementwise_kernelINS0_13AUnaryFunctorIN3c108BFloat16ES4_S4_ZZZNS0_16fmin_kernel_cudaERNS_18TensorIteratorBaseEENKUlvE_clEvENKUlvE2_clEvEUlS4_S4_E_EESt5arrayIPcLm2EELi4E23TrivialOffsetCalculatorILi1EjESF_NS0_6memory12LoadWithCastILi1EEENSG_13StoreWithCastILi1EEEEEviT_T0_T2_T3_T4_T5_)
	.align		4
        /*0014*/ 	.word	index@(__assertfail)
	.align		4
        /*0018*/ 	.word	index@(_ZN2at6native18elementwise_kernelILi128ELi4EZNS0_15gpu_kernel_implINS0_13BinaryFunctorIN3c108BFloat16ES5_S5_ZZZNS0_16fmin_kernel_cudaERNS_18TensorIteratorBaseEENKUlvE_clEvENKUlvE2_clEvEUlS5_S5_E_EEEEvS7_RKT_EUliE_EEviT1_)
	.align		4
        /*001c*/ 	.word	index@(__assertfail)
	.align		4
        /*0020*/ 	.word	index@(_ZN2at6native27unrolled_elementwise_kernelINS0_13BinaryFunctorIN3c108BFloat16ES4_S4_ZZZNS0_16fmin_kernel_cudaERNS_18TensorIteratorBaseEENKUlvE_clEvENKUlvE2_clEvEUlS4_S4_E_EESt5arrayIPcLm3EELi4E23TrivialOffsetCalculatorILi2EjESE_ILi1EjENS0_6memory12LoadWithCastILi2EEENSH_13StoreWithCastILi1EEEEEviT_T0_T2_T3_T4_T5_)
	.align		4
        /*0024*/ 	.word	index@(__assertfail)
	.align		4
        /*0028*/ 	.word	index@(_ZN2at6native18elementwise_kernelILi128ELi4EZNS0_15gpu_kernel_implINS0_13AUnaryFunctorIN3c104HalfES5_S5_ZZZNS0_16fmin_kernel_cudaERNS_18TensorIteratorBaseEENKUlvE_clEvENKUlvE1_clEvEUlS5_S5_E_EEEEvS7_RKT_EUliE_EEviT1_)
	.align		4
        /*002c*/ 	.word	index@(__assertfail)
	.align		4
        /*0030*/ 	.word	index@(_ZN2at6native27unrolled_elementwise_kernelINS0_13AUnaryFunctorIN3c104HalfES4_S4_ZZZNS0_16fmin_kernel_cudaERNS_18TensorIteratorBaseEENKUlvE_clEvENKUlvE1_clEvEUlS4_S4_E_EESt5arrayIPcLm2EELi4E23TrivialOffsetCalculatorILi1EjESF_NS0_6memory12LoadWithCastILi1EEENSG_13StoreWithCastILi1EEEEEviT_T0_T2_T3_T4_T5_)
	.align		4
        /*0034*/ 	.word	index@(__assertfail)
	.align		4
        /*0038*/ 	.word	index@(_ZN2at6native18elementwise_kernelILi128ELi4EZNS0_15gpu_kernel_implINS0_13BinaryFunctorIN3c104HalfES5_S5_ZZZNS0_16fmin_kernel_cudaERNS_18TensorIteratorBaseEENKUlvE_clEvENKUlvE1_clEvEUlS5_S5_E_EEEEvS7_RKT_EUliE_EEviT1_)
	.align		4
        /*003c*/ 	.word	index@(__assertfail)
	.align		4
        /*0040*/ 	.word	index@(_ZN2at6native27unrolled_elementwise_kernelINS0_13BinaryFunctorIN3c104HalfES4_S4_ZZZNS0_16fmin_kernel_cudaERNS_18TensorIteratorBaseEENKUlvE_clEvENKUlvE1_clEvEUlS4_S4_E_EESt5arrayIPcLm3EELi4E23TrivialOffsetCalculatorILi2EjESE_ILi1EjENS0_6memory12LoadWithCastILi2EEENSH_13StoreWithCastILi1EEEEEviT_T0_T2_T3_T4_T5_)
	.align		4
        /*0044*/ 	.word	index@(__assertfail)
	.align		4
        /*0048*/ 	.word	index@(_ZN2at6native18elementwise_kernelILi128ELi4EZNS0_15gpu_kernel_implINS0_13AUnaryFunctorIfffZZZNS0_16fmin_kernel_cudaERNS_18TensorIteratorBaseEENKUlvE_clEvENKUlvE0_clEvEUlffE_EEEEvS5_RKT_EUliE_EEviT1_)
	.align		4
        /*004c*/ 	.word	index@(__assertfail)
	.align		4
        /*0050*/ 	.word	index@(_ZN2at6native27unrolled_elementwise_kernelINS0_13AUnaryFunctorIfffZZZNS0_16fmin_kernel_cudaERNS_18TensorIteratorBaseEENKUlvE_clEvENKUlvE0_clEvEUlffE_EESt5arrayIPcLm2EELi4E23TrivialOffsetCalculatorILi1EjESD_NS0_6memory12LoadWithCastILi1EEENSE_13StoreWithCastILi1EEEEEviT_T0_T2_T3_T4_T5_)
	.align		4
        /*0054*/ 	.word	index@(__assertfail)
	.align		4
        /*0058*/ 	.word	index@(_ZN2at6native18elementwise_kernelILi128ELi4EZNS0_15gpu_kernel_implINS0_13BinaryFunctorIfffZZZNS0_16fmin_kernel_cudaERNS_18TensorIteratorBaseEENKUlvE_clEvENKUlvE0_clEvEUlffE_EEEEvS5_RKT_EUliE_EEviT1_)
	.align		4
        /*005c*/ 	.word	index@(__assertfail)
	.align		4
        /*0060*/ 	.word	index@(_ZN2at6native27unrolled_elementwise_kernelINS0_13BinaryFunctorIfffZZZNS0_16fmin_kernel_cudaERNS_18TensorIteratorBaseEENKUlvE_clEvENKUlvE0_clEvEUlffE_EESt5arrayIPcLm3EELi4E23TrivialOffsetCalculatorILi2EjESC_ILi1EjENS0_6memory12LoadWithCastILi2EEENSF_13StoreWithCastILi1EEEEEviT_T0_T2_T3_T4_T5_)
	.align		4
        /*0064*/ 	.word	index@(__assertfail)
	.align		4
        /*0068*/ 	.word	index@(_ZN2at6native18elementwise_kernelILi128ELi4EZNS0_15gpu_kernel_implINS0_13AUnaryFunctorIdddZZZNS0_16fmin_kernel_cudaERNS_18TensorIteratorBaseEENKUlvE_clEvENKUlvE_clEvEUlddE_EEEEvS5_RKT_EUliE_EEviT1_)
	.align		4
        /*006c*/ 	.word	index@(__assertfail)
	.align		4
        /*0070*/ 	.word	index@(_ZN2at6native27unrolled_elementwise_kernelINS0_13AUnaryFunctorIdddZZZNS0_16fmin_kernel_cudaERNS_18TensorIteratorBaseEENKUlvE_clEvENKUlvE_clEvEUlddE_EESt5arrayIPcLm2EELi4E23TrivialOffsetCalculatorILi1EjESD_NS0_6memory12LoadWithCastILi1EEENSE_13StoreWithCastILi1EEEEEviT_T0_T2_T3_T4_T5_)
	.align		4
        /*0074*/ 	.word	index@(__assertfail)
	.align		4
        /*0078*/ 	.word	index@(_ZN2at6native18elementwise_kernelILi128ELi4EZNS0_15gpu_kernel_implINS0_13BinaryFunctorIdddZZZNS0_16fmin_kernel_cudaERNS_18TensorIteratorBaseEENKUlvE_clEvENKUlvE_clEvEUlddE_EEEEvS5_RKT_EUliE_EEviT1_)
	.align		4
        /*007c*/ 	.word	index@(__assertfail)
	.align		4
        /*0080*/ 	.word	index@(_ZN2at6native27unrolled_elementwise_kernelINS0_13BinaryFunctorIdddZZZNS0_16fmin_kernel_cudaERNS_18TensorIteratorBaseEENKUlvE_clEvENKUlvE_clEvEUlddE_EESt5arrayIPcLm3EELi4E23TrivialOffsetCalculatorILi2EjESC_ILi1EjENS0_6memory12LoadWithCastILi2EEENSF_13StoreWithCastILi1EEEEEviT_T0_T2_T3_T4_T5_)
	.align		4
        /*0084*/ 	.word	index@(__assertfail)
	.align		4
        /*0088*/ 	.word	index@(_ZN2at6native18elementwise_kernelILi128ELi4EZNS0_15gpu_kernel_implINS0_13AUnaryFunctorIN3c108BFloat16ES5_S5_ZZZNS0_16fmax_kernel_cudaERNS_18TensorIteratorBaseEENKUlvE_clEvENKUlvE2_clEvEUlS5_S5_E_EEEEvS7_RKT_EUliE_EEviT1_)
	.align		4
        /*008c*/ 	.word	index@(__assertfail)
	.align		4
        /*0090*/ 	.word	index@(_ZN2at6native27unrolled_elementwise_kernelINS0_13AUnaryFunctorIN3c108BFloat16ES4_S4_ZZZNS0_16fmax_kernel_cudaERNS_18TensorIteratorBaseEENKUlvE_clEvENKUlvE2_clEvEUlS4_S4_E_EESt5arrayIPcLm2EELi4E23TrivialOffsetCalculatorILi1EjESF_NS0_6memory12LoadWithCastILi1EEENSG_13StoreWithCastILi1EEEEEviT_T0_T2_T3_T4_T5_)
	.align		4
        /*0094*/ 	.word	index@(__assertfail)
	.align		4
        /*0098*/ 	.word	index@(_ZN2at6native18elementwise_kernelILi128ELi4EZNS0_15gpu_kernel_implINS0_13BinaryFunctorIN3c108BFloat16ES5_S5_ZZZNS0_16fmax_kernel_cudaERNS_18TensorIteratorBaseEENKUlvE_clEvENKUlvE2_clEvEUlS5_S5_E_EEEEvS7_RKT_EUliE_EEviT1_)
	.align		4
        /*009c*/ 	.word	index@(__assertfail)
	.align		4
        /*00a0*/ 	.word	index@(_ZN2at6native27unrolled_elementwise_kernelINS0_13BinaryFunctorIN3c108BFloat16ES4_S4_ZZZNS0_16fmax_kernel_cudaERNS_18TensorIteratorBaseEENKUlvE_clEvENKUlvE2_clEvEUlS4_S4_E_EESt5arrayIPcLm3EELi4E23TrivialOffsetCalculatorILi2EjESE_ILi1EjENS0_6memory12LoadWithCastILi2EEENSH_13StoreWithCastILi1EEEEEviT_T0_T2_T3_T4_T5_)
	.align		4
        /*00a4*/ 	.word	index@(__assertfail)
	.align		4
        /*00a8*/ 	.word	index@(_ZN2at6native18elementwise_kernelILi128ELi4EZNS0_15gpu_kernel_implINS0_13AUnaryFunctorIN3c104HalfES5_S5_ZZZNS0_16fmax_kernel_cudaERNS_18TensorIteratorBaseEENKUlvE_clEvENKUlvE1_clEvEUlS5_S5_E_EEEEvS7_RKT_EUliE_EEviT1_)
	.align		4
        /*00ac*/ 	.word	index@(__assertfail)
	.align		4
        /*00b0*/ 	.word	index@(_ZN2at6native27unrolled_elementwise_kernelINS0_13AUnaryFunctorIN3c104HalfES4_S4_ZZZNS0_16fmax_kernel_cudaERNS_18TensorIteratorBaseEENKUlvE_clEvENKUlvE1_clEvEUlS4_S4_E_EESt5arrayIPcLm2EELi4E23TrivialOffsetCalculatorILi1EjESF_NS0_6memory12LoadWithCastILi1EEENSG_13StoreWithCastILi1EEEEEviT_T0_T2_T3_T4_T5_)
	.align		4
        /*00b4*/ 	.word	index@(__assertfail)
	.align		4
        /*00b8*/ 	.word	index@(_ZN2at6native18elementwise_kernelILi128ELi4EZNS0_15gpu_kernel_implINS0_13BinaryFunctorIN3c104HalfES5_S5_ZZZNS0_16fmax_kernel_cudaERNS_18TensorIteratorBaseEENKUlvE_clEvENKUlvE1_clEvEUlS5_S5_E_EEEEvS7_RKT_EUliE_EEviT1_)
	.align		4
        /*00bc*/ 	.word	index@(__assertfail)
	.align		4
        /*00c0*/ 	.word	index@(_ZN2at6native27unrolled_elementwise_kernelINS0_13BinaryFunctorIN3c104HalfES4_S4_ZZZNS0_16fmax_kernel_cudaERNS_18TensorIteratorBaseEENKUlvE_clEvENKUlvE1_clEvEUlS4_S4_E_EESt5arrayIPcLm3EELi4E23TrivialOffsetCalculatorILi2EjESE_ILi1EjENS0_6memory12LoadWithCastILi2EEENSH_13StoreWithCastILi1EEEEEviT_T0_T2_T3_T4_T5_)
	.align		4
        /*00c4*/ 	.word	index@(__assertfail)
	.align		4
        /*00c8*/ 	.word	index@(_ZN2at6native18elementwise_kernelILi128ELi4EZNS0_15gpu_kernel_implINS0_13AUnaryFunctorIfffZZZNS0_16fmax_kernel_cudaERNS_18TensorIteratorBaseEENKUlvE_clEvENKUlvE0_clEvEUlffE_EEEEvS5_RKT_EUliE_EEviT1_)
	.align		4
        /*00cc*/ 	.word	index@(__assertfail)
	.align		4
        /*00d0*/ 	.word	index@(_ZN2at6native27unrolled_elementwise_kernelINS0_13AUnaryFunctorIfffZZZNS0_16fmax_kernel_cudaERNS_18TensorIteratorBaseEENKUlvE_clEvENKUlvE0_clEvEUlffE_EESt5arrayIPcLm2EELi4E23TrivialOffsetCalculatorILi1EjESD_NS0_6memory12LoadWithCastILi1EEENSE_13StoreWithCastILi1EEEEEviT_T0_T2_T3_T4_T5_)
	.align		4
        /*00d4*/ 	.word	index@(__assertfail)
	.align		4
        /*00d8*/ 	.word	index@(_ZN2at6native18elementwise_kernelILi128ELi4EZNS0_15gpu_kernel_implINS0_13BinaryFunctorIfffZZZNS0_16fmax_kernel_cudaERNS_18TensorIteratorBaseEENKUlvE_clEvENKUlvE0_clEvEUlffE_EEEEvS5_RKT_EUliE_EEviT1_)
	.align		4
        /*00dc*/ 	.word	index@(__assertfail)
	.align		4
        /*00e0*/ 	.word	index@(_ZN2at6native27unrolled_elementwise_kernelINS0_13BinaryFunctorIfffZZZNS0_16fmax_kernel_cudaERNS_18TensorIteratorBaseEENKUlvE_clEvENKUlvE0_clEvEUlffE_EESt5arrayIPcLm3EELi4E23TrivialOffsetCalculatorILi2EjESC_ILi1EjENS0_6memory12LoadWithCastILi2EEENSF_13StoreWithCastILi1EEEEEviT_T0_T2_T3_T4_T5_)
	.align		4
        /*00e4*/ 	.word	index@(__assertfail)
	.align		4
        /*00e8*/ 	.word	index@(_ZN2at6native18elementwise_kernelILi128ELi4EZNS0_15gpu_kernel_implINS0_13AUnaryFunctorIdddZZZNS0_16fmax_kernel_cudaERNS_18TensorIteratorBaseEENKUlvE_clEvENKUlvE_clEvEUlddE_EEEEvS5_RKT_EUliE_EEviT1_)
	.align		4
        /*00ec*/ 	.word	index@(__assertfail)
	.align		4
        /*00f0*/ 	.word	index@(_ZN2at6native27unrolled_elementwise_kernelINS0_13AUnaryFunctorIdddZZZNS0_16fmax_kernel_cudaERNS_18TensorIteratorBaseEENKUlvE_clEvENKUlvE_clEvEUlddE_EESt5arrayIPcLm2EELi4E23TrivialOffsetCalculatorILi1EjESD_NS0_6memory12LoadWithCastILi1EEENSE_13StoreWithCastILi1EEEEEviT_T0_T2_T3_T4_T5_)
	.align		4
        /*00f4*/ 	.word	index@(__assertfail)
	.align		4
        /*00f8*/ 	.word	index@(_ZN2at6native18elementwise_kernelILi128ELi4EZNS0_15gpu_kernel_implINS0_13BinaryFunctorIdddZZZNS0_16fmax_kernel_cudaERNS_18TensorIteratorBaseEENKUlvE_clEvENKUlvE_clEvEUlddE_EEEEvS5_RKT_EUliE_EEviT1_)
	.align		4
        /*00fc*/ 	.word	index@(__assertfail)
	.align		4
        /*0100*/ 	.word	index@(_ZN2at6native27unrolled_elementwise_kernelINS0_13BinaryFunctorIdddZZZNS0_16fmax_kernel_cudaERNS_18TensorIteratorBaseEENKUlvE_clEvENKUlvE_clEvEUlddE_EESt5arrayIPcLm3EELi4E23TrivialOffsetCalculatorILi2EjESC_ILi1EjENS0_6memory12LoadWithCastILi2EEENSF_13StoreWithCastILi1EEEEEviT_T0_T2_T3_T4_T5_)
	.align		4
        /*0104*/ 	.word	index@(__assertfail)
	.align		4
        /*0108*/ 	.word	index@(_ZN2at6native18elementwise_kernelILi128ELi4EZNS0_15gpu_kernel_implINS0_13AUnaryFunctorIN3c108BFloat16ES5_S5_ZZZNS0_19minimum_kernel_cudaERNS_18TensorIteratorBaseEENKUlvE0_clEvENKUlvE2_clEvEUlS5_S5_E_EEEEvS7_RKT_EUliE_EEviT1_)
	.align		4
        /*010c*/ 	.word	index@(__assertfail)
	.align		4
        /*0110*/ 	.word	index@(_ZN2at6native27unrolled_elementwise_kernelINS0_13AUnaryFunctorIN3c108BFloat16ES4_S4_ZZZNS0_19minimum_kernel_cudaERNS_18TensorIteratorBaseEENKUlvE0_clEvENKUlvE2_clEvEUlS4_S4_E_EESt5arrayIPcLm2EELi4E23TrivialOffsetCalculatorILi1EjESF_NS0_6memory12LoadWithCastILi1EEENSG_13StoreWithCastILi1EEEEEviT_T0_T2_T3_T4_T5_)
	.align		4
        /*0114*/ 	.word	index@(__assertfail)
	.align		4
        /*0118*/ 	.word	index@(_ZN2at6native18elementwise_kernelILi128ELi4EZNS0_15gpu_kernel_implINS0_13BinaryFunctorIN3c108BFloat16ES5_S5_ZZZNS0_19minimum_kernel_cudaERNS_18TensorIteratorBaseEENKUlvE0_clEvENKUlvE2_clEvEUlS5_S5_E_EEEEvS7_RKT_EUliE_EEviT1_)
	.align		4
        /*011c*/ 	.word	index@(__assertfail)
	.align		4
        /*0120*/ 	.word	index@(_ZN2at6native27unrolled_elementwise_kernelINS0_13BinaryFunctorIN3c108BFloat16ES4_S4_ZZZNS0_19minimum_kernel_cudaERNS_18TensorIteratorBaseEENKUlvE0_clEvENKUlvE2_clEvEUlS4_S4_E_EESt5arrayIPcLm3EELi4E23TrivialOffsetCalculatorILi2EjESE_ILi1EjENS0_6memory12LoadWithCastILi2EEENSH_13StoreWithCastILi1EEEEEviT_T0_T2_T3_T4_T5_)
	.align		4
        /*0124*/ 	.word	index@(__assertfail)
	.align		4
        /*0128*/ 	.word	index@(_ZN2at6native18elementwise_kernelILi128ELi4EZNS0_15gpu_kernel_implINS0_13AUnaryFunctorIN3c104HalfES5_S5_ZZZNS0_19minimum_kernel_cudaERNS_18TensorIteratorBaseEENKUlvE0_clEvENKUlvE1_clEvEUlS5_S5_E_EEEEvS7_RKT_EUliE_EEviT1_)
	.align		4
        /*012c*/ 	.word	index@(__assertfail)
	.align		4
        /*0130*/ 	.word	index@(_ZN2at6native27unrolled_elementwise_kernelINS0_13AUnaryFunctorIN3c104HalfES4_S4_ZZZNS0_19minimum_kernel_cudaERNS_18TensorIteratorBaseEENKUlvE0_clEvENKUlvE1_clEvEUlS4_S4_E_EESt5arrayIPcLm2EELi4E23TrivialOffsetCalculatorILi1EjESF_NS0_6memory12LoadWithCastILi1EEENSG_13StoreWithCastILi1EEEEEviT_T0_T2_T3_T4_T5_)
	.align		4
        /*0134*/ 	.word	index@(__assertfail)
	.align		4
        /*0138*/ 	.word	index@(_ZN2at6native18elementwise_kernelILi128ELi4EZNS0_15gpu_kernel_implINS0_13BinaryFunctorIN3c104HalfES5_S5_ZZZNS0_19minimum_kernel_cudaERNS_18TensorIteratorBaseEENKUlvE0_clEvENKUlvE1_clEvEUlS5_S5_E_EEEEvS7_RKT_EUliE_EEviT1_)
	.align		4
        /*013c*/ 	.word	index@(__assertfail)
	.align		4
        /*0140*/ 	.word	index@(_ZN2at6native27unrolled_elementwise_kernelINS0_13BinaryFunctorIN3c104HalfES4_S4_ZZZNS0_19minimum_kernel_cudaERNS_18TensorIteratorBaseEENKUlvE0_clEvENKUlvE1_clEvEUlS4_S4_E_EESt5arrayIPcLm3EELi4E23TrivialOffsetCalculatorILi2EjESE_ILi1EjENS0_6memory12LoadWithCastILi2EEENSH_13StoreWithCastILi1EEEEEviT_T0_T2_T3_T4_T5_)
	.align		4
        /*0144*/ 	.word	index@(__assertfail)
	.align		4
        /*0148*/ 	.word	index@(_ZN2at6native18elementwise_kernelILi128ELi4EZNS0_15gpu_kernel_implINS0_13AUnaryFunctorIfffZZZNS0_19minimum_kernel_cudaERNS_18TensorIteratorBaseEENKUlvE0_clEvENKUlvE0_clEvEUlffE_EEEEvS5_RKT_EUliE_EEviT1_)
	.align		4
        /*014c*/ 	.word	index@(__assertfail)
	.align		4
        /*0150*/ 	.word	index@(_ZN2at6native27unrolled_elementwise_kernelINS0_13AUnaryFunctorIfffZZZNS0_19minimum_kernel_cudaERNS_18TensorIteratorBaseEENKUlvE0_clEvENKUlvE0_clEvEUlffE_EESt5arrayIPcLm2EELi4E23TrivialOffsetCalculatorILi1EjESD_NS0_6memory12LoadWithCastILi1EEENSE_13StoreWithCastILi1EEEEEviT_T0_T2_T3_T4_T5_)
	.align		4
        /*0154*/ 	.word	index@(__assertfail)
	.align		4
        /*0158*/ 	.word	index@(_ZN2at6native18elementwise_kernelILi128ELi4EZNS0_15gpu_kernel_implINS0_13BinaryFunctorIfffZZZNS0_19minimum_kernel_cudaERNS_18TensorIteratorBaseEENKUlvE0_clEvENKUlvE0_clEvEUlffE_EEEEvS5_RKT_EUliE_EEviT1_)
	.align		4
        /*015c*/ 	.word	index@(__assertfail)
	.align		4
        /*0160*/ 	.word	index@(_ZN2at6native27unrolled_elementwise_kernelINS0_13BinaryFunctorIfffZZZNS0_19minimum_kernel_cudaERNS_18TensorIteratorBaseEENKUlvE0_clEvENKUlvE0_clEvEUlffE_EESt5arrayIPcLm3EELi4E23TrivialOffsetCalculatorILi2EjESC_ILi1EjENS0_6memory12LoadWithCastILi2EEENSF_13StoreWithCastILi1EEEEEviT_T0_T2_T3_T4_T5_)
	.align		4
        /*0164*/ 	.word	index@(__assertfail)
	.align		4
        /*0168*/ 	.word	index@(_ZN2at6native18elementwise_kernelILi128ELi4EZNS0_15gpu_kernel_implINS0_13AUnaryFunctorIdddZZZNS0_19minimum_kernel_cudaERNS_18TensorIteratorBaseEENKUlvE0_clEvENKUlvE_clEvEUlddE_EEEEvS5_RKT_EUliE_EEviT1_)
	.align		4
        /*016c*/ 	.word	index@(__assertfail)
	.align		4
        /*0170*/ 	.word	index@(_ZN2at6native27unrolled_elementwise_kernelINS0_13AUnaryFunctorIdddZZZNS0_19minimum_kernel_cudaERNS_18TensorIteratorBaseEENKUlvE0_clEvENKUlvE_clEvEUlddE_EESt5arrayIPcLm2EELi4E23TrivialOffsetCalculatorILi1EjESD_NS0_6memory12LoadWithCastILi1EEENSE_13StoreWithCastILi1EEEEEviT_T0_T2_T3_T4_T5_)
	.align		4
        /*0174*/ 	.word	index@(__assertfail)
	.align		4
        /*0178*/ 	.word	index@(_ZN2at6native18elementwise_kernelILi128ELi4EZNS0_15gpu_kernel_implINS0_13BinaryFunctorIdddZZZNS0_19minimum_kernel_cudaERNS_18TensorIteratorBaseEENKUlvE0_clEvENKUlvE_clEvEUlddE_EEEEvS5_RKT_EUliE_EEviT1_)
	.align		4
        /*017c*/ 	.word	index@(__assertfail)
	.align		4
        /*0180*/ 	.word	index@(_ZN2at6native27unrolled_elementwise_kernelINS0_13BinaryFunctorIdddZZZNS0_19minimum_kernel_cudaERNS_18TensorIteratorBaseEENKUlvE0_clEvENKUlvE_clEvEUlddE_EESt5arrayIPcLm3EELi4E23TrivialOffsetCalculatorILi2EjESC_ILi1EjENS0_6memory12LoadWithCastILi2EEENSF_13StoreWithCastILi1EEEEEviT_T0_T2_T3_T4_T5_)
	.align		4
        /*0184*/ 	.word	index@(__assertfail)
	.align		4
        /*0188*/ 	.word	index@(_ZN2at6native18elementwise_kernelILi128ELi4EZNS0_15gpu_kernel_implINS0_13AUnaryFunctorIsssZZZNS0_19minimum_kernel_cudaERNS_18TensorIteratorBaseEENKUlvE_clEvENKUlvE3_clEvEUlssE_EEEEvS5_RKT_EUliE_EEviT1_)
	.align		4
        /*018c*/ 	.word	index@(__assertfail)
	.align		4
        /*0190*/ 	.word	index@(_ZN2at6native27unrolled_elementwise_kernelINS0_13AUnaryFunctorIsssZZZNS0_19minimum_kernel_cudaERNS_18TensorIteratorBaseEENKUlvE_clEvENKUlvE3_clEvEUlssE_EESt5arrayIPcLm2EELi4E23TrivialOffsetCalculatorILi1EjESD_NS0_6memory12LoadWithCastILi1EEENSE_13StoreWithCastILi1EEEEEviT_T0_T2_T3_T4_T5_)
	.align		4
        /*0194*/ 	.word	index@(__assertfail)
	.align		4
        /*0198*/ 	.word	index@(_ZN2at6native18elementwise_kernelILi128ELi4EZNS0_15gpu_kernel_implINS0_13BinaryFunctorIsssZZZNS0_19minimum_kernel_cudaERNS_18TensorIteratorBaseEENKUlvE_clEvENKUlvE3_clEvEUlssE_EEEEvS5_RKT_EUliE_EEviT1_)
	.align		4
        /*019c*/ 	.word	index@(__assertfail)
	.align		4
        /*01a0*/ 	.word	index@(_ZN2at6native27unrolled_elementwise_kernelINS0_13BinaryFunctorIsssZZZNS0_19minimum_kernel_cudaERNS_18TensorIteratorBaseEENKUlvE_clEvENKUlvE3_clEvEUlssE_EESt5arrayIPcLm3EELi4E23TrivialOffsetCalculatorILi2EjESC_ILi1EjENS0_6memory12LoadWithCastILi2EEENSF_13StoreWithCastILi1EEEEEviT_T0_T2_T3_T4_T5_)
	.align		4
        /*01a4*/ 	.word	index@(__assertfail)
	.align		4
        /*01a8*/ 	.word	index@(_ZN2at6native18elementwise_kernelILi128ELi4EZNS0_15gpu_kernel_implINS0_13AUnaryFunctorIlllZZZNS0_19minimum_kernel_cudaERNS_18TensorIteratorBaseEENKUlvE_clEvENKUlvE2_clEvEUlllE_EEEEvS5_RKT_EUliE_EEviT1_)
	.align		4
        /*01ac*/ 	.word	index@(__assertfail)
	.align		4
        /*01b0*/ 	.word	index@(_ZN2at6native27unrolled_elementwise_kernelINS0_13AUnaryFunctorIlllZZZNS0_19minimum_kernel_cudaERNS_18TensorIteratorBaseEENKUlvE_clEvENKUlvE2_clEvEUlllE_EESt5arrayIPcLm2EELi4E23TrivialOffsetCalculatorILi1EjESD_NS0_6memory12LoadWithCastILi1EEENSE_13StoreWithCastILi1EEEEEviT_T0_T2_T3_T4_T5_)
	.align		4
        /*01b4*/ 	.word	index@(__assertfail)
	.align		4
        /*01b8*/ 	.word	index@(_ZN2at6native18elementwise_kernelILi128ELi4EZNS0_15gpu_kernel_implINS0_13BinaryFunctorIlllZZZNS0_19minimum_kernel_cudaERNS_18TensorIteratorBaseEENKUlvE_clEvENKUlvE2_clEvEUlllE_EEEEvS5_RKT_EUliE_EEviT1_)
	.align		4
        /*01bc*/ 	.word	index@(__assertfail)
	.align		4
        /*01c0*/ 	.word	index@(_ZN2at6native27unrolled_elementwise_kernelINS0_13BinaryFunctorIlllZZZNS0_19minimum_kernel_cudaERNS_18TensorIteratorBaseEENKUlvE_clEvENKUlvE2_clEvEUlllE_EESt5arrayIPcLm3EELi4E23TrivialOffsetCalculatorILi2EjESC_ILi1EjENS0_6memory12LoadWithCastILi2EEENSF_13StoreWithCastILi1EEEEEviT_T0_T2_T3_T4_T5_)
	.align		4
        /*01c4*/ 	.word	index@(__assertfail)
	.align		4
        /*01c8*/ 	.word	index@(_ZN2at6native18elementwise_kernelILi128ELi4EZNS0_15gpu_kernel_implINS0_13AUnaryFunctorIiiiZZZNS0_19minimum_kernel_cudaERNS_18TensorIteratorBaseEENKUlvE_clEvENKUlvE1_clEvEUliiE_EEEEvS5_RKT_EUliE_EEviT1_)
	.align		4
        /*01cc*/ 	.word	index@(__assertfail)
	.align		4
        /*01d0*/ 	.word	index@(_ZN2at6native27unrolled_elementwise_kernelINS0_13AUnaryFunctorIiiiZZZNS0_19minimum_kernel_cudaERNS_18TensorIteratorBaseEENKUlvE_clEvENKUlvE1_clEvEUliiE_EESt5arrayIPcLm2EELi4E23TrivialOffsetCalculatorILi1EjESD_NS0_6memory12LoadWithCastILi1EEENSE_13StoreWithCastILi1EEEEEviT_T0_T2_T3_T4_T5_)
	.align		4
        /*01d4*/ 	.word	index@(__assertfail)
	.align		4
        /*01d8*/ 	.word	index@(_ZN2at6native18elementwise_kernelILi128ELi4EZNS0_15gpu_kernel_implINS0_13BinaryFunctorIiiiZZZNS0_19minimum_kernel_cudaERNS_18TensorIteratorBaseEENKUlvE_clEvENKUlvE1_clEvEUliiE_EEEEvS5_RKT_EUliE_EEviT1_)
	.align		4
        /*01dc*/ 	.word	index@(__assertfail)
	.align		4
        /*01e0*/ 	.word	index@(_ZN2at6native27unrolled_elementwise_kernelINS0_13BinaryFunctorIiiiZZZNS0_19minimum_kernel_cudaERNS_18TensorIteratorBaseEENKUlvE_clEvENKUlvE1_clEvEUliiE_EESt5arrayIPcLm3EELi4E23TrivialOffsetCalculatorILi2EjESC_ILi1EjENS0_6memory12LoadWithCastILi2EEENSF_13StoreWithCastILi1EEEEEviT_T0_T2_T3_T4_T5_)
	.align		4
        /*01e4*/ 	.word	index@(__assertfail)
	.align		4
        /*01e8*/ 	.word	index@(_ZN2at6native18elementwise_kernelILi128ELi4EZNS0_15gpu_kernel_implINS0_13AUnaryFunctorIaaaZZZNS0_19minimum_kernel_cudaERNS_18TensorIteratorBaseEENKUlvE_clEvENKUlvE0_clEvEUlaaE_EEEEvS5_RKT_EUliE_EEviT1_)
	.align		4
        /*01ec*/ 	.word	index@(__assertfail)
	.align		4
        /*01f0*/ 	.word	index@(_ZN2at6native27unrolled_elementwise_kernelINS0_13AUnaryFunctorIaaaZZZNS0_19minimum_kernel_cudaERNS_18TensorIteratorBaseEENKUlvE_clEvENKUlvE0_clEvEUlaaE_EESt5arrayIPcLm2EELi4E23TrivialOffsetCalculatorILi1EjESD_NS0_6memory12LoadWithCastILi1EEENSE_13StoreWithCastILi1EEEEEviT_T0_T2_T3_T4_T5_)
	.align		4
        /*01f4*/ 	.word	index@(__assertfail)
	.align		4
        /*01f8*/ 	.word	index@(_ZN2at6native18elementwise_kernelILi128ELi4EZNS0_15gpu_kernel_implINS0_13BinaryFunctorIaaaZZZNS0_19minimum_kernel_cudaERNS_18TensorIteratorBaseEENKUlvE_clEvENKUlvE0_clEvEUlaaE_EEEEvS5_RKT_EUliE_EEviT1_)
	.align		4
        /*01fc*/ 	.word	index@(__assertfail)
	.align		4
        /*0200*/ 	.word	index@(_ZN2at6native27unrolled_elementwise_kernelINS0_13BinaryFunctorIaaaZZZNS0_19minimum_kernel_cudaERNS_18TensorIteratorBaseEENKUlvE_clEvENKUlvE0_clEvEUlaaE_EESt5arrayIPcLm3EELi4E23TrivialOffsetCalculatorILi2EjESC_ILi1EjENS0_6memory12LoadWithCastILi2EEENSF_13StoreWithCastILi1EEEEEviT_T0_T2_T3_T4_T5_)
	.align		4
        /*0204*/ 	.word	index@(__assertfail)
	.align		4
        /*0208*/ 	.word	index@(_ZN2at6native18elementwise_kernelILi128ELi4EZNS0_15gpu_kernel_implINS0_13AUnaryFunctorIhhhZZZNS0_19minimum_kernel_cudaERNS_18TensorIteratorBaseEENKUlvE_clEvENKUlvE_clEvEUlhhE_EEEEvS5_RKT_EUliE_EEviT1_)
	.align		4
        /*020c*/ 	.word	index@(__assertfail)
	.align		4
        /*0210*/ 	.word	index@(_ZN2at6native27unrolled_elementwise_kernelINS0_13AUnaryFunctorIhhhZZZNS0_19minimum_kernel_cudaERNS_18TensorIteratorBaseEENKUlvE_clEvENKUlvE_clEvEUlhhE_EESt5arrayIPcLm2EELi4E23TrivialOffsetCalculatorILi1EjESD_NS0_6memory12LoadWithCastILi1EEENSE_13StoreWithCastILi1EEEEEviT_T0_T2_T3_T4_T5_)
	.align		4
        /*0214*/ 	.word	index@(__assertfail)
	.align		4
        /*0218*/ 	.word	index@(_ZN2at6native18elementwise_kernelILi128ELi4EZNS0_15gpu_kernel_implINS0_13BinaryFunctorIhhhZZZNS0_19minimum_kernel_cudaERNS_18TensorIteratorBaseEENKUlvE_clEvENKUlvE_clEvEUlhhE_EEEEvS5_RKT_EUliE_EEviT1_)
	.align		4
        /*021c*/ 	.word	index@(__assertfail)
	.align		4
        /*0220*/ 	.word	index@(_ZN2at6native27unrolled_elementwise_kernelINS0_13BinaryFunctorIhhhZZZNS0_19minimum_kernel_cudaERNS_18TensorIteratorBaseEENKUlvE_clEvENKUlvE_clEvEUlhhE_EESt5arrayIPcLm3EELi4E23TrivialOffsetCalculatorILi2EjESC_ILi1EjENS0_6memory12LoadWithCastILi2EEENSF_13StoreWithCastILi1EEEEEviT_T0_T2_T3_T4_T5_)
	.align		4
        /*0224*/ 	.word	index@(__assertfail)
	.align		4
        /*0228*/ 	.word	index@(_ZN2at6native18elementwise_kernelILi128ELi4EZNS0_15gpu_kernel_implINS0_13AUnaryFunctorIbbbZNS0_19minimum_kernel_cudaERNS_18TensorIteratorBaseEEUlbbE_EEEEvS5_RKT_EUliE_EEviT1_)
	.align		4
        /*022c*/ 	.word	index@(__assertfail)
	.align		4
        /*0230*/ 	.word	index@(_ZN2at6native27unrolled_elementwise_kernelINS0_13AUnaryFunctorIbbbZNS0_19minimum_kernel_cudaERNS_18TensorIteratorBaseEEUlbbE_EESt5arrayIPcLm2EELi4E23TrivialOffsetCalculatorILi1EjESB_NS0_6memory12LoadWithCastILi1EEENSC_13StoreWithCastILi1EEEEEviT_T0_T2_T3_T4_T5_)
	.align		4
        /*0234*/ 	.word	index@(__assertfail)
	.align		4
        /*0238*/ 	.word	index@(_ZN2at6native18elementwise_kernelILi128ELi4EZNS0_15gpu_kernel_implINS0_13BinaryFunctorIbbbZNS0_19minimum_kernel_cudaERNS_18TensorIteratorBaseEEUlbbE_EEEEvS5_RKT_EUliE_EEviT1_)
	.align		4
        /*023c*/ 	.word	index@(__assertfail)
	.align		4
        /*0240*/ 	.word	index@(_ZN2at6native27unrolled_elementwise_kernelINS0_13BinaryFunctorIbbbZNS0_19minimum_kernel_cudaERNS_18TensorIteratorBaseEEUlbbE_EESt5arrayIPcLm3EELi4E23TrivialOffsetCalculatorILi2EjESA_ILi1EjENS0_6memory12LoadWithCastILi2EEENSD_13StoreWithCastILi1EEEEEviT_T0_T2_T3_T4_T5_)
	.align		4
        /*0244*/ 	.word	index@(__assertfail)
	.align		4
        /*0248*/ 	.word	index@(_ZN2at6native18elementwise_kernelILi128ELi4EZNS0_15gpu_kernel_implINS0_13AUnaryFunctorIN3c108BFloat16ES5_S5_ZZZNS0_19maximum_kernel_cudaERNS_18TensorIteratorBaseEENKUlvE0_clEvENKUlvE2_clEvEUlS5_S5_E_EEEEvS7_RKT_EUliE_EEviT1_)
	.align		4
        /*024c*/ 	.word	index@(__assertfail)
	.align		4
        /*0250*/ 	.word	index@(_ZN2at6native27unrolled_elementwise_kernelINS0_13AUnaryFunctorIN3c108BFloat16ES4_S4_ZZZNS0_19maximum_kernel_cudaERNS_18TensorIteratorBaseEENKUlvE0_clEvENKUlvE2_clEvEUlS4_S4_E_EESt5arrayIPcLm2EELi4E23TrivialOffsetCalculatorILi1EjESF_NS0_6memory12LoadWithCastILi1EEENSG_13StoreWithCastILi1EEEEEviT_T0_T2_T3_T4_T5_)
	.align		4
        /*0254*/ 	.word	index@(__assertfail)
	.align		4
        /*0258*/ 	.word	index@(_ZN2at6native18elementwise_kernelILi128ELi4EZNS0_15gpu_kernel_implINS0_13BinaryFunctorIN3c108BFloat16ES5_S5_ZZZNS0_19maximum_kernel_cudaERNS_18TensorIteratorBaseEENKUlvE0_clEvENKUlvE2_clEvEUlS5_S5_E_EEEEvS7_RKT_EUliE_EEviT1_)
	.align		4
        /*025c*/ 	.word	index@(__assertfail)
	.align		4
        /*0260*/ 	.word	index@(_ZN2at6native27unrolled_elementwise_kernelINS0_13BinaryFunctorIN3c108BFloat16ES4_S4_ZZZNS0_19maximum_kernel_cudaERNS_18TensorIteratorBaseEENKUlvE0_clEvENKUlvE2_clEvEUlS4_S4_E_EESt5arrayIPcLm3EELi4E23TrivialOffsetCalculatorILi2EjESE_ILi1EjENS0_6memory12LoadWithCastILi2EEENSH_13StoreWithCastILi1EEEEEviT_T0_T2_T3_T4_T5_)
	.align		4
        /*0264*/ 	.word	index@(__assertfail)
	.align		4
        /*0268*/ 	.word	index@(_ZN2at6native18elementwise_kernelILi128ELi4EZNS0_15gpu_kernel_implINS0_13AUnaryFunctorIN3c104HalfES5_S5_ZZZNS0_19maximum_kernel_cudaERNS_18TensorIteratorBaseEENKUlvE0_clEvENKUlvE1_clEvEUlS5_S5_E_EEEEvS7_RKT_EUliE_EEviT1_)
	.align		4
        /*026c*/ 	.word	index@(__assertfail)
	.align		4
        /*0270*/ 	.word	index@(_ZN2at6native27unrolled_elementwise_kernelINS0_13AUnaryFunctorIN3c104HalfES4_S4_ZZZNS0_19maximum_kernel_cudaERNS_18TensorIteratorBaseEENKUlvE0_clEvENKUlvE1_clEvEUlS4_S4_E_EESt5arrayIPcLm2EELi4E23TrivialOffsetCalculatorILi1EjESF_NS0_6memory12LoadWithCastILi1EEENSG_13StoreWithCastILi1EEEEEviT_T0_T2_T3_T4_T5_)
	.align		4
        /*0274*/ 	.word	index@(__assertfail)
	.align		4
        /*0278*/ 	.word	index@(_ZN2at6native18elementwise_kernelILi128ELi4EZNS0_15gpu_kernel_implINS0_13BinaryFunctorIN3c104HalfES5_S5_ZZZNS0_19maximum_kernel_cudaERNS_18TensorIteratorBaseEENKUlvE0_clEvENKUlvE1_clEvEUlS5_S5_E_EEEEvS7_RKT_EUliE_EEviT1_)
	.align		4
        /*027c*/ 	.word	index@(__assertfail)
	.align		4
        /*0280*/ 	.word	index@(_ZN2at6native27unrolled_elementwise_kernelINS0_13BinaryFunctorIN3c104HalfES4_S4_ZZZNS0_19maximum_kernel_cudaERNS_18TensorIteratorBaseEENKUlvE0_clEvENKUlvE1_clEvEUlS4_S4_E_EESt5arrayIPcLm3EELi4E23TrivialOffsetCalculatorILi2EjESE_ILi1EjENS0_6memory12LoadWithCastILi2EEENSH_13StoreWithCastILi1EEEEEviT_T0_T2_T3_T4_T5_)
	.align		4
        /*0284*/ 	.word	index@(__assertfail)
	.align		4
        /*0288*/ 	.word	index@(_ZN2at6native18elementwise_kernelILi128ELi4EZNS0_15gpu_kernel_implINS0_13AUnaryFunctorIfffZZZNS0_19maximum_kernel_cudaERNS_18TensorIteratorBaseEENKUlvE0_clEvENKUlvE0_clEvEUlffE_EEEEvS5_RKT_EUliE_EEviT1_)
	.align		4
        /*028c*/ 	.word	index@(__assertfail)
	.align		4
        /*0290*/ 	.word	index@(_ZN2at6native27unrolled_elementwise_kernelINS0_13AUnaryFunctorIfffZZZNS0_19maximum_kernel_cudaERNS_18TensorIteratorBaseEENKUlvE0_clEvENKUlvE0_clEvEUlffE_EESt5arrayIPcLm2EELi4E23TrivialOffsetCalculatorILi1EjESD_NS0_6memory12LoadWithCastILi1EEENSE_13StoreWithCastILi1EEEEEviT_T0_T2_T3_T4_T5_)
	.align		4
        /*0294*/ 	.word	index@(__assertfail)
	.align		4
        /*0298*/ 	.word	index@(_ZN2at6native18elementwise_kernelILi128ELi4EZNS0_15gpu_kernel_implINS0_13BinaryFunctorIfffZZZNS0_19maximum_kernel_cudaERNS_18TensorIteratorBaseEENKUlvE0_clEvENKUlvE0_clEvEUlffE_EEEEvS5_RKT_EUliE_EEviT1_)
	.align		4
        /*029c*/ 	.word	index@(__assertfail)
	.align		4
        /*02a0*/ 	.word	index@(_ZN2at6native27unrolled_elementwise_kernelINS0_13BinaryFunctorIfffZZZNS0_19maximum_kernel_cudaERNS_18TensorIteratorBaseEENKUlvE0_clEvENKUlvE0_clEvEUlffE_EESt5arrayIPcLm3EELi4E23TrivialOffsetCalculatorILi2EjESC_ILi1EjENS0_6memory12LoadWithCastILi2EEENSF_13StoreWithCastILi1EEEEEviT_T0_T2_T3_T4_T5_)
	.align		4
        /*02a4*/ 	.word	index@(__assertfail)
	.align		4
        /*02a8*/ 	.word	index@(_ZN2at6native18elementwise_kernelILi128ELi4EZNS0_15gpu_kernel_implINS0_13AUnaryFunctorIdddZZZNS0_19maximum_kernel_cudaERNS_18TensorIteratorBaseEENKUlvE0_clEvENKUlvE_clEvEUlddE_EEEEvS5_RKT_EUliE_EEviT1_)
	.align		4
        /*02ac*/ 	.word	index@(__assertfail)
	.align		4
        /*02b0*/ 	.word	index@(_ZN2at6native27unrolled_elementwise_kernelINS0_13AUnaryFunctorIdddZZZNS0_19maximum_kernel_cudaERNS_18TensorIteratorBaseEENKUlvE0_clEvENKUlvE_clEvEUlddE_EESt5arrayIPcLm2EELi4E23TrivialOffsetCalculatorILi1EjESD_NS0_6memory12LoadWithCastILi1EEENSE_13StoreWithCastILi1EEEEEviT_T0_T2_T3_T4_T5_)
	.align		4
        /*02b4*/ 	.word	index@(__assertfail)
	.align		4
        /*02b8*/ 	.word	index@(_ZN2at6native18elementwise_kernelILi128ELi4EZNS0_15gpu_kernel_implINS0_13BinaryFunctorIdddZZZNS0_19maximum_kernel_cudaERNS_18TensorIteratorBaseEENKUlvE0_clEvENKUlvE_clEvEUlddE_EEEEvS5_RKT_EUliE_EEviT1_)
	.align		4
        /*02bc*/ 	.word	index@(__assertfail)
	.align		4
        /*02c0*/ 	.word	index@(_ZN2at6native27unrolled_elementwise_kernelINS0_13BinaryFunctorIdddZZZNS0_19maximum_kernel_cudaERNS_18TensorIteratorBaseEENKUlvE0_clEvENKUlvE_clEvEUlddE_EESt5arrayIPcLm3EELi4E23TrivialOffsetCalculatorILi2EjESC_ILi1EjENS0_6memory12LoadWithCastILi2EEENSF_13StoreWithCastILi1EEEEEviT_T0_T2_T3_T4_T5_)
	.align		4
        /*02c4*/ 	.word	index@(__assertfail)
	.align		4
        /*02c8*/ 	.word	index@(_ZN2at6native18elementwise_kernelILi128ELi4EZNS0_15gpu_kernel_implINS0_13AUnaryFunctorIsssZZZNS0_19maximum_kernel_cudaERNS_18TensorIteratorBaseEENKUlvE_clEvENKUlvE3_clEvEUlssE_EEEEvS5_RKT_EUliE_EEviT1_)
	.align		4
        /*02cc*/ 	.word	index@(__assertfail)
	.align		4
        /*02d0*/ 	.word	index@(_ZN2at6native27unrolled_elementwise_kernelINS0_13AUnaryFunctorIsssZZZNS0_19maximum_kernel_cudaERNS_18TensorIteratorBaseEENKUlvE_clEvENKUlvE3_clEvEUlssE_EESt5arrayIPcLm2EELi4E23TrivialOffsetCalculatorILi1EjESD_NS0_6memory12LoadWithCastILi1EEENSE_13StoreWithCastILi1EEEEEviT_T0_T2_T3_T4_T5_)
	.align		4
        /*02d4*/ 	.word	index@(__assertfail)
	.align		4
        /*02d8*/ 	.word	index@(_ZN2at6native18elementwise_kernelILi128ELi4EZNS0_15gpu_kernel_implINS0_13BinaryFunctorIsssZZZNS0_19maximum_kernel_cudaERNS_18TensorIteratorBaseEENKUlvE_clEvENKUlvE3_clEvEUlssE_EEEEvS5_RKT_EUliE_EEviT1_)
	.align		4
        /*02dc*/ 	.word	index@(__assertfail)
	.align		4
        /*02e0*/ 	.word	index@(_ZN2at6native27unrolled_elementwise_kernelINS0_13BinaryFunctorIsssZZZNS0_19maximum_kernel_cudaERNS_18TensorIteratorBaseEENKUlvE_clEvENKUlvE3_clEvEUlssE_EESt5arrayIPcLm3EELi4E23TrivialOffsetCalculatorILi2EjESC_ILi1EjENS0_6memory12LoadWithCastILi2EEENSF_13StoreWithCastILi1EEEEEviT_T0_T2_T3_T4_T5_)
	.align		4
        /*02e4*/ 	.word	index@(__assertfail)
	.align		4
        /*02e8*/ 	.word	index@(_ZN2at6native18elementwise_kernelILi128ELi4EZNS0_15gpu_kernel_implINS0_13AUnaryFunctorIlllZZZNS0_19maximum_kernel_cudaERNS_18TensorIteratorBaseEENKUlvE_clEvENKUlvE2_clEvEUlllE_EEEEvS5_RKT_EUliE_EEviT1_)
	.align		4
        /*02ec*/ 	.word	index@(__assertfail)
	.align		4
        /*02f0*/ 	.word	index@(_ZN2at6native27unrolled_elementwise_kernelINS0_13AUnaryFunctorIlllZZZNS0_19maximum_kernel_cudaERNS_18TensorIteratorBaseEENKUlvE_clEvENKUlvE2_clEvEUlllE_EESt5arrayIPcLm2EELi4E23TrivialOffsetCalculatorILi1EjESD_NS0_6memory12LoadWithCastILi1EEENSE_13StoreWithCastILi1EEEEEviT_T0_T2_T3_T4_T5_)
	.align		4
        /*02f4*/ 	.word	index@(__assertfail)
	.align		4
        /*02f8*/ 	.word	index@(_ZN2at6native18elementwise_kernelILi128ELi4EZNS0_15gpu_kernel_implINS0_13BinaryFunctorIlllZZZNS0_19maximum_kernel_cudaERNS_18TensorIteratorBaseEENKUlvE_clEvENKUlvE2_clEvEUlllE_EEEEvS5_RKT_EUliE_EEviT1_)
	.align		4
        /*02fc*/ 	.word	index@(__assertfail)
	.align		4
        /*0300*/ 	.word	index@(_ZN2at6native27unrolled_elementwise_kernelINS0_13BinaryFunctorIlllZZZNS0_19maximum_kernel_cudaERNS_18TensorIteratorBaseEENKUlvE_clEvENKUlvE2_clEvEUlllE_EESt5arrayIPcLm3EELi4E23TrivialOffsetCalculatorILi2EjESC_ILi1EjENS0_6memory12LoadWithCastILi2EEENSF_13StoreWithCastILi1EEEEEviT_T0_T2_T3_T4_T5_)
	.align		4
        /*0304*/ 	.word	index@(__assertfail)
	.align		4
        /*0308*/ 	.word	index@(_ZN2at6native18elementwise_kernelILi128ELi4EZNS0_15gpu_kernel_implINS0_13AUnaryFunctorIiiiZZZNS0_19maximum_kernel_cudaERNS_18TensorIteratorBaseEENKUlvE_clEvENKUlvE1_clEvEUliiE_EEEEvS5_RKT_EUliE_EEviT1_)
	.align		4
        /*030c*/ 	.word	index@(__assertfail)
	.align		4
        /*0310*/ 	.word	index@(_ZN2at6native27unrolled_elementwise_kernelINS0_13AUnaryFunctorIiiiZZZNS0_19maximum_kernel_cudaERNS_18TensorIteratorBaseEENKUlvE_clEvENKUlvE1_clEvEUliiE_EESt5arrayIPcLm2EELi4E23TrivialOffsetCalculatorILi1EjESD_NS0_6memory12LoadWithCastILi1EEENSE_13StoreWithCastILi1EEEEEviT_T0_T2_T3_T4_T5_)
	.align		4
        /*0314*/ 	.word	index@(__assertfail)
	.align		4
        /*0318*/ 	.word	index@(_ZN2at6native18elementwise_kernelILi128ELi4EZNS0_15gpu_kernel_implINS0_13BinaryFunctorIiiiZZZNS0_19maximum_kernel_cudaERNS_18TensorIteratorBaseEENKUlvE_clEvENKUlvE1_clEvEUliiE_EEEEvS5_RKT_EUliE_EEviT1_)
	.align		4
        /*031c*/ 	.word	index@(__assertfail)
	.align		4
        /*0320*/ 	.word	index@(_ZN2at6native27unrolled_elementwise_kernelINS0_13BinaryFunctorIiiiZZZNS0_19maximum_kernel_cudaERNS_18TensorIteratorBaseEENKUlvE_clEvENKUlvE1_clEvEUliiE_EESt5arrayIPcLm3EELi4E23TrivialOffsetCalculatorILi2EjESC_ILi1EjENS0_6memory12LoadWithCastILi2EEENSF_13StoreWithCastILi1EEEEEviT_T0_T2_T3_T4_T5_)
	.align		4
        /*0324*/ 	.word	index@(__assertfail)
	.align		4
        /*0328*/ 	.word	index@(_ZN2at6native18elementwise_kernelILi128ELi4EZNS0_15gpu_kernel_implINS0_13AUnaryFunctorIaaaZZZNS0_19maximum_kernel_cudaERNS_18TensorIteratorBaseEENKUlvE_clEvENKUlvE0_clEvEUlaaE_EEEEvS5_RKT_EUliE_EEviT1_)
	.align		4
        /*032c*/ 	.word	index@(__assertfail)
	.align		4
        /*0330*/ 	.word	index@(_ZN2at6native27unrolled_elementwise_kernelINS0_13AUnaryFunctorIaaaZZZNS0_19maximum_kernel_cudaERNS_18TensorIteratorBaseEENKUlvE_clEvENKUlvE0_clEvEUlaaE_EESt5arrayIPcLm2EELi4E23TrivialOffsetCalculatorILi1EjESD_NS0_6memory12LoadWithCastILi1EEENSE_13StoreWithCastILi1EEEEEviT_T0_T2_T3_T4_T5_)
	.align		4
        /*0334*/ 	.word	index@(__assertfail)
	.align		4
        /*0338*/ 	.word	index@(_ZN2at6native18elementwise_kernelILi128ELi4EZNS0_15gpu_kernel_implINS0_13BinaryFunctorIaaaZZZNS0_19maximum_kernel_cudaERNS_18TensorIteratorBaseEENKUlvE_clEvENKUlvE0_clEvEUlaaE_EEEEvS5_RKT_EUliE_EEviT1_)
	.align		4
        /*033c*/ 	.word	index@(__assertfail)
	.align		4
        /*0340*/ 	.word	index@(_ZN2at6native27unrolled_elementwise_kernelINS0_13BinaryFunctorIaaaZZZNS0_19maximum_kernel_cudaERNS_18TensorIteratorBaseEENKUlvE_clEvENKUlvE0_clEvEUlaaE_EESt5arrayIPcLm3EELi4E23TrivialOffsetCalculatorILi2EjESC_ILi1EjENS0_6memory12LoadWithCastILi2EEENSF_13StoreWithCastILi1EEEEEviT_T0_T2_T3_T4_T5_)
	.align		4
        /*0344*/ 	.word	index@(__assertfail)
	.align		4
        /*0348*/ 	.word	index@(_ZN2at6native18elementwise_kernelILi128ELi4EZNS0_15gpu_kernel_implINS0_13AUnaryFunctorIhhhZZZNS0_19maximum_kernel_cudaERNS_18TensorIteratorBaseEENKUlvE_clEvENKUlvE_clEvEUlhhE_EEEEvS5_RKT_EUliE_EEviT1_)
	.align		4
        /*034c*/ 	.word	index@(__assertfail)
	.align		4
        /*0350*/ 	.word	index@(_ZN2at6native27unrolled_elementwise_kernelINS0_13AUnaryFunctorIhhhZZZNS0_19maximum_kernel_cudaERNS_18TensorIteratorBaseEENKUlvE_clEvENKUlvE_clEvEUlhhE_EESt5arrayIPcLm2EELi4E23TrivialOffsetCalculatorILi1EjESD_NS0_6memory12LoadWithCastILi1EEENSE_13StoreWithCastILi1EEEEEviT_T0_T2_T3_T4_T5_)
	.align		4
        /*0354*/ 	.word	index@(__assertfail)
	.align		4
        /*0358*/ 	.word	index@(_ZN2at6native18elementwise_kernelILi128ELi4EZNS0_15gpu_kernel_implINS0_13BinaryFunctorIhhhZZZNS0_19maximum_kernel_cudaERNS_18TensorIteratorBaseEENKUlvE_clEvENKUlvE_clEvEUlhhE_EEEEvS5_RKT_EUliE_EEviT1_)
	.align		4
        /*035c*/ 	.word	index@(__assertfail)
	.align		4
        /*0360*/ 	.word	index@(_ZN2at6native27unrolled_elementwise_kernelINS0_13BinaryFunctorIhhhZZZNS0_19maximum_kernel_cudaERNS_18TensorIteratorBaseEENKUlvE_clEvENKUlvE_clEvEUlhhE_EESt5arrayIPcLm3EELi4E23TrivialOffsetCalculatorILi2EjESC_ILi1EjENS0_6memory12LoadWithCastILi2EEENSF_13StoreWithCastILi1EEEEEviT_T0_T2_T3_T4_T5_)
	.align		4
        /*0364*/ 	.word	index@(__assertfail)
	.align		4
        /*0368*/ 	.word	index@(_ZN2at6native18elementwise_kernelILi128ELi4EZNS0_15gpu_kernel_implINS0_13AUnaryFunctorIbbbZNS0_19maximum_kernel_cudaERNS_18TensorIteratorBaseEEUlbbE_EEEEvS5_RKT_EUliE_EEviT1_)
	.align		4
        /*036c*/ 	.word	index@(__assertfail)
	.align		4
        /*0370*/ 	.word	index@(_ZN2at6native27unrolled_elementwise_kernelINS0_13AUnaryFunctorIbbbZNS0_19maximum_kernel_cudaERNS_18TensorIteratorBaseEEUlbbE_EESt5arrayIPcLm2EELi4E23TrivialOffsetCalculatorILi1EjESB_NS0_6memory12LoadWithCastILi1EEENSC_13StoreWithCastILi1EEEEEviT_T0_T2_T3_T4_T5_)
	.align		4
        /*0374*/ 	.word	index@(__assertfail)
	.align		4
        /*0378*/ 	.word	index@(_ZN2at6native18elementwise_kernelILi128ELi4EZNS0_15gpu_kernel_implINS0_13BinaryFunctorIbbbZNS0_19maximum_kernel_cudaERNS_18TensorIteratorBaseEEUlbbE_EEEEvS5_RKT_EUliE_EEviT1_)
	.align		4
        /*037c*/ 	.word	index@(__assertfail)
	.align		4
        /*0380*/ 	.word	index@(_ZN2at6native27unrolled_elementwise_kernelINS0_13BinaryFunctorIbbbZNS0_19maximum_kernel_cudaERNS_18TensorIteratorBaseEEUlbbE_EESt5arrayIPcLm3EELi4E23TrivialOffsetCalculatorILi2EjESA_ILi1EjENS0_6memory12LoadWithCastILi2EEENSD_13StoreWithCastILi1EEEEEviT_T0_T2_T3_T4_T5_)
	.align		4
        /*0384*/ 	.word	index@(__assertfail)
	.align		4
        /*0388*/ 	.word	0x00000000
	.align		4
        /*038c*/ 	.word	0xfffffffe
	.align		4
        /*0390*/ 	.word	0x00000000
	.align		4
        /*0394*/ 	.word	0xfffffffd
	.align		4
        /*0398*/ 	.word	0x00000000
	.align		4
        /*039c*/ 	.word	0xfffffffc


//--------------------- .nv.constant4             --------------------------
	.section	.nv.constant4,"a",@progbits
	.align	8
	.align		8
.nv.constant4:
        /*0000*/ 	.dword	__assertfail
	.align		8
        /*0008*/ 	.dword	__unnamed_1
	.align		8
        /*0010*/ 	.dword	__unnamed_2
	.align		8
        /*0018*/ 	.dword	__unnamed_3
	.align		8
        /*0020*/ 	.dword	__unnamed_4
	.align		8
        /*0028*/ 	.dword	__unnamed_5
	.align		8
        /*0030*/ 	.dword	__unnamed_6
	.align		8
        /*0038*/ 	.dword	__unnamed_7
	.align		8
        /*0040*/ 	.dword	__unnamed_8
	.align		8
        /*0048*/ 	.dword	__unnamed_9
	.align		8
        /*0050*/ 	.dword	__unnamed_10
	.align		8
        /*0058*/ 	.dword	__unnamed_11
	.align		8
        /*0060*/ 	.dword	__unnamed_12
	.align		8
        /*0068*/ 	.dword	__unnamed_13
	.align		8
        /*0070*/ 	.dword	__unnamed_14
	.align		8
        /*0078*/ 	.dword	__unnamed_15
	.align		8
        /*0080*/ 	.dword	__unnamed_16
	.align		8
        /*0088*/ 	.dword	__unnamed_17
	.align		8
        /*0090*/ 	.dword	__unnamed_18
	.align		8
        /*0098*/ 	.dword	__unnamed_19
	.align		8
        /*00a0*/ 	.dword	__unnamed_20
	.align		8
        /*00a8*/ 	.dword	_ZN57_INTERNAL_d3832acf_26_MaxMinElementwiseKernel_cu_806476104cuda3std3__45__cpo5beginE
	.align		8
        /*00b0*/ 	.dword	_ZN57_INTERNAL_d3832acf_26_MaxMinElementwiseKernel_cu_806476104cuda3std3__45__cpo3endE
	.align		8
        /*00b8*/ 	.dword	_ZN57_INTERNAL_d3832acf_26_MaxMinElementwiseKernel_cu_806476104cuda3std3__45__cpo6cbeginE
	.align		8
        /*00c0*/ 	.dword	_ZN57_INTERNAL_d3832acf_26_MaxMinElementwiseKernel_cu_806476104cuda3std3__45__cpo4cendE
	.align		8
        /*00c8*/ 	.dword	_ZN57_INTERNAL_d3832acf_26_MaxMinElementwiseKernel_cu_806476104cuda3std3__45__cpo6rbeginE
	.align		8
        /*00d0*/ 	.dword	_ZN57_INTERNAL_d3832acf_26_MaxMinElementwiseKernel_cu_806476104cuda3std3__45__cpo4rendE
	.align		8
        /*00d8*/ 	.dword	_ZN57_INTERNAL_d3832acf_26_MaxMinElementwiseKernel_cu_806476104cuda3std3__45__cpo7crbeginE
	.align		8
        /*00e0*/ 	.dword	_ZN57_INTERNAL_d3832acf_26_MaxMinElementwiseKernel_cu_806476104cuda3std3__45__cpo5crendE
	.align		8
        /*00e8*/ 	.dword	_ZN57_INTERNAL_d3832acf_26_MaxMinElementwiseKernel_cu_806476104cuda3std3__459_GLOBAL__N__d3832acf_26_MaxMinElementwiseKernel_cu_806476106ignoreE
	.align		8
        /*00f0*/ 	.dword	_ZN57_INTERNAL_d3832acf_26_MaxMinElementwiseKernel_cu_806476104cuda3std3__419piecewise_constructE
	.align		8
        /*00f8*/ 	.dword	_ZN57_INTERNAL_d3832acf_26_MaxMinElementwiseKernel_cu_806476104cuda3std3__48in_placeE
	.align		8
        /*0100*/ 	.dword	_ZN57_INTERNAL_d3832acf_26_MaxMinElementwiseKernel_cu_806476104cuda3std3__420unreachable_sentinelE
	.align		8
        /*0108*/ 	.dword	_ZN57_INTERNAL_d3832acf_26_MaxMinElementwiseKernel_cu_806476104cuda3std6ranges3__45__cpo4swapE
	.align		8
        /*0110*/ 	.dword	_ZN57_INTERNAL_d3832acf_26_MaxMinElementwiseKernel_cu_806476104cuda3std6ranges3__45__cpo9iter_moveE
	.align		8
        /*0118*/ 	.dword	_ZN57_INTERNAL_d3832acf_26_MaxMinElementwiseKernel_cu_806476104cuda3std6ranges3__45__cpo5beginE
	.align		8
        /*0120*/ 	.dword	_ZN57_INTERNAL_d3832acf_26_MaxMinElementwiseKernel_cu_806476104cuda3std6ranges3__45__cpo3endE
	.align		8
        /*0128*/ 	.dword	_ZN57_INTERNAL_d3832acf_26_MaxMinElementwiseKernel_cu_806476104cuda3std6ranges3__45__cpo6cbeginE
	.align		8
        /*0130*/ 	.dword	_ZN57_INTERNAL_d3832acf_26_MaxMinElementwiseKernel_cu_806476104cuda3std6ranges3__45__cpo4cendE
	.align		8
        /*0138*/ 	.dword	_ZN57_INTERNAL_d3832acf_26_MaxMinElementwiseKernel_cu_806476104cuda3std6ranges3__45__cpo7advanceE
	.align		8
        /*0140*/ 	.dword	_ZN57_INTERNAL_d3832acf_26_MaxMinElementwiseKernel_cu_806476104cuda3std6ranges3__45__cpo9iter_swapE
	.align		8
        /*0148*/ 	.dword	_ZN57_INTERNAL_d3832acf_26_MaxMinElementwiseKernel_cu_806476104cuda3std6ranges3__45__cpo4nextE
	.align		8
        /*0150*/ 	.dword	_ZN57_INTERNAL_d3832acf_26_MaxMinElementwiseKernel_cu_806476104cuda3std6ranges3__45__cpo4prevE
	.align		8
        /*0158*/ 	.dword	_ZN57_INTERNAL_d3832acf_26_MaxMinElementwiseKernel_cu_806476104cuda3std6ranges3__45__cpo4dataE
	.align		8
        /*0160*/ 	.dword	_ZN57_INTERNAL_d3832acf_26_MaxMinElementwiseKernel_cu_806476104cuda3std6ranges3__45__cpo5cdataE
	.align		8
        /*0168*/ 	.dword	_ZN57_INTERNAL_d3832acf_26_MaxMinElementwiseKernel_cu_806476104cuda3std6ranges3__45__cpo4sizeE
	.align		8
        /*0170*/ 	.dword	_ZN57_INTERNAL_d3832acf_26_MaxMinElementwiseKernel_cu_806476104cuda3std6ranges3__45__cpo5ssizeE
	.align		8
        /*0178*/ 	.dword	_ZN57_INTERNAL_d3832acf_26_MaxMinElementwiseKernel_cu_806476104cuda3std6ranges3__45__cpo8distanceE
	.align		8
        /*0180*/ 	.dword	_ZN57_INTERNAL_d3832acf_26_MaxMinElementwiseKernel_cu_806476106thrust24THRUST_300001_SM_1030_NS6system6detail10sequential3seqE
	.align		8
        /*0188*/ 	.dword	$str$9
	.align		8
        /*0190*/ 	.dword	$str$10


//--------------------- .text._ZN2at6native18elementwise_kernelILi128ELi4EZNS0_15gpu_kernel_implINS0_13AUnaryFunctorIN3c108BFloat16ES5_S5_ZZZNS0_16fmin_kernel_cudaERNS_18TensorIteratorBaseEENKUlvE_clEvENKUlvE2_clEvEUlS5_S5_E_EEEEvS7_RKT_EUliE_EEviT1_ --------------------------
	.section	.text._ZN2at6native18elementwise_kernelILi128ELi4EZNS0_15gpu_kernel_implINS0_13AUnaryFunctorIN3c108BFloat16ES5_S5_ZZZNS0_16fmin_kernel_cudaERNS_18TensorIteratorBaseEENKUlvE_clEvENKUlvE2_clEvEUlS5_S5_E_EEEEvS7_RKT_EUliE_EEviT1_,"ax",@progbits
	.align	128
        .global         _ZN2at6native18elementwise_kernelILi128ELi4EZNS0_15gpu_kernel_implINS0_13AUnaryFunctorIN3c108BFloat16ES5_S5_ZZZNS0_16fmin_kernel_cudaERNS_18TensorIteratorBaseEENKUlvE_clEvENKUlvE2_clEvEUlS5_S5_E_EEEEvS7_RKT_EUliE_EEviT1_
        .type           _ZN2at6native18elementwise_kernelILi128ELi4EZNS0_15gpu_kernel_implINS0_13AUnaryFunctorIN3c108BFloat16ES5_S5_ZZZNS0_16fmin_kernel_cudaERNS_18TensorIteratorBaseEENKUlvE_clEvENKUlvE2_clEvEUlS5_S5_E_EEEEvS7_RKT_EUliE_EEviT1_,@function
        .size           _ZN2at6native18elementwise_kernelILi128ELi4EZNS0_15gpu_kernel_implINS0_13AUnaryFunctorIN3c108BFloat16ES5_S5_ZZZNS0_16fmin_kernel_cudaERNS_18TensorIteratorBaseEENKUlvE_clEvENKUlvE2_clEvEUlS5_S5_E_EEEEvS7_RKT_EUliE_EEviT1_,(.L_x_40862 - _ZN2at6native18elementwise_kernelILi128ELi4EZNS0_15gpu_kernel_implINS0_13AUnaryFunctorIN3c108BFloat16ES5_S5_ZZZNS0_16fmin_kernel_cudaERNS_18TensorIteratorBaseEENKUlvE_clEvENKUlvE2_clEvEUlS5_S5_E_EEEEvS7_RKT_EUliE_EEviT1_)
        .other          _ZN2at6native18elementwise_kernelILi128ELi4EZNS0_15gpu_kernel_implINS0_13AUnaryFunctorIN3c108BFloat16ES5_S5_ZZZNS0_16fmin_kernel_cudaERNS_18TensorIteratorBaseEENKUlvE_clEvENKUlvE2_clEvEUlS5_S5_E_EEEEvS7_RKT_EUliE_EEviT1_,@"STO_CUDA_ENTRY STV_DEFAULT"
_ZN2at6native18elementwise_kernelILi128ELi4EZNS0_15gpu_kernel_implINS0_13AUnaryFunctorIN3c108BFloat16ES5_S5_ZZZNS0_16fmin_kernel_cudaERNS_18TensorIteratorBaseEENKUlvE_clEvENKUlvE2_clEvEUlS5_S5_E_EEEEvS7_RKT_EUliE_EEviT1_:
.text._ZN2at6native18elementwise_kernelILi128ELi4EZNS0_15gpu_kernel_implINS0_13AUnaryFunctorIN3c108BFloat16ES5_S5_ZZZNS0_16fmin_kernel_cudaERNS_18TensorIteratorBaseEENKUlvE_clEvENKUlvE2_clEvEUlS5_S5_E_EEEEvS7_RKT_EUliE_EEviT1_:
[----:B------:R-:W0:Y:S01]  /*0000*/  LDC R1, c[0x0][0x37c] ;  /* 0x0000df00ff017b82 */ /* 0x000e220000000800 */
[----:B------:R-:W1:Y:S07]  /*0010*/  S2R R17, SR_TID.X ;  /* 0x0000000000117919 */ /* 0x000e6e0000002100 */
[----:B------:R-:W2:Y:S01]  /*0020*/  S2UR UR4, SR_CTAID.X ;  /* 0x00000000000479c3 */ /* 0x000ea20000002500 */
[----:B------:R-:W3:Y:S01]  /*0030*/  LDCU UR40, c[0x0][0x388] ;  /* 0x00007100ff2877ac */ /* 0x000ee20008000800 */
[----:B------:R-:W-:Y:S01]  /*0040*/  BSSY.RECONVERGENT B6, `(.L_x_0) ;  /* 0x0000332000067945 */ /* 0x000fe20003800200 */
[----:B------:R-:W4:Y:S01]  /*0050*/  LDCU UR5, c[0x0][0x380] ;  /* 0x00007000ff0577ac */ /* 0x000f220008000800 */
[----:B------:R-:W0:Y:S01]  /*0060*/  LDCU.64 UR36, c[0x0][0x358] ;  /* 0x00006b00ff2477ac */ /* 0x000e220008000a00 */
[----:B------:R-:W0:Y:S01]  /*0070*/  LDCU.U8 UR39, c[0x0][0x594] ;  /* 0x0000b280ff2777ac */ /* 0x000e220008000000 */
[----:B------:R-:W0:Y:S01]  /*0080*/  LDCU.U8 UR42, c[0x0][0x595] ;  /* 0x0000b2a0ff2a77ac */ /* 0x000e220008000000 */
[----:B---3--:R-:W-:Y:S01]  /*0090*/  UIADD3 UR41, UPT, UPT, UR40, -0x1, URZ ;  /* 0xffffffff28297890 */ /* 0x008fe2000fffe0ff */
[----:B------:R-:W3:Y:S01]  /*00a0*/  LDCU.U16 UR43, c[0x0][0x592] ;  /* 0x0000b240ff2b77ac */ /* 0x000ee20008000400 */
[----:B--2---:R-:W-:-:S02]  /*00b0*/  USHF.L.U32 UR4, UR4, 0x9, URZ ;  /* 0x0000000904047899 */ /* 0x004fc400080006ff */
[----:B------:R-:W-:-:S04]  /*00c0*/  UISETP.LT.U32.AND UP0, UPT, UR41, 0x18, UPT ;  /* 0x000000182900788c */ /* 0x000fc8000bf01070 */
[----:B-1----:R-:W-:Y:S01]  /*00d0*/  LOP3.LUT R17, R17, UR4, RZ, 0xfc, !PT ;  /* 0x0000000411117c12 */ /* 0x002fe2000f8efcff */
[----:B------:R-:W-:-:S03]  /*00e0*/  USEL UR38, UR41, 0x18, UP0 ;  /* 0x0000001829267887 */ /* 0x000fc60008000000 */
[----:B----4-:R-:W-:Y:S01]  /*00f0*/  ISETP.GE.AND P0, PT, R17, UR5, PT ;  /* 0x0000000511007c0c */ /* 0x010fe2000bf06270 */
[----:B------:R-:W-:-:S12]  /*0100*/  UIADD3 UR38, UPT, UPT, UR38, 0x1, URZ ;  /* 0x0000000126267890 */ /* 0x000fd8000fffe0ff */
[----:B0--3--:R-:W-:Y:S05]  /*0110*/  @P0 BRA `(.L_x_1) ;  /* 0x0000003000900947 */ /* 0x009fea0003800000 */
[----:B------:R-:W-:Y:S01]  /*0120*/  UISETP.NE.AND UP0, UPT, UR40, URZ, UPT ;  /* 0x000000ff2800728c */ /* 0x000fe2000bf05270 */
[----:B------:R-:W-:Y:S02]  /*0130*/  IMAD.MOV.U32 R0, RZ, RZ, RZ ;  /* 0x000000ffff007224 */ /* 0x000fe400078e00ff */
[----:B------:R-:W-:-:S06]  /*0140*/  IMAD.MOV.U32 R16, RZ, RZ, RZ ;  /* 0x000000ffff107224 */ /* 0x000fcc00078e00ff */
[----:B------:R-:W-:Y:S05]  /*0150*/  BRA.U !UP0, `(.L_x_2) ;  /* 0x0000001108a87547 */ /* 0x000fea000b800000 */
[----:B------:R-:W0:Y:S01]  /*0160*/  LDCU.64 UR4, c[0x0][0x390] ;  /* 0x00007200ff0477ac */ /* 0x000e220008000a00 */
[----:B------:R-:W-:Y:S01]  /*0170*/  IMAD.MOV.U32 R16, RZ, RZ, RZ ;  /* 0x000000ffff107224 */ /* 0x000fe200078e00ff */
[----:B------:R-:W1:Y:S01]  /*0180*/  LDCU UR6, c[0x0][0x38c] ;  /* 0x00007180ff0677ac */ /* 0x000e620008000800 */
[----:B------:R-:W2:Y:S01]  /*0190*/  LDCU.64 UR8, c[0x0][0x4b8] ;  /* 0x00009700ff0877ac */ /* 0x000ea20008000a00 */
[----:B------:R-:W-:Y:S01]  /*01a0*/  UISETP.NE.AND UP0, UPT, UR41, URZ, UPT ;  /* 0x000000ff2900728c */ /* 0x000fe2000bf05270 */
[----:B0-----:R-:W-:-:S05]  /*01b0*/  IMAD.HI.U32 R2, R17, UR4, R16 ;  /* 0x0000000411027c27 */ /* 0x001fca000f8e0010 */
[----:B------:R-:W-:-:S04]  /*01c0*/  SHF.R.U32.HI R3, RZ, UR5, R2 ;  /* 0x00000005ff037c19 */ /* 0x000fc80008011602 */
[----:B------:R-:W-:-:S05]  /*01d0*/  IADD3 R0, PT, PT, -R3, RZ, RZ ;  /* 0x000000ff03007210 */ /* 0x000fca0007ffe1ff */
[----:B-1----:R-:W-:-:S04]  /*01e0*/  IMAD R0, R0, UR6, R17 ;  /* 0x0000000600007c24 */ /* 0x002fc8000f8e0211 */
[C---:B--2---:R-:W-:Y:S02]  /*01f0*/  IMAD R16, R0.reuse, UR8, RZ ;  /* 0x0000000800107c24 */ /* 0x044fe4000f8e02ff */
[----:B------:R-:W-:Y:S01]  /*0200*/  IMAD R0, R0, UR9, RZ ;  /* 0x0000000900007c24 */ /* 0x000fe2000f8e02ff */
[----:B------:R-:W-:Y:S06]  /*0210*/  BRA.U !UP0, `(.L_x_2) ;  /* 0x0000001108787547 */ /* 0x000fec000b800000 */
[----:B------:R-:W0:Y:S01]  /*0220*/  LDCU.64 UR6, c[0x0][0x398] ;  /* 0x00007300ff0677ac */ /* 0x000e220008000a00 */
[----:B------:R-:W-:Y:S01]  /*0230*/  IMAD.MOV.U32 R2, RZ, RZ, RZ ;  /* 0x000000ffff027224 */ /* 0x000fe200078e00ff */
[----:B------:R-:W1:Y:S01]  /*0240*/  LDCU UR4, c[0x0][0x3a0] ;  /* 0x00007400ff0477ac */ /* 0x000e620008000800 */
[----:B------:R-:W2:Y:S01]  /*0250*/  LDCU.64 UR8, c[0x0][0x4c0] ;  /* 0x00009800ff0877ac */ /* 0x000ea20008000a00 */
[----:B------:R-:W-:Y:S01]  /*0260*/  UISETP.NE.AND UP0, UPT, UR38, 0x2, UPT ;  /* 0x000000022600788c */ /* 0x000fe2000bf05270 */
[----:B0-----:R-:W-:-:S05]  /*0270*/  IMAD.HI.U32 R4, R3, UR7, R2 ;  /* 0x0000000703047c27 */ /* 0x001fca000f8e0002 */
[----:B-1----:R-:W-:-:S05]  /*0280*/  SHF.R.U32.HI R5, RZ, UR4, R4 ;  /* 0x00000004ff057c19 */ /* 0x002fca0008011604 */
[----:B------:R-:W-:-:S04]  /*0290*/  IMAD.MOV R2, RZ, RZ, -R5 ;  /* 0x000000ffff027224 */ /* 0x000fc800078e0a05 */
[----:B------:R-:W-:-:S04]  /*02a0*/  IMAD R3, R2, UR6, R3 ;  /* 0x0000000602037c24 */ /* 0x000fc8000f8e0203 */
[C---:B--2---:R-:W-:Y:S02]  /*02b0*/  IMAD R16, R3.reuse, UR8, R16 ;  /* 0x0000000803107c24 */ /* 0x044fe4000f8e0210 */
[----:B------:R-:W-:Y:S01]  /*02c0*/  IMAD R0, R3, UR9, R0 ;  /* 0x0000000903007c24 */ /* 0x000fe2000f8e0200 */
[----:B------:R-:W-:Y:S06]  /*02d0*/  BRA.U !UP0, `(.L_x_2) ;  /* 0x0000001108487547 */ /* 0x000fec000b800000 */
[----:B------:R-:W0:Y:S01]  /*02e0*/  LDCU.64 UR4, c[0x0][0x3a8] ;  /* 0x00007500ff0477ac */ /* 0x000e220008000a00 */
[----:B------:R-:W-:Y:S01]  /*02f0*/  IMAD.MOV.U32 R4, RZ, RZ, RZ ;  /* 0x000000ffff047224 */ /* 0x000fe200078e00ff */
[----:B------:R-:W1:Y:S01]  /*0300*/  LDCU UR6, c[0x0][0x3a4] ;  /* 0x00007480ff0677ac */ /* 0x000e620008000800 */
[----:B------:R-:W2:Y:S01]  /*0310*/  LDCU.64 UR8, c[0x0][0x4c8] ;  /* 0x00009900ff0877ac */ /* 0x000ea20008000a00 */
[----:B------:R-:W-:Y:S01]  /*0320*/  UISETP.NE.AND UP0, UPT, UR38, 0x3, UPT ;  /* 0x000000032600788c */ /* 0x000fe2000bf05270 */
[----:B0-----:R-:W-:-:S05]  /*0330*/  IMAD.HI.U32 R2, R5, UR4, R4 ;  /* 0x0000000405027c27 */ /* 0x001fca000f8e0004 */
[----:B------:R-:W-:-:S04]  /*0340*/  SHF.R.U32.HI R3, RZ, UR5, R2 ;  /* 0x00000005ff037c19 */ /* 0x000fc80008011602 */
[----:B------:R-:W-:-:S05]  /*0350*/  IADD3 R4, PT, PT, -R3, RZ, RZ ;  /* 0x000000ff03047210 */ /* 0x000fca0007ffe1ff */
[----:B-1----:R-:W-:-:S04]  /*0360*/  IMAD R5, R4, UR6, R5 ;  /* 0x0000000604057c24 */ /* 0x002fc8000f8e0205 */
        /* <DEDUP_REMOVED lines=258> */
[----:B------:R-:W2:Y:S02]  /*1390*/  LDCU.64 UR8, c[0x0][0x578] ;  /* 0x0000af00ff0877ac */ /* 0x000ea40008000a00 */
[----:B0-----:R-:W-:-:S05]  /*13a0*/  IMAD.HI.U32 R2, R5, UR4, R4 ;  /* 0x0000000405027c27 */ /* 0x001fca000f8e0004 */
[----:B------:R-:W-:-:S04]  /*13b0*/  SHF.R.U32.HI R2, RZ, UR5, R2 ;  /* 0x00000005ff027c19 */ /* 0x000fc80008011602 */
[----:B------:R-:W-:-:S05]  /*13c0*/  IADD3 R3, PT, PT, -R2, RZ, RZ ;  /* 0x000000ff02037210 */ /* 0x000fca0007ffe1ff */
[----:B-1----:R-:W-:-:S04]  /*13d0*/  IMAD R5, R3, UR6, R5 ;  /* 0x0000000603057c24 */ /* 0x002fc8000f8e0205 */
[C---:B--2---:R-:W-:Y:S02]  /*13e0*/  IMAD R16, R5.reuse, UR8, R16 ;  /* 0x0000000805107c24 */ /* 0x044fe4000f8e0210 */
[----:B------:R-:W-:-:S07]  /*13f0*/  IMAD R0, R5, UR9, R0 ;  /* 0x0000000905007c24 */ /* 0x000fce000f8e0200 */
.L_x_2:
[----:B------:R-:W0:Y:S01]  /*1400*/  LDCU.64 UR6, c[0x0][0x588] ;  /* 0x0000b100ff0677ac */ /* 0x000e220008000a00 */
[----:B------:R-:W-:-:S04]  /*1410*/  UPRMT UR4, UR42, 0x9910, URZ ;  /* 0x000099102a047896 */ /* 0x000fc800080000ff */
[----:B------:R-:W-:Y:S01]  /*1420*/  UISETP.GT.AND UP0, UPT, UR4, 0x9, UPT ;  /* 0x000000090400788c */ /* 0x000fe2000bf04270 */
[----:B0-----:R-:W-:-:S05]  /*1430*/  IADD3 R2, P0, PT, R0, UR6, RZ ;  /* 0x0000000600027c10 */ /* 0x001fca000ff1e0ff */
[----:B------:R-:W-:-:S03]  /*1440*/  IMAD.X R3, RZ, RZ, UR7, P0 ;  /* 0x00000007ff037e24 */ /* 0x000fc600080e06ff */
[----:B------:R-:W-:Y:S05]  /*1450*/  BRA.U UP0, `(.L_x_3) ;  /* 0x0000000500207547 */ /* 0x000fea000b800000 */
[----:B------:R-:W-:-:S09]  /*1460*/  UISETP.GT.AND UP0, UPT, UR4, 0x4, UPT ;  /* 0x000000040400788c */ /* 0x000fd2000bf04270 */
[----:B------:R-:W-:Y:S05]  /*1470*/  BRA.U UP0, `(.L_x_4) ;  /* 0x0000000100807547 */ /* 0x000fea000b800000 */
[----:B------:R-:W-:-:S09]  /*1480*/  UISETP.GT.AND UP0, UPT, UR4, 0x1, UPT ;  /* 0x000000010400788c */ /* 0x000fd2000bf04270 */
[----:B------:R-:W-:Y:S05]  /*1490*/  BRA.U UP0, `(.L_x_5) ;  /* 0x0000000100307547 */ /* 0x000fea000b800000 */
[----:B------:R-:W-:-:S09]  /*14a0*/  UISETP.NE.AND UP0, UPT, UR42, URZ, UPT ;  /* 0x000000ff2a00728c */ /* 0x000fd2000bf05270 */
[----:B------:R-:W-:Y:S05]  /*14b0*/  BRA.U !UP0, `(.L_x_6) ;  /* 0x0000000108187547 */ /* 0x000fea000b800000 */
[----:B------:R-:W-:-:S09]  /*14c0*/  UISETP.NE.AND UP0, UPT, UR4, 0x1, UPT ;  /* 0x000000010400788c */ /* 0x000fd2000bf05270 */
[----:B------:R-:W-:Y:S05]  /*14d0*/  BRA.U UP0, `(.L_x_7) ;  /* 0x0000000d00347547 */ /* 0x000fea000b800000 */
[----:B------:R-:W2:Y:S02]  /*14e0*/  LDG.E.S8 R2, desc[UR36][R2.64] ;  /* 0x0000002402027981 */ /* 0x000ea4000c1e1300 */
[----:B--2---:R-:W0:Y:S02]  /*14f0*/  I2F.S16 R0, R2 ;  /* 0x0000000200007306 */ /* 0x004e240000101400 */
[----:B0-----:R-:W-:Y:S01]  /*1500*/  F2FP.BF16.F32.PACK_AB R0, RZ, R0 ;  /* 0x00000000ff00723e */ /* 0x001fe200000010ff */
[----:B------:R-:W-:Y:S06]  /*1510*/  BRA `(.L_x_8) ;  /* 0x0000000c00b47947 */ /* 0x000fec0003800000 */
.L_x_6:
[----:B------:R-:W2:Y:S02]  /*1520*/  LDG.E.U8 R2, desc[UR36][R2.64] ;  /* 0x0000002402027981 */ /* 0x000ea4000c1e1100 */
[----:B--2---:R-:W-:-:S04]  /*1530*/  I2FP.F32.U32 R0, R2 ;  /* 0x0000000200007245 */ /* 0x004fc80000201000 */
[----:B------:R-:W-:Y:S01]  /*1540*/  F2FP.BF16.F32.PACK_AB R0, RZ, R0 ;  /* 0x00000000ff00723e */ /* 0x000fe200000010ff */
[----:B------:R-:W-:Y:S06]  /*1550*/  BRA `(.L_x_8) ;  /* 0x0000000c00a47947 */ /* 0x000fec0003800000 */
.L_x_5:
[----:B------:R-:W-:-:S09]  /*1560*/  UISETP.NE.AND UP0, UPT, UR4, 0x2, UPT ;  /* 0x000000020400788c */ /* 0x000fd2000bf05270 */
[----:B------:R-:W-:Y:S05]  /*1570*/  BRA.U !UP0, `(.L_x_9) ;  /* 0x0000000108307547 */ /* 0x000fea000b800000 */
[----:B------:R-:W-:-:S09]  /*1580*/  UISETP.NE.AND UP0, UPT, UR4, 0x3, UPT ;  /* 0x000000030400788c */ /* 0x000fd2000bf05270 */
[----:B------:R-:W-:Y:S05]  /*1590*/  BRA.U !UP0, `(.L_x_10) ;  /* 0x0000000108187547 */ /* 0x000fea000b800000 */
[----:B------:R-:W-:-:S09]  /*15a0*/  UISETP.NE.AND UP0, UPT, UR4, 0x4, UPT ;  /* 0x000000040400788c */ /* 0x000fd2000bf05270 */
[----:B------:R-:W-:Y:S05]  /*15b0*/  BRA.U UP0, `(.L_x_7) ;  /* 0x0000000900fc7547 */ /* 0x000fea000b800000 */
[----:B------:R-:W2:Y:S02]  /*15c0*/  LDG.E.64 R2, desc[UR36][R2.64] ;  /* 0x0000002402027981 */ /* 0x000ea4000c1e1b00 */
[----:B--2---:R-:W0:Y:S02]  /*15d0*/  I2F.S64 R0, R2 ;  /* 0x0000000200007312 */ /* 0x004e240000301400 */
[----:B0-----:R-:W-:Y:S01]  /*15e0*/  F2FP.BF16.F32.PACK_AB R0, RZ, R0 ;  /* 0x00000000ff00723e */ /* 0x001fe200000010ff */
[----:B------:R-:W-:Y:S06]  /*15f0*/  BRA `(.L_x_8) ;  /* 0x0000000c007c7947 */ /* 0x000fec0003800000 */
.L_x_10:
[----:B------:R-:W2:Y:S02]  /*1600*/  LDG.E R2, desc[UR36][R2.64] ;  /* 0x0000002402027981 */ /* 0x000ea4000c1e1900 */
[----:B--2---:R-:W-:-:S04]  /*1610*/  I2FP.F32.S32 R0, R2 ;  /* 0x0000000200007245 */ /* 0x004fc80000201400 */
[----:B------:R-:W-:Y:S01]  /*1620*/  F2FP.BF16.F32.PACK_AB R0, RZ, R0 ;  /* 0x00000000ff00723e */ /* 0x000fe200000010ff */
[----:B------:R-:W-:Y:S06]  /*1630*/  BRA `(.L_x_8) ;  /* 0x0000000c006c7947 */ /* 0x000fec0003800000 */
.L_x_9:
[----:B------:R-:W2:Y:S02]  /*1640*/  LDG.E.U16 R2, desc[UR36][R2.64] ;  /* 0x0000002402027981 */ /* 0x000ea4000c1e1500 */
[----:B--2---:R-:W0:Y:S02]  /*1650*/  I2F.S16 R0, R2 ;  /* 0x0000000200007306 */ /* 0x004e240000101400 */
[----:B0-----:R-:W-:Y:S01]  /*1660*/  F2FP.BF16.F32.PACK_AB R0, RZ, R0 ;  /* 0x00000000ff00723e */ /* 0x001fe200000010ff */
[----:B------:R-:W-:Y:S06]  /*1670*/  BRA `(.L_x_8) ;  /* 0x0000000c005c7947 */ /* 0x000fec0003800000 */
.L_x_4:
[----:B------:R-:W-:-:S09]  /*1680*/  UISETP.GT.AND UP0, UPT, UR4, 0x6, UPT ;  /* 0x000000060400788c */ /* 0x000fd2000bf04270 */
[----:B------:R-:W-:Y:S05]  /*1690*/  BRA.U UP0, `(.L_x_11) ;  /* 0x00000001002c7547 */ /* 0x000fea000b800000 */
[----:B------:R-:W-:-:S09]  /*16a0*/  UISETP.NE.AND UP0, UPT, UR4, 0x5, UPT ;  /* 0x000000050400788c */ /* 0x000fd2000bf05270 */
[----:B------:R-:W-:Y:S05]  /*16b0*/  BRA.U !UP0, `(.L_x_12) ;  /* 0x0000000108147547 */ /* 0x000fea000b800000 */
[----:B------:R-:W-:-:S09]  /*16c0*/  UISETP.NE.AND UP0, UPT, UR4, 0x6, UPT ;  /* 0x000000060400788c */ /* 0x000fd2000bf05270 */
[----:B------:R-:W-:Y:S05]  /*16d0*/  BRA.U UP0, `(.L_x_7) ;  /* 0x0000000900b47547 */ /* 0x000fea000b800000 */
[----:B------:R-:W2:Y:S02]  /*16e0*/  LDG.E R2, desc[UR36][R2.64] ;  /* 0x0000002402027981 */ /* 0x000ea4000c1e1900 */
[----:B--2---:R-:W-:Y:S01]  /*16f0*/  F2FP.BF16.F32.PACK_AB R0, RZ, R2 ;  /* 0x00000002ff00723e */ /* 0x004fe200000010ff */
[----:B------:R-:W-:Y:S06]  /*1700*/  BRA `(.L_x_8) ;  /* 0x0000000c00387947 */ /* 0x000fec0003800000 */
.L_x_12:
[----:B------:R-:W2:Y:S02]  /*1710*/  LDG.E.U16 R0, desc[UR36][R2.64] ;  /* 0x0000002402007981 */ /* 0x000ea4000c1e1500 */
[----:B--2---:R-:W-:-:S05]  /*1720*/  HADD2.F32 R0, -RZ, R0.H0_H0 ;  /* 0x20000000ff007230 */ /* 0x004fca0000004100 */
[----:B------:R-:W-:Y:S01]  /*1730*/  F2FP.BF16.F32.PACK_AB R0, RZ, R0 ;  /* 0x00000000ff00723e */ /* 0x000fe200000010ff */
[----:B------:R-:W-:Y:S06]  /*1740*/  BRA `(.L_x_8) ;  /* 0x0000000c00287947 */ /* 0x000fec0003800000 */
.L_x_11:
[----:B------:R-:W-:-:S09]  /*1750*/  UISETP.NE.AND UP0, UPT, UR4, 0x7, UPT ;  /* 0x000000070400788c */ /* 0x000fd2000bf05270 */
[----:B------:R-:W-:Y:S05]  /*1760*/  BRA.U !UP0, `(.L_x_13) ;  /* 0x00000001082c7547 */ /* 0x000fea000b800000 */
[----:B------:R-:W-:-:S09]  /*1770*/  UISETP.NE.AND UP0, UPT, UR4, 0x8, UPT ;  /* 0x000000080400788c */ /* 0x000fd2000bf05270 */
[----:B------:R-:W-:Y:S05]  /*1780*/  BRA.U !UP0, `(.L_x_14) ;  /* 0x0000000108147547 */ /* 0x000fea000b800000 */
[----:B------:R-:W-:-:S09]  /*1790*/  UISETP.NE.AND UP0, UPT, UR4, 0x9, UPT ;  /* 0x000000090400788c */ /* 0x000fd2000bf05270 */
[----:B------:R-:W-:Y:S05]  /*17a0*/  BRA.U UP0, `(.L_x_7) ;  /* 0x0000000900807547 */ /* 0x000fea000b800000 */
[----:B------:R-:W2:Y:S02]  /*17b0*/  LDG.E R2, desc[UR36][R2.64] ;  /* 0x0000002402027981 */ /* 0x000ea4000c1e1900 */
[----:B--2---:R-:W-:Y:S01]  /*17c0*/  F2FP.BF16.F32.PACK_AB R0, RZ, R2 ;  /* 0x00000002ff00723e */ /* 0x004fe200000010ff */
[----:B------:R-:W-:Y:S06]  /*17d0*/  BRA `(.L_x_8) ;  /* 0x0000000c00047947 */ /* 0x000fec0003800000 */
.L_x_14:
[----:B------:R-:W2:Y:S02]  /*17e0*/  LDG.E.U16 R2, desc[UR36][R2.64] ;  /* 0x0000002402027981 */ /* 0x000ea4000c1e1500 */
[----:B--2---:R-:W-:-:S05]  /*17f0*/  HADD2.F32 R0, -RZ, R2.H0_H0 ;  /* 0x20000002ff007230 */ /* 0x004fca0000004100 */
[----:B------:R-:W-:Y:S01]  /*1800*/  F2FP.BF16.F32.PACK_AB R0, RZ, R0 ;  /* 0x00000000ff00723e */ /* 0x000fe200000010ff */
[----:B------:R-:W-:Y:S06]  /*1810*/  BRA `(.L_x_8) ;  /* 0x0000000800f47947 */ /* 0x000fec0003800000 */
.L_x_13:
[----:B------:R-:W2:Y:S01]  /*1820*/  LDG.E.64 R2, desc[UR36][R2.64] ;  /* 0x0000002402027981 */ /* 0x000ea2000c1e1b00 */
[----:B------:R-:W-:Y:S01]  /*1830*/  UMOV UR4, 0xf0000000 ;  /* 0xf000000000047882 */ /* 0x000fe20000000000 */
[----:B------:R-:W-:Y:S02]  /*1840*/  UMOV UR5, 0x380fffff ;  /* 0x380fffff00057882 */ /* 0x000fe40000000000 */
[----:B--2---:R-:W0:-:S15]  /*1850*/  DSETP.GEU.AND P0, PT, |R2|, UR4, PT ;  /* 0x0000000402007e2a */ /* 0x004e1e000bf0e200 */
[----:B------:R-:W-:-:S15]  /*1860*/  NOP ;  /* 0x0000000000007918 */ /* 0x000fde0000000000 */
[----:B------:R-:W-:-:S15]  /*1870*/  NOP ;  /* 0x0000000000007918 */ /* 0x000fde0000000000 */
[----:B------:R-:W-:-:S15]  /*1880*/  NOP ;  /* 0x0000000000007918 */ /* 0x000fde0000000000 */
[----:B------:R-:W-:-:S04]  /*1890*/  NOP ;  /* 0x0000000000007918 */ /* 0x000fc80000000000 */
[----:B------:R-:W0:Y:S02]  /*18a0*/  F2F.F32.F64 R0, R2 ;  /* 0x0000000200007310 */ /* 0x000e240000301000 */
[----:B0-----:R-:W-:-:S05]  /*18b0*/  @!P0 FMUL R0, R0, 1.175494350822287508e-38 ;  /* 0x0080000000008820 */ /* 0x001fca0000400000 */
[----:B------:R-:W-:Y:S01]  /*18c0*/  F2FP.BF16.F32.PACK_AB R0, RZ, R0 ;  /* 0x00000000ff00723e */ /* 0x000fe200000010ff */
[----:B------:R-:W-:Y:S06]  /*18d0*/  BRA `(.L_x_8) ;  /* 0x0000000800c47947 */ /* 0x000fec0003800000 */
.L_x_3:
[----:B------:R-:W-:-:S09]  /*18e0*/  UISETP.GT.AND UP0, UPT, UR4, 0x18, UPT ;  /* 0x000000180400788c */ /* 0x000fd2000bf04270 */
[----:B------:R-:W-:Y:S05]  /*18f0*/  BRA.U UP0, `(.L_x_15) ;  /* 0x0000000500047547 */ /* 0x000fea000b800000 */
[----:B------:R-:W-:-:S09]  /*1900*/  UISETP.GT.AND UP0, UPT, UR4, 0xe, UPT ;  /* 0x0000000e0400788c */ /* 0x000fd2000bf04270 */
[----:B------:R-:W-:Y:S05]  /*1910*/  BRA.U UP0, `(.L_x_16) ;  /* 0x0000000100547547 */ /* 0x000fea000b800000 */
[----:B------:R-:W-:-:S09]  /*1920*/  UISETP.NE.AND UP0, UPT, UR4, 0xa, UPT ;  /* 0x0000000a0400788c */ /* 0x000fd2000bf05270 */
[----:B------:R-:W-:Y:S05]  /*1930*/  BRA.U !UP0, `(.L_x_17) ;  /* 0x00000001081c7547 */ /* 0x000fea000b800000 */
[----:B------:R-:W-:-:S09]  /*1940*/  UISETP.NE.AND UP0, UPT, UR4, 0xb, UPT ;  /* 0x0000000b0400788c */ /* 0x000fd2000bf05270 */
[----:B------:R-:W-:Y:S05]  /*1950*/  BRA.U UP0, `(.L_x_7) ;  /* 0x0000000900147547 */ /* 0x000fea000b800000 */
[----:B------:R-:W2:Y:S02]  /*1960*/  LDG.E.U8 R2, desc[UR36][R2.64] ;  /* 0x0000002402027981 */ /* 0x000ea4000c1e1100 */
[----:B--2---:R-:W-:-:S04]  /*1970*/  ISETP.NE.AND P0, PT, R2, RZ, PT ;  /* 0x000000ff0200720c */ /* 0x004fc80003f05270 */
[----:B------:R-:W-:-:S04]  /*1980*/  FSEL R0, RZ, 1, !P0 ;  /* 0x3f800000ff007808 */ /* 0x000fc80004000000 */
[----:B------:R-:W-:Y:S01]  /*1990*/  F2FP.BF16.F32.PACK_AB R0, RZ, R0 ;  /* 0x00000000ff00723e */ /* 0x000fe200000010ff */
[----:B------:R-:W-:Y:S06]  /*19a0*/  BRA `(.L_x_8) ;  /* 0x0000000800907947 */ /* 0x000fec0003800000 */
.L_x_17:
        /* <DEDUP_REMOVED lines=12> */
.L_x_16:
[----:B------:R-:W-:-:S09]  /*1a70*/  UISETP.NE.AND UP0, UPT, UR4, 0xf, UPT ;  /* 0x0000000f0400788c */ /* 0x000fd2000bf05270 */
[----:B------:R-:W-:Y:S05]  /*1a80*/  BRA.U !UP0, `(.L_x_18) ;  /* 0x0000000108987547 */ /* 0x000fea000b800000 */
[----:B------:R-:W-:-:S09]  /*1a90*/  UISETP.NE.AND UP0, UPT, UR4, 0x17, UPT ;  /* 0x000000170400788c */ /* 0x000fd2000bf05270 */
[----:B------:R-:W-:Y:S05]  /*1aa0*/  BRA.U !UP0, `(.L_x_19) ;  /* 0x00000001085c7547 */ /* 0x000fea000b800000 */
[----:B------:R-:W-:-:S09]  /*1ab0*/  UISETP.NE.AND UP0, UPT, UR4, 0x18, UPT ;  /* 0x000000180400788c */ /* 0x000fd2000bf05270 */
[----:B------:R-:W-:Y:S05]  /*1ac0*/  BRA.U UP0, `(.L_x_7) ;  /* 0x0000000500b87547 */ /* 0x000fea000b800000 */
[----:B------:R-:W2:Y:S01]  /*1ad0*/  LDG.E.U8 R0, desc[UR36][R2.64] ;  /* 0x0000002402007981 */ /* 0x000ea2000c1e1100 */
[----:B------:R-:W-:Y:S02]  /*1ae0*/  IMAD.MOV.U32 R6, RZ, RZ, 0x1f ;  /* 0x0000001fff067424 */ /* 0x000fe400078e00ff */
[----:B--2---:R-:W-:-:S05]  /*1af0*/  IMAD.SHL.U32 R0, R0, 0x1000000, RZ ;  /* 0x0100000000007824 */ /* 0x004fca00078e00ff */
[C---:B------:R-:W-:Y:S02]  /*1b00*/  LOP3.LUT R4, R0.reuse, 0x7f000000, RZ, 0xc0, !PT ;  /* 0x7f00000000047812 */ /* 0x040fe400078ec0ff */
[----:B------:R-:W-:Y:S02]  /*1b10*/  LOP3.LUT P0, RZ, R0, 0x7f000000, RZ, 0xc0, !PT ;  /* 0x7f00000000ff7812 */ /* 0x000fe4000780c0ff */
[----:B------:R-:W0:Y:S02]  /*1b20*/  FLO.U32 R5, R4 ;  /* 0x0000000400057300 */ /* 0x000e2400000e0000 */
[----:B0-----:R-:W-:-:S04]  /*1b30*/  IADD3 R5, PT, PT, -R5, RZ, RZ ;  /* 0x000000ff05057210 */ /* 0x001fc80007ffe1ff */
[----:B------:R-:W-:-:S05]  /*1b40*/  VIADDMNMX.U32 R5, R5, R6, 0x4, !PT ;  /* 0x0000000405057446 */ /* 0x000fca0007800006 */
[----:B------:R-:W-:-:S04]  /*1b50*/  VIADD R5, R5, 0xfffffffc ;  /* 0xfffffffc05057836 */ /* 0x000fc80000000000 */
[----:B------:R-:W-:Y:S01]  /*1b60*/  IMAD.SHL.U32 R7, R5, 0x800000, RZ ;  /* 0x0080000005077824 */ /* 0x000fe200078e00ff */
[C---:B------:R-:W-:Y:S01]  /*1b70*/  SHF.L.U32 R6, R4.reuse, R5, RZ ;  /* 0x0000000504067219 */ /* 0x040fe200000006ff */
[----:B------:R-:W-:-:S03]  /*1b80*/  VIADD R5, R4, 0x1000000 ;  /* 0x0100000004057836 */ /* 0x000fc60000000000 */
[----:B------:R-:W-:Y:S02]  /*1b90*/  LEA.HI R6, R6, -R7, RZ, 0x1c ;  /* 0x8000000706067211 */ /* 0x000fe400078fe0ff */
[----:B------:R-:W-:Y:S02]  /*1ba0*/  SHF.R.S32.HI R5, RZ, 0x8, R5 ;  /* 0x00000008ff057819 */ /* 0x000fe40000011405 */
[----:B------:R-:W-:-:S04]  /*1bb0*/  IADD3 R6, PT, PT, R6, 0x3c000000, RZ ;  /* 0x3c00000006067810 */ /* 0x000fc80007ffe0ff */
[----:B------:R-:W-:-:S04]  /*1bc0*/  LOP3.LUT R5, R6, 0x7f800000, R5, 0xf8, !PT ;  /* 0x7f80000006057812 */ /* 0x000fc800078ef805 */
[----:B------:R-:W-:-:S04]  /*1bd0*/  SEL R5, R5, RZ, P0 ;  /* 0x000000ff05057207 */ /* 0x000fc80000000000 */
[----:B------:R-:W-:-:S04]  /*1be0*/  LOP3.LUT R5, R5, 0x80000000, R0, 0xf8, !PT ;  /* 0x8000000005057812 */ /* 0x000fc800078ef800 */
[----:B------:R-:W-:-:S04]  /*1bf0*/  F2FP.BF16.F32.PACK_AB R5, RZ, R5 ;  /* 0x00000005ff05723e */ /* 0x000fc800000010ff */
[----:B------:R-:W-:Y:S01]  /*1c00*/  PRMT R0, R5, 0x7610, R0 ;  /* 0x0000761005007816 */ /* 0x000fe20000000000 */
[----:B------:R-:W-:Y:S06]  /*1c10*/  BRA `(.L_x_8) ;  /* 0x0000000400f47947 */ /* 0x000fec0003800000 */
.L_x_19:
[----:B------:R-:W2:Y:S02]  /*1c20*/  LDG.E.U8 R2, desc[UR36][R2.64] ;  /* 0x0000002402027981 */ /* 0x000ea4000c1e1100 */
[C---:B--2---:R-:W-:Y:S02]  /*1c30*/  IMAD.SHL.U32 R4, R2.reuse, 0x2000000, RZ ;  /* 0x0200000002047824 */ /* 0x044fe400078e00ff */
[----:B------:R-:W-:-:S03]  /*1c40*/  IMAD.SHL.U32 R5, R2, 0x100, RZ ;  /* 0x0000010002057824 */ /* 0x000fc600078e00ff */
[----:B------:R-:W-:-:S13]  /*1c50*/  ISETP.GT.U32.AND P0, PT, R4, 0x7ffffff, PT ;  /* 0x07ffffff0400780c */ /* 0x000fda0003f04070 */
[C---:B------:R-:W-:Y:S02]  /*1c60*/  @!P0 LOP3.LUT R0, R5.reuse, 0x7f00, RZ, 0xc0, !PT ;  /* 0x00007f0005008812 */ /* 0x040fe400078ec0ff */
[----:B------:R-:W-:Y:S02]  /*1c70*/  @P0 LEA.HI R4, R4, 0x70000000, RZ, 0x1c ;  /* 0x7000000004040811 */ /* 0x000fe400078fe0ff */
[----:B------:R-:W-:Y:S02]  /*1c80*/  @!P0 LOP3.LUT R0, R0, 0x3f000000, RZ, 0xfc, !PT ;  /* 0x3f00000000008812 */ /* 0x000fe400078efcff */
[----:B------:R-:W-:-:S03]  /*1c90*/  PRMT R5, R5, 0x9910, RZ ;  /* 0x0000991005057816 */ /* 0x000fc600000000ff */
[----:B------:R-:W-:Y:S01]  /*1ca0*/  @!P0 FADD.FTZ R0, R0, -0.5 ;  /* 0xbf00000000008421 */ /* 0x000fe20000010000 */
[----:B------:R-:W-:-:S05]  /*1cb0*/  @P0 FMUL.FTZ R0, R4, 1.9259299443872358531e-34 ;  /* 0x0780000004000820 */ /* 0x000fca0000410000 */
[----:B------:R-:W-:-:S04]  /*1cc0*/  LOP3.LUT R0, R0, 0x80000000, R5, 0xf8, !PT ;  /* 0x8000000000007812 */ /* 0x000fc800078ef805 */
[----:B------:R-:W-:Y:S01]  /*1cd0*/  F2FP.BF16.F32.PACK_AB R0, RZ, R0 ;  /* 0x00000000ff00723e */ /* 0x000fe200000010ff */
[----:B------:R-:W-:Y:S06]  /*1ce0*/  BRA `(.L_x_8) ;  /* 0x0000000400c07947 */ /* 0x000fec0003800000 */
.L_x_18:
[----:B------:R0:W5:Y:S01]  /*1cf0*/  LDG.E.U16 R0, desc[UR36][R2.64] ;  /* 0x0000002402007981 */ /* 0x000162000c1e1500 */
[----:B------:R-:W-:Y:S05]  /*1d00*/  BRA `(.L_x_8) ;  /* 0x0000000400b87947 */ /* 0x000fea0003800000 */
.L_x_15:
[----:B------:R-:W-:-:S09]  /*1d10*/  UISETP.GT.AND UP0, UPT, UR4, 0x1b, UPT ;  /* 0x0000001b0400788c */ /* 0x000fd2000bf04270 */
[----:B------:R-:W-:Y:S05]  /*1d20*/  BRA.U UP0, `(.L_x_20) ;  /* 0x0000000500087547 */ /* 0x000fea000b800000 */
[----:B------:R-:W-:-:S09]  /*1d30*/  UISETP.NE.AND UP0, UPT, UR4, 0x19, UPT ;  /* 0x000000190400788c */ /* 0x000fd2000bf05270 */
[----:B------:R-:W-:Y:S05]  /*1d40*/  BRA.U !UP0, `(.L_x_21) ;  /* 0x0000000108907547 */ /* 0x000fea000b800000 */
[----:B------:R-:W-:-:S09]  /*1d50*/  UISETP.NE.AND UP0, UPT, UR4, 0x1a, UPT ;  /* 0x0000001a0400788c */ /* 0x000fd2000bf05270 */
[----:B------:R-:W-:Y:S05]  /*1d60*/  BRA.U !UP0, `(.L_x_22) ;  /* 0x0000000108187547 */ /* 0x000fea000b800000 */
[----:B------:R-:W-:-:S09]  /*1d70*/  UISETP.NE.AND UP0, UPT, UR4, 0x1b, UPT ;  /* 0x0000001b0400788c */ /* 0x000fd2000bf05270 */
[----:B------:R-:W-:Y:S05]  /*1d80*/  BRA.U UP0, `(.L_x_7) ;  /* 0x0000000500087547 */ /* 0x000fea000b800000 */
[----:B------:R-:W2:Y:S02]  /*1d90*/  LDG.E.U16 R0, desc[UR36][R2.64] ;  /* 0x0000002402007981 */ /* 0x000ea4000c1e1500 */
[----:B--2---:R-:W-:-:S04]  /*1da0*/  I2FP.F32.U32 R0, R0 ;  /* 0x0000000000007245 */ /* 0x004fc80000201000 */
[----:B------:R-:W-:Y:S01]  /*1db0*/  F2FP.BF16.F32.PACK_AB R0, RZ, R0 ;  /* 0x00000000ff00723e */ /* 0x000fe200000010ff */
[----:B------:R-:W-:Y:S06]  /*1dc0*/  BRA `(.L_x_8) ;  /* 0x0000000400887947 */ /* 0x000fec0003800000 */
.L_x_22:
[----:B------:R-:W2:Y:S01]  /*1dd0*/  LDG.E.U8 R3, desc[UR36][R2.64] ;  /* 0x0000002402037981 */ /* 0x000ea2000c1e1100 */
[----:B------:R-:W-:Y:S01]  /*1de0*/  BSSY.RECONVERGENT B0, `(.L_x_23) ;  /* 0x0000018000007945 */ /* 0x000fe20003800200 */
[----:B------:R-:W-:Y:S01]  /*1df0*/  IMAD.MOV.U32 R0, RZ, RZ, RZ ;  /* 0x000000ffff007224 */ /* 0x000fe200078e00ff */
[----:B--2---:R-:W-:-:S13]  /*1e00*/  ISETP.NE.AND P0, PT, R3, RZ, PT ;  /* 0x000000ff0300720c */ /* 0x004fda0003f05270 */
[----:B------:R-:W-:Y:S05]  /*1e10*/  @!P0 BRA `(.L_x_24) ;  /* 0x0000000000508947 */ /* 0x000fea0003800000 */
[----:B------:R-:W-:-:S13]  /*1e20*/  ISETP.NE.AND P0, PT, R3, 0x80, PT ;  /* 0x000000800300780c */ /* 0x000fda0003f05270 */
[----:B------:R-:W-:Y:S01]  /*1e30*/  @!P0 MOV R0, 0x7f800001 ;  /* 0x7f80000100008802 */ /* 0x000fe20000000f00 */
[----:B------:R-:W-:Y:S06]  /*1e40*/  @!P0 BRA `(.L_x_24) ;  /* 0x0000000000448947 */ /* 0x000fec0003800000 */
[--C-:B------:R-:W-:Y:S01]  /*1e50*/  SHF.R.U32.HI R0, RZ, 0x3, R3.reuse ;  /* 0x00000003ff007819 */ /* 0x100fe20000011603 */
[----:B------:R-:W-:Y:S03]  /*1e60*/  BSSY.RECONVERGENT B1, `(.L_x_25) ;  /* 0x000000c000017945 */ /* 0x000fe60003800200 */
[----:B------:R-:W-:Y:S02]  /*1e70*/  LOP3.LUT P0, R2, R0, 0xf, RZ, 0xc0, !PT ;  /* 0x0000000f00027812 */ /* 0x000fe4000780c0ff */
[----:B------:R-:W-:-:S05]  /*1e80*/  SHF.R.U32.HI R0, RZ, 0x7, R3 ;  /* 0x00000007ff007819 */ /* 0x000fca0000011603 */
[----:B------:R-:W-:Y:S01]  /*1e90*/  IMAD.U32 R7, R0, -0x80000000, RZ ;  /* 0x8000000000077824 */ /* 0x000fe200078e00ff */
[----:B------:R-:W-:-:S05]  /*1ea0*/  LOP3.LUT R0, R3, 0x7, RZ, 0xc0, !PT ;  /* 0x0000000703007812 */ /* 0x000fca00078ec0ff */
[----:B------:R-:W-:Y:S05]  /*1eb0*/  @P0 BRA `(.L_x_26) ;  /* 0x0000000000180947 */ /* 0x000fea0003800000 */
[----:B------:R-:W0:Y:S02]  /*1ec0*/  FLO.U32 R3, R0 ;  /* 0x0000000000037300 */ /* 0x000e2400000e0000 */
[----:B0-----:R-:W-:-:S04]  /*1ed0*/  IADD3 R3, PT, PT, -R3, 0x1f, RZ ;  /* 0x0000001f03037810 */ /* 0x001fc80007ffe1ff */
[----:B------:R-:W-:Y:S01]  /*1ee0*/  IADD3 R2, PT, PT, R2, 0x1d, -R3 ;  /* 0x0000001d02027810 */ /* 0x000fe20007ffe803 */
[----:B------:R-:W-:-:S05]  /*1ef0*/  VIADD R5, R3, 0xffffffe4 ;  /* 0xffffffe403057836 */ /* 0x000fca0000000000 */
[----:B------:R-:W-:-:S04]  /*1f00*/  SHF.L.U32 R5, R0, R5, RZ ;  /* 0x0000000500057219 */ /* 0x000fc800000006ff */
[----:B------:R-:W-:-:S07]  /*1f10*/  LOP3.LUT R0, R5, 0x7, RZ, 0xc0, !PT ;  /* 0x0000000705007812 */ /* 0x000fce00078ec0ff */
.L_x_26:
[----:B------:R-:W-:Y:S05]  /*1f20*/  BSYNC.RECONVERGENT B1 ;  /* 0x0000000000017941 */ /* 0x000fea0003800200 */
.L_x_25:
[----:B------:R-:W-:Y:S01]  /*1f30*/  IMAD.SHL.U32 R0, R0, 0x100000, RZ ;  /* 0x0010000000007824 */ /* 0x000fe200078e00ff */
[----:B------:R-:W-:-:S04]  /*1f40*/  LEA R2, R2, 0x3b800000, 0x17 ;  /* 0x3b80000002027811 */ /* 0x000fc800078eb8ff */
[----:B------:R-:W-:-:S07]  /*1f50*/  LOP3.LUT R0, R2, R0, R7, 0xfe, !PT ;  /* 0x0000000002007212 */ /* 0x000fce00078efe07 */
.L_x_24:
[----:B------:R-:W-:Y:S05]  /*1f60*/  BSYNC.RECONVERGENT B0 ;  /* 0x0000000000007941 */ /* 0x000fea0003800200 */
.L_x_23:
[----:B------:R-:W-:Y:S01]  /*1f70*/  F2FP.BF16.F32.PACK_AB R0, RZ, R0 ;  /* 0x00000000ff00723e */ /* 0x000fe200000010ff */
[----:B------:R-:W-:Y:S06]  /*1f80*/  BRA `(.L_x_8) ;  /* 0x0000000400187947 */ /* 0x000fec0003800000 */
.L_x_21:
[----:B------:R-:W2:Y:S01]  /*1f90*/  LDG.E.U8 R3, desc[UR36][R2.64] ;  /* 0x0000002402037981 */ /* 0x000ea2000c1e1100 */
[----:B------:R-:W-:Y:S01]  /*1fa0*/  BSSY.RECONVERGENT B0, `(.L_x_27) ;  /* 0x0000018000007945 */ /* 0x000fe20003800200 */
[----:B------:R-:W-:Y:S01]  /*1fb0*/  HFMA2 R0, -RZ, RZ, 0, 0 ;  /* 0x00000000ff007431 */ /* 0x000fe200000001ff */
[----:B--2---:R-:W-:-:S13]  /*1fc0*/  ISETP.NE.AND P0, PT, R3, RZ, PT ;  /* 0x000000ff0300720c */ /* 0x004fda0003f05270 */
[----:B------:R-:W-:Y:S05]  /*1fd0*/  @!P0 BRA `(.L_x_28) ;  /* 0x0000000000508947 */ /* 0x000fea0003800000 */
[----:B------:R-:W-:-:S13]  /*1fe0*/  ISETP.NE.AND P0, PT, R3, 0x80, PT ;  /* 0x000000800300780c */ /* 0x000fda0003f05270 */
[----:B------:R-:W-:Y:S01]  /*1ff0*/  @!P0 IMAD.MOV.U32 R0, RZ, RZ, 0x7f800001 ;  /* 0x7f800001ff008424 */ /* 0x000fe200078e00ff */
        /* <DEDUP_REMOVED lines=14> */
.L_x_30:
[----:B------:R-:W-:Y:S05]  /*20e0*/  BSYNC.RECONVERGENT B1 ;  /* 0x0000000000017941 */ /* 0x000fea0003800200 */
.L_x_29:
[----:B------:R-:W-:Y:S02]  /*20f0*/  SHF.L.U32 R0, R0, 0x15, RZ ;  /* 0x0000001500007819 */ /* 0x000fe400000006ff */
[----:B------:R-:W-:-:S04]  /*2100*/  LEA R2, R2, 0x37800000, 0x17 ;  /* 0x3780000002027811 */ /* 0x000fc800078eb8ff */
[----:B------:R-:W-:-:S07]  /*2110*/  LOP3.LUT R0, R2, R0, R7, 0xfe, !PT ;  /* 0x0000000002007212 */ /* 0x000fce00078efe07 */
.L_x_28:
[----:B------:R-:W-:Y:S05]  /*2120*/  BSYNC.RECONVERGENT B0 ;  /* 0x0000000000007941 */ /* 0x000fea0003800200 */
.L_x_27:
[----:B------:R-:W-:Y:S01]  /*2130*/  F2FP.BF16.F32.PACK_AB R0, RZ, R0 ;  /* 0x00000000ff00723e */ /* 0x000fe200000010ff */
[----:B------:R-:W-:Y:S06]  /*2140*/  BRA `(.L_x_8) ;  /* 0x0000000000a87947 */ /* 0x000fec0003800000 */
.L_x_20:
[----:B------:R-:W-:-:S09]  /*2150*/  UISETP.NE.AND UP0, UPT, UR4, 0x1c, UPT ;  /* 0x0000001c0400788c */ /* 0x000fd2000bf05270 */
[----:B------:R-:W-:Y:S05]  /*2160*/  BRA.U !UP0, `(.L_x_31) ;  /* 0x0000000108947547 */ /* 0x000fea000b800000 */
[----:B------:R-:W-:-:S09]  /*2170*/  UISETP.NE.AND UP0, UPT, UR4, 0x1d, UPT ;  /* 0x0000001d0400788c */ /* 0x000fd2000bf05270 */
[----:B------:R-:W-:Y:S05]  /*2180*/  BRA.U !UP0, `(.L_x_32) ;  /* 0x00000001087c7547 */ /* 0x000fea000b800000 */
[----:B------:R-:W-:-:S09]  /*2190*/  UISETP.NE.AND UP0, UPT, UR4, 0x2c, UPT ;  /* 0x0000002c0400788c */ /* 0x000fd2000bf05270 */
[----:B------:R-:W-:Y:S05]  /*21a0*/  BRA.U !UP0, `(.L_x_33) ;  /* 0x0000000108487547 */ /* 0x000fea000b800000 */
.L_x_7:
[----:B------:R-:W-:Y:S01]  /*21b0*/  MOV R2, 0x0 ;  /* 0x0000000000027802 */ /* 0x000fe20000000f00 */
[----:B------:R-:W0:Y:S01]  /*21c0*/  LDCU.64 UR4, c[0x4][0x188] ;  /* 0x01003100ff0477ac */ /* 0x000e220008000a00 */
[----:B------:R-:W-:Y:S02]  /*21d0*/  HFMA2 R12, -RZ, RZ, 0, 5.9604644775390625e-08 ;  /* 0x00000001ff0c7431 */ /* 0x000fe400000001ff */
[----:B------:R-:W-:Y:S01]  /*21e0*/  IMAD.MOV.U32 R8, RZ, RZ, 0x4e ;  /* 0x0000004eff087424 */ /* 0x000fe200078e00ff */
[----:B------:R-:W1:Y:S01]  /*21f0*/  LDCU.64 UR6, c[0x4][0x190] ;  /* 0x01003200ff0677ac */ /* 0x000e620008000a00 */
[----:B------:R-:W2:Y:S01]  /*2200*/  LDC.64 R2, c[0x4][R2] ;  /* 0x0100000002027b82 */ /* 0x000ea20000000a00 */
[----:B------:R-:W-:Y:S01]  /*2210*/  IMAD.MOV.U32 R13, RZ, RZ, RZ ;  /* 0x000000ffff0d7224 */ /* 0x000fe200078e00ff */
[----:B------:R-:W3:Y:S01]  /*2220*/  LDCU.64 UR8, c[0x4][0x98] ;  /* 0x01001300ff0877ac */ /* 0x000ee20008000a00 */
[----:B0-----:R-:W-:Y:S02]  /*2230*/  IMAD.U32 R4, RZ, RZ, UR4 ;  /* 0x00000004ff047e24 */ /* 0x001fe4000f8e00ff */
[----:B------:R-:W-:-:S02]  /*2240*/  IMAD.U32 R5, RZ, RZ, UR5 ;  /* 0x00000005ff057e24 */ /* 0x000fc4000f8e00ff */
[----:B-1----:R-:W-:Y:S01]  /*2250*/  IMAD.U32 R6, RZ, RZ, UR6 ;  /* 0x00000006ff067e24 */ /* 0x002fe2000f8e00ff */
[----:B------:R-:W-:Y:S01]  /*2260*/  MOV R7, UR7 ;  /* 0x0000000700077c02 */ /* 0x000fe20008000f00 */
[----:B---3--:R-:W-:Y:S02]  /*2270*/  IMAD.U32 R10, RZ, RZ, UR8 ;  /* 0x00000008ff0a7e24 */ /* 0x008fe4000f8e00ff */
[----:B------:R-:W-:-:S07]  /*2280*/  IMAD.U32 R11, RZ, RZ, UR9 ;  /* 0x00000009ff0b7e24 */ /* 0x000fce000f8e00ff */
[----:B------:R-:W-:-:S07]  /*2290*/  LEPC R20, `(.L_x_34) ;  /* 0x000000001014794e */ /* 0x000fce0000000000 */
[----:B--2---:R-:W-:Y:S05]  /*22a0*/  CALL.ABS.NOINC R2 ;  /* 0x0000000002007343 */ /* 0x004fea0003c00000 */
.L_x_34:
[----:B------:R-:W-:Y:S01]  /*22b0*/  PRMT R0, RZ, 0x7610, R0 ;  /* 0x00007610ff007816 */ /* 0x000fe20000000000 */
[----:B------:R-:W-:Y:S06]  /*22c0*/  BRA `(.L_x_8) ;  /* 0x0000000000487947 */ /* 0x000fec0003800000 */
.L_x_33:
[----:B------:R-:W2:Y:S01]  /*22d0*/  LDG.E.U8 R2, desc[UR36][R2.64] ;  /* 0x0000002402027981 */ /* 0x000ea2000c1e1100 */
[----:B------:R-:W-:Y:S01]  /*22e0*/  BSSY.RECONVERGENT B0, `(.L_x_35) ;  /* 0x0000007000007945 */ /* 0x000fe20003800200 */
[----:B------:R-:W-:Y:S01]  /*22f0*/  IMAD.MOV.U32 R0, RZ, RZ, 0x400000 ;  /* 0x00400000ff007424 */ /* 0x000fe200078e00ff */
[----:B--2---:R-:W-:-:S13]  /*2300*/  ISETP.NE.AND P0, PT, R2, RZ, PT ;  /* 0x000000ff0200720c */ /* 0x004fda0003f05270 */
[----:B------:R-:W-:Y:S05]  /*2310*/  @!P0 BRA `(.L_x_36) ;  /* 0x00000000000c8947 */ /* 0x000fea0003800000 */
[----:B------:R-:W-:-:S13]  /*2320*/  ISETP.NE.AND P0, PT, R2, 0xff, PT ;  /* 0x000000ff0200780c */ /* 0x000fda0003f05270 */
[----:B------:R-:W-:Y:S01]  /*2330*/  @!P0 IMAD.MOV.U32 R0, RZ, RZ, 0x7f800001 ;  /* 0x7f800001ff008424 */ /* 0x000fe200078e00ff */
[----:B------:R-:W-:-:S07]  /*2340*/  @P0 SHF.L.U32 R0, R2, 0x17, RZ ;  /* 0x0000001702000819 */ /* 0x000fce00000006ff */
.L_x_36:
[----:B------:R-:W-:Y:S05]  /*2350*/  BSYNC.RECONVERGENT B0 ;  /* 0x0000000000007941 */ /* 0x000fea0003800200 */
.L_x_35:
[----:B------:R-:W-:Y:S01]  /*2360*/  F2FP.BF16.F32.PACK_AB R0, RZ, R0 ;  /* 0x00000000ff00723e */ /* 0x000fe200000010ff */
[----:B------:R-:W-:Y:S06]  /*2370*/  BRA `(.L_x_8) ;  /* 0x00000000001c7947 */ /* 0x000fec0003800000 */
.L_x_32:
[----:B------:R-:W2:Y:S02]  /*2380*/  LDG.E.64 R2, desc[UR36][R2.64] ;  /* 0x0000002402027981 */ /* 0x000ea4000c1e1b00 */
[----:B--2---:R-:W0:Y:S02]  /*2390*/  I2F.U64 R0, R2 ;  /* 0x0000000200007312 */ /* 0x004e240000301000 */
[----:B0-----:R-:W-:Y:S01]  /*23a0*/  F2FP.BF16.F32.PACK_AB R0, RZ, R0 ;  /* 0x00000000ff00723e */ /* 0x001fe200000010ff */
[----:B------:R-:W-:Y:S06]  /*23b0*/  BRA `(.L_x_8) ;  /* 0x00000000000c7947 */ /* 0x000fec0003800000 */
.L_x_31:
[----:B------:R-:W2:Y:S02]  /*23c0*/  LDG.E R2, desc[UR36][R2.64] ;  /* 0x0000002402027981 */ /* 0x000ea4000c1e1900 */
[----:B--2---:R-:W-:-:S04]  /*23d0*/  I2FP.F32.U32 R0, R2 ;  /* 0x0000000200007245 */ /* 0x004fc80000201000 */
[----:B------:R-:W-:-:S07]  /*23e0*/  F2FP.BF16.F32.PACK_AB R0, RZ, R0 ;  /* 0x00000000ff00723e */ /* 0x000fce00000010ff */
.L_x_8:
[----:B------:R-:W0:Y:S01]  /*23f0*/  LDCU.64 UR6, c[0x0][0x580] ;  /* 0x0000b000ff0677ac */ /* 0x000e220008000a00 */
[----:B-----5:R-:W-:Y:S01]  /*2400*/  IMAD.U32 R0, R0, 0x10000, RZ ;  /* 0x0001000000007824 */ /* 0x020fe200078e00ff */
[----:B------:R-:W-:Y:S02]  /*2410*/  USHF.L.U32 UR5, UR43, 0x10, URZ ;  /* 0x000000102b057899 */ /* 0x000fe400080006ff */
[----:B------:R-:W-:-:S04]  /*2420*/  UPRMT UR4, UR39, 0x9910, URZ ;  /* 0x0000991027047896 */ /* 0x000fc800080000ff */
[----:B------:R-:W-:Y:S01]  /*2430*/  FMNMX.FTZ R0, R0, UR5, PT ;  /* 0x0000000500007c09 */ /* 0x000fe2000b810000 */
[----:B------:R-:W-:-:S03]  /*2440*/  UISETP.GT.AND UP0, UPT, UR4, 0x9, UPT ;  /* 0x000000090400788c */ /* 0x000fc6000bf04270 */
[----:B------:R1:W2:Y:S01]  /*2450*/  F2F.BF16.F32 R5, R0 ;  /* 0x0000000000057304 */ /* 0x0002a20000202000 */
[----:B0-----:R-:W-:-:S05]  /*2460*/  IADD3 R2, P0, PT, R16, UR6, RZ ;  /* 0x0000000610027c10 */ /* 0x001fca000ff1e0ff */
[----:B------:R-:W-:Y:S01]  /*2470*/  IMAD.X R3, RZ, RZ, UR7, P0 ;  /* 0x00000007ff037e24 */ /* 0x000fe200080e06ff */
[----:B-1----:R-:W-:Y:S07]  /*2480*/  BRA.U UP0, `(.L_x_37) ;  /* 0x00000005000c7547 */ /* 0x002fee000b800000 */
        /* <DEDUP_REMOVED lines=8> */
[----:B--2---:R-:W-:-:S04]  /*2510*/  IMAD.U32 R0, R5, 0x10000, RZ ;  /* 0x0001000005007824 */ /* 0x004fc800078e00ff */
[----:B------:R-:W0:Y:S02]  /*2520*/  F2I.FTZ.TRUNC.NTZ R5, R0 ;  /* 0x0000000000057305 */ /* 0x000e24000021f100 */
[----:B0-----:R4:W-:Y:S01]  /*2530*/  STG.E.U8 desc[UR36][R2.64], R5 ;  /* 0x0000000502007986 */ /* 0x0019e2000c101124 */
[----:B------:R-:W-:Y:S05]  /*2540*/  BRA `(.L_x_42) ;  /* 0x0000000c00807947 */ /* 0x000fea0003800000 */
.L_x_40:
[----:B--2---:R-:W-:-:S06]  /*2550*/  SHF.L.U32 R5, R5, 0x10, RZ ;  /* 0x0000001005057819 */ /* 0x004fcc00000006ff */
[----:B------:R-:W0:Y:S02]  /*2560*/  F2I.S64.TRUNC R4, R5 ;  /* 0x0000000500047311 */ /* 0x000e24000020d900 */
[----:B0-----:R3:W-:Y:S01]  /*2570*/  STG.E.U8 desc[UR36][R2.64], R4 ;  /* 0x0000000402007986 */ /* 0x0017e2000c101124 */
[----:B------:R-:W-:Y:S05]  /*2580*/  BRA `(.L_x_42) ;  /* 0x0000000c00707947 */ /* 0x000fea0003800000 */
.L_x_39:
[----:B------:R-:W-:-:S09]  /*2590*/  UISETP.NE.AND UP0, UPT, UR4, 0x2, UPT ;  /* 0x000000020400788c */ /* 0x000fd2000bf05270 */
[----:B------:R-:W-:Y:S05]  /*25a0*/  BRA.U !UP0, `(.L_x_43) ;  /* 0x0000000108307547 */ /* 0x000fea000b800000 */
[----:B------:R-:W-:-:S09]  /*25b0*/  UISETP.NE.AND UP0, UPT, UR4, 0x3, UPT ;  /* 0x000000030400788c */ /* 0x000fd2000bf05270 */
[----:B------:R-:W-:Y:S05]  /*25c0*/  BRA.U !UP0, `(.L_x_44) ;  /* 0x0000000108187547 */ /* 0x000fea000b800000 */
[----:B------:R-:W-:-:S09]  /*25d0*/  UISETP.NE.AND UP0, UPT, UR4, 0x4, UPT ;  /* 0x000000040400788c */ /* 0x000fd2000bf05270 */
[----:B------:R-:W-:Y:S05]  /*25e0*/  BRA.U UP0, `(.L_x_41) ;  /* 0x0000000900b87547 */ /* 0x000fea000b800000 */
[----:B--2---:R-:W-:-:S06]  /*25f0*/  IMAD.U32 R5, R5, 0x10000, RZ ;  /* 0x0001000005057824 */ /* 0x004fcc00078e00ff */
[----:B------:R-:W0:Y:S02]  /*2600*/  F2I.S64.TRUNC R4, R5 ;  /* 0x0000000500047311 */ /* 0x000e24000020d900 */
[----:B0-----:R0:W-:Y:S01]  /*2610*/  STG.E.64 desc[UR36][R2.64], R4 ;  /* 0x0000000402007986 */ /* 0x0011e2000c101b24 */
[----:B------:R-:W-:Y:S05]  /*2620*/  BRA `(.L_x_42) ;  /* 0x0000000c00487947 */ /* 0x000fea0003800000 */
.L_x_44:
[----:B--2---:R-:W-:-:S06]  /*2630*/  IMAD.U32 R5, R5, 0x10000, RZ ;  /* 0x0001000005057824 */ /* 0x004fcc00078e00ff */
[----:B------:R-:W0:Y:S02]  /*2640*/  F2I.FTZ.TRUNC.NTZ R5, R5 ;  /* 0x0000000500057305 */ /* 0x000e24000021f100 */
[----:B0-----:R1:W-:Y:S01]  /*2650*/  STG.E desc[UR36][R2.64], R5 ;  /* 0x0000000502007986 */ /* 0x0013e2000c101924 */
[----:B------:R-:W-:Y:S05]  /*2660*/  BRA `(.L_x_42) ;  /* 0x0000000c00387947 */ /* 0x000fea0003800000 */
.L_x_43:
[----:B--2---:R-:W-:-:S06]  /*2670*/  IMAD.U32 R5, R5, 0x10000, RZ ;  /* 0x0001000005057824 */ /* 0x004fcc00078e00ff */
[----:B------:R-:W0:Y:S02]  /*2680*/  F2I.FTZ.TRUNC.NTZ R5, R5 ;  /* 0x0000000500057305 */ /* 0x000e24000021f100 */
[----:B0-----:R2:W-:Y:S01]  /*2690*/  STG.E.U16 desc[UR36][R2.64], R5 ;  /* 0x0000000502007986 */ /* 0x0015e2000c101524 */
[----:B------:R-:W-:Y:S05]  /*26a0*/  BRA `(.L_x_42) ;  /* 0x0000000c00287947 */ /* 0x000fea0003800000 */
.L_x_38:
[----:B------:R-:W-:-:S09]  /*26b0*/  UISETP.GT.AND UP0, UPT, UR4, 0x6, UPT ;  /* 0x000000060400788c */ /* 0x000fd2000bf04270 */
[----:B------:R-:W-:Y:S05]  /*26c0*/  BRA.U UP0, `(.L_x_45) ;  /* 0x00000001002c7547 */ /* 0x000fea000b800000 */
[----:B------:R-:W-:-:S09]  /*26d0*/  UISETP.NE.AND UP0, UPT, UR4, 0x5, UPT ;  /* 0x000000050400788c */ /* 0x000fd2000bf05270 */
[----:B------:R-:W-:Y:S05]  /*26e0*/  BRA.U !UP0, `(.L_x_46) ;  /* 0x0000000108147547 */ /* 0x000fea000b800000 */
[----:B------:R-:W-:-:S09]  /*26f0*/  UISETP.NE.AND UP0, UPT, UR4, 0x6, UPT ;  /* 0x000000060400788c */ /* 0x000fd2000bf05270 */
[----:B------:R-:W-:Y:S05]  /*2700*/  BRA.U UP0, `(.L_x_41) ;  /* 0x0000000900707547 */ /* 0x000fea000b800000 */
[----:B--2---:R-:W-:-:S05]  /*2710*/  SHF.L.U32 R5, R5, 0x10, RZ ;  /* 0x0000001005057819 */ /* 0x004fca00000006ff */
[----:B------:R0:W-:Y:S01]  /*2720*/  STG.E desc[UR36][R2.64], R5 ;  /* 0x0000000502007986 */ /* 0x0001e2000c101924 */
[----:B------:R-:W-:Y:S05]  /*2730*/  BRA `(.L_x_42) ;  /* 0x0000000c00047947 */ /* 0x000fea0003800000 */
.L_x_46:
[----:B--2---:R-:W-:-:S05]  /*2740*/  IMAD.U32 R0, R5, 0x10000, RZ ;  /* 0x0001000005007824 */ /* 0x004fca00078e00ff */
[----:B------:R-:W-:-:S05]  /*2750*/  F2FP.F16.F32.PACK_AB R0, RZ, R0 ;  /* 0x00000000ff00723e */ /* 0x000fca00000000ff */
[----:B------:R0:W-:Y:S01]  /*2760*/  STG.E.U16 desc[UR36][R2.64], R0 ;  /* 0x0000000002007986 */ /* 0x0001e2000c101524 */
[----:B------:R-:W-:Y:S05]  /*2770*/  BRA `(.L_x_42) ;  /* 0x0000000800f47947 */ /* 0x000fea0003800000 */
.L_x_45:
[----:B------:R-:W-:-:S09]  /*2780*/  UISETP.NE.AND UP0, UPT, UR4, 0x7, UPT ;  /* 0x000000070400788c */ /* 0x000fd2000bf05270 */
[----:B------:R-:W-:Y:S05]  /*2790*/  BRA.U !UP0, `(.L_x_47) ;  /* 0x0000000108347547 */ /* 0x000fea000b800000 */
[----:B------:R-:W-:-:S09]  /*27a0*/  UISETP.NE.AND UP0, UPT, UR4, 0x8, UPT ;  /* 0x000000080400788c */ /* 0x000fd2000bf05270 */
[----:B------:R-:W-:Y:S05]  /*27b0*/  BRA.U !UP0, `(.L_x_48) ;  /* 0x0000000108187547 */ /* 0x000fea000b800000 */
[----:B------:R-:W-:-:S09]  /*27c0*/  UISETP.NE.AND UP0, UPT, UR4, 0x9, UPT ;  /* 0x000000090400788c */ /* 0x000fd2000bf05270 */
[----:B------:R-:W-:Y:S05]  /*27d0*/  BRA.U UP0, `(.L_x_41) ;  /* 0x00000009003c7547 */ /* 0x000fea000b800000 */
[----:B--2---:R-:W-:Y:S02]  /*27e0*/  IMAD.U32 R4, R5, 0x10000, RZ ;  /* 0x0001000005047824 */ /* 0x004fe400078e00ff */
[----:B------:R-:W-:-:S05]  /*27f0*/  IMAD.MOV.U32 R5, RZ, RZ, RZ ;  /* 0x000000ffff057224 */ /* 0x000fca00078e00ff */
[----:B------:R0:W-:Y:S01]  /*2800*/  STG.E.64 desc[UR36][R2.64], R4 ;  /* 0x0000000402007986 */ /* 0x0001e2000c101b24 */
[----:B------:R-:W-:Y:S05]  /*2810*/  BRA `(.L_x_42) ;  /* 0x0000000800cc7947 */ /* 0x000fea0003800000 */
.L_x_48:
[----:B--2---:R-:W-:-:S04]  /*2820*/  SHF.L.U32 R5, R5, 0x10, RZ ;  /* 0x0000001005057819 */ /* 0x004fc800000006ff */
[----:B------:R-:W-:-:S04]  /*2830*/  F2FP.F16.F32.PACK_AB R5, RZ, R5 ;  /* 0x00000005ff05723e */ /* 0x000fc800000000ff */
[----:B------:R-:W-:-:S05]  /*2840*/  PRMT R5, R5, 0x5410, RZ ;  /* 0x0000541005057816 */ /* 0x000fca00000000ff */
[----:B------:R0:W-:Y:S01]  /*2850*/  STG.E desc[UR36][R2.64], R5 ;  /* 0x0000000502007986 */ /* 0x0001e2000c101924 */
[----:B------:R-:W-:Y:S05]  /*2860*/  BRA `(.L_x_42) ;  /* 0x0000000800b87947 */ /* 0x000fea0003800000 */
.L_x_47:
[----:B--2---:R-:W-:-:S04]  /*2870*/  IMAD.U32 R4, R5, 0x10000, RZ ;  /* 0x0001000005047824 */ /* 0x004fc800078e00ff */
[----:B------:R-:W-:-:S06]  /*2880*/  FMUL.FTZ R4, R4, 1 ;  /* 0x3f80000004047820 */ /* 0x000fcc0000410000 */
[----:B------:R-:W0:Y:S02]  /*2890*/  F2F.F64.F32 R4, R4 ;  /* 0x0000000400047310 */ /* 0x000e240000201800 */
[----:B0-----:R0:W-:Y:S01]  /*28a0*/  STG.E.64 desc[UR36][R2.64], R4 ;  /* 0x0000000402007986 */ /* 0x0011e2000c101b24 */
[----:B------:R-:W-:Y:S05]  /*28b0*/  BRA `(.L_x_42) ;  /* 0x0000000800a47947 */ /* 0x000fea0003800000 */
.L_x_37:
        /* <DEDUP_REMOVED lines=8> */
[----:B--2---:R-:W-:-:S05]  /*2940*/  IMAD.U32 R5, R5, 0x10000, RZ ;  /* 0x0001000005057824 */ /* 0x004fca00078e00ff */
[----:B------:R-:W-:-:S04]  /*2950*/  FSETP.NEU.FTZ.AND P0, PT, R5, RZ, PT ;  /* 0x000000ff0500720b */ /* 0x000fc80003f1d000 */
[----:B------:R-:W-:-:S05]  /*2960*/  SEL R5, RZ, 0x1, !P0 ;  /* 0x00000001ff057807 */ /* 0x000fca0004000000 */
[----:B------:R0:W-:Y:S01]  /*2970*/  STG.E.U8 desc[UR36][R2.64], R5 ;  /* 0x0000000502007986 */ /* 0x0001e2000c101124 */
[----:B------:R-:W-:Y:S05]  /*2980*/  BRA `(.L_x_42) ;  /* 0x0000000800707947 */ /* 0x000fea0003800000 */
.L_x_51:
[----:B--2---:R-:W-:Y:S01]  /*2990*/  IMAD.U32 R5, R5, 0x10000, RZ ;  /* 0x0001000005057824 */ /* 0x004fe200078e00ff */
[----:B------:R-:W-:-:S03]  /*29a0*/  CS2R R6, SRZ ;  /* 0x0000000000067805 */ /* 0x000fc6000001ff00 */
[----:B------:R-:W-:-:S06]  /*29b0*/  FMUL.FTZ R5, R5, 1 ;  /* 0x3f80000005057820 */ /* 0x000fcc0000410000 */
[----:B------:R-:W0:Y:S02]  /*29c0*/  F2F.F64.F32 R4, R5 ;  /* 0x0000000500047310 */ /* 0x000e240000201800 */
[----:B0-----:R0:W-:Y:S01]  /*29d0*/  STG.E.128 desc[UR36][R2.64], R4 ;  /* 0x0000000402007986 */ /* 0x0011e2000c101d24 */
[----:B------:R-:W-:Y:S05]  /*29e0*/  BRA `(.L_x_42) ;  /* 0x0000000800587947 */ /* 0x000fea0003800000 */
.L_x_50:
[----:B------:R-:W-:-:S09]  /*29f0*/  UISETP.NE.AND UP0, UPT, UR4, 0xf, UPT ;  /* 0x0000000f0400788c */ /* 0x000fd2000bf05270 */
[----:B------:R-:W-:Y:S05]  /*2a00*/  BRA.U !UP0, `(.L_x_52) ;  /* 0x0000000108a07547 */ /* 0x000fea000b800000 */
[----:B------:R-:W-:-:S09]  /*2a10*/  UISETP.NE.AND UP0, UPT, UR4, 0x17, UPT ;  /* 0x000000170400788c */ /* 0x000fd2000bf05270 */
[----:B------:R-:W-:Y:S05]  /*2a20*/  BRA.U !UP0, `(.L_x_53) ;  /* 0x00000001084c7547 */ /* 0x000fea000b800000 */
[----:B------:R-:W-:-:S09]  /*2a30*/  UISETP.NE.AND UP0, UPT, UR4, 0x18, UPT ;  /* 0x000000180400788c */ /* 0x000fd2000bf05270 */
[----:B------:R-:W-:Y:S05]  /*2a40*/  BRA.U UP0, `(.L_x_41) ;  /* 0x0000000500a07547 */ /* 0x000fea000b800000 */
[----:B--2---:R-:W-:Y:S01]  /*2a50*/  SHF.L.U32 R7, R5, 0x10, RZ ;  /* 0x0000001005077819 */ /* 0x004fe200000006ff */
[----:B------:R-:W-:Y:S01]  /*2a60*/  BSSY.RECONVERGENT B0, `(.L_x_54) ;  /* 0x000000c000007945 */ /* 0x000fe20003800200 */
[----:B------:R-:W-:Y:S02]  /*2a70*/  IMAD.MOV.U32 R0, RZ, RZ, 0x7f ;  /* 0x0000007fff007424 */ /* 0x000fe400078e00ff */
[----:B------:R-:W-:Y:S02]  /*2a80*/  LOP3.LUT R6, R7, 0x7fffffff, RZ, 0xc0, !PT ;  /* 0x7fffffff07067812 */ /* 0x000fe400078ec0ff */
[----:B------:R-:W-:Y:S02]  /*2a90*/  SHF.R.U32.HI R5, RZ, 0x18, R7 ;  /* 0x00000018ff057819 */ /* 0x000fe40000011607 */
[----:B------:R-:W-:-:S13]  /*2aa0*/  ISETP.GT.U32.AND P0, PT, R6, 0x43efffff, PT ;  /* 0x43efffff0600780c */ /* 0x000fda0003f04070 */
[----:B------:R-:W-:Y:S05]  /*2ab0*/  @P0 BRA `(.L_x_55) ;  /* 0x0000000000180947 */ /* 0x000fea0003800000 */
[----:B------:R-:W-:-:S13]  /*2ac0*/  ISETP.GT.U32.AND P0, PT, R6, 0x3c7fffff, PT ;  /* 0x3c7fffff0600780c */ /* 0x000fda0003f04070 */
[----:B------:R-:W-:-:S04]  /*2ad0*/  @P0 SHF.R.U32.HI R0, RZ, 0x14, R7 ;  /* 0x00000014ff000819 */ /* 0x000fc80000011607 */
[----:B------:R-:W-:Y:S01]  /*2ae0*/  @P0 LOP3.LUT R4, R0, 0x1, RZ, 0xc0, !PT ;  /* 0x0000000100040812 */ /* 0x000fe200078ec0ff */
[----:B------:R-:W-:-:S03]  /*2af0*/  @!P0 FADD.FTZ R0, R6, 16384 ;  /* 0x4680000006008421 */ /* 0x000fc60000010000 */
[----:B------:R-:W-:-:S04]  /*2b00*/  @P0 IADD3 R4, PT, PT, R7, 0x407ffff, R4 ;  /* 0x0407ffff07040810 */ /* 0x000fc80007ffe004 */
[----:B------:R-:W-:-:S07]  /*2b10*/  @P0 SHF.R.U32.HI R0, RZ, 0x14, R4 ;  /* 0x00000014ff000819 */ /* 0x000fce0000011604 */
.L_x_55:
[----:B------:R-:W-:Y:S05]  /*2b20*/  BSYNC.RECONVERGENT B0 ;  /* 0x0000000000007941 */ /* 0x000fea0003800200 */
.L_x_54:
[----:B------:R-:W-:-:S05]  /*2b30*/  LOP3.LUT R5, R0, 0x80, R5, 0xf8, !PT ;  /* 0x0000008000057812 */ /* 0x000fca00078ef805 */
[----:B------:R0:W-:Y:S01]  /*2b40*/  STG.E.U8 desc[UR36][R2.64], R5 ;  /* 0x0000000502007986 */ /* 0x0001e2000c101124 */
[----:B------:R-:W-:Y:S05]  /*2b50*/  BRA `(.L_x_42) ;  /* 0x0000000400fc7947 */ /* 0x000fea0003800000 */
.L_x_53:
[----:B--2---:R-:W-:Y:S01]  /*2b60*/  IMAD.U32 R7, R5, 0x10000, RZ ;  /* 0x0001000005077824 */ /* 0x004fe200078e00ff */
[----:B------:R-:W-:Y:S04]  /*2b70*/  BSSY.RECONVERGENT B0, `(.L_x_56) ;  /* 0x000000e000007945 */ /* 0x000fe80003800200 */
[----:B------:R-:W-:Y:S02]  /*2b80*/  LOP3.LUT R6, R7, 0x7fffffff, RZ, 0xc0, !PT ;  /* 0x7fffffff07067812 */ /* 0x000fe400078ec0ff */
[----:B------:R-:W-:Y:S02]  /*2b90*/  SHF.R.U32.HI R5, RZ, 0x18, R7 ;  /* 0x00000018ff057819 */ /* 0x000fe40000011607 */
[----:B------:R-:W-:-:S13]  /*2ba0*/  ISETP.GE.U32.AND P1, PT, R6, 0x47800000, PT ;  /* 0x478000000600780c */ /* 0x000fda0003f26070 */
[----:B------:R-:W-:Y:S01]  /*2bb0*/  @P1 IMAD.MOV.U32 R0, RZ, RZ, 0x7f ;  /* 0x0000007fff001424 */ /* 0x000fe200078e00ff */
[----:B------:R-:W-:-:S04]  /*2bc0*/  @P1 ISETP.GT.U32.AND P0, PT, R6, 0x7f800000, PT ;  /* 0x7f8000000600180c */ /* 0x000fc80003f04070 */
[----:B------:R-:W-:Y:S01]  /*2bd0*/  @P1 SEL R0, R0, 0x7c, P0 ;  /* 0x0000007c00001807 */ /* 0x000fe20000000000 */
[----:B------:R-:W-:Y:S08]  /*2be0*/  @P1 BRA `(.L_x_57) ;  /* 0x0000000000181947 */ /* 0x000ff00003800000 */
[----:B------:R-:W-:-:S13]  /*2bf0*/  ISETP.GT.U32.AND P0, PT, R6, 0x387fffff, PT ;  /* 0x387fffff0600780c */ /* 0x000fda0003f04070 */
[----:B------:R-:W-:-:S04]  /*2c00*/  @P0 SHF.R.U32.HI R0, RZ, 0x15, R7 ;  /* 0x00000015ff000819 */ /* 0x000fc80000011607 */
[----:B------:R-:W-:Y:S01]  /*2c10*/  @P0 LOP3.LUT R4, R0, 0x1, RZ, 0xc0, !PT ;  /* 0x0000000100040812 */ /* 0x000fe200078ec0ff */
[----:B------:R-:W-:-:S03]  /*2c20*/  @!P0 FADD.FTZ R0, R6, 128 ;  /* 0x4300000006008421 */ /* 0x000fc60000010000 */
[----:B------:R-:W-:-:S04]  /*2c30*/  @P0 IADD3 R4, PT, PT, R7, 0x80fffff, R4 ;  /* 0x080fffff07040810 */ /* 0x000fc80007ffe004 */
[----:B------:R-:W-:-:S07]  /*2c40*/  @P0 SHF.R.U32.HI R0, RZ, 0x15, R4 ;  /* 0x00000015ff000819 */ /* 0x000fce0000011604 */
.L_x_57:
[----:B------:R-:W-:Y:S05]  /*2c50*/  BSYNC.RECONVERGENT B0 ;  /* 0x0000000000007941 */ /* 0x000fea0003800200 */
.L_x_56:
[----:B------:R-:W-:-:S05]  /*2c60*/  LOP3.LUT R5, R0, 0x80, R5, 0xf8, !PT ;  /* 0x0000008000057812 */ /* 0x000fca00078ef805 */
[----:B------:R0:W-:Y:S01]  /*2c70*/  STG.E.U8 desc[UR36][R2.64], R5 ;  /* 0x0000000502007986 */ /* 0x0001e2000c101124 */
[----:B------:R-:W-:Y:S05]  /*2c80*/  BRA `(.L_x_42) ;  /* 0x0000000400b07947 */ /* 0x000fea0003800000 */
.L_x_52:
[----:B--2---:R0:W-:Y:S01]  /*2c90*/  STG.E.U16 desc[UR36][R2.64], R5 ;  /* 0x0000000502007986 */ /* 0x0041e2000c101524 */
[----:B------:R-:W-:Y:S05]  /*2ca0*/  BRA `(.L_x_42) ;  /* 0x0000000400a87947 */ /* 0x000fea0003800000 */
.L_x_49:
        /* <DEDUP_REMOVED lines=8> */
[----:B--2---:R-:W-:-:S06]  /*2d30*/  SHF.L.U32 R5, R5, 0x10, RZ ;  /* 0x0000001005057819 */ /* 0x004fcc00000006ff */
[----:B------:R-:W0:Y:S02]  /*2d40*/  F2I.FTZ.U32.TRUNC.NTZ R5, R5 ;  /* 0x0000000500057305 */ /* 0x000e24000021f000 */
[----:B0-----:R0:W-:Y:S01]  /*2d50*/  STG.E.U16 desc[UR36][R2.64], R5 ;  /* 0x0000000502007986 */ /* 0x0011e2000c101524 */
[----:B------:R-:W-:Y:S05]  /*2d60*/  BRA `(.L_x_42) ;  /* 0x0000000400787947 */ /* 0x000fea0003800000 */
.L_x_60:
[----:B--2---:R-:W-:Y:S01]  /*2d70*/  IMAD.U32 R5, R5, 0x10000, RZ ;  /* 0x0001000005057824 */ /* 0x004fe200078e00ff */
[----:B------:R-:W-:Y:S01]  /*2d80*/  BSSY.RECONVERGENT B0, `(.L_x_61) ;  /* 0x0000014000007945 */ /* 0x000fe20003800200 */
[----:B------:R-:W-:-:S03]  /*2d90*/  IMAD.MOV.U32 R0, RZ, RZ, 0x80 ;  /* 0x00000080ff007424 */ /* 0x000fc600078e00ff */
[----:B------:R-:W-:-:S04]  /*2da0*/  LOP3.LUT R4, R5, 0x7fffffff, RZ, 0xc0, !PT ;  /* 0x7fffffff05047812 */ /* 0x000fc800078ec0ff */
[----:B------:R-:W-:-:S13]  /*2db0*/  ISETP.GT.U32.AND P0, PT, R4, 0x437fffff, PT ;  /* 0x437fffff0400780c */ /* 0x000fda0003f04070 */
[----:B------:R-:W-:Y:S05]  /*2dc0*/  @P0 BRA `(.L_x_62) ;  /* 0x00000000003c0947 */ /* 0x000fea0003800000 */
[----:B------:R-:W-:-:S13]  /*2dd0*/  ISETP.GT.U32.AND P0, PT, R4, 0x3bffffff, PT ;  /* 0x3bffffff0400780c */ /* 0x000fda0003f04070 */
[----:B------:R-:W-:Y:S05]  /*2de0*/  @P0 BRA `(.L_x_63) ;  /* 0x0000000000140947 */ /* 0x000fea0003800000 */
[----:B------:R-:W-:-:S05]  /*2df0*/  FADD.FTZ R0, R4, 8192 ;  /* 0x4600000004007421 */ /* 0x000fca0000010000 */
[----:B------:R-:W-:Y:S02]  /*2e00*/  LOP3.LUT P0, R4, R0, 0xff, RZ, 0xc0, !PT ;  /* 0x000000ff00047812 */ /* 0x000fe4000780c0ff */
[----:B------:R-:W-:-:S11]  /*2e10*/  PRMT R0, RZ, 0x7610, R0 ;  /* 0x00007610ff007816 */ /* 0x000fd60000000000 */
[----:B------:R-:W-:Y:S05]  /*2e20*/  @!P0 BRA `(.L_x_62) ;  /* 0x0000000000248947 */ /* 0x000fea0003800000 */
[----:B------:R-:W-:Y:S05]  /*2e30*/  BRA `(.L_x_64) ;  /* 0x0000000000147947 */ /* 0x000fea0003800000 */
.L_x_63:
[----:B------:R-:W-:-:S04]  /*2e40*/  SHF.R.U32.HI R0, RZ, 0x14, R5 ;  /* 0x00000014ff007819 */ /* 0x000fc80000011605 */
[----:B------:R-:W-:-:S04]  /*2e50*/  LOP3.LUT R0, R0, 0x1, RZ, 0xc0, !PT ;  /* 0x0000000100007812 */ /* 0x000fc800078ec0ff */
[----:B------:R-:W-:-:S04]  /*2e60*/  IADD3 R0, PT, PT, R5, 0x487ffff, R0 ;  /* 0x0487ffff05007810 */ /* 0x000fc80007ffe000 */
[----:B------:R-:W-:-:S04]  /*2e70*/  SHF.R.U32.HI R0, RZ, 0x14, R0 ;  /* 0x00000014ff007819 */ /* 0x000fc80000011600 */
[----:B------:R-:W-:-:S07]  /*2e80*/  LOP3.LUT R4, R0, 0xff, RZ, 0xc0, !PT ;  /* 0x000000ff00047812 */ /* 0x000fce00078ec0ff */
.L_x_64:
[----:B------:R-:W-:-:S04]  /*2e90*/  SHF.R.U32.HI R5, RZ, 0x18, R5 ;  /* 0x00000018ff057819 */ /* 0x000fc80000011605 */
[----:B------:R-:W-:-:S04]  /*2ea0*/  LOP3.LUT R4, R4, 0x80, R5, 0xf8, !PT ;  /* 0x0000008004047812 */ /* 0x000fc800078ef805 */
[----:B------:R-:W-:-:S07]  /*2eb0*/  PRMT R0, R4, 0x7610, R0 ;  /* 0x0000761004007816 */ /* 0x000fce0000000000 */
.L_x_62:
[----:B------:R-:W-:Y:S05]  /*2ec0*/  BSYNC.RECONVERGENT B0 ;  /* 0x0000000000007941 */ /* 0x000fea0003800200 */
.L_x_61:
[----:B------:R0:W-:Y:S01]  /*2ed0*/  STG.E.U8 desc[UR36][R2.64], R0 ;  /* 0x0000000002007986 */ /* 0x0001e2000c101124 */
[----:B------:R-:W-:Y:S05]  /*2ee0*/  BRA `(.L_x_42) ;  /* 0x0000000400187947 */ /* 0x000fea0003800000 */
.L_x_59:
[----:B--2---:R-:W-:Y:S01]  /*2ef0*/  IMAD.U32 R5, R5, 0x10000, RZ ;  /* 0x0001000005057824 */ /* 0x004fe200078e00ff */
[----:B------:R-:W-:Y:S01]  /*2f00*/  BSSY.RECONVERGENT B0, `(.L_x_65) ;  /* 0x0000014000007945 */ /* 0x000fe20003800200 */
[----:B------:R-:W-:-:S03]  /*2f10*/  MOV R0, 0x80 ;  /* 0x0000008000007802 */ /* 0x000fc60000000f00 */
        /* <DEDUP_REMOVED lines=10> */
.L_x_67:
[----:B------:R-:W-:-:S04]  /*2fc0*/  SHF.R.U32.HI R0, RZ, 0x15, R5 ;  /* 0x00000015ff007819 */ /* 0x000fc80000011605 */
[----:B------:R-:W-:-:S04]  /*2fd0*/  LOP3.LUT R0, R0, 0x1, RZ, 0xc0, !PT ;  /* 0x0000000100007812 */ /* 0x000fc800078ec0ff */
[----:B------:R-:W-:-:S04]  /*2fe0*/  IADD3 R0, PT, PT, R5, 0x88fffff, R0 ;  /* 0x088fffff05007810 */ /* 0x000fc80007ffe000 */
[----:B------:R-:W-:-:S04]  /*2ff0*/  SHF.R.U32.HI R0, RZ, 0x15, R0 ;  /* 0x00000015ff007819 */ /* 0x000fc80000011600 */
[----:B------:R-:W-:-:S07]  /*3000*/  LOP3.LUT R4, R0, 0xff, RZ, 0xc0, !PT ;  /* 0x000000ff00047812 */ /* 0x000fce00078ec0ff */
.L_x_68:
[----:B------:R-:W-:-:S04]  /*3010*/  SHF.R.U32.HI R5, RZ, 0x18, R5 ;  /* 0x00000018ff057819 */ /* 0x000fc80000011605 */
[----:B------:R-:W-:-:S04]  /*3020*/  LOP3.LUT R4, R4, 0x80, R5, 0xf8, !PT ;  /* 0x0000008004047812 */ /* 0x000fc800078ef805 */
[----:B------:R-:W-:-:S07]  /*3030*/  PRMT R0, R4, 0x7610, R0 ;  /* 0x0000761004007816 */ /* 0x000fce0000000000 */
.L_x_66:
[----:B------:R-:W-:Y:S05]  /*3040*/  BSYNC.RECONVERGENT B0 ;  /* 0x0000000000007941 */ /* 0x000fea0003800200 */
.L_x_65:
[----:B------:R0:W-:Y:S01]  /*3050*/  STG.E.U8 desc[UR36][R2.64], R0 ;  /* 0x0000000002007986 */ /* 0x0001e2000c101124 */
[----:B------:R-:W-:Y:S05]  /*3060*/  BRA `(.L_x_42) ;  /* 0x0000000000b87947 */ /* 0x000fea0003800000 */
.L_x_58:
[----:B------:R-:W-:-:S09]  /*3070*/  UISETP.NE.AND UP0, UPT, UR4, 0x1c, UPT ;  /* 0x0000001c0400788c */ /* 0x000fd2000bf05270 */
[----:B------:R-:W-:Y:S05]  /*3080*/  BRA.U !UP0, `(.L_x_69) ;  /* 0x0000000108a47547 */ /* 0x000fea000b800000 */
[----:B------:R-:W-:-:S09]  /*3090*/  UISETP.NE.AND UP0, UPT, UR4, 0x1d, UPT ;  /* 0x0000001d0400788c */ /* 0x000fd2000bf05270 */
[----:B------:R-:W-:Y:S05]  /*30a0*/  BRA.U !UP0, `(.L_x_70) ;  /* 0x00000001088c7547 */ /* 0x000fea000b800000 */
[----:B------:R-:W-:-:S09]  /*30b0*/  UISETP.NE.AND UP0, UPT, UR4, 0x2c, UPT ;  /* 0x0000002c0400788c */ /* 0x000fd2000bf05270 */
[----:B------:R-:W-:Y:S05]  /*30c0*/  BRA.U !UP0, `(.L_x_71) ;  /* 0x0000000108447547 */ /* 0x000fea000b800000 */
.L_x_41:
[----:B------:R-:W-:Y:S01]  /*30d0*/  MOV R0, 0x0 ;  /* 0x0000000000007802 */ /* 0x000fe20000000f00 */
[----:B------:R-:W0:Y:S01]  /*30e0*/  LDCU.64 UR6, c[0x4][0x188] ;  /* 0x01003100ff0677ac */ /* 0x000e220008000a00 */
[----:B------:R-:W-:Y:S02]  /*30f0*/  HFMA2 R12, -RZ, RZ, 0, 5.9604644775390625e-08 ;  /* 0x00000001ff0c7431 */ /* 0x000fe400000001ff */
[----:B------:R-:W-:Y:S01]  /*3100*/  IMAD.MOV.U32 R8, RZ, RZ, 0x65 ;  /* 0x00000065ff087424 */ /* 0x000fe200078e00ff */
[----:B------:R1:W3:Y:S01]  /*3110*/  LDC.64 R2, c[0x4][R0] ;  /* 0x0100000000027b82 */ /* 0x0002e20000000a00 */
[----:B------:R-:W4:Y:S01]  /*3120*/  LDCU.64 UR8, c[0x4][0x190] ;  /* 0x01003200ff0877ac */ /* 0x000f220008000a00 */
[----:B------:R-:W-:Y:S01]  /*3130*/  IMAD.MOV.U32 R13, RZ, RZ, RZ ;  /* 0x000000ffff0d7224 */ /* 0x000fe200078e00ff */
[----:B------:R-:W5:Y:S01]  /*3140*/  LDCU.64 UR4, c[0x4][0xa0] ;  /* 0x01001400ff0477ac */ /* 0x000f620008000a00 */
[----:B0-----:R-:W-:Y:S02]  /*3150*/  IMAD.U32 R4, RZ, RZ, UR6 ;  /* 0x00000006ff047e24 */ /* 0x001fe4000f8e00ff */
[----:B--2---:R-:W-:-:S02]  /*3160*/  IMAD.U32 R5, RZ, RZ, UR7 ;  /* 0x00000007ff057e24 */ /* 0x004fc4000f8e00ff */
[----:B----4-:R-:W-:Y:S01]  /*3170*/  IMAD.U32 R6, RZ, RZ, UR8 ;  /* 0x00000008ff067e24 */ /* 0x010fe2000f8e00ff */
[----:B------:R-:W-:Y:S01]  /*3180*/  MOV R7, UR9 ;  /* 0x0000000900077c02 */ /* 0x000fe20008000f00 */
[----:B-----5:R-:W-:Y:S02]  /*3190*/  IMAD.U32 R10, RZ, RZ, UR4 ;  /* 0x00000004ff0a7e24 */ /* 0x020fe4000f8e00ff */
[----:B-1----:R-:W-:-:S07]  /*31a0*/  IMAD.U32 R11, RZ, RZ, UR5 ;  /* 0x00000005ff0b7e24 */ /* 0x002fce000f8e00ff */
[----:B------:R-:W-:-:S07]  /*31b0*/  LEPC R20, `(.L_x_72) ;  /* 0x000000001014794e */ /* 0x000fce0000000000 */
[----:B---3--:R-:W-:Y:S05]  /*31c0*/  CALL.ABS.NOINC R2 ;  /* 0x0000000002007343 */ /* 0x008fea0003c00000 */
.L_x_72:
[----:B------:R-:W-:Y:S05]  /*31d0*/  BRA `(.L_x_42) ;  /* 0x00000000005c7947 */ /* 0x000fea0003800000 */
.L_x_71:
[----:B--2---:R-:W-:-:S05]  /*31e0*/  IMAD.U32 R5, R5, 0x10000, RZ ;  /* 0x0001000005057824 */ /* 0x004fca00078e00ff */
[----:B------:R-:W-:-:S04]  /*31f0*/  SHF.R.U32.HI R6, RZ, 0x17, R5 ;  /* 0x00000017ff067819 */ /* 0x000fc80000011605 */
[----:B------:R-:W-:-:S04]  /*3200*/  LOP3.LUT R4, R6, 0xff, RZ, 0xc0, !PT ;  /* 0x000000ff06047812 */ /* 0x000fc800078ec0ff */
[----:B------:R-:W-:-:S13]  /*3210*/  ISETP.NE.AND P1, PT, R4, 0xff, PT ;  /* 0x000000ff0400780c */ /* 0x000fda0003f25270 */
[--C-:B------:R-:W-:Y:S02]  /*3220*/  @P1 SHF.R.U32.HI R0, RZ, 0x16, R5.reuse ;  /* 0x00000016ff001819 */ /* 0x100fe40000011605 */
[----:B------:R-:W-:Y:S01]  /*3230*/  @P1 LOP3.LUT P0, RZ, R4, 0x3fffff, R5, 0xf8, !PT ;  /* 0x003fffff04ff1812 */ /* 0x000fe2000780f805 */
[----:B------:R-:W-:Y:S01]  /*3240*/  IMAD.MOV.U32 R5, RZ, RZ, 0xff ;  /* 0x000000ffff057424 */ /* 0x000fe200078e00ff */
[----:B------:R-:W-:-:S04]  /*3250*/  @P1 LOP3.LUT R0, R0, 0x1, RZ, 0xc0, !PT ;  /* 0x0000000100001812 */ /* 0x000fc800078ec0ff */
[----:B------:R-:W-:Y:S02]  /*3260*/  @P1 ISETP.EQ.U32.AND P2, PT, R0, 0x1, P0 ;  /* 0x000000010000180c */ /* 0x000fe40000742070 */
[----:B------:R-:W-:Y:S02]  /*3270*/  PLOP3.LUT P0, PT, PT, PT, PT, 0x80, 0x8 ;  /* 0x000000000008781c */ /* 0x000fe40003f0f070 */
[----:B------:R-:W-:Y:S02]  /*3280*/  @P1 PLOP3.LUT P0, PT, P2, PT, PT, 0x80, 0x8 ;  /* 0x000000000008181c */ /* 0x000fe4000170f070 */
[----:B------:R-:W-:-:S11]  /*3290*/  @P1 IADD3 R0, PT, PT, R6, 0x1, RZ ;  /* 0x0000000106001810 */ /* 0x000fd60007ffe0ff */
[----:B------:R-:W-:-:S04]  /*32a0*/  @!P0 IMAD.MOV R0, RZ, RZ, R6 ;  /* 0x000000ffff008224 */ /* 0x000fc800078e0206 */
[----:B------:R-:W-:-:S05]  /*32b0*/  @P1 IMAD.MOV.U32 R5, RZ, RZ, R0 ;  /* 0x000000ffff051224 */ /* 0x000fca00078e0000 */
[----:B------:R0:W-:Y:S01]  /*32c0*/  STG.E.U8 desc[UR36][R2.64], R5 ;  /* 0x0000000502007986 */ /* 0x0001e2000c101124 */
[----:B------:R-:W-:Y:S05]  /*32d0*/  BRA `(.L_x_42) ;  /* 0x00000000001c7947 */ /* 0x000fea0003800000 */
.L_x_70:
[----:B--2---:R-:W-:-:S06]  /*32e0*/  IMAD.U32 R5, R5, 0x10000, RZ ;  /* 0x0001000005057824 */ /* 0x004fcc00078e00ff */
[----:B------:R-:W0:Y:S02]  /*32f0*/  F2I.U64.TRUNC R4, R5 ;  /* 0x0000000500047311 */ /* 0x000e24000020d800 */
[----:B0-----:R0:W-:Y:S01]  /*3300*/  STG.E.64 desc[UR36][R2.64], R4 ;  /* 0x0000000402007986 */ /* 0x0011e2000c101b24 */
[----:B------:R-:W-:Y:S05]  /*3310*/  BRA `(.L_x_42) ;  /* 0x00000000000c7947 */ /* 0x000fea0003800000 */
.L_x_69:
[----:B--2---:R-:W-:-:S06]  /*3320*/  SHF.L.U32 R5, R5, 0x10, RZ ;  /* 0x0000001005057819 */ /* 0x004fcc00000006ff */
[----:B------:R-:W0:Y:S02]  /*3330*/  F2I.FTZ.U32.TRUNC.NTZ R5, R5 ;  /* 0x0000000500057305 */ /* 0x000e24000021f000 */
[----:B0-----:R0:W-:Y:S02]  /*3340*/  STG.E desc[UR36][R2.64], R5 ;  /* 0x0000000502007986 */ /* 0x0011e4000c101924 */
.L_x_42:
[----:B------:R-:W-:-:S07]  /*3350*/  VIADD R17, R17, 0x80 ;  /* 0x0000008011117836 */ /* 0x000fce0000000000 */
.L_x_1:
[----:B------:R-:W-:Y:S05]  /*3360*/  BSYNC.RECONVERGENT B6 ;  /* 0x0000000000067941 */ /* 0x000fea0003800200 */
.L_x_0:
[----:B------:R-:W5:Y:S01]  /*3370*/  LDCU UR4, c[0x0][0x380] ;  /* 0x00007000ff0477ac */ /* 0x000f620008000800 */
[----:B------:R-:W-:Y:S01]  /*3380*/  BSSY.RECONVERGENT B6, `(.L_x_73) ;  /* 0x0000327000067945 */ /* 0x000fe20003800200 */
[----:B-----5:R-:W-:-:S13]  /*3390*/  ISETP.GE.AND P0, PT, R17, UR4, PT ;  /* 0x0000000411007c0c */ /* 0x020fda000bf06270 */
[----:B------:R-:W-:Y:S05]  /*33a0*/  @P0 BRA `(.L_x_74) ;  /* 0x0000003000900947 */ /* 0x000fea0003800000 */
[----:B------:R-:W5:Y:S01]  /*33b0*/  LDCU UR4, c[0x0][0x388] ;  /* 0x00007100ff0477ac */ /* 0x000f620008000800 */
[----:B0-----:R-:W-:Y:S02]  /*33c0*/  IMAD.MOV.U32 R0, RZ, RZ, RZ ;  /* 0x000000ffff007224 */ /* 0x001fe400078e00ff */
[----:B------:R-:W-:Y:S01]  /*33d0*/  IMAD.MOV.U32 R16, RZ, RZ, RZ ;  /* 0x000000ffff107224 */ /* 0x000fe200078e00ff */
[----:B-----5:R-:W-:-:S09]  /*33e0*/  UISETP.NE.AND UP0, UPT, UR4, URZ, UPT ;  /* 0x000000ff0400728c */ /* 0x020fd2000bf05270 */
[----:B------:R-:W-:Y:S05]  /*33f0*/  BRA.U !UP0, `(.L_x_75) ;  /* 0x0000001108a87547 */ /* 0x000fea000b800000 */
[----:B------:R-:W1:Y:S01]  /*3400*/  LDCU.64 UR4, c[0x0][0x390] ;  /* 0x00007200ff0477ac */ /* 0x000e620008000a00 */
[----:B------:R-:W-:Y:S01]  /*3410*/  HFMA2 R16, -RZ, RZ, 0, 0 ;  /* 0x00000000ff107431 */ /* 0x000fe200000001ff */
[----:B------:R-:W0:Y:S01]  /*3420*/  LDCU UR6, c[0x0][0x38c] ;  /* 0x00007180ff0677ac */ /* 0x000e220008000800 */
[----:B------:R-:W5:Y:S01]  /*3430*/  LDCU.64 UR8, c[0x0][0x4b8] ;  /* 0x00009700ff0877ac */ /* 0x000f620008000a00 */
[----:B------:R-:W-:Y:S02]  /*3440*/  UISETP.NE.AND UP0, UPT, UR41, URZ, UPT ;  /* 0x000000ff2900728c */ /* 0x000fe4000bf05270 */
[----:B-1234-:R-:W-:-:S05]  /*3450*/  IMAD.HI.U32 R2, R17, UR4, R16 ;  /* 0x0000000411027c27 */ /* 0x01efca000f8e0010 */
[----:B------:R-:W-:-:S05]  /*3460*/  SHF.R.U32.HI R3, RZ, UR5, R2 ;  /* 0x00000005ff037c19 */ /* 0x000fca0008011602 */
[----:B------:R-:W-:-:S04]  /*3470*/  IMAD.MOV R0, RZ, RZ, -R3 ;  /* 0x000000ffff007224 */ /* 0x000fc800078e0a03 */
[----:B0-----:R-:W-:-:S04]  /*3480*/  IMAD R0, R0, UR6, R17 ;  /* 0x0000000600007c24 */ /* 0x001fc8000f8e0211 */
[C---:B-----5:R-:W-:Y:S02]  /*3490*/  IMAD R16, R0.reuse, UR8, RZ ;  /* 0x0000000800107c24 */ /* 0x060fe4000f8e02ff */
        /* <DEDUP_REMOVED lines=15> */
[----:B------:R-:W-:Y:S01]  /*3590*/  MOV R4, RZ ;  /* 0x000000ff00047202 */ /* 0x000fe20000000f00 */
[----:B------:R-:W1:Y:S01]  /*35a0*/  LDCU UR6, c[0x0][0x3a4] ;  /* 0x00007480ff0677ac */ /* 0x000e620008000800 */
[----:B------:R-:W2:Y:S01]  /*35b0*/  LDCU.64 UR8, c[0x0][0x4c8] ;  /* 0x00009900ff0877ac */ /* 0x000ea20008000a00 */
[----:B------:R-:W-:Y:S02]  /*35c0*/  UISETP.NE.AND UP0, UPT, UR38, 0x3, UPT ;  /* 0x000000032600788c */ /* 0x000fe4000bf05270 */
[----:B0-----:R-:W-:-:S05]  /*35d0*/  IMAD.HI.U32 R2, R5, UR4, R4 ;  /* 0x0000000405027c27 */ /* 0x001fca000f8e0004 */
[----:B------:R-:W-:-:S05]  /*35e0*/  SHF.R.U32.HI R3, RZ, UR5, R2 ;  /* 0x00000005ff037c19 */ /* 0x000fca0008011602 */
[----:B------:R-:W-:-:S04]  /*35f0*/  IMAD.MOV R4, RZ, RZ, -R3 ;  /* 0x000000ffff047224 */ /* 0x000fc800078e0a03 */
        /* <DEDUP_REMOVED lines=17> */
[----:B------:R-:W-:Y:S01]  /*3710*/  HFMA2 R4, -RZ, RZ, 0, 0 ;  /* 0x00000000ff047431 */ /* 0x000fe200000001ff */
        /* <DEDUP_REMOVED lines=241> */
[----:B------:R-:W2:Y:S03]  /*4630*/  LDCU.64 UR8, c[0x0][0x578] ;  /* 0x0000af00ff0877ac */ /* 0x000ea60008000a00 */
[----:B0-----:R-:W-:-:S05]  /*4640*/  IMAD.HI.U32 R2, R5, UR4, R4 ;  /* 0x0000000405027c27 */ /* 0x001fca000f8e0004 */
[----:B------:R-:W-:-:S05]  /*4650*/  SHF.R.U32.HI R2, RZ, UR5, R2 ;  /* 0x00000005ff027c19 */ /* 0x000fca0008011602 */
[----:B------:R-:W-:-:S04]  /*4660*/  IMAD.MOV R3, RZ, RZ, -R2 ;  /* 0x000000ffff037224 */ /* 0x000fc800078e0a02 */
[----:B-1----:R-:W-:-:S04]  /*4670*/  IMAD R5, R3, UR6, R5 ;  /* 0x0000000603057c24 */ /* 0x002fc8000f8e0205 */
[C---:B--2---:R-:W-:Y:S02]  /*4680*/  IMAD R16, R5.reuse, UR8, R16 ;  /* 0x0000000805107c24 */ /* 0x044fe4000f8e0210 */
[----:B------:R-:W-:-:S07]  /*4690*/  IMAD R0, R5, UR9, R0 ;  /* 0x0000000905007c24 */ /* 0x000fce000f8e0200 */
.L_x_75:
[----:B------:R-:W1:Y:S01]  /*46a0*/  LDCU.64 UR6, c[0x0][0x588] ;  /* 0x0000b100ff0677ac */ /* 0x000e620008000a00 */
[----:B------:R-:W-:-:S04]  /*46b0*/  UPRMT UR4, UR42, 0x9910, URZ ;  /* 0x000099102a047896 */ /* 0x000fc800080000ff */
[----:B------:R-:W-:Y:S01]  /*46c0*/  UISETP.GT.AND UP0, UPT, UR4, 0x9, UPT ;  /* 0x000000090400788c */ /* 0x000fe2000bf04270 */
[----:B-1234-:R-:W-:-:S05]  /*46d0*/  IADD3 R2, P0, PT, R0, UR6, RZ ;  /* 0x0000000600027c10 */ /* 0x01efca000ff1e0ff */
        /* <DEDUP_REMOVED lines=14> */
.L_x_79:
[----:B------:R-:W2:Y:S02]  /*47c0*/  LDG.E.U8 R2, desc[UR36][R2.64] ;  /* 0x0000002402027981 */ /* 0x000ea4000c1e1100 */
[----:B--2---:R-:W-:-:S04]  /*47d0*/  I2FP.F32.U32 R0, R2 ;  /* 0x0000000200007245 */ /* 0x004fc80000201000 */
[----:B------:R-:W-:Y:S01]  /*47e0*/  F2FP.BF16.F32.PACK_AB R0, RZ, R0 ;  /* 0x00000000ff00723e */ /* 0x000fe200000010ff */
[----:B------:R-:W-:Y:S06]  /*47f0*/  BRA `(.L_x_81) ;  /* 0x0000000c00a47947 */ /* 0x000fec0003800000 */
.L_x_78:
        /* <DEDUP_REMOVED lines=10> */
.L_x_83:
[----:B------:R-:W2:Y:S02]  /*48a0*/  LDG.E R2, desc[UR36][R2.64] ;  /* 0x0000002402027981 */ /* 0x000ea4000c1e1900 */
[----:B--2---:R-:W-:-:S04]  /*48b0*/  I2FP.F32.S32 R0, R2 ;  /* 0x0000000200007245 */ /* 0x004fc80000201400 */
[----:B------:R-:W-:Y:S01]  /*48c0*/  F2FP.BF16.F32.PACK_AB R0, RZ, R0 ;  /* 0x00000000ff00723e */ /* 0x000fe200000010ff */
[----:B------:R-:W-:Y:S06]  /*48d0*/  BRA `(.L_x_81) ;  /* 0x0000000c006c7947 */ /* 0x000fec0003800000 */
.L_x_82:
[----:B------:R-:W2:Y:S02]  /*48e0*/  LDG.E.U16 R2, desc[UR36][R2.64] ;  /* 0x0000002402027981 */ /* 0x000ea4000c1e1500 */
[----:B--2---:R-:W0:Y:S02]  /*48f0*/  I2F.S16 R0, R2 ;  /* 0x0000000200007306 */ /* 0x004e240000101400 */
[----:B0-----:R-:W-:Y:S01]  /*4900*/  F2FP.BF16.F32.PACK_AB R0, RZ, R0 ;  /* 0x00000000ff00723e */ /* 0x001fe200000010ff */
[----:B------:R-:W-:Y:S06]  /*4910*/  BRA `(.L_x_81) ;  /* 0x0000000c005c7947 */ /* 0x000fec0003800000 */
.L_x_77:
        /* <DEDUP_REMOVED lines=9> */
.L_x_85:
[----:B------:R-:W2:Y:S02]  /*49b0*/  LDG.E.U16 R0, desc[UR36][R2.64] ;  /* 0x0000002402007981 */ /* 0x000ea4000c1e1500 */
[----:B--2---:R-:W-:-:S05]  /*49c0*/  HADD2.F32 R0, -RZ, R0.H0_H0 ;  /* 0x20000000ff007230 */ /* 0x004fca0000004100 */
[----:B------:R-:W-:Y:S01]  /*49d0*/  F2FP.BF16.F32.PACK_AB R0, RZ, R0 ;  /* 0x00000000ff00723e */ /* 0x000fe200000010ff */
[----:B------:R-:W-:Y:S06]  /*49e0*/  BRA `(.L_x_81) ;  /* 0x0000000c00287947 */ /* 0x000fec0003800000 */
.L_x_84:
        /* <DEDUP_REMOVED lines=9> */
.L_x_87:
[----:B------:R-:W2:Y:S02]  /*4a80*/  LDG.E.U16 R2, desc[UR36][R2.64] ;  /* 0x0000002402027981 */ /* 0x000ea4000c1e1500 */
[----:B--2---:R-:W-:-:S05]  /*4a90*/  HADD2.F32 R0, -RZ, R2.H0_H0 ;  /* 0x20000002ff007230 */ /* 0x004fca0000004100 */
[----:B------:R-:W-:Y:S01]  /*4aa0*/  F2FP.BF16.F32.PACK_AB R0, RZ, R0 ;  /* 0x00000000ff00723e */ /* 0x000fe200000010ff */
[----:B------:R-:W-:Y:S06]  /*4ab0*/  BRA `(.L_x_81) ;  /* 0x0000000800f47947 */ /* 0x000fec0003800000 */
.L_x_86:
        /* <DEDUP_REMOVED lines=12> */
.L_x_76:
        /* <DEDUP_REMOVED lines=13> */
.L_x_90:
        /* <DEDUP_REMOVED lines=12> */
.L_x_89:
[----:B------:R-:W-:-:S09]  /*4d10*/  UISETP.NE.AND UP0, UPT, UR4, 0xf, UPT ;  /* 0x0000000f0400788c */ /* 0x000fd2000bf05270 */
[----:B------:R-:W-:Y:S05]  /*4d20*/  BRA.U !UP0, `(.L_x_91) ;  /* 0x0000000108987547 */ /* 0x000fea000b800000 */
[----:B------:R-:W-:-:S09]  /*4d30*/  UISETP.NE.AND UP0, UPT, UR4, 0x17, UPT ;  /* 0x000000170400788c */ /* 0x000fd2000bf05270 */
[----:B------:R-:W-:Y:S05]  /*4d40*/  BRA.U !UP0, `(.L_x_92) ;  /* 0x00000001085c7547 */ /* 0x000fea000b800000 */
[----:B------:R-:W-:-:S09]  /*4d50*/  UISETP.NE.AND UP0, UPT, UR4, 0x18, UPT ;  /* 0x000000180400788c */ /* 0x000fd2000bf05270 */
[----:B------:R-:W-:Y:S05]  /*4d60*/  BRA.U UP0, `(.L_x_80) ;  /* 0x0000000500e47547 */ /* 0x000fea000b800000 */
[----:B------:R-:W2:Y:S01]  /*4d70*/  LDG.E.U8 R0, desc[UR36][R2.64] ;  /* 0x0000002402007981 */ /* 0x000ea2000c1e1100 */
[----:B------:R-:W-:Y:S01]  /*4d80*/  MOV R6, 0x1f ;  /* 0x0000001f00067802 */ /* 0x000fe20000000f00 */
[----:B--2---:R-:W-:-:S05]  /*4d90*/  IMAD.SHL.U32 R0, R0, 0x1000000, RZ ;  /* 0x0100000000007824 */ /* 0x004fca00078e00ff */
[C---:B------:R-:W-:Y:S02]  /*4da0*/  LOP3.LUT R4, R0.reuse, 0x7f000000, RZ, 0xc0, !PT ;  /* 0x7f00000000047812 */ /* 0x040fe400078ec0ff */
[----:B------:R-:W-:Y:S02]  /*4db0*/  LOP3.LUT P0, RZ, R0, 0x7f000000, RZ, 0xc0, !PT ;  /* 0x7f00000000ff7812 */ /* 0x000fe4000780c0ff */
[----:B------:R-:W0:Y:S02]  /*4dc0*/  FLO.U32 R5, R4 ;  /* 0x0000000400057300 */ /* 0x000e2400000e0000 */
[----:B0-----:R-:W-:-:S05]  /*4dd0*/  IMAD.MOV R5, RZ, RZ, -R5 ;  /* 0x000000ffff057224 */ /* 0x001fca00078e0a05 */
[----:B------:R-:W-:-:S05]  /*4de0*/  VIADDMNMX.U32 R5, R5, R6, 0x4, !PT ;  /* 0x0000000405057446 */ /* 0x000fca0007800006 */
[----:B------:R-:W-:-:S04]  /*4df0*/  VIADD R5, R5, 0xfffffffc ;  /* 0xfffffffc05057836 */ /* 0x000fc80000000000 */
[----:B------:R-:W-:Y:S01]  /*4e00*/  IMAD.SHL.U32 R7, R5, 0x800000, RZ ;  /* 0x0080000005077824 */ /* 0x000fe200078e00ff */
[C---:B------:R-:W-:Y:S02]  /*4e10*/  SHF.L.U32 R6, R4.reuse, R5, RZ ;  /* 0x0000000504067219 */ /* 0x040fe400000006ff */
[----:B------:R-:W-:Y:S02]  /*4e20*/  IADD3 R5, PT, PT, R4, 0x1000000, RZ ;  /* 0x0100000004057810 */ /* 0x000fe40007ffe0ff */
[----:B------:R-:W-:Y:S02]  /*4e30*/  LEA.HI R6, R6, -R7, RZ, 0x1c ;  /* 0x8000000706067211 */ /* 0x000fe400078fe0ff */
[----:B------:R-:W-:-:S03]  /*4e40*/  SHF.R.S32.HI R5, RZ, 0x8, R5 ;  /* 0x00000008ff057819 */ /* 0x000fc60000011405 */
[----:B------:R-:W-:-:S05]  /*4e50*/  VIADD R6, R6, 0x3c000000 ;  /* 0x3c00000006067836 */ /* 0x000fca0000000000 */
[----:B------:R-:W-:-:S04]  /*4e60*/  LOP3.LUT R5, R6, 0x7f800000, R5, 0xf8, !PT ;  /* 0x7f80000006057812 */ /* 0x000fc800078ef805 */
[----:B------:R-:W-:-:S04]  /*4e70*/  SEL R5, R5, RZ, P0 ;  /* 0x000000ff05057207 */ /* 0x000fc80000000000 */
[----:B------:R-:W-:-:S04]  /*4e80*/  LOP3.LUT R5, R5, 0x80000000, R0, 0xf8, !PT ;  /* 0x8000000005057812 */ /* 0x000fc800078ef800 */
[----:B------:R-:W-:-:S04]  /*4e90*/  F2FP.BF16.F32.PACK_AB R5, RZ, R5 ;  /* 0x00000005ff05723e */ /* 0x000fc800000010ff */
[----:B------:R-:W-:Y:S01]  /*4ea0*/  PRMT R0, R5, 0x7610, R0 ;  /* 0x0000761005007816 */ /* 0x000fe20000000000 */
[----:B------:R-:W-:Y:S06]  /*4eb0*/  BRA `(.L_x_81) ;  /* 0x0000000400f47947 */ /* 0x000fec0003800000 */
.L_x_92:
[----:B------:R-:W2:Y:S02]  /*4ec0*/  LDG.E.U8 R2, desc[UR36][R2.64] ;  /* 0x0000002402027981 */ /* 0x000ea4000c1e1100 */
[C---:B--2---:R-:W-:Y:S01]  /*4ed0*/  IMAD.SHL.U32 R0, R2.reuse, 0x2000000, RZ ;  /* 0x0200000002007824 */ /* 0x044fe200078e00ff */
[----:B------:R-:W-:-:S04]  /*4ee0*/  SHF.L.U32 R5, R2, 0x8, RZ ;  /* 0x0000000802057819 */ /* 0x000fc800000006ff */
[----:B------:R-:W-:-:S13]  /*4ef0*/  ISETP.GE.U32.AND P0, PT, R0, 0x8000000, PT ;  /* 0x080000000000780c */ /* 0x000fda0003f06070 */
[C---:B------:R-:W-:Y:S02]  /*4f00*/  @!P0 LOP3.LUT R4, R5.reuse, 0x7f00, RZ, 0xc0, !PT ;  /* 0x00007f0005048812 */ /* 0x040fe400078ec0ff */
[----:B------:R-:W-:Y:S02]  /*4f10*/  @P0 LEA.HI R0, R0, 0x70000000, RZ, 0x1c ;  /* 0x7000000000000811 */ /* 0x000fe400078fe0ff */
[----:B------:R-:W-:Y:S02]  /*4f20*/  @!P0 LOP3.LUT R4, R4, 0x3f000000, RZ, 0xfc, !PT ;  /* 0x3f00000004048812 */ /* 0x000fe400078efcff */
[----:B------:R-:W-:Y:S01]  /*4f30*/  PRMT R5, R5, 0x9910, RZ ;  /* 0x0000991005057816 */ /* 0x000fe200000000ff */
[----:B------:R-:W-:Y:S02]  /*4f40*/  @P0 FMUL.FTZ R0, R0, 1.9259299443872358531e-34 ;  /* 0x0780000000000820 */ /* 0x000fe40000410000 */
[----:B------:R-:W-:-:S05]  /*4f50*/  @!P0 FADD.FTZ R0, R4, -0.5 ;  /* 0xbf00000004008421 */ /* 0x000fca0000010000 */
[----:B------:R-:W-:-:S04]  /*4f60*/  LOP3.LUT R0, R0, 0x80000000, R5, 0xf8, !PT ;  /* 0x8000000000007812 */ /* 0x000fc800078ef805 */
[----:B------:R-:W-:Y:S01]  /*4f70*/  F2FP.BF16.F32.PACK_AB R0, RZ, R0 ;  /* 0x00000000ff00723e */ /* 0x000fe200000010ff */
[----:B------:R-:W-:Y:S06]  /*4f80*/  BRA `(.L_x_81) ;  /* 0x0000000400c07947 */ /* 0x000fec0003800000 */
.L_x_91:
[----:B------:R0:W5:Y:S01]  /*4f90*/  LDG.E.U16 R0, desc[UR36][R2.64] ;  /* 0x0000002402007981 */ /* 0x000162000c1e1500 */
[----:B------:R-:W-:Y:S05]  /*4fa0*/  BRA `(.L_x_81) ;  /* 0x0000000400b87947 */ /* 0x000fea0003800000 */
.L_x_88:
        /* <DEDUP_REMOVED lines=12> */
.L_x_95:
[----:B------:R-:W2:Y:S01]  /*5070*/  LDG.E.U8 R3, desc[UR36][R2.64] ;  /* 0x0000002402037981 */ /* 0x000ea2000c1e1100 */
[----:B------:R-:W-:Y:S01]  /*5080*/  BSSY.RECONVERGENT B0, `(.L_x_96) ;  /* 0x0000018000007945 */ /* 0x000fe20003800200 */
[----:B------:R-:W-:Y:S01]  /*5090*/  IMAD.MOV.U32 R0, RZ, RZ, RZ ;  /* 0x000000ffff007224 */ /* 0x000fe200078e00ff */
        /* <DEDUP_REMOVED lines=8> */
[----:B------:R-:W-:-:S04]  /*5120*/  SHF.R.U32.HI R0, RZ, 0x7, R3 ;  /* 0x00000007ff007819 */ /* 0x000fc80000011603 */
[----:B------:R-:W-:Y:S02]  /*5130*/  SHF.L.U32 R7, R0, 0x1f, RZ ;  /* 0x0000001f00077819 */ /* 0x000fe400000006ff */
        /* <DEDUP_REMOVED lines=8> */
.L_x_99:
[----:B------:R-:W-:Y:S05]  /*51c0*/  BSYNC.RECONVERGENT B1 ;  /* 0x0000000000017941 */ /* 0x000fea0003800200 */
.L_x_98:
[----:B------:R-:W-:Y:S01]  /*51d0*/  IMAD.SHL.U32 R0, R0, 0x100000, RZ ;  /* 0x0010000000007824 */ /* 0x000fe200078e00ff */
[----:B------:R-:W-:-:S04]  /*51e0*/  LEA R2, R2, 0x3b800000, 0x17 ;  /* 0x3b80000002027811 */ /* 0x000fc800078eb8ff */
[----:B------:R-:W-:-:S07]  /*51f0*/  LOP3.LUT R0, R2, R0, R7, 0xfe, !PT ;  /* 0x0000000002007212 */ /* 0x000fce00078efe07 */
.L_x_97:
[----:B------:R-:W-:Y:S05]  /*5200*/  BSYNC.RECONVERGENT B0 ;  /* 0x0000000000007941 */ /* 0x000fea0003800200 */
.L_x_96:
[----:B------:R-:W-:Y:S01]  /*5210*/  F2FP.BF16.F32.PACK_AB R0, RZ, R0 ;  /* 0x00000000ff00723e */ /* 0x000fe200000010ff */
[----:B------:R-:W-:Y:S06]  /*5220*/  BRA `(.L_x_81) ;  /* 0x0000000400187947 */ /* 0x000fec0003800000 */
.L_x_94:
        /* <DEDUP_REMOVED lines=17> */
[----:B------:R-:W-:Y:S02]  /*5340*/  IADD3 R5, PT, PT, R3, -0x1d, RZ ;  /* 0xffffffe303057810 */ /* 0x000fe40007ffe0ff */
[----:B------:R-:W-:Y:S02]  /*5350*/  IADD3 R2, PT, PT, R2, 0x1e, -R3 ;  /* 0x0000001e02027810 */ /* 0x000fe40007ffe803 */
[----:B------:R-:W-:-:S04]  /*5360*/  SHF.L.U32 R5, R0, R5, RZ ;  /* 0x0000000500057219 */ /* 0x000fc800000006ff */
[----:B------:R-:W-:-:S07]  /*5370*/  LOP3.LUT R0, R5, 0x3, RZ, 0xc0, !PT ;  /* 0x0000000305007812 */ /* 0x000fce00078ec0ff */
.L_x_103:
[----:B------:R-:W-:Y:S05]  /*5380*/  BSYNC.RECONVERGENT B1 ;  /* 0x0000000000017941 */ /* 0x000fea0003800200 */
.L_x_102:
[----:B------:R-:W-:Y:S01]  /*5390*/  IMAD.SHL.U32 R0, R0, 0x200000, RZ ;  /* 0x0020000000007824 */ /* 0x000fe200078e00ff */
[----:B------:R-:W-:-:S04]  /*53a0*/  LEA R2, R2, 0x37800000, 0x17 ;  /* 0x3780000002027811 */ /* 0x000fc800078eb8ff */
[----:B------:R-:W-:-:S07]  /*53b0*/  LOP3.LUT R0, R2, R0, R7, 0xfe, !PT ;  /* 0x0000000002007212 */ /* 0x000fce00078efe07 */
.L_x_101:
[----:B------:R-:W-:Y:S05]  /*53c0*/  BSYNC.RECONVERGENT B0 ;  /* 0x0000000000007941 */ /* 0x000fea0003800200 */
.L_x_100:
[----:B------:R-:W-:Y:S01]  /*53d0*/  F2FP.BF16.F32.PACK_AB R0, RZ, R0 ;  /* 0x00000000ff00723e */ /* 0x000fe200000010ff */
[----:B------:R-:W-:Y:S06]  /*53e0*/  BRA `(.L_x_81) ;  /* 0x0000000000a87947 */ /* 0x000fec0003800000 */
.L_x_93:
[----:B------:R-:W-:-:S09]  /*53f0*/  UISETP.NE.AND UP0, UPT, UR4, 0x1c, UPT ;  /* 0x0000001c0400788c */ /* 0x000fd2000bf05270 */
[----:B------:R-:W-:Y:S05]  /*5400*/  BRA.U !UP0, `(.L_x_104) ;  /* 0x0000000108947547 */ /* 0x000fea000b800000 */
[----:B------:R-:W-:-:S09]  /*5410*/  UISETP.NE.AND UP0, UPT, UR4, 0x1d, UPT ;  /* 0x0000001d0400788c */ /* 0x000fd2000bf05270 */
[----:B------:R-:W-:Y:S05]  /*5420*/  BRA.U !UP0, `(.L_x_105) ;  /* 0x00000001087c7547 */ /* 0x000fea000b800000 */
[----:B------:R-:W-:-:S09]  /*5430*/  UISETP.NE.AND UP0, UPT, UR4, 0x2c, UPT ;  /* 0x0000002c0400788c */ /* 0x000fd2000bf05270 */
[----:B------:R-:W-:Y:S05]  /*5440*/  BRA.U UP0, `(.L_x_80) ;  /* 0x00000001002c7547 */ /* 0x000fea000b800000 */
[----:B------:R-:W2:Y:S01]  /*5450*/  LDG.E.U8 R2, desc[UR36][R2.64] ;  /* 0x0000002402027981 */ /* 0x000ea2000c1e1100 */
[----:B------:R-:W-:Y:S01]  /*5460*/  BSSY.RECONVERGENT B0, `(.L_x_106) ;  /* 0x0000007000007945 */ /* 0x000fe20003800200 */
[----:B------:R-:W-:Y:S01]  /*5470*/  IMAD.MOV.U32 R0, RZ, RZ, 0x400000 ;  /* 0x00400000ff007424 */ /* 0x000fe200078e00ff */
[----:B--2---:R-:W-:-:S13]  /*5480*/  ISETP.NE.AND P0, PT, R2, RZ, PT ;  /* 0x000000ff0200720c */ /* 0x004fda0003f05270 */
[----:B------:R-:W-:Y:S05]  /*5490*/  @!P0 BRA `(.L_x_107) ;  /* 0x00000000000c8947 */ /* 0x000fea0003800000 */
[----:B------:R-:W-:-:S13]  /*54a0*/  ISETP.NE.AND P0, PT, R2, 0xff, PT ;  /* 0x000000ff0200780c */ /* 0x000fda0003f05270 */
[----:B------:R-:W-:Y:S01]  /*54b0*/  @!P0 MOV R0, 0x7f800001 ;  /* 0x7f80000100008802 */ /* 0x000fe20000000f00 */
[----:B------:R-:W-:-:S07]  /*54c0*/  @P0 IMAD.SHL.U32 R0, R2, 0x800000, RZ ;  /* 0x0080000002000824 */ /* 0x000fce00078e00ff */
.L_x_107:
[----:B------:R-:W-:Y:S05]  /*54d0*/  BSYNC.RECONVERGENT B0 ;  /* 0x0000000000007941 */ /* 0x000fea0003800200 */
.L_x_106:
[----:B------:R-:W-:Y:S01]  /*54e0*/  F2FP.BF16.F32.PACK_AB R0, RZ, R0 ;  /* 0x00000000ff00723e */ /* 0x000fe200000010ff */
[----:B------:R-:W-:Y:S06]  /*54f0*/  BRA `(.L_x_81) ;  /* 0x0000000000647947 */ /* 0x000fec0003800000 */
.L_x_80:
        /* <DEDUP_REMOVED lines=8> */
[----:B0-----:R-:W-:Y:S01]  /*5580*/  IMAD.U32 R4, RZ, RZ, UR4 ;  /* 0x00000004ff047e24 */ /* 0x001fe2000f8e00ff */
[----:B------:R-:W-:Y:S01]  /*5590*/  MOV R5, UR5 ;  /* 0x0000000500057c02 */ /* 0x000fe20008000f00 */
[----:B-1----:R-:W-:-:S02]  /*55a0*/  IMAD.U32 R6, RZ, RZ, UR6 ;  /* 0x00000006ff067e24 */ /* 0x002fc4000f8e00ff */
[----:B------:R-:W-:Y:S01]  /*55b0*/  IMAD.U32 R7, RZ, RZ, UR7 ;  /* 0x00000007ff077e24 */ /* 0x000fe2000f8e00ff */
[----:B---3--:R-:W-:Y:S01]  /*55c0*/  MOV R10, UR8 ;  /* 0x00000008000a7c02 */ /* 0x008fe20008000f00 */
[----:B------:R-:W-:-:S07]  /*55d0*/  IMAD.U32 R11, RZ, RZ, UR9 ;  /* 0x00000009ff0b7e24 */ /* 0x000fce000f8e00ff */
[----:B------:R-:W-:-:S07]  /*55e0*/  LEPC R20, `(.L_x_108) ;  /* 0x000000001014794e */ /* 0x000fce0000000000 */
[----:B--2---:R-:W-:Y:S05]  /*55f0*/  CALL.ABS.NOINC R2 ;  /* 0x0000000002007343 */ /* 0x004fea0003c00000 */
.L_x_108:
[----:B------:R-:W-:Y:S01]  /*5600*/  PRMT R0, RZ, 0x7610, R0 ;  /* 0x00007610ff007816 */ /* 0x000fe20000000000 */
[----:B------:R-:W-:Y:S06]  /*5610*/  BRA `(.L_x_81) ;  /* 0x00000000001c7947 */ /* 0x000fec0003800000 */
.L_x_105:
[----:B------:R-:W2:Y:S02]  /*5620*/  LDG.E.64 R2, desc[UR36][R2.64] ;  /* 0x0000002402027981 */ /* 0x000ea4000c1e1b00 */
[----:B--2---:R-:W0:Y:S02]  /*5630*/  I2F.U64 R0, R2 ;  /* 0x0000000200007312 */ /* 0x004e240000301000 */
[----:B0-----:R-:W-:Y:S01]  /*5640*/  F2FP.BF16.F32.PACK_AB R0, RZ, R0 ;  /* 0x00000000ff00723e */ /* 0x001fe200000010ff */
[----:B------:R-:W-:Y:S06]  /*5650*/  BRA `(.L_x_81) ;  /* 0x00000000000c7947 */ /* 0x000fec0003800000 */
.L_x_104:
[----:B------:R-:W2:Y:S02]  /*5660*/  LDG.E R2, desc[UR36][R2.64] ;  /* 0x0000002402027981 */ /* 0x000ea4000c1e1900 */
[----:B--2---:R-:W-:-:S04]  /*5670*/  I2FP.F32.U32 R0, R2 ;  /* 0x0000000200007245 */ /* 0x004fc80000201000 */
[----:B------:R-:W-:-:S07]  /*5680*/  F2FP.BF16.F32.PACK_AB R0, RZ, R0 ;  /* 0x00000000ff00723e */ /* 0x000fce00000010ff */
.L_x_81:
[----:B------:R-:W0:Y:S01]  /*5690*/  LDCU.64 UR6, c[0x0][0x580] ;  /* 0x0000b000ff0677ac */ /* 0x000e220008000a00 */
[----:B-----5:R-:W-:Y:S01]  /*56a0*/  IMAD.U32 R0, R0, 0x10000, RZ ;  /* 0x0001000000007824 */ /* 0x020fe200078e00ff */
[----:B------:R-:W-:Y:S02]  /*56b0*/  USHF.L.U32 UR5, UR43, 0x10, URZ ;  /* 0x000000102b057899 */ /* 0x000fe400080006ff */
[----:B------:R-:W-:-:S04]  /*56c0*/  UPRMT UR4, UR39, 0x9910, URZ ;  /* 0x0000991027047896 */ /* 0x000fc800080000ff */
[----:B------:R-:W-:Y:S01]  /*56d0*/  FMNMX.FTZ R0, R0, UR5, PT ;  /* 0x0000000500007c09 */ /* 0x000fe2000b810000 */
[----:B------:R-:W-:-:S03]  /*56e0*/  UISETP.GT.AND UP0, UPT, UR4, 0x9, UPT ;  /* 0x000000090400788c */ /* 0x000fc6000bf04270 */
[----:B------:R1:W2:Y:S01]  /*56f0*/  F2F.BF16.F32 R5, R0 ;  /* 0x0000000000057304 */ /* 0x0002a20000202000 */
[----:B0-----:R-:W-:-:S04]  /*5700*/  IADD3 R2, P0, PT, R16, UR6, RZ ;  /* 0x0000000610027c10 */ /* 0x001fc8000ff1e0ff */
[----:B------:R-:W-:Y:S01]  /*5710*/  IADD3.X R3, PT, PT, RZ, UR7, RZ, P0, !PT ;  /* 0x00000007ff037c10 */ /* 0x000fe200087fe4ff */
[----:B-1----:R-:W-:Y:S08]  /*5720*/  BRA.U UP0, `(.L_x_109) ;  /* 0x00000005000c7547 */ /* 0x002ff0000b800000 */
        /* <DEDUP_REMOVED lines=12> */
.L_x_112:
[----:B--2---:R-:W-:-:S06]  /*57f0*/  IMAD.U32 R5, R5, 0x10000, RZ ;  /* 0x0001000005057824 */ /* 0x004fcc00078e00ff */
[----:B------:R-:W0:Y:S02]  /*5800*/  F2I.S64.TRUNC R4, R5 ;  /* 0x0000000500047311 */ /* 0x000e24000020d900 */
[----:B0-----:R0:W-:Y:S01]  /*5810*/  STG.E.U8 desc[UR36][R2.64], R4 ;  /* 0x0000000402007986 */ /* 0x0011e2000c101124 */
[----:B------:R-:W-:Y:S05]  /*5820*/  BRA `(.L_x_114) ;  /* 0x0000000c006c7947 */ /* 0x000fea0003800000 */
.L_x_111:
[----:B------:R-:W-:-:S09]  /*5830*/  UISETP.NE.AND UP0, UPT, UR4, 0x2, UPT ;  /* 0x000000020400788c */ /* 0x000fd2000bf05270 */
[----:B------:R-:W-:Y:S05]  /*5840*/  BRA.U !UP0, `(.L_x_115) ;  /* 0x0000000108307547 */ /* 0x000fea000b800000 */
[----:B------:R-:W-:-:S09]  /*5850*/  UISETP.NE.AND UP0, UPT, UR4, 0x3, UPT ;  /* 0x000000030400788c */ /* 0x000fd2000bf05270 */
[----:B------:R-:W-:Y:S05]  /*5860*/  BRA.U !UP0, `(.L_x_116) ;  /* 0x0000000108187547 */ /* 0x000fea000b800000 */
[----:B------:R-:W-:-:S09]  /*5870*/  UISETP.NE.AND UP0, UPT, UR4, 0x4, UPT ;  /* 0x000000040400788c */ /* 0x000fd2000bf05270 */
[----:B------:R-:W-:Y:S05]  /*5880*/  BRA.U UP0, `(.L_x_113) ;  /* 0x0000000900787547 */ /* 0x000fea000b800000 */
[----:B--2---:R-:W-:-:S06]  /*5890*/  SHF.L.U32 R5, R5, 0x10, RZ ;  /* 0x0000001005057819 */ /* 0x004fcc00000006ff */
[----:B------:R-:W0:Y:S02]  /*58a0*/  F2I.S64.TRUNC R4, R5 ;  /* 0x0000000500047311 */ /* 0x000e24000020d900 */
[----:B0-----:R0:W-:Y:S01]  /*58b0*/  STG.E.64 desc[UR36][R2.64], R4 ;  /* 0x0000000402007986 */ /* 0x0011e2000c101b24 */
[----:B------:R-:W-:Y:S05]  /*58c0*/  BRA `(.L_x_114) ;  /* 0x0000000c00447947 */ /* 0x000fea0003800000 */
.L_x_116:
[----:B--2---:R-:W-:-:S06]  /*58d0*/  IMAD.U32 R5, R5, 0x10000, RZ ;  /* 0x0001000005057824 */ /* 0x004fcc00078e00ff */
[----:B------:R-:W0:Y:S02]  /*58e0*/  F2I.FTZ.TRUNC.NTZ R5, R5 ;  /* 0x0000000500057305 */ /* 0x000e24000021f100 */
[----:B0-----:R0:W-:Y:S01]  /*58f0*/  STG.E desc[UR36][R2.64], R5 ;  /* 0x0000000502007986 */ /* 0x0011e2000c101924 */
[----:B------:R-:W-:Y:S05]  /*5900*/  BRA `(.L_x_114) ;  /* 0x0000000c00347947 */ /* 0x000fea0003800000 */
.L_x_115:
[----:B--2---:R-:W-:-:S06]  /*5910*/  IMAD.U32 R5, R5, 0x10000, RZ ;  /* 0x0001000005057824 */ /* 0x004fcc00078e00ff */
[----:B------:R-:W0:Y:S02]  /*5920*/  F2I.FTZ.TRUNC.NTZ R5, R5 ;  /* 0x0000000500057305 */ /* 0x000e24000021f100 */
[----:B0-----:R0:W-:Y:S01]  /*5930*/  STG.E.U16 desc[UR36][R2.64], R5 ;  /* 0x0000000502007986 */ /* 0x0011e2000c101524 */
[----:B------:R-:W-:Y:S05]  /*5940*/  BRA `(.L_x_114) ;  /* 0x0000000c00247947 */ /* 0x000fea0003800000 */
.L_x_110:
        /* <DEDUP_REMOVED lines=9> */
.L_x_118:
[----:B--2---:R-:W-:-:S05]  /*59e0*/  IMAD.U32 R0, R5, 0x10000, RZ ;  /* 0x0001000005007824 */ /* 0x004fca00078e00ff */
[----:B------:R-:W-:-:S05]  /*59f0*/  F2FP.F16.F32.PACK_AB R0, RZ, R0 ;  /* 0x00000000ff00723e */ /* 0x000fca00000000ff */
[----:B------:R0:W-:Y:S01]  /*5a00*/  STG.E.U16 desc[UR36][R2.64], R0 ;  /* 0x0000000002007986 */ /* 0x0001e2000c101524 */
[----:B------:R-:W-:Y:S05]  /*5a10*/  BRA `(.L_x_114) ;  /* 0x0000000800f07947 */ /* 0x000fea0003800000 */
.L_x_117:
[----:B------:R-:W-:-:S09]  /*5a20*/  UISETP.NE.AND UP0, UPT, UR4, 0x7, UPT ;  /* 0x000000070400788c */ /* 0x000fd2000bf05270 */
[----:B------:R-:W-:Y:S05]  /*5a30*/  BRA.U !UP0, `(.L_x_119) ;  /* 0x0000000108347547 */ /* 0x000fea000b800000 */
[----:B------:R-:W-:-:S09]  /*5a40*/  UISETP.NE.AND UP0, UPT, UR4, 0x8, UPT ;  /* 0x000000080400788c */ /* 0x000fd2000bf05270 */
[----:B------:R-:W-:Y:S05]  /*5a50*/  BRA.U !UP0, `(.L_x_120) ;  /* 0x0000000108187547 */ /* 0x000fea000b800000 */
[----:B------:R-:W-:-:S09]  /*5a60*/  UISETP.NE.AND UP0, UPT, UR4, 0x9, UPT ;  /* 0x000000090400788c */ /* 0x000fd2000bf05270 */
[----:B------:R-:W-:Y:S05]  /*5a70*/  BRA.U UP0, `(.L_x_113) ;  /* 0x0000000500fc7547 */ /* 0x000fea000b800000 */
[----:B--2---:R-:W-:Y:S01]  /*5a80*/  IMAD.U32 R4, R5, 0x10000, RZ ;  /* 0x0001000005047824 */ /* 0x004fe200078e00ff */
[----:B------:R-:W-:-:S05]  /*5a90*/  MOV R5, RZ ;  /* 0x000000ff00057202 */ /* 0x000fca0000000f00 */
[----:B------:R0:W-:Y:S01]  /*5aa0*/  STG.E.64 desc[UR36][R2.64], R4 ;  /* 0x0000000402007986 */ /* 0x0001e2000c101b24 */
[----:B------:R-:W-:Y:S05]  /*5ab0*/  BRA `(.L_x_114) ;  /* 0x0000000800c87947 */ /* 0x000fea0003800000 */
.L_x_120:
[----:B--2---:R-:W-:-:S05]  /*5ac0*/  IMAD.U32 R5, R5, 0x10000, RZ ;  /* 0x0001000005057824 */ /* 0x004fca00078e00ff */
[----:B------:R-:W-:-:S04]  /*5ad0*/  F2FP.F16.F32.PACK_AB R5, RZ, R5 ;  /* 0x00000005ff05723e */ /* 0x000fc800000000ff */
[----:B------:R-:W-:-:S05]  /*5ae0*/  PRMT R5, R5, 0x5410, RZ ;  /* 0x0000541005057816 */ /* 0x000fca00000000ff */
[----:B------:R0:W-:Y:S01]  /*5af0*/  STG.E desc[UR36][R2.64], R5 ;  /* 0x0000000502007986 */ /* 0x0001e2000c101924 */
[----:B------:R-:W-:Y:S05]  /*5b00*/  BRA `(.L_x_114) ;  /* 0x0000000800b47947 */ /* 0x000fea0003800000 */
.L_x_119:
[----:B--2---:R-:W-:-:S04]  /*5b10*/  IMAD.U32 R4, R5, 0x10000, RZ ;  /* 0x0001000005047824 */ /* 0x004fc800078e00ff */
[----:B------:R-:W-:-:S06]  /*5b20*/  FMUL.FTZ R4, R4, 1 ;  /* 0x3f80000004047820 */ /* 0x000fcc0000410000 */
[----:B------:R-:W0:Y:S02]  /*5b30*/  F2F.F64.F32 R4, R4 ;  /* 0x0000000400047310 */ /* 0x000e240000201800 */
[----:B0-----:R0:W-:Y:S01]  /*5b40*/  STG.E.64 desc[UR36][R2.64], R4 ;  /* 0x0000000402007986 */ /* 0x0011e2000c101b24 */
[----:B------:R-:W-:Y:S05]  /*5b50*/  BRA `(.L_x_114) ;  /* 0x0000000800a07947 */ /* 0x000fea0003800000 */
.L_x_109:
[----:B------:R-:W-:-:S09]  /*5b60*/  UISETP.GT.AND UP0, UPT, UR4, 0x18, UPT ;  /* 0x000000180400788c */ /* 0x000fd2000bf04270 */
[----:B------:R-:W-:Y:S05]  /*5b70*/  BRA.U !UP0, `(.L_x_121) ;  /* 0x0000000508607547 */ /* 0x000fea000b800000 */
        /* <DEDUP_REMOVED lines=12> */
.L_x_124:
[----:B--2---:R-:W-:Y:S01]  /*5c40*/  IMAD.U32 R5, R5, 0x10000, RZ ;  /* 0x0001000005057824 */ /* 0x004fe200078e00ff */
[----:B------:R-:W-:Y:S01]  /*5c50*/  BSSY.RECONVERGENT B0, `(.L_x_125) ;  /* 0x0000013000007945 */ /* 0x000fe20003800200 */
[----:B------:R-:W-:-:S03]  /*5c60*/  IMAD.MOV.U32 R0, RZ, RZ, 0x80 ;  /* 0x00000080ff007424 */ /* 0x000fc600078e00ff */
[----:B------:R-:W-:-:S04]  /*5c70*/  LOP3.LUT R4, R5, 0x7fffffff, RZ, 0xc0, !PT ;  /* 0x7fffffff05047812 */ /* 0x000fc800078ec0ff */
[----:B------:R-:W-:-:S13]  /*5c80*/  ISETP.GT.U32.AND P0, PT, R4, 0x437fffff, PT ;  /* 0x437fffff0400780c */ /* 0x000fda0003f04070 */
[----:B------:R-:W-:Y:S05]  /*5c90*/  @P0 BRA `(.L_x_126) ;  /* 0x0000000000380947 */ /* 0x000fea0003800000 */
[----:B------:R-:W-:-:S13]  /*5ca0*/  ISETP.GE.U32.AND P0, PT, R4, 0x3c000000, PT ;  /* 0x3c0000000400780c */ /* 0x000fda0003f06070 */
[----:B------:R-:W-:-:S04]  /*5cb0*/  @P0 SHF.R.U32.HI R0, RZ, 0x14, R5 ;  /* 0x00000014ff000819 */ /* 0x000fc80000011605 */
[----:B------:R-:W-:-:S04]  /*5cc0*/  @P0 LOP3.LUT R0, R0, 0x1, RZ, 0xc0, !PT ;  /* 0x0000000100000812 */ /* 0x000fc800078ec0ff */
[----:B------:R-:W-:-:S04]  /*5cd0*/  @P0 IADD3 R0, PT, PT, R5, 0x487ffff, R0 ;  /* 0x0487ffff05000810 */ /* 0x000fc80007ffe000 */
[----:B------:R-:W-:-:S04]  /*5ce0*/  @P0 SHF.R.U32.HI R0, RZ, 0x14, R0 ;  /* 0x00000014ff000819 */ /* 0x000fc80000011600 */
[----:B------:R-:W-:Y:S01]  /*5cf0*/  @P0 LOP3.LUT R0, R0, 0xff, RZ, 0xc0, !PT ;  /* 0x000000ff00000812 */ /* 0x000fe200078ec0ff */
[----:B------:R-:W-:Y:S06]  /*5d00*/  @P0 BRA `(.L_x_127) ;  /* 0x0000000000140947 */ /* 0x000fec0003800000 */
[----:B------:R-:W-:-:S05]  /*5d10*/  FADD.FTZ R0, R4, 8192 ;  /* 0x4600000004007421 */ /* 0x000fca0000010000 */
[----:B------:R-:W-:Y:S02]  /*5d20*/  LOP3.LUT P0, R4, R0, 0xff, RZ, 0xc0, !PT ;  /* 0x000000ff00047812 */ /* 0x000fe4000780c0ff */
[----:B------:R-:W-:-:S11]  /*5d30*/  PRMT R0, RZ, 0x7610, R0 ;  /* 0x00007610ff007816 */ /* 0x000fd60000000000 */
[----:B------:R-:W-:Y:S05]  /*5d40*/  @!P0 BRA `(.L_x_126) ;  /* 0x00000000000c8947 */ /* 0x000fea0003800000 */
[----:B------:R-:W-:-:S07]  /*5d50*/  MOV R0, R4 ;  /* 0x0000000400007202 */ /* 0x000fce0000000f00 */
.L_x_127:
[----:B------:R-:W-:-:S04]  /*5d60*/  SHF.R.U32.HI R5, RZ, 0x18, R5 ;  /* 0x00000018ff057819 */ /* 0x000fc80000011605 */
[----:B------:R-:W-:-:S07]  /*5d70*/  LOP3.LUT R0, R0, 0x80, R5, 0xf8, !PT ;  /* 0x0000008000007812 */ /* 0x000fce00078ef805 */
.L_x_126:
[----:B------:R-:W-:Y:S05]  /*5d80*/  BSYNC.RECONVERGENT B0 ;  /* 0x0000000000007941 */ /* 0x000fea0003800200 */
.L_x_125:
[----:B------:R0:W-:Y:S01]  /*5d90*/  STG.E.U8 desc[UR36][R2.64], R0 ;  /* 0x0000000002007986 */ /* 0x0001e2000c101124 */
[----:B------:R-:W-:Y:S05]  /*5da0*/  BRA `(.L_x_114) ;  /* 0x00000008000c7947 */ /* 0x000fea0003800000 */
.L_x_123:
        /* <DEDUP_REMOVED lines=18> */
.L_x_130:
[----:B------:R-:W-:-:S04]  /*5ed0*/  SHF.R.U32.HI R5, RZ, 0x18, R5 ;  /* 0x00000018ff057819 */ /* 0x000fc80000011605 */
[----:B------:R-:W-:-:S07]  /*5ee0*/  LOP3.LUT R0, R0, 0x80, R5, 0xf8, !PT ;  /* 0x0000008000007812 */ /* 0x000fce00078ef805 */
.L_x_129:
[----:B------:R-:W-:Y:S05]  /*5ef0*/  BSYNC.RECONVERGENT B0 ;  /* 0x0000000000007941 */ /* 0x000fea0003800200 */
.L_x_128:
[----:B------:R0:W-:Y:S01]  /*5f00*/  STG.E.U8 desc[UR36][R2.64], R0 ;  /* 0x0000000002007986 */ /* 0x0001e2000c101124 */
[----:B------:R-:W-:Y:S05]  /*5f10*/  BRA `(.L_x_114) ;  /* 0x0000000400b07947 */ /* 0x000fea0003800000 */
.L_x_122:
[----:B------:R-:W-:-:S09]  /*5f20*/  UISETP.NE.AND UP0, UPT, UR4, 0x1c, UPT ;  /* 0x0000001c0400788c */ /* 0x000fd2000bf05270 */
[----:B------:R-:W-:Y:S05]  /*5f30*/  BRA.U !UP0, `(.L_x_131) ;  /* 0x0000000108607547 */ /* 0x000fea000b800000 */
[----:B------:R-:W-:-:S09]  /*5f40*/  UISETP.NE.AND UP0, UPT, UR4, 0x1d, UPT ;  /* 0x0000001d0400788c */ /* 0x000fd2000bf05270 */
[----:B------:R-:W-:Y:S05]  /*5f50*/  BRA.U !UP0, `(.L_x_132) ;  /* 0x0000000108487547 */ /* 0x000fea000b800000 */
[----:B------:R-:W-:-:S09]  /*5f60*/  UISETP.NE.AND UP0, UPT, UR4, 0x2c, UPT ;  /* 0x0000002c0400788c */ /* 0x000fd2000bf05270 */
[----:B------:R-:W-:Y:S05]  /*5f70*/  BRA.U UP0, `(.L_x_113) ;  /* 0x0000000100bc7547 */ /* 0x000fea000b800000 */
        /* <DEDUP_REMOVED lines=16> */
.L_x_132:
[----:B--2---:R-:W-:-:S06]  /*6080*/  SHF.L.U32 R5, R5, 0x10, RZ ;  /* 0x0000001005057819 */ /* 0x004fcc00000006ff */
[----:B------:R-:W0:Y:S02]  /*6090*/  F2I.U64.TRUNC R4, R5 ;  /* 0x0000000500047311 */ /* 0x000e24000020d800 */
[----:B0-----:R0:W-:Y:S01]  /*60a0*/  STG.E.64 desc[UR36][R2.64], R4 ;  /* 0x0000000402007986 */ /* 0x0011e2000c101b24 */
[----:B------:R-:W-:Y:S05]  /*60b0*/  BRA `(.L_x_114) ;  /* 0x0000000400487947 */ /* 0x000fea0003800000 */
.L_x_131:
[----:B--2---:R-:W-:-:S06]  /*60c0*/  IMAD.U32 R5, R5, 0x10000, RZ ;  /* 0x0001000005057824 */ /* 0x004fcc00078e00ff */
[----:B------:R-:W0:Y:S02]  /*60d0*/  F2I.FTZ.U32.TRUNC.NTZ R5, R5 ;  /* 0x0000000500057305 */ /* 0x000e24000021f000 */
[----:B0-----:R0:W-:Y:S01]  /*60e0*/  STG.E desc[UR36][R2.64], R5 ;  /* 0x0000000502007986 */ /* 0x0011e2000c101924 */
[----:B------:R-:W-:Y:S05]  /*60f0*/  BRA `(.L_x_114) ;  /* 0x0000000400387947 */ /* 0x000fea0003800000 */
.L_x_121:
        /* <DEDUP_REMOVED lines=11> */
.L_x_134:
[----:B--2---:R-:W-:Y:S02]  /*61b0*/  SHF.L.U32 R5, R5, 0x10, RZ ;  /* 0x0000001005057819 */ /* 0x004fe400000006ff */
[----:B------:R-:W-:-:S03]  /*61c0*/  CS2R R6, SRZ ;  /* 0x0000000000067805 */ /* 0x000fc6000001ff00 */
[----:B------:R-:W-:-:S06]  /*61d0*/  FMUL.FTZ R5, R5, 1 ;  /* 0x3f80000005057820 */ /* 0x000fcc0000410000 */
[----:B------:R-:W0:Y:S02]  /*61e0*/  F2F.F64.F32 R4, R5 ;  /* 0x0000000500047310 */ /* 0x000e240000201800 */
[----:B0-----:R4:W-:Y:S01]  /*61f0*/  STG.E.128 desc[UR36][R2.64], R4 ;  /* 0x0000000402007986 */ /* 0x0019e2000c101d24 */
[----:B------:R-:W-:Y:S05]  /*6200*/  BRA `(.L_x_114) ;  /* 0x0000000000f47947 */ /* 0x000fea0003800000 */
.L_x_133:
[----:B------:R-:W-:-:S09]  /*6210*/  UISETP.NE.AND UP0, UPT, UR4, 0xf, UPT ;  /* 0x0000000f0400788c */ /* 0x000fd2000bf05270 */
[----:B------:R-:W-:Y:S05]  /*6220*/  BRA.U !UP0, `(.L_x_135) ;  /* 0x0000000108e87547 */ /* 0x000fea000b800000 */
[----:B------:R-:W-:-:S09]  /*6230*/  UISETP.NE.AND UP0, UPT, UR4, 0x17, UPT ;  /* 0x000000170400788c */ /* 0x000fd2000bf05270 */
[----:B------:R-:W-:Y:S05]  /*6240*/  BRA.U !UP0, `(.L_x_136) ;  /* 0x0000000108907547 */ /* 0x000fea000b800000 */
[----:B------:R-:W-:-:S09]  /*6250*/  UISETP.NE.AND UP0, UPT, UR4, 0x18, UPT ;  /* 0x000000180400788c */ /* 0x000fd2000bf05270 */
[----:B------:R-:W-:Y:S05]  /*6260*/  BRA.U !UP0, `(.L_x_137) ;  /* 0x0000000108447547 */ /* 0x000fea000b800000 */
.L_x_113:
[----:B------:R-:W-:Y:S01]  /*6270*/  MOV R0, 0x0 ;  /* 0x0000000000007802 */ /* 0x000fe20000000f00 */
[----:B------:R-:W0:Y:S01]  /*6280*/  LDCU.64 UR4, c[0x4][0x188] ;  /* 0x01003100ff0477ac */ /* 0x000e220008000a00 */
[----:B------:R-:W-:Y:S02]  /*6290*/  HFMA2 R13, -RZ, RZ, 0, 0 ;  /* 0x00000000ff0d7431 */ /* 0x000fe400000001ff */
[----:B------:R-:W-:Y:S01]  /*62a0*/  IMAD.MOV.U32 R8, RZ, RZ, 0x65 ;  /* 0x00000065ff087424 */ /* 0x000fe200078e00ff */
[----:B------:R1:W3:Y:S01]  /*62b0*/  LDC.64 R2, c[0x4][R0] ;  /* 0x0100000000027b82 */ /* 0x0002e20000000a00 */
[----:B------:R-:W4:Y:S01]  /*62c0*/  LDCU.64 UR6, c[0x4][0x190] ;  /* 0x01003200ff0677ac */ /* 0x000f220008000a00 */
[----:B------:R-:W-:Y:S01]  /*62d0*/  IMAD.MOV.U32 R12, RZ, RZ, 0x1 ;  /* 0x00000001ff0c7424 */ /* 0x000fe200078e00ff */
[----:B------:R-:W5:Y:S01]  /*62e0*/  LDCU.64 UR8, c[0x4][0xa0] ;  /* 0x01001400ff0877ac */ /* 0x000f620008000a00 */
[----:B0-----:R-:W-:Y:S02]  /*62f0*/  IMAD.U32 R4, RZ, RZ, UR4 ;  /* 0x00000004ff047e24 */ /* 0x001fe4000f8e00ff */
[----:B--2---:R-:W-:Y:S01]  /*6300*/  IMAD.U32 R5, RZ, RZ, UR5 ;  /* 0x00000005ff057e24 */ /* 0x004fe2000f8e00ff */
[----:B----4-:R-:W-:Y:S01]  /*6310*/  MOV R6, UR6 ;  /* 0x0000000600067c02 */ /* 0x010fe20008000f00 */
[----:B------:R-:W-:-:S02]  /*6320*/  IMAD.U32 R7, RZ, RZ, UR7 ;  /* 0x00000007ff077e24 */ /* 0x000fc4000f8e00ff */
[----:B-----5:R-:W-:Y:S01]  /*6330*/  IMAD.U32 R10, RZ, RZ, UR8 ;  /* 0x00000008ff0a7e24 */ /* 0x020fe2000f8e00ff */
[----:B-1----:R-:W-:-:S07]  /*6340*/  MOV R11, UR9 ;  /* 0x00000009000b7c02 */ /* 0x002fce0008000f00 */
[----:B------:R-:W-:-:S07]  /*6350*/  LEPC R20, `(.L_x_138) ;  /* 0x000000001014794e */ /* 0x000fce0000000000 */
[----:B---3--:R-:W-:Y:S05]  /*6360*/  CALL.ABS.NOINC R2 ;  /* 0x0000000002007343 */ /* 0x008fea0003c00000 */
.L_x_138:
[----:B------:R-:W-:Y:S05]  /*6370*/  BRA `(.L_x_114) ;  /* 0x0000000000987947 */ /* 0x000fea0003800000 */
.L_x_137:
[----:B--2---:R-:W-:Y:S01]  /*6380*/  IMAD.U32 R7, R5, 0x10000, RZ ;  /* 0x0001000005077824 */ /* 0x004fe200078e00ff */
[----:B------:R-:W-:Y:S01]  /*6390*/  BSSY.RECONVERGENT B0, `(.L_x_139) ;  /* 0x000000c000007945 */ /* 0x000fe20003800200 */
[----:B------:R-:W-:-:S03]  /*63a0*/  IMAD.MOV.U32 R0, RZ, RZ, 0x7f ;  /* 0x0000007fff007424 */ /* 0x000fc600078e00ff */
[----:B------:R-:W-:Y:S02]  /*63b0*/  LOP3.LUT R4, R7, 0x7fffffff, RZ, 0xc0, !PT ;  /* 0x7fffffff07047812 */ /* 0x000fe400078ec0ff */
[----:B------:R-:W-:Y:S02]  /*63c0*/  SHF.R.U32.HI R5, RZ, 0x18, R7 ;  /* 0x00000018ff057819 */ /* 0x000fe40000011607 */
[----:B------:R-:W-:-:S13]  /*63d0*/  ISETP.GT.U32.AND P0, PT, R4, 0x43efffff, PT ;  /* 0x43efffff0400780c */ /* 0x000fda0003f04070 */
[----:B------:R-:W-:Y:S05]  /*63e0*/  @P0 BRA `(.L_x_140) ;  /* 0x0000000000180947 */ /* 0x000fea0003800000 */
[----:B------:R-:W-:-:S13]  /*63f0*/  ISETP.GE.U32.AND P0, PT, R4, 0x3c800000, PT ;  /* 0x3c8000000400780c */ /* 0x000fda0003f06070 */
[----:B------:R-:W-:-:S04]  /*6400*/  @P0 SHF.R.U32.HI R0, RZ, 0x14, R7 ;  /* 0x00000014ff000819 */ /* 0x000fc80000011607 */
[----:B------:R-:W-:-:S04]  /*6410*/  @P0 LOP3.LUT R0, R0, 0x1, RZ, 0xc0, !PT ;  /* 0x0000000100000812 */ /* 0x000fc800078ec0ff */
[----:B------:R-:W-:-:S04]  /*6420*/  @P0 IADD3 R0, PT, PT, R7, 0x407ffff, R0 ;  /* 0x0407ffff07000810 */ /* 0x000fc80007ffe000 */
[----:B------:R-:W-:Y:S01]  /*6430*/  @P0 SHF.R.U32.HI R0, RZ, 0x14, R0 ;  /* 0x00000014ff000819 */ /* 0x000fe20000011600 */
[----:B------:R-:W-:-:S07]  /*6440*/  @!P0 FADD.FTZ R0, R4, 16384 ;  /* 0x4680000004008421 */ /* 0x000fce0000010000 */
.L_x_140:
[----:B------:R-:W-:Y:S05]  /*6450*/  BSYNC.RECONVERGENT B0 ;  /* 0x0000000000007941 */ /* 0x000fea0003800200 */
.L_x_139:
[----:B------:R-:W-:-:S05]  /*6460*/  LOP3.LUT R5, R0, 0x80, R5, 0xf8, !PT ;  /* 0x0000008000057812 */ /* 0x000fca00078ef805 */
[----:B------:R2:W-:Y:S01]  /*6470*/  STG.E.U8 desc[UR36][R2.64], R5 ;  /* 0x0000000502007986 */ /* 0x0005e2000c101124 */
[----:B------:R-:W-:Y:S05]  /*6480*/  BRA `(.L_x_114) ;  /* 0x0000000000547947 */ /* 0x000fea0003800000 */
.L_x_136:
[----:B--2---:R-:W-:Y:S01]  /*6490*/  SHF.L.U32 R5, R5, 0x10, RZ ;  /* 0x0000001005057819 */ /* 0x004fe200000006ff */
[----:B------:R-:W-:Y:S03]  /*64a0*/  BSSY.RECONVERGENT B0, `(.L_x_141) ;  /* 0x000000e000007945 */ /* 0x000fe60003800200 */
[----:B------:R-:W-:-:S04]  /*64b0*/  LOP3.LUT R4, R5, 0x7fffffff, RZ, 0xc0, !PT ;  /* 0x7fffffff05047812 */ /* 0x000fc800078ec0ff */
[----:B------:R-:W-:-:S13]  /*64c0*/  ISETP.GT.U32.AND P0, PT, R4, 0x477fffff, PT ;  /* 0x477fffff0400780c */ /* 0x000fda0003f04070 */
[----:B------:R-:W-:Y:S05]  /*64d0*/  @P0 BRA `(.L_x_142) ;  /* 0x00000000001c0947 */ /* 0x000fea0003800000 */
[----:B------:R-:W-:-:S13]  /*64e0*/  ISETP.GE.U32.AND P0, PT, R4, 0x38800000, PT ;  /* 0x388000000400780c */ /* 0x000fda0003f06070 */
[----:B------:R-:W-:-:S04]  /*64f0*/  @P0 SHF.R.U32.HI R0, RZ, 0x15, R5 ;  /* 0x00000015ff000819 */ /* 0x000fc80000011605 */
[----:B------:R-:W-:-:S04]  /*6500*/  @P0 LOP3.LUT R0, R0, 0x1, RZ, 0xc0, !PT ;  /* 0x0000000100000812 */ /* 0x000fc800078ec0ff */
[----:B------:R-:W-:-:S04]  /*6510*/  @P0 IADD3 R0, PT, PT, R5, 0x80fffff, R0 ;  /* 0x080fffff05000810 */ /* 0x000fc80007ffe000 */
[----:B------:R-:W-:Y:S01]  /*6520*/  @P0 SHF.R.U32.HI R0, RZ, 0x15, R0 ;  /* 0x00000015ff000819 */ /* 0x000fe20000011600 */
[----:B------:R-:W-:Y:S01]  /*6530*/  @!P0 FADD.FTZ R0, R4, 128 ;  /* 0x4300000004008421 */ /* 0x000fe20000010000 */
[----:B------:R-:W-:Y:S06]  /*6540*/  BRA `(.L_x_143) ;  /* 0x00000000000c7947 */ /* 0x000fec0003800000 */
.L_x_142:
[----:B------:R-:W-:Y:S01]  /*6550*/  IMAD.MOV.U32 R0, RZ, RZ, 0x7f ;  /* 0x0000007fff007424 */ /* 0x000fe200078e00ff */
[----:B------:R-:W-:-:S04]  /*6560*/  ISETP.GT.U32.AND P0, PT, R4, 0x7f800000, PT ;  /* 0x7f8000000400780c */ /* 0x000fc80003f04070 */
[----:B------:R-:W-:-:S09]  /*6570*/  SEL R0, R0, 0x7c, P0 ;  /* 0x0000007c00007807 */ /* 0x000fd20000000000 */
.L_x_143:
[----:B------:R-:W-:Y:S05]  /*6580*/  BSYNC.RECONVERGENT B0 ;  /* 0x0000000000007941 */ /* 0x000fea0003800200 */
.L_x_141:
[----:B------:R-:W-:-:S04]  /*6590*/  SHF.R.U32.HI R5, RZ, 0x18, R5 ;  /* 0x00000018ff057819 */ /* 0x000fc80000011605 */
[----:B------:R-:W-:-:S05]  /*65a0*/  LOP3.LUT R5, R0, 0x80, R5, 0xf8, !PT ;  /* 0x0000008000057812 */ /* 0x000fca00078ef805 */
[----:B------:R1:W-:Y:S01]  /*65b0*/  STG.E.U8 desc[UR36][R2.64], R5 ;  /* 0x0000000502007986 */ /* 0x0003e2000c101124 */
[----:B------:R-:W-:Y:S05]  /*65c0*/  BRA `(.L_x_114) ;  /* 0x0000000000047947 */ /* 0x000fea0003800000 */
.L_x_135:
[----:B--2---:R0:W-:Y:S02]  /*65d0*/  STG.E.U16 desc[UR36][R2.64], R5 ;  /* 0x0000000502007986 */ /* 0x0041e4000c101524 */
.L_x_114:
[----:B------:R-:W-:-:S07]  /*65e0*/  VIADD R17, R17, 0x80 ;  /* 0x0000008011117836 */ /* 0x000fce0000000000 */
.L_x_74:
[----:B------:R-:W-:Y:S05]  /*65f0*/  BSYNC.RECONVERGENT B6 ;  /* 0x0000000000067941 */ /* 0x000fea0003800200 */
.L_x_73:
[----:B------:R-:W5:Y:S01]  /*6600*/  LDCU UR4, c[0x0][0x380] ;  /* 0x00007000ff0477ac */ /* 0x000f620008000800 */
[----:B------:R-:W-:Y:S01]  /*6610*/  BSSY.RECONVERGENT B6, `(.L_x_144) ;  /* 0x0000327000067945 */ /* 0x000fe20003800200 */
[----:B-----5:R-:W-:-:S13]  /*6620*/  ISETP.GE.AND P0, PT, R17, UR4, PT ;  /* 0x0000000411007c0c */ /* 0x020fda000bf06270 */
[----:B------:R-:W-:Y:S05]  /*6630*/  @P0 BRA `(.L_x_145) ;  /* 0x0000003000900947 */ /* 0x000fea0003800000 */
[----:B------:R-:W5:Y:S01]  /*6640*/  LDCU UR4, c[0x0][0x388] ;  /* 0x00007100ff0477ac */ /* 0x000f620008000800 */
[----:B0-----:R-:W-:Y:S01]  /*6650*/  MOV R0, RZ ;  /* 0x000000ff00007202 */ /* 0x001fe20000000f00 */
[----:B------:R-:W-:Y:S01]  /*6660*/  IMAD.MOV.U32 R16, RZ, RZ, RZ ;  /* 0x000000ffff107224 */ /* 0x000fe200078e00ff */
[----:B-----5:R-:W-:-:S09]  /*6670*/  UISETP.NE.AND UP0, UPT, UR4, URZ, UPT ;  /* 0x000000ff0400728c */ /* 0x020fd2000bf05270 */
[----:B------:R-:W-:Y:S05]  /*6680*/  BRA.U !UP0, `(.L_x_146) ;  /* 0x0000001108a87547 */ /* 0x000fea000b800000 */
[----:B------:R-:W1:Y:S01]  /*6690*/  LDCU.64 UR4, c[0x0][0x390] ;  /* 0x00007200ff0477ac */ /* 0x000e620008000a00 */
[----:B------:R-:W-:Y:S01]  /*66a0*/  IMAD.MOV.U32 R16, RZ, RZ, RZ ;  /* 0x000000ffff107224 */ /* 0x000fe200078e00ff */
[----:B------:R-:W0:Y:S01]  /*66b0*/  LDCU UR6, c[0x0][0x38c] ;  /* 0x00007180ff0677ac */ /* 0x000e220008000800 */
[----:B------:R-:W5:Y:S01]  /*66c0*/  LDCU.64 UR8, c[0x0][0x4b8] ;  /* 0x00009700ff0877ac */ /* 0x000f620008000a00 */
[----:B------:R-:W-:Y:S01]  /*66d0*/  UISETP.NE.AND UP0, UPT, UR41, URZ, UPT ;  /* 0x000000ff2900728c */ /* 0x000fe2000bf05270 */
[----:B-1234-:R-:W-:-:S05]  /*66e0*/  IMAD.HI.U32 R2, R17, UR4, R16 ;  /* 0x0000000411027c27 */ /* 0x01efca000f8e0010 */
[----:B------:R-:W-:-:S04]  /*66f0*/  SHF.R.U32.HI R3, RZ, UR5, R2 ;  /* 0x00000005ff037c19 */ /* 0x000fc80008011602 */
[----:B------:R-:W-:-:S05]  /*6700*/  IADD3 R0, PT, PT, -R3, RZ, RZ ;  /* 0x000000ff03007210 */ /* 0x000fca0007ffe1ff */
        /* <DEDUP_REMOVED lines=34> */
[----:B-1----:R-:W-:-:S04]  /*6930*/  SHF.R.U32.HI R5, RZ, UR4, R4 ;  /* 0x00000004ff057c19 */ /* 0x002fc80008011604 */
[----:B------:R-:W-:-:S05]  /*6940*/  IADD3 R2, PT, PT, -R5, RZ, RZ ;  /* 0x000000ff05027210 */ /* 0x000fca0007ffe1ff */
        /* <DEDUP_REMOVED lines=254> */
.L_x_146:
        /* <DEDUP_REMOVED lines=18> */
.L_x_150:
[----:B------:R-:W2:Y:S02]  /*7a50*/  LDG.E.U8 R2, desc[UR36][R2.64] ;  /* 0x0000002402027981 */ /* 0x000ea4000c1e1100 */
[----:B--2---:R-:W-:-:S04]  /*7a60*/  I2FP.F32.U32 R0, R2 ;  /* 0x0000000200007245 */ /* 0x004fc80000201000 */
[----:B------:R-:W-:Y:S01]  /*7a70*/  F2FP.BF16.F32.PACK_AB R0, RZ, R0 ;  /* 0x00000000ff00723e */ /* 0x000fe200000010ff */
[----:B------:R-:W-:Y:S06]  /*7a80*/  BRA `(.L_x_152) ;  /* 0x0000000c00a47947 */ /* 0x000fec0003800000 */
.L_x_149:
        /* <DEDUP_REMOVED lines=10> */
.L_x_154:
[----:B------:R-:W2:Y:S02]  /*7b30*/  LDG.E R2, desc[UR36][R2.64] ;  /* 0x0000002402027981 */ /* 0x000ea4000c1e1900 */
[----:B--2---:R-:W-:-:S04]  /*7b40*/  I2FP.F32.S32 R0, R2 ;  /* 0x0000000200007245 */ /* 0x004fc80000201400 */
[----:B------:R-:W-:Y:S01]  /*7b50*/  F2FP.BF16.F32.PACK_AB R0, RZ, R0 ;  /* 0x00000000ff00723e */ /* 0x000fe200000010ff */
[----:B------:R-:W-:Y:S06]  /*7b60*/  BRA `(.L_x_152) ;  /* 0x0000000c006c7947 */ /* 0x000fec0003800000 */
.L_x_153:
[----:B------:R-:W2:Y:S02]  /*7b70*/  LDG.E.U16 R2, desc[UR36][R2.64] ;  /* 0x0000002402027981 */ /* 0x000ea4000c1e1500 */
[----:B--2---:R-:W0:Y:S02]  /*7b80*/  I2F.S16 R0, R2 ;  /* 0x0000000200007306 */ /* 0x004e240000101400 */
[----:B0-----:R-:W-:Y:S01]  /*7b90*/  F2FP.BF16.F32.PACK_AB R0, RZ, R0 ;  /* 0x00000000ff00723e */ /* 0x001fe200000010ff */
[----:B------:R-:W-:Y:S06]  /*7ba0*/  BRA `(.L_x_152) ;  /* 0x0000000c005c7947 */ /* 0x000fec0003800000 */
.L_x_148:
        /* <DEDUP_REMOVED lines=9> */
.L_x_156:
[----:B------:R-:W2:Y:S02]  /*7c40*/  LDG.E.U16 R0, desc[UR36][R2.64] ;  /* 0x0000002402007981 */ /* 0x000ea4000c1e1500 */
[----:B--2---:R-:W-:-:S05]  /*7c50*/  HADD2.F32 R0, -RZ, R0.H0_H0 ;  /* 0x20000000ff007230 */ /* 0x004fca0000004100 */
[----:B------:R-:W-:Y:S01]  /*7c60*/  F2FP.BF16.F32.PACK_AB R0, RZ, R0 ;  /* 0x00000000ff00723e */ /* 0x000fe200000010ff */
[----:B------:R-:W-:Y:S06]  /*7c70*/  BRA `(.L_x_152) ;  /* 0x0000000c00287947 */ /* 0x000fec0003800000 */
.L_x_155:
        /* <DEDUP_REMOVED lines=9> */
.L_x_158:
[----:B------:R-:W2:Y:S02]  /*7d10*/  LDG.E.U16 R2, desc[UR36][R2.64] ;  /* 0x0000002402027981 */ /* 0x000ea4000c1e1500 */
[----:B--2---:R-:W-:-:S05]  /*7d20*/  HADD2.F32 R0, -RZ, R2.H0_H0 ;  /* 0x20000002ff007230 */ /* 0x004fca0000004100 */
[----:B------:R-:W-:Y:S01]  /*7d30*/  F2FP.BF16.F32.PACK_AB R0, RZ, R0 ;  /* 0x00000000ff00723e */ /* 0x000fe200000010ff */
[----:B------:R-:W-:Y:S06]  /*7d40*/  BRA `(.L_x_152) ;  /* 0x0000000800f47947 */ /* 0x000fec0003800000 */
.L_x_157:
        /* <DEDUP_REMOVED lines=12> */
.L_x_147:
        /* <DEDUP_REMOVED lines=13> */
.L_x_161:
        /* <DEDUP_REMOVED lines=12> */
.L_x_160:
        /* <DEDUP_REMOVED lines=14> */
[----:B------:R-:W-:-:S05]  /*8080*/  VIADD R5, R5, 0xfffffffc ;  /* 0xfffffffc05057836 */ /* 0x000fca0000000000 */
[C---:B------:R-:W-:Y:S02]  /*8090*/  SHF.L.U32 R6, R4.reuse, R5, RZ ;  /* 0x0000000504067219 */ /* 0x040fe400000006ff */
[----:B------:R-:W-:Y:S01]  /*80a0*/  SHF.L.U32 R7, R5, 0x17, RZ ;  /* 0x0000001705077819 */ /* 0x000fe200000006ff */
[----:B------:R-:W-:-:S03]  /*80b0*/  VIADD R5, R4, 0x1000000 ;  /* 0x0100000004057836 */ /* 0x000fc60000000000 */
        /* <DEDUP_REMOVED lines=9> */
.L_x_163:
[----:B------:R-:W2:Y:S02]  /*8150*/  LDG.E.U8 R2, desc[UR36][R2.64] ;  /* 0x0000002402027981 */ /* 0x000ea4000c1e1100 */
[C---:B--2---:R-:W-:Y:S01]  /*8160*/  SHF.L.U32 R0, R2.reuse, 0x19, RZ ;  /* 0x0000001902007819 */ /* 0x044fe200000006ff */
[----:B------:R-:W-:-:S03]  /*8170*/  IMAD.SHL.U32 R5, R2, 0x100, RZ ;  /* 0x0000010002057824 */ /* 0x000fc600078e00ff */
        /* <DEDUP_REMOVED lines=10> */
.L_x_162:
[----:B------:R0:W5:Y:S01]  /*8220*/  LDG.E.U16 R0, desc[UR36][R2.64] ;  /* 0x0000002402007981 */ /* 0x000162000c1e1500 */
[----:B------:R-:W-:Y:S05]  /*8230*/  BRA `(.L_x_152) ;  /* 0x0000000400b87947 */ /* 0x000fea0003800000 */
.L_x_159:
        /* <DEDUP_REMOVED lines=12> */
.L_x_166:
        /* <DEDUP_REMOVED lines=21> */
.L_x_170:
[----:B------:R-:W-:Y:S05]  /*8450*/  BSYNC.RECONVERGENT B1 ;  /* 0x0000000000017941 */ /* 0x000fea0003800200 */
.L_x_169:
[----:B------:R-:W-:Y:S02]  /*8460*/  SHF.L.U32 R0, R0, 0x14, RZ ;  /* 0x0000001400007819 */ /* 0x000fe400000006ff */
[----:B------:R-:W-:-:S04]  /*8470*/  LEA R2, R2, 0x3b800000, 0x17 ;  /* 0x3b80000002027811 */ /* 0x000fc800078eb8ff */
[----:B------:R-:W-:-:S07]  /*8480*/  LOP3.LUT R0, R2, R0, R7, 0xfe, !PT ;  /* 0x0000000002007212 */ /* 0x000fce00078efe07 */
.L_x_168:
[----:B------:R-:W-:Y:S05]  /*8490*/  BSYNC.RECONVERGENT B0 ;  /* 0x0000000000007941 */ /* 0x000fea0003800200 */
.L_x_167:
[----:B------:R-:W-:Y:S01]  /*84a0*/  F2FP.BF16.F32.PACK_AB R0, RZ, R0 ;  /* 0x00000000ff00723e */ /* 0x000fe200000010ff */
[----:B------:R-:W-:Y:S06]  /*84b0*/  BRA `(.L_x_152) ;  /* 0x0000000400187947 */ /* 0x000fec0003800000 */
.L_x_165:
        /* <DEDUP_REMOVED lines=21> */
.L_x_174:
[----:B------:R-:W-:Y:S05]  /*8610*/  BSYNC.RECONVERGENT B1 ;  /* 0x0000000000017941 */ /* 0x000fea0003800200 */
.L_x_173:
[----:B------:R-:W-:Y:S01]  /*8620*/  IMAD.SHL.U32 R0, R0, 0x200000, RZ ;  /* 0x0020000000007824 */ /* 0x000fe200078e00ff */
[----:B------:R-:W-:-:S04]  /*8630*/  LEA R2, R2, 0x37800000, 0x17 ;  /* 0x3780000002027811 */ /* 0x000fc800078eb8ff */
[----:B------:R-:W-:-:S07]  /*8640*/  LOP3.LUT R0, R2, R0, R7, 0xfe, !PT ;  /* 0x0000000002007212 */ /* 0x000fce00078efe07 */
.L_x_172:
[----:B------:R-:W-:Y:S05]  /*8650*/  BSYNC.RECONVERGENT B0 ;  /* 0x0000000000007941 */ /* 0x000fea0003800200 */
.L_x_171:
[----:B------:R-:W-:Y:S01]  /*8660*/  F2FP.BF16.F32.PACK_AB R0, RZ, R0 ;  /* 0x00000000ff00723e */ /* 0x000fe200000010ff */
[----:B------:R-:W-:Y:S06]  /*8670*/  BRA `(.L_x_152) ;  /* 0x0000000000a87947 */ /* 0x000fec0003800000 */
.L_x_164:
        /* <DEDUP_REMOVED lines=8> */
[----:B------:R-:W-:Y:S01]  /*8700*/  HFMA2 R0, -RZ, RZ, 3.814697265625e-06, 0 ;  /* 0x00400000ff007431 */ /* 0x000fe200000001ff */
[----:B--2---:R-:W-:-:S13]  /*8710*/  ISETP.NE.AND P0, PT, R2, RZ, PT ;  /* 0x000000ff0200720c */ /* 0x004fda0003f05270 */
[----:B------:R-:W-:Y:S05]  /*8720*/  @!P0 BRA `(.L_x_178) ;  /* 0x00000000000c8947 */ /* 0x000fea0003800000 */
[----:B------:R-:W-:-:S13]  /*8730*/  ISETP.NE.AND P0, PT, R2, 0xff, PT ;  /* 0x000000ff0200780c */ /* 0x000fda0003f05270 */
[----:B------:R-:W-:Y:S02]  /*8740*/  @!P0 IMAD.MOV.U32 R0, RZ, RZ, 0x7f800001 ;  /* 0x7f800001ff008424 */ /* 0x000fe400078e00ff */
[----:B------:R-:W-:-:S07]  /*8750*/  @P0 IMAD.SHL.U32 R0, R2, 0x800000, RZ ;  /* 0x0080000002000824 */ /* 0x000fce00078e00ff */
.L_x_178:
[----:B------:R-:W-:Y:S05]  /*8760*/  BSYNC.RECONVERGENT B0 ;  /* 0x0000000000007941 */ /* 0x000fea0003800200 */
.L_x_177:
[----:B------:R-:W-:Y:S01]  /*8770*/  F2FP.BF16.F32.PACK_AB R0, RZ, R0 ;  /* 0x00000000ff00723e */ /* 0x000fe200000010ff */
[----:B------:R-:W-:Y:S06]  /*8780*/  BRA `(.L_x_152) ;  /* 0x0000000000647947 */ /* 0x000fec0003800000 */
.L_x_151:
[----:B------:R-:W-:Y:S01]  /*8790*/  MOV R2, 0x0 ;  /* 0x0000000000027802 */ /* 0x000fe20000000f00 */
[----:B------:R-:W0:Y:S01]  /*87a0*/  LDCU.64 UR4, c[0x4][0x188] ;  /* 0x01003100ff0477ac */ /* 0x000e220008000a00 */
[----:B------:R-:W-:Y:S02]  /*87b0*/  HFMA2 R8, -RZ, RZ, 0, 4.64916229248046875e-06 ;  /* 0x0000004eff087431 */ /* 0x000fe400000001ff */
[----:B------:R-:W-:Y:S01]  /*87c0*/  IMAD.MOV.U32 R12, RZ, RZ, 0x1 ;  /* 0x00000001ff0c7424 */ /* 0x000fe200078e00ff */
[----:B------:R-:W1:Y:S01]  /*87d0*/  LDCU.64 UR6, c[0x4][0x190] ;  /* 0x01003200ff0677ac */ /* 0x000e620008000a00 */
[----:B------:R-:W2:Y:S01]  /*87e0*/  LDC.64 R2, c[0x4][R2] ;  /* 0x0100000002027b82 */ /* 0x000ea20000000a00 */
[----:B------:R-:W-:Y:S01]  /*87f0*/  IMAD.MOV.U32 R13, RZ, RZ, RZ ;  /* 0x000000ffff0d7224 */ /* 0x000fe200078e00ff */
[----:B------:R-:W3:Y:S01]  /*8800*/  LDCU.64 UR8, c[0x4][0x98] ;  /* 0x01001300ff0877ac */ /* 0x000ee20008000a00 */
[----:B0-----:R-:W-:Y:S01]  /*8810*/  MOV R4, UR4 ;  /* 0x0000000400047c02 */ /* 0x001fe20008000f00 */
[----:B------:R-:W-:-:S02]  /*8820*/  IMAD.U32 R5, RZ, RZ, UR5 ;  /* 0x00000005ff057e24 */ /* 0x000fc4000f8e00ff */
[----:B-1----:R-:W-:Y:S01]  /*8830*/  IMAD.U32 R6, RZ, RZ, UR6 ;  /* 0x00000006ff067e24 */ /* 0x002fe2000f8e00ff */
[----:B------:R-:W-:Y:S01]  /*8840*/  MOV R7, UR7 ;  /* 0x0000000700077c02 */ /* 0x000fe20008000f00 */
[----:B---3--:R-:W-:Y:S02]  /*8850*/  IMAD.U32 R10, RZ, RZ, UR8 ;  /* 0x00000008ff0a7e24 */ /* 0x008fe4000f8e00ff */
[----:B------:R-:W-:-:S07]  /*8860*/  IMAD.U32 R11, RZ, RZ, UR9 ;  /* 0x00000009ff0b7e24 */ /* 0x000fce000f8e00ff */
[----:B------:R-:W-:-:S07]  /*8870*/  LEPC R20, `(.L_x_179) ;  /* 0x000000001014794e */ /* 0x000fce0000000000 */
[----:B--2---:R-:W-:Y:S05]  /*8880*/  CALL.ABS.NOINC R2 ;  /* 0x0000000002007343 */ /* 0x004fea0003c00000 */
.L_x_179:
[----:B------:R-:W-:Y:S01]  /*8890*/  PRMT R0, RZ, 0x7610, R0 ;  /* 0x00007610ff007816 */ /* 0x000fe20000000000 */
[----:B------:R-:W-:Y:S06]  /*88a0*/  BRA `(.L_x_152) ;  /* 0x00000000001c7947 */ /* 0x000fec0003800000 */
.L_x_176:
[----:B------:R-:W2:Y:S02]  /*88b0*/  LDG.E.64 R2, desc[UR36][R2.64] ;  /* 0x0000002402027981 */ /* 0x000ea4000c1e1b00 */
[----:B--2---:R-:W0:Y:S02]  /*88c0*/  I2F.U64 R0, R2 ;  /* 0x0000000200007312 */ /* 0x004e240000301000 */
[----:B0-----:R-:W-:Y:S01]  /*88d0*/  F2FP.BF16.F32.PACK_AB R0, RZ, R0 ;  /* 0x00000000ff00723e */ /* 0x001fe200000010ff */
[----:B------:R-:W-:Y:S06]  /*88e0*/  BRA `(.L_x_152) ;  /* 0x00000000000c7947 */ /* 0x000fec0003800000 */
.L_x_175:
[----:B------:R-:W2:Y:S02]  /*88f0*/  LDG.E R2, desc[UR36][R2.64] ;  /* 0x0000002402027981 */ /* 0x000ea4000c1e1900 */
[----:B--2---:R-:W-:-:S04]  /*8900*/  I2FP.F32.U32 R0, R2 ;  /* 0x0000000200007245 */ /* 0x004fc80000201000 */
[----:B------:R-:W-:-:S07]  /*8910*/  F2FP.BF16.F32.PACK_AB R0, RZ, R0 ;  /* 0x00000000ff00723e */ /* 0x000fce00000010ff */
.L_x_152:
[----:B------:R-:W0:Y:S01]  /*8920*/  LDCU.64 UR6, c[0x0][0x580] ;  /* 0x0000b000ff0677ac */ /* 0x000e220008000a00 */
[----:B-----5:R-:W-:Y:S01]  /*8930*/  SHF.L.U32 R0, R0, 0x10, RZ ;  /* 0x0000001000007819 */ /* 0x020fe200000006ff */
        /* <DEDUP_REMOVED lines=20> */
.L_x_183:
[----:B--2---:R-:W-:-:S06]  /*8a80*/  SHF.L.U32 R5, R5, 0x10, RZ ;  /* 0x0000001005057819 */ /* 0x004fcc00000006ff */
[----:B------:R-:W0:Y:S02]  /*8a90*/  F2I.S64.TRUNC R4, R5 ;  /* 0x0000000500047311 */ /* 0x000e24000020d900 */
[----:B0-----:R4:W-:Y:S01]  /*8aa0*/  STG.E.U8 desc[UR36][R2.64], R4 ;  /* 0x0000000402007986 */ /* 0x0019e2000c101124 */
[----:B------:R-:W-:Y:S05]  /*8ab0*/  BRA `(.L_x_185) ;  /* 0x0000000c006c7947 */ /* 0x000fea0003800000 */
.L_x_182:
        /* <DEDUP_REMOVED lines=10> */
.L_x_187:
[----:B--2---:R-:W-:-:S06]  /*8b60*/  IMAD.U32 R5, R5, 0x10000, RZ ;  /* 0x0001000005057824 */ /* 0x004fcc00078e00ff */
[----:B------:R-:W0:Y:S02]  /*8b70*/  F2I.FTZ.TRUNC.NTZ R5, R5 ;  /* 0x0000000500057305 */ /* 0x000e24000021f100 */
[----:B0-----:R2:W-:Y:S01]  /*8b80*/  STG.E desc[UR36][R2.64], R5 ;  /* 0x0000000502007986 */ /* 0x0015e2000c101924 */
[----:B------:R-:W-:Y:S05]  /*8b90*/  BRA `(.L_x_185) ;  /* 0x0000000c00347947 */ /* 0x000fea0003800000 */
.L_x_186:
[----:B--2---:R-:W-:-:S06]  /*8ba0*/  SHF.L.U32 R5, R5, 0x10, RZ ;  /* 0x0000001005057819 */ /* 0x004fcc00000006ff */
[----:B------:R-:W0:Y:S02]  /*8bb0*/  F2I.FTZ.TRUNC.NTZ R5, R5 ;  /* 0x0000000500057305 */ /* 0x000e24000021f100 */
[----:B0-----:R0:W-:Y:S01]  /*8bc0*/  STG.E.U16 desc[UR36][R2.64], R5 ;  /* 0x0000000502007986 */ /* 0x0011e2000c101524 */
[----:B------:R-:W-:Y:S05]  /*8bd0*/  BRA `(.L_x_185) ;  /* 0x0000000c00247947 */ /* 0x000fea0003800000 */
.L_x_181:
[----:B------:R-:W-:-:S09]  /*8be0*/  UISETP.GT.AND UP0, UPT, UR4, 0x6, UPT ;  /* 0x000000060400788c */ /* 0x000fd2000bf04270 */
[----:B------:R-:W-:Y:S05]  /*8bf0*/  BRA.U UP0, `(.L_x_188) ;  /* 0x00000001002c7547 */ /* 0x000fea000b800000 */
[----:B------:R-:W-:-:S09]  /*8c00*/  UISETP.NE.AND UP0, UPT, UR4, 0x5, UPT ;  /* 0x000000050400788c */ /* 0x000fd2000bf05270 */
[----:B------:R-:W-:Y:S05]  /*8c10*/  BRA.U !UP0, `(.L_x_189) ;  /* 0x0000000108147547 */ /* 0x000fea000b800000 */
[----:B------:R-:W-:-:S09]  /*8c20*/  UISETP.NE.AND UP0, UPT, UR4, 0x6, UPT ;  /* 0x000000060400788c */ /* 0x000fd2000bf05270 */
[----:B------:R-:W-:Y:S05]  /*8c30*/  BRA.U UP0, `(.L_x_184) ;  /* 0x0000000900307547 */ /* 0x000fea000b800000 */
[----:B--2---:R-:W-:-:S05]  /*8c40*/  IMAD.U32 R5, R5, 0x10000, RZ ;  /* 0x0001000005057824 */ /* 0x004fca00078e00ff */
[----:B------:R0:W-:Y:S01]  /*8c50*/  STG.E desc[UR36][R2.64], R5 ;  /* 0x0000000502007986 */ /* 0x0001e2000c101924 */
[----:B------:R-:W-:Y:S05]  /*8c60*/  BRA `(.L_x_185) ;  /* 0x0000000c00007947 */ /* 0x000fea0003800000 */
.L_x_189:
[----:B--2---:R-:W-:-:S05]  /*8c70*/  IMAD.U32 R0, R5, 0x10000, RZ ;  /* 0x0001000005007824 */ /* 0x004fca00078e00ff */
[----:B------:R-:W-:-:S05]  /*8c80*/  F2FP.F16.F32.PACK_AB R0, RZ, R0 ;  /* 0x00000000ff00723e */ /* 0x000fca00000000ff */
[----:B------:R0:W-:Y:S01]  /*8c90*/  STG.E.U16 desc[UR36][R2.64], R0 ;  /* 0x0000000002007986 */ /* 0x0001e2000c101524 */
[----:B------:R-:W-:Y:S05]  /*8ca0*/  BRA `(.L_x_185) ;  /* 0x0000000800f07947 */ /* 0x000fea0003800000 */
.L_x_188:
[----:B------:R-:W-:-:S09]  /*8cb0*/  UISETP.NE.AND UP0, UPT, UR4, 0x7, UPT ;  /* 0x000000070400788c */ /* 0x000fd2000bf05270 */
[----:B------:R-:W-:Y:S05]  /*8cc0*/  BRA.U !UP0, `(.L_x_190) ;  /* 0x0000000108347547 */ /* 0x000fea000b800000 */
[----:B------:R-:W-:-:S09]  /*8cd0*/  UISETP.NE.AND UP0, UPT, UR4, 0x8, UPT ;  /* 0x000000080400788c */ /* 0x000fd2000bf05270 */
[----:B------:R-:W-:Y:S05]  /*8ce0*/  BRA.U !UP0, `(.L_x_191) ;  /* 0x0000000108187547 */ /* 0x000fea000b800000 */
[----:B------:R-:W-:-:S09]  /*8cf0*/  UISETP.NE.AND UP0, UPT, UR4, 0x9, UPT ;  /* 0x000000090400788c */ /* 0x000fd2000bf05270 */
[----:B------:R-:W-:Y:S05]  /*8d00*/  BRA.U UP0, `(.L_x_184) ;  /* 0x0000000500fc7547 */ /* 0x000fea000b800000 */
[----:B--2---:R-:W-:Y:S01]  /*8d10*/  SHF.L.U32 R4, R5, 0x10, RZ ;  /* 0x0000001005047819 */ /* 0x004fe200000006ff */
[----:B------:R-:W-:-:S05]  /*8d20*/  IMAD.MOV.U32 R5, RZ, RZ, RZ ;  /* 0x000000ffff057224 */ /* 0x000fca00078e00ff */
[----:B------:R0:W-:Y:S01]  /*8d30*/  STG.E.64 desc[UR36][R2.64], R4 ;  /* 0x0000000402007986 */ /* 0x0001e2000c101b24 */
[----:B------:R-:W-:Y:S05]  /*8d40*/  BRA `(.L_x_185) ;  /* 0x0000000800c87947 */ /* 0x000fea0003800000 */
.L_x_191:
[----:B--2---:R-:W-:-:S05]  /*8d50*/  IMAD.U32 R5, R5, 0x10000, RZ ;  /* 0x0001000005057824 */ /* 0x004fca00078e00ff */
[----:B------:R-:W-:-:S04]  /*8d60*/  F2FP.F16.F32.PACK_AB R5, RZ, R5 ;  /* 0x00000005ff05723e */ /* 0x000fc800000000ff */
[----:B------:R-:W-:-:S05]  /*8d70*/  PRMT R5, R5, 0x5410, RZ ;  /* 0x0000541005057816 */ /* 0x000fca00000000ff */
[----:B------:R0:W-:Y:S01]  /*8d80*/  STG.E desc[UR36][R2.64], R5 ;  /* 0x0000000502007986 */ /* 0x0001e2000c101924 */
[----:B------:R-:W-:Y:S05]  /*8d90*/  BRA `(.L_x_185) ;  /* 0x0000000800b47947 */ /* 0x000fea0003800000 */
.L_x_190:
[----:B--2---:R-:W-:-:S05]  /*8da0*/  SHF.L.U32 R4, R5, 0x10, RZ ;  /* 0x0000001005047819 */ /* 0x004fca00000006ff */
[----:B------:R-:W-:-:S06]  /*8db0*/  FMUL.FTZ R4, R4, 1 ;  /* 0x3f80000004047820 */ /* 0x000fcc0000410000 */
[----:B------:R-:W0:Y:S02]  /*8dc0*/  F2F.F64.F32 R4, R4 ;  /* 0x0000000400047310 */ /* 0x000e240000201800 */
[----:B0-----:R0:W-:Y:S01]  /*8dd0*/  STG.E.64 desc[UR36][R2.64], R4 ;  /* 0x0000000402007986 */ /* 0x0011e2000c101b24 */
[----:B------:R-:W-:Y:S05]  /*8de0*/  BRA `(.L_x_185) ;  /* 0x0000000800a07947 */ /* 0x000fea0003800000 */
.L_x_180:
        /* <DEDUP_REMOVED lines=10> */
[----:B--2---:R-:W-:-:S06]  /*8e90*/  IMAD.U32 R5, R5, 0x10000, RZ ;  /* 0x0001000005057824 */ /* 0x004fcc00078e00ff */
[----:B------:R-:W0:Y:S02]  /*8ea0*/  F2I.FTZ.U32.TRUNC.NTZ R5, R5 ;  /* 0x0000000500057305 */ /* 0x000e24000021f000 */
[----:B0-----:R0:W-:Y:S01]  /*8eb0*/  STG.E.U16 desc[UR36][R2.64], R5 ;  /* 0x0000000502007986 */ /* 0x0011e2000c101524 */
[----:B------:R-:W-:Y:S05]  /*8ec0*/  BRA `(.L_x_185) ;  /* 0x0000000800687947 */ /* 0x000fea0003800000 */
.L_x_195:
[----:B--2---:R-:W-:Y:S01]  /*8ed0*/  IMAD.U32 R5, R5, 0x10000, RZ ;  /* 0x0001000005057824 */ /* 0x004fe200078e00ff */
[----:B------:R-:W-:Y:S01]  /*8ee0*/  BSSY.RECONVERGENT B0, `(.L_x_196) ;  /* 0x0000013000007945 */ /* 0x000fe20003800200 */
[----:B------:R-:W-:-:S03]  /*8ef0*/  MOV R0, 0x80 ;  /* 0x0000008000007802 */ /* 0x000fc60000000f00 */
        /* <DEDUP_REMOVED lines=14> */
[----:B------:R-:W-:-:S07]  /*8fe0*/  IMAD.MOV.U32 R0, RZ, RZ, R4 ;  /* 0x000000ffff007224 */ /* 0x000fce00078e0004 */
.L_x_198:
[----:B------:R-:W-:-:S04]  /*8ff0*/  SHF.R.U32.HI R5, RZ, 0x18, R5 ;  /* 0x00000018ff057819 */ /* 0x000fc80000011605 */
[----:B------:R-:W-:-:S07]  /*9000*/  LOP3.LUT R0, R0, 0x80, R5, 0xf8, !PT ;  /* 0x0000008000007812 */ /* 0x000fce00078ef805 */
.L_x_197:
[----:B------:R-:W-:Y:S05]  /*9010*/  BSYNC.RECONVERGENT B0 ;  /* 0x0000000000007941 */ /* 0x000fea0003800200 */
.L_x_196:
[----:B------:R0:W-:Y:S01]  /*9020*/  STG.E.U8 desc[UR36][R2.64], R0 ;  /* 0x0000000002007986 */ /* 0x0001e2000c101124 */
[----:B------:R-:W-:Y:S05]  /*9030*/  BRA `(.L_x_185) ;  /* 0x00000008000c7947 */ /* 0x000fea0003800000 */
.L_x_194:
[----:B--2---:R-:W-:Y:S01]  /*9040*/  IMAD.U32 R5, R5, 0x10000, RZ ;  /* 0x0001000005057824 */ /* 0x004fe200078e00ff */
[----:B------:R-:W-:Y:S01]  /*9050*/  BSSY.RECONVERGENT B0, `(.L_x_199) ;  /* 0x0000013000007945 */ /* 0x000fe20003800200 */
[----:B------:R-:W-:-:S03]  /*9060*/  HFMA2 R0, -RZ, RZ, 0, 7.62939453125e-06 ;  /* 0x00000080ff007431 */ /* 0x000fc600000001ff */
        /* <DEDUP_REMOVED lines=15> */
.L_x_201:
[----:B------:R-:W-:-:S04]  /*9160*/  SHF.R.U32.HI R5, RZ, 0x18, R5 ;  /* 0x00000018ff057819 */ /* 0x000fc80000011605 */
[----:B------:R-:W-:-:S07]  /*9170*/  LOP3.LUT R0, R0, 0x80, R5, 0xf8, !PT ;  /* 0x0000008000007812 */ /* 0x000fce00078ef805 */
.L_x_200:
[----:B------:R-:W-:Y:S05]  /*9180*/  BSYNC.RECONVERGENT B0 ;  /* 0x0000000000007941 */ /* 0x000fea0003800200 */
.L_x_199:
[----:B------:R0:W-:Y:S01]  /*9190*/  STG.E.U8 desc[UR36][R2.64], R0 ;  /* 0x0000000002007986 */ /* 0x0001e2000c101124 */
[----:B------:R-:W-:Y:S05]  /*91a0*/  BRA `(.L_x_185) ;  /* 0x0000000400b07947 */ /* 0x000fea0003800000 */
.L_x_193:
        /* <DEDUP_REMOVED lines=12> */
[----:B------:R-:W-:Y:S01]  /*9270*/  HFMA2 R5, -RZ, RZ, 0, 1.5199184417724609375e-05 ;  /* 0x000000ffff057431 */ /* 0x000fe200000001ff */
[----:B------:R-:W-:-:S04]  /*9280*/  @P1 LOP3.LUT R0, R0, 0x1, RZ, 0xc0, !PT ;  /* 0x0000000100001812 */ /* 0x000fc800078ec0ff */
[----:B------:R-:W-:Y:S01]  /*9290*/  @P1 ISETP.EQ.U32.AND P2, PT, R0, 0x1, P0 ;  /* 0x000000010000180c */ /* 0x000fe20000742070 */
[----:B------:R-:W-:Y:S01]  /*92a0*/  @P1 VIADD R0, R6, 0x1 ;  /* 0x0000000106001836 */ /* 0x000fe20000000000 */
[----:B------:R-:W-:Y:S02]  /*92b0*/  PLOP3.LUT P0, PT, PT, PT, PT, 0x80, 0x8 ;  /* 0x000000000008781c */ /* 0x000fe40003f0f070 */
[----:B------:R-:W-:-:S13]  /*92c0*/  @P1 PLOP3.LUT P0, PT, P2, PT, PT, 0x80, 0x8 ;  /* 0x000000000008181c */ /* 0x000fda000170f070 */
[----:B------:R-:W-:-:S05]  /*92d0*/  @!P0 IMAD.MOV R0, RZ, RZ, R6 ;  /* 0x000000ffff008224 */ /* 0x000fca00078e0206 */
[----:B------:R-:W-:-:S05]  /*92e0*/  @P1 MOV R5, R0 ;  /* 0x0000000000051202 */ /* 0x000fca0000000f00 */
[----:B------:R0:W-:Y:S01]  /*92f0*/  STG.E.U8 desc[UR36][R2.64], R5 ;  /* 0x0000000502007986 */ /* 0x0001e2000c101124 */
[----:B------:R-:W-:Y:S05]  /*9300*/  BRA `(.L_x_185) ;  /* 0x0000000400587947 */ /* 0x000fea0003800000 */
.L_x_203:
[----:B--2---:R-:W-:-:S06]  /*9310*/  IMAD.U32 R5, R5, 0x10000, RZ ;  /* 0x0001000005057824 */ /* 0x004fcc00078e00ff */
[----:B------:R-:W0:Y:S02]  /*9320*/  F2I.U64.TRUNC R4, R5 ;  /* 0x0000000500047311 */ /* 0x000e24000020d800 */
[----:B0-----:R0:W-:Y:S01]  /*9330*/  STG.E.64 desc[UR36][R2.64], R4 ;  /* 0x0000000402007986 */ /* 0x0011e2000c101b24 */
[----:B------:R-:W-:Y:S05]  /*9340*/  BRA `(.L_x_185) ;  /* 0x0000000400487947 */ /* 0x000fea0003800000 */
.L_x_202:
[----:B--2---:R-:W-:-:S06]  /*9350*/  IMAD.U32 R5, R5, 0x10000, RZ ;  /* 0x0001000005057824 */ /* 0x004fcc00078e00ff */
[----:B------:R-:W0:Y:S02]  /*9360*/  F2I.FTZ.U32.TRUNC.NTZ R5, R5 ;  /* 0x0000000500057305 */ /* 0x000e24000021f000 */
[----:B0-----:R0:W-:Y:S01]  /*9370*/  STG.E desc[UR36][R2.64], R5 ;  /* 0x0000000502007986 */ /* 0x0011e2000c101924 */
[----:B------:R-:W-:Y:S05]  /*9380*/  BRA `(.L_x_185) ;  /* 0x0000000400387947 */ /* 0x000fea0003800000 */
.L_x_192:
[----:B------:R-:W-:-:S09]  /*9390*/  UISETP.GT.AND UP0, UPT, UR4, 0xe, UPT ;  /* 0x0000000e0400788c */ /* 0x000fd2000bf04270 */
[----:B------:R-:W-:Y:S05]  /*93a0*/  BRA.U UP0, `(.L_x_204) ;  /* 0x00000001003c7547 */ /* 0x000fea000b800000 */
[----:B------:R-:W-:-:S09]  /*93b0*/  UISETP.NE.AND UP0, UPT, UR4, 0xa, UPT ;  /* 0x0000000a0400788c */ /* 0x000fd2000bf05270 */
[----:B------:R-:W-:Y:S05]  /*93c0*/  BRA.U !UP0, `(.L_x_205) ;  /* 0x00000001081c7547 */ /* 0x000fea000b800000 */
[----:B------:R-:W-:-:S09]  /*93d0*/  UISETP.NE.AND UP0, UPT, UR4, 0xb, UPT ;  /* 0x0000000b0400788c */ /* 0x000fd2000bf05270 */
[----:B------:R-:W-:Y:S05]  /*93e0*/  BRA.U UP0, `(.L_x_184) ;  /* 0x0000000100447547 */ /* 0x000fea000b800000 */
[----:B--2---:R-:W-:-:S04]  /*93f0*/  SHF.L.U32 R5, R5, 0x10, RZ ;  /* 0x0000001005057819 */ /* 0x004fc800000006ff */
[----:B------:R-:W-:-:S04]  /*9400*/  FSETP.NEU.FTZ.AND P0, PT, R5, RZ, PT ;  /* 0x000000ff0500720b */ /* 0x000fc80003f1d000 */
[----:B------:R-:W-:-:S05]  /*9410*/  SEL R5, RZ, 0x1, !P0 ;  /* 0x00000001ff057807 */ /* 0x000fca0004000000 */
[----:B------:R0:W-:Y:S01]  /*9420*/  STG.E.U8 desc[UR36][R2.64], R5 ;  /* 0x0000000502007986 */ /* 0x0001e2000c101124 */
[----:B------:R-:W-:Y:S05]  /*9430*/  BRA `(.L_x_185) ;  /* 0x00000004000c7947 */ /* 0x000fea0003800000 */
.L_x_205:
[----:B--2---:R-:W-:Y:S01]  /*9440*/  IMAD.U32 R5, R5, 0x10000, RZ ;  /* 0x0001000005057824 */ /* 0x004fe200078e00ff */
[----:B------:R-:W-:-:S03]  /*9450*/  CS2R R6, SRZ ;  /* 0x0000000000067805 */ /* 0x000fc6000001ff00 */
[----:B------:R-:W-:-:S06]  /*9460*/  FMUL.FTZ R5, R5, 1 ;  /* 0x3f80000005057820 */ /* 0x000fcc0000410000 */
[----:B------:R-:W0:Y:S02]  /*9470*/  F2F.F64.F32 R4, R5 ;  /* 0x0000000500047310 */ /* 0x000e240000201800 */
[----:B0-----:R0:W-:Y:S01]  /*9480*/  STG.E.128 desc[UR36][R2.64], R4 ;  /* 0x0000000402007986 */ /* 0x0011e2000c101d24 */
[----:B------:R-:W-:Y:S05]  /*9490*/  BRA `(.L_x_185) ;  /* 0x0000000000f47947 */ /* 0x000fea0003800000 */
.L_x_204:
[----:B------:R-:W-:-:S09]  /*94a0*/  UISETP.NE.AND UP0, UPT, UR4, 0xf, UPT ;  /* 0x0000000f0400788c */ /* 0x000fd2000bf05270 */
[----:B------:R-:W-:Y:S05]  /*94b0*/  BRA.U !UP0, `(.L_x_206) ;  /* 0x0000000108e87547 */ /* 0x000fea000b800000 */
[----:B------:R-:W-:-:S09]  /*94c0*/  UISETP.NE.AND UP0, UPT, UR4, 0x17, UPT ;  /* 0x000000170400788c */ /* 0x000fd2000bf05270 */
[----:B------:R-:W-:Y:S05]  /*94d0*/  BRA.U !UP0, `(.L_x_207) ;  /* 0x0000000108907547 */ /* 0x000fea000b800000 */
[----:B------:R-:W-:-:S09]  /*94e0*/  UISETP.NE.AND UP0, UPT, UR4, 0x18, UPT ;  /* 0x000000180400788c */ /* 0x000fd2000bf05270 */
[----:B------:R-:W-:Y:S05]  /*94f0*/  BRA.U !UP0, `(.L_x_208) ;  /* 0x0000000108447547 */ /* 0x000fea000b800000 */
.L_x_184:
        /* <DEDUP_REMOVED lines=8> */
[----:B0-----:R-:W-:Y:S01]  /*9580*/  IMAD.U32 R4, RZ, RZ, UR4 ;  /* 0x00000004ff047e24 */ /* 0x001fe2000f8e00ff */
[----:B--2---:R-:W-:Y:S01]  /*9590*/  MOV R5, UR5 ;  /* 0x0000000500057c02 */ /* 0x004fe20008000f00 */
[----:B----4-:R-:W-:-:S02]  /*95a0*/  IMAD.U32 R6, RZ, RZ, UR6 ;  /* 0x00000006ff067e24 */ /* 0x010fc4000f8e00ff */
[----:B------:R-:W-:Y:S01]  /*95b0*/  IMAD.U32 R7, RZ, RZ, UR7 ;  /* 0x00000007ff077e24 */ /* 0x000fe2000f8e00ff */
[----:B-----5:R-:W-:Y:S01]  /*95c0*/  MOV R10, UR8 ;  /* 0x00000008000a7c02 */ /* 0x020fe20008000f00 */
[----:B-1----:R-:W-:-:S07]  /*95d0*/  IMAD.U32 R11, RZ, RZ, UR9 ;  /* 0x00000009ff0b7e24 */ /* 0x002fce000f8e00ff */
[----:B------:R-:W-:-:S07]  /*95e0*/  LEPC R20, `(.L_x_209) ;  /* 0x000000001014794e */ /* 0x000fce0000000000 */
[----:B---3--:R-:W-:Y:S05]  /*95f0*/  CALL.ABS.NOINC R2 ;  /* 0x0000000002007343 */ /* 0x008fea0003c00000 */
.L_x_209:
[----:B------:R-:W-:Y:S05]  /*9600*/  BRA `(.L_x_185) ;  /* 0x0000000000987947 */ /* 0x000fea0003800000 */
.L_x_208:
[----:B--2---:R-:W-:Y:S01]  /*9610*/  IMAD.U32 R7, R5, 0x10000, RZ ;  /* 0x0001000005077824 */ /* 0x004fe200078e00ff */
[----:B------:R-:W-:Y:S01]  /*9620*/  BSSY.RECONVERGENT B0, `(.L_x_210) ;  /* 0x000000c000007945 */ /* 0x000fe20003800200 */
[----:B------:R-:W-:-:S03]  /*9630*/  MOV R0, 0x7f ;  /* 0x0000007f00007802 */ /* 0x000fc60000000f00 */
        /* <DEDUP_REMOVED lines=10> */
.L_x_211:
[----:B------:R-:W-:Y:S05]  /*96e0*/  BSYNC.RECONVERGENT B0 ;  /* 0x0000000000007941 */ /* 0x000fea0003800200 */
.L_x_210:
[----:B------:R-:W-:-:S05]  /*96f0*/  LOP3.LUT R5, R0, 0x80, R5, 0xf8, !PT ;  /* 0x0000008000057812 */ /* 0x000fca00078ef805 */
[----:B------:R0:W-:Y:S01]  /*9700*/  STG.E.U8 desc[UR36][R2.64], R5 ;  /* 0x0000000502007986 */ /* 0x0001e2000c101124 */
[----:B------:R-:W-:Y:S05]  /*9710*/  BRA `(.L_x_185) ;  /* 0x0000000000547947 */ /* 0x000fea0003800000 */
.L_x_207:
[----:B--2---:R-:W-:Y:S01]  /*9720*/  IMAD.U32 R5, R5, 0x10000, RZ ;  /* 0x0001000005057824 */ /* 0x004fe200078e00ff */
[----:B------:R-:W-:Y:S04]  /*9730*/  BSSY.RECONVERGENT B0, `(.L_x_212) ;  /* 0x000000e000007945 */ /* 0x000fe80003800200 */
        /* <DEDUP_REMOVED lines=10> */
.L_x_213:
[----:B------:R-:W-:Y:S01]  /*97e0*/  IMAD.MOV.U32 R0, RZ, RZ, 0x7f ;  /* 0x0000007fff007424 */ /* 0x000fe200078e00ff */
[----:B------:R-:W-:-:S04]  /*97f0*/  ISETP.GT.U32.AND P0, PT, R4, 0x7f800000, PT ;  /* 0x7f8000000400780c */ /* 0x000fc80003f04070 */
[----:B------:R-:W-:-:S09]  /*9800*/  SEL R0, R0, 0x7c, P0 ;  /* 0x0000007c00007807 */ /* 0x000fd20000000000 */
.L_x_214:
[----:B------:R-:W-:Y:S05]  /*9810*/  BSYNC.RECONVERGENT B0 ;  /* 0x0000000000007941 */ /* 0x000fea0003800200 */
.L_x_212:
[----:B------:R-:W-:-:S04]  /*9820*/  SHF.R.U32.HI R5, RZ, 0x18, R5 ;  /* 0x00000018ff057819 */ /* 0x000fc80000011605 */
[----:B------:R-:W-:-:S05]  /*9830*/  LOP3.LUT R5, R0, 0x80, R5, 0xf8, !PT ;  /* 0x0000008000057812 */ /* 0x000fca00078ef805 */
[----:B------:R0:W-:Y:S01]  /*9840*/  STG.E.U8 desc[UR36][R2.64], R5 ;  /* 0x0000000502007986 */ /* 0x0001e2000c101124 */
[----:B------:R-:W-:Y:S05]  /*9850*/  BRA `(.L_x_185) ;  /* 0x0000000000047947 */ /* 0x000fea0003800000 */
.L_x_206:
[----:B--2---:R0:W-:Y:S02]  /*9860*/  STG.E.U16 desc[UR36][R2.64], R5 ;  /* 0x0000000502007986 */ /* 0x0041e4000c101524 */
.L_x_185:
[----:B------:R-:W-:-:S07]  /*9870*/  IADD3 R17, PT, PT, R17, 0x80, RZ ;  /* 0x0000008011117810 */ /* 0x000fce0007ffe0ff */
.L_x_145:
[----:B------:R-:W-:Y:S05]  /*9880*/  BSYNC.RECONVERGENT B6 ;  /* 0x0000000000067941 */ /* 0x000fea0003800200 */
.L_x_144:
[----:B------:R-:W5:Y:S02]  /*9890*/  LDCU UR4, c[0x0][0x380] ;  /* 0x00007000ff0477ac */ /* 0x000f640008000800 */
[----:B-----5:R-:W-:-:S13]  /*98a0*/  ISETP.GE.AND P0, PT, R17, UR4, PT ;  /* 0x0000000411007c0c */ /* 0x020fda000bf06270 */
[----:B------:R-:W-:Y:S05]  /*98b0*/  @P0 EXIT ;  /* 0x000000000000094d */ /* 0x000fea0003800000 */
        /* <DEDUP_REMOVED lines=303> */
.L_x_215:
[----:B------:R-:W0:Y:S01]  /*abb0*/  LDCU.128 UR8, c[0x0][0x580] ;  /* 0x0000b000ff0877ac */ /* 0x000e220008000c00 */
[----:B------:R-:W-:-:S04]  /*abc0*/  UPRMT UR4, UR42, 0x9910, URZ ;  /* 0x000099102a047896 */ /* 0x000fc800080000ff */
[----:B------:R-:W-:Y:S01]  /*abd0*/  UISETP.GT.AND UP0, UPT, UR4, 0x9, UPT ;  /* 0x000000090400788c */ /* 0x000fe2000bf04270 */
[----:B0-----:R-:W-:Y:S02]  /*abe0*/  IADD3 R16, P0, PT, R16, UR8, RZ ;  /* 0x0000000810107c10 */ /* 0x001fe4000ff1e0ff */
[----:B-1234-:R-:W-:-:S03]  /*abf0*/  IADD3 R2, P1, PT, R0, UR10, RZ ;  /* 0x0000000a00027c10 */ /* 0x01efc6000ff3e0ff */
[----:B------:R-:W-:Y:S01]  /*ac00*/  IMAD.X R17, RZ, RZ, UR9, P0 ;  /* 0x00000009ff117e24 */ /* 0x000fe200080e06ff */
[----:B------:R-:W-:Y:S02]  /*ac10*/  IADD3.X R3, PT, PT, RZ, UR11, RZ, P1, !PT ;  /* 0x0000000bff037c10 */ /* 0x000fe40008ffe4ff */
[----:B------:R-:W-:Y:S07]  /*ac20*/  BRA.U UP0, `(.L_x_216) ;  /* 0x0000000500207547 */ /* 0x000fee000b800000 */
        /* <DEDUP_REMOVED lines=12> */
.L_x_219:
[----:B------:R-:W2:Y:S02]  /*acf0*/  LDG.E.U8 R2, desc[UR36][R2.64] ;  /* 0x0000002402027981 */ /* 0x000ea4000c1e1100 */
[----:B--2---:R-:W-:-:S04]  /*ad00*/  I2FP.F32.U32 R0, R2 ;  /* 0x0000000200007245 */ /* 0x004fc80000201000 */
[----:B------:R-:W-:Y:S01]  /*ad10*/  F2FP.BF16.F32.PACK_AB R0, RZ, R0 ;  /* 0x00000000ff00723e */ /* 0x000fe200000010ff */
[----:B------:R-:W-:Y:S06]  /*ad20*/  BRA `(.L_x_221) ;  /* 0x0000000c00a47947 */ /* 0x000fec0003800000 */
.L_x_218:
        /* <DEDUP_REMOVED lines=10> */
.L_x_223:
[----:B------:R-:W2:Y:S02]  /*add0*/  LDG.E R2, desc[UR36][R2.64] ;  /* 0x0000002402027981 */ /* 0x000ea4000c1e1900 */
[----:B--2---:R-:W-:-:S04]  /*ade0*/  I2FP.F32.S32 R0, R2 ;  /* 0x0000000200007245 */ /* 0x004fc80000201400 */
[----:B------:R-:W-:Y:S01]  /*adf0*/  F2FP.BF16.F32.PACK_AB R0, RZ, R0 ;  /* 0x00000000ff00723e */ /* 0x000fe200000010ff */
[----:B------:R-:W-:Y:S06]  /*ae00*/  BRA `(.L_x_221) ;  /* 0x0000000c006c7947 */ /* 0x000fec0003800000 */
.L_x_222:
[----:B------:R-:W2:Y:S02]  /*ae10*/  LDG.E.U16 R2, desc[UR36][R2.64] ;  /* 0x0000002402027981 */ /* 0x000ea4000c1e1500 */
[----:B--2---:R-:W0:Y:S02]  /*ae20*/  I2F.S16 R0, R2 ;  /* 0x0000000200007306 */ /* 0x004e240000101400 */
[----:B0-----:R-:W-:Y:S01]  /*ae30*/  F2FP.BF16.F32.PACK_AB R0, RZ, R0 ;  /* 0x00000000ff00723e */ /* 0x001fe200000010ff */
[----:B------:R-:W-:Y:S06]  /*ae40*/  BRA `(.L_x_221) ;  /* 0x0000000c005c7947 */ /* 0x000fec0003800000 */
.L_x_217:
        /* <DEDUP_REMOVED lines=9> */
.L_x_225:
[----:B------:R-:W2:Y:S02]  /*aee0*/  LDG.E.U16 R0, desc[UR36][R2.64] ;  /* 0x0000002402007981 */ /* 0x000ea4000c1e1500 */
[----:B--2---:R-:W-:-:S05]  /*aef0*/  HADD2.F32 R0, -RZ, R0.H0_H0 ;  /* 0x20000000ff007230 */ /* 0x004fca0000004100 */
[----:B------:R-:W-:Y:S01]  /*af00*/  F2FP.BF16.F32.PACK_AB R0, RZ, R0 ;  /* 0x00000000ff00723e */ /* 0x000fe200000010ff */
[----:B------:R-:W-:Y:S06]  /*af10*/  BRA `(.L_x_221) ;  /* 0x0000000c00287947 */ /* 0x000fec0003800000 */
.L_x_224:
        /* <DEDUP_REMOVED lines=9> */
.L_x_227:
[----:B------:R-:W2:Y:S02]  /*afb0*/  LDG.E.U16 R2, desc[UR36][R2.64] ;  /* 0x0000002402027981 */ /* 0x000ea4000c1e1500 */
[----:B--2---:R-:W-:-:S05]  /*afc0*/  HADD2.F32 R0, -RZ, R2.H0_H0 ;  /* 0x20000002ff007230 */ /* 0x004fca0000004100 */
[----:B------:R-:W-:Y:S01]  /*afd0*/  F2FP.BF16.F32.PACK_AB R0, RZ, R0 ;  /* 0x00000000ff00723e */ /* 0x000fe200000010ff */
[----:B------:R-:W-:Y:S06]  /*afe0*/  BRA `(.L_x_221) ;  /* 0x0000000800f47947 */ /* 0x000fec0003800000 */
.L_x_226:
        /* <DEDUP_REMOVED lines=12> */
.L_x_216:
        /* <DEDUP_REMOVED lines=13> */
.L_x_230:
        /* <DEDUP_REMOVED lines=12> */
.L_x_229:
        /* <DEDUP_REMOVED lines=27> */
.L_x_232:
        /* <DEDUP_REMOVED lines=13> */
.L_x_231:
[----:B------:R0:W5:Y:S01]  /*b4c0*/  LDG.E.U16 R0, desc[UR36][R2.64] ;  /* 0x0000002402007981 */ /* 0x000162000c1e1500 */
[----:B------:R-:W-:Y:S05]  /*b4d0*/  BRA `(.L_x_221) ;  /* 0x0000000400b87947 */ /* 0x000fea0003800000 */
.L_x_228:
        /* <DEDUP_REMOVED lines=12> */
.L_x_235:
        /* <DEDUP_REMOVED lines=21> */
.L_x_239:
[----:B------:R-:W-:Y:S05]  /*b6f0*/  BSYNC.RECONVERGENT B1 ;  /* 0x0000000000017941 */ /* 0x000fea0003800200 */
.L_x_238:
[----:B------:R-:W-:Y:S01]  /*b700*/  IMAD.SHL.U32 R0, R0, 0x100000, RZ ;  /* 0x0010000000007824 */ /* 0x000fe200078e00ff */
[----:B------:R-:W-:-:S04]  /*b710*/  LEA R2, R2, 0x3b800000, 0x17 ;  /* 0x3b80000002027811 */ /* 0x000fc800078eb8ff */
[----:B------:R-:W-:-:S07]  /*b720*/  LOP3.LUT R0, R2, R0, R7, 0xfe, !PT ;  /* 0x0000000002007212 */ /* 0x000fce00078efe07 */
.L_x_237:
[----:B------:R-:W-:Y:S05]  /*b730*/  BSYNC.RECONVERGENT B0 ;  /* 0x0000000000007941 */ /* 0x000fea0003800200 */
.L_x_236:
[----:B------:R-:W-:Y:S01]  /*b740*/  F2FP.BF16.F32.PACK_AB R0, RZ, R0 ;  /* 0x00000000ff00723e */ /* 0x000fe200000010ff */
[----:B------:R-:W-:Y:S06]  /*b750*/  BRA `(.L_x_221) ;  /* 0x0000000400187947 */ /* 0x000fec0003800000 */
.L_x_234:
[----:B------:R-:W2:Y:S01]  /*b760*/  LDG.E.U8 R3, desc[UR36][R2.64] ;  /* 0x0000002402037981 */ /* 0x000ea2000c1e1100 */
[----:B------:R-:W-:Y:S01]  /*b770*/  BSSY.RECONVERGENT B0, `(.L_x_240) ;  /* 0x0000018000007945 */ /* 0x000fe20003800200 */
[----:B------:R-:W-:Y:S02]  /*b780*/  MOV R0, RZ ;  /* 0x000000ff00007202 */ /* 0x000fe40000000f00 */
        /* <DEDUP_REMOVED lines=18> */
.L_x_243:
[----:B------:R-:W-:Y:S05]  /*b8b0*/  BSYNC.RECONVERGENT B1 ;  /* 0x0000000000017941 */ /* 0x000fea0003800200 */
.L_x_242:
[----:B------:R-:W-:Y:S01]  /*b8c0*/  IMAD.SHL.U32 R0, R0, 0x200000, RZ ;  /* 0x0020000000007824 */ /* 0x000fe200078e00ff */
[----:B------:R-:W-:-:S04]  /*b8d0*/  LEA R2, R2, 0x37800000, 0x17 ;  /* 0x3780000002027811 */ /* 0x000fc800078eb8ff */
[----:B------:R-:W-:-:S07]  /*b8e0*/  LOP3.LUT R0, R2, R0, R7, 0xfe, !PT ;  /* 0x0000000002007212 */ /* 0x000fce00078efe07 */
.L_x_241:
[----:B------:R-:W-:Y:S05]  /*b8f0*/  BSYNC.RECONVERGENT B0 ;  /* 0x0000000000007941 */ /* 0x000fea0003800200 */
.L_x_240:
[----:B------:R-:W-:Y:S01]  /*b900*/  F2FP.BF16.F32.PACK_AB R0, RZ, R0 ;  /* 0x00000000ff00723e */ /* 0x000fe200000010ff */
[----:B------:R-:W-:Y:S06]  /*b910*/  BRA `(.L_x_221) ;  /* 0x0000000000a87947 */ /* 0x000fec0003800000 */
.L_x_233:
        /* <DEDUP_REMOVED lines=14> */
.L_x_247:
[----:B------:R-:W-:Y:S05]  /*ba00*/  BSYNC.RECONVERGENT B0 ;  /* 0x0000000000007941 */ /* 0x000fea0003800200 */
.L_x_246:
[----:B------:R-:W-:Y:S01]  /*ba10*/  F2FP.BF16.F32.PACK_AB R0, RZ, R0 ;  /* 0x00000000ff00723e */ /* 0x000fe200000010ff */
[----:B------:R-:W-:Y:S06]  /*ba20*/  BRA `(.L_x_221) ;  /* 0x0000000000647947 */ /* 0x000fec0003800000 */
.L_x_220:
[----:B------:R-:W-:Y:S01]  /*ba30*/  MOV R0, 0x0 ;  /* 0x0000000000007802 */ /* 0x000fe20000000f00 */
[----:B------:R-:W0:Y:S01]  /*ba40*/  LDCU.64 UR4, c[0x4][0x188] ;  /* 0x01003100ff0477ac */ /* 0x000e220008000a00 */
[----:B------:R-:W-:Y:S02]  /*ba50*/  HFMA2 R12, -RZ, RZ, 0, 5.9604644775390625e-08 ;  /* 0x00000001ff0c7431 */ /* 0x000fe400000001ff */
[----:B------:R-:W-:Y:S01]  /*ba60*/  IMAD.MOV.U32 R8, RZ, RZ, 0x4e ;  /* 0x0000004eff087424 */ /* 0x000fe200078e00ff */
[----:B------:R1:W2:Y:S01]  /*ba70*/  LDC.64 R2, c[0x4][R0] ;  /* 0x0100000000027b82 */ /* 0x0002a20000000a00 */
[----:B------:R-:W3:Y:S01]  /*ba80*/  LDCU.64 UR6, c[0x4][0x190] ;  /* 0x01003200ff0677ac */ /* 0x000ee20008000a00 */
[----:B------:R-:W-:Y:S01]  /*ba90*/  IMAD.MOV.U32 R13, RZ, RZ, RZ ;  /* 0x000000ffff0d7224 */ /* 0x000fe200078e00ff */
[----:B------:R-:W4:Y:S01]  /*baa0*/  LDCU.64 UR8, c[0x4][0x98] ;  /* 0x01001300ff0877ac */ /* 0x000f220008000a00 */
[----:B0-----:R-:W-:Y:S01]  /*bab0*/  IMAD.U32 R4, RZ, RZ, UR4 ;  /* 0x00000004ff047e24 */ /* 0x001fe2000f8e00ff */
[----:B------:R-:W-:Y:S01]  /*bac0*/  MOV R5, UR5 ;  /* 0x0000000500057c02 */ /* 0x000fe20008000f00 */
[----:B---3--:R-:W-:-:S02]  /*bad0*/  IMAD.U32 R6, RZ, RZ, UR6 ;  /* 0x00000006ff067e24 */ /* 0x008fc4000f8e00ff */
[----:B------:R-:W-:Y:S01]  /*bae0*/  IMAD.U32 R7, RZ, RZ, UR7 ;  /* 0x00000007ff077e24 */ /* 0x000fe2000f8e00ff */
[----:B----4-:R-:W-:Y:S01]  /*baf0*/  MOV R10, UR8 ;  /* 0x00000008000a7c02 */ /* 0x010fe20008000f00 */
[----:B-1----:R-:W-:-:S07]  /*bb00*/  IMAD.U32 R11, RZ, RZ, UR9 ;  /* 0x00000009ff0b7e24 */ /* 0x002fce000f8e00ff */
[----:B------:R-:W-:-:S07]  /*bb10*/  LEPC R20, `(.L_x_248) ;  /* 0x000000001014794e */ /* 0x000fce0000000000 */
[----:B--2---:R-:W-:Y:S05]  /*bb20*/  CALL.ABS.NOINC R2 ;  /* 0x0000000002007343 */ /* 0x004fea0003c00000 */
.L_x_248:
[----:B------:R-:W-:Y:S01]  /*bb30*/  PRMT R0, RZ, 0x7610, R0 ;  /* 0x00007610ff007816 */ /* 0x000fe20000000000 */
[----:B------:R-:W-:Y:S06]  /*bb40*/  BRA `(.L_x_221) ;  /* 0x00000000001c7947 */ /* 0x000fec0003800000 */
.L_x_245:
[----:B------:R-:W2:Y:S02]  /*bb50*/  LDG.E.64 R2, desc[UR36][R2.64] ;  /* 0x0000002402027981 */ /* 0x000ea4000c1e1b00 */
[----:B--2---:R-:W0:Y:S02]  /*bb60*/  I2F.U64 R0, R2 ;  /* 0x0000000200007312 */ /* 0x004e240000301000 */
[----:B0-----:R-:W-:Y:S01]  /*bb70*/  F2FP.BF16.F32.PACK_AB R0, RZ, R0 ;  /* 0x00000000ff00723e */ /* 0x001fe200000010ff */
[----:B------:R-:W-:Y:S06]  /*bb80*/  BRA `(.L_x_221) ;  /* 0x00000000000c7947 */ /* 0x000fec0003800000 */
.L_x_244:
[----:B------:R-:W2:Y:S02]  /*bb90*/  LDG.E R2, desc[UR36][R2.64] ;  /* 0x0000002402027981 */ /* 0x000ea4000c1e1900 */
[----:B--2---:R-:W-:-:S04]  /*bba0*/  I2FP.F32.U32 R0, R2 ;  /* 0x0000000200007245 */ /* 0x004fc80000201000 */
[----:B------:R-:W-:-:S07]  /*bbb0*/  F2FP.BF16.F32.PACK_AB R0, RZ, R0 ;  /* 0x00000000ff00723e */ /* 0x000fce00000010ff */
.L_x_221:
[----:B------:R-:W-:Y:S01]  /*bbc0*/  USHF.L.U32 UR5, UR43, 0x10, URZ ;  /* 0x000000102b057899 */ /* 0x000fe200080006ff */
[----:B-----5:R-:W-:Y:S01]  /*bbd0*/  IMAD.U32 R0, R0, 0x10000, RZ ;  /* 0x0001000000007824 */ /* 0x020fe200078e00ff */
[----:B------:R-:W-:-:S04]  /*bbe0*/  UPRMT UR4, UR39, 0x9910, URZ ;  /* 0x0000991027047896 */ /* 0x000fc800080000ff */
[----:B------:R-:W-:Y:S01]  /*bbf0*/  FMNMX.FTZ R0, R0, UR5, PT ;  /* 0x0000000500007c09 */ /* 0x000fe2000b810000 */
[----:B------:R-:W-:-:S03]  /*bc00*/  UISETP.GT.AND UP0, UPT, UR4, 0x9, UPT ;  /* 0x000000090400788c */ /* 0x000fc6000bf04270 */
[----:B0-----:R0:W1:Y:S06]  /*bc10*/  F2F.BF16.F32 R3, R0 ;  /* 0x0000000000037304 */ /* 0x00106c0000202000 */
        /* <DEDUP_REMOVED lines=9> */
[----:B01----:R-:W-:-:S04]  /*bcb0*/  SHF.L.U32 R0, R3, 0x10, RZ ;  /* 0x0000001003007819 */ /* 0x003fc800000006ff */
[----:B------:R-:W0:Y:S02]  /*bcc0*/  F2I.FTZ.TRUNC.NTZ R3, R0 ;  /* 0x0000000000037305 */ /* 0x000e24000021f100 */
[----:B0-----:R-:W-:Y:S01]  /*bcd0*/  STG.E.U8 desc[UR36][R16.64], R3 ;  /* 0x0000000310007986 */ /* 0x001fe2000c101124 */
[----:B------:R-:W-:Y:S05]  /*bce0*/  EXIT ;  /* 0x000000000000794d */ /* 0x000fea0003800000 */
.L_x_252:
[----:B-1----:R-:W-:-:S06]  /*bcf0*/  IMAD.U32 R3, R3, 0x10000, RZ ;  /* 0x0001000003037824 */ /* 0x002fcc00078e00ff */
[----:B------:R-:W1:Y:S02]  /*bd00*/  F2I.S64.TRUNC R2, R3 ;  /* 0x0000000300027311 */ /* 0x000e64000020d900 */
[----:B-1----:R-:W-:Y:S01]  /*bd10*/  STG.E.U8 desc[UR36][R16.64], R2 ;  /* 0x0000000210007986 */ /* 0x002fe2000c101124 */
[----:B------:R-:W-:Y:S05]  /*bd20*/  EXIT ;  /* 0x000000000000794d */ /* 0x000fea0003800000 */
.L_x_251:
[----:B------:R-:W-:-:S09]  /*bd30*/  UISETP.NE.AND UP0, UPT, UR4, 0x2, UPT ;  /* 0x000000020400788c */ /* 0x000fd2000bf05270 */
[----:B------:R-:W-:Y:S05]  /*bd40*/  BRA.U !UP0, `(.L_x_254) ;  /* 0x0000000108307547 */ /* 0x000fea000b800000 */
[----:B------:R-:W-:-:S09]  /*bd50*/  UISETP.NE.AND UP0, UPT, UR4, 0x3, UPT ;  /* 0x000000030400788c */ /* 0x000fd2000bf05270 */
[----:B------:R-:W-:Y:S05]  /*bd60*/  BRA.U !UP0, `(.L_x_255) ;  /* 0x0000000108187547 */ /* 0x000fea000b800000 */
[----:B------:R-:W-:-:S09]  /*bd70*/  UISETP.NE.AND UP0, UPT, UR4, 0x4, UPT ;  /* 0x000000040400788c */ /* 0x000fd2000bf05270 */
[----:B------:R-:W-:Y:S05]  /*bd80*/  BRA.U UP0, `(.L_x_253) ;  /* 0x0000000900787547 */ /* 0x000fea000b800000 */
[----:B-1----:R-:W-:-:S06]  /*bd90*/  IMAD.U32 R3, R3, 0x10000, RZ ;  /* 0x0001000003037824 */ /* 0x002fcc00078e00ff */
[----:B------:R-:W1:Y:S02]  /*bda0*/  F2I.S64.TRUNC R2, R3 ;  /* 0x0000000300027311 */ /* 0x000e64000020d900 */
[----:B-1----:R-:W-:Y:S01]  /*bdb0*/  STG.E.64 desc[UR36][R16.64], R2 ;  /* 0x0000000210007986 */ /* 0x002fe2000c101b24 */
[----:B------:R-:W-:Y:S05]  /*bdc0*/  EXIT ;  /* 0x000000000000794d */ /* 0x000fea0003800000 */
.L_x_255:
[----:B-1----:R-:W-:-:S06]  /*bdd0*/  SHF.L.U32 R3, R3, 0x10, RZ ;  /* 0x0000001003037819 */ /* 0x002fcc00000006ff */
[----:B------:R-:W1:Y:S02]  /*bde0*/  F2I.FTZ.TRUNC.NTZ R3, R3 ;  /* 0x0000000300037305 */ /* 0x000e64000021f100 */
[----:B-1----:R-:W-:Y:S01]  /*bdf0*/  STG.E desc[UR36][R16.64], R3 ;  /* 0x0000000310007986 */ /* 0x002fe2000c101924 */
[----:B------:R-:W-:Y:S05]  /*be00*/  EXIT ;  /* 0x000000000000794d */ /* 0x000fea0003800000 */
.L_x_254:
[----:B-1----:R-:W-:-:S06]  /*be10*/  IMAD.U32 R3, R3, 0x10000, RZ ;  /* 0x0001000003037824 */ /* 0x002fcc00078e00ff */
[----:B------:R-:W1:Y:S02]  /*be20*/  F2I.FTZ.TRUNC.NTZ R3, R3 ;  /* 0x0000000300037305 */ /* 0x000e64000021f100 */
[----:B-1----:R-:W-:Y:S01]  /*be30*/  STG.E.U16 desc[UR36][R16.64], R3 ;  /* 0x0000000310007986 */ /* 0x002fe2000c101524 */
[----:B------:R-:W-:Y:S05]  /*be40*/  EXIT ;  /* 0x000000000000794d */ /* 0x000fea0003800000 */
.L_x_250:
[----:B------:R-:W-:-:S09]  /*be50*/  UISETP.GT.AND UP0, UPT, UR4, 0x6, UPT ;  /* 0x000000060400788c */ /* 0x000fd2000bf04270 */
[----:B------:R-:W-:Y:S05]  /*be60*/  BRA.U UP0, `(.L_x_256) ;  /* 0x00000001002c7547 */ /* 0x000fea000b800000 */
[----:B------:R-:W-:-:S09]  /*be70*/  UISETP.NE.AND UP0, UPT, UR4, 0x5, UPT ;  /* 0x000000050400788c */ /* 0x000fd2000bf05270 */
[----:B------:R-:W-:Y:S05]  /*be80*/  BRA.U !UP0, `(.L_x_257) ;  /* 0x0000000108147547 */ /* 0x000fea000b800000 */
[----:B------:R-:W-:-:S09]  /*be90*/  UISETP.NE.AND UP0, UPT, UR4, 0x6, UPT ;  /* 0x000000060400788c */ /* 0x000fd2000bf05270 */
[----:B------:R-:W-:Y:S05]  /*bea0*/  BRA.U UP0, `(.L_x_253) ;  /* 0x0000000900307547 */ /* 0x000fea000b800000 */
[----:B-1----:R-:W-:-:S05]  /*beb0*/  IMAD.U32 R3, R3, 0x10000, RZ ;  /* 0x0001000003037824 */ /* 0x002fca00078e00ff */
[----:B------:R-:W-:Y:S01]  /*bec0*/  STG.E desc[UR36][R16.64], R3 ;  /* 0x0000000310007986 */ /* 0x000fe2000c101924 */
[----:B------:R-:W-:Y:S05]  /*bed0*/  EXIT ;  /* 0x000000000000794d */ /* 0x000fea0003800000 */
.L_x_257:
[----:B01----:R-:W-:-:S04]  /*bee0*/  SHF.L.U32 R0, R3, 0x10, RZ ;  /* 0x0000001003007819 */ /* 0x003fc800000006ff */
[----:B------:R-:W-:-:S05]  /*bef0*/  F2FP.F16.F32.PACK_AB R0, RZ, R0 ;  /* 0x00000000ff00723e */ /* 0x000fca00000000ff */
[----:B------:R-:W-:Y:S01]  /*bf00*/  STG.E.U16 desc[UR36][R16.64], R0 ;  /* 0x0000000010007986 */ /* 0x000fe2000c101524 */
[----:B------:R-:W-:Y:S05]  /*bf10*/  EXIT ;  /* 0x000000000000794d */ /* 0x000fea0003800000 */
.L_x_256:
[----:B------:R-:W-:-:S09]  /*bf20*/  UISETP.NE.AND UP0, UPT, UR4, 0x7, UPT ;  /* 0x000000070400788c */ /* 0x000fd2000bf05270 */
[----:B------:R-:W-:Y:S05]  /*bf30*/  BRA.U !UP0, `(.L_x_258) ;  /* 0x0000000108347547 */ /* 0x000fea000b800000 */
[----:B------:R-:W-:-:S09]  /*bf40*/  UISETP.NE.AND UP0, UPT, UR4, 0x8, UPT ;  /* 0x000000080400788c */ /* 0x000fd2000bf05270 */
[----:B------:R-:W-:Y:S05]  /*bf50*/  BRA.U !UP0, `(.L_x_259) ;  /* 0x0000000108187547 */ /* 0x000fea000b800000 */
[----:B------:R-:W-:-:S09]  /*bf60*/  UISETP.NE.AND UP0, UPT, UR4, 0x9, UPT ;  /* 0x000000090400788c */ /* 0x000fd2000bf05270 */
[----:B------:R-:W-:Y:S05]  /*bf70*/  BRA.U UP0, `(.L_x_253) ;  /* 0x0000000500fc7547 */ /* 0x000fea000b800000 */
[----:B-1----:R-:W-:Y:S02]  /*bf80*/  IMAD.U32 R2, R3, 0x10000, RZ ;  /* 0x0001000003027824 */ /* 0x002fe400078e00ff */
[----:B------:R-:W-:-:S05]  /*bf90*/  IMAD.MOV.U32 R3, RZ, RZ, RZ ;  /* 0x000000ffff037224 */ /* 0x000fca00078e00ff */
[----:B------:R-:W-:Y:S01]  /*bfa0*/  STG.E.64 desc[UR36][R16.64], R2 ;  /* 0x0000000210007986 */ /* 0x000fe2000c101b24 */
[----:B------:R-:W-:Y:S05]  /*bfb0*/  EXIT ;  /* 0x000000000000794d */ /* 0x000fea0003800000 */
.L_x_259:
[----:B-1----:R-:W-:-:S04]  /*bfc0*/  SHF.L.U32 R3, R3, 0x10, RZ ;  /* 0x0000001003037819 */ /* 0x002fc800000006ff */
[----:B------:R-:W-:-:S04]  /*bfd0*/  F2FP.F16.F32.PACK_AB R3, RZ, R3 ;  /* 0x00000003ff03723e */ /* 0x000fc800000000ff */
[----:B------:R-:W-:-:S05]  /*bfe0*/  PRMT R3, R3, 0x5410, RZ ;  /* 0x0000541003037816 */ /* 0x000fca00000000ff */
[----:B------:R-:W-:Y:S01]  /*bff0*/  STG.E desc[UR36][R16.64], R3 ;  /* 0x0000000310007986 */ /* 0x000fe2000c101924 */
[----:B------:R-:W-:Y:S05]  /*c000*/  EXIT ;  /* 0x000000000000794d */ /* 0x000fea0003800000 */
.L_x_258:
[----:B-1----:R-:W-:-:S04]  /*c010*/  IMAD.U32 R2, R3, 0x10000, RZ ;  /* 0x0001000003027824 */ /* 0x002fc800078e00ff */
[----:B------:R-:W-:-:S06]  /*c020*/  FMUL.FTZ R2, R2, 1 ;  /* 0x3f80000002027820 */ /* 0x000fcc0000410000 */
[----:B------:R-:W1:Y:S02]  /*c030*/  F2F.F64.F32 R2, R2 ;  /* 0x0000000200027310 */ /* 0x000e640000201800 */
[----:B-1----:R-:W-:Y:S01]  /*c040*/  STG.E.64 desc[UR36][R16.64], R2 ;  /* 0x0000000210007986 */ /* 0x002fe2000c101b24 */
[----:B------:R-:W-:Y:S05]  /*c050*/  EXIT ;  /* 0x000000000000794d */ /* 0x000fea0003800000 */
.L_x_249:
        /* <DEDUP_REMOVED lines=10> */
[----:B-1----:R-:W-:-:S06]  /*c100*/  IMAD.U32 R3, R3, 0x10000, RZ ;  /* 0x0001000003037824 */ /* 0x002fcc00078e00ff */
[----:B------:R-:W1:Y:S02]  /*c110*/  F2I.FTZ.U32.TRUNC.NTZ R3, R3 ;  /* 0x0000000300037305 */ /* 0x000e64000021f000 */
[----:B-1----:R-:W-:Y:S01]  /*c120*/  STG.E.U16 desc[UR36][R16.64], R3 ;  /* 0x0000000310007986 */ /* 0x002fe2000c101524 */
[----:B------:R-:W-:Y:S05]  /*c130*/  EXIT ;  /* 0x000000000000794d */ /* 0x000fea0003800000 */
.L_x_263:
[----:B-1----:R-:W-:Y:S01]  /*c140*/  SHF.L.U32 R3, R3, 0x10, RZ ;  /* 0x0000001003037819 */ /* 0x002fe200000006ff */
[----:B------:R-:W-:Y:S01]  /*c150*/  BSSY.RECONVERGENT B0, `(.L_x_264) ;  /* 0x0000013000007945 */ /* 0x000fe20003800200 */
[----:B------:R-:W-:Y:S02]  /*c160*/  IMAD.MOV.U32 R8, RZ, RZ, 0x80 ;  /* 0x00000080ff087424 */ /* 0x000fe400078e00ff */
[----:B------:R-:W-:-:S04]  /*c170*/  LOP3.LUT R2, R3, 0x7fffffff, RZ, 0xc0, !PT ;  /* 0x7fffffff03027812 */ /* 0x000fc800078ec0ff */
[----:B------:R-:W-:-:S13]  /*c180*/  ISETP.GT.U32.AND P0, PT, R2, 0x437fffff, PT ;  /* 0x437fffff0200780c */ /* 0x000fda0003f04070 */
[----:B------:R-:W-:Y:S05]  /*c190*/  @P0 BRA `(.L_x_265) ;  /* 0x0000000000380947 */ /* 0x000fea0003800000 */
[----:B------:R-:W-:-:S13]  /*c1a0*/  ISETP.GE.U32.AND P0, PT, R2, 0x3c000000, PT ;  /* 0x3c0000000200780c */ /* 0x000fda0003f06070 */
[----:B0-----:R-:W-:-:S04]  /*c1b0*/  @P0 SHF.R.U32.HI R0, RZ, 0x14, R3 ;  /* 0x00000014ff000819 */ /* 0x001fc80000011603 */
[----:B------:R-:W-:-:S04]  /*c1c0*/  @P0 LOP3.LUT R0, R0, 0x1, RZ, 0xc0, !PT ;  /* 0x0000000100000812 */ /* 0x000fc800078ec0ff */
[----:B------:R-:W-:-:S04]  /*c1d0*/  @P0 IADD3 R0, PT, PT, R3, 0x487ffff, R0 ;  /* 0x0487ffff03000810 */ /* 0x000fc80007ffe000 */
[----:B------:R-:W-:-:S04]  /*c1e0*/  @P0 SHF.R.U32.HI R0, RZ, 0x14, R0 ;  /* 0x00000014ff000819 */ /* 0x000fc80000011600 */
[----:B------:R-:W-:Y:S01]  /*c1f0*/  @P0 LOP3.LUT R0, R0, 0xff, RZ, 0xc0, !PT ;  /* 0x000000ff00000812 */ /* 0x000fe200078ec0ff */
[----:B------:R-:W-:Y:S06]  /*c200*/  @P0 BRA `(.L_x_266) ;  /* 0x0000000000100947 */ /* 0x000fec0003800000 */
[----:B------:R-:W-:Y:S01]  /*c210*/  FADD.FTZ R0, R2, 8192 ;  /* 0x4600000002007421 */ /* 0x000fe20000010000 */
[----:B------:R-:W-:-:S04]  /*c220*/  PRMT R8, RZ, 0x7610, R8 ;  /* 0x00007610ff087816 */ /* 0x000fc80000000008 */
[----:B------:R-:W-:-:S13]  /*c230*/  LOP3.LUT P0, R0, R0, 0xff, RZ, 0xc0, !PT ;  /* 0x000000ff00007812 */ /* 0x000fda000780c0ff */
[----:B------:R-:W-:Y:S05]  /*c240*/  @!P0 BRA `(.L_x_265) ;  /* 0x00000000000c8947 */ /* 0x000fea0003800000 */
.L_x_266:
[----:B------:R-:W-:-:S04]  /*c250*/  SHF.R.U32.HI R3, RZ, 0x18, R3 ;  /* 0x00000018ff037819 */ /* 0x000fc80000011603 */
[----:B------:R-:W-:-:S04]  /*c260*/  LOP3.LUT R0, R0, 0x80, R3, 0xf8, !PT ;  /* 0x0000008000007812 */ /* 0x000fc800078ef803 */
[----:B------:R-:W-:-:S07]  /*c270*/  PRMT R8, R0, 0x7610, R8 ;  /* 0x0000761000087816 */ /* 0x000fce0000000008 */
.L_x_265:
[----:B------:R-:W-:Y:S05]  /*c280*/  BSYNC.RECONVERGENT B0 ;  /* 0x0000000000007941 */ /* 0x000fea0003800200 */
.L_x_264:
[----:B------:R-:W-:Y:S01]  /*c290*/  STG.E.U8 desc[UR36][R16.64], R8 ;  /* 0x0000000810007986 */ /* 0x000fe2000c101124 */
[----:B------:R-:W-:Y:S05]  /*c2a0*/  EXIT ;  /* 0x000000000000794d */ /* 0x000fea0003800000 */
.L_x_262:
[----:B-1----:R-:W-:Y:S01]  /*c2b0*/  IMAD.U32 R3, R3, 0x10000, RZ ;  /* 0x0001000003037824 */ /* 0x002fe200078e00ff */
[----:B------:R-:W-:Y:S01]  /*c2c0*/  BSSY.RECONVERGENT B0, `(.L_x_267) ;  /* 0x0000013000007945 */ /* 0x000fe20003800200 */
[----:B------:R-:W-:-:S03]  /*c2d0*/  MOV R8, 0x80 ;  /* 0x0000008000087802 */ /* 0x000fc60000000f00 */
        /* <DEDUP_REMOVED lines=14> */
.L_x_269:
[----:B------:R-:W-:-:S04]  /*c3c0*/  SHF.R.U32.HI R3, RZ, 0x18, R3 ;  /* 0x00000018ff037819 */ /* 0x000fc80000011603 */
[----:B------:R-:W-:-:S04]  /*c3d0*/  LOP3.LUT R0, R0, 0x80, R3, 0xf8, !PT ;  /* 0x0000008000007812 */ /* 0x000fc800078ef803 */
[----:B------:R-:W-:-:S07]  /*c3e0*/  PRMT R8, R0, 0x7610, R8 ;  /* 0x0000761000087816 */ /* 0x000fce0000000008 */
.L_x_268:
[----:B------:R-:W-:Y:S05]  /*c3f0*/  BSYNC.RECONVERGENT B0 ;  /* 0x0000000000007941 */ /* 0x000fea0003800200 */
.L_x_267:
[----:B------:R-:W-:Y:S01]  /*c400*/  STG.E.U8 desc[UR36][R16.64], R8 ;  /* 0x0000000810007986 */ /* 0x000fe2000c101124 */
[----:B------:R-:W-:Y:S05]  /*c410*/  EXIT ;  /* 0x000000000000794d */ /* 0x000fea0003800000 */
.L_x_261:
[----:B------:R-:W-:-:S09]  /*c420*/  UISETP.NE.AND UP0, UPT, UR4, 0x1c, UPT ;  /* 0x0000001c0400788c */ /* 0x000fd2000bf05270 */
[----:B------:R-:W-:Y:S05]  /*c430*/  BRA.U !UP0, `(.L_x_270) ;  /* 0x0000000108607547 */ /* 0x000fea000b800000 */
[----:B------:R-:W-:-:S09]  /*c440*/  UISETP.NE.AND UP0, UPT, UR4, 0x1d, UPT ;  /* 0x0000001d0400788c */ /* 0x000fd2000bf05270 */
[----:B------:R-:W-:Y:S05]  /*c450*/  BRA.U !UP0, `(.L_x_271) ;  /* 0x0000000108487547 */ /* 0x000fea000b800000 */
[----:B------:R-:W-:-:S09]  /*c460*/  UISETP.NE.AND UP0, UPT, UR4, 0x2c, UPT ;  /* 0x0000002c0400788c */ /* 0x000fd2000bf05270 */
[----:B------:R-:W-:Y:S05]  /*c470*/  BRA.U UP0, `(.L_x_253) ;  /* 0x0000000100bc7547 */ /* 0x000fea000b800000 */
[----:B-1----:R-:W-:-:S05]  /*c480*/  IMAD.U32 R3, R3, 0x10000, RZ ;  /* 0x0001000003037824 */ /* 0x002fca00078e00ff */
[----:B------:R-:W-:-:S04]  /*c490*/  SHF.R.U32.HI R4, RZ, 0x17, R3 ;  /* 0x00000017ff047819 */ /* 0x000fc80000011603 */
[----:B------:R-:W-:-:S04]  /*c4a0*/  LOP3.LUT R2, R4, 0xff, RZ, 0xc0, !PT ;  /* 0x000000ff04027812 */ /* 0x000fc800078ec0ff */
[----:B------:R-:W-:-:S13]  /*c4b0*/  ISETP.NE.AND P1, PT, R2, 0xff, PT ;  /* 0x000000ff0200780c */ /* 0x000fda0003f25270 */
[--C-:B0-----:R-:W-:Y:S02]  /*c4c0*/  @P1 SHF.R.U32.HI R0, RZ, 0x16, R3.reuse ;  /* 0x00000016ff001819 */ /* 0x101fe40000011603 */
        /* <DEDUP_REMOVED lines=9> */
[----:B------:R-:W-:Y:S01]  /*c560*/  STG.E.U8 desc[UR36][R16.64], R3 ;  /* 0x0000000310007986 */ /* 0x000fe2000c101124 */
[----:B------:R-:W-:Y:S05]  /*c570*/  EXIT ;  /* 0x000000000000794d */ /* 0x000fea0003800000 */
.L_x_271:
[----:B-1----:R-:W-:-:S06]  /*c580*/  SHF.L.U32 R3, R3, 0x10, RZ ;  /* 0x0000001003037819 */ /* 0x002fcc00000006ff */
[----:B------:R-:W1:Y:S02]  /*c590*/  F2I.U64.TRUNC R2, R3 ;  /* 0x0000000300027311 */ /* 0x000e64000020d800 */
[----:B-1----:R-:W-:Y:S01]  /*c5a0*/  STG.E.64 desc[UR36][R16.64], R2 ;  /* 0x0000000210007986 */ /* 0x002fe2000c101b24 */
[----:B------:R-:W-:Y:S05]  /*c5b0*/  EXIT ;  /* 0x000000000000794d */ /* 0x000fea0003800000 */
.L_x_270:
[----:B-1----:R-:W-:-:S06]  /*c5c0*/  IMAD.U32 R3, R3, 0x10000, RZ ;  /* 0x0001000003037824 */ /* 0x002fcc00078e00ff */
[----:B------:R-:W1:Y:S02]  /*c5d0*/  F2I.FTZ.U32.TRUNC.NTZ R3, R3 ;  /* 0x0000000300037305 */ /* 0x000e64000021f000 */
[----:B-1----:R-:W-:Y:S01]  /*c5e0*/  STG.E desc[UR36][R16.64], R3 ;  /* 0x0000000310007986 */ /* 0x002fe2000c101924 */
[----:B------:R-:W-:Y:S05]  /*c5f0*/  EXIT ;  /* 0x000000000000794d */ /* 0x000fea0003800000 */
.L_x_260:
[----:B------:R-:W-:-:S09]  /*c600*/  UISETP.GT.AND UP0, UPT, UR4, 0xe, UPT ;  /* 0x0000000e0400788c */ /* 0x000fd2000bf04270 */
[----:B------:R-:W-:Y:S05]  /*c610*/  BRA.U UP0, `(.L_x_272) ;  /* 0x00000001003c7547 */ /* 0x000fea000b800000 */
[----:B------:R-:W-:-:S09]  /*c620*/  UISETP.NE.AND UP0, UPT, UR4, 0xa, UPT ;  /* 0x0000000a0400788c */ /* 0x000fd2000bf05270 */
[----:B------:R-:W-:Y:S05]  /*c630*/  BRA.U !UP0, `(.L_x_273) ;  /* 0x00000001081c7547 */ /* 0x000fea000b800000 */
[----:B------:R-:W-:-:S09]  /*c640*/  UISETP.NE.AND UP0, UPT, UR4, 0xb, UPT ;  /* 0x0000000b0400788c */ /* 0x000fd2000bf05270 */
[----:B------:R-:W-:Y:S05]  /*c650*/  BRA.U UP0, `(.L_x_253) ;  /* 0x0000000100447547 */ /* 0x000fea000b800000 */
[----:B-1----:R-:W-:-:S05]  /*c660*/  IMAD.U32 R3, R3, 0x10000, RZ ;  /* 0x0001000003037824 */ /* 0x002fca00078e00ff */
[----:B------:R-:W-:-:S04]  /*c670*/  FSETP.NEU.FTZ.AND P0, PT, R3, RZ, PT ;  /* 0x000000ff0300720b */ /* 0x000fc80003f1d000 */
[----:B------:R-:W-:-:S05]  /*c680*/  SEL R3, RZ, 0x1, !P0 ;  /* 0x00000001ff037807 */ /* 0x000fca0004000000 */
[----:B------:R-:W-:Y:S01]  /*c690*/  STG.E.U8 desc[UR36][R16.64], R3 ;  /* 0x0000000310007986 */ /* 0x000fe2000c101124 */
[----:B------:R-:W-:Y:S05]  /*c6a0*/  EXIT ;  /* 0x000000000000794d */ /* 0x000fea0003800000 */
.L_x_273:
[----:B-1----:R-:W-:Y:S02]  /*c6b0*/  SHF.L.U32 R3, R3, 0x10, RZ ;  /* 0x0000001003037819 */ /* 0x002fe400000006ff */
[----:B------:R-:W-:-:S03]  /*c6c0*/  CS2R R6, SRZ ;  /* 0x0000000000067805 */ /* 0x000fc6000001ff00 */
[----:B------:R-:W-:-:S04]  /*c6d0*/  FMUL.FTZ R3, R3, 1 ;  /* 0x3f80000003037820 */ /* 0x000fc80000410000 */
[----:B------:R-:W1:Y:S02]  /*c6e0*/  F2F.F64.F32 R4, R3 ;  /* 0x0000000300047310 */ /* 0x000e640000201800 */
[----:B-1----:R-:W-:Y:S01]  /*c6f0*/  STG.E.128 desc[UR36][R16.64], R4 ;  /* 0x0000000410007986 */ /* 0x002fe2000c101d24 */
[----:B------:R-:W-:Y:S05]  /*c700*/  EXIT ;  /* 0x000000000000794d */ /* 0x000fea0003800000 */
.L_x_272:
[----:B------:R-:W-:-:S09]  /*c710*/  UISETP.NE.AND UP0, UPT, UR4, 0xf, UPT ;  /* 0x0000000f0400788c */ /* 0x000fd2000bf05270 */
[----:B------:R-:W-:Y:S05]  /*c720*/  BRA.U !UP0, `(.L_x_274) ;  /* 0x0000000108e87547 */ /* 0x000fea000b800000 */
[----:B------:R-:W-:-:S09]  /*c730*/  UISETP.NE.AND UP0, UPT, UR4, 0x17, UPT ;  /* 0x000000170400788c */ /* 0x000fd2000bf05270 */
[----:B------:R-:W-:Y:S05]  /*c740*/  BRA.U !UP0, `(.L_x_275) ;  /* 0x0000000108907547 */ /* 0x000fea000b800000 */
[----:B------:R-:W-:-:S09]  /*c750*/  UISETP.NE.AND UP0, UPT, UR4, 0x18, UPT ;  /* 0x000000180400788c */ /* 0x000fd2000bf05270 */
[----:B------:R-:W-:Y:S05]  /*c760*/  BRA.U !UP0, `(.L_x_276) ;  /* 0x0000000108447547 */ /* 0x000fea000b800000 */
.L_x_253:
[----:B0-----:R-:W-:Y:S01]  /*c770*/  MOV R0, 0x0 ;  /* 0x0000000000007802 */ /* 0x001fe20000000f00 */
[----:B------:R-:W0:Y:S01]  /*c780*/  LDCU.64 UR4, c[0x4][0x188] ;  /* 0x01003100ff0477ac */ /* 0x000e220008000a00 */
[----:B------:R-:W-:Y:S02]  /*c790*/  HFMA2 R13, -RZ, RZ, 0, 0 ;  /* 0x00000000ff0d7431 */ /* 0x000fe400000001ff */
[----:B------:R-:W-:Y:S01]  /*c7a0*/  IMAD.MOV.U32 R8, RZ, RZ, 0x65 ;  /* 0x00000065ff087424 */ /* 0x000fe200078e00ff */
[----:B-1----:R1:W2:Y:S01]  /*c7b0*/  LDC.64 R2, c[0x4][R0] ;  /* 0x0100000000027b82 */ /* 0x0022a20000000a00 */
[----:B------:R-:W3:Y:S01]  /*c7c0*/  LDCU.64 UR6, c[0x4][0x190] ;  /* 0x01003200ff0677ac */ /* 0x000ee20008000a00 */
[----:B------:R-:W-:Y:S01]  /*c7d0*/  IMAD.MOV.U32 R12, RZ, RZ, 0x1 ;  /* 0x00000001ff0c7424 */ /* 0x000fe200078e00ff */
[----:B------:R-:W4:Y:S01]  /*c7e0*/  LDCU.64 UR8, c[0x4][0xa0] ;  /* 0x01001400ff0877ac */ /* 0x000f220008000a00 */
[----:B0-----:R-:W-:Y:S02]  /*c7f0*/  IMAD.U32 R4, RZ, RZ, UR4 ;  /* 0x00000004ff047e24 */ /* 0x001fe4000f8e00ff */
[----:B------:R-:W-:Y:S01]  /*c800*/  IMAD.U32 R5, RZ, RZ, UR5 ;  /* 0x00000005ff057e24 */ /* 0x000fe2000f8e00ff */
[----:B---3--:R-:W-:Y:S01]  /*c810*/  MOV R6, UR6 ;  /* 0x0000000600067c02 */ /* 0x008fe20008000f00 */
[----:B------:R-:W-:-:S02]  /*c820*/  IMAD.U32 R7, RZ, RZ, UR7 ;  /* 0x00000007ff077e24 */ /* 0x000fc4000f8e00ff */
[----:B----4-:R-:W-:Y:S01]  /*c830*/  IMAD.U32 R10, RZ, RZ, UR8 ;  /* 0x00000008ff0a7e24 */ /* 0x010fe2000f8e00ff */
[----:B-1----:R-:W-:-:S07]  /*c840*/  MOV R11, UR9 ;  /* 0x00000009000b7c02 */ /* 0x002fce0008000f00 */
[----:B------:R-:W-:-:S07]  /*c850*/  LEPC R20, `(.L_x_277) ;  /* 0x000000001014794e */ /* 0x000fce0000000000 */
[----:B--2---:R-:W-:Y:S05]  /*c860*/  CALL.ABS.NOINC R2 ;  /* 0x0000000002007343 */ /* 0x004fea0003c00000 */
.L_x_277:
[----:B------:R-:W-:Y:S05]  /*c870*/  EXIT ;  /* 0x000000000000794d */ /* 0x000fea0003800000 */
.L_x_276:
[----:B-1----:R-:W-:Y:S01]  /*c880*/  IMAD.U32 R5, R3, 0x10000, RZ ;  /* 0x0001000003057824 */ /* 0x002fe200078e00ff */
[----:B------:R-:W-:Y:S01]  /*c890*/  BSSY.RECONVERGENT B0, `(.L_x_278) ;  /* 0x000000c000007945 */ /* 0x000fe20003800200 */
[----:B0-----:R-:W-:-:S03]  /*c8a0*/  IMAD.MOV.U32 R0, RZ, RZ, 0x7f ;  /* 0x0000007fff007424 */ /* 0x001fc600078e00ff */
        /* <DEDUP_REMOVED lines=10> */
.L_x_279:
[----:B------:R-:W-:Y:S05]  /*c950*/  BSYNC.RECONVERGENT B0 ;  /* 0x0000000000007941 */ /* 0x000fea0003800200 */
.L_x_278:
[----:B------:R-:W-:-:S05]  /*c960*/  LOP3.LUT R3, R0, 0x80, R3, 0xf8, !PT ;  /* 0x0000008000037812 */ /* 0x000fca00078ef803 */
[----:B------:R-:W-:Y:S01]  /*c970*/  STG.E.U8 desc[UR36][R16.64], R3 ;  /* 0x0000000310007986 */ /* 0x000fe2000c101124 */
[----:B------:R-:W-:Y:S05]  /*c980*/  EXIT ;  /* 0x000000000000794d */ /* 0x000fea0003800000 */
.L_x_275:
[----:B-1----:R-:W-:Y:S01]  /*c990*/  SHF.L.U32 R3, R3, 0x10, RZ ;  /* 0x0000001003037819 */ /* 0x002fe200000006ff */
[----:B------:R-:W-:Y:S03]  /*c9a0*/  BSSY.RECONVERGENT B0, `(.L_x_280) ;  /* 0x000000e000007945 */ /* 0x000fe60003800200 */
[----:B------:R-:W-:-:S04]  /*c9b0*/  LOP3.LUT R2, R3, 0x7fffffff, RZ, 0xc0, !PT ;  /* 0x7fffffff03027812 */ /* 0x000fc800078ec0ff */
[----:B------:R-:W-:-:S13]  /*c9c0*/  ISETP.GT.U32.AND P0, PT, R2, 0x477fffff, PT ;  /* 0x477fffff0200780c */ /* 0x000fda0003f04070 */
[----:B------:R-:W-:Y:S05]  /*c9d0*/  @P0 BRA `(.L_x_281) ;  /* 0x00000000001c0947 */ /* 0x000fea0003800000 */
[----:B------:R-:W-:-:S13]  /*c9e0*/  ISETP.GE.U32.AND P0, PT, R2, 0x38800000, PT ;  /* 0x388000000200780c */ /* 0x000fda0003f06070 */
[----:B0-----:R-:W-:-:S04]  /*c9f0*/  @P0 SHF.R.U32.HI R0, RZ, 0x15, R3 ;  /* 0x00000015ff000819 */ /* 0x001fc80000011603 */
[----:B------:R-:W-:-:S04]  /*ca00*/  @P0 LOP3.LUT R0, R0, 0x1, RZ, 0xc0, !PT ;  /* 0x0000000100000812 */ /* 0x000fc800078ec0ff */
[----:B------:R-:W-:-:S04]  /*ca10*/  @P0 IADD3 R0, PT, PT, R3, 0x80fffff, R0 ;  /* 0x080fffff03000810 */ /* 0x000fc80007ffe000 */
[----:B------:R-:W-:Y:S01]  /*ca20*/  @P0 SHF.R.U32.HI R0, RZ, 0x15, R0 ;  /* 0x00000015ff000819 */ /* 0x000fe20000011600 */
[----:B------:R-:W-:Y:S01]  /*ca30*/  @!P0 FADD.FTZ R0, R2, 128 ;  /* 0x4300000002008421 */ /* 0x000fe20000010000 */
[----:B------:R-:W-:Y:S06]  /*ca40*/  BRA `(.L_x_282) ;  /* 0x00000000000c7947 */ /* 0x000fec0003800000 */
.L_x_281:
[----:B0-----:R-:W-:Y:S01]  /*ca50*/  IMAD.MOV.U32 R0, RZ, RZ, 0x7f ;  /* 0x0000007fff007424 */ /* 0x001fe200078e00ff */
[----:B------:R-:W-:-:S04]  /*ca60*/  ISETP.GT.U32.AND P0, PT, R2, 0x7f800000, PT ;  /* 0x7f8000000200780c */ /* 0x000fc80003f04070 */
[----:B------:R-:W-:-:S09]  /*ca70*/  SEL R0, R0, 0x7c, P0 ;  /* 0x0000007c00007807 */ /* 0x000fd20000000000 */
.L_x_282:
[----:B------:R-:W-:Y:S05]  /*ca80*/  BSYNC.RECONVERGENT B0 ;  /* 0x0000000000007941 */ /* 0x000fea0003800200 */
.L_x_280:
[----:B------:R-:W-:-:S04]  /*ca90*/  SHF.R.U32.HI R3, RZ, 0x18, R3 ;  /* 0x00000018ff037819 */ /* 0x000fc80000011603 */
[----:B------:R-:W-:-:S05]  /*caa0*/  LOP3.LUT R3, R0, 0x80, R3, 0xf8, !PT ;  /* 0x0000008000037812 */ /* 0x000fca00078ef803 */
[----:B------:R-:W-:Y:S01]  /*cab0*/  STG.E.U8 desc[UR36][R16.64], R3 ;  /* 0x0000000310007986 */ /* 0x000fe2000c101124 */
[----:B------:R-:W-:Y:S05]  /*cac0*/  EXIT ;  /* 0x000000000000794d */ /* 0x000fea0003800000 */
.L_x_274:
[----:B-1----:R-:W-:Y:S01]  /*cad0*/  STG.E.U16 desc[UR36][R16.64], R3 ;  /* 0x0000000310007986 */ /* 0x002fe2000c101524 */
[----:B------:R-:W-:Y:S05]  /*cae0*/  EXIT ;  /* 0x000000000000794d */ /* 0x000fea0003800000 */
.L_x_283:
[----:B------:R-:W-:-:S00]  /*caf0*/  BRA `(.L_x_283) ;  /* 0xfffffffc00fc7947 */ /* 0x000fc0000383ffff */
[----:B------:R-:W-:-:S00]  /*cb00*/  NOP ;  /* 0x0000000000007918 */ /* 0x000fc00000000000 */
[----:B------:R-:W-:-:S00]  /*cb10*/  NOP ;  /* 0x0000000000007918 */ /* 0x000fc00000000000 */
[----:B------:R-:W-:-:S00]  /*cb20*/  NOP ;  /* 0x0000000000007918 */ /* 0x000fc00000000000 */
[----:B------:R-:W-:-:S00]  /*cb30*/  NOP ;  /* 0x0000000000007918 */ /* 0x000fc00000000000 */
[----:B------:R-:W-:-:S00]  /*cb40*/  NOP ;  /* 0x0000000000007918 */ /* 0x000fc00000000000 */
[----:B------:R-:W-:-:S00]  /*cb50*/  NOP ;  /* 0x0000000000007918 */ /* 0x000fc00000000000 */
[----:B------:R-:W-:-:S00]  /*cb60*/  NOP ;  /* 0x0000000000007918 */ /* 0x000fc00000000000 */
[----:B------:R-:W-:-:S00]  /*cb70*/  NOP ;  /* 0x0000000000007918 */ /* 0x000fc00000000000 */
.L_x_40862:


//--------------------- .text._ZN2at6native27unrolled_elementwise_kernelINS0_13AUnaryFunctorIN3c108BFloat16ES4_S4_ZZZNS0_16fmin_kernel_cudaERNS_18TensorIteratorBaseEENKUlvE_clEvENKUlvE2_clEvEUlS4_S4_E_EESt5arrayIPcLm2EELi4E23TrivialOffsetCalculatorILi1EjESF_NS0_6memory12LoadWithCastILi1EEENSG_13StoreWithCastILi1EEEEEviT_T0_T2_T3_T4_T5_ --------------------------
	.section	.text._ZN2at6native27unrolled_elementwise_kernelINS0_13AUnaryFunctorIN3c108BFloat16ES4_S4_ZZZNS0_16fmin_kernel_cudaERNS_18TensorIteratorBaseEENKUlvE_clEvENKUlvE2_clEvEUlS4_S4_E_EESt5arrayIPcLm2EELi4E23TrivialOffsetCalculatorILi1EjESF_NS0_6memory12LoadWithCastILi1EEENSG_13StoreWithCastILi1EEEEEviT_T0_T2_T3_T4_T5_,"ax",@progbits
	.align	128
        .global         _ZN2at6native27unrolled_elementwise_kernelINS0_13AUnaryFunctorIN3c108BFloat16ES4_S4_ZZZNS0_16fmin_kernel_cudaERNS_18TensorIteratorBaseEENKUlvE_clEvENKUlvE2_clEvEUlS4_S4_E_EESt5arrayIPcLm2EELi4E23TrivialOffsetCalculatorILi1EjESF_NS0_6memory12LoadWithCastILi1EEENSG_13StoreWithCastILi1EEEEEviT_T0_T2_T3_T4_T5_
        .type           _ZN2at6native27unrolled_elementwise_kernelINS0_13AUnaryFunctorIN3c108BFloat16ES4_S4_ZZZNS0_16fmin_kernel_cudaERNS_18TensorIteratorBaseEENKUlvE_clEvENKUlvE2_clEvEUlS4_S4_E_EESt5arrayIPcLm2EELi4E23TrivialOffsetCalculatorILi1EjESF_NS0_6memory12LoadWithCastILi1EEENSG_13StoreWithCastILi1EEEEEviT_T0_T2_T3_T4_T5_,@function
        .size           _ZN2at6native27unrolled_elementwise_kernelINS0_13AUnaryFunctorIN3c108BFloat16ES4_S4_ZZZNS0_16fmin_kernel_cudaERNS_18TensorIteratorBaseEENKUlvE_clEvENKUlvE2_clEvEUlS4_S4_E_EESt5arrayIPcLm2EELi4E23TrivialOffsetCalculatorILi1EjESF_NS0_6memory12LoadWithCastILi1EEENSG_13StoreWithCastILi1EEEEEviT_T0_T2_T3_T4_T5_,(.L_x_40863 - _ZN2at6native27unrolled_elementwise_kernelINS0_13AUnaryFunctorIN3c108BFloat16ES4_S4_ZZZNS0_16fmin_kernel_cudaERNS_18TensorIteratorBaseEENKUlvE_clEvENKUlvE2_clEvEUlS4_S4_E_EESt5arrayIPcLm2EELi4E23TrivialOffsetCalculatorILi1EjESF_NS0_6memory12LoadWithCastILi1EEENSG_13StoreWithCastILi1EEEEEviT_T0_T2_T3_T4_T5_)
        .other          _ZN2at6native27unrolled_elementwise_kernelINS0_13AUnaryFunctorIN3c108BFloat16ES4_S4_ZZZNS0_16fmin_kernel_cudaERNS_18TensorIteratorBaseEENKUlvE_clEvENKUlvE2_clEvEUlS4_S4_E_EESt5arrayIPcLm2EELi4E23TrivialOffsetCalculatorILi1EjESF_NS0_6memory12LoadWithCastILi1EEENSG_13StoreWithCastILi1EEEEEviT_T0_T2_T3_T4_T5_,@"STO_CUDA_ENTRY STV_DEFAULT"
_ZN2at6native27unrolled_elementwise_kernelINS0_13AUnaryFunctorIN3c108BFloat16ES4_S4_ZZZNS0_16fmin_kernel_cudaERNS_18TensorIteratorBaseEENKUlvE_clEvENKUlvE2_clEvEUlS4_S4_E_EESt5arrayIPcLm2EELi4E23TrivialOffsetCalculatorILi1EjESF_NS0_6memory12LoadWithCastILi1EEENSG_13StoreWithCastILi1EEEEEviT_T0_T2_T3_T4_T5_:
.text._ZN2at6native27unrolled_elementwise_kernelINS0_13AUnaryFunctorIN3c108BFloat16ES4_S4_ZZZNS0_16fmin_kernel_cudaERNS_18TensorIteratorBaseEENKUlvE_clEvENKUlvE2_clEvEUlS4_S4_E_EESt5arrayIPcLm2EELi4E23TrivialOffsetCalculatorILi1EjESF_NS0_6memory12LoadWithCastILi1EEENSG_13StoreWithCastILi1EEEEEviT_T0_T2_T3_T4_T5_:
[----:B------:R-:W0:Y:S01]  /*0000*/  LDC R1, c[0x0][0x37c] ;  /* 0x0000df00ff017b82 */ /* 0x000e220000000800 */
[----:B------:R-:W1:Y:S07]  /*0010*/  S2R R2, SR_CTAID.X ;  /* 0x0000000000027919 */ /* 0x000e6e0000002500 */
[----:B------:R-:W1:Y:S01]  /*0020*/  LDC R3, c[0x0][0x380] ;  /* 0x0000e000ff037b82 */ /* 0x000e620000000800 */
[----:B------:R-:W2:Y:S01]  /*0030*/  LDCU.64 UR36, c[0x0][0x358] ;  /* 0x00006b00ff2477ac */ /* 0x000ea20008000a00 */
[----:B------:R-:W-:Y:S01]  /*0040*/  BSSY.RECONVERGENT B6, `(.L_x_284) ;  /* 0x000011d000067945 */ /* 0x000fe20003800200 */
[----:B------:R-:W3:Y:S01]  /*0050*/  S2R R23, SR_TID.X ;  /* 0x0000000000177919 */ /* 0x000ee20000002100 */
[----:B------:R-:W-:Y:S01]  /*0060*/  PRMT R17, RZ, 0x7610, R17 ;  /* 0x00007610ff117816 */ /* 0x000fe20000000011 */
[----:B------:R-:W4:Y:S01]  /*0070*/  LDCU.U8 UR38, c[0x0][0x39c] ;  /* 0x00007380ff2677ac */ /* 0x000f220008000000 */
[----:B-1----:R-:W-:-:S02]  /*0080*/  IMAD R16, R2, -0x200, R3 ;  /* 0xfffffe0002107824 */ /* 0x002fc400078e0203 */
[----:B---3--:R-:W-:-:S03]  /*0090*/  IMAD.MOV.U32 R25, RZ, RZ, R23 ;  /* 0x000000ffff197224 */ /* 0x008fc600078e0017 */
[----:B------:R-:W-:-:S13]  /*00a0*/  ISETP.GE.AND P0, PT, R23, R16, PT ;  /* 0x000000101700720c */ /* 0x000fda0003f06270 */
[----:B0-2-4-:R-:W-:Y:S05]  /*00b0*/  @P0 BRA `(.L_x_285) ;  /* 0x0000001000540947 */ /* 0x015fea0003800000 */
[----:B------:R-:W0:Y:S01]  /*00c0*/  LDC.64 R4, c[0x0][0x390] ;  /* 0x0000e400ff047b82 */ /* 0x000e220000000a00 */
[----:B------:R-:W1:Y:S01]  /*00d0*/  LDCU UR5, c[0x0][0x3a0] ;  /* 0x00007400ff0577ac */ /* 0x000e620008000800 */
[----:B------:R-:W-:Y:S01]  /*00e0*/  IMAD R0, R2, 0x200, R25 ;  /* 0x0000020002007824 */ /* 0x000fe200078e0219 */
[----:B------:R-:W-:-:S04]  /*00f0*/  UPRMT UR4, UR38, 0x9910, URZ ;  /* 0x0000991026047896 */ /* 0x000fc800080000ff */
[----:B------:R-:W-:Y:S01]  /*0100*/  UISETP.GT.AND UP0, UPT, UR4, 0x9, UPT ;  /* 0x000000090400788c */ /* 0x000fe2000bf04270 */
[----:B-1----:R-:W-:-:S05]  /*0110*/  IMAD R3, R0, UR5, RZ ;  /* 0x0000000500037c24 */ /* 0x002fca000f8e02ff */
[----:B0-----:R-:W-:-:S05]  /*0120*/  IADD3 R4, P0, PT, R3, R4, RZ ;  /* 0x0000000403047210 */ /* 0x001fca0007f1e0ff */
[----:B------:R-:W-:Y:S01]  /*0130*/  IMAD.X R5, RZ, RZ, R5, P0 ;  /* 0x000000ffff057224 */ /* 0x000fe200000e0605 */
        /* <DEDUP_REMOVED lines=11> */
[----:B0-----:R-:W-:-:S04]  /*01f0*/  F2FP.BF16.F32.PACK_AB R0, RZ, R0 ;  /* 0x00000000ff00723e */ /* 0x001fc800000010ff */
[----:B------:R-:W-:Y:S01]  /*0200*/  PRMT R17, R0, 0x7610, R17 ;  /* 0x0000761000117816 */ /* 0x000fe20000000011 */
[----:B------:R-:W-:Y:S06]  /*0210*/  BRA `(.L_x_291) ;  /* 0x0000000c00f87947 */ /* 0x000fec0003800000 */
.L_x_289:
[----:B------:R-:W2:Y:S02]  /*0220*/  LDG.E.U8 R4, desc[UR36][R4.64] ;  /* 0x0000002404047981 */ /* 0x000ea4000c1e1100 */
[----:B--2---:R-:W-:-:S04]  /*0230*/  I2FP.F32.U32 R0, R4 ;  /* 0x0000000400007245 */ /* 0x004fc80000201000 */
[----:B------:R-:W-:-:S04]  /*0240*/  F2FP.BF16.F32.PACK_AB R0, RZ, R0 ;  /* 0x00000000ff00723e */ /* 0x000fc800000010ff */
[----:B------:R-:W-:Y:S01]  /*0250*/  PRMT R17, R0, 0x7610, R17 ;  /* 0x0000761000117816 */ /* 0x000fe20000000011 */
[----:B------:R-:W-:Y:S06]  /*0260*/  BRA `(.L_x_291) ;  /* 0x0000000c00e47947 */ /* 0x000fec0003800000 */
.L_x_288:
        /* <DEDUP_REMOVED lines=8> */
[----:B0-----:R-:W-:-:S04]  /*02f0*/  F2FP.BF16.F32.PACK_AB R0, RZ, R0 ;  /* 0x00000000ff00723e */ /* 0x001fc800000010ff */
[----:B------:R-:W-:Y:S01]  /*0300*/  PRMT R17, R0, 0x7610, R17 ;  /* 0x0000761000117816 */ /* 0x000fe20000000011 */
[----:B------:R-:W-:Y:S06]  /*0310*/  BRA `(.L_x_291) ;  /* 0x0000000c00b87947 */ /* 0x000fec0003800000 */
.L_x_293:
[----:B------:R-:W2:Y:S02]  /*0320*/  LDG.E R4, desc[UR36][R4.64] ;  /* 0x0000002404047981 */ /* 0x000ea4000c1e1900 */
[----:B--2---:R-:W-:-:S04]  /*0330*/  I2FP.F32.S32 R0, R4 ;  /* 0x0000000400007245 */ /* 0x004fc80000201400 */
[----:B------:R-:W-:-:S04]  /*0340*/  F2FP.BF16.F32.PACK_AB R0, RZ, R0 ;  /* 0x00000000ff00723e */ /* 0x000fc800000010ff */
[----:B------:R-:W-:Y:S01]  /*0350*/  PRMT R17, R0, 0x7610, R17 ;  /* 0x0000761000117816 */ /* 0x000fe20000000011 */
[----:B------:R-:W-:Y:S06]  /*0360*/  BRA `(.L_x_291) ;  /* 0x0000000c00a47947 */ /* 0x000fec0003800000 */
.L_x_292:
[----:B------:R-:W2:Y:S02]  /*0370*/  LDG.E.U16 R4, desc[UR36][R4.64] ;  /* 0x0000002404047981 */ /* 0x000ea4000c1e1500 */
[----:B--2---:R-:W0:Y:S02]  /*0380*/  I2F.S16 R0, R4 ;  /* 0x0000000400007306 */ /* 0x004e240000101400 */
[----:B0-----:R-:W-:-:S04]  /*0390*/  F2FP.BF16.F32.PACK_AB R0, RZ, R0 ;  /* 0x00000000ff00723e */ /* 0x001fc800000010ff */
[----:B------:R-:W-:Y:S01]  /*03a0*/  PRMT R17, R0, 0x7610, R17 ;  /* 0x0000761000117816 */ /* 0x000fe20000000011 */
[----:B------:R-:W-:Y:S06]  /*03b0*/  BRA `(.L_x_291) ;  /* 0x0000000c00907947 */ /* 0x000fec0003800000 */
.L_x_287:
        /* <DEDUP_REMOVED lines=9> */
.L_x_295:
[----:B------:R-:W2:Y:S02]  /*0450*/  LDG.E.U16 R0, desc[UR36][R4.64] ;  /* 0x0000002404007981 */ /* 0x000ea4000c1e1500 */
[----:B--2---:R-:W-:-:S05]  /*0460*/  HADD2.F32 R0, -RZ, R0.H0_H0 ;  /* 0x20000000ff007230 */ /* 0x004fca0000004100 */
[----:B------:R-:W-:-:S04]  /*0470*/  F2FP.BF16.F32.PACK_AB R0, RZ, R0 ;  /* 0x00000000ff00723e */ /* 0x000fc800000010ff */
[----:B------:R-:W-:Y:S01]  /*0480*/  PRMT R17, R0, 0x7610, R17 ;  /* 0x0000761000117816 */ /* 0x000fe20000000011 */
[----:B------:R-:W-:Y:S06]  /*0490*/  BRA `(.L_x_291) ;  /* 0x0000000c00587947 */ /* 0x000fec0003800000 */
.L_x_294:
        /* <DEDUP_REMOVED lines=9> */
.L_x_297:
[----:B------:R-:W2:Y:S02]  /*0530*/  LDG.E.U16 R4, desc[UR36][R4.64] ;  /* 0x0000002404047981 */ /* 0x000ea4000c1e1500 */
[----:B--2---:R-:W-:-:S05]  /*0540*/  HADD2.F32 R0, -RZ, R4.H0_H0 ;  /* 0x20000004ff007230 */ /* 0x004fca0000004100 */
[----:B------:R-:W-:-:S04]  /*0550*/  F2FP.BF16.F32.PACK_AB R0, RZ, R0 ;  /* 0x00000000ff00723e */ /* 0x000fc800000010ff */
[----:B------:R-:W-:Y:S01]  /*0560*/  PRMT R17, R0, 0x7610, R17 ;  /* 0x0000761000117816 */ /* 0x000fe20000000011 */
[----:B------:R-:W-:Y:S06]  /*0570*/  BRA `(.L_x_291) ;  /* 0x0000000c00207947 */ /* 0x000fec0003800000 */
.L_x_296:
        /* <DEDUP_REMOVED lines=10> */
[----:B------:R-:W-:-:S04]  /*0620*/  F2FP.BF16.F32.PACK_AB R0, RZ, R0 ;  /* 0x00000000ff00723e */ /* 0x000fc800000010ff */
[----:B------:R-:W-:Y:S01]  /*0630*/  PRMT R17, R0, 0x7610, R17 ;  /* 0x0000761000117816 */ /* 0x000fe20000000011 */
[----:B------:R-:W-:Y:S06]  /*0640*/  BRA `(.L_x_291) ;  /* 0x0000000800ec7947 */ /* 0x000fec0003800000 */
.L_x_286:
        /* <DEDUP_REMOVED lines=11> */
[----:B------:R-:W-:-:S04]  /*0700*/  F2FP.BF16.F32.PACK_AB R0, RZ, R0 ;  /* 0x00000000ff00723e */ /* 0x000fc800000010ff */
[----:B------:R-:W-:Y:S01]  /*0710*/  PRMT R17, R0, 0x7610, R17 ;  /* 0x0000761000117816 */ /* 0x000fe20000000011 */
[----:B------:R-:W-:Y:S06]  /*0720*/  BRA `(.L_x_291) ;  /* 0x0000000800b47947 */ /* 0x000fec0003800000 */
.L_x_300:
        /* <DEDUP_REMOVED lines=13> */
.L_x_299:
        /* <DEDUP_REMOVED lines=16> */
[C---:B------:R-:W-:Y:S01]  /*0900*/  SHF.L.U32 R7, R3.reuse, R6, RZ ;  /* 0x0000000603077219 */ /* 0x040fe200000006ff */
        /* <DEDUP_REMOVED lines=10> */
.L_x_302:
[----:B------:R-:W2:Y:S02]  /*09b0*/  LDG.E.U8 R4, desc[UR36][R4.64] ;  /* 0x0000002404047981 */ /* 0x000ea4000c1e1100 */
[C---:B--2---:R-:W-:Y:S02]  /*09c0*/  IMAD.SHL.U32 R3, R4.reuse, 0x2000000, RZ ;  /* 0x0200000004037824 */ /* 0x044fe400078e00ff */
[----:B------:R-:W-:-:S03]  /*09d0*/  IMAD.SHL.U32 R6, R4, 0x100, RZ ;  /* 0x0000010004067824 */ /* 0x000fc600078e00ff */
[----:B------:R-:W-:-:S13]  /*09e0*/  ISETP.GT.U32.AND P0, PT, R3, 0x7ffffff, PT ;  /* 0x07ffffff0300780c */ /* 0x000fda0003f04070 */
[----:B------:R-:W-:Y:S02]  /*09f0*/  @!P0 LOP3.LUT R0, R6, 0x7f00, RZ, 0xc0, !PT ;  /* 0x00007f0006008812 */ /* 0x000fe400078ec0ff */
[----:B------:R-:W-:Y:S02]  /*0a00*/  @P0 LEA.HI R3, R3, 0x70000000, RZ, 0x1c ;  /* 0x7000000003030811 */ /* 0x000fe400078fe0ff */
[----:B------:R-:W-:Y:S02]  /*0a10*/  @!P0 LOP3.LUT R0, R0, 0x3f000000, RZ, 0xfc, !PT ;  /* 0x3f00000000008812 */ /* 0x000fe400078efcff */
[----:B------:R-:W-:-:S03]  /*0a20*/  PRMT R6, R6, 0x9910, RZ ;  /* 0x0000991006067816 */ /* 0x000fc600000000ff */
[----:B------:R-:W-:Y:S01]  /*0a30*/  @!P0 FADD.FTZ R0, R0, -0.5 ;  /* 0xbf00000000008421 */ /* 0x000fe20000010000 */
[----:B------:R-:W-:Y:S01]  /*0a40*/  @P0 FMUL.FTZ R0, R3, 1.9259299443872358531e-34 ;  /* 0x0780000003000820 */ /* 0x000fe20000410000 */
[----:B------:R-:W-:-:S05]  /*0a50*/  IMAD.MOV.U32 R3, RZ, RZ, R6 ;  /* 0x000000ffff037224 */ /* 0x000fca00078e0006 */
[----:B------:R-:W-:-:S04]  /*0a60*/  LOP3.LUT R0, R0, 0x80000000, R3, 0xf8, !PT ;  /* 0x8000000000007812 */ /* 0x000fc800078ef803 */
[----:B------:R-:W-:-:S04]  /*0a70*/  F2FP.BF16.F32.PACK_AB R0, RZ, R0 ;  /* 0x00000000ff00723e */ /* 0x000fc800000010ff */
[----:B------:R-:W-:Y:S01]  /*0a80*/  PRMT R17, R0, 0x7610, R17 ;  /* 0x0000761000117816 */ /* 0x000fe20000000011 */
[----:B------:R-:W-:Y:S06]  /*0a90*/  BRA `(.L_x_291) ;  /* 0x0000000400d87947 */ /* 0x000fec0003800000 */
.L_x_301:
[----:B------:R0:W5:Y:S01]  /*0aa0*/  LDG.E.U16 R17, desc[UR36][R4.64] ;  /* 0x0000002404117981 */ /* 0x000162000c1e1500 */
[----:B------:R-:W-:Y:S05]  /*0ab0*/  BRA `(.L_x_291) ;  /* 0x0000000400d07947 */ /* 0x000fea0003800000 */
.L_x_298:
        /* <DEDUP_REMOVED lines=10> */
[----:B------:R-:W-:-:S04]  /*0b60*/  F2FP.BF16.F32.PACK_AB R0, RZ, R0 ;  /* 0x00000000ff00723e */ /* 0x000fc800000010ff */
[----:B------:R-:W-:Y:S01]  /*0b70*/  PRMT R17, R0, 0x7610, R17 ;  /* 0x0000761000117816 */ /* 0x000fe20000000011 */
[----:B------:R-:W-:Y:S06]  /*0b80*/  BRA `(.L_x_291) ;  /* 0x00000004009c7947 */ /* 0x000fec0003800000 */
.L_x_305:
        /* <DEDUP_REMOVED lines=21> */
.L_x_309:
[----:B------:R-:W-:Y:S05]  /*0ce0*/  BSYNC.RECONVERGENT B1 ;  /* 0x0000000000017941 */ /* 0x000fea0003800200 */
.L_x_308:
[----:B------:R-:W-:Y:S01]  /*0cf0*/  IMAD.SHL.U32 R0, R0, 0x100000, RZ ;  /* 0x0010000000007824 */ /* 0x000fe200078e00ff */
[----:B------:R-:W-:-:S04]  /*0d00*/  LEA R3, R3, 0x3b800000, 0x17 ;  /* 0x3b80000003037811 */ /* 0x000fc800078eb8ff */
[----:B------:R-:W-:-:S07]  /*0d10*/  LOP3.LUT R0, R3, R0, R7, 0xfe, !PT ;  /* 0x0000000003007212 */ /* 0x000fce00078efe07 */
.L_x_307:
[----:B------:R-:W-:Y:S05]  /*0d20*/  BSYNC.RECONVERGENT B0 ;  /* 0x0000000000007941 */ /* 0x000fea0003800200 */
.L_x_306:
[----:B------:R-:W-:-:S04]  /*0d30*/  F2FP.BF16.F32.PACK_AB R0, RZ, R0 ;  /* 0x00000000ff00723e */ /* 0x000fc800000010ff */
[----:B------:R-:W-:Y:S01]  /*0d40*/  PRMT R17, R0, 0x7610, R17 ;  /* 0x0000761000117816 */ /* 0x000fe20000000011 */
[----:B------:R-:W-:Y:S06]  /*0d50*/  BRA `(.L_x_291) ;  /* 0x0000000400287947 */ /* 0x000fec0003800000 */
.L_x_304:
        /* <DEDUP_REMOVED lines=21> */
.L_x_313:
[----:B------:R-:W-:Y:S05]  /*0eb0*/  BSYNC.RECONVERGENT B1 ;  /* 0x0000000000017941 */ /* 0x000fea0003800200 */
.L_x_312:
[----:B------:R-:W-:Y:S01]  /*0ec0*/  IMAD.SHL.U32 R0, R0, 0x200000, RZ ;  /* 0x0020000000007824 */ /* 0x000fe200078e00ff */
[----:B------:R-:W-:-:S04]  /*0ed0*/  LEA R3, R3, 0x37800000, 0x17 ;  /* 0x3780000003037811 */ /* 0x000fc800078eb8ff */
[----:B------:R-:W-:-:S07]  /*0ee0*/  LOP3.LUT R0, R3, R0, R7, 0xfe, !PT ;  /* 0x0000000003007212 */ /* 0x000fce00078efe07 */
.L_x_311:
[----:B------:R-:W-:Y:S05]  /*0ef0*/  BSYNC.RECONVERGENT B0 ;  /* 0x0000000000007941 */ /* 0x000fea0003800200 */
.L_x_310:
[----:B------:R-:W-:-:S04]  /*0f00*/  F2FP.BF16.F32.PACK_AB R0, RZ, R0 ;  /* 0x00000000ff00723e */ /* 0x000fc800000010ff */
[----:B------:R-:W-:Y:S01]  /*0f10*/  PRMT R17, R0, 0x7610, R17 ;  /* 0x0000761000117816 */ /* 0x000fe20000000011 */
[----:B------:R-:W-:Y:S06]  /*0f20*/  BRA `(.L_x_291) ;  /* 0x0000000000b47947 */ /* 0x000fec0003800000 */
.L_x_303:
[----:B------:R-:W-:-:S09]  /*0f30*/  UISETP.NE.AND UP0, UPT, UR4, 0x1c, UPT ;  /* 0x0000001c0400788c */ /* 0x000fd2000bf05270 */
[----:B------:R-:W-:Y:S05]  /*0f40*/  BRA.U !UP0, `(.L_x_314) ;  /* 0x00000001089c7547 */ /* 0x000fea000b800000 */
[----:B------:R-:W-:-:S09]  /*0f50*/  UISETP.NE.AND UP0, UPT, UR4, 0x1d, UPT ;  /* 0x0000001d0400788c */ /* 0x000fd2000bf05270 */
[----:B------:R-:W-:Y:S05]  /*0f60*/  BRA.U !UP0, `(.L_x_315) ;  /* 0x0000000108807547 */ /* 0x000fea000b800000 */
[----:B------:R-:W-:-:S09]  /*0f70*/  UISETP.NE.AND UP0, UPT, UR4, 0x2c, UPT ;  /* 0x0000002c0400788c */ /* 0x000fd2000bf05270 */
[----:B------:R-:W-:Y:S05]  /*0f80*/  BRA.U !UP0, `(.L_x_316) ;  /* 0x0000000108487547 */ /* 0x000fea000b800000 */
.L_x_290:
[----:B------:R-:W-:Y:S01]  /*0f90*/  MOV R14, 0x0 ;  /* 0x00000000000e7802 */ /* 0x000fe20000000f00 */
[----:B------:R-:W0:Y:S01]  /*0fa0*/  LDCU.64 UR4, c[0x4][0x188] ;  /* 0x01003100ff0477ac */ /* 0x000e220008000a00 */
[----:B------:R-:W-:Y:S02]  /*0fb0*/  IMAD.MOV.U32 R8, RZ, RZ, 0x4e ;  /* 0x0000004eff087424 */ /* 0x000fe400078e00ff */
[----:B------:R-:W-:Y:S01]  /*0fc0*/  IMAD.MOV.U32 R12, RZ, RZ, 0x1 ;  /* 0x00000001ff0c7424 */ /* 0x000fe200078e00ff */
[----:B------:R-:W1:Y:S01]  /*0fd0*/  LDCU.64 UR6, c[0x4][0x190] ;  /* 0x01003200ff0677ac */ /* 0x000e620008000a00 */
[----:B------:R-:W2:Y:S01]  /*0fe0*/  LDC.64 R14, c[0x4][R14] ;  /* 0x010000000e0e7b82 */ /* 0x000ea20000000a00 */
[----:B------:R-:W-:Y:S01]  /*0ff0*/  IMAD.MOV.U32 R13, RZ, RZ, RZ ;  /* 0x000000ffff0d7224 */ /* 0x000fe200078e00ff */
[----:B------:R-:W3:Y:S01]  /*1000*/  LDCU.64 UR8, c[0x4][0x98] ;  /* 0x01001300ff0877ac */ /* 0x000ee20008000a00 */
[----:B0-----:R-:W-:Y:S02]  /*1010*/  IMAD.U32 R4, RZ, RZ, UR4 ;  /* 0x00000004ff047e24 */ /* 0x001fe4000f8e00ff */
[----:B------:R-:W-:-:S02]  /*1020*/  IMAD.U32 R5, RZ, RZ, UR5 ;  /* 0x00000005ff057e24 */ /* 0x000fc4000f8e00ff */
[----:B-1----:R-:W-:Y:S02]  /*1030*/  IMAD.U32 R6, RZ, RZ, UR6 ;  /* 0x00000006ff067e24 */ /* 0x002fe4000f8e00ff */
[----:B------:R-:W-:Y:S02]  /*1040*/  IMAD.U32 R7, RZ, RZ, UR7 ;  /* 0x00000007ff077e24 */ /* 0x000fe4000f8e00ff */
[----:B---3--:R-:W-:Y:S02]  /*1050*/  IMAD.U32 R10, RZ, RZ, UR8 ;  /* 0x00000008ff0a7e24 */ /* 0x008fe4000f8e00ff */
[----:B------:R-:W-:-:S07]  /*1060*/  IMAD.U32 R11, RZ, RZ, UR9 ;  /* 0x00000009ff0b7e24 */ /* 0x000fce000f8e00ff */
[----:B------:R-:W-:-:S07]  /*1070*/  LEPC R20, `(.L_x_317) ;  /* 0x000000001014794e */ /* 0x000fce0000000000 */
[----:B--2---:R-:W-:Y:S05]  /*1080*/  CALL.ABS.NOINC R14 ;  /* 0x000000000e007343 */ /* 0x004fea0003c00000 */
.L_x_317:
[----:B------:R-:W-:Y:S01]  /*1090*/  PRMT R17, RZ, 0x7610, R17 ;  /* 0x00007610ff117816 */ /* 0x000fe20000000011 */
[----:B------:R-:W-:Y:S06]  /*10a0*/  BRA `(.L_x_291) ;  /* 0x0000000000547947 */ /* 0x000fec0003800000 */
.L_x_316:
[----:B------:R-:W2:Y:S01]  /*10b0*/  LDG.E.U8 R4, desc[UR36][R4.64] ;  /* 0x0000002404047981 */ /* 0x000ea2000c1e1100 */
[----:B------:R-:W-:Y:S01]  /*10c0*/  BSSY.RECONVERGENT B0, `(.L_x_318) ;  /* 0x0000007000007945 */ /* 0x000fe20003800200 */
[----:B------:R-:W-:Y:S01]  /*10d0*/  IMAD.MOV.U32 R0, RZ, RZ, 0x400000 ;  /* 0x00400000ff007424 */ /* 0x000fe200078e00ff */
[----:B--2---:R-:W-:-:S13]  /*10e0*/  ISETP.NE.AND P0, PT, R4, RZ, PT ;  /* 0x000000ff0400720c */ /* 0x004fda0003f05270 */
[----:B------:R-:W-:Y:S05]  /*10f0*/  @!P0 BRA `(.L_x_319) ;  /* 0x00000000000c8947 */ /* 0x000fea0003800000 */
[----:B------:R-:W-:-:S13]  /*1100*/  ISETP.NE.AND P0, PT, R4, 0xff, PT ;  /* 0x000000ff0400780c */ /* 0x000fda0003f05270 */
[----:B------:R-:W-:Y:S02]  /*1110*/  @!P0 IMAD.MOV.U32 R0, RZ, RZ, 0x7f800001 ;  /* 0x7f800001ff008424 */ /* 0x000fe400078e00ff */
[----:B------:R-:W-:-:S07]  /*1120*/  @P0 IMAD.SHL.U32 R0, R4, 0x800000, RZ ;  /* 0x0080000004000824 */ /* 0x000fce00078e00ff */
.L_x_319:
[----:B------:R-:W-:Y:S05]  /*1130*/  BSYNC.RECONVERGENT B0 ;  /* 0x0000000000007941 */ /* 0x000fea0003800200 */
.L_x_318:
[----:B------:R-:W-:-:S04]  /*1140*/  F2FP.BF16.F32.PACK_AB R0, RZ, R0 ;  /* 0x00000000ff00723e */ /* 0x000fc800000010ff */
[----:B------:R-:W-:Y:S01]  /*1150*/  PRMT R17, R0, 0x7610, R17 ;  /* 0x0000761000117816 */ /* 0x000fe20000000011 */
[----:B------:R-:W-:Y:S06]  /*1160*/  BRA `(.L_x_291) ;  /* 0x0000000000247947 */ /* 0x000fec0003800000 */
.L_x_315:
[----:B------:R-:W2:Y:S02]  /*1170*/  LDG.E.64 R4, desc[UR36][R4.64] ;  /* 0x0000002404047981 */ /* 0x000ea4000c1e1b00 */
[----:B--2---:R-:W0:Y:S02]  /*1180*/  I2F.U64 R0, R4 ;  /* 0x0000000400007312 */ /* 0x004e240000301000 */
[----:B0-----:R-:W-:-:S04]  /*1190*/  F2FP.BF16.F32.PACK_AB R0, RZ, R0 ;  /* 0x00000000ff00723e */ /* 0x001fc800000010ff */
[----:B------:R-:W-:Y:S01]  /*11a0*/  PRMT R17, R0, 0x7610, R17 ;  /* 0x0000761000117816 */ /* 0x000fe20000000011 */
[----:B------:R-:W-:Y:S06]  /*11b0*/  BRA `(.L_x_291) ;  /* 0x0000000000107947 */ /* 0x000fec0003800000 */
.L_x_314:
[----:B------:R-:W2:Y:S02]  /*11c0*/  LDG.E R4, desc[UR36][R4.64] ;  /* 0x0000002404047981 */ /* 0x000ea4000c1e1900 */
[----:B--2---:R-:W-:-:S04]  /*11d0*/  I2FP.F32.U32 R0, R4 ;  /* 0x0000000400007245 */ /* 0x004fc80000201000 */
[----:B------:R-:W-:-:S04]  /*11e0*/  F2FP.BF16.F32.PACK_AB R0, RZ, R0 ;  /* 0x00000000ff00723e */ /* 0x000fc800000010ff */
[----:B------:R-:W-:-:S07]  /*11f0*/  PRMT R17, R0, 0x7610, R17 ;  /* 0x0000761000117816 */ /* 0x000fce0000000011 */
.L_x_291:
[----:B------:R-:W-:-:S07]  /*1200*/  VIADD R23, R25, 0x80 ;  /* 0x0000008019177836 */ /* 0x000fce0000000000 */
.L_x_285:
[----:B------:R-:W-:Y:S05]  /*1210*/  BSYNC.RECONVERGENT B6 ;  /* 0x0000000000067941 */ /* 0x000fea0003800200 */
.L_x_284:
[----:B------:R-:W-:Y:S01]  /*1220*/  ISETP.GE.AND P0, PT, R23, R16, PT ;  /* 0x000000101700720c */ /* 0x000fe20003f06270 */
[----:B------:R-:W-:Y:S01]  /*1230*/  BSSY.RECONVERGENT B6, `(.L_x_320) ;  /* 0x0000118000067945 */ /* 0x000fe20003800200 */
[----:B------:R-:W-:-:S11]  /*1240*/  PRMT R18, RZ, 0x7610, R18 ;  /* 0x00007610ff127816 */ /* 0x000fd60000000012 */
[----:B------:R-:W-:Y:S05]  /*1250*/  @P0 BRA `(.L_x_321) ;  /* 0x0000001000540947 */ /* 0x000fea0003800000 */
[----:B0-----:R-:W0:Y:S01]  /*1260*/  LDC.64 R4, c[0x0][0x390] ;  /* 0x0000e400ff047b82 */ /* 0x001e220000000a00 */
        /* <DEDUP_REMOVED lines=21> */
.L_x_325:
[----:B------:R-:W2:Y:S02]  /*13c0*/  LDG.E.U8 R4, desc[UR36][R4.64] ;  /* 0x0000002404047981 */ /* 0x000ea4000c1e1100 */
[----:B--2---:R-:W-:-:S04]  /*13d0*/  I2FP.F32.U32 R0, R4 ;  /* 0x0000000400007245 */ /* 0x004fc80000201000 */
[----:B------:R-:W-:-:S04]  /*13e0*/  F2FP.BF16.F32.PACK_AB R0, RZ, R0 ;  /* 0x00000000ff00723e */ /* 0x000fc800000010ff */
[----:B------:R-:W-:Y:S01]  /*13f0*/  PRMT R18, R0, 0x7610, R18 ;  /* 0x0000761000127816 */ /* 0x000fe20000000012 */
[----:B------:R-:W-:Y:S06]  /*1400*/  BRA `(.L_x_327) ;  /* 0x0000000c00e47947 */ /* 0x000fec0003800000 */
.L_x_324:
        /* <DEDUP_REMOVED lines=11> */
.L_x_329:
[----:B------:R-:W2:Y:S02]  /*14c0*/  LDG.E R4, desc[UR36][R4.64] ;  /* 0x0000002404047981 */ /* 0x000ea4000c1e1900 */
[----:B--2---:R-:W-:-:S04]  /*14d0*/  I2FP.F32.S32 R0, R4 ;  /* 0x0000000400007245 */ /* 0x004fc80000201400 */
[----:B------:R-:W-:-:S04]  /*14e0*/  F2FP.BF16.F32.PACK_AB R0, RZ, R0 ;  /* 0x00000000ff00723e */ /* 0x000fc800000010ff */
[----:B------:R-:W-:Y:S01]  /*14f0*/  PRMT R18, R0, 0x7610, R18 ;  /* 0x0000761000127816 */ /* 0x000fe20000000012 */
[----:B------:R-:W-:Y:S06]  /*1500*/  BRA `(.L_x_327) ;  /* 0x0000000c00a47947 */ /* 0x000fec0003800000 */
.L_x_328:
[----:B------:R-:W2:Y:S02]  /*1510*/  LDG.E.U16 R4, desc[UR36][R4.64] ;  /* 0x0000002404047981 */ /* 0x000ea4000c1e1500 */
[----:B--2---:R-:W0:Y:S02]  /*1520*/  I2F.S16 R0, R4 ;  /* 0x0000000400007306 */ /* 0x004e240000101400 */
[----:B0-----:R-:W-:-:S04]  /*1530*/  F2FP.BF16.F32.PACK_AB R0, RZ, R0 ;  /* 0x00000000ff00723e */ /* 0x001fc800000010ff */
[----:B------:R-:W-:Y:S01]  /*1540*/  PRMT R18, R0, 0x7610, R18 ;  /* 0x0000761000127816 */ /* 0x000fe20000000012 */
[----:B------:R-:W-:Y:S06]  /*1550*/  BRA `(.L_x_327) ;  /* 0x0000000c00907947 */ /* 0x000fec0003800000 */
.L_x_323:
        /* <DEDUP_REMOVED lines=9> */
.L_x_331:
[----:B------:R-:W2:Y:S02]  /*15f0*/  LDG.E.U16 R0, desc[UR36][R4.64] ;  /* 0x0000002404007981 */ /* 0x000ea4000c1e1500 */
[----:B--2---:R-:W-:-:S05]  /*1600*/  HADD2.F32 R0, -RZ, R0.H0_H0 ;  /* 0x20000000ff007230 */ /* 0x004fca0000004100 */
[----:B------:R-:W-:-:S04]  /*1610*/  F2FP.BF16.F32.PACK_AB R0, RZ, R0 ;  /* 0x00000000ff00723e */ /* 0x000fc800000010ff */
[----:B------:R-:W-:Y:S01]  /*1620*/  PRMT R18, R0, 0x7610, R18 ;  /* 0x0000761000127816 */ /* 0x000fe20000000012 */
[----:B------:R-:W-:Y:S06]  /*1630*/  BRA `(.L_x_327) ;  /* 0x0000000c00587947 */ /* 0x000fec0003800000 */
.L_x_330:
        /* <DEDUP_REMOVED lines=9> */
.L_x_333:
[----:B------:R-:W2:Y:S02]  /*16d0*/  LDG.E.U16 R4, desc[UR36][R4.64] ;  /* 0x0000002404047981 */ /* 0x000ea4000c1e1500 */
[----:B--2---:R-:W-:-:S05]  /*16e0*/  HADD2.F32 R0, -RZ, R4.H0_H0 ;  /* 0x20000004ff007230 */ /* 0x004fca0000004100 */
[----:B------:R-:W-:-:S04]  /*16f0*/  F2FP.BF16.F32.PACK_AB R0, RZ, R0 ;  /* 0x00000000ff00723e */ /* 0x000fc800000010ff */
[----:B------:R-:W-:Y:S01]  /*1700*/  PRMT R18, R0, 0x7610, R18 ;  /* 0x0000761000127816 */ /* 0x000fe20000000012 */
[----:B------:R-:W-:Y:S06]  /*1710*/  BRA `(.L_x_327) ;  /* 0x0000000c00207947 */ /* 0x000fec0003800000 */
.L_x_332:
        /* <DEDUP_REMOVED lines=13> */
.L_x_322:
        /* <DEDUP_REMOVED lines=14> */
.L_x_336:
        /* <DEDUP_REMOVED lines=13> */
.L_x_335:
        /* <DEDUP_REMOVED lines=27> */
.L_x_338:
[----:B------:R-:W2:Y:S02]  /*1b50*/  LDG.E.U8 R4, desc[UR36][R4.64] ;  /* 0x0000002404047981 */ /* 0x000ea4000c1e1100 */
[C---:B--2---:R-:W-:Y:S02]  /*1b60*/  IMAD.SHL.U32 R0, R4.reuse, 0x2000000, RZ ;  /* 0x0200000004007824 */ /* 0x044fe400078e00ff */
[----:B------:R-:W-:-:S03]  /*1b70*/  IMAD.SHL.U32 R6, R4, 0x100, RZ ;  /* 0x0000010004067824 */ /* 0x000fc600078e00ff */
[----:B------:R-:W-:-:S13]  /*1b80*/  ISETP.GE.U32.AND P0, PT, R0, 0x8000000, PT ;  /* 0x080000000000780c */ /* 0x000fda0003f06070 */
[----:B------:R-:W-:Y:S02]  /*1b90*/  @!P0 LOP3.LUT R3, R6, 0x7f00, RZ, 0xc0, !PT ;  /* 0x00007f0006038812 */ /* 0x000fe400078ec0ff */
[----:B------:R-:W-:Y:S02]  /*1ba0*/  @P0 LEA.HI R0, R0, 0x70000000, RZ, 0x1c ;  /* 0x7000000000000811 */ /* 0x000fe400078fe0ff */
[----:B------:R-:W-:Y:S02]  /*1bb0*/  @!P0 LOP3.LUT R3, R3, 0x3f000000, RZ, 0xfc, !PT ;  /* 0x3f00000003038812 */ /* 0x000fe400078efcff */
[----:B------:R-:W-:Y:S01]  /*1bc0*/  PRMT R6, R6, 0x9910, RZ ;  /* 0x0000991006067816 */ /* 0x000fe200000000ff */
[----:B------:R-:W-:Y:S02]  /*1bd0*/  @P0 FMUL.FTZ R0, R0, 1.9259299443872358531e-34 ;  /* 0x0780000000000820 */ /* 0x000fe40000410000 */
[----:B------:R-:W-:Y:S02]  /*1be0*/  @!P0 FADD.FTZ R0, R3, -0.5 ;  /* 0xbf00000003008421 */ /* 0x000fe40000010000 */
[----:B------:R-:W-:-:S05]  /*1bf0*/  IMAD.MOV.U32 R3, RZ, RZ, R6 ;  /* 0x000000ffff037224 */ /* 0x000fca00078e0006 */
[----:B------:R-:W-:-:S04]  /*1c00*/  LOP3.LUT R0, R0, 0x80000000, R3, 0xf8, !PT ;  /* 0x8000000000007812 */ /* 0x000fc800078ef803 */
[----:B------:R-:W-:-:S04]  /*1c10*/  F2FP.BF16.F32.PACK_AB R0, RZ, R0 ;  /* 0x00000000ff00723e */ /* 0x000fc800000010ff */
[----:B------:R-:W-:Y:S01]  /*1c20*/  PRMT R18, R0, 0x7610, R18 ;  /* 0x0000761000127816 */ /* 0x000fe20000000012 */
[----:B------:R-:W-:Y:S06]  /*1c30*/  BRA `(.L_x_327) ;  /* 0x0000000400d87947 */ /* 0x000fec0003800000 */
.L_x_337:
[----:B------:R0:W5:Y:S01]  /*1c40*/  LDG.E.U16 R18, desc[UR36][R4.64] ;  /* 0x0000002404127981 */ /* 0x000162000c1e1500 */
[----:B------:R-:W-:Y:S05]  /*1c50*/  BRA `(.L_x_327) ;  /* 0x0000000400d07947 */ /* 0x000fea0003800000 */
.L_x_334:
        /* <DEDUP_REMOVED lines=13> */
.L_x_341:
        /* <DEDUP_REMOVED lines=21> */
.L_x_345:
[----:B------:R-:W-:Y:S05]  /*1e80*/  BSYNC.RECONVERGENT B1 ;  /* 0x0000000000017941 */ /* 0x000fea0003800200 */
.L_x_344:
[----:B------:R-:W-:Y:S01]  /*1e90*/  IMAD.SHL.U32 R0, R0, 0x100000, RZ ;  /* 0x0010000000007824 */ /* 0x000fe200078e00ff */
[----:B------:R-:W-:-:S04]  /*1ea0*/  LEA R3, R3, 0x3b800000, 0x17 ;  /* 0x3b80000003037811 */ /* 0x000fc800078eb8ff */
[----:B------:R-:W-:-:S07]  /*1eb0*/  LOP3.LUT R0, R3, R0, R7, 0xfe, !PT ;  /* 0x0000000003007212 */ /* 0x000fce00078efe07 */
.L_x_343:
[----:B------:R-:W-:Y:S05]  /*1ec0*/  BSYNC.RECONVERGENT B0 ;  /* 0x0000000000007941 */ /* 0x000fea0003800200 */
.L_x_342:
[----:B------:R-:W-:-:S04]  /*1ed0*/  F2FP.BF16.F32.PACK_AB R0, RZ, R0 ;  /* 0x00000000ff00723e */ /* 0x000fc800000010ff */
[----:B------:R-:W-:Y:S01]  /*1ee0*/  PRMT R18, R0, 0x7610, R18 ;  /* 0x0000761000127816 */ /* 0x000fe20000000012 */
[----:B------:R-:W-:Y:S06]  /*1ef0*/  BRA `(.L_x_327) ;  /* 0x0000000400287947 */ /* 0x000fec0003800000 */
.L_x_340:
        /* <DEDUP_REMOVED lines=21> */
.L_x_349:
[----:B------:R-:W-:Y:S05]  /*2050*/  BSYNC.RECONVERGENT B1 ;  /* 0x0000000000017941 */ /* 0x000fea0003800200 */
.L_x_348:
[----:B------:R-:W-:Y:S01]  /*2060*/  IMAD.SHL.U32 R0, R0, 0x200000, RZ ;  /* 0x0020000000007824 */ /* 0x000fe200078e00ff */
[----:B------:R-:W-:-:S04]  /*2070*/  LEA R3, R3, 0x37800000, 0x17 ;  /* 0x3780000003037811 */ /* 0x000fc800078eb8ff */
[----:B------:R-:W-:-:S07]  /*2080*/  LOP3.LUT R0, R3, R0, R7, 0xfe, !PT ;  /* 0x0000000003007212 */ /* 0x000fce00078efe07 */
.L_x_347:
[----:B------:R-:W-:Y:S05]  /*2090*/  BSYNC.RECONVERGENT B0 ;  /* 0x0000000000007941 */ /* 0x000fea0003800200 */
.L_x_346:
[----:B------:R-:W-:-:S04]  /*20a0*/  F2FP.BF16.F32.PACK_AB R0, RZ, R0 ;  /* 0x00000000ff00723e */ /* 0x000fc800000010ff */
[----:B------:R-:W-:Y:S01]  /*20b0*/  PRMT R18, R0, 0x7610, R18 ;  /* 0x0000761000127816 */ /* 0x000fe20000000012 */
[----:B------:R-:W-:Y:S06]  /*20c0*/  BRA `(.L_x_327) ;  /* 0x0000000000b47947 */ /* 0x000fec0003800000 */
.L_x_339:
        /* <DEDUP_REMOVED lines=14> */
.L_x_353:
[----:B------:R-:W-:Y:S05]  /*21b0*/  BSYNC.RECONVERGENT B0 ;  /* 0x0000000000007941 */ /* 0x000fea0003800200 */
.L_x_352:
[----:B------:R-:W-:-:S04]  /*21c0*/  F2FP.BF16.F32.PACK_AB R0, RZ, R0 ;  /* 0x00000000ff00723e */ /* 0x000fc800000010ff */
[----:B------:R-:W-:Y:S01]  /*21d0*/  PRMT R18, R0, 0x7610, R18 ;  /* 0x0000761000127816 */ /* 0x000fe20000000012 */
[----:B------:R-:W-:Y:S06]  /*21e0*/  BRA `(.L_x_327) ;  /* 0x00000000006c7947 */ /* 0x000fec0003800000 */
.L_x_326:
        /* <DEDUP_REMOVED lines=15> */
[----:B--2--5:R-:W-:Y:S05]  /*22e0*/  CALL.ABS.NOINC R14 ;  /* 0x000000000e007343 */ /* 0x024fea0003c00000 */
.L_x_354:
[----:B------:R-:W-:Y:S01]  /*22f0*/  PRMT R18, RZ, 0x7610, R18 ;  /* 0x00007610ff127816 */ /* 0x000fe20000000012 */
[----:B------:R-:W-:Y:S06]  /*2300*/  BRA `(.L_x_327) ;  /* 0x0000000000247947 */ /* 0x000fec0003800000 */
.L_x_351:
[----:B------:R-:W2:Y:S02]  /*2310*/  LDG.E.64 R4, desc[UR36][R4.64] ;  /* 0x0000002404047981 */ /* 0x000ea4000c1e1b00 */
[----:B--2---:R-:W0:Y:S02]  /*2320*/  I2F.U64 R0, R4 ;  /* 0x0000000400007312 */ /* 0x004e240000301000 */
[----:B0-----:R-:W-:-:S04]  /*2330*/  F2FP.BF16.F32.PACK_AB R0, RZ, R0 ;  /* 0x00000000ff00723e */ /* 0x001fc800000010ff */
[----:B------:R-:W-:Y:S01]  /*2340*/  PRMT R18, R0, 0x7610, R18 ;  /* 0x0000761000127816 */ /* 0x000fe20000000012 */
[----:B------:R-:W-:Y:S06]  /*2350*/  BRA `(.L_x_327) ;  /* 0x0000000000107947 */ /* 0x000fec0003800000 */
.L_x_350:
[----:B------:R-:W2:Y:S02]  /*2360*/  LDG.E R4, desc[UR36][R4.64] ;  /* 0x0000002404047981 */ /* 0x000ea4000c1e1900 */
[----:B--2---:R-:W-:-:S04]  /*2370*/  I2FP.F32.U32 R0, R4 ;  /* 0x0000000400007245 */ /* 0x004fc80000201000 */
[----:B------:R-:W-:-:S04]  /*2380*/  F2FP.BF16.F32.PACK_AB R0, RZ, R0 ;  /* 0x00000000ff00723e */ /* 0x000fc800000010ff */
[----:B------:R-:W-:-:S07]  /*2390*/  PRMT R18, R0, 0x7610, R18 ;  /* 0x0000761000127816 */ /* 0x000fce0000000012 */
.L_x_327:
[----:B------:R-:W-:-:S07]  /*23a0*/  VIADD R23, R23, 0x80 ;  /* 0x0000008017177836 */ /* 0x000fce0000000000 */
.L_x_321:
[----:B------:R-:W-:Y:S05]  /*23b0*/  BSYNC.RECONVERGENT B6 ;  /* 0x0000000000067941 */ /* 0x000fea0003800200 */
.L_x_320:
        /* <DEDUP_REMOVED lines=26> */
.L_x_360:
[----:B------:R-:W2:Y:S02]  /*2560*/  LDG.E.U8 R4, desc[UR36][R4.64] ;  /* 0x0000002404047981 */ /* 0x000ea4000c1e1100 */
[----:B--2---:R-:W-:-:S04]  /*2570*/  I2FP.F32.U32 R0, R4 ;  /* 0x0000000400007245 */ /* 0x004fc80000201000 */
[----:B------:R-:W-:-:S04]  /*2580*/  F2FP.BF16.F32.PACK_AB R0, RZ, R0 ;  /* 0x00000000ff00723e */ /* 0x000fc800000010ff */
[----:B------:R-:W-:Y:S01]  /*2590*/  PRMT R19, R0, 0x7610, R19 ;  /* 0x0000761000137816 */ /* 0x000fe20000000013 */
[----:B------:R-:W-:Y:S06]  /*25a0*/  BRA `(.L_x_362) ;  /* 0x0000000c00e47947 */ /* 0x000fec0003800000 */
.L_x_359:
        /* <DEDUP_REMOVED lines=11> */
.L_x_364:
[----:B------:R-:W2:Y:S02]  /*2660*/  LDG.E R4, desc[UR36][R4.64] ;  /* 0x0000002404047981 */ /* 0x000ea4000c1e1900 */
[----:B--2---:R-:W-:-:S04]  /*2670*/  I2FP.F32.S32 R0, R4 ;  /* 0x0000000400007245 */ /* 0x004fc80000201400 */
[----:B------:R-:W-:-:S04]  /*2680*/  F2FP.BF16.F32.PACK_AB R0, RZ, R0 ;  /* 0x00000000ff00723e */ /* 0x000fc800000010ff */
[----:B------:R-:W-:Y:S01]  /*2690*/  PRMT R19, R0, 0x7610, R19 ;  /* 0x0000761000137816 */ /* 0x000fe20000000013 */
[----:B------:R-:W-:Y:S06]  /*26a0*/  BRA `(.L_x_362) ;  /* 0x0000000c00a47947 */ /* 0x000fec0003800000 */
.L_x_363:
[----:B------:R-:W2:Y:S02]  /*26b0*/  LDG.E.U16 R4, desc[UR36][R4.64] ;  /* 0x0000002404047981 */ /* 0x000ea4000c1e1500 */
[----:B--2---:R-:W0:Y:S02]  /*26c0*/  I2F.S16 R0, R4 ;  /* 0x0000000400007306 */ /* 0x004e240000101400 */
[----:B0-----:R-:W-:-:S04]  /*26d0*/  F2FP.BF16.F32.PACK_AB R0, RZ, R0 ;  /* 0x00000000ff00723e */ /* 0x001fc800000010ff */
[----:B------:R-:W-:Y:S01]  /*26e0*/  PRMT R19, R0, 0x7610, R19 ;  /* 0x0000761000137816 */ /* 0x000fe20000000013 */
[----:B------:R-:W-:Y:S06]  /*26f0*/  BRA `(.L_x_362) ;  /* 0x0000000c00907947 */ /* 0x000fec0003800000 */
.L_x_358:
        /* <DEDUP_REMOVED lines=9> */
.L_x_366:
[----:B------:R-:W2:Y:S02]  /*2790*/  LDG.E.U16 R0, desc[UR36][R4.64] ;  /* 0x0000002404007981 */ /* 0x000ea4000c1e1500 */
[----:B--2---:R-:W-:-:S05]  /*27a0*/  HADD2.F32 R0, -RZ, R0.H0_H0 ;  /* 0x20000000ff007230 */ /* 0x004fca0000004100 */
[----:B------:R-:W-:-:S04]  /*27b0*/  F2FP.BF16.F32.PACK_AB R0, RZ, R0 ;  /* 0x00000000ff00723e */ /* 0x000fc800000010ff */
[----:B------:R-:W-:Y:S01]  /*27c0*/  PRMT R19, R0, 0x7610, R19 ;  /* 0x0000761000137816 */ /* 0x000fe20000000013 */
[----:B------:R-:W-:Y:S06]  /*27d0*/  BRA `(.L_x_362) ;  /* 0x0000000c00587947 */ /* 0x000fec0003800000 */
.L_x_365:
        /* <DEDUP_REMOVED lines=9> */
.L_x_368:
[----:B------:R-:W2:Y:S02]  /*2870*/  LDG.E.U16 R4, desc[UR36][R4.64] ;  /* 0x0000002404047981 */ /* 0x000ea4000c1e1500 */
[----:B--2---:R-:W-:-:S05]  /*2880*/  HADD2.F32 R0, -RZ, R4.H0_H0 ;  /* 0x20000004ff007230 */ /* 0x004fca0000004100 */
[----:B------:R-:W-:-:S04]  /*2890*/  F2FP.BF16.F32.PACK_AB R0, RZ, R0 ;  /* 0x00000000ff00723e */ /* 0x000fc800000010ff */
[----:B------:R-:W-:Y:S01]  /*28a0*/  PRMT R19, R0, 0x7610, R19 ;  /* 0x0000761000137816 */ /* 0x000fe20000000013 */
[----:B------:R-:W-:Y:S06]  /*28b0*/  BRA `(.L_x_362) ;  /* 0x0000000c00207947 */ /* 0x000fec0003800000 */
.L_x_367:
        /* <DEDUP_REMOVED lines=13> */
.L_x_357:
        /* <DEDUP_REMOVED lines=14> */
.L_x_371:
        /* <DEDUP_REMOVED lines=13> */
.L_x_370:
        /* <DEDUP_REMOVED lines=27> */
.L_x_373:
        /* <DEDUP_REMOVED lines=15> */
.L_x_372:
[----:B------:R0:W5:Y:S01]  /*2de0*/  LDG.E.U16 R19, desc[UR36][R4.64] ;  /* 0x0000002404137981 */ /* 0x000162000c1e1500 */
[----:B------:R-:W-:Y:S05]  /*2df0*/  BRA `(.L_x_362) ;  /* 0x0000000400d07947 */ /* 0x000fea0003800000 */
.L_x_369:
        /* <DEDUP_REMOVED lines=13> */
.L_x_376:
        /* <DEDUP_REMOVED lines=21> */
.L_x_380:
[----:B------:R-:W-:Y:S05]  /*3020*/  BSYNC.RECONVERGENT B1 ;  /* 0x0000000000017941 */ /* 0x000fea0003800200 */
.L_x_379:
[----:B------:R-:W-:Y:S01]  /*3030*/  IMAD.SHL.U32 R0, R0, 0x100000, RZ ;  /* 0x0010000000007824 */ /* 0x000fe200078e00ff */
[----:B------:R-:W-:-:S04]  /*3040*/  LEA R3, R3, 0x3b800000, 0x17 ;  /* 0x3b80000003037811 */ /* 0x000fc800078eb8ff */
[----:B------:R-:W-:-:S07]  /*3050*/  LOP3.LUT R0, R3, R0, R7, 0xfe, !PT ;  /* 0x0000000003007212 */ /* 0x000fce00078efe07 */
.L_x_378:
[----:B------:R-:W-:Y:S05]  /*3060*/  BSYNC.RECONVERGENT B0 ;  /* 0x0000000000007941 */ /* 0x000fea0003800200 */
.L_x_377:
[----:B------:R-:W-:-:S04]  /*3070*/  F2FP.BF16.F32.PACK_AB R0, RZ, R0 ;  /* 0x00000000ff00723e */ /* 0x000fc800000010ff */
[----:B------:R-:W-:Y:S01]  /*3080*/  PRMT R19, R0, 0x7610, R19 ;  /* 0x0000761000137816 */ /* 0x000fe20000000013 */
[----:B------:R-:W-:Y:S06]  /*3090*/  BRA `(.L_x_362) ;  /* 0x0000000400287947 */ /* 0x000fec0003800000 */
.L_x_375:
        /* <DEDUP_REMOVED lines=21> */
.L_x_384:
[----:B------:R-:W-:Y:S05]  /*31f0*/  BSYNC.RECONVERGENT B1 ;  /* 0x0000000000017941 */ /* 0x000fea0003800200 */
.L_x_383:
[----:B------:R-:W-:Y:S01]  /*3200*/  IMAD.SHL.U32 R0, R0, 0x200000, RZ ;  /* 0x0020000000007824 */ /* 0x000fe200078e00ff */
[----:B------:R-:W-:-:S04]  /*3210*/  LEA R3, R3, 0x37800000, 0x17 ;  /* 0x3780000003037811 */ /* 0x000fc800078eb8ff */
[----:B------:R-:W-:-:S07]  /*3220*/  LOP3.LUT R0, R3, R0, R7, 0xfe, !PT ;  /* 0x0000000003007212 */ /* 0x000fce00078efe07 */
.L_x_382:
[----:B------:R-:W-:Y:S05]  /*3230*/  BSYNC.RECONVERGENT B0 ;  /* 0x0000000000007941 */ /* 0x000fea0003800200 */
.L_x_381:
[----:B------:R-:W-:-:S04]  /*3240*/  F2FP.BF16.F32.PACK_AB R0, RZ, R0 ;  /* 0x00000000ff00723e */ /* 0x000fc800000010ff */
[----:B------:R-:W-:Y:S01]  /*3250*/  PRMT R19, R0, 0x7610, R19 ;  /* 0x0000761000137816 */ /* 0x000fe20000000013 */
[----:B------:R-:W-:Y:S06]  /*3260*/  BRA `(.L_x_362) ;  /* 0x0000000000b47947 */ /* 0x000fec0003800000 */
.L_x_374:
        /* <DEDUP_REMOVED lines=14> */
.L_x_388:
[----:B------:R-:W-:Y:S05]  /*3350*/  BSYNC.RECONVERGENT B0 ;  /* 0x0000000000007941 */ /* 0x000fea0003800200 */
.L_x_387:
[----:B------:R-:W-:-:S04]  /*3360*/  F2FP.BF16.F32.PACK_AB R0, RZ, R0 ;  /* 0x00000000ff00723e */ /* 0x000fc800000010ff */
[----:B------:R-:W-:Y:S01]  /*3370*/  PRMT R19, R0, 0x7610, R19 ;  /* 0x0000761000137816 */ /* 0x000fe20000000013 */
[----:B------:R-:W-:Y:S06]  /*3380*/  BRA `(.L_x_362) ;  /* 0x00000000006c7947 */ /* 0x000fec0003800000 */
.L_x_361:
        /* <DEDUP_REMOVED lines=16> */
.L_x_389:
[----:B------:R-:W-:Y:S01]  /*3490*/  PRMT R19, RZ, 0x7610, R19 ;  /* 0x00007610ff137816 */ /* 0x000fe20000000013 */
[----:B------:R-:W-:Y:S06]  /*34a0*/  BRA `(.L_x_362) ;  /* 0x0000000000247947 */ /* 0x000fec0003800000 */
.L_x_386:
[----:B------:R-:W2:Y:S02]  /*34b0*/  LDG.E.64 R4, desc[UR36][R4.64] ;  /* 0x0000002404047981 */ /* 0x000ea4000c1e1b00 */
[----:B--2---:R-:W0:Y:S02]  /*34c0*/  I2F.U64 R0, R4 ;  /* 0x0000000400007312 */ /* 0x004e240000301000 */
[----:B0-----:R-:W-:-:S04]  /*34d0*/  F2FP.BF16.F32.PACK_AB R0, RZ, R0 ;  /* 0x00000000ff00723e */ /* 0x001fc800000010ff */
[----:B------:R-:W-:Y:S01]  /*34e0*/  PRMT R19, R0, 0x7610, R19 ;  /* 0x0000761000137816 */ /* 0x000fe20000000013 */
[----:B------:R-:W-:Y:S06]  /*34f0*/  BRA `(.L_x_362) ;  /* 0x0000000000107947 */ /* 0x000fec0003800000 */
.L_x_385:
[----:B------:R-:W2:Y:S02]  /*3500*/  LDG.E R4, desc[UR36][R4.64] ;  /* 0x0000002404047981 */ /* 0x000ea4000c1e1900 */
[----:B--2---:R-:W-:-:S04]  /*3510*/  I2FP.F32.U32 R0, R4 ;  /* 0x0000000400007245 */ /* 0x004fc80000201000 */
[----:B------:R-:W-:-:S04]  /*3520*/  F2FP.BF16.F32.PACK_AB R0, RZ, R0 ;  /* 0x00000000ff00723e */ /* 0x000fc800000010ff */
[----:B------:R-:W-:-:S07]  /*3530*/  PRMT R19, R0, 0x7610, R19 ;  /* 0x0000761000137816 */ /* 0x000fce0000000013 */
.L_x_362:
[----:B------:R-:W-:-:S07]  /*3540*/  VIADD R23, R23, 0x80 ;  /* 0x0000008017177836 */ /* 0x000fce0000000000 */
.L_x_356:
[----:B------:R-:W-:Y:S05]  /*3550*/  BSYNC.RECONVERGENT B6 ;  /* 0x0000000000067941 */ /* 0x000fea0003800200 */
.L_x_355:
        /* <DEDUP_REMOVED lines=25> */
.L_x_395:
[----:B------:R-:W2:Y:S02]  /*36f0*/  LDG.E.U8 R4, desc[UR36][R4.64] ;  /* 0x0000002404047981 */ /* 0x000ea4000c1e1100 */
[----:B--2---:R-:W-:-:S04]  /*3700*/  I2FP.F32.U32 R0, R4 ;  /* 0x0000000400007245 */ /* 0x004fc80000201000 */
[----:B------:R-:W-:Y:S01]  /*3710*/  F2FP.BF16.F32.PACK_AB R0, RZ, R0 ;  /* 0x00000000ff00723e */ /* 0x000fe200000010ff */
[----:B------:R-:W-:Y:S06]  /*3720*/  BRA `(.L_x_391) ;  /* 0x0000000c00a87947 */ /* 0x000fec0003800000 */
.L_x_394:
        /* <DEDUP_REMOVED lines=10> */
.L_x_398:
[----:B------:R-:W2:Y:S02]  /*37d0*/  LDG.E R4, desc[UR36][R4.64] ;  /* 0x0000002404047981 */ /* 0x000ea4000c1e1900 */
[----:B--2---:R-:W-:-:S04]  /*37e0*/  I2FP.F32.S32 R0, R4 ;  /* 0x0000000400007245 */ /* 0x004fc80000201400 */
[----:B------:R-:W-:Y:S01]  /*37f0*/  F2FP.BF16.F32.PACK_AB R0, RZ, R0 ;  /* 0x00000000ff00723e */ /* 0x000fe200000010ff */
[----:B------:R-:W-:Y:S06]  /*3800*/  BRA `(.L_x_391) ;  /* 0x0000000c00707947 */ /* 0x000fec0003800000 */
.L_x_397:
[----:B------:R-:W2:Y:S02]  /*3810*/  LDG.E.U16 R4, desc[UR36][R4.64] ;  /* 0x0000002404047981 */ /* 0x000ea4000c1e1500 */
[----:B--2---:R-:W0:Y:S02]  /*3820*/  I2F.S16 R0, R4 ;  /* 0x0000000400007306 */ /* 0x004e240000101400 */
[----:B0-----:R-:W-:Y:S01]  /*3830*/  F2FP.BF16.F32.PACK_AB R0, RZ, R0 ;  /* 0x00000000ff00723e */ /* 0x001fe200000010ff */
[----:B------:R-:W-:Y:S06]  /*3840*/  BRA `(.L_x_391) ;  /* 0x0000000c00607947 */ /* 0x000fec0003800000 */
.L_x_393:
        /* <DEDUP_REMOVED lines=9> */
.L_x_400:
[----:B------:R-:W2:Y:S02]  /*38e0*/  LDG.E.U16 R0, desc[UR36][R4.64] ;  /* 0x0000002404007981 */ /* 0x000ea4000c1e1500 */
[----:B--2---:R-:W-:-:S05]  /*38f0*/  HADD2.F32 R0, -RZ, R0.H0_H0 ;  /* 0x20000000ff007230 */ /* 0x004fca0000004100 */
[----:B------:R-:W-:Y:S01]  /*3900*/  F2FP.BF16.F32.PACK_AB R0, RZ, R0 ;  /* 0x00000000ff00723e */ /* 0x000fe200000010ff */
[----:B------:R-:W-:Y:S06]  /*3910*/  BRA `(.L_x_391) ;  /* 0x0000000c002c7947 */ /* 0x000fec0003800000 */
.L_x_399:
        /* <DEDUP_REMOVED lines=9> */
.L_x_402:
[----:B------:R-:W2:Y:S02]  /*39b0*/  LDG.E.U16 R4, desc[UR36][R4.64] ;  /* 0x0000002404047981 */ /* 0x000ea4000c1e1500 */
[----:B--2---:R-:W-:-:S05]  /*39c0*/  HADD2.F32 R0, -RZ, R4.H0_H0 ;  /* 0x20000004ff007230 */ /* 0x004fca0000004100 */
[----:B------:R-:W-:Y:S01]  /*39d0*/  F2FP.BF16.F32.PACK_AB R0, RZ, R0 ;  /* 0x00000000ff00723e */ /* 0x000fe200000010ff */
[----:B------:R-:W-:Y:S06]  /*39e0*/  BRA `(.L_x_391) ;  /* 0x0000000800f87947 */ /* 0x000fec0003800000 */
.L_x_401:
        /* <DEDUP_REMOVED lines=12> */
.L_x_392:
        /* <DEDUP_REMOVED lines=13> */
.L_x_405:
        /* <DEDUP_REMOVED lines=12> */
.L_x_404:
        /* <DEDUP_REMOVED lines=27> */
.L_x_407:
        /* <DEDUP_REMOVED lines=12> */
[----:B------:R-:W-:Y:S01]  /*3eb0*/  F2FP.BF16.F32.PACK_AB R0, RZ, R0 ;  /* 0x00000000ff00723e */ /* 0x000fe200000010ff */
[----:B------:R-:W-:Y:S06]  /*3ec0*/  BRA `(.L_x_391) ;  /* 0x0000000400c07947 */ /* 0x000fec0003800000 */
.L_x_406:
[----:B------:R1:W5:Y:S01]  /*3ed0*/  LDG.E.U16 R0, desc[UR36][R4.64] ;  /* 0x0000002404007981 */ /* 0x000362000c1e1500 */
[----:B------:R-:W-:Y:S05]  /*3ee0*/  BRA `(.L_x_391) ;  /* 0x0000000400b87947 */ /* 0x000fea0003800000 */
.L_x_403:
        /* <DEDUP_REMOVED lines=12> */
.L_x_410:
        /* <DEDUP_REMOVED lines=21> */
.L_x_414:
[----:B------:R-:W-:Y:S05]  /*4100*/  BSYNC.RECONVERGENT B1 ;  /* 0x0000000000017941 */ /* 0x000fea0003800200 */
.L_x_413:
[----:B------:R-:W-:Y:S01]  /*4110*/  IMAD.SHL.U32 R0, R0, 0x100000, RZ ;  /* 0x0010000000007824 */ /* 0x000fe200078e00ff */
[----:B------:R-:W-:-:S04]  /*4120*/  LEA R3, R3, 0x3b800000, 0x17 ;  /* 0x3b80000003037811 */ /* 0x000fc800078eb8ff */
[----:B------:R-:W-:-:S07]  /*4130*/  LOP3.LUT R0, R3, R0, R7, 0xfe, !PT ;  /* 0x0000000003007212 */ /* 0x000fce00078efe07 */
.L_x_412:
[----:B------:R-:W-:Y:S05]  /*4140*/  BSYNC.RECONVERGENT B0 ;  /* 0x0000000000007941 */ /* 0x000fea0003800200 */
.L_x_411:
[----:B------:R-:W-:Y:S01]  /*4150*/  F2FP.BF16.F32.PACK_AB R0, RZ, R0 ;  /* 0x00000000ff00723e */ /* 0x000fe200000010ff */
[----:B------:R-:W-:Y:S06]  /*4160*/  BRA `(.L_x_391) ;  /* 0x0000000400187947 */ /* 0x000fec0003800000 */
.L_x_409:
        /* <DEDUP_REMOVED lines=21> */
.L_x_418:
[----:B------:R-:W-:Y:S05]  /*42c0*/  BSYNC.RECONVERGENT B1 ;  /* 0x0000000000017941 */ /* 0x000fea0003800200 */
.L_x_417:
[----:B------:R-:W-:Y:S01]  /*42d0*/  IMAD.SHL.U32 R0, R0, 0x200000, RZ ;  /* 0x0020000000007824 */ /* 0x000fe200078e00ff */
[----:B------:R-:W-:-:S04]  /*42e0*/  LEA R3, R3, 0x37800000, 0x17 ;  /* 0x3780000003037811 */ /* 0x000fc800078eb8ff */
[----:B------:R-:W-:-:S07]  /*42f0*/  LOP3.LUT R0, R3, R0, R7, 0xfe, !PT ;  /* 0x0000000003007212 */ /* 0x000fce00078efe07 */
.L_x_416:
[----:B------:R-:W-:Y:S05]  /*4300*/  BSYNC.RECONVERGENT B0 ;  /* 0x0000000000007941 */ /* 0x000fea0003800200 */
.L_x_415:
[----:B------:R-:W-:Y:S01]  /*4310*/  F2FP.BF16.F32.PACK_AB R0, RZ, R0 ;  /* 0x00000000ff00723e */ /* 0x000fe200000010ff */
[----:B------:R-:W-:Y:S06]  /*4320*/  BRA `(.L_x_391) ;  /* 0x0000000000a87947 */ /* 0x000fec0003800000 */
.L_x_408:
        /* <DEDUP_REMOVED lines=14> */
.L_x_422:
[----:B------:R-:W-:Y:S05]  /*4410*/  BSYNC.RECONVERGENT B0 ;  /* 0x0000000000007941 */ /* 0x000fea0003800200 */
.L_x_421:
[----:B------:R-:W-:Y:S01]  /*4420*/  F2FP.BF16.F32.PACK_AB R0, RZ, R0 ;  /* 0x00000000ff00723e */ /* 0x000fe200000010ff */
[----:B------:R-:W-:Y:S06]  /*4430*/  BRA `(.L_x_391) ;  /* 0x0000000000647947 */ /* 0x000fec0003800000 */
.L_x_396:
        /* <DEDUP_REMOVED lines=16> */
.L_x_423:
[----:B------:R-:W-:Y:S01]  /*4540*/  PRMT R0, RZ, 0x7610, R0 ;  /* 0x00007610ff007816 */ /* 0x000fe20000000000 */
[----:B------:R-:W-:Y:S06]  /*4550*/  BRA `(.L_x_391) ;  /* 0x00000000001c7947 */ /* 0x000fec0003800000 */
.L_x_420:
[----:B------:R-:W2:Y:S02]  /*4560*/  LDG.E.64 R4, desc[UR36][R4.64] ;  /* 0x0000002404047981 */ /* 0x000ea4000c1e1b00 */
[----:B--2---:R-:W0:Y:S02]  /*4570*/  I2F.U64 R0, R4 ;  /* 0x0000000400007312 */ /* 0x004e240000301000 */
[----:B0-----:R-:W-:Y:S01]  /*4580*/  F2FP.BF16.F32.PACK_AB R0, RZ, R0 ;  /* 0x00000000ff00723e */ /* 0x001fe200000010ff */
[----:B------:R-:W-:Y:S06]  /*4590*/  BRA `(.L_x_391) ;  /* 0x00000000000c7947 */ /* 0x000fec0003800000 */
.L_x_419:
[----:B------:R-:W2:Y:S02]  /*45a0*/  LDG.E R4, desc[UR36][R4.64] ;  /* 0x0000002404047981 */ /* 0x000ea4000c1e1900 */
[----:B--2---:R-:W-:-:S04]  /*45b0*/  I2FP.F32.U32 R0, R4 ;  /* 0x0000000400007245 */ /* 0x004fc80000201000 */
[----:B------:R-:W-:-:S07]  /*45c0*/  F2FP.BF16.F32.PACK_AB R0, RZ, R0 ;  /* 0x00000000ff00723e */ /* 0x000fce00000010ff */
.L_x_391:
[----:B------:R-:W-:Y:S05]  /*45d0*/  BSYNC.RECONVERGENT B6 ;  /* 0x0000000000067941 */ /* 0x000fea0003800200 */
.L_x_390:
[----:B------:R-:W2:Y:S01]  /*45e0*/  LDC.U16 R8, c[0x0][0x386] ;  /* 0x0000e180ff087b82 */ /* 0x000ea20000000400 */
[CC--:B------:R-:W-:Y:S01]  /*45f0*/  ISETP.GE.AND P0, PT, R25.reuse, R16.reuse, PT ;  /* 0x000000101900720c */ /* 0x0c0fe20003f06270 */
[C---:B01----:R-:W-:Y:S01]  /*4600*/  VIADD R5, R25.reuse, 0x100 ;  /* 0x0000010019057836 */ /* 0x043fe20000000000 */
[----:B------:R-:W-:Y:S01]  /*4610*/  BSSY.RECONVERGENT B6, `(.L_x_424) ;  /* 0x0000124000067945 */ /* 0x000fe20003800200 */
[C---:B------:R-:W-:Y:S02]  /*4620*/  VIADD R23, R25.reuse, 0x80 ;  /* 0x0000008019177836 */ /* 0x040fe40000000000 */
[----:B------:R-:W-:Y:S01]  /*4630*/  VIADD R7, R25, 0x180 ;  /* 0x0000018019077836 */ /* 0x000fe20000000000 */
[-C--:B------:R-:W-:Y:S02]  /*4640*/  ISETP.GE.AND P2, PT, R5, R16.reuse, PT ;  /* 0x000000100500720c */ /* 0x080fe40003f46270 */
[-C--:B------:R-:W-:Y:S02]  /*4650*/  ISETP.GE.AND P1, PT, R23, R16.reuse, PT ;  /* 0x000000101700720c */ /* 0x080fe40003f26270 */
[----:B------:R-:W-:-:S03]  /*4660*/  ISETP.GE.AND P3, PT, R7, R16, PT ;  /* 0x000000100700720c */ /* 0x000fc60003f66270 */
[----:B-----5:R-:W-:-:S08]  /*4670*/  @!P0 IMAD.U32 R5, R17, 0x10000, RZ ;  /* 0x0001000011058824 */ /* 0x020fd000078e00ff */
[----:B------:R-:W-:Y:S02]  /*4680*/  @!P1 IMAD.U32 R18, R18, 0x10000, RZ ;  /* 0x0001000012129824 */ /* 0x000fe400078e00ff */
[C---:B--2---:R-:W-:Y:S02]  /*4690*/  @!P0 IMAD.U32 R4, R8.reuse, 0x10000, RZ ;  /* 0x0001000008048824 */ /* 0x044fe400078e00ff */
[----:B------:R-:W-:Y:S02]  /*46a0*/  @!P2 IMAD.U32 R6, R8, 0x10000, RZ ;  /* 0x000100000806a824 */ /* 0x000fe400078e00ff */
[----:B------:R-:W-:Y:S01]  /*46b0*/  @!P3 IMAD.U32 R0, R0, 0x10000, RZ ;  /* 0x000100000000b824 */ /* 0x000fe200078e00ff */
[----:B------:R-:W-:Y:S01]  /*46c0*/  @!P0 FMNMX.FTZ R4, R4, R5, PT ;  /* 0x0000000504048209 */ /* 0x000fe20003810000 */
[----:B------:R-:W-:Y:S02]  /*46d0*/  @!P2 IMAD.U32 R5, R19, 0x10000, RZ ;  /* 0x000100001305a824 */ /* 0x000fe400078e00ff */
[----:B------:R-:W-:Y:S01]  /*46e0*/  @!P3 IMAD.U32 R7, R8, 0x10000, RZ ;  /* 0x000100000807b824 */ /* 0x000fe200078e00ff */
[----:B------:R0:W1:Y:S02]  /*46f0*/  @!P0 F2F.BF16.F32 R3, R4 ;  /* 0x0000000400038304 */ /* 0x0000640000202000 */
[----:B------:R-:W-:Y:S01]  /*4700*/  @!P2 FMNMX.FTZ R6, R6, R5, PT ;  /* 0x000000050606a209 */ /* 0x000fe20003810000 */
[----:B------:R-:W-:Y:S01]  /*4710*/  @!P1 IMAD.U32 R5, R8, 0x10000, RZ ;  /* 0x0001000008059824 */ /* 0x000fe200078e00ff */
[----:B------:R-:W-:-:S04]  /*4720*/  @!P3 FMNMX.FTZ R0, R7, R0, PT ;  /* 0x000000000700b209 */ /* 0x000fc80003810000 */
[----:B------:R-:W-:Y:S01]  /*4730*/  @!P1 FMNMX.FTZ R5, R5, R18, PT ;  /* 0x0000001205059209 */ /* 0x000fe20003810000 */
[----:B------:R0:W2:Y:S01]  /*4740*/  @!P2 F2F.BF16.F32 R17, R6 ;  /* 0x000000060011a304 */ /* 0x0000a20000202000 */
[----:B------:R-:W3:Y:S07]  /*4750*/  LDC.U8 R18, c[0x0][0x3a4] ;  /* 0x0000e900ff127b82 */ /* 0x000eee0000000000 */
[----:B------:R0:W4:Y:S08]  /*4760*/  @!P1 F2F.BF16.F32 R22, R5 ;  /* 0x0000000500169304 */ /* 0x0001300000202000 */
[----:B------:R0:W0:Y:S01]  /*4770*/  @!P3 F2F.BF16.F32 R19, R0 ;  /* 0x000000000013b304 */ /* 0x0000220000202000 */
[----:B-12---:R-:W-:Y:S05]  /*4780*/  @P0 BRA `(.L_x_425) ;  /* 0x0000001000300947 */ /* 0x006fea0003800000 */
[----:B------:R-:W1:Y:S01]  /*4790*/  LDCU UR4, c[0x0][0x3a8] ;  /* 0x00007500ff0477ac */ /* 0x000e620008000800 */
[----:B------:R-:W2:Y:S01]  /*47a0*/  LDC.64 R8, c[0x0][0x388] ;  /* 0x0000e200ff087b82 */ /* 0x000ea20000000a00 */
[----:B0-----:R-:W-:Y:S01]  /*47b0*/  IMAD R0, R2, 0x200, R25 ;  /* 0x0000020002007824 */ /* 0x001fe200078e0219 */
[----:B---3--:R-:W-:-:S03]  /*47c0*/  PRMT R4, R18, 0x9910, RZ ;  /* 0x0000991012047816 */ /* 0x008fc600000000ff */
[----:B-1----:R-:W-:Y:S02]  /*47d0*/  IMAD R5, R0, UR4, RZ ;  /* 0x0000000400057c24 */ /* 0x002fe4000f8e02ff */
[----:B------:R-:W-:-:S05]  /*47e0*/  IMAD.MOV.U32 R0, RZ, RZ, R4 ;  /* 0x000000ffff007224 */ /* 0x000fca00078e0004 */
[----:B------:R-:W-:Y:S02]  /*47f0*/  ISETP.GT.AND P0, PT, R0, 0x9, PT ;  /* 0x000000090000780c */ /* 0x000fe40003f04270 */
[----:B--2---:R-:W-:-:S05]  /*4800*/  IADD3 R8, P1, PT, R5, R8, RZ ;  /* 0x0000000805087210 */ /* 0x004fca0007f3e0ff */
[----:B------:R-:W-:-:S06]  /*4810*/  IMAD.X R9, RZ, RZ, R9, P1 ;  /* 0x000000ffff097224 */ /* 0x000fcc00008e0609 */
[----:B------:R-:W-:Y:S05]  /*4820*/  @P0 BRA `(.L_x_426) ;  /* 0x0000000400340947 */ /* 0x000fea0003800000 */
[----:B------:R-:W-:-:S13]  /*4830*/  ISETP.GT.AND P0, PT, R0, 0x4, PT ;  /* 0x000000040000780c */ /* 0x000fda0003f04270 */
[----:B------:R-:W-:Y:S05]  /*4840*/  @P0 BRA `(.L_x_427) ;  /* 0x0000000000940947 */ /* 0x000fea0003800000 */
[----:B------:R-:W-:-:S13]  /*4850*/  ISETP.GT.AND P0, PT, R0, 0x1, PT ;  /* 0x000000010000780c */ /* 0x000fda0003f04270 */
[----:B------:R-:W-:Y:S05]  /*4860*/  @P0 BRA `(.L_x_428) ;  /* 0x0000000000380947 */ /* 0x000fea0003800000 */
[----:B------:R-:W-:-:S13]  /*4870*/  ISETP.NE.AND P0, PT, R18, RZ, PT ;  /* 0x000000ff1200720c */ /* 0x000fda0003f05270 */
[----:B------:R-:W-:Y:S05]  /*4880*/  @!P0 BRA `(.L_x_429) ;  /* 0x00000000001c8947 */ /* 0x000fea0003800000 */
[----:B------:R-:W-:-:S13]  /*4890*/  ISETP.NE.AND P0, PT, R0, 0x1, PT ;  /* 0x000000010000780c */ /* 0x000fda0003f05270 */
[----:B------:R-:W-:Y:S05]  /*48a0*/  @P0 BRA `(.L_x_430) ;  /* 0x0000000c00380947 */ /* 0x000fea0003800000 */
[----:B------:R-:W-:Y:S02]  /*48b0*/  IMAD.U32 R3, R3, 0x10000, RZ ;  /* 0x0001000003037824 */ /* 0x000fe400078e00ff */
[----:B------:R-:W-:-:S04]  /*48c0*/  IMAD.MOV.U32 R25, RZ, RZ, R23 ;  /* 0x000000ffff197224 */ /* 0x000fc800078e0017 */
[----:B------:R-:W0:Y:S02]  /*48d0*/  F2I.FTZ.TRUNC.NTZ R3, R3 ;  /* 0x0000000300037305 */ /* 0x000e24000021f100 */
[----:B0-----:R0:W-:Y:S01]  /*48e0*/  STG.E.U8 desc[UR36][R8.64], R3 ;  /* 0x0000000308007986 */ /* 0x0011e2000c101124 */
[----:B------:R-:W-:Y:S05]  /*48f0*/  BRA `(.L_x_425) ;  /* 0x0000000c00d47947 */ /* 0x000fea0003800000 */
.L_x_429:
[----:B------:R-:W-:Y:S02]  /*4900*/  IMAD.U32 R5, R3, 0x10000, RZ ;  /* 0x0001000003057824 */ /* 0x000fe400078e00ff */
[----:B------:R-:W-:-:S04]  /*4910*/  IMAD.MOV.U32 R25, RZ, RZ, R23 ;  /* 0x000000ffff197224 */ /* 0x000fc800078e0017 */
[----:B------:R-:W0:Y:S02]  /*4920*/  F2I.S64.TRUNC R4, R5 ;  /* 0x0000000500047311 */ /* 0x000e24000020d900 */
[----:B0-----:R0:W-:Y:S01]  /*4930*/  STG.E.U8 desc[UR36][R8.64], R4 ;  /* 0x0000000408007986 */ /* 0x0011e2000c101124 */
[----:B------:R-:W-:Y:S05]  /*4940*/  BRA `(.L_x_425) ;  /* 0x0000000c00c07947 */ /* 0x000fea0003800000 */
.L_x_428:
[----:B------:R-:W-:-:S13]  /*4950*/  ISETP.NE.AND P0, PT, R0, 0x2, PT ;  /* 0x000000020000780c */ /* 0x000fda0003f05270 */
[----:B------:R-:W-:Y:S05]  /*4960*/  @!P0 BRA `(.L_x_431) ;  /* 0x0000000000388947 */ /* 0x000fea0003800000 */
[----:B------:R-:W-:-:S13]  /*4970*/  ISETP.NE.AND P0, PT, R0, 0x3, PT ;  /* 0x000000030000780c */ /* 0x000fda0003f05270 */
[----:B------:R-:W-:Y:S05]  /*4980*/  @!P0 BRA `(.L_x_432) ;  /* 0x00000000001c8947 */ /* 0x000fea0003800000 */
[----:B------:R-:W-:-:S13]  /*4990*/  ISETP.NE.AND P0, PT, R0, 0x4, PT ;  /* 0x000000040000780c */ /* 0x000fda0003f05270 */
[----:B------:R-:W-:Y:S05]  /*49a0*/  @P0 BRA `(.L_x_430) ;  /* 0x0000000800f80947 */ /* 0x000fea0003800000 */
[----:B------:R-:W-:Y:S02]  /*49b0*/  IMAD.U32 R4, R3, 0x10000, RZ ;  /* 0x0001000003047824 */ /* 0x000fe400078e00ff */
[----:B------:R-:W-:-:S04]  /*49c0*/  IMAD.MOV.U32 R25, RZ, RZ, R23 ;  /* 0x000000ffff197224 */ /* 0x000fc800078e0017 */
[----:B------:R-:W0:Y:S02]  /*49d0*/  F2I.S64.TRUNC R4, R4 ;  /* 0x0000000400047311 */ /* 0x000e24000020d900 */
[----:B0-----:R0:W-:Y:S01]  /*49e0*/  STG.E.64 desc[UR36][R8.64], R4 ;  /* 0x0000000408007986 */ /* 0x0011e2000c101b24 */
[----:B------:R-:W-:Y:S05]  /*49f0*/  BRA `(.L_x_425) ;  /* 0x0000000c00947947 */ /* 0x000fea0003800000 */
.L_x_432:
[----:B------:R-:W-:Y:S02]  /*4a00*/  IMAD.U32 R3, R3, 0x10000, RZ ;  /* 0x0001000003037824 */ /* 0x000fe400078e00ff */
[----:B------:R-:W-:-:S04]  /*4a10*/  IMAD.MOV.U32 R25, RZ, RZ, R23 ;  /* 0x000000ffff197224 */ /* 0x000fc800078e0017 */
[----:B------:R-:W0:Y:S02]  /*4a20*/  F2I.FTZ.TRUNC.NTZ R3, R3 ;  /* 0x0000000300037305 */ /* 0x000e24000021f100 */
[----:B0-----:R0:W-:Y:S01]  /*4a30*/  STG.E desc[UR36][R8.64], R3 ;  /* 0x0000000308007986 */ /* 0x0011e2000c101924 */
[----:B------:R-:W-:Y:S05]  /*4a40*/  BRA `(.L_x_425) ;  /* 0x0000000c00807947 */ /* 0x000fea0003800000 */
.L_x_431:
[----:B------:R-:W-:Y:S02]  /*4a50*/  IMAD.U32 R3, R3, 0x10000, RZ ;  /* 0x0001000003037824 */ /* 0x000fe400078e00ff */
[----:B------:R-:W-:-:S04]  /*4a60*/  IMAD.MOV.U32 R25, RZ, RZ, R23 ;  /* 0x000000ffff197224 */ /* 0x000fc800078e0017 */
[----:B------:R-:W0:Y:S02]  /*4a70*/  F2I.FTZ.TRUNC.NTZ R3, R3 ;  /* 0x0000000300037305 */ /* 0x000e24000021f100 */
[----:B0-----:R0:W-:Y:S01]  /*4a80*/  STG.E.U16 desc[UR36][R8.64], R3 ;  /* 0x0000000308007986 */ /* 0x0011e2000c101524 */
[----:B------:R-:W-:Y:S05]  /*4a90*/  BRA `(.L_x_425) ;  /* 0x0000000c006c7947 */ /* 0x000fea0003800000 */
.L_x_427:
[----:B------:R-:W-:-:S13]  /*4aa0*/  ISETP.GT.AND P0, PT, R0, 0x6, PT ;  /* 0x000000060000780c */ /* 0x000fda0003f04270 */
[----:B------:R-:W-:Y:S05]  /*4ab0*/  @P0 BRA `(.L_x_433) ;  /* 0x0000000000340947 */ /* 0x000fea0003800000 */
[----:B------:R-:W-:-:S13]  /*4ac0*/  ISETP.NE.AND P0, PT, R0, 0x5, PT ;  /* 0x000000050000780c */ /* 0x000fda0003f05270 */
[----:B------:R-:W-:Y:S05]  /*4ad0*/  @!P0 BRA `(.L_x_434) ;  /* 0x0000000000188947 */ /* 0x000fea0003800000 */
[----:B------:R-:W-:-:S13]  /*4ae0*/  ISETP.NE.AND P0, PT, R0, 0x6, PT ;  /* 0x000000060000780c */ /* 0x000fda0003f05270 */
[----:B------:R-:W-:Y:S05]  /*4af0*/  @P0 BRA `(.L_x_430) ;  /* 0x0000000800a40947 */ /* 0x000fea0003800000 */
[----:B------:R-:W-:Y:S02]  /*4b00*/  IMAD.U32 R3, R3, 0x10000, RZ ;  /* 0x0001000003037824 */ /* 0x000fe400078e00ff */
[----:B------:R-:W-:-:S03]  /*4b10*/  IMAD.MOV.U32 R25, RZ, RZ, R23 ;  /* 0x000000ffff197224 */ /* 0x000fc600078e0017 */
[----:B------:R0:W-:Y:S01]  /*4b20*/  STG.E desc[UR36][R8.64], R3 ;  /* 0x0000000308007986 */ /* 0x0001e2000c101924 */
[----:B------:R-:W-:Y:S05]  /*4b30*/  BRA `(.L_x_425) ;  /* 0x0000000c00447947 */ /* 0x000fea0003800000 */
.L_x_434:
[----:B------:R-:W-:Y:S02]  /*4b40*/  IMAD.U32 R0, R3, 0x10000, RZ ;  /* 0x0001000003007824 */ /* 0x000fe400078e00ff */
[----:B------:R-:W-:-:S03]  /*4b50*/  IMAD.MOV.U32 R25, RZ, RZ, R23 ;  /* 0x000000ffff197224 */ /* 0x000fc600078e0017 */
[----:B------:R-:W-:-:S05]  /*4b60*/  F2FP.F16.F32.PACK_AB R0, RZ, R0 ;  /* 0x00000000ff00723e */ /* 0x000fca00000000ff */
[----:B------:R0:W-:Y:S01]  /*4b70*/  STG.E.U16 desc[UR36][R8.64], R0 ;  /* 0x0000000008007986 */ /* 0x0001e2000c101524 */
[----:B------:R-:W-:Y:S05]  /*4b80*/  BRA `(.L_x_425) ;  /* 0x0000000c00307947 */ /* 0x000fea0003800000 */
.L_x_433:
[----:B------:R-:W-:-:S13]  /*4b90*/  ISETP.NE.AND P0, PT, R0, 0x7, PT ;  /* 0x000000070000780c */ /* 0x000fda0003f05270 */
[----:B------:R-:W-:Y:S05]  /*4ba0*/  @!P0 BRA `(.L_x_435) ;  /* 0x00000000003c8947 */ /* 0x000fea0003800000 */
[----:B------:R-:W-:-:S13]  /*4bb0*/  ISETP.NE.AND P0, PT, R0, 0x8, PT ;  /* 0x000000080000780c */ /* 0x000fda0003f05270 */
[----:B------:R-:W-:Y:S05]  /*4bc0*/  @!P0 BRA `(.L_x_436) ;  /* 0x00000000001c8947 */ /* 0x000fea0003800000 */
[----:B------:R-:W-:-:S13]  /*4bd0*/  ISETP.NE.AND P0, PT, R0, 0x9, PT ;  /* 0x000000090000780c */ /* 0x000fda0003f05270 */
[----:B------:R-:W-:Y:S05]  /*4be0*/  @P0 BRA `(.L_x_430) ;  /* 0x0000000800680947 */ /* 0x000fea0003800000 */
[----:B------:R-:W-:Y:S02]  /*4bf0*/  IMAD.U32 R4, R3, 0x10000, RZ ;  /* 0x0001000003047824 */ /* 0x000fe400078e00ff */
[----:B------:R-:W-:Y:S02]  /*4c00*/  IMAD.MOV.U32 R5, RZ, RZ, RZ ;  /* 0x000000ffff057224 */ /* 0x000fe400078e00ff */
[----:B------:R-:W-:-:S03]  /*4c10*/  IMAD.MOV.U32 R25, RZ, RZ, R23 ;  /* 0x000000ffff197224 */ /* 0x000fc600078e0017 */
[----:B------:R0:W-:Y:S01]  /*4c20*/  STG.E.64 desc[UR36][R8.64], R4 ;  /* 0x0000000408007986 */ /* 0x0001e2000c101b24 */
[----:B------:R-:W-:Y:S05]  /*4c30*/  BRA `(.L_x_425) ;  /* 0x0000000c00047947 */ /* 0x000fea0003800000 */
.L_x_436:
[----:B------:R-:W-:Y:S02]  /*4c40*/  IMAD.U32 R3, R3, 0x10000, RZ ;  /* 0x0001000003037824 */ /* 0x000fe400078e00ff */
[----:B------:R-:W-:-:S03]  /*4c50*/  IMAD.MOV.U32 R25, RZ, RZ, R23 ;  /* 0x000000ffff197224 */ /* 0x000fc600078e0017 */
[----:B------:R-:W-:-:S04]  /*4c60*/  F2FP.F16.F32.PACK_AB R3, RZ, R3 ;  /* 0x00000003ff03723e */ /* 0x000fc800000000ff */
[----:B------:R-:W-:-:S05]  /*4c70*/  PRMT R3, R3, 0x5410, RZ ;  /* 0x0000541003037816 */ /* 0x000fca00000000ff */
[----:B------:R0:W-:Y:S01]  /*4c80*/  STG.E desc[UR36][R8.64], R3 ;  /* 0x0000000308007986 */ /* 0x0001e2000c101924 */
[----:B------:R-:W-:Y:S05]  /*4c90*/  BRA `(.L_x_425) ;  /* 0x0000000800ec7947 */ /* 0x000fea0003800000 */
.L_x_435:
[----:B------:R-:W-:Y:S02]  /*4ca0*/  IMAD.U32 R4, R3, 0x10000, RZ ;  /* 0x0001000003047824 */ /* 0x000fe400078e00ff */
[----:B------:R-:W-:Y:S02]  /*4cb0*/  IMAD.MOV.U32 R25, RZ, RZ, R23 ;  /* 0x000000ffff197224 */ /* 0x000fe400078e0017 */
[----:B------:R-:W-:-:S06]  /*4cc0*/  FMUL.FTZ R4, R4, 1 ;  /* 0x3f80000004047820 */ /* 0x000fcc0000410000 */
[----:B------:R-:W0:Y:S02]  /*4cd0*/  F2F.F64.F32 R4, R4 ;  /* 0x0000000400047310 */ /* 0x000e240000201800 */
[----:B0-----:R0:W-:Y:S01]  /*4ce0*/  STG.E.64 desc[UR36][R8.64], R4 ;  /* 0x0000000408007986 */ /* 0x0011e2000c101b24 */
[----:B------:R-:W-:Y:S05]  /*4cf0*/  BRA `(.L_x_425) ;  /* 0x0000000800d47947 */ /* 0x000fea0003800000 */
.L_x_426:
[----:B------:R-:W-:-:S13]  /*4d00*/  ISETP.GT.AND P0, PT, R0, 0x18, PT ;  /* 0x000000180000780c */ /* 0x000fda0003f04270 */
[----:B------:R-:W-:Y:S05]  /*4d10*/  @P0 BRA `(.L_x_437) ;  /* 0x0000000400080947 */ /* 0x000fea0003800000 */
        /* <DEDUP_REMOVED lines=8> */
[----:B------:R-:W-:-:S04]  /*4da0*/  FSETP.NEU.FTZ.AND P0, PT, R3, RZ, PT ;  /* 0x000000ff0300720b */ /* 0x000fc80003f1d000 */
[----:B------:R-:W-:-:S05]  /*4db0*/  SEL R3, RZ, 0x1, !P0 ;  /* 0x00000001ff037807 */ /* 0x000fca0004000000 */
[----:B------:R0:W-:Y:S01]  /*4dc0*/  STG.E.U8 desc[UR36][R8.64], R3 ;  /* 0x0000000308007986 */ /* 0x0001e2000c101124 */
[----:B------:R-:W-:Y:S05]  /*4dd0*/  BRA `(.L_x_425) ;  /* 0x00000008009c7947 */ /* 0x000fea0003800000 */
.L_x_439:
[----:B------:R-:W-:Y:S01]  /*4de0*/  IMAD.U32 R3, R3, 0x10000, RZ ;  /* 0x0001000003037824 */ /* 0x000fe200078e00ff */
[----:B------:R-:W-:Y:S01]  /*4df0*/  CS2R R6, SRZ ;  /* 0x0000000000067805 */ /* 0x000fe2000001ff00 */
[----:B------:R-:W-:Y:S02]  /*4e00*/  IMAD.MOV.U32 R25, RZ, RZ, R23 ;  /* 0x000000ffff197224 */ /* 0x000fe400078e0017 */
[----:B------:R-:W-:-:S04]  /*4e10*/  FMUL.FTZ R3, R3, 1 ;  /* 0x3f80000003037820 */ /* 0x000fc80000410000 */
[----:B------:R-:W0:Y:S02]  /*4e20*/  F2F.F64.F32 R4, R3 ;  /* 0x0000000300047310 */ /* 0x000e240000201800 */
[----:B0-----:R0:W-:Y:S01]  /*4e30*/  STG.E.128 desc[UR36][R8.64], R4 ;  /* 0x0000000408007986 */ /* 0x0011e2000c101d24 */
[----:B------:R-:W-:Y:S05]  /*4e40*/  BRA `(.L_x_425) ;  /* 0x0000000800807947 */ /* 0x000fea0003800000 */
.L_x_438:
[----:B------:R-:W-:-:S13]  /*4e50*/  ISETP.NE.AND P0, PT, R0, 0xf, PT ;  /* 0x0000000f0000780c */ /* 0x000fda0003f05270 */
[----:B------:R-:W-:Y:S05]  /*4e60*/  @!P0 BRA `(.L_x_440) ;  /* 0x0000000000a88947 */ /* 0x000fea0003800000 */
[----:B------:R-:W-:-:S13]  /*4e70*/  ISETP.NE.AND P0, PT, R0, 0x17, PT ;  /* 0x000000170000780c */ /* 0x000fda0003f05270 */
[----:B------:R-:W-:Y:S05]  /*4e80*/  @!P0 BRA `(.L_x_441) ;  /* 0x0000000000508947 */ /* 0x000fea0003800000 */
[----:B------:R-:W-:-:S13]  /*4e90*/  ISETP.NE.AND P0, PT, R0, 0x18, PT ;  /* 0x000000180000780c */ /* 0x000fda0003f05270 */
[----:B------:R-:W-:Y:S05]  /*4ea0*/  @P0 BRA `(.L_x_430) ;  /* 0x0000000400b80947 */ /* 0x000fea0003800000 */
[----:B------:R-:W-:Y:S01]  /*4eb0*/  IMAD.U32 R6, R3, 0x10000, RZ ;  /* 0x0001000003067824 */ /* 0x000fe200078e00ff */
[----:B------:R-:W-:Y:S01]  /*4ec0*/  BSSY.RECONVERGENT B0, `(.L_x_442) ;  /* 0x000000c000007945 */ /* 0x000fe20003800200 */
[----:B------:R-:W-:-:S03]  /*4ed0*/  IMAD.MOV.U32 R0, RZ, RZ, 0x7f ;  /* 0x0000007fff007424 */ /* 0x000fc600078e00ff */
        /* <DEDUP_REMOVED lines=10> */
.L_x_443:
[----:B------:R-:W-:Y:S05]  /*4f80*/  BSYNC.RECONVERGENT B0 ;  /* 0x0000000000007941 */ /* 0x000fea0003800200 */
.L_x_442:
[----:B------:R-:W-:Y:S01]  /*4f90*/  LOP3.LUT R5, R0, 0x80, R5, 0xf8, !PT ;  /* 0x0000008000057812 */ /* 0x000fe200078ef805 */
[----:B------:R-:W-:-:S04]  /*4fa0*/  IMAD.MOV.U32 R25, RZ, RZ, R23 ;  /* 0x000000ffff197224 */ /* 0x000fc800078e0017 */
[----:B------:R0:W-:Y:S01]  /*4fb0*/  STG.E.U8 desc[UR36][R8.64], R5 ;  /* 0x0000000508007986 */ /* 0x0001e2000c101124 */
[----:B------:R-:W-:Y:S05]  /*4fc0*/  BRA `(.L_x_425) ;  /* 0x0000000800207947 */ /* 0x000fea0003800000 */
.L_x_441:
[----:B------:R-:W-:Y:S01]  /*4fd0*/  IMAD.U32 R6, R3, 0x10000, RZ ;  /* 0x0001000003067824 */ /* 0x000fe200078e00ff */
        /* <DEDUP_REMOVED lines=14> */
.L_x_445:
[----:B------:R-:W-:Y:S05]  /*50c0*/  BSYNC.RECONVERGENT B0 ;  /* 0x0000000000007941 */ /* 0x000fea0003800200 */
.L_x_444:
[----:B------:R-:W-:Y:S01]  /*50d0*/  LOP3.LUT R5, R0, 0x80, R5, 0xf8, !PT ;  /* 0x0000008000057812 */ /* 0x000fe200078ef805 */
[----:B------:R-:W-:-:S04]  /*50e0*/  IMAD.MOV.U32 R25, RZ, RZ, R23 ;  /* 0x000000ffff197224 */ /* 0x000fc800078e0017 */
[----:B------:R2:W-:Y:S01]  /*50f0*/  STG.E.U8 desc[UR36][R8.64], R5 ;  /* 0x0000000508007986 */ /* 0x0005e2000c101124 */
[----:B------:R-:W-:Y:S05]  /*5100*/  BRA `(.L_x_425) ;  /* 0x0000000400d07947 */ /* 0x000fea0003800000 */
.L_x_440:
[----:B------:R1:W-:Y:S01]  /*5110*/  STG.E.U16 desc[UR36][R8.64], R3 ;  /* 0x0000000308007986 */ /* 0x0003e2000c101524 */
[----:B------:R-:W-:Y:S01]  /*5120*/  IMAD.MOV.U32 R25, RZ, RZ, R23 ;  /* 0x000000ffff197224 */ /* 0x000fe200078e0017 */
[----:B------:R-:W-:Y:S06]  /*5130*/  BRA `(.L_x_425) ;  /* 0x0000000400c47947 */ /* 0x000fec0003800000 */
.L_x_437:
[----:B------:R-:W-:-:S13]  /*5140*/  ISETP.GT.AND P0, PT, R0, 0x1b, PT ;  /* 0x0000001b0000780c */ /* 0x000fda0003f04270 */
[----:B------:R-:W-:Y:S05]  /*5150*/  @P0 BRA `(.L_x_446) ;  /* 0x0000000000f40947 */ /* 0x000fea0003800000 */
        /* <DEDUP_REMOVED lines=8> */
[----:B------:R-:W0:Y:S02]  /*51e0*/  F2I.FTZ.U32.TRUNC.NTZ R3, R3 ;  /* 0x0000000300037305 */ /* 0x000e24000021f000 */
[----:B0-----:R0:W-:Y:S01]  /*51f0*/  STG.E.U16 desc[UR36][R8.64], R3 ;  /* 0x0000000308007986 */ /* 0x0011e2000c101524 */
[----:B------:R-:W-:Y:S05]  /*5200*/  BRA `(.L_x_425) ;  /* 0x0000000400907947 */ /* 0x000fea0003800000 */
.L_x_448:
[----:B------:R-:W-:Y:S01]  /*5210*/  IMAD.U32 R3, R3, 0x10000, RZ ;  /* 0x0001000003037824 */ /* 0x000fe200078e00ff */
[----:B------:R-:W-:Y:S01]  /*5220*/  BSSY.RECONVERGENT B0, `(.L_x_449) ;  /* 0x0000014000007945 */ /* 0x000fe20003800200 */
[----:B------:R-:W-:-:S03]  /*5230*/  IMAD.MOV.U32 R4, RZ, RZ, 0x80 ;  /* 0x00000080ff047424 */ /* 0x000fc600078e00ff */
[----:B------:R-:W-:-:S04]  /*5240*/  LOP3.LUT R0, R3, 0x7fffffff, RZ, 0xc0, !PT ;  /* 0x7fffffff03007812 */ /* 0x000fc800078ec0ff */
[----:B------:R-:W-:-:S13]  /*5250*/  ISETP.GT.U32.AND P0, PT, R0, 0x437fffff, PT ;  /* 0x437fffff0000780c */ /* 0x000fda0003f04070 */
[----:B------:R-:W-:Y:S05]  /*5260*/  @P0 BRA `(.L_x_450) ;  /* 0x00000000003c0947 */ /* 0x000fea0003800000 */
[----:B------:R-:W-:-:S13]  /*5270*/  ISETP.GT.U32.AND P0, PT, R0, 0x3bffffff, PT ;  /* 0x3bffffff0000780c */ /* 0x000fda0003f04070 */
[----:B------:R-:W-:Y:S05]  /*5280*/  @P0 BRA `(.L_x_451) ;  /* 0x0000000000140947 */ /* 0x000fea0003800000 */
[----:B------:R-:W-:Y:S01]  /*5290*/  FADD.FTZ R0, R0, 8192 ;  /* 0x4600000000007421 */ /* 0x000fe20000010000 */
[----:B------:R-:W-:-:S04]  /*52a0*/  PRMT R4, RZ, 0x7610, R4 ;  /* 0x00007610ff047816 */ /* 0x000fc80000000004 */
[----:B------:R-:W-:-:S13]  /*52b0*/  LOP3.LUT P0, R0, R0, 0xff, RZ, 0xc0, !PT ;  /* 0x000000ff00007812 */ /* 0x000fda000780c0ff */
[----:B------:R-:W-:Y:S05]  /*52c0*/  @!P0 BRA `(.L_x_450) ;  /* 0x0000000000248947 */ /* 0x000fea0003800000 */
[----:B------:R-:W-:Y:S05]  /*52d0*/  BRA `(.L_x_452) ;  /* 0x0000000000147947 */ /* 0x000fea0003800000 */
.L_x_451:
[----:B------:R-:W-:-:S04]  /*52e0*/  SHF.R.U32.HI R0, RZ, 0x14, R3 ;  /* 0x00000014ff007819 */ /* 0x000fc80000011603 */
[----:B------:R-:W-:-:S04]  /*52f0*/  LOP3.LUT R0, R0, 0x1, RZ, 0xc0, !PT ;  /* 0x0000000100007812 */ /* 0x000fc800078ec0ff */
[----:B------:R-:W-:-:S04]  /*5300*/  IADD3 R0, PT, PT, R3, 0x487ffff, R0 ;  /* 0x0487ffff03007810 */ /* 0x000fc80007ffe000 */
[----:B------:R-:W-:-:S04]  /*5310*/  SHF.R.U32.HI R0, RZ, 0x14, R0 ;  /* 0x00000014ff007819 */ /* 0x000fc80000011600 */
[----:B------:R-:W-:-:S07]  /*5320*/  LOP3.LUT R0, R0, 0xff, RZ, 0xc0, !PT ;  /* 0x000000ff00007812 */ /* 0x000fce00078ec0ff */
.L_x_452:
[----:B------:R-:W-:-:S04]  /*5330*/  SHF.R.U32.HI R3, RZ, 0x18, R3 ;  /* 0x00000018ff037819 */ /* 0x000fc80000011603 */
[----:B------:R-:W-:-:S04]  /*5340*/  LOP3.LUT R0, R0, 0x80, R3, 0xf8, !PT ;  /* 0x0000008000007812 */ /* 0x000fc800078ef803 */
[----:B------:R-:W-:-:S07]  /*5350*/  PRMT R4, R0, 0x7610, R4 ;  /* 0x0000761000047816 */ /* 0x000fce0000000004 */
.L_x_450:
[----:B------:R-:W-:Y:S05]  /*5360*/  BSYNC.RECONVERGENT B0 ;  /* 0x0000000000007941 */ /* 0x000fea0003800200 */
.L_x_449:
[----:B------:R0:W-:Y:S01]  /*5370*/  STG.E.U8 desc[UR36][R8.64], R4 ;  /* 0x0000000408007986 */ /* 0x0001e2000c101124 */
[----:B------:R-:W-:Y:S01]  /*5380*/  IMAD.MOV.U32 R25, RZ, RZ, R23 ;  /* 0x000000ffff197224 */ /* 0x000fe200078e0017 */
[----:B------:R-:W-:Y:S06]  /*5390*/  BRA `(.L_x_425) ;  /* 0x00000004002c7947 */ /* 0x000fec0003800000 */
.L_x_447:
        /* <DEDUP_REMOVED lines=13> */
.L_x_455:
[----:B------:R-:W-:-:S04]  /*5470*/  SHF.R.U32.HI R0, RZ, 0x15, R3 ;  /* 0x00000015ff007819 */ /* 0x000fc80000011603 */
[----:B------:R-:W-:-:S04]  /*5480*/  LOP3.LUT R0, R0, 0x1, RZ, 0xc0, !PT ;  /* 0x0000000100007812 */ /* 0x000fc800078ec0ff */
[----:B------:R-:W-:-:S04]  /*5490*/  IADD3 R0, PT, PT, R3, 0x88fffff, R0 ;  /* 0x088fffff03007810 */ /* 0x000fc80007ffe000 */
[----:B------:R-:W-:-:S04]  /*54a0*/  SHF.R.U32.HI R0, RZ, 0x15, R0 ;  /* 0x00000015ff007819 */ /* 0x000fc80000011600 */
[----:B------:R-:W-:-:S07]  /*54b0*/  LOP3.LUT R0, R0, 0xff, RZ, 0xc0, !PT ;  /* 0x000000ff00007812 */ /* 0x000fce00078ec0ff */
.L_x_456:
[----:B------:R-:W-:-:S04]  /*54c0*/  SHF.R.U32.HI R3, RZ, 0x18, R3 ;  /* 0x00000018ff037819 */ /* 0x000fc80000011603 */
[----:B------:R-:W-:-:S04]  /*54d0*/  LOP3.LUT R0, R0, 0x80, R3, 0xf8, !PT ;  /* 0x0000008000007812 */ /* 0x000fc800078ef803 */
[----:B------:R-:W-:-:S07]  /*54e0*/  PRMT R4, R0, 0x7610, R4 ;  /* 0x0000761000047816 */ /* 0x000fce0000000004 */
.L_x_454:
[----:B------:R-:W-:Y:S05]  /*54f0*/  BSYNC.RECONVERGENT B0 ;  /* 0x0000000000007941 */ /* 0x000fea0003800200 */
.L_x_453:
[----:B------:R0:W-:Y:S01]  /*5500*/  STG.E.U8 desc[UR36][R8.64], R4 ;  /* 0x0000000408007986 */ /* 0x0001e2000c101124 */
[----:B------:R-:W-:Y:S01]  /*5510*/  IMAD.MOV.U32 R25, RZ, RZ, R23 ;  /* 0x000000ffff197224 */ /* 0x000fe200078e0017 */
[----:B------:R-:W-:Y:S06]  /*5520*/  BRA `(.L_x_425) ;  /* 0x0000000000c87947 */ /* 0x000fec0003800000 */
.L_x_446:
[----:B------:R-:W-:-:S13]  /*5530*/  ISETP.NE.AND P0, PT, R0, 0x1c, PT ;  /* 0x0000001c0000780c */ /* 0x000fda0003f05270 */
[----:B------:R-:W-:Y:S05]  /*5540*/  @!P0 BRA `(.L_x_457) ;  /* 0x0000000000b08947 */ /* 0x000fea0003800000 */
[----:B------:R-:W-:-:S13]  /*5550*/  ISETP.NE.AND P0, PT, R0, 0x1d, PT ;  /* 0x0000001d0000780c */ /* 0x000fda0003f05270 */
[----:B------:R-:W-:Y:S05]  /*5560*/  @!P0 BRA `(.L_x_458) ;  /* 0x0000000000948947 */ /* 0x000fea0003800000 */
[----:B------:R-:W-:-:S13]  /*5570*/  ISETP.NE.AND P0, PT, R0, 0x2c, PT ;  /* 0x0000002c0000780c */ /* 0x000fda0003f05270 */
[----:B------:R-:W-:Y:S05]  /*5580*/  @!P0 BRA `(.L_x_459) ;  /* 0x0000000000488947 */ /* 0x000fea0003800000 */
.L_x_430:
        /* <DEDUP_REMOVED lines=15> */
[----:B--2-4-:R-:W-:Y:S05]  /*5680*/  CALL.ABS.NOINC R14 ;  /* 0x000000000e007343 */ /* 0x014fea0003c00000 */
.L_x_460:
[----:B------:R-:W-:Y:S01]  /*5690*/  IMAD.MOV.U32 R25, RZ, RZ, R23 ;  /* 0x000000ffff197224 */ /* 0x000fe200078e0017 */
[----:B------:R-:W-:Y:S06]  /*56a0*/  BRA `(.L_x_425) ;  /* 0x0000000000687947 */ /* 0x000fec0003800000 */
.L_x_459:
[----:B------:R-:W-:Y:S02]  /*56b0*/  IMAD.U32 R4, R3, 0x10000, RZ ;  /* 0x0001000003047824 */ /* 0x000fe400078e00ff */
[----:B------:R-:W-:-:S03]  /*56c0*/  IMAD.MOV.U32 R25, RZ, RZ, R23 ;  /* 0x000000ffff197224 */ /* 0x000fc600078e0017 */
[----:B------:R-:W-:-:S04]  /*56d0*/  SHF.R.U32.HI R5, RZ, 0x17, R4 ;  /* 0x00000017ff057819 */ /* 0x000fc80000011604 */
[----:B------:R-:W-:-:S04]  /*56e0*/  LOP3.LUT R3, R5, 0xff, RZ, 0xc0, !PT ;  /* 0x000000ff05037812 */ /* 0x000fc800078ec0ff */
[----:B------:R-:W-:-:S13]  /*56f0*/  ISETP.NE.AND P2, PT, R3, 0xff, PT ;  /* 0x000000ff0300780c */ /* 0x000fda0003f45270 */
[--C-:B------:R-:W-:Y:S02]  /*5700*/  @P2 SHF.R.U32.HI R0, RZ, 0x16, R4.reuse ;  /* 0x00000016ff002819 */ /* 0x100fe40000011604 */
[----:B------:R-:W-:Y:S01]  /*5710*/  @P2 LOP3.LUT P0, RZ, R3, 0x3fffff, R4, 0xf8, !PT ;  /* 0x003fffff03ff2812 */ /* 0x000fe2000780f804 */
[----:B------:R-:W-:Y:S01]  /*5720*/  IMAD.MOV.U32 R3, RZ, RZ, 0xff ;  /* 0x000000ffff037424 */ /* 0x000fe200078e00ff */
[----:B------:R-:W-:-:S04]  /*5730*/  @P2 LOP3.LUT R0, R0, 0x1, RZ, 0xc0, !PT ;  /* 0x0000000100002812 */ /* 0x000fc800078ec0ff */
[----:B------:R-:W-:Y:S01]  /*5740*/  @P2 ISETP.EQ.U32.AND P1, PT, R0, 0x1, P0 ;  /* 0x000000010000280c */ /* 0x000fe20000722070 */
[----:B------:R-:W-:Y:S01]  /*5750*/  @P2 VIADD R0, R5, 0x1 ;  /* 0x0000000105002836 */ /* 0x000fe20000000000 */
[----:B------:R-:W-:Y:S02]  /*5760*/  PLOP3.LUT P0, PT, PT, PT, PT, 0x80, 0x8 ;  /* 0x000000000008781c */ /* 0x000fe40003f0f070 */
[----:B------:R-:W-:-:S13]  /*5770*/  @P2 PLOP3.LUT P0, PT, P1, PT, PT, 0x80, 0x8 ;  /* 0x000000000008281c */ /* 0x000fda0000f0f070 */
[----:B------:R-:W-:-:S04]  /*5780*/  @!P0 IMAD.MOV R0, RZ, RZ, R5 ;  /* 0x000000ffff008224 */ /* 0x000fc800078e0205 */
[----:B------:R-:W-:-:S05]  /*5790*/  @P2 IMAD.MOV.U32 R3, RZ, RZ, R0 ;  /* 0x000000ffff032224 */ /* 0x000fca00078e0000 */
[----:B------:R0:W-:Y:S01]  /*57a0*/  STG.E.U8 desc[UR36][R8.64], R3 ;  /* 0x0000000308007986 */ /* 0x0001e2000c101124 */
[----:B------:R-:W-:Y:S05]  /*57b0*/  BRA `(.L_x_425) ;  /* 0x0000000000247947 */ /* 0x000fea0003800000 */
.L_x_458:
[----:B------:R-:W-:Y:S02]  /*57c0*/  IMAD.U32 R4, R3, 0x10000, RZ ;  /* 0x0001000003047824 */ /* 0x000fe400078e00ff */
[----:B------:R-:W-:-:S04]  /*57d0*/  IMAD.MOV.U32 R25, RZ, RZ, R23 ;  /* 0x000000ffff197224 */ /* 0x000fc800078e0017 */
[----:B------:R-:W0:Y:S02]  /*57e0*/  F2I.U64.TRUNC R4, R4 ;  /* 0x0000000400047311 */ /* 0x000e24000020d800 */
[----:B0-----:R0:W-:Y:S01]  /*57f0*/  STG.E.64 desc[UR36][R8.64], R4 ;  /* 0x0000000408007986 */ /* 0x0011e2000c101b24 */
[----:B------:R-:W-:Y:S05]  /*5800*/  BRA `(.L_x_425) ;  /* 0x0000000000107947 */ /* 0x000fea0003800000 */
.L_x_457:
[----:B------:R-:W-:Y:S02]  /*5810*/  IMAD.U32 R3, R3, 0x10000, RZ ;  /* 0x0001000003037824 */ /* 0x000fe400078e00ff */
[----:B------:R-:W-:-:S04]  /*5820*/  IMAD.MOV.U32 R25, RZ, RZ, R23 ;  /* 0x000000ffff197224 */ /* 0x000fc800078e0017 */
[----:B------:R-:W0:Y:S02]  /*5830*/  F2I.FTZ.U32.TRUNC.NTZ R3, R3 ;  /* 0x0000000300037305 */ /* 0x000e24000021f000 */
[----:B0-----:R0:W-:Y:S02]  /*5840*/  STG.E desc[UR36][R8.64], R3 ;  /* 0x0000000308007986 */ /* 0x0011e4000c101924 */
.L_x_425:
[----:B------:R-:W-:Y:S05]  /*5850*/  BSYNC.RECONVERGENT B6 ;  /* 0x0000000000067941 */ /* 0x000fea0003800200 */
.L_x_424:
[----:B------:R-:W-:Y:S01]  /*5860*/  ISETP.GE.AND P0, PT, R25, R16, PT ;  /* 0x000000101900720c */ /* 0x000fe20003f06270 */
[----:B------:R-:W-:-:S12]  /*5870*/  BSSY.RECONVERGENT B6, `(.L_x_461) ;  /* 0x00001f0000067945 */ /* 0x000fd80003800200 */
[----:B------:R-:W-:Y:S05]  /*5880*/  @P0 BRA `(.L_x_462) ;  /* 0x0000001c00b80947 */ /* 0x000fea0003800000 */
[----:B------:R-:W5:Y:S01]  /*5890*/  LDCU UR4, c[0x0][0x3a8] ;  /* 0x00007500ff0477ac */ /* 0x000f620008000800 */
[----:B012---:R-:W0:Y:S01]  /*58a0*/  LDC.64 R8, c[0x0][0x388] ;  /* 0x0000e200ff087b82 */ /* 0x007e220000000a00 */
[----:B------:R-:W-:Y:S01]  /*58b0*/  IMAD R0, R2, 0x200, R25 ;  /* 0x0000020002007824 */ /* 0x000fe200078e0219 */
[----:B---3--:R-:W-:-:S03]  /*58c0*/  PRMT R4, R18, 0x9910, RZ ;  /* 0x0000991012047816 */ /* 0x008fc600000000ff */
[----:B-----5:R-:W-:Y:S02]  /*58d0*/  IMAD R3, R0, UR4, RZ ;  /* 0x0000000400037c24 */ /* 0x020fe4000f8e02ff */
[----:B------:R-:W-:-:S05]  /*58e0*/  IMAD.MOV.U32 R0, RZ, RZ, R4 ;  /* 0x000000ffff007224 */ /* 0x000fca00078e0004 */
[----:B------:R-:W-:Y:S02]  /*58f0*/  ISETP.GT.AND P1, PT, R0, 0x9, PT ;  /* 0x000000090000780c */ /* 0x000fe40003f24270 */
[----:B0-----:R-:W-:-:S05]  /*5900*/  IADD3 R8, P0, PT, R3, R8, RZ ;  /* 0x0000000803087210 */ /* 0x001fca0007f1e0ff */
        /* <DEDUP_REMOVED lines=10> */
[----:B----4-:R-:W-:-:S04]  /*59b0*/  IMAD.U32 R22, R22, 0x10000, RZ ;  /* 0x0001000016167824 */ /* 0x010fc800078e00ff */
[----:B------:R-:W0:Y:S02]  /*59c0*/  F2I.FTZ.TRUNC.NTZ R3, R22 ;  /* 0x0000001600037305 */ /* 0x000e24000021f100 */
[----:B0-----:R0:W-:Y:S01]  /*59d0*/  STG.E.U8 desc[UR36][R8.64], R3 ;  /* 0x0000000308007986 */ /* 0x0011e2000c101124 */
[----:B------:R-:W-:Y:S05]  /*59e0*/  BRA `(.L_x_468) ;  /* 0x0000000c007c7947 */ /* 0x000fea0003800000 */
.L_x_466:
[----:B----4-:R-:W-:-:S06]  /*59f0*/  IMAD.U32 R5, R22, 0x10000, RZ ;  /* 0x0001000016057824 */ /* 0x010fcc00078e00ff */
[----:B------:R-:W0:Y:S02]  /*5a00*/  F2I.S64.TRUNC R4, R5 ;  /* 0x0000000500047311 */ /* 0x000e24000020d900 */
[----:B0-----:R0:W-:Y:S01]  /*5a10*/  STG.E.U8 desc[UR36][R8.64], R4 ;  /* 0x0000000408007986 */ /* 0x0011e2000c101124 */
[----:B------:R-:W-:Y:S05]  /*5a20*/  BRA `(.L_x_468) ;  /* 0x0000000c006c7947 */ /* 0x000fea0003800000 */
.L_x_465:
[----:B------:R-:W-:-:S13]  /*5a30*/  ISETP.NE.AND P0, PT, R0, 0x2, PT ;  /* 0x000000020000780c */ /* 0x000fda0003f05270 */
[----:B------:R-:W-:Y:S05]  /*5a40*/  @!P0 BRA `(.L_x_469) ;  /* 0x0000000000308947 */ /* 0x000fea0003800000 */
[----:B------:R-:W-:-:S13]  /*5a50*/  ISETP.NE.AND P0, PT, R0, 0x3, PT ;  /* 0x000000030000780c */ /* 0x000fda0003f05270 */
[----:B------:R-:W-:Y:S05]  /*5a60*/  @!P0 BRA `(.L_x_470) ;  /* 0x0000000000188947 */ /* 0x000fea0003800000 */
[----:B------:R-:W-:-:S13]  /*5a70*/  ISETP.NE.AND P0, PT, R0, 0x4, PT ;  /* 0x000000040000780c */ /* 0x000fda0003f05270 */
[----:B------:R-:W-:Y:S05]  /*5a80*/  @P0 BRA `(.L_x_467) ;  /* 0x0000000800780947 */ /* 0x000fea0003800000 */
[----:B----4-:R-:W-:-:S06]  /*5a90*/  IMAD.U32 R4, R22, 0x10000, RZ ;  /* 0x0001000016047824 */ /* 0x010fcc00078e00ff */
[----:B------:R-:W0:Y:S02]  /*5aa0*/  F2I.S64.TRUNC R4, R4 ;  /* 0x0000000400047311 */ /* 0x000e24000020d900 */
[----:B0-----:R0:W-:Y:S01]  /*5ab0*/  STG.E.64 desc[UR36][R8.64], R4 ;  /* 0x0000000408007986 */ /* 0x0011e2000c101b24 */
[----:B------:R-:W-:Y:S05]  /*5ac0*/  BRA `(.L_x_468) ;  /* 0x0000000c00447947 */ /* 0x000fea0003800000 */
.L_x_470:
[----:B----4-:R-:W-:-:S04]  /*5ad0*/  IMAD.U32 R22, R22, 0x10000, RZ ;  /* 0x0001000016167824 */ /* 0x010fc800078e00ff */
[----:B------:R-:W0:Y:S02]  /*5ae0*/  F2I.FTZ.TRUNC.NTZ R3, R22 ;  /* 0x0000001600037305 */ /* 0x000e24000021f100 */
[----:B0-----:R0:W-:Y:S01]  /*5af0*/  STG.E desc[UR36][R8.64], R3 ;  /* 0x0000000308007986 */ /* 0x0011e2000c101924 */
[----:B------:R-:W-:Y:S05]  /*5b00*/  BRA `(.L_x_468) ;  /* 0x0000000c00347947 */ /* 0x000fea0003800000 */
.L_x_469:
[----:B----4-:R-:W-:-:S04]  /*5b10*/  IMAD.U32 R22, R22, 0x10000, RZ ;  /* 0x0001000016167824 */ /* 0x010fc800078e00ff */
[----:B------:R-:W0:Y:S02]  /*5b20*/  F2I.FTZ.TRUNC.NTZ R3, R22 ;  /* 0x0000001600037305 */ /* 0x000e24000021f100 */
[----:B0-----:R0:W-:Y:S01]  /*5b30*/  STG.E.U16 desc[UR36][R8.64], R3 ;  /* 0x0000000308007986 */ /* 0x0011e2000c101524 */
[----:B------:R-:W-:Y:S05]  /*5b40*/  BRA `(.L_x_468) ;  /* 0x0000000c00247947 */ /* 0x000fea0003800000 */
.L_x_464:
[----:B------:R-:W-:-:S13]  /*5b50*/  ISETP.GT.AND P0, PT, R0, 0x6, PT ;  /* 0x000000060000780c */ /* 0x000fda0003f04270 */
[----:B------:R-:W-:Y:S05]  /*5b60*/  @P0 BRA `(.L_x_471) ;  /* 0x00000000002c0947 */ /* 0x000fea0003800000 */
[----:B------:R-:W-:-:S13]  /*5b70*/  ISETP.NE.AND P0, PT, R0, 0x5, PT ;  /* 0x000000050000780c */ /* 0x000fda0003f05270 */
[----:B------:R-:W-:Y:S05]  /*5b80*/  @!P0 BRA `(.L_x_472) ;  /* 0x0000000000148947 */ /* 0x000fea0003800000 */
[----:B------:R-:W-:-:S13]  /*5b90*/  ISETP.NE.AND P0, PT, R0, 0x6, PT ;  /* 0x000000060000780c */ /* 0x000fda0003f05270 */
[----:B------:R-:W-:Y:S05]  /*5ba0*/  @P0 BRA `(.L_x_467) ;  /* 0x0000000800300947 */ /* 0x000fea0003800000 */
[----:B----4-:R-:W-:-:S05]  /*5bb0*/  IMAD.U32 R3, R22, 0x10000, RZ ;  /* 0x0001000016037824 */ /* 0x010fca00078e00ff */
[----:B------:R0:W-:Y:S01]  /*5bc0*/  STG.E desc[UR36][R8.64], R3 ;  /* 0x0000000308007986 */ /* 0x0001e2000c101924 */
[----:B------:R-:W-:Y:S05]  /*5bd0*/  BRA `(.L_x_468) ;  /* 0x0000000c00007947 */ /* 0x000fea0003800000 */
.L_x_472:
[----:B----4-:R-:W-:-:S05]  /*5be0*/  IMAD.U32 R0, R22, 0x10000, RZ ;  /* 0x0001000016007824 */ /* 0x010fca00078e00ff */
[----:B------:R-:W-:-:S05]  /*5bf0*/  F2FP.F16.F32.PACK_AB R0, RZ, R0 ;  /* 0x00000000ff00723e */ /* 0x000fca00000000ff */
[----:B------:R0:W-:Y:S01]  /*5c00*/  STG.E.U16 desc[UR36][R8.64], R0 ;  /* 0x0000000008007986 */ /* 0x0001e2000c101524 */
[----:B------:R-:W-:Y:S05]  /*5c10*/  BRA `(.L_x_468) ;  /* 0x0000000800f07947 */ /* 0x000fea0003800000 */
.L_x_471:
[----:B------:R-:W-:-:S13]  /*5c20*/  ISETP.NE.AND P0, PT, R0, 0x7, PT ;  /* 0x000000070000780c */ /* 0x000fda0003f05270 */
[----:B------:R-:W-:Y:S05]  /*5c30*/  @!P0 BRA `(.L_x_473) ;  /* 0x0000000000348947 */ /* 0x000fea0003800000 */
[----:B------:R-:W-:-:S13]  /*5c40*/  ISETP.NE.AND P0, PT, R0, 0x8, PT ;  /* 0x000000080000780c */ /* 0x000fda0003f05270 */
[----:B------:R-:W-:Y:S05]  /*5c50*/  @!P0 BRA `(.L_x_474) ;  /* 0x0000000000188947 */ /* 0x000fea0003800000 */
[----:B------:R-:W-:-:S13]  /*5c60*/  ISETP.NE.AND P0, PT, R0, 0x9, PT ;  /* 0x000000090000780c */ /* 0x000fda0003f05270 */
[----:B------:R-:W-:Y:S05]  /*5c70*/  @P0 BRA `(.L_x_467) ;  /* 0x0000000400fc0947 */ /* 0x000fea0003800000 */
[----:B----4-:R-:W-:Y:S02]  /*5c80*/  IMAD.U32 R22, R22, 0x10000, RZ ;  /* 0x0001000016167824 */ /* 0x010fe400078e00ff */
[----:B------:R-:W-:-:S05]  /*5c90*/  IMAD.MOV.U32 R23, RZ, RZ, RZ ;  /* 0x000000ffff177224 */ /* 0x000fca00078e00ff */
[----:B------:R0:W-:Y:S01]  /*5ca0*/  STG.E.64 desc[UR36][R8.64], R22 ;  /* 0x0000001608007986 */ /* 0x0001e2000c101b24 */
[----:B------:R-:W-:Y:S05]  /*5cb0*/  BRA `(.L_x_468) ;  /* 0x0000000800c87947 */ /* 0x000fea0003800000 */
.L_x_474:
[----:B----4-:R-:W-:-:S05]  /*5cc0*/  IMAD.U32 R22, R22, 0x10000, RZ ;  /* 0x0001000016167824 */ /* 0x010fca00078e00ff */
[----:B------:R-:W-:-:S04]  /*5cd0*/  F2FP.F16.F32.PACK_AB R3, RZ, R22 ;  /* 0x00000016ff03723e */ /* 0x000fc800000000ff */
[----:B------:R-:W-:-:S05]  /*5ce0*/  PRMT R3, R3, 0x5410, RZ ;  /* 0x0000541003037816 */ /* 0x000fca00000000ff */
[----:B------:R0:W-:Y:S01]  /*5cf0*/  STG.E desc[UR36][R8.64], R3 ;  /* 0x0000000308007986 */ /* 0x0001e2000c101924 */
[----:B------:R-:W-:Y:S05]  /*5d00*/  BRA `(.L_x_468) ;  /* 0x0000000800b47947 */ /* 0x000fea0003800000 */
.L_x_473:
[----:B----4-:R-:W-:-:S04]  /*5d10*/  IMAD.U32 R4, R22, 0x10000, RZ ;  /* 0x0001000016047824 */ /* 0x010fc800078e00ff */
[----:B------:R-:W-:-:S06]  /*5d20*/  FMUL.FTZ R4, R4, 1 ;  /* 0x3f80000004047820 */ /* 0x000fcc0000410000 */
[----:B------:R-:W0:Y:S02]  /*5d30*/  F2F.F64.F32 R4, R4 ;  /* 0x0000000400047310 */ /* 0x000e240000201800 */
[----:B0-----:R0:W-:Y:S01]  /*5d40*/  STG.E.64 desc[UR36][R8.64], R4 ;  /* 0x0000000408007986 */ /* 0x0011e2000c101b24 */
[----:B------:R-:W-:Y:S05]  /*5d50*/  BRA `(.L_x_468) ;  /* 0x0000000800a07947 */ /* 0x000fea0003800000 */
.L_x_463:
[----:B------:R-:W-:-:S13]  /*5d60*/  ISETP.GT.AND P0, PT, R0, 0x18, PT ;  /* 0x000000180000780c */ /* 0x000fda0003f04270 */
[----:B------:R-:W-:Y:S05]  /*5d70*/  @!P0 BRA `(.L_x_475) ;  /* 0x0000000400608947 */ /* 0x000fea0003800000 */
        /* <DEDUP_REMOVED lines=8> */
[----:B----4-:R-:W-:-:S06]  /*5e00*/  IMAD.U32 R3, R22, 0x10000, RZ ;  /* 0x0001000016037824 */ /* 0x010fcc00078e00ff */
[----:B------:R-:W0:Y:S02]  /*5e10*/  F2I.FTZ.U32.TRUNC.NTZ R3, R3 ;  /* 0x0000000300037305 */ /* 0x000e24000021f000 */
[----:B0-----:R0:W-:Y:S01]  /*5e20*/  STG.E.U16 desc[UR36][R8.64], R3 ;  /* 0x0000000308007986 */ /* 0x0011e2000c101524 */
[----:B------:R-:W-:Y:S05]  /*5e30*/  BRA `(.L_x_468) ;  /* 0x0000000800687947 */ /* 0x000fea0003800000 */
.L_x_478:
[----:B----4-:R-:W-:Y:S01]  /*5e40*/  IMAD.U32 R5, R22, 0x10000, RZ ;  /* 0x0001000016057824 */ /* 0x010fe200078e00ff */
        /* <DEDUP_REMOVED lines=16> */
.L_x_481:
[----:B------:R-:W-:-:S04]  /*5f50*/  SHF.R.U32.HI R3, RZ, 0x18, R5 ;  /* 0x00000018ff037819 */ /* 0x000fc80000011605 */
[----:B------:R-:W-:-:S04]  /*5f60*/  LOP3.LUT R0, R0, 0x80, R3, 0xf8, !PT ;  /* 0x0000008000007812 */ /* 0x000fc800078ef803 */
[----:B------:R-:W-:-:S07]  /*5f70*/  PRMT R4, R0, 0x7610, R4 ;  /* 0x0000761000047816 */ /* 0x000fce0000000004 */
.L_x_480:
[----:B------:R-:W-:Y:S05]  /*5f80*/  BSYNC.RECONVERGENT B0 ;  /* 0x0000000000007941 */ /* 0x000fea0003800200 */
.L_x_479:
[----:B------:R0:W-:Y:S01]  /*5f90*/  STG.E.U8 desc[UR36][R8.64], R4 ;  /* 0x0000000408007986 */ /* 0x0001e2000c101124 */
[----:B------:R-:W-:Y:S05]  /*5fa0*/  BRA `(.L_x_468) ;  /* 0x00000008000c7947 */ /* 0x000fea0003800000 */
.L_x_477:
        /* <DEDUP_REMOVED lines=17> */
.L_x_484:
[----:B------:R-:W-:-:S04]  /*60c0*/  SHF.R.U32.HI R3, RZ, 0x18, R5 ;  /* 0x00000018ff037819 */ /* 0x000fc80000011605 */
[----:B------:R-:W-:-:S04]  /*60d0*/  LOP3.LUT R0, R0, 0x80, R3, 0xf8, !PT ;  /* 0x0000008000007812 */ /* 0x000fc800078ef803 */
[----:B------:R-:W-:-:S07]  /*60e0*/  PRMT R4, R0, 0x7610, R4 ;  /* 0x0000761000047816 */ /* 0x000fce0000000004 */
.L_x_483:
[----:B------:R-:W-:Y:S05]  /*60f0*/  BSYNC.RECONVERGENT B0 ;  /* 0x0000000000007941 */ /* 0x000fea0003800200 */
.L_x_482:
[----:B------:R0:W-:Y:S01]  /*6100*/  STG.E.U8 desc[UR36][R8.64], R4 ;  /* 0x0000000408007986 */ /* 0x0001e2000c101124 */
[----:B------:R-:W-:Y:S05]  /*6110*/  BRA `(.L_x_468) ;  /* 0x0000000400b07947 */ /* 0x000fea0003800000 */
.L_x_476:
[----:B------:R-:W-:-:S13]  /*6120*/  ISETP.NE.AND P0, PT, R0, 0x1c, PT ;  /* 0x0000001c0000780c */ /* 0x000fda0003f05270 */
[----:B------:R-:W-:Y:S05]  /*6130*/  @!P0 BRA `(.L_x_485) ;  /* 0x0000000000608947 */ /* 0x000fea0003800000 */
[----:B------:R-:W-:-:S13]  /*6140*/  ISETP.NE.AND P0, PT, R0, 0x1d, PT ;  /* 0x0000001d0000780c */ /* 0x000fda0003f05270 */
[----:B------:R-:W-:Y:S05]  /*6150*/  @!P0 BRA `(.L_x_486) ;  /* 0x0000000000488947 */ /* 0x000fea0003800000 */
[----:B------:R-:W-:-:S13]  /*6160*/  ISETP.NE.AND P0, PT, R0, 0x2c, PT ;  /* 0x0000002c0000780c */ /* 0x000fda0003f05270 */
[----:B------:R-:W-:Y:S05]  /*6170*/  @P0 BRA `(.L_x_467) ;  /* 0x0000000000bc0947 */ /* 0x000fea0003800000 */
[----:B----4-:R-:W-:-:S05]  /*6180*/  IMAD.U32 R22, R22, 0x10000, RZ ;  /* 0x0001000016167824 */ /* 0x010fca00078e00ff */
        /* <DEDUP_REMOVED lines=15> */
.L_x_486:
[----:B----4-:R-:W-:-:S06]  /*6280*/  IMAD.U32 R4, R22, 0x10000, RZ ;  /* 0x0001000016047824 */ /* 0x010fcc00078e00ff */
[----:B------:R-:W0:Y:S02]  /*6290*/  F2I.U64.TRUNC R4, R4 ;  /* 0x0000000400047311 */ /* 0x000e24000020d800 */
[----:B0-----:R0:W-:Y:S01]  /*62a0*/  STG.E.64 desc[UR36][R8.64], R4 ;  /* 0x0000000408007986 */ /* 0x0011e2000c101b24 */
[----:B------:R-:W-:Y:S05]  /*62b0*/  BRA `(.L_x_468) ;  /* 0x0000000400487947 */ /* 0x000fea0003800000 */
.L_x_485:
[----:B----4-:R-:W-:-:S04]  /*62c0*/  IMAD.U32 R22, R22, 0x10000, RZ ;  /* 0x0001000016167824 */ /* 0x010fc800078e00ff */
[----:B------:R-:W0:Y:S02]  /*62d0*/  F2I.FTZ.U32.TRUNC.NTZ R3, R22 ;  /* 0x0000001600037305 */ /* 0x000e24000021f000 */
[----:B0-----:R0:W-:Y:S01]  /*62e0*/  STG.E desc[UR36][R8.64], R3 ;  /* 0x0000000308007986 */ /* 0x0011e2000c101924 */
[----:B------:R-:W-:Y:S05]  /*62f0*/  BRA `(.L_x_468) ;  /* 0x0000000400387947 */ /* 0x000fea0003800000 */
.L_x_475:
[----:B------:R-:W-:-:S13]  /*6300*/  ISETP.GT.AND P0, PT, R0, 0xe, PT ;  /* 0x0000000e0000780c */ /* 0x000fda0003f04270 */
[----:B------:R-:W-:Y:S05]  /*6310*/  @P0 BRA `(.L_x_487) ;  /* 0x00000000003c0947 */ /* 0x000fea0003800000 */
[----:B------:R-:W-:-:S13]  /*6320*/  ISETP.NE.AND P0, PT, R0, 0xa, PT ;  /* 0x0000000a0000780c */ /* 0x000fda0003f05270 */
[----:B------:R-:W-:Y:S05]  /*6330*/  @!P0 BRA `(.L_x_488) ;  /* 0x00000000001c8947 */ /* 0x000fea0003800000 */
[----:B------:R-:W-:-:S13]  /*6340*/  ISETP.NE.AND P0, PT, R0, 0xb, PT ;  /* 0x0000000b0000780c */ /* 0x000fda0003f05270 */
[----:B------:R-:W-:Y:S05]  /*6350*/  @P0 BRA `(.L_x_467) ;  /* 0x0000000000440947 */ /* 0x000fea0003800000 */
[----:B----4-:R-:W-:-:S05]  /*6360*/  IMAD.U32 R22, R22, 0x10000, RZ ;  /* 0x0001000016167824 */ /* 0x010fca00078e00ff */
[----:B------:R-:W-:-:S04]  /*6370*/  FSETP.NEU.FTZ.AND P0, PT, R22, RZ, PT ;  /* 0x000000ff1600720b */ /* 0x000fc80003f1d000 */
[----:B------:R-:W-:-:S05]  /*6380*/  SEL R3, RZ, 0x1, !P0 ;  /* 0x00000001ff037807 */ /* 0x000fca0004000000 */
[----:B------:R3:W-:Y:S01]  /*6390*/  STG.E.U8 desc[UR36][R8.64], R3 ;  /* 0x0000000308007986 */ /* 0x0007e2000c101124 */
[----:B------:R-:W-:Y:S05]  /*63a0*/  BRA `(.L_x_468) ;  /* 0x00000004000c7947 */ /* 0x000fea0003800000 */
.L_x_488:
[----:B----4-:R-:W-:Y:S01]  /*63b0*/  IMAD.U32 R22, R22, 0x10000, RZ ;  /* 0x0001000016167824 */ /* 0x010fe200078e00ff */
[----:B------:R-:W-:-:S03]  /*63c0*/  CS2R R6, SRZ ;  /* 0x0000000000067805 */ /* 0x000fc6000001ff00 */
[----:B------:R-:W-:-:S06]  /*63d0*/  FMUL.FTZ R4, R22, 1 ;  /* 0x3f80000016047820 */ /* 0x000fcc0000410000 */
[----:B------:R-:W0:Y:S02]  /*63e0*/  F2F.F64.F32 R4, R4 ;  /* 0x0000000400047310 */ /* 0x000e240000201800 */
[----:B0-----:R4:W-:Y:S01]  /*63f0*/  STG.E.128 desc[UR36][R8.64], R4 ;  /* 0x0000000408007986 */ /* 0x0019e2000c101d24 */
[----:B------:R-:W-:Y:S05]  /*6400*/  BRA `(.L_x_468) ;  /* 0x0000000000f47947 */ /* 0x000fea0003800000 */
.L_x_487:
[----:B------:R-:W-:-:S13]  /*6410*/  ISETP.NE.AND P0, PT, R0, 0xf, PT ;  /* 0x0000000f0000780c */ /* 0x000fda0003f05270 */
[----:B------:R-:W-:Y:S05]  /*6420*/  @!P0 BRA `(.L_x_489) ;  /* 0x0000000000e88947 */ /* 0x000fea0003800000 */
[----:B------:R-:W-:-:S13]  /*6430*/  ISETP.NE.AND P0, PT, R0, 0x17, PT ;  /* 0x000000170000780c */ /* 0x000fda0003f05270 */
[----:B------:R-:W-:Y:S05]  /*6440*/  @!P0 BRA `(.L_x_490) ;  /* 0x0000000000908947 */ /* 0x000fea0003800000 */
[----:B------:R-:W-:-:S13]  /*6450*/  ISETP.NE.AND P0, PT, R0, 0x18, PT ;  /* 0x000000180000780c */ /* 0x000fda0003f05270 */
[----:B------:R-:W-:Y:S05]  /*6460*/  @!P0 BRA `(.L_x_491) ;  /* 0x0000000000448947 */ /* 0x000fea0003800000 */
.L_x_467:
        /* <DEDUP_REMOVED lines=16> */
.L_x_492:
[----:B------:R-:W-:Y:S05]  /*6570*/  BRA `(.L_x_468) ;  /* 0x0000000000987947 */ /* 0x000fea0003800000 */
.L_x_491:
[----:B----4-:R-:W-:Y:S01]  /*6580*/  IMAD.U32 R5, R22, 0x10000, RZ ;  /* 0x0001000016057824 */ /* 0x010fe200078e00ff */
        /* <DEDUP_REMOVED lines=12> */
.L_x_494:
[----:B------:R-:W-:Y:S05]  /*6650*/  BSYNC.RECONVERGENT B0 ;  /* 0x0000000000007941 */ /* 0x000fea0003800200 */
.L_x_493:
[----:B------:R-:W-:-:S05]  /*6660*/  LOP3.LUT R3, R0, 0x80, R3, 0xf8, !PT ;  /* 0x0000008000037812 */ /* 0x000fca00078ef803 */
[----:B------:R2:W-:Y:S01]  /*6670*/  STG.E.U8 desc[UR36][R8.64], R3 ;  /* 0x0000000308007986 */ /* 0x0005e2000c101124 */
[----:B------:R-:W-:Y:S05]  /*6680*/  BRA `(.L_x_468) ;  /* 0x0000000000547947 */ /* 0x000fea0003800000 */
.L_x_490:
[----:B----4-:R-:W-:Y:S01]  /*6690*/  IMAD.U32 R3, R22, 0x10000, RZ ;  /* 0x0001000016037824 */ /* 0x010fe200078e00ff */
        /* <DEDUP_REMOVED lines=11> */
.L_x_496:
[----:B------:R-:W-:Y:S01]  /*6750*/  IMAD.MOV.U32 R0, RZ, RZ, 0x7f ;  /* 0x0000007fff007424 */ /* 0x000fe200078e00ff */
[----:B------:R-:W-:-:S04]  /*6760*/  ISETP.GT.U32.AND P0, PT, R4, 0x7f800000, PT ;  /* 0x7f8000000400780c */ /* 0x000fc80003f04070 */
[----:B------:R-:W-:-:S09]  /*6770*/  SEL R0, R0, 0x7c, P0 ;  /* 0x0000007c00007807 */ /* 0x000fd20000000000 */
.L_x_497:
[----:B------:R-:W-:Y:S05]  /*6780*/  BSYNC.RECONVERGENT B0 ;  /* 0x0000000000007941 */ /* 0x000fea0003800200 */
.L_x_495:
[----:B------:R-:W-:-:S04]  /*6790*/  SHF.R.U32.HI R3, RZ, 0x18, R3 ;  /* 0x00000018ff037819 */ /* 0x000fc80000011603 */
[----:B------:R-:W-:-:S05]  /*67a0*/  LOP3.LUT R3, R0, 0x80, R3, 0xf8, !PT ;  /* 0x0000008000037812 */ /* 0x000fca00078ef803 */
[----:B------:R1:W-:Y:S01]  /*67b0*/  STG.E.U8 desc[UR36][R8.64], R3 ;  /* 0x0000000308007986 */ /* 0x0003e2000c101124 */
[----:B------:R-:W-:Y:S05]  /*67c0*/  BRA `(.L_x_468) ;  /* 0x0000000000047947 */ /* 0x000fea0003800000 */
.L_x_489:
[----:B----4-:R0:W-:Y:S02]  /*67d0*/  STG.E.U16 desc[UR36][R8.64], R22 ;  /* 0x0000001608007986 */ /* 0x0101e4000c101524 */
.L_x_468:
[----:B------:R-:W-:-:S05]  /*67e0*/  VIADD R25, R25, 0x80 ;  /* 0x0000008019197836 */ /* 0x000fca0000000000 */
[----:B------:R-:W-:-:S13]  /*67f0*/  ISETP.GE.AND P0, PT, R25, R16, PT ;  /* 0x000000101900720c */ /* 0x000fda0003f06270 */
[----:B------:R-:W-:Y:S05]  /*6800*/  @P0 BRA `(.L_x_462) ;  /* 0x0000000c00d80947 */ /* 0x000fea0003800000 */
[----:B------:R-:W5:Y:S01]  /*6810*/  LDCU UR4, c[0x0][0x3a8] ;  /* 0x00007500ff0477ac */ /* 0x000f620008000800 */
[----:B01234-:R-:W0:Y:S01]  /*6820*/  LDC.64 R8, c[0x0][0x388] ;  /* 0x0000e200ff087b82 */ /* 0x01fe220000000a00 */
[----:B------:R-:W-:Y:S01]  /*6830*/  IMAD R0, R2, 0x200, R25 ;  /* 0x0000020002007824 */ /* 0x000fe200078e0219 */
[----:B------:R-:W-:-:S03]  /*6840*/  PRMT R4, R18, 0x9910, RZ ;  /* 0x0000991012047816 */ /* 0x000fc600000000ff */
        /* <DEDUP_REMOVED lines=14> */
[----:B------:R-:W-:-:S06]  /*6930*/  IMAD.U32 R17, R17, 0x10000, RZ ;  /* 0x0001000011117824 */ /* 0x000fcc00078e00ff */
[----:B------:R-:W0:Y:S02]  /*6940*/  F2I.FTZ.TRUNC.NTZ R17, R17 ;  /* 0x0000001100117305 */ /* 0x000e24000021f100 */
[----:B0-----:R1:W-:Y:S01]  /*6950*/  STG.E.U8 desc[UR36][R8.64], R17 ;  /* 0x0000001108007986 */ /* 0x0013e2000c101124 */
[----:B------:R-:W-:Y:S05]  /*6960*/  BRA `(.L_x_503) ;  /* 0x0000000c007c7947 */ /* 0x000fea0003800000 */
.L_x_501:
[----:B------:R-:W-:-:S06]  /*6970*/  IMAD.U32 R5, R17, 0x10000, RZ ;  /* 0x0001000011057824 */ /* 0x000fcc00078e00ff */
[----:B------:R-:W0:Y:S02]  /*6980*/  F2I.S64.TRUNC R4, R5 ;  /* 0x0000000500047311 */ /* 0x000e24000020d900 */
[----:B0-----:R0:W-:Y:S01]  /*6990*/  STG.E.U8 desc[UR36][R8.64], R4 ;  /* 0x0000000408007986 */ /* 0x0011e2000c101124 */
[----:B------:R-:W-:Y:S05]  /*69a0*/  BRA `(.L_x_503) ;  /* 0x0000000c006c7947 */ /* 0x000fea0003800000 */
.L_x_500:
[----:B------:R-:W-:-:S13]  /*69b0*/  ISETP.NE.AND P0, PT, R0, 0x2, PT ;  /* 0x000000020000780c */ /* 0x000fda0003f05270 */
[----:B------:R-:W-:Y:S05]  /*69c0*/  @!P0 BRA `(.L_x_504) ;  /* 0x0000000000308947 */ /* 0x000fea0003800000 */
[----:B------:R-:W-:-:S13]  /*69d0*/  ISETP.NE.AND P0, PT, R0, 0x3, PT ;  /* 0x000000030000780c */ /* 0x000fda0003f05270 */
[----:B------:R-:W-:Y:S05]  /*69e0*/  @!P0 BRA `(.L_x_505) ;  /* 0x0000000000188947 */ /* 0x000fea0003800000 */
[----:B------:R-:W-:-:S13]  /*69f0*/  ISETP.NE.AND P0, PT, R0, 0x4, PT ;  /* 0x000000040000780c */ /* 0x000fda0003f05270 */
[----:B------:R-:W-:Y:S05]  /*6a00*/  @P0 BRA `(.L_x_502) ;  /* 0x0000000800780947 */ /* 0x000fea0003800000 */
[----:B------:R-:W-:-:S06]  /*6a10*/  IMAD.U32 R4, R17, 0x10000, RZ ;  /* 0x0001000011047824 */ /* 0x000fcc00078e00ff */
[----:B------:R-:W0:Y:S02]  /*6a20*/  F2I.S64.TRUNC R4, R4 ;  /* 0x0000000400047311 */ /* 0x000e24000020d900 */
[----:B0-----:R4:W-:Y:S01]  /*6a30*/  STG.E.64 desc[UR36][R8.64], R4 ;  /* 0x0000000408007986 */ /* 0x0019e2000c101b24 */
[----:B------:R-:W-:Y:S05]  /*6a40*/  BRA `(.L_x_503) ;  /* 0x0000000c00447947 */ /* 0x000fea0003800000 */
.L_x_505:
[----:B------:R-:W-:-:S06]  /*6a50*/  IMAD.U32 R17, R17, 0x10000, RZ ;  /* 0x0001000011117824 */ /* 0x000fcc00078e00ff */
[----:B------:R-:W0:Y:S02]  /*6a60*/  F2I.FTZ.TRUNC.NTZ R17, R17 ;  /* 0x0000001100117305 */ /* 0x000e24000021f100 */
[----:B0-----:R3:W-:Y:S01]  /*6a70*/  STG.E desc[UR36][R8.64], R17 ;  /* 0x0000001108007986 */ /* 0x0017e2000c101924 */
[----:B------:R-:W-:Y:S05]  /*6a80*/  BRA `(.L_x_503) ;  /* 0x0000000c00347947 */ /* 0x000fea0003800000 */
.L_x_504:
[----:B------:R-:W-:-:S06]  /*6a90*/  IMAD.U32 R17, R17, 0x10000, RZ ;  /* 0x0001000011117824 */ /* 0x000fcc00078e00ff */
[----:B------:R-:W0:Y:S02]  /*6aa0*/  F2I.FTZ.TRUNC.NTZ R17, R17 ;  /* 0x0000001100117305 */ /* 0x000e24000021f100 */
[----:B0-----:R2:W-:Y:S01]  /*6ab0*/  STG.E.U16 desc[UR36][R8.64], R17 ;  /* 0x0000001108007986 */ /* 0x0015e2000c101524 */
[----:B------:R-:W-:Y:S05]  /*6ac0*/  BRA `(.L_x_503) ;  /* 0x0000000c00247947 */ /* 0x000fea0003800000 */
.L_x_499:
[----:B------:R-:W-:-:S13]  /*6ad0*/  ISETP.GT.AND P0, PT, R0, 0x6, PT ;  /* 0x000000060000780c */ /* 0x000fda0003f04270 */
[----:B------:R-:W-:Y:S05]  /*6ae0*/  @P0 BRA `(.L_x_506) ;  /* 0x00000000002c0947 */ /* 0x000fea0003800000 */
[----:B------:R-:W-:-:S13]  /*6af0*/  ISETP.NE.AND P0, PT, R0, 0x5, PT ;  /* 0x000000050000780c */ /* 0x000fda0003f05270 */
[----:B------:R-:W-:Y:S05]  /*6b00*/  @!P0 BRA `(.L_x_507) ;  /* 0x0000000000148947 */ /* 0x000fea0003800000 */
[----:B------:R-:W-:-:S13]  /*6b10*/  ISETP.NE.AND P0, PT, R0, 0x6, PT ;  /* 0x000000060000780c */ /* 0x000fda0003f05270 */
[----:B------:R-:W-:Y:S05]  /*6b20*/  @P0 BRA `(.L_x_502) ;  /* 0x0000000800300947 */ /* 0x000fea0003800000 */
[----:B------:R-:W-:-:S05]  /*6b30*/  IMAD.U32 R17, R17, 0x10000, RZ ;  /* 0x0001000011117824 */ /* 0x000fca00078e00ff */
[----:B------:R0:W-:Y:S01]  /*6b40*/  STG.E desc[UR36][R8.64], R17 ;  /* 0x0000001108007986 */ /* 0x0001e2000c101924 */
[----:B------:R-:W-:Y:S05]  /*6b50*/  BRA `(.L_x_503) ;  /* 0x0000000c00007947 */ /* 0x000fea0003800000 */
.L_x_507:
[----:B------:R-:W-:-:S05]  /*6b60*/  IMAD.U32 R0, R17, 0x10000, RZ ;  /* 0x0001000011007824 */ /* 0x000fca00078e00ff */
[----:B------:R-:W-:-:S05]  /*6b70*/  F2FP.F16.F32.PACK_AB R0, RZ, R0 ;  /* 0x00000000ff00723e */ /* 0x000fca00000000ff */
[----:B------:R0:W-:Y:S01]  /*6b80*/  STG.E.U16 desc[UR36][R8.64], R0 ;  /* 0x0000000008007986 */ /* 0x0001e2000c101524 */
[----:B------:R-:W-:Y:S05]  /*6b90*/  BRA `(.L_x_503) ;  /* 0x0000000800f07947 */ /* 0x000fea0003800000 */
.L_x_506:
[----:B------:R-:W-:-:S13]  /*6ba0*/  ISETP.NE.AND P0, PT, R0, 0x7, PT ;  /* 0x000000070000780c */ /* 0x000fda0003f05270 */
[----:B------:R-:W-:Y:S05]  /*6bb0*/  @!P0 BRA `(.L_x_508) ;  /* 0x0000000000348947 */ /* 0x000fea0003800000 */
[----:B------:R-:W-:-:S13]  /*6bc0*/  ISETP.NE.AND P0, PT, R0, 0x8, PT ;  /* 0x000000080000780c */ /* 0x000fda0003f05270 */
[----:B------:R-:W-:Y:S05]  /*6bd0*/  @!P0 BRA `(.L_x_509) ;  /* 0x0000000000188947 */ /* 0x000fea0003800000 */
[----:B------:R-:W-:-:S13]  /*6be0*/  ISETP.NE.AND P0, PT, R0, 0x9, PT ;  /* 0x000000090000780c */ /* 0x000fda0003f05270 */
[----:B------:R-:W-:Y:S05]  /*6bf0*/  @P0 BRA `(.L_x_502) ;  /* 0x0000000400fc0947 */ /* 0x000fea0003800000 */
[----:B------:R-:W-:Y:S02]  /*6c00*/  IMAD.U32 R4, R17, 0x10000, RZ ;  /* 0x0001000011047824 */ /* 0x000fe400078e00ff */
[----:B------:R-:W-:-:S05]  /*6c10*/  IMAD.MOV.U32 R5, RZ, RZ, RZ ;  /* 0x000000ffff057224 */ /* 0x000fca00078e00ff */
[----:B------:R0:W-:Y:S01]  /*6c20*/  STG.E.64 desc[UR36][R8.64], R4 ;  /* 0x0000000408007986 */ /* 0x0001e2000c101b24 */
[----:B------:R-:W-:Y:S05]  /*6c30*/  BRA `(.L_x_503) ;  /* 0x0000000800c87947 */ /* 0x000fea0003800000 */
.L_x_509:
[----:B------:R-:W-:-:S05]  /*6c40*/  IMAD.U32 R17, R17, 0x10000, RZ ;  /* 0x0001000011117824 */ /* 0x000fca00078e00ff */
[----:B------:R-:W-:-:S04]  /*6c50*/  F2FP.F16.F32.PACK_AB R3, RZ, R17 ;  /* 0x00000011ff03723e */ /* 0x000fc800000000ff */
[----:B------:R-:W-:-:S05]  /*6c60*/  PRMT R3, R3, 0x5410, RZ ;  /* 0x0000541003037816 */ /* 0x000fca00000000ff */
[----:B------:R0:W-:Y:S01]  /*6c70*/  STG.E desc[UR36][R8.64], R3 ;  /* 0x0000000308007986 */ /* 0x0001e2000c101924 */
[----:B------:R-:W-:Y:S05]  /*6c80*/  BRA `(.L_x_503) ;  /* 0x0000000800b47947 */ /* 0x000fea0003800000 */
.L_x_508:
[----:B------:R-:W-:-:S04]  /*6c90*/  IMAD.U32 R4, R17, 0x10000, RZ ;  /* 0x0001000011047824 */ /* 0x000fc800078e00ff */
[----:B------:R-:W-:-:S06]  /*6ca0*/  FMUL.FTZ R4, R4, 1 ;  /* 0x3f80000004047820 */ /* 0x000fcc0000410000 */
[----:B------:R-:W0:Y:S02]  /*6cb0*/  F2F.F64.F32 R4, R4 ;  /* 0x0000000400047310 */ /* 0x000e240000201800 */
[----:B0-----:R0:W-:Y:S01]  /*6cc0*/  STG.E.64 desc[UR36][R8.64], R4 ;  /* 0x0000000408007986 */ /* 0x0011e2000c101b24 */
[----:B------:R-:W-:Y:S05]  /*6cd0*/  BRA `(.L_x_503) ;  /* 0x0000000800a07947 */ /* 0x000fea0003800000 */
.L_x_498:
        /* <DEDUP_REMOVED lines=10> */
[----:B------:R-:W-:-:S06]  /*6d80*/  IMAD.U32 R3, R17, 0x10000, RZ ;  /* 0x0001000011037824 */ /* 0x000fcc00078e00ff */
[----:B------:R-:W0:Y:S02]  /*6d90*/  F2I.FTZ.U32.TRUNC.NTZ R3, R3 ;  /* 0x0000000300037305 */ /* 0x000e24000021f000 */
[----:B0-----:R0:W-:Y:S01]  /*6da0*/  STG.E.U16 desc[UR36][R8.64], R3 ;  /* 0x0000000308007986 */ /* 0x0011e2000c101524 */
[----:B------:R-:W-:Y:S05]  /*6db0*/  BRA `(.L_x_503) ;  /* 0x0000000800687947 */ /* 0x000fea0003800000 */
.L_x_513:
[----:B------:R-:W-:Y:S01]  /*6dc0*/  IMAD.U32 R17, R17, 0x10000, RZ ;  /* 0x0001000011117824 */ /* 0x000fe200078e00ff */
        /* <DEDUP_REMOVED lines=16> */
.L_x_516:
[----:B------:R-:W-:-:S04]  /*6ed0*/  SHF.R.U32.HI R3, RZ, 0x18, R17 ;  /* 0x00000018ff037819 */ /* 0x000fc80000011611 */
[----:B------:R-:W-:-:S04]  /*6ee0*/  LOP3.LUT R0, R0, 0x80, R3, 0xf8, !PT ;  /* 0x0000008000007812 */ /* 0x000fc800078ef803 */
[----:B------:R-:W-:-:S07]  /*6ef0*/  PRMT R4, R0, 0x7610, R4 ;  /* 0x0000761000047816 */ /* 0x000fce0000000004 */
.L_x_515:
[----:B------:R-:W-:Y:S05]  /*6f00*/  BSYNC.RECONVERGENT B0 ;  /* 0x0000000000007941 */ /* 0x000fea0003800200 */
.L_x_514:
[----:B------:R0:W-:Y:S01]  /*6f10*/  STG.E.U8 desc[UR36][R8.64], R4 ;  /* 0x0000000408007986 */ /* 0x0001e2000c101124 */
[----:B------:R-:W-:Y:S05]  /*6f20*/  BRA `(.L_x_503) ;  /* 0x00000008000c7947 */ /* 0x000fea0003800000 */
.L_x_512:
        /* <DEDUP_REMOVED lines=17> */
.L_x_519:
[----:B------:R-:W-:-:S04]  /*7040*/  SHF.R.U32.HI R3, RZ, 0x18, R17 ;  /* 0x00000018ff037819 */ /* 0x000fc80000011611 */
[----:B------:R-:W-:-:S04]  /*7050*/  LOP3.LUT R0, R0, 0x80, R3, 0xf8, !PT ;  /* 0x0000008000007812 */ /* 0x000fc800078ef803 */
[----:B------:R-:W-:-:S07]  /*7060*/  PRMT R4, R0, 0x7610, R4 ;  /* 0x0000761000047816 */ /* 0x000fce0000000004 */
.L_x_518:
[----:B------:R-:W-:Y:S05]  /*7070*/  BSYNC.RECONVERGENT B0 ;  /* 0x0000000000007941 */ /* 0x000fea0003800200 */
.L_x_517:
[----:B------:R0:W-:Y:S01]  /*7080*/  STG.E.U8 desc[UR36][R8.64], R4 ;  /* 0x0000000408007986 */ /* 0x0001e2000c101124 */
[----:B------:R-:W-:Y:S05]  /*7090*/  BRA `(.L_x_503) ;  /* 0x0000000400b07947 */ /* 0x000fea0003800000 */
.L_x_511:
[----:B------:R-:W-:-:S13]  /*70a0*/  ISETP.NE.AND P0, PT, R0, 0x1c, PT ;  /* 0x0000001c0000780c */ /* 0x000fda0003f05270 */
[----:B------:R-:W-:Y:S05]  /*70b0*/  @!P0 BRA `(.L_x_520) ;  /* 0x0000000000608947 */ /* 0x000fea0003800000 */
[----:B------:R-:W-:-:S13]  /*70c0*/  ISETP.NE.AND P0, PT, R0, 0x1d, PT ;  /* 0x0000001d0000780c */ /* 0x000fda0003f05270 */
[----:B------:R-:W-:Y:S05]  /*70d0*/  @!P0 BRA `(.L_x_521) ;  /* 0x0000000000488947 */ /* 0x000fea0003800000 */
[----:B------:R-:W-:-:S13]  /*70e0*/  ISETP.NE.AND P0, PT, R0, 0x2c, PT ;  /* 0x0000002c0000780c */ /* 0x000fda0003f05270 */
[----:B------:R-:W-:Y:S05]  /*70f0*/  @P0 BRA `(.L_x_502) ;  /* 0x0000000000bc0947 */ /* 0x000fea0003800000 */
[----:B------:R-:W-:-:S05]  /*7100*/  IMAD.U32 R4, R17, 0x10000, RZ ;  /* 0x0001000011047824 */ /* 0x000fca00078e00ff */
        /* <DEDUP_REMOVED lines=15> */
.L_x_521:
[----:B------:R-:W-:-:S06]  /*7200*/  IMAD.U32 R4, R17, 0x10000, RZ ;  /* 0x0001000011047824 */ /* 0x000fcc00078e00ff */
[----:B------:R-:W0:Y:S02]  /*7210*/  F2I.U64.TRUNC R4, R4 ;  /* 0x0000000400047311 */ /* 0x000e24000020d800 */
[----:B0-----:R0:W-:Y:S01]  /*7220*/  STG.E.64 desc[UR36][R8.64], R4 ;  /* 0x0000000408007986 */ /* 0x0011e2000c101b24 */
[----:B------:R-:W-:Y:S05]  /*7230*/  BRA `(.L_x_503) ;  /* 0x0000000400487947 */ /* 0x000fea0003800000 */
.L_x_520:
[----:B------:R-:W-:-:S06]  /*7240*/  IMAD.U32 R17, R17, 0x10000, RZ ;  /* 0x0001000011117824 */ /* 0x000fcc00078e00ff */
[----:B------:R-:W0:Y:S02]  /*7250*/  F2I.FTZ.U32.TRUNC.NTZ R17, R17 ;  /* 0x0000001100117305 */ /* 0x000e24000021f000 */
[----:B0-----:R0:W-:Y:S01]  /*7260*/  STG.E desc[UR36][R8.64], R17 ;  /* 0x0000001108007986 */ /* 0x0011e2000c101924 */
[----:B------:R-:W-:Y:S05]  /*7270*/  BRA `(.L_x_503) ;  /* 0x0000000400387947 */ /* 0x000fea0003800000 */
.L_x_510:
[----:B------:R-:W-:-:S13]  /*7280*/  ISETP.GT.AND P0, PT, R0, 0xe, PT ;  /* 0x0000000e0000780c */ /* 0x000fda0003f04270 */
[----:B------:R-:W-:Y:S05]  /*7290*/  @P0 BRA `(.L_x_522) ;  /* 0x00000000003c0947 */ /* 0x000fea0003800000 */
[----:B------:R-:W-:-:S13]  /*72a0*/  ISETP.NE.AND P0, PT, R0, 0xa, PT ;  /* 0x0000000a0000780c */ /* 0x000fda0003f05270 */
[----:B------:R-:W-:Y:S05]  /*72b0*/  @!P0 BRA `(.L_x_523) ;  /* 0x00000000001c8947 */ /* 0x000fea0003800000 */
[----:B------:R-:W-:-:S13]  /*72c0*/  ISETP.NE.AND P0, PT, R0, 0xb, PT ;  /* 0x0000000b0000780c */ /* 0x000fda0003f05270 */
[----:B------:R-:W-:Y:S05]  /*72d0*/  @P0 BRA `(.L_x_502) ;  /* 0x0000000000440947 */ /* 0x000fea0003800000 */
[----:B------:R-:W-:-:S05]  /*72e0*/  IMAD.U32 R17, R17, 0x10000, RZ ;  /* 0x0001000011117824 */ /* 0x000fca00078e00ff */
[----:B------:R-:W-:-:S04]  /*72f0*/  FSETP.NEU.FTZ.AND P0, PT, R17, RZ, PT ;  /* 0x000000ff1100720b */ /* 0x000fc80003f1d000 */
[----:B------:R-:W-:-:S05]  /*7300*/  SEL R3, RZ, 0x1, !P0 ;  /* 0x00000001ff037807 */ /* 0x000fca0004000000 */
[----:B------:R0:W-:Y:S01]  /*7310*/  STG.E.U8 desc[UR36][R8.64], R3 ;  /* 0x0000000308007986 */ /* 0x0001e2000c101124 */
[----:B------:R-:W-:Y:S05]  /*7320*/  BRA `(.L_x_503) ;  /* 0x00000004000c7947 */ /* 0x000fea0003800000 */
.L_x_523:
[----:B------:R-:W-:Y:S01]  /*7330*/  IMAD.U32 R17, R17, 0x10000, RZ ;  /* 0x0001000011117824 */ /* 0x000fe200078e00ff */
[----:B------:R-:W-:-:S03]  /*7340*/  CS2R R6, SRZ ;  /* 0x0000000000067805 */ /* 0x000fc6000001ff00 */
[----:B------:R-:W-:-:S06]  /*7350*/  FMUL.FTZ R4, R17, 1 ;  /* 0x3f80000011047820 */ /* 0x000fcc0000410000 */
[----:B------:R-:W0:Y:S02]  /*7360*/  F2F.F64.F32 R4, R4 ;  /* 0x0000000400047310 */ /* 0x000e240000201800 */
[----:B0-----:R0:W-:Y:S01]  /*7370*/  STG.E.128 desc[UR36][R8.64], R4 ;  /* 0x0000000408007986 */ /* 0x0011e2000c101d24 */
[----:B------:R-:W-:Y:S05]  /*7380*/  BRA `(.L_x_503) ;  /* 0x0000000000f47947 */ /* 0x000fea0003800000 */
.L_x_522:
[----:B------:R-:W-:-:S13]  /*7390*/  ISETP.NE.AND P0, PT, R0, 0xf, PT ;  /* 0x0000000f0000780c */ /* 0x000fda0003f05270 */
[----:B------:R-:W-:Y:S05]  /*73a0*/  @!P0 BRA `(.L_x_524) ;  /* 0x0000000000e88947 */ /* 0x000fea0003800000 */
[----:B------:R-:W-:-:S13]  /*73b0*/  ISETP.NE.AND P0, PT, R0, 0x17, PT ;  /* 0x000000170000780c */ /* 0x000fda0003f05270 */
[----:B------:R-:W-:Y:S05]  /*73c0*/  @!P0 BRA `(.L_x_525) ;  /* 0x0000000000908947 */ /* 0x000fea0003800000 */
[----:B------:R-:W-:-:S13]  /*73d0*/  ISETP.NE.AND P0, PT, R0, 0x18, PT ;  /* 0x000000180000780c */ /* 0x000fda0003f05270 */
[----:B------:R-:W-:Y:S05]  /*73e0*/  @!P0 BRA `(.L_x_526) ;  /* 0x0000000000448947 */ /* 0x000fea0003800000 */
.L_x_502:
        /* <DEDUP_REMOVED lines=16> */
.L_x_527:
[----:B------:R-:W-:Y:S05]  /*74f0*/  BRA `(.L_x_503) ;  /* 0x0000000000987947 */ /* 0x000fea0003800000 */
.L_x_526:
[----:B------:R-:W-:Y:S01]  /*7500*/  IMAD.U32 R17, R17, 0x10000, RZ ;  /* 0x0001000011117824 */ /* 0x000fe200078e00ff */
        /* <DEDUP_REMOVED lines=12> */
.L_x_529:
[----:B------:R-:W-:Y:S05]  /*75d0*/  BSYNC.RECONVERGENT B0 ;  /* 0x0000000000007941 */ /* 0x000fea0003800200 */
.L_x_528:
[----:B------:R-:W-:-:S05]  /*75e0*/  LOP3.LUT R3, R0, 0x80, R3, 0xf8, !PT ;  /* 0x0000008000037812 */ /* 0x000fca00078ef803 */
[----:B------:R0:W-:Y:S01]  /*75f0*/  STG.E.U8 desc[UR36][R8.64], R3 ;  /* 0x0000000308007986 */ /* 0x0001e2000c101124 */
[----:B------:R-:W-:Y:S05]  /*7600*/  BRA `(.L_x_503) ;  /* 0x0000000000547947 */ /* 0x000fea0003800000 */
.L_x_525:
[----:B------:R-:W-:Y:S01]  /*7610*/  IMAD.U32 R3, R17, 0x10000, RZ ;  /* 0x0001000011037824 */ /* 0x000fe200078e00ff */
        /* <DEDUP_REMOVED lines=11> */
.L_x_531:
[----:B------:R-:W-:Y:S01]  /*76d0*/  IMAD.MOV.U32 R0, RZ, RZ, 0x7f ;  /* 0x0000007fff007424 */ /* 0x000fe200078e00ff */
[----:B------:R-:W-:-:S04]  /*76e0*/  ISETP.GT.U32.AND P0, PT, R4, 0x7f800000, PT ;  /* 0x7f8000000400780c */ /* 0x000fc80003f04070 */
[----:B------:R-:W-:-:S09]  /*76f0*/  SEL R0, R0, 0x7c, P0 ;  /* 0x0000007c00007807 */ /* 0x000fd20000000000 */
.L_x_532:
[----:B------:R-:W-:Y:S05]  /*7700*/  BSYNC.RECONVERGENT B0 ;  /* 0x0000000000007941 */ /* 0x000fea0003800200 */
.L_x_530:
[----:B------:R-:W-:-:S04]  /*7710*/  SHF.R.U32.HI R3, RZ, 0x18, R3 ;  /* 0x00000018ff037819 */ /* 0x000fc80000011603 */
[----:B------:R-:W-:-:S05]  /*7720*/  LOP3.LUT R3, R0, 0x80, R3, 0xf8, !PT ;  /* 0x0000008000037812 */ /* 0x000fca00078ef803 */
[----:B------:R0:W-:Y:S01]  /*7730*/  STG.E.U8 desc[UR36][R8.64], R3 ;  /* 0x0000000308007986 */ /* 0x0001e2000c101124 */
[----:B------:R-:W-:Y:S05]  /*7740*/  BRA `(.L_x_503) ;  /* 0x0000000000047947 */ /* 0x000fea0003800000 */
.L_x_524:
[----:B------:R0:W-:Y:S02]  /*7750*/  STG.E.U16 desc[UR36][R8.64], R17 ;  /* 0x0000001108007986 */ /* 0x0001e4000c101524 */
.L_x_503:
[----:B------:R-:W-:-:S07]  /*7760*/  VIADD R25, R25, 0x80 ;  /* 0x0000008019197836 */ /* 0x000fce0000000000 */
.L_x_462:
[----:B------:R-:W-:Y:S05]  /*7770*/  BSYNC.RECONVERGENT B6 ;  /* 0x0000000000067941 */ /* 0x000fea0003800200 */
.L_x_461:
[----:B------:R-:W-:-:S13]  /*7780*/  ISETP.GE.AND P0, PT, R25, R16, PT ;  /* 0x000000101900720c */ /* 0x000fda0003f06270 */
[----:B------:R-:W-:Y:S05]  /*7790*/  @P0 EXIT ;  /* 0x000000000000094d */ /* 0x000fea0003800000 */
[----:B0-2-4-:R-:W0:Y:S01]  /*77a0*/  LDC.64 R4, c[0x0][0x388] ;  /* 0x0000e200ff047b82 */ /* 0x015e220000000a00 */
[----:B------:R-:W1:Y:S01]  /*77b0*/  LDCU UR4, c[0x0][0x3a8] ;  /* 0x00007500ff0477ac */ /* 0x000e620008000800 */
[----:B---3--:R-:W-:Y:S01]  /*77c0*/  PRMT R0, R18, 0x9910, RZ ;  /* 0x0000991012007816 */ /* 0x008fe200000000ff */
[----:B------:R-:W-:-:S03]  /*77d0*/  IMAD R2, R2, 0x200, R25 ;  /* 0x0000020002027824 */ /* 0x000fc600078e0219 */
[----:B------:R-:W-:Y:S01]  /*77e0*/  ISETP.GT.AND P1, PT, R0, 0x9, PT ;  /* 0x000000090000780c */ /* 0x000fe20003f24270 */
[----:B-1----:R-:W-:-:S05]  /*77f0*/  IMAD R3, R2, UR4, RZ ;  /* 0x0000000402037c24 */ /* 0x002fca000f8e02ff */
[----:B0-----:R-:W-:-:S05]  /*7800*/  IADD3 R2, P0, PT, R3, R4, RZ ;  /* 0x0000000403027210 */ /* 0x001fca0007f1e0ff */
[----:B------:R-:W-:Y:S02]  /*7810*/  IMAD.X R3, RZ, RZ, R5, P0 ;  /* 0x000000ffff037224 */ /* 0x000fe400000e0605 */
[----:B------:R-:W-:Y:S06]  /*7820*/  @P1 BRA `(.L_x_533) ;  /* 0x00000004000c1947 */ /* 0x000fec0003800000 */
        /* <DEDUP_REMOVED lines=10> */
[----:B0-----:R-:W-:Y:S01]  /*78d0*/  STG.E.U8 desc[UR36][R2.64], R19 ;  /* 0x0000001302007986 */ /* 0x001fe2000c101124 */
[----:B------:R-:W-:Y:S05]  /*78e0*/  EXIT ;  /* 0x000000000000794d */ /* 0x000fea0003800000 */
.L_x_536:
[----:B------:R-:W-:-:S06]  /*78f0*/  IMAD.U32 R5, R19, 0x10000, RZ ;  /* 0x0001000013057824 */ /* 0x000fcc00078e00ff */
[----:B------:R-:W0:Y:S02]  /*7900*/  F2I.S64.TRUNC R4, R5 ;  /* 0x0000000500047311 */ /* 0x000e24000020d900 */
[----:B0-----:R-:W-:Y:S01]  /*7910*/  STG.E.U8 desc[UR36][R2.64], R4 ;  /* 0x0000000402007986 */ /* 0x001fe2000c101124 */
[----:B------:R-:W-:Y:S05]  /*7920*/  EXIT ;  /* 0x000000000000794d */ /* 0x000fea0003800000 */
.L_x_535:
        /* <DEDUP_REMOVED lines=8> */
[----:B0-----:R-:W-:Y:S01]  /*79b0*/  STG.E.64 desc[UR36][R2.64], R4 ;  /* 0x0000000402007986 */ /* 0x001fe2000c101b24 */
[----:B------:R-:W-:Y:S05]  /*79c0*/  EXIT ;  /* 0x000000000000794d */ /* 0x000fea0003800000 */
.L_x_539:
[----:B------:R-:W-:-:S06]  /*79d0*/  IMAD.U32 R19, R19, 0x10000, RZ ;  /* 0x0001000013137824 */ /* 0x000fcc00078e00ff */
[----:B------:R-:W0:Y:S02]  /*79e0*/  F2I.FTZ.TRUNC.NTZ R19, R19 ;  /* 0x0000001300137305 */ /* 0x000e24000021f100 */
[----:B0-----:R-:W-:Y:S01]  /*79f0*/  STG.E desc[UR36][R2.64], R19 ;  /* 0x0000001302007986 */ /* 0x001fe2000c101924 */
[----:B------:R-:W-:Y:S05]  /*7a00*/  EXIT ;  /* 0x000000000000794d */ /* 0x000fea0003800000 */
.L_x_538:
[----:B------:R-:W-:-:S06]  /*7a10*/  IMAD.U32 R19, R19, 0x10000, RZ ;  /* 0x0001000013137824 */ /* 0x000fcc00078e00ff */
[----:B------:R-:W0:Y:S02]  /*7a20*/  F2I.FTZ.TRUNC.NTZ R19, R19 ;  /* 0x0000001300137305 */ /* 0x000e24000021f100 */
[----:B0-----:R-:W-:Y:S01]  /*7a30*/  STG.E.U16 desc[UR36][R2.64], R19 ;  /* 0x0000001302007986 */ /* 0x001fe2000c101524 */
[----:B------:R-:W-:Y:S05]  /*7a40*/  EXIT ;  /* 0x000000000000794d */ /* 0x000fea0003800000 */
.L_x_534:
[----:B------:R-:W-:-:S13]  /*7a50*/  ISETP.GT.AND P0, PT, R0, 0x6, PT ;  /* 0x000000060000780c */ /* 0x000fda0003f04270 */
[----:B------:R-:W-:Y:S05]  /*7a60*/  @P0 BRA `(.L_x_540) ;  /* 0x00000000002c0947 */ /* 0x000fea0003800000 */
[----:B------:R-:W-:-:S13]  /*7a70*/  ISETP.NE.AND P0, PT, R0, 0x5, PT ;  /* 0x000000050000780c */ /* 0x000fda0003f05270 */
[----:B------:R-:W-:Y:S05]  /*7a80*/  @!P0 BRA `(.L_x_541) ;  /* 0x0000000000148947 */ /* 0x000fea0003800000 */
[----:B------:R-:W-:-:S13]  /*7a90*/  ISETP.NE.AND P0, PT, R0, 0x6, PT ;  /* 0x000000060000780c */ /* 0x000fda0003f05270 */
[----:B------:R-:W-:Y:S05]  /*7aa0*/  @P0 BRA `(.L_x_537) ;  /* 0x0000000800300947 */ /* 0x000fea0003800000 */
[----:B------:R-:W-:-:S05]  /*7ab0*/  IMAD.U32 R19, R19, 0x10000, RZ ;  /* 0x0001000013137824 */ /* 0x000fca00078e00ff */
[----:B------:R-:W-:Y:S01]  /*7ac0*/  STG.E desc[UR36][R2.64], R19 ;  /* 0x0000001302007986 */ /* 0x000fe2000c101924 */
[----:B------:R-:W-:Y:S05]  /*7ad0*/  EXIT ;  /* 0x000000000000794d */ /* 0x000fea0003800000 */
.L_x_541:
[----:B------:R-:W-:-:S05]  /*7ae0*/  IMAD.U32 R0, R19, 0x10000, RZ ;  /* 0x0001000013007824 */ /* 0x000fca00078e00ff */
[----:B------:R-:W-:-:S05]  /*7af0*/  F2FP.F16.F32.PACK_AB R0, RZ, R0 ;  /* 0x00000000ff00723e */ /* 0x000fca00000000ff */
[----:B------:R-:W-:Y:S01]  /*7b00*/  STG.E.U16 desc[UR36][R2.64], R0 ;  /* 0x0000000002007986 */ /* 0x000fe2000c101524 */
[----:B------:R-:W-:Y:S05]  /*7b10*/  EXIT ;  /* 0x000000000000794d */ /* 0x000fea0003800000 */
.L_x_540:
        /* <DEDUP_REMOVED lines=8> */
[----:B------:R-:W-:Y:S01]  /*7ba0*/  STG.E.64 desc[UR36][R2.64], R4 ;  /* 0x0000000402007986 */ /* 0x000fe2000c101b24 */
[----:B------:R-:W-:Y:S05]  /*7bb0*/  EXIT ;  /* 0x000000000000794d */ /* 0x000fea0003800000 */
.L_x_543:
[----:B------:R-:W-:-:S05]  /*7bc0*/  IMAD.U32 R19, R19, 0x10000, RZ ;  /* 0x0001000013137824 */ /* 0x000fca00078e00ff */
[----:B------:R-:W-:-:S04]  /*7bd0*/  F2FP.F16.F32.PACK_AB R5, RZ, R19 ;  /* 0x00000013ff05723e */ /* 0x000fc800000000ff */
[----:B------:R-:W-:-:S05]  /*7be0*/  PRMT R5, R5, 0x5410, RZ ;  /* 0x0000541005057816 */ /* 0x000fca00000000ff */
[----:B------:R-:W-:Y:S01]  /*7bf0*/  STG.E desc[UR36][R2.64], R5 ;  /* 0x0000000502007986 */ /* 0x000fe2000c101924 */
[----:B------:R-:W-:Y:S05]  /*7c00*/  EXIT ;  /* 0x000000000000794d */ /* 0x000fea0003800000 */
.L_x_542:
[----:B------:R-:W-:-:S04]  /*7c10*/  IMAD.U32 R4, R19, 0x10000, RZ ;  /* 0x0001000013047824 */ /* 0x000fc800078e00ff */
[----:B------:R-:W-:-:S06]  /*7c20*/  FMUL.FTZ R4, R4, 1 ;  /* 0x3f80000004047820 */ /* 0x000fcc0000410000 */
[----:B------:R-:W0:Y:S02]  /*7c30*/  F2F.F64.F32 R4, R4 ;  /* 0x0000000400047310 */ /* 0x000e240000201800 */
[----:B0-----:R-:W-:Y:S01]  /*7c40*/  STG.E.64 desc[UR36][R2.64], R4 ;  /* 0x0000000402007986 */ /* 0x001fe2000c101b24 */
[----:B------:R-:W-:Y:S05]  /*7c50*/  EXIT ;  /* 0x000000000000794d */ /* 0x000fea0003800000 */
.L_x_533:
        /* <DEDUP_REMOVED lines=12> */
[----:B0-----:R-:W-:Y:S01]  /*7d20*/  STG.E.U16 desc[UR36][R2.64], R5 ;  /* 0x0000000502007986 */ /* 0x001fe2000c101524 */
[----:B------:R-:W-:Y:S05]  /*7d30*/  EXIT ;  /* 0x000000000000794d */ /* 0x000fea0003800000 */
.L_x_547:
        /* <DEDUP_REMOVED lines=18> */
.L_x_550:
[----:B------:R-:W-:-:S04]  /*7e60*/  SHF.R.U32.HI R5, RZ, 0x18, R5 ;  /* 0x00000018ff057819 */ /* 0x000fc80000011605 */
[----:B------:R-:W-:-:S07]  /*7e70*/  LOP3.LUT R0, R0, 0x80, R5, 0xf8, !PT ;  /* 0x0000008000007812 */ /* 0x000fce00078ef805 */
.L_x_549:
[----:B------:R-:W-:Y:S05]  /*7e80*/  BSYNC.RECONVERGENT B0 ;  /* 0x0000000000007941 */ /* 0x000fea0003800200 */
.L_x_548:
[----:B------:R-:W-:Y:S01]  /*7e90*/  STG.E.U8 desc[UR36][R2.64], R0 ;  /* 0x0000000002007986 */ /* 0x000fe2000c101124 */
[----:B------:R-:W-:Y:S05]  /*7ea0*/  EXIT ;  /* 0x000000000000794d */ /* 0x000fea0003800000 */
.L_x_546:
        /* <DEDUP_REMOVED lines=18> */
.L_x_553:
[----:B------:R-:W-:-:S04]  /*7fd0*/  SHF.R.U32.HI R5, RZ, 0x18, R5 ;  /* 0x00000018ff057819 */ /* 0x000fc80000011605 */
[----:B------:R-:W-:-:S07]  /*7fe0*/  LOP3.LUT R0, R0, 0x80, R5, 0xf8, !PT ;  /* 0x0000008000007812 */ /* 0x000fce00078ef805 */
.L_x_552:
[----:B------:R-:W-:Y:S05]  /*7ff0*/  BSYNC.RECONVERGENT B0 ;  /* 0x0000000000007941 */ /* 0x000fea0003800200 */
.L_x_551:
[----:B------:R-:W-:Y:S01]  /*8000*/  STG.E.U8 desc[UR36][R2.64], R0 ;  /* 0x0000000002007986 */ /* 0x000fe2000c101124 */
[----:B------:R-:W-:Y:S05]  /*8010*/  EXIT ;  /* 0x000000000000794d */ /* 0x000fea0003800000 */
.L_x_545:
[----:B------:R-:W-:-:S13]  /*8020*/  ISETP.NE.AND P0, PT, R0, 0x1c, PT ;  /* 0x0000001c0000780c */ /* 0x000fda0003f05270 */
[----:B------:R-:W-:Y:S05]  /*8030*/  @!P0 BRA `(.L_x_554) ;  /* 0x0000000000608947 */ /* 0x000fea0003800000 */
[----:B------:R-:W-:-:S13]  /*8040*/  ISETP.NE.AND P0, PT, R0, 0x1d, PT ;  /* 0x0000001d0000780c */ /* 0x000fda0003f05270 */
[----:B------:R-:W-:Y:S05]  /*8050*/  @!P0 BRA `(.L_x_555) ;  /* 0x0000000000488947 */ /* 0x000fea0003800000 */
[----:B------:R-:W-:-:S13]  /*8060*/  ISETP.NE.AND P0, PT, R0, 0x2c, PT ;  /* 0x0000002c0000780c */ /* 0x000fda0003f05270 */
[----:B------:R-:W-:Y:S05]  /*8070*/  @P0 BRA `(.L_x_537) ;  /* 0x0000000000bc0947 */ /* 0x000fea0003800000 */
[----:B------:R-:W-:Y:S02]  /*8080*/  IMAD.U32 R19, R19, 0x10000, RZ ;  /* 0x0001000013137824 */ /* 0x000fe400078e00ff */
[----:B------:R-:W-:-:S03]  /*8090*/  IMAD.MOV.U32 R5, RZ, RZ, 0xff ;  /* 0x000000ffff057424 */ /* 0x000fc600078e00ff */
[----:B------:R-:W-:-:S04]  /*80a0*/  SHF.R.U32.HI R6, RZ, 0x17, R19 ;  /* 0x00000017ff067819 */ /* 0x000fc80000011613 */
[----:B------:R-:W-:-:S04]  /*80b0*/  LOP3.LUT R4, R6, 0xff, RZ, 0xc0, !PT ;  /* 0x000000ff06047812 */ /* 0x000fc800078ec0ff */
[----:B------:R-:W-:-:S13]  /*80c0*/  ISETP.NE.AND P2, PT, R4, 0xff, PT ;  /* 0x000000ff0400780c */ /* 0x000fda0003f45270 */
[--C-:B------:R-:W-:Y:S02]  /*80d0*/  @P2 SHF.R.U32.HI R0, RZ, 0x16, R19.reuse ;  /* 0x00000016ff002819 */ /* 0x100fe40000011613 */
[----:B------:R-:W-:Y:S02]  /*80e0*/  @P2 LOP3.LUT P0, RZ, R4, 0x3fffff, R19, 0xf8, !PT ;  /* 0x003fffff04ff2812 */ /* 0x000fe4000780f813 */
[----:B------:R-:W-:-:S04]  /*80f0*/  @P2 LOP3.LUT R0, R0, 0x1, RZ, 0xc0, !PT ;  /* 0x0000000100002812 */ /* 0x000fc800078ec0ff */
[----:B------:R-:W-:Y:S01]  /*8100*/  @P2 ISETP.EQ.U32.AND P1, PT, R0, 0x1, P0 ;  /* 0x000000010000280c */ /* 0x000fe20000722070 */
[----:B------:R-:W-:Y:S01]  /*8110*/  @P2 VIADD R0, R6, 0x1 ;  /* 0x0000000106002836 */ /* 0x000fe20000000000 */
[----:B------:R-:W-:Y:S02]  /*8120*/  PLOP3.LUT P0, PT, PT, PT, PT, 0x80, 0x8 ;  /* 0x000000000008781c */ /* 0x000fe40003f0f070 */
[----:B------:R-:W-:-:S13]  /*8130*/  @P2 PLOP3.LUT P0, PT, P1, PT, PT, 0x80, 0x8 ;  /* 0x000000000008281c */ /* 0x000fda0000f0f070 */
[----:B------:R-:W-:-:S04]  /*8140*/  @!P0 IMAD.MOV R0, RZ, RZ, R6 ;  /* 0x000000ffff008224 */ /* 0x000fc800078e0206 */
[----:B------:R-:W-:-:S05]  /*8150*/  @P2 IMAD.MOV.U32 R5, RZ, RZ, R0 ;  /* 0x000000ffff052224 */ /* 0x000fca00078e0000 */
[----:B------:R-:W-:Y:S01]  /*8160*/  STG.E.U8 desc[UR36][R2.64], R5 ;  /* 0x0000000502007986 */ /* 0x000fe2000c101124 */
[----:B------:R-:W-:Y:S05]  /*8170*/  EXIT ;  /* 0x000000000000794d */ /* 0x000fea0003800000 */
.L_x_555:
[----:B------:R-:W-:-:S06]  /*8180*/  IMAD.U32 R4, R19, 0x10000, RZ ;  /* 0x0001000013047824 */ /* 0x000fcc00078e00ff */
[----:B------:R-:W0:Y:S02]  /*8190*/  F2I.U64.TRUNC R4, R4 ;  /* 0x0000000400047311 */ /* 0x000e24000020d800 */
[----:B0-----:R-:W-:Y:S01]  /*81a0*/  STG.E.64 desc[UR36][R2.64], R4 ;  /* 0x0000000402007986 */ /* 0x001fe2000c101b24 */
[----:B------:R-:W-:Y:S05]  /*81b0*/  EXIT ;  /* 0x000000000000794d */ /* 0x000fea0003800000 */
.L_x_554:
[----:B------:R-:W-:-:S06]  /*81c0*/  IMAD.U32 R19, R19, 0x10000, RZ ;  /* 0x0001000013137824 */ /* 0x000fcc00078e00ff */
[----:B------:R-:W0:Y:S02]  /*81d0*/  F2I.FTZ.U32.TRUNC.NTZ R19, R19 ;  /* 0x0000001300137305 */ /* 0x000e24000021f000 */
[----:B0-----:R-:W-:Y:S01]  /*81e0*/  STG.E desc[UR36][R2.64], R19 ;  /* 0x0000001302007986 */ /* 0x001fe2000c101924 */
[----:B------:R-:W-:Y:S05]  /*81f0*/  EXIT ;  /* 0x000000000000794d */ /* 0x000fea0003800000 */
.L_x_544:
        /* <DEDUP_REMOVED lines=9> */
[----:B------:R-:W-:Y:S01]  /*8290*/  STG.E.U8 desc[UR36][R2.64], R5 ;  /* 0x0000000502007986 */ /* 0x000fe2000c101124 */
[----:B------:R-:W-:Y:S05]  /*82a0*/  EXIT ;  /* 0x000000000000794d */ /* 0x000fea0003800000 */
.L_x_557:
[----:B------:R-:W-:Y:S01]  /*82b0*/  IMAD.U32 R19, R19, 0x10000, RZ ;  /* 0x0001000013137824 */ /* 0x000fe200078e00ff */
[----:B------:R-:W-:-:S03]  /*82c0*/  CS2R R6, SRZ ;  /* 0x0000000000067805 */ /* 0x000fc6000001ff00 */
[----:B------:R-:W-:-:S06]  /*82d0*/  FMUL.FTZ R4, R19, 1 ;  /* 0x3f80000013047820 */ /* 0x000fcc0000410000 */
[----:B------:R-:W0:Y:S02]  /*82e0*/  F2F.F64.F32 R4, R4 ;  /* 0x0000000400047310 */ /* 0x000e240000201800 */
[----:B0-----:R-:W-:Y:S01]  /*82f0*/  STG.E.128 desc[UR36][R2.64], R4 ;  /* 0x0000000402007986 */ /* 0x001fe2000c101d24 */
[----:B------:R-:W-:Y:S05]  /*8300*/  EXIT ;  /* 0x000000000000794d */ /* 0x000fea0003800000 */
.L_x_556:
[----:B------:R-:W-:-:S13]  /*8310*/  ISETP.NE.AND P0, PT, R0, 0xf, PT ;  /* 0x0000000f0000780c */ /* 0x000fda0003f05270 */
[----:B------:R-:W-:Y:S05]  /*8320*/  @!P0 BRA `(.L_x_558) ;  /* 0x0000000000e88947 */ /* 0x000fea0003800000 */
[----:B------:R-:W-:-:S13]  /*8330*/  ISETP.NE.AND P0, PT, R0, 0x17, PT ;  /* 0x000000170000780c */ /* 0x000fda0003f05270 */
[----:B------:R-:W-:Y:S05]  /*8340*/  @!P0 BRA `(.L_x_559) ;  /* 0x0000000000908947 */ /* 0x000fea0003800000 */
[----:B------:R-:W-:-:S13]  /*8350*/  ISETP.NE.AND P0, PT, R0, 0x18, PT ;  /* 0x000000180000780c */ /* 0x000fda0003f05270 */
[----:B------:R-:W-:Y:S05]  /*8360*/  @!P0 BRA `(.L_x_560) ;  /* 0x0000000000448947 */ /* 0x000fea0003800000 */
.L_x_537:
[----:B------:R-:W-:Y:S01]  /*8370*/  MOV R0, 0x0 ;  /* 0x0000000000007802 */ /* 0x000fe20000000f00 */
[----:B------:R-:W0:Y:S01]  /*8380*/  LDCU.64 UR4, c[0x4][0x188] ;  /* 0x01003100ff0477ac */ /* 0x000e220008000a00 */
[----:B------:R-:W-:Y:S02]  /*8390*/  IMAD.MOV.U32 R8, RZ, RZ, 0x65 ;  /* 0x00000065ff087424 */ /* 0x000fe400078e00ff */
[----:B------:R1:W2:Y:S01]  /*83a0*/  LDC.64 R2, c[0x4][R0] ;  /* 0x0100000000027b82 */ /* 0x0002a20000000a00 */
[----:B------:R-:W3:Y:S01]  /*83b0*/  LDCU.64 UR6, c[0x4][0x190] ;  /* 0x01003200ff0677ac */ /* 0x000ee20008000a00 */
[----:B------:R-:W-:Y:S02]  /*83c0*/  IMAD.MOV.U32 R12, RZ, RZ, 0x1 ;  /* 0x00000001ff0c7424 */ /* 0x000fe400078e00ff */
[----:B------:R-:W-:Y:S01]  /*83d0*/  IMAD.MOV.U32 R13, RZ, RZ, RZ ;  /* 0x000000ffff0d7224 */ /* 0x000fe200078e00ff */
[----:B------:R-:W4:Y:S01]  /*83e0*/  LDCU.64 UR8, c[0x4][0xa0] ;  /* 0x01001400ff0877ac */ /* 0x000f220008000a00 */
[----:B0-----:R-:W-:-:S02]  /*83f0*/  IMAD.U32 R4, RZ, RZ, UR4 ;  /* 0x00000004ff047e24 */ /* 0x001fc4000f8e00ff */
[----:B------:R-:W-:Y:S02]  /*8400*/  IMAD.U32 R5, RZ, RZ, UR5 ;  /* 0x00000005ff057e24 */ /* 0x000fe4000f8e00ff */
[----:B---3--:R-:W-:Y:S02]  /*8410*/  IMAD.U32 R6, RZ, RZ, UR6 ;  /* 0x00000006ff067e24 */ /* 0x008fe4000f8e00ff */
[----:B------:R-:W-:Y:S02]  /*8420*/  IMAD.U32 R7, RZ, RZ, UR7 ;  /* 0x00000007ff077e24 */ /* 0x000fe4000f8e00ff */
[----:B----4-:R-:W-:Y:S02]  /*8430*/  IMAD.U32 R10, RZ, RZ, UR8 ;  /* 0x00000008ff0a7e24 */ /* 0x010fe4000f8e00ff */
[----:B-1----:R-:W-:-:S07]  /*8440*/  IMAD.U32 R11, RZ, RZ, UR9 ;  /* 0x00000009ff0b7e24 */ /* 0x002fce000f8e00ff */
[----:B------:R-:W-:-:S07]  /*8450*/  LEPC R20, `(.L_x_561) ;  /* 0x000000001014794e */ /* 0x000fce0000000000 */
[----:B--2---:R-:W-:Y:S05]  /*8460*/  CALL.ABS.NOINC R2 ;  /* 0x0000000002007343 */ /* 0x004fea0003c00000 */
.L_x_561:
[----:B------:R-:W-:Y:S05]  /*8470*/  EXIT ;  /* 0x000000000000794d */ /* 0x000fea0003800000 */
.L_x_560:
        /* <DEDUP_REMOVED lines=13> */
.L_x_563:
[----:B------:R-:W-:Y:S05]  /*8550*/  BSYNC.RECONVERGENT B0 ;  /* 0x0000000000007941 */ /* 0x000fea0003800200 */
.L_x_562:
[----:B------:R-:W-:-:S05]  /*8560*/  LOP3.LUT R5, R0, 0x80, R5, 0xf8, !PT ;  /* 0x0000008000057812 */ /* 0x000fca00078ef805 */
[----:B------:R-:W-:Y:S01]  /*8570*/  STG.E.U8 desc[UR36][R2.64], R5 ;  /* 0x0000000502007986 */ /* 0x000fe2000c101124 */
[----:B------:R-:W-:Y:S05]  /*8580*/  EXIT ;  /* 0x000000000000794d */ /* 0x000fea0003800000 */
.L_x_559:
        /* <DEDUP_REMOVED lines=12> */
.L_x_565:
[----:B------:R-:W-:Y:S01]  /*8650*/  IMAD.MOV.U32 R0, RZ, RZ, 0x7f ;  /* 0x0000007fff007424 */ /* 0x000fe200078e00ff */
[----:B------:R-:W-:-:S04]  /*8660*/  ISETP.GT.U32.AND P0, PT, R4, 0x7f800000, PT ;  /* 0x7f8000000400780c */ /* 0x000fc80003f04070 */
[----:B------:R-:W-:-:S09]  /*8670*/  SEL R0, R0, 0x7c, P0 ;  /* 0x0000007c00007807 */ /* 0x000fd20000000000 */
.L_x_566:
[----:B------:R-:W-:Y:S05]  /*8680*/  BSYNC.RECONVERGENT B0 ;  /* 0x0000000000007941 */ /* 0x000fea0003800200 */
.L_x_564:
[----:B------:R-:W-:-:S04]  /*8690*/  SHF.R.U32.HI R5, RZ, 0x18, R5 ;  /* 0x00000018ff057819 */ /* 0x000fc80000011605 */
[----:B------:R-:W-:-:S05]  /*86a0*/  LOP3.LUT R5, R0, 0x80, R5, 0xf8, !PT ;  /* 0x0000008000057812 */ /* 0x000fca00078ef805 */
[----:B------:R-:W-:Y:S01]  /*86b0*/  STG.E.U8 desc[UR36][R2.64], R5 ;  /* 0x0000000502007986 */ /* 0x000fe2000c101124 */
[----:B------:R-:W-:Y:S05]  /*86c0*/  EXIT ;  /* 0x000000000000794d */ /* 0x000fea0003800000 */
.L_x_558:
[----:B------:R-:W-:Y:S01]  /*86d0*/  STG.E.U16 desc[UR36][R2.64], R19 ;  /* 0x0000001302007986 */ /* 0x000fe2000c101524 */
[----:B------:R-:W-:Y:S05]  /*86e0*/  EXIT ;  /* 0x000000000000794d */ /* 0x000fea0003800000 */
.L_x_567:
        /* <DEDUP_REMOVED lines=9> */
.L_x_40863:


//--------------------- .text._ZN2at6native18elementwise_kernelILi128ELi4EZNS0_22gpu_kernel_impl_nocastINS0_13AUnaryFunctorIN3c108BFloat16ES5_S5_ZZZNS0_16fmin_kernel_cudaERNS_18TensorIteratorBaseEENKUlvE_clEvENKUlvE2_clEvEUlS5_S5_E_EEEEvS7_RKT_EUliE_EEviT1_ --------------------------
	.section	.text._ZN2at6native18elementwise_kernelILi128ELi4EZNS0_22gpu_kernel_impl_nocastINS0_13AUnaryFunctorIN3c108BFloat16ES5_S5_ZZZNS0_16fmin_kernel_cudaERNS_18TensorIteratorBaseEENKUlvE_clEvENKUlvE2_clEvEUlS5_S5_E_EEEEvS7_RKT_EUliE_EEviT1_,"ax",@progbits
	.align	128
        .global         _ZN2at6native18elementwise_kernelILi128ELi4EZNS0_22gpu_kernel_impl_nocastINS0_13AUnaryFunctorIN3c108BFloat16ES5_S5_ZZZNS0_16fmin_kernel_cudaERNS_18TensorIteratorBaseEENKUlvE_clEvENKUlvE2_clEvEUlS5_S5_E_EEEEvS7_RKT_EUliE_EEviT1_
        .type           _ZN2at6native18elementwise_kernelILi128ELi4EZNS0_22gpu_kernel_impl_nocastINS0_13AUnaryFunctorIN3c108BFloat16ES5_S5_ZZZNS0_16fmin_kernel_cudaERNS_18TensorIteratorBaseEENKUlvE_clEvENKUlvE2_clEvEUlS5_S5_E_EEEEvS7_RKT_EUliE_EEviT1_,@function
        .size           _ZN2at6native18elementwise_kernelILi128ELi4EZNS0_22gpu_kernel_impl_nocastINS0_13AUnaryFunctorIN3c108BFloat16ES5_S5_ZZZNS0_16fmin_kernel_cudaERNS_18TensorIteratorBaseEENKUlvE_clEvENKUlvE2_clEvEUlS5_S5_E_EEEEvS7_RKT_EUliE_EEviT1_,(.L_x_40864 - _ZN2at6native18elementwise_kernelILi128ELi4EZNS0_22gpu_kernel_impl_nocastINS0_13AUnaryFunctorIN3c108BFloat16ES5_S5_ZZZNS0_16fmin_kernel_cudaERNS_18TensorIteratorBaseEENKUlvE_clEvENKUlvE2_clEvEUlS5_S5_E_EEEEvS7_RKT_EUliE_EEviT1_)
        .other          _ZN2at6native18elementwise_kernelILi128ELi4EZNS0_22gpu_kernel_impl_nocastINS0_13AUnaryFunctorIN3c108BFloat16ES5_S5_ZZZNS0_16fmin_kernel_cudaERNS_18TensorIteratorBaseEENKUlvE_clEvENKUlvE2_clEvEUlS5_S5_E_EEEEvS7_RKT_EUliE_EEviT1_,@"STO_CUDA_ENTRY STV_DEFAULT"
_ZN2at6native18elementwise_kernelILi128ELi4EZNS0_22gpu_kernel_impl_nocastINS0_13AUnaryFunctorIN3c108BFloat16ES5_S5_ZZZNS0_16fmin_kernel_cudaERNS_18TensorIteratorBaseEENKUlvE_clEvENKUlvE2_clEvEUlS5_S5_E_EEEEvS7_RKT_EUliE_EEviT1_:
.text._ZN2at6native18elementwise_kernelILi128ELi4EZNS0_22gpu_kernel_impl_nocastINS0_13AUnaryFunctorIN3c108BFloat16ES5_S5_ZZZNS0_16fmin_kernel_cudaERNS_18TensorIteratorBaseEENKUlvE_clEvENKUlvE2_clEvEUlS5_S5_E_EEEEvS7_RKT_EUliE_EEviT1_:
[----:B------:R-:W-:Y:S08]  /*0000*/  LDC R1, c[0x0][0x37c] ;  /* 0x0000df00ff017b82 */ /* 0x000ff00000000800 */
[----:B------:R-:W0:Y:S01]  /*0010*/  LDC R2, c[0x0][0x388] ;  /* 0x0000e200ff027b82 */ /* 0x000e220000000800 */
[----:B------:R-:W1:Y:S01]  /*0020*/  S2R R3, SR_TID.X ;  /* 0x0000000000037919 */ /* 0x000e620000002100 */
[----:B------:R-:W2:Y:S01]  /*0030*/  LDCU.64 UR6, c[0x0][0x358] ;  /* 0x00006b00ff0677ac */ /* 0x000ea20008000a00 */
[----:B------:R-:W3:Y:S05]  /*0040*/  LDCU.U16 UR5, c[0x0][0x592] ;  /* 0x0000b240ff0577ac */ /* 0x000eea0008000400 */
[----:B------:R-:W4:Y:S01]  /*0050*/  S2UR UR4, SR_CTAID.X ;  /* 0x00000000000479c3 */ /* 0x000f220000002500 */
[----:B0-----:R-:W-:Y:S01]  /*0060*/  ISETP.NE.AND P0, PT, R2, RZ, PT ;  /* 0x000000ff0200720c */ /* 0x001fe20003f05270 */
[----:B----4-:R-:W-:-:S06]  /*0070*/  USHF.L.U32 UR4, UR4, 0x9, URZ ;  /* 0x0000000904047899 */ /* 0x010fcc00080006ff */
[----:B-1----:R-:W-:-:S06]  /*0080*/  LOP3.LUT R3, R3, UR4, RZ, 0xfc, !PT ;  /* 0x0000000403037c12 */ /* 0x002fcc000f8efcff */
[----:B--23--:R-:W-:Y:S05]  /*0090*/  @P0 BRA `(.L_x_568) ;  /* 0x0000000000d00947 */ /* 0x00cfea0003800000 */
[----:B------:R-:W0:Y:S01]  /*00a0*/  LDCU UR8, c[0x0][0x380] ;  /* 0x00007000ff0877ac */ /* 0x000e220008000800 */
[----:B------:R-:W-:Y:S04]  /*00b0*/  BSSY.RECONVERGENT B0, `(.L_x_569) ;  /* 0x0000026000007945 */ /* 0x000fe80003800200 */
[----:B------:R-:W-:Y:S01]  /*00c0*/  BSSY.RELIABLE B1, `(.L_x_570) ;  /* 0x000001b000017945 */ /* 0x000fe20003800100 */
[----:B0-----:R-:W-:-:S13]  /*00d0*/  ISETP.GE.AND P0, PT, R3, UR8, PT ;  /* 0x0000000803007c0c */ /* 0x001fda000bf06270 */
[----:B------:R-:W-:Y:S05]  /*00e0*/  @P0 BRA `(.L_x_571) ;  /* 0x0000000000540947 */ /* 0x000fea0003800000 */
[----:B------:R-:W0:Y:S02]  /*00f0*/  LDC.64 R4, c[0x0][0x588] ;  /* 0x00016200ff047b82 */ /* 0x000e240000000a00 */
[----:B0-----:R-:W2:Y:S06]  /*0100*/  LDG.E.U16 R4, desc[UR6][R4.64] ;  /* 0x0000000604047981 */ /* 0x001eac000c1e1500 */
[----:B------:R-:W0:Y:S01]  /*0110*/  LDC.64 R6, c[0x0][0x580] ;  /* 0x00016000ff067b82 */ /* 0x000e220000000a00 */
[----:B------:R-:W-:Y:S01]  /*0120*/  USHF.L.U32 UR4, UR5, 0x10, URZ ;  /* 0x0000001005047899 */ /* 0x000fe200080006ff */
[----:B------:R-:W-:-:S04]  /*0130*/  IADD3 R3, PT, PT, R3, 0x80, RZ ;  /* 0x0000008003037810 */ /* 0x000fc80007ffe0ff */
[----:B------:R-:W-:Y:S02]  /*0140*/  ISETP.GE.AND P0, PT, R3, UR8, PT ;  /* 0x0000000803007c0c */ /* 0x000fe4000bf06270 */
[----:B--2---:R-:W-:-:S04]  /*0150*/  SHF.L.U32 R0, R4, 0x10, RZ ;  /* 0x0000001004007819 */ /* 0x004fc800000006ff */
[----:B------:R-:W-:-:S07]  /*0160*/  FMNMX.FTZ R0, R0, UR4, PT ;  /* 0x0000000400007c09 */ /* 0x000fce000b810000 */
[----:B------:R-:W-:Y:S05]  /*0170*/  @P0 BREAK.RELIABLE B1 ;  /* 0x0000000000010942 */ /* 0x000fea0003800100 */
[----:B------:R-:W-:-:S05]  /*0180*/  F2FP.BF16.F32.PACK_AB R0, RZ, R0 ;  /* 0x00000000ff00723e */ /* 0x000fca00000010ff */
[----:B0-----:R0:W-:Y:S01]  /*0190*/  STG.E.U16 desc[UR6][R6.64], R0 ;  /* 0x0000000006007986 */ /* 0x0011e2000c101506 */
[----:B------:R-:W-:Y:S05]  /*01a0*/  @P0 BRA `(.L_x_572) ;  /* 0x0000000000580947 */ /* 0x000fea0003800000 */
[----:B------:R-:W1:Y:S02]  /*01b0*/  LDC.64 R4, c[0x0][0x588] ;  /* 0x00016200ff047b82 */ /* 0x000e640000000a00 */
[----:B-1----:R-:W2:Y:S06]  /*01c0*/  LDG.E.U16 R4, desc[UR6][R4.64] ;  /* 0x0000000604047981 */ /* 0x002eac000c1e1500 */
[----:B0-----:R-:W0:Y:S01]  /*01d0*/  LDC.64 R6, c[0x0][0x580] ;  /* 0x00016000ff067b82 */ /* 0x001e220000000a00 */
[----:B------:R-:W-:Y:S01]  /*01e0*/  USHF.L.U32 UR4, UR5, 0x10, URZ ;  /* 0x0000001005047899 */ /* 0x000fe200080006ff */
[----:B------:R-:W-:-:S02]  /*01f0*/  IADD3 R3, PT, PT, R3, 0x80, RZ ;  /* 0x0000008003037810 */ /* 0x000fc40007ffe0ff */
[----:B--2---:R-:W-:-:S04]  /*0200*/  SHF.L.U32 R0, R4, 0x10, RZ ;  /* 0x0000001004007819 */ /* 0x004fc800000006ff */
[----:B------:R-:W-:-:S04]  /*0210*/  FMNMX.FTZ R0, R0, UR4, PT ;  /* 0x0000000400007c09 */ /* 0x000fc8000b810000 */
[----:B------:R-:W-:-:S05]  /*0220*/  F2FP.BF16.F32.PACK_AB R0, RZ, R0 ;  /* 0x00000000ff00723e */ /* 0x000fca00000010ff */
[----:B0-----:R0:W-:Y:S02]  /*0230*/  STG.E.U16 desc[UR6][R6.64], R0 ;  /* 0x0000000006007986 */ /* 0x0011e4000c101506 */
.L_x_571:
[----:B------:R-:W-:-:S13]  /*0240*/  ISETP.GE.AND P0, PT, R3, UR8, PT ;  /* 0x0000000803007c0c */ /* 0x000fda000bf06270 */
[----:B------:R-:W-:Y:S05]  /*0250*/  @P0 BREAK.RELIABLE B1 ;  /* 0x0000000000010942 */ /* 0x000fea0003800100 */
[----:B------:R-:W-:Y:S05]  /*0260*/  @P0 BRA `(.L_x_572) ;  /* 0x0000000000280947 */ /* 0x000fea0003800000 */
[----:B------:R-:W-:Y:S05]  /*0270*/  BSYNC.RELIABLE B1 ;  /* 0x0000000000017941 */ /* 0x000fea0003800100 */
.L_x_570:
        /* <DEDUP_REMOVED lines=9> */
.L_x_572:
[----:B------:R-:W-:Y:S05]  /*0310*/  BSYNC.RECONVERGENT B0 ;  /* 0x0000000000007941 */ /* 0x000fea0003800200 */
.L_x_569:
[----:B------:R-:W-:Y:S05]  /*0320*/  WARPSYNC.ALL ;  /* 0x0000000000007948 */ /* 0x000fea0003800000 */
[----:B------:R-:W-:-:S13]  /*0330*/  ISETP.GE.AND P0, PT, R3, UR8, PT ;  /* 0x0000000803007c0c */ /* 0x000fda000bf06270 */
[----:B------:R-:W-:Y:S05]  /*0340*/  @P0 EXIT ;  /* 0x000000000000094d */ /* 0x000fea0003800000 */
[----:B------:R-:W2:Y:S02]  /*0350*/  LDC.64 R2, c[0x0][0x588] ;  /* 0x00016200ff027b82 */ /* 0x000ea40000000a00 */
[----:B--2---:R-:W0:Y:S06]  /*0360*/  LDG.E.U16 R2, desc[UR6][R2.64] ;  /* 0x0000000602027981 */ /* 0x004e2c000c1e1500 */
[----:B------:R-:W2:Y:S01]  /*0370*/  LDC.64 R4, c[0x0][0x580] ;  /* 0x00016000ff047b82 */ /* 0x000ea20000000a00 */
[----:B------:R-:W-:Y:S01]  /*0380*/  USHF.L.U32 UR4, UR5, 0x10, URZ ;  /* 0x0000001005047899 */ /* 0x000fe200080006ff */
[----:B01----:R-:W-:-:S05]  /*0390*/  IMAD.U32 R0, R2, 0x10000, RZ ;  /* 0x0001000002007824 */ /* 0x003fca00078e00ff */
[----:B------:R-:W-:-:S04]  /*03a0*/  FMNMX.FTZ R0, R0, UR4, PT ;  /* 0x0000000400007c09 */ /* 0x000fc8000b810000 */
[----:B------:R-:W-:-:S05]  /*03b0*/  F2FP.BF16.F32.PACK_AB R0, RZ, R0 ;  /* 0x00000000ff00723e */ /* 0x000fca00000010ff */
[----:B--2---:R-:W-:Y:S01]  /*03c0*/  STG.E.U16 desc[UR6][R4.64], R0 ;  /* 0x0000000004007986 */ /* 0x004fe2000c101506 */
[----:B------:R-:W-:Y:S05]  /*03d0*/  EXIT ;  /* 0x000000000000794d */ /* 0x000fea0003800000 */
.L_x_568:
[----:B------:R-:W0:Y:S01]  /*03e0*/  LDCU UR4, c[0x0][0x380] ;  /* 0x00007000ff0477ac */ /* 0x000e220008000800 */
[----:B------:R-:W-:Y:S01]  /*03f0*/  IADD3 R2, PT, PT, R2, -0x1, RZ ;  /* 0xffffffff02027810 */ /* 0x000fe20007ffe0ff */
[----:B------:R-:W-:Y:S04]  /*0400*/  BSSY.RECONVERGENT B0, `(.L_x_573) ;  /* 0x00003af000007945 */ /* 0x000fe80003800200 */
[----:B------:R-:W-:Y:S01]  /*0410*/  BSSY.RELIABLE B1, `(.L_x_574) ;  /* 0x0000277000017945 */ /* 0x000fe20003800100 */
[----:B------:R-:W-:-:S04]  /*0420*/  VIMNMX.U32 R0, PT, PT, R2, 0x18, PT ;  /* 0x0000001802007848 */ /* 0x000fc80003fe0000 */
[----:B------:R-:W-:Y:S02]  /*0430*/  IADD3 R0, PT, PT, R0, 0x1, RZ ;  /* 0x0000000100007810 */ /* 0x000fe40007ffe0ff */
[----:B0-----:R-:W-:-:S13]  /*0440*/  ISETP.GE.AND P0, PT, R3, UR4, PT ;  /* 0x0000000403007c0c */ /* 0x001fda000bf06270 */
[----:B------:R-:W-:Y:S05]  /*0450*/  @P0 BRA `(.L_x_575) ;  /* 0x0000002400bc0947 */ /* 0x000fea0003800000 */
[----:B------:R-:W0:Y:S01]  /*0460*/  LDCU.64 UR8, c[0x0][0x390] ;  /* 0x00007200ff0877ac */ /* 0x000e220008000a00 */
[----:B------:R-:W-:Y:S01]  /*0470*/  HFMA2 R4, -RZ, RZ, 0, 0 ;  /* 0x00000000ff047431 */ /* 0x000fe200000001ff */
[----:B------:R-:W-:Y:S01]  /*0480*/  MOV R5, R3 ;  /* 0x0000000300057202 */ /* 0x000fe20000000f00 */
[----:B------:R-:W1:Y:S01]  /*0490*/  LDCU UR10, c[0x0][0x38c] ;  /* 0x00007180ff0a77ac */ /* 0x000e620008000800 */
[----:B------:R-:W-:Y:S01]  /*04a0*/  ISETP.NE.AND P0, PT, R2, RZ, PT ;  /* 0x000000ff0200720c */ /* 0x000fe20003f05270 */
[----:B------:R-:W2:Y:S01]  /*04b0*/  LDCU.64 UR12, c[0x0][0x4b8] ;  /* 0x00009700ff0c77ac */ /* 0x000ea20008000a00 */
[----:B0-----:R-:W-:-:S05]  /*04c0*/  IMAD.HI.U32 R6, R3, UR8, R4 ;  /* 0x0000000803067c27 */ /* 0x001fca000f8e0004 */
[----:B------:R-:W-:-:S04]  /*04d0*/  SHF.R.U32.HI R7, RZ, UR9, R6 ;  /* 0x00000009ff077c19 */ /* 0x000fc80008011606 */
[----:B------:R-:W-:-:S05]  /*04e0*/  IADD3 R4, PT, PT, -R7, RZ, RZ ;  /* 0x000000ff07047210 */ /* 0x000fca0007ffe1ff */
[----:B-1----:R-:W-:-:S04]  /*04f0*/  IMAD R4, R4, UR10, R3 ;  /* 0x0000000a04047c24 */ /* 0x002fc8000f8e0203 */
[C---:B--2---:R-:W-:Y:S02]  /*0500*/  IMAD R5, R4.reuse, UR12, RZ ;  /* 0x0000000c04057c24 */ /* 0x044fe4000f8e02ff */
[----:B------:R-:W-:Y:S01]  /*0510*/  IMAD R4, R4, UR13, RZ ;  /* 0x0000000d04047c24 */ /* 0x000fe2000f8e02ff */
[----:B------:R-:W-:Y:S06]  /*0520*/  @!P0 BRA `(.L_x_576) ;  /* 0x0000001000748947 */ /* 0x000fec0003800000 */
[----:B------:R-:W0:Y:S01]  /*0530*/  LDCU.64 UR10, c[0x0][0x398] ;  /* 0x00007300ff0a77ac */ /* 0x000e220008000a00 */
[----:B------:R-:W-:Y:S02]  /*0540*/  MOV R6, RZ ;  /* 0x000000ff00067202 */ /* 0x000fe40000000f00 */
[----:B------:R-:W-:Y:S01]  /*0550*/  ISETP.NE.AND P0, PT, R0, 0x2, PT ;  /* 0x000000020000780c */ /* 0x000fe20003f05270 */
[----:B------:R-:W1:Y:S01]  /*0560*/  LDCU UR8, c[0x0][0x3a0] ;  /* 0x00007400ff0877ac */ /* 0x000e620008000800 */
[----:B------:R-:W2:Y:S01]  /*0570*/  LDCU.64 UR12, c[0x0][0x4c0] ;  /* 0x00009800ff0c77ac */ /* 0x000ea20008000a00 */
[----:B0-----:R-:W-:-:S05]  /*0580*/  IMAD.HI.U32 R8, R7, UR11, R6 ;  /* 0x0000000b07087c27 */ /* 0x001fca000f8e0006 */
[----:B-1----:R-:W-:-:S05]  /*0590*/  SHF.R.U32.HI R9, RZ, UR8, R8 ;  /* 0x00000008ff097c19 */ /* 0x002fca0008011608 */
[----:B------:R-:W-:-:S04]  /*05a0*/  IMAD.MOV R6, RZ, RZ, -R9 ;  /* 0x000000ffff067224 */ /* 0x000fc800078e0a09 */
[----:B------:R-:W-:-:S04]  /*05b0*/  IMAD R6, R6, UR10, R7 ;  /* 0x0000000a06067c24 */ /* 0x000fc8000f8e0207 */
[C---:B--2---:R-:W-:Y:S02]  /*05c0*/  IMAD R5, R6.reuse, UR12, R5 ;  /* 0x0000000c06057c24 */ /* 0x044fe4000f8e0205 */
[----:B------:R-:W-:Y:S01]  /*05d0*/  IMAD R4, R6, UR13, R4 ;  /* 0x0000000d06047c24 */ /* 0x000fe2000f8e0204 */
[----:B------:R-:W-:Y:S06]  /*05e0*/  @!P0 BRA `(.L_x_576) ;  /* 0x0000001000448947 */ /* 0x000fec0003800000 */
[----:B------:R-:W0:Y:S01]  /*05f0*/  LDCU.64 UR8, c[0x0][0x3a8] ;  /* 0x00007500ff0877ac */ /* 0x000e220008000a00 */
[----:B------:R-:W-:Y:S01]  /*0600*/  HFMA2 R8, -RZ, RZ, 0, 0 ;  /* 0x00000000ff087431 */ /* 0x000fe200000001ff */
[----:B------:R-:W-:Y:S01]  /*0610*/  ISETP.NE.AND P0, PT, R0, 0x3, PT ;  /* 0x000000030000780c */ /* 0x000fe20003f05270 */
[----:B------:R-:W1:Y:S01]  /*0620*/  LDCU UR10, c[0x0][0x3a4] ;  /* 0x00007480ff0a77ac */ /* 0x000e620008000800 */
[----:B------:R-:W2:Y:S02]  /*0630*/  LDCU.64 UR12, c[0x0][0x4c8] ;  /* 0x00009900ff0c77ac */ /* 0x000ea40008000a00 */
[----:B0-----:R-:W-:-:S05]  /*0640*/  IMAD.HI.U32 R6, R9, UR8, R8 ;  /* 0x0000000809067c27 */ /* 0x001fca000f8e0008 */
[----:B------:R-:W-:-:S04]  /*0650*/  SHF.R.U32.HI R7, RZ, UR9, R6 ;  /* 0x00000009ff077c19 */ /* 0x000fc80008011606 */
[----:B------:R-:W-:-:S05]  /*0660*/  IADD3 R8, PT, PT, -R7, RZ, RZ ;  /* 0x000000ff07087210 */ /* 0x000fca0007ffe1ff */
[----:B-1----:R-:W-:-:S04]  /*0670*/  IMAD R8, R8, UR10, R9 ;  /* 0x0000000a08087c24 */ /* 0x002fc8000f8e0209 */
[C---:B--2---:R-:W-:Y:S02]  /*0680*/  IMAD R5, R8.reuse, UR12, R5 ;  /* 0x0000000c08057c24 */ /* 0x044fe4000f8e0205 */
[----:B------:R-:W-:Y:S01]  /*0690*/  IMAD R4, R8, UR13, R4 ;  /* 0x0000000d08047c24 */ /* 0x000fe2000f8e0204 */
[----:B------:R-:W-:Y:S06]  /*06a0*/  @!P0 BRA `(.L_x_576) ;  /* 0x0000001000148947 */ /* 0x000fec0003800000 */
[----:B------:R-:W0:Y:S01]  /*06b0*/  LDCU.64 UR10, c[0x0][0x3b0] ;  /* 0x00007600ff0a77ac */ /* 0x000e220008000a00 */
[----:B------:R-:W-:Y:S02]  /*06c0*/  MOV R6, RZ ;  /* 0x000000ff00067202 */ /* 0x000fe40000000f00 */
[----:B------:R-:W-:Y:S01]  /*06d0*/  ISETP.NE.AND P0, PT, R0, 0x4, PT ;  /* 0x000000040000780c */ /* 0x000fe20003f05270 */
[----:B------:R-:W1:Y:S01]  /*06e0*/  LDCU UR8, c[0x0][0x3b8] ;  /* 0x00007700ff0877ac */ /* 0x000e620008000800 */
[----:B------:R-:W2:Y:S01]  /*06f0*/  LDCU.64 UR12, c[0x0][0x4d0] ;  /* 0x00009a00ff0c77ac */ /* 0x000ea20008000a00 */
[----:B0-----:R-:W-:-:S05]  /*0700*/  IMAD.HI.U32 R8, R7, UR11, R6 ;  /* 0x0000000b07087c27 */ /* 0x001fca000f8e0006 */
[----:B-1----:R-:W-:-:S04]  /*0710*/  SHF.R.U32.HI R9, RZ, UR8, R8 ;  /* 0x00000008ff097c19 */ /* 0x002fc80008011608 */
[----:B------:R-:W-:-:S05]  /*0720*/  IADD3 R6, PT, PT, -R9, RZ, RZ ;  /* 0x000000ff09067210 */ /* 0x000fca0007ffe1ff */
[----:B------:R-:W-:-:S04]  /*0730*/  IMAD R6, R6, UR10, R7 ;  /* 0x0000000a06067c24 */ /* 0x000fc8000f8e0207 */
        /* <DEDUP_REMOVED lines=16> */
[----:B------:R-:W-:Y:S01]  /*0840*/  IMAD.MOV.U32 R6, RZ, RZ, RZ ;  /* 0x000000ffff067224 */ /* 0x000fe200078e00ff */
        /* <DEDUP_REMOVED lines=40> */
[----:B------:R-:W-:-:S05]  /*0ad0*/  SHF.R.U32.HI R7, RZ, UR9, R6 ;  /* 0x00000009ff077c19 */ /* 0x000fca0008011606 */
[----:B------:R-:W-:-:S04]  /*0ae0*/  IMAD.MOV R8, RZ, RZ, -R7 ;  /* 0x000000ffff087224 */ /* 0x000fc800078e0a07 */
[----:B-1----:R-:W-:-:S04]  /*0af0*/  IMAD R8, R8, UR10, R9 ;  /* 0x0000000a08087c24 */ /* 0x002fc8000f8e0209 */
        /* <DEDUP_REMOVED lines=171> */
[----:B------:R-:W-:Y:S01]  /*15b0*/  ISETP.NE.AND P0, PT, R0, 0x18, PT ;  /* 0x000000180000780c */ /* 0x000fe20003f05270 */
[----:B------:R-:W0:Y:S01]  /*15c0*/  LDCU.64 UR10, c[0x0][0x4a0] ;  /* 0x00009400ff0a77ac */ /* 0x000e220008000a00 */
[----:B------:R-:W-:Y:S01]  /*15d0*/  HFMA2 R6, -RZ, RZ, 0, 0 ;  /* 0x00000000ff067431 */ /* 0x000fe200000001ff */
[----:B------:R-:W1:Y:S10]  /*15e0*/  LDCU UR8, c[0x0][0x4a8] ;  /* 0x00009500ff0877ac */ /* 0x000e740008000800 */
[----:B------:R-:W2:Y:S01]  /*15f0*/  @P0 LDC.64 R14, c[0x0][0x4b0] ;  /* 0x00012c00ff0e0b82 */ /* 0x000ea20000000a00 */
[----:B0-----:R-:W-:-:S07]  /*1600*/  IMAD.HI.U32 R10, R7, UR11, R6 ;  /* 0x0000000b070a7c27 */ /* 0x001fce000f8e0006 */
[----:B------:R-:W0:Y:S01]  /*1610*/  @P0 LDC R17, c[0x0][0x4ac] ;  /* 0x00012b00ff110b82 */ /* 0x000e220000000800 */
[----:B-1----:R-:W-:Y:S01]  /*1620*/  SHF.R.U32.HI R11, RZ, UR8, R10 ;  /* 0x00000008ff0b7c19 */ /* 0x002fe2000801160a */
[----:B------:R-:W1:Y:S01]  /*1630*/  LDCU.64 UR8, c[0x0][0x570] ;  /* 0x0000ae00ff0877ac */ /* 0x000e620008000a00 */
[----:B------:R-:W-:Y:S02]  /*1640*/  @P0 MOV R10, RZ ;  /* 0x000000ff000a0202 */ /* 0x000fe40000000f00 */
[----:B------:R-:W-:-:S03]  /*1650*/  IADD3 R13, PT, PT, -R11, RZ, RZ ;  /* 0x000000ff0b0d7210 */ /* 0x000fc60007ffe1ff */
[----:B------:R-:W3:Y:S01]  /*1660*/  @P0 LDC.64 R8, c[0x0][0x578] ;  /* 0x00015e00ff080b82 */ /* 0x000ee20000000a00 */
[----:B--2---:R-:W-:-:S05]  /*1670*/  @P0 IMAD.HI.U32 R6, R11, R14, R10 ;  /* 0x0000000e0b060227 */ /* 0x004fca00078e000a */
[----:B------:R-:W-:Y:S01]  /*1680*/  @P0 SHF.R.U32.HI R10, RZ, R15, R6 ;  /* 0x0000000fff0a0219 */ /* 0x000fe20000011606 */
[----:B------:R-:W-:-:S03]  /*1690*/  IMAD R6, R13, UR10, R7 ;  /* 0x0000000a0d067c24 */ /* 0x000fc6000f8e0207 */
[----:B------:R-:W-:Y:S01]  /*16a0*/  @P0 IADD3 R10, PT, PT, -R10, RZ, RZ ;  /* 0x000000ff0a0a0210 */ /* 0x000fe20007ffe1ff */
[C---:B-1----:R-:W-:Y:S02]  /*16b0*/  IMAD R5, R6.reuse, UR8, R5 ;  /* 0x0000000806057c24 */ /* 0x042fe4000f8e0205 */
[----:B------:R-:W-:Y:S02]  /*16c0*/  IMAD R4, R6, UR9, R4 ;  /* 0x0000000906047c24 */ /* 0x000fe4000f8e0204 */
[----:B0-----:R-:W-:-:S04]  /*16d0*/  @P0 IMAD R10, R10, R17, R11 ;  /* 0x000000110a0a0224 */ /* 0x001fc800078e020b */
[C---:B---3--:R-:W-:Y:S02]  /*16e0*/  @P0 IMAD R5, R10.reuse, R8, R5 ;  /* 0x000000080a050224 */ /* 0x048fe400078e0205 */
[----:B------:R-:W-:-:S07]  /*16f0*/  @P0 IMAD R4, R10, R9, R4 ;  /* 0x000000090a040224 */ /* 0x000fce00078e0204 */
.L_x_576:
[----:B------:R-:W0:Y:S02]  /*1700*/  LDCU.128 UR8, c[0x0][0x580] ;  /* 0x0000b000ff0877ac */ /* 0x000e240008000c00 */
[----:B0-----:R-:W-:-:S04]  /*1710*/  IADD3 R6, P0, PT, R4, UR10, RZ ;  /* 0x0000000a04067c10 */ /* 0x001fc8000ff1e0ff */
[----:B------:R-:W-:-:S05]  /*1720*/  IADD3.X R7, PT, PT, RZ, UR11, RZ, P0, !PT ;  /* 0x0000000bff077c10 */ /* 0x000fca00087fe4ff */
[----:B------:R-:W2:Y:S01]  /*1730*/  LDG.E.U16 R6, desc[UR6][R6.64] ;  /* 0x0000000606067981 */ /* 0x000ea2000c1e1500 */
[----:B------:R-:W-:Y:S01]  /*1740*/  USHF.L.U32 UR10, UR5, 0x10, URZ ;  /* 0x00000010050a7899 */ /* 0x000fe200080006ff */
[----:B------:R-:W-:Y:S02]  /*1750*/  IADD3 R3, PT, PT, R3, 0x80, RZ ;  /* 0x0000008003037810 */ /* 0x000fe40007ffe0ff */
[----:B--2---:R-:W-:-:S04]  /*1760*/  SHF.L.U32 R4, R6, 0x10, RZ ;  /* 0x0000001006047819 */ /* 0x004fc800000006ff */
[----:B------:R-:W-:Y:S02]  /*1770*/  FMNMX.FTZ R8, R4, UR10, PT ;  /* 0x0000000a04087c09 */ /* 0x000fe4000b810000 */
[----:B------:R-:W-:Y:S02]  /*1780*/  IADD3 R4, P0, PT, R5, UR8, RZ ;  /* 0x0000000805047c10 */ /* 0x000fe4000ff1e0ff */
[----:B------:R-:W-:-:S03]  /*1790*/  F2FP.BF16.F32.PACK_AB R8, RZ, R8 ;  /* 0x00000008ff08723e */ /* 0x000fc600000010ff */
[----:B------:R-:W-:Y:S01]  /*17a0*/  IMAD.X R5, RZ, RZ, UR9, P0 ;  /* 0x00000009ff057e24 */ /* 0x000fe200080e06ff */
[----:B------:R-:W-:-:S04]  /*17b0*/  ISETP.GE.AND P0, PT, R3, UR4, PT ;  /* 0x0000000403007c0c */ /* 0x000fc8000bf06270 */
[----:B------:R0:W-:Y:S09]  /*17c0*/  STG.E.U16 desc[UR6][R4.64], R8 ;  /* 0x0000000804007986 */ /* 0x0001f2000c101506 */
[----:B------:R-:W-:Y:S05]  /*17d0*/  @P0 BREAK.RELIABLE B1 ;  /* 0x0000000000010942 */ /* 0x000fea0003800100 */
[----:B------:R-:W-:Y:S05]  /*17e0*/  @P0 BRA `(.L_x_577) ;  /* 0x0000002400c00947 */ /* 0x000fea0003800000 */
[----:B------:R-:W1:Y:S01]  /*17f0*/  LDCU.64 UR8, c[0x0][0x390] ;  /* 0x00007200ff0877ac */ /* 0x000e620008000a00 */
[----:B0-----:R-:W-:Y:S01]  /*1800*/  HFMA2 R4, -RZ, RZ, 0, 0 ;  /* 0x00000000ff047431 */ /* 0x001fe200000001ff */
[----:B------:R-:W-:Y:S01]  /*1810*/  MOV R5, R3 ;  /* 0x0000000300057202 */ /* 0x000fe20000000f00 */
[----:B------:R-:W0:Y:S01]  /*1820*/  LDCU UR10, c[0x0][0x38c] ;  /* 0x00007180ff0a77ac */ /* 0x000e220008000800 */
[----:B------:R-:W-:Y:S01]  /*1830*/  ISETP.NE.AND P0, PT, R2, RZ, PT ;  /* 0x000000ff0200720c */ /* 0x000fe20003f05270 */
[----:B------:R-:W2:Y:S01]  /*1840*/  LDCU.64 UR12, c[0x0][0x4b8] ;  /* 0x00009700ff0c77ac */ /* 0x000ea20008000a00 */
[----:B-1----:R-:W-:-:S05]  /*1850*/  IMAD.HI.U32 R6, R3, UR8, R4 ;  /* 0x0000000803067c27 */ /* 0x002fca000f8e0004 */
[----:B------:R-:W-:-:S04]  /*1860*/  SHF.R.U32.HI R7, RZ, UR9, R6 ;  /* 0x00000009ff077c19 */ /* 0x000fc80008011606 */
[----:B------:R-:W-:-:S05]  /*1870*/  IADD3 R4, PT, PT, -R7, RZ, RZ ;  /* 0x000000ff07047210 */ /* 0x000fca0007ffe1ff */
[----:B0-----:R-:W-:-:S04]  /*1880*/  IMAD R4, R4, UR10, R3 ;  /* 0x0000000a04047c24 */ /* 0x001fc8000f8e0203 */
        /* <DEDUP_REMOVED lines=267> */
[----:B------:R-:W-:Y:S01]  /*2940*/  ISETP.NE.AND P0, PT, R0, 0x18, PT ;  /* 0x000000180000780c */ /* 0x000fe20003f05270 */
[----:B------:R-:W0:Y:S01]  /*2950*/  LDCU.64 UR10, c[0x0][0x4a0] ;  /* 0x00009400ff0a77ac */ /* 0x000e220008000a00 */
[----:B------:R-:W-:Y:S01]  /*2960*/  MOV R6, RZ ;  /* 0x000000ff00067202 */ /* 0x000fe20000000f00 */
        /* <DEDUP_REMOVED lines=18> */
.L_x_578:
[----:B------:R-:W0:Y:S02]  /*2a90*/  LDCU.128 UR8, c[0x0][0x580] ;  /* 0x0000b000ff0877ac */ /* 0x000e240008000c00 */
[----:B0-----:R-:W-:-:S04]  /*2aa0*/  IADD3 R6, P0, PT, R4, UR10, RZ ;  /* 0x0000000a04067c10 */ /* 0x001fc8000ff1e0ff */
[----:B------:R-:W-:-:S05]  /*2ab0*/  IADD3.X R7, PT, PT, RZ, UR11, RZ, P0, !PT ;  /* 0x0000000bff077c10 */ /* 0x000fca00087fe4ff */
[----:B------:R-:W2:Y:S01]  /*2ac0*/  LDG.E.U16 R6, desc[UR6][R6.64] ;  /* 0x0000000606067981 */ /* 0x000ea2000c1e1500 */
[----:B------:R-:W-:Y:S01]  /*2ad0*/  USHF.L.U32 UR10, UR5, 0x10, URZ ;  /* 0x00000010050a7899 */ /* 0x000fe200080006ff */
[----:B------:R-:W-:Y:S01]  /*2ae0*/  IADD3 R3, PT, PT, R3, 0x80, RZ ;  /* 0x0000008003037810 */ /* 0x000fe20007ffe0ff */
[----:B--2---:R-:W-:-:S05]  /*2af0*/  IMAD.U32 R4, R6, 0x10000, RZ ;  /* 0x0001000006047824 */ /* 0x004fca00078e00ff */
[----:B------:R-:W-:Y:S02]  /*2b00*/  FMNMX.FTZ R8, R4, UR10, PT ;  /* 0x0000000a04087c09 */ /* 0x000fe4000b810000 */
[----:B------:R-:W-:Y:S02]  /*2b10*/  IADD3 R4, P0, PT, R5, UR8, RZ ;  /* 0x0000000805047c10 */ /* 0x000fe4000ff1e0ff */
[----:B------:R-:W-:Y:S02]  /*2b20*/  F2FP.BF16.F32.PACK_AB R8, RZ, R8 ;  /* 0x00000008ff08723e */ /* 0x000fe400000010ff */
[----:B------:R-:W-:-:S05]  /*2b30*/  IADD3.X R5, PT, PT, RZ, UR9, RZ, P0, !PT ;  /* 0x00000009ff057c10 */ /* 0x000fca00087fe4ff */
[----:B------:R0:W-:Y:S04]  /*2b40*/  STG.E.U16 desc[UR6][R4.64], R8 ;  /* 0x0000000804007986 */ /* 0x0001e8000c101506 */
.L_x_575:
[----:B------:R-:W-:-:S13]  /*2b50*/  ISETP.GE.AND P0, PT, R3, UR4, PT ;  /* 0x0000000403007c0c */ /* 0x000fda000bf06270 */
[----:B------:R-:W-:Y:S05]  /*2b60*/  @P0 BREAK.RELIABLE B1 ;  /* 0x0000000000010942 */ /* 0x000fea0003800100 */
[----:B------:R-:W-:Y:S05]  /*2b70*/  @P0 BRA `(.L_x_577) ;  /* 0x0000001000dc0947 */ /* 0x000fea0003800000 */
[----:B------:R-:W-:Y:S05]  /*2b80*/  BSYNC.RELIABLE B1 ;  /* 0x0000000000017941 */ /* 0x000fea0003800100 */
.L_x_574:
        /* <DEDUP_REMOVED lines=298> */
.L_x_579:
        /* <DEDUP_REMOVED lines=10> */
[----:B------:R-:W-:-:S05]  /*3ed0*/  IMAD.X R5, RZ, RZ, UR9, P0 ;  /* 0x00000009ff057e24 */ /* 0x000fca00080e06ff */
[----:B------:R1:W-:Y:S03]  /*3ee0*/  STG.E.U16 desc[UR6][R4.64], R8 ;  /* 0x0000000804007986 */ /* 0x0003e6000c101506 */
.L_x_577:
[----:B------:R-:W-:Y:S05]  /*3ef0*/  BSYNC.RECONVERGENT B0 ;  /* 0x0000000000007941 */ /* 0x000fea0003800200 */
.L_x_573:
[----:B------:R-:W-:Y:S05]  /*3f00*/  WARPSYNC.ALL ;  /* 0x0000000000007948 */ /* 0x000fea0003800000 */
[----:B------:R-:W-:-:S13]  /*3f10*/  ISETP.GE.AND P0, PT, R3, UR4, PT ;  /* 0x0000000403007c0c */ /* 0x000fda000bf06270 */
[----:B------:R-:W-:Y:S05]  /*3f20*/  @P0 EXIT ;  /* 0x000000000000094d */ /* 0x000fea0003800000 */
[----:B------:R-:W2:Y:S01]  /*3f30*/  LDCU.64 UR8, c[0x0][0x390] ;  /* 0x00007200ff0877ac */ /* 0x000ea20008000a00 */
[----:B01----:R-:W-:Y:S01]  /*3f40*/  HFMA2 R4, -RZ, RZ, 0, 0 ;  /* 0x00000000ff047431 */ /* 0x003fe200000001ff */
[----:B------:R-:W-:Y:S01]  /*3f50*/  MOV R5, R3 ;  /* 0x0000000300057202 */ /* 0x000fe20000000f00 */
[----:B------:R-:W0:Y:S01]  /*3f60*/  LDCU UR4, c[0x0][0x38c] ;  /* 0x00007180ff0477ac */ /* 0x000e220008000800 */
[----:B------:R-:W-:Y:S01]  /*3f70*/  ISETP.NE.AND P0, PT, R2, RZ, PT ;  /* 0x000000ff0200720c */ /* 0x000fe20003f05270 */
[----:B------:R-:W1:Y:S01]  /*3f80*/  LDCU.64 UR10, c[0x0][0x4b8] ;  /* 0x00009700ff0a77ac */ /* 0x000e620008000a00 */
[----:B--2---:R-:W-:-:S05]  /*3f90*/  IMAD.HI.U32 R4, R3, UR8, R4 ;  /* 0x0000000803047c27 */ /* 0x004fca000f8e0004 */
[----:B------:R-:W-:-:S04]  /*3fa0*/  SHF.R.U32.HI R5, RZ, UR9, R4 ;  /* 0x00000009ff057c19 */ /* 0x000fc80008011604 */
[----:B------:R-:W-:-:S05]  /*3fb0*/  IADD3 R6, PT, PT, -R5, RZ, RZ ;  /* 0x000000ff05067210 */ /* 0x000fca0007ffe1ff */
[----:B0-----:R-:W-:-:S04]  /*3fc0*/  IMAD R2, R6, UR4, R3 ;  /* 0x0000000406027c24 */ /* 0x001fc8000f8e0203 */
[C---:B-1----:R-:W-:Y:S02]  /*3fd0*/  IMAD R3, R2.reuse, UR10, RZ ;  /* 0x0000000a02037c24 */ /* 0x042fe4000f8e02ff */
        /* <DEDUP_REMOVED lines=269> */
[----:B------:R-:W1:Y:S01]  /*50b0*/  LDCU UR4, c[0x0][0x4a8] ;  /* 0x00009500ff0477ac */ /* 0x000e620008000800 */
[----:B------:R-:W2:Y:S09]  /*50c0*/  LDCU.64 UR10, c[0x0][0x570] ;  /* 0x0000ae00ff0a77ac */ /* 0x000eb20008000a00 */
[----:B------:R-:W3:Y:S01]  /*50d0*/  @P0 LDC.64 R8, c[0x0][0x4b0] ;  /* 0x00012c00ff080b82 */ /* 0x000ee20000000a00 */
[----:B0-----:R-:W-:-:S07]  /*50e0*/  IMAD.HI.U32 R6, R5, UR9, R4 ;  /* 0x0000000905067c27 */ /* 0x001fce000f8e0004 */
[----:B------:R-:W0:Y:S01]  /*50f0*/  @P0 LDC R11, c[0x0][0x4ac] ;  /* 0x00012b00ff0b0b82 */ /* 0x000e220000000800 */
[----:B-1----:R-:W-:Y:S02]  /*5100*/  SHF.R.U32.HI R7, RZ, UR4, R6 ;  /* 0x00000004ff077c19 */ /* 0x002fe40008011606 */
[----:B------:R-:W-:Y:S02]  /*5110*/  @P0 MOV R6, RZ ;  /* 0x000000ff00060202 */ /* 0x000fe40000000f00 */
[----:B------:R-:W-:-:S03]  /*5120*/  IADD3 R4, PT, PT, -R7, RZ, RZ ;  /* 0x000000ff07047210 */ /* 0x000fc60007ffe1ff */
[----:B------:R-:W1:Y:S02]  /*5130*/  @P0 LDC.64 R12, c[0x0][0x578] ;  /* 0x00015e00ff0c0b82 */ /* 0x000e640000000a00 */
[----:B------:R-:W-:Y:S02]  /*5140*/  IMAD R4, R4, UR8, R5 ;  /* 0x0000000804047c24 */ /* 0x000fe4000f8e0205 */
[----:B---3--:R-:W-:-:S04]  /*5150*/  @P0 IMAD.HI.U32 R0, R7, R8, R6 ;  /* 0x0000000807000227 */ /* 0x008fc800078e0006 */
[C---:B--2---:R-:W-:Y:S01]  /*5160*/  IMAD R3, R4.reuse, UR10, R3 ;  /* 0x0000000a04037c24 */ /* 0x044fe2000f8e0203 */
[----:B------:R-:W-:Y:S01]  /*5170*/  @P0 SHF.R.U32.HI R0, RZ, R9, R0 ;  /* 0x00000009ff000219 */ /* 0x000fe20000011600 */
[----:B------:R-:W-:-:S03]  /*5180*/  IMAD R2, R4, UR11, R2 ;  /* 0x0000000b04027c24 */ /* 0x000fc6000f8e0202 */
[----:B------:R-:W-:-:S05]  /*5190*/  @P0 IADD3 R6, PT, PT, -R0, RZ, RZ ;  /* 0x000000ff00060210 */ /* 0x000fca0007ffe1ff */
[----:B0-----:R-:W-:-:S04]  /*51a0*/  @P0 IMAD R6, R11, R6, R7 ;  /* 0x000000060b060224 */ /* 0x001fc800078e0207 */
[C---:B-1----:R-:W-:Y:S02]  /*51b0*/  @P0 IMAD R3, R6.reuse, R12, R3 ;  /* 0x0000000c06030224 */ /* 0x042fe400078e0203 */
[----:B------:R-:W-:-:S07]  /*51c0*/  @P0 IMAD R2, R6, R13, R2 ;  /* 0x0000000d06020224 */ /* 0x000fce00078e0202 */
.L_x_580:
[----:B------:R-:W0:Y:S02]  /*51d0*/  LDCU.128 UR8, c[0x0][0x580] ;  /* 0x0000b000ff0877ac */ /* 0x000e240008000c00 */
[----:B0-----:R-:W-:-:S04]  /*51e0*/  IADD3 R4, P0, PT, R2, UR10, RZ ;  /* 0x0000000a02047c10 */ /* 0x001fc8000ff1e0ff */
[----:B------:R-:W-:-:S05]  /*51f0*/  IADD3.X R5, PT, PT, RZ, UR11, RZ, P0, !PT ;  /* 0x0000000bff057c10 */ /* 0x000fca00087fe4ff */
[----:B------:R-:W2:Y:S01]  /*5200*/  LDG.E.U16 R4, desc[UR6][R4.64] ;  /* 0x0000000604047981 */ /* 0x000ea2000c1e1500 */
[----:B------:R-:W-:Y:S01]  /*5210*/  USHF.L.U32 UR4, UR5, 0x10, URZ ;  /* 0x0000001005047899 */ /* 0x000fe200080006ff */
[----:B------:R-:W-:-:S04]  /*5220*/  IADD3 R2, P0, PT, R3, UR8, RZ ;  /* 0x0000000803027c10 */ /* 0x000fc8000ff1e0ff */
[----:B------:R-:W-:Y:S02]  /*5230*/  IADD3.X R3, PT, PT, RZ, UR9, RZ, P0, !PT ;  /* 0x00000009ff037c10 */ /* 0x000fe400087fe4ff */
[----:B--2---:R-:W-:-:S04]  /*5240*/  SHF.L.U32 R0, R4, 0x10, RZ ;  /* 0x0000001004007819 */ /* 0x004fc800000006ff */
[----:B------:R-:W-:-:S04]  /*5250*/  FMNMX.FTZ R0, R0, UR4, PT ;  /* 0x0000000400007c09 */ /* 0x000fc8000b810000 */
[----:B------:R-:W-:-:S05]  /*5260*/  F2FP.BF16.F32.PACK_AB R0, RZ, R0 ;  /* 0x00000000ff00723e */ /* 0x000fca00000010ff */
[----:B------:R-:W-:Y:S01]  /*5270*/  STG.E.U16 desc[UR6][R2.64], R0 ;  /* 0x0000000002007986 */ /* 0x000fe2000c101506 */
[----:B------:R-:W-:Y:S05]  /*5280*/  EXIT ;  /* 0x000000000000794d */ /* 0x000fea0003800000 */
.L_x_581:
        /* <DEDUP_REMOVED lines=15> */
.L_x_40864:


//--------------------- .text._ZN2at6native27unrolled_elementwise_kernelINS0_13AUnaryFunctorIN3c108BFloat16ES4_S4_ZZZNS0_16fmin_kernel_cudaERNS_18TensorIteratorBaseEENKUlvE_clEvENKUlvE2_clEvEUlS4_S4_E_EESt5arrayIPcLm2EELi4E23TrivialOffsetCalculatorILi1EjESF_NS0_6memory15LoadWithoutCastENSG_16StoreWithoutCastEEEviT_T0_T2_T3_T4_T5_ --------------------------
	.section	.text._ZN2at6native27unrolled_elementwise_kernelINS0_13AUnaryFunctorIN3c108BFloat16ES4_S4_ZZZNS0_16fmin_kernel_cudaERNS_18TensorIteratorBaseEENKUlvE_clEvENKUlvE2_clEvEUlS4_S4_E_EESt5arrayIPcLm2EELi4E23TrivialOffsetCalculatorILi1EjESF_NS0_6memory15LoadWithoutCastENSG_16StoreWithoutCastEEEviT_T0_T2_T3_T4_T5_,"ax",@progbits
	.align	128
        .global         _ZN2at6native27unrolled_elementwise_kernelINS0_13AUnaryFunctorIN3c108BFloat16ES4_S4_ZZZNS0_16fmin_kernel_cudaERNS_18TensorIteratorBaseEENKUlvE_clEvENKUlvE2_clEvEUlS4_S4_E_EESt5arrayIPcLm2EELi4E23TrivialOffsetCalculatorILi1EjESF_NS0_6memory15LoadWithoutCastENSG_16StoreWithoutCastEEEviT_T0_T2_T3_T4_T5_
        .type           _ZN2at6native27unrolled_elementwise_kernelINS0_13AUnaryFunctorIN3c108BFloat16ES4_S4_ZZZNS0_16fmin_kernel_cudaERNS_18TensorIteratorBaseEENKUlvE_clEvENKUlvE2_clEvEUlS4_S4_E_EESt5arrayIPcLm2EELi4E23TrivialOffsetCalculatorILi1EjESF_NS0_6memory15LoadWithoutCastENSG_16StoreWithoutCastEEEviT_T0_T2_T3_T4_T5_,@function
        .size           _ZN2at6native27unrolled_elementwise_kernelINS0_13AUnaryFunctorIN3c108BFloat16ES4_S4_ZZZNS0_16fmin_kernel_cudaERNS_18TensorIteratorBaseEENKUlvE_clEvENKUlvE2_clEvEUlS4_S4_E_EESt5arrayIPcLm2EELi4E23TrivialOffsetCalculatorILi1EjESF_NS0_6memory15LoadWithoutCastENSG_16StoreWithoutCastEEEviT_T0_T2_T3_T4_T5_,(.L_x_40865 - _ZN2at6native27unrolled_elementwise_kernelINS0_13AUnaryFunctorIN3c108BFloat16ES4_S4_ZZZNS0_16fmin_kernel_cudaERNS_18TensorIteratorBaseEENKUlvE_clEvENKUlvE2_clEvEUlS4_S4_E_EESt5arrayIPcLm2EELi4E23TrivialOffsetCalculatorILi1EjESF_NS0_6memory15LoadWithoutCastENSG_16StoreWithoutCastEEEviT_T0_T2_T3_T4_T5_)
        .other          _ZN2at6native27unrolled_elementwise_kernelINS0_13AUnaryFunctorIN3c108BFloat16ES4_S4_ZZZNS0_16fmin_kernel_cudaERNS_18TensorIteratorBaseEENKUlvE_clEvENKUlvE2_clEvEUlS4_S4_E_EESt5arrayIPcLm2EELi4E23TrivialOffsetCalculatorILi1EjESF_NS0_6memory15LoadWithoutCastENSG_16StoreWithoutCastEEEviT_T0_T2_T3_T4_T5_,@"STO_CUDA_ENTRY STV_DEFAULT"
_ZN2at6native27unrolled_elementwise_kernelINS0_13AUnaryFunctorIN3c108BFloat16ES4_S4_ZZZNS0_16fmin_kernel_cudaERNS_18TensorIteratorBaseEENKUlvE_clEvENKUlvE2_clEvEUlS4_S4_E_EESt5arrayIPcLm2EELi4E23TrivialOffsetCalculatorILi1EjESF_NS0_6memory15LoadWithoutCastENSG_16StoreWithoutCastEEEviT_T0_T2_T3_T4_T5_:
.text._ZN2at6native27unrolled_elementwise_kernelINS0_13AUnaryFunctorIN3c108BFloat16ES4_S4_ZZZNS0_16fmin_kernel_cudaERNS_18TensorIteratorBaseEENKUlvE_clEvENKUlvE2_clEvEUlS4_S4_E_EESt5arrayIPcLm2EELi4E23TrivialOffsetCalculatorILi1EjESF_NS0_6memory15LoadWithoutCastENSG_16StoreWithoutCastEEEviT_T0_T2_T3_T4_T5_:
[----:B------:R-:W-:Y:S01]  /*0000*/  LDC R1, c[0x0][0x37c] ;  /* 0x0000df00ff017b82 */ /* 0x000fe20000000800 */
[----:B------:R-:W0:Y:S07]  /*0010*/  S2R R0, SR_CTAID.X ;  /* 0x0000000000007919 */ /* 0x000e2e0000002500 */
[----:B------:R-:W0:Y:S01]  /*0020*/  LDC R3, c[0x0][0x380] ;  /* 0x0000e000ff037b82 */ /* 0x000e220000000800 */
[----:B------:R-:W1:Y:S01]  /*0030*/  LDCU.64 UR4, c[0x0][0x358] ;  /* 0x00006b00ff0477ac */ /* 0x000e620008000a00 */
[----:B------:R-:W2:Y:S01]  /*0040*/  S2R R21, SR_TID.X ;  /* 0x0000000000157919 */ /* 0x000ea20000002100 */
[----:B0-----:R-:W-:-:S02]  /*0050*/  IMAD R2, R0, -0x200, R3 ;  /* 0xfffffe0000027824 */ /* 0x001fc400078e0203 */
[----:B--2---:R-:W-:-:S03]  /*0060*/  IMAD.MOV.U32 R3, RZ, RZ, R21 ;  /* 0x000000ffff037224 */ /* 0x004fc600078e0015 */
[----:B------:R-:W-:-:S13]  /*0070*/  ISETP.GE.AND P0, PT, R21, R2, PT ;  /* 0x000000021500720c */ /* 0x000fda0003f06270 */
[----:B------:R-:W-:Y:S01]  /*0080*/  @!P0 VIADD R21, R3, 0x80 ;  /* 0x0000008003158836 */ /* 0x000fe20000000000 */
[----:B------:R-:W0:Y:S01]  /*0090*/  @!P0 LDC.64 R14, c[0x0][0x390] ;  /* 0x0000e400ff0e8b82 */ /* 0x000e220000000a00 */
[----:B------:R-:W-:-:S03]  /*00a0*/  @!P0 LEA R7, R0, R3, 0x9 ;  /* 0x0000000300078211 */ /* 0x000fc600078e48ff */
[----:B------:R-:W-:-:S13]  /*00b0*/  ISETP.GE.AND P1, PT, R21, R2, PT ;  /* 0x000000021500720c */ /* 0x000fda0003f26270 */
[----:B------:R-:W-:Y:S01]  /*00c0*/  @!P1 IMAD R17, R0, 0x200, R21 ;  /* 0x0000020000119824 */ /* 0x000fe200078e0215 */
[----:B------:R-:W2:Y:S01]  /*00d0*/  @!P1 LDC.64 R10, c[0x0][0x390] ;  /* 0x0000e400ff0a9b82 */ /* 0x000ea20000000a00 */
[----:B------:R-:W-:-:S05]  /*00e0*/  @!P1 VIADD R21, R21, 0x80 ;  /* 0x0000008015159836 */ /* 0x000fca0000000000 */
[----:B------:R-:W-:Y:S01]  /*00f0*/  ISETP.GE.AND P2, PT, R21, R2, PT ;  /* 0x000000021500720c */ /* 0x000fe20003f46270 */
[----:B0-----:R-:W-:Y:S01]  /*0100*/  @!P0 IMAD.WIDE.U32 R14, R7, 0x2, R14 ;  /* 0x00000002070e8825 */ /* 0x001fe200078e000e */
[----:B------:R-:W-:-:S06]  /*0110*/  PRMT R7, RZ, 0x7610, R7 ;  /* 0x00007610ff077816 */ /* 0x000fcc0000000007 */
[----:B-1----:R0:W3:Y:S05]  /*0120*/  @!P0 LDG.E.U16 R7, desc[UR4][R14.64] ;  /* 0x000000040e078981 */ /* 0x0020ea000c1e1500 */
[----:B------:R-:W1:Y:S01]  /*0130*/  @!P2 LDC.64 R8, c[0x0][0x390] ;  /* 0x0000e400ff08ab82 */ /* 0x000e620000000a00 */
[----:B------:R-:W-:Y:S01]  /*0140*/  @!P2 IMAD R19, R0, 0x200, R21 ;  /* 0x000002000013a824 */ /* 0x000fe200078e0215 */
[----:B------:R-:W-:Y:S01]  /*0150*/  PRMT R13, RZ, 0x7610, R13 ;  /* 0x00007610ff0d7816 */ /* 0x000fe2000000000d */
[----:B--2---:R-:W-:Y:S01]  /*0160*/  @!P1 IMAD.WIDE.U32 R16, R17, 0x2, R10 ;  /* 0x0000000211109825 */ /* 0x004fe200078e000a */
[----:B------:R-:W-:-:S04]  /*0170*/  PRMT R11, RZ, 0x7610, R11 ;  /* 0x00007610ff0b7816 */ /* 0x000fc8000000000b */
[----:B------:R2:W4:Y:S01]  /*0180*/  @!P1 LDG.E.U16 R13, desc[UR4][R16.64] ;  /* 0x00000004100d9981 */ /* 0x000522000c1e1500 */
[----:B-1----:R-:W-:-:S05]  /*0190*/  @!P2 IMAD.WIDE.U32 R18, R19, 0x2, R8 ;  /* 0x000000021312a825 */ /* 0x002fca00078e0008 */
[----:B------:R1:W4:Y:S01]  /*01a0*/  @!P2 LDG.E.U16 R11, desc[UR4][R18.64] ;  /* 0x00000004120ba981 */ /* 0x000322000c1e1500 */
[----:B------:R-:W-:-:S05]  /*01b0*/  @!P2 VIADD R21, R21, 0x80 ;  /* 0x000000801515a836 */ /* 0x000fca0000000000 */
[----:B------:R-:W-:-:S13]  /*01c0*/  ISETP.GE.AND P0, PT, R21, R2, PT ;  /* 0x000000021500720c */ /* 0x000fda0003f06270 */
[----:B------:R-:W2:Y:S01]  /*01d0*/  @!P0 LDC.64 R8, c[0x0][0x390] ;  /* 0x0000e400ff088b82 */ /* 0x000ea20000000a00 */
[----:B0-----:R-:W-:Y:S01]  /*01e0*/  @!P0 IMAD R15, R0, 0x200, R21 ;  /* 0x00000200000f8824 */ /* 0x001fe200078e0215 */
[----:B------:R-:W-:-:S06]  /*01f0*/  PRMT R10, RZ, 0x7610, R10 ;  /* 0x00007610ff0a7816 */ /* 0x000fcc000000000a */
[----:B------:R-:W0:Y:S01]  /*0200*/  LDC.U16 R12, c[0x0][0x386] ;  /* 0x0000e180ff0c7b82 */ /* 0x000e220000000400 */
[----:B--2---:R-:W-:-:S05]  /*0210*/  @!P0 IMAD.WIDE.U32 R14, R15, 0x2, R8 ;  /* 0x000000020f0e8825 */ /* 0x004fca00078e0008 */
[----:B------:R2:W5:Y:S01]  /*0220*/  @!P0 LDG.E.U16 R10, desc[UR4][R14.64] ;  /* 0x000000040e0a8981 */ /* 0x000562000c1e1500 */
[----:B------:R-:W-:-:S13]  /*0230*/  ISETP.GE.AND P0, PT, R3, R2, PT ;  /* 0x000000020300720c */ /* 0x000fda0003f06270 */
[----:B------:R-:W2:Y:S01]  /*0240*/  @!P0 LDC.64 R8, c[0x0][0x388] ;  /* 0x0000e200ff088b82 */ /* 0x000ea20000000a00 */
[----:B0-----:R-:W-:Y:S01]  /*0250*/  @!P0 IMAD.U32 R16, R12, 0x10000, RZ ;  /* 0x000100000c108824 */ /* 0x001fe200078e00ff */
[----:B-1----:R-:W-:Y:S01]  /*0260*/  @!P0 LEA R19, R0, R3, 0x9 ;  /* 0x0000000300138211 */ /* 0x002fe200078e48ff */
[C---:B------:R-:W-:Y:S01]  /*0270*/  VIADD R17, R3.reuse, 0x80 ;  /* 0x0000008003117836 */ /* 0x040fe20000000000 */
[----:B------:R-:W-:-:S04]  /*0280*/  IADD3 R21, PT, PT, R3, 0x100, RZ ;  /* 0x0000010003157810 */ /* 0x000fc80007ffe0ff */
[-C--:B------:R-:W-:Y:S02]  /*0290*/  ISETP.GE.AND P2, PT, R21, R2.reuse, PT ;  /* 0x000000021500720c */ /* 0x080fe40003f46270 */
[----:B------:R-:W-:Y:S01]  /*02a0*/  ISETP.GE.AND P1, PT, R17, R2, PT ;  /* 0x000000021100720c */ /* 0x000fe20003f26270 */
[----:B--2---:R-:W-:-:S12]  /*02b0*/  @!P0 IMAD.WIDE.U32 R8, R19, 0x2, R8 ;  /* 0x0000000213088825 */ /* 0x004fd800078e0008 */
[----:B------:R-:W-:Y:S01]  /*02c0*/  @!P1 SHF.L.U32 R14, R12, 0x10, RZ ;  /* 0x000000100c0e9819 */ /* 0x000fe200000006ff */
[----:B------:R-:W-:Y:S01]  /*02d0*/  BSSY.RECONVERGENT B0, `(.L_x_582) ;  /* 0x000001b000007945 */ /* 0x000fe20003800200 */
[----:B---3--:R-:W-:-:S05]  /*02e0*/  @!P0 IMAD.U32 R7, R7, 0x10000, RZ ;  /* 0x0001000007078824 */ /* 0x008fca00078e00ff */
[----:B------:R-:W-:-:S04]  /*02f0*/  @!P0 FMNMX.FTZ R16, R16, R7, PT ;  /* 0x0000000710108209 */ /* 0x000fc80003810000 */
[----:B------:R-:W-:Y:S01]  /*0300*/  @!P0 F2FP.BF16.F32.PACK_AB R4, RZ, R16 ;  /* 0x00000010ff04823e */ /* 0x000fe200000010ff */
[----:B------:R-:W-:Y:S02]  /*0310*/  VIADD R7, R3, 0x180 ;  /* 0x0000018003077836 */ /* 0x000fe40000000000 */
[----:B------:R-:W-:Y:S02]  /*0320*/  @!P0 IMAD.MOV.U32 R3, RZ, RZ, R17 ;  /* 0x000000ffff038224 */ /* 0x000fe400078e0011 */
[----:B------:R0:W-:Y:S03]  /*0330*/  @!P0 STG.E.U16 desc[UR4][R8.64], R4 ;  /* 0x0000000408008986 */ /* 0x0001e6000c101504 */
[----:B------:R-:W-:Y:S01]  /*0340*/  ISETP.GE.AND P3, PT, R3, R2, PT ;  /* 0x000000020300720c */ /* 0x000fe20003f66270 */
[----:B------:R-:W-:Y:S02]  /*0350*/  @!P2 IMAD.U32 R16, R12, 0x10000, RZ ;  /* 0x000100000c10a824 */ /* 0x000fe400078e00ff */
[----:B----4-:R-:W-:-:S05]  /*0360*/  @!P1 IMAD.U32 R13, R13, 0x10000, RZ ;  /* 0x000100000d0d9824 */ /* 0x010fca00078e00ff */
[----:B------:R-:W-:Y:S01]  /*0370*/  @!P1 FMNMX.FTZ R13, R14, R13, PT ;  /* 0x0000000d0e0d9209 */ /* 0x000fe20003810000 */
[----:B------:R-:W-:-:S03]  /*0380*/  @!P2 IMAD.U32 R11, R11, 0x10000, RZ ;  /* 0x000100000b0ba824 */ /* 0x000fc600078e00ff */
[----:B------:R-:W-:Y:S02]  /*0390*/  @!P1 F2FP.BF16.F32.PACK_AB R5, RZ, R13 ;  /* 0x0000000dff05923e */ /* 0x000fe400000010ff */
[----:B------:R-:W-:-:S04]  /*03a0*/  @!P2 FMNMX.FTZ R11, R16, R11, PT ;  /* 0x0000000b100ba209 */ /* 0x000fc80003810000 */
[----:B------:R-:W-:Y:S01]  /*03b0*/  @!P2 F2FP.BF16.F32.PACK_AB R6, RZ, R11 ;  /* 0x0000000bff06a23e */ /* 0x000fe200000010ff */
[----:B0-----:R-:W-:Y:S06]  /*03c0*/  @P3 BRA `(.L_x_583) ;  /* 0x00000000002c3947 */ /* 0x001fec0003800000 */
[----:B------:R-:W0:Y:S01]  /*03d0*/  LDC.64 R8, c[0x0][0x388] ;  /* 0x0000e200ff087b82 */ /* 0x000e220000000a00 */
[----:B------:R-:W-:Y:S01]  /*03e0*/  IMAD R11, R0, 0x200, R3 ;  /* 0x00000200000b7824 */ /* 0x000fe200078e0203 */
[----:B------:R-:W-:Y:S02]  /*03f0*/  IADD3 R3, PT, PT, R3, 0x80, RZ ;  /* 0x0000008003037810 */ /* 0x000fe40007ffe0ff */
[----:B------:R-:W-:Y:S02]  /*0400*/  PRMT R14, R5, 0x7610, R14 ;  /* 0x00007610050e7816 */ /* 0x000fe4000000000e */
[----:B------:R-:W-:-:S13]  /*0410*/  ISETP.GE.AND P0, PT, R3, R2, PT ;  /* 0x000000020300720c */ /* 0x000fda0003f06270 */
[----:B------:R-:W-:Y:S02]  /*0420*/  @!P0 IMAD R13, R0, 0x200, R3 ;  /* 0x00000200000d8824 */ /* 0x000fe400078e0203 */
[----:B------:R-:W-:Y:S02]  /*0430*/  @!P0 VIADD R3, R3, 0x80 ;  /* 0x0000008003038836 */ /* 0x000fe40000000000 */
[----:B0-----:R-:W-:-:S04]  /*0440*/  IMAD.WIDE.U32 R4, R11, 0x2, R8 ;  /* 0x000000020b047825 */ /* 0x001fc800078e0008 */
[----:B------:R-:W-:Y:S01]  /*0450*/  @!P0 IMAD.WIDE.U32 R8, R13, 0x2, R8 ;  /* 0x000000020d088825 */ /* 0x000fe200078e0008 */
[----:B------:R0:W-:Y:S04]  /*0460*/  STG.E.U16 desc[UR4][R4.64], R14 ;  /* 0x0000000e04007986 */ /* 0x0001e8000c101504 */
[----:B------:R0:W-:Y:S02]  /*0470*/  @!P0 STG.E.U16 desc[UR4][R8.64], R6 ;  /* 0x0000000608008986 */ /* 0x0001e4000c101504 */
.L_x_583:
[----:B------:R-:W-:Y:S05]  /*0480*/  BSYNC.RECONVERGENT B0 ;  /* 0x0000000000007941 */ /* 0x000fea0003800200 */
.L_x_582:
[-C--:B------:R-:W-:Y:S02]  /*0490*/  ISETP.GE.AND P1, PT, R3, R2.reuse, PT ;  /* 0x000000020300720c */ /* 0x080fe40003f26270 */
[----:B------:R-:W-:-:S11]  /*04a0*/  ISETP.GE.AND P0, PT, R7, R2, PT ;  /* 0x000000020700720c */ /* 0x000fd60003f06270 */
[----:B------:R-:W-:Y:S05]  /*04b0*/  @P1 EXIT ;  /* 0x000000000000194d */ /* 0x000fea0003800000 */
[----:B0-----:R-:W0:Y:S01]  /*04c0*/  LDC.64 R4, c[0x0][0x388] ;  /* 0x0000e200ff047b82 */ /* 0x001e220000000a00 */
[----:B------:R-:W-:Y:S01]  /*04d0*/  @!P0 IMAD.U32 R7, R12, 0x10000, RZ ;  /* 0x000100000c078824 */ /* 0x000fe200078e00ff */
[----:B-----5:R-:W-:Y:S01]  /*04e0*/  @!P0 SHF.L.U32 R10, R10, 0x10, RZ ;  /* 0x000000100a0a8819 */ /* 0x020fe200000006ff */
[----:B------:R-:W-:-:S03]  /*04f0*/  IMAD R3, R0, 0x200, R3 ;  /* 0x0000020000037824 */ /* 0x000fc600078e0203 */
[----:B------:R-:W-:-:S04]  /*0500*/  @!P0 FMNMX.FTZ R10, R7, R10, PT ;  /* 0x0000000a070a8209 */ /* 0x000fc80003810000 */
[----:B------:R-:W-:-:S04]  /*0510*/  @!P0 F2FP.BF16.F32.PACK_AB R2, RZ, R10 ;  /* 0x0000000aff02823e */ /* 0x000fc800000010ff */
[----:B------:R-:W-:Y:S01]  /*0520*/  PRMT R0, R2, 0x7610, R0 ;  /* 0x0000761002007816 */ /* 0x000fe20000000000 */
[----:B0-----:R-:W-:-:S05]  /*0530*/  IMAD.WIDE.U32 R2, R3, 0x2, R4 ;  /* 0x0000000203027825 */ /* 0x001fca00078e0004 */
[----:B------:R-:W-:Y:S01]  /*0540*/  STG.E.U16 desc[UR4][R2.64], R0 ;  /* 0x0000000002007986 */ /* 0x000fe2000c101504 */
[----:B------:R-:W-:Y:S05]  /*0550*/  EXIT ;  /* 0x000000000000794d */ /* 0x000fea0003800000 */
.L_x_584:
        /* <DEDUP_REMOVED lines=10> */
.L_x_40865:


//--------------------- .text._ZN2at6native29vectorized_elementwise_kernelILi2ENS0_13AUnaryFunctorIN3c108BFloat16ES4_S4_ZZZNS0_16fmin_kernel_cudaERNS_18TensorIteratorBaseEENKUlvE_clEvENKUlvE2_clEvEUlS4_S4_E_EESt5arrayIPcLm2EEEEviT0_T1_ --------------------------
	.section	.text._ZN2at6native29vectorized_elementwise_kernelILi2ENS0_13AUnaryFunctorIN3c108BFloat16ES4_S4_ZZZNS0_16fmin_kernel_cudaERNS_18TensorIteratorBaseEENKUlvE_clEvENKUlvE2_clEvEUlS4_S4_E_EESt5arrayIPcLm2EEEEviT0_T1_,"ax",@progbits
	.align	128
        .global         _ZN2at6native29vectorized_elementwise_kernelILi2ENS0_13AUnaryFunctorIN3c108BFloat16ES4_S4_ZZZNS0_16fmin_kernel_cudaERNS_18TensorIteratorBaseEENKUlvE_clEvENKUlvE2_clEvEUlS4_S4_E_EESt5arrayIPcLm2EEEEviT0_T1_
        .type           _ZN2at6native29vectorized_elementwise_kernelILi2ENS0_13AUnaryFunctorIN3c108BFloat16ES4_S4_ZZZNS0_16fmin_kernel_cudaERNS_18TensorIteratorBaseEENKUlvE_clEvENKUlvE2_clEvEUlS4_S4_E_EESt5arrayIPcLm2EEEEviT0_T1_,@function
        .size           _ZN2at6native29vectorized_elementwise_kernelILi2ENS0_13AUnaryFunctorIN3c108BFloat16ES4_S4_ZZZNS0_16fmin_kernel_cudaERNS_18TensorIteratorBaseEENKUlvE_clEvENKUlvE2_clEvEUlS4_S4_E_EESt5arrayIPcLm2EEEEviT0_T1_,(.L_x_40866 - _ZN2at6native29vectorized_elementwise_kernelILi2ENS0_13AUnaryFunctorIN3c108BFloat16ES4_S4_ZZZNS0_16fmin_kernel_cudaERNS_18TensorIteratorBaseEENKUlvE_clEvENKUlvE2_clEvEUlS4_S4_E_EESt5arrayIPcLm2EEEEviT0_T1_)
        .other          _ZN2at6native29vectorized_elementwise_kernelILi2ENS0_13AUnaryFunctorIN3c108BFloat16ES4_S4_ZZZNS0_16fmin_kernel_cudaERNS_18TensorIteratorBaseEENKUlvE_clEvENKUlvE2_clEvEUlS4_S4_E_EESt5arrayIPcLm2EEEEviT0_T1_,@"STO_CUDA_ENTRY STV_DEFAULT"
_ZN2at6native29vectorized_elementwise_kernelILi2ENS0_13AUnaryFunctorIN3c108BFloat16ES4_S4_ZZZNS0_16fmin_kernel_cudaERNS_18TensorIteratorBaseEENKUlvE_clEvENKUlvE2_clEvEUlS4_S4_E_EESt5arrayIPcLm2EEEEviT0_T1_:
.text._ZN2at6native29vectorized_elementwise_kernelILi2ENS0_13AUnaryFunctorIN3c108BFloat16ES4_S4_ZZZNS0_16fmin_kernel_cudaERNS_18TensorIteratorBaseEENKUlvE_clEvENKUlvE2_clEvEUlS4_S4_E_EESt5arrayIPcLm2EEEEviT0_T1_:
[----:B------:R-:W-:Y:S01]  /*0000*/  LDC R1, c[0x0][0x37c] ;  /* 0x0000df00ff017b82 */ /* 0x000fe20000000800 */
[----:B------:R-:W0:Y:S01]  /*0010*/  S2R R3, SR_CTAID.X ;  /* 0x0000000000037919 */ /* 0x000e220000002500 */
[----:B------:R-:W1:Y:S06]  /*0020*/  LDCU UR6, c[0x0][0x380] ;  /* 0x00007000ff0677ac */ /* 0x000e6c0008000800 */
[----:B------:R-:W2:Y:S01]  /*0030*/  LDC.U16 R7, c[0x0][0x386] ;  /* 0x0000e180ff077b82 */ /* 0x000ea20000000400 */
[----:B------:R-:W3:Y:S01]  /*0040*/  LDCU.64 UR4, c[0x0][0x358] ;  /* 0x00006b00ff0477ac */ /* 0x000ee20008000a00 */
[----:B0-----:R-:W-:-:S05]  /*0050*/  IMAD.SHL.U32 R3, R3, 0x400, RZ ;  /* 0x0000040003037824 */ /* 0x001fca00078e00ff */
[----:B-1----:R-:W-:-:S04]  /*0060*/  IADD3 R5, PT, PT, -R3, UR6, RZ ;  /* 0x0000000603057c10 */ /* 0x002fc8000fffe1ff */
[----:B------:R-:W-:-:S13]  /*0070*/  ISETP.GT.U32.AND P0, PT, R5, 0x3ff, PT ;  /* 0x000003ff0500780c */ /* 0x000fda0003f04070 */
[----:B---3--:R-:W-:Y:S05]  /*0080*/  @P0 BRA `(.L_x_585) ;  /* 0x00000008008c0947 */ /* 0x008fea0003800000 */
[----:B------:R-:W0:Y:S01]  /*0090*/  S2R R2, SR_TID.X ;  /* 0x0000000000027919 */ /* 0x000e220000002100 */
[----:B------:R-:W-:Y:S02]  /*00a0*/  PRMT R0, RZ, 0x7610, R0 ;  /* 0x00007610ff007816 */ /* 0x000fe40000000000 */
[----:B0-----:R-:W-:Y:S01]  /*00b0*/  ISETP.GE.U32.AND P6, PT, R2, R5, PT ;  /* 0x000000050200720c */ /* 0x001fe20003fc6070 */
[----:B------:R-:W-:-:S12]  /*00c0*/  IMAD.MOV.U32 R4, RZ, RZ, R2 ;  /* 0x000000ffff047224 */ /* 0x000fd800078e0002 */
[----:B------:R-:W-:Y:S01]  /*00d0*/  @!P6 VIADD R2, R4, 0x80 ;  /* 0x000000800402e836 */ /* 0x000fe20000000000 */
[----:B------:R-:W0:Y:S01]  /*00e0*/  @!P6 LDC.64 R16, c[0x0][0x390] ;  /* 0x0000e400ff10eb82 */ /* 0x000e220000000a00 */
[----:B------:R-:W-:-:S03]  /*00f0*/  @!P6 IMAD.IADD R19, R3, 0x1, R4 ;  /* 0x000000010313e824 */ /* 0x000fc600078e0204 */
[----:B------:R-:W-:-:S13]  /*0100*/  ISETP.GE.U32.AND P5, PT, R2, R5, PT ;  /* 0x000000050200720c */ /* 0x000fda0003fa6070 */
[----:B------:R-:W-:Y:S01]  /*0110*/  @!P5 IMAD.IADD R10, R3, 0x1, R2 ;  /* 0x00000001030ad824 */ /* 0x000fe200078e0202 */
[----:B------:R-:W1:Y:S01]  /*0120*/  @!P5 LDC.64 R12, c[0x0][0x390] ;  /* 0x0000e400ff0cdb82 */ /* 0x000e620000000a00 */
[----:B------:R-:W-:-:S05]  /*0130*/  @!P5 VIADD R2, R2, 0x80 ;  /* 0x000000800202d836 */ /* 0x000fca0000000000 */
[----:B------:R-:W-:Y:S01]  /*0140*/  ISETP.GE.U32.AND P4, PT, R2, R5, PT ;  /* 0x000000050200720c */ /* 0x000fe20003f86070 */
[----:B0-----:R-:W-:-:S05]  /*0150*/  @!P6 IMAD.WIDE.U32 R16, R19, 0x2, R16 ;  /* 0x000000021310e825 */ /* 0x001fca00078e0010 */
[----:B------:R0:W3:Y:S07]  /*0160*/  @!P6 LDG.E.U16 R0, desc[UR4][R16.64] ;  /* 0x000000041000e981 */ /* 0x0000ee000c1e1500 */
[----:B------:R-:W-:Y:S01]  /*0170*/  @!P4 IADD3 R11, PT, PT, R3, R2, RZ ;  /* 0x00000002030bc210 */ /* 0x000fe20007ffe0ff */
[----:B------:R-:W-:Y:S01]  /*0180*/  @!P4 VIADD R2, R2, 0x80 ;  /* 0x000000800202c836 */ /* 0x000fe20000000000 */
[----:B------:R-:W4:Y:S04]  /*0190*/  @!P4 LDC.64 R14, c[0x0][0x390] ;  /* 0x0000e400ff0ecb82 */ /* 0x000f280000000a00 */
[----:B------:R-:W-:-:S13]  /*01a0*/  ISETP.GE.U32.AND P3, PT, R2, R5, PT ;  /* 0x000000050200720c */ /* 0x000fda0003f66070 */
[----:B------:R-:W-:Y:S01]  /*01b0*/  @!P3 IMAD.IADD R29, R3, 0x1, R2 ;  /* 0x00000001031db824 */ /* 0x000fe200078e0202 */
[----:B------:R-:W-:Y:S01]  /*01c0*/  PRMT R26, RZ, 0x7610, R26 ;  /* 0x00007610ff1a7816 */ /* 0x000fe2000000001a */
[----:B------:R-:W-:Y:S01]  /*01d0*/  @!P3 VIADD R2, R2, 0x80 ;  /* 0x000000800202b836 */ /* 0x000fe20000000000 */
[----:B------:R-:W-:Y:S01]  /*01e0*/  PRMT R28, RZ, 0x7610, R28 ;  /* 0x00007610ff1c7816 */ /* 0x000fe2000000001c */
[----:B------:R-:W5:Y:S03]  /*01f0*/  @!P3 LDC.64 R18, c[0x0][0x390] ;  /* 0x0000e400ff12bb82 */ /* 0x000f660000000a00 */
[----:B------:R-:W-:-:S13]  /*0200*/  ISETP.GE.U32.AND P2, PT, R2, R5, PT ;  /* 0x000000050200720c */ /* 0x000fda0003f46070 */
[----:B------:R-:W-:Y:S02]  /*0210*/  @!P2 IMAD.IADD R23, R3, 0x1, R2 ;  /* 0x000000010317a824 */ /* 0x000fe400078e0202 */
[----:B------:R-:W-:-:S05]  /*0220*/  @!P2 VIADD R2, R2, 0x80 ;  /* 0x000000800202a836 */ /* 0x000fca0000000000 */
[----:B------:R-:W-:-:S13]  /*0230*/  ISETP.GE.U32.AND P1, PT, R2, R5, PT ;  /* 0x000000050200720c */ /* 0x000fda0003f26070 */
[----:B------:R-:W-:Y:S01]  /*0240*/  @!P1 IADD3 R25, PT, PT, R3, R2, RZ ;  /* 0x0000000203199210 */ /* 0x000fe20007ffe0ff */
[----:B------:R-:W-:-:S05]  /*0250*/  @!P1 VIADD R2, R2, 0x80 ;  /* 0x0000008002029836 */ /* 0x000fca0000000000 */
[----:B------:R-:W-:-:S13]  /*0260*/  ISETP.GE.U32.AND P0, PT, R2, R5, PT ;  /* 0x000000050200720c */ /* 0x000fda0003f06070 */
[----:B------:R-:W-:Y:S02]  /*0270*/  @!P0 IMAD.IADD R27, R3, 0x1, R2 ;  /* 0x00000001031b8824 */ /* 0x000fe400078e0202 */
[----:B------:R-:W-:-:S05]  /*0280*/  @!P0 VIADD R2, R2, 0x80 ;  /* 0x0000008002028836 */ /* 0x000fca0000000000 */
[----:B------:R-:W-:Y:S01]  /*0290*/  ISETP.GE.U32.AND P6, PT, R2, R5, PT ;  /* 0x000000050200720c */ /* 0x000fe20003fc6070 */
[----:B-1----:R-:W-:-:S04]  /*02a0*/  @!P5 IMAD.WIDE.U32 R12, R10, 0x2, R12 ;  /* 0x000000020a0cd825 */ /* 0x002fc800078e000c */
[----:B----4-:R-:W-:Y:S01]  /*02b0*/  @!P4 IMAD.WIDE.U32 R14, R11, 0x2, R14 ;  /* 0x000000020b0ec825 */ /* 0x010fe200078e000e */
[----:B------:R1:W4:Y:S01]  /*02c0*/  @!P5 LDG.E.U16 R26, desc[UR4][R12.64] ;  /* 0x000000040c1ad981 */ /* 0x000322000c1e1500 */
[----:B------:R-:W2:Y:S03]  /*02d0*/  @!P2 LDC.64 R10, c[0x0][0x390] ;  /* 0x0000e400ff0aab82 */ /* 0x000ea60000000a00 */
[----:B------:R5:W4:Y:S05]  /*02e0*/  @!P4 LDG.E.U16 R28, desc[UR4][R14.64] ;  /* 0x000000040e1cc981 */ /* 0x000b2a000c1e1500 */
[----:B0-----:R-:W0:Y:S08]  /*02f0*/  @!P6 LDC.64 R16, c[0x0][0x390] ;  /* 0x0000e400ff10eb82 */ /* 0x001e300000000a00 */
[----:B-1----:R-:W1:Y:S08]  /*0300*/  @!P1 LDC.64 R12, c[0x0][0x390] ;  /* 0x0000e400ff0c9b82 */ /* 0x002e700000000a00 */
[----:B-----5:R-:W5:Y:S01]  /*0310*/  @!P0 LDC.64 R14, c[0x0][0x390] ;  /* 0x0000e400ff0e8b82 */ /* 0x020f620000000a00 */
[----:B------:R-:W-:Y:S01]  /*0320*/  @!P3 IMAD.WIDE.U32 R18, R29, 0x2, R18 ;  /* 0x000000021d12b825 */ /* 0x000fe200078e0012 */
[----:B------:R-:W-:-:S03]  /*0330*/  PRMT R29, RZ, 0x7610, R29 ;  /* 0x00007610ff1d7816 */ /* 0x000fc6000000001d */
[----:B--2---:R-:W-:Y:S01]  /*0340*/  @!P2 IMAD.WIDE.U32 R10, R23, 0x2, R10 ;  /* 0x00000002170aa825 */ /* 0x004fe200078e000a */
[----:B------:R-:W-:Y:S02]  /*0350*/  PRMT R23, RZ, 0x7610, R23 ;  /* 0x00007610ff177816 */ /* 0x000fe40000000017 */
[----:B------:R-:W2:Y:S01]  /*0360*/  @!P3 LDG.E.U16 R29, desc[UR4][R18.64] ;  /* 0x00000004121db981 */ /* 0x000ea2000c1e1500 */
[----:B------:R-:W-:-:S03]  /*0370*/  @!P6 IMAD.IADD R2, R3, 0x1, R2 ;  /* 0x000000010302e824 */ /* 0x000fc600078e0202 */
[----:B------:R5:W2:Y:S01]  /*0380*/  @!P2 LDG.E.U16 R23, desc[UR4][R10.64] ;  /* 0x000000040a17a981 */ /* 0x000aa2000c1e1500 */
[----:B0-----:R-:W-:Y:S01]  /*0390*/  @!P6 IMAD.WIDE.U32 R16, R2, 0x2, R16 ;  /* 0x000000020210e825 */ /* 0x001fe200078e0010 */
[----:B------:R-:W-:-:S03]  /*03a0*/  PRMT R2, RZ, 0x7610, R2 ;  /* 0x00007610ff027816 */ /* 0x000fc60000000002 */
[----:B-1----:R-:W-:Y:S01]  /*03b0*/  @!P1 IMAD.WIDE.U32 R12, R25, 0x2, R12 ;  /* 0x00000002190c9825 */ /* 0x002fe200078e000c */
[----:B------:R-:W-:Y:S02]  /*03c0*/  PRMT R25, RZ, 0x7610, R25 ;  /* 0x00007610ff197816 */ /* 0x000fe40000000019 */
[----:B------:R-:W2:Y:S01]  /*03d0*/  @!P6 LDG.E.U16 R2, desc[UR4][R16.64] ;  /* 0x000000041002e981 */ /* 0x000ea2000c1e1500 */
[----:B-----5:R-:W-:Y:S01]  /*03e0*/  @!P0 IMAD.WIDE.U32 R14, R27, 0x2, R14 ;  /* 0x000000021b0e8825 */ /* 0x020fe200078e000e */
[----:B------:R-:W-:Y:S02]  /*03f0*/  PRMT R27, RZ, 0x7610, R27 ;  /* 0x00007610ff1b7816 */ /* 0x000fe4000000001b */
[----:B------:R-:W5:Y:S04]  /*0400*/  @!P1 LDG.E.U16 R25, desc[UR4][R12.64] ;  /* 0x000000040c199981 */ /* 0x000f68000c1e1500 */
[----:B------:R0:W5:Y:S01]  /*0410*/  @!P0 LDG.E.U16 R27, desc[UR4][R14.64] ;  /* 0x000000040e1b8981 */ /* 0x000162000c1e1500 */
[----:B------:R-:W-:-:S02]  /*0420*/  ISETP.GE.U32.AND P0, PT, R4, R5, PT ;  /* 0x000000050400720c */ /* 0x000fc40003f06070 */
[----:B------:R-:W-:-:S04]  /*0430*/  IADD3 R10, PT, PT, R4, 0x80, RZ ;  /* 0x00000080040a7810 */ /* 0x000fc80007ffe0ff */
[----:B------:R-:W-:-:S07]  /*0440*/  ISETP.GE.U32.AND P5, PT, R10, R5, PT ;  /* 0x000000050a00720c */ /* 0x000fce0003fa6070 */
[----:B------:R-:W1:Y:S01]  /*0450*/  @!P0 LDC.64 R18, c[0x0][0x388] ;  /* 0x0000e200ff128b82 */ /* 0x000e620000000a00 */
[C---:B0-----:R-:W-:Y:S02]  /*0460*/  VIADD R14, R4.reuse, 0x180 ;  /* 0x00000180040e7836 */ /* 0x041fe40000000000 */
[C---:B------:R-:W-:Y:S02]  /*0470*/  VIADD R12, R4.reuse, 0x200 ;  /* 0x00000200040c7836 */ /* 0x040fe40000000000 */
[----:B------:R-:W-:Y:S02]  /*0480*/  @!P0 IMAD.U32 R13, R7, 0x10000, RZ ;  /* 0x00010000070d8824 */ /* 0x000fe400078e00ff */
[----:B------:R-:W-:Y:S01]  /*0490*/  VIADD R11, R4, 0x100 ;  /* 0x00000100040b7836 */ /* 0x000fe20000000000 */
[-C--:B------:R-:W-:Y:S01]  /*04a0*/  ISETP.GE.U32.AND P2, PT, R14, R5.reuse, PT ;  /* 0x000000050e00720c */ /* 0x080fe20003f46070 */
[----:B------:R-:W-:Y:S01]  /*04b0*/  VIADD R14, R4, 0x300 ;  /* 0x00000300040e7836 */ /* 0x000fe20000000000 */
[-C--:B------:R-:W-:Y:S01]  /*04c0*/  ISETP.GE.U32.AND P3, PT, R12, R5.reuse, PT ;  /* 0x000000050c00720c */ /* 0x080fe20003f66070 */
[----:B------:R-:W-:Y:S01]  /*04d0*/  VIADD R12, R4, 0x280 ;  /* 0x00000280040c7836 */ /* 0x000fe20000000000 */
[-C--:B------:R-:W-:Y:S01]  /*04e0*/  ISETP.GE.U32.AND P1, PT, R11, R5.reuse, PT ;  /* 0x000000050b00720c */ /* 0x080fe20003f26070 */
[----:B------:R-:W-:Y:S01]  /*04f0*/  @!P0 IMAD.IADD R11, R3, 0x1, R4 ;  /* 0x00000001030b8824 */ /* 0x000fe200078e0204 */
[----:B------:R-:W-:-:S02]  /*0500*/  ISETP.GE.U32.AND P6, PT, R14, R5, PT ;  /* 0x000000050e00720c */ /* 0x000fc40003fc6070 */
[----:B------:R-:W-:Y:S01]  /*0510*/  ISETP.GE.U32.AND P4, PT, R12, R5, PT ;  /* 0x000000050c00720c */ /* 0x000fe20003f86070 */
[----:B-1----:R-:W-:-:S08]  /*0520*/  @!P0 IMAD.WIDE.U32 R18, R11, 0x2, R18 ;  /* 0x000000020b128825 */ /* 0x002fd000078e0012 */
[C---:B------:R-:W-:Y:S01]  /*0530*/  @!P1 SHF.L.U32 R11, R7.reuse, 0x10, RZ ;  /* 0x00000010070b9819 */ /* 0x040fe200000006ff */
[C---:B------:R-:W-:Y:S01]  /*0540*/  @!P3 IMAD.U32 R12, R7.reuse, 0x10000, RZ ;  /* 0x00010000070cb824 */ /* 0x040fe200078e00ff */
[----:B------:R-:W-:Y:S04]  /*0550*/  BSSY.RECONVERGENT B0, `(.L_x_586) ;  /* 0x000004e000007945 */ /* 0x000fe80003800200 */
[----:B------:R-:W-:Y:S01]  /*0560*/  BSSY.RELIABLE B1, `(.L_x_587) ;  /* 0x0000046000017945 */ /* 0x000fe20003800100 */
[----:B---3--:R-:W-:Y:S01]  /*0570*/  @!P0 SHF.L.U32 R16, R0, 0x10, RZ ;  /* 0x0000001000108819 */ /* 0x008fe200000006ff */
[----:B------:R-:W-:-:S03]  /*0580*/  @!P5 IMAD.U32 R0, R7, 0x10000, RZ ;  /* 0x000100000700d824 */ /* 0x000fc600078e00ff */
[----:B------:R-:W-:Y:S01]  /*0590*/  @!P0 FMNMX.FTZ R13, R13, R16, PT ;  /* 0x000000100d0d8209 */ /* 0x000fe20003810000 */
[----:B------:R-:W-:Y:S02]  /*05a0*/  VIADD R16, R4, 0x380 ;  /* 0x0000038004107836 */ /* 0x000fe40000000000 */
[----:B------:R-:W-:Y:S01]  /*05b0*/  @!P0 IMAD.MOV.U32 R4, RZ, RZ, R10 ;  /* 0x000000ffff048224 */ /* 0x000fe200078e000a */
[----:B------:R-:W-:Y:S01]  /*05c0*/  @!P0 F2FP.BF16.F32.PACK_AB R24, RZ, R13 ;  /* 0x0000000dff18823e */ /* 0x000fe200000010ff */
[----:B------:R-:W-:-:S04]  /*05d0*/  @!P2 IMAD.U32 R10, R7, 0x10000, RZ ;  /* 0x00010000070aa824 */ /* 0x000fc800078e00ff */
[----:B------:R0:W-:Y:S01]  /*05e0*/  @!P0 STG.E.U16 desc[UR4][R18.64], R24 ;  /* 0x0000001812008986 */ /* 0x0001e2000c101504 */
[----:B------:R-:W-:Y:S01]  /*05f0*/  ISETP.GE.U32.AND P0, PT, R4, R5, PT ;  /* 0x000000050400720c */ /* 0x000fe20003f06070 */
[----:B----4-:R-:W-:-:S05]  /*0600*/  @!P5 IMAD.U32 R15, R26, 0x10000, RZ ;  /* 0x000100001a0fd824 */ /* 0x010fca00078e00ff */
[----:B------:R-:W-:-:S04]  /*0610*/  @!P5 FMNMX.FTZ R0, R0, R15, PT ;  /* 0x0000000f0000d209 */ /* 0x000fc80003810000 */
[----:B------:R-:W-:Y:S02]  /*0620*/  @!P5 F2FP.BF16.F32.PACK_AB R6, RZ, R0 ;  /* 0x00000000ff06d23e */ /* 0x000fe400000010ff */
[----:B------:R-:W-:Y:S01]  /*0630*/  ISETP.GE.U32.AND P5, PT, R16, R5, PT ;  /* 0x000000051000720c */ /* 0x000fe20003fa6070 */
[----:B------:R-:W-:-:S05]  /*0640*/  @!P1 IMAD.U32 R0, R28, 0x10000, RZ ;  /* 0x000100001c009824 */ /* 0x000fca00078e00ff */
[----:B------:R-:W-:-:S07]  /*0650*/  @!P1 FMNMX.FTZ R0, R11, R0, PT ;  /* 0x000000000b009209 */ /* 0x000fce0003810000 */
[----:B------:R-:W-:Y:S01]  /*0660*/  @!P5 SHF.L.U32 R11, R7, 0x10, RZ ;  /* 0x00000010070bd819 */ /* 0x000fe200000006ff */
[----:B--2---:R-:W-:Y:S01]  /*0670*/  @!P2 IMAD.U32 R29, R29, 0x10000, RZ ;  /* 0x000100001d1da824 */ /* 0x004fe200078e00ff */
[----:B------:R-:W-:-:S04]  /*0680*/  @!P3 SHF.L.U32 R23, R23, 0x10, RZ ;  /* 0x000000101717b819 */ /* 0x000fc800000006ff */
[----:B------:R-:W-:Y:S01]  /*0690*/  @!P2 FMNMX.FTZ R29, R10, R29, PT ;  /* 0x0000001d0a1da209 */ /* 0x000fe20003810000 */
[C---:B------:R-:W-:Y:S01]  /*06a0*/  @!P4 IMAD.U32 R10, R7.reuse, 0x10000, RZ ;  /* 0x00010000070ac824 */ /* 0x040fe200078e00ff */
[----:B------:R-:W-:Y:S01]  /*06b0*/  @!P3 FMNMX.FTZ R23, R12, R23, PT ;  /* 0x000000170c17b209 */ /* 0x000fe20003810000 */
[----:B------:R-:W-:Y:S02]  /*06c0*/  @!P6 IMAD.U32 R12, R7, 0x10000, RZ ;  /* 0x00010000070ce824 */ /* 0x000fe400078e00ff */
[----:B------:R-:W-:Y:S02]  /*06d0*/  @!P5 IMAD.U32 R2, R2, 0x10000, RZ ;  /* 0x000100000202d824 */ /* 0x000fe400078e00ff */
[----:B-----5:R-:W-:Y:S02]  /*06e0*/  @!P4 IMAD.U32 R25, R25, 0x10000, RZ ;  /* 0x000100001919c824 */ /* 0x020fe400078e00ff */
[----:B------:R-:W-:-:S03]  /*06f0*/  @!P6 IMAD.U32 R27, R27, 0x10000, RZ ;  /* 0x000100001b1be824 */ /* 0x000fc600078e00ff */
[----:B------:R-:W-:Y:S02]  /*0700*/  @!P4 FMNMX.FTZ R25, R10, R25, PT ;  /* 0x000000190a19c209 */ /* 0x000fe40003810000 */
[----:B------:R-:W-:Y:S02]  /*0710*/  @!P5 FMNMX.FTZ R2, R11, R2, PT ;  /* 0x000000020b02d209 */ /* 0x000fe40003810000 */
[----:B------:R-:W-:Y:S02]  /*0720*/  @!P6 FMNMX.FTZ R27, R12, R27, PT ;  /* 0x0000001b0c1be209 */ /* 0x000fe40003810000 */
[----:B------:R-:W-:Y:S02]  /*0730*/  @!P1 F2FP.BF16.F32.PACK_AB R7, RZ, R0 ;  /* 0x00000000ff07923e */ /* 0x000fe400000010ff */
[----:B------:R-:W-:Y:S02]  /*0740*/  @!P2 F2FP.BF16.F32.PACK_AB R8, RZ, R29 ;  /* 0x0000001dff08a23e */ /* 0x000fe400000010ff */
[----:B------:R-:W-:-:S02]  /*0750*/  @!P3 F2FP.BF16.F32.PACK_AB R9, RZ, R23 ;  /* 0x00000017ff09b23e */ /* 0x000fc400000010ff */
[----:B------:R-:W-:Y:S02]  /*0760*/  @!P4 F2FP.BF16.F32.PACK_AB R20, RZ, R25 ;  /* 0x00000019ff14c23e */ /* 0x000fe400000010ff */
[----:B------:R-:W-:Y:S02]  /*0770*/  @!P6 F2FP.BF16.F32.PACK_AB R21, RZ, R27 ;  /* 0x0000001bff15e23e */ /* 0x000fe400000010ff */
[----:B------:R-:W-:Y:S01]  /*0780*/  @!P5 F2FP.BF16.F32.PACK_AB R22, RZ, R2 ;  /* 0x00000002ff16d23e */ /* 0x000fe200000010ff */
[----:B0-----:R-:W-:Y:S06]  /*0790*/  @P0 BRA `(.L_x_588) ;  /* 0x0000000000300947 */ /* 0x001fec0003800000 */
[----:B------:R-:W0:Y:S01]  /*07a0*/  LDC.64 R10, c[0x0][0x388] ;  /* 0x0000e200ff0a7b82 */ /* 0x000e220000000a00 */
[----:B------:R-:W-:Y:S02]  /*07b0*/  IMAD.IADD R13, R3, 0x1, R4 ;  /* 0x00000001030d7824 */ /* 0x000fe400078e0204 */
[----:B------:R-:W-:-:S05]  /*07c0*/  VIADD R4, R4, 0x80 ;  /* 0x0000008004047836 */ /* 0x000fca0000000000 */
[----:B------:R-:W-:Y:S01]  /*07d0*/  ISETP.GE.U32.AND P0, PT, R4, R5, PT ;  /* 0x000000050400720c */ /* 0x000fe20003f06070 */
[----:B0-----:R-:W-:-:S05]  /*07e0*/  IMAD.WIDE.U32 R10, R13, 0x2, R10 ;  /* 0x000000020d0a7825 */ /* 0x001fca00078e000a */
[----:B------:R0:W-:Y:S07]  /*07f0*/  STG.E.U16 desc[UR4][R10.64], R6 ;  /* 0x000000060a007986 */ /* 0x0001ee000c101504 */
[----:B------:R-:W-:Y:S05]  /*0800*/  @P0 BRA `(.L_x_589) ;  /* 0x0000000000300947 */ /* 0x000fea0003800000 */
[----:B0-----:R-:W0:Y:S01]  /*0810*/  LDC.64 R10, c[0x0][0x388] ;  /* 0x0000e200ff0a7b82 */ /* 0x001e220000000a00 */
[----:B------:R-:W-:Y:S01]  /*0820*/  IMAD.IADD R13, R3, 0x1, R4 ;  /* 0x00000001030d7824 */ /* 0x000fe200078e0204 */
[----:B------:R-:W-:-:S03]  /*0830*/  IADD3 R4, PT, PT, R4, 0x80, RZ ;  /* 0x0000008004047810 */ /* 0x000fc60007ffe0ff */
[----:B0-----:R-:W-:-:S05]  /*0840*/  IMAD.WIDE.U32 R10, R13, 0x2, R10 ;  /* 0x000000020d0a7825 */ /* 0x001fca00078e000a */
[----:B------:R0:W-:Y:S02]  /*0850*/  STG.E.U16 desc[UR4][R10.64], R7 ;  /* 0x000000070a007986 */ /* 0x0001e4000c101504 */
.L_x_588:
[----:B------:R-:W-:-:S13]  /*0860*/  ISETP.GE.U32.AND P0, PT, R4, R5, PT ;  /* 0x000000050400720c */ /* 0x000fda0003f06070 */
[----:B------:R-:W-:Y:S05]  /*0870*/  @P0 BRA `(.L_x_590) ;  /* 0x0000000000300947 */ /* 0x000fea0003800000 */
[----:B0-----:R-:W0:Y:S01]  /*0880*/  LDC.64 R6, c[0x0][0x388] ;  /* 0x0000e200ff067b82 */ /* 0x001e220000000a00 */
[----:B------:R-:W-:Y:S02]  /*0890*/  IMAD.IADD R11, R3, 0x1, R4 ;  /* 0x00000001030b7824 */ /* 0x000fe400078e0204 */
[----:B------:R-:W-:Y:S02]  /*08a0*/  VIADD R4, R4, 0x80 ;  /* 0x0000008004047836 */ /* 0x000fe40000000000 */
[----:B0-----:R-:W-:-:S05]  /*08b0*/  IMAD.WIDE.U32 R6, R11, 0x2, R6 ;  /* 0x000000020b067825 */ /* 0x001fca00078e0006 */
[----:B------:R1:W-:Y:S02]  /*08c0*/  STG.E.U16 desc[UR4][R6.64], R8 ;  /* 0x0000000806007986 */ /* 0x0003e4000c101504 */
.L_x_589:
[----:B------:R-:W-:-:S13]  /*08d0*/  ISETP.GE.U32.AND P0, PT, R4, R5, PT ;  /* 0x000000050400720c */ /* 0x000fda0003f06070 */
[----:B------:R-:W-:Y:S05]  /*08e0*/  @P0 BRA `(.L_x_591) ;  /* 0x0000000000340947 */ /* 0x000fea0003800000 */
[----:B01----:R-:W0:Y:S01]  /*08f0*/  LDC.64 R6, c[0x0][0x388] ;  /* 0x0000e200ff067b82 */ /* 0x003e220000000a00 */
[----:B------:R-:W-:Y:S02]  /*0900*/  IMAD.IADD R11, R3, 0x1, R4 ;  /* 0x00000001030b7824 */ /* 0x000fe400078e0204 */
[----:B------:R-:W-:Y:S02]  /*0910*/  VIADD R4, R4, 0x80 ;  /* 0x0000008004047836 */ /* 0x000fe40000000000 */
[----:B0-----:R-:W-:-:S05]  /*0920*/  IMAD.WIDE.U32 R6, R11, 0x2, R6 ;  /* 0x000000020b067825 */ /* 0x001fca00078e0006 */
[----:B------:R1:W-:Y:S02]  /*0930*/  STG.E.U16 desc[UR4][R6.64], R9 ;  /* 0x0000000906007986 */ /* 0x0003e4000c101504 */
.L_x_590:
[----:B------:R-:W-:-:S13]  /*0940*/  ISETP.GE.U32.AND P0, PT, R4, R5, PT ;  /* 0x000000050400720c */ /* 0x000fda0003f06070 */
[----:B------:R-:W-:Y:S05]  /*0950*/  @P0 BREAK.RELIABLE B1 ;  /* 0x0000000000010942 */ /* 0x000fea0003800100 */
[----:B------:R-:W-:Y:S05]  /*0960*/  @P0 BRA `(.L_x_592) ;  /* 0x0000000000300947 */ /* 0x000fea0003800000 */
[----:B01----:R-:W0:Y:S01]  /*0970*/  LDC.64 R6, c[0x0][0x388] ;  /* 0x0000e200ff067b82 */ /* 0x003e220000000a00 */
[----:B------:R-:W-:Y:S01]  /*0980*/  IADD3 R9, PT, PT, R3, R4, RZ ;  /* 0x0000000403097210 */ /* 0x000fe20007ffe0ff */
[----:B------:R-:W-:-:S04]  /*0990*/  VIADD R4, R4, 0x80 ;  /* 0x0000008004047836 */ /* 0x000fc80000000000 */
[----:B0-----:R-:W-:-:S05]  /*09a0*/  IMAD.WIDE.U32 R6, R9, 0x2, R6 ;  /* 0x0000000209067825 */ /* 0x001fca00078e0006 */
[----:B------:R2:W-:Y:S02]  /*09b0*/  STG.E.U16 desc[UR4][R6.64], R20 ;  /* 0x0000001406007986 */ /* 0x0005e4000c101504 */
.L_x_591:
[----:B------:R-:W-:Y:S05]  /*09c0*/  BSYNC.RELIABLE B1 ;  /* 0x0000000000017941 */ /* 0x000fea0003800100 */
.L_x_587:
[----:B------:R-:W-:-:S13]  /*09d0*/  ISETP.GE.U32.AND P0, PT, R4, R5, PT ;  /* 0x000000050400720c */ /* 0x000fda0003f06070 */
[----:B012---:R-:W0:Y:S01]  /*09e0*/  @!P0 LDC.64 R6, c[0x0][0x388] ;  /* 0x0000e200ff068b82 */ /* 0x007e220000000a00 */
[----:B------:R-:W-:Y:S02]  /*09f0*/  @!P0 IMAD.IADD R9, R3, 0x1, R4 ;  /* 0x0000000103098824 */ /* 0x000fe400078e0204 */
[----:B------:R-:W-:Y:S02]  /*0a00*/  @!P0 VIADD R4, R4, 0x80 ;  /* 0x0000008004048836 */ /* 0x000fe40000000000 */
[----:B0-----:R-:W-:-:S05]  /*0a10*/  @!P0 IMAD.WIDE.U32 R6, R9, 0x2, R6 ;  /* 0x0000000209068825 */ /* 0x001fca00078e0006 */
[----:B------:R2:W-:Y:S02]  /*0a20*/  @!P0 STG.E.U16 desc[UR4][R6.64], R21 ;  /* 0x0000001506008986 */ /* 0x0005e4000c101504 */
.L_x_592:
[----:B------:R-:W-:Y:S05]  /*0a30*/  BSYNC.RECONVERGENT B0 ;  /* 0x0000000000007941 */ /* 0x000fea0003800200 */
.L_x_586:
[----:B------:R-:W-:Y:S05]  /*0a40*/  WARPSYNC.ALL ;  /* 0x0000000000007948 */ /* 0x000fea0003800000 */
[----:B------:R-:W-:-:S13]  /*0a50*/  ISETP.GE.U32.AND P0, PT, R4, R5, PT ;  /* 0x000000050400720c */ /* 0x000fda0003f06070 */
[----:B------:R-:W-:Y:S05]  /*0a60*/  @P0 EXIT ;  /* 0x000000000000094d */ /* 0x000fea0003800000 */
[----:B012---:R-:W0:Y:S01]  /*0a70*/  LDC.64 R6, c[0x0][0x388] ;  /* 0x0000e200ff067b82 */ /* 0x007e220000000a00 */
[----:B------:R-:W-:-:S04]  /*0a80*/  IMAD.IADD R3, R3, 0x1, R4 ;  /* 0x0000000103037824 */ /* 0x000fc800078e0204 */
[----:B0-----:R-:W-:-:S05]  /*0a90*/  IMAD.WIDE.U32 R2, R3, 0x2, R6 ;  /* 0x0000000203027825 */ /* 0x001fca00078e0006 */
[----:B------:R-:W-:Y:S01]  /*0aa0*/  STG.E.U16 desc[UR4][R2.64], R22 ;  /* 0x0000001602007986 */ /* 0x000fe2000c101504 */
[----:B------:R-:W-:Y:S05]  /*0ab0*/  EXIT ;  /* 0x000000000000794d */ /* 0x000fea0003800000 */
.L_x_585:
[----:B------:R-:W0:Y:S01]  /*0ac0*/  S2R R13, SR_TID.X ;  /* 0x00000000000d7919 */ /* 0x000e220000002100 */
[----:B------:R-:W1:Y:S08]  /*0ad0*/  LDC.64 R4, c[0x0][0x390] ;  /* 0x0000e400ff047b82 */ /* 0x000e700000000a00 */
[----:B------:R-:W3:Y:S01]  /*0ae0*/  LDC.64 R8, c[0x0][0x388] ;  /* 0x0000e200ff087b82 */ /* 0x000ee20000000a00 */
[----:B-1----:R-:W-:-:S04]  /*0af0*/  IMAD.WIDE.U32 R4, R3, 0x2, R4 ;  /* 0x0000000203047825 */ /* 0x002fc800078e0004 */
[----:B0-----:R-:W-:-:S05]  /*0b00*/  IMAD.WIDE.U32 R4, R13, 0x4, R4 ;  /* 0x000000040d047825 */ /* 0x001fca00078e0004 */
[----:B------:R-:W4:Y:S04]  /*0b10*/  LDG.E R0, desc[UR4][R4.64] ;  /* 0x0000000404007981 */ /* 0x000f28000c1e1900 */
[----:B------:R-:W5:Y:S04]  /*0b20*/  LDG.E R10, desc[UR4][R4.64+0x200] ;  /* 0x00020004040a7981 */ /* 0x000f68000c1e1900 */
[----:B------:R-:W5:Y:S04]  /*0b30*/  LDG.E R11, desc[UR4][R4.64+0x400] ;  /* 0x00040004040b7981 */ /* 0x000f68000c1e1900 */
[----:B------:R-:W5:Y:S01]  /*0b40*/  LDG.E R12, desc[UR4][R4.64+0x600] ;  /* 0x00060004040c7981 */ /* 0x000f62000c1e1900 */
[----:B---3--:R-:W-:-:S04]  /*0b50*/  IMAD.WIDE.U32 R2, R3, 0x2, R8 ;  /* 0x0000000203027825 */ /* 0x008fc800078e0008 */
[----:B------:R-:W-:Y:S01]  /*0b60*/  IMAD.WIDE.U32 R2, R13, 0x4, R2 ;  /* 0x000000040d027825 */ /* 0x000fe200078e0002 */
[----:B--2---:R-:W-:Y:S02]  /*0b70*/  SHF.L.U32 R13, R7, 0x10, RZ ;  /* 0x00000010070d7819 */ /* 0x004fe400000006ff */
[C---:B----4-:R-:W-:Y:S01]  /*0b80*/  PRMT R6, R0.reuse, 0x7632, R6 ;  /* 0x0000763200067816 */ /* 0x050fe20000000006 */
[----:B------:R-:W-:Y:S01]  /*0b90*/  IMAD.U32 R8, R0, 0x10000, RZ ;  /* 0x0001000000087824 */ /* 0x000fe200078e00ff */
[C---:B-----5:R-:W-:Y:S01]  /*0ba0*/  PRMT R0, R10.reuse, 0x7632, R0 ;  /* 0x000076320a007816 */ /* 0x060fe20000000000 */
[----:B------:R-:W-:Y:S01]  /*0bb0*/  IMAD.U32 R10, R10, 0x10000, RZ ;  /* 0x000100000a0a7824 */ /* 0x000fe200078e00ff */
[----:B------:R-:W-:Y:S02]  /*0bc0*/  SHF.L.U32 R6, R6, 0x10, RZ ;  /* 0x0000001006067819 */ /* 0x000fe400000006ff */
[----:B------:R-:W-:Y:S01]  /*0bd0*/  PRMT R7, R11, 0x7632, R7 ;  /* 0x000076320b077816 */ /* 0x000fe20000000007 */
[----:B------:R-:W-:Y:S01]  /*0be0*/  IMAD.U32 R0, R0, 0x10000, RZ ;  /* 0x0001000000007824 */ /* 0x000fe200078e00ff */
[----:B------:R-:W-:Y:S01]  /*0bf0*/  FMNMX.FTZ R8, R13, R8, PT ;  /* 0x000000080d087209 */ /* 0x000fe20003810000 */
[----:B------:R-:W-:Y:S01]  /*0c00*/  IMAD.U32 R11, R11, 0x10000, RZ ;  /* 0x000100000b0b7824 */ /* 0x000fe200078e00ff */
[C---:B------:R-:W-:Y:S01]  /*0c10*/  PRMT R4, R12.reuse, 0x7632, R4 ;  /* 0x000076320c047816 */ /* 0x040fe20000000004 */
[----:B------:R-:W-:Y:S01]  /*0c20*/  IMAD.U32 R9, R7, 0x10000, RZ ;  /* 0x0001000007097824 */ /* 0x000fe200078e00ff */
[C---:B------:R-:W-:Y:S01]  /*0c30*/  FMNMX.FTZ R7, R13.reuse, R0, PT ;  /* 0x000000000d077209 */ /* 0x040fe20003810000 */
[----:B------:R-:W-:Y:S01]  /*0c40*/  IMAD.U32 R12, R12, 0x10000, RZ ;  /* 0x000100000c0c7824 */ /* 0x000fe200078e00ff */
[C---:B------:R-:W-:Y:S01]  /*0c50*/  FMNMX.FTZ R10, R13.reuse, R10, PT ;  /* 0x0000000a0d0a7209 */ /* 0x040fe20003810000 */
[----:B------:R-:W-:Y:S01]  /*0c60*/  IMAD.U32 R4, R4, 0x10000, RZ ;  /* 0x0001000004047824 */ /* 0x000fe200078e00ff */
[----:B------:R-:W-:-:S02]  /*0c70*/  FMNMX.FTZ R0, R13, R9, PT ;  /* 0x000000090d007209 */ /* 0x000fc40003810000 */
[C---:B------:R-:W-:Y:S02]  /*0c80*/  FMNMX.FTZ R11, R13.reuse, R11, PT ;  /* 0x0000000b0d0b7209 */ /* 0x040fe40003810000 */
[C---:B------:R-:W-:Y:S02]  /*0c90*/  FMNMX.FTZ R12, R13.reuse, R12, PT ;  /* 0x0000000c0d0c7209 */ /* 0x040fe40003810000 */
[C---:B------:R-:W-:Y:S02]  /*0ca0*/  FMNMX.FTZ R5, R13.reuse, R6, PT ;  /* 0x000000060d057209 */ /* 0x040fe40003810000 */
[----:B------:R-:W-:Y:S02]  /*0cb0*/  FMNMX.FTZ R9, R13, R4, PT ;  /* 0x000000040d097209 */ /* 0x000fe40003810000 */
[----:B------:R-:W-:Y:S02]  /*0cc0*/  F2FP.BF16.F32.PACK_AB R5, R5, R8 ;  /* 0x000000080505723e */ /* 0x000fe400000010ff */
[----:B------:R-:W-:-:S02]  /*0cd0*/  F2FP.BF16.F32.PACK_AB R7, R7, R10 ;  /* 0x0000000a0707723e */ /* 0x000fc400000010ff */
[----:B------:R-:W-:Y:S01]  /*0ce0*/  F2FP.BF16.F32.PACK_AB R11, R0, R11 ;  /* 0x0000000b000b723e */ /* 0x000fe200000010ff */
[----:B------:R-:W-:Y:S01]  /*0cf0*/  STG.E desc[UR4][R2.64], R5 ;  /* 0x0000000502007986 */ /* 0x000fe2000c101904 */
[----:B------:R-:W-:-:S03]  /*0d00*/  F2FP.BF16.F32.PACK_AB R9, R9, R12 ;  /* 0x0000000c0909723e */ /* 0x000fc600000010ff */
[----:B------:R-:W-:Y:S04]  /*0d10*/  STG.E desc[UR4][R2.64+0x200], R7 ;  /* 0x0002000702007986 */ /* 0x000fe8000c101904 */
[----:B------:R-:W-:Y:S04]  /*0d20*/  STG.E desc[UR4][R2.64+0x400], R11 ;  /* 0x0004000b02007986 */ /* 0x000fe8000c101904 */
[----:B------:R-:W-:Y:S01]  /*0d30*/  STG.E desc[UR4][R2.64+0x600], R9 ;  /* 0x0006000902007986 */ /* 0x000fe2000c101904 */
[----:B------:R-:W-:Y:S05]  /*0d40*/  EXIT ;  /* 0x000000000000794d */ /* 0x000fea0003800000 */
.L_x_593:
        /* <DEDUP_REMOVED lines=11> */
.L_x_40866:


//--------------------- .text._ZN2at6native29vectorized_elementwise_kernelILi4ENS0_13AUnaryFunctorIN3c108BFloat16ES4_S4_ZZZNS0_16fmin_kernel_cudaERNS_18TensorIteratorBaseEENKUlvE_clEvENKUlvE2_clEvEUlS4_S4_E_EESt5arrayIPcLm2EEEEviT0_T1_ --------------------------
	.section	.text._ZN2at6native29vectorized_elementwise_kernelILi4ENS0_13AUnaryFunctorIN3c108BFloat16ES4_S4_ZZZNS0_16fmin_kernel_cudaERNS_18TensorIteratorBaseEENKUlvE_clEvENKUlvE2_clEvEUlS4_S4_E_EESt5arrayIPcLm2EEEEviT0_T1_,"ax",@progbits
	.align	128
        .global         _ZN2at6native29vectorized_elementwise_kernelILi4ENS0_13AUnaryFunctorIN3c108BFloat16ES4_S4_ZZZNS0_16fmin_kernel_cudaERNS_18TensorIteratorBaseEENKUlvE_clEvENKUlvE2_clEvEUlS4_S4_E_EESt5arrayIPcLm2EEEEviT0_T1_
        .type           _ZN2at6native29vectorized_elementwise_kernelILi4ENS0_13AUnaryFunctorIN3c108BFloat16ES4_S4_ZZZNS0_16fmin_kernel_cudaERNS_18TensorIteratorBaseEENKUlvE_clEvENKUlvE2_clEvEUlS4_S4_E_EESt5arrayIPcLm2EEEEviT0_T1_,@function
        .size           _ZN2at6native29vectorized_elementwise_kernelILi4ENS0_13AUnaryFunctorIN3c108BFloat16ES4_S4_ZZZNS0_16fmin_kernel_cudaERNS_18TensorIteratorBaseEENKUlvE_clEvENKUlvE2_clEvEUlS4_S4_E_EESt5arrayIPcLm2EEEEviT0_T1_,(.L_x_40867 - _ZN2at6native29vectorized_elementwise_kernelILi4ENS0_13AUnaryFunctorIN3c108BFloat16ES4_S4_ZZZNS0_16fmin_kernel_cudaERNS_18TensorIteratorBaseEENKUlvE_clEvENKUlvE2_clEvEUlS4_S4_E_EESt5arrayIPcLm2EEEEviT0_T1_)
        .other          _ZN2at6native29vectorized_elementwise_kernelILi4ENS0_13AUnaryFunctorIN3c108BFloat16ES4_S4_ZZZNS0_16fmin_kernel_cudaERNS_18TensorIteratorBaseEENKUlvE_clEvENKUlvE2_clEvEUlS4_S4_E_EESt5arrayIPcLm2EEEEviT0_T1_,@"STO_CUDA_ENTRY STV_DEFAULT"
_ZN2at6native29vectorized_elementwise_kernelILi4ENS0_13AUnaryFunctorIN3c108BFloat16ES4_S4_ZZZNS0_16fmin_kernel_cudaERNS_18TensorIteratorBaseEENKUlvE_clEvENKUlvE2_clEvEUlS4_S4_E_EESt5arrayIPcLm2EEEEviT0_T1_:
.text._ZN2at6native29vectorized_elementwise_kernelILi4ENS0_13AUnaryFunctorIN3c108BFloat16ES4_S4_ZZZNS0_16fmin_kernel_cudaERNS_18TensorIteratorBaseEENKUlvE_clEvENKUlvE2_clEvEUlS4_S4_E_EESt5arrayIPcLm2EEEEviT0_T1_:
        /* <DEDUP_REMOVED lines=134> */
.L_x_597:
[----:B------:R-:W-:-:S13]  /*0860*/  ISETP.GE.U32.AND P0, PT, R4, R5, PT ;  /* 0x000000050400720c */ /* 0x000fda0003f06070 */
[----:B------:R-:W-:Y:S05]  /*0870*/  @P0 BRA `(.L_x_599) ;  /* 0x0000000000300947 */ /* 0x000fea0003800000 */
[----:B0-----:R-:W0:Y:S01]  /*0880*/  LDC.64 R6, c[0x0][0x388] ;  /* 0x0000e200ff067b82 */ /* 0x001e220000000a00 */
[----:B------:R-:W-:Y:S02]  /*0890*/  IMAD.IADD R11, R3, 0x1, R4 ;  /* 0x00000001030b7824 */ /* 0x000fe400078e0204 */
[----:B------:R-:W-:Y:S02]  /*08a0*/  VIADD R4, R4, 0x80 ;  /* 0x0000008004047836 */ /* 0x000fe40000000000 */
[----:B0-----:R-:W-:-:S05]  /*08b0*/  IMAD.WIDE.U32 R6, R11, 0x2, R6 ;  /* 0x000000020b067825 */ /* 0x001fca00078e0006 */
[----:B------:R1:W-:Y:S02]  /*08c0*/  STG.E.U16 desc[UR4][R6.64], R8 ;  /* 0x0000000806007986 */ /* 0x0003e4000c101504 */
.L_x_598:
[----:B------:R-:W-:-:S13]  /*08d0*/  ISETP.GE.U32.AND P0, PT, R4, R5, PT ;  /* 0x000000050400720c */ /* 0x000fda0003f06070 */
[----:B------:R-:W-:Y:S05]  /*08e0*/  @P0 BRA `(.L_x_600) ;  /* 0x0000000000340947 */ /* 0x000fea0003800000 */
[----:B01----:R-:W0:Y:S01]  /*08f0*/  LDC.64 R6, c[0x0][0x388] ;  /* 0x0000e200ff067b82 */ /* 0x003e220000000a00 */
[----:B------:R-:W-:Y:S02]  /*0900*/  IMAD.IADD R11, R3, 0x1, R4 ;  /* 0x00000001030b7824 */ /* 0x000fe400078e0204 */
[----:B------:R-:W-:Y:S02]  /*0910*/  VIADD R4, R4, 0x80 ;  /* 0x0000008004047836 */ /* 0x000fe40000000000 */
[----:B0-----:R-:W-:-:S05]  /*0920*/  IMAD.WIDE.U32 R6, R11, 0x2, R6 ;  /* 0x000000020b067825 */ /* 0x001fca00078e0006 */
[----:B------:R1:W-:Y:S02]  /*0930*/  STG.E.U16 desc[UR4][R6.64], R9 ;  /* 0x0000000906007986 */ /* 0x0003e4000c101504 */
.L_x_599:
        /* <DEDUP_REMOVED lines=8> */
.L_x_600:
[----:B------:R-:W-:Y:S05]  /*09c0*/  BSYNC.RELIABLE B1 ;  /* 0x0000000000017941 */ /* 0x000fea0003800100 */
.L_x_596:
[----:B------:R-:W-:-:S13]  /*09d0*/  ISETP.GE.U32.AND P0, PT, R4, R5, PT ;  /* 0x000000050400720c */ /* 0x000fda0003f06070 */
[----:B012---:R-:W0:Y:S01]  /*09e0*/  @!P0 LDC.64 R6, c[0x0][0x388] ;  /* 0x0000e200ff068b82 */ /* 0x007e220000000a00 */
[----:B------:R-:W-:Y:S02]  /*09f0*/  @!P0 IMAD.IADD R9, R3, 0x1, R4 ;  /* 0x0000000103098824 */ /* 0x000fe400078e0204 */
[----:B------:R-:W-:Y:S02]  /*0a00*/  @!P0 VIADD R4, R4, 0x80 ;  /* 0x0000008004048836 */ /* 0x000fe40000000000 */
[----:B0-----:R-:W-:-:S05]  /*0a10*/  @!P0 IMAD.WIDE.U32 R6, R9, 0x2, R6 ;  /* 0x0000000209068825 */ /* 0x001fca00078e0006 */
[----:B------:R2:W-:Y:S02]  /*0a20*/  @!P0 STG.E.U16 desc[UR4][R6.64], R21 ;  /* 0x0000001506008986 */ /* 0x0005e4000c101504 */
.L_x_601:
[----:B------:R-:W-:Y:S05]  /*0a30*/  BSYNC.RECONVERGENT B0 ;  /* 0x0000000000007941 */ /* 0x000fea0003800200 */
.L_x_595:
        /* <DEDUP_REMOVED lines=8> */
.L_x_594:
[----:B------:R-:W0:Y:S01]  /*0ac0*/  S2R R15, SR_TID.X ;  /* 0x00000000000f7919 */ /* 0x000e220000002100 */
[----:B------:R-:W1:Y:S08]  /*0ad0*/  LDC.64 R4, c[0x0][0x390] ;  /* 0x0000e400ff047b82 */ /* 0x000e700000000a00 */
[----:B------:R-:W3:Y:S01]  /*0ae0*/  LDC.64 R10, c[0x0][0x388] ;  /* 0x0000e200ff0a7b82 */ /* 0x000ee20000000a00 */
[----:B-1----:R-:W-:-:S04]  /*0af0*/  IMAD.WIDE.U32 R4, R3, 0x2, R4 ;  /* 0x0000000203047825 */ /* 0x002fc800078e0004 */
[----:B0-----:R-:W-:-:S05]  /*0b00*/  IMAD.WIDE.U32 R8, R15, 0x8, R4 ;  /* 0x000000080f087825 */ /* 0x001fca00078e0004 */
[----:B------:R-:W4:Y:S04]  /*0b10*/  LDG.E.64 R12, desc[UR4][R8.64] ;  /* 0x00000004080c7981 */ /* 0x000f28000c1e1b00 */
[----:B------:R-:W5:Y:S01]  /*0b20*/  LDG.E.64 R4, desc[UR4][R8.64+0x400] ;  /* 0x0004000408047981 */ /* 0x000f62000c1e1b00 */
[----:B---3--:R-:W-:-:S04]  /*0b30*/  IMAD.WIDE.U32 R2, R3, 0x2, R10 ;  /* 0x0000000203027825 */ /* 0x008fc800078e000a */
[----:B------:R-:W-:Y:S01]  /*0b40*/  IMAD.WIDE.U32 R2, R15, 0x8, R2 ;  /* 0x000000080f027825 */ /* 0x000fe200078e0002 */
[----:B----4-:R-:W-:-:S03]  /*0b50*/  PRMT R6, R13, 0x7632, R6 ;  /* 0x000076320d067816 */ /* 0x010fc60000000006 */
[----:B------:R-:W-:Y:S01]  /*0b60*/  IMAD.U32 R11, R13, 0x10000, RZ ;  /* 0x000100000d0b7824 */ /* 0x000fe200078e00ff */
[C---:B------:R-:W-:Y:S01]  /*0b70*/  PRMT R0, R12.reuse, 0x7632, R0 ;  /* 0x000076320c007816 */ /* 0x040fe20000000000 */
[----:B--2---:R-:W-:Y:S01]  /*0b80*/  IMAD.U32 R13, R7, 0x10000, RZ ;  /* 0x00010000070d7824 */ /* 0x004fe200078e00ff */
[----:B------:R-:W-:Y:S01]  /*0b90*/  SHF.L.U32 R10, R12, 0x10, RZ ;  /* 0x000000100c0a7819 */ /* 0x000fe200000006ff */
[C---:B-----5:R-:W-:Y:S01]  /*0ba0*/  IMAD.U32 R12, R4.reuse, 0x10000, RZ ;  /* 0x00010000040c7824 */ /* 0x060fe200078e00ff */
[----:B------:R-:W-:Y:S01]  /*0bb0*/  PRMT R7, R4, 0x7632, R7 ;  /* 0x0000763204077816 */ /* 0x000fe20000000007 */
[----:B------:R-:W-:Y:S01]  /*0bc0*/  IMAD.U32 R6, R6, 0x10000, RZ ;  /* 0x0001000006067824 */ /* 0x000fe200078e00ff */
[C---:B------:R-:W-:Y:S01]  /*0bd0*/  PRMT R4, R5.reuse, 0x7632, R4 ;  /* 0x0000763205047816 */ /* 0x040fe20000000004 */
[----:B------:R-:W-:Y:S01]  /*0be0*/  IMAD.U32 R5, R5, 0x10000, RZ ;  /* 0x0001000005057824 */ /* 0x000fe200078e00ff */
[----:B------:R-:W-:Y:S01]  /*0bf0*/  SHF.L.U32 R0, R0, 0x10, RZ ;  /* 0x0000001000007819 */ /* 0x000fe200000006ff */
[----:B------:R-:W-:Y:S01]  /*0c00*/  IMAD.U32 R7, R7, 0x10000, RZ ;  /* 0x0001000007077824 */ /* 0x000fe200078e00ff */
[C---:B------:R-:W-:Y:S01]  /*0c10*/  FMNMX.FTZ R10, R13.reuse, R10, PT ;  /* 0x0000000a0d0a7209 */ /* 0x040fe20003810000 */
[----:B------:R-:W-:Y:S01]  /*0c20*/  IMAD.U32 R4, R4, 0x10000, RZ ;  /* 0x0001000004047824 */ /* 0x000fe200078e00ff */
[----:B------:R-:W-:-:S02]  /*0c30*/  FMNMX.FTZ R8, R13, R5, PT ;  /* 0x000000050d087209 */ /* 0x000fc40003810000 */
[C---:B------:R-:W-:Y:S02]  /*0c40*/  FMNMX.FTZ R11, R13.reuse, R11, PT ;  /* 0x0000000b0d0b7209 */ /* 0x040fe40003810000 */
[C---:B------:R-:W-:Y:S02]  /*0c50*/  FMNMX.FTZ R12, R13.reuse, R12, PT ;  /* 0x0000000c0d0c7209 */ /* 0x040fe40003810000 */
[C---:B------:R-:W-:Y:S02]  /*0c60*/  FMNMX.FTZ R5, R13.reuse, R0, PT ;  /* 0x000000000d057209 */ /* 0x040fe40003810000 */
[C---:B------:R-:W-:Y:S02]  /*0c70*/  FMNMX.FTZ R6, R13.reuse, R6, PT ;  /* 0x000000060d067209 */ /* 0x040fe40003810000 */
[C---:B------:R-:W-:Y:S02]  /*0c80*/  FMNMX.FTZ R7, R13.reuse, R7, PT ;  /* 0x000000070d077209 */ /* 0x040fe40003810000 */
[----:B------:R-:W-:-:S02]  /*0c90*/  FMNMX.FTZ R9, R13, R4, PT ;  /* 0x000000040d097209 */ /* 0x000fc40003810000 */
[----:B------:R-:W-:Y:S02]  /*0ca0*/  F2FP.BF16.F32.PACK_AB R10, R5, R10 ;  /* 0x0000000a050a723e */ /* 0x000fe400000010ff */
[----:B------:R-:W-:Y:S02]  /*0cb0*/  F2FP.BF16.F32.PACK_AB R11, R6, R11 ;  /* 0x0000000b060b723e */ /* 0x000fe400000010ff */
[----:B------:R-:W-:Y:S02]  /*0cc0*/  F2FP.BF16.F32.PACK_AB R12, R7, R12 ;  /* 0x0000000c070c723e */ /* 0x000fe400000010ff */
[----:B------:R-:W-:Y:S01]  /*0cd0*/  F2FP.BF16.F32.PACK_AB R13, R9, R8 ;  /* 0x00000008090d723e */ /* 0x000fe200000010ff */
[----:B------:R-:W-:Y:S04]  /*0ce0*/  STG.E.64 desc[UR4][R2.64], R10 ;  /* 0x0000000a02007986 */ /* 0x000fe8000c101b04 */
[----:B------:R-:W-:Y:S01]  /*0cf0*/  STG.E.64 desc[UR4][R2.64+0x400], R12 ;  /* 0x0004000c02007986 */ /* 0x000fe2000c101b04 */
[----:B------:R-:W-:Y:S05]  /*0d00*/  EXIT ;  /* 0x000000000000794d */ /* 0x000fea0003800000 */
.L_x_602:
        /* <DEDUP_REMOVED lines=15> */
.L_x_40867:


//--------------------- .text._ZN2at6native29vectorized_elementwise_kernelILi8ENS0_13AUnaryFunctorIN3c108BFloat16ES4_S4_ZZZNS0_16fmin_kernel_cudaERNS_18TensorIteratorBaseEENKUlvE_clEvENKUlvE2_clEvEUlS4_S4_E_EESt5arrayIPcLm2EEEEviT0_T1_ --------------------------
	.section	.text._ZN2at6native29vectorized_elementwise_kernelILi8ENS0_13AUnaryFunctorIN3c108BFloat16ES4_S4_ZZZNS0_16fmin_kernel_cudaERNS_18TensorIteratorBaseEENKUlvE_clEvENKUlvE2_clEvEUlS4_S4_E_EESt5arrayIPcLm2EEEEviT0_T1_,"ax",@progbits
	.align	128
        .global         _ZN2at6native29vectorized_elementwise_kernelILi8ENS0_13AUnaryFunctorIN3c108BFloat16ES4_S4_ZZZNS0_16fmin_kernel_cudaERNS_18TensorIteratorBaseEENKUlvE_clEvENKUlvE2_clEvEUlS4_S4_E_EESt5arrayIPcLm2EEEEviT0_T1_
        .type           _ZN2at6native29vectorized_elementwise_kernelILi8ENS0_13AUnaryFunctorIN3c108BFloat16ES4_S4_ZZZNS0_16fmin_kernel_cudaERNS_18TensorIteratorBaseEENKUlvE_clEvENKUlvE2_clEvEUlS4_S4_E_EESt5arrayIPcLm2EEEEviT0_T1_,@function
        .size           _ZN2at6native29vectorized_elementwise_kernelILi8ENS0_13AUnaryFunctorIN3c108BFloat16ES4_S4_ZZZNS0_16fmin_kernel_cudaERNS_18TensorIteratorBaseEENKUlvE_clEvENKUlvE2_clEvEUlS4_S4_E_EESt5arrayIPcLm2EEEEviT0_T1_,(.L_x_40868 - _ZN2at6native29vectorized_elementwise_kernelILi8ENS0_13AUnaryFunctorIN3c108BFloat16ES4_S4_ZZZNS0_16fmin_kernel_cudaERNS_18TensorIteratorBaseEENKUlvE_clEvENKUlvE2_clEvEUlS4_S4_E_EESt5arrayIPcLm2EEEEviT0_T1_)
        .other          _ZN2at6native29vectorized_elementwise_kernelILi8ENS0_13AUnaryFunctorIN3c108BFloat16ES4_S4_ZZZNS0_16fmin_kernel_cudaERNS_18TensorIteratorBaseEENKUlvE_clEvENKUlvE2_clEvEUlS4_S4_E_EESt5arrayIPcLm2EEEEviT0_T1_,@"STO_CUDA_ENTRY STV_DEFAULT"
_ZN2at6native29vectorized_elementwise_kernelILi8ENS0_13AUnaryFunctorIN3c108BFloat16ES4_S4_ZZZNS0_16fmin_kernel_cudaERNS_18TensorIteratorBaseEENKUlvE_clEvENKUlvE2_clEvEUlS4_S4_E_EESt5arrayIPcLm2EEEEviT0_T1_:
.text._ZN2at6native29vectorized_elementwise_kernelILi8ENS0_13AUnaryFunctorIN3c108BFloat16ES4_S4_ZZZNS0_16fmin_kernel_cudaERNS_18TensorIteratorBaseEENKUlvE_clEvENKUlvE2_clEvEUlS4_S4_E_EESt5arrayIPcLm2EEEEviT0_T1_:
[----:B------:R-:W-:Y:S01]  /*0000*/  LDC R1, c[0x0][0x37c] ;  /* 0x0000df00ff017b82 */ /* 0x000fe20000000800 */
[----:B------:R-:W-:Y:S05]  /*0010*/  EXIT ;  /* 0x000000000000794d */ /* 0x000fea0003800000 */
.L_x_603:
        /* <DEDUP_REMOVED lines=14> */
.L_x_40868:


//--------------------- .text._ZN2at6native18elementwise_kernelILi128ELi4EZNS0_15gpu_kernel_implINS0_13BinaryFunctorIN3c108BFloat16ES5_S5_ZZZNS0_16fmin_kernel_cudaERNS_18TensorIteratorBaseEENKUlvE_clEvENKUlvE2_clEvEUlS5_S5_E_EEEEvS7_RKT_EUliE_EEviT1_ --------------------------
	.section	.text._ZN2at6native18elementwise_kernelILi128ELi4EZNS0_15gpu_kernel_implINS0_13BinaryFunctorIN3c108BFloat16ES5_S5_ZZZNS0_16fmin_kernel_cudaERNS_18TensorIteratorBaseEENKUlvE_clEvENKUlvE2_clEvEUlS5_S5_E_EEEEvS7_RKT_EUliE_EEviT1_,"ax",@progbits
	.align	128
        .global         _ZN2at6native18elementwise_kernelILi128ELi4EZNS0_15gpu_kernel_implINS0_13BinaryFunctorIN3c108BFloat16ES5_S5_ZZZNS0_16fmin_kernel_cudaERNS_18TensorIteratorBaseEENKUlvE_clEvENKUlvE2_clEvEUlS5_S5_E_EEEEvS7_RKT_EUliE_EEviT1_
        .type           _ZN2at6native18elementwise_kernelILi128ELi4EZNS0_15gpu_kernel_implINS0_13BinaryFunctorIN3c108BFloat16ES5_S5_ZZZNS0_16fmin_kernel_cudaERNS_18TensorIteratorBaseEENKUlvE_clEvENKUlvE2_clEvEUlS5_S5_E_EEEEvS7_RKT_EUliE_EEviT1_,@function
        .size           _ZN2at6native18elementwise_kernelILi128ELi4EZNS0_15gpu_kernel_implINS0_13BinaryFunctorIN3c108BFloat16ES5_S5_ZZZNS0_16fmin_kernel_cudaERNS_18TensorIteratorBaseEENKUlvE_clEvENKUlvE2_clEvEUlS5_S5_E_EEEEvS7_RKT_EUliE_EEviT1_,(.L_x_40869 - _ZN2at6native18elementwise_kernelILi128ELi4EZNS0_15gpu_kernel_implINS0_13BinaryFunctorIN3c108BFloat16ES5_S5_ZZZNS0_16fmin_kernel_cudaERNS_18TensorIteratorBaseEENKUlvE_clEvENKUlvE2_clEvEUlS5_S5_E_EEEEvS7_RKT_EUliE_EEviT1_)
        .other          _ZN2at6native18elementwise_kernelILi128ELi4EZNS0_15gpu_kernel_implINS0_13BinaryFunctorIN3c108BFloat16ES5_S5_ZZZNS0_16fmin_kernel_cudaERNS_18TensorIteratorBaseEENKUlvE_clEvENKUlvE2_clEvEUlS5_S5_E_EEEEvS7_RKT_EUliE_EEviT1_,@"STO_CUDA_ENTRY STV_DEFAULT"
_ZN2at6native18elementwise_kernelILi128ELi4EZNS0_15gpu_kernel_implINS0_13BinaryFunctorIN3c108BFloat16ES5_S5_ZZZNS0_16fmin_kernel_cudaERNS_18TensorIteratorBaseEENKUlvE_clEvENKUlvE2_clEvEUlS5_S5_E_EEEEvS7_RKT_EUliE_EEviT1_:
.text._ZN2at6native18elementwise_kernelILi128ELi4EZNS0_15gpu_kernel_implINS0_13BinaryFunctorIN3c108BFloat16ES5_S5_ZZZNS0_16fmin_kernel_cudaERNS_18TensorIteratorBaseEENKUlvE_clEvENKUlvE2_clEvEUlS5_S5_E_EEEEvS7_RKT_EUliE_EEviT1_:
        /* <DEDUP_REMOVED lines=10> */
[----:B------:R-:W3:Y:S01]  /*00a0*/  LDCU.U8 UR43, c[0x0][0x601] ;  /* 0x0000c020ff2b77ac */ /* 0x000ee20008000000 */
        /* <DEDUP_REMOVED lines=9> */
[----:B------:R-:W-:Y:S02]  /*0140*/  IMAD.MOV.U32 R0, RZ, RZ, RZ ;  /* 0x000000ffff007224 */ /* 0x000fe400078e00ff */
[----:B------:R-:W-:-:S04]  /*0150*/  IMAD.MOV.U32 R16, RZ, RZ, RZ ;  /* 0x000000ffff107224 */ /* 0x000fc800078e00ff */
[----:B------:R-:W-:Y:S05]  /*0160*/  BRA.U !UP0, `(.L_x_606) ;  /* 0x0000001508707547 */ /* 0x000fea000b800000 */
[----:B------:R-:W0:Y:S01]  /*0170*/  LDCU.64 UR4, c[0x0][0x390] ;  /* 0x00007200ff0477ac */ /* 0x000e220008000a00 */
[----:B------:R-:W-:Y:S01]  /*0180*/  IMAD.MOV.U32 R16, RZ, RZ, RZ ;  /* 0x000000ffff107224 */ /* 0x000fe200078e00ff */
[----:B------:R-:W1:Y:S01]  /*0190*/  LDCU UR6, c[0x0][0x38c] ;  /* 0x00007180ff0677ac */ /* 0x000e620008000800 */
[----:B------:R-:W2:Y:S01]  /*01a0*/  LDCU.64 UR8, c[0x0][0x4b8] ;  /* 0x00009700ff0877ac */ /* 0x000ea20008000a00 */
[----:B------:R-:W-:Y:S01]  /*01b0*/  UISETP.NE.AND UP0, UPT, UR41, URZ, UPT ;  /* 0x000000ff2900728c */ /* 0x000fe2000bf05270 */
[----:B0-----:R-:W-:Y:S01]  /*01c0*/  IMAD.HI.U32 R2, R17, UR4, R16 ;  /* 0x0000000411027c27 */ /* 0x001fe2000f8e0010 */
[----:B------:R-:W0:Y:S04]  /*01d0*/  LDCU UR4, c[0x0][0x4c0] ;  /* 0x00009800ff0477ac */ /* 0x000e280008000800 */
[----:B------:R-:W-:-:S05]  /*01e0*/  SHF.R.U32.HI R3, RZ, UR5, R2 ;  /* 0x00000005ff037c19 */ /* 0x000fca0008011602 */
[----:B------:R-:W-:-:S04]  /*01f0*/  IMAD.MOV R18, RZ, RZ, -R3 ;  /* 0x000000ffff127224 */ /* 0x000fc800078e0a03 */
[----:B-1----:R-:W-:-:S04]  /*0200*/  IMAD R18, R18, UR6, R17 ;  /* 0x0000000612127c24 */ /* 0x002fc8000f8e0211 */
[C---:B--2---:R-:W-:Y:S02]  /*0210*/  IMAD R16, R18.reuse, UR8, RZ ;  /* 0x0000000812107c24 */ /* 0x044fe4000f8e02ff */
[C---:B------:R-:W-:Y:S02]  /*0220*/  IMAD R0, R18.reuse, UR9, RZ ;  /* 0x0000000912007c24 */ /* 0x040fe4000f8e02ff */
[----:B0-----:R-:W-:Y:S01]  /*0230*/  IMAD R18, R18, UR4, RZ ;  /* 0x0000000412127c24 */ /* 0x001fe2000f8e02ff */
[----:B------:R-:W-:Y:S06]  /*0240*/  BRA.U !UP0, `(.L_x_606) ;  /* 0x0000001508387547 */ /* 0x000fec000b800000 */
[----:B------:R-:W0:Y:S01]  /*0250*/  LDCU.64 UR6, c[0x0][0x398] ;  /* 0x00007300ff0677ac */ /* 0x000e220008000a00 */
[----:B------:R-:W-:Y:S01]  /*0260*/  IMAD.MOV.U32 R2, RZ, RZ, RZ ;  /* 0x000000ffff027224 */ /* 0x000fe200078e00ff */
[----:B------:R-:W1:Y:S01]  /*0270*/  LDCU UR4, c[0x0][0x3a0] ;  /* 0x00007400ff0477ac */ /* 0x000e620008000800 */
[----:B------:R-:W2:Y:S01]  /*0280*/  LDCU UR5, c[0x0][0x4c4] ;  /* 0x00009880ff0577ac */ /* 0x000ea20008000800 */
[----:B------:R-:W3:Y:S01]  /*0290*/  LDCU.64 UR8, c[0x0][0x4c8] ;  /* 0x00009900ff0877ac */ /* 0x000ee20008000a00 */
[----:B------:R-:W-:Y:S01]  /*02a0*/  UISETP.NE.AND UP0, UPT, UR38, 0x2, UPT ;  /* 0x000000022600788c */ /* 0x000fe2000bf05270 */
[----:B0-----:R-:W-:-:S05]  /*02b0*/  IMAD.HI.U32 R4, R3, UR7, R2 ;  /* 0x0000000703047c27 */ /* 0x001fca000f8e0002 */
[----:B-1----:R-:W-:-:S04]  /*02c0*/  SHF.R.U32.HI R5, RZ, UR4, R4 ;  /* 0x00000004ff057c19 */ /* 0x002fc80008011604 */
[----:B------:R-:W-:-:S05]  /*02d0*/  IADD3 R2, PT, PT, -R5, RZ, RZ ;  /* 0x000000ff05027210 */ /* 0x000fca0007ffe1ff */
[----:B------:R-:W-:-:S04]  /*02e0*/  IMAD R3, R2, UR6, R3 ;  /* 0x0000000602037c24 */ /* 0x000fc8000f8e0203 */
[C---:B--2---:R-:W-:Y:S02]  /*02f0*/  IMAD R16, R3.reuse, UR5, R16 ;  /* 0x0000000503107c24 */ /* 0x044fe4000f8e0210 */
[C---:B---3--:R-:W-:Y:S02]  /*0300*/  IMAD R0, R3.reuse, UR8, R0 ;  /* 0x0000000803007c24 */ /* 0x048fe4000f8e0200 */
[----:B------:R-:W-:Y:S01]  /*0310*/  IMAD R18, R3, UR9, R18 ;  /* 0x0000000903127c24 */ /* 0x000fe2000f8e0212 */
[----:B------:R-:W-:Y:S06]  /*0320*/  BRA.U !UP0, `(.L_x_606) ;  /* 0x0000001508007547 */ /* 0x000fec000b800000 */
[----:B------:R-:W0:Y:S01]  /*0330*/  LDCU.64 UR4, c[0x0][0x3a8] ;  /* 0x00007500ff0477ac */ /* 0x000e220008000a00 */
[----:B------:R-:W-:Y:S01]  /*0340*/  IMAD.MOV.U32 R4, RZ, RZ, RZ ;  /* 0x000000ffff047224 */ /* 0x000fe200078e00ff */
[----:B------:R-:W1:Y:S01]  /*0350*/  LDCU UR6, c[0x0][0x3a4] ;  /* 0x00007480ff0677ac */ /* 0x000e620008000800 */
[----:B------:R-:W2:Y:S01]  /*0360*/  LDCU.64 UR8, c[0x0][0x4d0] ;  /* 0x00009a00ff0877ac */ /* 0x000ea20008000a00 */
[----:B------:R-:W-:Y:S01]  /*0370*/  UISETP.NE.AND UP0, UPT, UR38, 0x3, UPT ;  /* 0x000000032600788c */ /* 0x000fe2000bf05270 */
[----:B0-----:R-:W-:Y:S01]  /*0380*/  IMAD.HI.U32 R2, R5, UR4, R4 ;  /* 0x0000000405027c27 */ /* 0x001fe2000f8e0004 */
[----:B------:R-:W0:Y:S04]  /*0390*/  LDCU UR4, c[0x0][0x4d8] ;  /* 0x00009b00ff0477ac */ /* 0x000e280008000800 */
[----:B------:R-:W-:-:S05]  /*03a0*/  SHF.R.U32.HI R3, RZ, UR5, R2 ;  /* 0x00000005ff037c19 */ /* 0x000fca0008011602 */
[----:B------:R-:W-:-:S04]  /*03b0*/  IMAD.MOV R4, RZ, RZ, -R3 ;  /* 0x000000ffff047224 */ /* 0x000fc800078e0a03 */
[----:B-1----:R-:W-:-:S04]  /*03c0*/  IMAD R5, R4, UR6, R5 ;  /* 0x0000000604057c24 */ /* 0x002fc8000f8e0205 */
[C---:B--2---:R-:W-:Y:S02]  /*03d0*/  IMAD R16, R5.reuse, UR8, R16 ;  /* 0x0000000805107c24 */ /* 0x044fe4000f8e0210 */
[C---:B------:R-:W-:Y:S02]  /*03e0*/  IMAD R0, R5.reuse, UR9, R0 ;  /* 0x0000000905007c24 */ /* 0x040fe4000f8e0200 */
[----:B0-----:R-:W-:Y:S01]  /*03f0*/  IMAD R18, R5, UR4, R18 ;  /* 0x0000000405127c24 */ /* 0x001fe2000f8e0212 */
        /* <DEDUP_REMOVED lines=8> */
[----:B-1----:R-:W-:-:S05]  /*0480*/  SHF.R.U32.HI R5, RZ, UR4, R4 ;  /* 0x00000004ff057c19 */ /* 0x002fca0008011604 */
[----:B------:R-:W-:-:S04]  /*0490*/  IMAD.MOV R2, RZ, RZ, -R5 ;  /* 0x000000ffff027224 */ /* 0x000fc800078e0a05 */
        /* <DEDUP_REMOVED lines=20> */
[----:B------:R-:W-:Y:S01]  /*05e0*/  HFMA2 R2, -RZ, RZ, 0, 0 ;  /* 0x00000000ff027431 */ /* 0x000fe200000001ff */
        /* <DEDUP_REMOVED lines=47> */
[----:B------:R-:W-:-:S04]  /*08e0*/  SHF.R.U32.HI R3, RZ, UR5, R2 ;  /* 0x00000005ff037c19 */ /* 0x000fc80008011602 */
[----:B------:R-:W-:-:S05]  /*08f0*/  IADD3 R4, PT, PT, -R3, RZ, RZ ;  /* 0x000000ff03047210 */ /* 0x000fca0007ffe1ff */
        /* <DEDUP_REMOVED lines=48> */
[----:B------:R-:W-:Y:S01]  /*0c00*/  MOV R4, RZ ;  /* 0x000000ff00047202 */ /* 0x000fe20000000f00 */
[----:B------:R-:W1:Y:S01]  /*0c10*/  LDCU UR6, c[0x0][0x41c] ;  /* 0x00008380ff0677ac */ /* 0x000e620008000800 */
[----:B------:R-:W2:Y:S01]  /*0c20*/  LDCU.64 UR8, c[0x0][0x548] ;  /* 0x0000a900ff0877ac */ /* 0x000ea20008000a00 */
[----:B------:R-:W-:Y:S02]  /*0c30*/  UISETP.NE.AND UP0, UPT, UR38, 0xd, UPT ;  /* 0x0000000d2600788c */ /* 0x000fe4000bf05270 */
        /* <DEDUP_REMOVED lines=166> */
[----:B------:R-:W2:Y:S02]  /*16a0*/  LDCU.64 UR8, c[0x0][0x5d8] ;  /* 0x0000bb00ff0877ac */ /* 0x000ea40008000a00 */
[----:B0-----:R-:W-:Y:S01]  /*16b0*/  IMAD.HI.U32 R2, R5, UR4, R4 ;  /* 0x0000000405027c27 */ /* 0x001fe2000f8e0004 */
[----:B------:R-:W0:Y:S04]  /*16c0*/  LDCU UR4, c[0x0][0x5e0] ;  /* 0x0000bc00ff0477ac */ /* 0x000e280008000800 */
[----:B------:R-:W-:-:S05]  /*16d0*/  SHF.R.U32.HI R2, RZ, UR5, R2 ;  /* 0x00000005ff027c19 */ /* 0x000fca0008011602 */
[----:B------:R-:W-:-:S04]  /*16e0*/  IMAD.MOV R3, RZ, RZ, -R2 ;  /* 0x000000ffff037224 */ /* 0x000fc800078e0a02 */
[----:B-1----:R-:W-:-:S04]  /*16f0*/  IMAD R5, R3, UR6, R5 ;  /* 0x0000000603057c24 */ /* 0x002fc8000f8e0205 */
[C---:B--2---:R-:W-:Y:S02]  /*1700*/  IMAD R16, R5.reuse, UR8, R16 ;  /* 0x0000000805107c24 */ /* 0x044fe4000f8e0210 */
[C---:B------:R-:W-:Y:S02]  /*1710*/  IMAD R0, R5.reuse, UR9, R0 ;  /* 0x0000000905007c24 */ /* 0x040fe4000f8e0200 */
[----:B0-----:R-:W-:-:S07]  /*1720*/  IMAD R18, R5, UR4, R18 ;  /* 0x0000000405127c24 */ /* 0x001fce000f8e0212 */
.L_x_606:
        /* <DEDUP_REMOVED lines=19> */
.L_x_610:
[----:B------:R-:W2:Y:S02]  /*1860*/  LDG.E.U8 R2, desc[UR36][R2.64] ;  /* 0x0000002402027981 */ /* 0x000ea4000c1e1100 */
[----:B--2---:R-:W-:-:S04]  /*1870*/  I2FP.F32.U32 R0, R2 ;  /* 0x0000000200007245 */ /* 0x004fc80000201000 */
[----:B------:R-:W-:-:S04]  /*1880*/  F2FP.BF16.F32.PACK_AB R0, RZ, R0 ;  /* 0x00000000ff00723e */ /* 0x000fc800000010ff */
[----:B------:R-:W-:Y:S01]  /*1890*/  PRMT R19, R0, 0x7610, R19 ;  /* 0x0000761000137816 */ /* 0x000fe20000000013 */
[----:B------:R-:W-:Y:S06]  /*18a0*/  BRA `(.L_x_612) ;  /* 0x0000000c00e07947 */ /* 0x000fec0003800000 */
.L_x_609:
        /* <DEDUP_REMOVED lines=11> */
.L_x_614:
[----:B------:R-:W2:Y:S02]  /*1960*/  LDG.E R2, desc[UR36][R2.64] ;  /* 0x0000002402027981 */ /* 0x000ea4000c1e1900 */
[----:B--2---:R-:W-:-:S04]  /*1970*/  I2FP.F32.S32 R0, R2 ;  /* 0x0000000200007245 */ /* 0x004fc80000201400 */
[----:B------:R-:W-:-:S04]  /*1980*/  F2FP.BF16.F32.PACK_AB R0, RZ, R0 ;  /* 0x00000000ff00723e */ /* 0x000fc800000010ff */
[----:B------:R-:W-:Y:S01]  /*1990*/  PRMT R19, R0, 0x7610, R19 ;  /* 0x0000761000137816 */ /* 0x000fe20000000013 */
[----:B------:R-:W-:Y:S06]  /*19a0*/  BRA `(.L_x_612) ;  /* 0x0000000c00a07947 */ /* 0x000fec0003800000 */
.L_x_613:
[----:B------:R-:W2:Y:S02]  /*19b0*/  LDG.E.U16 R2, desc[UR36][R2.64] ;  /* 0x0000002402027981 */ /* 0x000ea4000c1e1500 */
[----:B--2---:R-:W0:Y:S02]  /*19c0*/  I2F.S16 R0, R2 ;  /* 0x0000000200007306 */ /* 0x004e240000101400 */
[----:B0-----:R-:W-:-:S04]  /*19d0*/  F2FP.BF16.F32.PACK_AB R0, RZ, R0 ;  /* 0x00000000ff00723e */ /* 0x001fc800000010ff */
[----:B------:R-:W-:Y:S01]  /*19e0*/  PRMT R19, R0, 0x7610, R19 ;  /* 0x0000761000137816 */ /* 0x000fe20000000013 */
[----:B------:R-:W-:Y:S06]  /*19f0*/  BRA `(.L_x_612) ;  /* 0x0000000c008c7947 */ /* 0x000fec0003800000 */
.L_x_608:
        /* <DEDUP_REMOVED lines=9> */
.L_x_616:
[----:B------:R-:W2:Y:S02]  /*1a90*/  LDG.E.U16 R0, desc[UR36][R2.64] ;  /* 0x0000002402007981 */ /* 0x000ea4000c1e1500 */
[----:B--2---:R-:W-:-:S05]  /*1aa0*/  HADD2.F32 R0, -RZ, R0.H0_H0 ;  /* 0x20000000ff007230 */ /* 0x004fca0000004100 */
[----:B------:R-:W-:-:S04]  /*1ab0*/  F2FP.BF16.F32.PACK_AB R0, RZ, R0 ;  /* 0x00000000ff00723e */ /* 0x000fc800000010ff */
[----:B------:R-:W-:Y:S01]  /*1ac0*/  PRMT R19, R0, 0x7610, R19 ;  /* 0x0000761000137816 */ /* 0x000fe20000000013 */
[----:B------:R-:W-:Y:S06]  /*1ad0*/  BRA `(.L_x_612) ;  /* 0x0000000c00547947 */ /* 0x000fec0003800000 */
.L_x_615:
        /* <DEDUP_REMOVED lines=9> */
.L_x_618:
[----:B------:R-:W2:Y:S02]  /*1b70*/  LDG.E.U16 R2, desc[UR36][R2.64] ;  /* 0x0000002402027981 */ /* 0x000ea4000c1e1500 */
[----:B--2---:R-:W-:-:S05]  /*1b80*/  HADD2.F32 R0, -RZ, R2.H0_H0 ;  /* 0x20000002ff007230 */ /* 0x004fca0000004100 */
[----:B------:R-:W-:-:S04]  /*1b90*/  F2FP.BF16.F32.PACK_AB R0, RZ, R0 ;  /* 0x00000000ff00723e */ /* 0x000fc800000010ff */
[----:B------:R-:W-:Y:S01]  /*1ba0*/  PRMT R19, R0, 0x7610, R19 ;  /* 0x0000761000137816 */ /* 0x000fe20000000013 */
[----:B------:R-:W-:Y:S06]  /*1bb0*/  BRA `(.L_x_612) ;  /* 0x0000000c001c7947 */ /* 0x000fec0003800000 */
.L_x_617:
        /* <DEDUP_REMOVED lines=13> */
.L_x_607:
        /* <DEDUP_REMOVED lines=14> */
.L_x_621:
        /* <DEDUP_REMOVED lines=13> */
.L_x_620:
        /* <DEDUP_REMOVED lines=27> */
.L_x_623:
[----:B------:R-:W2:Y:S02]  /*1ff0*/  LDG.E.U8 R2, desc[UR36][R2.64] ;  /* 0x0000002402027981 */ /* 0x000ea4000c1e1100 */
[C---:B--2---:R-:W-:Y:S01]  /*2000*/  IMAD.SHL.U32 R4, R2.reuse, 0x2000000, RZ ;  /* 0x0200000002047824 */ /* 0x044fe200078e00ff */
[----:B------:R-:W-:-:S04]  /*2010*/  SHF.L.U32 R5, R2, 0x8, RZ ;  /* 0x0000000802057819 */ /* 0x000fc800000006ff */
        /* <DEDUP_REMOVED lines=8> */
[----:B------:R-:W-:-:S04]  /*20a0*/  F2FP.BF16.F32.PACK_AB R0, RZ, R0 ;  /* 0x00000000ff00723e */ /* 0x000fc800000010ff */
[----:B------:R-:W-:Y:S01]  /*20b0*/  PRMT R19, R0, 0x7610, R19 ;  /* 0x0000761000137816 */ /* 0x000fe20000000013 */
[----:B------:R-:W-:Y:S06]  /*20c0*/  BRA `(.L_x_612) ;  /* 0x0000000400d87947 */ /* 0x000fec0003800000 */
.L_x_622:
[----:B------:R0:W5:Y:S01]  /*20d0*/  LDG.E.U16 R19, desc[UR36][R2.64] ;  /* 0x0000002402137981 */ /* 0x000162000c1e1500 */
[----:B------:R-:W-:Y:S05]  /*20e0*/  BRA `(.L_x_612) ;  /* 0x0000000400d07947 */ /* 0x000fea0003800000 */
.L_x_619:
        /* <DEDUP_REMOVED lines=13> */
.L_x_626:
        /* <DEDUP_REMOVED lines=21> */
.L_x_630:
[----:B------:R-:W-:Y:S05]  /*2310*/  BSYNC.RECONVERGENT B1 ;  /* 0x0000000000017941 */ /* 0x000fea0003800200 */
.L_x_629:
[----:B------:R-:W-:Y:S01]  /*2320*/  IMAD.SHL.U32 R0, R0, 0x100000, RZ ;  /* 0x0010000000007824 */ /* 0x000fe200078e00ff */
[----:B------:R-:W-:-:S04]  /*2330*/  LEA R2, R2, 0x3b800000, 0x17 ;  /* 0x3b80000002027811 */ /* 0x000fc800078eb8ff */
[----:B------:R-:W-:-:S07]  /*2340*/  LOP3.LUT R0, R2, R0, R7, 0xfe, !PT ;  /* 0x0000000002007212 */ /* 0x000fce00078efe07 */
.L_x_628:
[----:B------:R-:W-:Y:S05]  /*2350*/  BSYNC.RECONVERGENT B0 ;  /* 0x0000000000007941 */ /* 0x000fea0003800200 */
.L_x_627:
[----:B------:R-:W-:-:S04]  /*2360*/  F2FP.BF16.F32.PACK_AB R0, RZ, R0 ;  /* 0x00000000ff00723e */ /* 0x000fc800000010ff */
[----:B------:R-:W-:Y:S01]  /*2370*/  PRMT R19, R0, 0x7610, R19 ;  /* 0x0000761000137816 */ /* 0x000fe20000000013 */
[----:B------:R-:W-:Y:S06]  /*2380*/  BRA `(.L_x_612) ;  /* 0x0000000400287947 */ /* 0x000fec0003800000 */
.L_x_625:
        /* <DEDUP_REMOVED lines=21> */
.L_x_634:
[----:B------:R-:W-:Y:S05]  /*24e0*/  BSYNC.RECONVERGENT B1 ;  /* 0x0000000000017941 */ /* 0x000fea0003800200 */
.L_x_633:
[----:B------:R-:W-:Y:S01]  /*24f0*/  IMAD.SHL.U32 R0, R0, 0x200000, RZ ;  /* 0x0020000000007824 */ /* 0x000fe200078e00ff */
[----:B------:R-:W-:-:S04]  /*2500*/  LEA R2, R2, 0x37800000, 0x17 ;  /* 0x3780000002027811 */ /* 0x000fc800078eb8ff */
[----:B------:R-:W-:-:S07]  /*2510*/  LOP3.LUT R0, R2, R0, R7, 0xfe, !PT ;  /* 0x0000000002007212 */ /* 0x000fce00078efe07 */
.L_x_632:
[----:B------:R-:W-:Y:S05]  /*2520*/  BSYNC.RECONVERGENT B0 ;  /* 0x0000000000007941 */ /* 0x000fea0003800200 */
.L_x_631:
[----:B------:R-:W-:-:S04]  /*2530*/  F2FP.BF16.F32.PACK_AB R0, RZ, R0 ;  /* 0x00000000ff00723e */ /* 0x000fc800000010ff */
[----:B------:R-:W-:Y:S01]  /*2540*/  PRMT R19, R0, 0x7610, R19 ;  /* 0x0000761000137816 */ /* 0x000fe20000000013 */
[----:B------:R-:W-:Y:S06]  /*2550*/  BRA `(.L_x_612) ;  /* 0x0000000000b47947 */ /* 0x000fec0003800000 */
.L_x_624:
[----:B------:R-:W-:-:S09]  /*2560*/  UISETP.NE.AND UP0, UPT, UR4, 0x1c, UPT ;  /* 0x0000001c0400788c */ /* 0x000fd2000bf05270 */
[----:B------:R-:W-:Y:S05]  /*2570*/  BRA.U !UP0, `(.L_x_635) ;  /* 0x00000001089c7547 */ /* 0x000fea000b800000 */
[----:B------:R-:W-:-:S09]  /*2580*/  UISETP.NE.AND UP0, UPT, UR4, 0x1d, UPT ;  /* 0x0000001d0400788c */ /* 0x000fd2000bf05270 */
[----:B------:R-:W-:Y:S05]  /*2590*/  BRA.U !UP0, `(.L_x_636) ;  /* 0x0000000108807547 */ /* 0x000fea000b800000 */
[----:B------:R-:W-:-:S09]  /*25a0*/  UISETP.NE.AND UP0, UPT, UR4, 0x2c, UPT ;  /* 0x0000002c0400788c */ /* 0x000fd2000bf05270 */
[----:B------:R-:W-:Y:S05]  /*25b0*/  BRA.U !UP0, `(.L_x_637) ;  /* 0x0000000108487547 */ /* 0x000fea000b800000 */
.L_x_611:
        /* <DEDUP_REMOVED lines=16> */
.L_x_638:
[----:B------:R-:W-:Y:S01]  /*26c0*/  PRMT R19, RZ, 0x7610, R19 ;  /* 0x00007610ff137816 */ /* 0x000fe20000000013 */
[----:B------:R-:W-:Y:S06]  /*26d0*/  BRA `(.L_x_612) ;  /* 0x0000000000547947 */ /* 0x000fec0003800000 */
.L_x_637:
        /* <DEDUP_REMOVED lines=8> */
.L_x_640:
[----:B------:R-:W-:Y:S05]  /*2760*/  BSYNC.RECONVERGENT B0 ;  /* 0x0000000000007941 */ /* 0x000fea0003800200 */
.L_x_639:
[----:B------:R-:W-:-:S04]  /*2770*/  F2FP.BF16.F32.PACK_AB R0, RZ, R0 ;  /* 0x00000000ff00723e */ /* 0x000fc800000010ff */
[----:B------:R-:W-:Y:S01]  /*2780*/  PRMT R19, R0, 0x7610, R19 ;  /* 0x0000761000137816 */ /* 0x000fe20000000013 */
[----:B------:R-:W-:Y:S06]  /*2790*/  BRA `(.L_x_612) ;  /* 0x0000000000247947 */ /* 0x000fec0003800000 */
.L_x_636:
[----:B------:R-:W2:Y:S02]  /*27a0*/  LDG.E.64 R2, desc[UR36][R2.64] ;  /* 0x0000002402027981 */ /* 0x000ea4000c1e1b00 */
[----:B--2---:R-:W0:Y:S02]  /*27b0*/  I2F.U64 R0, R2 ;  /* 0x0000000200007312 */ /* 0x004e240000301000 */
[----:B0-----:R-:W-:-:S04]  /*27c0*/  F2FP.BF16.F32.PACK_AB R0, RZ, R0 ;  /* 0x00000000ff00723e */ /* 0x001fc800000010ff */
[----:B------:R-:W-:Y:S01]  /*27d0*/  PRMT R19, R0, 0x7610, R19 ;  /* 0x0000761000137816 */ /* 0x000fe20000000013 */
[----:B------:R-:W-:Y:S06]  /*27e0*/  BRA `(.L_x_612) ;  /* 0x0000000000107947 */ /* 0x000fec0003800000 */
.L_x_635:
[----:B------:R-:W2:Y:S02]  /*27f0*/  LDG.E R2, desc[UR36][R2.64] ;  /* 0x0000002402027981 */ /* 0x000ea4000c1e1900 */
[----:B--2---:R-:W-:-:S04]  /*2800*/  I2FP.F32.U32 R0, R2 ;  /* 0x0000000200007245 */ /* 0x004fc80000201000 */
[----:B------:R-:W-:-:S04]  /*2810*/  F2FP.BF16.F32.PACK_AB R0, RZ, R0 ;  /* 0x00000000ff00723e */ /* 0x000fc800000010ff */
[----:B------:R-:W-:-:S07]  /*2820*/  PRMT R19, R0, 0x7610, R19 ;  /* 0x0000761000137816 */ /* 0x000fce0000000013 */
.L_x_612:
        /* <DEDUP_REMOVED lines=18> */
.L_x_644:
[----:B------:R-:W2:Y:S02]  /*2950*/  LDG.E.U8 R2, desc[UR36][R2.64] ;  /* 0x0000002402027981 */ /* 0x000ea4000c1e1100 */
[----:B--2---:R-:W-:-:S04]  /*2960*/  I2FP.F32.U32 R0, R2 ;  /* 0x0000000200007245 */ /* 0x004fc80000201000 */
[----:B------:R-:W-:Y:S01]  /*2970*/  F2FP.BF16.F32.PACK_AB R0, RZ, R0 ;  /* 0x00000000ff00723e */ /* 0x000fe200000010ff */
[----:B------:R-:W-:Y:S06]  /*2980*/  BRA `(.L_x_646) ;  /* 0x0000000c00a47947 */ /* 0x000fec0003800000 */
.L_x_643:
        /* <DEDUP_REMOVED lines=10> */
.L_x_648:
[----:B------:R-:W2:Y:S02]  /*2a30*/  LDG.E R2, desc[UR36][R2.64] ;  /* 0x0000002402027981 */ /* 0x000ea4000c1e1900 */
[----:B--2---:R-:W-:-:S04]  /*2a40*/  I2FP.F32.S32 R0, R2 ;  /* 0x0000000200007245 */ /* 0x004fc80000201400 */
[----:B------:R-:W-:Y:S01]  /*2a50*/  F2FP.BF16.F32.PACK_AB R0, RZ, R0 ;  /* 0x00000000ff00723e */ /* 0x000fe200000010ff */
[----:B------:R-:W-:Y:S06]  /*2a60*/  BRA `(.L_x_646) ;  /* 0x0000000c006c7947 */ /* 0x000fec0003800000 */
.L_x_647:
[----:B------:R-:W2:Y:S02]  /*2a70*/  LDG.E.U16 R2, desc[UR36][R2.64] ;  /* 0x0000002402027981 */ /* 0x000ea4000c1e1500 */
[----:B--2---:R-:W0:Y:S02]  /*2a80*/  I2F.S16 R0, R2 ;  /* 0x0000000200007306 */ /* 0x004e240000101400 */
[----:B0-----:R-:W-:Y:S01]  /*2a90*/  F2FP.BF16.F32.PACK_AB R0, RZ, R0 ;  /* 0x00000000ff00723e */ /* 0x001fe200000010ff */
[----:B------:R-:W-:Y:S06]  /*2aa0*/  BRA `(.L_x_646) ;  /* 0x0000000c005c7947 */ /* 0x000fec0003800000 */
.L_x_642:
        /* <DEDUP_REMOVED lines=9> */
.L_x_650:
[----:B------:R-:W2:Y:S02]  /*2b40*/  LDG.E.U16 R0, desc[UR36][R2.64] ;  /* 0x0000002402007981 */ /* 0x000ea4000c1e1500 */
[----:B--2---:R-:W-:-:S05]  /*2b50*/  HADD2.F32 R0, -RZ, R0.H0_H0 ;  /* 0x20000000ff007230 */ /* 0x004fca0000004100 */
[----:B------:R-:W-:Y:S01]  /*2b60*/  F2FP.BF16.F32.PACK_AB R0, RZ, R0 ;  /* 0x00000000ff00723e */ /* 0x000fe200000010ff */
[----:B------:R-:W-:Y:S06]  /*2b70*/  BRA `(.L_x_646) ;  /* 0x0000000c00287947 */ /* 0x000fec0003800000 */
.L_x_649:
        /* <DEDUP_REMOVED lines=9> */
.L_x_652:
[----:B------:R-:W2:Y:S02]  /*2c10*/  LDG.E.U16 R2, desc[UR36][R2.64] ;  /* 0x0000002402027981 */ /* 0x000ea4000c1e1500 */
[----:B--2---:R-:W-:-:S05]  /*2c20*/  HADD2.F32 R0, -RZ, R2.H0_H0 ;  /* 0x20000002ff007230 */ /* 0x004fca0000004100 */
[----:B------:R-:W-:Y:S01]  /*2c30*/  F2FP.BF16.F32.PACK_AB R0, RZ, R0 ;  /* 0x00000000ff00723e */ /* 0x000fe200000010ff */
[----:B------:R-:W-:Y:S06]  /*2c40*/  BRA `(.L_x_646) ;  /* 0x0000000800f47947 */ /* 0x000fec0003800000 */
.L_x_651:
        /* <DEDUP_REMOVED lines=12> */
.L_x_641:
        /* <DEDUP_REMOVED lines=13> */
.L_x_655:
        /* <DEDUP_REMOVED lines=12> */
.L_x_654:
        /* <DEDUP_REMOVED lines=27> */
.L_x_657:
        /* <DEDUP_REMOVED lines=13> */
.L_x_656:
[----:B------:R0:W5:Y:S01]  /*3120*/  LDG.E.U16 R0, desc[UR36][R2.64] ;  /* 0x0000002402007981 */ /* 0x000162000c1e1500 */
[----:B------:R-:W-:Y:S05]  /*3130*/  BRA `(.L_x_646) ;  /* 0x0000000400b87947 */ /* 0x000fea0003800000 */
.L_x_653:
        /* <DEDUP_REMOVED lines=12> */
.L_x_660:
        /* <DEDUP_REMOVED lines=21> */
.L_x_664:
[----:B------:R-:W-:Y:S05]  /*3350*/  BSYNC.RECONVERGENT B1 ;  /* 0x0000000000017941 */ /* 0x000fea0003800200 */
.L_x_663:
[----:B------:R-:W-:Y:S01]  /*3360*/  IMAD.SHL.U32 R0, R0, 0x100000, RZ ;  /* 0x0010000000007824 */ /* 0x000fe200078e00ff */
[----:B------:R-:W-:-:S04]  /*3370*/  LEA R2, R2, 0x3b800000, 0x17 ;  /* 0x3b80000002027811 */ /* 0x000fc800078eb8ff */
[----:B------:R-:W-:-:S07]  /*3380*/  LOP3.LUT R0, R2, R0, R7, 0xfe, !PT ;  /* 0x0000000002007212 */ /* 0x000fce00078efe07 */
.L_x_662:
[----:B------:R-:W-:Y:S05]  /*3390*/  BSYNC.RECONVERGENT B0 ;  /* 0x0000000000007941 */ /* 0x000fea0003800200 */
.L_x_661:
[----:B------:R-:W-:Y:S01]  /*33a0*/  F2FP.BF16.F32.PACK_AB R0, RZ, R0 ;  /* 0x00000000ff00723e */ /* 0x000fe200000010ff */
[----:B------:R-:W-:Y:S06]  /*33b0*/  BRA `(.L_x_646) ;  /* 0x0000000400187947 */ /* 0x000fec0003800000 */
.L_x_659:
        /* <DEDUP_REMOVED lines=21> */
.L_x_668:
[----:B------:R-:W-:Y:S05]  /*3510*/  BSYNC.RECONVERGENT B1 ;  /* 0x0000000000017941 */ /* 0x000fea0003800200 */
.L_x_667:
[----:B------:R-:W-:Y:S01]  /*3520*/  IMAD.SHL.U32 R0, R0, 0x200000, RZ ;  /* 0x0020000000007824 */ /* 0x000fe200078e00ff */
[----:B------:R-:W-:-:S04]  /*3530*/  LEA R2, R2, 0x37800000, 0x17 ;  /* 0x3780000002027811 */ /* 0x000fc800078eb8ff */
[----:B------:R-:W-:-:S07]  /*3540*/  LOP3.LUT R0, R2, R0, R7, 0xfe, !PT ;  /* 0x0000000002007212 */ /* 0x000fce00078efe07 */
.L_x_666:
[----:B------:R-:W-:Y:S05]  /*3550*/  BSYNC.RECONVERGENT B0 ;  /* 0x0000000000007941 */ /* 0x000fea0003800200 */
.L_x_665:
[----:B------:R-:W-:Y:S01]  /*3560*/  F2FP.BF16.F32.PACK_AB R0, RZ, R0 ;  /* 0x00000000ff00723e */ /* 0x000fe200000010ff */
[----:B------:R-:W-:Y:S06]  /*3570*/  BRA `(.L_x_646) ;  /* 0x0000000000a87947 */ /* 0x000fec0003800000 */
.L_x_658:
[----:B------:R-:W-:-:S09]  /*3580*/  UISETP.NE.AND UP0, UPT, UR4, 0x1c, UPT ;  /* 0x0000001c0400788c */ /* 0x000fd2000bf05270 */
[----:B------:R-:W-:Y:S05]  /*3590*/  BRA.U !UP0, `(.L_x_669) ;  /* 0x0000000108947547 */ /* 0x000fea000b800000 */
[----:B------:R-:W-:-:S09]  /*35a0*/  UISETP.NE.AND UP0, UPT, UR4, 0x1d, UPT ;  /* 0x0000001d0400788c */ /* 0x000fd2000bf05270 */
[----:B------:R-:W-:Y:S05]  /*35b0*/  BRA.U !UP0, `(.L_x_670) ;  /* 0x00000001087c7547 */ /* 0x000fea000b800000 */
[----:B------:R-:W-:-:S09]  /*35c0*/  UISETP.NE.AND UP0, UPT, UR4, 0x2c, UPT ;  /* 0x0000002c0400788c */ /* 0x000fd2000bf05270 */
[----:B------:R-:W-:Y:S05]  /*35d0*/  BRA.U !UP0, `(.L_x_671) ;  /* 0x0000000108487547 */ /* 0x000fea000b800000 */
.L_x_645:
        /* <DEDUP_REMOVED lines=11> */
[----:B------:R-:W-:Y:S02]  /*3690*/  IMAD.U32 R7, RZ, RZ, UR7 ;  /* 0x00000007ff077e24 */ /* 0x000fe4000f8e00ff */
[----:B---3--:R-:W-:Y:S02]  /*36a0*/  IMAD.U32 R10, RZ, RZ, UR8 ;  /* 0x00000008ff0a7e24 */ /* 0x008fe4000f8e00ff */
[----:B------:R-:W-:-:S07]  /*36b0*/  IMAD.U32 R11, RZ, RZ, UR9 ;  /* 0x00000009ff0b7e24 */ /* 0x000fce000f8e00ff */
[----:B------:R-:W-:-:S07]  /*36c0*/  LEPC R20, `(.L_x_672) ;  /* 0x000000001014794e */ /* 0x000fce0000000000 */
[----:B--2--5:R-:W-:Y:S05]  /*36d0*/  CALL.ABS.NOINC R2 ;  /* 0x0000000002007343 */ /* 0x024fea0003c00000 */
.L_x_672:
[----:B------:R-:W-:Y:S01]  /*36e0*/  PRMT R0, RZ, 0x7610, R0 ;  /* 0x00007610ff007816 */ /* 0x000fe20000000000 */
[----:B------:R-:W-:Y:S06]  /*36f0*/  BRA `(.L_x_646) ;  /* 0x0000000000487947 */ /* 0x000fec0003800000 */
.L_x_671:
        /* <DEDUP_REMOVED lines=8> */
.L_x_674:
[----:B------:R-:W-:Y:S05]  /*3780*/  BSYNC.RECONVERGENT B0 ;  /* 0x0000000000007941 */ /* 0x000fea0003800200 */
.L_x_673:
[----:B------:R-:W-:Y:S01]  /*3790*/  F2FP.BF16.F32.PACK_AB R0, RZ, R0 ;  /* 0x00000000ff00723e */ /* 0x000fe200000010ff */
[----:B------:R-:W-:Y:S06]  /*37a0*/  BRA `(.L_x_646) ;  /* 0x00000000001c7947 */ /* 0x000fec0003800000 */
.L_x_670:
[----:B------:R-:W2:Y:S02]  /*37b0*/  LDG.E.64 R2, desc[UR36][R2.64] ;  /* 0x0000002402027981 */ /* 0x000ea4000c1e1b00 */
[----:B--2---:R-:W0:Y:S02]  /*37c0*/  I2F.U64 R0, R2 ;  /* 0x0000000200007312 */ /* 0x004e240000301000 */
[----:B0-----:R-:W-:Y:S01]  /*37d0*/  F2FP.BF16.F32.PACK_AB R0, RZ, R0 ;  /* 0x00000000ff00723e */ /* 0x001fe200000010ff */
[----:B------:R-:W-:Y:S06]  /*37e0*/  BRA `(.L_x_646) ;  /* 0x00000000000c7947 */ /* 0x000fec0003800000 */
.L_x_669:
[----:B------:R-:W2:Y:S02]  /*37f0*/  LDG.E R2, desc[UR36][R2.64] ;  /* 0x0000002402027981 */ /* 0x000ea4000c1e1900 */
[----:B--2---:R-:W-:-:S04]  /*3800*/  I2FP.F32.U32 R0, R2 ;  /* 0x0000000200007245 */ /* 0x004fc80000201000 */
[----:B------:R-:W-:-:S07]  /*3810*/  F2FP.BF16.F32.PACK_AB R0, RZ, R0 ;  /* 0x00000000ff00723e */ /* 0x000fce00000010ff */
.L_x_646:
[----:B------:R-:W0:Y:S01]  /*3820*/  LDCU.64 UR6, c[0x0][0x5e8] ;  /* 0x0000bd00ff0677ac */ /* 0x000e220008000a00 */
[----:B-----5:R-:W-:Y:S01]  /*3830*/  IMAD.U32 R19, R19, 0x10000, RZ ;  /* 0x0001000013137824 */ /* 0x020fe200078e00ff */
[----:B------:R-:W-:Y:S01]  /*3840*/  SHF.L.U32 R0, R0, 0x10, RZ ;  /* 0x0000001000007819 */ /* 0x000fe200000006ff */
[----:B------:R-:W-:-:S03]  /*3850*/  UPRMT UR4, UR43, 0x9910, URZ ;  /* 0x000099102b047896 */ /* 0x000fc600080000ff */
[----:B------:R-:W-:Y:S01]  /*3860*/  FMNMX.FTZ R0, R19, R0, PT ;  /* 0x0000000013007209 */ /* 0x000fe20003810000 */
        /* <DEDUP_REMOVED lines=17> */
.L_x_678:
[----:B--2---:R-:W-:-:S06]  /*3980*/  IMAD.U32 R5, R5, 0x10000, RZ ;  /* 0x0001000005057824 */ /* 0x004fcc00078e00ff */
[----:B------:R-:W0:Y:S02]  /*3990*/  F2I.S64.TRUNC R4, R5 ;  /* 0x0000000500047311 */ /* 0x000e24000020d900 */
[----:B0-----:R1:W-:Y:S01]  /*39a0*/  STG.E.U8 desc[UR36][R2.64], R4 ;  /* 0x0000000402007986 */ /* 0x0013e2000c101124 */
[----:B------:R-:W-:Y:S05]  /*39b0*/  BRA `(.L_x_680) ;  /* 0x0000000c00707947 */ /* 0x000fea0003800000 */
.L_x_677:
        /* <DEDUP_REMOVED lines=10> */
.L_x_682:
[----:B--2---:R-:W-:-:S06]  /*3a60*/  IMAD.U32 R5, R5, 0x10000, RZ ;  /* 0x0001000005057824 */ /* 0x004fcc00078e00ff */
[----:B------:R-:W0:Y:S02]  /*3a70*/  F2I.FTZ.TRUNC.NTZ R5, R5 ;  /* 0x0000000500057305 */ /* 0x000e24000021f100 */
[----:B0-----:R3:W-:Y:S01]  /*3a80*/  STG.E desc[UR36][R2.64], R5 ;  /* 0x0000000502007986 */ /* 0x0017e2000c101924 */
[----:B------:R-:W-:Y:S05]  /*3a90*/  BRA `(.L_x_680) ;  /* 0x0000000c00387947 */ /* 0x000fea0003800000 */
.L_x_681:
[----:B--2---:R-:W-:-:S06]  /*3aa0*/  SHF.L.U32 R5, R5, 0x10, RZ ;  /* 0x0000001005057819 */ /* 0x004fcc00000006ff */
[----:B------:R-:W0:Y:S02]  /*3ab0*/  F2I.FTZ.TRUNC.NTZ R5, R5 ;  /* 0x0000000500057305 */ /* 0x000e24000021f100 */
[----:B0-----:R2:W-:Y:S01]  /*3ac0*/  STG.E.U16 desc[UR36][R2.64], R5 ;  /* 0x0000000502007986 */ /* 0x0015e2000c101524 */
[----:B------:R-:W-:Y:S05]  /*3ad0*/  BRA `(.L_x_680) ;  /* 0x0000000c00287947 */ /* 0x000fea0003800000 */
.L_x_676:
        /* <DEDUP_REMOVED lines=9> */
.L_x_684:
[----:B--2---:R-:W-:-:S05]  /*3b70*/  IMAD.U32 R0, R5, 0x10000, RZ ;  /* 0x0001000005007824 */ /* 0x004fca00078e00ff */
[----:B------:R-:W-:-:S05]  /*3b80*/  F2FP.F16.F32.PACK_AB R0, RZ, R0 ;  /* 0x00000000ff00723e */ /* 0x000fca00000000ff */
[----:B------:R0:W-:Y:S01]  /*3b90*/  STG.E.U16 desc[UR36][R2.64], R0 ;  /* 0x0000000002007986 */ /* 0x0001e2000c101524 */
[----:B------:R-:W-:Y:S05]  /*3ba0*/  BRA `(.L_x_680) ;  /* 0x0000000800f47947 */ /* 0x000fea0003800000 */
.L_x_683:
        /* <DEDUP_REMOVED lines=10> */
.L_x_686:
[----:B--2---:R-:W-:-:S05]  /*3c50*/  IMAD.U32 R5, R5, 0x10000, RZ ;  /* 0x0001000005057824 */ /* 0x004fca00078e00ff */
[----:B------:R-:W-:-:S04]  /*3c60*/  F2FP.F16.F32.PACK_AB R5, RZ, R5 ;  /* 0x00000005ff05723e */ /* 0x000fc800000000ff */
[----:B------:R-:W-:-:S05]  /*3c70*/  PRMT R5, R5, 0x5410, RZ ;  /* 0x0000541005057816 */ /* 0x000fca00000000ff */
[----:B------:R0:W-:Y:S01]  /*3c80*/  STG.E desc[UR36][R2.64], R5 ;  /* 0x0000000502007986 */ /* 0x0001e2000c101924 */
[----:B------:R-:W-:Y:S05]  /*3c90*/  BRA `(.L_x_680) ;  /* 0x0000000800b87947 */ /* 0x000fea0003800000 */
.L_x_685:
[----:B--2---:R-:W-:-:S05]  /*3ca0*/  SHF.L.U32 R4, R5, 0x10, RZ ;  /* 0x0000001005047819 */ /* 0x004fca00000006ff */
[----:B------:R-:W-:-:S06]  /*3cb0*/  FMUL.FTZ R4, R4, 1 ;  /* 0x3f80000004047820 */ /* 0x000fcc0000410000 */
[----:B------:R-:W0:Y:S02]  /*3cc0*/  F2F.F64.F32 R4, R4 ;  /* 0x0000000400047310 */ /* 0x000e240000201800 */
[----:B0-----:R0:W-:Y:S01]  /*3cd0*/  STG.E.64 desc[UR36][R2.64], R4 ;  /* 0x0000000402007986 */ /* 0x0011e2000c101b24 */
[----:B------:R-:W-:Y:S05]  /*3ce0*/  BRA `(.L_x_680) ;  /* 0x0000000800a47947 */ /* 0x000fea0003800000 */
.L_x_675:
        /* <DEDUP_REMOVED lines=13> */
.L_x_689:
[----:B--2---:R-:W-:Y:S01]  /*3dc0*/  IMAD.U32 R5, R5, 0x10000, RZ ;  /* 0x0001000005057824 */ /* 0x004fe200078e00ff */
[----:B------:R-:W-:-:S03]  /*3dd0*/  CS2R R6, SRZ ;  /* 0x0000000000067805 */ /* 0x000fc6000001ff00 */
[----:B------:R-:W-:-:S06]  /*3de0*/  FMUL.FTZ R5, R5, 1 ;  /* 0x3f80000005057820 */ /* 0x000fcc0000410000 */
[----:B------:R-:W0:Y:S02]  /*3df0*/  F2F.F64.F32 R4, R5 ;  /* 0x0000000500047310 */ /* 0x000e240000201800 */
[----:B0-----:R0:W-:Y:S01]  /*3e00*/  STG.E.128 desc[UR36][R2.64], R4 ;  /* 0x0000000402007986 */ /* 0x0011e2000c101d24 */
[----:B------:R-:W-:Y:S05]  /*3e10*/  BRA `(.L_x_680) ;  /* 0x0000000800587947 */ /* 0x000fea0003800000 */
.L_x_688:
[----:B------:R-:W-:-:S09]  /*3e20*/  UISETP.NE.AND UP0, UPT, UR4, 0xf, UPT ;  /* 0x0000000f0400788c */ /* 0x000fd2000bf05270 */
[----:B------:R-:W-:Y:S05]  /*3e30*/  BRA.U !UP0, `(.L_x_690) ;  /* 0x0000000108a07547 */ /* 0x000fea000b800000 */
[----:B------:R-:W-:-:S09]  /*3e40*/  UISETP.NE.AND UP0, UPT, UR4, 0x17, UPT ;  /* 0x000000170400788c */ /* 0x000fd2000bf05270 */
[----:B------:R-:W-:Y:S05]  /*3e50*/  BRA.U !UP0, `(.L_x_691) ;  /* 0x00000001084c7547 */ /* 0x000fea000b800000 */
[----:B------:R-:W-:-:S09]  /*3e60*/  UISETP.NE.AND UP0, UPT, UR4, 0x18, UPT ;  /* 0x000000180400788c */ /* 0x000fd2000bf05270 */
[----:B------:R-:W-:Y:S05]  /*3e70*/  BRA.U UP0, `(.L_x_679) ;  /* 0x0000000500a07547 */ /* 0x000fea000b800000 */
[----:B--2---:R-:W-:Y:S01]  /*3e80*/  IMAD.U32 R7, R5, 0x10000, RZ ;  /* 0x0001000005077824 */ /* 0x004fe200078e00ff */
        /* <DEDUP_REMOVED lines=12> */
.L_x_693:
[----:B------:R-:W-:Y:S05]  /*3f50*/  BSYNC.RECONVERGENT B0 ;  /* 0x0000000000007941 */ /* 0x000fea0003800200 */
.L_x_692:
[----:B------:R-:W-:-:S05]  /*3f60*/  LOP3.LUT R5, R0, 0x80, R5, 0xf8, !PT ;  /* 0x0000008000057812 */ /* 0x000fca00078ef805 */
[----:B------:R0:W-:Y:S01]  /*3f70*/  STG.E.U8 desc[UR36][R2.64], R5 ;  /* 0x0000000502007986 */ /* 0x0001e2000c101124 */
[----:B------:R-:W-:Y:S05]  /*3f80*/  BRA `(.L_x_680) ;  /* 0x0000000400fc7947 */ /* 0x000fea0003800000 */
.L_x_691:
[----:B--2---:R-:W-:Y:S01]  /*3f90*/  IMAD.U32 R7, R5, 0x10000, RZ ;  /* 0x0001000005077824 */ /* 0x004fe200078e00ff */
[----:B------:R-:W-:Y:S04]  /*3fa0*/  BSSY.RECONVERGENT B0, `(.L_x_694) ;  /* 0x000000e000007945 */ /* 0x000fe80003800200 */
[----:B------:R-:W-:Y:S02]  /*3fb0*/  LOP3.LUT R6, R7, 0x7fffffff, RZ, 0xc0, !PT ;  /* 0x7fffffff07067812 */ /* 0x000fe400078ec0ff */
[----:B------:R-:W-:Y:S02]  /*3fc0*/  SHF.R.U32.HI R5, RZ, 0x18, R7 ;  /* 0x00000018ff057819 */ /* 0x000fe40000011607 */
[----:B------:R-:W-:-:S13]  /*3fd0*/  ISETP.GE.U32.AND P1, PT, R6, 0x47800000, PT ;  /* 0x478000000600780c */ /* 0x000fda0003f26070 */
[----:B------:R-:W-:Y:S02]  /*3fe0*/  @P1 ISETP.GT.U32.AND P0, PT, R6, 0x7f800000, PT ;  /* 0x7f8000000600180c */ /* 0x000fe40003f04070 */
[----:B------:R-:W-:-:S04]  /*3ff0*/  @P1 MOV R0, 0x7f ;  /* 0x0000007f00001802 */ /* 0x000fc80000000f00 */
[----:B------:R-:W-:Y:S01]  /*4000*/  @P1 SEL R0, R0, 0x7c, P0 ;  /* 0x0000007c00001807 */ /* 0x000fe20000000000 */
[----:B------:R-:W-:Y:S06]  /*4010*/  @P1 BRA `(.L_x_695) ;  /* 0x0000000000181947 */ /* 0x000fec0003800000 */
[----:B------:R-:W-:-:S13]  /*4020*/  ISETP.GT.U32.AND P0, PT, R6, 0x387fffff, PT ;  /* 0x387fffff0600780c */ /* 0x000fda0003f04070 */
[----:B------:R-:W-:-:S04]  /*4030*/  @P0 SHF.R.U32.HI R0, RZ, 0x15, R7 ;  /* 0x00000015ff000819 */ /* 0x000fc80000011607 */
[----:B------:R-:W-:Y:S01]  /*4040*/  @P0 LOP3.LUT R4, R0, 0x1, RZ, 0xc0, !PT ;  /* 0x0000000100040812 */ /* 0x000fe200078ec0ff */
[----:B------:R-:W-:-:S03]  /*4050*/  @!P0 FADD.FTZ R0, R6, 128 ;  /* 0x4300000006008421 */ /* 0x000fc60000010000 */
[----:B------:R-:W-:-:S04]  /*4060*/  @P0 IADD3 R4, PT, PT, R7, 0x80fffff, R4 ;  /* 0x080fffff07040810 */ /* 0x000fc80007ffe004 */
[----:B------:R-:W-:-:S07]  /*4070*/  @P0 SHF.R.U32.HI R0, RZ, 0x15, R4 ;  /* 0x00000015ff000819 */ /* 0x000fce0000011604 */
.L_x_695:
[----:B------:R-:W-:Y:S05]  /*4080*/  BSYNC.RECONVERGENT B0 ;  /* 0x0000000000007941 */ /* 0x000fea0003800200 */
.L_x_694:
[----:B------:R-:W-:-:S05]  /*4090*/  LOP3.LUT R5, R0, 0x80, R5, 0xf8, !PT ;  /* 0x0000008000057812 */ /* 0x000fca00078ef805 */
[----:B------:R0:W-:Y:S01]  /*40a0*/  STG.E.U8 desc[UR36][R2.64], R5 ;  /* 0x0000000502007986 */ /* 0x0001e2000c101124 */
[----:B------:R-:W-:Y:S05]  /*40b0*/  BRA `(.L_x_680) ;  /* 0x0000000400b07947 */ /* 0x000fea0003800000 */
.L_x_690:
[----:B--2---:R0:W-:Y:S01]  /*40c0*/  STG.E.U16 desc[UR36][R2.64], R5 ;  /* 0x0000000502007986 */ /* 0x0041e2000c101524 */
[----:B------:R-:W-:Y:S05]  /*40d0*/  BRA `(.L_x_680) ;  /* 0x0000000400a87947 */ /* 0x000fea0003800000 */
.L_x_687:
        /* <DEDUP_REMOVED lines=12> */
.L_x_698:
        /* <DEDUP_REMOVED lines=13> */
.L_x_701:
[----:B------:R-:W-:-:S04]  /*4270*/  SHF.R.U32.HI R0, RZ, 0x14, R5 ;  /* 0x00000014ff007819 */ /* 0x000fc80000011605 */
[----:B------:R-:W-:-:S04]  /*4280*/  LOP3.LUT R0, R0, 0x1, RZ, 0xc0, !PT ;  /* 0x0000000100007812 */ /* 0x000fc800078ec0ff */
[----:B------:R-:W-:-:S04]  /*4290*/  IADD3 R0, PT, PT, R5, 0x487ffff, R0 ;  /* 0x0487ffff05007810 */ /* 0x000fc80007ffe000 */
[----:B------:R-:W-:-:S04]  /*42a0*/  SHF.R.U32.HI R0, RZ, 0x14, R0 ;  /* 0x00000014ff007819 */ /* 0x000fc80000011600 */
[----:B------:R-:W-:-:S07]  /*42b0*/  LOP3.LUT R4, R0, 0xff, RZ, 0xc0, !PT ;  /* 0x000000ff00047812 */ /* 0x000fce00078ec0ff */
.L_x_702:
[----:B------:R-:W-:-:S04]  /*42c0*/  SHF.R.U32.HI R5, RZ, 0x18, R5 ;  /* 0x00000018ff057819 */ /* 0x000fc80000011605 */
[----:B------:R-:W-:-:S04]  /*42d0*/  LOP3.LUT R4, R4, 0x80, R5, 0xf8, !PT ;  /* 0x0000008004047812 */ /* 0x000fc800078ef805 */
[----:B------:R-:W-:-:S07]  /*42e0*/  PRMT R0, R4, 0x7610, R0 ;  /* 0x0000761004007816 */ /* 0x000fce0000000000 */
.L_x_700:
[----:B------:R-:W-:Y:S05]  /*42f0*/  BSYNC.RECONVERGENT B0 ;  /* 0x0000000000007941 */ /* 0x000fea0003800200 */
.L_x_699:
[----:B------:R0:W-:Y:S01]  /*4300*/  STG.E.U8 desc[UR36][R2.64], R0 ;  /* 0x0000000002007986 */ /* 0x0001e2000c101124 */
[----:B------:R-:W-:Y:S05]  /*4310*/  BRA `(.L_x_680) ;  /* 0x0000000400187947 */ /* 0x000fea0003800000 */
.L_x_697:
        /* <DEDUP_REMOVED lines=13> */
.L_x_705:
[----:B------:R-:W-:-:S04]  /*43f0*/  SHF.R.U32.HI R0, RZ, 0x15, R5 ;  /* 0x00000015ff007819 */ /* 0x000fc80000011605 */
[----:B------:R-:W-:-:S04]  /*4400*/  LOP3.LUT R0, R0, 0x1, RZ, 0xc0, !PT ;  /* 0x0000000100007812 */ /* 0x000fc800078ec0ff */
[----:B------:R-:W-:-:S04]  /*4410*/  IADD3 R0, PT, PT, R5, 0x88fffff, R0 ;  /* 0x088fffff05007810 */ /* 0x000fc80007ffe000 */
[----:B------:R-:W-:-:S04]  /*4420*/  SHF.R.U32.HI R0, RZ, 0x15, R0 ;  /* 0x00000015ff007819 */ /* 0x000fc80000011600 */
[----:B------:R-:W-:-:S07]  /*4430*/  LOP3.LUT R4, R0, 0xff, RZ, 0xc0, !PT ;  /* 0x000000ff00047812 */ /* 0x000fce00078ec0ff */
.L_x_706:
[----:B------:R-:W-:-:S04]  /*4440*/  SHF.R.U32.HI R5, RZ, 0x18, R5 ;  /* 0x00000018ff057819 */ /* 0x000fc80000011605 */
[----:B------:R-:W-:-:S04]  /*4450*/  LOP3.LUT R4, R4, 0x80, R5, 0xf8, !PT ;  /* 0x0000008004047812 */ /* 0x000fc800078ef805 */
[----:B------:R-:W-:-:S07]  /*4460*/  PRMT R0, R4, 0x7610, R0 ;  /* 0x0000761004007816 */ /* 0x000fce0000000000 */
.L_x_704:
[----:B------:R-:W-:Y:S05]  /*4470*/  BSYNC.RECONVERGENT B0 ;  /* 0x0000000000007941 */ /* 0x000fea0003800200 */
.L_x_703:
[----:B------:R0:W-:Y:S01]  /*4480*/  STG.E.U8 desc[UR36][R2.64], R0 ;  /* 0x0000000002007986 */ /* 0x0001e2000c101124 */
[----:B------:R-:W-:Y:S05]  /*4490*/  BRA `(.L_x_680) ;  /* 0x0000000000b87947 */ /* 0x000fea0003800000 */
.L_x_696:
[----:B------:R-:W-:-:S09]  /*44a0*/  UISETP.NE.AND UP0, UPT, UR4, 0x1c, UPT ;  /* 0x0000001c0400788c */ /* 0x000fd2000bf05270 */
[----:B------:R-:W-:Y:S05]  /*44b0*/  BRA.U !UP0, `(.L_x_707) ;  /* 0x0000000108a47547 */ /* 0x000fea000b800000 */
[----:B------:R-:W-:-:S09]  /*44c0*/  UISETP.NE.AND UP0, UPT, UR4, 0x1d, UPT ;  /* 0x0000001d0400788c */ /* 0x000fd2000bf05270 */
[----:B------:R-:W-:Y:S05]  /*44d0*/  BRA.U !UP0, `(.L_x_708) ;  /* 0x00000001088c7547 */ /* 0x000fea000b800000 */
[----:B------:R-:W-:-:S09]  /*44e0*/  UISETP.NE.AND UP0, UPT, UR4, 0x2c, UPT ;  /* 0x0000002c0400788c */ /* 0x000fd2000bf05270 */
[----:B------:R-:W-:Y:S05]  /*44f0*/  BRA.U !UP0, `(.L_x_709) ;  /* 0x0000000108447547 */ /* 0x000fea000b800000 */
.L_x_679:
[----:B------:R-:W-:Y:S01]  /*4500*/  MOV R0, 0x0 ;  /* 0x0000000000007802 */ /* 0x000fe20000000f00 */
[----:B------:R-:W0:Y:S01]  /*4510*/  LDCU.64 UR6, c[0x4][0x188] ;  /* 0x01003100ff0677ac */ /* 0x000e220008000a00 */
[----:B------:R-:W-:Y:S02]  /*4520*/  HFMA2 R8, -RZ, RZ, 0, 6.020069122314453125e-06 ;  /* 0x00000065ff087431 */ /* 0x000fe400000001ff */
[----:B------:R-:W-:Y:S01]  /*4530*/  IMAD.MOV.U32 R12, RZ, RZ, 0x1 ;  /* 0x00000001ff0c7424 */ /* 0x000fe200078e00ff */
[----:B------:R1:W3:Y:S01]  /*4540*/  LDC.64 R2, c[0x4][R0] ;  /* 0x0100000000027b82 */ /* 0x0002e20000000a00 */
[----:B------:R-:W4:Y:S01]  /*4550*/  LDCU.64 UR8, c[0x4][0x190] ;  /* 0x01003200ff0877ac */ /* 0x000f220008000a00 */
[----:B------:R-:W-:Y:S01]  /*4560*/  IMAD.MOV.U32 R13, RZ, RZ, RZ ;  /* 0x000000ffff0d7224 */ /* 0x000fe200078e00ff */
[----:B------:R-:W5:Y:S01]  /*4570*/  LDCU.64 UR4, c[0x4][0xa0] ;  /* 0x01001400ff0477ac */ /* 0x000f620008000a00 */
[----:B0-----:R-:W-:Y:S01]  /*4580*/  MOV R4, UR6 ;  /* 0x0000000600047c02 */ /* 0x001fe20008000f00 */
[----:B--2---:R-:W-:-:S02]  /*4590*/  IMAD.U32 R5, RZ, RZ, UR7 ;  /* 0x00000007ff057e24 */ /* 0x004fc4000f8e00ff */
[----:B----4-:R-:W-:Y:S02]  /*45a0*/  IMAD.U32 R6, RZ, RZ, UR8 ;  /* 0x00000008ff067e24 */ /* 0x010fe4000f8e00ff */
[----:B------:R-:W-:Y:S02]  /*45b0*/  IMAD.U32 R7, RZ, RZ, UR9 ;  /* 0x00000009ff077e24 */ /* 0x000fe4000f8e00ff */
[----:B-----5:R-:W-:Y:S02]  /*45c0*/  IMAD.U32 R10, RZ, RZ, UR4 ;  /* 0x00000004ff0a7e24 */ /* 0x020fe4000f8e00ff */
[----:B-1----:R-:W-:-:S07]  /*45d0*/  IMAD.U32 R11, RZ, RZ, UR5 ;  /* 0x00000005ff0b7e24 */ /* 0x002fce000f8e00ff */
[----:B------:R-:W-:-:S07]  /*45e0*/  LEPC R20, `(.L_x_710) ;  /* 0x000000001014794e */ /* 0x000fce0000000000 */
[----:B---3--:R-:W-:Y:S05]  /*45f0*/  CALL.ABS.NOINC R2 ;  /* 0x0000000002007343 */ /* 0x008fea0003c00000 */
.L_x_710:
[----:B------:R-:W-:Y:S05]  /*4600*/  BRA `(.L_x_680) ;  /* 0x00000000005c7947 */ /* 0x000fea0003800000 */
.L_x_709:
        /* <DEDUP_REMOVED lines=12> */
[----:B------:R-:W-:-:S05]  /*46d0*/  @!P0 IADD3 R0, PT, PT, R6, RZ, RZ ;  /* 0x000000ff06008210 */ /* 0x000fca0007ffe0ff */
[----:B------:R-:W-:-:S05]  /*46e0*/  @P1 IMAD.MOV.U32 R5, RZ, RZ, R0 ;  /* 0x000000ffff051224 */ /* 0x000fca00078e0000 */
[----:B------:R0:W-:Y:S01]  /*46f0*/  STG.E.U8 desc[UR36][R2.64], R5 ;  /* 0x0000000502007986 */ /* 0x0001e2000c101124 */
[----:B------:R-:W-:Y:S05]  /*4700*/  BRA `(.L_x_680) ;  /* 0x00000000001c7947 */ /* 0x000fea0003800000 */
.L_x_708:
[----:B--2---:R-:W-:-:S06]  /*4710*/  IMAD.U32 R5, R5, 0x10000, RZ ;  /* 0x0001000005057824 */ /* 0x004fcc00078e00ff */
[----:B------:R-:W0:Y:S02]  /*4720*/  F2I.U64.TRUNC R4, R5 ;  /* 0x0000000500047311 */ /* 0x000e24000020d800 */
[----:B0-----:R0:W-:Y:S01]  /*4730*/  STG.E.64 desc[UR36][R2.64], R4 ;  /* 0x0000000402007986 */ /* 0x0011e2000c101b24 */
[----:B------:R-:W-:Y:S05]  /*4740*/  BRA `(.L_x_680) ;  /* 0x00000000000c7947 */ /* 0x000fea0003800000 */
.L_x_707:
[----:B--2---:R-:W-:-:S06]  /*4750*/  IMAD.U32 R5, R5, 0x10000, RZ ;  /* 0x0001000005057824 */ /* 0x004fcc00078e00ff */
[----:B------:R-:W0:Y:S02]  /*4760*/  F2I.FTZ.U32.TRUNC.NTZ R5, R5 ;  /* 0x0000000500057305 */ /* 0x000e24000021f000 */
[----:B0-----:R0:W-:Y:S02]  /*4770*/  STG.E desc[UR36][R2.64], R5 ;  /* 0x0000000502007986 */ /* 0x0011e4000c101924 */
.L_x_680:
[----:B------:R-:W-:-:S07]  /*4780*/  VIADD R17, R17, 0x80 ;  /* 0x0000008011117836 */ /* 0x000fce0000000000 */
.L_x_605:
[----:B------:R-:W-:Y:S05]  /*4790*/  BSYNC.RECONVERGENT B6 ;  /* 0x0000000000067941 */ /* 0x000fea0003800200 */
.L_x_604:
[----:B------:R-:W5:Y:S01]  /*47a0*/  LDCU UR4, c[0x0][0x380] ;  /* 0x00007000ff0477ac */ /* 0x000f620008000800 */
[----:B------:R-:W-:Y:S01]  /*47b0*/  BSSY.RECONVERGENT B6, `(.L_x_711) ;  /* 0x000046a000067945 */ /* 0x000fe20003800200 */
[----:B-----5:R-:W-:-:S13]  /*47c0*/  ISETP.GE.AND P0, PT, R17, UR4, PT ;  /* 0x0000000411007c0c */ /* 0x020fda000bf06270 */
[----:B------:R-:W-:Y:S05]  /*47d0*/  @P0 BRA `(.L_x_712) ;  /* 0x00000044009c0947 */ /* 0x000fea0003800000 */
[----:B------:R-:W5:Y:S01]  /*47e0*/  LDCU UR4, c[0x0][0x388] ;  /* 0x00007100ff0477ac */ /* 0x000f620008000800 */
[----:B0-----:R-:W-:Y:S02]  /*47f0*/  HFMA2 R0, -RZ, RZ, 0, 0 ;  /* 0x00000000ff007431 */ /* 0x001fe400000001ff */
[----:B------:R-:W-:Y:S02]  /*4800*/  IMAD.MOV.U32 R18, RZ, RZ, RZ ;  /* 0x000000ffff127224 */ /* 0x000fe400078e00ff */
        /* <DEDUP_REMOVED lines=8> */
[----:B-1234-:R-:W-:Y:S01]  /*4890*/  IMAD.HI.U32 R2, R17, UR4, R16 ;  /* 0x0000000411027c27 */ /* 0x01efe2000f8e0010 */
[----:B------:R-:W1:Y:S04]  /*48a0*/  LDCU UR4, c[0x0][0x4c0] ;  /* 0x00009800ff0477ac */ /* 0x000e680008000800 */
[----:B------:R-:W-:-:S05]  /*48b0*/  SHF.R.U32.HI R3, RZ, UR5, R2 ;  /* 0x00000005ff037c19 */ /* 0x000fca0008011602 */
[----:B------:R-:W-:-:S04]  /*48c0*/  IMAD.MOV R18, RZ, RZ, -R3 ;  /* 0x000000ffff127224 */ /* 0x000fc800078e0a03 */
[----:B0-----:R-:W-:-:S04]  /*48d0*/  IMAD R18, R18, UR6, R17 ;  /* 0x0000000612127c24 */ /* 0x001fc8000f8e0211 */
[C---:B-----5:R-:W-:Y:S02]  /*48e0*/  IMAD R16, R18.reuse, UR8, RZ ;  /* 0x0000000812107c24 */ /* 0x060fe4000f8e02ff */
[C---:B------:R-:W-:Y:S02]  /*48f0*/  IMAD R0, R18.reuse, UR9, RZ ;  /* 0x0000000912007c24 */ /* 0x040fe4000f8e02ff */
[----:B-1----:R-:W-:Y:S01]  /*4900*/  IMAD R18, R18, UR4, RZ ;  /* 0x0000000412127c24 */ /* 0x002fe2000f8e02ff */
        /* <DEDUP_REMOVED lines=335> */
.L_x_713:
        /* <DEDUP_REMOVED lines=19> */
.L_x_717:
[----:B------:R-:W2:Y:S02]  /*5f30*/  LDG.E.U8 R2, desc[UR36][R2.64] ;  /* 0x0000002402027981 */ /* 0x000ea4000c1e1100 */
[----:B--2---:R-:W-:-:S04]  /*5f40*/  I2FP.F32.U32 R0, R2 ;  /* 0x0000000200007245 */ /* 0x004fc80000201000 */
[----:B------:R-:W-:-:S04]  /*5f50*/  F2FP.BF16.F32.PACK_AB R0, RZ, R0 ;  /* 0x00000000ff00723e */ /* 0x000fc800000010ff */
[----:B------:R-:W-:Y:S01]  /*5f60*/  PRMT R19, R0, 0x7610, R19 ;  /* 0x0000761000137816 */ /* 0x000fe20000000013 */
[----:B------:R-:W-:Y:S06]  /*5f70*/  BRA `(.L_x_719) ;  /* 0x0000000c00e07947 */ /* 0x000fec0003800000 */
.L_x_716:
        /* <DEDUP_REMOVED lines=11> */
.L_x_721:
[----:B------:R-:W2:Y:S02]  /*6030*/  LDG.E R2, desc[UR36][R2.64] ;  /* 0x0000002402027981 */ /* 0x000ea4000c1e1900 */
[----:B--2---:R-:W-:-:S04]  /*6040*/  I2FP.F32.S32 R0, R2 ;  /* 0x0000000200007245 */ /* 0x004fc80000201400 */
[----:B------:R-:W-:-:S04]  /*6050*/  F2FP.BF16.F32.PACK_AB R0, RZ, R0 ;  /* 0x00000000ff00723e */ /* 0x000fc800000010ff */
[----:B------:R-:W-:Y:S01]  /*6060*/  PRMT R19, R0, 0x7610, R19 ;  /* 0x0000761000137816 */ /* 0x000fe20000000013 */
[----:B------:R-:W-:Y:S06]  /*6070*/  BRA `(.L_x_719) ;  /* 0x0000000c00a07947 */ /* 0x000fec0003800000 */
.L_x_720:
[----:B------:R-:W2:Y:S02]  /*6080*/  LDG.E.U16 R2, desc[UR36][R2.64] ;  /* 0x0000002402027981 */ /* 0x000ea4000c1e1500 */
[----:B--2---:R-:W0:Y:S02]  /*6090*/  I2F.S16 R0, R2 ;  /* 0x0000000200007306 */ /* 0x004e240000101400 */
[----:B0-----:R-:W-:-:S04]  /*60a0*/  F2FP.BF16.F32.PACK_AB R0, RZ, R0 ;  /* 0x00000000ff00723e */ /* 0x001fc800000010ff */
[----:B------:R-:W-:Y:S01]  /*60b0*/  PRMT R19, R0, 0x7610, R19 ;  /* 0x0000761000137816 */ /* 0x000fe20000000013 */
[----:B------:R-:W-:Y:S06]  /*60c0*/  BRA `(.L_x_719) ;  /* 0x0000000c008c7947 */ /* 0x000fec0003800000 */
.L_x_715:
        /* <DEDUP_REMOVED lines=9> */
.L_x_723:
[----:B------:R-:W2:Y:S02]  /*6160*/  LDG.E.U16 R0, desc[UR36][R2.64] ;  /* 0x0000002402007981 */ /* 0x000ea4000c1e1500 */
[----:B--2---:R-:W-:-:S05]  /*6170*/  HADD2.F32 R0, -RZ, R0.H0_H0 ;  /* 0x20000000ff007230 */ /* 0x004fca0000004100 */
[----:B------:R-:W-:-:S04]  /*6180*/  F2FP.BF16.F32.PACK_AB R0, RZ, R0 ;  /* 0x00000000ff00723e */ /* 0x000fc800000010ff */
[----:B------:R-:W-:Y:S01]  /*6190*/  PRMT R19, R0, 0x7610, R19 ;  /* 0x0000761000137816 */ /* 0x000fe20000000013 */
[----:B------:R-:W-:Y:S06]  /*61a0*/  BRA `(.L_x_719) ;  /* 0x0000000c00547947 */ /* 0x000fec0003800000 */
.L_x_722:
        /* <DEDUP_REMOVED lines=9> */
.L_x_725:
[----:B------:R-:W2:Y:S02]  /*6240*/  LDG.E.U16 R2, desc[UR36][R2.64] ;  /* 0x0000002402027981 */ /* 0x000ea4000c1e1500 */
[----:B--2---:R-:W-:-:S05]  /*6250*/  HADD2.F32 R0, -RZ, R2.H0_H0 ;  /* 0x20000002ff007230 */ /* 0x004fca0000004100 */
[----:B------:R-:W-:-:S04]  /*6260*/  F2FP.BF16.F32.PACK_AB R0, RZ, R0 ;  /* 0x00000000ff00723e */ /* 0x000fc800000010ff */
[----:B------:R-:W-:Y:S01]  /*6270*/  PRMT R19, R0, 0x7610, R19 ;  /* 0x0000761000137816 */ /* 0x000fe20000000013 */
[----:B------:R-:W-:Y:S06]  /*6280*/  BRA `(.L_x_719) ;  /* 0x0000000c001c7947 */ /* 0x000fec0003800000 */
.L_x_724:
        /* <DEDUP_REMOVED lines=13> */
.L_x_714:
        /* <DEDUP_REMOVED lines=14> */
.L_x_728:
        /* <DEDUP_REMOVED lines=13> */
.L_x_727:
        /* <DEDUP_REMOVED lines=27> */
.L_x_730:
        /* <DEDUP_REMOVED lines=11> */
[----:B------:R-:W-:-:S04]  /*6770*/  F2FP.BF16.F32.PACK_AB R0, RZ, R0 ;  /* 0x00000000ff00723e */ /* 0x000fc800000010ff */
[----:B------:R-:W-:Y:S01]  /*6780*/  PRMT R19, R0, 0x7610, R19 ;  /* 0x0000761000137816 */ /* 0x000fe20000000013 */
[----:B------:R-:W-:Y:S06]  /*6790*/  BRA `(.L_x_719) ;  /* 0x0000000400d87947 */ /* 0x000fec0003800000 */
.L_x_729:
[----:B------:R0:W5:Y:S01]  /*67a0*/  LDG.E.U16 R19, desc[UR36][R2.64] ;  /* 0x0000002402137981 */ /* 0x000162000c1e1500 */
[----:B------:R-:W-:Y:S05]  /*67b0*/  BRA `(.L_x_719) ;  /* 0x0000000400d07947 */ /* 0x000fea0003800000 */
.L_x_726:
        /* <DEDUP_REMOVED lines=13> */
.L_x_733:
        /* <DEDUP_REMOVED lines=21> */
.L_x_737:
[----:B------:R-:W-:Y:S05]  /*69e0*/  BSYNC.RECONVERGENT B1 ;  /* 0x0000000000017941 */ /* 0x000fea0003800200 */
.L_x_736:
[----:B------:R-:W-:Y:S02]  /*69f0*/  SHF.L.U32 R0, R0, 0x14, RZ ;  /* 0x0000001400007819 */ /* 0x000fe400000006ff */
[----:B------:R-:W-:-:S04]  /*6a00*/  LEA R2, R2, 0x3b800000, 0x17 ;  /* 0x3b80000002027811 */ /* 0x000fc800078eb8ff */
[----:B------:R-:W-:-:S07]  /*6a10*/  LOP3.LUT R0, R2, R0, R7, 0xfe, !PT ;  /* 0x0000000002007212 */ /* 0x000fce00078efe07 */
.L_x_735:
[----:B------:R-:W-:Y:S05]  /*6a20*/  BSYNC.RECONVERGENT B0 ;  /* 0x0000000000007941 */ /* 0x000fea0003800200 */
.L_x_734:
[----:B------:R-:W-:-:S04]  /*6a30*/  F2FP.BF16.F32.PACK_AB R0, RZ, R0 ;  /* 0x00000000ff00723e */ /* 0x000fc800000010ff */
[----:B------:R-:W-:Y:S01]  /*6a40*/  PRMT R19, R0, 0x7610, R19 ;  /* 0x0000761000137816 */ /* 0x000fe20000000013 */
[----:B------:R-:W-:Y:S06]  /*6a50*/  BRA `(.L_x_719) ;  /* 0x0000000400287947 */ /* 0x000fec0003800000 */
.L_x_732:
        /* <DEDUP_REMOVED lines=21> */
.L_x_741:
[----:B------:R-:W-:Y:S05]  /*6bb0*/  BSYNC.RECONVERGENT B1 ;  /* 0x0000000000017941 */ /* 0x000fea0003800200 */
.L_x_740:
[----:B------:R-:W-:Y:S01]  /*6bc0*/  IMAD.SHL.U32 R0, R0, 0x200000, RZ ;  /* 0x0020000000007824 */ /* 0x000fe200078e00ff */
[----:B------:R-:W-:-:S04]  /*6bd0*/  LEA R2, R2, 0x37800000, 0x17 ;  /* 0x3780000002027811 */ /* 0x000fc800078eb8ff */
[----:B------:R-:W-:-:S07]  /*6be0*/  LOP3.LUT R0, R2, R0, R7, 0xfe, !PT ;  /* 0x0000000002007212 */ /* 0x000fce00078efe07 */
.L_x_739:
[----:B------:R-:W-:Y:S05]  /*6bf0*/  BSYNC.RECONVERGENT B0 ;  /* 0x0000000000007941 */ /* 0x000fea0003800200 */
.L_x_738:
[----:B------:R-:W-:-:S04]  /*6c00*/  F2FP.BF16.F32.PACK_AB R0, RZ, R0 ;  /* 0x00000000ff00723e */ /* 0x000fc800000010ff */
[----:B------:R-:W-:Y:S01]  /*6c10*/  PRMT R19, R0, 0x7610, R19 ;  /* 0x0000761000137816 */ /* 0x000fe20000000013 */
[----:B------:R-:W-:Y:S06]  /*6c20*/  BRA `(.L_x_719) ;  /* 0x0000000000b47947 */ /* 0x000fec0003800000 */
.L_x_731:
        /* <DEDUP_REMOVED lines=14> */
.L_x_745:
[----:B------:R-:W-:Y:S05]  /*6d10*/  BSYNC.RECONVERGENT B0 ;  /* 0x0000000000007941 */ /* 0x000fea0003800200 */
.L_x_744:
[----:B------:R-:W-:-:S04]  /*6d20*/  F2FP.BF16.F32.PACK_AB R0, RZ, R0 ;  /* 0x00000000ff00723e */ /* 0x000fc800000010ff */
[----:B------:R-:W-:Y:S01]  /*6d30*/  PRMT R19, R0, 0x7610, R19 ;  /* 0x0000761000137816 */ /* 0x000fe20000000013 */
[----:B------:R-:W-:Y:S06]  /*6d40*/  BRA `(.L_x_719) ;  /* 0x00000000006c7947 */ /* 0x000fec0003800000 */
.L_x_718:
        /* <DEDUP_REMOVED lines=16> */
.L_x_746:
[----:B------:R-:W-:Y:S01]  /*6e50*/  PRMT R19, RZ, 0x7610, R19 ;  /* 0x00007610ff137816 */ /* 0x000fe20000000013 */
[----:B------:R-:W-:Y:S06]  /*6e60*/  BRA `(.L_x_719) ;  /* 0x0000000000247947 */ /* 0x000fec0003800000 */
.L_x_743:
[----:B------:R-:W2:Y:S02]  /*6e70*/  LDG.E.64 R2, desc[UR36][R2.64] ;  /* 0x0000002402027981 */ /* 0x000ea4000c1e1b00 */
[----:B--2---:R-:W0:Y:S02]  /*6e80*/  I2F.U64 R0, R2 ;  /* 0x0000000200007312 */ /* 0x004e240000301000 */
[----:B0-----:R-:W-:-:S04]  /*6e90*/  F2FP.BF16.F32.PACK_AB R0, RZ, R0 ;  /* 0x00000000ff00723e */ /* 0x001fc800000010ff */
[----:B------:R-:W-:Y:S01]  /*6ea0*/  PRMT R19, R0, 0x7610, R19 ;  /* 0x0000761000137816 */ /* 0x000fe20000000013 */
[----:B------:R-:W-:Y:S06]  /*6eb0*/  BRA `(.L_x_719) ;  /* 0x0000000000107947 */ /* 0x000fec0003800000 */
.L_x_742:
[----:B------:R-:W2:Y:S02]  /*6ec0*/  LDG.E R2, desc[UR36][R2.64] ;  /* 0x0000002402027981 */ /* 0x000ea4000c1e1900 */
[----:B--2---:R-:W-:-:S04]  /*6ed0*/  I2FP.F32.U32 R0, R2 ;  /* 0x0000000200007245 */ /* 0x004fc80000201000 */
[----:B------:R-:W-:-:S04]  /*6ee0*/  F2FP.BF16.F32.PACK_AB R0, RZ, R0 ;  /* 0x00000000ff00723e */ /* 0x000fc800000010ff */
[----:B------:R-:W-:-:S07]  /*6ef0*/  PRMT R19, R0, 0x7610, R19 ;  /* 0x0000761000137816 */ /* 0x000fce0000000013 */
.L_x_719:
[----:B------:R-:W0:Y:S01]  /*6f00*/  LDCU.64 UR6, c[0x0][0x5f8] ;  /* 0x0000bf00ff0677ac */ /* 0x000e220008000a00 */
[----:B------:R-:W-:-:S04]  /*6f10*/  UPRMT UR4, UR42, 0x9910, URZ ;  /* 0x000099102a047896 */ /* 0x000fc800080000ff */
[----:B------:R-:W-:Y:S01]  /*6f20*/  UISETP.GT.AND UP0, UPT, UR4, 0x9, UPT ;  /* 0x000000090400788c */ /* 0x000fe2000bf04270 */
[----:B0-----:R-:W-:-:S04]  /*6f30*/  IADD3 R2, P0, PT, R18, UR6, RZ ;  /* 0x0000000612027c10 */ /* 0x001fc8000ff1e0ff */
[----:B------:R-:W-:-:S04]  /*6f40*/  IADD3.X R3, PT, PT, RZ, UR7, RZ, P0, !PT ;  /* 0x00000007ff037c10 */ /* 0x000fc800087fe4ff */
        /* <DEDUP_REMOVED lines=13> */
.L_x_750:
[----:B------:R-:W2:Y:S02]  /*7020*/  LDG.E.U8 R2, desc[UR36][R2.64] ;  /* 0x0000002402027981 */ /* 0x000ea4000c1e1100 */
[----:B--2---:R-:W-:-:S04]  /*7030*/  I2FP.F32.U32 R0, R2 ;  /* 0x0000000200007245 */ /* 0x004fc80000201000 */
[----:B------:R-:W-:Y:S01]  /*7040*/  F2FP.BF16.F32.PACK_AB R0, RZ, R0 ;  /* 0x00000000ff00723e */ /* 0x000fe200000010ff */
[----:B------:R-:W-:Y:S06]  /*7050*/  BRA `(.L_x_752) ;  /* 0x0000000c00a47947 */ /* 0x000fec0003800000 */
.L_x_749:
        /* <DEDUP_REMOVED lines=10> */
.L_x_754:
[----:B------:R-:W2:Y:S02]  /*7100*/  LDG.E R2, desc[UR36][R2.64] ;  /* 0x0000002402027981 */ /* 0x000ea4000c1e1900 */
[----:B--2---:R-:W-:-:S04]  /*7110*/  I2FP.F32.S32 R0, R2 ;  /* 0x0000000200007245 */ /* 0x004fc80000201400 */
[----:B------:R-:W-:Y:S01]  /*7120*/  F2FP.BF16.F32.PACK_AB R0, RZ, R0 ;  /* 0x00000000ff00723e */ /* 0x000fe200000010ff */
[----:B------:R-:W-:Y:S06]  /*7130*/  BRA `(.L_x_752) ;  /* 0x0000000c006c7947 */ /* 0x000fec0003800000 */
.L_x_753:
[----:B------:R-:W2:Y:S02]  /*7140*/  LDG.E.U16 R2, desc[UR36][R2.64] ;  /* 0x0000002402027981 */ /* 0x000ea4000c1e1500 */
[----:B--2---:R-:W0:Y:S02]  /*7150*/  I2F.S16 R0, R2 ;  /* 0x0000000200007306 */ /* 0x004e240000101400 */
[----:B0-----:R-:W-:Y:S01]  /*7160*/  F2FP.BF16.F32.PACK_AB R0, RZ, R0 ;  /* 0x00000000ff00723e */ /* 0x001fe200000010ff */
[----:B------:R-:W-:Y:S06]  /*7170*/  BRA `(.L_x_752) ;  /* 0x0000000c005c7947 */ /* 0x000fec0003800000 */
.L_x_748:
        /* <DEDUP_REMOVED lines=9> */
.L_x_756:
[----:B------:R-:W2:Y:S02]  /*7210*/  LDG.E.U16 R0, desc[UR36][R2.64] ;  /* 0x0000002402007981 */ /* 0x000ea4000c1e1500 */
[----:B--2---:R-:W-:-:S05]  /*7220*/  HADD2.F32 R0, -RZ, R0.H0_H0 ;  /* 0x20000000ff007230 */ /* 0x004fca0000004100 */
[----:B------:R-:W-:Y:S01]  /*7230*/  F2FP.BF16.F32.PACK_AB R0, RZ, R0 ;  /* 0x00000000ff00723e */ /* 0x000fe200000010ff */
[----:B------:R-:W-:Y:S06]  /*7240*/  BRA `(.L_x_752) ;  /* 0x0000000c00287947 */ /* 0x000fec0003800000 */
.L_x_755:
        /* <DEDUP_REMOVED lines=9> */
.L_x_758:
[----:B------:R-:W2:Y:S02]  /*72e0*/  LDG.E.U16 R2, desc[UR36][R2.64] ;  /* 0x0000002402027981 */ /* 0x000ea4000c1e1500 */
[----:B--2---:R-:W-:-:S05]  /*72f0*/  HADD2.F32 R0, -RZ, R2.H0_H0 ;  /* 0x20000002ff007230 */ /* 0x004fca0000004100 */
[----:B------:R-:W-:Y:S01]  /*7300*/  F2FP.BF16.F32.PACK_AB R0, RZ, R0 ;  /* 0x00000000ff00723e */ /* 0x000fe200000010ff */
[----:B------:R-:W-:Y:S06]  /*7310*/  BRA `(.L_x_752) ;  /* 0x0000000800f47947 */ /* 0x000fec0003800000 */
.L_x_757:
        /* <DEDUP_REMOVED lines=12> */
.L_x_747:
        /* <DEDUP_REMOVED lines=13> */
.L_x_761:
        /* <DEDUP_REMOVED lines=12> */
.L_x_760:
        /* <DEDUP_REMOVED lines=27> */
.L_x_763:
[----:B------:R-:W2:Y:S02]  /*7720*/  LDG.E.U8 R2, desc[UR36][R2.64] ;  /* 0x0000002402027981 */ /* 0x000ea4000c1e1100 */
[C---:B--2---:R-:W-:Y:S02]  /*7730*/  IMAD.SHL.U32 R0, R2.reuse, 0x2000000, RZ ;  /* 0x0200000002007824 */ /* 0x044fe400078e00ff */
        /* <DEDUP_REMOVED lines=11> */
.L_x_762:
[----:B------:R0:W5:Y:S01]  /*77f0*/  LDG.E.U16 R0, desc[UR36][R2.64] ;  /* 0x0000002402007981 */ /* 0x000162000c1e1500 */
[----:B------:R-:W-:Y:S05]  /*7800*/  BRA `(.L_x_752) ;  /* 0x0000000400b87947 */ /* 0x000fea0003800000 */
.L_x_759:
        /* <DEDUP_REMOVED lines=12> */
.L_x_766:
        /* <DEDUP_REMOVED lines=21> */
.L_x_770:
[----:B------:R-:W-:Y:S05]  /*7a20*/  BSYNC.RECONVERGENT B1 ;  /* 0x0000000000017941 */ /* 0x000fea0003800200 */
.L_x_769:
[----:B------:R-:W-:Y:S01]  /*7a30*/  IMAD.SHL.U32 R0, R0, 0x100000, RZ ;  /* 0x0010000000007824 */ /* 0x000fe200078e00ff */
[----:B------:R-:W-:-:S04]  /*7a40*/  LEA R2, R2, 0x3b800000, 0x17 ;  /* 0x3b80000002027811 */ /* 0x000fc800078eb8ff */
[----:B------:R-:W-:-:S07]  /*7a50*/  LOP3.LUT R0, R2, R0, R7, 0xfe, !PT ;  /* 0x0000000002007212 */ /* 0x000fce00078efe07 */
.L_x_768:
[----:B------:R-:W-:Y:S05]  /*7a60*/  BSYNC.RECONVERGENT B0 ;  /* 0x0000000000007941 */ /* 0x000fea0003800200 */
.L_x_767:
[----:B------:R-:W-:Y:S01]  /*7a70*/  F2FP.BF16.F32.PACK_AB R0, RZ, R0 ;  /* 0x00000000ff00723e */ /* 0x000fe200000010ff */
[----:B------:R-:W-:Y:S06]  /*7a80*/  BRA `(.L_x_752) ;  /* 0x0000000400187947 */ /* 0x000fec0003800000 */
.L_x_765:
        /* <DEDUP_REMOVED lines=21> */
.L_x_774:
[----:B------:R-:W-:Y:S05]  /*7be0*/  BSYNC.RECONVERGENT B1 ;  /* 0x0000000000017941 */ /* 0x000fea0003800200 */
.L_x_773:
[----:B------:R-:W-:Y:S01]  /*7bf0*/  IMAD.SHL.U32 R0, R0, 0x200000, RZ ;  /* 0x0020000000007824 */ /* 0x000fe200078e00ff */
[----:B------:R-:W-:-:S04]  /*7c00*/  LEA R2, R2, 0x37800000, 0x17 ;  /* 0x3780000002027811 */ /* 0x000fc800078eb8ff */
[----:B------:R-:W-:-:S07]  /*7c10*/  LOP3.LUT R0, R2, R0, R7, 0xfe, !PT ;  /* 0x0000000002007212 */ /* 0x000fce00078efe07 */
.L_x_772:
[----:B------:R-:W-:Y:S05]  /*7c20*/  BSYNC.RECONVERGENT B0 ;  /* 0x0000000000007941 */ /* 0x000fea0003800200 */
.L_x_771:
[----:B------:R-:W-:Y:S01]  /*7c30*/  F2FP.BF16.F32.PACK_AB R0, RZ, R0 ;  /* 0x00000000ff00723e */ /* 0x000fe200000010ff */
[----:B------:R-:W-:Y:S06]  /*7c40*/  BRA `(.L_x_752) ;  /* 0x0000000000a87947 */ /* 0x000fec0003800000 */
.L_x_764:
        /* <DEDUP_REMOVED lines=14> */
.L_x_778:
[----:B------:R-:W-:Y:S05]  /*7d30*/  BSYNC.RECONVERGENT B0 ;  /* 0x0000000000007941 */ /* 0x000fea0003800200 */
.L_x_777:
[----:B------:R-:W-:Y:S01]  /*7d40*/  F2FP.BF16.F32.PACK_AB R0, RZ, R0 ;  /* 0x00000000ff00723e */ /* 0x000fe200000010ff */
[----:B------:R-:W-:Y:S06]  /*7d50*/  BRA `(.L_x_752) ;  /* 0x0000000000647947 */ /* 0x000fec0003800000 */
.L_x_751:
        /* <DEDUP_REMOVED lines=16> */
.L_x_779:
[----:B------:R-:W-:Y:S01]  /*7e60*/  PRMT R0, RZ, 0x7610, R0 ;  /* 0x00007610ff007816 */ /* 0x000fe20000000000 */
[----:B------:R-:W-:Y:S06]  /*7e70*/  BRA `(.L_x_752) ;  /* 0x00000000001c7947 */ /* 0x000fec0003800000 */
.L_x_776:
[----:B------:R-:W2:Y:S02]  /*7e80*/  LDG.E.64 R2, desc[UR36][R2.64] ;  /* 0x0000002402027981 */ /* 0x000ea4000c1e1b00 */
[----:B--2---:R-:W0:Y:S02]  /*7e90*/  I2F.U64 R0, R2 ;  /* 0x0000000200007312 */ /* 0x004e240000301000 */
[----:B0-----:R-:W-:Y:S01]  /*7ea0*/  F2FP.BF16.F32.PACK_AB R0, RZ, R0 ;  /* 0x00000000ff00723e */ /* 0x001fe200000010ff */
[----:B------:R-:W-:Y:S06]  /*7eb0*/  BRA `(.L_x_752) ;  /* 0x00000000000c7947 */ /* 0x000fec0003800000 */
.L_x_775:
[----:B------:R-:W2:Y:S02]  /*7ec0*/  LDG.E R2, desc[UR36][R2.64] ;  /* 0x0000002402027981 */ /* 0x000ea4000c1e1900 */
[----:B--2---:R-:W-:-:S04]  /*7ed0*/  I2FP.F32.U32 R0, R2 ;  /* 0x0000000200007245 */ /* 0x004fc80000201000 */
[----:B------:R-:W-:-:S07]  /*7ee0*/  F2FP.BF16.F32.PACK_AB R0, RZ, R0 ;  /* 0x00000000ff00723e */ /* 0x000fce00000010ff */
.L_x_752:
[----:B------:R-:W0:Y:S01]  /*7ef0*/  LDCU.64 UR6, c[0x0][0x5e8] ;  /* 0x0000bd00ff0677ac */ /* 0x000e220008000a00 */
[----:B-----5:R-:W-:Y:S02]  /*7f00*/  IMAD.U32 R19, R19, 0x10000, RZ ;  /* 0x0001000013137824 */ /* 0x020fe400078e00ff */
[----:B------:R-:W-:Y:S01]  /*7f10*/  IMAD.U32 R0, R0, 0x10000, RZ ;  /* 0x0001000000007824 */ /* 0x000fe200078e00ff */
[----:B------:R-:W-:-:S04]  /*7f20*/  UPRMT UR4, UR43, 0x9910, URZ ;  /* 0x000099102b047896 */ /* 0x000fc800080000ff */
        /* <DEDUP_REMOVED lines=18> */
.L_x_783:
[----:B--2---:R-:W-:-:S06]  /*8050*/  SHF.L.U32 R5, R5, 0x10, RZ ;  /* 0x0000001005057819 */ /* 0x004fcc00000006ff */
[----:B------:R-:W0:Y:S02]  /*8060*/  F2I.S64.TRUNC R4, R5 ;  /* 0x0000000500047311 */ /* 0x000e24000020d900 */
[----:B0-----:R0:W-:Y:S01]  /*8070*/  STG.E.U8 desc[UR36][R2.64], R4 ;  /* 0x0000000402007986 */ /* 0x0011e2000c101124 */
[----:B------:R-:W-:Y:S05]  /*8080*/  BRA `(.L_x_785) ;  /* 0x0000000c006c7947 */ /* 0x000fea0003800000 */
.L_x_782:
        /* <DEDUP_REMOVED lines=10> */
.L_x_787:
[----:B--2---:R-:W-:-:S06]  /*8130*/  IMAD.U32 R5, R5, 0x10000, RZ ;  /* 0x0001000005057824 */ /* 0x004fcc00078e00ff */
[----:B------:R-:W0:Y:S02]  /*8140*/  F2I.FTZ.TRUNC.NTZ R5, R5 ;  /* 0x0000000500057305 */ /* 0x000e24000021f100 */
[----:B0-----:R0:W-:Y:S01]  /*8150*/  STG.E desc[UR36][R2.64], R5 ;  /* 0x0000000502007986 */ /* 0x0011e2000c101924 */
[----:B------:R-:W-:Y:S05]  /*8160*/  BRA `(.L_x_785) ;  /* 0x0000000c00347947 */ /* 0x000fea0003800000 */
.L_x_786:
[----:B--2---:R-:W-:-:S06]  /*8170*/  IMAD.U32 R5, R5, 0x10000, RZ ;  /* 0x0001000005057824 */ /* 0x004fcc00078e00ff */
[----:B------:R-:W0:Y:S02]  /*8180*/  F2I.FTZ.TRUNC.NTZ R5, R5 ;  /* 0x0000000500057305 */ /* 0x000e24000021f100 */
[----:B0-----:R0:W-:Y:S01]  /*8190*/  STG.E.U16 desc[UR36][R2.64], R5 ;  /* 0x0000000502007986 */ /* 0x0011e2000c101524 */
[----:B------:R-:W-:Y:S05]  /*81a0*/  BRA `(.L_x_785) ;  /* 0x0000000c00247947 */ /* 0x000fea0003800000 */
.L_x_781:
        /* <DEDUP_REMOVED lines=9> */
.L_x_789:
[----:B--2---:R-:W-:-:S05]  /*8240*/  IMAD.U32 R0, R5, 0x10000, RZ ;  /* 0x0001000005007824 */ /* 0x004fca00078e00ff */
[----:B------:R-:W-:-:S05]  /*8250*/  F2FP.F16.F32.PACK_AB R0, RZ, R0 ;  /* 0x00000000ff00723e */ /* 0x000fca00000000ff */
[----:B------:R0:W-:Y:S01]  /*8260*/  STG.E.U16 desc[UR36][R2.64], R0 ;  /* 0x0000000002007986 */ /* 0x0001e2000c101524 */
[----:B------:R-:W-:Y:S05]  /*8270*/  BRA `(.L_x_785) ;  /* 0x0000000800f07947 */ /* 0x000fea0003800000 */
.L_x_788:
        /* <DEDUP_REMOVED lines=10> */
.L_x_791:
[----:B--2---:R-:W-:-:S05]  /*8320*/  IMAD.U32 R5, R5, 0x10000, RZ ;  /* 0x0001000005057824 */ /* 0x004fca00078e00ff */
[----:B------:R-:W-:-:S04]  /*8330*/  F2FP.F16.F32.PACK_AB R5, RZ, R5 ;  /* 0x00000005ff05723e */ /* 0x000fc800000000ff */
[----:B------:R-:W-:-:S05]  /*8340*/  PRMT R5, R5, 0x5410, RZ ;  /* 0x0000541005057816 */ /* 0x000fca00000000ff */
[----:B------:R0:W-:Y:S01]  /*8350*/  STG.E desc[UR36][R2.64], R5 ;  /* 0x0000000502007986 */ /* 0x0001e2000c101924 */
[----:B------:R-:W-:Y:S05]  /*8360*/  BRA `(.L_x_785) ;  /* 0x0000000800b47947 */ /* 0x000fea0003800000 */
.L_x_790:
[----:B--2---:R-:W-:-:S04]  /*8370*/  IMAD.U32 R4, R5, 0x10000, RZ ;  /* 0x0001000005047824 */ /* 0x004fc800078e00ff */
[----:B------:R-:W-:-:S06]  /*8380*/  FMUL.FTZ R4, R4, 1 ;  /* 0x3f80000004047820 */ /* 0x000fcc0000410000 */
[----:B------:R-:W0:Y:S02]  /*8390*/  F2F.F64.F32 R4, R4 ;  /* 0x0000000400047310 */ /* 0x000e240000201800 */
[----:B0-----:R0:W-:Y:S01]  /*83a0*/  STG.E.64 desc[UR36][R2.64], R4 ;  /* 0x0000000402007986 */ /* 0x0011e2000c101b24 */
[----:B------:R-:W-:Y:S05]  /*83b0*/  BRA `(.L_x_785) ;  /* 0x0000000800a07947 */ /* 0x000fea0003800000 */
.L_x_780:
        /* <DEDUP_REMOVED lines=14> */
.L_x_795:
        /* <DEDUP_REMOVED lines=18> */
.L_x_798:
[----:B------:R-:W-:-:S04]  /*85c0*/  SHF.R.U32.HI R5, RZ, 0x18, R5 ;  /* 0x00000018ff057819 */ /* 0x000fc80000011605 */
[----:B------:R-:W-:-:S07]  /*85d0*/  LOP3.LUT R0, R0, 0x80, R5, 0xf8, !PT ;  /* 0x0000008000007812 */ /* 0x000fce00078ef805 */
.L_x_797:
[----:B------:R-:W-:Y:S05]  /*85e0*/  BSYNC.RECONVERGENT B0 ;  /* 0x0000000000007941 */ /* 0x000fea0003800200 */
.L_x_796:
[----:B------:R3:W-:Y:S01]  /*85f0*/  STG.E.U8 desc[UR36][R2.64], R0 ;  /* 0x0000000002007986 */ /* 0x0007e2000c101124 */
[----:B------:R-:W-:Y:S05]  /*8600*/  BRA `(.L_x_785) ;  /* 0x00000008000c7947 */ /* 0x000fea0003800000 */
.L_x_794:
        /* <DEDUP_REMOVED lines=18> */
.L_x_801:
[----:B------:R-:W-:-:S04]  /*8730*/  SHF.R.U32.HI R5, RZ, 0x18, R5 ;  /* 0x00000018ff057819 */ /* 0x000fc80000011605 */
[----:B------:R-:W-:-:S07]  /*8740*/  LOP3.LUT R0, R0, 0x80, R5, 0xf8, !PT ;  /* 0x0000008000007812 */ /* 0x000fce00078ef805 */
.L_x_800:
[----:B------:R-:W-:Y:S05]  /*8750*/  BSYNC.RECONVERGENT B0 ;  /* 0x0000000000007941 */ /* 0x000fea0003800200 */
.L_x_799:
[----:B------:R0:W-:Y:S01]  /*8760*/  STG.E.U8 desc[UR36][R2.64], R0 ;  /* 0x0000000002007986 */ /* 0x0001e2000c101124 */
[----:B------:R-:W-:Y:S05]  /*8770*/  BRA `(.L_x_785) ;  /* 0x0000000400b07947 */ /* 0x000fea0003800000 */
.L_x_793:
        /* <DEDUP_REMOVED lines=22> */
.L_x_803:
[----:B--2---:R-:W-:-:S06]  /*88e0*/  IMAD.U32 R5, R5, 0x10000, RZ ;  /* 0x0001000005057824 */ /* 0x004fcc00078e00ff */
[----:B------:R-:W0:Y:S02]  /*88f0*/  F2I.U64.TRUNC R4, R5 ;  /* 0x0000000500047311 */ /* 0x000e24000020d800 */
[----:B0-----:R1:W-:Y:S01]  /*8900*/  STG.E.64 desc[UR36][R2.64], R4 ;  /* 0x0000000402007986 */ /* 0x0013e2000c101b24 */
[----:B------:R-:W-:Y:S05]  /*8910*/  BRA `(.L_x_785) ;  /* 0x0000000400487947 */ /* 0x000fea0003800000 */
.L_x_802:
[----:B--2---:R-:W-:-:S06]  /*8920*/  IMAD.U32 R5, R5, 0x10000, RZ ;  /* 0x0001000005057824 */ /* 0x004fcc00078e00ff */
[----:B------:R-:W0:Y:S02]  /*8930*/  F2I.FTZ.U32.TRUNC.NTZ R5, R5 ;  /* 0x0000000500057305 */ /* 0x000e24000021f000 */
[----:B0-----:R0:W-:Y:S01]  /*8940*/  STG.E desc[UR36][R2.64], R5 ;  /* 0x0000000502007986 */ /* 0x0011e2000c101924 */
[----:B------:R-:W-:Y:S05]  /*8950*/  BRA `(.L_x_785) ;  /* 0x0000000400387947 */ /* 0x000fea0003800000 */
.L_x_792:
        /* <DEDUP_REMOVED lines=11> */
.L_x_805:
[----:B--2---:R-:W-:Y:S01]  /*8a10*/  IMAD.U32 R5, R5, 0x10000, RZ ;  /* 0x0001000005057824 */ /* 0x004fe200078e00ff */
[----:B------:R-:W-:-:S03]  /*8a20*/  CS2R R6, SRZ ;  /* 0x0000000000067805 */ /* 0x000fc6000001ff00 */
[----:B------:R-:W-:-:S06]  /*8a30*/  FMUL.FTZ R5, R5, 1 ;  /* 0x3f80000005057820 */ /* 0x000fcc0000410000 */
[----:B------:R-:W0:Y:S02]  /*8a40*/  F2F.F64.F32 R4, R5 ;  /* 0x0000000500047310 */ /* 0x000e240000201800 */
[----:B0-----:R0:W-:Y:S01]  /*8a50*/  STG.E.128 desc[UR36][R2.64], R4 ;  /* 0x0000000402007986 */ /* 0x0011e2000c101d24 */
[----:B------:R-:W-:Y:S05]  /*8a60*/  BRA `(.L_x_785) ;  /* 0x0000000000f47947 */ /* 0x000fea0003800000 */
.L_x_804:
[----:B------:R-:W-:-:S09]  /*8a70*/  UISETP.NE.AND UP0, UPT, UR4, 0xf, UPT ;  /* 0x0000000f0400788c */ /* 0x000fd2000bf05270 */
[----:B------:R-:W-:Y:S05]  /*8a80*/  BRA.U !UP0, `(.L_x_806) ;  /* 0x0000000108e87547 */ /* 0x000fea000b800000 */
[----:B------:R-:W-:-:S09]  /*8a90*/  UISETP.NE.AND UP0, UPT, UR4, 0x17, UPT ;  /* 0x000000170400788c */ /* 0x000fd2000bf05270 */
[----:B------:R-:W-:Y:S05]  /*8aa0*/  BRA.U !UP0, `(.L_x_807) ;  /* 0x0000000108907547 */ /* 0x000fea000b800000 */
[----:B------:R-:W-:-:S09]  /*8ab0*/  UISETP.NE.AND UP0, UPT, UR4, 0x18, UPT ;  /* 0x000000180400788c */ /* 0x000fd2000bf05270 */
[----:B------:R-:W-:Y:S05]  /*8ac0*/  BRA.U !UP0, `(.L_x_808) ;  /* 0x0000000108447547 */ /* 0x000fea000b800000 */
.L_x_784:
[----:B------:R-:W-:Y:S01]  /*8ad0*/  MOV R0, 0x0 ;  /* 0x0000000000007802 */ /* 0x000fe20000000f00 */
[----:B------:R-:W0:Y:S01]  /*8ae0*/  LDCU.64 UR4, c[0x4][0x188] ;  /* 0x01003100ff0477ac */ /* 0x000e220008000a00 */
[----:B------:R-:W-:Y:S02]  /*8af0*/  IMAD.MOV.U32 R8, RZ, RZ, 0x65 ;  /* 0x00000065ff087424 */ /* 0x000fe400078e00ff */
[----:B------:R1:W3:Y:S01]  /*8b00*/  LDC.64 R2, c[0x4][R0] ;  /* 0x0100000000027b82 */ /* 0x0002e20000000a00 */
[----:B------:R-:W4:Y:S01]  /*8b10*/  LDCU.64 UR6, c[0x4][0x190] ;  /* 0x01003200ff0677ac */ /* 0x000f220008000a00 */
[----:B------:R-:W-:Y:S02]  /*8b20*/  IMAD.MOV.U32 R12, RZ, RZ, 0x1 ;  /* 0x00000001ff0c7424 */ /* 0x000fe400078e00ff */
[----:B------:R-:W-:Y:S01]  /*8b30*/  IMAD.MOV.U32 R13, RZ, RZ, RZ ;  /* 0x000000ffff0d7224 */ /* 0x000fe200078e00ff */
[----:B------:R-:W5:Y:S01]  /*8b40*/  LDCU.64 UR8, c[0x4][0xa0] ;  /* 0x01001400ff0877ac */ /* 0x000f620008000a00 */
[----:B0-----:R-:W-:-:S02]  /*8b50*/  IMAD.U32 R4, RZ, RZ, UR4 ;  /* 0x00000004ff047e24 */ /* 0x001fc4000f8e00ff */
[----:B--2---:R-:W-:Y:S02]  /*8b60*/  IMAD.U32 R5, RZ, RZ, UR5 ;  /* 0x00000005ff057e24 */ /* 0x004fe4000f8e00ff */
[----:B----4-:R-:W-:Y:S02]  /*8b70*/  IMAD.U32 R6, RZ, RZ, UR6 ;  /* 0x00000006ff067e24 */ /* 0x010fe4000f8e00ff */
[----:B------:R-:W-:Y:S01]  /*8b80*/  IMAD.U32 R7, RZ, RZ, UR7 ;  /* 0x00000007ff077e24 */ /* 0x000fe2000f8e00ff */
[----:B-----5:R-:W-:Y:S01]  /*8b90*/  MOV R10, UR8 ;  /* 0x00000008000a7c02 */ /* 0x020fe20008000f00 */
[----:B-1----:R-:W-:-:S07]  /*8ba0*/  IMAD.U32 R11, RZ, RZ, UR9 ;  /* 0x00000009ff0b7e24 */ /* 0x002fce000f8e00ff */
[----:B------:R-:W-:-:S07]  /*8bb0*/  LEPC R20, `(.L_x_809) ;  /* 0x000000001014794e */ /* 0x000fce0000000000 */
[----:B---3--:R-:W-:Y:S05]  /*8bc0*/  CALL.ABS.NOINC R2 ;  /* 0x0000000002007343 */ /* 0x008fea0003c00000 */
.L_x_809:
[----:B------:R-:W-:Y:S05]  /*8bd0*/  BRA `(.L_x_785) ;  /* 0x0000000000987947 */ /* 0x000fea0003800000 */
.L_x_808:
[----:B--2---:R-:W-:Y:S01]  /*8be0*/  IMAD.U32 R7, R5, 0x10000, RZ ;  /* 0x0001000005077824 */ /* 0x004fe200078e00ff */
[----:B------:R-:W-:Y:S01]  /*8bf0*/  BSSY.RECONVERGENT B0, `(.L_x_810) ;  /* 0x000000c000007945 */ /* 0x000fe20003800200 */
[----:B------:R-:W-:-:S03]  /*8c00*/  HFMA2 R0, -RZ, RZ, 0, 7.569789886474609375e-06 ;  /* 0x0000007fff007431 */ /* 0x000fc600000001ff */
        /* <DEDUP_REMOVED lines=10> */
.L_x_811:
[----:B------:R-:W-:Y:S05]  /*8cb0*/  BSYNC.RECONVERGENT B0 ;  /* 0x0000000000007941 */ /* 0x000fea0003800200 */
.L_x_810:
[----:B------:R-:W-:-:S05]  /*8cc0*/  LOP3.LUT R5, R0, 0x80, R5, 0xf8, !PT ;  /* 0x0000008000057812 */ /* 0x000fca00078ef805 */
[----:B------:R0:W-:Y:S01]  /*8cd0*/  STG.E.U8 desc[UR36][R2.64], R5 ;  /* 0x0000000502007986 */ /* 0x0001e2000c101124 */
[----:B------:R-:W-:Y:S05]  /*8ce0*/  BRA `(.L_x_785) ;  /* 0x0000000000547947 */ /* 0x000fea0003800000 */
.L_x_807:
        /* <DEDUP_REMOVED lines=12> */
.L_x_813:
[----:B------:R-:W-:Y:S01]  /*8db0*/  IMAD.MOV.U32 R0, RZ, RZ, 0x7f ;  /* 0x0000007fff007424 */ /* 0x000fe200078e00ff */
[----:B------:R-:W-:-:S04]  /*8dc0*/  ISETP.GT.U32.AND P0, PT, R4, 0x7f800000, PT ;  /* 0x7f8000000400780c */ /* 0x000fc80003f04070 */
[----:B------:R-:W-:-:S09]  /*8dd0*/  SEL R0, R0, 0x7c, P0 ;  /* 0x0000007c00007807 */ /* 0x000fd20000000000 */
.L_x_814:
[----:B------:R-:W-:Y:S05]  /*8de0*/  BSYNC.RECONVERGENT B0 ;  /* 0x0000000000007941 */ /* 0x000fea0003800200 */
.L_x_812:
[----:B------:R-:W-:-:S04]  /*8df0*/  SHF.R.U32.HI R5, RZ, 0x18, R5 ;  /* 0x00000018ff057819 */ /* 0x000fc80000011605 */
[----:B------:R-:W-:-:S05]  /*8e00*/  LOP3.LUT R5, R0, 0x80, R5, 0xf8, !PT ;  /* 0x0000008000057812 */ /* 0x000fca00078ef805 */
[----:B------:R0:W-:Y:S01]  /*8e10*/  STG.E.U8 desc[UR36][R2.64], R5 ;  /* 0x0000000502007986 */ /* 0x0001e2000c101124 */
[----:B------:R-:W-:Y:S05]  /*8e20*/  BRA `(.L_x_785) ;  /* 0x0000000000047947 */ /* 0x000fea0003800000 */
.L_x_806:
[----:B--2---:R0:W-:Y:S02]  /*8e30*/  STG.E.U16 desc[UR36][R2.64], R5 ;  /* 0x0000000502007986 */ /* 0x0041e4000c101524 */
.L_x_785:
[----:B------:R-:W-:-:S07]  /*8e40*/  VIADD R17, R17, 0x80 ;  /* 0x0000008011117836 */ /* 0x000fce0000000000 */
.L_x_712:
[----:B------:R-:W-:Y:S05]  /*8e50*/  BSYNC.RECONVERGENT B6 ;  /* 0x0000000000067941 */ /* 0x000fea0003800200 */
.L_x_711:
[----:B------:R-:W5:Y:S01]  /*8e60*/  LDCU UR4, c[0x0][0x380] ;  /* 0x00007000ff0477ac */ /* 0x000f620008000800 */
[----:B------:R-:W-:Y:S01]  /*8e70*/  BSSY.RECONVERGENT B6, `(.L_x_815) ;  /* 0x000046a000067945 */ /* 0x000fe20003800200 */
[----:B-----5:R-:W-:-:S13]  /*8e80*/  ISETP.GE.AND P0, PT, R17, UR4, PT ;  /* 0x0000000411007c0c */ /* 0x020fda000bf06270 */
[----:B------:R-:W-:Y:S05]  /*8e90*/  @P0 BRA `(.L_x_816) ;  /* 0x00000044009c0947 */ /* 0x000fea0003800000 */
[----:B------:R-:W5:Y:S01]  /*8ea0*/  LDCU UR4, c[0x0][0x388] ;  /* 0x00007100ff0477ac */ /* 0x000f620008000800 */
[----:B------:R-:W-:Y:S01]  /*8eb0*/  IMAD.MOV.U32 R18, RZ, RZ, RZ ;  /* 0x000000ffff127224 */ /* 0x000fe200078e00ff */
[----:B------:R-:W-:Y:S01]  /*8ec0*/  MOV R16, RZ ;  /* 0x000000ff00107202 */ /* 0x000fe20000000f00 */
[----:B0--3--:R-:W-:Y:S01]  /*8ed0*/  IMAD.MOV.U32 R0, RZ, RZ, RZ ;  /* 0x000000ffff007224 */ /* 0x009fe200078e00ff */
[----:B-----5:R-:W-:-:S09]  /*8ee0*/  UISETP.NE.AND UP0, UPT, UR4, URZ, UPT ;  /* 0x000000ff0400728c */ /* 0x020fd2000bf05270 */
[----:B------:R-:W-:Y:S05]  /*8ef0*/  BRA.U !UP0, `(.L_x_817) ;  /* 0x0000001508707547 */ /* 0x000fea000b800000 */
[----:B------:R-:W1:Y:S01]  /*8f00*/  LDCU.64 UR4, c[0x0][0x390] ;  /* 0x00007200ff0477ac */ /* 0x000e620008000a00 */
[----:B------:R-:W-:Y:S01]  /*8f10*/  IMAD.MOV.U32 R16, RZ, RZ, RZ ;  /* 0x000000ffff107224 */ /* 0x000fe200078e00ff */
[----:B------:R-:W0:Y:S01]  /*8f20*/  LDCU UR6, c[0x0][0x38c] ;  /* 0x00007180ff0677ac */ /* 0x000e220008000800 */
[----:B------:R-:W3:Y:S01]  /*8f30*/  LDCU.64 UR8, c[0x0][0x4b8] ;  /* 0x00009700ff0877ac */ /* 0x000ee20008000a00 */
[----:B------:R-:W-:Y:S01]  /*8f40*/  UISETP.NE.AND UP0, UPT, UR41, URZ, UPT ;  /* 0x000000ff2900728c */ /* 0x000fe2000bf05270 */
[----:B-12-4-:R-:W-:Y:S01]  /*8f50*/  IMAD.HI.U32 R2, R17, UR4, R16 ;  /* 0x0000000411027c27 */ /* 0x016fe2000f8e0010 */
[----:B------:R-:W1:Y:S04]  /*8f60*/  LDCU UR4, c[0x0][0x4c0] ;  /* 0x00009800ff0477ac */ /* 0x000e680008000800 */
[----:B------:R-:W-:-:S05]  /*8f70*/  SHF.R.U32.HI R3, RZ, UR5, R2 ;  /* 0x00000005ff037c19 */ /* 0x000fca0008011602 */
[----:B------:R-:W-:-:S04]  /*8f80*/  IMAD.MOV R18, RZ, RZ, -R3 ;  /* 0x000000ffff127224 */ /* 0x000fc800078e0a03 */
[----:B0-----:R-:W-:-:S04]  /*8f90*/  IMAD R18, R18, UR6, R17 ;  /* 0x0000000612127c24 */ /* 0x001fc8000f8e0211 */
[C---:B---3--:R-:W-:Y:S02]  /*8fa0*/  IMAD R16, R18.reuse, UR8, RZ ;  /* 0x0000000812107c24 */ /* 0x048fe4000f8e02ff */
        /* <DEDUP_REMOVED lines=337> */
.L_x_817:
[----:B------:R-:W1:Y:S01]  /*a4c0*/  LDCU.64 UR6, c[0x0][0x5f0] ;  /* 0x0000be00ff0677ac */ /* 0x000e620008000a00 */
[----:B------:R-:W-:-:S04]  /*a4d0*/  UPRMT UR4, UR39, 0x9910, URZ ;  /* 0x0000991027047896 */ /* 0x000fc800080000ff */
[----:B------:R-:W-:Y:S01]  /*a4e0*/  UISETP.GT.AND UP0, UPT, UR4, 0x9, UPT ;  /* 0x000000090400788c */ /* 0x000fe2000bf04270 */
[----:B-12-4-:R-:W-:-:S05]  /*a4f0*/  IADD3 R2, P0, PT, R0, UR6, RZ ;  /* 0x0000000600027c10 */ /* 0x016fca000ff1e0ff */
        /* <DEDUP_REMOVED lines=15> */
.L_x_821:
[----:B------:R-:W2:Y:S02]  /*a5f0*/  LDG.E.U8 R2, desc[UR36][R2.64] ;  /* 0x0000002402027981 */ /* 0x000ea4000c1e1100 */
[----:B--2---:R-:W-:-:S04]  /*a600*/  I2FP.F32.U32 R0, R2 ;  /* 0x0000000200007245 */ /* 0x004fc80000201000 */
[----:B------:R-:W-:-:S04]  /*a610*/  F2FP.BF16.F32.PACK_AB R0, RZ, R0 ;  /* 0x00000000ff00723e */ /* 0x000fc800000010ff */
[----:B------:R-:W-:Y:S01]  /*a620*/  PRMT R19, R0, 0x7610, R19 ;  /* 0x0000761000137816 */ /* 0x000fe20000000013 */
[----:B------:R-:W-:Y:S06]  /*a630*/  BRA `(.L_x_823) ;  /* 0x0000000c00e07947 */ /* 0x000fec0003800000 */
.L_x_820:
        /* <DEDUP_REMOVED lines=11> */
.L_x_825:
[----:B------:R-:W2:Y:S02]  /*a6f0*/  LDG.E R2, desc[UR36][R2.64] ;  /* 0x0000002402027981 */ /* 0x000ea4000c1e1900 */
[----:B--2---:R-:W-:-:S04]  /*a700*/  I2FP.F32.S32 R0, R2 ;  /* 0x0000000200007245 */ /* 0x004fc80000201400 */
[----:B------:R-:W-:-:S04]  /*a710*/  F2FP.BF16.F32.PACK_AB R0, RZ, R0 ;  /* 0x00000000ff00723e */ /* 0x000fc800000010ff */
[----:B------:R-:W-:Y:S01]  /*a720*/  PRMT R19, R0, 0x7610, R19 ;  /* 0x0000761000137816 */ /* 0x000fe20000000013 */
[----:B------:R-:W-:Y:S06]  /*a730*/  BRA `(.L_x_823) ;  /* 0x0000000c00a07947 */ /* 0x000fec0003800000 */
.L_x_824:
[----:B------:R-:W2:Y:S02]  /*a740*/  LDG.E.U16 R2, desc[UR36][R2.64] ;  /* 0x0000002402027981 */ /* 0x000ea4000c1e1500 */
[----:B--2---:R-:W0:Y:S02]  /*a750*/  I2F.S16 R0, R2 ;  /* 0x0000000200007306 */ /* 0x004e240000101400 */
[----:B0-----:R-:W-:-:S04]  /*a760*/  F2FP.BF16.F32.PACK_AB R0, RZ, R0 ;  /* 0x00000000ff00723e */ /* 0x001fc800000010ff */
[----:B------:R-:W-:Y:S01]  /*a770*/  PRMT R19, R0, 0x7610, R19 ;  /* 0x0000761000137816 */ /* 0x000fe20000000013 */
[----:B------:R-:W-:Y:S06]  /*a780*/  BRA `(.L_x_823) ;  /* 0x0000000c008c7947 */ /* 0x000fec0003800000 */
.L_x_819:
        /* <DEDUP_REMOVED lines=9> */
.L_x_827:
[----:B------:R-:W2:Y:S02]  /*a820*/  LDG.E.U16 R0, desc[UR36][R2.64] ;  /* 0x0000002402007981 */ /* 0x000ea4000c1e1500 */
[----:B--2---:R-:W-:-:S05]  /*a830*/  HADD2.F32 R0, -RZ, R0.H0_H0 ;  /* 0x20000000ff007230 */ /* 0x004fca0000004100 */
[----:B------:R-:W-:-:S04]  /*a840*/  F2FP.BF16.F32.PACK_AB R0, RZ, R0 ;  /* 0x00000000ff00723e */ /* 0x000fc800000010ff */
[----:B------:R-:W-:Y:S01]  /*a850*/  PRMT R19, R0, 0x7610, R19 ;  /* 0x0000761000137816 */ /* 0x000fe20000000013 */
[----:B------:R-:W-:Y:S06]  /*a860*/  BRA `(.L_x_823) ;  /* 0x0000000c00547947 */ /* 0x000fec0003800000 */
.L_x_826:
        /* <DEDUP_REMOVED lines=9> */
.L_x_829:
[----:B------:R-:W2:Y:S02]  /*a900*/  LDG.E.U16 R2, desc[UR36][R2.64] ;  /* 0x0000002402027981 */ /* 0x000ea4000c1e1500 */
[----:B--2---:R-:W-:-:S05]  /*a910*/  HADD2.F32 R0, -RZ, R2.H0_H0 ;  /* 0x20000002ff007230 */ /* 0x004fca0000004100 */
[----:B------:R-:W-:-:S04]  /*a920*/  F2FP.BF16.F32.PACK_AB R0, RZ, R0 ;  /* 0x00000000ff00723e */ /* 0x000fc800000010ff */
[----:B------:R-:W-:Y:S01]  /*a930*/  PRMT R19, R0, 0x7610, R19 ;  /* 0x0000761000137816 */ /* 0x000fe20000000013 */
[----:B------:R-:W-:Y:S06]  /*a940*/  BRA `(.L_x_823) ;  /* 0x0000000c001c7947 */ /* 0x000fec0003800000 */
.L_x_828:
        /* <DEDUP_REMOVED lines=13> */
.L_x_818:
        /* <DEDUP_REMOVED lines=14> */
.L_x_832:
        /* <DEDUP_REMOVED lines=13> */
.L_x_831:
        /* <DEDUP_REMOVED lines=27> */
.L_x_834:
        /* <DEDUP_REMOVED lines=14> */
.L_x_833:
[----:B------:R0:W5:Y:S01]  /*ae60*/  LDG.E.U16 R19, desc[UR36][R2.64] ;  /* 0x0000002402137981 */ /* 0x000162000c1e1500 */
[----:B------:R-:W-:Y:S05]  /*ae70*/  BRA `(.L_x_823) ;  /* 0x0000000400d07947 */ /* 0x000fea0003800000 */
.L_x_830:
        /* <DEDUP_REMOVED lines=13> */
.L_x_837:
        /* <DEDUP_REMOVED lines=21> */
.L_x_841:
[----:B------:R-:W-:Y:S05]  /*b0a0*/  BSYNC.RECONVERGENT B1 ;  /* 0x0000000000017941 */ /* 0x000fea0003800200 */
.L_x_840:
[----:B------:R-:W-:Y:S01]  /*b0b0*/  IMAD.SHL.U32 R0, R0, 0x100000, RZ ;  /* 0x0010000000007824 */ /* 0x000fe200078e00ff */
[----:B------:R-:W-:-:S04]  /*b0c0*/  LEA R2, R2, 0x3b800000, 0x17 ;  /* 0x3b80000002027811 */ /* 0x000fc800078eb8ff */
[----:B------:R-:W-:-:S07]  /*b0d0*/  LOP3.LUT R0, R2, R0, R7, 0xfe, !PT ;  /* 0x0000000002007212 */ /* 0x000fce00078efe07 */
.L_x_839:
[----:B------:R-:W-:Y:S05]  /*b0e0*/  BSYNC.RECONVERGENT B0 ;  /* 0x0000000000007941 */ /* 0x000fea0003800200 */
.L_x_838:
[----:B------:R-:W-:-:S04]  /*b0f0*/  F2FP.BF16.F32.PACK_AB R0, RZ, R0 ;  /* 0x00000000ff00723e */ /* 0x000fc800000010ff */
[----:B------:R-:W-:Y:S01]  /*b100*/  PRMT R19, R0, 0x7610, R19 ;  /* 0x0000761000137816 */ /* 0x000fe20000000013 */
[----:B------:R-:W-:Y:S06]  /*b110*/  BRA `(.L_x_823) ;  /* 0x0000000400287947 */ /* 0x000fec0003800000 */
.L_x_836:
        /* <DEDUP_REMOVED lines=21> */
.L_x_845:
[----:B------:R-:W-:Y:S05]  /*b270*/  BSYNC.RECONVERGENT B1 ;  /* 0x0000000000017941 */ /* 0x000fea0003800200 */
.L_x_844:
[----:B------:R-:W-:Y:S01]  /*b280*/  IMAD.SHL.U32 R0, R0, 0x200000, RZ ;  /* 0x0020000000007824 */ /* 0x000fe200078e00ff */
[----:B------:R-:W-:-:S04]  /*b290*/  LEA R2, R2, 0x37800000, 0x17 ;  /* 0x3780000002027811 */ /* 0x000fc800078eb8ff */
[----:B------:R-:W-:-:S07]  /*b2a0*/  LOP3.LUT R0, R2, R0, R7, 0xfe, !PT ;  /* 0x0000000002007212 */ /* 0x000fce00078efe07 */
.L_x_843:
[----:B------:R-:W-:Y:S05]  /*b2b0*/  BSYNC.RECONVERGENT B0 ;  /* 0x0000000000007941 */ /* 0x000fea0003800200 */
.L_x_842:
[----:B------:R-:W-:-:S04]  /*b2c0*/  F2FP.BF16.F32.PACK_AB R0, RZ, R0 ;  /* 0x00000000ff00723e */ /* 0x000fc800000010ff */
[----:B------:R-:W-:Y:S01]  /*b2d0*/  PRMT R19, R0, 0x7610, R19 ;  /* 0x0000761000137816 */ /* 0x000fe20000000013 */
[----:B------:R-:W-:Y:S06]  /*b2e0*/  BRA `(.L_x_823) ;  /* 0x0000000000b47947 */ /* 0x000fec0003800000 */
.L_x_835:
        /* <DEDUP_REMOVED lines=14> */
.L_x_849:
[----:B------:R-:W-:Y:S05]  /*b3d0*/  BSYNC.RECONVERGENT B0 ;  /* 0x0000000000007941 */ /* 0x000fea0003800200 */
.L_x_848:
[----:B------:R-:W-:-:S04]  /*b3e0*/  F2FP.BF16.F32.PACK_AB R0, RZ, R0 ;  /* 0x00000000ff00723e */ /* 0x000fc800000010ff */
[----:B------:R-:W-:Y:S01]  /*b3f0*/  PRMT R19, R0, 0x7610, R19 ;  /* 0x0000761000137816 */ /* 0x000fe20000000013 */
[----:B------:R-:W-:Y:S06]  /*b400*/  BRA `(.L_x_823) ;  /* 0x00000000006c7947 */ /* 0x000fec0003800000 */
.L_x_822:
        /* <DEDUP_REMOVED lines=11> */
[----:B------:R-:W-:Y:S01]  /*b4c0*/  IMAD.U32 R7, RZ, RZ, UR7 ;  /* 0x00000007ff077e24 */ /* 0x000fe2000f8e00ff */
[----:B---3--:R-:W-:Y:S01]  /*b4d0*/  MOV R10, UR8 ;  /* 0x00000008000a7c02 */ /* 0x008fe20008000f00 */
[----:B------:R-:W-:-:S07]  /*b4e0*/  IMAD.U32 R11, RZ, RZ, UR9 ;  /* 0x00000009ff0b7e24 */ /* 0x000fce000f8e00ff */
[----:B------:R-:W-:-:S07]  /*b4f0*/  LEPC R20, `(.L_x_850) ;  /* 0x000000001014794e */ /* 0x000fce0000000000 */
[----:B--2---:R-:W-:Y:S05]  /*b500*/  CALL.ABS.NOINC R2 ;  /* 0x0000000002007343 */ /* 0x004fea0003c00000 */
.L_x_850:
[----:B------:R-:W-:Y:S01]  /*b510*/  PRMT R19, RZ, 0x7610, R19 ;  /* 0x00007610ff137816 */ /* 0x000fe20000000013 */
[----:B------:R-:W-:Y:S06]  /*b520*/  BRA `(.L_x_823) ;  /* 0x0000000000247947 */ /* 0x000fec0003800000 */
.L_x_847:
[----:B------:R-:W2:Y:S02]  /*b530*/  LDG.E.64 R2, desc[UR36][R2.64] ;  /* 0x0000002402027981 */ /* 0x000ea4000c1e1b00 */
[----:B--2---:R-:W0:Y:S02]  /*b540*/  I2F.U64 R0, R2 ;  /* 0x0000000200007312 */ /* 0x004e240000301000 */
[----:B0-----:R-:W-:-:S04]  /*b550*/  F2FP.BF16.F32.PACK_AB R0, RZ, R0 ;  /* 0x00000000ff00723e */ /* 0x001fc800000010ff */
[----:B------:R-:W-:Y:S01]  /*b560*/  PRMT R19, R0, 0x7610, R19 ;  /* 0x0000761000137816 */ /* 0x000fe20000000013 */
[----:B------:R-:W-:Y:S06]  /*b570*/  BRA `(.L_x_823) ;  /* 0x0000000000107947 */ /* 0x000fec0003800000 */
.L_x_846:
[----:B------:R-:W2:Y:S02]  /*b580*/  LDG.E R2, desc[UR36][R2.64] ;  /* 0x0000002402027981 */ /* 0x000ea4000c1e1900 */
[----:B--2---:R-:W-:-:S04]  /*b590*/  I2FP.F32.U32 R0, R2 ;  /* 0x0000000200007245 */ /* 0x004fc80000201000 */
[----:B------:R-:W-:-:S04]  /*b5a0*/  F2FP.BF16.F32.PACK_AB R0, RZ, R0 ;  /* 0x00000000ff00723e */ /* 0x000fc800000010ff */
[----:B------:R-:W-:-:S07]  /*b5b0*/  PRMT R19, R0, 0x7610, R19 ;  /* 0x0000761000137816 */ /* 0x000fce0000000013 */
.L_x_823:
        /* <DEDUP_REMOVED lines=18> */
.L_x_854:
[----:B------:R-:W2:Y:S02]  /*b6e0*/  LDG.E.U8 R2, desc[UR36][R2.64] ;  /* 0x0000002402027981 */ /* 0x000ea4000c1e1100 */
[----:B--2---:R-:W-:-:S04]  /*b6f0*/  I2FP.F32.U32 R0, R2 ;  /* 0x0000000200007245 */ /* 0x004fc80000201000 */
[----:B------:R-:W-:Y:S01]  /*b700*/  F2FP.BF16.F32.PACK_AB R0, RZ, R0 ;  /* 0x00000000ff00723e */ /* 0x000fe200000010ff */
[----:B------:R-:W-:Y:S06]  /*b710*/  BRA `(.L_x_856) ;  /* 0x0000000c00a47947 */ /* 0x000fec0003800000 */
.L_x_853:
        /* <DEDUP_REMOVED lines=10> */
.L_x_858:
[----:B------:R-:W2:Y:S02]  /*b7c0*/  LDG.E R2, desc[UR36][R2.64] ;  /* 0x0000002402027981 */ /* 0x000ea4000c1e1900 */
[----:B--2---:R-:W-:-:S04]  /*b7d0*/  I2FP.F32.S32 R0, R2 ;  /* 0x0000000200007245 */ /* 0x004fc80000201400 */
[----:B------:R-:W-:Y:S01]  /*b7e0*/  F2FP.BF16.F32.PACK_AB R0, RZ, R0 ;  /* 0x00000000ff00723e */ /* 0x000fe200000010ff */
[----:B------:R-:W-:Y:S06]  /*b7f0*/  BRA `(.L_x_856) ;  /* 0x0000000c006c7947 */ /* 0x000fec0003800000 */
.L_x_857:
[----:B------:R-:W2:Y:S02]  /*b800*/  LDG.E.U16 R2, desc[UR36][R2.64] ;  /* 0x0000002402027981 */ /* 0x000ea4000c1e1500 */
[----:B--2---:R-:W0:Y:S02]  /*b810*/  I2F.S16 R0, R2 ;  /* 0x0000000200007306 */ /* 0x004e240000101400 */
[----:B0-----:R-:W-:Y:S01]  /*b820*/  F2FP.BF16.F32.PACK_AB R0, RZ, R0 ;  /* 0x00000000ff00723e */ /* 0x001fe200000010ff */
[----:B------:R-:W-:Y:S06]  /*b830*/  BRA `(.L_x_856) ;  /* 0x0000000c005c7947 */ /* 0x000fec0003800000 */
.L_x_852:
        /* <DEDUP_REMOVED lines=9> */
.L_x_860:
[----:B------:R-:W2:Y:S02]  /*b8d0*/  LDG.E.U16 R0, desc[UR36][R2.64] ;  /* 0x0000002402007981 */ /* 0x000ea4000c1e1500 */
[----:B--2---:R-:W-:-:S05]  /*b8e0*/  HADD2.F32 R0, -RZ, R0.H0_H0 ;  /* 0x20000000ff007230 */ /* 0x004fca0000004100 */
[----:B------:R-:W-:Y:S01]  /*b8f0*/  F2FP.BF16.F32.PACK_AB R0, RZ, R0 ;  /* 0x00000000ff00723e */ /* 0x000fe200000010ff */
[----:B------:R-:W-:Y:S06]  /*b900*/  BRA `(.L_x_856) ;  /* 0x0000000c00287947 */ /* 0x000fec0003800000 */
.L_x_859:
        /* <DEDUP_REMOVED lines=9> */
.L_x_862:
[----:B------:R-:W2:Y:S02]  /*b9a0*/  LDG.E.U16 R2, desc[UR36][R2.64] ;  /* 0x0000002402027981 */ /* 0x000ea4000c1e1500 */
[----:B--2---:R-:W-:-:S05]  /*b9b0*/  HADD2.F32 R0, -RZ, R2.H0_H0 ;  /* 0x20000002ff007230 */ /* 0x004fca0000004100 */
[----:B------:R-:W-:Y:S01]  /*b9c0*/  F2FP.BF16.F32.PACK_AB R0, RZ, R0 ;  /* 0x00000000ff00723e */ /* 0x000fe200000010ff */
[----:B------:R-:W-:Y:S06]  /*b9d0*/  BRA `(.L_x_856) ;  /* 0x0000000800f47947 */ /* 0x000fec0003800000 */
.L_x_861:
        /* <DEDUP_REMOVED lines=12> */
.L_x_851:
        /* <DEDUP_REMOVED lines=13> */
.L_x_865:
        /* <DEDUP_REMOVED lines=12> */
.L_x_864:
[----:B------:R-:W-:-:S09]  /*bc30*/  UISETP.NE.AND UP0, UPT, UR4, 0xf, UPT ;  /* 0x0000000f0400788c */ /* 0x000fd2000bf05270 */
[----:B------:R-:W-:Y:S05]  /*bc40*/  BRA.U !UP0, `(.L_x_866) ;  /* 0x0000000108987547 */ /* 0x000fea000b800000 */
[----:B------:R-:W-:-:S09]  /*bc50*/  UISETP.NE.AND UP0, UPT, UR4, 0x17, UPT ;  /* 0x000000170400788c */ /* 0x000fd2000bf05270 */
[----:B------:R-:W-:Y:S05]  /*bc60*/  BRA.U !UP0, `(.L_x_867) ;  /* 0x00000001085c7547 */ /* 0x000fea000b800000 */
[----:B------:R-:W-:-:S09]  /*bc70*/  UISETP.NE.AND UP0, UPT, UR4, 0x18, UPT ;  /* 0x000000180400788c */ /* 0x000fd2000bf05270 */
[----:B------:R-:W-:Y:S05]  /*bc80*/  BRA.U UP0, `(.L_x_855) ;  /* 0x0000000500e47547 */ /* 0x000fea000b800000 */
[----:B------:R-:W2:Y:S01]  /*bc90*/  LDG.E.U8 R0, desc[UR36][R2.64] ;  /* 0x0000002402007981 */ /* 0x000ea2000c1e1100 */
[----:B------:R-:W-:Y:S01]  /*bca0*/  IMAD.MOV.U32 R6, RZ, RZ, 0x1f ;  /* 0x0000001fff067424 */ /* 0x000fe200078e00ff */
[----:B--2---:R-:W-:-:S04]  /*bcb0*/  SHF.L.U32 R0, R0, 0x18, RZ ;  /* 0x0000001800007819 */ /* 0x004fc800000006ff */
        /* <DEDUP_REMOVED lines=18> */
.L_x_867:
        /* <DEDUP_REMOVED lines=13> */
.L_x_866:
[----:B------:R0:W5:Y:S01]  /*beb0*/  LDG.E.U16 R0, desc[UR36][R2.64] ;  /* 0x0000002402007981 */ /* 0x000162000c1e1500 */
[----:B------:R-:W-:Y:S05]  /*bec0*/  BRA `(.L_x_856) ;  /* 0x0000000400b87947 */ /* 0x000fea0003800000 */
.L_x_863:
        /* <DEDUP_REMOVED lines=12> */
.L_x_870:
        /* <DEDUP_REMOVED lines=21> */
.L_x_874:
[----:B------:R-:W-:Y:S05]  /*c0e0*/  BSYNC.RECONVERGENT B1 ;  /* 0x0000000000017941 */ /* 0x000fea0003800200 */
.L_x_873:
[----:B------:R-:W-:Y:S01]  /*c0f0*/  IMAD.SHL.U32 R0, R0, 0x100000, RZ ;  /* 0x0010000000007824 */ /* 0x000fe200078e00ff */
[----:B------:R-:W-:-:S04]  /*c100*/  LEA R2, R2, 0x3b800000, 0x17 ;  /* 0x3b80000002027811 */ /* 0x000fc800078eb8ff */
[----:B------:R-:W-:-:S07]  /*c110*/  LOP3.LUT R0, R2, R0, R7, 0xfe, !PT ;  /* 0x0000000002007212 */ /* 0x000fce00078efe07 */
.L_x_872:
[----:B------:R-:W-:Y:S05]  /*c120*/  BSYNC.RECONVERGENT B0 ;  /* 0x0000000000007941 */ /* 0x000fea0003800200 */
.L_x_871:
[----:B------:R-:W-:Y:S01]  /*c130*/  F2FP.BF16.F32.PACK_AB R0, RZ, R0 ;  /* 0x00000000ff00723e */ /* 0x000fe200000010ff */
[----:B------:R-:W-:Y:S06]  /*c140*/  BRA `(.L_x_856) ;  /* 0x0000000400187947 */ /* 0x000fec0003800000 */
.L_x_869:
        /* <DEDUP_REMOVED lines=21> */
.L_x_878:
[----:B------:R-:W-:Y:S05]  /*c2a0*/  BSYNC.RECONVERGENT B1 ;  /* 0x0000000000017941 */ /* 0x000fea0003800200 */
.L_x_877:
[----:B------:R-:W-:Y:S02]  /*c2b0*/  SHF.L.U32 R0, R0, 0x15, RZ ;  /* 0x0000001500007819 */ /* 0x000fe400000006ff */
[----:B------:R-:W-:-:S04]  /*c2c0*/  LEA R2, R2, 0x37800000, 0x17 ;  /* 0x3780000002027811 */ /* 0x000fc800078eb8ff */
[----:B------:R-:W-:-:S07]  /*c2d0*/  LOP3.LUT R0, R2, R0, R7, 0xfe, !PT ;  /* 0x0000000002007212 */ /* 0x000fce00078efe07 */
.L_x_876:
[----:B------:R-:W-:Y:S05]  /*c2e0*/  BSYNC.RECONVERGENT B0 ;  /* 0x0000000000007941 */ /* 0x000fea0003800200 */
.L_x_875:
[----:B------:R-:W-:Y:S01]  /*c2f0*/  F2FP.BF16.F32.PACK_AB R0, RZ, R0 ;  /* 0x00000000ff00723e */ /* 0x000fe200000010ff */
[----:B------:R-:W-:Y:S06]  /*c300*/  BRA `(.L_x_856) ;  /* 0x0000000000a87947 */ /* 0x000fec0003800000 */
.L_x_868:
        /* <DEDUP_REMOVED lines=14> */
.L_x_882:
[----:B------:R-:W-:Y:S05]  /*c3f0*/  BSYNC.RECONVERGENT B0 ;  /* 0x0000000000007941 */ /* 0x000fea0003800200 */
.L_x_881:
[----:B------:R-:W-:Y:S01]  /*c400*/  F2FP.BF16.F32.PACK_AB R0, RZ, R0 ;  /* 0x00000000ff00723e */ /* 0x000fe200000010ff */
[----:B------:R-:W-:Y:S06]  /*c410*/  BRA `(.L_x_856) ;  /* 0x0000000000647947 */ /* 0x000fec0003800000 */
.L_x_855:
[----:B------:R-:W-:Y:S01]  /*c420*/  MOV R2, 0x0 ;  /* 0x0000000000027802 */ /* 0x000fe20000000f00 */
[----:B------:R-:W0:Y:S01]  /*c430*/  LDCU.64 UR4, c[0x4][0x188] ;  /* 0x01003100ff0477ac */ /* 0x000e220008000a00 */
[----:B------:R-:W-:Y:S02]  /*c440*/  HFMA2 R13, -RZ, RZ, 0, 0 ;  /* 0x00000000ff0d7431 */ /* 0x000fe400000001ff */
[----:B------:R-:W-:Y:S01]  /*c450*/  IMAD.MOV.U32 R8, RZ, RZ, 0x4e ;  /* 0x0000004eff087424 */ /* 0x000fe200078e00ff */
[----:B------:R-:W1:Y:S01]  /*c460*/  LDCU.64 UR6, c[0x4][0x190] ;  /* 0x01003200ff0677ac */ /* 0x000e620008000a00 */
[----:B------:R-:W2:Y:S01]  /*c470*/  LDC.64 R2, c[0x4][R2] ;  /* 0x0100000002027b82 */ /* 0x000ea20000000a00 */
[----:B------:R-:W-:Y:S01]  /*c480*/  IMAD.MOV.U32 R12, RZ, RZ, 0x1 ;  /* 0x00000001ff0c7424 */ /* 0x000fe200078e00ff */
[----:B------:R-:W3:Y:S01]  /*c490*/  LDCU.64 UR8, c[0x4][0x98] ;  /* 0x01001300ff0877ac */ /* 0x000ee20008000a00 */
[----:B0-----:R-:W-:Y:S02]  /*c4a0*/  IMAD.U32 R4, RZ, RZ, UR4 ;  /* 0x00000004ff047e24 */ /* 0x001fe4000f8e00ff */
[----:B------:R-:W-:Y:S01]  /*c4b0*/  IMAD.U32 R5, RZ, RZ, UR5 ;  /* 0x00000005ff057e24 */ /* 0x000fe2000f8e00ff */
[----:B-1----:R-:W-:Y:S01]  /*c4c0*/  MOV R6, UR6 ;  /* 0x0000000600067c02 */ /* 0x002fe20008000f00 */
[----:B------:R-:W-:-:S02]  /*c4d0*/  IMAD.U32 R7, RZ, RZ, UR7 ;  /* 0x00000007ff077e24 */ /* 0x000fc4000f8e00ff */
[----:B---3--:R-:W-:Y:S02]  /*c4e0*/  IMAD.U32 R10, RZ, RZ, UR8 ;  /* 0x00000008ff0a7e24 */ /* 0x008fe4000f8e00ff */
[----:B------:R-:W-:-:S07]  /*c4f0*/  IMAD.U32 R11, RZ, RZ, UR9 ;  /* 0x00000009ff0b7e24 */ /* 0x000fce000f8e00ff */
[----:B------:R-:W-:-:S07]  /*c500*/  LEPC R20, `(.L_x_883) ;  /* 0x000000001014794e */ /* 0x000fce0000000000 */
[----:B--2--5:R-:W-:Y:S05]  /*c510*/  CALL.ABS.NOINC R2 ;  /* 0x0000000002007343 */ /* 0x024fea0003c00000 */
.L_x_883:
[----:B------:R-:W-:Y:S01]  /*c520*/  PRMT R0, RZ, 0x7610, R0 ;  /* 0x00007610ff007816 */ /* 0x000fe20000000000 */
[----:B------:R-:W-:Y:S06]  /*c530*/  BRA `(.L_x_856) ;  /* 0x00000000001c7947 */ /* 0x000fec0003800000 */
.L_x_880:
[----:B------:R-:W2:Y:S02]  /*c540*/  LDG.E.64 R2, desc[UR36][R2.64] ;  /* 0x0000002402027981 */ /* 0x000ea4000c1e1b00 */
[----:B--2---:R-:W0:Y:S02]  /*c550*/  I2F.U64 R0, R2 ;  /* 0x0000000200007312 */ /* 0x004e240000301000 */
[----:B0-----:R-:W-:Y:S01]  /*c560*/  F2FP.BF16.F32.PACK_AB R0, RZ, R0 ;  /* 0x00000000ff00723e */ /* 0x001fe200000010ff */
[----:B------:R-:W-:Y:S06]  /*c570*/  BRA `(.L_x_856) ;  /* 0x00000000000c7947 */ /* 0x000fec0003800000 */
.L_x_879:
[----:B------:R-:W2:Y:S02]  /*c580*/  LDG.E R2, desc[UR36][R2.64] ;  /* 0x0000002402027981 */ /* 0x000ea4000c1e1900 */
[----:B--2---:R-:W-:-:S04]  /*c590*/  I2FP.F32.U32 R0, R2 ;  /* 0x0000000200007245 */ /* 0x004fc80000201000 */
[----:B------:R-:W-:-:S07]  /*c5a0*/  F2FP.BF16.F32.PACK_AB R0, RZ, R0 ;  /* 0x00000000ff00723e */ /* 0x000fce00000010ff */
.L_x_856:
        /* <DEDUP_REMOVED lines=22> */
.L_x_887:
[----:B--2---:R-:W-:-:S06]  /*c710*/  IMAD.U32 R5, R5, 0x10000, RZ ;  /* 0x0001000005057824 */ /* 0x004fcc00078e00ff */
[----:B------:R-:W0:Y:S02]  /*c720*/  F2I.S64.TRUNC R4, R5 ;  /* 0x0000000500047311 */ /* 0x000e24000020d900 */
[----:B0-----:R0:W-:Y:S01]  /*c730*/  STG.E.U8 desc[UR36][R2.64], R4 ;  /* 0x0000000402007986 */ /* 0x0011e2000c101124 */
[----:B------:R-:W-:Y:S05]  /*c740*/  BRA `(.L_x_889) ;  /* 0x0000000c006c7947 */ /* 0x000fea0003800000 */
.L_x_886:
        /* <DEDUP_REMOVED lines=10> */
.L_x_891:
[----:B--2---:R-:W-:-:S06]  /*c7f0*/  IMAD.U32 R5, R5, 0x10000, RZ ;  /* 0x0001000005057824 */ /* 0x004fcc00078e00ff */
[----:B------:R-:W0:Y:S02]  /*c800*/  F2I.FTZ.TRUNC.NTZ R5, R5 ;  /* 0x0000000500057305 */ /* 0x000e24000021f100 */
[----:B0-----:R0:W-:Y:S01]  /*c810*/  STG.E desc[UR36][R2.64], R5 ;  /* 0x0000000502007986 */ /* 0x0011e2000c101924 */
[----:B------:R-:W-:Y:S05]  /*c820*/  BRA `(.L_x_889) ;  /* 0x0000000c00347947 */ /* 0x000fea0003800000 */
.L_x_890:
[----:B--2---:R-:W-:-:S06]  /*c830*/  IMAD.U32 R5, R5, 0x10000, RZ ;  /* 0x0001000005057824 */ /* 0x004fcc00078e00ff */
[----:B------:R-:W0:Y:S02]  /*c840*/  F2I.FTZ.TRUNC.NTZ R5, R5 ;  /* 0x0000000500057305 */ /* 0x000e24000021f100 */
[----:B0-----:R0:W-:Y:S01]  /*c850*/  STG.E.U16 desc[UR36][R2.64], R5 ;  /* 0x0000000502007986 */ /* 0x0011e2000c101524 */
[----:B------:R-:W-:Y:S05]  /*c860*/  BRA `(.L_x_889) ;  /* 0x0000000c00247947 */ /* 0x000fea0003800000 */
.L_x_885:
        /* <DEDUP_REMOVED lines=9> */
.L_x_893:
[----:B--2---:R-:W-:-:S05]  /*c900*/  IMAD.U32 R0, R5, 0x10000, RZ ;  /* 0x0001000005007824 */ /* 0x004fca00078e00ff */
[----:B------:R-:W-:-:S05]  /*c910*/  F2FP.F16.F32.PACK_AB R0, RZ, R0 ;  /* 0x00000000ff00723e */ /* 0x000fca00000000ff */
[----:B------:R0:W-:Y:S01]  /*c920*/  STG.E.U16 desc[UR36][R2.64], R0 ;  /* 0x0000000002007986 */ /* 0x0001e2000c101524 */
[----:B------:R-:W-:Y:S05]  /*c930*/  BRA `(.L_x_889) ;  /* 0x0000000800f07947 */ /* 0x000fea0003800000 */
.L_x_892:
        /* <DEDUP_REMOVED lines=10> */
.L_x_895:
[----:B--2---:R-:W-:-:S05]  /*c9e0*/  IMAD.U32 R5, R5, 0x10000, RZ ;  /* 0x0001000005057824 */ /* 0x004fca00078e00ff */
[----:B------:R-:W-:-:S04]  /*c9f0*/  F2FP.F16.F32.PACK_AB R5, RZ, R5 ;  /* 0x00000005ff05723e */ /* 0x000fc800000000ff */
[----:B------:R-:W-:-:S05]  /*ca00*/  PRMT R5, R5, 0x5410, RZ ;  /* 0x0000541005057816 */ /* 0x000fca00000000ff */
[----:B------:R0:W-:Y:S01]  /*ca10*/  STG.E desc[UR36][R2.64], R5 ;  /* 0x0000000502007986 */ /* 0x0001e2000c101924 */
[----:B------:R-:W-:Y:S05]  /*ca20*/  BRA `(.L_x_889) ;  /* 0x0000000800b47947 */ /* 0x000fea0003800000 */
.L_x_894:
[----:B--2---:R-:W-:-:S04]  /*ca30*/  IMAD.U32 R4, R5, 0x10000, RZ ;  /* 0x0001000005047824 */ /* 0x004fc800078e00ff */
[----:B------:R-:W-:-:S06]  /*ca40*/  FMUL.FTZ R4, R4, 1 ;  /* 0x3f80000004047820 */ /* 0x000fcc0000410000 */
[----:B------:R-:W0:Y:S02]  /*ca50*/  F2F.F64.F32 R4, R4 ;  /* 0x0000000400047310 */ /* 0x000e240000201800 */
[----:B0-----:R0:W-:Y:S01]  /*ca60*/  STG.E.64 desc[UR36][R2.64], R4 ;  /* 0x0000000402007986 */ /* 0x0011e2000c101b24 */
[----:B------:R-:W-:Y:S05]  /*ca70*/  BRA `(.L_x_889) ;  /* 0x0000000800a07947 */ /* 0x000fea0003800000 */
.L_x_884:
        /* <DEDUP_REMOVED lines=14> */
.L_x_899:
        /* <DEDUP_REMOVED lines=18> */
.L_x_902:
[----:B------:R-:W-:-:S04]  /*cc80*/  SHF.R.U32.HI R5, RZ, 0x18, R5 ;  /* 0x00000018ff057819 */ /* 0x000fc80000011605 */
[----:B------:R-:W-:-:S07]  /*cc90*/  LOP3.LUT R0, R0, 0x80, R5, 0xf8, !PT ;  /* 0x0000008000007812 */ /* 0x000fce00078ef805 */
.L_x_901:
[----:B------:R-:W-:Y:S05]  /*cca0*/  BSYNC.RECONVERGENT B0 ;  /* 0x0000000000007941 */ /* 0x000fea0003800200 */
.L_x_900:
[----:B------:R0:W-:Y:S01]  /*ccb0*/  STG.E.U8 desc[UR36][R2.64], R0 ;  /* 0x0000000002007986 */ /* 0x0001e2000c101124 */
[----:B------:R-:W-:Y:S05]  /*ccc0*/  BRA `(.L_x_889) ;  /* 0x00000008000c7947 */ /* 0x000fea0003800000 */
.L_x_898:
        /* <DEDUP_REMOVED lines=18> */
.L_x_905:
[----:B------:R-:W-:-:S04]  /*cdf0*/  SHF.R.U32.HI R5, RZ, 0x18, R5 ;  /* 0x00000018ff057819 */ /* 0x000fc80000011605 */
[----:B------:R-:W-:-:S07]  /*ce00*/  LOP3.LUT R0, R0, 0x80, R5, 0xf8, !PT ;  /* 0x0000008000007812 */ /* 0x000fce00078ef805 */
.L_x_904:
[----:B------:R-:W-:Y:S05]  /*ce10*/  BSYNC.RECONVERGENT B0 ;  /* 0x0000000000007941 */ /* 0x000fea0003800200 */
.L_x_903:
[----:B------:R0:W-:Y:S01]  /*ce20*/  STG.E.U8 desc[UR36][R2.64], R0 ;  /* 0x0000000002007986 */ /* 0x0001e2000c101124 */
[----:B------:R-:W-:Y:S05]  /*ce30*/  BRA `(.L_x_889) ;  /* 0x0000000400b07947 */ /* 0x000fea0003800000 */
.L_x_897:
        /* <DEDUP_REMOVED lines=22> */
.L_x_907:
[----:B--2---:R-:W-:-:S06]  /*cfa0*/  IMAD.U32 R5, R5, 0x10000, RZ ;  /* 0x0001000005057824 */ /* 0x004fcc00078e00ff */
[----:B------:R-:W0:Y:S02]  /*cfb0*/  F2I.U64.TRUNC R4, R5 ;  /* 0x0000000500047311 */ /* 0x000e24000020d800 */
[----:B0-----:R0:W-:Y:S01]  /*cfc0*/  STG.E.64 desc[UR36][R2.64], R4 ;  /* 0x0000000402007986 */ /* 0x0011e2000c101b24 */
[----:B------:R-:W-:Y:S05]  /*cfd0*/  BRA `(.L_x_889) ;  /* 0x0000000400487947 */ /* 0x000fea0003800000 */
.L_x_906:
[----:B--2---:R-:W-:-:S06]  /*cfe0*/  IMAD.U32 R5, R5, 0x10000, RZ ;  /* 0x0001000005057824 */ /* 0x004fcc00078e00ff */
[----:B------:R-:W0:Y:S02]  /*cff0*/  F2I.FTZ.U32.TRUNC.NTZ R5, R5 ;  /* 0x0000000500057305 */ /* 0x000e24000021f000 */
[----:B0-----:R0:W-:Y:S01]  /*d000*/  STG.E desc[UR36][R2.64], R5 ;  /* 0x0000000502007986 */ /* 0x0011e2000c101924 */
[----:B------:R-:W-:Y:S05]  /*d010*/  BRA `(.L_x_889) ;  /* 0x0000000400387947 */ /* 0x000fea0003800000 */
.L_x_896:
        /* <DEDUP_REMOVED lines=11> */
.L_x_909:
[----:B--2---:R-:W-:Y:S02]  /*d0d0*/  SHF.L.U32 R5, R5, 0x10, RZ ;  /* 0x0000001005057819 */ /* 0x004fe400000006ff */
[----:B------:R-:W-:-:S03]  /*d0e0*/  CS2R R6, SRZ ;  /* 0x0000000000067805 */ /* 0x000fc6000001ff00 */
[----:B------:R-:W-:-:S06]  /*d0f0*/  FMUL.FTZ R5, R5, 1 ;  /* 0x3f80000005057820 */ /* 0x000fcc0000410000 */
[----:B------:R-:W0:Y:S02]  /*d100*/  F2F.F64.F32 R4, R5 ;  /* 0x0000000500047310 */ /* 0x000e240000201800 */
[----:B0-----:R0:W-:Y:S01]  /*d110*/  STG.E.128 desc[UR36][R2.64], R4 ;  /* 0x0000000402007986 */ /* 0x0011e2000c101d24 */
[----:B------:R-:W-:Y:S05]  /*d120*/  BRA `(.L_x_889) ;  /* 0x0000000000f47947 */ /* 0x000fea0003800000 */
.L_x_908:
[----:B------:R-:W-:-:S09]  /*d130*/  UISETP.NE.AND UP0, UPT, UR4, 0xf, UPT ;  /* 0x0000000f0400788c */ /* 0x000fd2000bf05270 */
[----:B------:R-:W-:Y:S05]  /*d140*/  BRA.U !UP0, `(.L_x_910) ;  /* 0x0000000108e87547 */ /* 0x000fea000b800000 */
[----:B------:R-:W-:-:S09]  /*d150*/  UISETP.NE.AND UP0, UPT, UR4, 0x17, UPT ;  /* 0x000000170400788c */ /* 0x000fd2000bf05270 */
[----:B------:R-:W-:Y:S05]  /*d160*/  BRA.U !UP0, `(.L_x_911) ;  /* 0x0000000108907547 */ /* 0x000fea000b800000 */
[----:B------:R-:W-:-:S09]  /*d170*/  UISETP.NE.AND UP0, UPT, UR4, 0x18, UPT ;  /* 0x000000180400788c */ /* 0x000fd2000bf05270 */
[----:B------:R-:W-:Y:S05]  /*d180*/  BRA.U !UP0, `(.L_x_912) ;  /* 0x0000000108447547 */ /* 0x000fea000b800000 */
.L_x_888:
        /* <DEDUP_REMOVED lines=11> */
[----:B------:R-:W-:Y:S02]  /*d240*/  IMAD.U32 R7, RZ, RZ, UR7 ;  /* 0x00000007ff077e24 */ /* 0x000fe4000f8e00ff */
[----:B-----5:R-:W-:Y:S01]  /*d250*/  IMAD.U32 R10, RZ, RZ, UR8 ;  /* 0x00000008ff0a7e24 */ /* 0x020fe2000f8e00ff */
[----:B-1----:R-:W-:-:S07]  /*d260*/  MOV R11, UR9 ;  /* 0x00000009000b7c02 */ /* 0x002fce0008000f00 */
[----:B------:R-:W-:-:S07]  /*d270*/  LEPC R20, `(.L_x_913) ;  /* 0x000000001014794e */ /* 0x000fce0000000000 */
[----:B---3--:R-:W-:Y:S05]  /*d280*/  CALL.ABS.NOINC R2 ;  /* 0x0000000002007343 */ /* 0x008fea0003c00000 */
.L_x_913:
[----:B------:R-:W-:Y:S05]  /*d290*/  BRA `(.L_x_889) ;  /* 0x0000000000987947 */ /* 0x000fea0003800000 */
.L_x_912:
        /* <DEDUP_REMOVED lines=13> */
.L_x_915:
[----:B------:R-:W-:Y:S05]  /*d370*/  BSYNC.RECONVERGENT B0 ;  /* 0x0000000000007941 */ /* 0x000fea0003800200 */
.L_x_914:
[----:B------:R-:W-:-:S05]  /*d380*/  LOP3.LUT R5, R0, 0x80, R5, 0xf8, !PT ;  /* 0x0000008000057812 */ /* 0x000fca00078ef805 */
[----:B------:R3:W-:Y:S01]  /*d390*/  STG.E.U8 desc[UR36][R2.64], R5 ;  /* 0x0000000502007986 */ /* 0x0007e2000c101124 */
[----:B------:R-:W-:Y:S05]  /*d3a0*/  BRA `(.L_x_889) ;  /* 0x0000000000547947 */ /* 0x000fea0003800000 */
.L_x_911:
        /* <DEDUP_REMOVED lines=12> */
.L_x_917:
[----:B------:R-:W-:Y:S01]  /*d470*/  IMAD.MOV.U32 R0, RZ, RZ, 0x7f ;  /* 0x0000007fff007424 */ /* 0x000fe200078e00ff */
[----:B------:R-:W-:-:S04]  /*d480*/  ISETP.GT.U32.AND P0, PT, R4, 0x7f800000, PT ;  /* 0x7f8000000400780c */ /* 0x000fc80003f04070 */
[----:B------:R-:W-:-:S09]  /*d490*/  SEL R0, R0, 0x7c, P0 ;  /* 0x0000007c00007807 */ /* 0x000fd20000000000 */
.L_x_918:
[----:B------:R-:W-:Y:S05]  /*d4a0*/  BSYNC.RECONVERGENT B0 ;  /* 0x0000000000007941 */ /* 0x000fea0003800200 */
.L_x_916:
[----:B------:R-:W-:-:S04]  /*d4b0*/  SHF.R.U32.HI R5, RZ, 0x18, R5 ;  /* 0x00000018ff057819 */ /* 0x000fc80000011605 */
[----:B------:R-:W-:-:S05]  /*d4c0*/  LOP3.LUT R5, R0, 0x80, R5, 0xf8, !PT ;  /* 0x0000008000057812 */ /* 0x000fca00078ef805 */
[----:B------:R2:W-:Y:S01]  /*d4d0*/  STG.E.U8 desc[UR36][R2.64], R5 ;  /* 0x0000000502007986 */ /* 0x0005e2000c101124 */
[----:B------:R-:W-:Y:S05]  /*d4e0*/  BRA `(.L_x_889) ;  /* 0x0000000000047947 */ /* 0x000fea0003800000 */
.L_x_910:
[----:B--2---:R4:W-:Y:S02]  /*d4f0*/  STG.E.U16 desc[UR36][R2.64], R5 ;  /* 0x0000000502007986 */ /* 0x0049e4000c101524 */
.L_x_889:
[----:B------:R-:W-:-:S07]  /*d500*/  VIADD R17, R17, 0x80 ;  /* 0x0000008011117836 */ /* 0x000fce0000000000 */
.L_x_816:
[----:B------:R-:W-:Y:S05]  /*d510*/  BSYNC.RECONVERGENT B6 ;  /* 0x0000000000067941 */ /* 0x000fea0003800200 */
.L_x_815:
[----:B------:R-:W5:Y:S02]  /*d520*/  LDCU UR4, c[0x0][0x380] ;  /* 0x00007000ff0477ac */ /* 0x000f640008000800 */
[----:B-----5:R-:W-:-:S13]  /*d530*/  ISETP.GE.AND P0, PT, R17, UR4, PT ;  /* 0x0000000411007c0c */ /* 0x020fda000bf06270 */
[----:B------:R-:W-:Y:S05]  /*d540*/  @P0 EXIT ;  /* 0x000000000000094d */ /* 0x000fea0003800000 */
[----:B------:R-:W5:Y:S01]  /*d550*/  LDCU UR4, c[0x0][0x388] ;  /* 0x00007100ff0477ac */ /* 0x000f620008000800 */
[----:B------:R-:W-:Y:S02]  /*d560*/  IMAD.MOV.U32 R18, RZ, RZ, RZ ;  /* 0x000000ffff127224 */ /* 0x000fe400078e00ff */
[----:B0--3--:R-:W-:Y:S02]  /*d570*/  IMAD.MOV.U32 R0, RZ, RZ, RZ ;  /* 0x000000ffff007224 */ /* 0x009fe400078e00ff */
[----:B------:R-:W-:Y:S01]  /*d580*/  IMAD.MOV.U32 R16, RZ, RZ, RZ ;  /* 0x000000ffff107224 */ /* 0x000fe200078e00ff */
[----:B-----5:R-:W-:-:S09]  /*d590*/  UISETP.NE.AND UP0, UPT, UR4, URZ, UPT ;  /* 0x000000ff0400728c */ /* 0x020fd2000bf05270 */
[----:B------:R-:W-:Y:S05]  /*d5a0*/  BRA.U !UP0, `(.L_x_919) ;  /* 0x0000001508707547 */ /* 0x000fea000b800000 */
[----:B------:R-:W1:Y:S01]  /*d5b0*/  LDCU.64 UR4, c[0x0][0x390] ;  /* 0x00007200ff0477ac */ /* 0x000e620008000a00 */
[----:B------:R-:W-:Y:S01]  /*d5c0*/  HFMA2 R16, -RZ, RZ, 0, 0 ;  /* 0x00000000ff107431 */ /* 0x000fe200000001ff */
[----:B------:R-:W0:Y:S01]  /*d5d0*/  LDCU UR6, c[0x0][0x38c] ;  /* 0x00007180ff0677ac */ /* 0x000e220008000800 */
[----:B------:R-:W3:Y:S01]  /*d5e0*/  LDCU.64 UR8, c[0x0][0x4b8] ;  /* 0x00009700ff0877ac */ /* 0x000ee20008000a00 */
[----:B------:R-:W-:Y:S02]  /*d5f0*/  UISETP.NE.AND UP0, UPT, UR41, URZ, UPT ;  /* 0x000000ff2900728c */ /* 0x000fe4000bf05270 */
        /* <DEDUP_REMOVED lines=38> */
[----:B------:R-:W-:Y:S01]  /*d860*/  MOV R2, RZ ;  /* 0x000000ff00027202 */ /* 0x000fe20000000f00 */
        /* <DEDUP_REMOVED lines=41> */
[----:B------:R-:W-:Y:S01]  /*db00*/  HFMA2 R4, -RZ, RZ, 0, 0 ;  /* 0x00000000ff047431 */ /* 0x000fe200000001ff */
        /* <DEDUP_REMOVED lines=253> */
[----:B------:R-:W2:Y:S03]  /*eae0*/  LDCU.64 UR8, c[0x0][0x5d8] ;  /* 0x0000bb00ff0877ac */ /* 0x000ea60008000a00 */
        /* <DEDUP_REMOVED lines=8> */
.L_x_919:
[----:B------:R-:W0:Y:S01]  /*eb70*/  LDCU.64 UR6, c[0x0][0x5e8] ;  /* 0x0000bd00ff0677ac */ /* 0x000e220008000a00 */
[----:B------:R-:W1:Y:S01]  /*eb80*/  LDCU.64 UR8, c[0x0][0x5f0] ;  /* 0x0000be00ff0877ac */ /* 0x000e620008000a00 */
[----:B------:R-:W-:-:S04]  /*eb90*/  UPRMT UR4, UR39, 0x9910, URZ ;  /* 0x0000991027047896 */ /* 0x000fc800080000ff */
[----:B------:R-:W-:Y:S01]  /*eba0*/  UISETP.GT.AND UP0, UPT, UR4, 0x9, UPT ;  /* 0x000000090400788c */ /* 0x000fe2000bf04270 */
[----:B0-----:R-:W-:Y:S02]  /*ebb0*/  IADD3 R16, P0, PT, R16, UR6, RZ ;  /* 0x0000000610107c10 */ /* 0x001fe4000ff1e0ff */
[----:B-12-4-:R-:W-:-:S03]  /*ebc0*/  IADD3 R2, P1, PT, R0, UR8, RZ ;  /* 0x0000000800027c10 */ /* 0x016fc6000ff3e0ff */
[----:B------:R-:W-:Y:S02]  /*ebd0*/  IMAD.X R17, RZ, RZ, UR7, P0 ;  /* 0x00000007ff117e24 */ /* 0x000fe400080e06ff */
[----:B------:R-:W-:Y:S01]  /*ebe0*/  IMAD.X R3, RZ, RZ, UR9, P1 ;  /* 0x00000009ff037e24 */ /* 0x000fe200088e06ff */
        /* <DEDUP_REMOVED lines=14> */
.L_x_923:
[----:B------:R-:W2:Y:S02]  /*ecd0*/  LDG.E.U8 R2, desc[UR36][R2.64] ;  /* 0x0000002402027981 */ /* 0x000ea4000c1e1100 */
[----:B--2---:R-:W-:-:S04]  /*ece0*/  I2FP.F32.U32 R0, R2 ;  /* 0x0000000200007245 */ /* 0x004fc80000201000 */
[----:B------:R-:W-:-:S04]  /*ecf0*/  F2FP.BF16.F32.PACK_AB R0, RZ, R0 ;  /* 0x00000000ff00723e */ /* 0x000fc800000010ff */
[----:B------:R-:W-:Y:S01]  /*ed00*/  PRMT R19, R0, 0x7610, R19 ;  /* 0x0000761000137816 */ /* 0x000fe20000000013 */
[----:B------:R-:W-:Y:S06]  /*ed10*/  BRA `(.L_x_925) ;  /* 0x0000000c00e07947 */ /* 0x000fec0003800000 */
.L_x_922:
        /* <DEDUP_REMOVED lines=11> */
.L_x_927:
[----:B------:R-:W2:Y:S02]  /*edd0*/  LDG.E R2, desc[UR36][R2.64] ;  /* 0x0000002402027981 */ /* 0x000ea4000c1e1900 */
[----:B--2---:R-:W-:-:S04]  /*ede0*/  I2FP.F32.S32 R0, R2 ;  /* 0x0000000200007245 */ /* 0x004fc80000201400 */
[----:B------:R-:W-:-:S04]  /*edf0*/  F2FP.BF16.F32.PACK_AB R0, RZ, R0 ;  /* 0x00000000ff00723e */ /* 0x000fc800000010ff */
[----:B------:R-:W-:Y:S01]  /*ee00*/  PRMT R19, R0, 0x7610, R19 ;  /* 0x0000761000137816 */ /* 0x000fe20000000013 */
[----:B------:R-:W-:Y:S06]  /*ee10*/  BRA `(.L_x_925) ;  /* 0x0000000c00a07947 */ /* 0x000fec0003800000 */
.L_x_926:
[----:B------:R-:W2:Y:S02]  /*ee20*/  LDG.E.U16 R2, desc[UR36][R2.64] ;  /* 0x0000002402027981 */ /* 0x000ea4000c1e1500 */
[----:B--2---:R-:W0:Y:S02]  /*ee30*/  I2F.S16 R0, R2 ;  /* 0x0000000200007306 */ /* 0x004e240000101400 */
[----:B0-----:R-:W-:-:S04]  /*ee40*/  F2FP.BF16.F32.PACK_AB R0, RZ, R0 ;  /* 0x00000000ff00723e */ /* 0x001fc800000010ff */
[----:B------:R-:W-:Y:S01]  /*ee50*/  PRMT R19, R0, 0x7610, R19 ;  /* 0x0000761000137816 */ /* 0x000fe20000000013 */
[----:B------:R-:W-:Y:S06]  /*ee60*/  BRA `(.L_x_925) ;  /* 0x0000000c008c7947 */ /* 0x000fec0003800000 */
.L_x_921:
        /* <DEDUP_REMOVED lines=9> */
.L_x_929:
[----:B------:R-:W2:Y:S02]  /*ef00*/  LDG.E.U16 R0, desc[UR36][R2.64] ;  /* 0x0000002402007981 */ /* 0x000ea4000c1e1500 */
[----:B--2---:R-:W-:-:S05]  /*ef10*/  HADD2.F32 R0, -RZ, R0.H0_H0 ;  /* 0x20000000ff007230 */ /* 0x004fca0000004100 */
[----:B------:R-:W-:-:S04]  /*ef20*/  F2FP.BF16.F32.PACK_AB R0, RZ, R0 ;  /* 0x00000000ff00723e */ /* 0x000fc800000010ff */
[----:B------:R-:W-:Y:S01]  /*ef30*/  PRMT R19, R0, 0x7610, R19 ;  /* 0x0000761000137816 */ /* 0x000fe20000000013 */
[----:B------:R-:W-:Y:S06]  /*ef40*/  BRA `(.L_x_925) ;  /* 0x0000000c00547947 */ /* 0x000fec0003800000 */
.L_x_928:
        /* <DEDUP_REMOVED lines=9> */
.L_x_931:
[----:B------:R-:W2:Y:S02]  /*efe0*/  LDG.E.U16 R2, desc[UR36][R2.64] ;  /* 0x0000002402027981 */ /* 0x000ea4000c1e1500 */
[----:B--2---:R-:W-:-:S05]  /*eff0*/  HADD2.F32 R0, -RZ, R2.H0_H0 ;  /* 0x20000002ff007230 */ /* 0x004fca0000004100 */
[----:B------:R-:W-:-:S04]  /*f000*/  F2FP.BF16.F32.PACK_AB R0, RZ, R0 ;  /* 0x00000000ff00723e */ /* 0x000fc800000010ff */
[----:B------:R-:W-:Y:S01]  /*f010*/  PRMT R19, R0, 0x7610, R19 ;  /* 0x0000761000137816 */ /* 0x000fe20000000013 */
[----:B------:R-:W-:Y:S06]  /*f020*/  BRA `(.L_x_925) ;  /* 0x0000000c001c7947 */ /* 0x000fec0003800000 */
.L_x_930:
        /* <DEDUP_REMOVED lines=13> */
.L_x_920:
        /* <DEDUP_REMOVED lines=14> */
.L_x_934:
        /* <DEDUP_REMOVED lines=13> */
.L_x_933:
        /* <DEDUP_REMOVED lines=27> */
.L_x_936:
        /* <DEDUP_REMOVED lines=14> */
.L_x_935:
[----:B------:R0:W5:Y:S01]  /*f540*/  LDG.E.U16 R19, desc[UR36][R2.64] ;  /* 0x0000002402137981 */ /* 0x000162000c1e1500 */
[----:B------:R-:W-:Y:S05]  /*f550*/  BRA `(.L_x_925) ;  /* 0x0000000400d07947 */ /* 0x000fea0003800000 */
.L_x_932:
        /* <DEDUP_REMOVED lines=13> */
.L_x_939:
        /* <DEDUP_REMOVED lines=21> */
.L_x_943:
[----:B------:R-:W-:Y:S05]  /*f780*/  BSYNC.RECONVERGENT B1 ;  /* 0x0000000000017941 */ /* 0x000fea0003800200 */
.L_x_942:
[----:B------:R-:W-:Y:S01]  /*f790*/  IMAD.SHL.U32 R0, R0, 0x100000, RZ ;  /* 0x0010000000007824 */ /* 0x000fe200078e00ff */
[----:B------:R-:W-:-:S04]  /*f7a0*/  LEA R2, R2, 0x3b800000, 0x17 ;  /* 0x3b80000002027811 */ /* 0x000fc800078eb8ff */
[----:B------:R-:W-:-:S07]  /*f7b0*/  LOP3.LUT R0, R2, R0, R7, 0xfe, !PT ;  /* 0x0000000002007212 */ /* 0x000fce00078efe07 */
.L_x_941:
[----:B------:R-:W-:Y:S05]  /*f7c0*/  BSYNC.RECONVERGENT B0 ;  /* 0x0000000000007941 */ /* 0x000fea0003800200 */
.L_x_940:
[----:B------:R-:W-:-:S04]  /*f7d0*/  F2FP.BF16.F32.PACK_AB R0, RZ, R0 ;  /* 0x00000000ff00723e */ /* 0x000fc800000010ff */
[----:B------:R-:W-:Y:S01]  /*f7e0*/  PRMT R19, R0, 0x7610, R19 ;  /* 0x0000761000137816 */ /* 0x000fe20000000013 */
[----:B------:R-:W-:Y:S06]  /*f7f0*/  BRA `(.L_x_925) ;  /* 0x0000000400287947 */ /* 0x000fec0003800000 */
.L_x_938:
        /* <DEDUP_REMOVED lines=21> */
.L_x_947:
[----:B------:R-:W-:Y:S05]  /*f950*/  BSYNC.RECONVERGENT B1 ;  /* 0x0000000000017941 */ /* 0x000fea0003800200 */
.L_x_946:
[----:B------:R-:W-:Y:S01]  /*f960*/  IMAD.SHL.U32 R0, R0, 0x200000, RZ ;  /* 0x0020000000007824 */ /* 0x000fe200078e00ff */
[----:B------:R-:W-:-:S04]  /*f970*/  LEA R2, R2, 0x37800000, 0x17 ;  /* 0x3780000002027811 */ /* 0x000fc800078eb8ff */
[----:B------:R-:W-:-:S07]  /*f980*/  LOP3.LUT R0, R2, R0, R7, 0xfe, !PT ;  /* 0x0000000002007212 */ /* 0x000fce00078efe07 */
.L_x_945:
[----:B------:R-:W-:Y:S05]  /*f990*/  BSYNC.RECONVERGENT B0 ;  /* 0x0000000000007941 */ /* 0x000fea0003800200 */
.L_x_944:
[----:B------:R-:W-:-:S04]  /*f9a0*/  F2FP.BF16.F32.PACK_AB R0, RZ, R0 ;  /* 0x00000000ff00723e */ /* 0x000fc800000010ff */
[----:B------:R-:W-:Y:S01]  /*f9b0*/  PRMT R19, R0, 0x7610, R19 ;  /* 0x0000761000137816 */ /* 0x000fe20000000013 */
[----:B------:R-:W-:Y:S06]  /*f9c0*/  BRA `(.L_x_925) ;  /* 0x0000000000b47947 */ /* 0x000fec0003800000 */
.L_x_937:
        /* <DEDUP_REMOVED lines=14> */
.L_x_951:
[----:B------:R-:W-:Y:S05]  /*fab0*/  BSYNC.RECONVERGENT B0 ;  /* 0x0000000000007941 */ /* 0x000fea0003800200 */
.L_x_950:
[----:B------:R-:W-:-:S04]  /*fac0*/  F2FP.BF16.F32.PACK_AB R0, RZ, R0 ;  /* 0x00000000ff00723e */ /* 0x000fc800000010ff */
[----:B------:R-:W-:Y:S01]  /*fad0*/  PRMT R19, R0, 0x7610, R19 ;  /* 0x0000761000137816 */ /* 0x000fe20000000013 */
[----:B------:R-:W-:Y:S06]  /*fae0*/  BRA `(.L_x_925) ;  /* 0x00000000006c7947 */ /* 0x000fec0003800000 */
.L_x_924:
        /* <DEDUP_REMOVED lines=16> */
.L_x_952:
[----:B------:R-:W-:Y:S01]  /*fbf0*/  PRMT R19, RZ, 0x7610, R19 ;  /* 0x00007610ff137816 */ /* 0x000fe20000000013 */
[----:B------:R-:W-:Y:S06]  /*fc00*/  BRA `(.L_x_925) ;  /* 0x0000000000247947 */ /* 0x000fec0003800000 */
.L_x_949:
[----:B------:R-:W2:Y:S02]  /*fc10*/  LDG.E.64 R2, desc[UR36][R2.64] ;  /* 0x0000002402027981 */ /* 0x000ea4000c1e1b00 */
[----:B--2---:R-:W0:Y:S02]  /*fc20*/  I2F.U64 R0, R2 ;  /* 0x0000000200007312 */ /* 0x004e240000301000 */
[----:B0-----:R-:W-:-:S04]  /*fc30*/  F2FP.BF16.F32.PACK_AB R0, RZ, R0 ;  /* 0x00000000ff00723e */ /* 0x001fc800000010ff */
[----:B------:R-:W-:Y:S01]  /*fc40*/  PRMT R19, R0, 0x7610, R19 ;  /* 0x0000761000137816 */ /* 0x000fe20000000013 */
[----:B------:R-:W-:Y:S06]  /*fc50*/  BRA `(.L_x_925) ;  /* 0x0000000000107947 */ /* 0x000fec0003800000 */
.L_x_948:
[----:B------:R-:W2:Y:S02]  /*fc60*/  LDG.E R2, desc[UR36][R2.64] ;  /* 0x0000002402027981 */ /* 0x000ea4000c1e1900 */
[----:B--2---:R-:W-:-:S04]  /*fc70*/  I2FP.F32.U32 R0, R2 ;  /* 0x0000000200007245 */ /* 0x004fc80000201000 */
[----:B------:R-:W-:-:S04]  /*fc80*/  F2FP.BF16.F32.PACK_AB R0, RZ, R0 ;  /* 0x00000000ff00723e */ /* 0x000fc800000010ff */
[----:B------:R-:W-:-:S07]  /*fc90*/  PRMT R19, R0, 0x7610, R19 ;  /* 0x0000761000137816 */ /* 0x000fce0000000013 */
.L_x_925:
        /* <DEDUP_REMOVED lines=18> */
.L_x_956:
[----:B------:R-:W2:Y:S02]  /*fdc0*/  LDG.E.U8 R2, desc[UR36][R2.64] ;  /* 0x0000002402027981 */ /* 0x000ea4000c1e1100 */
[----:B--2---:R-:W-:-:S04]  /*fdd0*/  I2FP.F32.U32 R0, R2 ;  /* 0x0000000200007245 */ /* 0x004fc80000201000 */
[----:B------:R-:W-:Y:S01]  /*fde0*/  F2FP.BF16.F32.PACK_AB R0, RZ, R0 ;  /* 0x00000000ff00723e */ /* 0x000fe200000010ff */
[----:B------:R-:W-:Y:S06]  /*fdf0*/  BRA `(.L_x_958) ;  /* 0x0000000c00a47947 */ /* 0x000fec0003800000 */
.L_x_955:
        /* <DEDUP_REMOVED lines=10> */
.L_x_960:
[----:B------:R-:W2:Y:S02]  /*fea0*/  LDG.E R2, desc[UR36][R2.64] ;  /* 0x0000002402027981 */ /* 0x000ea4000c1e1900 */
[----:B--2---:R-:W-:-:S04]  /*feb0*/  I2FP.F32.S32 R0, R2 ;  /* 0x0000000200007245 */ /* 0x004fc80000201400 */
[----:B------:R-:W-:Y:S01]  /*fec0*/  F2FP.BF16.F32.PACK_AB R0, RZ, R0 ;  /* 0x00000000ff00723e */ /* 0x000fe200000010ff */
[----:B------:R-:W-:Y:S06]  /*fed0*/  BRA `(.L_x_958) ;  /* 0x0000000c006c7947 */ /* 0x000fec0003800000 */
.L_x_959:
[----:B------:R-:W2:Y:S02]  /*fee0*/  LDG.E.U16 R2, desc[UR36][R2.64] ;  /* 0x0000002402027981 */ /* 0x000ea4000c1e1500 */
[----:B--2---:R-:W0:Y:S02]  /*fef0*/  I2F.S16 R0, R2 ;  /* 0x0000000200007306 */ /* 0x004e240000101400 */
[----:B0-----:R-:W-:Y:S01]  /*ff00*/  F2FP.BF16.F32.PACK_AB R0, RZ, R0 ;  /* 0x00000000ff00723e */ /* 0x001fe200000010ff */
[----:B------:R-:W-:Y:S06]  /*ff10*/  BRA `(.L_x_958) ;  /* 0x0000000c005c7947 */ /* 0x000fec0003800000 */
.L_x_954:
        /* <DEDUP_REMOVED lines=9> */
.L_x_962:
[----:B------:R-:W2:Y:S02]  /*ffb0*/  LDG.E.U16 R0, desc[UR36][R2.64] ;  /* 0x0000002402007981 */ /* 0x000ea4000c1e1500 */
[----:B--2---:R-:W-:-:S05]  /*ffc0*/  HADD2.F32 R0, -RZ, R0.H0_H0 ;  /* 0x20000000ff007230 */ /* 0x004fca0000004100 */
[----:B------:R-:W-:Y:S01]  /*ffd0*/  F2FP.BF16.F32.PACK_AB R0, RZ, R0 ;  /* 0x00000000ff00723e */ /* 0x000fe200000010ff */
[----:B------:R-:W-:Y:S06]  /*ffe0*/  BRA `(.L_x_958) ;  /* 0x0000000c00287947 */ /* 0x000fec0003800000 */
.L_x_961:
        /* <DEDUP_REMOVED lines=9> */
.L_x_964:
[----:B------:R-:W2:Y:S02]  /*10080*/  LDG.E.U16 R2, desc[UR36][R2.64] ;  /* 0x0000002402027981 */ /* 0x000ea4000c1e1500 */
[----:B--2---:R-:W-:-:S05]  /*10090*/  HADD2.F32 R0, -RZ, R2.H0_H0 ;  /* 0x20000002ff007230 */ /* 0x004fca0000004100 */
[----:B------:R-:W-:Y:S01]  /*100a0*/  F2FP.BF16.F32.PACK_AB R0, RZ, R0 ;  /* 0x00000000ff00723e */ /* 0x000fe200000010ff */
[----:B------:R-:W-:Y:S06]  /*100b0*/  BRA `(.L_x_958) ;  /* 0x0000000800f47947 */ /* 0x000fec0003800000 */
.L_x_963:
        /* <DEDUP_REMOVED lines=12> */
.L_x_953:
        /* <DEDUP_REMOVED lines=13> */
.L_x_967:
        /* <DEDUP_REMOVED lines=12> */
.L_x_966:
        /* <DEDUP_REMOVED lines=27> */
.L_x_969:
        /* <DEDUP_REMOVED lines=13> */
.L_x_968:
[----:B------:R0:W5:Y:S01]  /*10590*/  LDG.E.U16 R0, desc[UR36][R2.64] ;  /* 0x0000002402007981 */ /* 0x000162000c1e1500 */
[----:B------:R-:W-:Y:S05]  /*105a0*/  BRA `(.L_x_958) ;  /* 0x0000000400b87947 */ /* 0x000fea0003800000 */
.L_x_965:
        /* <DEDUP_REMOVED lines=12> */
.L_x_972:
        /* <DEDUP_REMOVED lines=21> */
.L_x_976:
[----:B------:R-:W-:Y:S05]  /*107c0*/  BSYNC.RECONVERGENT B1 ;  /* 0x0000000000017941 */ /* 0x000fea0003800200 */
.L_x_975:
[----:B------:R-:W-:Y:S01]  /*107d0*/  IMAD.SHL.U32 R0, R0, 0x100000, RZ ;  /* 0x0010000000007824 */ /* 0x000fe200078e00ff */
[----:B------:R-:W-:-:S04]  /*107e0*/  LEA R2, R2, 0x3b800000, 0x17 ;  /* 0x3b80000002027811 */ /* 0x000fc800078eb8ff */
[----:B------:R-:W-:-:S07]  /*107f0*/  LOP3.LUT R0, R2, R0, R7, 0xfe, !PT ;  /* 0x0000000002007212 */ /* 0x000fce00078efe07 */
.L_x_974:
[----:B------:R-:W-:Y:S05]  /*10800*/  BSYNC.RECONVERGENT B0 ;  /* 0x0000000000007941 */ /* 0x000fea0003800200 */
.L_x_973:
[----:B------:R-:W-:Y:S01]  /*10810*/  F2FP.BF16.F32.PACK_AB R0, RZ, R0 ;  /* 0x00000000ff00723e */ /* 0x000fe200000010ff */
[----:B------:R-:W-:Y:S06]  /*10820*/  BRA `(.L_x_958) ;  /* 0x0000000400187947 */ /* 0x000fec0003800000 */
.L_x_971:
        /* <DEDUP_REMOVED lines=21> */
.L_x_980:
[----:B------:R-:W-:Y:S05]  /*10980*/  BSYNC.RECONVERGENT B1 ;  /* 0x0000000000017941 */ /* 0x000fea0003800200 */
.L_x_979:
[----:B------:R-:W-:Y:S02]  /*10990*/  SHF.L.U32 R0, R0, 0x15, RZ ;  /* 0x0000001500007819 */ /* 0x000fe400000006ff */
[----:B------:R-:W-:-:S04]  /*109a0*/  LEA R2, R2, 0x37800000, 0x17 ;  /* 0x3780000002027811 */ /* 0x000fc800078eb8ff */
[----:B------:R-:W-:-:S07]  /*109b0*/  LOP3.LUT R0, R2, R0, R7, 0xfe, !PT ;  /* 0x0000000002007212 */ /* 0x000fce00078efe07 */
.L_x_978:
[----:B------:R-:W-:Y:S05]  /*109c0*/  BSYNC.RECONVERGENT B0 ;  /* 0x0000000000007941 */ /* 0x000fea0003800200 */
.L_x_977:
[----:B------:R-:W-:Y:S01]  /*109d0*/  F2FP.BF16.F32.PACK_AB R0, RZ, R0 ;  /* 0x00000000ff00723e */ /* 0x000fe200000010ff */
[----:B------:R-:W-:Y:S06]  /*109e0*/  BRA `(.L_x_958) ;  /* 0x0000000000a87947 */ /* 0x000fec0003800000 */
.L_x_970:
        /* <DEDUP_REMOVED lines=14> */
.L_x_984:
[----:B------:R-:W-:Y:S05]  /*10ad0*/  BSYNC.RECONVERGENT B0 ;  /* 0x0000000000007941 */ /* 0x000fea0003800200 */
.L_x_983:
[----:B------:R-:W-:Y:S01]  /*10ae0*/  F2FP.BF16.F32.PACK_AB R0, RZ, R0 ;  /* 0x00000000ff00723e */ /* 0x000fe200000010ff */
[----:B------:R-:W-:Y:S06]  /*10af0*/  BRA `(.L_x_958) ;  /* 0x0000000000647947 */ /* 0x000fec0003800000 */
.L_x_957:
        /* <DEDUP_REMOVED lines=16> */
.L_x_985:
[----:B------:R-:W-:Y:S01]  /*10c00*/  PRMT R0, RZ, 0x7610, R0 ;  /* 0x00007610ff007816 */ /* 0x000fe20000000000 */
[----:B------:R-:W-:Y:S06]  /*10c10*/  BRA `(.L_x_958) ;  /* 0x00000000001c7947 */ /* 0x000fec0003800000 */
.L_x_982:
[----:B------:R-:W2:Y:S02]  /*10c20*/  LDG.E.64 R2, desc[UR36][R2.64] ;  /* 0x0000002402027981 */ /* 0x000ea4000c1e1b00 */
[----:B--2---:R-:W0:Y:S02]  /*10c30*/  I2F.U64 R0, R2 ;  /* 0x0000000200007312 */ /* 0x004e240000301000 */
[----:B0-----:R-:W-:Y:S01]  /*10c40*/  F2FP.BF16.F32.PACK_AB R0, RZ, R0 ;  /* 0x00000000ff00723e */ /* 0x001fe200000010ff */
[----:B------:R-:W-:Y:S06]  /*10c50*/  BRA `(.L_x_958) ;  /* 0x00000000000c7947 */ /* 0x000fec0003800000 */
.L_x_981:
[----:B------:R-:W2:Y:S02]  /*10c60*/  LDG.E R2, desc[UR36][R2.64] ;  /* 0x0000002402027981 */ /* 0x000ea4000c1e1900 */
[----:B--2---:R-:W-:-:S04]  /*10c70*/  I2FP.F32.U32 R0, R2 ;  /* 0x0000000200007245 */ /* 0x004fc80000201000 */
[----:B------:R-:W-:-:S07]  /*10c80*/  F2FP.BF16.F32.PACK_AB R0, RZ, R0 ;  /* 0x00000000ff00723e */ /* 0x000fce00000010ff */
.L_x_958:
[----:B-----5:R-:W-:Y:S01]  /*10c90*/  IMAD.U32 R19, R19, 0x10000, RZ ;  /* 0x0001000013137824 */ /* 0x020fe200078e00ff */
[----:B------:R-:W-:Y:S01]  /*10ca0*/  UPRMT UR4, UR43, 0x9910, URZ ;  /* 0x000099102b047896 */ /* 0x000fe200080000ff */
[----:B------:R-:W-:-:S03]  /*10cb0*/  IMAD.U32 R0, R0, 0x10000, RZ ;  /* 0x0001000000007824 */ /* 0x000fc600078e00ff */
[----:B------:R-:W-:Y:S02]  /*10cc0*/  UISETP.GT.AND UP0, UPT, UR4, 0x9, UPT ;  /* 0x000000090400788c */ /* 0x000fe4000bf04270 */
[----:B------:R-:W-:-:S04]  /*10cd0*/  FMNMX.FTZ R0, R19, R0, PT ;  /* 0x0000000013007209 */ /* 0x000fc80003810000 */
[----:B0-----:R0:W1:Y:S03]  /*10ce0*/  F2F.BF16.F32 R3, R0 ;  /* 0x0000000000037304 */ /* 0x0010660000202000 */
        /* <DEDUP_REMOVED lines=9> */
[----:B01----:R-:W-:-:S04]  /*10d80*/  IMAD.U32 R0, R3, 0x10000, RZ ;  /* 0x0001000003007824 */ /* 0x003fc800078e00ff */
[----:B------:R-:W0:Y:S02]  /*10d90*/  F2I.FTZ.TRUNC.NTZ R3, R0 ;  /* 0x0000000000037305 */ /* 0x000e24000021f100 */
[----:B0-----:R-:W-:Y:S01]  /*10da0*/  STG.E.U8 desc[UR36][R16.64], R3 ;  /* 0x0000000310007986 */ /* 0x001fe2000c101124 */
[----:B------:R-:W-:Y:S05]  /*10db0*/  EXIT ;  /* 0x000000000000794d */ /* 0x000fea0003800000 */
.L_x_989:
[----:B-1----:R-:W-:-:S06]  /*10dc0*/  IMAD.U32 R3, R3, 0x10000, RZ ;  /* 0x0001000003037824 */ /* 0x002fcc00078e00ff */
[----:B------:R-:W1:Y:S02]  /*10dd0*/  F2I.S64.TRUNC R2, R3 ;  /* 0x0000000300027311 */ /* 0x000e64000020d900 */
[----:B-1----:R-:W-:Y:S01]  /*10de0*/  STG.E.U8 desc[UR36][R16.64], R2 ;  /* 0x0000000210007986 */ /* 0x002fe2000c101124 */
[----:B------:R-:W-:Y:S05]  /*10df0*/  EXIT ;  /* 0x000000000000794d */ /* 0x000fea0003800000 */
.L_x_988:
        /* <DEDUP_REMOVED lines=10> */
.L_x_992:
[----:B-1----:R-:W-:-:S06]  /*10ea0*/  SHF.L.U32 R3, R3, 0x10, RZ ;  /* 0x0000001003037819 */ /* 0x002fcc00000006ff */
[----:B------:R-:W1:Y:S02]  /*10eb0*/  F2I.FTZ.TRUNC.NTZ R3, R3 ;  /* 0x0000000300037305 */ /* 0x000e64000021f100 */
[----:B-1----:R-:W-:Y:S01]  /*10ec0*/  STG.E desc[UR36][R16.64], R3 ;  /* 0x0000000310007986 */ /* 0x002fe2000c101924 */
[----:B------:R-:W-:Y:S05]  /*10ed0*/  EXIT ;  /* 0x000000000000794d */ /* 0x000fea0003800000 */
.L_x_991:
[----:B-1----:R-:W-:-:S06]  /*10ee0*/  IMAD.U32 R3, R3, 0x10000, RZ ;  /* 0x0001000003037824 */ /* 0x002fcc00078e00ff */
[----:B------:R-:W1:Y:S02]  /*10ef0*/  F2I.FTZ.TRUNC.NTZ R3, R3 ;  /* 0x0000000300037305 */ /* 0x000e64000021f100 */
[----:B-1----:R-:W-:Y:S01]  /*10f00*/  STG.E.U16 desc[UR36][R16.64], R3 ;  /* 0x0000000310007986 */ /* 0x002fe2000c101524 */
[----:B------:R-:W-:Y:S05]  /*10f10*/  EXIT ;  /* 0x000000000000794d */ /* 0x000fea0003800000 */
.L_x_987:
        /* <DEDUP_REMOVED lines=9> */
.L_x_994:
[----:B01----:R-:W-:-:S05]  /*10fb0*/  IMAD.U32 R0, R3, 0x10000, RZ ;  /* 0x0001000003007824 */ /* 0x003fca00078e00ff */
[----:B------:R-:W-:-:S05]  /*10fc0*/  F2FP.F16.F32.PACK_AB R0, RZ, R0 ;  /* 0x00000000ff00723e */ /* 0x000fca00000000ff */
[----:B------:R-:W-:Y:S01]  /*10fd0*/  STG.E.U16 desc[UR36][R16.64], R0 ;  /* 0x0000000010007986 */ /* 0x000fe2000c101524 */
[----:B------:R-:W-:Y:S05]  /*10fe0*/  EXIT ;  /* 0x000000000000794d */ /* 0x000fea0003800000 */
.L_x_993:
        /* <DEDUP_REMOVED lines=10> */
.L_x_996:
[----:B-1----:R-:W-:-:S04]  /*11090*/  SHF.L.U32 R3, R3, 0x10, RZ ;  /* 0x0000001003037819 */ /* 0x002fc800000006ff */
[----:B------:R-:W-:-:S04]  /*110a0*/  F2FP.F16.F32.PACK_AB R3, RZ, R3 ;  /* 0x00000003ff03723e */ /* 0x000fc800000000ff */
[----:B------:R-:W-:-:S05]  /*110b0*/  PRMT R3, R3, 0x5410, RZ ;  /* 0x0000541003037816 */ /* 0x000fca00000000ff */
[----:B------:R-:W-:Y:S01]  /*110c0*/  STG.E desc[UR36][R16.64], R3 ;  /* 0x0000000310007986 */ /* 0x000fe2000c101924 */
[----:B------:R-:W-:Y:S05]  /*110d0*/  EXIT ;  /* 0x000000000000794d */ /* 0x000fea0003800000 */
.L_x_995:
[----:B-1----:R-:W-:-:S04]  /*110e0*/  IMAD.U32 R2, R3, 0x10000, RZ ;  /* 0x0001000003027824 */ /* 0x002fc800078e00ff */
[----:B------:R-:W-:-:S06]  /*110f0*/  FMUL.FTZ R2, R2, 1 ;  /* 0x3f80000002027820 */ /* 0x000fcc0000410000 */
[----:B------:R-:W1:Y:S02]  /*11100*/  F2F.F64.F32 R2, R2 ;  /* 0x0000000200027310 */ /* 0x000e640000201800 */
[----:B-1----:R-:W-:Y:S01]  /*11110*/  STG.E.64 desc[UR36][R16.64], R2 ;  /* 0x0000000210007986 */ /* 0x002fe2000c101b24 */
[----:B------:R-:W-:Y:S05]  /*11120*/  EXIT ;  /* 0x000000000000794d */ /* 0x000fea0003800000 */
.L_x_986:
        /* <DEDUP_REMOVED lines=14> */
.L_x_1000:
[----:B-1----:R-:W-:Y:S01]  /*11210*/  IMAD.U32 R3, R3, 0x10000, RZ ;  /* 0x0001000003037824 */ /* 0x002fe200078e00ff */
[----:B------:R-:W-:Y:S01]  /*11220*/  BSSY.RECONVERGENT B0, `(.L_x_1001) ;  /* 0x0000013000007945 */ /* 0x000fe20003800200 */
[----:B------:R-:W-:-:S03]  /*11230*/  IMAD.MOV.U32 R8, RZ, RZ, 0x80 ;  /* 0x00000080ff087424 */ /* 0x000fc600078e00ff */
        /* <DEDUP_REMOVED lines=14> */
.L_x_1003:
[----:B------:R-:W-:-:S04]  /*11320*/  SHF.R.U32.HI R3, RZ, 0x18, R3 ;  /* 0x00000018ff037819 */ /* 0x000fc80000011603 */
[----:B------:R-:W-:-:S04]  /*11330*/  LOP3.LUT R0, R0, 0x80, R3, 0xf8, !PT ;  /* 0x0000008000007812 */ /* 0x000fc800078ef803 */
[----:B------:R-:W-:-:S07]  /*11340*/  PRMT R8, R0, 0x7610, R8 ;  /* 0x0000761000087816 */ /* 0x000fce0000000008 */
.L_x_1002:
[----:B------:R-:W-:Y:S05]  /*11350*/  BSYNC.RECONVERGENT B0 ;  /* 0x0000000000007941 */ /* 0x000fea0003800200 */
.L_x_1001:
[----:B------:R-:W-:Y:S01]  /*11360*/  STG.E.U8 desc[UR36][R16.64], R8 ;  /* 0x0000000810007986 */ /* 0x000fe2000c101124 */
[----:B------:R-:W-:Y:S05]  /*11370*/  EXIT ;  /* 0x000000000000794d */ /* 0x000fea0003800000 */
.L_x_999:
        /* <DEDUP_REMOVED lines=17> */
.L_x_1006:
[----:B------:R-:W-:-:S04]  /*11490*/  SHF.R.U32.HI R3, RZ, 0x18, R3 ;  /* 0x00000018ff037819 */ /* 0x000fc80000011603 */
[----:B------:R-:W-:-:S04]  /*114a0*/  LOP3.LUT R0, R0, 0x80, R3, 0xf8, !PT ;  /* 0x0000008000007812 */ /* 0x000fc800078ef803 */
[----:B------:R-:W-:-:S07]  /*114b0*/  PRMT R8, R0, 0x7610, R8 ;  /* 0x0000761000087816 */ /* 0x000fce0000000008 */
.L_x_1005:
[----:B------:R-:W-:Y:S05]  /*114c0*/  BSYNC.RECONVERGENT B0 ;  /* 0x0000000000007941 */ /* 0x000fea0003800200 */
.L_x_1004:
[----:B------:R-:W-:Y:S01]  /*114d0*/  STG.E.U8 desc[UR36][R16.64], R8 ;  /* 0x0000000810007986 */ /* 0x000fe2000c101124 */
[----:B------:R-:W-:Y:S05]  /*114e0*/  EXIT ;  /* 0x000000000000794d */ /* 0x000fea0003800000 */
.L_x_998:
        /* <DEDUP_REMOVED lines=22> */
.L_x_1008:
[----:B-1----:R-:W-:-:S06]  /*11650*/  SHF.L.U32 R3, R3, 0x10, RZ ;  /* 0x0000001003037819 */ /* 0x002fcc00000006ff */
[----:B------:R-:W1:Y:S02]  /*11660*/  F2I.U64.TRUNC R2, R3 ;  /* 0x0000000300027311 */ /* 0x000e64000020d800 */
[----:B-1----:R-:W-:Y:S01]  /*11670*/  STG.E.64 desc[UR36][R16.64], R2 ;  /* 0x0000000210007986 */ /* 0x002fe2000c101b24 */
[----:B------:R-:W-:Y:S05]  /*11680*/  EXIT ;  /* 0x000000000000794d */ /* 0x000fea0003800000 */
.L_x_1007:
[----:B-1----:R-:W-:-:S06]  /*11690*/  IMAD.U32 R3, R3, 0x10000, RZ ;  /* 0x0001000003037824 */ /* 0x002fcc00078e00ff */
[----:B------:R-:W1:Y:S02]  /*116a0*/  F2I.FTZ.U32.TRUNC.NTZ R3, R3 ;  /* 0x0000000300037305 */ /* 0x000e64000021f000 */
[----:B-1----:R-:W-:Y:S01]  /*116b0*/  STG.E desc[UR36][R16.64], R3 ;  /* 0x0000000310007986 */ /* 0x002fe2000c101924 */
[----:B------:R-:W-:Y:S05]  /*116c0*/  EXIT ;  /* 0x000000000000794d */ /* 0x000fea0003800000 */
.L_x_997:
        /* <DEDUP_REMOVED lines=11> */
.L_x_1010:
[----:B-1----:R-:W-:Y:S01]  /*11780*/  IMAD.U32 R3, R3, 0x10000, RZ ;  /* 0x0001000003037824 */ /* 0x002fe200078e00ff */
[----:B------:R-:W-:-:S03]  /*11790*/  CS2R R6, SRZ ;  /* 0x0000000000067805 */ /* 0x000fc6000001ff00 */
[----:B------:R-:W-:-:S04]  /*117a0*/  FMUL.FTZ R3, R3, 1 ;  /* 0x3f80000003037820 */ /* 0x000fc80000410000 */
[----:B------:R-:W1:Y:S02]  /*117b0*/  F2F.F64.F32 R4, R3 ;  /* 0x0000000300047310 */ /* 0x000e640000201800 */
[----:B-1----:R-:W-:Y:S01]  /*117c0*/  STG.E.128 desc[UR36][R16.64], R4 ;  /* 0x0000000410007986 */ /* 0x002fe2000c101d24 */
[----:B------:R-:W-:Y:S05]  /*117d0*/  EXIT ;  /* 0x000000000000794d */ /* 0x000fea0003800000 */
.L_x_1009:
[----:B------:R-:W-:-:S09]  /*117e0*/  UISETP.NE.AND UP0, UPT, UR4, 0xf, UPT ;  /* 0x0000000f0400788c */ /* 0x000fd2000bf05270 */
[----:B------:R-:W-:Y:S05]  /*117f0*/  BRA.U !UP0, `(.L_x_1011) ;  /* 0x0000000108e87547 */ /* 0x000fea000b800000 */
[----:B------:R-:W-:-:S09]  /*11800*/  UISETP.NE.AND UP0, UPT, UR4, 0x17, UPT ;  /* 0x000000170400788c */ /* 0x000fd2000bf05270 */
[----:B------:R-:W-:Y:S05]  /*11810*/  BRA.U !UP0, `(.L_x_1012) ;  /* 0x0000000108907547 */ /* 0x000fea000b800000 */
[----:B------:R-:W-:-:S09]  /*11820*/  UISETP.NE.AND UP0, UPT, UR4, 0x18, UPT ;  /* 0x000000180400788c */ /* 0x000fd2000bf05270 */
[----:B------:R-:W-:Y:S05]  /*11830*/  BRA.U !UP0, `(.L_x_1013) ;  /* 0x0000000108447547 */ /* 0x000fea000b800000 */
.L_x_990:
        /* <DEDUP_REMOVED lines=12> */
[----:B----4-:R-:W-:Y:S02]  /*11900*/  IMAD.U32 R10, RZ, RZ, UR8 ;  /* 0x00000008ff0a7e24 */ /* 0x010fe4000f8e00ff */
[----:B-1----:R-:W-:-:S07]  /*11910*/  IMAD.U32 R11, RZ, RZ, UR9 ;  /* 0x00000009ff0b7e24 */ /* 0x002fce000f8e00ff */
[----:B------:R-:W-:-:S07]  /*11920*/  LEPC R20, `(.L_x_1014) ;  /* 0x000000001014794e */ /* 0x000fce0000000000 */
[----:B--2---:R-:W-:Y:S05]  /*11930*/  CALL.ABS.NOINC R2 ;  /* 0x0000000002007343 */ /* 0x004fea0003c00000 */
.L_x_1014:
[----:B------:R-:W-:Y:S05]  /*11940*/  EXIT ;  /* 0x000000000000794d */ /* 0x000fea0003800000 */
.L_x_1013:
        /* <DEDUP_REMOVED lines=13> */
.L_x_1016:
[----:B------:R-:W-:Y:S05]  /*11a20*/  BSYNC.RECONVERGENT B0 ;  /* 0x0000000000007941 */ /* 0x000fea0003800200 */
.L_x_1015:
[----:B------:R-:W-:-:S05]  /*11a30*/  LOP3.LUT R3, R0, 0x80, R3, 0xf8, !PT ;  /* 0x0000008000037812 */ /* 0x000fca00078ef803 */
[----:B------:R-:W-:Y:S01]  /*11a40*/  STG.E.U8 desc[UR36][R16.64], R3 ;  /* 0x0000000310007986 */ /* 0x000fe2000c101124 */
[----:B------:R-:W-:Y:S05]  /*11a50*/  EXIT ;  /* 0x000000000000794d */ /* 0x000fea0003800000 */
.L_x_1012:
[----:B-1----:R-:W-:Y:S01]  /*11a60*/  IMAD.U32 R3, R3, 0x10000, RZ ;  /* 0x0001000003037824 */ /* 0x002fe200078e00ff */
[----:B------:R-:W-:Y:S04]  /*11a70*/  BSSY.RECONVERGENT B0, `(.L_x_1017) ;  /* 0x000000e000007945 */ /* 0x000fe80003800200 */
        /* <DEDUP_REMOVED lines=10> */
.L_x_1018:
[----:B0-----:R-:W-:Y:S01]  /*11b20*/  IMAD.MOV.U32 R0, RZ, RZ, 0x7f ;  /* 0x0000007fff007424 */ /* 0x001fe200078e00ff */
[----:B------:R-:W-:-:S04]  /*11b30*/  ISETP.GT.U32.AND P0, PT, R2, 0x7f800000, PT ;  /* 0x7f8000000200780c */ /* 0x000fc80003f04070 */
[----:B------:R-:W-:-:S09]  /*11b40*/  SEL R0, R0, 0x7c, P0 ;  /* 0x0000007c00007807 */ /* 0x000fd20000000000 */
.L_x_1019:
[----:B------:R-:W-:Y:S05]  /*11b50*/  BSYNC.RECONVERGENT B0 ;  /* 0x0000000000007941 */ /* 0x000fea0003800200 */
.L_x_1017:
[----:B------:R-:W-:-:S04]  /*11b60*/  SHF.R.U32.HI R3, RZ, 0x18, R3 ;  /* 0x00000018ff037819 */ /* 0x000fc80000011603 */
[----:B------:R-:W-:-:S05]  /*11b70*/  LOP3.LUT R3, R0, 0x80, R3, 0xf8, !PT ;  /* 0x0000008000037812 */ /* 0x000fca00078ef803 */
[----:B------:R-:W-:Y:S01]  /*11b80*/  STG.E.U8 desc[UR36][R16.64], R3 ;  /* 0x0000000310007986 */ /* 0x000fe2000c101124 */
[----:B------:R-:W-:Y:S05]  /*11b90*/  EXIT ;  /* 0x000000000000794d */ /* 0x000fea0003800000 */
.L_x_1011:
[----:B-1----:R-:W-:Y:S01]  /*11ba0*/  STG.E.U16 desc[UR36][R16.64], R3 ;  /* 0x0000000310007986 */ /* 0x002fe2000c101524 */
[----:B------:R-:W-:Y:S05]  /*11bb0*/  EXIT ;  /* 0x000000000000794d */ /* 0x000fea0003800000 */
.L_x_1020:
        /* <DEDUP_REMOVED lines=12> */
.L_x_40869:


//--------------------- .text._ZN2at6native27unrolled_elementwise_kernelINS0_13BinaryFunctorIN3c108BFloat16ES4_S4_ZZZNS0_16fmin_kernel_cudaERNS_18TensorIteratorBaseEENKUlvE_clEvENKUlvE2_clEvEUlS4_S4_E_EESt5arrayIPcLm3EELi4E23TrivialOffsetCalculatorILi2EjESE_ILi1EjENS0_6memory12LoadWithCastILi2EEENSH_13StoreWithCastILi1EEEEEviT_T0_T2_T3_T4_T5_ --------------------------
	.section	.text._ZN2at6native27unrolled_elementwise_kernelINS0_13BinaryFunctorIN3c108BFloat16ES4_S4_ZZZNS0_16fmin_kernel_cudaERNS_18TensorIteratorBaseEENKUlvE_clEvENKUlvE2_clEvEUlS4_S4_E_EESt5arrayIPcLm3EELi4E23TrivialOffsetCalculatorILi2EjESE_ILi1EjENS0_6memory12LoadWithCastILi2EEENSH_13StoreWithCastILi1EEEEEviT_T0_T2_T3_T4_T5_,"ax",@progbits
	.align	128
        .global         _ZN2at6native27unrolled_elementwise_kernelINS0_13BinaryFunctorIN3c108BFloat16ES4_S4_ZZZNS0_16fmin_kernel_cudaERNS_18TensorIteratorBaseEENKUlvE_clEvENKUlvE2_clEvEUlS4_S4_E_EESt5arrayIPcLm3EELi4E23TrivialOffsetCalculatorILi2EjESE_ILi1EjENS0_6memory12LoadWithCastILi2EEENSH_13StoreWithCastILi1EEEEEviT_T0_T2_T3_T4_T5_
        .type           _ZN2at6native27unrolled_elementwise_kernelINS0_13BinaryFunctorIN3c108BFloat16ES4_S4_ZZZNS0_16fmin_kernel_cudaERNS_18TensorIteratorBaseEENKUlvE_clEvENKUlvE2_clEvEUlS4_S4_E_EESt5arrayIPcLm3EELi4E23TrivialOffsetCalculatorILi2EjESE_ILi1EjENS0_6memory12LoadWithCastILi2EEENSH_13StoreWithCastILi1EEEEEviT_T0_T2_T3_T4_T5_,@function
        .size           _ZN2at6native27unrolled_elementwise_kernelINS0_13BinaryFunctorIN3c108BFloat16ES4_S4_ZZZNS0_16fmin_kernel_cudaERNS_18TensorIteratorBaseEENKUlvE_clEvENKUlvE2_clEvEUlS4_S4_E_EESt5arrayIPcLm3EELi4E23TrivialOffsetCalculatorILi2EjESE_ILi1EjENS0_6memory12LoadWithCastILi2EEENSH_13StoreWithCastILi1EEEEEviT_T0_T2_T3_T4_T5_,(.L_x_40870 - _ZN2at6native27unrolled_elementwise_kernelINS0_13BinaryFunctorIN3c108BFloat16ES4_S4_ZZZNS0_16fmin_kernel_cudaERNS_18TensorIteratorBaseEENKUlvE_clEvENKUlvE2_clEvEUlS4_S4_E_EESt5arrayIPcLm3EELi4E23TrivialOffsetCalculatorILi2EjESE_ILi1EjENS0_6memory12LoadWithCastILi2EEENSH_13StoreWithCastILi1EEEEEviT_T0_T2_T3_T4_T5_)
        .other          _ZN2at6native27unrolled_elementwise_kernelINS0_13BinaryFunctorIN3c108BFloat16ES4_S4_ZZZNS0_16fmin_kernel_cudaERNS_18TensorIteratorBaseEENKUlvE_clEvENKUlvE2_clEvEUlS4_S4_E_EESt5arrayIPcLm3EELi4E23TrivialOffsetCalculatorILi2EjESE_ILi1EjENS0_6memory12LoadWithCastILi2EEENSH_13StoreWithCastILi1EEEEEviT_T0_T2_T3_T4_T5_,@"STO_CUDA_ENTRY STV_DEFAULT"
_ZN2at6native27unrolled_elementwise_kernelINS0_13BinaryFunctorIN3c108BFloat16ES4_S4_ZZZNS0_16fmin_kernel_cudaERNS_18TensorIteratorBaseEENKUlvE_clEvENKUlvE2_clEvEUlS4_S4_E_EESt5arrayIPcLm3EELi4E23TrivialOffsetCalculatorILi2EjESE_ILi1EjENS0_6memory12LoadWithCastILi2EEENSH_13StoreWithCastILi1EEEEEviT_T0_T2_T3_T4_T5_:
.text._ZN2at6native27unrolled_elementwise_kernelINS0_13BinaryFunctorIN3c108BFloat16ES4_S4_ZZZNS0_16fmin_kernel_cudaERNS_18TensorIteratorBaseEENKUlvE_clEvENKUlvE2_clEvEUlS4_S4_E_EESt5arrayIPcLm3EELi4E23TrivialOffsetCalculatorILi2EjESE_ILi1EjENS0_6memory12LoadWithCastILi2EEENSH_13StoreWithCastILi1EEEEEviT_T0_T2_T3_T4_T5_:
        /* <DEDUP_REMOVED lines=8> */
[----:B------:R-:W-:Y:S01]  /*0080*/  PRMT R26, RZ, 0x7610, R26 ;  /* 0x00007610ff1a7816 */ /* 0x000fe2000000001a */
[----:B------:R-:W0:Y:S01]  /*0090*/  LDCU.U8 UR39, c[0x0][0x3a5] ;  /* 0x000074a0ff2777ac */ /* 0x000e220008000000 */
        /* <DEDUP_REMOVED lines=26> */
.L_x_1026:
[----:B------:R-:W2:Y:S02]  /*0240*/  LDG.E.U8 R4, desc[UR36][R4.64] ;  /* 0x0000002404047981 */ /* 0x000ea4000c1e1100 */
[----:B--2---:R-:W-:-:S04]  /*0250*/  I2FP.F32.U32 R0, R4 ;  /* 0x0000000400007245 */ /* 0x004fc80000201000 */
[----:B------:R-:W-:-:S04]  /*0260*/  F2FP.BF16.F32.PACK_AB R0, RZ, R0 ;  /* 0x00000000ff00723e */ /* 0x000fc800000010ff */
[----:B------:R-:W-:Y:S01]  /*0270*/  PRMT R27, R0, 0x7610, R27 ;  /* 0x00007610001b7816 */ /* 0x000fe2000000001b */
[----:B------:R-:W-:Y:S06]  /*0280*/  BRA `(.L_x_1028) ;  /* 0x0000000c00e47947 */ /* 0x000fec0003800000 */
.L_x_1025:
        /* <DEDUP_REMOVED lines=11> */
.L_x_1030:
[----:B------:R-:W2:Y:S02]  /*0340*/  LDG.E R4, desc[UR36][R4.64] ;  /* 0x0000002404047981 */ /* 0x000ea4000c1e1900 */
[----:B--2---:R-:W-:-:S04]  /*0350*/  I2FP.F32.S32 R0, R4 ;  /* 0x0000000400007245 */ /* 0x004fc80000201400 */
[----:B------:R-:W-:-:S04]  /*0360*/  F2FP.BF16.F32.PACK_AB R0, RZ, R0 ;  /* 0x00000000ff00723e */ /* 0x000fc800000010ff */
[----:B------:R-:W-:Y:S01]  /*0370*/  PRMT R27, R0, 0x7610, R27 ;  /* 0x00007610001b7816 */ /* 0x000fe2000000001b */
[----:B------:R-:W-:Y:S06]  /*0380*/  BRA `(.L_x_1028) ;  /* 0x0000000c00a47947 */ /* 0x000fec0003800000 */
.L_x_1029:
[----:B------:R-:W2:Y:S02]  /*0390*/  LDG.E.U16 R4, desc[UR36][R4.64] ;  /* 0x0000002404047981 */ /* 0x000ea4000c1e1500 */
[----:B--2---:R-:W0:Y:S02]  /*03a0*/  I2F.S16 R0, R4 ;  /* 0x0000000400007306 */ /* 0x004e240000101400 */
[----:B0-----:R-:W-:-:S04]  /*03b0*/  F2FP.BF16.F32.PACK_AB R0, RZ, R0 ;  /* 0x00000000ff00723e */ /* 0x001fc800000010ff */
[----:B------:R-:W-:Y:S01]  /*03c0*/  PRMT R27, R0, 0x7610, R27 ;  /* 0x00007610001b7816 */ /* 0x000fe2000000001b */
[----:B------:R-:W-:Y:S06]  /*03d0*/  BRA `(.L_x_1028) ;  /* 0x0000000c00907947 */ /* 0x000fec0003800000 */
.L_x_1024:
        /* <DEDUP_REMOVED lines=9> */
.L_x_1032:
[----:B------:R-:W2:Y:S02]  /*0470*/  LDG.E.U16 R0, desc[UR36][R4.64] ;  /* 0x0000002404007981 */ /* 0x000ea4000c1e1500 */
[----:B--2---:R-:W-:-:S05]  /*0480*/  HADD2.F32 R0, -RZ, R0.H0_H0 ;  /* 0x20000000ff007230 */ /* 0x004fca0000004100 */
[----:B------:R-:W-:-:S04]  /*0490*/  F2FP.BF16.F32.PACK_AB R0, RZ, R0 ;  /* 0x00000000ff00723e */ /* 0x000fc800000010ff */
[----:B------:R-:W-:Y:S01]  /*04a0*/  PRMT R27, R0, 0x7610, R27 ;  /* 0x00007610001b7816 */ /* 0x000fe2000000001b */
[----:B------:R-:W-:Y:S06]  /*04b0*/  BRA `(.L_x_1028) ;  /* 0x0000000c00587947 */ /* 0x000fec0003800000 */
.L_x_1031:
        /* <DEDUP_REMOVED lines=9> */
.L_x_1034:
[----:B------:R-:W2:Y:S02]  /*0550*/  LDG.E.U16 R4, desc[UR36][R4.64] ;  /* 0x0000002404047981 */ /* 0x000ea4000c1e1500 */
[----:B--2---:R-:W-:-:S05]  /*0560*/  HADD2.F32 R0, -RZ, R4.H0_H0 ;  /* 0x20000004ff007230 */ /* 0x004fca0000004100 */
[----:B------:R-:W-:-:S04]  /*0570*/  F2FP.BF16.F32.PACK_AB R0, RZ, R0 ;  /* 0x00000000ff00723e */ /* 0x000fc800000010ff */
[----:B------:R-:W-:Y:S01]  /*0580*/  PRMT R27, R0, 0x7610, R27 ;  /* 0x00007610001b7816 */ /* 0x000fe2000000001b */
[----:B------:R-:W-:Y:S06]  /*0590*/  BRA `(.L_x_1028) ;  /* 0x0000000c00207947 */ /* 0x000fec0003800000 */
.L_x_1033:
        /* <DEDUP_REMOVED lines=13> */
.L_x_1023:
        /* <DEDUP_REMOVED lines=14> */
.L_x_1037:
        /* <DEDUP_REMOVED lines=13> */
.L_x_1036:
        /* <DEDUP_REMOVED lines=27> */
.L_x_1039:
        /* <DEDUP_REMOVED lines=15> */
.L_x_1038:
[----:B------:R0:W5:Y:S01]  /*0ac0*/  LDG.E.U16 R27, desc[UR36][R4.64] ;  /* 0x00000024041b7981 */ /* 0x000162000c1e1500 */
[----:B------:R-:W-:Y:S05]  /*0ad0*/  BRA `(.L_x_1028) ;  /* 0x0000000400d07947 */ /* 0x000fea0003800000 */
.L_x_1035:
        /* <DEDUP_REMOVED lines=13> */
.L_x_1042:
        /* <DEDUP_REMOVED lines=21> */
.L_x_1046:
[----:B------:R-:W-:Y:S05]  /*0d00*/  BSYNC.RECONVERGENT B1 ;  /* 0x0000000000017941 */ /* 0x000fea0003800200 */
.L_x_1045:
[----:B------:R-:W-:Y:S01]  /*0d10*/  IMAD.SHL.U32 R0, R0, 0x100000, RZ ;  /* 0x0010000000007824 */ /* 0x000fe200078e00ff */
[----:B------:R-:W-:-:S04]  /*0d20*/  LEA R3, R3, 0x3b800000, 0x17 ;  /* 0x3b80000003037811 */ /* 0x000fc800078eb8ff */
[----:B------:R-:W-:-:S07]  /*0d30*/  LOP3.LUT R0, R3, R0, R7, 0xfe, !PT ;  /* 0x0000000003007212 */ /* 0x000fce00078efe07 */
.L_x_1044:
[----:B------:R-:W-:Y:S05]  /*0d40*/  BSYNC.RECONVERGENT B0 ;  /* 0x0000000000007941 */ /* 0x000fea0003800200 */
.L_x_1043:
[----:B------:R-:W-:-:S04]  /*0d50*/  F2FP.BF16.F32.PACK_AB R0, RZ, R0 ;  /* 0x00000000ff00723e */ /* 0x000fc800000010ff */
[----:B------:R-:W-:Y:S01]  /*0d60*/  PRMT R27, R0, 0x7610, R27 ;  /* 0x00007610001b7816 */ /* 0x000fe2000000001b */
[----:B------:R-:W-:Y:S06]  /*0d70*/  BRA `(.L_x_1028) ;  /* 0x0000000400287947 */ /* 0x000fec0003800000 */
.L_x_1041:
        /* <DEDUP_REMOVED lines=21> */
.L_x_1050:
[----:B------:R-:W-:Y:S05]  /*0ed0*/  BSYNC.RECONVERGENT B1 ;  /* 0x0000000000017941 */ /* 0x000fea0003800200 */
.L_x_1049:
[----:B------:R-:W-:Y:S01]  /*0ee0*/  IMAD.SHL.U32 R0, R0, 0x200000, RZ ;  /* 0x0020000000007824 */ /* 0x000fe200078e00ff */
[----:B------:R-:W-:-:S04]  /*0ef0*/  LEA R3, R3, 0x37800000, 0x17 ;  /* 0x3780000003037811 */ /* 0x000fc800078eb8ff */
[----:B------:R-:W-:-:S07]  /*0f00*/  LOP3.LUT R0, R3, R0, R7, 0xfe, !PT ;  /* 0x0000000003007212 */ /* 0x000fce00078efe07 */
.L_x_1048:
[----:B------:R-:W-:Y:S05]  /*0f10*/  BSYNC.RECONVERGENT B0 ;  /* 0x0000000000007941 */ /* 0x000fea0003800200 */
.L_x_1047:
[----:B------:R-:W-:-:S04]  /*0f20*/  F2FP.BF16.F32.PACK_AB R0, RZ, R0 ;  /* 0x00000000ff00723e */ /* 0x000fc800000010ff */
[----:B------:R-:W-:Y:S01]  /*0f30*/  PRMT R27, R0, 0x7610, R27 ;  /* 0x00007610001b7816 */ /* 0x000fe2000000001b */
[----:B------:R-:W-:Y:S06]  /*0f40*/  BRA `(.L_x_1028) ;  /* 0x0000000000b47947 */ /* 0x000fec0003800000 */
.L_x_1040:
[----:B------:R-:W-:-:S09]  /*0f50*/  UISETP.NE.AND UP0, UPT, UR4, 0x1c, UPT ;  /* 0x0000001c0400788c */ /* 0x000fd2000bf05270 */
[----:B------:R-:W-:Y:S05]  /*0f60*/  BRA.U !UP0, `(.L_x_1051) ;  /* 0x00000001089c7547 */ /* 0x000fea000b800000 */
[----:B------:R-:W-:-:S09]  /*0f70*/  UISETP.NE.AND UP0, UPT, UR4, 0x1d, UPT ;  /* 0x0000001d0400788c */ /* 0x000fd2000bf05270 */
[----:B------:R-:W-:Y:S05]  /*0f80*/  BRA.U !UP0, `(.L_x_1052) ;  /* 0x0000000108807547 */ /* 0x000fea000b800000 */
[----:B------:R-:W-:-:S09]  /*0f90*/  UISETP.NE.AND UP0, UPT, UR4, 0x2c, UPT ;  /* 0x0000002c0400788c */ /* 0x000fd2000bf05270 */
[----:B------:R-:W-:Y:S05]  /*0fa0*/  BRA.U !UP0, `(.L_x_1053) ;  /* 0x0000000108487547 */ /* 0x000fea000b800000 */
.L_x_1027:
        /* <DEDUP_REMOVED lines=16> */
.L_x_1054:
[----:B------:R-:W-:Y:S01]  /*10b0*/  PRMT R27, RZ, 0x7610, R27 ;  /* 0x00007610ff1b7816 */ /* 0x000fe2000000001b */
[----:B------:R-:W-:Y:S06]  /*10c0*/  BRA `(.L_x_1028) ;  /* 0x0000000000547947 */ /* 0x000fec0003800000 */
.L_x_1053:
        /* <DEDUP_REMOVED lines=8> */
.L_x_1056:
[----:B------:R-:W-:Y:S05]  /*1150*/  BSYNC.RECONVERGENT B0 ;  /* 0x0000000000007941 */ /* 0x000fea0003800200 */
.L_x_1055:
[----:B------:R-:W-:-:S04]  /*1160*/  F2FP.BF16.F32.PACK_AB R0, RZ, R0 ;  /* 0x00000000ff00723e */ /* 0x000fc800000010ff */
[----:B------:R-:W-:Y:S01]  /*1170*/  PRMT R27, R0, 0x7610, R27 ;  /* 0x00007610001b7816 */ /* 0x000fe2000000001b */
[----:B------:R-:W-:Y:S06]  /*1180*/  BRA `(.L_x_1028) ;  /* 0x0000000000247947 */ /* 0x000fec0003800000 */
.L_x_1052:
[----:B------:R-:W2:Y:S02]  /*1190*/  LDG.E.64 R4, desc[UR36][R4.64] ;  /* 0x0000002404047981 */ /* 0x000ea4000c1e1b00 */
[----:B--2---:R-:W0:Y:S02]  /*11a0*/  I2F.U64 R0, R4 ;  /* 0x0000000400007312 */ /* 0x004e240000301000 */
[----:B0-----:R-:W-:-:S04]  /*11b0*/  F2FP.BF16.F32.PACK_AB R0, RZ, R0 ;  /* 0x00000000ff00723e */ /* 0x001fc800000010ff */
[----:B------:R-:W-:Y:S01]  /*11c0*/  PRMT R27, R0, 0x7610, R27 ;  /* 0x00007610001b7816 */ /* 0x000fe2000000001b */
[----:B------:R-:W-:Y:S06]  /*11d0*/  BRA `(.L_x_1028) ;  /* 0x0000000000107947 */ /* 0x000fec0003800000 */
.L_x_1051:
[----:B------:R-:W2:Y:S02]  /*11e0*/  LDG.E R4, desc[UR36][R4.64] ;  /* 0x0000002404047981 */ /* 0x000ea4000c1e1900 */
[----:B--2---:R-:W-:-:S04]  /*11f0*/  I2FP.F32.U32 R0, R4 ;  /* 0x0000000400007245 */ /* 0x004fc80000201000 */
[----:B------:R-:W-:-:S04]  /*1200*/  F2FP.BF16.F32.PACK_AB R0, RZ, R0 ;  /* 0x00000000ff00723e */ /* 0x000fc800000010ff */
[----:B------:R-:W-:-:S07]  /*1210*/  PRMT R27, R0, 0x7610, R27 ;  /* 0x00007610001b7816 */ /* 0x000fce000000001b */
.L_x_1028:
[----:B0-----:R-:W0:Y:S01]  /*1220*/  LDC.64 R4, c[0x0][0x398] ;  /* 0x0000e600ff047b82 */ /* 0x001e220000000a00 */
[----:B------:R-:W1:Y:S01]  /*1230*/  LDCU UR5, c[0x0][0x3ac] ;  /* 0x00007580ff0577ac */ /* 0x000e620008000800 */
        /* <DEDUP_REMOVED lines=19> */
.L_x_1060:
[----:B------:R-:W2:Y:S02]  /*1370*/  LDG.E.U8 R4, desc[UR36][R4.64] ;  /* 0x0000002404047981 */ /* 0x000ea4000c1e1100 */
[----:B--2---:R-:W-:-:S04]  /*1380*/  I2FP.F32.U32 R0, R4 ;  /* 0x0000000400007245 */ /* 0x004fc80000201000 */
[----:B------:R-:W-:-:S04]  /*1390*/  F2FP.BF16.F32.PACK_AB R0, RZ, R0 ;  /* 0x00000000ff00723e */ /* 0x000fc800000010ff */
[----:B------:R-:W-:Y:S01]  /*13a0*/  PRMT R26, R0, 0x7610, R26 ;  /* 0x00007610001a7816 */ /* 0x000fe2000000001a */
[----:B------:R-:W-:Y:S06]  /*13b0*/  BRA `(.L_x_1062) ;  /* 0x0000000c00e47947 */ /* 0x000fec0003800000 */
.L_x_1059:
        /* <DEDUP_REMOVED lines=11> */
.L_x_1064:
[----:B------:R-:W2:Y:S02]  /*1470*/  LDG.E R4, desc[UR36][R4.64] ;  /* 0x0000002404047981 */ /* 0x000ea4000c1e1900 */
[----:B--2---:R-:W-:-:S04]  /*1480*/  I2FP.F32.S32 R0, R4 ;  /* 0x0000000400007245 */ /* 0x004fc80000201400 */
[----:B------:R-:W-:-:S04]  /*1490*/  F2FP.BF16.F32.PACK_AB R0, RZ, R0 ;  /* 0x00000000ff00723e */ /* 0x000fc800000010ff */
[----:B------:R-:W-:Y:S01]  /*14a0*/  PRMT R26, R0, 0x7610, R26 ;  /* 0x00007610001a7816 */ /* 0x000fe2000000001a */
[----:B------:R-:W-:Y:S06]  /*14b0*/  BRA `(.L_x_1062) ;  /* 0x0000000c00a47947 */ /* 0x000fec0003800000 */
.L_x_1063:
[----:B------:R-:W2:Y:S02]  /*14c0*/  LDG.E.U16 R4, desc[UR36][R4.64] ;  /* 0x0000002404047981 */ /* 0x000ea4000c1e1500 */
[----:B--2---:R-:W0:Y:S02]  /*14d0*/  I2F.S16 R0, R4 ;  /* 0x0000000400007306 */ /* 0x004e240000101400 */
[----:B0-----:R-:W-:-:S04]  /*14e0*/  F2FP.BF16.F32.PACK_AB R0, RZ, R0 ;  /* 0x00000000ff00723e */ /* 0x001fc800000010ff */
[----:B------:R-:W-:Y:S01]  /*14f0*/  PRMT R26, R0, 0x7610, R26 ;  /* 0x00007610001a7816 */ /* 0x000fe2000000001a */
[----:B------:R-:W-:Y:S06]  /*1500*/  BRA `(.L_x_1062) ;  /* 0x0000000c00907947 */ /* 0x000fec0003800000 */
.L_x_1058:
        /* <DEDUP_REMOVED lines=9> */
.L_x_1066:
[----:B------:R-:W2:Y:S02]  /*15a0*/  LDG.E.U16 R0, desc[UR36][R4.64] ;  /* 0x0000002404007981 */ /* 0x000ea4000c1e1500 */
[----:B--2---:R-:W-:-:S05]  /*15b0*/  HADD2.F32 R0, -RZ, R0.H0_H0 ;  /* 0x20000000ff007230 */ /* 0x004fca0000004100 */
[----:B------:R-:W-:-:S04]  /*15c0*/  F2FP.BF16.F32.PACK_AB R0, RZ, R0 ;  /* 0x00000000ff00723e */ /* 0x000fc800000010ff */
[----:B------:R-:W-:Y:S01]  /*15d0*/  PRMT R26, R0, 0x7610, R26 ;  /* 0x00007610001a7816 */ /* 0x000fe2000000001a */
[----:B------:R-:W-:Y:S06]  /*15e0*/  BRA `(.L_x_1062) ;  /* 0x0000000c00587947 */ /* 0x000fec0003800000 */
.L_x_1065:
        /* <DEDUP_REMOVED lines=9> */
.L_x_1068:
[----:B------:R-:W2:Y:S02]  /*1680*/  LDG.E.U16 R4, desc[UR36][R4.64] ;  /* 0x0000002404047981 */ /* 0x000ea4000c1e1500 */
[----:B--2---:R-:W-:-:S05]  /*1690*/  HADD2.F32 R0, -RZ, R4.H0_H0 ;  /* 0x20000004ff007230 */ /* 0x004fca0000004100 */
[----:B------:R-:W-:-:S04]  /*16a0*/  F2FP.BF16.F32.PACK_AB R0, RZ, R0 ;  /* 0x00000000ff00723e */ /* 0x000fc800000010ff */
[----:B------:R-:W-:Y:S01]  /*16b0*/  PRMT R26, R0, 0x7610, R26 ;  /* 0x00007610001a7816 */ /* 0x000fe2000000001a */
[----:B------:R-:W-:Y:S06]  /*16c0*/  BRA `(.L_x_1062) ;  /* 0x0000000c00207947 */ /* 0x000fec0003800000 */
.L_x_1067:
        /* <DEDUP_REMOVED lines=13> */
.L_x_1057:
        /* <DEDUP_REMOVED lines=14> */
.L_x_1071:
        /* <DEDUP_REMOVED lines=13> */
.L_x_1070:
        /* <DEDUP_REMOVED lines=27> */
.L_x_1073:
        /* <DEDUP_REMOVED lines=15> */
.L_x_1072:
[----:B------:R0:W5:Y:S01]  /*1bf0*/  LDG.E.U16 R26, desc[UR36][R4.64] ;  /* 0x00000024041a7981 */ /* 0x000162000c1e1500 */
[----:B------:R-:W-:Y:S05]  /*1c00*/  BRA `(.L_x_1062) ;  /* 0x0000000400d07947 */ /* 0x000fea0003800000 */
.L_x_1069:
        /* <DEDUP_REMOVED lines=13> */
.L_x_1076:
        /* <DEDUP_REMOVED lines=21> */
.L_x_1080:
[----:B------:R-:W-:Y:S05]  /*1e30*/  BSYNC.RECONVERGENT B1 ;  /* 0x0000000000017941 */ /* 0x000fea0003800200 */
.L_x_1079:
[----:B------:R-:W-:Y:S01]  /*1e40*/  IMAD.SHL.U32 R0, R0, 0x100000, RZ ;  /* 0x0010000000007824 */ /* 0x000fe200078e00ff */
[----:B------:R-:W-:-:S04]  /*1e50*/  LEA R3, R3, 0x3b800000, 0x17 ;  /* 0x3b80000003037811 */ /* 0x000fc800078eb8ff */
[----:B------:R-:W-:-:S07]  /*1e60*/  LOP3.LUT R0, R3, R0, R7, 0xfe, !PT ;  /* 0x0000000003007212 */ /* 0x000fce00078efe07 */
.L_x_1078:
[----:B------:R-:W-:Y:S05]  /*1e70*/  BSYNC.RECONVERGENT B0 ;  /* 0x0000000000007941 */ /* 0x000fea0003800200 */
.L_x_1077:
[----:B------:R-:W-:-:S04]  /*1e80*/  F2FP.BF16.F32.PACK_AB R0, RZ, R0 ;  /* 0x00000000ff00723e */ /* 0x000fc800000010ff */
[----:B------:R-:W-:Y:S01]  /*1e90*/  PRMT R26, R0, 0x7610, R26 ;  /* 0x00007610001a7816 */ /* 0x000fe2000000001a */
[----:B------:R-:W-:Y:S06]  /*1ea0*/  BRA `(.L_x_1062) ;  /* 0x0000000400287947 */ /* 0x000fec0003800000 */
.L_x_1075:
        /* <DEDUP_REMOVED lines=21> */
.L_x_1084:
[----:B------:R-:W-:Y:S05]  /*2000*/  BSYNC.RECONVERGENT B1 ;  /* 0x0000000000017941 */ /* 0x000fea0003800200 */
.L_x_1083:
[----:B------:R-:W-:Y:S01]  /*2010*/  IMAD.SHL.U32 R0, R0, 0x200000, RZ ;  /* 0x0020000000007824 */ /* 0x000fe200078e00ff */
[----:B------:R-:W-:-:S04]  /*2020*/  LEA R3, R3, 0x37800000, 0x17 ;  /* 0x3780000003037811 */ /* 0x000fc800078eb8ff */
[----:B------:R-:W-:-:S07]  /*2030*/  LOP3.LUT R0, R3, R0, R7, 0xfe, !PT ;  /* 0x0000000003007212 */ /* 0x000fce00078efe07 */
.L_x_1082:
[----:B------:R-:W-:Y:S05]  /*2040*/  BSYNC.RECONVERGENT B0 ;  /* 0x0000000000007941 */ /* 0x000fea0003800200 */
.L_x_1081:
[----:B------:R-:W-:-:S04]  /*2050*/  F2FP.BF16.F32.PACK_AB R0, RZ, R0 ;  /* 0x00000000ff00723e */ /* 0x000fc800000010ff */
[----:B------:R-:W-:Y:S01]  /*2060*/  PRMT R26, R0, 0x7610, R26 ;  /* 0x00007610001a7816 */ /* 0x000fe2000000001a */
[----:B------:R-:W-:Y:S06]  /*2070*/  BRA `(.L_x_1062) ;  /* 0x0000000000b47947 */ /* 0x000fec0003800000 */
.L_x_1074:
[----:B------:R-:W-:-:S09]  /*2080*/  UISETP.NE.AND UP0, UPT, UR4, 0x1c, UPT ;  /* 0x0000001c0400788c */ /* 0x000fd2000bf05270 */
[----:B------:R-:W-:Y:S05]  /*2090*/  BRA.U !UP0, `(.L_x_1085) ;  /* 0x00000001089c7547 */ /* 0x000fea000b800000 */
[----:B------:R-:W-:-:S09]  /*20a0*/  UISETP.NE.AND UP0, UPT, UR4, 0x1d, UPT ;  /* 0x0000001d0400788c */ /* 0x000fd2000bf05270 */
[----:B------:R-:W-:Y:S05]  /*20b0*/  BRA.U !UP0, `(.L_x_1086) ;  /* 0x0000000108807547 */ /* 0x000fea000b800000 */
[----:B------:R-:W-:-:S09]  /*20c0*/  UISETP.NE.AND UP0, UPT, UR4, 0x2c, UPT ;  /* 0x0000002c0400788c */ /* 0x000fd2000bf05270 */
[----:B------:R-:W-:Y:S05]  /*20d0*/  BRA.U !UP0, `(.L_x_1087) ;  /* 0x0000000108487547 */ /* 0x000fea000b800000 */
.L_x_1061:
        /* <DEDUP_REMOVED lines=16> */
.L_x_1088:
[----:B------:R-:W-:Y:S01]  /*21e0*/  PRMT R26, RZ, 0x7610, R26 ;  /* 0x00007610ff1a7816 */ /* 0x000fe2000000001a */
[----:B------:R-:W-:Y:S06]  /*21f0*/  BRA `(.L_x_1062) ;  /* 0x0000000000547947 */ /* 0x000fec0003800000 */
.L_x_1087:
        /* <DEDUP_REMOVED lines=8> */
.L_x_1090:
[----:B------:R-:W-:Y:S05]  /*2280*/  BSYNC.RECONVERGENT B0 ;  /* 0x0000000000007941 */ /* 0x000fea0003800200 */
.L_x_1089:
[----:B------:R-:W-:-:S04]  /*2290*/  F2FP.BF16.F32.PACK_AB R0, RZ, R0 ;  /* 0x00000000ff00723e */ /* 0x000fc800000010ff */
[----:B------:R-:W-:Y:S01]  /*22a0*/  PRMT R26, R0, 0x7610, R26 ;  /* 0x00007610001a7816 */ /* 0x000fe2000000001a */
[----:B------:R-:W-:Y:S06]  /*22b0*/  BRA `(.L_x_1062) ;  /* 0x0000000000247947 */ /* 0x000fec0003800000 */
.L_x_1086:
[----:B------:R-:W2:Y:S02]  /*22c0*/  LDG.E.64 R4, desc[UR36][R4.64] ;  /* 0x0000002404047981 */ /* 0x000ea4000c1e1b00 */
[----:B--2---:R-:W0:Y:S02]  /*22d0*/  I2F.U64 R0, R4 ;  /* 0x0000000400007312 */ /* 0x004e240000301000 */
[----:B0-----:R-:W-:-:S04]  /*22e0*/  F2FP.BF16.F32.PACK_AB R0, RZ, R0 ;  /* 0x00000000ff00723e */ /* 0x001fc800000010ff */
[----:B------:R-:W-:Y:S01]  /*22f0*/  PRMT R26, R0, 0x7610, R26 ;  /* 0x00007610001a7816 */ /* 0x000fe2000000001a */
[----:B------:R-:W-:Y:S06]  /*2300*/  BRA `(.L_x_1062) ;  /* 0x0000000000107947 */ /* 0x000fec0003800000 */
.L_x_1085:
[----:B------:R-:W2:Y:S02]  /*2310*/  LDG.E R4, desc[UR36][R4.64] ;  /* 0x0000002404047981 */ /* 0x000ea4000c1e1900 */
[----:B--2---:R-:W-:-:S04]  /*2320*/  I2FP.F32.U32 R0, R4 ;  /* 0x0000000400007245 */ /* 0x004fc80000201000 */
[----:B------:R-:W-:-:S04]  /*2330*/  F2FP.BF16.F32.PACK_AB R0, RZ, R0 ;  /* 0x00000000ff00723e */ /* 0x000fc800000010ff */
[----:B------:R-:W-:-:S07]  /*2340*/  PRMT R26, R0, 0x7610, R26 ;  /* 0x00007610001a7816 */ /* 0x000fce000000001a */
.L_x_1062:
[----:B------:R-:W-:-:S07]  /*2350*/  VIADD R23, R25, 0x80 ;  /* 0x0000008019177836 */ /* 0x000fce0000000000 */
.L_x_1022:
[----:B------:R-:W-:Y:S05]  /*2360*/  BSYNC.RECONVERGENT B6 ;  /* 0x0000000000067941 */ /* 0x000fea0003800200 */
.L_x_1021:
[----:B------:R-:W-:Y:S01]  /*2370*/  ISETP.GE.AND P0, PT, R23, R16, PT ;  /* 0x000000101700720c */ /* 0x000fe20003f06270 */
[----:B------:R-:W-:Y:S01]  /*2380*/  BSSY.RECONVERGENT B6, `(.L_x_1091) ;  /* 0x000022c000067945 */ /* 0x000fe20003800200 */
[----:B------:R-:W-:Y:S02]  /*2390*/  PRMT R24, RZ, 0x7610, R24 ;  /* 0x00007610ff187816 */ /* 0x000fe40000000018 */
[----:B------:R-:W-:-:S09]  /*23a0*/  PRMT R22, RZ, 0x7610, R22 ;  /* 0x00007610ff167816 */ /* 0x000fd20000000016 */
        /* <DEDUP_REMOVED lines=23> */
.L_x_1096:
[----:B------:R-:W2:Y:S02]  /*2520*/  LDG.E.U8 R4, desc[UR36][R4.64] ;  /* 0x0000002404047981 */ /* 0x000ea4000c1e1100 */
[----:B--2---:R-:W-:-:S04]  /*2530*/  I2FP.F32.U32 R0, R4 ;  /* 0x0000000400007245 */ /* 0x004fc80000201000 */
[----:B------:R-:W-:-:S04]  /*2540*/  F2FP.BF16.F32.PACK_AB R0, RZ, R0 ;  /* 0x00000000ff00723e */ /* 0x000fc800000010ff */
[----:B------:R-:W-:Y:S01]  /*2550*/  PRMT R24, R0, 0x7610, R24 ;  /* 0x0000761000187816 */ /* 0x000fe20000000018 */
[----:B------:R-:W-:Y:S06]  /*2560*/  BRA `(.L_x_1098) ;  /* 0x0000000c00e47947 */ /* 0x000fec0003800000 */
.L_x_1095:
        /* <DEDUP_REMOVED lines=11> */
.L_x_1100:
[----:B------:R-:W2:Y:S02]  /*2620*/  LDG.E R4, desc[UR36][R4.64] ;  /* 0x0000002404047981 */ /* 0x000ea4000c1e1900 */
[----:B--2---:R-:W-:-:S04]  /*2630*/  I2FP.F32.S32 R0, R4 ;  /* 0x0000000400007245 */ /* 0x004fc80000201400 */
[----:B------:R-:W-:-:S04]  /*2640*/  F2FP.BF16.F32.PACK_AB R0, RZ, R0 ;  /* 0x00000000ff00723e */ /* 0x000fc800000010ff */
[----:B------:R-:W-:Y:S01]  /*2650*/  PRMT R24, R0, 0x7610, R24 ;  /* 0x0000761000187816 */ /* 0x000fe20000000018 */
[----:B------:R-:W-:Y:S06]  /*2660*/  BRA `(.L_x_1098) ;  /* 0x0000000c00a47947 */ /* 0x000fec0003800000 */
.L_x_1099:
[----:B------:R-:W2:Y:S02]  /*2670*/  LDG.E.U16 R4, desc[UR36][R4.64] ;  /* 0x0000002404047981 */ /* 0x000ea4000c1e1500 */
[----:B--2---:R-:W0:Y:S02]  /*2680*/  I2F.S16 R0, R4 ;  /* 0x0000000400007306 */ /* 0x004e240000101400 */
[----:B0-----:R-:W-:-:S04]  /*2690*/  F2FP.BF16.F32.PACK_AB R0, RZ, R0 ;  /* 0x00000000ff00723e */ /* 0x001fc800000010ff */
[----:B------:R-:W-:Y:S01]  /*26a0*/  PRMT R24, R0, 0x7610, R24 ;  /* 0x0000761000187816 */ /* 0x000fe20000000018 */
[----:B------:R-:W-:Y:S06]  /*26b0*/  BRA `(.L_x_1098) ;  /* 0x0000000c00907947 */ /* 0x000fec0003800000 */
.L_x_1094:
        /* <DEDUP_REMOVED lines=9> */
.L_x_1102:
[----:B------:R-:W2:Y:S02]  /*2750*/  LDG.E.U16 R0, desc[UR36][R4.64] ;  /* 0x0000002404007981 */ /* 0x000ea4000c1e1500 */
[----:B--2---:R-:W-:-:S05]  /*2760*/  HADD2.F32 R0, -RZ, R0.H0_H0 ;  /* 0x20000000ff007230 */ /* 0x004fca0000004100 */
[----:B------:R-:W-:-:S04]  /*2770*/  F2FP.BF16.F32.PACK_AB R0, RZ, R0 ;  /* 0x00000000ff00723e */ /* 0x000fc800000010ff */
[----:B------:R-:W-:Y:S01]  /*2780*/  PRMT R24, R0, 0x7610, R24 ;  /* 0x0000761000187816 */ /* 0x000fe20000000018 */
[----:B------:R-:W-:Y:S06]  /*2790*/  BRA `(.L_x_1098) ;  /* 0x0000000c00587947 */ /* 0x000fec0003800000 */
.L_x_1101:
        /* <DEDUP_REMOVED lines=9> */
.L_x_1104:
[----:B------:R-:W2:Y:S02]  /*2830*/  LDG.E.U16 R4, desc[UR36][R4.64] ;  /* 0x0000002404047981 */ /* 0x000ea4000c1e1500 */
[----:B--2---:R-:W-:-:S05]  /*2840*/  HADD2.F32 R0, -RZ, R4.H0_H0 ;  /* 0x20000004ff007230 */ /* 0x004fca0000004100 */
[----:B------:R-:W-:-:S04]  /*2850*/  F2FP.BF16.F32.PACK_AB R0, RZ, R0 ;  /* 0x00000000ff00723e */ /* 0x000fc800000010ff */
[----:B------:R-:W-:Y:S01]  /*2860*/  PRMT R24, R0, 0x7610, R24 ;  /* 0x0000761000187816 */ /* 0x000fe20000000018 */
[----:B------:R-:W-:Y:S06]  /*2870*/  BRA `(.L_x_1098) ;  /* 0x0000000c00207947 */ /* 0x000fec0003800000 */
.L_x_1103:
        /* <DEDUP_REMOVED lines=13> */
.L_x_1093:
        /* <DEDUP_REMOVED lines=14> */
.L_x_1107:
        /* <DEDUP_REMOVED lines=13> */
.L_x_1106:
        /* <DEDUP_REMOVED lines=27> */
.L_x_1109:
        /* <DEDUP_REMOVED lines=15> */
.L_x_1108:
[----:B------:R0:W5:Y:S01]  /*2da0*/  LDG.E.U16 R24, desc[UR36][R4.64] ;  /* 0x0000002404187981 */ /* 0x000162000c1e1500 */
[----:B------:R-:W-:Y:S05]  /*2db0*/  BRA `(.L_x_1098) ;  /* 0x0000000400d07947 */ /* 0x000fea0003800000 */
.L_x_1105:
        /* <DEDUP_REMOVED lines=13> */
.L_x_1112:
        /* <DEDUP_REMOVED lines=21> */
.L_x_1116:
[----:B------:R-:W-:Y:S05]  /*2fe0*/  BSYNC.RECONVERGENT B1 ;  /* 0x0000000000017941 */ /* 0x000fea0003800200 */
.L_x_1115:
[----:B------:R-:W-:Y:S01]  /*2ff0*/  IMAD.SHL.U32 R0, R0, 0x100000, RZ ;  /* 0x0010000000007824 */ /* 0x000fe200078e00ff */
[----:B------:R-:W-:-:S04]  /*3000*/  LEA R3, R3, 0x3b800000, 0x17 ;  /* 0x3b80000003037811 */ /* 0x000fc800078eb8ff */
[----:B------:R-:W-:-:S07]  /*3010*/  LOP3.LUT R0, R3, R0, R7, 0xfe, !PT ;  /* 0x0000000003007212 */ /* 0x000fce00078efe07 */
.L_x_1114:
[----:B------:R-:W-:Y:S05]  /*3020*/  BSYNC.RECONVERGENT B0 ;  /* 0x0000000000007941 */ /* 0x000fea0003800200 */
.L_x_1113:
[----:B------:R-:W-:-:S04]  /*3030*/  F2FP.BF16.F32.PACK_AB R0, RZ, R0 ;  /* 0x00000000ff00723e */ /* 0x000fc800000010ff */
[----:B------:R-:W-:Y:S01]  /*3040*/  PRMT R24, R0, 0x7610, R24 ;  /* 0x0000761000187816 */ /* 0x000fe20000000018 */
[----:B------:R-:W-:Y:S06]  /*3050*/  BRA `(.L_x_1098) ;  /* 0x0000000400287947 */ /* 0x000fec0003800000 */
.L_x_1111:
        /* <DEDUP_REMOVED lines=21> */
.L_x_1120:
[----:B------:R-:W-:Y:S05]  /*31b0*/  BSYNC.RECONVERGENT B1 ;  /* 0x0000000000017941 */ /* 0x000fea0003800200 */
.L_x_1119:
[----:B------:R-:W-:Y:S01]  /*31c0*/  IMAD.SHL.U32 R0, R0, 0x200000, RZ ;  /* 0x0020000000007824 */ /* 0x000fe200078e00ff */
[----:B------:R-:W-:-:S04]  /*31d0*/  LEA R3, R3, 0x37800000, 0x17 ;  /* 0x3780000003037811 */ /* 0x000fc800078eb8ff */
[----:B------:R-:W-:-:S07]  /*31e0*/  LOP3.LUT R0, R3, R0, R7, 0xfe, !PT ;  /* 0x0000000003007212 */ /* 0x000fce00078efe07 */
.L_x_1118:
[----:B------:R-:W-:Y:S05]  /*31f0*/  BSYNC.RECONVERGENT B0 ;  /* 0x0000000000007941 */ /* 0x000fea0003800200 */
.L_x_1117:
[----:B------:R-:W-:-:S04]  /*3200*/  F2FP.BF16.F32.PACK_AB R0, RZ, R0 ;  /* 0x00000000ff00723e */ /* 0x000fc800000010ff */
[----:B------:R-:W-:Y:S01]  /*3210*/  PRMT R24, R0, 0x7610, R24 ;  /* 0x0000761000187816 */ /* 0x000fe20000000018 */
[----:B------:R-:W-:Y:S06]  /*3220*/  BRA `(.L_x_1098) ;  /* 0x0000000000b47947 */ /* 0x000fec0003800000 */
.L_x_1110:
        /* <DEDUP_REMOVED lines=14> */
.L_x_1124:
[----:B------:R-:W-:Y:S05]  /*3310*/  BSYNC.RECONVERGENT B0 ;  /* 0x0000000000007941 */ /* 0x000fea0003800200 */
.L_x_1123:
[----:B------:R-:W-:-:S04]  /*3320*/  F2FP.BF16.F32.PACK_AB R0, RZ, R0 ;  /* 0x00000000ff00723e */ /* 0x000fc800000010ff */
[----:B------:R-:W-:Y:S01]  /*3330*/  PRMT R24, R0, 0x7610, R24 ;  /* 0x0000761000187816 */ /* 0x000fe20000000018 */
[----:B------:R-:W-:Y:S06]  /*3340*/  BRA `(.L_x_1098) ;  /* 0x00000000006c7947 */ /* 0x000fec0003800000 */
.L_x_1097:
        /* <DEDUP_REMOVED lines=16> */
.L_x_1125:
[----:B------:R-:W-:Y:S01]  /*3450*/  PRMT R24, RZ, 0x7610, R24 ;  /* 0x00007610ff187816 */ /* 0x000fe20000000018 */
[----:B------:R-:W-:Y:S06]  /*3460*/  BRA `(.L_x_1098) ;  /* 0x0000000000247947 */ /* 0x000fec0003800000 */
.L_x_1122:
[----:B------:R-:W2:Y:S02]  /*3470*/  LDG.E.64 R4, desc[UR36][R4.64] ;  /* 0x0000002404047981 */ /* 0x000ea4000c1e1b00 */
[----:B--2---:R-:W0:Y:S02]  /*3480*/  I2F.U64 R0, R4 ;  /* 0x0000000400007312 */ /* 0x004e240000301000 */
[----:B0-----:R-:W-:-:S04]  /*3490*/  F2FP.BF16.F32.PACK_AB R0, RZ, R0 ;  /* 0x00000000ff00723e */ /* 0x001fc800000010ff */
[----:B------:R-:W-:Y:S01]  /*34a0*/  PRMT R24, R0, 0x7610, R24 ;  /* 0x0000761000187816 */ /* 0x000fe20000000018 */
[----:B------:R-:W-:Y:S06]  /*34b0*/  BRA `(.L_x_1098) ;  /* 0x0000000000107947 */ /* 0x000fec0003800000 */
.L_x_1121:
[----:B------:R-:W2:Y:S02]  /*34c0*/  LDG.E R4, desc[UR36][R4.64] ;  /* 0x0000002404047981 */ /* 0x000ea4000c1e1900 */
[----:B--2---:R-:W-:-:S04]  /*34d0*/  I2FP.F32.U32 R0, R4 ;  /* 0x0000000400007245 */ /* 0x004fc80000201000 */
[----:B------:R-:W-:-:S04]  /*34e0*/  F2FP.BF16.F32.PACK_AB R0, RZ, R0 ;  /* 0x00000000ff00723e */ /* 0x000fc800000010ff */
[----:B------:R-:W-:-:S07]  /*34f0*/  PRMT R24, R0, 0x7610, R24 ;  /* 0x0000761000187816 */ /* 0x000fce0000000018 */
.L_x_1098:
        /* <DEDUP_REMOVED lines=21> */
.L_x_1129:
[----:B------:R-:W2:Y:S02]  /*3650*/  LDG.E.U8 R4, desc[UR36][R4.64] ;  /* 0x0000002404047981 */ /* 0x000ea4000c1e1100 */
[----:B--2---:R-:W-:-:S04]  /*3660*/  I2FP.F32.U32 R0, R4 ;  /* 0x0000000400007245 */ /* 0x004fc80000201000 */
[----:B------:R-:W-:-:S04]  /*3670*/  F2FP.BF16.F32.PACK_AB R0, RZ, R0 ;  /* 0x00000000ff00723e */ /* 0x000fc800000010ff */
[----:B------:R-:W-:Y:S01]  /*3680*/  PRMT R22, R0, 0x7610, R22 ;  /* 0x0000761000167816 */ /* 0x000fe20000000016 */
[----:B------:R-:W-:Y:S06]  /*3690*/  BRA `(.L_x_1131) ;  /* 0x0000000c00e47947 */ /* 0x000fec0003800000 */
.L_x_1128:
        /* <DEDUP_REMOVED lines=11> */
.L_x_1133:
[----:B------:R-:W2:Y:S02]  /*3750*/  LDG.E R4, desc[UR36][R4.64] ;  /* 0x0000002404047981 */ /* 0x000ea4000c1e1900 */
[----:B--2---:R-:W-:-:S04]  /*3760*/  I2FP.F32.S32 R0, R4 ;  /* 0x0000000400007245 */ /* 0x004fc80000201400 */
[----:B------:R-:W-:-:S04]  /*3770*/  F2FP.BF16.F32.PACK_AB R0, RZ, R0 ;  /* 0x00000000ff00723e */ /* 0x000fc800000010ff */
[----:B------:R-:W-:Y:S01]  /*3780*/  PRMT R22, R0, 0x7610, R22 ;  /* 0x0000761000167816 */ /* 0x000fe20000000016 */
[----:B------:R-:W-:Y:S06]  /*3790*/  BRA `(.L_x_1131) ;  /* 0x0000000c00a47947 */ /* 0x000fec0003800000 */
.L_x_1132:
[----:B------:R-:W2:Y:S02]  /*37a0*/  LDG.E.U16 R4, desc[UR36][R4.64] ;  /* 0x0000002404047981 */ /* 0x000ea4000c1e1500 */
[----:B--2---:R-:W0:Y:S02]  /*37b0*/  I2F.S16 R0, R4 ;  /* 0x0000000400007306 */ /* 0x004e240000101400 */
[----:B0-----:R-:W-:-:S04]  /*37c0*/  F2FP.BF16.F32.PACK_AB R0, RZ, R0 ;  /* 0x00000000ff00723e */ /* 0x001fc800000010ff */
[----:B------:R-:W-:Y:S01]  /*37d0*/  PRMT R22, R0, 0x7610, R22 ;  /* 0x0000761000167816 */ /* 0x000fe20000000016 */
[----:B------:R-:W-:Y:S06]  /*37e0*/  BRA `(.L_x_1131) ;  /* 0x0000000c00907947 */ /* 0x000fec0003800000 */
.L_x_1127:
        /* <DEDUP_REMOVED lines=9> */
.L_x_1135:
[----:B------:R-:W2:Y:S02]  /*3880*/  LDG.E.U16 R0, desc[UR36][R4.64] ;  /* 0x0000002404007981 */ /* 0x000ea4000c1e1500 */
[----:B--2---:R-:W-:-:S05]  /*3890*/  HADD2.F32 R0, -RZ, R0.H0_H0 ;  /* 0x20000000ff007230 */ /* 0x004fca0000004100 */
[----:B------:R-:W-:-:S04]  /*38a0*/  F2FP.BF16.F32.PACK_AB R0, RZ, R0 ;  /* 0x00000000ff00723e */ /* 0x000fc800000010ff */
[----:B------:R-:W-:Y:S01]  /*38b0*/  PRMT R22, R0, 0x7610, R22 ;  /* 0x0000761000167816 */ /* 0x000fe20000000016 */
[----:B------:R-:W-:Y:S06]  /*38c0*/  BRA `(.L_x_1131) ;  /* 0x0000000c00587947 */ /* 0x000fec0003800000 */
.L_x_1134:
        /* <DEDUP_REMOVED lines=9> */
.L_x_1137:
[----:B------:R-:W2:Y:S02]  /*3960*/  LDG.E.U16 R4, desc[UR36][R4.64] ;  /* 0x0000002404047981 */ /* 0x000ea4000c1e1500 */
[----:B--2---:R-:W-:-:S05]  /*3970*/  HADD2.F32 R0, -RZ, R4.H0_H0 ;  /* 0x20000004ff007230 */ /* 0x004fca0000004100 */
[----:B------:R-:W-:-:S04]  /*3980*/  F2FP.BF16.F32.PACK_AB R0, RZ, R0 ;  /* 0x00000000ff00723e */ /* 0x000fc800000010ff */
[----:B------:R-:W-:Y:S01]  /*3990*/  PRMT R22, R0, 0x7610, R22 ;  /* 0x0000761000167816 */ /* 0x000fe20000000016 */
[----:B------:R-:W-:Y:S06]  /*39a0*/  BRA `(.L_x_1131) ;  /* 0x0000000c00207947 */ /* 0x000fec0003800000 */
.L_x_1136:
        /* <DEDUP_REMOVED lines=13> */
.L_x_1126:
        /* <DEDUP_REMOVED lines=14> */
.L_x_1140:
        /* <DEDUP_REMOVED lines=13> */
.L_x_1139:
        /* <DEDUP_REMOVED lines=27> */
.L_x_1142:
        /* <DEDUP_REMOVED lines=15> */
.L_x_1141:
[----:B------:R0:W5:Y:S01]  /*3ed0*/  LDG.E.U16 R22, desc[UR36][R4.64] ;  /* 0x0000002404167981 */ /* 0x000162000c1e1500 */
[----:B------:R-:W-:Y:S05]  /*3ee0*/  BRA `(.L_x_1131) ;  /* 0x0000000400d07947 */ /* 0x000fea0003800000 */
.L_x_1138:
        /* <DEDUP_REMOVED lines=13> */
.L_x_1145:
        /* <DEDUP_REMOVED lines=21> */
.L_x_1149:
[----:B------:R-:W-:Y:S05]  /*4110*/  BSYNC.RECONVERGENT B1 ;  /* 0x0000000000017941 */ /* 0x000fea0003800200 */
.L_x_1148:
[----:B------:R-:W-:Y:S01]  /*4120*/  IMAD.SHL.U32 R0, R0, 0x100000, RZ ;  /* 0x0010000000007824 */ /* 0x000fe200078e00ff */
[----:B------:R-:W-:-:S04]  /*4130*/  LEA R3, R3, 0x3b800000, 0x17 ;  /* 0x3b80000003037811 */ /* 0x000fc800078eb8ff */
[----:B------:R-:W-:-:S07]  /*4140*/  LOP3.LUT R0, R3, R0, R7, 0xfe, !PT ;  /* 0x0000000003007212 */ /* 0x000fce00078efe07 */
.L_x_1147:
[----:B------:R-:W-:Y:S05]  /*4150*/  BSYNC.RECONVERGENT B0 ;  /* 0x0000000000007941 */ /* 0x000fea0003800200 */
.L_x_1146:
[----:B------:R-:W-:-:S04]  /*4160*/  F2FP.BF16.F32.PACK_AB R0, RZ, R0 ;  /* 0x00000000ff00723e */ /* 0x000fc800000010ff */
[----:B------:R-:W-:Y:S01]  /*4170*/  PRMT R22, R0, 0x7610, R22 ;  /* 0x0000761000167816 */ /* 0x000fe20000000016 */
[----:B------:R-:W-:Y:S06]  /*4180*/  BRA `(.L_x_1131) ;  /* 0x0000000400287947 */ /* 0x000fec0003800000 */
.L_x_1144:
        /* <DEDUP_REMOVED lines=21> */
.L_x_1153:
[----:B------:R-:W-:Y:S05]  /*42e0*/  BSYNC.RECONVERGENT B1 ;  /* 0x0000000000017941 */ /* 0x000fea0003800200 */
.L_x_1152:
[----:B------:R-:W-:Y:S01]  /*42f0*/  IMAD.SHL.U32 R0, R0, 0x200000, RZ ;  /* 0x0020000000007824 */ /* 0x000fe200078e00ff */
[----:B------:R-:W-:-:S04]  /*4300*/  LEA R3, R3, 0x37800000, 0x17 ;  /* 0x3780000003037811 */ /* 0x000fc800078eb8ff */
[----:B------:R-:W-:-:S07]  /*4310*/  LOP3.LUT R0, R3, R0, R7, 0xfe, !PT ;  /* 0x0000000003007212 */ /* 0x000fce00078efe07 */
.L_x_1151:
[----:B------:R-:W-:Y:S05]  /*4320*/  BSYNC.RECONVERGENT B0 ;  /* 0x0000000000007941 */ /* 0x000fea0003800200 */
.L_x_1150:
[----:B------:R-:W-:-:S04]  /*4330*/  F2FP.BF16.F32.PACK_AB R0, RZ, R0 ;  /* 0x00000000ff00723e */ /* 0x000fc800000010ff */
[----:B------:R-:W-:Y:S01]  /*4340*/  PRMT R22, R0, 0x7610, R22 ;  /* 0x0000761000167816 */ /* 0x000fe20000000016 */
[----:B------:R-:W-:Y:S06]  /*4350*/  BRA `(.L_x_1131) ;  /* 0x0000000000b47947 */ /* 0x000fec0003800000 */
.L_x_1143:
        /* <DEDUP_REMOVED lines=14> */
.L_x_1157:
[----:B------:R-:W-:Y:S05]  /*4440*/  BSYNC.RECONVERGENT B0 ;  /* 0x0000000000007941 */ /* 0x000fea0003800200 */
.L_x_1156:
[----:B------:R-:W-:-:S04]  /*4450*/  F2FP.BF16.F32.PACK_AB R0, RZ, R0 ;  /* 0x00000000ff00723e */ /* 0x000fc800000010ff */
[----:B------:R-:W-:Y:S01]  /*4460*/  PRMT R22, R0, 0x7610, R22 ;  /* 0x0000761000167816 */ /* 0x000fe20000000016 */
[----:B------:R-:W-:Y:S06]  /*4470*/  BRA `(.L_x_1131) ;  /* 0x00000000006c7947 */ /* 0x000fec0003800000 */
.L_x_1130:
        /* <DEDUP_REMOVED lines=16> */
.L_x_1158:
[----:B------:R-:W-:Y:S01]  /*4580*/  PRMT R22, RZ, 0x7610, R22 ;  /* 0x00007610ff167816 */ /* 0x000fe20000000016 */
[----:B------:R-:W-:Y:S06]  /*4590*/  BRA `(.L_x_1131) ;  /* 0x0000000000247947 */ /* 0x000fec0003800000 */
.L_x_1155:
[----:B------:R-:W2:Y:S02]  /*45a0*/  LDG.E.64 R4, desc[UR36][R4.64] ;  /* 0x0000002404047981 */ /* 0x000ea4000c1e1b00 */
[----:B--2---:R-:W0:Y:S02]  /*45b0*/  I2F.U64 R0, R4 ;  /* 0x0000000400007312 */ /* 0x004e240000301000 */
[----:B0-----:R-:W-:-:S04]  /*45c0*/  F2FP.BF16.F32.PACK_AB R0, RZ, R0 ;  /* 0x00000000ff00723e */ /* 0x001fc800000010ff */
[----:B------:R-:W-:Y:S01]  /*45d0*/  PRMT R22, R0, 0x7610, R22 ;  /* 0x0000761000167816 */ /* 0x000fe20000000016 */
[----:B------:R-:W-:Y:S06]  /*45e0*/  BRA `(.L_x_1131) ;  /* 0x0000000000107947 */ /* 0x000fec0003800000 */
.L_x_1154:
[----:B------:R-:W2:Y:S02]  /*45f0*/  LDG.E R4, desc[UR36][R4.64] ;  /* 0x0000002404047981 */ /* 0x000ea4000c1e1900 */
[----:B--2---:R-:W-:-:S04]  /*4600*/  I2FP.F32.U32 R0, R4 ;  /* 0x0000000400007245 */ /* 0x004fc80000201000 */
[----:B------:R-:W-:-:S04]  /*4610*/  F2FP.BF16.F32.PACK_AB R0, RZ, R0 ;  /* 0x00000000ff00723e */ /* 0x000fc800000010ff */
[----:B------:R-:W-:-:S07]  /*4620*/  PRMT R22, R0, 0x7610, R22 ;  /* 0x0000761000167816 */ /* 0x000fce0000000016 */
.L_x_1131:
[----:B------:R-:W-:-:S07]  /*4630*/  VIADD R23, R23, 0x80 ;  /* 0x0000008017177836 */ /* 0x000fce0000000000 */
.L_x_1092:
[----:B------:R-:W-:Y:S05]  /*4640*/  BSYNC.RECONVERGENT B6 ;  /* 0x0000000000067941 */ /* 0x000fea0003800200 */
.L_x_1091:
        /* <DEDUP_REMOVED lines=27> */
.L_x_1164:
[----:B------:R-:W2:Y:S02]  /*4800*/  LDG.E.U8 R4, desc[UR36][R4.64] ;  /* 0x0000002404047981 */ /* 0x000ea4000c1e1100 */
[----:B--2---:R-:W-:-:S04]  /*4810*/  I2FP.F32.U32 R0, R4 ;  /* 0x0000000400007245 */ /* 0x004fc80000201000 */
[----:B------:R-:W-:-:S04]  /*4820*/  F2FP.BF16.F32.PACK_AB R0, RZ, R0 ;  /* 0x00000000ff00723e */ /* 0x000fc800000010ff */
[----:B------:R-:W-:Y:S01]  /*4830*/  PRMT R17, R0, 0x7610, R17 ;  /* 0x0000761000117816 */ /* 0x000fe20000000011 */
[----:B------:R-:W-:Y:S06]  /*4840*/  BRA `(.L_x_1166) ;  /* 0x0000000c00e47947 */ /* 0x000fec0003800000 */
.L_x_1163:
        /* <DEDUP_REMOVED lines=11> */
.L_x_1168:
[----:B------:R-:W2:Y:S02]  /*4900*/  LDG.E R4, desc[UR36][R4.64] ;  /* 0x0000002404047981 */ /* 0x000ea4000c1e1900 */
[----:B--2---:R-:W-:-:S04]  /*4910*/  I2FP.F32.S32 R0, R4 ;  /* 0x0000000400007245 */ /* 0x004fc80000201400 */
[----:B------:R-:W-:-:S04]  /*4920*/  F2FP.BF16.F32.PACK_AB R0, RZ, R0 ;  /* 0x00000000ff00723e */ /* 0x000fc800000010ff */
[----:B------:R-:W-:Y:S01]  /*4930*/  PRMT R17, R0, 0x7610, R17 ;  /* 0x0000761000117816 */ /* 0x000fe20000000011 */
[----:B------:R-:W-:Y:S06]  /*4940*/  BRA `(.L_x_1166) ;  /* 0x0000000c00a47947 */ /* 0x000fec0003800000 */
.L_x_1167:
[----:B------:R-:W2:Y:S02]  /*4950*/  LDG.E.U16 R4, desc[UR36][R4.64] ;  /* 0x0000002404047981 */ /* 0x000ea4000c1e1500 */
[----:B--2---:R-:W0:Y:S02]  /*4960*/  I2F.S16 R0, R4 ;  /* 0x0000000400007306 */ /* 0x004e240000101400 */
[----:B0-----:R-:W-:-:S04]  /*4970*/  F2FP.BF16.F32.PACK_AB R0, RZ, R0 ;  /* 0x00000000ff00723e */ /* 0x001fc800000010ff */
[----:B------:R-:W-:Y:S01]  /*4980*/  PRMT R17, R0, 0x7610, R17 ;  /* 0x0000761000117816 */ /* 0x000fe20000000011 */
[----:B------:R-:W-:Y:S06]  /*4990*/  BRA `(.L_x_1166) ;  /* 0x0000000c00907947 */ /* 0x000fec0003800000 */
.L_x_1162:
        /* <DEDUP_REMOVED lines=9> */
.L_x_1170:
[----:B------:R-:W2:Y:S02]  /*4a30*/  LDG.E.U16 R0, desc[UR36][R4.64] ;  /* 0x0000002404007981 */ /* 0x000ea4000c1e1500 */
[----:B--2---:R-:W-:-:S05]  /*4a40*/  HADD2.F32 R0, -RZ, R0.H0_H0 ;  /* 0x20000000ff007230 */ /* 0x004fca0000004100 */
[----:B------:R-:W-:-:S04]  /*4a50*/  F2FP.BF16.F32.PACK_AB R0, RZ, R0 ;  /* 0x00000000ff00723e */ /* 0x000fc800000010ff */
[----:B------:R-:W-:Y:S01]  /*4a60*/  PRMT R17, R0, 0x7610, R17 ;  /* 0x0000761000117816 */ /* 0x000fe20000000011 */
[----:B------:R-:W-:Y:S06]  /*4a70*/  BRA `(.L_x_1166) ;  /* 0x0000000c00587947 */ /* 0x000fec0003800000 */
.L_x_1169:
        /* <DEDUP_REMOVED lines=9> */
.L_x_1172:
[----:B------:R-:W2:Y:S02]  /*4b10*/  LDG.E.U16 R4, desc[UR36][R4.64] ;  /* 0x0000002404047981 */ /* 0x000ea4000c1e1500 */
[----:B--2---:R-:W-:-:S05]  /*4b20*/  HADD2.F32 R0, -RZ, R4.H0_H0 ;  /* 0x20000004ff007230 */ /* 0x004fca0000004100 */
[----:B------:R-:W-:-:S04]  /*4b30*/  F2FP.BF16.F32.PACK_AB R0, RZ, R0 ;  /* 0x00000000ff00723e */ /* 0x000fc800000010ff */
[----:B------:R-:W-:Y:S01]  /*4b40*/  PRMT R17, R0, 0x7610, R17 ;  /* 0x0000761000117816 */ /* 0x000fe20000000011 */
[----:B------:R-:W-:Y:S06]  /*4b50*/  BRA `(.L_x_1166) ;  /* 0x0000000c00207947 */ /* 0x000fec0003800000 */
.L_x_1171:
        /* <DEDUP_REMOVED lines=13> */
.L_x_1161:
        /* <DEDUP_REMOVED lines=14> */
.L_x_1175:
        /* <DEDUP_REMOVED lines=13> */
.L_x_1174:
        /* <DEDUP_REMOVED lines=27> */
.L_x_1177:
        /* <DEDUP_REMOVED lines=15> */
.L_x_1176:
[----:B------:R0:W5:Y:S01]  /*5080*/  LDG.E.U16 R17, desc[UR36][R4.64] ;  /* 0x0000002404117981 */ /* 0x000162000c1e1500 */
[----:B------:R-:W-:Y:S05]  /*5090*/  BRA `(.L_x_1166) ;  /* 0x0000000400d07947 */ /* 0x000fea0003800000 */
.L_x_1173:
        /* <DEDUP_REMOVED lines=13> */
.L_x_1180:
        /* <DEDUP_REMOVED lines=21> */
.L_x_1184:
[----:B------:R-:W-:Y:S05]  /*52c0*/  BSYNC.RECONVERGENT B1 ;  /* 0x0000000000017941 */ /* 0x000fea0003800200 */
.L_x_1183:
[----:B------:R-:W-:Y:S01]  /*52d0*/  IMAD.SHL.U32 R0, R0, 0x100000, RZ ;  /* 0x0010000000007824 */ /* 0x000fe200078e00ff */
[----:B------:R-:W-:-:S04]  /*52e0*/  LEA R3, R3, 0x3b800000, 0x17 ;  /* 0x3b80000003037811 */ /* 0x000fc800078eb8ff */
[----:B------:R-:W-:-:S07]  /*52f0*/  LOP3.LUT R0, R3, R0, R7, 0xfe, !PT ;  /* 0x0000000003007212 */ /* 0x000fce00078efe07 */
.L_x_1182:
[----:B------:R-:W-:Y:S05]  /*5300*/  BSYNC.RECONVERGENT B0 ;  /* 0x0000000000007941 */ /* 0x000fea0003800200 */
.L_x_1181:
[----:B------:R-:W-:-:S04]  /*5310*/  F2FP.BF16.F32.PACK_AB R0, RZ, R0 ;  /* 0x00000000ff00723e */ /* 0x000fc800000010ff */
[----:B------:R-:W-:Y:S01]  /*5320*/  PRMT R17, R0, 0x7610, R17 ;  /* 0x0000761000117816 */ /* 0x000fe20000000011 */
[----:B------:R-:W-:Y:S06]  /*5330*/  BRA `(.L_x_1166) ;  /* 0x0000000400287947 */ /* 0x000fec0003800000 */
.L_x_1179:
        /* <DEDUP_REMOVED lines=21> */
.L_x_1188:
[----:B------:R-:W-:Y:S05]  /*5490*/  BSYNC.RECONVERGENT B1 ;  /* 0x0000000000017941 */ /* 0x000fea0003800200 */
.L_x_1187:
[----:B------:R-:W-:Y:S01]  /*54a0*/  IMAD.SHL.U32 R0, R0, 0x200000, RZ ;  /* 0x0020000000007824 */ /* 0x000fe200078e00ff */
[----:B------:R-:W-:-:S04]  /*54b0*/  LEA R3, R3, 0x37800000, 0x17 ;  /* 0x3780000003037811 */ /* 0x000fc800078eb8ff */
[----:B------:R-:W-:-:S07]  /*54c0*/  LOP3.LUT R0, R3, R0, R7, 0xfe, !PT ;  /* 0x0000000003007212 */ /* 0x000fce00078efe07 */
.L_x_1186:
[----:B------:R-:W-:Y:S05]  /*54d0*/  BSYNC.RECONVERGENT B0 ;  /* 0x0000000000007941 */ /* 0x000fea0003800200 */
.L_x_1185:
[----:B------:R-:W-:-:S04]  /*54e0*/  F2FP.BF16.F32.PACK_AB R0, RZ, R0 ;  /* 0x00000000ff00723e */ /* 0x000fc800000010ff */
[----:B------:R-:W-:Y:S01]  /*54f0*/  PRMT R17, R0, 0x7610, R17 ;  /* 0x0000761000117816 */ /* 0x000fe20000000011 */
[----:B------:R-:W-:Y:S06]  /*5500*/  BRA `(.L_x_1166) ;  /* 0x0000000000b47947 */ /* 0x000fec0003800000 */
.L_x_1178:
        /* <DEDUP_REMOVED lines=14> */
.L_x_1192:
[----:B------:R-:W-:Y:S05]  /*55f0*/  BSYNC.RECONVERGENT B0 ;  /* 0x0000000000007941 */ /* 0x000fea0003800200 */
.L_x_1191:
[----:B------:R-:W-:-:S04]  /*5600*/  F2FP.BF16.F32.PACK_AB R0, RZ, R0 ;  /* 0x00000000ff00723e */ /* 0x000fc800000010ff */
[----:B------:R-:W-:Y:S01]  /*5610*/  PRMT R17, R0, 0x7610, R17 ;  /* 0x0000761000117816 */ /* 0x000fe20000000011 */
[----:B------:R-:W-:Y:S06]  /*5620*/  BRA `(.L_x_1166) ;  /* 0x00000000006c7947 */ /* 0x000fec0003800000 */
.L_x_1165:
        /* <DEDUP_REMOVED lines=16> */
.L_x_1193:
[----:B------:R-:W-:Y:S01]  /*5730*/  PRMT R17, RZ, 0x7610, R17 ;  /* 0x00007610ff117816 */ /* 0x000fe20000000011 */
[----:B------:R-:W-:Y:S06]  /*5740*/  BRA `(.L_x_1166) ;  /* 0x0000000000247947 */ /* 0x000fec0003800000 */
.L_x_1190:
[----:B------:R-:W2:Y:S02]  /*5750*/  LDG.E.64 R4, desc[UR36][R4.64] ;  /* 0x0000002404047981 */ /* 0x000ea4000c1e1b00 */
[----:B--2---:R-:W0:Y:S02]  /*5760*/  I2F.U64 R0, R4 ;  /* 0x0000000400007312 */ /* 0x004e240000301000 */
[----:B0-----:R-:W-:-:S04]  /*5770*/  F2FP.BF16.F32.PACK_AB R0, RZ, R0 ;  /* 0x00000000ff00723e */ /* 0x001fc800000010ff */
[----:B------:R-:W-:Y:S01]  /*5780*/  PRMT R17, R0, 0x7610, R17 ;  /* 0x0000761000117816 */ /* 0x000fe20000000011 */
[----:B------:R-:W-:Y:S06]  /*5790*/  BRA `(.L_x_1166) ;  /* 0x0000000000107947 */ /* 0x000fec0003800000 */
.L_x_1189:
[----:B------:R-:W2:Y:S02]  /*57a0*/  LDG.E R4, desc[UR36][R4.64] ;  /* 0x0000002404047981 */ /* 0x000ea4000c1e1900 */
[----:B--2---:R-:W-:-:S04]  /*57b0*/  I2FP.F32.U32 R0, R4 ;  /* 0x0000000400007245 */ /* 0x004fc80000201000 */
[----:B------:R-:W-:-:S04]  /*57c0*/  F2FP.BF16.F32.PACK_AB R0, RZ, R0 ;  /* 0x00000000ff00723e */ /* 0x000fc800000010ff */
[----:B------:R-:W-:-:S07]  /*57d0*/  PRMT R17, R0, 0x7610, R17 ;  /* 0x0000761000117816 */ /* 0x000fce0000000011 */
.L_x_1166:
[----:B------:R-:W1:Y:S01]  /*57e0*/  LDCU.U8 UR6, c[0x0][0x3a5] ;  /* 0x000074a0ff0677ac */ /* 0x000e620008000000 */
[----:B0-----:R-:W0:Y:S01]  /*57f0*/  LDC.64 R4, c[0x0][0x398] ;  /* 0x0000e600ff047b82 */ /* 0x001e220000000a00 */
[----:B------:R-:W2:Y:S01]  /*5800*/  LDCU UR5, c[0x0][0x3ac] ;  /* 0x00007580ff0577ac */ /* 0x000ea20008000800 */
[----:B-1----:R-:W-:-:S04]  /*5810*/  UPRMT UR4, UR6, 0x9910, URZ ;  /* 0x0000991006047896 */ /* 0x002fc800080000ff */
[----:B------:R-:W-:Y:S01]  /*5820*/  UISETP.GT.AND UP0, UPT, UR4, 0x9, UPT ;  /* 0x000000090400788c */ /* 0x000fe2000bf04270 */
[----:B--2---:R-:W-:-:S05]  /*5830*/  IMAD R3, R18, UR5, RZ ;  /* 0x0000000512037c24 */ /* 0x004fca000f8e02ff */
        /* <DEDUP_REMOVED lines=16> */
.L_x_1197:
[----:B------:R-:W2:Y:S02]  /*5940*/  LDG.E.U8 R4, desc[UR36][R4.64] ;  /* 0x0000002404047981 */ /* 0x000ea4000c1e1100 */
[----:B--2---:R-:W-:-:S04]  /*5950*/  I2FP.F32.U32 R0, R4 ;  /* 0x0000000400007245 */ /* 0x004fc80000201000 */
[----:B------:R-:W-:-:S04]  /*5960*/  F2FP.BF16.F32.PACK_AB R0, RZ, R0 ;  /* 0x00000000ff00723e */ /* 0x000fc800000010ff */
[----:B------:R-:W-:Y:S01]  /*5970*/  PRMT R18, R0, 0x7610, R18 ;  /* 0x0000761000127816 */ /* 0x000fe20000000012 */
[----:B------:R-:W-:Y:S06]  /*5980*/  BRA `(.L_x_1199) ;  /* 0x0000000c00e47947 */ /* 0x000fec0003800000 */
.L_x_1196:
        /* <DEDUP_REMOVED lines=11> */
.L_x_1201:
[----:B------:R-:W2:Y:S02]  /*5a40*/  LDG.E R4, desc[UR36][R4.64] ;  /* 0x0000002404047981 */ /* 0x000ea4000c1e1900 */
[----:B--2---:R-:W-:-:S04]  /*5a50*/  I2FP.F32.S32 R0, R4 ;  /* 0x0000000400007245 */ /* 0x004fc80000201400 */
[----:B------:R-:W-:-:S04]  /*5a60*/  F2FP.BF16.F32.PACK_AB R0, RZ, R0 ;  /* 0x00000000ff00723e */ /* 0x000fc800000010ff */
[----:B------:R-:W-:Y:S01]  /*5a70*/  PRMT R18, R0, 0x7610, R18 ;  /* 0x0000761000127816 */ /* 0x000fe20000000012 */
[----:B------:R-:W-:Y:S06]  /*5a80*/  BRA `(.L_x_1199) ;  /* 0x0000000c00a47947 */ /* 0x000fec0003800000 */
.L_x_1200:
[----:B------:R-:W2:Y:S02]  /*5a90*/  LDG.E.U16 R4, desc[UR36][R4.64] ;  /* 0x0000002404047981 */ /* 0x000ea4000c1e1500 */
[----:B--2---:R-:W0:Y:S02]  /*5aa0*/  I2F.S16 R0, R4 ;  /* 0x0000000400007306 */ /* 0x004e240000101400 */
[----:B0-----:R-:W-:-:S04]  /*5ab0*/  F2FP.BF16.F32.PACK_AB R0, RZ, R0 ;  /* 0x00000000ff00723e */ /* 0x001fc800000010ff */
[----:B------:R-:W-:Y:S01]  /*5ac0*/  PRMT R18, R0, 0x7610, R18 ;  /* 0x0000761000127816 */ /* 0x000fe20000000012 */
[----:B------:R-:W-:Y:S06]  /*5ad0*/  BRA `(.L_x_1199) ;  /* 0x0000000c00907947 */ /* 0x000fec0003800000 */
.L_x_1195:
        /* <DEDUP_REMOVED lines=9> */
.L_x_1203:
[----:B------:R-:W2:Y:S02]  /*5b70*/  LDG.E.U16 R0, desc[UR36][R4.64] ;  /* 0x0000002404007981 */ /* 0x000ea4000c1e1500 */
[----:B--2---:R-:W-:-:S05]  /*5b80*/  HADD2.F32 R0, -RZ, R0.H0_H0 ;  /* 0x20000000ff007230 */ /* 0x004fca0000004100 */
[----:B------:R-:W-:-:S04]  /*5b90*/  F2FP.BF16.F32.PACK_AB R0, RZ, R0 ;  /* 0x00000000ff00723e */ /* 0x000fc800000010ff */
[----:B------:R-:W-:Y:S01]  /*5ba0*/  PRMT R18, R0, 0x7610, R18 ;  /* 0x0000761000127816 */ /* 0x000fe20000000012 */
[----:B------:R-:W-:Y:S06]  /*5bb0*/  BRA `(.L_x_1199) ;  /* 0x0000000c00587947 */ /* 0x000fec0003800000 */
.L_x_1202:
        /* <DEDUP_REMOVED lines=9> */
.L_x_1205:
[----:B------:R-:W2:Y:S02]  /*5c50*/  LDG.E.U16 R4, desc[UR36][R4.64] ;  /* 0x0000002404047981 */ /* 0x000ea4000c1e1500 */
[----:B--2---:R-:W-:-:S05]  /*5c60*/  HADD2.F32 R0, -RZ, R4.H0_H0 ;  /* 0x20000004ff007230 */ /* 0x004fca0000004100 */
[----:B------:R-:W-:-:S04]  /*5c70*/  F2FP.BF16.F32.PACK_AB R0, RZ, R0 ;  /* 0x00000000ff00723e */ /* 0x000fc800000010ff */
[----:B------:R-:W-:Y:S01]  /*5c80*/  PRMT R18, R0, 0x7610, R18 ;  /* 0x0000761000127816 */ /* 0x000fe20000000012 */
[----:B------:R-:W-:Y:S06]  /*5c90*/  BRA `(.L_x_1199) ;  /* 0x0000000c00207947 */ /* 0x000fec0003800000 */
.L_x_1204:
        /* <DEDUP_REMOVED lines=13> */
.L_x_1194:
        /* <DEDUP_REMOVED lines=14> */
.L_x_1208:
        /* <DEDUP_REMOVED lines=13> */
.L_x_1207:
        /* <DEDUP_REMOVED lines=27> */
.L_x_1210:
        /* <DEDUP_REMOVED lines=15> */
.L_x_1209:
[----:B------:R0:W5:Y:S01]  /*61c0*/  LDG.E.U16 R18, desc[UR36][R4.64] ;  /* 0x0000002404127981 */ /* 0x000162000c1e1500 */
[----:B------:R-:W-:Y:S05]  /*61d0*/  BRA `(.L_x_1199) ;  /* 0x0000000400d07947 */ /* 0x000fea0003800000 */
.L_x_1206:
        /* <DEDUP_REMOVED lines=13> */
.L_x_1213:
        /* <DEDUP_REMOVED lines=21> */
.L_x_1217:
[----:B------:R-:W-:Y:S05]  /*6400*/  BSYNC.RECONVERGENT B1 ;  /* 0x0000000000017941 */ /* 0x000fea0003800200 */
.L_x_1216:
[----:B------:R-:W-:Y:S01]  /*6410*/  IMAD.SHL.U32 R0, R0, 0x100000, RZ ;  /* 0x0010000000007824 */ /* 0x000fe200078e00ff */
[----:B------:R-:W-:-:S04]  /*6420*/  LEA R3, R3, 0x3b800000, 0x17 ;  /* 0x3b80000003037811 */ /* 0x000fc800078eb8ff */
[----:B------:R-:W-:-:S07]  /*6430*/  LOP3.LUT R0, R3, R0, R7, 0xfe, !PT ;  /* 0x0000000003007212 */ /* 0x000fce00078efe07 */
.L_x_1215:
[----:B------:R-:W-:Y:S05]  /*6440*/  BSYNC.RECONVERGENT B0 ;  /* 0x0000000000007941 */ /* 0x000fea0003800200 */
.L_x_1214:
[----:B------:R-:W-:-:S04]  /*6450*/  F2FP.BF16.F32.PACK_AB R0, RZ, R0 ;  /* 0x00000000ff00723e */ /* 0x000fc800000010ff */
[----:B------:R-:W-:Y:S01]  /*6460*/  PRMT R18, R0, 0x7610, R18 ;  /* 0x0000761000127816 */ /* 0x000fe20000000012 */
[----:B------:R-:W-:Y:S06]  /*6470*/  BRA `(.L_x_1199) ;  /* 0x0000000400287947 */ /* 0x000fec0003800000 */
.L_x_1212:
        /* <DEDUP_REMOVED lines=21> */
.L_x_1221:
[----:B------:R-:W-:Y:S05]  /*65d0*/  BSYNC.RECONVERGENT B1 ;  /* 0x0000000000017941 */ /* 0x000fea0003800200 */
.L_x_1220:
[----:B------:R-:W-:Y:S01]  /*65e0*/  IMAD.SHL.U32 R0, R0, 0x200000, RZ ;  /* 0x0020000000007824 */ /* 0x000fe200078e00ff */
[----:B------:R-:W-:-:S04]  /*65f0*/  LEA R3, R3, 0x37800000, 0x17 ;  /* 0x3780000003037811 */ /* 0x000fc800078eb8ff */
[----:B------:R-:W-:-:S07]  /*6600*/  LOP3.LUT R0, R3, R0, R7, 0xfe, !PT ;  /* 0x0000000003007212 */ /* 0x000fce00078efe07 */
.L_x_1219:
[----:B------:R-:W-:Y:S05]  /*6610*/  BSYNC.RECONVERGENT B0 ;  /* 0x0000000000007941 */ /* 0x000fea0003800200 */
.L_x_1218:
[----:B------:R-:W-:-:S04]  /*6620*/  F2FP.BF16.F32.PACK_AB R0, RZ, R0 ;  /* 0x00000000ff00723e */ /* 0x000fc800000010ff */
[----:B------:R-:W-:Y:S01]  /*6630*/  PRMT R18, R0, 0x7610, R18 ;  /* 0x0000761000127816 */ /* 0x000fe20000000012 */
[----:B------:R-:W-:Y:S06]  /*6640*/  BRA `(.L_x_1199) ;  /* 0x0000000000b47947 */ /* 0x000fec0003800000 */
.L_x_1211:
        /* <DEDUP_REMOVED lines=14> */
.L_x_1225:
[----:B------:R-:W-:Y:S05]  /*6730*/  BSYNC.RECONVERGENT B0 ;  /* 0x0000000000007941 */ /* 0x000fea0003800200 */
.L_x_1224:
[----:B------:R-:W-:-:S04]  /*6740*/  F2FP.BF16.F32.PACK_AB R0, RZ, R0 ;  /* 0x00000000ff00723e */ /* 0x000fc800000010ff */
[----:B------:R-:W-:Y:S01]  /*6750*/  PRMT R18, R0, 0x7610, R18 ;  /* 0x0000761000127816 */ /* 0x000fe20000000012 */
[----:B------:R-:W-:Y:S06]  /*6760*/  BRA `(.L_x_1199) ;  /* 0x00000000006c7947 */ /* 0x000fec0003800000 */
.L_x_1198:
        /* <DEDUP_REMOVED lines=16> */
.L_x_1226:
[----:B------:R-:W-:Y:S01]  /*6870*/  PRMT R18, RZ, 0x7610, R18 ;  /* 0x00007610ff127816 */ /* 0x000fe20000000012 */
[----:B------:R-:W-:Y:S06]  /*6880*/  BRA `(.L_x_1199) ;  /* 0x0000000000247947 */ /* 0x000fec0003800000 */
.L_x_1223:
[----:B------:R-:W2:Y:S02]  /*6890*/  LDG.E.64 R4, desc[UR36][R4.64] ;  /* 0x0000002404047981 */ /* 0x000ea4000c1e1b00 */
[----:B--2---:R-:W0:Y:S02]  /*68a0*/  I2F.U64 R0, R4 ;  /* 0x0000000400007312 */ /* 0x004e240000301000 */
[----:B0-----:R-:W-:-:S04]  /*68b0*/  F2FP.BF16.F32.PACK_AB R0, RZ, R0 ;  /* 0x00000000ff00723e */ /* 0x001fc800000010ff */
[----:B------:R-:W-:Y:S01]  /*68c0*/  PRMT R18, R0, 0x7610, R18 ;  /* 0x0000761000127816 */ /* 0x000fe20000000012 */
[----:B------:R-:W-:Y:S06]  /*68d0*/  BRA `(.L_x_1199) ;  /* 0x0000000000107947 */ /* 0x000fec0003800000 */
.L_x_1222:
[----:B------:R-:W2:Y:S02]  /*68e0*/  LDG.E R4, desc[UR36][R4.64] ;  /* 0x0000002404047981 */ /* 0x000ea4000c1e1900 */
[----:B--2---:R-:W-:-:S04]  /*68f0*/  I2FP.F32.U32 R0, R4 ;  /* 0x0000000400007245 */ /* 0x004fc80000201000 */
[----:B------:R-:W-:-:S04]  /*6900*/  F2FP.BF16.F32.PACK_AB R0, RZ, R0 ;  /* 0x00000000ff00723e */ /* 0x000fc800000010ff */
[----:B------:R-:W-:-:S07]  /*6910*/  PRMT R18, R0, 0x7610, R18 ;  /* 0x0000761000127816 */ /* 0x000fce0000000012 */
.L_x_1199:
[----:B------:R-:W-:-:S07]  /*6920*/  VIADD R23, R23, 0x80 ;  /* 0x0000008017177836 */ /* 0x000fce0000000000 */
.L_x_1160:
[----:B------:R-:W-:Y:S05]  /*6930*/  BSYNC.RECONVERGENT B6 ;  /* 0x0000000000067941 */ /* 0x000fea0003800200 */
.L_x_1159:
        /* <DEDUP_REMOVED lines=27> */
.L_x_1232:
[----:B------:R-:W2:Y:S02]  /*6af0*/  LDG.E.U8 R4, desc[UR36][R4.64] ;  /* 0x0000002404047981 */ /* 0x000ea4000c1e1100 */
[----:B--2---:R-:W-:-:S04]  /*6b00*/  I2FP.F32.U32 R0, R4 ;  /* 0x0000000400007245 */ /* 0x004fc80000201000 */
[----:B------:R-:W-:-:S04]  /*6b10*/  F2FP.BF16.F32.PACK_AB R0, RZ, R0 ;  /* 0x00000000ff00723e */ /* 0x000fc800000010ff */
[----:B------:R-:W-:Y:S01]  /*6b20*/  PRMT R19, R0, 0x7610, R19 ;  /* 0x0000761000137816 */ /* 0x000fe20000000013 */
[----:B------:R-:W-:Y:S06]  /*6b30*/  BRA `(.L_x_1234) ;  /* 0x0000000c00e47947 */ /* 0x000fec0003800000 */
.L_x_1231:
        /* <DEDUP_REMOVED lines=11> */
.L_x_1236:
[----:B------:R-:W2:Y:S02]  /*6bf0*/  LDG.E R4, desc[UR36][R4.64] ;  /* 0x0000002404047981 */ /* 0x000ea4000c1e1900 */
[----:B--2---:R-:W-:-:S04]  /*6c00*/  I2FP.F32.S32 R0, R4 ;  /* 0x0000000400007245 */ /* 0x004fc80000201400 */
[----:B------:R-:W-:-:S04]  /*6c10*/  F2FP.BF16.F32.PACK_AB R0, RZ, R0 ;  /* 0x00000000ff00723e */ /* 0x000fc800000010ff */
[----:B------:R-:W-:Y:S01]  /*6c20*/  PRMT R19, R0, 0x7610, R19 ;  /* 0x0000761000137816 */ /* 0x000fe20000000013 */
[----:B------:R-:W-:Y:S06]  /*6c30*/  BRA `(.L_x_1234) ;  /* 0x0000000c00a47947 */ /* 0x000fec0003800000 */
.L_x_1235:
[----:B------:R-:W2:Y:S02]  /*6c40*/  LDG.E.U16 R4, desc[UR36][R4.64] ;  /* 0x0000002404047981 */ /* 0x000ea4000c1e1500 */
[----:B--2---:R-:W0:Y:S02]  /*6c50*/  I2F.S16 R0, R4 ;  /* 0x0000000400007306 */ /* 0x004e240000101400 */
[----:B0-----:R-:W-:-:S04]  /*6c60*/  F2FP.BF16.F32.PACK_AB R0, RZ, R0 ;  /* 0x00000000ff00723e */ /* 0x001fc800000010ff */
[----:B------:R-:W-:Y:S01]  /*6c70*/  PRMT R19, R0, 0x7610, R19 ;  /* 0x0000761000137816 */ /* 0x000fe20000000013 */
[----:B------:R-:W-:Y:S06]  /*6c80*/  BRA `(.L_x_1234) ;  /* 0x0000000c00907947 */ /* 0x000fec0003800000 */
.L_x_1230:
        /* <DEDUP_REMOVED lines=9> */
.L_x_1238:
[----:B------:R-:W2:Y:S02]  /*6d20*/  LDG.E.U16 R0, desc[UR36][R4.64] ;  /* 0x0000002404007981 */ /* 0x000ea4000c1e1500 */
[----:B--2---:R-:W-:-:S05]  /*6d30*/  HADD2.F32 R0, -RZ, R0.H0_H0 ;  /* 0x20000000ff007230 */ /* 0x004fca0000004100 */
[----:B------:R-:W-:-:S04]  /*6d40*/  F2FP.BF16.F32.PACK_AB R0, RZ, R0 ;  /* 0x00000000ff00723e */ /* 0x000fc800000010ff */
[----:B------:R-:W-:Y:S01]  /*6d50*/  PRMT R19, R0, 0x7610, R19 ;  /* 0x0000761000137816 */ /* 0x000fe20000000013 */
[----:B------:R-:W-:Y:S06]  /*6d60*/  BRA `(.L_x_1234) ;  /* 0x0000000c00587947 */ /* 0x000fec0003800000 */
.L_x_1237:
        /* <DEDUP_REMOVED lines=9> */
.L_x_1240:
[----:B------:R-:W2:Y:S02]  /*6e00*/  LDG.E.U16 R4, desc[UR36][R4.64] ;  /* 0x0000002404047981 */ /* 0x000ea4000c1e1500 */
[----:B--2---:R-:W-:-:S05]  /*6e10*/  HADD2.F32 R0, -RZ, R4.H0_H0 ;  /* 0x20000004ff007230 */ /* 0x004fca0000004100 */
[----:B------:R-:W-:-:S04]  /*6e20*/  F2FP.BF16.F32.PACK_AB R0, RZ, R0 ;  /* 0x00000000ff00723e */ /* 0x000fc800000010ff */
[----:B------:R-:W-:Y:S01]  /*6e30*/  PRMT R19, R0, 0x7610, R19 ;  /* 0x0000761000137816 */ /* 0x000fe20000000013 */
[----:B------:R-:W-:Y:S06]  /*6e40*/  BRA `(.L_x_1234) ;  /* 0x0000000c00207947 */ /* 0x000fec0003800000 */
.L_x_1239:
        /* <DEDUP_REMOVED lines=13> */
.L_x_1229:
        /* <DEDUP_REMOVED lines=14> */
.L_x_1243:
        /* <DEDUP_REMOVED lines=13> */
.L_x_1242:
        /* <DEDUP_REMOVED lines=27> */
.L_x_1245:
        /* <DEDUP_REMOVED lines=15> */
.L_x_1244:
[----:B------:R0:W5:Y:S01]  /*7370*/  LDG.E.U16 R19, desc[UR36][R4.64] ;  /* 0x0000002404137981 */ /* 0x000162000c1e1500 */
[----:B------:R-:W-:Y:S05]  /*7380*/  BRA `(.L_x_1234) ;  /* 0x0000000400d07947 */ /* 0x000fea0003800000 */
.L_x_1241:
        /* <DEDUP_REMOVED lines=13> */
.L_x_1248:
        /* <DEDUP_REMOVED lines=21> */
.L_x_1252:
[----:B------:R-:W-:Y:S05]  /*75b0*/  BSYNC.RECONVERGENT B1 ;  /* 0x0000000000017941 */ /* 0x000fea0003800200 */
.L_x_1251:
[----:B------:R-:W-:Y:S01]  /*75c0*/  IMAD.SHL.U32 R0, R0, 0x100000, RZ ;  /* 0x0010000000007824 */ /* 0x000fe200078e00ff */
[----:B------:R-:W-:-:S04]  /*75d0*/  LEA R3, R3, 0x3b800000, 0x17 ;  /* 0x3b80000003037811 */ /* 0x000fc800078eb8ff */
[----:B------:R-:W-:-:S07]  /*75e0*/  LOP3.LUT R0, R3, R0, R7, 0xfe, !PT ;  /* 0x0000000003007212 */ /* 0x000fce00078efe07 */
.L_x_1250:
[----:B------:R-:W-:Y:S05]  /*75f0*/  BSYNC.RECONVERGENT B0 ;  /* 0x0000000000007941 */ /* 0x000fea0003800200 */
.L_x_1249:
[----:B------:R-:W-:-:S04]  /*7600*/  F2FP.BF16.F32.PACK_AB R0, RZ, R0 ;  /* 0x00000000ff00723e */ /* 0x000fc800000010ff */
[----:B------:R-:W-:Y:S01]  /*7610*/  PRMT R19, R0, 0x7610, R19 ;  /* 0x0000761000137816 */ /* 0x000fe20000000013 */
[----:B------:R-:W-:Y:S06]  /*7620*/  BRA `(.L_x_1234) ;  /* 0x0000000400287947 */ /* 0x000fec0003800000 */
.L_x_1247:
        /* <DEDUP_REMOVED lines=21> */
.L_x_1256:
[----:B------:R-:W-:Y:S05]  /*7780*/  BSYNC.RECONVERGENT B1 ;  /* 0x0000000000017941 */ /* 0x000fea0003800200 */
.L_x_1255:
[----:B------:R-:W-:Y:S01]  /*7790*/  IMAD.SHL.U32 R0, R0, 0x200000, RZ ;  /* 0x0020000000007824 */ /* 0x000fe200078e00ff */
[----:B------:R-:W-:-:S04]  /*77a0*/  LEA R3, R3, 0x37800000, 0x17 ;  /* 0x3780000003037811 */ /* 0x000fc800078eb8ff */
[----:B------:R-:W-:-:S07]  /*77b0*/  LOP3.LUT R0, R3, R0, R7, 0xfe, !PT ;  /* 0x0000000003007212 */ /* 0x000fce00078efe07 */
.L_x_1254:
[----:B------:R-:W-:Y:S05]  /*77c0*/  BSYNC.RECONVERGENT B0 ;  /* 0x0000000000007941 */ /* 0x000fea0003800200 */
.L_x_1253:
[----:B------:R-:W-:-:S04]  /*77d0*/  F2FP.BF16.F32.PACK_AB R0, RZ, R0 ;  /* 0x00000000ff00723e */ /* 0x000fc800000010ff */
[----:B------:R-:W-:Y:S01]  /*77e0*/  PRMT R19, R0, 0x7610, R19 ;  /* 0x0000761000137816 */ /* 0x000fe20000000013 */
[----:B------:R-:W-:Y:S06]  /*77f0*/  BRA `(.L_x_1234) ;  /* 0x0000000000b47947 */ /* 0x000fec0003800000 */
.L_x_1246:
        /* <DEDUP_REMOVED lines=14> */
.L_x_1260:
[----:B------:R-:W-:Y:S05]  /*78e0*/  BSYNC.RECONVERGENT B0 ;  /* 0x0000000000007941 */ /* 0x000fea0003800200 */
.L_x_1259:
[----:B------:R-:W-:-:S04]  /*78f0*/  F2FP.BF16.F32.PACK_AB R0, RZ, R0 ;  /* 0x00000000ff00723e */ /* 0x000fc800000010ff */
[----:B------:R-:W-:Y:S01]  /*7900*/  PRMT R19, R0, 0x7610, R19 ;  /* 0x0000761000137816 */ /* 0x000fe20000000013 */
[----:B------:R-:W-:Y:S06]  /*7910*/  BRA `(.L_x_1234) ;  /* 0x00000000006c7947 */ /* 0x000fec0003800000 */
.L_x_1233:
        /* <DEDUP_REMOVED lines=16> */
.L_x_1261:
[----:B------:R-:W-:Y:S01]  /*7a20*/  PRMT R19, RZ, 0x7610, R19 ;  /* 0x00007610ff137816 */ /* 0x000fe20000000013 */
[----:B------:R-:W-:Y:S06]  /*7a30*/  BRA `(.L_x_1234) ;  /* 0x0000000000247947 */ /* 0x000fec0003800000 */
.L_x_1258:
[----:B------:R-:W2:Y:S02]  /*7a40*/  LDG.E.64 R4, desc[UR36][R4.64] ;  /* 0x0000002404047981 */ /* 0x000ea4000c1e1b00 */
[----:B--2---:R-:W0:Y:S02]  /*7a50*/  I2F.U64 R0, R4 ;  /* 0x0000000400007312 */ /* 0x004e240000301000 */
[----:B0-----:R-:W-:-:S04]  /*7a60*/  F2FP.BF16.F32.PACK_AB R0, RZ, R0 ;  /* 0x00000000ff00723e */ /* 0x001fc800000010ff */
[----:B------:R-:W-:Y:S01]  /*7a70*/  PRMT R19, R0, 0x7610, R19 ;  /* 0x0000761000137816 */ /* 0x000fe20000000013 */
[----:B------:R-:W-:Y:S06]  /*7a80*/  BRA `(.L_x_1234) ;  /* 0x0000000000107947 */ /* 0x000fec0003800000 */
.L_x_1257:
[----:B------:R-:W2:Y:S02]  /*7a90*/  LDG.E R4, desc[UR36][R4.64] ;  /* 0x0000002404047981 */ /* 0x000ea4000c1e1900 */
[----:B--2---:R-:W-:-:S04]  /*7aa0*/  I2FP.F32.U32 R0, R4 ;  /* 0x0000000400007245 */ /* 0x004fc80000201000 */
[----:B------:R-:W-:-:S04]  /*7ab0*/  F2FP.BF16.F32.PACK_AB R0, RZ, R0 ;  /* 0x00000000ff00723e */ /* 0x000fc800000010ff */
[----:B------:R-:W-:-:S07]  /*7ac0*/  PRMT R19, R0, 0x7610, R19 ;  /* 0x0000761000137816 */ /* 0x000fce0000000013 */
.L_x_1234:
        /* <DEDUP_REMOVED lines=21> */
.L_x_1265:
[----:B------:R-:W2:Y:S02]  /*7c20*/  LDG.E.U8 R4, desc[UR36][R4.64] ;  /* 0x0000002404047981 */ /* 0x000ea4000c1e1100 */
[----:B--2---:R-:W-:-:S04]  /*7c30*/  I2FP.F32.U32 R0, R4 ;  /* 0x0000000400007245 */ /* 0x004fc80000201000 */
[----:B------:R-:W-:Y:S01]  /*7c40*/  F2FP.BF16.F32.PACK_AB R0, RZ, R0 ;  /* 0x00000000ff00723e */ /* 0x000fe200000010ff */
[----:B------:R-:W-:Y:S06]  /*7c50*/  BRA `(.L_x_1228) ;  /* 0x0000000c00a87947 */ /* 0x000fec0003800000 */
.L_x_1264:
        /* <DEDUP_REMOVED lines=10> */
.L_x_1268:
[----:B------:R-:W2:Y:S02]  /*7d00*/  LDG.E R4, desc[UR36][R4.64] ;  /* 0x0000002404047981 */ /* 0x000ea4000c1e1900 */
[----:B--2---:R-:W-:-:S04]  /*7d10*/  I2FP.F32.S32 R0, R4 ;  /* 0x0000000400007245 */ /* 0x004fc80000201400 */
[----:B------:R-:W-:Y:S01]  /*7d20*/  F2FP.BF16.F32.PACK_AB R0, RZ, R0 ;  /* 0x00000000ff00723e */ /* 0x000fe200000010ff */
[----:B------:R-:W-:Y:S06]  /*7d30*/  BRA `(.L_x_1228) ;  /* 0x0000000c00707947 */ /* 0x000fec0003800000 */
.L_x_1267:
[----:B------:R-:W2:Y:S02]  /*7d40*/  LDG.E.U16 R4, desc[UR36][R4.64] ;  /* 0x0000002404047981 */ /* 0x000ea4000c1e1500 */
[----:B--2---:R-:W0:Y:S02]  /*7d50*/  I2F.S16 R0, R4 ;  /* 0x0000000400007306 */ /* 0x004e240000101400 */
[----:B0-----:R-:W-:Y:S01]  /*7d60*/  F2FP.BF16.F32.PACK_AB R0, RZ, R0 ;  /* 0x00000000ff00723e */ /* 0x001fe200000010ff */
[----:B------:R-:W-:Y:S06]  /*7d70*/  BRA `(.L_x_1228) ;  /* 0x0000000c00607947 */ /* 0x000fec0003800000 */
.L_x_1263:
        /* <DEDUP_REMOVED lines=9> */
.L_x_1270:
[----:B------:R-:W2:Y:S02]  /*7e10*/  LDG.E.U16 R0, desc[UR36][R4.64] ;  /* 0x0000002404007981 */ /* 0x000ea4000c1e1500 */
[----:B--2---:R-:W-:-:S05]  /*7e20*/  HADD2.F32 R0, -RZ, R0.H0_H0 ;  /* 0x20000000ff007230 */ /* 0x004fca0000004100 */
[----:B------:R-:W-:Y:S01]  /*7e30*/  F2FP.BF16.F32.PACK_AB R0, RZ, R0 ;  /* 0x00000000ff00723e */ /* 0x000fe200000010ff */
[----:B------:R-:W-:Y:S06]  /*7e40*/  BRA `(.L_x_1228) ;  /* 0x0000000c002c7947 */ /* 0x000fec0003800000 */
.L_x_1269:
        /* <DEDUP_REMOVED lines=9> */
.L_x_1272:
[----:B------:R-:W2:Y:S02]  /*7ee0*/  LDG.E.U16 R4, desc[UR36][R4.64] ;  /* 0x0000002404047981 */ /* 0x000ea4000c1e1500 */
[----:B--2---:R-:W-:-:S05]  /*7ef0*/  HADD2.F32 R0, -RZ, R4.H0_H0 ;  /* 0x20000004ff007230 */ /* 0x004fca0000004100 */
[----:B------:R-:W-:Y:S01]  /*7f00*/  F2FP.BF16.F32.PACK_AB R0, RZ, R0 ;  /* 0x00000000ff00723e */ /* 0x000fe200000010ff */
[----:B------:R-:W-:Y:S06]  /*7f10*/  BRA `(.L_x_1228) ;  /* 0x0000000800f87947 */ /* 0x000fec0003800000 */
.L_x_1271:
        /* <DEDUP_REMOVED lines=12> */
.L_x_1262:
        /* <DEDUP_REMOVED lines=13> */
.L_x_1275:
        /* <DEDUP_REMOVED lines=12> */
.L_x_1274:
        /* <DEDUP_REMOVED lines=27> */
.L_x_1277:
        /* <DEDUP_REMOVED lines=14> */
.L_x_1276:
[----:B------:R1:W5:Y:S01]  /*8400*/  LDG.E.U16 R0, desc[UR36][R4.64] ;  /* 0x0000002404007981 */ /* 0x000362000c1e1500 */
[----:B------:R-:W-:Y:S05]  /*8410*/  BRA `(.L_x_1228) ;  /* 0x0000000400b87947 */ /* 0x000fea0003800000 */
.L_x_1273:
        /* <DEDUP_REMOVED lines=12> */
.L_x_1280:
        /* <DEDUP_REMOVED lines=21> */
.L_x_1284:
[----:B------:R-:W-:Y:S05]  /*8630*/  BSYNC.RECONVERGENT B1 ;  /* 0x0000000000017941 */ /* 0x000fea0003800200 */
.L_x_1283:
[----:B------:R-:W-:Y:S01]  /*8640*/  IMAD.SHL.U32 R0, R0, 0x100000, RZ ;  /* 0x0010000000007824 */ /* 0x000fe200078e00ff */
[----:B------:R-:W-:-:S04]  /*8650*/  LEA R3, R3, 0x3b800000, 0x17 ;  /* 0x3b80000003037811 */ /* 0x000fc800078eb8ff */
[----:B------:R-:W-:-:S07]  /*8660*/  LOP3.LUT R0, R3, R0, R7, 0xfe, !PT ;  /* 0x0000000003007212 */ /* 0x000fce00078efe07 */
.L_x_1282:
[----:B------:R-:W-:Y:S05]  /*8670*/  BSYNC.RECONVERGENT B0 ;  /* 0x0000000000007941 */ /* 0x000fea0003800200 */
.L_x_1281:
[----:B------:R-:W-:Y:S01]  /*8680*/  F2FP.BF16.F32.PACK_AB R0, RZ, R0 ;  /* 0x00000000ff00723e */ /* 0x000fe200000010ff */
[----:B------:R-:W-:Y:S06]  /*8690*/  BRA `(.L_x_1228) ;  /* 0x0000000400187947 */ /* 0x000fec0003800000 */
.L_x_1279:
        /* <DEDUP_REMOVED lines=21> */
.L_x_1288:
[----:B------:R-:W-:Y:S05]  /*87f0*/  BSYNC.RECONVERGENT B1 ;  /* 0x0000000000017941 */ /* 0x000fea0003800200 */
.L_x_1287:
[----:B------:R-:W-:Y:S01]  /*8800*/  IMAD.SHL.U32 R0, R0, 0x200000, RZ ;  /* 0x0020000000007824 */ /* 0x000fe200078e00ff */
[----:B------:R-:W-:-:S04]  /*8810*/  LEA R3, R3, 0x37800000, 0x17 ;  /* 0x3780000003037811 */ /* 0x000fc800078eb8ff */
[----:B------:R-:W-:-:S07]  /*8820*/  LOP3.LUT R0, R3, R0, R7, 0xfe, !PT ;  /* 0x0000000003007212 */ /* 0x000fce00078efe07 */
.L_x_1286:
[----:B------:R-:W-:Y:S05]  /*8830*/  BSYNC.RECONVERGENT B0 ;  /* 0x0000000000007941 */ /* 0x000fea0003800200 */
.L_x_1285:
[----:B------:R-:W-:Y:S01]  /*8840*/  F2FP.BF16.F32.PACK_AB R0, RZ, R0 ;  /* 0x00000000ff00723e */ /* 0x000fe200000010ff */
[----:B------:R-:W-:Y:S06]  /*8850*/  BRA `(.L_x_1228) ;  /* 0x0000000000a87947 */ /* 0x000fec0003800000 */
.L_x_1278:
        /* <DEDUP_REMOVED lines=14> */
.L_x_1292:
[----:B------:R-:W-:Y:S05]  /*8940*/  BSYNC.RECONVERGENT B0 ;  /* 0x0000000000007941 */ /* 0x000fea0003800200 */
.L_x_1291:
[----:B------:R-:W-:Y:S01]  /*8950*/  F2FP.BF16.F32.PACK_AB R0, RZ, R0 ;  /* 0x00000000ff00723e */ /* 0x000fe200000010ff */
[----:B------:R-:W-:Y:S06]  /*8960*/  BRA `(.L_x_1228) ;  /* 0x0000000000647947 */ /* 0x000fec0003800000 */
.L_x_1266:
        /* <DEDUP_REMOVED lines=16> */
.L_x_1293:
[----:B------:R-:W-:Y:S01]  /*8a70*/  PRMT R0, RZ, 0x7610, R0 ;  /* 0x00007610ff007816 */ /* 0x000fe20000000000 */
[----:B------:R-:W-:Y:S06]  /*8a80*/  BRA `(.L_x_1228) ;  /* 0x00000000001c7947 */ /* 0x000fec0003800000 */
.L_x_1290:
[----:B------:R-:W2:Y:S02]  /*8a90*/  LDG.E.64 R4, desc[UR36][R4.64] ;  /* 0x0000002404047981 */ /* 0x000ea4000c1e1b00 */
[----:B--2---:R-:W0:Y:S02]  /*8aa0*/  I2F.U64 R0, R4 ;  /* 0x0000000400007312 */ /* 0x004e240000301000 */
[----:B0-----:R-:W-:Y:S01]  /*8ab0*/  F2FP.BF16.F32.PACK_AB R0, RZ, R0 ;  /* 0x00000000ff00723e */ /* 0x001fe200000010ff */
[----:B------:R-:W-:Y:S06]  /*8ac0*/  BRA `(.L_x_1228) ;  /* 0x00000000000c7947 */ /* 0x000fec0003800000 */
.L_x_1289:
[----:B------:R-:W2:Y:S02]  /*8ad0*/  LDG.E R4, desc[UR36][R4.64] ;  /* 0x0000002404047981 */ /* 0x000ea4000c1e1900 */
[----:B--2---:R-:W-:-:S04]  /*8ae0*/  I2FP.F32.U32 R0, R4 ;  /* 0x0000000400007245 */ /* 0x004fc80000201000 */
[----:B------:R-:W-:-:S07]  /*8af0*/  F2FP.BF16.F32.PACK_AB R0, RZ, R0 ;  /* 0x00000000ff00723e */ /* 0x000fce00000010ff */
.L_x_1228:
[----:B------:R-:W-:Y:S05]  /*8b00*/  BSYNC.RECONVERGENT B6 ;  /* 0x0000000000067941 */ /* 0x000fea0003800200 */
.L_x_1227:
[C---:B01----:R-:W-:Y:S01]  /*8b10*/  VIADD R5, R25.reuse, 0x100 ;  /* 0x0000010019057836 */ /* 0x043fe20000000000 */
[CC--:B------:R-:W-:Y:S01]  /*8b20*/  ISETP.GE.AND P0, PT, R25.reuse, R16.reuse, PT ;  /* 0x000000101900720c */ /* 0x0c0fe20003f06270 */
[C---:B------:R-:W-:Y:S01]  /*8b30*/  VIADD R23, R25.reuse, 0x80 ;  /* 0x0000008019177836 */ /* 0x040fe20000000000 */
[----:B------:R-:W-:Y:S01]  /*8b40*/  BSSY.RECONVERGENT B6, `(.L_x_1294) ;  /* 0x0000123000067945 */ /* 0x000fe20003800200 */
[----:B------:R-:W-:Y:S01]  /*8b50*/  VIADD R7, R25, 0x180 ;  /* 0x0000018019077836 */ /* 0x000fe20000000000 */
[-C--:B------:R-:W-:Y:S02]  /*8b60*/  ISETP.GE.AND P2, PT, R5, R16.reuse, PT ;  /* 0x000000100500720c */ /* 0x080fe40003f46270 */
[-C--:B------:R-:W-:Y:S02]  /*8b70*/  ISETP.GE.AND P1, PT, R23, R16.reuse, PT ;  /* 0x000000101700720c */ /* 0x080fe40003f26270 */
[----:B------:R-:W-:-:S05]  /*8b80*/  ISETP.GE.AND P3, PT, R7, R16, PT ;  /* 0x000000100700720c */ /* 0x000fca0003f66270 */
[----:B-----5:R-:W-:Y:S02]  /*8b90*/  @!P0 IMAD.U32 R27, R27, 0x10000, RZ ;  /* 0x000100001b1b8824 */ /* 0x020fe400078e00ff */
[----:B------:R-:W-:Y:S02]  /*8ba0*/  @!P0 IMAD.U32 R26, R26, 0x10000, RZ ;  /* 0x000100001a1a8824 */ /* 0x000fe400078e00ff */
[----:B------:R-:W-:Y:S02]  /*8bb0*/  @!P2 IMAD.U32 R4, R17, 0x10000, RZ ;  /* 0x000100001104a824 */ /* 0x000fe400078e00ff */
[----:B------:R-:W-:Y:S01]  /*8bc0*/  @!P2 IMAD.U32 R7, R18, 0x10000, RZ ;  /* 0x000100001207a824 */ /* 0x000fe200078e00ff */
[----:B------:R-:W-:Y:S01]  /*8bd0*/  @!P0 FMNMX.FTZ R26, R27, R26, PT ;  /* 0x0000001a1b1a8209 */ /* 0x000fe20003810000 */
[----:B------:R-:W-:Y:S01]  /*8be0*/  @!P1 IMAD.U32 R24, R24, 0x10000, RZ ;  /* 0x0001000018189824 */ /* 0x000fe200078e00ff */
[----:B------:R-:W0:Y:S01]  /*8bf0*/  LDC.U8 R18, c[0x0][0x3b0] ;  /* 0x0000ec00ff127b82 */ /* 0x000e220000000000 */
[----:B------:R-:W-:Y:S01]  /*8c00*/  @!P1 IMAD.U32 R5, R22, 0x10000, RZ ;  /* 0x0001000016059824 */ /* 0x000fe200078e00ff */
[----:B------:R-:W-:Y:S01]  /*8c10*/  @!P2 FMNMX.FTZ R4, R4, R7, PT ;  /* 0x000000070404a209 */ /* 0x000fe20003810000 */
[----:B------:R-:W-:Y:S01]  /*8c20*/  @!P3 IMAD.U32 R6, R19, 0x10000, RZ ;  /* 0x000100001306b824 */ /* 0x000fe200078e00ff */
[----:B------:R1:W2:Y:S01]  /*8c30*/  @!P0 F2F.BF16.F32 R3, R26 ;  /* 0x0000001a00038304 */ /* 0x0002a20000202000 */
[----:B------:R-:W-:Y:S01]  /*8c40*/  @!P3 IMAD.U32 R7, R0, 0x10000, RZ ;  /* 0x000100000007b824 */ /* 0x000fe200078e00ff */
[----:B------:R-:W-:-:S04]  /*8c50*/  @!P1 FMNMX.FTZ R5, R24, R5, PT ;  /* 0x0000000518059209 */ /* 0x000fc80003810000 */
[----:B------:R-:W-:Y:S02]  /*8c60*/  @!P3 FMNMX.FTZ R6, R6, R7, PT ;  /* 0x000000070606b209 */ /* 0x000fe40003810000 */
[----:B------:R1:W3:Y:S08]  /*8c70*/  @!P1 F2F.BF16.F32 R22, R5 ;  /* 0x0000000500169304 */ /* 0x0002f00000202000 */
[----:B------:R1:W4:Y:S08]  /*8c80*/  @!P2 F2F.BF16.F32 R17, R4 ;  /* 0x000000040011a304 */ /* 0x0003300000202000 */
[----:B------:R1:W0:Y:S01]  /*8c90*/  @!P3 F2F.BF16.F32 R19, R6 ;  /* 0x000000060013b304 */ /* 0x0002220000202000 */
[----:B--23--:R-:W-:Y:S05]  /*8ca0*/  @P0 BRA `(.L_x_1295) ;  /* 0x0000001000300947 */ /* 0x00cfea0003800000 */
[----:B------:R-:W2:Y:S01]  /*8cb0*/  LDCU UR4, c[0x0][0x3b4] ;  /* 0x00007680ff0477ac */ /* 0x000ea20008000800 */
[----:B------:R-:W3:Y:S01]  /*8cc0*/  LDC.64 R8, c[0x0][0x388] ;  /* 0x0000e200ff087b82 */ /* 0x000ee20000000a00 */
[----:B------:R-:W-:Y:S01]  /*8cd0*/  IMAD R0, R2, 0x200, R25 ;  /* 0x0000020002007824 */ /* 0x000fe200078e0219 */
[----:B01----:R-:W-:-:S03]  /*8ce0*/  PRMT R4, R18, 0x9910, RZ ;  /* 0x0000991012047816 */ /* 0x003fc600000000ff */
[----:B--2---:R-:W-:Y:S02]  /*8cf0*/  IMAD R5, R0, UR4, RZ ;  /* 0x0000000400057c24 */ /* 0x004fe4000f8e02ff */
[----:B------:R-:W-:-:S05]  /*8d00*/  IMAD.MOV.U32 R0, RZ, RZ, R4 ;  /* 0x000000ffff007224 */ /* 0x000fca00078e0004 */
[----:B------:R-:W-:Y:S02]  /*8d10*/  ISETP.GT.AND P0, PT, R0, 0x9, PT ;  /* 0x000000090000780c */ /* 0x000fe40003f04270 */
[----:B---3--:R-:W-:-:S05]  /*8d20*/  IADD3 R8, P1, PT, R5, R8, RZ ;  /* 0x0000000805087210 */ /* 0x008fca0007f3e0ff */
        /* <DEDUP_REMOVED lines=15> */
.L_x_1299:
[----:B------:R-:W-:Y:S02]  /*8e20*/  IMAD.U32 R5, R3, 0x10000, RZ ;  /* 0x0001000003057824 */ /* 0x000fe400078e00ff */
[----:B------:R-:W-:-:S04]  /*8e30*/  IMAD.MOV.U32 R25, RZ, RZ, R23 ;  /* 0x000000ffff197224 */ /* 0x000fc800078e0017 */
[----:B------:R-:W0:Y:S02]  /*8e40*/  F2I.S64.TRUNC R4, R5 ;  /* 0x0000000500047311 */ /* 0x000e24000020d900 */
[----:B0-----:R0:W-:Y:S01]  /*8e50*/  STG.E.U8 desc[UR36][R8.64], R4 ;  /* 0x0000000408007986 */ /* 0x0011e2000c101124 */
[----:B------:R-:W-:Y:S05]  /*8e60*/  BRA `(.L_x_1295) ;  /* 0x0000000c00c07947 */ /* 0x000fea0003800000 */
.L_x_1298:
        /* <DEDUP_REMOVED lines=11> */
.L_x_1302:
[----:B------:R-:W-:Y:S02]  /*8f20*/  IMAD.U32 R3, R3, 0x10000, RZ ;  /* 0x0001000003037824 */ /* 0x000fe400078e00ff */
[----:B------:R-:W-:-:S04]  /*8f30*/  IMAD.MOV.U32 R25, RZ, RZ, R23 ;  /* 0x000000ffff197224 */ /* 0x000fc800078e0017 */
[----:B------:R-:W0:Y:S02]  /*8f40*/  F2I.FTZ.TRUNC.NTZ R3, R3 ;  /* 0x0000000300037305 */ /* 0x000e24000021f100 */
[----:B0-----:R0:W-:Y:S01]  /*8f50*/  STG.E desc[UR36][R8.64], R3 ;  /* 0x0000000308007986 */ /* 0x0011e2000c101924 */
[----:B------:R-:W-:Y:S05]  /*8f60*/  BRA `(.L_x_1295) ;  /* 0x0000000c00807947 */ /* 0x000fea0003800000 */
.L_x_1301:
[----:B------:R-:W-:Y:S02]  /*8f70*/  IMAD.U32 R3, R3, 0x10000, RZ ;  /* 0x0001000003037824 */ /* 0x000fe400078e00ff */
[----:B------:R-:W-:-:S04]  /*8f80*/  IMAD.MOV.U32 R25, RZ, RZ, R23 ;  /* 0x000000ffff197224 */ /* 0x000fc800078e0017 */
[----:B------:R-:W0:Y:S02]  /*8f90*/  F2I.FTZ.TRUNC.NTZ R3, R3 ;  /* 0x0000000300037305 */ /* 0x000e24000021f100 */
[----:B0-----:R0:W-:Y:S01]  /*8fa0*/  STG.E.U16 desc[UR36][R8.64], R3 ;  /* 0x0000000308007986 */ /* 0x0011e2000c101524 */
[----:B------:R-:W-:Y:S05]  /*8fb0*/  BRA `(.L_x_1295) ;  /* 0x0000000c006c7947 */ /* 0x000fea0003800000 */
.L_x_1297:
        /* <DEDUP_REMOVED lines=10> */
.L_x_1304:
[----:B------:R-:W-:Y:S02]  /*9060*/  IMAD.U32 R0, R3, 0x10000, RZ ;  /* 0x0001000003007824 */ /* 0x000fe400078e00ff */
[----:B------:R-:W-:-:S03]  /*9070*/  IMAD.MOV.U32 R25, RZ, RZ, R23 ;  /* 0x000000ffff197224 */ /* 0x000fc600078e0017 */
[----:B------:R-:W-:-:S05]  /*9080*/  F2FP.F16.F32.PACK_AB R0, RZ, R0 ;  /* 0x00000000ff00723e */ /* 0x000fca00000000ff */
[----:B------:R2:W-:Y:S01]  /*9090*/  STG.E.U16 desc[UR36][R8.64], R0 ;  /* 0x0000000008007986 */ /* 0x0005e2000c101524 */
[----:B------:R-:W-:Y:S05]  /*90a0*/  BRA `(.L_x_1295) ;  /* 0x0000000c00307947 */ /* 0x000fea0003800000 */
.L_x_1303:
        /* <DEDUP_REMOVED lines=11> */
.L_x_1306:
[----:B------:R-:W-:Y:S02]  /*9160*/  IMAD.U32 R3, R3, 0x10000, RZ ;  /* 0x0001000003037824 */ /* 0x000fe400078e00ff */
[----:B------:R-:W-:-:S03]  /*9170*/  IMAD.MOV.U32 R25, RZ, RZ, R23 ;  /* 0x000000ffff197224 */ /* 0x000fc600078e0017 */
[----:B------:R-:W-:-:S04]  /*9180*/  F2FP.F16.F32.PACK_AB R3, RZ, R3 ;  /* 0x00000003ff03723e */ /* 0x000fc800000000ff */
[----:B------:R-:W-:-:S05]  /*9190*/  PRMT R3, R3, 0x5410, RZ ;  /* 0x0000541003037816 */ /* 0x000fca00000000ff */
[----:B------:R0:W-:Y:S01]  /*91a0*/  STG.E desc[UR36][R8.64], R3 ;  /* 0x0000000308007986 */ /* 0x0001e2000c101924 */
[----:B------:R-:W-:Y:S05]  /*91b0*/  BRA `(.L_x_1295) ;  /* 0x0000000800ec7947 */ /* 0x000fea0003800000 */
.L_x_1305:
[----:B------:R-:W-:Y:S02]  /*91c0*/  IMAD.U32 R4, R3, 0x10000, RZ ;  /* 0x0001000003047824 */ /* 0x000fe400078e00ff */
[----:B------:R-:W-:Y:S02]  /*91d0*/  IMAD.MOV.U32 R25, RZ, RZ, R23 ;  /* 0x000000ffff197224 */ /* 0x000fe400078e0017 */
[----:B------:R-:W-:-:S06]  /*91e0*/  FMUL.FTZ R4, R4, 1 ;  /* 0x3f80000004047820 */ /* 0x000fcc0000410000 */
[----:B------:R-:W0:Y:S02]  /*91f0*/  F2F.F64.F32 R4, R4 ;  /* 0x0000000400047310 */ /* 0x000e240000201800 */
[----:B0-----:R0:W-:Y:S01]  /*9200*/  STG.E.64 desc[UR36][R8.64], R4 ;  /* 0x0000000408007986 */ /* 0x0011e2000c101b24 */
[----:B------:R-:W-:Y:S05]  /*9210*/  BRA `(.L_x_1295) ;  /* 0x0000000800d47947 */ /* 0x000fea0003800000 */
.L_x_1296:
        /* <DEDUP_REMOVED lines=14> */
.L_x_1309:
[----:B------:R-:W-:Y:S01]  /*9300*/  IMAD.U32 R3, R3, 0x10000, RZ ;  /* 0x0001000003037824 */ /* 0x000fe200078e00ff */
[----:B------:R-:W-:Y:S01]  /*9310*/  CS2R R6, SRZ ;  /* 0x0000000000067805 */ /* 0x000fe2000001ff00 */
[----:B------:R-:W-:Y:S02]  /*9320*/  IMAD.MOV.U32 R25, RZ, RZ, R23 ;  /* 0x000000ffff197224 */ /* 0x000fe400078e0017 */
[----:B------:R-:W-:-:S04]  /*9330*/  FMUL.FTZ R3, R3, 1 ;  /* 0x3f80000003037820 */ /* 0x000fc80000410000 */
[----:B------:R-:W0:Y:S02]  /*9340*/  F2F.F64.F32 R4, R3 ;  /* 0x0000000300047310 */ /* 0x000e240000201800 */
[----:B0-----:R0:W-:Y:S01]  /*9350*/  STG.E.128 desc[UR36][R8.64], R4 ;  /* 0x0000000408007986 */ /* 0x0011e2000c101d24 */
[----:B------:R-:W-:Y:S05]  /*9360*/  BRA `(.L_x_1295) ;  /* 0x0000000800807947 */ /* 0x000fea0003800000 */
.L_x_1308:
        /* <DEDUP_REMOVED lines=19> */
.L_x_1313:
[----:B------:R-:W-:Y:S05]  /*94a0*/  BSYNC.RECONVERGENT B0 ;  /* 0x0000000000007941 */ /* 0x000fea0003800200 */
.L_x_1312:
[----:B------:R-:W-:Y:S01]  /*94b0*/  LOP3.LUT R5, R0, 0x80, R5, 0xf8, !PT ;  /* 0x0000008000057812 */ /* 0x000fe200078ef805 */
[----:B------:R-:W-:-:S04]  /*94c0*/  IMAD.MOV.U32 R25, RZ, RZ, R23 ;  /* 0x000000ffff197224 */ /* 0x000fc800078e0017 */
[----:B------:R0:W-:Y:S01]  /*94d0*/  STG.E.U8 desc[UR36][R8.64], R5 ;  /* 0x0000000508007986 */ /* 0x0001e2000c101124 */
[----:B------:R-:W-:Y:S05]  /*94e0*/  BRA `(.L_x_1295) ;  /* 0x0000000800207947 */ /* 0x000fea0003800000 */
.L_x_1311:
        /* <DEDUP_REMOVED lines=15> */
.L_x_1315:
[----:B------:R-:W-:Y:S05]  /*95e0*/  BSYNC.RECONVERGENT B0 ;  /* 0x0000000000007941 */ /* 0x000fea0003800200 */
.L_x_1314:
[----:B------:R-:W-:Y:S01]  /*95f0*/  LOP3.LUT R5, R0, 0x80, R5, 0xf8, !PT ;  /* 0x0000008000057812 */ /* 0x000fe200078ef805 */
[----:B------:R-:W-:-:S04]  /*9600*/  IMAD.MOV.U32 R25, RZ, RZ, R23 ;  /* 0x000000ffff197224 */ /* 0x000fc800078e0017 */
[----:B------:R0:W-:Y:S01]  /*9610*/  STG.E.U8 desc[UR36][R8.64], R5 ;  /* 0x0000000508007986 */ /* 0x0001e2000c101124 */
[----:B------:R-:W-:Y:S05]  /*9620*/  BRA `(.L_x_1295) ;  /* 0x0000000400d07947 */ /* 0x000fea0003800000 */
.L_x_1310:
[----:B------:R0:W-:Y:S01]  /*9630*/  STG.E.U16 desc[UR36][R8.64], R3 ;  /* 0x0000000308007986 */ /* 0x0001e2000c101524 */
[----:B------:R-:W-:Y:S01]  /*9640*/  IMAD.MOV.U32 R25, RZ, RZ, R23 ;  /* 0x000000ffff197224 */ /* 0x000fe200078e0017 */
[----:B------:R-:W-:Y:S06]  /*9650*/  BRA `(.L_x_1295) ;  /* 0x0000000400c47947 */ /* 0x000fec0003800000 */
.L_x_1307:
        /* <DEDUP_REMOVED lines=13> */
.L_x_1318:
        /* <DEDUP_REMOVED lines=13> */
.L_x_1321:
[----:B------:R-:W-:-:S04]  /*9800*/  SHF.R.U32.HI R0, RZ, 0x14, R3 ;  /* 0x00000014ff007819 */ /* 0x000fc80000011603 */
[----:B------:R-:W-:-:S04]  /*9810*/  LOP3.LUT R0, R0, 0x1, RZ, 0xc0, !PT ;  /* 0x0000000100007812 */ /* 0x000fc800078ec0ff */
[----:B------:R-:W-:-:S04]  /*9820*/  IADD3 R0, PT, PT, R3, 0x487ffff, R0 ;  /* 0x0487ffff03007810 */ /* 0x000fc80007ffe000 */
[----:B------:R-:W-:-:S04]  /*9830*/  SHF.R.U32.HI R0, RZ, 0x14, R0 ;  /* 0x00000014ff007819 */ /* 0x000fc80000011600 */
[----:B------:R-:W-:-:S07]  /*9840*/  LOP3.LUT R0, R0, 0xff, RZ, 0xc0, !PT ;  /* 0x000000ff00007812 */ /* 0x000fce00078ec0ff */
.L_x_1322:
[----:B------:R-:W-:-:S04]  /*9850*/  SHF.R.U32.HI R3, RZ, 0x18, R3 ;  /* 0x00000018ff037819 */ /* 0x000fc80000011603 */
[----:B------:R-:W-:-:S04]  /*9860*/  LOP3.LUT R0, R0, 0x80, R3, 0xf8, !PT ;  /* 0x0000008000007812 */ /* 0x000fc800078ef803 */
[----:B------:R-:W-:-:S07]  /*9870*/  PRMT R4, R0, 0x7610, R4 ;  /* 0x0000761000047816 */ /* 0x000fce0000000004 */
.L_x_1320:
[----:B------:R-:W-:Y:S05]  /*9880*/  BSYNC.RECONVERGENT B0 ;  /* 0x0000000000007941 */ /* 0x000fea0003800200 */
.L_x_1319:
[----:B------:R0:W-:Y:S01]  /*9890*/  STG.E.U8 desc[UR36][R8.64], R4 ;  /* 0x0000000408007986 */ /* 0x0001e2000c101124 */
[----:B------:R-:W-:Y:S01]  /*98a0*/  IMAD.MOV.U32 R25, RZ, RZ, R23 ;  /* 0x000000ffff197224 */ /* 0x000fe200078e0017 */
[----:B------:R-:W-:Y:S06]  /*98b0*/  BRA `(.L_x_1295) ;  /* 0x00000004002c7947 */ /* 0x000fec0003800000 */
.L_x_1317:
        /* <DEDUP_REMOVED lines=13> */
.L_x_1325:
[----:B------:R-:W-:-:S04]  /*9990*/  SHF.R.U32.HI R0, RZ, 0x15, R3 ;  /* 0x00000015ff007819 */ /* 0x000fc80000011603 */
[----:B------:R-:W-:-:S04]  /*99a0*/  LOP3.LUT R0, R0, 0x1, RZ, 0xc0, !PT ;  /* 0x0000000100007812 */ /* 0x000fc800078ec0ff */
[----:B------:R-:W-:-:S04]  /*99b0*/  IADD3 R0, PT, PT, R3, 0x88fffff, R0 ;  /* 0x088fffff03007810 */ /* 0x000fc80007ffe000 */
[----:B------:R-:W-:-:S04]  /*99c0*/  SHF.R.U32.HI R0, RZ, 0x15, R0 ;  /* 0x00000015ff007819 */ /* 0x000fc80000011600 */
[----:B------:R-:W-:-:S07]  /*99d0*/  LOP3.LUT R0, R0, 0xff, RZ, 0xc0, !PT ;  /* 0x000000ff00007812 */ /* 0x000fce00078ec0ff */
.L_x_1326:
[----:B------:R-:W-:-:S04]  /*99e0*/  SHF.R.U32.HI R3, RZ, 0x18, R3 ;  /* 0x00000018ff037819 */ /* 0x000fc80000011603 */
[----:B------:R-:W-:-:S04]  /*99f0*/  LOP3.LUT R0, R0, 0x80, R3, 0xf8, !PT ;  /* 0x0000008000007812 */ /* 0x000fc800078ef803 */
[----:B------:R-:W-:-:S07]  /*9a00*/  PRMT R4, R0, 0x7610, R4 ;  /* 0x0000761000047816 */ /* 0x000fce0000000004 */
.L_x_1324:
[----:B------:R-:W-:Y:S05]  /*9a10*/  BSYNC.RECONVERGENT B0 ;  /* 0x0000000000007941 */ /* 0x000fea0003800200 */
.L_x_1323:
[----:B------:R0:W-:Y:S01]  /*9a20*/  STG.E.U8 desc[UR36][R8.64], R4 ;  /* 0x0000000408007986 */ /* 0x0001e2000c101124 */
[----:B------:R-:W-:Y:S01]  /*9a30*/  IMAD.MOV.U32 R25, RZ, RZ, R23 ;  /* 0x000000ffff197224 */ /* 0x000fe200078e0017 */
[----:B------:R-:W-:Y:S06]  /*9a40*/  BRA `(.L_x_1295) ;  /* 0x0000000000c87947 */ /* 0x000fec0003800000 */
.L_x_1316:
[----:B------:R-:W-:-:S13]  /*9a50*/  ISETP.NE.AND P0, PT, R0, 0x1c, PT ;  /* 0x0000001c0000780c */ /* 0x000fda0003f05270 */
[----:B------:R-:W-:Y:S05]  /*9a60*/  @!P0 BRA `(.L_x_1327) ;  /* 0x0000000000b08947 */ /* 0x000fea0003800000 */
[----:B------:R-:W-:-:S13]  /*9a70*/  ISETP.NE.AND P0, PT, R0, 0x1d, PT ;  /* 0x0000001d0000780c */ /* 0x000fda0003f05270 */
[----:B------:R-:W-:Y:S05]  /*9a80*/  @!P0 BRA `(.L_x_1328) ;  /* 0x0000000000948947 */ /* 0x000fea0003800000 */
[----:B------:R-:W-:-:S13]  /*9a90*/  ISETP.NE.AND P0, PT, R0, 0x2c, PT ;  /* 0x0000002c0000780c */ /* 0x000fda0003f05270 */
[----:B------:R-:W-:Y:S05]  /*9aa0*/  @!P0 BRA `(.L_x_1329) ;  /* 0x0000000000488947 */ /* 0x000fea0003800000 */
.L_x_1300:
        /* <DEDUP_REMOVED lines=16> */
.L_x_1330:
[----:B------:R-:W-:Y:S01]  /*9bb0*/  IMAD.MOV.U32 R25, RZ, RZ, R23 ;  /* 0x000000ffff197224 */ /* 0x000fe200078e0017 */
[----:B------:R-:W-:Y:S06]  /*9bc0*/  BRA `(.L_x_1295) ;  /* 0x0000000000687947 */ /* 0x000fec0003800000 */
.L_x_1329:
        /* <DEDUP_REMOVED lines=17> */
.L_x_1328:
[----:B------:R-:W-:Y:S02]  /*9ce0*/  IMAD.U32 R4, R3, 0x10000, RZ ;  /* 0x0001000003047824 */ /* 0x000fe400078e00ff */
[----:B------:R-:W-:-:S04]  /*9cf0*/  IMAD.MOV.U32 R25, RZ, RZ, R23 ;  /* 0x000000ffff197224 */ /* 0x000fc800078e0017 */
[----:B------:R-:W0:Y:S02]  /*9d00*/  F2I.U64.TRUNC R4, R4 ;  /* 0x0000000400047311 */ /* 0x000e24000020d800 */
[----:B0-----:R0:W-:Y:S01]  /*9d10*/  STG.E.64 desc[UR36][R8.64], R4 ;  /* 0x0000000408007986 */ /* 0x0011e2000c101b24 */
[----:B------:R-:W-:Y:S05]  /*9d20*/  BRA `(.L_x_1295) ;  /* 0x0000000000107947 */ /* 0x000fea0003800000 */
.L_x_1327:
[----:B------:R-:W-:Y:S02]  /*9d30*/  IMAD.U32 R3, R3, 0x10000, RZ ;  /* 0x0001000003037824 */ /* 0x000fe400078e00ff */
[----:B------:R-:W-:-:S04]  /*9d40*/  IMAD.MOV.U32 R25, RZ, RZ, R23 ;  /* 0x000000ffff197224 */ /* 0x000fc800078e0017 */
[----:B------:R-:W0:Y:S02]  /*9d50*/  F2I.FTZ.U32.TRUNC.NTZ R3, R3 ;  /* 0x0000000300037305 */ /* 0x000e24000021f000 */
[----:B0-----:R0:W-:Y:S02]  /*9d60*/  STG.E desc[UR36][R8.64], R3 ;  /* 0x0000000308007986 */ /* 0x0011e4000c101924 */
.L_x_1295:
[----:B------:R-:W-:Y:S05]  /*9d70*/  BSYNC.RECONVERGENT B6 ;  /* 0x0000000000067941 */ /* 0x000fea0003800200 */
.L_x_1294:
[----:B------:R-:W-:Y:S01]  /*9d80*/  ISETP.GE.AND P0, PT, R25, R16, PT ;  /* 0x000000101900720c */ /* 0x000fe20003f06270 */
[----:B------:R-:W-:-:S12]  /*9d90*/  BSSY.RECONVERGENT B6, `(.L_x_1331) ;  /* 0x00001f0000067945 */ /* 0x000fd80003800200 */
[----:B------:R-:W-:Y:S05]  /*9da0*/  @P0 BRA `(.L_x_1332) ;  /* 0x0000001c00b80947 */ /* 0x000fea0003800000 */
[----:B------:R-:W5:Y:S01]  /*9db0*/  LDCU UR4, c[0x0][0x3b4] ;  /* 0x00007680ff0477ac */ /* 0x000f620008000800 */
[----:B0-23--:R-:W0:Y:S01]  /*9dc0*/  LDC.64 R8, c[0x0][0x388] ;  /* 0x0000e200ff087b82 */ /* 0x00de220000000a00 */
[----:B------:R-:W-:Y:S01]  /*9dd0*/  IMAD R0, R2, 0x200, R25 ;  /* 0x0000020002007824 */ /* 0x000fe200078e0219 */
[----:B-1----:R-:W-:-:S03]  /*9de0*/  PRMT R4, R18, 0x9910, RZ ;  /* 0x0000991012047816 */ /* 0x002fc600000000ff */
        /* <DEDUP_REMOVED lines=14> */
[----:B------:R-:W-:-:S04]  /*9ed0*/  IMAD.U32 R22, R22, 0x10000, RZ ;  /* 0x0001000016167824 */ /* 0x000fc800078e00ff */
[----:B------:R-:W0:Y:S02]  /*9ee0*/  F2I.FTZ.TRUNC.NTZ R3, R22 ;  /* 0x0000001600037305 */ /* 0x000e24000021f100 */
[----:B0-----:R0:W-:Y:S01]  /*9ef0*/  STG.E.U8 desc[UR36][R8.64], R3 ;  /* 0x0000000308007986 */ /* 0x0011e2000c101124 */
[----:B------:R-:W-:Y:S05]  /*9f00*/  BRA `(.L_x_1338) ;  /* 0x0000000c007c7947 */ /* 0x000fea0003800000 */
.L_x_1336:
[----:B------:R-:W-:-:S06]  /*9f10*/  IMAD.U32 R5, R22, 0x10000, RZ ;  /* 0x0001000016057824 */ /* 0x000fcc00078e00ff */
[----:B------:R-:W0:Y:S02]  /*9f20*/  F2I.S64.TRUNC R4, R5 ;  /* 0x0000000500047311 */ /* 0x000e24000020d900 */
[----:B0-----:R0:W-:Y:S01]  /*9f30*/  STG.E.U8 desc[UR36][R8.64], R4 ;  /* 0x0000000408007986 */ /* 0x0011e2000c101124 */
[----:B------:R-:W-:Y:S05]  /*9f40*/  BRA `(.L_x_1338) ;  /* 0x0000000c006c7947 */ /* 0x000fea0003800000 */
.L_x_1335:
        /* <DEDUP_REMOVED lines=10> */
.L_x_1340:
[----:B------:R-:W-:-:S04]  /*9ff0*/  IMAD.U32 R22, R22, 0x10000, RZ ;  /* 0x0001000016167824 */ /* 0x000fc800078e00ff */
[----:B------:R-:W0:Y:S02]  /*a000*/  F2I.FTZ.TRUNC.NTZ R3, R22 ;  /* 0x0000001600037305 */ /* 0x000e24000021f100 */
[----:B0-----:R0:W-:Y:S01]  /*a010*/  STG.E desc[UR36][R8.64], R3 ;  /* 0x0000000308007986 */ /* 0x0011e2000c101924 */
[----:B------:R-:W-:Y:S05]  /*a020*/  BRA `(.L_x_1338) ;  /* 0x0000000c00347947 */ /* 0x000fea0003800000 */
.L_x_1339:
[----:B------:R-:W-:-:S04]  /*a030*/  IMAD.U32 R22, R22, 0x10000, RZ ;  /* 0x0001000016167824 */ /* 0x000fc800078e00ff */
[----:B------:R-:W0:Y:S02]  /*a040*/  F2I.FTZ.TRUNC.NTZ R3, R22 ;  /* 0x0000001600037305 */ /* 0x000e24000021f100 */
[----:B0-----:R0:W-:Y:S01]  /*a050*/  STG.E.U16 desc[UR36][R8.64], R3 ;  /* 0x0000000308007986 */ /* 0x0011e2000c101524 */
[----:B------:R-:W-:Y:S05]  /*a060*/  BRA `(.L_x_1338) ;  /* 0x0000000c00247947 */ /* 0x000fea0003800000 */
.L_x_1334:
        /* <DEDUP_REMOVED lines=9> */
.L_x_1342:
[----:B------:R-:W-:-:S05]  /*a100*/  IMAD.U32 R0, R22, 0x10000, RZ ;  /* 0x0001000016007824 */ /* 0x000fca00078e00ff */
[----:B------:R-:W-:-:S05]  /*a110*/  F2FP.F16.F32.PACK_AB R0, RZ, R0 ;  /* 0x00000000ff00723e */ /* 0x000fca00000000ff */
[----:B------:R0:W-:Y:S01]  /*a120*/  STG.E.U16 desc[UR36][R8.64], R0 ;  /* 0x0000000008007986 */ /* 0x0001e2000c101524 */
[----:B------:R-:W-:Y:S05]  /*a130*/  BRA `(.L_x_1338) ;  /* 0x0000000800f07947 */ /* 0x000fea0003800000 */
.L_x_1341:
        /* <DEDUP_REMOVED lines=10> */
.L_x_1344:
[----:B------:R-:W-:-:S05]  /*a1e0*/  IMAD.U32 R22, R22, 0x10000, RZ ;  /* 0x0001000016167824 */ /* 0x000fca00078e00ff */
[----:B------:R-:W-:-:S04]  /*a1f0*/  F2FP.F16.F32.PACK_AB R3, RZ, R22 ;  /* 0x00000016ff03723e */ /* 0x000fc800000000ff */
[----:B------:R-:W-:-:S05]  /*a200*/  PRMT R3, R3, 0x5410, RZ ;  /* 0x0000541003037816 */ /* 0x000fca00000000ff */
[----:B------:R2:W-:Y:S01]  /*a210*/  STG.E desc[UR36][R8.64], R3 ;  /* 0x0000000308007986 */ /* 0x0005e2000c101924 */
[----:B------:R-:W-:Y:S05]  /*a220*/  BRA `(.L_x_1338) ;  /* 0x0000000800b47947 */ /* 0x000fea0003800000 */
.L_x_1343:
[----:B------:R-:W-:-:S04]  /*a230*/  IMAD.U32 R4, R22, 0x10000, RZ ;  /* 0x0001000016047824 */ /* 0x000fc800078e00ff */
[----:B------:R-:W-:-:S06]  /*a240*/  FMUL.FTZ R4, R4, 1 ;  /* 0x3f80000004047820 */ /* 0x000fcc0000410000 */
[----:B------:R-:W0:Y:S02]  /*a250*/  F2F.F64.F32 R4, R4 ;  /* 0x0000000400047310 */ /* 0x000e240000201800 */
[----:B0-----:R0:W-:Y:S01]  /*a260*/  STG.E.64 desc[UR36][R8.64], R4 ;  /* 0x0000000408007986 */ /* 0x0011e2000c101b24 */
[----:B------:R-:W-:Y:S05]  /*a270*/  BRA `(.L_x_1338) ;  /* 0x0000000800a07947 */ /* 0x000fea0003800000 */
.L_x_1333:
        /* <DEDUP_REMOVED lines=14> */
.L_x_1348:
        /* <DEDUP_REMOVED lines=17> */
.L_x_1351:
[----:B------:R-:W-:-:S04]  /*a470*/  SHF.R.U32.HI R3, RZ, 0x18, R5 ;  /* 0x00000018ff037819 */ /* 0x000fc80000011605 */
[----:B------:R-:W-:-:S04]  /*a480*/  LOP3.LUT R0, R0, 0x80, R3, 0xf8, !PT ;  /* 0x0000008000007812 */ /* 0x000fc800078ef803 */
[----:B------:R-:W-:-:S07]  /*a490*/  PRMT R4, R0, 0x7610, R4 ;  /* 0x0000761000047816 */ /* 0x000fce0000000004 */
.L_x_1350:
[----:B------:R-:W-:Y:S05]  /*a4a0*/  BSYNC.RECONVERGENT B0 ;  /* 0x0000000000007941 */ /* 0x000fea0003800200 */
.L_x_1349:
[----:B------:R0:W-:Y:S01]  /*a4b0*/  STG.E.U8 desc[UR36][R8.64], R4 ;  /* 0x0000000408007986 */ /* 0x0001e2000c101124 */
[----:B------:R-:W-:Y:S05]  /*a4c0*/  BRA `(.L_x_1338) ;  /* 0x00000008000c7947 */ /* 0x000fea0003800000 */
.L_x_1347:
        /* <DEDUP_REMOVED lines=17> */
.L_x_1354:
[----:B------:R-:W-:-:S04]  /*a5e0*/  SHF.R.U32.HI R3, RZ, 0x18, R5 ;  /* 0x00000018ff037819 */ /* 0x000fc80000011605 */
[----:B------:R-:W-:-:S04]  /*a5f0*/  LOP3.LUT R0, R0, 0x80, R3, 0xf8, !PT ;  /* 0x0000008000007812 */ /* 0x000fc800078ef803 */
[----:B------:R-:W-:-:S07]  /*a600*/  PRMT R4, R0, 0x7610, R4 ;  /* 0x0000761000047816 */ /* 0x000fce0000000004 */
.L_x_1353:
[----:B------:R-:W-:Y:S05]  /*a610*/  BSYNC.RECONVERGENT B0 ;  /* 0x0000000000007941 */ /* 0x000fea0003800200 */
.L_x_1352:
[----:B------:R0:W-:Y:S01]  /*a620*/  STG.E.U8 desc[UR36][R8.64], R4 ;  /* 0x0000000408007986 */ /* 0x0001e2000c101124 */
[----:B------:R-:W-:Y:S05]  /*a630*/  BRA `(.L_x_1338) ;  /* 0x0000000400b07947 */ /* 0x000fea0003800000 */
.L_x_1346:
        /* <DEDUP_REMOVED lines=22> */
.L_x_1356:
[----:B------:R-:W-:-:S06]  /*a7a0*/  IMAD.U32 R4, R22, 0x10000, RZ ;  /* 0x0001000016047824 */ /* 0x000fcc00078e00ff */
[----:B------:R-:W0:Y:S02]  /*a7b0*/  F2I.U64.TRUNC R4, R4 ;  /* 0x0000000400047311 */ /* 0x000e24000020d800 */
[----:B0-----:R0:W-:Y:S01]  /*a7c0*/  STG.E.64 desc[UR36][R8.64], R4 ;  /* 0x0000000408007986 */ /* 0x0011e2000c101b24 */
[----:B------:R-:W-:Y:S05]  /*a7d0*/  BRA `(.L_x_1338) ;  /* 0x0000000400487947 */ /* 0x000fea0003800000 */
.L_x_1355:
[----:B------:R-:W-:-:S04]  /*a7e0*/  IMAD.U32 R22, R22, 0x10000, RZ ;  /* 0x0001000016167824 */ /* 0x000fc800078e00ff */
[----:B------:R-:W0:Y:S02]  /*a7f0*/  F2I.FTZ.U32.TRUNC.NTZ R3, R22 ;  /* 0x0000001600037305 */ /* 0x000e24000021f000 */
[----:B0-----:R0:W-:Y:S01]  /*a800*/  STG.E desc[UR36][R8.64], R3 ;  /* 0x0000000308007986 */ /* 0x0011e2000c101924 */
[----:B------:R-:W-:Y:S05]  /*a810*/  BRA `(.L_x_1338) ;  /* 0x0000000400387947 */ /* 0x000fea0003800000 */
.L_x_1345:
        /* <DEDUP_REMOVED lines=11> */
.L_x_1358:
[----:B------:R-:W-:Y:S01]  /*a8d0*/  IMAD.U32 R22, R22, 0x10000, RZ ;  /* 0x0001000016167824 */ /* 0x000fe200078e00ff */
[----:B------:R-:W-:-:S03]  /*a8e0*/  CS2R R6, SRZ ;  /* 0x0000000000067805 */ /* 0x000fc6000001ff00 */
[----:B------:R-:W-:-:S06]  /*a8f0*/  FMUL.FTZ R4, R22, 1 ;  /* 0x3f80000016047820 */ /* 0x000fcc0000410000 */
[----:B------:R-:W0:Y:S02]  /*a900*/  F2F.F64.F32 R4, R4 ;  /* 0x0000000400047310 */ /* 0x000e240000201800 */
[----:B0-----:R0:W-:Y:S01]  /*a910*/  STG.E.128 desc[UR36][R8.64], R4 ;  /* 0x0000000408007986 */ /* 0x0011e2000c101d24 */
[----:B------:R-:W-:Y:S05]  /*a920*/  BRA `(.L_x_1338) ;  /* 0x0000000000f47947 */ /* 0x000fea0003800000 */
.L_x_1357:
[----:B------:R-:W-:-:S13]  /*a930*/  ISETP.NE.AND P0, PT, R0, 0xf, PT ;  /* 0x0000000f0000780c */ /* 0x000fda0003f05270 */
[----:B------:R-:W-:Y:S05]  /*a940*/  @!P0 BRA `(.L_x_1359) ;  /* 0x0000000000e88947 */ /* 0x000fea0003800000 */
[----:B------:R-:W-:-:S13]  /*a950*/  ISETP.NE.AND P0, PT, R0, 0x17, PT ;  /* 0x000000170000780c */ /* 0x000fda0003f05270 */
[----:B------:R-:W-:Y:S05]  /*a960*/  @!P0 BRA `(.L_x_1360) ;  /* 0x0000000000908947 */ /* 0x000fea0003800000 */
[----:B------:R-:W-:-:S13]  /*a970*/  ISETP.NE.AND P0, PT, R0, 0x18, PT ;  /* 0x000000180000780c */ /* 0x000fda0003f05270 */
[----:B------:R-:W-:Y:S05]  /*a980*/  @!P0 BRA `(.L_x_1361) ;  /* 0x0000000000448947 */ /* 0x000fea0003800000 */
.L_x_1337:
        /* <DEDUP_REMOVED lines=16> */
.L_x_1362:
[----:B------:R-:W-:Y:S05]  /*aa90*/  BRA `(.L_x_1338) ;  /* 0x0000000000987947 */ /* 0x000fea0003800000 */
.L_x_1361:
        /* <DEDUP_REMOVED lines=13> */
.L_x_1364:
[----:B------:R-:W-:Y:S05]  /*ab70*/  BSYNC.RECONVERGENT B0 ;  /* 0x0000000000007941 */ /* 0x000fea0003800200 */
.L_x_1363:
[----:B------:R-:W-:-:S05]  /*ab80*/  LOP3.LUT R3, R0, 0x80, R3, 0xf8, !PT ;  /* 0x0000008000037812 */ /* 0x000fca00078ef803 */
[----:B------:R0:W-:Y:S01]  /*ab90*/  STG.E.U8 desc[UR36][R8.64], R3 ;  /* 0x0000000308007986 */ /* 0x0001e2000c101124 */
[----:B------:R-:W-:Y:S05]  /*aba0*/  BRA `(.L_x_1338) ;  /* 0x0000000000547947 */ /* 0x000fea0003800000 */
.L_x_1360:
        /* <DEDUP_REMOVED lines=12> */
.L_x_1366:
[----:B------:R-:W-:Y:S01]  /*ac70*/  IMAD.MOV.U32 R0, RZ, RZ, 0x7f ;  /* 0x0000007fff007424 */ /* 0x000fe200078e00ff */
[----:B------:R-:W-:-:S04]  /*ac80*/  ISETP.GT.U32.AND P0, PT, R4, 0x7f800000, PT ;  /* 0x7f8000000400780c */ /* 0x000fc80003f04070 */
[----:B------:R-:W-:-:S09]  /*ac90*/  SEL R0, R0, 0x7c, P0 ;  /* 0x0000007c00007807 */ /* 0x000fd20000000000 */
.L_x_1367:
[----:B------:R-:W-:Y:S05]  /*aca0*/  BSYNC.RECONVERGENT B0 ;  /* 0x0000000000007941 */ /* 0x000fea0003800200 */
.L_x_1365:
[----:B------:R-:W-:-:S04]  /*acb0*/  SHF.R.U32.HI R3, RZ, 0x18, R3 ;  /* 0x00000018ff037819 */ /* 0x000fc80000011603 */
[----:B------:R-:W-:-:S05]  /*acc0*/  LOP3.LUT R3, R0, 0x80, R3, 0xf8, !PT ;  /* 0x0000008000037812 */ /* 0x000fca00078ef803 */
[----:B------:R0:W-:Y:S01]  /*acd0*/  STG.E.U8 desc[UR36][R8.64], R3 ;  /* 0x0000000308007986 */ /* 0x0001e2000c101124 */
[----:B------:R-:W-:Y:S05]  /*ace0*/  BRA `(.L_x_1338) ;  /* 0x0000000000047947 */ /* 0x000fea0003800000 */
.L_x_1359:
[----:B------:R0:W-:Y:S02]  /*acf0*/  STG.E.U16 desc[UR36][R8.64], R22 ;  /* 0x0000001608007986 */ /* 0x0001e4000c101524 */
.L_x_1338:
[----:B------:R-:W-:-:S05]  /*ad00*/  VIADD R25, R25, 0x80 ;  /* 0x0000008019197836 */ /* 0x000fca0000000000 */
[----:B------:R-:W-:-:S13]  /*ad10*/  ISETP.GE.AND P0, PT, R25, R16, PT ;  /* 0x000000101900720c */ /* 0x000fda0003f06270 */
[----:B------:R-:W-:Y:S05]  /*ad20*/  @P0 BRA `(.L_x_1332) ;  /* 0x0000000c00d80947 */ /* 0x000fea0003800000 */
[----:B------:R-:W5:Y:S01]  /*ad30*/  LDCU UR4, c[0x0][0x3b4] ;  /* 0x00007680ff0477ac */ /* 0x000f620008000800 */
[----:B0123--:R-:W0:Y:S01]  /*ad40*/  LDC.64 R8, c[0x0][0x388] ;  /* 0x0000e200ff087b82 */ /* 0x00fe220000000a00 */
        /* <DEDUP_REMOVED lines=16> */
[----:B----4-:R-:W-:-:S06]  /*ae50*/  IMAD.U32 R17, R17, 0x10000, RZ ;  /* 0x0001000011117824 */ /* 0x010fcc00078e00ff */
[----:B------:R-:W0:Y:S02]  /*ae60*/  F2I.FTZ.TRUNC.NTZ R17, R17 ;  /* 0x0000001100117305 */ /* 0x000e24000021f100 */
[----:B0-----:R3:W-:Y:S01]  /*ae70*/  STG.E.U8 desc[UR36][R8.64], R17 ;  /* 0x0000001108007986 */ /* 0x0017e2000c101124 */
[----:B------:R-:W-:Y:S05]  /*ae80*/  BRA `(.L_x_1373) ;  /* 0x0000000c007c7947 */ /* 0x000fea0003800000 */
.L_x_1371:
[----:B----4-:R-:W-:-:S06]  /*ae90*/  IMAD.U32 R5, R17, 0x10000, RZ ;  /* 0x0001000011057824 */ /* 0x010fcc00078e00ff */
[----:B------:R-:W0:Y:S02]  /*aea0*/  F2I.S64.TRUNC R4, R5 ;  /* 0x0000000500047311 */ /* 0x000e24000020d900 */
[----:B0-----:R4:W-:Y:S01]  /*aeb0*/  STG.E.U8 desc[UR36][R8.64], R4 ;  /* 0x0000000408007986 */ /* 0x0019e2000c101124 */
[----:B------:R-:W-:Y:S05]  /*aec0*/  BRA `(.L_x_1373) ;  /* 0x0000000c006c7947 */ /* 0x000fea0003800000 */
.L_x_1370:
        /* <DEDUP_REMOVED lines=10> */
.L_x_1375:
[----:B----4-:R-:W-:-:S06]  /*af70*/  IMAD.U32 R17, R17, 0x10000, RZ ;  /* 0x0001000011117824 */ /* 0x010fcc00078e00ff */
[----:B------:R-:W0:Y:S02]  /*af80*/  F2I.FTZ.TRUNC.NTZ R17, R17 ;  /* 0x0000001100117305 */ /* 0x000e24000021f100 */
[----:B0-----:R2:W-:Y:S01]  /*af90*/  STG.E desc[UR36][R8.64], R17 ;  /* 0x0000001108007986 */ /* 0x0015e2000c101924 */
[----:B------:R-:W-:Y:S05]  /*afa0*/  BRA `(.L_x_1373) ;  /* 0x0000000c00347947 */ /* 0x000fea0003800000 */
.L_x_1374:
[----:B----4-:R-:W-:-:S06]  /*afb0*/  IMAD.U32 R17, R17, 0x10000, RZ ;  /* 0x0001000011117824 */ /* 0x010fcc00078e00ff */
[----:B------:R-:W0:Y:S02]  /*afc0*/  F2I.FTZ.TRUNC.NTZ R17, R17 ;  /* 0x0000001100117305 */ /* 0x000e24000021f100 */
[----:B0-----:R0:W-:Y:S01]  /*afd0*/  STG.E.U16 desc[UR36][R8.64], R17 ;  /* 0x0000001108007986 */ /* 0x0011e2000c101524 */
[----:B------:R-:W-:Y:S05]  /*afe0*/  BRA `(.L_x_1373) ;  /* 0x0000000c00247947 */ /* 0x000fea0003800000 */
.L_x_1369:
        /* <DEDUP_REMOVED lines=9> */
.L_x_1377:
[----:B----4-:R-:W-:-:S05]  /*b080*/  IMAD.U32 R0, R17, 0x10000, RZ ;  /* 0x0001000011007824 */ /* 0x010fca00078e00ff */
[----:B------:R-:W-:-:S05]  /*b090*/  F2FP.F16.F32.PACK_AB R0, RZ, R0 ;  /* 0x00000000ff00723e */ /* 0x000fca00000000ff */
[----:B------:R0:W-:Y:S01]  /*b0a0*/  STG.E.U16 desc[UR36][R8.64], R0 ;  /* 0x0000000008007986 */ /* 0x0001e2000c101524 */
[----:B------:R-:W-:Y:S05]  /*b0b0*/  BRA `(.L_x_1373) ;  /* 0x0000000800f07947 */ /* 0x000fea0003800000 */
.L_x_1376:
        /* <DEDUP_REMOVED lines=10> */
.L_x_1379:
[----:B----4-:R-:W-:-:S05]  /*b160*/  IMAD.U32 R17, R17, 0x10000, RZ ;  /* 0x0001000011117824 */ /* 0x010fca00078e00ff */
[----:B------:R-:W-:-:S04]  /*b170*/  F2FP.F16.F32.PACK_AB R3, RZ, R17 ;  /* 0x00000011ff03723e */ /* 0x000fc800000000ff */
[----:B------:R-:W-:-:S05]  /*b180*/  PRMT R3, R3, 0x5410, RZ ;  /* 0x0000541003037816 */ /* 0x000fca00000000ff */
[----:B------:R0:W-:Y:S01]  /*b190*/  STG.E desc[UR36][R8.64], R3 ;  /* 0x0000000308007986 */ /* 0x0001e2000c101924 */
[----:B------:R-:W-:Y:S05]  /*b1a0*/  BRA `(.L_x_1373) ;  /* 0x0000000800b47947 */ /* 0x000fea0003800000 */
.L_x_1378:
[----:B----4-:R-:W-:-:S04]  /*b1b0*/  IMAD.U32 R4, R17, 0x10000, RZ ;  /* 0x0001000011047824 */ /* 0x010fc800078e00ff */
[----:B------:R-:W-:-:S06]  /*b1c0*/  FMUL.FTZ R4, R4, 1 ;  /* 0x3f80000004047820 */ /* 0x000fcc0000410000 */
[----:B------:R-:W0:Y:S02]  /*b1d0*/  F2F.F64.F32 R4, R4 ;  /* 0x0000000400047310 */ /* 0x000e240000201800 */
[----:B0-----:R0:W-:Y:S01]  /*b1e0*/  STG.E.64 desc[UR36][R8.64], R4 ;  /* 0x0000000408007986 */ /* 0x0011e2000c101b24 */
[----:B------:R-:W-:Y:S05]  /*b1f0*/  BRA `(.L_x_1373) ;  /* 0x0000000800a07947 */ /* 0x000fea0003800000 */
.L_x_1368:
        /* <DEDUP_REMOVED lines=14> */
.L_x_1383:
        /* <DEDUP_REMOVED lines=17> */
.L_x_1386:
[----:B------:R-:W-:-:S04]  /*b3f0*/  SHF.R.U32.HI R3, RZ, 0x18, R17 ;  /* 0x00000018ff037819 */ /* 0x000fc80000011611 */
[----:B------:R-:W-:-:S04]  /*b400*/  LOP3.LUT R0, R0, 0x80, R3, 0xf8, !PT ;  /* 0x0000008000007812 */ /* 0x000fc800078ef803 */
[----:B------:R-:W-:-:S07]  /*b410*/  PRMT R4, R0, 0x7610, R4 ;  /* 0x0000761000047816 */ /* 0x000fce0000000004 */
.L_x_1385:
[----:B------:R-:W-:Y:S05]  /*b420*/  BSYNC.RECONVERGENT B0 ;  /* 0x0000000000007941 */ /* 0x000fea0003800200 */
.L_x_1384:
[----:B------:R0:W-:Y:S01]  /*b430*/  STG.E.U8 desc[UR36][R8.64], R4 ;  /* 0x0000000408007986 */ /* 0x0001e2000c101124 */
[----:B------:R-:W-:Y:S05]  /*b440*/  BRA `(.L_x_1373) ;  /* 0x00000008000c7947 */ /* 0x000fea0003800000 */
.L_x_1382:
        /* <DEDUP_REMOVED lines=17> */
.L_x_1389:
[----:B------:R-:W-:-:S04]  /*b560*/  SHF.R.U32.HI R3, RZ, 0x18, R17 ;  /* 0x00000018ff037819 */ /* 0x000fc80000011611 */
[----:B------:R-:W-:-:S04]  /*b570*/  LOP3.LUT R0, R0, 0x80, R3, 0xf8, !PT ;  /* 0x0000008000007812 */ /* 0x000fc800078ef803 */
[----:B------:R-:W-:-:S07]  /*b580*/  PRMT R4, R0, 0x7610, R4 ;  /* 0x0000761000047816 */ /* 0x000fce0000000004 */
.L_x_1388:
[----:B------:R-:W-:Y:S05]  /*b590*/  BSYNC.RECONVERGENT B0 ;  /* 0x0000000000007941 */ /* 0x000fea0003800200 */
.L_x_1387:
[----:B------:R0:W-:Y:S01]  /*b5a0*/  STG.E.U8 desc[UR36][R8.64], R4 ;  /* 0x0000000408007986 */ /* 0x0001e2000c101124 */
[----:B------:R-:W-:Y:S05]  /*b5b0*/  BRA `(.L_x_1373) ;  /* 0x0000000400b07947 */ /* 0x000fea0003800000 */
.L_x_1381:
        /* <DEDUP_REMOVED lines=22> */
.L_x_1391:
[----:B----4-:R-:W-:-:S06]  /*b720*/  IMAD.U32 R4, R17, 0x10000, RZ ;  /* 0x0001000011047824 */ /* 0x010fcc00078e00ff */
[----:B------:R-:W0:Y:S02]  /*b730*/  F2I.U64.TRUNC R4, R4 ;  /* 0x0000000400047311 */ /* 0x000e24000020d800 */
[----:B0-----:R0:W-:Y:S01]  /*b740*/  STG.E.64 desc[UR36][R8.64], R4 ;  /* 0x0000000408007986 */ /* 0x0011e2000c101b24 */
[----:B------:R-:W-:Y:S05]  /*b750*/  BRA `(.L_x_1373) ;  /* 0x0000000400487947 */ /* 0x000fea0003800000 */
.L_x_1390:
[----:B----4-:R-:W-:-:S06]  /*b760*/  IMAD.U32 R17, R17, 0x10000, RZ ;  /* 0x0001000011117824 */ /* 0x010fcc00078e00ff */
[----:B------:R-:W0:Y:S02]  /*b770*/  F2I.FTZ.U32.TRUNC.NTZ R17, R17 ;  /* 0x0000001100117305 */ /* 0x000e24000021f000 */
[----:B0-----:R0:W-:Y:S01]  /*b780*/  STG.E desc[UR36][R8.64], R17 ;  /* 0x0000001108007986 */ /* 0x0011e2000c101924 */
[----:B------:R-:W-:Y:S05]  /*b790*/  BRA `(.L_x_1373) ;  /* 0x0000000400387947 */ /* 0x000fea0003800000 */
.L_x_1380:
        /* <DEDUP_REMOVED lines=11> */
.L_x_1393:
[----:B----4-:R-:W-:Y:S01]  /*b850*/  IMAD.U32 R17, R17, 0x10000, RZ ;  /* 0x0001000011117824 */ /* 0x010fe200078e00ff */
[----:B------:R-:W-:-:S03]  /*b860*/  CS2R R6, SRZ ;  /* 0x0000000000067805 */ /* 0x000fc6000001ff00 */
[----:B------:R-:W-:-:S06]  /*b870*/  FMUL.FTZ R4, R17, 1 ;  /* 0x3f80000011047820 */ /* 0x000fcc0000410000 */
[----:B------:R-:W0:Y:S02]  /*b880*/  F2F.F64.F32 R4, R4 ;  /* 0x0000000400047310 */ /* 0x000e240000201800 */
[----:B0-----:R0:W-:Y:S01]  /*b890*/  STG.E.128 desc[UR36][R8.64], R4 ;  /* 0x0000000408007986 */ /* 0x0011e2000c101d24 */
[----:B------:R-:W-:Y:S05]  /*b8a0*/  BRA `(.L_x_1373) ;  /* 0x0000000000f47947 */ /* 0x000fea0003800000 */
.L_x_1392:
[----:B------:R-:W-:-:S13]  /*b8b0*/  ISETP.NE.AND P0, PT, R0, 0xf, PT ;  /* 0x0000000f0000780c */ /* 0x000fda0003f05270 */
[----:B------:R-:W-:Y:S05]  /*b8c0*/  @!P0 BRA `(.L_x_1394) ;  /* 0x0000000000e88947 */ /* 0x000fea0003800000 */
[----:B------:R-:W-:-:S13]  /*b8d0*/  ISETP.NE.AND P0, PT, R0, 0x17, PT ;  /* 0x000000170000780c */ /* 0x000fda0003f05270 */
[----:B------:R-:W-:Y:S05]  /*b8e0*/  @!P0 BRA `(.L_x_1395) ;  /* 0x0000000000908947 */ /* 0x000fea0003800000 */
[----:B------:R-:W-:-:S13]  /*b8f0*/  ISETP.NE.AND P0, PT, R0, 0x18, PT ;  /* 0x000000180000780c */ /* 0x000fda0003f05270 */
[----:B------:R-:W-:Y:S05]  /*b900*/  @!P0 BRA `(.L_x_1396) ;  /* 0x0000000000448947 */ /* 0x000fea0003800000 */
.L_x_1372:
        /* <DEDUP_REMOVED lines=16> */
.L_x_1397:
[----:B------:R-:W-:Y:S05]  /*ba10*/  BRA `(.L_x_1373) ;  /* 0x0000000000987947 */ /* 0x000fea0003800000 */
.L_x_1396:
        /* <DEDUP_REMOVED lines=13> */
.L_x_1399:
[----:B------:R-:W-:Y:S05]  /*baf0*/  BSYNC.RECONVERGENT B0 ;  /* 0x0000000000007941 */ /* 0x000fea0003800200 */
.L_x_1398:
[----:B------:R-:W-:-:S05]  /*bb00*/  LOP3.LUT R3, R0, 0x80, R3, 0xf8, !PT ;  /* 0x0000008000037812 */ /* 0x000fca00078ef803 */
[----:B------:R0:W-:Y:S01]  /*bb10*/  STG.E.U8 desc[UR36][R8.64], R3 ;  /* 0x0000000308007986 */ /* 0x0001e2000c101124 */
[----:B------:R-:W-:Y:S05]  /*bb20*/  BRA `(.L_x_1373) ;  /* 0x0000000000547947 */ /* 0x000fea0003800000 */
.L_x_1395:
        /* <DEDUP_REMOVED lines=12> */
.L_x_1401:
[----:B------:R-:W-:Y:S01]  /*bbf0*/  IMAD.MOV.U32 R0, RZ, RZ, 0x7f ;  /* 0x0000007fff007424 */ /* 0x000fe200078e00ff */
[----:B------:R-:W-:-:S04]  /*bc00*/  ISETP.GT.U32.AND P0, PT, R4, 0x7f800000, PT ;  /* 0x7f8000000400780c */ /* 0x000fc80003f04070 */
[----:B------:R-:W-:-:S09]  /*bc10*/  SEL R0, R0, 0x7c, P0 ;  /* 0x0000007c00007807 */ /* 0x000fd20000000000 */
.L_x_1402:
[----:B------:R-:W-:Y:S05]  /*bc20*/  BSYNC.RECONVERGENT B0 ;  /* 0x0000000000007941 */ /* 0x000fea0003800200 */
.L_x_1400:
[----:B------:R-:W-:-:S04]  /*bc30*/  SHF.R.U32.HI R3, RZ, 0x18, R3 ;  /* 0x00000018ff037819 */ /* 0x000fc80000011603 */
[----:B------:R-:W-:-:S05]  /*bc40*/  LOP3.LUT R3, R0, 0x80, R3, 0xf8, !PT ;  /* 0x0000008000037812 */ /* 0x000fca00078ef803 */
[----:B------:R0:W-:Y:S01]  /*bc50*/  STG.E.U8 desc[UR36][R8.64], R3 ;  /* 0x0000000308007986 */ /* 0x0001e2000c101124 */
[----:B------:R-:W-:Y:S05]  /*bc60*/  BRA `(.L_x_1373) ;  /* 0x0000000000047947 */ /* 0x000fea0003800000 */
.L_x_1394:
[----:B----4-:R0:W-:Y:S02]  /*bc70*/  STG.E.U16 desc[UR36][R8.64], R17 ;  /* 0x0000001108007986 */ /* 0x0101e4000c101524 */
.L_x_1373:
[----:B------:R-:W-:-:S07]  /*bc80*/  VIADD R25, R25, 0x80 ;  /* 0x0000008019197836 */ /* 0x000fce0000000000 */
.L_x_1332:
[----:B------:R-:W-:Y:S05]  /*bc90*/  BSYNC.RECONVERGENT B6 ;  /* 0x0000000000067941 */ /* 0x000fea0003800200 */
.L_x_1331:
[----:B------:R-:W-:-:S13]  /*bca0*/  ISETP.GE.AND P0, PT, R25, R16, PT ;  /* 0x000000101900720c */ /* 0x000fda0003f06270 */
[----:B------:R-:W-:Y:S05]  /*bcb0*/  @P0 EXIT ;  /* 0x000000000000094d */ /* 0x000fea0003800000 */
[----:B01--4-:R-:W0:Y:S01]  /*bcc0*/  LDC.64 R4, c[0x0][0x388] ;  /* 0x0000e200ff047b82 */ /* 0x013e220000000a00 */
[----:B------:R-:W3:Y:S01]  /*bcd0*/  LDCU UR4, c[0x0][0x3b4] ;  /* 0x00007680ff0477ac */ /* 0x000ee20008000800 */
[----:B--2---:R-:W-:Y:S01]  /*bce0*/  PRMT R0, R18, 0x9910, RZ ;  /* 0x0000991012007816 */ /* 0x004fe200000000ff */
[----:B------:R-:W-:-:S03]  /*bcf0*/  IMAD R2, R2, 0x200, R25 ;  /* 0x0000020002027824 */ /* 0x000fc600078e0219 */
[----:B------:R-:W-:Y:S01]  /*bd00*/  ISETP.GT.AND P1, PT, R0, 0x9, PT ;  /* 0x000000090000780c */ /* 0x000fe20003f24270 */
[----:B---3--:R-:W-:-:S05]  /*bd10*/  IMAD R3, R2, UR4, RZ ;  /* 0x0000000402037c24 */ /* 0x008fca000f8e02ff */
        /* <DEDUP_REMOVED lines=15> */
.L_x_1406:
[----:B------:R-:W-:-:S06]  /*be10*/  IMAD.U32 R5, R19, 0x10000, RZ ;  /* 0x0001000013057824 */ /* 0x000fcc00078e00ff */
[----:B------:R-:W0:Y:S02]  /*be20*/  F2I.S64.TRUNC R4, R5 ;  /* 0x0000000500047311 */ /* 0x000e24000020d900 */
[----:B0-----:R-:W-:Y:S01]  /*be30*/  STG.E.U8 desc[UR36][R2.64], R4 ;  /* 0x0000000402007986 */ /* 0x001fe2000c101124 */
[----:B------:R-:W-:Y:S05]  /*be40*/  EXIT ;  /* 0x000000000000794d */ /* 0x000fea0003800000 */
.L_x_1405:
        /* <DEDUP_REMOVED lines=10> */
.L_x_1409:
[----:B------:R-:W-:-:S06]  /*bef0*/  IMAD.U32 R19, R19, 0x10000, RZ ;  /* 0x0001000013137824 */ /* 0x000fcc00078e00ff */
[----:B------:R-:W0:Y:S02]  /*bf00*/  F2I.FTZ.TRUNC.NTZ R19, R19 ;  /* 0x0000001300137305 */ /* 0x000e24000021f100 */
[----:B0-----:R-:W-:Y:S01]  /*bf10*/  STG.E desc[UR36][R2.64], R19 ;  /* 0x0000001302007986 */ /* 0x001fe2000c101924 */
[----:B------:R-:W-:Y:S05]  /*bf20*/  EXIT ;  /* 0x000000000000794d */ /* 0x000fea0003800000 */
.L_x_1408:
[----:B------:R-:W-:-:S06]  /*bf30*/  IMAD.U32 R19, R19, 0x10000, RZ ;  /* 0x0001000013137824 */ /* 0x000fcc00078e00ff */
[----:B------:R-:W0:Y:S02]  /*bf40*/  F2I.FTZ.TRUNC.NTZ R19, R19 ;  /* 0x0000001300137305 */ /* 0x000e24000021f100 */
[----:B0-----:R-:W-:Y:S01]  /*bf50*/  STG.E.U16 desc[UR36][R2.64], R19 ;  /* 0x0000001302007986 */ /* 0x001fe2000c101524 */
[----:B------:R-:W-:Y:S05]  /*bf60*/  EXIT ;  /* 0x000000000000794d */ /* 0x000fea0003800000 */
.L_x_1404:
        /* <DEDUP_REMOVED lines=9> */
.L_x_1411:
[----:B------:R-:W-:-:S05]  /*c000*/  IMAD.U32 R0, R19, 0x10000, RZ ;  /* 0x0001000013007824 */ /* 0x000fca00078e00ff */
[----:B------:R-:W-:-:S05]  /*c010*/  F2FP.F16.F32.PACK_AB R0, RZ, R0 ;  /* 0x00000000ff00723e */ /* 0x000fca00000000ff */
[----:B------:R-:W-:Y:S01]  /*c020*/  STG.E.U16 desc[UR36][R2.64], R0 ;  /* 0x0000000002007986 */ /* 0x000fe2000c101524 */
[----:B------:R-:W-:Y:S05]  /*c030*/  EXIT ;  /* 0x000000000000794d */ /* 0x000fea0003800000 */
.L_x_1410:
        /* <DEDUP_REMOVED lines=10> */
.L_x_1413:
[----:B------:R-:W-:-:S05]  /*c0e0*/  IMAD.U32 R19, R19, 0x10000, RZ ;  /* 0x0001000013137824 */ /* 0x000fca00078e00ff */
[----:B------:R-:W-:-:S04]  /*c0f0*/  F2FP.F16.F32.PACK_AB R5, RZ, R19 ;  /* 0x00000013ff05723e */ /* 0x000fc800000000ff */
[----:B------:R-:W-:-:S05]  /*c100*/  PRMT R5, R5, 0x5410, RZ ;  /* 0x0000541005057816 */ /* 0x000fca00000000ff */
[----:B------:R-:W-:Y:S01]  /*c110*/  STG.E desc[UR36][R2.64], R5 ;  /* 0x0000000502007986 */ /* 0x000fe2000c101924 */
[----:B------:R-:W-:Y:S05]  /*c120*/  EXIT ;  /* 0x000000000000794d */ /* 0x000fea0003800000 */
.L_x_1412:
[----:B------:R-:W-:-:S04]  /*c130*/  IMAD.U32 R4, R19, 0x10000, RZ ;  /* 0x0001000013047824 */ /* 0x000fc800078e00ff */
[----:B------:R-:W-:-:S06]  /*c140*/  FMUL.FTZ R4, R4, 1 ;  /* 0x3f80000004047820 */ /* 0x000fcc0000410000 */
[----:B------:R-:W0:Y:S02]  /*c150*/  F2F.F64.F32 R4, R4 ;  /* 0x0000000400047310 */ /* 0x000e240000201800 */
[----:B0-----:R-:W-:Y:S01]  /*c160*/  STG.E.64 desc[UR36][R2.64], R4 ;  /* 0x0000000402007986 */ /* 0x001fe2000c101b24 */
[----:B------:R-:W-:Y:S05]  /*c170*/  EXIT ;  /* 0x000000000000794d */ /* 0x000fea0003800000 */
.L_x_1403:
        /* <DEDUP_REMOVED lines=14> */
.L_x_1417:
        /* <DEDUP_REMOVED lines=18> */
.L_x_1420:
[----:B------:R-:W-:-:S04]  /*c380*/  SHF.R.U32.HI R5, RZ, 0x18, R5 ;  /* 0x00000018ff057819 */ /* 0x000fc80000011605 */
[----:B------:R-:W-:-:S07]  /*c390*/  LOP3.LUT R0, R0, 0x80, R5, 0xf8, !PT ;  /* 0x0000008000007812 */ /* 0x000fce00078ef805 */
.L_x_1419:
[----:B------:R-:W-:Y:S05]  /*c3a0*/  BSYNC.RECONVERGENT B0 ;  /* 0x0000000000007941 */ /* 0x000fea0003800200 */
.L_x_1418:
[----:B------:R-:W-:Y:S01]  /*c3b0*/  STG.E.U8 desc[UR36][R2.64], R0 ;  /* 0x0000000002007986 */ /* 0x000fe2000c101124 */
[----:B------:R-:W-:Y:S05]  /*c3c0*/  EXIT ;  /* 0x000000000000794d */ /* 0x000fea0003800000 */
.L_x_1416:
        /* <DEDUP_REMOVED lines=18> */
.L_x_1423:
[----:B------:R-:W-:-:S04]  /*c4f0*/  SHF.R.U32.HI R5, RZ, 0x18, R5 ;  /* 0x00000018ff057819 */ /* 0x000fc80000011605 */
[----:B------:R-:W-:-:S07]  /*c500*/  LOP3.LUT R0, R0, 0x80, R5, 0xf8, !PT ;  /* 0x0000008000007812 */ /* 0x000fce00078ef805 */
.L_x_1422:
[----:B------:R-:W-:Y:S05]  /*c510*/  BSYNC.RECONVERGENT B0 ;  /* 0x0000000000007941 */ /* 0x000fea0003800200 */
.L_x_1421:
[----:B------:R-:W-:Y:S01]  /*c520*/  STG.E.U8 desc[UR36][R2.64], R0 ;  /* 0x0000000002007986 */ /* 0x000fe2000c101124 */
[----:B------:R-:W-:Y:S05]  /*c530*/  EXIT ;  /* 0x000000000000794d */ /* 0x000fea0003800000 */
.L_x_1415:
        /* <DEDUP_REMOVED lines=22> */
.L_x_1425:
[----:B------:R-:W-:-:S06]  /*c6a0*/  IMAD.U32 R4, R19, 0x10000, RZ ;  /* 0x0001000013047824 */ /* 0x000fcc00078e00ff */
[----:B------:R-:W0:Y:S02]  /*c6b0*/  F2I.U64.TRUNC R4, R4 ;  /* 0x0000000400047311 */ /* 0x000e24000020d800 */
[----:B0-----:R-:W-:Y:S01]  /*c6c0*/  STG.E.64 desc[UR36][R2.64], R4 ;  /* 0x0000000402007986 */ /* 0x001fe2000c101b24 */
[----:B------:R-:W-:Y:S05]  /*c6d0*/  EXIT ;  /* 0x000000000000794d */ /* 0x000fea0003800000 */
.L_x_1424:
[----:B------:R-:W-:-:S06]  /*c6e0*/  IMAD.U32 R19, R19, 0x10000, RZ ;  /* 0x0001000013137824 */ /* 0x000fcc00078e00ff */
[----:B------:R-:W0:Y:S02]  /*c6f0*/  F2I.FTZ.U32.TRUNC.NTZ R19, R19 ;  /* 0x0000001300137305 */ /* 0x000e24000021f000 */
[----:B0-----:R-:W-:Y:S01]  /*c700*/  STG.E desc[UR36][R2.64], R19 ;  /* 0x0000001302007986 */ /* 0x001fe2000c101924 */
[----:B------:R-:W-:Y:S05]  /*c710*/  EXIT ;  /* 0x000000000000794d */ /* 0x000fea0003800000 */
.L_x_1414:
        /* <DEDUP_REMOVED lines=11> */
.L_x_1427:
[----:B------:R-:W-:Y:S01]  /*c7d0*/  IMAD.U32 R19, R19, 0x10000, RZ ;  /* 0x0001000013137824 */ /* 0x000fe200078e00ff */
[----:B------:R-:W-:-:S03]  /*c7e0*/  CS2R R6, SRZ ;  /* 0x0000000000067805 */ /* 0x000fc6000001ff00 */
[----:B------:R-:W-:-:S06]  /*c7f0*/  FMUL.FTZ R4, R19, 1 ;  /* 0x3f80000013047820 */ /* 0x000fcc0000410000 */
[----:B------:R-:W0:Y:S02]  /*c800*/  F2F.F64.F32 R4, R4 ;  /* 0x0000000400047310 */ /* 0x000e240000201800 */
[----:B0-----:R-:W-:Y:S01]  /*c810*/  STG.E.128 desc[UR36][R2.64], R4 ;  /* 0x0000000402007986 */ /* 0x001fe2000c101d24 */
[----:B------:R-:W-:Y:S05]  /*c820*/  EXIT ;  /* 0x000000000000794d */ /* 0x000fea0003800000 */
.L_x_1426:
[----:B------:R-:W-:-:S13]  /*c830*/  ISETP.NE.AND P0, PT, R0, 0xf, PT ;  /* 0x0000000f0000780c */ /* 0x000fda0003f05270 */
[----:B------:R-:W-:Y:S05]  /*c840*/  @!P0 BRA `(.L_x_1428) ;  /* 0x0000000000e88947 */ /* 0x000fea0003800000 */
[----:B------:R-:W-:-:S13]  /*c850*/  ISETP.NE.AND P0, PT, R0, 0x17, PT ;  /* 0x000000170000780c */ /* 0x000fda0003f05270 */
[----:B------:R-:W-:Y:S05]  /*c860*/  @!P0 BRA `(.L_x_1429) ;  /* 0x0000000000908947 */ /* 0x000fea0003800000 */
[----:B------:R-:W-:-:S13]  /*c870*/  ISETP.NE.AND P0, PT, R0, 0x18, PT ;  /* 0x000000180000780c */ /* 0x000fda0003f05270 */
[----:B------:R-:W-:Y:S05]  /*c880*/  @!P0 BRA `(.L_x_1430) ;  /* 0x0000000000448947 */ /* 0x000fea0003800000 */
.L_x_1407:
        /* <DEDUP_REMOVED lines=16> */
.L_x_1431:
[----:B------:R-:W-:Y:S05]  /*c990*/  EXIT ;  /* 0x000000000000794d */ /* 0x000fea0003800000 */
.L_x_1430:
        /* <DEDUP_REMOVED lines=13> */
.L_x_1433:
[----:B------:R-:W-:Y:S05]  /*ca70*/  BSYNC.RECONVERGENT B0 ;  /* 0x0000000000007941 */ /* 0x000fea0003800200 */
.L_x_1432:
[----:B------:R-:W-:-:S05]  /*ca80*/  LOP3.LUT R5, R0, 0x80, R5, 0xf8, !PT ;  /* 0x0000008000057812 */ /* 0x000fca00078ef805 */
[----:B------:R-:W-:Y:S01]  /*ca90*/  STG.E.U8 desc[UR36][R2.64], R5 ;  /* 0x0000000502007986 */ /* 0x000fe2000c101124 */
[----:B------:R-:W-:Y:S05]  /*caa0*/  EXIT ;  /* 0x000000000000794d */ /* 0x000fea0003800000 */
.L_x_1429:
        /* <DEDUP_REMOVED lines=12> */
.L_x_1435:
[----:B------:R-:W-:Y:S01]  /*cb70*/  IMAD.MOV.U32 R0, RZ, RZ, 0x7f ;  /* 0x0000007fff007424 */ /* 0x000fe200078e00ff */
[----:B------:R-:W-:-:S04]  /*cb80*/  ISETP.GT.U32.AND P0, PT, R4, 0x7f800000, PT ;  /* 0x7f8000000400780c */ /* 0x000fc80003f04070 */
[----:B------:R-:W-:-:S09]  /*cb90*/  SEL R0, R0, 0x7c, P0 ;  /* 0x0000007c00007807 */ /* 0x000fd20000000000 */
.L_x_1436:
[----:B------:R-:W-:Y:S05]  /*cba0*/  BSYNC.RECONVERGENT B0 ;  /* 0x0000000000007941 */ /* 0x000fea0003800200 */
.L_x_1434:
[----:B------:R-:W-:-:S04]  /*cbb0*/  SHF.R.U32.HI R5, RZ, 0x18, R5 ;  /* 0x00000018ff057819 */ /* 0x000fc80000011605 */
[----:B------:R-:W-:-:S05]  /*cbc0*/  LOP3.LUT R5, R0, 0x80, R5, 0xf8, !PT ;  /* 0x0000008000057812 */ /* 0x000fca00078ef805 */
[----:B------:R-:W-:Y:S01]  /*cbd0*/  STG.E.U8 desc[UR36][R2.64], R5 ;  /* 0x0000000502007986 */ /* 0x000fe2000c101124 */
[----:B------:R-:W-:Y:S05]  /*cbe0*/  EXIT ;  /* 0x000000000000794d */ /* 0x000fea0003800000 */
.L_x_1428:
[----:B------:R-:W-:Y:S01]  /*cbf0*/  STG.E.U16 desc[UR36][R2.64], R19 ;  /* 0x0000001302007986 */ /* 0x000fe2000c101524 */
[----:B------:R-:W-:Y:S05]  /*cc00*/  EXIT ;  /* 0x000000000000794d */ /* 0x000fea0003800000 */
.L_x_1437:
        /* <DEDUP_REMOVED lines=15> */
.L_x_40870:


//--------------------- .text._ZN2at6native18elementwise_kernelILi128ELi4EZNS0_22gpu_kernel_impl_nocastINS0_13BinaryFunctorIN3c108BFloat16ES5_S5_ZZZNS0_16fmin_kernel_cudaERNS_18TensorIteratorBaseEENKUlvE_clEvENKUlvE2_clEvEUlS5_S5_E_EEEEvS7_RKT_EUliE_EEviT1_ --------------------------
	.section	.text._ZN2at6native18elementwise_kernelILi128ELi4EZNS0_22gpu_kernel_impl_nocastINS0_13BinaryFunctorIN3c108BFloat16ES5_S5_ZZZNS0_16fmin_kernel_cudaERNS_18TensorIteratorBaseEENKUlvE_clEvENKUlvE2_clEvEUlS5_S5_E_EEEEvS7_RKT_EUliE_EEviT1_,"ax",@progbits
	.align	128
        .global         _ZN2at6native18elementwise_kernelILi128ELi4EZNS0_22gpu_kernel_impl_nocastINS0_13BinaryFunctorIN3c108BFloat16ES5_S5_ZZZNS0_16fmin_kernel_cudaERNS_18TensorIteratorBaseEENKUlvE_clEvENKUlvE2_clEvEUlS5_S5_E_EEEEvS7_RKT_EUliE_EEviT1_
        .type           _ZN2at6native18elementwise_kernelILi128ELi4EZNS0_22gpu_kernel_impl_nocastINS0_13BinaryFunctorIN3c108BFloat16ES5_S5_ZZZNS0_16fmin_kernel_cudaERNS_18TensorIteratorBaseEENKUlvE_clEvENKUlvE2_clEvEUlS5_S5_E_EEEEvS7_RKT_EUliE_EEviT1_,@function
        .size           _ZN2at6native18elementwise_kernelILi128ELi4EZNS0_22gpu_kernel_impl_nocastINS0_13BinaryFunctorIN3c108BFloat16ES5_S5_ZZZNS0_16fmin_kernel_cudaERNS_18TensorIteratorBaseEENKUlvE_clEvENKUlvE2_clEvEUlS5_S5_E_EEEEvS7_RKT_EUliE_EEviT1_,(.L_x_40871 - _ZN2at6native18elementwise_kernelILi128ELi4EZNS0_22gpu_kernel_impl_nocastINS0_13BinaryFunctorIN3c108BFloat16ES5_S5_ZZZNS0_16fmin_kernel_cudaERNS_18TensorIteratorBaseEENKUlvE_clEvENKUlvE2_clEvEUlS5_S5_E_EEEEvS7_RKT_EUliE_EEviT1_)
        .other          _ZN2at6native18elementwise_kernelILi128ELi4EZNS0_22gpu_kernel_impl_nocastINS0_13BinaryFunctorIN3c108BFloat16ES5_S5_ZZZNS0_16fmin_kernel_cudaERNS_18TensorIteratorBaseEENKUlvE_clEvENKUlvE2_clEvEUlS5_S5_E_EEEEvS7_RKT_EUliE_EEviT1_,@"STO_CUDA_ENTRY STV_DEFAULT"
_ZN2at6native18elementwise_kernelILi128ELi4EZNS0_22gpu_kernel_impl_nocastINS0_13BinaryFunctorIN3c108BFloat16ES5_S5_ZZZNS0_16fmin_kernel_cudaERNS_18TensorIteratorBaseEENKUlvE_clEvENKUlvE2_clEvEUlS5_S5_E_EEEEvS7_RKT_EUliE_EEviT1_:
.text._ZN2at6native18elementwise_kernelILi128ELi4EZNS0_22gpu_kernel_impl_nocastINS0_13BinaryFunctorIN3c108BFloat16ES5_S5_ZZZNS0_16fmin_kernel_cudaERNS_18TensorIteratorBaseEENKUlvE_clEvENKUlvE2_clEvEUlS5_S5_E_EEEEvS7_RKT_EUliE_EEviT1_:
[----:B------:R-:W-:Y:S08]  /*0000*/  LDC R1, c[0x0][0x37c] ;  /* 0x0000df00ff017b82 */ /* 0x000ff00000000800 */
[----:B------:R-:W0:Y:S01]  /*0010*/  LDC R2, c[0x0][0x388] ;  /* 0x0000e200ff027b82 */ /* 0x000e220000000800 */
[----:B------:R-:W1:Y:S01]  /*0020*/  S2R R3, SR_TID.X ;  /* 0x0000000000037919 */ /* 0x000e620000002100 */
[----:B------:R-:W2:Y:S06]  /*0030*/  LDCU.64 UR6, c[0x0][0x358] ;  /* 0x00006b00ff0677ac */ /* 0x000eac0008000a00 */
[----:B------:R-:W3:Y:S01]  /*0040*/  S2UR UR4, SR_CTAID.X ;  /* 0x00000000000479c3 */ /* 0x000ee20000002500 */
[----:B0-----:R-:W-:Y:S01]  /*0050*/  ISETP.NE.AND P0, PT, R2, RZ, PT ;  /* 0x000000ff0200720c */ /* 0x001fe20003f05270 */
[----:B---3--:R-:W-:-:S06]  /*0060*/  USHF.L.U32 UR4, UR4, 0x9, URZ ;  /* 0x0000000904047899 */ /* 0x008fcc00080006ff */
[----:B-1----:R-:W-:-:S06]  /*0070*/  LOP3.LUT R3, R3, UR4, RZ, 0xfc, !PT ;  /* 0x0000000403037c12 */ /* 0x002fcc000f8efcff */
[----:B--2---:R-:W-:Y:S05]  /*0080*/  @P0 BRA `(.L_x_1438) ;  /* 0x0000000000f00947 */ /* 0x004fea0003800000 */
[----:B------:R-:W0:Y:S01]  /*0090*/  LDCU UR4, c[0x0][0x380] ;  /* 0x00007000ff0477ac */ /* 0x000e220008000800 */
[----:B------:R-:W-:Y:S04]  /*00a0*/  BSSY.RECONVERGENT B0, `(.L_x_1439) ;  /* 0x000002c000007945 */ /* 0x000fe80003800200 */
[----:B------:R-:W-:Y:S01]  /*00b0*/  BSSY.RELIABLE B1, `(.L_x_1440) ;  /* 0x000001f000017945 */ /* 0x000fe20003800100 */
[----:B0-----:R-:W-:-:S13]  /*00c0*/  ISETP.GE.AND P0, PT, R3, UR4, PT ;  /* 0x0000000403007c0c */ /* 0x001fda000bf06270 */
[----:B------:R-:W-:Y:S05]  /*00d0*/  @P0 BRA `(.L_x_1441) ;  /* 0x0000000000640947 */ /* 0x000fea0003800000 */
[----:B------:R-:W0:Y:S08]  /*00e0*/  LDC.64 R4, c[0x0][0x5f0] ;  /* 0x00017c00ff047b82 */ /* 0x000e300000000a00 */
[----:B------:R-:W1:Y:S01]  /*00f0*/  LDC.64 R6, c[0x0][0x5f8] ;  /* 0x00017e00ff067b82 */ /* 0x000e620000000a00 */
[----:B0-----:R-:W2:Y:S04]  /*0100*/  LDG.E.U16 R4, desc[UR6][R4.64] ;  /* 0x0000000604047981 */ /* 0x001ea8000c1e1500 */
[----:B-1----:R-:W3:Y:S03]  /*0110*/  LDG.E.U16 R6, desc[UR6][R6.64] ;  /* 0x0000000606067981 */ /* 0x002ee6000c1e1500 */
[----:B------:R-:W0:Y:S01]  /*0120*/  LDC.64 R8, c[0x0][0x5e8] ;  /* 0x00017a00ff087b82 */ /* 0x000e220000000a00 */
[----:B------:R-:W-:-:S04]  /*0130*/  IADD3 R3, PT, PT, R3, 0x80, RZ ;  /* 0x0000008003037810 */ /* 0x000fc80007ffe0ff */
[----:B------:R-:W-:-:S13]  /*0140*/  ISETP.GE.AND P0, PT, R3, UR4, PT ;  /* 0x0000000403007c0c */ /* 0x000fda000bf06270 */
[----:B------:R-:W-:Y:S05]  /*0150*/  @P0 BREAK.RELIABLE B1 ;  /* 0x0000000000010942 */ /* 0x000fea0003800100 */
[----:B--2---:R-:W-:Y:S02]  /*0160*/  SHF.L.U32 R0, R4, 0x10, RZ ;  /* 0x0000001004007819 */ /* 0x004fe400000006ff */
[----:B---3--:R-:W-:-:S04]  /*0170*/  SHF.L.U32 R11, R6, 0x10, RZ ;  /* 0x00000010060b7819 */ /* 0x008fc800000006ff */
[----:B------:R-:W-:-:S04]  /*0180*/  FMNMX.FTZ R0, R0, R11, PT ;  /* 0x0000000b00007209 */ /* 0x000fc80003810000 */
[----:B------:R-:W-:-:S05]  /*0190*/  F2FP.BF16.F32.PACK_AB R0, RZ, R0 ;  /* 0x00000000ff00723e */ /* 0x000fca00000010ff */
[----:B0-----:R0:W-:Y:S01]  /*01a0*/  STG.E.U16 desc[UR6][R8.64], R0 ;  /* 0x0000000008007986 */ /* 0x0011e2000c101506 */
[----:B------:R-:W-:Y:S05]  /*01b0*/  @P0 BRA `(.L_x_1442) ;  /* 0x0000000000680947 */ /* 0x000fea0003800000 */
[----:B------:R-:W1:Y:S08]  /*01c0*/  LDC.64 R4, c[0x0][0x5f0] ;  /* 0x00017c00ff047b82 */ /* 0x000e700000000a00 */
[----:B------:R-:W2:Y:S01]  /*01d0*/  LDC.64 R6, c[0x0][0x5f8] ;  /* 0x00017e00ff067b82 */ /* 0x000ea20000000a00 */
[----:B-1----:R-:W3:Y:S04]  /*01e0*/  LDG.E.U16 R4, desc[UR6][R4.64] ;  /* 0x0000000604047981 */ /* 0x002ee8000c1e1500 */
[----:B--2---:R-:W2:Y:S03]  /*01f0*/  LDG.E.U16 R6, desc[UR6][R6.64] ;  /* 0x0000000606067981 */ /* 0x004ea6000c1e1500 */
[----:B0-----:R-:W0:Y:S01]  /*0200*/  LDC.64 R8, c[0x0][0x5e8] ;  /* 0x00017a00ff087b82 */ /* 0x001e220000000a00 */
[----:B------:R-:W-:-:S02]  /*0210*/  IADD3 R3, PT, PT, R3, 0x80, RZ ;  /* 0x0000008003037810 */ /* 0x000fc40007ffe0ff */
[----:B---3--:R-:W-:Y:S02]  /*0220*/  SHF.L.U32 R0, R4, 0x10, RZ ;  /* 0x0000001004007819 */ /* 0x008fe400000006ff */
[----:B--2---:R-:W-:-:S04]  /*0230*/  SHF.L.U32 R11, R6, 0x10, RZ ;  /* 0x00000010060b7819 */ /* 0x004fc800000006ff */
[----:B------:R-:W-:-:S04]  /*0240*/  FMNMX.FTZ R0, R0, R11, PT ;  /* 0x0000000b00007209 */ /* 0x000fc80003810000 */
[----:B------:R-:W-:-:S05]  /*0250*/  F2FP.BF16.F32.PACK_AB R0, RZ, R0 ;  /* 0x00000000ff00723e */ /* 0x000fca00000010ff */
[----:B0-----:R0:W-:Y:S02]  /*0260*/  STG.E.U16 desc[UR6][R8.64], R0 ;  /* 0x0000000008007986 */ /* 0x0011e4000c101506 */
.L_x_1441:
[----:B------:R-:W-:-:S13]  /*0270*/  ISETP.GE.AND P0, PT, R3, UR4, PT ;  /* 0x0000000403007c0c */ /* 0x000fda000bf06270 */
[----:B------:R-:W-:Y:S05]  /*0280*/  @P0 BREAK.RELIABLE B1 ;  /* 0x0000000000010942 */ /* 0x000fea0003800100 */
[----:B------:R-:W-:Y:S05]  /*0290*/  @P0 BRA `(.L_x_1442) ;  /* 0x0000000000300947 */ /* 0x000fea0003800000 */
[----:B------:R-:W-:Y:S05]  /*02a0*/  BSYNC.RELIABLE B1 ;  /* 0x0000000000017941 */ /* 0x000fea0003800100 */
.L_x_1440:
        /* <DEDUP_REMOVED lines=11> */
.L_x_1442:
[----:B------:R-:W-:Y:S05]  /*0360*/  BSYNC.RECONVERGENT B0 ;  /* 0x0000000000007941 */ /* 0x000fea0003800200 */
.L_x_1439:
[----:B------:R-:W-:Y:S05]  /*0370*/  WARPSYNC.ALL ;  /* 0x0000000000007948 */ /* 0x000fea0003800000 */
[----:B------:R-:W-:-:S13]  /*0380*/  ISETP.GE.AND P0, PT, R3, UR4, PT ;  /* 0x0000000403007c0c */ /* 0x000fda000bf06270 */
[----:B------:R-:W-:Y:S05]  /*0390*/  @P0 EXIT ;  /* 0x000000000000094d */ /* 0x000fea0003800000 */
[----:B------:R-:W2:Y:S08]  /*03a0*/  LDC.64 R2, c[0x0][0x5f0] ;  /* 0x00017c00ff027b82 */ /* 0x000eb00000000a00 */
[----:B------:R-:W3:Y:S01]  /*03b0*/  LDC.64 R4, c[0x0][0x5f8] ;  /* 0x00017e00ff047b82 */ /* 0x000ee20000000a00 */
[----:B--2---:R-:W0:Y:S04]  /*03c0*/  LDG.E.U16 R2, desc[UR6][R2.64] ;  /* 0x0000000602027981 */ /* 0x004e28000c1e1500 */
[----:B---3--:R-:W2:Y:S03]  /*03d0*/  LDG.E.U16 R4, desc[UR6][R4.64] ;  /* 0x0000000604047981 */ /* 0x008ea6000c1e1500 */
[----:B------:R-:W3:Y:S01]  /*03e0*/  LDC.64 R6, c[0x0][0x5e8] ;  /* 0x00017a00ff067b82 */ /* 0x000ee20000000a00 */
[----:B01----:R-:W-:-:S02]  /*03f0*/  SHF.L.U32 R0, R2, 0x10, RZ ;  /* 0x0000001002007819 */ /* 0x003fc400000006ff */
[----:B--2---:R-:W-:-:S04]  /*0400*/  SHF.L.U32 R9, R4, 0x10, RZ ;  /* 0x0000001004097819 */ /* 0x004fc800000006ff */
[----:B------:R-:W-:-:S04]  /*0410*/  FMNMX.FTZ R0, R0, R9, PT ;  /* 0x0000000900007209 */ /* 0x000fc80003810000 */
[----:B------:R-:W-:-:S05]  /*0420*/  F2FP.BF16.F32.PACK_AB R0, RZ, R0 ;  /* 0x00000000ff00723e */ /* 0x000fca00000010ff */
[----:B---3--:R-:W-:Y:S01]  /*0430*/  STG.E.U16 desc[UR6][R6.64], R0 ;  /* 0x0000000006007986 */ /* 0x008fe2000c101506 */
[----:B------:R-:W-:Y:S05]  /*0440*/  EXIT ;  /* 0x000000000000794d */ /* 0x000fea0003800000 */
.L_x_1438:
        /* <DEDUP_REMOVED lines=14> */
[----:B0-----:R-:W-:Y:S01]  /*0530*/  IMAD.HI.U32 R8, R3, UR8, R4 ;  /* 0x0000000803087c27 */ /* 0x001fe2000f8e0004 */
[----:B------:R-:W0:Y:S04]  /*0540*/  LDCU UR8, c[0x0][0x4c0] ;  /* 0x00009800ff0877ac */ /* 0x000e280008000800 */
[----:B------:R-:W-:-:S04]  /*0550*/  SHF.R.U32.HI R9, RZ, UR9, R8 ;  /* 0x00000009ff097c19 */ /* 0x000fc80008011608 */
[----:B------:R-:W-:-:S05]  /*0560*/  IADD3 R4, PT, PT, -R9, RZ, RZ ;  /* 0x000000ff09047210 */ /* 0x000fca0007ffe1ff */
[----:B-1----:R-:W-:-:S04]  /*0570*/  IMAD R4, R4, UR5, R3 ;  /* 0x0000000504047c24 */ /* 0x002fc8000f8e0203 */
[C---:B--2---:R-:W-:Y:S02]  /*0580*/  IMAD R5, R4.reuse, UR10, RZ ;  /* 0x0000000a04057c24 */ /* 0x044fe4000f8e02ff */
[C---:B------:R-:W-:Y:S02]  /*0590*/  IMAD R6, R4.reuse, UR11, RZ ;  /* 0x0000000b04067c24 */ /* 0x040fe4000f8e02ff */
[----:B0-----:R-:W-:Y:S01]  /*05a0*/  IMAD R4, R4, UR8, RZ ;  /* 0x0000000804047c24 */ /* 0x001fe2000f8e02ff */
[----:B------:R-:W-:Y:S06]  /*05b0*/  @!P0 BRA `(.L_x_1446) ;  /* 0x0000001400348947 */ /* 0x000fec0003800000 */
[----:B------:R-:W0:Y:S01]  /*05c0*/  LDCU.64 UR8, c[0x0][0x398] ;  /* 0x00007300ff0877ac */ /* 0x000e220008000a00 */
[----:B------:R-:W-:Y:S02]  /*05d0*/  MOV R8, RZ ;  /* 0x000000ff00087202 */ /* 0x000fe40000000f00 */
[----:B------:R-:W-:Y:S01]  /*05e0*/  ISETP.NE.AND P0, PT, R0, 0x2, PT ;  /* 0x000000020000780c */ /* 0x000fe20003f05270 */
[----:B------:R-:W1:Y:S01]  /*05f0*/  LDCU UR5, c[0x0][0x3a0] ;  /* 0x00007400ff0577ac */ /* 0x000e620008000800 */
[----:B------:R-:W2:Y:S01]  /*0600*/  LDCU UR10, c[0x0][0x4c4] ;  /* 0x00009880ff0a77ac */ /* 0x000ea20008000800 */
[----:B------:R-:W3:Y:S01]  /*0610*/  LDCU.64 UR12, c[0x0][0x4c8] ;  /* 0x00009900ff0c77ac */ /* 0x000ee20008000a00 */
[----:B0-----:R-:W-:-:S05]  /*0620*/  IMAD.HI.U32 R10, R9, UR9, R8 ;  /* 0x00000009090a7c27 */ /* 0x001fca000f8e0008 */
[----:B-1----:R-:W-:-:S04]  /*0630*/  SHF.R.U32.HI R11, RZ, UR5, R10 ;  /* 0x00000005ff0b7c19 */ /* 0x002fc8000801160a */
[----:B------:R-:W-:-:S05]  /*0640*/  IADD3 R7, PT, PT, -R11, RZ, RZ ;  /* 0x000000ff0b077210 */ /* 0x000fca0007ffe1ff */
[----:B------:R-:W-:-:S04]  /*0650*/  IMAD R9, R7, UR8, R9 ;  /* 0x0000000807097c24 */ /* 0x000fc8000f8e0209 */
[C---:B--2---:R-:W-:Y:S02]  /*0660*/  IMAD R5, R9.reuse, UR10, R5 ;  /* 0x0000000a09057c24 */ /* 0x044fe4000f8e0205 */
[C---:B---3--:R-:W-:Y:S02]  /*0670*/  IMAD R6, R9.reuse, UR12, R6 ;  /* 0x0000000c09067c24 */ /* 0x048fe4000f8e0206 */
[----:B------:R-:W-:Y:S01]  /*0680*/  IMAD R4, R9, UR13, R4 ;  /* 0x0000000d09047c24 */ /* 0x000fe2000f8e0204 */
[----:B------:R-:W-:Y:S06]  /*0690*/  @!P0 BRA `(.L_x_1446) ;  /* 0x0000001000fc8947 */ /* 0x000fec0003800000 */
[----:B------:R-:W0:Y:S01]  /*06a0*/  LDCU.64 UR8, c[0x0][0x3a8] ;  /* 0x00007500ff0877ac */ /* 0x000e220008000a00 */
[----:B------:R-:W-:Y:S01]  /*06b0*/  HFMA2 R10, -RZ, RZ, 0, 0 ;  /* 0x00000000ff0a7431 */ /* 0x000fe200000001ff */
[----:B------:R-:W-:Y:S01]  /*06c0*/  ISETP.NE.AND P0, PT, R0, 0x3, PT ;  /* 0x000000030000780c */ /* 0x000fe20003f05270 */
[----:B------:R-:W1:Y:S01]  /*06d0*/  LDCU UR5, c[0x0][0x3a4] ;  /* 0x00007480ff0577ac */ /* 0x000e620008000800 */
[----:B------:R-:W2:Y:S02]  /*06e0*/  LDCU.64 UR10, c[0x0][0x4d0] ;  /* 0x00009a00ff0a77ac */ /* 0x000ea40008000a00 */
        /* <DEDUP_REMOVED lines=24> */
[----:B------:R-:W-:Y:S02]  /*0870*/  MOV R10, RZ ;  /* 0x000000ff000a7202 */ /* 0x000fe40000000f00 */
[----:B------:R-:W-:Y:S01]  /*0880*/  ISETP.NE.AND P0, PT, R0, 0x5, PT ;  /* 0x000000050000780c */ /* 0x000fe20003f05270 */
[----:B------:R-:W1:Y:S01]  /*0890*/  LDCU UR5, c[0x0][0x3bc] ;  /* 0x00007780ff0577ac */ /* 0x000e620008000800 */
[----:B------:R-:W2:Y:S01]  /*08a0*/  LDCU.64 UR10, c[0x0][0x4e8] ;  /* 0x00009d00ff0a77ac */ /* 0x000ea20008000a00 */
        /* <DEDUP_REMOVED lines=10> */
[----:B------:R-:W-:Y:S01]  /*0950*/  HFMA2 R8, -RZ, RZ, 0, 0 ;  /* 0x00000000ff087431 */ /* 0x000fe200000001ff */
        /* <DEDUP_REMOVED lines=250> */
[----:B------:R-:W-:Y:S01]  /*1900*/  ISETP.NE.AND P0, PT, R0, 0x18, PT ;  /* 0x000000180000780c */ /* 0x000fe20003f05270 */
[----:B------:R-:W0:Y:S01]  /*1910*/  LDCU.64 UR8, c[0x0][0x4a0] ;  /* 0x00009400ff0877ac */ /* 0x000e220008000a00 */
[----:B------:R-:W-:Y:S01]  /*1920*/  HFMA2 R8, -RZ, RZ, 0, 0 ;  /* 0x00000000ff087431 */ /* 0x000fe200000001ff */
[----:B------:R-:W1:Y:S01]  /*1930*/  LDCU UR5, c[0x0][0x4a8] ;  /* 0x00009500ff0577ac */ /* 0x000e620008000800 */
[----:B------:R-:W2:Y:S09]  /*1940*/  LDCU.64 UR10, c[0x0][0x5d0] ;  /* 0x0000ba00ff0a77ac */ /* 0x000eb20008000a00 */
[----:B------:R-:W3:Y:S01]  /*1950*/  @P0 LDC.64 R14, c[0x0][0x4b0] ;  /* 0x00012c00ff0e0b82 */ /* 0x000ee20000000a00 */
[----:B0-----:R-:W-:Y:S01]  /*1960*/  IMAD.HI.U32 R12, R9, UR9, R8 ;  /* 0x00000009090c7c27 */ /* 0x001fe2000f8e0008 */
[----:B------:R-:W0:Y:S06]  /*1970*/  LDCU UR9, c[0x0][0x5cc] ;  /* 0x0000b980ff0977ac */ /* 0x000e2c0008000800 */
[----:B------:R-:W4:Y:S01]  /*1980*/  @P0 LDC R17, c[0x0][0x4ac] ;  /* 0x00012b00ff110b82 */ /* 0x000f220000000800 */
[----:B-1----:R-:W-:-:S02]  /*1990*/  SHF.R.U32.HI R13, RZ, UR5, R12 ;  /* 0x00000005ff0d7c19 */ /* 0x002fc4000801160c */
[----:B------:R-:W-:Y:S02]  /*19a0*/  @P0 MOV R12, RZ ;  /* 0x000000ff000c0202 */ /* 0x000fe40000000f00 */
[----:B------:R-:W-:-:S03]  /*19b0*/  IADD3 R7, PT, PT, -R13, RZ, RZ ;  /* 0x000000ff0d077210 */ /* 0x000fc60007ffe1ff */
[----:B------:R-:W1:Y:S02]  /*19c0*/  @P0 LDC.64 R10, c[0x0][0x5d8] ;  /* 0x00017600ff0a0b82 */ /* 0x000e640000000a00 */
[----:B------:R-:W-:-:S06]  /*19d0*/  IMAD R9, R7, UR8, R9 ;  /* 0x0000000807097c24 */ /* 0x000fcc000f8e0209 */
[----:B------:R-:W5:Y:S01]  /*19e0*/  @P0 LDC R16, c[0x0][0x5e0] ;  /* 0x00017800ff100b82 */ /* 0x000f620000000800 */
[----:B---3--:R-:W-:-:S04]  /*19f0*/  @P0 IMAD.HI.U32 R8, R13, R14, R12 ;  /* 0x0000000e0d080227 */ /* 0x008fc800078e000c */
[C---:B0-----:R-:W-:Y:S01]  /*1a00*/  IMAD R5, R9.reuse, UR9, R5 ;  /* 0x0000000909057c24 */ /* 0x041fe2000f8e0205 */
[----:B------:R-:W-:Y:S01]  /*1a10*/  @P0 SHF.R.U32.HI R8, RZ, R15, R8 ;  /* 0x0000000fff080219 */ /* 0x000fe20000011608 */
[C---:B--2---:R-:W-:Y:S02]  /*1a20*/  IMAD R6, R9.reuse, UR10, R6 ;  /* 0x0000000a09067c24 */ /* 0x044fe4000f8e0206 */
[----:B------:R-:W-:Y:S01]  /*1a30*/  IMAD R4, R9, UR11, R4 ;  /* 0x0000000b09047c24 */ /* 0x000fe2000f8e0204 */
[----:B------:R-:W-:-:S05]  /*1a40*/  @P0 IADD3 R12, PT, PT, -R8, RZ, RZ ;  /* 0x000000ff080c0210 */ /* 0x000fca0007ffe1ff */
[----:B----4-:R-:W-:-:S04]  /*1a50*/  @P0 IMAD R13, R12, R17, R13 ;  /* 0x000000110c0d0224 */ /* 0x010fc800078e020d */
[C---:B-1----:R-:W-:Y:S02]  /*1a60*/  @P0 IMAD R5, R13.reuse, R10, R5 ;  /* 0x0000000a0d050224 */ /* 0x042fe400078e0205 */
[C---:B------:R-:W-:Y:S02]  /*1a70*/  @P0 IMAD R6, R13.reuse, R11, R6 ;  /* 0x0000000b0d060224 */ /* 0x040fe400078e0206 */
[----:B-----5:R-:W-:-:S07]  /*1a80*/  @P0 IMAD R4, R13, R16, R4 ;  /* 0x000000100d040224 */ /* 0x020fce00078e0204 */
.L_x_1446:
[----:B------:R-:W0:Y:S02]  /*1a90*/  LDCU.128 UR8, c[0x0][0x5f0] ;  /* 0x0000be00ff0877ac */ /* 0x000e240008000c00 */
[----:B0-----:R-:W-:Y:S02]  /*1aa0*/  IADD3 R6, P0, PT, R6, UR8, RZ ;  /* 0x0000000806067c10 */ /* 0x001fe4000ff1e0ff */
[----:B------:R-:W-:Y:S02]  /*1ab0*/  IADD3 R8, P1, PT, R4, UR10, RZ ;  /* 0x0000000a04087c10 */ /* 0x000fe4000ff3e0ff */
[----:B------:R-:W-:Y:S01]  /*1ac0*/  IADD3.X R7, PT, PT, RZ, UR9, RZ, P0, !PT ;  /* 0x00000009ff077c10 */ /* 0x000fe200087fe4ff */
[----:B------:R-:W0:Y:S01]  /*1ad0*/  LDCU.64 UR8, c[0x0][0x5e8] ;  /* 0x0000bd00ff0877ac */ /* 0x000e220008000a00 */
[----:B------:R-:W-:-:S03]  /*1ae0*/  IADD3.X R9, PT, PT, RZ, UR11, RZ, P1, !PT ;  /* 0x0000000bff097c10 */ /* 0x000fc60008ffe4ff */
[----:B------:R-:W2:Y:S04]  /*1af0*/  LDG.E.U16 R6, desc[UR6][R6.64] ;  /* 0x0000000606067981 */ /* 0x000ea8000c1e1500 */
[----:B------:R-:W3:Y:S01]  /*1b00*/  LDG.E.U16 R8, desc[UR6][R8.64] ;  /* 0x0000000608087981 */ /* 0x000ee2000c1e1500 */
[----:B------:R-:W-:Y:S02]  /*1b10*/  IADD3 R3, PT, PT, R3, 0x80, RZ ;  /* 0x0000008003037810 */ /* 0x000fe40007ffe0ff */
[----:B--2---:R-:W-:Y:S02]  /*1b20*/  SHF.L.U32 R4, R6, 0x10, RZ ;  /* 0x0000001006047819 */ /* 0x004fe400000006ff */
[----:B---3--:R-:W-:-:S04]  /*1b30*/  SHF.L.U32 R11, R8, 0x10, RZ ;  /* 0x00000010080b7819 */ /* 0x008fc800000006ff */
[----:B------:R-:W-:Y:S02]  /*1b40*/  FMNMX.FTZ R11, R4, R11, PT ;  /* 0x0000000b040b7209 */ /* 0x000fe40003810000 */
[----:B0-----:R-:W-:Y:S02]  /*1b50*/  IADD3 R4, P0, PT, R5, UR8, RZ ;  /* 0x0000000805047c10 */ /* 0x001fe4000ff1e0ff */
[----:B------:R-:W-:Y:S02]  /*1b60*/  F2FP.BF16.F32.PACK_AB R11, RZ, R11 ;  /* 0x0000000bff0b723e */ /* 0x000fe400000010ff */
[----:B------:R-:W-:Y:S02]  /*1b70*/  IADD3.X R5, PT, PT, RZ, UR9, RZ, P0, !PT ;  /* 0x00000009ff057c10 */ /* 0x000fe400087fe4ff */
[----:B------:R-:W-:-:S03]  /*1b80*/  ISETP.GE.AND P0, PT, R3, UR4, PT ;  /* 0x0000000403007c0c */ /* 0x000fc6000bf06270 */
[----:B------:R0:W-:Y:S10]  /*1b90*/  STG.E.U16 desc[UR6][R4.64], R11 ;  /* 0x0000000b04007986 */ /* 0x0001f4000c101506 */
        /* <DEDUP_REMOVED lines=8> */
[----:B-1----:R-:W-:Y:S01]  /*1c20*/  IMAD.HI.U32 R8, R3, UR8, R4 ;  /* 0x0000000803087c27 */ /* 0x002fe2000f8e0004 */
[----:B------:R-:W1:Y:S04]  /*1c30*/  LDCU UR8, c[0x0][0x4c0] ;  /* 0x00009800ff0877ac */ /* 0x000e680008000800 */
[----:B------:R-:W-:-:S04]  /*1c40*/  SHF.R.U32.HI R9, RZ, UR9, R8 ;  /* 0x00000009ff097c19 */ /* 0x000fc80008011608 */
[----:B------:R-:W-:-:S05]  /*1c50*/  IADD3 R4, PT, PT, -R9, RZ, RZ ;  /* 0x000000ff09047210 */ /* 0x000fca0007ffe1ff */
[----:B0-----:R-:W-:-:S04]  /*1c60*/  IMAD R4, R4, UR5, R3 ;  /* 0x0000000504047c24 */ /* 0x001fc8000f8e0203 */
[C---:B--2---:R-:W-:Y:S02]  /*1c70*/  IMAD R5, R4.reuse, UR10, RZ ;  /* 0x0000000a04057c24 */ /* 0x044fe4000f8e02ff */
[C---:B------:R-:W-:Y:S02]  /*1c80*/  IMAD R6, R4.reuse, UR11, RZ ;  /* 0x0000000b04067c24 */ /* 0x040fe4000f8e02ff */
[----:B-1----:R-:W-:Y:S01]  /*1c90*/  IMAD R4, R4, UR8, RZ ;  /* 0x0000000804047c24 */ /* 0x002fe2000f8e02ff */
        /* <DEDUP_REMOVED lines=334> */
.L_x_1448:
        /* <DEDUP_REMOVED lines=14> */
[----:B------:R-:W-:-:S05]  /*3260*/  IADD3.X R5, PT, PT, RZ, UR9, RZ, P0, !PT ;  /* 0x00000009ff057c10 */ /* 0x000fca00087fe4ff */
[----:B------:R0:W-:Y:S04]  /*3270*/  STG.E.U16 desc[UR6][R4.64], R11 ;  /* 0x0000000b04007986 */ /* 0x0001e8000c101506 */
.L_x_1445:
[----:B------:R-:W-:-:S13]  /*3280*/  ISETP.GE.AND P0, PT, R3, UR4, PT ;  /* 0x0000000403007c0c */ /* 0x000fda000bf06270 */
[----:B------:R-:W-:Y:S05]  /*3290*/  @P0 BREAK.RELIABLE B1 ;  /* 0x0000000000010942 */ /* 0x000fea0003800100 */
[----:B------:R-:W-:Y:S05]  /*32a0*/  @P0 BRA `(.L_x_1447) ;  /* 0x0000001400b40947 */ /* 0x000fea0003800000 */
[----:B------:R-:W-:Y:S05]  /*32b0*/  BSYNC.RELIABLE B1 ;  /* 0x0000000000017941 */ /* 0x000fea0003800100 */
.L_x_1444:
        /* <DEDUP_REMOVED lines=348> */
.L_x_1449:
        /* <DEDUP_REMOVED lines=16> */
.L_x_1447:
[----:B------:R-:W-:Y:S05]  /*4980*/  BSYNC.RECONVERGENT B0 ;  /* 0x0000000000007941 */ /* 0x000fea0003800200 */
.L_x_1443:
        /* <DEDUP_REMOVED lines=9> */
[----:B--2---:R-:W-:Y:S01]  /*4a20*/  IMAD.HI.U32 R6, R3, UR4, R4 ;  /* 0x0000000403067c27 */ /* 0x004fe2000f8e0004 */
[----:B------:R-:W2:Y:S04]  /*4a30*/  LDCU UR4, c[0x0][0x4c0] ;  /* 0x00009800ff0477ac */ /* 0x000ea80008000800 */
[----:B------:R-:W-:-:S04]  /*4a40*/  SHF.R.U32.HI R7, RZ, UR5, R6 ;  /* 0x00000005ff077c19 */ /* 0x000fc80008011606 */
[----:B------:R-:W-:-:S05]  /*4a50*/  IADD3 R4, PT, PT, -R7, RZ, RZ ;  /* 0x000000ff07047210 */ /* 0x000fca0007ffe1ff */
[----:B0-----:R-:W-:-:S04]  /*4a60*/  IMAD R2, R4, UR8, R3 ;  /* 0x0000000804027c24 */ /* 0x001fc8000f8e0203 */
[C---:B-1----:R-:W-:Y:S02]  /*4a70*/  IMAD R3, R2.reuse, UR10, RZ ;  /* 0x0000000a02037c24 */ /* 0x042fe4000f8e02ff */
[C---:B------:R-:W-:Y:S02]  /*4a80*/  IMAD R4, R2.reuse, UR11, RZ ;  /* 0x0000000b02047c24 */ /* 0x040fe4000f8e02ff */
[----:B--2---:R-:W-:Y:S01]  /*4a90*/  IMAD R2, R2, UR4, RZ ;  /* 0x0000000402027c24 */ /* 0x004fe2000f8e02ff */
        /* <DEDUP_REMOVED lines=313> */
[----:B------:R-:W2:Y:S09]  /*5e30*/  LDCU UR5, c[0x0][0x5cc] ;  /* 0x0000b980ff0577ac */ /* 0x000eb20008000800 */
[----:B------:R-:W3:Y:S01]  /*5e40*/  @P0 LDC.64 R12, c[0x0][0x4b0] ;  /* 0x00012c00ff0c0b82 */ /* 0x000ee20000000a00 */
[----:B------:R-:W4:Y:S01]  /*5e50*/  LDCU.64 UR10, c[0x0][0x5d0] ;  /* 0x0000ba00ff0a77ac */ /* 0x000f220008000a00 */
[----:B0-----:R-:W-:-:S06]  /*5e60*/  IMAD.HI.U32 R10, R7, UR9, R6 ;  /* 0x00000009070a7c27 */ /* 0x001fcc000f8e0006 */
[----:B------:R-:W0:Y:S01]  /*5e70*/  @P0 LDC R15, c[0x0][0x4ac] ;  /* 0x00012b00ff0f0b82 */ /* 0x000e220000000800 */
[----:B-1----:R-:W-:Y:S02]  /*5e80*/  SHF.R.U32.HI R11, RZ, UR4, R10 ;  /* 0x00000004ff0b7c19 */ /* 0x002fe4000801160a */
[----:B------:R-:W-:Y:S02]  /*5e90*/  @P0 MOV R10, RZ ;  /* 0x000000ff000a0202 */ /* 0x000fe40000000f00 */
[----:B------:R-:W-:-:S03]  /*5ea0*/  IADD3 R5, PT, PT, -R11, RZ, RZ ;  /* 0x000000ff0b057210 */ /* 0x000fc60007ffe1ff */
[----:B------:R-:W1:Y:S02]  /*5eb0*/  @P0 LDC.64 R8, c[0x0][0x5d8] ;  /* 0x00017600ff080b82 */ /* 0x000e640000000a00 */
[----:B------:R-:W-:-:S06]  /*5ec0*/  IMAD R7, R5, UR8, R7 ;  /* 0x0000000805077c24 */ /* 0x000fcc000f8e0207 */
[----:B------:R-:W5:Y:S01]  /*5ed0*/  @P0 LDC R6, c[0x0][0x5e0] ;  /* 0x00017800ff060b82 */ /* 0x000f620000000800 */
[----:B---3--:R-:W-:-:S04]  /*5ee0*/  @P0 IMAD.HI.U32 R0, R11, R12, R10 ;  /* 0x0000000c0b000227 */ /* 0x008fc800078e000a */
[C---:B--2---:R-:W-:Y:S01]  /*5ef0*/  IMAD R3, R7.reuse, UR5, R3 ;  /* 0x0000000507037c24 */ /* 0x044fe2000f8e0203 */
[----:B------:R-:W-:Y:S01]  /*5f00*/  @P0 SHF.R.U32.HI R0, RZ, R13, R0 ;  /* 0x0000000dff000219 */ /* 0x000fe20000011600 */
[C---:B----4-:R-:W-:Y:S02]  /*5f10*/  IMAD R4, R7.reuse, UR10, R4 ;  /* 0x0000000a07047c24 */ /* 0x050fe4000f8e0204 */
[----:B------:R-:W-:Y:S01]  /*5f20*/  IMAD R2, R7, UR11, R2 ;  /* 0x0000000b07027c24 */ /* 0x000fe2000f8e0202 */
[----:B------:R-:W-:-:S05]  /*5f30*/  @P0 IADD3 R10, PT, PT, -R0, RZ, RZ ;  /* 0x000000ff000a0210 */ /* 0x000fca0007ffe1ff */
[----:B0-----:R-:W-:-:S04]  /*5f40*/  @P0 IMAD R11, R15, R10, R11 ;  /* 0x0000000a0f0b0224 */ /* 0x001fc800078e020b */
[C---:B-1----:R-:W-:Y:S02]  /*5f50*/  @P0 IMAD R3, R11.reuse, R8, R3 ;  /* 0x000000080b030224 */ /* 0x042fe400078e0203 */
[C---:B------:R-:W-:Y:S02]  /*5f60*/  @P0 IMAD R4, R11.reuse, R9, R4 ;  /* 0x000000090b040224 */ /* 0x040fe400078e0204 */
[----:B-----5:R-:W-:-:S07]  /*5f70*/  @P0 IMAD R2, R11, R6, R2 ;  /* 0x000000060b020224 */ /* 0x020fce00078e0202 */
.L_x_1450:
[----:B------:R-:W0:Y:S01]  /*5f80*/  LDCU.128 UR8, c[0x0][0x5f0] ;  /* 0x0000be00ff0877ac */ /* 0x000e220008000c00 */
[----:B------:R-:W1:Y:S01]  /*5f90*/  LDCU.64 UR4, c[0x0][0x5e8] ;  /* 0x0000bd00ff0477ac */ /* 0x000e620008000a00 */
[----:B0-----:R-:W-:Y:S02]  /*5fa0*/  IADD3 R4, P0, PT, R4, UR8, RZ ;  /* 0x0000000804047c10 */ /* 0x001fe4000ff1e0ff */
[----:B------:R-:W-:Y:S02]  /*5fb0*/  IADD3 R6, P1, PT, R2, UR10, RZ ;  /* 0x0000000a02067c10 */ /* 0x000fe4000ff3e0ff */
[----:B------:R-:W-:Y:S02]  /*5fc0*/  IADD3.X R5, PT, PT, RZ, UR9, RZ, P0, !PT ;  /* 0x00000009ff057c10 */ /* 0x000fe400087fe4ff */
[----:B------:R-:W-:-:S03]  /*5fd0*/  IADD3.X R7, PT, PT, RZ, UR11, RZ, P1, !PT ;  /* 0x0000000bff077c10 */ /* 0x000fc60008ffe4ff */
[----:B------:R-:W2:Y:S04]  /*5fe0*/  LDG.E.U16 R4, desc[UR6][R4.64] ;  /* 0x0000000604047981 */ /* 0x000ea8000c1e1500 */
[----:B------:R-:W3:Y:S01]  /*5ff0*/  LDG.E.U16 R6, desc[UR6][R6.64] ;  /* 0x0000000606067981 */ /* 0x000ee2000c1e1500 */
[----:B-1----:R-:W-:-:S04]  /*6000*/  IADD3 R2, P0, PT, R3, UR4, RZ ;  /* 0x0000000403027c10 */ /* 0x002fc8000ff1e0ff */
[----:B------:R-:W-:Y:S02]  /*6010*/  IADD3.X R3, PT, PT, RZ, UR5, RZ, P0, !PT ;  /* 0x00000005ff037c10 */ /* 0x000fe400087fe4ff */
[----:B--2---:R-:W-:Y:S02]  /*6020*/  SHF.L.U32 R0, R4, 0x10, RZ ;  /* 0x0000001004007819 */ /* 0x004fe400000006ff */
[----:B---3--:R-:W-:-:S04]  /*6030*/  SHF.L.U32 R9, R6, 0x10, RZ ;  /* 0x0000001006097819 */ /* 0x008fc800000006ff */
[----:B------:R-:W-:-:S04]  /*6040*/  FMNMX.FTZ R0, R0, R9, PT ;  /* 0x0000000900007209 */ /* 0x000fc80003810000 */
[----:B------:R-:W-:-:S05]  /*6050*/  F2FP.BF16.F32.PACK_AB R0, RZ, R0 ;  /* 0x00000000ff00723e */ /* 0x000fca00000010ff */
[----:B------:R-:W-:Y:S01]  /*6060*/  STG.E.U16 desc[UR6][R2.64], R0 ;  /* 0x0000000002007986 */ /* 0x000fe2000c101506 */
[----:B------:R-:W-:Y:S05]  /*6070*/  EXIT ;  /* 0x000000000000794d */ /* 0x000fea0003800000 */
.L_x_1451:
        /* <DEDUP_REMOVED lines=16> */
.L_x_40871:


//--------------------- .text._ZN2at6native27unrolled_elementwise_kernelINS0_13BinaryFunctorIN3c108BFloat16ES4_S4_ZZZNS0_16fmin_kernel_cudaERNS_18TensorIteratorBaseEENKUlvE_clEvENKUlvE2_clEvEUlS4_S4_E_EESt5arrayIPcLm3EELi4E23TrivialOffsetCalculatorILi2EjESE_ILi1EjENS0_6memory15LoadWithoutCastENSH_16StoreWithoutCastEEEviT_T0_T2_T3_T4_T5_ --------------------------
	.section	.text._ZN2at6native27unrolled_elementwise_kernelINS0_13BinaryFunctorIN3c108BFloat16ES4_S4_ZZZNS0_16fmin_kernel_cudaERNS_18TensorIteratorBaseEENKUlvE_clEvENKUlvE2_clEvEUlS4_S4_E_EESt5arrayIPcLm3EELi4E23TrivialOffsetCalculatorILi2EjESE_ILi1EjENS0_6memory15LoadWithoutCastENSH_16StoreWithoutCastEEEviT_T0_T2_T3_T4_T5_,"ax",@progbits
	.align	128
        .global         _ZN2at6native27unrolled_elementwise_kernelINS0_13BinaryFunctorIN3c108BFloat16ES4_S4_ZZZNS0_16fmin_kernel_cudaERNS_18TensorIteratorBaseEENKUlvE_clEvENKUlvE2_clEvEUlS4_S4_E_EESt5arrayIPcLm3EELi4E23TrivialOffsetCalculatorILi2EjESE_ILi1EjENS0_6memory15LoadWithoutCastENSH_16StoreWithoutCastEEEviT_T0_T2_T3_T4_T5_
        .type           _ZN2at6native27unrolled_elementwise_kernelINS0_13BinaryFunctorIN3c108BFloat16ES4_S4_ZZZNS0_16fmin_kernel_cudaERNS_18TensorIteratorBaseEENKUlvE_clEvENKUlvE2_clEvEUlS4_S4_E_EESt5arrayIPcLm3EELi4E23TrivialOffsetCalculatorILi2EjESE_ILi1EjENS0_6memory15LoadWithoutCastENSH_16StoreWithoutCastEEEviT_T0_T2_T3_T4_T5_,@function
        .size           _ZN2at6native27unrolled_elementwise_kernelINS0_13BinaryFunctorIN3c108BFloat16ES4_S4_ZZZNS0_16fmin_kernel_cudaERNS_18TensorIteratorBaseEENKUlvE_clEvENKUlvE2_clEvEUlS4_S4_E_EESt5arrayIPcLm3EELi4E23TrivialOffsetCalculatorILi2EjESE_ILi1EjENS0_6memory15LoadWithoutCastENSH_16StoreWithoutCastEEEviT_T0_T2_T3_T4_T5_,(.L_x_40872 - _ZN2at6native27unrolled_elementwise_kernelINS0_13BinaryFunctorIN3c108BFloat16ES4_S4_ZZZNS0_16fmin_kernel_cudaERNS_18TensorIteratorBaseEENKUlvE_clEvENKUlvE2_clEvEUlS4_S4_E_EESt5arrayIPcLm3EELi4E23TrivialOffsetCalculatorILi2EjESE_ILi1EjENS0_6memory15LoadWithoutCastENSH_16StoreWithoutCastEEEviT_T0_T2_T3_T4_T5_)
        .other          _ZN2at6native27unrolled_elementwise_kernelINS0_13BinaryFunctorIN3c108BFloat16ES4_S4_ZZZNS0_16fmin_kernel_cudaERNS_18TensorIteratorBaseEENKUlvE_clEvENKUlvE2_clEvEUlS4_S4_E_EESt5arrayIPcLm3EELi4E23TrivialOffsetCalculatorILi2EjESE_ILi1EjENS0_6memory15LoadWithoutCastENSH_16StoreWithoutCastEEEviT_T0_T2_T3_T4_T5_,@"STO_CUDA_ENTRY STV_DEFAULT"
_ZN2at6native27unrolled_elementwise_kernelINS0_13BinaryFunctorIN3c108BFloat16ES4_S4_ZZZNS0_16fmin_kernel_cudaERNS_18TensorIteratorBaseEENKUlvE_clEvENKUlvE2_clEvEUlS4_S4_E_EESt5arrayIPcLm3EELi4E23TrivialOffsetCalculatorILi2EjESE_ILi1EjENS0_6memory15LoadWithoutCastENSH_16StoreWithoutCastEEEviT_T0_T2_T3_T4_T5_:
.text._ZN2at6native27unrolled_elementwise_kernelINS0_13BinaryFunctorIN3c108BFloat16ES4_S4_ZZZNS0_16fmin_kernel_cudaERNS_18TensorIteratorBaseEENKUlvE_clEvENKUlvE2_clEvEUlS4_S4_E_EESt5arrayIPcLm3EELi4E23TrivialOffsetCalculatorILi2EjESE_ILi1EjENS0_6memory15LoadWithoutCastENSH_16StoreWithoutCastEEEviT_T0_T2_T3_T4_T5_:
[----:B------:R-:W-:Y:S01]  /*0000*/  LDC R1, c[0x0][0x37c] ;  /* 0x0000df00ff017b82 */ /* 0x000fe20000000800 */
[----:B------:R-:W0:Y:S07]  /*0010*/  S2R R15, SR_CTAID.X ;  /* 0x00000000000f7919 */ /* 0x000e2e0000002500 */
[----:B------:R-:W0:Y:S01]  /*0020*/  LDC R2, c[0x0][0x380] ;  /* 0x0000e000ff027b82 */ /* 0x000e220000000800 */
[----:B------:R-:W1:Y:S01]  /*0030*/  LDCU.64 UR4, c[0x0][0x358] ;  /* 0x00006b00ff0477ac */ /* 0x000e620008000a00 */
[----:B------:R-:W-:Y:S01]  /*0040*/  PRMT R16, RZ, 0x7610, R16 ;  /* 0x00007610ff107816 */ /* 0x000fe20000000010 */
[----:B------:R-:W2:Y:S01]  /*0050*/  S2R R0, SR_TID.X ;  /* 0x0000000000007919 */ /* 0x000ea20000002100 */
[----:B------:R-:W-:-:S04]  /*0060*/  PRMT R20, RZ, 0x7610, R20 ;  /* 0x00007610ff147816 */ /* 0x000fc80000000014 */
[----:B------:R-:W3:Y:S08]  /*0070*/  LDC.64 R10, c[0x0][0x390] ;  /* 0x0000e400ff0a7b82 */ /* 0x000ef00000000a00 */
[----:B------:R-:W4:Y:S08]  /*0080*/  LDC.64 R12, c[0x0][0x398] ;  /* 0x0000e600ff0c7b82 */ /* 0x000f300000000a00 */
[----:B------:R-:W1:Y:S01]  /*0090*/  LDC.64 R8, c[0x0][0x390] ;  /* 0x0000e400ff087b82 */ /* 0x000e620000000a00 */
[----:B0-----:R-:W-:-:S07]  /*00a0*/  IMAD R17, R15, -0x200, R2 ;  /* 0xfffffe000f117824 */ /* 0x001fce00078e0202 */
[----:B------:R-:W0:Y:S01]  /*00b0*/  LDC.64 R6, c[0x0][0x398] ;  /* 0x0000e600ff067b82 */ /* 0x000e220000000a00 */
[----:B--2---:R-:W-:Y:S01]  /*00c0*/  IMAD.MOV.U32 R14, RZ, RZ, R0 ;  /* 0x000000ffff0e7224 */ /* 0x004fe200078e0000 */
[----:B------:R-:W-:-:S06]  /*00d0*/  ISETP.GE.AND P0, PT, R0, R17, PT ;  /* 0x000000110000720c */ /* 0x000fcc0003f06270 */
[----:B------:R-:W2:Y:S08]  /*00e0*/  LDC.64 R2, c[0x0][0x390] ;  /* 0x0000e400ff027b82 */ /* 0x000eb00000000a00 */
[----:B------:R-:W2:Y:S01]  /*00f0*/  LDC.64 R4, c[0x0][0x398] ;  /* 0x0000e600ff047b82 */ /* 0x000ea20000000a00 */
[----:B------:R-:W-:Y:S02]  /*0100*/  @!P0 VIADD R0, R14, 0x80 ;  /* 0x000000800e008836 */ /* 0x000fe40000000000 */
[----:B------:R-:W-:-:S03]  /*0110*/  @!P0 IMAD R25, R15, 0x200, R14 ;  /* 0x000002000f198824 */ /* 0x000fc600078e020e */
[----:B------:R-:W-:Y:S01]  /*0120*/  ISETP.GE.AND P1, PT, R0, R17, PT ;  /* 0x000000110000720c */ /* 0x000fe20003f26270 */
[----:B---3--:R-:W-:-:S04]  /*0130*/  @!P0 IMAD.WIDE.U32 R10, R25, 0x2, R10 ;  /* 0x00000002190a8825 */ /* 0x008fc800078e000a */
[----:B----4-:R-:W-:Y:S01]  /*0140*/  @!P0 IMAD.WIDE.U32 R12, R25, 0x2, R12 ;  /* 0x00000002190c8825 */ /* 0x010fe200078e000c */
[----:B-1----:R1:W3:Y:S04]  /*0150*/  @!P0 LDG.E.U16 R16, desc[UR4][R10.64] ;  /* 0x000000040a108981 */ /* 0x0022e8000c1e1500 */
[----:B------:R4:W3:Y:S03]  /*0160*/  @!P0 LDG.E.U16 R20, desc[UR4][R12.64] ;  /* 0x000000040c148981 */ /* 0x0008e6000c1e1500 */
[----:B------:R-:W-:Y:S01]  /*0170*/  @!P1 IMAD R23, R15, 0x200, R0 ;  /* 0x000002000f179824 */ /* 0x000fe200078e0200 */
[----:B------:R-:W-:Y:S02]  /*0180*/  @!P1 IADD3 R0, PT, PT, R0, 0x80, RZ ;  /* 0x0000008000009810 */ /* 0x000fe40007ffe0ff */
[----:B------:R-:W-:Y:S01]  /*0190*/  PRMT R24, RZ, 0x7610, R24 ;  /* 0x00007610ff187816 */ /* 0x000fe20000000018 */
[----:B-1----:R-:W1:Y:S01]  /*01a0*/  LDC.64 R10, c[0x0][0x398] ;  /* 0x0000e600ff0a7b82 */ /* 0x002e620000000a00 */
[----:B------:R-:W-:Y:S01]  /*01b0*/  ISETP.GE.AND P2, PT, R0, R17, PT ;  /* 0x000000110000720c */ /* 0x000fe20003f46270 */
[----:B------:R-:W-:Y:S01]  /*01c0*/  @!P1 IMAD.WIDE.U32 R8, R23, 0x2, R8 ;  /* 0x0000000217089825 */ /* 0x000fe200078e0008 */
[----:B------:R-:W-:-:S03]  /*01d0*/  PRMT R22, RZ, 0x7610, R22 ;  /* 0x00007610ff167816 */ /* 0x000fc60000000016 */
[----:B0-----:R-:W-:Y:S01]  /*01e0*/  @!P1 IMAD.WIDE.U32 R6, R23, 0x2, R6 ;  /* 0x0000000217069825 */ /* 0x001fe200078e0006 */
[----:B------:R-:W-:Y:S01]  /*01f0*/  PRMT R23, RZ, 0x7610, R23 ;  /* 0x00007610ff177816 */ /* 0x000fe20000000017 */
[----:B----4-:R-:W0:Y:S03]  /*0200*/  LDC.64 R12, c[0x0][0x390] ;  /* 0x0000e400ff0c7b82 */ /* 0x010e260000000a00 */
[----:B------:R-:W4:Y:S03]  /*0210*/  @!P1 LDG.E.U16 R24, desc[UR4][R6.64] ;  /* 0x0000000406189981 */ /* 0x000f26000c1e1500 */
[----:B------:R-:W-:-:S04]  /*0220*/  @!P2 IMAD R25, R15, 0x200, R0 ;  /* 0x000002000f19a824 */ /* 0x000fc800078e0200 */
[----:B--2---:R-:W-:-:S04]  /*0230*/  @!P2 IMAD.WIDE.U32 R2, R25, 0x2, R2 ;  /* 0x000000021902a825 */ /* 0x004fc800078e0002 */
[----:B------:R-:W-:Y:S01]  /*0240*/  @!P2 IMAD.WIDE.U32 R4, R25, 0x2, R4 ;  /* 0x000000021904a825 */ /* 0x000fe200078e0004 */
[----:B------:R-:W-:Y:S01]  /*0250*/  PRMT R25, RZ, 0x7610, R25 ;  /* 0x00007610ff197816 */ /* 0x000fe20000000019 */
[----:B------:R-:W2:Y:S04]  /*0260*/  @!P2 LDG.E.U16 R22, desc[UR4][R2.64] ;  /* 0x000000040216a981 */ /* 0x000ea8000c1e1500 */
[----:B------:R-:W2:Y:S04]  /*0270*/  @!P2 LDG.E.U16 R23, desc[UR4][R4.64] ;  /* 0x000000040417a981 */ /* 0x000ea8000c1e1500 */
[----:B------:R1:W2:Y:S01]  /*0280*/  @!P1 LDG.E.U16 R25, desc[UR4][R8.64] ;  /* 0x0000000408199981 */ /* 0x0002a2000c1e1500 */
[----:B------:R-:W-:-:S05]  /*0290*/  @!P2 VIADD R0, R0, 0x80 ;  /* 0x000000800000a836 */ /* 0x000fca0000000000 */
[----:B------:R-:W-:Y:S02]  /*02a0*/  ISETP.GE.AND P0, PT, R0, R17, PT ;  /* 0x000000110000720c */ /* 0x000fe40003f06270 */
[----:B-1----:R-:W-:-:S11]  /*02b0*/  PRMT R8, RZ, 0x7610, R8 ;  /* 0x00007610ff087816 */ /* 0x002fd60000000008 */
[----:B------:R-:W-:Y:S02]  /*02c0*/  @!P0 LEA R27, R15, R0, 0x9 ;  /* 0x000000000f1b8211 */ /* 0x000fe400078e48ff */
[----:B------:R-:W-:-:S03]  /*02d0*/  PRMT R0, RZ, 0x7610, R0 ;  /* 0x00007610ff007816 */ /* 0x000fc60000000000 */
[----:B0-----:R-:W-:-:S04]  /*02e0*/  @!P0 IMAD.WIDE.U32 R12, R27, 0x2, R12 ;  /* 0x000000021b0c8825 */ /* 0x001fc800078e000c */
[----:B------:R-:W-:Y:S01]  /*02f0*/  @!P0 IMAD.WIDE.U32 R10, R27, 0x2, R10 ;  /* 0x000000021b0a8825 */ /* 0x000fe200078e000a */
[----:B------:R0:W5:Y:S04]  /*0300*/  @!P0 LDG.E.U16 R8, desc[UR4][R12.64] ;  /* 0x000000040c088981 */ /* 0x000168000c1e1500 */
[----:B------:R0:W5:Y:S01]  /*0310*/  @!P0 LDG.E.U16 R0, desc[UR4][R10.64] ;  /* 0x000000040a008981 */ /* 0x000162000c1e1500 */
[----:B------:R-:W-:-:S13]  /*0320*/  ISETP.GE.AND P0, PT, R14, R17, PT ;  /* 0x000000110e00720c */ /* 0x000fda0003f06270 */
[----:B------:R-:W1:Y:S01]  /*0330*/  @!P0 LDC.64 R2, c[0x0][0x388] ;  /* 0x0000e200ff028b82 */ /* 0x000e620000000a00 */
[----:B------:R-:W-:Y:S02]  /*0340*/  @!P0 IMAD R7, R15, 0x200, R14 ;  /* 0x000002000f078824 */ /* 0x000fe400078e020e */
[C---:B------:R-:W-:Y:S02]  /*0350*/  VIADD R4, R14.reuse, 0x100 ;  /* 0x000001000e047836 */ /* 0x040fe40000000000 */
[----:B------:R-:W-:-:S03]  /*0360*/  VIADD R6, R14, 0x80 ;  /* 0x000000800e067836 */ /* 0x000fc60000000000 */
[-C--:B------:R-:W-:Y:S01]  /*0370*/  ISETP.GE.AND P2, PT, R4, R17.reuse, PT ;  /* 0x000000110400720c */ /* 0x080fe20003f46270 */
[----:B------:R-:W-:Y:S01]  /*0380*/  VIADD R4, R14, 0x180 ;  /* 0x000001800e047836 */ /* 0x000fe20000000000 */
[----:B------:R-:W-:Y:S01]  /*0390*/  ISETP.GE.AND P1, PT, R6, R17, PT ;  /* 0x000000110600720c */ /* 0x000fe20003f26270 */
[----:B------:R-:W-:Y:S02]  /*03a0*/  @!P0 IMAD.MOV.U32 R14, RZ, RZ, R6 ;  /* 0x000000ffff0e8224 */ /* 0x000fe400078e0006 */
[----:B-1----:R-:W-:-:S03]  /*03b0*/  @!P0 IMAD.WIDE.U32 R2, R7, 0x2, R2 ;  /* 0x0000000207028825 */ /* 0x002fc600078e0002 */
[----:B------:R-:W-:Y:S01]  /*03c0*/  ISETP.GE.AND P3, PT, R14, R17, PT ;  /* 0x000000110e00720c */ /* 0x000fe20003f66270 */
[----:B------:R-:W-:Y:S01]  /*03d0*/  BSSY.RECONVERGENT B0, `(.L_x_1452) ;  /* 0x0000019000007945 */ /* 0x000fe20003800200 */
[----:B---3--:R-:W-:Y:S01]  /*03e0*/  @!P0 IMAD.U32 R16, R16, 0x10000, RZ ;  /* 0x0001000010108824 */ /* 0x008fe200078e00ff */
[----:B------:R-:W-:-:S04]  /*03f0*/  @!P0 SHF.L.U32 R5, R20, 0x10, RZ ;  /* 0x0000001014058819 */ /* 0x000fc800000006ff */
[----:B------:R-:W-:-:S04]  /*0400*/  @!P0 FMNMX.FTZ R5, R16, R5, PT ;  /* 0x0000000510058209 */ /* 0x000fc80003810000 */
[----:B------:R-:W-:-:S05]  /*0410*/  @!P0 F2FP.BF16.F32.PACK_AB R21, RZ, R5 ;  /* 0x00000005ff15823e */ /* 0x000fca00000010ff */
[----:B------:R0:W-:Y:S01]  /*0420*/  @!P0 STG.E.U16 desc[UR4][R2.64], R21 ;  /* 0x0000001502008986 */ /* 0x0001e2000c101504 */
[----:B----4-:R-:W-:Y:S02]  /*0430*/  @!P1 IMAD.U32 R24, R24, 0x10000, RZ ;  /* 0x0001000018189824 */ /* 0x010fe400078e00ff */
[----:B--2---:R-:W-:Y:S01]  /*0440*/  @!P2 IMAD.U32 R22, R22, 0x10000, RZ ;  /* 0x000100001616a824 */ /* 0x004fe200078e00ff */
[----:B------:R-:W-:Y:S02]  /*0450*/  @!P2 SHF.L.U32 R23, R23, 0x10, RZ ;  /* 0x000000101717a819 */ /* 0x000fe400000006ff */
[----:B------:R-:W-:Y:S02]  /*0460*/  @!P1 SHF.L.U32 R25, R25, 0x10, RZ ;  /* 0x0000001019199819 */ /* 0x000fe400000006ff */
[----:B------:R-:W-:Y:S02]  /*0470*/  @!P2 FMNMX.FTZ R22, R22, R23, PT ;  /* 0x000000171616a209 */ /* 0x000fe40003810000 */
[----:B------:R-:W-:-:S02]  /*0480*/  @!P1 FMNMX.FTZ R24, R25, R24, PT ;  /* 0x0000001819189209 */ /* 0x000fc40003810000 */
[----:B------:R-:W-:Y:S02]  /*0490*/  @!P2 F2FP.BF16.F32.PACK_AB R19, RZ, R22 ;  /* 0x00000016ff13a23e */ /* 0x000fe400000010ff */
[----:B------:R-:W-:Y:S01]  /*04a0*/  @!P1 F2FP.BF16.F32.PACK_AB R18, RZ, R24 ;  /* 0x00000018ff12923e */ /* 0x000fe200000010ff */
[----:B0-----:R-:W-:Y:S06]  /*04b0*/  @P3 BRA `(.L_x_1453) ;  /* 0x0000000000283947 */ /* 0x001fec0003800000 */
[----:B------:R-:W0:Y:S01]  /*04c0*/  LDC.64 R2, c[0x0][0x388] ;  /* 0x0000e200ff027b82 */ /* 0x000e220000000a00 */
[----:B------:R-:W-:Y:S02]  /*04d0*/  IMAD R7, R15, 0x200, R14 ;  /* 0x000002000f077824 */ /* 0x000fe400078e020e */
[----:B------:R-:W-:-:S05]  /*04e0*/  VIADD R14, R14, 0x80 ;  /* 0x000000800e0e7836 */ /* 0x000fca0000000000 */
[----:B------:R-:W-:-:S13]  /*04f0*/  ISETP.GE.AND P0, PT, R14, R17, PT ;  /* 0x000000110e00720c */ /* 0x000fda0003f06270 */
[----:B------:R-:W-:Y:S01]  /*0500*/  @!P0 LEA R5, R15, R14, 0x9 ;  /* 0x0000000e0f058211 */ /* 0x000fe200078e48ff */
[----:B------:R-:W-:Y:S02]  /*0510*/  @!P0 VIADD R14, R14, 0x80 ;  /* 0x000000800e0e8836 */ /* 0x000fe40000000000 */
[----:B0-----:R-:W-:-:S04]  /*0520*/  IMAD.WIDE.U32 R6, R7, 0x2, R2 ;  /* 0x0000000207067825 */ /* 0x001fc800078e0002 */
[----:B------:R-:W-:Y:S01]  /*0530*/  @!P0 IMAD.WIDE.U32 R2, R5, 0x2, R2 ;  /* 0x0000000205028825 */ /* 0x000fe200078e0002 */
[----:B------:R0:W-:Y:S04]  /*0540*/  STG.E.U16 desc[UR4][R6.64], R18 ;  /* 0x0000001206007986 */ /* 0x0001e8000c101504 */
[----:B------:R0:W-:Y:S02]  /*0550*/  @!P0 STG.E.U16 desc[UR4][R2.64], R19 ;  /* 0x0000001302008986 */ /* 0x0001e4000c101504 */
.L_x_1453:
[----:B------:R-:W-:Y:S05]  /*0560*/  BSYNC.RECONVERGENT B0 ;  /* 0x0000000000007941 */ /* 0x000fea0003800200 */
.L_x_1452:
[-C--:B------:R-:W-:Y:S02]  /*0570*/  ISETP.GE.AND P1, PT, R14, R17.reuse, PT ;  /* 0x000000110e00720c */ /* 0x080fe40003f26270 */
[----:B------:R-:W-:-:S11]  /*0580*/  ISETP.GE.AND P0, PT, R4, R17, PT ;  /* 0x000000110400720c */ /* 0x000fd60003f06270 */
[----:B------:R-:W-:Y:S05]  /*0590*/  @P1 EXIT ;  /* 0x000000000000194d */ /* 0x000fea0003800000 */
[----:B0-----:R-:W0:Y:S01]  /*05a0*/  LDC.64 R2, c[0x0][0x388] ;  /* 0x0000e200ff027b82 */ /* 0x001e220000000a00 */
[----:B-----5:R-:W-:Y:S01]  /*05b0*/  @!P0 IMAD.U32 R8, R8, 0x10000, RZ ;  /* 0x0001000008088824 */ /* 0x020fe200078e00ff */
[----:B------:R-:W-:Y:S01]  /*05c0*/  @!P0 SHF.L.U32 R5, R0, 0x10, RZ ;  /* 0x0000001000058819 */ /* 0x000fe200000006ff */
[----:B------:R-:W-:-:S03]  /*05d0*/  IMAD R15, R15, 0x200, R14 ;  /* 0x000002000f0f7824 */ /* 0x000fc600078e020e */
[----:B------:R-:W-:-:S04]  /*05e0*/  @!P0 FMNMX.FTZ R5, R8, R5, PT ;  /* 0x0000000508058209 */ /* 0x000fc80003810000 */
[----:B------:R-:W-:Y:S01]  /*05f0*/  @!P0 F2FP.BF16.F32.PACK_AB R0, RZ, R5 ;  /* 0x00000005ff00823e */ /* 0x000fe200000010ff */
[----:B0-----:R-:W-:-:S05]  /*0600*/  IMAD.WIDE.U32 R2, R15, 0x2, R2 ;  /* 0x000000020f027825 */ /* 0x001fca00078e0002 */
[----:B------:R-:W-:Y:S01]  /*0610*/  STG.E.U16 desc[UR4][R2.64], R0 ;  /* 0x0000000002007986 */ /* 0x000fe2000c101504 */
[----:B------:R-:W-:Y:S05]  /*0620*/  EXIT ;  /* 0x000000000000794d */ /* 0x000fea0003800000 */
.L_x_1454:
        /* <DEDUP_REMOVED lines=13> */
.L_x_40872:


//--------------------- .text._ZN2at6native29vectorized_elementwise_kernelILi2ENS0_13BinaryFunctorIN3c108BFloat16ES4_S4_ZZZNS0_16fmin_kernel_cudaERNS_18TensorIteratorBaseEENKUlvE_clEvENKUlvE2_clEvEUlS4_S4_E_EESt5arrayIPcLm3EEEEviT0_T1_ --------------------------
	.section	.text._ZN2at6native29vectorized_elementwise_kernelILi2ENS0_13BinaryFunctorIN3c108BFloat16ES4_S4_ZZZNS0_16fmin_kernel_cudaERNS_18TensorIteratorBaseEENKUlvE_clEvENKUlvE2_clEvEUlS4_S4_E_EESt5arrayIPcLm3EEEEviT0_T1_,"ax",@progbits
	.align	128
        .global         _ZN2at6native29vectorized_elementwise_kernelILi2ENS0_13BinaryFunctorIN3c108BFloat16ES4_S4_ZZZNS0_16fmin_kernel_cudaERNS_18TensorIteratorBaseEENKUlvE_clEvENKUlvE2_clEvEUlS4_S4_E_EESt5arrayIPcLm3EEEEviT0_T1_
        .type           _ZN2at6native29vectorized_elementwise_kernelILi2ENS0_13BinaryFunctorIN3c108BFloat16ES4_S4_ZZZNS0_16fmin_kernel_cudaERNS_18TensorIteratorBaseEENKUlvE_clEvENKUlvE2_clEvEUlS4_S4_E_EESt5arrayIPcLm3EEEEviT0_T1_,@function
        .size           _ZN2at6native29vectorized_elementwise_kernelILi2ENS0_13BinaryFunctorIN3c108BFloat16ES4_S4_ZZZNS0_16fmin_kernel_cudaERNS_18TensorIteratorBaseEENKUlvE_clEvENKUlvE2_clEvEUlS4_S4_E_EESt5arrayIPcLm3EEEEviT0_T1_,(.L_x_40873 - _ZN2at6native29vectorized_elementwise_kernelILi2ENS0_13BinaryFunctorIN3c108BFloat16ES4_S4_ZZZNS0_16fmin_kernel_cudaERNS_18TensorIteratorBaseEENKUlvE_clEvENKUlvE2_clEvEUlS4_S4_E_EESt5arrayIPcLm3EEEEviT0_T1_)
        .other          _ZN2at6native29vectorized_elementwise_kernelILi2ENS0_13BinaryFunctorIN3c108BFloat16ES4_S4_ZZZNS0_16fmin_kernel_cudaERNS_18TensorIteratorBaseEENKUlvE_clEvENKUlvE2_clEvEUlS4_S4_E_EESt5arrayIPcLm3EEEEviT0_T1_,@"STO_CUDA_ENTRY STV_DEFAULT"
_ZN2at6native29vectorized_elementwise_kernelILi2ENS0_13BinaryFunctorIN3c108BFloat16ES4_S4_ZZZNS0_16fmin_kernel_cudaERNS_18TensorIteratorBaseEENKUlvE_clEvENKUlvE2_clEvEUlS4_S4_E_EESt5arrayIPcLm3EEEEviT0_T1_:
.text._ZN2at6native29vectorized_elementwise_kernelILi2ENS0_13BinaryFunctorIN3c108BFloat16ES4_S4_ZZZNS0_16fmin_kernel_cudaERNS_18TensorIteratorBaseEENKUlvE_clEvENKUlvE2_clEvEUlS4_S4_E_EESt5arrayIPcLm3EEEEviT0_T1_:
[----:B------:R-:W-:Y:S01]  /*0000*/  LDC R1, c[0x0][0x37c] ;  /* 0x0000df00ff017b82 */ /* 0x000fe20000000800 */
[----:B------:R-:W0:Y:S01]  /*0010*/  S2R R0, SR_CTAID.X ;  /* 0x0000000000007919 */ /* 0x000e220000002500 */
[----:B------:R-:W1:Y:S01]  /*0020*/  LDCU UR6, c[0x0][0x380] ;  /* 0x00007000ff0677ac */ /* 0x000e620008000800 */
[----:B------:R-:W2:Y:S01]  /*0030*/  LDCU.64 UR4, c[0x0][0x358] ;  /* 0x00006b00ff0477ac */ /* 0x000ea20008000a00 */
[----:B0-----:R-:W-:-:S05]  /*0040*/  IMAD.SHL.U32 R0, R0, 0x400, RZ ;  /* 0x0000040000007824 */ /* 0x001fca00078e00ff */
[----:B-1----:R-:W-:-:S04]  /*0050*/  IADD3 R2, PT, PT, -R0, UR6, RZ ;  /* 0x0000000600027c10 */ /* 0x002fc8000fffe1ff */
[----:B------:R-:W-:-:S13]  /*0060*/  ISETP.GT.U32.AND P0, PT, R2, 0x3ff, PT ;  /* 0x000003ff0200780c */ /* 0x000fda0003f04070 */
[----:B--2---:R-:W-:Y:S05]  /*0070*/  @P0 BRA `(.L_x_1455) ;  /* 0x0000000c00100947 */ /* 0x004fea0003800000 */
[----:B------:R-:W0:Y:S01]  /*0080*/  S2R R13, SR_TID.X ;  /* 0x00000000000d7919 */ /* 0x000e220000002100 */
[----:B------:R-:W1:Y:S01]  /*0090*/  LDC.64 R14, c[0x0][0x390] ;  /* 0x0000e400ff0e7b82 */ /* 0x000e620000000a00 */
[----:B------:R-:W-:Y:S02]  /*00a0*/  PRMT R28, RZ, 0x7610, R28 ;  /* 0x00007610ff1c7816 */ /* 0x000fe4000000001c */
[----:B------:R-:W-:Y:S02]  /*00b0*/  PRMT R25, RZ, 0x7610, R25 ;  /* 0x00007610ff197816 */ /* 0x000fe40000000019 */
[----:B------:R-:W-:-:S03]  /*00c0*/  PRMT R26, RZ, 0x7610, R26 ;  /* 0x00007610ff1a7816 */ /* 0x000fc6000000001a */
[----:B------:R-:W2:Y:S08]  /*00d0*/  LDC.64 R32, c[0x0][0x398] ;  /* 0x0000e600ff207b82 */ /* 0x000eb00000000a00 */
[----:B------:R-:W3:Y:S08]  /*00e0*/  LDC.64 R20, c[0x0][0x390] ;  /* 0x0000e400ff147b82 */ /* 0x000ef00000000a00 */
[----:B------:R-:W4:Y:S01]  /*00f0*/  LDC.64 R30, c[0x0][0x398] ;  /* 0x0000e600ff1e7b82 */ /* 0x000f220000000a00 */
[----:B0-----:R-:W-:Y:S01]  /*0100*/  ISETP.GE.U32.AND P0, PT, R13, R2, PT ;  /* 0x000000020d00720c */ /* 0x001fe20003f06070 */
[----:B------:R-:W-:-:S06]  /*0110*/  IMAD.MOV.U32 R3, RZ, RZ, R13 ;  /* 0x000000ffff037224 */ /* 0x000fcc00078e000d */
[----:B------:R-:W0:Y:S08]  /*0120*/  LDC.64 R34, c[0x0][0x390] ;  /* 0x0000e400ff227b82 */ /* 0x000e300000000a00 */
[----:B------:R-:W5:Y:S01]  /*0130*/  LDC.64 R36, c[0x0][0x390] ;  /* 0x0000e400ff247b82 */ /* 0x000f620000000a00 */
[----:B------:R-:W-:Y:S01]  /*0140*/  @!P0 VIADD R13, R3, 0x80 ;  /* 0x00000080030d8836 */ /* 0x000fe20000000000 */
[----:B------:R-:W-:-:S04]  /*0150*/  @!P0 IADD3 R17, PT, PT, R0, R3, RZ ;  /* 0x0000000300118210 */ /* 0x000fc80007ffe0ff */
[----:B------:R-:W-:Y:S01]  /*0160*/  ISETP.GE.U32.AND P1, PT, R13, R2, PT ;  /* 0x000000020d00720c */ /* 0x000fe20003f26070 */
[C---:B-1----:R-:W-:Y:S01]  /*0170*/  @!P0 IMAD.WIDE.U32 R14, R17.reuse, 0x2, R14 ;  /* 0x00000002110e8825 */ /* 0x042fe200078e000e */
[----:B------:R-:W1:Y:S03]  /*0180*/  LDC.64 R18, c[0x0][0x398] ;  /* 0x0000e600ff127b82 */ /* 0x000e660000000a00 */
[----:B--2---:R-:W-:Y:S01]  /*0190*/  @!P0 IMAD.WIDE.U32 R32, R17, 0x2, R32 ;  /* 0x0000000211208825 */ /* 0x004fe200078e0020 */
[----:B------:R2:W5:Y:S04]  /*01a0*/  @!P0 LDG.E.U16 R28, desc[UR4][R14.64] ;  /* 0x000000040e1c8981 */ /* 0x000568000c1e1500 */
[----:B------:R4:W5:Y:S03]  /*01b0*/  @!P0 LDG.E.U16 R25, desc[UR4][R32.64] ;  /* 0x0000000420198981 */ /* 0x000966000c1e1500 */
[----:B------:R-:W-:-:S02]  /*01c0*/  @!P1 IMAD.IADD R11, R0, 0x1, R13 ;  /* 0x00000001000b9824 */ /* 0x000fc400078e020d */
[----:B------:R-:W-:Y:S01]  /*01d0*/  @!P1 VIADD R13, R13, 0x80 ;  /* 0x000000800d0d9836 */ /* 0x000fe20000000000 */
[----:B--2---:R-:W2:Y:S01]  /*01e0*/  LDC.64 R14, c[0x0][0x398] ;  /* 0x0000e600ff0e7b82 */ /* 0x004ea20000000a00 */
[----:B---3--:R-:W-:-:S03]  /*01f0*/  @!P1 IMAD.WIDE.U32 R20, R11, 0x2, R20 ;  /* 0x000000020b149825 */ /* 0x008fc600078e0014 */
[----:B------:R-:W-:Y:S01]  /*0200*/  ISETP.GE.U32.AND P2, PT, R13, R2, PT ;  /* 0x000000020d00720c */ /* 0x000fe20003f46070 */
[----:B----4-:R-:W-:Y:S01]  /*0210*/  @!P1 IMAD.WIDE.U32 R30, R11, 0x2, R30 ;  /* 0x000000020b1e9825 */ /* 0x010fe200078e001e */
[----:B------:R-:W-:Y:S01]  /*0220*/  PRMT R27, RZ, 0x7610, R27 ;  /* 0x00007610ff1b7816 */ /* 0x000fe2000000001b */
[----:B------:R-:W3:Y:S01]  /*0230*/  @!P1 LDG.E.U16 R26, desc[UR4][R20.64] ;  /* 0x00000004141a9981 */ /* 0x000ee2000c1e1500 */
[----:B------:R-:W4:Y:S04]  /*0240*/  LDC.64 R32, c[0x0][0x390] ;  /* 0x0000e400ff207b82 */ /* 0x000f280000000a00 */
[----:B------:R0:W3:Y:S05]  /*0250*/  @!P1 LDG.E.U16 R27, desc[UR4][R30.64] ;  /* 0x000000041e1b9981 */ /* 0x0000ea000c1e1500 */
[----:B------:R-:W-:-:S02]  /*0260*/  @!P2 IMAD.IADD R17, R0, 0x1, R13 ;  /* 0x000000010011a824 */ /* 0x000fc400078e020d */
[----:B------:R-:W-:Y:S01]  /*0270*/  @!P2 VIADD R13, R13, 0x80 ;  /* 0x000000800d0da836 */ /* 0x000fe20000000000 */
[----:B0-----:R-:W0:Y:S04]  /*0280*/  LDC.64 R30, c[0x0][0x398] ;  /* 0x0000e600ff1e7b82 */ /* 0x001e280000000a00 */
[----:B------:R-:W-:-:S13]  /*0290*/  ISETP.GE.U32.AND P0, PT, R13, R2, PT ;  /* 0x000000020d00720c */ /* 0x000fda0003f06070 */
[----:B------:R-:W-:Y:S02]  /*02a0*/  @!P0 IMAD.IADD R11, R0, 0x1, R13 ;  /* 0x00000001000b8824 */ /* 0x000fe400078e020d */
[----:B------:R-:W-:-:S05]  /*02b0*/  @!P0 VIADD R13, R13, 0x80 ;  /* 0x000000800d0d8836 */ /* 0x000fca0000000000 */
[----:B------:R-:W-:Y:S01]  /*02c0*/  ISETP.GE.U32.AND P1, PT, R13, R2, PT ;  /* 0x000000020d00720c */ /* 0x000fe20003f26070 */
[C---:B------:R-:W-:Y:S01]  /*02d0*/  @!P0 IMAD.WIDE.U32 R34, R11.reuse, 0x2, R34 ;  /* 0x000000020b228825 */ /* 0x040fe200078e0022 */
[----:B------:R-:W-:Y:S02]  /*02e0*/  PRMT R22, RZ, 0x7610, R22 ;  /* 0x00007610ff167816 */ /* 0x000fe40000000016 */
[----:B------:R-:W-:Y:S01]  /*02f0*/  PRMT R20, RZ, 0x7610, R20 ;  /* 0x00007610ff147816 */ /* 0x000fe20000000014 */
[----:B--2---:R-:W-:Y:S01]  /*0300*/  @!P0 IMAD.WIDE.U32 R14, R11, 0x2, R14 ;  /* 0x000000020b0e8825 */ /* 0x004fe200078e000e */
[----:B------:R-:W-:Y:S02]  /*0310*/  PRMT R23, RZ, 0x7610, R23 ;  /* 0x00007610ff177816 */ /* 0x000fe40000000017 */
[----:B------:R-:W2:Y:S01]  /*0320*/  @!P0 LDG.E.U16 R22, desc[UR4][R34.64] ;  /* 0x0000000422168981 */ /* 0x000ea2000c1e1500 */
[----:B-----5:R-:W-:-:S03]  /*0330*/  @!P2 IMAD.WIDE.U32 R36, R17, 0x2, R36 ;  /* 0x000000021124a825 */ /* 0x020fc600078e0024 */
[----:B------:R-:W5:Y:S01]  /*0340*/  @!P0 LDG.E.U16 R20, desc[UR4][R14.64] ;  /* 0x000000040e148981 */ /* 0x000f62000c1e1500 */
[----:B------:R-:W-:Y:S01]  /*0350*/  @!P1 IMAD.IADD R11, R0, 0x1, R13 ;  /* 0x00000001000b9824 */ /* 0x000fe200078e020d */
[----:B------:R-:W-:Y:S01]  /*0360*/  @!P1 IADD3 R13, PT, PT, R13, 0x80, RZ ;  /* 0x000000800d0d9810 */ /* 0x000fe20007ffe0ff */
[----:B-1----:R-:W-:Y:S01]  /*0370*/  @!P2 IMAD.WIDE.U32 R18, R17, 0x2, R18 ;  /* 0x000000021112a825 */ /* 0x002fe200078e0012 */
[----:B------:R-:W-:Y:S01]  /*0380*/  PRMT R21, RZ, 0x7610, R21 ;  /* 0x00007610ff157816 */ /* 0x000fe20000000015 */
[----:B------:R1:W5:Y:S01]  /*0390*/  @!P2 LDG.E.U16 R23, desc[UR4][R36.64] ;  /* 0x000000042417a981 */ /* 0x000362000c1e1500 */
[----:B------:R-:W-:Y:S01]  /*03a0*/  ISETP.GE.U32.AND P0, PT, R13, R2, PT ;  /* 0x000000020d00720c */ /* 0x000fe20003f06070 */
[----:B------:R-:W0:Y:S01]  /*03b0*/  LDC.64 R16, c[0x0][0x390] ;  /* 0x0000e400ff107b82 */ /* 0x000e220000000a00 */
[----:B------:R-:W-:Y:S02]  /*03c0*/  PRMT R12, RZ, 0x7610, R12 ;  /* 0x00007610ff0c7816 */ /* 0x000fe4000000000c */
[----:B------:R0:W5:Y:S05]  /*03d0*/  @!P2 LDG.E.U16 R21, desc[UR4][R18.64] ;  /* 0x000000041215a981 */ /* 0x00016a000c1e1500 */
[----:B-1----:R-:W1:Y:S01]  /*03e0*/  LDC.64 R36, c[0x0][0x398] ;  /* 0x0000e600ff247b82 */ /* 0x002e620000000a00 */
[----:B----4-:R-:W-:Y:S01]  /*03f0*/  @!P1 IMAD.WIDE.U32 R32, R11, 0x2, R32 ;  /* 0x000000020b209825 */ /* 0x010fe200078e0020 */
[----:B0-----:R-:W-:-:S03]  /*0400*/  PRMT R19, RZ, 0x7610, R19 ;  /* 0x00007610ff137816 */ /* 0x001fc60000000013 */
[----:B------:R-:W-:Y:S01]  /*0410*/  @!P1 IMAD.WIDE.U32 R30, R11, 0x2, R30 ;  /* 0x000000020b1e9825 */ /* 0x000fe200078e001e */
[----:B------:R-:W4:Y:S02]  /*0420*/  @!P1 LDG.E.U16 R12, desc[UR4][R32.64] ;  /* 0x00000004200c9981 */ /* 0x000f24000c1e1500 */
[----:B------:R-:W0:Y:S01]  /*0430*/  LDC.64 R34, c[0x0][0x390] ;  /* 0x0000e400ff227b82 */ /* 0x000e220000000a00 */
[----:B------:R-:W-:Y:S01]  /*0440*/  @!P0 IMAD.IADD R15, R0, 0x1, R13 ;  /* 0x00000001000f8824 */ /* 0x000fe200078e020d */
[----:B------:R1:W4:Y:S01]  /*0450*/  @!P1 LDG.E.U16 R19, desc[UR4][R30.64] ;  /* 0x000000041e139981 */ /* 0x000322000c1e1500 */
[----:B------:R-:W-:-:S05]  /*0460*/  @!P0 VIADD R13, R13, 0x80 ;  /* 0x000000800d0d8836 */ /* 0x000fca0000000000 */
[----:B------:R-:W-:Y:S01]  /*0470*/  ISETP.GE.U32.AND P1, PT, R13, R2, PT ;  /* 0x000000020d00720c */ /* 0x000fe20003f26070 */
[C---:B------:R-:W-:Y:S01]  /*0480*/  @!P0 IMAD.WIDE.U32 R16, R15.reuse, 0x2, R16 ;  /* 0x000000020f108825 */ /* 0x040fe200078e0010 */
[----:B------:R-:W-:Y:S02]  /*0490*/  PRMT R11, RZ, 0x7610, R11 ;  /* 0x00007610ff0b7816 */ /* 0x000fe4000000000b */
[----:B------:R-:W-:Y:S01]  /*04a0*/  PRMT R18, RZ, 0x7610, R18 ;  /* 0x00007610ff127816 */ /* 0x000fe20000000012 */
[----:B-1----:R-:W1:Y:S01]  /*04b0*/  LDC.64 R30, c[0x0][0x390] ;  /* 0x0000e400ff1e7b82 */ /* 0x002e620000000a00 */
[----:B------:R-:W-:Y:S02]  /*04c0*/  @!P0 IMAD.WIDE.U32 R36, R15, 0x2, R36 ;  /* 0x000000020f248825 */ /* 0x000fe400078e0024 */
[----:B------:R0:W4:Y:S04]  /*04d0*/  @!P0 LDG.E.U16 R11, desc[UR4][R16.64] ;  /* 0x00000004100b8981 */ /* 0x000128000c1e1500 */
[----:B------:R1:W4:Y:S01]  /*04e0*/  @!P0 LDG.E.U16 R18, desc[UR4][R36.64] ;  /* 0x0000000424128981 */ /* 0x000322000c1e1500 */
[----:B------:R-:W-:-:S02]  /*04f0*/  @!P1 IMAD.IADD R32, R0, 0x1, R13 ;  /* 0x0000000100209824 */ /* 0x000fc400078e020d */
[----:B------:R-:W-:Y:S01]  /*0500*/  @!P1 VIADD R13, R13, 0x80 ;  /* 0x000000800d0d9836 */ /* 0x000fe20000000000 */
[----:B0-----:R-:W0:Y:S04]  /*0510*/  LDC.64 R16, c[0x0][0x398] ;  /* 0x0000e600ff107b82 */ /* 0x001e280000000a00 */
[----:B------:R-:W-:-:S13]  /*0520*/  ISETP.GE.U32.AND P0, PT, R13, R2, PT ;  /* 0x000000020d00720c */ /* 0x000fda0003f06070 */
[----:B------:R-:W-:-:S04]  /*0530*/  @!P0 IMAD.IADD R15, R0, 0x1, R13 ;  /* 0x00000001000f8824 */ /* 0x000fc800078e020d */
[----:B-1----:R-:W-:Y:S02]  /*0540*/  @!P0 IMAD.WIDE.U32 R36, R15, 0x2, R30 ;  /* 0x000000020f248825 */ /* 0x002fe400078e001e */
[----:B------:R-:W1:Y:S01]  /*0550*/  LDC.64 R30, c[0x0][0x398] ;  /* 0x0000e600ff1e7b82 */ /* 0x000e620000000a00 */
[----:B------:R-:W-:Y:S01]  /*0560*/  PRMT R14, RZ, 0x7610, R14 ;  /* 0x00007610ff0e7816 */ /* 0x000fe2000000000e */
[----:B------:R-:W-:Y:S01]  /*0570*/  @!P1 IMAD.WIDE.U32 R34, R32, 0x2, R34 ;  /* 0x0000000220229825 */ /* 0x000fe200078e0022 */
[----:B------:R-:W-:-:S03]  /*0580*/  PRMT R13, RZ, 0x7610, R13 ;  /* 0x00007610ff0d7816 */ /* 0x000fc6000000000d */
[----:B0-----:R-:W-:Y:S01]  /*0590*/  @!P1 IMAD.WIDE.U32 R32, R32, 0x2, R16 ;  /* 0x0000000220209825 */ /* 0x001fe200078e0010 */
[----:B------:R1:W4:Y:S01]  /*05a0*/  @!P1 LDG.E.U16 R14, desc[UR4][R34.64] ;  /* 0x00000004220e9981 */ /* 0x000322000c1e1500 */
[----:B------:R-:W-:-:S03]  /*05b0*/  PRMT R16, RZ, 0x7610, R16 ;  /* 0x00007610ff107816 */ /* 0x000fc60000000010 */
[----:B------:R-:W4:Y:S04]  /*05c0*/  @!P0 LDG.E.U16 R13, desc[UR4][R36.64] ;  /* 0x00000004240d8981 */ /* 0x000f28000c1e1500 */
[----:B------:R-:W4:Y:S01]  /*05d0*/  @!P1 LDG.E.U16 R16, desc[UR4][R32.64] ;  /* 0x0000000420109981 */ /* 0x000f22000c1e1500 */
[----:B-1----:R-:W-:Y:S01]  /*05e0*/  @!P0 IMAD.WIDE.U32 R34, R15, 0x2, R30 ;  /* 0x000000020f228825 */ /* 0x002fe200078e001e */
[----:B------:R-:W-:-:S06]  /*05f0*/  PRMT R15, RZ, 0x7610, R15 ;  /* 0x00007610ff0f7816 */ /* 0x000fcc000000000f */
[----:B------:R-:W4:Y:S01]  /*0600*/  @!P0 LDG.E.U16 R15, desc[UR4][R34.64] ;  /* 0x00000004220f8981 */ /* 0x000f22000c1e1500 */
[C---:B------:R-:W-:Y:S02]  /*0610*/  ISETP.GE.U32.AND P0, PT, R3.reuse, R2, PT ;  /* 0x000000020300720c */ /* 0x040fe40003f06070 */
[----:B------:R-:W-:-:S04]  /*0620*/  IADD3 R17, PT, PT, R3, 0x80, RZ ;  /* 0x0000008003117810 */ /* 0x000fc80007ffe0ff */
[----:B------:R-:W-:-:S07]  /*0630*/  ISETP.GE.U32.AND P4, PT, R17, R2, PT ;  /* 0x000000021100720c */ /* 0x000fce0003f86070 */
[----:B------:R-:W0:Y:S01]  /*0640*/  @!P0 LDC.64 R30, c[0x0][0x388] ;  /* 0x0000e200ff1e8b82 */ /* 0x000e220000000a00 */
[----:B------:R-:W-:-:S04]  /*0650*/  IADD3 R29, PT, PT, R3, 0x100, RZ ;  /* 0x00000100031d7810 */ /* 0x000fc80007ffe0ff */
[----:B------:R-:W-:Y:S01]  /*0660*/  ISETP.GE.U32.AND P1, PT, R29, R2, PT ;  /* 0x000000021d00720c */ /* 0x000fe20003f26070 */
[----:B------:R-:W-:Y:S04]  /*0670*/  BSSY.RECONVERGENT B0, `(.L_x_1456) ;  /* 0x000005c000007945 */ /* 0x000fe80003800200 */
[----:B------:R-:W-:Y:S01]  /*0680*/  BSSY.RELIABLE B1, `(.L_x_1457) ;  /* 0x0000054000017945 */ /* 0x000fe20003800100 */
[----:B------:R-:W-:Y:S02]  /*0690*/  @!P0 IMAD.U32 R28, R28, 0x10000, RZ ;  /* 0x000100001c1c8824 */ /* 0x000fe400078e00ff */
[----:B------:R-:W-:Y:S02]  /*06a0*/  @!P0 IMAD.U32 R25, R25, 0x10000, RZ ;  /* 0x0001000019198824 */ /* 0x000fe400078e00ff */
[----:B---3--:R-:W-:-:S02]  /*06b0*/  @!P4 IMAD.U32 R26, R26, 0x10000, RZ ;  /* 0x000100001a1ac824 */ /* 0x008fc400078e00ff */
[----:B------:R-:W-:-:S05]  /*06c0*/  @!P4 IMAD.U32 R27, R27, 0x10000, RZ ;  /* 0x000100001b1bc824 */ /* 0x000fca00078e00ff */
[----:B------:R-:W-:Y:S01]  /*06d0*/  @!P4 FMNMX.FTZ R26, R26, R27, PT ;  /* 0x0000001b1a1ac209 */ /* 0x000fe20003810000 */
[----:B------:R-:W-:Y:S01]  /*06e0*/  VIADD R27, R3, 0x180 ;  /* 0x00000180031b7836 */ /* 0x000fe20000000000 */
[----:B------:R-:W-:Y:S01]  /*06f0*/  @!P0 FMNMX.FTZ R25, R28, R25, PT ;  /* 0x000000191c198209 */ /* 0x000fe20003810000 */
[----:B------:R-:W-:-:S03]  /*0700*/  @!P0 IMAD.IADD R28, R0, 0x1, R3 ;  /* 0x00000001001c8824 */ /* 0x000fc600078e0203 */
[----:B------:R-:W-:Y:S01]  /*0710*/  ISETP.GE.U32.AND P2, PT, R27, R2, PT ;  /* 0x000000021b00720c */ /* 0x000fe20003f46070 */
[----:B------:R-:W-:Y:S01]  /*0720*/  VIADD R27, R3, 0x200 ;  /* 0x00000200031b7836 */ /* 0x000fe20000000000 */
[----:B------:R-:W-:Y:S01]  /*0730*/  @!P0 F2FP.BF16.F32.PACK_AB R24, RZ, R25 ;  /* 0x00000019ff18823e */ /* 0x000fe200000010ff */
[----:B0-----:R-:W-:-:S03]  /*0740*/  @!P0 IMAD.WIDE.U32 R28, R28, 0x2, R30 ;  /* 0x000000021c1c8825 */ /* 0x001fc600078e001e */
[----:B------:R-:W-:Y:S01]  /*0750*/  ISETP.GE.U32.AND P3, PT, R27, R2, PT ;  /* 0x000000021b00720c */ /* 0x000fe20003f66070 */
[C---:B------:R-:W-:Y:S01]  /*0760*/  VIADD R25, R3.reuse, 0x280 ;  /* 0x0000028003197836 */ /* 0x040fe20000000000 */
[C---:B------:R-:W-:Y:S01]  /*0770*/  IADD3 R27, PT, PT, R3.reuse, 0x300, RZ ;  /* 0x00000300031b7810 */ /* 0x040fe20007ffe0ff */
[----:B------:R-:W-:Y:S01]  /*0780*/  VIADD R31, R3, 0x380 ;  /* 0x00000380031f7836 */ /* 0x000fe20000000000 */
[----:B------:R-:W-:Y:S02]  /*0790*/  @!P4 F2FP.BF16.F32.PACK_AB R4, RZ, R26 ;  /* 0x0000001aff04c23e */ /* 0x000fe400000010ff */
[-C--:B------:R-:W-:Y:S02]  /*07a0*/  ISETP.GE.U32.AND P5, PT, R27, R2.reuse, PT ;  /* 0x000000021b00720c */ /* 0x080fe40003fa6070 */
[-C--:B------:R-:W-:Y:S02]  /*07b0*/  ISETP.GE.U32.AND P6, PT, R25, R2.reuse, PT ;  /* 0x000000021900720c */ /* 0x080fe40003fc6070 */
[----:B------:R-:W-:Y:S01]  /*07c0*/  ISETP.GE.U32.AND P4, PT, R31, R2, PT ;  /* 0x000000021f00720c */ /* 0x000fe20003f86070 */
[----:B------:R-:W-:Y:S01]  /*07d0*/  @!P0 IMAD.MOV.U32 R3, RZ, RZ, R17 ;  /* 0x000000ffff038224 */ /* 0x000fe200078e0011 */
[----:B------:R-:W-:-:S05]  /*07e0*/  PRMT R26, R24, 0x7610, R26 ;  /* 0x00007610181a7816 */ /* 0x000fca000000001a */
[----:B------:R0:W-:Y:S01]  /*07f0*/  @!P0 STG.E.U16 desc[UR4][R28.64], R26 ;  /* 0x0000001a1c008986 */ /* 0x0001e2000c101504 */
[----:B------:R-:W-:Y:S02]  /*0800*/  ISETP.GE.U32.AND P0, PT, R3, R2, PT ;  /* 0x000000020300720c */ /* 0x000fe40003f06070 */
[----:B--2---:R-:W-:Y:S01]  /*0810*/  @!P2 SHF.L.U32 R22, R22, 0x10, RZ ;  /* 0x000000101616a819 */ /* 0x004fe200000006ff */
[----:B-----5:R-:W-:Y:S02]  /*0820*/  @!P1 IMAD.U32 R24, R21, 0x10000, RZ ;  /* 0x0001000015189824 */ /* 0x020fe400078e00ff */
[----:B------:R-:W-:Y:S02]  /*0830*/  @!P2 IMAD.U32 R21, R20, 0x10000, RZ ;  /* 0x000100001415a824 */ /* 0x000fe400078e00ff */
[----:B------:R-:W-:Y:S02]  /*0840*/  @!P1 IMAD.U32 R23, R23, 0x10000, RZ ;  /* 0x0001000017179824 */ /* 0x000fe400078e00ff */
[----:B----4-:R-:W-:Y:S01]  /*0850*/  @!P3 IMAD.U32 R20, R12, 0x10000, RZ ;  /* 0x000100000c14b824 */ /* 0x010fe200078e00ff */
[----:B------:R-:W-:Y:S01]  /*0860*/  @!P2 FMNMX.FTZ R12, R22, R21, PT ;  /* 0x00000015160ca209 */ /* 0x000fe20003810000 */
[----:B------:R-:W-:Y:S01]  /*0870*/  @!P3 IMAD.U32 R19, R19, 0x10000, RZ ;  /* 0x000100001313b824 */ /* 0x000fe200078e00ff */
[----:B------:R-:W-:-:S04]  /*0880*/  @!P1 FMNMX.FTZ R17, R23, R24, PT ;  /* 0x0000001817119209 */ /* 0x000fc80003810000 */
[----:B------:R-:W-:Y:S01]  /*0890*/  @!P3 FMNMX.FTZ R19, R20, R19, PT ;  /* 0x000000131413b209 */ /* 0x000fe20003810000 */
[----:B------:R-:W-:Y:S01]  /*08a0*/  @!P6 IMAD.U32 R11, R11, 0x10000, RZ ;  /* 0x000100000b0be824 */ /* 0x000fe200078e00ff */
[----:B------:R-:W-:-:S04]  /*08b0*/  @!P6 SHF.L.U32 R18, R18, 0x10, RZ ;  /* 0x000000101212e819 */ /* 0x000fc800000006ff */
[----:B------:R-:W-:Y:S02]  /*08c0*/  @!P6 FMNMX.FTZ R11, R11, R18, PT ;  /* 0x000000120b0be209 */ /* 0x000fe40003810000 */
[----:B------:R-:W-:Y:S02]  /*08d0*/  @!P1 F2FP.BF16.F32.PACK_AB R5, RZ, R17 ;  /* 0x00000011ff05923e */ /* 0x000fe400000010ff */
[----:B------:R-:W-:Y:S02]  /*08e0*/  @!P2 F2FP.BF16.F32.PACK_AB R6, RZ, R12 ;  /* 0x0000000cff06a23e */ /* 0x000fe400000010ff */
[----:B------:R-:W-:Y:S02]  /*08f0*/  @!P3 F2FP.BF16.F32.PACK_AB R7, RZ, R19 ;  /* 0x00000013ff07b23e */ /* 0x000fe400000010ff */
[----:B------:R-:W-:Y:S01]  /*0900*/  @!P6 F2FP.BF16.F32.PACK_AB R8, RZ, R11 ;  /* 0x0000000bff08e23e */ /* 0x000fe200000010ff */
[----:B------:R-:W-:Y:S02]  /*0910*/  @!P5 IMAD.U32 R14, R14, 0x10000, RZ ;  /* 0x000100000e0ed824 */ /* 0x000fe400078e00ff */
[----:B------:R-:W-:-:S02]  /*0920*/  @!P4 IMAD.U32 R13, R13, 0x10000, RZ ;  /* 0x000100000d0dc824 */ /* 0x000fc400078e00ff */
[----:B------:R-:W-:-:S05]  /*0930*/  @!P5 IMAD.U32 R21, R16, 0x10000, RZ ;  /* 0x000100001015d824 */ /* 0x000fca00078e00ff */
[----:B------:R-:W-:Y:S01]  /*0940*/  @!P5 FMNMX.FTZ R14, R14, R21, PT ;  /* 0x000000150e0ed209 */ /* 0x000fe20003810000 */
[----:B------:R-:W-:-:S03]  /*0950*/  @!P4 IMAD.U32 R16, R15, 0x10000, RZ ;  /* 0x000100000f10c824 */ /* 0x000fc600078e00ff */
[----:B------:R-:W-:Y:S02]  /*0960*/  @!P5 F2FP.BF16.F32.PACK_AB R9, RZ, R14 ;  /* 0x0000000eff09d23e */ /* 0x000fe400000010ff */
[----:B------:R-:W-:-:S04]  /*0970*/  @!P4 FMNMX.FTZ R13, R13, R16, PT ;  /* 0x000000100d0dc209 */ /* 0x000fc80003810000 */
[----:B------:R-:W-:Y:S01]  /*0980*/  @!P4 F2FP.BF16.F32.PACK_AB R10, RZ, R13 ;  /* 0x0000000dff0ac23e */ /* 0x000fe200000010ff */
[----:B0-----:R-:W-:Y:S06]  /*0990*/  @P0 BRA `(.L_x_1458) ;  /* 0x0000000000300947 */ /* 0x001fec0003800000 */
[----:B------:R-:W0:Y:S01]  /*09a0*/  LDC.64 R12, c[0x0][0x388] ;  /* 0x0000e200ff0c7b82 */ /* 0x000e220000000a00 */
[----:B------:R-:W-:Y:S01]  /*09b0*/  IADD3 R11, PT, PT, R0, R3, RZ ;  /* 0x00000003000b7210 */ /* 0x000fe20007ffe0ff */
[----:B------:R-:W-:-:S05]  /*09c0*/  VIADD R3, R3, 0x80 ;  /* 0x0000008003037836 */ /* 0x000fca0000000000 */
[----:B------:R-:W-:Y:S01]  /*09d0*/  ISETP.GE.U32.AND P0, PT, R3, R2, PT ;  /* 0x000000020300720c */ /* 0x000fe20003f06070 */
[----:B0-----:R-:W-:-:S05]  /*09e0*/  IMAD.WIDE.U32 R12, R11, 0x2, R12 ;  /* 0x000000020b0c7825 */ /* 0x001fca00078e000c */
[----:B------:R0:W-:Y:S07]  /*09f0*/  STG.E.U16 desc[UR4][R12.64], R4 ;  /* 0x000000040c007986 */ /* 0x0001ee000c101504 */
[----:B------:R-:W-:Y:S05]  /*0a00*/  @P0 BRA `(.L_x_1459) ;  /* 0x0000000000300947 */ /* 0x000fea0003800000 */
[----:B0-----:R-:W0:Y:S01]  /*0a10*/  LDC.64 R12, c[0x0][0x388] ;  /* 0x0000e200ff0c7b82 */ /* 0x001e220000000a00 */
[----:B------:R-:W-:Y:S02]  /*0a20*/  IMAD.IADD R11, R0, 0x1, R3 ;  /* 0x00000001000b7824 */ /* 0x000fe400078e0203 */
[----:B------:R-:W-:Y:S02]  /*0a30*/  VIADD R3, R3, 0x80 ;  /* 0x0000008003037836 */ /* 0x000fe40000000000 */
[----:B0-----:R-:W-:-:S05]  /*0a40*/  IMAD.WIDE.U32 R12, R11, 0x2, R12 ;  /* 0x000000020b0c7825 */ /* 0x001fca00078e000c */
[----:B------:R0:W-:Y:S02]  /*0a50*/  STG.E.U16 desc[UR4][R12.64], R5 ;  /* 0x000000050c007986 */ /* 0x0001e4000c101504 */
.L_x_1458:
[----:B------:R-:W-:-:S13]  /*0a60*/  ISETP.GE.U32.AND P0, PT, R3, R2, PT ;  /* 0x000000020300720c */ /* 0x000fda0003f06070 */
[----:B------:R-:W-:Y:S05]  /*0a70*/  @P0 BRA `(.L_x_1460) ;  /* 0x0000000000300947 */ /* 0x000fea0003800000 */
[----:B0-----:R-:W0:Y:S01]  /*0a80*/  LDC.64 R4, c[0x0][0x388] ;  /* 0x0000e200ff047b82 */ /* 0x001e220000000a00 */
[----:B------:R-:W-:Y:S01]  /*0a90*/  IMAD.IADD R11, R0, 0x1, R3 ;  /* 0x00000001000b7824 */ /* 0x000fe200078e0203 */
[----:B------:R-:W-:-:S03]  /*0aa0*/  IADD3 R3, PT, PT, R3, 0x80, RZ ;  /* 0x0000008003037810 */ /* 0x000fc60007ffe0ff */
[----:B0-----:R-:W-:-:S05]  /*0ab0*/  IMAD.WIDE.U32 R4, R11, 0x2, R4 ;  /* 0x000000020b047825 */ /* 0x001fca00078e0004 */
[----:B------:R1:W-:Y:S02]  /*0ac0*/  STG.E.U16 desc[UR4][R4.64], R6 ;  /* 0x0000000604007986 */ /* 0x0003e4000c101504 */
.L_x_1459:
[----:B------:R-:W-:-:S13]  /*0ad0*/  ISETP.GE.U32.AND P0, PT, R3, R2, PT ;  /* 0x000000020300720c */ /* 0x000fda0003f06070 */
[----:B------:R-:W-:Y:S05]  /*0ae0*/  @P0 BRA `(.L_x_1461) ;  /* 0x0000000000340947 */ /* 0x000fea0003800000 */
[----:B01----:R-:W0:Y:S01]  /*0af0*/  LDC.64 R4, c[0x0][0x388] ;  /* 0x0000e200ff047b82 */ /* 0x003e220000000a00 */
[----:B------:R-:W-:Y:S02]  /*0b00*/  IMAD.IADD R11, R0, 0x1, R3 ;  /* 0x00000001000b7824 */ /* 0x000fe400078e0203 */
[----:B------:R-:W-:Y:S02]  /*0b10*/  VIADD R3, R3, 0x80 ;  /* 0x0000008003037836 */ /* 0x000fe40000000000 */
[----:B0-----:R-:W-:-:S05]  /*0b20*/  IMAD.WIDE.U32 R4, R11, 0x2, R4 ;  /* 0x000000020b047825 */ /* 0x001fca00078e0004 */
[----:B------:R1:W-:Y:S02]  /*0b30*/  STG.E.U16 desc[UR4][R4.64], R7 ;  /* 0x0000000704007986 */ /* 0x0003e4000c101504 */
.L_x_1460:
[----:B------:R-:W-:-:S13]  /*0b40*/  ISETP.GE.U32.AND P0, PT, R3, R2, PT ;  /* 0x000000020300720c */ /* 0x000fda0003f06070 */
[----:B------:R-:W-:Y:S05]  /*0b50*/  @P0 BREAK.RELIABLE B1 ;  /* 0x0000000000010942 */ /* 0x000fea0003800100 */
[----:B------:R-:W-:Y:S05]  /*0b60*/  @P0 BRA `(.L_x_1462) ;  /* 0x0000000000300947 */ /* 0x000fea0003800000 */
[----:B01----:R-:W0:Y:S01]  /*0b70*/  LDC.64 R4, c[0x0][0x388] ;  /* 0x0000e200ff047b82 */ /* 0x003e220000000a00 */
[----:B------:R-:W-:Y:S02]  /*0b80*/  IMAD.IADD R7, R0, 0x1, R3 ;  /* 0x0000000100077824 */ /* 0x000fe400078e0203 */
[----:B------:R-:W-:Y:S02]  /*0b90*/  VIADD R3, R3, 0x80 ;  /* 0x0000008003037836 */ /* 0x000fe40000000000 */
[----:B0-----:R-:W-:-:S05]  /*0ba0*/  IMAD.WIDE.U32 R4, R7, 0x2, R4 ;  /* 0x0000000207047825 */ /* 0x001fca00078e0004 */
[----:B------:R2:W-:Y:S02]  /*0bb0*/  STG.E.U16 desc[UR4][R4.64], R8 ;  /* 0x0000000804007986 */ /* 0x0005e4000c101504 */
.L_x_1461:
[----:B------:R-:W-:Y:S05]  /*0bc0*/  BSYNC.RELIABLE B1 ;  /* 0x0000000000017941 */ /* 0x000fea0003800100 */
.L_x_1457:
[----:B------:R-:W-:-:S13]  /*0bd0*/  ISETP.GE.U32.AND P0, PT, R3, R2, PT ;  /* 0x000000020300720c */ /* 0x000fda0003f06070 */
[----:B012---:R-:W0:Y:S01]  /*0be0*/  @!P0 LDC.64 R4, c[0x0][0x388] ;  /* 0x0000e200ff048b82 */ /* 0x007e220000000a00 */
[----:B------:R-:W-:Y:S01]  /*0bf0*/  @!P0 IADD3 R7, PT, PT, R0, R3, RZ ;  /* 0x0000000300078210 */ /* 0x000fe20007ffe0ff */
[----:B------:R-:W-:-:S04]  /*0c00*/  @!P0 VIADD R3, R3, 0x80 ;  /* 0x0000008003038836 */ /* 0x000fc80000000000 */
[----:B0-----:R-:W-:-:S05]  /*0c10*/  @!P0 IMAD.WIDE.U32 R4, R7, 0x2, R4 ;  /* 0x0000000207048825 */ /* 0x001fca00078e0004 */
[----:B------:R2:W-:Y:S02]  /*0c20*/  @!P0 STG.E.U16 desc[UR4][R4.64], R9 ;  /* 0x0000000904008986 */ /* 0x0005e4000c101504 */
.L_x_1462:
[----:B------:R-:W-:Y:S05]  /*0c30*/  BSYNC.RECONVERGENT B0 ;  /* 0x0000000000007941 */ /* 0x000fea0003800200 */
.L_x_1456:
        /* <DEDUP_REMOVED lines=8> */
.L_x_1455:
[----:B------:R-:W0:Y:S01]  /*0cc0*/  S2R R2, SR_TID.X ;  /* 0x0000000000027919 */ /* 0x000e220000002100 */
[----:B------:R-:W1:Y:S08]  /*0cd0*/  LDC.64 R4, c[0x0][0x390] ;  /* 0x0000e400ff047b82 */ /* 0x000e700000000a00 */
[----:B------:R-:W2:Y:S01]  /*0ce0*/  LDC.64 R6, c[0x0][0x398] ;  /* 0x0000e600ff067b82 */ /* 0x000ea20000000a00 */
[----:B-1----:R-:W-:-:S04]  /*0cf0*/  IMAD.WIDE.U32 R4, R0, 0x2, R4 ;  /* 0x0000000200047825 */ /* 0x002fc800078e0004 */
[----:B0-----:R-:W-:-:S03]  /*0d00*/  IMAD.WIDE.U32 R10, R2, 0x4, R4 ;  /* 0x00000004020a7825 */ /* 0x001fc600078e0004 */
[----:B------:R-:W0:Y:S01]  /*0d10*/  LDC.64 R4, c[0x0][0x388] ;  /* 0x0000e200ff047b82 */ /* 0x000e220000000a00 */
[----:B--2---:R-:W-:Y:S01]  /*0d20*/  IMAD.WIDE.U32 R6, R0, 0x2, R6 ;  /* 0x0000000200067825 */ /* 0x004fe200078e0006 */
[----:B------:R-:W2:Y:S04]  /*0d30*/  LDG.E R9, desc[UR4][R10.64] ;  /* 0x000000040a097981 */ /* 0x000ea8000c1e1900 */
[----:B------:R-:W3:Y:S01]  /*0d40*/  LDG.E R15, desc[UR4][R10.64+0x200] ;  /* 0x000200040a0f7981 */ /* 0x000ee2000c1e1900 */
[----:B------:R-:W-:-:S03]  /*0d50*/  IMAD.WIDE.U32 R12, R2, 0x4, R6 ;  /* 0x00000004020c7825 */ /* 0x000fc600078e0006 */
[----:B------:R-:W4:Y:S04]  /*0d60*/  LDG.E R3, desc[UR4][R10.64+0x400] ;  /* 0x000400040a037981 */ /* 0x000f28000c1e1900 */
[----:B------:R-:W5:Y:S04]  /*0d70*/  LDG.E R16, desc[UR4][R12.64] ;  /* 0x000000040c107981 */ /* 0x000f68000c1e1900 */
[----:B------:R-:W4:Y:S04]  /*0d80*/  LDG.E R18, desc[UR4][R12.64+0x200] ;  /* 0x000200040c127981 */ /* 0x000f28000c1e1900 */
[----:B------:R4:W4:Y:S04]  /*0d90*/  LDG.E R8, desc[UR4][R10.64+0x600] ;  /* 0x000600040a087981 */ /* 0x000928000c1e1900 */
[----:B------:R-:W4:Y:S04]  /*0da0*/  LDG.E R6, desc[UR4][R12.64+0x400] ;  /* 0x000400040c067981 */ /* 0x000f28000c1e1900 */
[----:B------:R1:W4:Y:S01]  /*0db0*/  LDG.E R7, desc[UR4][R12.64+0x600] ;  /* 0x000600040c077981 */ /* 0x000322000c1e1900 */
[----:B0-----:R-:W-:-:S04]  /*0dc0*/  IMAD.WIDE.U32 R4, R0, 0x2, R4 ;  /* 0x0000000200047825 */ /* 0x001fc800078e0004 */
[----:B------:R-:W-:Y:S01]  /*0dd0*/  IMAD.WIDE.U32 R4, R2, 0x4, R4 ;  /* 0x0000000402047825 */ /* 0x000fe200078e0004 */
[----:B--2---:R-:W-:-:S03]  /*0de0*/  PRMT R14, R9, 0x7632, R14 ;  /* 0x00007632090e7816 */ /* 0x004fc6000000000e */
[----:B------:R-:W-:Y:S01]  /*0df0*/  IMAD.U32 R9, R9, 0x10000, RZ ;  /* 0x0001000009097824 */ /* 0x000fe200078e00ff */
[C---:B-----5:R-:W-:Y:S01]  /*0e00*/  PRMT R17, R16.reuse, 0x7632, R17 ;  /* 0x0000763210117816 */ /* 0x060fe20000000011 */
[----:B------:R-:W-:-:S05]  /*0e10*/  IMAD.U32 R16, R16, 0x10000, RZ ;  /* 0x0001000010107824 */ /* 0x000fca00078e00ff */
[----:B------:R-:W-:Y:S02]  /*0e20*/  FMNMX.FTZ R16, R9, R16, PT ;  /* 0x0000001009107209 */ /* 0x000fe40003810000 */
[----:B---3--:R-:W-:Y:S02]  /*0e30*/  PRMT R9, R15, 0x7632, R9 ;  /* 0x000076320f097816 */ /* 0x008fe40000000009 */
[----:B----4-:R-:W-:Y:S01]  /*0e40*/  PRMT R10, R18, 0x7632, R10 ;  /* 0x00007632120a7816 */ /* 0x010fe2000000000a */
[----:B------:R-:W-:Y:S02]  /*0e50*/  IMAD.U32 R17, R17, 0x10000, RZ ;  /* 0x0001000011117824 */ /* 0x000fe400078e00ff */
[----:B------:R-:W-:Y:S01]  /*0e60*/  IMAD.U32 R11, R9, 0x10000, RZ ;  /* 0x00010000090b7824 */ /* 0x000fe200078e00ff */
[----:B-1----:R-:W-:Y:S02]  /*0e70*/  SHF.L.U32 R12, R10, 0x10, RZ ;  /* 0x000000100a0c7819 */ /* 0x002fe400000006ff */
[----:B------:R-:W-:-:S02]  /*0e80*/  SHF.L.U32 R14, R14, 0x10, RZ ;  /* 0x000000100e0e7819 */ /* 0x000fc400000006ff */
[----:B------:R-:W-:Y:S01]  /*0e90*/  FMNMX.FTZ R11, R11, R12, PT ;  /* 0x0000000c0b0b7209 */ /* 0x000fe20003810000 */
[----:B------:R-:W-:Y:S01]  /*0ea0*/  IMAD.U32 R12, R3, 0x10000, RZ ;  /* 0x00010000030c7824 */ /* 0x000fe200078e00ff */
[----:B------:R-:W-:Y:S01]  /*0eb0*/  FMNMX.FTZ R17, R14, R17, PT ;  /* 0x000000110e117209 */ /* 0x000fe20003810000 */
[----:B------:R-:W-:Y:S01]  /*0ec0*/  IMAD.U32 R15, R15, 0x10000, RZ ;  /* 0x000100000f0f7824 */ /* 0x000fe200078e00ff */
[----:B------:R-:W-:Y:S01]  /*0ed0*/  PRMT R0, R3, 0x7632, R0 ;  /* 0x0000763203007816 */ /* 0x000fe20000000000 */
[----:B------:R-:W-:Y:S01]  /*0ee0*/  IMAD.U32 R18, R18, 0x10000, RZ ;  /* 0x0001000012127824 */ /* 0x000fe200078e00ff */
[C---:B------:R-:W-:Y:S01]  /*0ef0*/  PRMT R3, R8.reuse, 0x7632, R3 ;  /* 0x0000763208037816 */ /* 0x040fe20000000003 */
[----:B------:R-:W-:Y:S01]  /*0f00*/  IMAD.U32 R14, R8, 0x10000, RZ ;  /* 0x00010000080e7824 */ /* 0x000fe200078e00ff */
[C---:B------:R-:W-:Y:S01]  /*0f10*/  PRMT R8, R6.reuse, 0x7632, R8 ;  /* 0x0000763206087816 */ /* 0x040fe20000000008 */
[----:B------:R-:W-:Y:S01]  /*0f20*/  IMAD.U32 R13, R6, 0x10000, RZ ;  /* 0x00010000060d7824 */ /* 0x000fe200078e00ff */
[----:B------:R-:W-:-:S02]  /*0f30*/  PRMT R6, R7, 0x7632, R6 ;  /* 0x0000763207067816 */ /* 0x000fc40000000006 */
[----:B------:R-:W-:Y:S01]  /*0f40*/  FMNMX.FTZ R10, R15, R18, PT ;  /* 0x000000120f0a7209 */ /* 0x000fe20003810000 */
[----:B------:R-:W-:Y:S01]  /*0f50*/  IMAD.U32 R15, R7, 0x10000, RZ ;  /* 0x00010000070f7824 */ /* 0x000fe200078e00ff */
[----:B------:R-:W-:Y:S01]  /*0f60*/  SHF.L.U32 R0, R0, 0x10, RZ ;  /* 0x0000001000007819 */ /* 0x000fe200000006ff */
[----:B------:R-:W-:Y:S02]  /*0f70*/  IMAD.U32 R7, R8, 0x10000, RZ ;  /* 0x0001000008077824 */ /* 0x000fe400078e00ff */
[----:B------:R-:W-:Y:S02]  /*0f80*/  IMAD.U32 R3, R3, 0x10000, RZ ;  /* 0x0001000003037824 */ /* 0x000fe400078e00ff */
[----:B------:R-:W-:Y:S01]  /*0f90*/  IMAD.U32 R6, R6, 0x10000, RZ ;  /* 0x0001000006067824 */ /* 0x000fe200078e00ff */
[----:B------:R-:W-:Y:S02]  /*0fa0*/  FMNMX.FTZ R12, R12, R13, PT ;  /* 0x0000000d0c0c7209 */ /* 0x000fe40003810000 */
[----:B------:R-:W-:-:S02]  /*0fb0*/  FMNMX.FTZ R7, R0, R7, PT ;  /* 0x0000000700077209 */ /* 0x000fc40003810000 */
[----:B------:R-:W-:Y:S02]  /*0fc0*/  FMNMX.FTZ R14, R14, R15, PT ;  /* 0x0000000f0e0e7209 */ /* 0x000fe40003810000 */
[----:B------:R-:W-:Y:S02]  /*0fd0*/  FMNMX.FTZ R3, R3, R6, PT ;  /* 0x0000000603037209 */ /* 0x000fe40003810000 */
[----:B------:R-:W-:Y:S02]  /*0fe0*/  F2FP.BF16.F32.PACK_AB R9, R17, R16 ;  /* 0x000000101109723e */ /* 0x000fe400000010ff */
[----:B------:R-:W-:Y:S02]  /*0ff0*/  F2FP.BF16.F32.PACK_AB R11, R11, R10 ;  /* 0x0000000a0b0b723e */ /* 0x000fe400000010ff */
[----:B------:R-:W-:Y:S02]  /*1000*/  F2FP.BF16.F32.PACK_AB R7, R7, R12 ;  /* 0x0000000c0707723e */ /* 0x000fe400000010ff */
[----:B------:R-:W-:Y:S01]  /*1010*/  F2FP.BF16.F32.PACK_AB R3, R3, R14 ;  /* 0x0000000e0303723e */ /* 0x000fe200000010ff */
[----:B------:R-:W-:Y:S04]  /*1020*/  STG.E desc[UR4][R4.64], R9 ;  /* 0x0000000904007986 */ /* 0x000fe8000c101904 */
[----:B------:R-:W-:Y:S04]  /*1030*/  STG.E desc[UR4][R4.64+0x200], R11 ;  /* 0x0002000b04007986 */ /* 0x000fe8000c101904 */
[----:B------:R-:W-:Y:S04]  /*1040*/  STG.E desc[UR4][R4.64+0x400], R7 ;  /* 0x0004000704007986 */ /* 0x000fe8000c101904 */
[----:B------:R-:W-:Y:S01]  /*1050*/  STG.E desc[UR4][R4.64+0x600], R3 ;  /* 0x0006000304007986 */ /* 0x000fe2000c101904 */
[----:B------:R-:W-:Y:S05]  /*1060*/  EXIT ;  /* 0x000000000000794d */ /* 0x000fea0003800000 */
.L_x_1463:
        /* <DEDUP_REMOVED lines=9> */
.L_x_40873:


//--------------------- .text._ZN2at6native29vectorized_elementwise_kernelILi4ENS0_13BinaryFunctorIN3c108BFloat16ES4_S4_ZZZNS0_16fmin_kernel_cudaERNS_18TensorIteratorBaseEENKUlvE_clEvENKUlvE2_clEvEUlS4_S4_E_EESt5arrayIPcLm3EEEEviT0_T1_ --------------------------
	.section	.text._ZN2at6native29vectorized_elementwise_kernelILi4ENS0_13BinaryFunctorIN3c108BFloat16ES4_S4_ZZZNS0_16fmin_kernel_cudaERNS_18TensorIteratorBaseEENKUlvE_clEvENKUlvE2_clEvEUlS4_S4_E_EESt5arrayIPcLm3EEEEviT0_T1_,"ax",@progbits
	.align	128
        .global         _ZN2at6native29vectorized_elementwise_kernelILi4ENS0_13BinaryFunctorIN3c108BFloat16ES4_S4_ZZZNS0_16fmin_kernel_cudaERNS_18TensorIteratorBaseEENKUlvE_clEvENKUlvE2_clEvEUlS4_S4_E_EESt5arrayIPcLm3EEEEviT0_T1_
        .type           _ZN2at6native29vectorized_elementwise_kernelILi4ENS0_13BinaryFunctorIN3c108BFloat16ES4_S4_ZZZNS0_16fmin_kernel_cudaERNS_18TensorIteratorBaseEENKUlvE_clEvENKUlvE2_clEvEUlS4_S4_E_EESt5arrayIPcLm3EEEEviT0_T1_,@function
        .size           _ZN2at6native29vectorized_elementwise_kernelILi4ENS0_13BinaryFunctorIN3c108BFloat16ES4_S4_ZZZNS0_16fmin_kernel_cudaERNS_18TensorIteratorBaseEENKUlvE_clEvENKUlvE2_clEvEUlS4_S4_E_EESt5arrayIPcLm3EEEEviT0_T1_,(.L_x_40874 - _ZN2at6native29vectorized_elementwise_kernelILi4ENS0_13BinaryFunctorIN3c108BFloat16ES4_S4_ZZZNS0_16fmin_kernel_cudaERNS_18TensorIteratorBaseEENKUlvE_clEvENKUlvE2_clEvEUlS4_S4_E_EESt5arrayIPcLm3EEEEviT0_T1_)
        .other          _ZN2at6native29vectorized_elementwise_kernelILi4ENS0_13BinaryFunctorIN3c108BFloat16ES4_S4_ZZZNS0_16fmin_kernel_cudaERNS_18TensorIteratorBaseEENKUlvE_clEvENKUlvE2_clEvEUlS4_S4_E_EESt5arrayIPcLm3EEEEviT0_T1_,@"STO_CUDA_ENTRY STV_DEFAULT"
_ZN2at6native29vectorized_elementwise_kernelILi4ENS0_13BinaryFunctorIN3c108BFloat16ES4_S4_ZZZNS0_16fmin_kernel_cudaERNS_18TensorIteratorBaseEENKUlvE_clEvENKUlvE2_clEvEUlS4_S4_E_EESt5arrayIPcLm3EEEEviT0_T1_:
.text._ZN2at6native29vectorized_elementwise_kernelILi4ENS0_13BinaryFunctorIN3c108BFloat16ES4_S4_ZZZNS0_16fmin_kernel_cudaERNS_18TensorIteratorBaseEENKUlvE_clEvENKUlvE2_clEvEUlS4_S4_E_EESt5arrayIPcLm3EEEEviT0_T1_:
        /* <DEDUP_REMOVED lines=166> */
.L_x_1467:
[----:B------:R-:W-:-:S13]  /*0a60*/  ISETP.GE.U32.AND P0, PT, R3, R2, PT ;  /* 0x000000020300720c */ /* 0x000fda0003f06070 */
[----:B------:R-:W-:Y:S05]  /*0a70*/  @P0 BRA `(.L_x_1469) ;  /* 0x0000000000300947 */ /* 0x000fea0003800000 */
[----:B0-----:R-:W0:Y:S01]  /*0a80*/  LDC.64 R4, c[0x0][0x388] ;  /* 0x0000e200ff047b82 */ /* 0x001e220000000a00 */
[----:B------:R-:W-:Y:S01]  /*0a90*/  IMAD.IADD R11, R0, 0x1, R3 ;  /* 0x00000001000b7824 */ /* 0x000fe200078e0203 */
[----:B------:R-:W-:-:S03]  /*0aa0*/  IADD3 R3, PT, PT, R3, 0x80, RZ ;  /* 0x0000008003037810 */ /* 0x000fc60007ffe0ff */
[----:B0-----:R-:W-:-:S05]  /*0ab0*/  IMAD.WIDE.U32 R4, R11, 0x2, R4 ;  /* 0x000000020b047825 */ /* 0x001fca00078e0004 */
[----:B------:R1:W-:Y:S02]  /*0ac0*/  STG.E.U16 desc[UR4][R4.64], R6 ;  /* 0x0000000604007986 */ /* 0x0003e4000c101504 */
.L_x_1468:
[----:B------:R-:W-:-:S13]  /*0ad0*/  ISETP.GE.U32.AND P0, PT, R3, R2, PT ;  /* 0x000000020300720c */ /* 0x000fda0003f06070 */
[----:B------:R-:W-:Y:S05]  /*0ae0*/  @P0 BRA `(.L_x_1470) ;  /* 0x0000000000340947 */ /* 0x000fea0003800000 */
[----:B01----:R-:W0:Y:S01]  /*0af0*/  LDC.64 R4, c[0x0][0x388] ;  /* 0x0000e200ff047b82 */ /* 0x003e220000000a00 */
[----:B------:R-:W-:Y:S02]  /*0b00*/  IMAD.IADD R11, R0, 0x1, R3 ;  /* 0x00000001000b7824 */ /* 0x000fe400078e0203 */
[----:B------:R-:W-:Y:S02]  /*0b10*/  VIADD R3, R3, 0x80 ;  /* 0x0000008003037836 */ /* 0x000fe40000000000 */
[----:B0-----:R-:W-:-:S05]  /*0b20*/  IMAD.WIDE.U32 R4, R11, 0x2, R4 ;  /* 0x000000020b047825 */ /* 0x001fca00078e0004 */
[----:B------:R1:W-:Y:S02]  /*0b30*/  STG.E.U16 desc[UR4][R4.64], R7 ;  /* 0x0000000704007986 */ /* 0x0003e4000c101504 */
.L_x_1469:
        /* <DEDUP_REMOVED lines=8> */
.L_x_1470:
[----:B------:R-:W-:Y:S05]  /*0bc0*/  BSYNC.RELIABLE B1 ;  /* 0x0000000000017941 */ /* 0x000fea0003800100 */
.L_x_1466:
[----:B------:R-:W-:-:S13]  /*0bd0*/  ISETP.GE.U32.AND P0, PT, R3, R2, PT ;  /* 0x000000020300720c */ /* 0x000fda0003f06070 */
[----:B012---:R-:W0:Y:S01]  /*0be0*/  @!P0 LDC.64 R4, c[0x0][0x388] ;  /* 0x0000e200ff048b82 */ /* 0x007e220000000a00 */
[----:B------:R-:W-:Y:S01]  /*0bf0*/  @!P0 IADD3 R7, PT, PT, R0, R3, RZ ;  /* 0x0000000300078210 */ /* 0x000fe20007ffe0ff */
[----:B------:R-:W-:-:S04]  /*0c00*/  @!P0 VIADD R3, R3, 0x80 ;  /* 0x0000008003038836 */ /* 0x000fc80000000000 */
[----:B0-----:R-:W-:-:S05]  /*0c10*/  @!P0 IMAD.WIDE.U32 R4, R7, 0x2, R4 ;  /* 0x0000000207048825 */ /* 0x001fca00078e0004 */
[----:B------:R2:W-:Y:S02]  /*0c20*/  @!P0 STG.E.U16 desc[UR4][R4.64], R9 ;  /* 0x0000000904008986 */ /* 0x0005e4000c101504 */
.L_x_1471:
[----:B------:R-:W-:Y:S05]  /*0c30*/  BSYNC.RECONVERGENT B0 ;  /* 0x0000000000007941 */ /* 0x000fea0003800200 */
.L_x_1465:
        /* <DEDUP_REMOVED lines=8> */
.L_x_1464:
[----:B------:R-:W0:Y:S01]  /*0cc0*/  S2R R2, SR_TID.X ;  /* 0x0000000000027919 */ /* 0x000e220000002100 */
[----:B------:R-:W1:Y:S08]  /*0cd0*/  LDC.64 R4, c[0x0][0x390] ;  /* 0x0000e400ff047b82 */ /* 0x000e700000000a00 */
[----:B------:R-:W2:Y:S08]  /*0ce0*/  LDC.64 R6, c[0x0][0x398] ;  /* 0x0000e600ff067b82 */ /* 0x000eb00000000a00 */
[----:B------:R-:W3:Y:S01]  /*0cf0*/  LDC.64 R8, c[0x0][0x388] ;  /* 0x0000e200ff087b82 */ /* 0x000ee20000000a00 */
[----:B-1----:R-:W-:-:S04]  /*0d00*/  IMAD.WIDE.U32 R4, R0, 0x2, R4 ;  /* 0x0000000200047825 */ /* 0x002fc800078e0004 */
[----:B0-----:R-:W-:-:S04]  /*0d10*/  IMAD.WIDE.U32 R12, R2, 0x8, R4 ;  /* 0x00000008020c7825 */ /* 0x001fc800078e0004 */
[----:B--2---:R-:W-:Y:S01]  /*0d20*/  IMAD.WIDE.U32 R6, R0, 0x2, R6 ;  /* 0x0000000200067825 */ /* 0x004fe200078e0006 */
[----:B------:R-:W2:Y:S04]  /*0d30*/  LDG.E.64 R18, desc[UR4][R12.64] ;  /* 0x000000040c127981 */ /* 0x000ea8000c1e1b00 */
[----:B------:R0:W4:Y:S01]  /*0d40*/  LDG.E.64 R4, desc[UR4][R12.64+0x400] ;  /* 0x000400040c047981 */ /* 0x000122000c1e1b00 */
[----:B------:R-:W-:-:S05]  /*0d50*/  IMAD.WIDE.U32 R14, R2, 0x8, R6 ;  /* 0x00000008020e7825 */ /* 0x000fca00078e0006 */
[----:B------:R-:W5:Y:S04]  /*0d60*/  LDG.E.64 R10, desc[UR4][R14.64] ;  /* 0x000000040e0a7981 */ /* 0x000f68000c1e1b00 */
[----:B------:R1:W4:Y:S01]  /*0d70*/  LDG.E.64 R6, desc[UR4][R14.64+0x400] ;  /* 0x000400040e067981 */ /* 0x000322000c1e1b00 */
[----:B---3--:R-:W-:-:S04]  /*0d80*/  IMAD.WIDE.U32 R8, R0, 0x2, R8 ;  /* 0x0000000200087825 */ /* 0x008fc800078e0008 */
[----:B------:R-:W-:Y:S01]  /*0d90*/  IMAD.WIDE.U32 R8, R2, 0x8, R8 ;  /* 0x0000000802087825 */ /* 0x000fe200078e0008 */
[----:B--2---:R-:W-:-:S03]  /*0da0*/  PRMT R16, R19, 0x7632, R16 ;  /* 0x0000763213107816 */ /* 0x004fc60000000010 */
[----:B------:R-:W-:Y:S02]  /*0db0*/  IMAD.U32 R20, R19, 0x10000, RZ ;  /* 0x0001000013147824 */ /* 0x000fe400078e00ff */
[----:B------:R-:W-:Y:S01]  /*0dc0*/  IMAD.U32 R16, R16, 0x10000, RZ ;  /* 0x0001000010107824 */ /* 0x000fe200078e00ff */
[C---:B-----5:R-:W-:Y:S02]  /*0dd0*/  PRMT R17, R10.reuse, 0x7632, R17 ;  /* 0x000076320a117816 */ /* 0x060fe40000000011 */
[----:B------:R-:W-:Y:S02]  /*0de0*/  SHF.L.U32 R19, R10, 0x10, RZ ;  /* 0x000000100a137819 */ /* 0x000fe400000006ff */
[C---:B------:R-:W-:Y:S01]  /*0df0*/  PRMT R10, R11.reuse, 0x7632, R10 ;  /* 0x000076320b0a7816 */ /* 0x040fe2000000000a */
[----:B------:R-:W-:-:S03]  /*0e00*/  IMAD.U32 R11, R11, 0x10000, RZ ;  /* 0x000100000b0b7824 */ /* 0x000fc600078e00ff */
[----:B0-----:R-:W-:Y:S02]  /*0e10*/  SHF.L.U32 R13, R10, 0x10, RZ ;  /* 0x000000100a0d7819 */ /* 0x001fe400000006ff */
[----:B------:R-:W-:Y:S02]  /*0e20*/  FMNMX.FTZ R10, R20, R11, PT ;  /* 0x0000000b140a7209 */ /* 0x000fe40003810000 */
[----:B------:R-:W-:Y:S01]  /*0e30*/  FMNMX.FTZ R11, R16, R13, PT ;  /* 0x0000000d100b7209 */ /* 0x000fe20003810000 */
[C---:B----4-:R-:W-:Y:S01]  /*0e40*/  IMAD.U32 R13, R4.reuse, 0x10000, RZ ;  /* 0x00010000040d7824 */ /* 0x050fe200078e00ff */
[----:B------:R-:W-:Y:S01]  /*0e50*/  PRMT R0, R4, 0x7632, R0 ;  /* 0x0000763204007816 */ /* 0x000fe20000000000 */
[C---:B-1----:R-:W-:Y:S01]  /*0e60*/  IMAD.U32 R15, R5.reuse, 0x10000, RZ ;  /* 0x00010000050f7824 */ /* 0x042fe200078e00ff */
[----:B------:R-:W-:Y:S01]  /*0e70*/  PRMT R4, R5, 0x7632, R4 ;  /* 0x0000763205047816 */ /* 0x000fe20000000004 */
[----:B------:R-:W-:Y:S01]  /*0e80*/  IMAD.U32 R14, R6, 0x10000, RZ ;  /* 0x00010000060e7824 */ /* 0x000fe200078e00ff */
[----:B------:R-:W-:-:S02]  /*0e90*/  PRMT R3, R18, 0x7632, R3 ;  /* 0x0000763212037816 */ /* 0x000fc40000000003 */
[----:B------:R-:W-:Y:S02]  /*0ea0*/  PRMT R5, R6, 0x7632, R5 ;  /* 0x0000763206057816 */ /* 0x000fe40000000005 */
[----:B------:R-:W-:Y:S01]  /*0eb0*/  PRMT R6, R7, 0x7632, R6 ;  /* 0x0000763207067816 */ /* 0x000fe20000000006 */
[----:B------:R-:W-:Y:S02]  /*0ec0*/  IMAD.U32 R18, R18, 0x10000, RZ ;  /* 0x0001000012127824 */ /* 0x000fe400078e00ff */
[----:B------:R-:W-:Y:S02]  /*0ed0*/  IMAD.U32 R12, R3, 0x10000, RZ ;  /* 0x00010000030c7824 */ /* 0x000fe400078e00ff */
[----:B------:R-:W-:Y:S02]  /*0ee0*/  IMAD.U32 R17, R17, 0x10000, RZ ;  /* 0x0001000011117824 */ /* 0x000fe400078e00ff */
[----:B------:R-:W-:Y:S01]  /*0ef0*/  IMAD.U32 R16, R7, 0x10000, RZ ;  /* 0x0001000007107824 */ /* 0x000fe200078e00ff */
[----:B------:R-:W-:Y:S01]  /*0f00*/  SHF.L.U32 R0, R0, 0x10, RZ ;  /* 0x0000001000007819 */ /* 0x000fe200000006ff */
[----:B------:R-:W-:-:S02]  /*0f10*/  IMAD.U32 R4, R4, 0x10000, RZ ;  /* 0x0001000004047824 */ /* 0x000fc400078e00ff */
[----:B------:R-:W-:Y:S02]  /*0f20*/  IMAD.U32 R5, R5, 0x10000, RZ ;  /* 0x0001000005057824 */ /* 0x000fe400078e00ff */
[----:B------:R-:W-:Y:S01]  /*0f30*/  IMAD.U32 R7, R6, 0x10000, RZ ;  /* 0x0001000006077824 */ /* 0x000fe200078e00ff */
[----:B------:R-:W-:Y:S02]  /*0f40*/  FMNMX.FTZ R3, R18, R19, PT ;  /* 0x0000001312037209 */ /* 0x000fe40003810000 */
[----:B------:R-:W-:Y:S02]  /*0f50*/  FMNMX.FTZ R12, R12, R17, PT ;  /* 0x000000110c0c7209 */ /* 0x000fe40003810000 */
[----:B------:R-:W-:Y:S02]  /*0f60*/  FMNMX.FTZ R13, R13, R14, PT ;  /* 0x0000000e0d0d7209 */ /* 0x000fe40003810000 */
[----:B------:R-:W-:Y:S02]  /*0f70*/  FMNMX.FTZ R15, R15, R16, PT ;  /* 0x000000100f0f7209 */ /* 0x000fe40003810000 */
[----:B------:R-:W-:-:S02]  /*0f80*/  FMNMX.FTZ R0, R0, R5, PT ;  /* 0x0000000500007209 */ /* 0x000fc40003810000 */
[----:B------:R-:W-:Y:S02]  /*0f90*/  FMNMX.FTZ R4, R4, R7, PT ;  /* 0x0000000704047209 */ /* 0x000fe40003810000 */
[----:B------:R-:W-:Y:S02]  /*0fa0*/  F2FP.BF16.F32.PACK_AB R2, R12, R3 ;  /* 0x000000030c02723e */ /* 0x000fe400000010ff */
[----:B------:R-:W-:Y:S02]  /*0fb0*/  F2FP.BF16.F32.PACK_AB R3, R11, R10 ;  /* 0x0000000a0b03723e */ /* 0x000fe400000010ff */
[----:B------:R-:W-:Y:S02]  /*0fc0*/  F2FP.BF16.F32.PACK_AB R14, R0, R13 ;  /* 0x0000000d000e723e */ /* 0x000fe400000010ff */
[----:B------:R-:W-:Y:S01]  /*0fd0*/  F2FP.BF16.F32.PACK_AB R15, R4, R15 ;  /* 0x0000000f040f723e */ /* 0x000fe200000010ff */
[----:B------:R-:W-:Y:S04]  /*0fe0*/  STG.E.64 desc[UR4][R8.64], R2 ;  /* 0x0000000208007986 */ /* 0x000fe8000c101b04 */
[----:B------:R-:W-:Y:S01]  /*0ff0*/  STG.E.64 desc[UR4][R8.64+0x400], R14 ;  /* 0x0004000e08007986 */ /* 0x000fe2000c101b04 */
[----:B------:R-:W-:Y:S05]  /*1000*/  EXIT ;  /* 0x000000000000794d */ /* 0x000fea0003800000 */
.L_x_1472:
        /* <DEDUP_REMOVED lines=15> */
.L_x_40874:


//--------------------- .text._ZN2at6native29vectorized_elementwise_kernelILi8ENS0_13BinaryFunctorIN3c108BFloat16ES4_S4_ZZZNS0_16fmin_kernel_cudaERNS_18TensorIteratorBaseEENKUlvE_clEvENKUlvE2_clEvEUlS4_S4_E_EESt5arrayIPcLm3EEEEviT0_T1_ --------------------------
	.section	.text._ZN2at6native29vectorized_elementwise_kernelILi8ENS0_13BinaryFunctorIN3c108BFloat16ES4_S4_ZZZNS0_16fmin_kernel_cudaERNS_18TensorIteratorBaseEENKUlvE_clEvENKUlvE2_clEvEUlS4_S4_E_EESt5arrayIPcLm3EEEEviT0_T1_,"ax",@progbits
	.align	128
        .global         _ZN2at6native29vectorized_elementwise_kernelILi8ENS0_13BinaryFunctorIN3c108BFloat16ES4_S4_ZZZNS0_16fmin_kernel_cudaERNS_18TensorIteratorBaseEENKUlvE_clEvENKUlvE2_clEvEUlS4_S4_E_EESt5arrayIPcLm3EEEEviT0_T1_
        .type           _ZN2at6native29vectorized_elementwise_kernelILi8ENS0_13BinaryFunctorIN3c108BFloat16ES4_S4_ZZZNS0_16fmin_kernel_cudaERNS_18TensorIteratorBaseEENKUlvE_clEvENKUlvE2_clEvEUlS4_S4_E_EESt5arrayIPcLm3EEEEviT0_T1_,@function
        .size           _ZN2at6native29vectorized_elementwise_kernelILi8ENS0_13BinaryFunctorIN3c108BFloat16ES4_S4_ZZZNS0_16fmin_kernel_cudaERNS_18TensorIteratorBaseEENKUlvE_clEvENKUlvE2_clEvEUlS4_S4_E_EESt5arrayIPcLm3EEEEviT0_T1_,(.L_x_40875 - _ZN2at6native29vectorized_elementwise_kernelILi8ENS0_13BinaryFunctorIN3c108BFloat16ES4_S4_ZZZNS0_16fmin_kernel_cudaERNS_18TensorIteratorBaseEENKUlvE_clEvENKUlvE2_clEvEUlS4_S4_E_EESt5arrayIPcLm3EEEEviT0_T1_)
        .other          _ZN2at6native29vectorized_elementwise_kernelILi8ENS0_13BinaryFunctorIN3c108BFloat16ES4_S4_ZZZNS0_16fmin_kernel_cudaERNS_18TensorIteratorBaseEENKUlvE_clEvENKUlvE2_clEvEUlS4_S4_E_EESt5arrayIPcLm3EEEEviT0_T1_,@"STO_CUDA_ENTRY STV_DEFAULT"
_ZN2at6native29vectorized_elementwise_kernelILi8ENS0_13BinaryFunctorIN3c108BFloat16ES4_S4_ZZZNS0_16fmin_kernel_cudaERNS_18TensorIteratorBaseEENKUlvE_clEvENKUlvE2_clEvEUlS4_S4_E_EESt5arrayIPcLm3EEEEviT0_T1_:
.text._ZN2at6native29vectorized_elementwise_kernelILi8ENS0_13BinaryFunctorIN3c108BFloat16ES4_S4_ZZZNS0_16fmin_kernel_cudaERNS_18TensorIteratorBaseEENKUlvE_clEvENKUlvE2_clEvEUlS4_S4_E_EESt5arrayIPcLm3EEEEviT0_T1_:
[----:B------:R-:W-:Y:S01]  /*0000*/  LDC R1, c[0x0][0x37c] ;  /* 0x0000df00ff017b82 */ /* 0x000fe20000000800 */
[----:B------:R-:W-:Y:S05]  /*0010*/  EXIT ;  /* 0x000000000000794d */ /* 0x000fea0003800000 */
.L_x_1473:
        /* <DEDUP_REMOVED lines=14> */
.L_x_40875:


//--------------------- .text._ZN2at6native18elementwise_kernelILi128ELi4EZNS0_15gpu_kernel_implINS0_13AUnaryFunctorIN3c104HalfES5_S5_ZZZNS0_16fmin_kernel_cudaERNS_18TensorIteratorBaseEENKUlvE_clEvENKUlvE1_clEvEUlS5_S5_E_EEEEvS7_RKT_EUliE_EEviT1_ --------------------------
	.section	.text._ZN2at6native18elementwise_kernelILi128ELi4EZNS0_15gpu_kernel_implINS0_13AUnaryFunctorIN3c104HalfES5_S5_ZZZNS0_16fmin_kernel_cudaERNS_18TensorIteratorBaseEENKUlvE_clEvENKUlvE1_clEvEUlS5_S5_E_EEEEvS7_RKT_EUliE_EEviT1_,"ax",@progbits
	.align	128
        .global         _ZN2at6native18elementwise_kernelILi128ELi4EZNS0_15gpu_kernel_implINS0_13AUnaryFunctorIN3c104HalfES5_S5_ZZZNS0_16fmin_kernel_cudaERNS_18TensorIteratorBaseEENKUlvE_clEvENKUlvE1_clEvEUlS5_S5_E_EEEEvS7_RKT_EUliE_EEviT1_
        .type           _ZN2at6native18elementwise_kernelILi128ELi4EZNS0_15gpu_kernel_implINS0_13AUnaryFunctorIN3c104HalfES5_S5_ZZZNS0_16fmin_kernel_cudaERNS_18TensorIteratorBaseEENKUlvE_clEvENKUlvE1_clEvEUlS5_S5_E_EEEEvS7_RKT_EUliE_EEviT1_,@function
        .size           _ZN2at6native18elementwise_kernelILi128ELi4EZNS0_15gpu_kernel_implINS0_13AUnaryFunctorIN3c104HalfES5_S5_ZZZNS0_16fmin_kernel_cudaERNS_18TensorIteratorBaseEENKUlvE_clEvENKUlvE1_clEvEUlS5_S5_E_EEEEvS7_RKT_EUliE_EEviT1_,(.L_x_40876 - _ZN2at6native18elementwise_kernelILi128ELi4EZNS0_15gpu_kernel_implINS0_13AUnaryFunctorIN3c104HalfES5_S5_ZZZNS0_16fmin_kernel_cudaERNS_18TensorIteratorBaseEENKUlvE_clEvENKUlvE1_clEvEUlS5_S5_E_EEEEvS7_RKT_EUliE_EEviT1_)
        .other          _ZN2at6native18elementwise_kernelILi128ELi4EZNS0_15gpu_kernel_implINS0_13AUnaryFunctorIN3c104HalfES5_S5_ZZZNS0_16fmin_kernel_cudaERNS_18TensorIteratorBaseEENKUlvE_clEvENKUlvE1_clEvEUlS5_S5_E_EEEEvS7_RKT_EUliE_EEviT1_,@"STO_CUDA_ENTRY STV_DEFAULT"
_ZN2at6native18elementwise_kernelILi128ELi4EZNS0_15gpu_kernel_implINS0_13AUnaryFunctorIN3c104HalfES5_S5_ZZZNS0_16fmin_kernel_cudaERNS_18TensorIteratorBaseEENKUlvE_clEvENKUlvE1_clEvEUlS5_S5_E_EEEEvS7_RKT_EUliE_EEviT1_:
.text._ZN2at6native18elementwise_kernelILi128ELi4EZNS0_15gpu_kernel_implINS0_13AUnaryFunctorIN3c104HalfES5_S5_ZZZNS0_16fmin_kernel_cudaERNS_18TensorIteratorBaseEENKUlvE_clEvENKUlvE1_clEvEUlS5_S5_E_EEEEvS7_RKT_EUliE_EEviT1_:
        /* <DEDUP_REMOVED lines=9> */
[----:B---3--:R-:W-:-:S02]  /*0090*/  UIADD3 UR40, UPT, UPT, UR39, -0x1, URZ ;  /* 0xffffffff27287890 */ /* 0x008fc4000fffe0ff */
[----:B--2---:R-:W-:Y:S02]  /*00a0*/  USHF.L.U32 UR4, UR4, 0x9, URZ ;  /* 0x0000000904047899 */ /* 0x004fe400080006ff */
[----:B------:R-:W-:-:S04]  /*00b0*/  UISETP.LT.U32.AND UP0, UPT, UR40, 0x18, UPT ;  /* 0x000000182800788c */ /* 0x000fc8000bf01070 */
[----:B------:R-:W-:Y:S01]  /*00c0*/  USEL UR38, UR40, 0x18, UP0 ;  /* 0x0000001828267887 */ /* 0x000fe20008000000 */
[----:B-1----:R-:W-:-:S03]  /*00d0*/  LOP3.LUT R17, R17, UR4, RZ, 0xfc, !PT ;  /* 0x0000000411117c12 */ /* 0x002fc6000f8efcff */
[----:B------:R-:W-:Y:S01]  /*00e0*/  UIADD3 UR38, UPT, UPT, UR38, 0x1, URZ ;  /* 0x0000000126267890 */ /* 0x000fe2000fffe0ff */
[----:B----4-:R-:W-:-:S13]  /*00f0*/  ISETP.GE.AND P0, PT, R17, UR5, PT ;  /* 0x0000000511007c0c */ /* 0x010fda000bf06270 */
[----:B0-----:R-:W-:Y:S05]  /*0100*/  @P0 BRA `(.L_x_1475) ;  /* 0x00000030008c0947 */ /* 0x001fea0003800000 */
[----:B------:R-:W-:Y:S01]  /*0110*/  UISETP.NE.AND UP0, UPT, UR39, URZ, UPT ;  /* 0x000000ff2700728c */ /* 0x000fe2000bf05270 */
[----:B------:R-:W-:Y:S02]  /*0120*/  IMAD.MOV.U32 R0, RZ, RZ, RZ ;  /* 0x000000ffff007224 */ /* 0x000fe400078e00ff */
[----:B------:R-:W-:-:S06]  /*0130*/  IMAD.MOV.U32 R16, RZ, RZ, RZ ;  /* 0x000000ffff107224 */ /* 0x000fcc00078e00ff */
[----:B------:R-:W-:Y:S05]  /*0140*/  BRA.U !UP0, `(.L_x_1476) ;  /* 0x0000001108a87547 */ /* 0x000fea000b800000 */
[----:B------:R-:W0:Y:S01]  /*0150*/  LDCU.64 UR4, c[0x0][0x390] ;  /* 0x00007200ff0477ac */ /* 0x000e220008000a00 */
[----:B------:R-:W-:Y:S01]  /*0160*/  HFMA2 R16, -RZ, RZ, 0, 0 ;  /* 0x00000000ff107431 */ /* 0x000fe200000001ff */
[----:B------:R-:W1:Y:S01]  /*0170*/  LDCU UR6, c[0x0][0x38c] ;  /* 0x00007180ff0677ac */ /* 0x000e620008000800 */
[----:B------:R-:W2:Y:S01]  /*0180*/  LDCU.64 UR8, c[0x0][0x4b8] ;  /* 0x00009700ff0877ac */ /* 0x000ea20008000a00 */
[----:B------:R-:W-:Y:S02]  /*0190*/  UISETP.NE.AND UP0, UPT, UR40, URZ, UPT ;  /* 0x000000ff2800728c */ /* 0x000fe4000bf05270 */
[----:B0-----:R-:W-:-:S05]  /*01a0*/  IMAD.HI.U32 R2, R17, UR4, R16 ;  /* 0x0000000411027c27 */ /* 0x001fca000f8e0010 */
[----:B------:R-:W-:-:S05]  /*01b0*/  SHF.R.U32.HI R3, RZ, UR5, R2 ;  /* 0x00000005ff037c19 */ /* 0x000fca0008011602 */
[----:B------:R-:W-:-:S04]  /*01c0*/  IMAD.MOV R0, RZ, RZ, -R3 ;  /* 0x000000ffff007224 */ /* 0x000fc800078e0a03 */
        /* <DEDUP_REMOVED lines=290> */
.L_x_1476:
        /* <DEDUP_REMOVED lines=16> */
[----:B0-----:R-:W-:Y:S01]  /*14f0*/  F2FP.F16.F32.PACK_AB R0, RZ, R0 ;  /* 0x00000000ff00723e */ /* 0x001fe200000000ff */
[----:B------:R-:W-:Y:S06]  /*1500*/  BRA `(.L_x_1482) ;  /* 0x0000000c00ac7947 */ /* 0x000fec0003800000 */
.L_x_1480:
[----:B------:R-:W2:Y:S02]  /*1510*/  LDG.E.U8 R2, desc[UR36][R2.64] ;  /* 0x0000002402027981 */ /* 0x000ea4000c1e1100 */
[----:B--2---:R-:W-:-:S04]  /*1520*/  I2FP.F32.U32 R0, R2 ;  /* 0x0000000200007245 */ /* 0x004fc80000201000 */
[----:B------:R-:W-:Y:S01]  /*1530*/  F2FP.F16.F32.PACK_AB R0, RZ, R0 ;  /* 0x00000000ff00723e */ /* 0x000fe200000000ff */
[----:B------:R-:W-:Y:S06]  /*1540*/  BRA `(.L_x_1482) ;  /* 0x0000000c009c7947 */ /* 0x000fec0003800000 */
.L_x_1479:
        /* <DEDUP_REMOVED lines=8> */
[----:B0-----:R-:W-:Y:S01]  /*15d0*/  F2FP.F16.F32.PACK_AB R0, RZ, R0 ;  /* 0x00000000ff00723e */ /* 0x001fe200000000ff */
[----:B------:R-:W-:Y:S06]  /*15e0*/  BRA `(.L_x_1482) ;  /* 0x0000000c00747947 */ /* 0x000fec0003800000 */
.L_x_1484:
[----:B------:R-:W2:Y:S02]  /*15f0*/  LDG.E R2, desc[UR36][R2.64] ;  /* 0x0000002402027981 */ /* 0x000ea4000c1e1900 */
[----:B--2---:R-:W-:-:S04]  /*1600*/  I2FP.F32.S32 R0, R2 ;  /* 0x0000000200007245 */ /* 0x004fc80000201400 */
[----:B------:R-:W-:Y:S01]  /*1610*/  F2FP.F16.F32.PACK_AB R0, RZ, R0 ;  /* 0x00000000ff00723e */ /* 0x000fe200000000ff */
[----:B------:R-:W-:Y:S06]  /*1620*/  BRA `(.L_x_1482) ;  /* 0x0000000c00647947 */ /* 0x000fec0003800000 */
.L_x_1483:
[----:B------:R-:W2:Y:S02]  /*1630*/  LDG.E.U16 R2, desc[UR36][R2.64] ;  /* 0x0000002402027981 */ /* 0x000ea4000c1e1500 */
[----:B--2---:R-:W0:Y:S02]  /*1640*/  I2F.S16 R0, R2 ;  /* 0x0000000200007306 */ /* 0x004e240000101400 */
[----:B0-----:R-:W-:Y:S01]  /*1650*/  F2FP.F16.F32.PACK_AB R0, RZ, R0 ;  /* 0x00000000ff00723e */ /* 0x001fe200000000ff */
[----:B------:R-:W-:Y:S06]  /*1660*/  BRA `(.L_x_1482) ;  /* 0x0000000c00547947 */ /* 0x000fec0003800000 */
.L_x_1478:
[----:B------:R-:W-:-:S09]  /*1670*/  UISETP.GT.AND UP0, UPT, UR4, 0x6, UPT ;  /* 0x000000060400788c */ /* 0x000fd2000bf04270 */
[----:B------:R-:W-:Y:S05]  /*1680*/  BRA.U UP0, `(.L_x_1485) ;  /* 0x0000000100247547 */ /* 0x000fea000b800000 */
[----:B------:R-:W-:-:S09]  /*1690*/  UISETP.NE.AND UP0, UPT, UR4, 0x5, UPT ;  /* 0x000000050400788c */ /* 0x000fd2000bf05270 */
[----:B------:R-:W-:Y:S05]  /*16a0*/  BRA.U !UP0, `(.L_x_1486) ;  /* 0x0000000108147547 */ /* 0x000fea000b800000 */
[----:B------:R-:W-:-:S09]  /*16b0*/  UISETP.NE.AND UP0, UPT, UR4, 0x6, UPT ;  /* 0x000000060400788c */ /* 0x000fd2000bf05270 */
[----:B------:R-:W-:Y:S05]  /*16c0*/  BRA.U UP0, `(.L_x_1481) ;  /* 0x0000000900ac7547 */ /* 0x000fea000b800000 */
[----:B------:R-:W2:Y:S02]  /*16d0*/  LDG.E R2, desc[UR36][R2.64] ;  /* 0x0000002402027981 */ /* 0x000ea4000c1e1900 */
[----:B--2---:R-:W-:Y:S01]  /*16e0*/  F2FP.F16.F32.PACK_AB R0, RZ, R2 ;  /* 0x00000002ff00723e */ /* 0x004fe200000000ff */
[----:B------:R-:W-:Y:S06]  /*16f0*/  BRA `(.L_x_1482) ;  /* 0x0000000c00307947 */ /* 0x000fec0003800000 */
.L_x_1486:
[----:B------:R0:W5:Y:S01]  /*1700*/  LDG.E.U16 R0, desc[UR36][R2.64] ;  /* 0x0000002402007981 */ /* 0x000162000c1e1500 */
[----:B------:R-:W-:Y:S05]  /*1710*/  BRA `(.L_x_1482) ;  /* 0x0000000c00287947 */ /* 0x000fea0003800000 */
.L_x_1485:
[----:B------:R-:W-:-:S09]  /*1720*/  UISETP.NE.AND UP0, UPT, UR4, 0x7, UPT ;  /* 0x000000070400788c */ /* 0x000fd2000bf05270 */
[----:B------:R-:W-:Y:S05]  /*1730*/  BRA.U !UP0, `(.L_x_1487) ;  /* 0x0000000108247547 */ /* 0x000fea000b800000 */
[----:B------:R-:W-:-:S09]  /*1740*/  UISETP.NE.AND UP0, UPT, UR4, 0x8, UPT ;  /* 0x000000080400788c */ /* 0x000fd2000bf05270 */
[----:B------:R-:W-:Y:S05]  /*1750*/  BRA.U !UP0, `(.L_x_1488) ;  /* 0x0000000108147547 */ /* 0x000fea000b800000 */
[----:B------:R-:W-:-:S09]  /*1760*/  UISETP.NE.AND UP0, UPT, UR4, 0x9, UPT ;  /* 0x000000090400788c */ /* 0x000fd2000bf05270 */
[----:B------:R-:W-:Y:S05]  /*1770*/  BRA.U UP0, `(.L_x_1481) ;  /* 0x0000000900807547 */ /* 0x000fea000b800000 */
[----:B------:R-:W2:Y:S02]  /*1780*/  LDG.E R2, desc[UR36][R2.64] ;  /* 0x0000002402027981 */ /* 0x000ea4000c1e1900 */
[----:B--2---:R-:W-:Y:S01]  /*1790*/  F2FP.F16.F32.PACK_AB R0, RZ, R2 ;  /* 0x00000002ff00723e */ /* 0x004fe200000000ff */
[----:B------:R-:W-:Y:S06]  /*17a0*/  BRA `(.L_x_1482) ;  /* 0x0000000c00047947 */ /* 0x000fec0003800000 */
.L_x_1488:
[----:B------:R1:W5:Y:S01]  /*17b0*/  LDG.E.U16 R0, desc[UR36][R2.64] ;  /* 0x0000002402007981 */ /* 0x000362000c1e1500 */
[----:B------:R-:W-:Y:S05]  /*17c0*/  BRA `(.L_x_1482) ;  /* 0x0000000800fc7947 */ /* 0x000fea0003800000 */
.L_x_1487:
        /* <DEDUP_REMOVED lines=10> */
[----:B------:R-:W-:Y:S01]  /*1870*/  F2FP.F16.F32.PACK_AB R0, RZ, R0 ;  /* 0x00000000ff00723e */ /* 0x000fe200000000ff */
[----:B------:R-:W-:Y:S06]  /*1880*/  BRA `(.L_x_1482) ;  /* 0x0000000800cc7947 */ /* 0x000fec0003800000 */
.L_x_1477:
        /* <DEDUP_REMOVED lines=11> */
[----:B------:R-:W-:Y:S01]  /*1940*/  F2FP.F16.F32.PACK_AB R0, RZ, R0 ;  /* 0x00000000ff00723e */ /* 0x000fe200000000ff */
[----:B------:R-:W-:Y:S06]  /*1950*/  BRA `(.L_x_1482) ;  /* 0x0000000800987947 */ /* 0x000fec0003800000 */
.L_x_1491:
        /* <DEDUP_REMOVED lines=12> */
.L_x_1490:
        /* <DEDUP_REMOVED lines=13> */
[----:B------:R-:W-:-:S04]  /*1af0*/  VIADDMNMX.U32 R5, R5, R6, 0x4, !PT ;  /* 0x0000000405057446 */ /* 0x000fc80007800006 */
[----:B------:R-:W-:-:S04]  /*1b00*/  IADD3 R5, PT, PT, R5, -0x4, RZ ;  /* 0xfffffffc05057810 */ /* 0x000fc80007ffe0ff */
[C---:B------:R-:W-:Y:S01]  /*1b10*/  SHF.L.U32 R6, R4.reuse, R5, RZ ;  /* 0x0000000504067219 */ /* 0x040fe200000006ff */
[----:B------:R-:W-:Y:S02]  /*1b20*/  IMAD.SHL.U32 R7, R5, 0x800000, RZ ;  /* 0x0080000005077824 */ /* 0x000fe400078e00ff */
[----:B------:R-:W-:-:S03]  /*1b30*/  VIADD R5, R4, 0x1000000 ;  /* 0x0100000004057836 */ /* 0x000fc60000000000 */
[----:B------:R-:W-:Y:S02]  /*1b40*/  LEA.HI R6, R6, -R7, RZ, 0x1c ;  /* 0x8000000706067211 */ /* 0x000fe400078fe0ff */
[----:B------:R-:W-:Y:S02]  /*1b50*/  SHF.R.S32.HI R5, RZ, 0x8, R5 ;  /* 0x00000008ff057819 */ /* 0x000fe40000011405 */
[----:B------:R-:W-:-:S04]  /*1b60*/  IADD3 R6, PT, PT, R6, 0x3c000000, RZ ;  /* 0x3c00000006067810 */ /* 0x000fc80007ffe0ff */
[----:B------:R-:W-:-:S04]  /*1b70*/  LOP3.LUT R5, R6, 0x7f800000, R5, 0xf8, !PT ;  /* 0x7f80000006057812 */ /* 0x000fc800078ef805 */
[----:B------:R-:W-:-:S04]  /*1b80*/  SEL R5, R5, RZ, P0 ;  /* 0x000000ff05057207 */ /* 0x000fc80000000000 */
[----:B------:R-:W-:-:S04]  /*1b90*/  LOP3.LUT R5, R5, 0x80000000, R0, 0xf8, !PT ;  /* 0x8000000005057812 */ /* 0x000fc800078ef800 */
[----:B------:R-:W-:-:S04]  /*1ba0*/  F2FP.F16.F32.PACK_AB R5, RZ, R5 ;  /* 0x00000005ff05723e */ /* 0x000fc800000000ff */
[----:B------:R-:W-:Y:S01]  /*1bb0*/  PRMT R0, R5, 0x7610, R0 ;  /* 0x0000761005007816 */ /* 0x000fe20000000000 */
[----:B------:R-:W-:Y:S06]  /*1bc0*/  BRA `(.L_x_1482) ;  /* 0x0000000400fc7947 */ /* 0x000fec0003800000 */
.L_x_1493:
        /* <DEDUP_REMOVED lines=11> */
[----:B------:R-:W-:Y:S01]  /*1c80*/  F2FP.F16.F32.PACK_AB R0, RZ, R0 ;  /* 0x00000000ff00723e */ /* 0x000fe200000000ff */
[----:B------:R-:W-:Y:S06]  /*1c90*/  BRA `(.L_x_1482) ;  /* 0x0000000400c87947 */ /* 0x000fec0003800000 */
.L_x_1492:
[----:B------:R-:W2:Y:S02]  /*1ca0*/  LDG.E.U16 R0, desc[UR36][R2.64] ;  /* 0x0000002402007981 */ /* 0x000ea4000c1e1500 */
[----:B--2---:R-:W-:-:S04]  /*1cb0*/  SHF.L.U32 R0, R0, 0x10, RZ ;  /* 0x0000001000007819 */ /* 0x004fc800000006ff */
[----:B------:R-:W-:Y:S01]  /*1cc0*/  F2FP.F16.F32.PACK_AB R0, RZ, R0 ;  /* 0x00000000ff00723e */ /* 0x000fe200000000ff */
[----:B------:R-:W-:Y:S06]  /*1cd0*/  BRA `(.L_x_1482) ;  /* 0x0000000400b87947 */ /* 0x000fec0003800000 */
.L_x_1489:
        /* <DEDUP_REMOVED lines=10> */
[----:B------:R-:W-:Y:S01]  /*1d80*/  F2FP.F16.F32.PACK_AB R0, RZ, R0 ;  /* 0x00000000ff00723e */ /* 0x000fe200000000ff */
[----:B------:R-:W-:Y:S06]  /*1d90*/  BRA `(.L_x_1482) ;  /* 0x0000000400887947 */ /* 0x000fec0003800000 */
.L_x_1496:
        /* <DEDUP_REMOVED lines=21> */
.L_x_1500:
[----:B------:R-:W-:Y:S05]  /*1ef0*/  BSYNC.RECONVERGENT B1 ;  /* 0x0000000000017941 */ /* 0x000fea0003800200 */
.L_x_1499:
[----:B------:R-:W-:Y:S01]  /*1f00*/  IMAD.SHL.U32 R0, R0, 0x100000, RZ ;  /* 0x0010000000007824 */ /* 0x000fe200078e00ff */
[----:B------:R-:W-:-:S04]  /*1f10*/  LEA R2, R2, 0x3b800000, 0x17 ;  /* 0x3b80000002027811 */ /* 0x000fc800078eb8ff */
[----:B------:R-:W-:-:S07]  /*1f20*/  LOP3.LUT R0, R2, R0, R7, 0xfe, !PT ;  /* 0x0000000002007212 */ /* 0x000fce00078efe07 */
.L_x_1498:
[----:B------:R-:W-:Y:S05]  /*1f30*/  BSYNC.RECONVERGENT B0 ;  /* 0x0000000000007941 */ /* 0x000fea0003800200 */
.L_x_1497:
[----:B------:R-:W-:Y:S01]  /*1f40*/  F2FP.F16.F32.PACK_AB R0, RZ, R0 ;  /* 0x00000000ff00723e */ /* 0x000fe200000000ff */
[----:B------:R-:W-:Y:S06]  /*1f50*/  BRA `(.L_x_1482) ;  /* 0x0000000400187947 */ /* 0x000fec0003800000 */
.L_x_1495:
        /* <DEDUP_REMOVED lines=21> */
.L_x_1504:
[----:B------:R-:W-:Y:S05]  /*20b0*/  BSYNC.RECONVERGENT B1 ;  /* 0x0000000000017941 */ /* 0x000fea0003800200 */
.L_x_1503:
[----:B------:R-:W-:Y:S01]  /*20c0*/  IMAD.SHL.U32 R0, R0, 0x200000, RZ ;  /* 0x0020000000007824 */ /* 0x000fe200078e00ff */
[----:B------:R-:W-:-:S04]  /*20d0*/  LEA R2, R2, 0x37800000, 0x17 ;  /* 0x3780000002027811 */ /* 0x000fc800078eb8ff */
[----:B------:R-:W-:-:S07]  /*20e0*/  LOP3.LUT R0, R2, R0, R7, 0xfe, !PT ;  /* 0x0000000002007212 */ /* 0x000fce00078efe07 */
.L_x_1502:
[----:B------:R-:W-:Y:S05]  /*20f0*/  BSYNC.RECONVERGENT B0 ;  /* 0x0000000000007941 */ /* 0x000fea0003800200 */
.L_x_1501:
[----:B------:R-:W-:Y:S01]  /*2100*/  F2FP.F16.F32.PACK_AB R0, RZ, R0 ;  /* 0x00000000ff00723e */ /* 0x000fe200000000ff */
[----:B------:R-:W-:Y:S06]  /*2110*/  BRA `(.L_x_1482) ;  /* 0x0000000000a87947 */ /* 0x000fec0003800000 */
.L_x_1494:
[----:B------:R-:W-:-:S09]  /*2120*/  UISETP.NE.AND UP0, UPT, UR4, 0x1c, UPT ;  /* 0x0000001c0400788c */ /* 0x000fd2000bf05270 */
[----:B------:R-:W-:Y:S05]  /*2130*/  BRA.U !UP0, `(.L_x_1505) ;  /* 0x0000000108947547 */ /* 0x000fea000b800000 */
[----:B------:R-:W-:-:S09]  /*2140*/  UISETP.NE.AND UP0, UPT, UR4, 0x1d, UPT ;  /* 0x0000001d0400788c */ /* 0x000fd2000bf05270 */
[----:B------:R-:W-:Y:S05]  /*2150*/  BRA.U !UP0, `(.L_x_1506) ;  /* 0x00000001087c7547 */ /* 0x000fea000b800000 */
[----:B------:R-:W-:-:S09]  /*2160*/  UISETP.NE.AND UP0, UPT, UR4, 0x2c, UPT ;  /* 0x0000002c0400788c */ /* 0x000fd2000bf05270 */
[----:B------:R-:W-:Y:S05]  /*2170*/  BRA.U !UP0, `(.L_x_1507) ;  /* 0x0000000108487547 */ /* 0x000fea000b800000 */
.L_x_1481:
        /* <DEDUP_REMOVED lines=16> */
.L_x_1508:
[----:B------:R-:W-:Y:S01]  /*2280*/  PRMT R0, RZ, 0x7610, R0 ;  /* 0x00007610ff007816 */ /* 0x000fe20000000000 */
[----:B------:R-:W-:Y:S06]  /*2290*/  BRA `(.L_x_1482) ;  /* 0x0000000000487947 */ /* 0x000fec0003800000 */
.L_x_1507:
        /* <DEDUP_REMOVED lines=8> */
.L_x_1510:
[----:B------:R-:W-:Y:S05]  /*2320*/  BSYNC.RECONVERGENT B0 ;  /* 0x0000000000007941 */ /* 0x000fea0003800200 */
.L_x_1509:
[----:B------:R-:W-:Y:S01]  /*2330*/  F2FP.F16.F32.PACK_AB R0, RZ, R0 ;  /* 0x00000000ff00723e */ /* 0x000fe200000000ff */
[----:B------:R-:W-:Y:S06]  /*2340*/  BRA `(.L_x_1482) ;  /* 0x00000000001c7947 */ /* 0x000fec0003800000 */
.L_x_1506:
[----:B------:R-:W2:Y:S02]  /*2350*/  LDG.E.64 R2, desc[UR36][R2.64] ;  /* 0x0000002402027981 */ /* 0x000ea4000c1e1b00 */
[----:B--2---:R-:W0:Y:S02]  /*2360*/  I2F.U64 R0, R2 ;  /* 0x0000000200007312 */ /* 0x004e240000301000 */
[----:B0-----:R-:W-:Y:S01]  /*2370*/  F2FP.F16.F32.PACK_AB R0, RZ, R0 ;  /* 0x00000000ff00723e */ /* 0x001fe200000000ff */
[----:B------:R-:W-:Y:S06]  /*2380*/  BRA `(.L_x_1482) ;  /* 0x00000000000c7947 */ /* 0x000fec0003800000 */
.L_x_1505:
[----:B------:R-:W2:Y:S02]  /*2390*/  LDG.E R2, desc[UR36][R2.64] ;  /* 0x0000002402027981 */ /* 0x000ea4000c1e1900 */
[----:B--2---:R-:W-:-:S04]  /*23a0*/  I2FP.F32.U32 R0, R2 ;  /* 0x0000000200007245 */ /* 0x004fc80000201000 */
[----:B------:R-:W-:-:S07]  /*23b0*/  F2FP.F16.F32.PACK_AB R0, RZ, R0 ;  /* 0x00000000ff00723e */ /* 0x000fce00000000ff */
.L_x_1482:
[----:B01----:R-:W0:Y:S01]  /*23c0*/  LDC.U16 R2, c[0x0][0x592] ;  /* 0x00016480ff027b82 */ /* 0x003e220000000400 */
[----:B------:R-:W1:Y:S01]  /*23d0*/  LDCU.64 UR6, c[0x0][0x580] ;  /* 0x0000b000ff0677ac */ /* 0x000e620008000a00 */
[----:B-----5:R-:W-:Y:S01]  /*23e0*/  HADD2.F32 R3, -RZ, R0.H0_H0 ;  /* 0x20000000ff037230 */ /* 0x020fe20000004100 */
[----:B------:R-:W-:-:S04]  /*23f0*/  UPRMT UR4, UR41, 0x9910, URZ ;  /* 0x0000991029047896 */ /* 0x000fc800080000ff */
[----:B------:R-:W-:Y:S01]  /*2400*/  UISETP.GT.AND UP0, UPT, UR4, 0x9, UPT ;  /* 0x000000090400788c */ /* 0x000fe2000bf04270 */
[----:B0-----:R-:W-:Y:S01]  /*2410*/  HADD2.F32 R0, -RZ, R2.H0_H0 ;  /* 0x20000002ff007230 */ /* 0x001fe20000004100 */
[----:B-1----:R-:W-:-:S04]  /*2420*/  IADD3 R2, P0, PT, R16, UR6, RZ ;  /* 0x0000000610027c10 */ /* 0x002fc8000ff1e0ff */
[----:B------:R-:W-:Y:S01]  /*2430*/  FMNMX.FTZ R0, R0, R3, PT ;  /* 0x0000000300007209 */ /* 0x000fe20003810000 */
[----:B------:R-:W-:-:S03]  /*2440*/  IMAD.X R3, RZ, RZ, UR7, P0 ;  /* 0x00000007ff037e24 */ /* 0x000fc600080e06ff */
[----:B------:R-:W-:Y:S01]  /*2450*/  F2FP.F16.F32.PACK_AB R0, RZ, R0 ;  /* 0x00000000ff00723e */ /* 0x000fe200000000ff */
[----:B------:R-:W-:Y:S06]  /*2460*/  BRA.U UP0, `(.L_x_1511) ;  /* 0x0000000500047547 */ /* 0x000fec000b800000 */
        /* <DEDUP_REMOVED lines=8> */
[----:B------:R-:W-:-:S04]  /*24f0*/  HADD2.F32 R0, -RZ, R0.H0_H0 ;  /* 0x20000000ff007230 */ /* 0x000fc80000004100 */
[----:B------:R-:W0:Y:S02]  /*2500*/  F2I.FTZ.TRUNC.NTZ R5, R0 ;  /* 0x0000000000057305 */ /* 0x000e24000021f100 */
[----:B0-----:R4:W-:Y:S01]  /*2510*/  STG.E.U8 desc[UR36][R2.64], R5 ;  /* 0x0000000502007986 */ /* 0x0019e2000c101124 */
[----:B------:R-:W-:Y:S05]  /*2520*/  BRA `(.L_x_1516) ;  /* 0x0000000c00807947 */ /* 0x000fea0003800000 */
.L_x_1514:
[----:B------:R-:W-:-:S06]  /*2530*/  HADD2.F32 R5, -RZ, R0.H0_H0 ;  /* 0x20000000ff057230 */ /* 0x000fcc0000004100 */
[----:B------:R-:W0:Y:S02]  /*2540*/  F2I.S64.TRUNC R4, R5 ;  /* 0x0000000500047311 */ /* 0x000e24000020d900 */
[----:B0-----:R3:W-:Y:S01]  /*2550*/  STG.E.U8 desc[UR36][R2.64], R4 ;  /* 0x0000000402007986 */ /* 0x0017e2000c101124 */
[----:B------:R-:W-:Y:S05]  /*2560*/  BRA `(.L_x_1516) ;  /* 0x0000000c00707947 */ /* 0x000fea0003800000 */
.L_x_1513:
[----:B------:R-:W-:-:S09]  /*2570*/  UISETP.NE.AND UP0, UPT, UR4, 0x2, UPT ;  /* 0x000000020400788c */ /* 0x000fd2000bf05270 */
[----:B------:R-:W-:Y:S05]  /*2580*/  BRA.U !UP0, `(.L_x_1517) ;  /* 0x0000000108307547 */ /* 0x000fea000b800000 */
[----:B------:R-:W-:-:S09]  /*2590*/  UISETP.NE.AND UP0, UPT, UR4, 0x3, UPT ;  /* 0x000000030400788c */ /* 0x000fd2000bf05270 */
[----:B------:R-:W-:Y:S05]  /*25a0*/  BRA.U !UP0, `(.L_x_1518) ;  /* 0x0000000108187547 */ /* 0x000fea000b800000 */
[----:B------:R-:W-:-:S09]  /*25b0*/  UISETP.NE.AND UP0, UPT, UR4, 0x4, UPT ;  /* 0x000000040400788c */ /* 0x000fd2000bf05270 */
[----:B------:R-:W-:Y:S05]  /*25c0*/  BRA.U UP0, `(.L_x_1515) ;  /* 0x0000000900b87547 */ /* 0x000fea000b800000 */
[----:B------:R-:W-:-:S06]  /*25d0*/  HADD2.F32 R4, -RZ, R0.H0_H0 ;  /* 0x20000000ff047230 */ /* 0x000fcc0000004100 */
[----:B------:R-:W0:Y:S02]  /*25e0*/  F2I.S64.TRUNC R4, R4 ;  /* 0x0000000400047311 */ /* 0x000e24000020d900 */
[----:B0-----:R0:W-:Y:S01]  /*25f0*/  STG.E.64 desc[UR36][R2.64], R4 ;  /* 0x0000000402007986 */ /* 0x0011e2000c101b24 */
[----:B------:R-:W-:Y:S05]  /*2600*/  BRA `(.L_x_1516) ;  /* 0x0000000c00487947 */ /* 0x000fea0003800000 */
.L_x_1518:
[----:B------:R-:W-:-:S04]  /*2610*/  HADD2.F32 R0, -RZ, R0.H0_H0 ;  /* 0x20000000ff007230 */ /* 0x000fc80000004100 */
[----:B------:R-:W0:Y:S02]  /*2620*/  F2I.FTZ.TRUNC.NTZ R5, R0 ;  /* 0x0000000000057305 */ /* 0x000e24000021f100 */
[----:B0-----:R1:W-:Y:S01]  /*2630*/  STG.E desc[UR36][R2.64], R5 ;  /* 0x0000000502007986 */ /* 0x0013e2000c101924 */
[----:B------:R-:W-:Y:S05]  /*2640*/  BRA `(.L_x_1516) ;  /* 0x0000000c00387947 */ /* 0x000fea0003800000 */
.L_x_1517:
[----:B------:R-:W-:-:S04]  /*2650*/  HADD2.F32 R0, -RZ, R0.H0_H0 ;  /* 0x20000000ff007230 */ /* 0x000fc80000004100 */
[----:B------:R-:W0:Y:S02]  /*2660*/  F2I.FTZ.TRUNC.NTZ R5, R0 ;  /* 0x0000000000057305 */ /* 0x000e24000021f100 */
[----:B0-----:R2:W-:Y:S01]  /*2670*/  STG.E.U16 desc[UR36][R2.64], R5 ;  /* 0x0000000502007986 */ /* 0x0015e2000c101524 */
[----:B------:R-:W-:Y:S05]  /*2680*/  BRA `(.L_x_1516) ;  /* 0x0000000c00287947 */ /* 0x000fea0003800000 */
.L_x_1512:
[----:B------:R-:W-:-:S09]  /*2690*/  UISETP.GT.AND UP0, UPT, UR4, 0x6, UPT ;  /* 0x000000060400788c */ /* 0x000fd2000bf04270 */
[----:B------:R-:W-:Y:S05]  /*26a0*/  BRA.U UP0, `(.L_x_1519) ;  /* 0x0000000100247547 */ /* 0x000fea000b800000 */
[----:B------:R-:W-:-:S09]  /*26b0*/  UISETP.NE.AND UP0, UPT, UR4, 0x5, UPT ;  /* 0x000000050400788c */ /* 0x000fd2000bf05270 */
[----:B------:R-:W-:Y:S05]  /*26c0*/  BRA.U !UP0, `(.L_x_1520) ;  /* 0x0000000108147547 */ /* 0x000fea000b800000 */
[----:B------:R-:W-:-:S09]  /*26d0*/  UISETP.NE.AND UP0, UPT, UR4, 0x6, UPT ;  /* 0x000000060400788c */ /* 0x000fd2000bf05270 */
[----:B------:R-:W-:Y:S05]  /*26e0*/  BRA.U UP0, `(.L_x_1515) ;  /* 0x0000000900707547 */ /* 0x000fea000b800000 */
[----:B------:R-:W-:-:S05]  /*26f0*/  HADD2.F32 R5, -RZ, R0.H0_H0 ;  /* 0x20000000ff057230 */ /* 0x000fca0000004100 */
[----:B------:R0:W-:Y:S01]  /*2700*/  STG.E desc[UR36][R2.64], R5 ;  /* 0x0000000502007986 */ /* 0x0001e2000c101924 */
[----:B------:R-:W-:Y:S05]  /*2710*/  BRA `(.L_x_1516) ;  /* 0x0000000c00047947 */ /* 0x000fea0003800000 */
.L_x_1520:
[----:B------:R0:W-:Y:S01]  /*2720*/  STG.E.U16 desc[UR36][R2.64], R0 ;  /* 0x0000000002007986 */ /* 0x0001e2000c101524 */
[----:B------:R-:W-:Y:S05]  /*2730*/  BRA `(.L_x_1516) ;  /* 0x0000000800fc7947 */ /* 0x000fea0003800000 */
.L_x_1519:
[----:B------:R-:W-:-:S09]  /*2740*/  UISETP.NE.AND UP0, UPT, UR4, 0x7, UPT ;  /* 0x000000070400788c */ /* 0x000fd2000bf05270 */
[----:B------:R-:W-:Y:S05]  /*2750*/  BRA.U !UP0, `(.L_x_1521) ;  /* 0x0000000108347547 */ /* 0x000fea000b800000 */
[----:B------:R-:W-:-:S09]  /*2760*/  UISETP.NE.AND UP0, UPT, UR4, 0x8, UPT ;  /* 0x000000080400788c */ /* 0x000fd2000bf05270 */
[----:B------:R-:W-:Y:S05]  /*2770*/  BRA.U !UP0, `(.L_x_1522) ;  /* 0x0000000108187547 */ /* 0x000fea000b800000 */
[----:B------:R-:W-:-:S09]  /*2780*/  UISETP.NE.AND UP0, UPT, UR4, 0x9, UPT ;  /* 0x000000090400788c */ /* 0x000fd2000bf05270 */
[----:B------:R-:W-:Y:S05]  /*2790*/  BRA.U UP0, `(.L_x_1515) ;  /* 0x0000000900447547 */ /* 0x000fea000b800000 */
[----:B------:R-:W-:Y:S02]  /*27a0*/  HADD2.F32 R4, -RZ, R0.H0_H0 ;  /* 0x20000000ff047230 */ /* 0x000fe40000004100 */
[----:B------:R-:W-:-:S05]  /*27b0*/  HFMA2 R5, -RZ, RZ, 0, 0 ;  /* 0x00000000ff057431 */ /* 0x000fca00000001ff */
[----:B------:R0:W-:Y:S01]  /*27c0*/  STG.E.64 desc[UR36][R2.64], R4 ;  /* 0x0000000402007986 */ /* 0x0001e2000c101b24 */
[----:B------:R-:W-:Y:S05]  /*27d0*/  BRA `(.L_x_1516) ;  /* 0x0000000800d47947 */ /* 0x000fea0003800000 */
.L_x_1522:
[----:B------:R-:W-:-:S05]  /*27e0*/  HADD2.F32 R0, -RZ, R0.H0_H0 ;  /* 0x20000000ff007230 */ /* 0x000fca0000004100 */
[----:B------:R-:W-:-:S04]  /*27f0*/  F2FP.F16.F32.PACK_AB R0, RZ, R0 ;  /* 0x00000000ff00723e */ /* 0x000fc800000000ff */
[----:B------:R-:W-:-:S05]  /*2800*/  PRMT R0, R0, 0x5410, RZ ;  /* 0x0000541000007816 */ /* 0x000fca00000000ff */
[----:B------:R0:W-:Y:S01]  /*2810*/  STG.E desc[UR36][R2.64], R0 ;  /* 0x0000000002007986 */ /* 0x0001e2000c101924 */
[----:B------:R-:W-:Y:S05]  /*2820*/  BRA `(.L_x_1516) ;  /* 0x0000000800c07947 */ /* 0x000fea0003800000 */
.L_x_1521:
[----:B------:R-:W-:-:S05]  /*2830*/  HADD2.F32 R4, -RZ, R0.H0_H0 ;  /* 0x20000000ff047230 */ /* 0x000fca0000004100 */
[----:B------:R-:W-:-:S06]  /*2840*/  FMUL.FTZ R4, R4, 1 ;  /* 0x3f80000004047820 */ /* 0x000fcc0000410000 */
[----:B------:R-:W0:Y:S02]  /*2850*/  F2F.F64.F32 R4, R4 ;  /* 0x0000000400047310 */ /* 0x000e240000201800 */
[----:B0-----:R0:W-:Y:S01]  /*2860*/  STG.E.64 desc[UR36][R2.64], R4 ;  /* 0x0000000402007986 */ /* 0x0011e2000c101b24 */
[----:B------:R-:W-:Y:S05]  /*2870*/  BRA `(.L_x_1516) ;  /* 0x0000000800ac7947 */ /* 0x000fea0003800000 */
.L_x_1511:
        /* <DEDUP_REMOVED lines=8> */
[----:B------:R-:W-:-:S05]  /*2900*/  HADD2.F32 R0, -RZ, R0.H0_H0 ;  /* 0x20000000ff007230 */ /* 0x000fca0000004100 */
[----:B------:R-:W-:-:S04]  /*2910*/  FSETP.NEU.FTZ.AND P0, PT, R0, RZ, PT ;  /* 0x000000ff0000720b */ /* 0x000fc80003f1d000 */
[----:B------:R-:W-:-:S05]  /*2920*/  SEL R5, RZ, 0x1, !P0 ;  /* 0x00000001ff057807 */ /* 0x000fca0004000000 */
[----:B------:R0:W-:Y:S01]  /*2930*/  STG.E.U8 desc[UR36][R2.64], R5 ;  /* 0x0000000502007986 */ /* 0x0001e2000c101124 */
[----:B------:R-:W-:Y:S05]  /*2940*/  BRA `(.L_x_1516) ;  /* 0x0000000800787947 */ /* 0x000fea0003800000 */
.L_x_1525:
[----:B------:R-:W-:Y:S01]  /*2950*/  HADD2.F32 R0, -RZ, R0.H0_H0 ;  /* 0x20000000ff007230 */ /* 0x000fe20000004100 */
[----:B------:R-:W-:-:S04]  /*2960*/  CS2R R6, SRZ ;  /* 0x0000000000067805 */ /* 0x000fc8000001ff00 */
[----:B------:R-:W-:-:S04]  /*2970*/  FMUL.FTZ R0, R0, 1 ;  /* 0x3f80000000007820 */ /* 0x000fc80000410000 */
[----:B------:R-:W0:Y:S02]  /*2980*/  F2F.F64.F32 R4, R0 ;  /* 0x0000000000047310 */ /* 0x000e240000201800 */
[----:B0-----:R0:W-:Y:S01]  /*2990*/  STG.E.128 desc[UR36][R2.64], R4 ;  /* 0x0000000402007986 */ /* 0x0011e2000c101d24 */
[----:B------:R-:W-:Y:S05]  /*29a0*/  BRA `(.L_x_1516) ;  /* 0x0000000800607947 */ /* 0x000fea0003800000 */
.L_x_1524:
[----:B------:R-:W-:-:S09]  /*29b0*/  UISETP.NE.AND UP0, UPT, UR4, 0xf, UPT ;  /* 0x0000000f0400788c */ /* 0x000fd2000bf05270 */
[----:B------:R-:W-:Y:S05]  /*29c0*/  BRA.U !UP0, `(.L_x_1526) ;  /* 0x0000000108a07547 */ /* 0x000fea000b800000 */
[----:B------:R-:W-:-:S09]  /*29d0*/  UISETP.NE.AND UP0, UPT, UR4, 0x17, UPT ;  /* 0x000000170400788c */ /* 0x000fd2000bf05270 */
[----:B------:R-:W-:Y:S05]  /*29e0*/  BRA.U !UP0, `(.L_x_1527) ;  /* 0x00000001084c7547 */ /* 0x000fea000b800000 */
[----:B------:R-:W-:-:S09]  /*29f0*/  UISETP.NE.AND UP0, UPT, UR4, 0x18, UPT ;  /* 0x000000180400788c */ /* 0x000fd2000bf05270 */
[----:B------:R-:W-:Y:S05]  /*2a00*/  BRA.U UP0, `(.L_x_1515) ;  /* 0x0000000500a87547 */ /* 0x000fea000b800000 */
[----:B------:R-:W-:Y:S01]  /*2a10*/  HADD2.F32 R7, -RZ, R0.H0_H0 ;  /* 0x20000000ff077230 */ /* 0x000fe20000004100 */
        /* <DEDUP_REMOVED lines=12> */
.L_x_1529:
[----:B------:R-:W-:Y:S05]  /*2ae0*/  BSYNC.RECONVERGENT B0 ;  /* 0x0000000000007941 */ /* 0x000fea0003800200 */
.L_x_1528:
[----:B------:R-:W-:-:S05]  /*2af0*/  LOP3.LUT R5, R0, 0x80, R5, 0xf8, !PT ;  /* 0x0000008000057812 */ /* 0x000fca00078ef805 */
[----:B------:R0:W-:Y:S01]  /*2b00*/  STG.E.U8 desc[UR36][R2.64], R5 ;  /* 0x0000000502007986 */ /* 0x0001e2000c101124 */
[----:B------:R-:W-:Y:S05]  /*2b10*/  BRA `(.L_x_1516) ;  /* 0x0000000800047947 */ /* 0x000fea0003800000 */
.L_x_1527:
[----:B------:R-:W-:Y:S01]  /*2b20*/  HADD2.F32 R7, -RZ, R0.H0_H0 ;  /* 0x20000000ff077230 */ /* 0x000fe20000004100 */
        /* <DEDUP_REMOVED lines=14> */
.L_x_1531:
[----:B------:R-:W-:Y:S05]  /*2c10*/  BSYNC.RECONVERGENT B0 ;  /* 0x0000000000007941 */ /* 0x000fea0003800200 */
.L_x_1530:
[----:B------:R-:W-:-:S05]  /*2c20*/  LOP3.LUT R5, R0, 0x80, R5, 0xf8, !PT ;  /* 0x0000008000057812 */ /* 0x000fca00078ef805 */
[----:B------:R0:W-:Y:S01]  /*2c30*/  STG.E.U8 desc[UR36][R2.64], R5 ;  /* 0x0000000502007986 */ /* 0x0001e2000c101124 */
[----:B------:R-:W-:Y:S05]  /*2c40*/  BRA `(.L_x_1516) ;  /* 0x0000000400b87947 */ /* 0x000fea0003800000 */
.L_x_1526:
[----:B------:R-:W-:-:S05]  /*2c50*/  HADD2.F32 R0, -RZ, R0.H0_H0 ;  /* 0x20000000ff007230 */ /* 0x000fca0000004100 */
[----:B------:R-:W-:-:S05]  /*2c60*/  F2FP.BF16.F32.PACK_AB R0, RZ, R0 ;  /* 0x00000000ff00723e */ /* 0x000fca00000010ff */
[----:B------:R0:W-:Y:S01]  /*2c70*/  STG.E.U16 desc[UR36][R2.64], R0 ;  /* 0x0000000002007986 */ /* 0x0001e2000c101524 */
[----:B------:R-:W-:Y:S05]  /*2c80*/  BRA `(.L_x_1516) ;  /* 0x0000000400a87947 */ /* 0x000fea0003800000 */
.L_x_1523:
        /* <DEDUP_REMOVED lines=8> */
[----:B------:R-:W-:-:S06]  /*2d10*/  HADD2.F32 R5, -RZ, R0.H0_H0 ;  /* 0x20000000ff057230 */ /* 0x000fcc0000004100 */
[----:B------:R-:W0:Y:S02]  /*2d20*/  F2I.FTZ.U32.TRUNC.NTZ R5, R5 ;  /* 0x0000000500057305 */ /* 0x000e24000021f000 */
[----:B0-----:R0:W-:Y:S01]  /*2d30*/  STG.E.U16 desc[UR36][R2.64], R5 ;  /* 0x0000000502007986 */ /* 0x0011e2000c101524 */
[----:B------:R-:W-:Y:S05]  /*2d40*/  BRA `(.L_x_1516) ;  /* 0x0000000400787947 */ /* 0x000fea0003800000 */
.L_x_1534:
[----:B------:R-:W-:Y:S01]  /*2d50*/  HADD2.F32 R5, -RZ, R0.H0_H0 ;  /* 0x20000000ff057230 */ /* 0x000fe20000004100 */
        /* <DEDUP_REMOVED lines=12> */
.L_x_1537:
[----:B------:R-:W-:-:S04]  /*2e20*/  SHF.R.U32.HI R0, RZ, 0x14, R5 ;  /* 0x00000014ff007819 */ /* 0x000fc80000011605 */
[----:B------:R-:W-:-:S04]  /*2e30*/  LOP3.LUT R0, R0, 0x1, RZ, 0xc0, !PT ;  /* 0x0000000100007812 */ /* 0x000fc800078ec0ff */
[----:B------:R-:W-:-:S04]  /*2e40*/  IADD3 R0, PT, PT, R5, 0x487ffff, R0 ;  /* 0x0487ffff05007810 */ /* 0x000fc80007ffe000 */
[----:B------:R-:W-:-:S04]  /*2e50*/  SHF.R.U32.HI R0, RZ, 0x14, R0 ;  /* 0x00000014ff007819 */ /* 0x000fc80000011600 */
[----:B------:R-:W-:-:S07]  /*2e60*/  LOP3.LUT R4, R0, 0xff, RZ, 0xc0, !PT ;  /* 0x000000ff00047812 */ /* 0x000fce00078ec0ff */
.L_x_1538:
[----:B------:R-:W-:-:S04]  /*2e70*/  SHF.R.U32.HI R5, RZ, 0x18, R5 ;  /* 0x00000018ff057819 */ /* 0x000fc80000011605 */
[----:B------:R-:W-:-:S04]  /*2e80*/  LOP3.LUT R4, R4, 0x80, R5, 0xf8, !PT ;  /* 0x0000008004047812 */ /* 0x000fc800078ef805 */
[----:B------:R-:W-:-:S07]  /*2e90*/  PRMT R0, R4, 0x7610, R0 ;  /* 0x0000761004007816 */ /* 0x000fce0000000000 */
.L_x_1536:
[----:B------:R-:W-:Y:S05]  /*2ea0*/  BSYNC.RECONVERGENT B0 ;  /* 0x0000000000007941 */ /* 0x000fea0003800200 */
.L_x_1535:
[----:B------:R0:W-:Y:S01]  /*2eb0*/  STG.E.U8 desc[UR36][R2.64], R0 ;  /* 0x0000000002007986 */ /* 0x0001e2000c101124 */
[----:B------:R-:W-:Y:S05]  /*2ec0*/  BRA `(.L_x_1516) ;  /* 0x0000000400187947 */ /* 0x000fea0003800000 */
.L_x_1533:
[----:B------:R-:W-:Y:S01]  /*2ed0*/  HADD2.F32 R5, -RZ, R0.H0_H0 ;  /* 0x20000000ff057230 */ /* 0x000fe20000004100 */
        /* <DEDUP_REMOVED lines=12> */
.L_x_1541:
[----:B------:R-:W-:-:S04]  /*2fa0*/  SHF.R.U32.HI R0, RZ, 0x15, R5 ;  /* 0x00000015ff007819 */ /* 0x000fc80000011605 */
[----:B------:R-:W-:-:S04]  /*2fb0*/  LOP3.LUT R0, R0, 0x1, RZ, 0xc0, !PT ;  /* 0x0000000100007812 */ /* 0x000fc800078ec0ff */
[----:B------:R-:W-:-:S04]  /*2fc0*/  IADD3 R0, PT, PT, R5, 0x88fffff, R0 ;  /* 0x088fffff05007810 */ /* 0x000fc80007ffe000 */
[----:B------:R-:W-:-:S04]  /*2fd0*/  SHF.R.U32.HI R0, RZ, 0x15, R0 ;  /* 0x00000015ff007819 */ /* 0x000fc80000011600 */
[----:B------:R-:W-:-:S07]  /*2fe0*/  LOP3.LUT R4, R0, 0xff, RZ, 0xc0, !PT ;  /* 0x000000ff00047812 */ /* 0x000fce00078ec0ff */
.L_x_1542:
[----:B------:R-:W-:-:S04]  /*2ff0*/  SHF.R.U32.HI R5, RZ, 0x18, R5 ;  /* 0x00000018ff057819 */ /* 0x000fc80000011605 */
[----:B------:R-:W-:-:S04]  /*3000*/  LOP3.LUT R4, R4, 0x80, R5, 0xf8, !PT ;  /* 0x0000008004047812 */ /* 0x000fc800078ef805 */
[----:B------:R-:W-:-:S07]  /*3010*/  PRMT R0, R4, 0x7610, R0 ;  /* 0x0000761004007816 */ /* 0x000fce0000000000 */
.L_x_1540:
[----:B------:R-:W-:Y:S05]  /*3020*/  BSYNC.RECONVERGENT B0 ;  /* 0x0000000000007941 */ /* 0x000fea0003800200 */
.L_x_1539:
[----:B------:R0:W-:Y:S01]  /*3030*/  STG.E.U8 desc[UR36][R2.64], R0 ;  /* 0x0000000002007986 */ /* 0x0001e2000c101124 */
[----:B------:R-:W-:Y:S05]  /*3040*/  BRA `(.L_x_1516) ;  /* 0x0000000000b87947 */ /* 0x000fea0003800000 */
.L_x_1532:
[----:B------:R-:W-:-:S09]  /*3050*/  UISETP.NE.AND UP0, UPT, UR4, 0x1c, UPT ;  /* 0x0000001c0400788c */ /* 0x000fd2000bf05270 */
[----:B------:R-:W-:Y:S05]  /*3060*/  BRA.U !UP0, `(.L_x_1543) ;  /* 0x0000000108a47547 */ /* 0x000fea000b800000 */
[----:B------:R-:W-:-:S09]  /*3070*/  UISETP.NE.AND UP0, UPT, UR4, 0x1d, UPT ;  /* 0x0000001d0400788c */ /* 0x000fd2000bf05270 */
[----:B------:R-:W-:Y:S05]  /*3080*/  BRA.U !UP0, `(.L_x_1544) ;  /* 0x00000001088c7547 */ /* 0x000fea000b800000 */
[----:B------:R-:W-:-:S09]  /*3090*/  UISETP.NE.AND UP0, UPT, UR4, 0x2c, UPT ;  /* 0x0000002c0400788c */ /* 0x000fd2000bf05270 */
[----:B------:R-:W-:Y:S05]  /*30a0*/  BRA.U !UP0, `(.L_x_1545) ;  /* 0x0000000108447547 */ /* 0x000fea000b800000 */
.L_x_1515:
        /* <DEDUP_REMOVED lines=16> */
.L_x_1546:
[----:B------:R-:W-:Y:S05]  /*31b0*/  BRA `(.L_x_1516) ;  /* 0x00000000005c7947 */ /* 0x000fea0003800000 */
.L_x_1545:
[----:B------:R-:W-:-:S05]  /*31c0*/  HADD2.F32 R5, -RZ, R0.H0_H0 ;  /* 0x20000000ff057230 */ /* 0x000fca0000004100 */
        /* <DEDUP_REMOVED lines=15> */
.L_x_1544:
[----:B------:R-:W-:-:S06]  /*32c0*/  HADD2.F32 R4, -RZ, R0.H0_H0 ;  /* 0x20000000ff047230 */ /* 0x000fcc0000004100 */
[----:B------:R-:W0:Y:S02]  /*32d0*/  F2I.U64.TRUNC R4, R4 ;  /* 0x0000000400047311 */ /* 0x000e24000020d800 */
[----:B0-----:R0:W-:Y:S01]  /*32e0*/  STG.E.64 desc[UR36][R2.64], R4 ;  /* 0x0000000402007986 */ /* 0x0011e2000c101b24 */
[----:B------:R-:W-:Y:S05]  /*32f0*/  BRA `(.L_x_1516) ;  /* 0x00000000000c7947 */ /* 0x000fea0003800000 */
.L_x_1543:
[----:B------:R-:W-:-:S04]  /*3300*/  HADD2.F32 R0, -RZ, R0.H0_H0 ;  /* 0x20000000ff007230 */ /* 0x000fc80000004100 */
[----:B------:R-:W0:Y:S02]  /*3310*/  F2I.FTZ.U32.TRUNC.NTZ R5, R0 ;  /* 0x0000000000057305 */ /* 0x000e24000021f000 */
[----:B0-----:R0:W-:Y:S02]  /*3320*/  STG.E desc[UR36][R2.64], R5 ;  /* 0x0000000502007986 */ /* 0x0011e4000c101924 */
.L_x_1516:
[----:B------:R-:W-:-:S07]  /*3330*/  IADD3 R17, PT, PT, R17, 0x80, RZ ;  /* 0x0000008011117810 */ /* 0x000fce0007ffe0ff */
.L_x_1475:
[----:B------:R-:W-:Y:S05]  /*3340*/  BSYNC.RECONVERGENT B6 ;  /* 0x0000000000067941 */ /* 0x000fea0003800200 */
.L_x_1474:
        /* <DEDUP_REMOVED lines=307> */
.L_x_1549:
        /* <DEDUP_REMOVED lines=18> */
.L_x_1553:
[----:B------:R-:W2:Y:S02]  /*47a0*/  LDG.E.U8 R2, desc[UR36][R2.64] ;  /* 0x0000002402027981 */ /* 0x000ea4000c1e1100 */
[----:B--2---:R-:W-:-:S04]  /*47b0*/  I2FP.F32.U32 R0, R2 ;  /* 0x0000000200007245 */ /* 0x004fc80000201000 */
[----:B------:R-:W-:Y:S01]  /*47c0*/  F2FP.F16.F32.PACK_AB R0, RZ, R0 ;  /* 0x00000000ff00723e */ /* 0x000fe200000000ff */
[----:B------:R-:W-:Y:S06]  /*47d0*/  BRA `(.L_x_1555) ;  /* 0x0000000c009c7947 */ /* 0x000fec0003800000 */
.L_x_1552:
        /* <DEDUP_REMOVED lines=10> */
.L_x_1557:
[----:B------:R-:W2:Y:S02]  /*4880*/  LDG.E R2, desc[UR36][R2.64] ;  /* 0x0000002402027981 */ /* 0x000ea4000c1e1900 */
[----:B--2---:R-:W-:-:S04]  /*4890*/  I2FP.F32.S32 R0, R2 ;  /* 0x0000000200007245 */ /* 0x004fc80000201400 */
[----:B------:R-:W-:Y:S01]  /*48a0*/  F2FP.F16.F32.PACK_AB R0, RZ, R0 ;  /* 0x00000000ff00723e */ /* 0x000fe200000000ff */
[----:B------:R-:W-:Y:S06]  /*48b0*/  BRA `(.L_x_1555) ;  /* 0x0000000c00647947 */ /* 0x000fec0003800000 */
.L_x_1556:
[----:B------:R-:W2:Y:S02]  /*48c0*/  LDG.E.U16 R2, desc[UR36][R2.64] ;  /* 0x0000002402027981 */ /* 0x000ea4000c1e1500 */
[----:B--2---:R-:W0:Y:S02]  /*48d0*/  I2F.S16 R0, R2 ;  /* 0x0000000200007306 */ /* 0x004e240000101400 */
[----:B0-----:R-:W-:Y:S01]  /*48e0*/  F2FP.F16.F32.PACK_AB R0, RZ, R0 ;  /* 0x00000000ff00723e */ /* 0x001fe200000000ff */
[----:B------:R-:W-:Y:S06]  /*48f0*/  BRA `(.L_x_1555) ;  /* 0x0000000c00547947 */ /* 0x000fec0003800000 */
.L_x_1551:
        /* <DEDUP_REMOVED lines=9> */
.L_x_1559:
[----:B------:R1:W5:Y:S01]  /*4990*/  LDG.E.U16 R0, desc[UR36][R2.64] ;  /* 0x0000002402007981 */ /* 0x000362000c1e1500 */
[----:B------:R-:W-:Y:S05]  /*49a0*/  BRA `(.L_x_1555) ;  /* 0x0000000c00287947 */ /* 0x000fea0003800000 */
.L_x_1558:
        /* <DEDUP_REMOVED lines=9> */
.L_x_1561:
[----:B------:R0:W5:Y:S01]  /*4a40*/  LDG.E.U16 R0, desc[UR36][R2.64] ;  /* 0x0000002402007981 */ /* 0x000162000c1e1500 */
[----:B------:R-:W-:Y:S05]  /*4a50*/  BRA `(.L_x_1555) ;  /* 0x0000000800fc7947 */ /* 0x000fea0003800000 */
.L_x_1560:
        /* <DEDUP_REMOVED lines=12> */
.L_x_1550:
        /* <DEDUP_REMOVED lines=13> */
.L_x_1564:
        /* <DEDUP_REMOVED lines=12> */
.L_x_1563:
        /* <DEDUP_REMOVED lines=27> */
.L_x_1566:
        /* <DEDUP_REMOVED lines=11> */
[----:B------:R-:W-:Y:S01]  /*4f10*/  F2FP.F16.F32.PACK_AB R0, RZ, R0 ;  /* 0x00000000ff00723e */ /* 0x000fe200000000ff */
[----:B------:R-:W-:Y:S06]  /*4f20*/  BRA `(.L_x_1555) ;  /* 0x0000000400c87947 */ /* 0x000fec0003800000 */
.L_x_1565:
[----:B------:R-:W2:Y:S02]  /*4f30*/  LDG.E.U16 R0, desc[UR36][R2.64] ;  /* 0x0000002402007981 */ /* 0x000ea4000c1e1500 */
[----:B--2---:R-:W-:-:S04]  /*4f40*/  SHF.L.U32 R0, R0, 0x10, RZ ;  /* 0x0000001000007819 */ /* 0x004fc800000006ff */
[----:B------:R-:W-:Y:S01]  /*4f50*/  F2FP.F16.F32.PACK_AB R0, RZ, R0 ;  /* 0x00000000ff00723e */ /* 0x000fe200000000ff */
[----:B------:R-:W-:Y:S06]  /*4f60*/  BRA `(.L_x_1555) ;  /* 0x0000000400b87947 */ /* 0x000fec0003800000 */
.L_x_1562:
        /* <DEDUP_REMOVED lines=12> */
.L_x_1569:
        /* <DEDUP_REMOVED lines=21> */
.L_x_1573:
[----:B------:R-:W-:Y:S05]  /*5180*/  BSYNC.RECONVERGENT B1 ;  /* 0x0000000000017941 */ /* 0x000fea0003800200 */
.L_x_1572:
[----:B------:R-:W-:Y:S01]  /*5190*/  IMAD.SHL.U32 R0, R0, 0x100000, RZ ;  /* 0x0010000000007824 */ /* 0x000fe200078e00ff */
[----:B------:R-:W-:-:S04]  /*51a0*/  LEA R2, R2, 0x3b800000, 0x17 ;  /* 0x3b80000002027811 */ /* 0x000fc800078eb8ff */
[----:B------:R-:W-:-:S07]  /*51b0*/  LOP3.LUT R0, R2, R0, R7, 0xfe, !PT ;  /* 0x0000000002007212 */ /* 0x000fce00078efe07 */
.L_x_1571:
[----:B------:R-:W-:Y:S05]  /*51c0*/  BSYNC.RECONVERGENT B0 ;  /* 0x0000000000007941 */ /* 0x000fea0003800200 */
.L_x_1570:
[----:B------:R-:W-:Y:S01]  /*51d0*/  F2FP.F16.F32.PACK_AB R0, RZ, R0 ;  /* 0x00000000ff00723e */ /* 0x000fe200000000ff */
[----:B------:R-:W-:Y:S06]  /*51e0*/  BRA `(.L_x_1555) ;  /* 0x0000000400187947 */ /* 0x000fec0003800000 */
.L_x_1568:
        /* <DEDUP_REMOVED lines=21> */
.L_x_1577:
[----:B------:R-:W-:Y:S05]  /*5340*/  BSYNC.RECONVERGENT B1 ;  /* 0x0000000000017941 */ /* 0x000fea0003800200 */
.L_x_1576:
[----:B------:R-:W-:Y:S01]  /*5350*/  IMAD.SHL.U32 R0, R0, 0x200000, RZ ;  /* 0x0020000000007824 */ /* 0x000fe200078e00ff */
[----:B------:R-:W-:-:S04]  /*5360*/  LEA R2, R2, 0x37800000, 0x17 ;  /* 0x3780000002027811 */ /* 0x000fc800078eb8ff */
[----:B------:R-:W-:-:S07]  /*5370*/  LOP3.LUT R0, R2, R0, R7, 0xfe, !PT ;  /* 0x0000000002007212 */ /* 0x000fce00078efe07 */
.L_x_1575:
[----:B------:R-:W-:Y:S05]  /*5380*/  BSYNC.RECONVERGENT B0 ;  /* 0x0000000000007941 */ /* 0x000fea0003800200 */
.L_x_1574:
[----:B------:R-:W-:Y:S01]  /*5390*/  F2FP.F16.F32.PACK_AB R0, RZ, R0 ;  /* 0x00000000ff00723e */ /* 0x000fe200000000ff */
[----:B------:R-:W-:Y:S06]  /*53a0*/  BRA `(.L_x_1555) ;  /* 0x0000000000a87947 */ /* 0x000fec0003800000 */
.L_x_1567:
        /* <DEDUP_REMOVED lines=14> */
.L_x_1581:
[----:B------:R-:W-:Y:S05]  /*5490*/  BSYNC.RECONVERGENT B0 ;  /* 0x0000000000007941 */ /* 0x000fea0003800200 */
.L_x_1580:
[----:B------:R-:W-:Y:S01]  /*54a0*/  F2FP.F16.F32.PACK_AB R0, RZ, R0 ;  /* 0x00000000ff00723e */ /* 0x000fe200000000ff */
[----:B------:R-:W-:Y:S06]  /*54b0*/  BRA `(.L_x_1555) ;  /* 0x0000000000647947 */ /* 0x000fec0003800000 */
.L_x_1554:
        /* <DEDUP_REMOVED lines=16> */
.L_x_1582:
[----:B------:R-:W-:Y:S01]  /*55c0*/  PRMT R0, RZ, 0x7610, R0 ;  /* 0x00007610ff007816 */ /* 0x000fe20000000000 */
[----:B------:R-:W-:Y:S06]  /*55d0*/  BRA `(.L_x_1555) ;  /* 0x00000000001c7947 */ /* 0x000fec0003800000 */
.L_x_1579:
[----:B------:R-:W2:Y:S02]  /*55e0*/  LDG.E.64 R2, desc[UR36][R2.64] ;  /* 0x0000002402027981 */ /* 0x000ea4000c1e1b00 */
[----:B--2---:R-:W0:Y:S02]  /*55f0*/  I2F.U64 R0, R2 ;  /* 0x0000000200007312 */ /* 0x004e240000301000 */
[----:B0-----:R-:W-:Y:S01]  /*5600*/  F2FP.F16.F32.PACK_AB R0, RZ, R0 ;  /* 0x00000000ff00723e */ /* 0x001fe200000000ff */
[----:B------:R-:W-:Y:S06]  /*5610*/  BRA `(.L_x_1555) ;  /* 0x00000000000c7947 */ /* 0x000fec0003800000 */
.L_x_1578:
[----:B------:R-:W2:Y:S02]  /*5620*/  LDG.E R2, desc[UR36][R2.64] ;  /* 0x0000002402027981 */ /* 0x000ea4000c1e1900 */
[----:B--2---:R-:W-:-:S04]  /*5630*/  I2FP.F32.U32 R0, R2 ;  /* 0x0000000200007245 */ /* 0x004fc80000201000 */
[----:B------:R-:W-:-:S07]  /*5640*/  F2FP.F16.F32.PACK_AB R0, RZ, R0 ;  /* 0x00000000ff00723e */ /* 0x000fce00000000ff */
.L_x_1555:
        /* <DEDUP_REMOVED lines=23> */
.L_x_1586:
[----:B------:R-:W-:-:S06]  /*57c0*/  HADD2.F32 R5, -RZ, R0.H0_H0 ;  /* 0x20000000ff057230 */ /* 0x000fcc0000004100 */
[----:B------:R-:W0:Y:S02]  /*57d0*/  F2I.S64.TRUNC R4, R5 ;  /* 0x0000000500047311 */ /* 0x000e24000020d900 */
[----:B0-----:R0:W-:Y:S01]  /*57e0*/  STG.E.U8 desc[UR36][R2.64], R4 ;  /* 0x0000000402007986 */ /* 0x0011e2000c101124 */
[----:B------:R-:W-:Y:S05]  /*57f0*/  BRA `(.L_x_1588) ;  /* 0x0000000c006c7947 */ /* 0x000fea0003800000 */
.L_x_1585:
        /* <DEDUP_REMOVED lines=10> */
.L_x_1590:
[----:B------:R-:W-:-:S04]  /*58a0*/  HADD2.F32 R0, -RZ, R0.H0_H0 ;  /* 0x20000000ff007230 */ /* 0x000fc80000004100 */
[----:B------:R-:W0:Y:S02]  /*58b0*/  F2I.FTZ.TRUNC.NTZ R5, R0 ;  /* 0x0000000000057305 */ /* 0x000e24000021f100 */
[----:B0-----:R0:W-:Y:S01]  /*58c0*/  STG.E desc[UR36][R2.64], R5 ;  /* 0x0000000502007986 */ /* 0x0011e2000c101924 */
[----:B------:R-:W-:Y:S05]  /*58d0*/  BRA `(.L_x_1588) ;  /* 0x0000000c00347947 */ /* 0x000fea0003800000 */
.L_x_1589:
[----:B------:R-:W-:-:S04]  /*58e0*/  HADD2.F32 R0, -RZ, R0.H0_H0 ;  /* 0x20000000ff007230 */ /* 0x000fc80000004100 */
[----:B------:R-:W0:Y:S02]  /*58f0*/  F2I.FTZ.TRUNC.NTZ R5, R0 ;  /* 0x0000000000057305 */ /* 0x000e24000021f100 */
[----:B0-----:R0:W-:Y:S01]  /*5900*/  STG.E.U16 desc[UR36][R2.64], R5 ;  /* 0x0000000502007986 */ /* 0x0011e2000c101524 */
[----:B------:R-:W-:Y:S05]  /*5910*/  BRA `(.L_x_1588) ;  /* 0x0000000c00247947 */ /* 0x000fea0003800000 */
.L_x_1584:
        /* <DEDUP_REMOVED lines=9> */
.L_x_1592:
[----:B------:R0:W-:Y:S01]  /*59b0*/  STG.E.U16 desc[UR36][R2.64], R0 ;  /* 0x0000000002007986 */ /* 0x0001e2000c101524 */
[----:B------:R-:W-:Y:S05]  /*59c0*/  BRA `(.L_x_1588) ;  /* 0x0000000800f87947 */ /* 0x000fea0003800000 */
.L_x_1591:
[----:B------:R-:W-:-:S09]  /*59d0*/  UISETP.NE.AND UP0, UPT, UR4, 0x7, UPT ;  /* 0x000000070400788c */ /* 0x000fd2000bf05270 */
[----:B------:R-:W-:Y:S05]  /*59e0*/  BRA.U !UP0, `(.L_x_1593) ;  /* 0x0000000108347547 */ /* 0x000fea000b800000 */
[----:B------:R-:W-:-:S09]  /*59f0*/  UISETP.NE.AND UP0, UPT, UR4, 0x8, UPT ;  /* 0x000000080400788c */ /* 0x000fd2000bf05270 */
[----:B------:R-:W-:Y:S05]  /*5a00*/  BRA.U !UP0, `(.L_x_1594) ;  /* 0x0000000108187547 */ /* 0x000fea000b800000 */
[----:B------:R-:W-:-:S09]  /*5a10*/  UISETP.NE.AND UP0, UPT, UR4, 0x9, UPT ;  /* 0x000000090400788c */ /* 0x000fd2000bf05270 */
[----:B------:R-:W-:Y:S05]  /*5a20*/  BRA.U UP0, `(.L_x_1587) ;  /* 0x0000000500fc7547 */ /* 0x000fea000b800000 */
[----:B------:R-:W-:Y:S01]  /*5a30*/  HADD2.F32 R4, -RZ, R0.H0_H0 ;  /* 0x20000000ff047230 */ /* 0x000fe20000004100 */
[----:B------:R-:W-:-:S05]  /*5a40*/  MOV R5, RZ ;  /* 0x000000ff00057202 */ /* 0x000fca0000000f00 */
[----:B------:R0:W-:Y:S01]  /*5a50*/  STG.E.64 desc[UR36][R2.64], R4 ;  /* 0x0000000402007986 */ /* 0x0001e2000c101b24 */
[----:B------:R-:W-:Y:S05]  /*5a60*/  BRA `(.L_x_1588) ;  /* 0x0000000800d07947 */ /* 0x000fea0003800000 */
.L_x_1594:
[----:B------:R-:W-:-:S05]  /*5a70*/  HADD2.F32 R0, -RZ, R0.H0_H0 ;  /* 0x20000000ff007230 */ /* 0x000fca0000004100 */
[----:B------:R-:W-:-:S04]  /*5a80*/  F2FP.F16.F32.PACK_AB R0, RZ, R0 ;  /* 0x00000000ff00723e */ /* 0x000fc800000000ff */
[----:B------:R-:W-:-:S05]  /*5a90*/  PRMT R0, R0, 0x5410, RZ ;  /* 0x0000541000007816 */ /* 0x000fca00000000ff */
[----:B------:R0:W-:Y:S01]  /*5aa0*/  STG.E desc[UR36][R2.64], R0 ;  /* 0x0000000002007986 */ /* 0x0001e2000c101924 */
[----:B------:R-:W-:Y:S05]  /*5ab0*/  BRA `(.L_x_1588) ;  /* 0x0000000800bc7947 */ /* 0x000fea0003800000 */
.L_x_1593:
[----:B------:R-:W-:-:S05]  /*5ac0*/  HADD2.F32 R4, -RZ, R0.H0_H0 ;  /* 0x20000000ff047230 */ /* 0x000fca0000004100 */
[----:B------:R-:W-:-:S06]  /*5ad0*/  FMUL.FTZ R4, R4, 1 ;  /* 0x3f80000004047820 */ /* 0x000fcc0000410000 */
[----:B------:R-:W0:Y:S02]  /*5ae0*/  F2F.F64.F32 R4, R4 ;  /* 0x0000000400047310 */ /* 0x000e240000201800 */
[----:B0-----:R0:W-:Y:S01]  /*5af0*/  STG.E.64 desc[UR36][R2.64], R4 ;  /* 0x0000000402007986 */ /* 0x0011e2000c101b24 */
[----:B------:R-:W-:Y:S05]  /*5b00*/  BRA `(.L_x_1588) ;  /* 0x0000000800a87947 */ /* 0x000fea0003800000 */
.L_x_1583:
        /* <DEDUP_REMOVED lines=14> */
.L_x_1598:
[----:B------:R-:W-:Y:S01]  /*5bf0*/  HADD2.F32 R5, -RZ, R0.H0_H0 ;  /* 0x20000000ff057230 */ /* 0x000fe20000004100 */
        /* <DEDUP_REMOVED lines=17> */
.L_x_1601:
[----:B------:R-:W-:-:S04]  /*5d10*/  SHF.R.U32.HI R5, RZ, 0x18, R5 ;  /* 0x00000018ff057819 */ /* 0x000fc80000011605 */
[----:B------:R-:W-:-:S07]  /*5d20*/  LOP3.LUT R0, R0, 0x80, R5, 0xf8, !PT ;  /* 0x0000008000007812 */ /* 0x000fce00078ef805 */
.L_x_1600:
[----:B------:R-:W-:Y:S05]  /*5d30*/  BSYNC.RECONVERGENT B0 ;  /* 0x0000000000007941 */ /* 0x000fea0003800200 */
.L_x_1599:
[----:B------:R0:W-:Y:S01]  /*5d40*/  STG.E.U8 desc[UR36][R2.64], R0 ;  /* 0x0000000002007986 */ /* 0x0001e2000c101124 */
[----:B------:R-:W-:Y:S05]  /*5d50*/  BRA `(.L_x_1588) ;  /* 0x0000000800147947 */ /* 0x000fea0003800000 */
.L_x_1597:
[----:B------:R-:W-:Y:S01]  /*5d60*/  HADD2.F32 R5, -RZ, R0.H0_H0 ;  /* 0x20000000ff057230 */ /* 0x000fe20000004100 */
        /* <DEDUP_REMOVED lines=17> */
.L_x_1604:
[----:B------:R-:W-:-:S04]  /*5e80*/  SHF.R.U32.HI R5, RZ, 0x18, R5 ;  /* 0x00000018ff057819 */ /* 0x000fc80000011605 */
[----:B------:R-:W-:-:S07]  /*5e90*/  LOP3.LUT R0, R0, 0x80, R5, 0xf8, !PT ;  /* 0x0000008000007812 */ /* 0x000fce00078ef805 */
.L_x_1603:
[----:B------:R-:W-:Y:S05]  /*5ea0*/  BSYNC.RECONVERGENT B0 ;  /* 0x0000000000007941 */ /* 0x000fea0003800200 */
.L_x_1602:
[----:B------:R0:W-:Y:S01]  /*5eb0*/  STG.E.U8 desc[UR36][R2.64], R0 ;  /* 0x0000000002007986 */ /* 0x0001e2000c101124 */
[----:B------:R-:W-:Y:S05]  /*5ec0*/  BRA `(.L_x_1588) ;  /* 0x0000000400b87947 */ /* 0x000fea0003800000 */
.L_x_1596:
[----:B------:R-:W-:-:S09]  /*5ed0*/  UISETP.NE.AND UP0, UPT, UR4, 0x1c, UPT ;  /* 0x0000001c0400788c */ /* 0x000fd2000bf05270 */
[----:B------:R-:W-:Y:S05]  /*5ee0*/  BRA.U !UP0, `(.L_x_1605) ;  /* 0x0000000108607547 */ /* 0x000fea000b800000 */
[----:B------:R-:W-:-:S09]  /*5ef0*/  UISETP.NE.AND UP0, UPT, UR4, 0x1d, UPT ;  /* 0x0000001d0400788c */ /* 0x000fd2000bf05270 */
[----:B------:R-:W-:Y:S05]  /*5f00*/  BRA.U !UP0, `(.L_x_1606) ;  /* 0x0000000108487547 */ /* 0x000fea000b800000 */
[----:B------:R-:W-:-:S09]  /*5f10*/  UISETP.NE.AND UP0, UPT, UR4, 0x2c, UPT ;  /* 0x0000002c0400788c */ /* 0x000fd2000bf05270 */
[----:B------:R-:W-:Y:S05]  /*5f20*/  BRA.U UP0, `(.L_x_1587) ;  /* 0x0000000100bc7547 */ /* 0x000fea000b800000 */
        /* <DEDUP_REMOVED lines=16> */
.L_x_1606:
[----:B------:R-:W-:-:S06]  /*6030*/  HADD2.F32 R4, -RZ, R0.H0_H0 ;  /* 0x20000000ff047230 */ /* 0x000fcc0000004100 */
[----:B------:R-:W0:Y:S02]  /*6040*/  F2I.U64.TRUNC R4, R4 ;  /* 0x0000000400047311 */ /* 0x000e24000020d800 */
[----:B0-----:R0:W-:Y:S01]  /*6050*/  STG.E.64 desc[UR36][R2.64], R4 ;  /* 0x0000000402007986 */ /* 0x0011e2000c101b24 */
[----:B------:R-:W-:Y:S05]  /*6060*/  BRA `(.L_x_1588) ;  /* 0x0000000400507947 */ /* 0x000fea0003800000 */
.L_x_1605:
[----:B------:R-:W-:-:S04]  /*6070*/  HADD2.F32 R0, -RZ, R0.H0_H0 ;  /* 0x20000000ff007230 */ /* 0x000fc80000004100 */
[----:B------:R-:W0:Y:S02]  /*6080*/  F2I.FTZ.U32.TRUNC.NTZ R5, R0 ;  /* 0x0000000000057305 */ /* 0x000e24000021f000 */
[----:B0-----:R0:W-:Y:S01]  /*6090*/  STG.E desc[UR36][R2.64], R5 ;  /* 0x0000000502007986 */ /* 0x0011e2000c101924 */
[----:B------:R-:W-:Y:S05]  /*60a0*/  BRA `(.L_x_1588) ;  /* 0x0000000400407947 */ /* 0x000fea0003800000 */
.L_x_1595:
        /* <DEDUP_REMOVED lines=11> */
.L_x_1608:
[----:B------:R-:W-:Y:S01]  /*6160*/  HADD2.F32 R0, -RZ, R0.H0_H0 ;  /* 0x20000000ff007230 */ /* 0x000fe20000004100 */
[----:B------:R-:W-:-:S04]  /*6170*/  CS2R R6, SRZ ;  /* 0x0000000000067805 */ /* 0x000fc8000001ff00 */
[----:B------:R-:W-:-:S04]  /*6180*/  FMUL.FTZ R0, R0, 1 ;  /* 0x3f80000000007820 */ /* 0x000fc80000410000 */
[----:B------:R-:W0:Y:S02]  /*6190*/  F2F.F64.F32 R4, R0 ;  /* 0x0000000000047310 */ /* 0x000e240000201800 */
[----:B0-----:R4:W-:Y:S01]  /*61a0*/  STG.E.128 desc[UR36][R2.64], R4 ;  /* 0x0000000402007986 */ /* 0x0019e2000c101d24 */
[----:B------:R-:W-:Y:S05]  /*61b0*/  BRA `(.L_x_1588) ;  /* 0x0000000000fc7947 */ /* 0x000fea0003800000 */
.L_x_1607:
[----:B------:R-:W-:-:S09]  /*61c0*/  UISETP.NE.AND UP0, UPT, UR4, 0xf, UPT ;  /* 0x0000000f0400788c */ /* 0x000fd2000bf05270 */
[----:B------:R-:W-:Y:S05]  /*61d0*/  BRA.U !UP0, `(.L_x_1609) ;  /* 0x0000000108e87547 */ /* 0x000fea000b800000 */
[----:B------:R-:W-:-:S09]  /*61e0*/  UISETP.NE.AND UP0, UPT, UR4, 0x17, UPT ;  /* 0x000000170400788c */ /* 0x000fd2000bf05270 */
[----:B------:R-:W-:Y:S05]  /*61f0*/  BRA.U !UP0, `(.L_x_1610) ;  /* 0x0000000108907547 */ /* 0x000fea000b800000 */
[----:B------:R-:W-:-:S09]  /*6200*/  UISETP.NE.AND UP0, UPT, UR4, 0x18, UPT ;  /* 0x000000180400788c */ /* 0x000fd2000bf05270 */
[----:B------:R-:W-:Y:S05]  /*6210*/  BRA.U !UP0, `(.L_x_1611) ;  /* 0x0000000108447547 */ /* 0x000fea000b800000 */
.L_x_1587:
[----:B------:R-:W-:Y:S01]  /*6220*/  MOV R0, 0x0 ;  /* 0x0000000000007802 */ /* 0x000fe20000000f00 */
[----:B------:R-:W0:Y:S01]  /*6230*/  LDCU.64 UR4, c[0x4][0x188] ;  /* 0x01003100ff0477ac */ /* 0x000e220008000a00 */
[----:B------:R-:W-:Y:S02]  /*6240*/  HFMA2 R8, -RZ, RZ, 0, 6.020069122314453125e-06 ;  /* 0x00000065ff087431 */ /* 0x000fe400000001ff */
[----:B------:R-:W-:Y:S01]  /*6250*/  IMAD.MOV.U32 R12, RZ, RZ, 0x1 ;  /* 0x00000001ff0c7424 */ /* 0x000fe200078e00ff */
[----:B------:R1:W2:Y:S01]  /*6260*/  LDC.64 R2, c[0x4][R0] ;  /* 0x0100000000027b82 */ /* 0x0002a20000000a00 */
[----:B------:R-:W3:Y:S01]  /*6270*/  LDCU.64 UR6, c[0x4][0x190] ;  /* 0x01003200ff0677ac */ /* 0x000ee20008000a00 */
[----:B------:R-:W-:Y:S01]  /*6280*/  IMAD.MOV.U32 R13, RZ, RZ, RZ ;  /* 0x000000ffff0d7224 */ /* 0x000fe200078e00ff */
[----:B------:R-:W4:Y:S01]  /*6290*/  LDCU.64 UR8, c[0x4][0x90] ;  /* 0x01001200ff0877ac */ /* 0x000f220008000a00 */
[----:B0-----:R-:W-:Y:S01]  /*62a0*/  MOV R4, UR4 ;  /* 0x0000000400047c02 */ /* 0x001fe20008000f00 */
[----:B------:R-:W-:-:S02]  /*62b0*/  IMAD.U32 R5, RZ, RZ, UR5 ;  /* 0x00000005ff057e24 */ /* 0x000fc4000f8e00ff */
[----:B---3--:R-:W-:Y:S01]  /*62c0*/  IMAD.U32 R6, RZ, RZ, UR6 ;  /* 0x00000006ff067e24 */ /* 0x008fe2000f8e00ff */
[----:B------:R-:W-:Y:S01]  /*62d0*/  MOV R7, UR7 ;  /* 0x0000000700077c02 */ /* 0x000fe20008000f00 */
[----:B----4-:R-:W-:Y:S02]  /*62e0*/  IMAD.U32 R10, RZ, RZ, UR8 ;  /* 0x00000008ff0a7e24 */ /* 0x010fe4000f8e00ff */
[----:B-1----:R-:W-:-:S07]  /*62f0*/  IMAD.U32 R11, RZ, RZ, UR9 ;  /* 0x00000009ff0b7e24 */ /* 0x002fce000f8e00ff */
[----:B------:R-:W-:-:S07]  /*6300*/  LEPC R20, `(.L_x_1612) ;  /* 0x000000001014794e */ /* 0x000fce0000000000 */
[----:B--2---:R-:W-:Y:S05]  /*6310*/  CALL.ABS.NOINC R2 ;  /* 0x0000000002007343 */ /* 0x004fea0003c00000 */
.L_x_1612:
[----:B------:R-:W-:Y:S05]  /*6320*/  BRA `(.L_x_1588) ;  /* 0x0000000000a07947 */ /* 0x000fea0003800000 */
.L_x_1611:
[----:B------:R-:W-:Y:S01]  /*6330*/  HADD2.F32 R7, -RZ, R0.H0_H0 ;  /* 0x20000000ff077230 */ /* 0x000fe20000004100 */
        /* <DEDUP_REMOVED lines=12> */
.L_x_1614:
[----:B------:R-:W-:Y:S05]  /*6400*/  BSYNC.RECONVERGENT B0 ;  /* 0x0000000000007941 */ /* 0x000fea0003800200 */
.L_x_1613:
[----:B------:R-:W-:-:S05]  /*6410*/  LOP3.LUT R5, R0, 0x80, R5, 0xf8, !PT ;  /* 0x0000008000057812 */ /* 0x000fca00078ef805 */
[----:B------:R2:W-:Y:S01]  /*6420*/  STG.E.U8 desc[UR36][R2.64], R5 ;  /* 0x0000000502007986 */ /* 0x0005e2000c101124 */
[----:B------:R-:W-:Y:S05]  /*6430*/  BRA `(.L_x_1588) ;  /* 0x00000000005c7947 */ /* 0x000fea0003800000 */
.L_x_1610:
[----:B------:R-:W-:Y:S01]  /*6440*/  HADD2.F32 R5, -RZ, R0.H0_H0 ;  /* 0x20000000ff057230 */ /* 0x000fe20000004100 */
        /* <DEDUP_REMOVED lines=11> */
.L_x_1616:
[----:B------:R-:W-:Y:S01]  /*6500*/  IMAD.MOV.U32 R0, RZ, RZ, 0x7f ;  /* 0x0000007fff007424 */ /* 0x000fe200078e00ff */
[----:B------:R-:W-:-:S04]  /*6510*/  ISETP.GT.U32.AND P0, PT, R4, 0x7f800000, PT ;  /* 0x7f8000000400780c */ /* 0x000fc80003f04070 */
[----:B------:R-:W-:-:S09]  /*6520*/  SEL R0, R0, 0x7c, P0 ;  /* 0x0000007c00007807 */ /* 0x000fd20000000000 */
.L_x_1617:
[----:B------:R-:W-:Y:S05]  /*6530*/  BSYNC.RECONVERGENT B0 ;  /* 0x0000000000007941 */ /* 0x000fea0003800200 */
.L_x_1615:
[----:B------:R-:W-:-:S04]  /*6540*/  SHF.R.U32.HI R5, RZ, 0x18, R5 ;  /* 0x00000018ff057819 */ /* 0x000fc80000011605 */
[----:B------:R-:W-:-:S05]  /*6550*/  LOP3.LUT R5, R0, 0x80, R5, 0xf8, !PT ;  /* 0x0000008000057812 */ /* 0x000fca00078ef805 */
[----:B------:R1:W-:Y:S01]  /*6560*/  STG.E.U8 desc[UR36][R2.64], R5 ;  /* 0x0000000502007986 */ /* 0x0003e2000c101124 */
[----:B------:R-:W-:Y:S05]  /*6570*/  BRA `(.L_x_1588) ;  /* 0x00000000000c7947 */ /* 0x000fea0003800000 */
.L_x_1609:
[----:B------:R-:W-:-:S05]  /*6580*/  HADD2.F32 R0, -RZ, R0.H0_H0 ;  /* 0x20000000ff007230 */ /* 0x000fca0000004100 */
[----:B------:R-:W-:-:S05]  /*6590*/  F2FP.BF16.F32.PACK_AB R0, RZ, R0 ;  /* 0x00000000ff00723e */ /* 0x000fca00000010ff */
[----:B------:R0:W-:Y:S02]  /*65a0*/  STG.E.U16 desc[UR36][R2.64], R0 ;  /* 0x0000000002007986 */ /* 0x0001e4000c101524 */
.L_x_1588:
[----:B------:R-:W-:-:S07]  /*65b0*/  VIADD R17, R17, 0x80 ;  /* 0x0000008011117836 */ /* 0x000fce0000000000 */
.L_x_1548:
[----:B------:R-:W-:Y:S05]  /*65c0*/  BSYNC.RECONVERGENT B6 ;  /* 0x0000000000067941 */ /* 0x000fea0003800200 */
.L_x_1547:
[----:B------:R-:W5:Y:S01]  /*65d0*/  LDCU UR4, c[0x0][0x380] ;  /* 0x00007000ff0477ac */ /* 0x000f620008000800 */
[----:B------:R-:W-:Y:S01]  /*65e0*/  BSSY.RECONVERGENT B6, `(.L_x_1618) ;  /* 0x0000326000067945 */ /* 0x000fe20003800200 */
[----:B-----5:R-:W-:-:S13]  /*65f0*/  ISETP.GE.AND P0, PT, R17, UR4, PT ;  /* 0x0000000411007c0c */ /* 0x020fda000bf06270 */
[----:B------:R-:W-:Y:S05]  /*6600*/  @P0 BRA `(.L_x_1619) ;  /* 0x00000030008c0947 */ /* 0x000fea0003800000 */
[----:B------:R-:W5:Y:S01]  /*6610*/  LDCU UR4, c[0x0][0x388] ;  /* 0x00007100ff0477ac */ /* 0x000f620008000800 */
[----:B0-----:R-:W-:Y:S02]  /*6620*/  HFMA2 R0, -RZ, RZ, 0, 0 ;  /* 0x00000000ff007431 */ /* 0x001fe400000001ff */
        /* <DEDUP_REMOVED lines=301> */
.L_x_1620:
        /* <DEDUP_REMOVED lines=18> */
.L_x_1624:
[----:B------:R-:W2:Y:S02]  /*7a20*/  LDG.E.U8 R2, desc[UR36][R2.64] ;  /* 0x0000002402027981 */ /* 0x000ea4000c1e1100 */
[----:B--2---:R-:W-:-:S04]  /*7a30*/  I2FP.F32.U32 R0, R2 ;  /* 0x0000000200007245 */ /* 0x004fc80000201000 */
[----:B------:R-:W-:Y:S01]  /*7a40*/  F2FP.F16.F32.PACK_AB R0, RZ, R0 ;  /* 0x00000000ff00723e */ /* 0x000fe200000000ff */
[----:B------:R-:W-:Y:S06]  /*7a50*/  BRA `(.L_x_1626) ;  /* 0x0000000c009c7947 */ /* 0x000fec0003800000 */
.L_x_1623:
        /* <DEDUP_REMOVED lines=10> */
.L_x_1628:
[----:B------:R-:W2:Y:S02]  /*7b00*/  LDG.E R2, desc[UR36][R2.64] ;  /* 0x0000002402027981 */ /* 0x000ea4000c1e1900 */
[----:B--2---:R-:W-:-:S04]  /*7b10*/  I2FP.F32.S32 R0, R2 ;  /* 0x0000000200007245 */ /* 0x004fc80000201400 */
[----:B------:R-:W-:Y:S01]  /*7b20*/  F2FP.F16.F32.PACK_AB R0, RZ, R0 ;  /* 0x00000000ff00723e */ /* 0x000fe200000000ff */
[----:B------:R-:W-:Y:S06]  /*7b30*/  BRA `(.L_x_1626) ;  /* 0x0000000c00647947 */ /* 0x000fec0003800000 */
.L_x_1627:
[----:B------:R-:W2:Y:S02]  /*7b40*/  LDG.E.U16 R2, desc[UR36][R2.64] ;  /* 0x0000002402027981 */ /* 0x000ea4000c1e1500 */
[----:B--2---:R-:W0:Y:S02]  /*7b50*/  I2F.S16 R0, R2 ;  /* 0x0000000200007306 */ /* 0x004e240000101400 */
[----:B0-----:R-:W-:Y:S01]  /*7b60*/  F2FP.F16.F32.PACK_AB R0, RZ, R0 ;  /* 0x00000000ff00723e */ /* 0x001fe200000000ff */
[----:B------:R-:W-:Y:S06]  /*7b70*/  BRA `(.L_x_1626) ;  /* 0x0000000c00547947 */ /* 0x000fec0003800000 */
.L_x_1622:
        /* <DEDUP_REMOVED lines=9> */
.L_x_1630:
[----:B------:R1:W5:Y:S01]  /*7c10*/  LDG.E.U16 R0, desc[UR36][R2.64] ;  /* 0x0000002402007981 */ /* 0x000362000c1e1500 */
[----:B------:R-:W-:Y:S05]  /*7c20*/  BRA `(.L_x_1626) ;  /* 0x0000000c00287947 */ /* 0x000fea0003800000 */
.L_x_1629:
        /* <DEDUP_REMOVED lines=9> */
.L_x_1632:
[----:B------:R0:W5:Y:S01]  /*7cc0*/  LDG.E.U16 R0, desc[UR36][R2.64] ;  /* 0x0000002402007981 */ /* 0x000162000c1e1500 */
[----:B------:R-:W-:Y:S05]  /*7cd0*/  BRA `(.L_x_1626) ;  /* 0x0000000800fc7947 */ /* 0x000fea0003800000 */
.L_x_1631:
        /* <DEDUP_REMOVED lines=12> */
.L_x_1621:
        /* <DEDUP_REMOVED lines=13> */
.L_x_1635:
        /* <DEDUP_REMOVED lines=12> */
.L_x_1634:
        /* <DEDUP_REMOVED lines=24> */
[----:B------:R-:W-:-:S04]  /*80b0*/  F2FP.F16.F32.PACK_AB R5, RZ, R5 ;  /* 0x00000005ff05723e */ /* 0x000fc800000000ff */
[----:B------:R-:W-:Y:S01]  /*80c0*/  PRMT R0, R5, 0x7610, R0 ;  /* 0x0000761005007816 */ /* 0x000fe20000000000 */
[----:B------:R-:W-:Y:S06]  /*80d0*/  BRA `(.L_x_1626) ;  /* 0x0000000400fc7947 */ /* 0x000fec0003800000 */
.L_x_1637:
        /* <DEDUP_REMOVED lines=13> */
.L_x_1636:
[----:B------:R-:W2:Y:S02]  /*81b0*/  LDG.E.U16 R0, desc[UR36][R2.64] ;  /* 0x0000002402007981 */ /* 0x000ea4000c1e1500 */
[----:B--2---:R-:W-:-:S05]  /*81c0*/  IMAD.U32 R0, R0, 0x10000, RZ ;  /* 0x0001000000007824 */ /* 0x004fca00078e00ff */
[----:B------:R-:W-:Y:S01]  /*81d0*/  F2FP.F16.F32.PACK_AB R0, RZ, R0 ;  /* 0x00000000ff00723e */ /* 0x000fe200000000ff */
[----:B------:R-:W-:Y:S06]  /*81e0*/  BRA `(.L_x_1626) ;  /* 0x0000000400b87947 */ /* 0x000fec0003800000 */
.L_x_1633:
        /* <DEDUP_REMOVED lines=12> */
.L_x_1640:
        /* <DEDUP_REMOVED lines=21> */
.L_x_1644:
[----:B------:R-:W-:Y:S05]  /*8400*/  BSYNC.RECONVERGENT B1 ;  /* 0x0000000000017941 */ /* 0x000fea0003800200 */
.L_x_1643:
[----:B------:R-:W-:Y:S01]  /*8410*/  IMAD.SHL.U32 R0, R0, 0x100000, RZ ;  /* 0x0010000000007824 */ /* 0x000fe200078e00ff */
[----:B------:R-:W-:-:S04]  /*8420*/  LEA R2, R2, 0x3b800000, 0x17 ;  /* 0x3b80000002027811 */ /* 0x000fc800078eb8ff */
[----:B------:R-:W-:-:S07]  /*8430*/  LOP3.LUT R0, R2, R0, R7, 0xfe, !PT ;  /* 0x0000000002007212 */ /* 0x000fce00078efe07 */
.L_x_1642:
[----:B------:R-:W-:Y:S05]  /*8440*/  BSYNC.RECONVERGENT B0 ;  /* 0x0000000000007941 */ /* 0x000fea0003800200 */
.L_x_1641:
[----:B------:R-:W-:Y:S01]  /*8450*/  F2FP.F16.F32.PACK_AB R0, RZ, R0 ;  /* 0x00000000ff00723e */ /* 0x000fe200000000ff */
[----:B------:R-:W-:Y:S06]  /*8460*/  BRA `(.L_x_1626) ;  /* 0x0000000400187947 */ /* 0x000fec0003800000 */
.L_x_1639:
        /* <DEDUP_REMOVED lines=21> */
.L_x_1648:
[----:B------:R-:W-:Y:S05]  /*85c0*/  BSYNC.RECONVERGENT B1 ;  /* 0x0000000000017941 */ /* 0x000fea0003800200 */
.L_x_1647:
[----:B------:R-:W-:Y:S02]  /*85d0*/  SHF.L.U32 R0, R0, 0x15, RZ ;  /* 0x0000001500007819 */ /* 0x000fe400000006ff */
[----:B------:R-:W-:-:S04]  /*85e0*/  LEA R2, R2, 0x37800000, 0x17 ;  /* 0x3780000002027811 */ /* 0x000fc800078eb8ff */
[----:B------:R-:W-:-:S07]  /*85f0*/  LOP3.LUT R0, R2, R0, R7, 0xfe, !PT ;  /* 0x0000000002007212 */ /* 0x000fce00078efe07 */
.L_x_1646:
[----:B------:R-:W-:Y:S05]  /*8600*/  BSYNC.RECONVERGENT B0 ;  /* 0x0000000000007941 */ /* 0x000fea0003800200 */
.L_x_1645:
[----:B------:R-:W-:Y:S01]  /*8610*/  F2FP.F16.F32.PACK_AB R0, RZ, R0 ;  /* 0x00000000ff00723e */ /* 0x000fe200000000ff */
[----:B------:R-:W-:Y:S06]  /*8620*/  BRA `(.L_x_1626) ;  /* 0x0000000000a87947 */ /* 0x000fec0003800000 */
.L_x_1638:
        /* <DEDUP_REMOVED lines=14> */
.L_x_1652:
[----:B------:R-:W-:Y:S05]  /*8710*/  BSYNC.RECONVERGENT B0 ;  /* 0x0000000000007941 */ /* 0x000fea0003800200 */
.L_x_1651:
[----:B------:R-:W-:Y:S01]  /*8720*/  F2FP.F16.F32.PACK_AB R0, RZ, R0 ;  /* 0x00000000ff00723e */ /* 0x000fe200000000ff */
[----:B------:R-:W-:Y:S06]  /*8730*/  BRA `(.L_x_1626) ;  /* 0x0000000000647947 */ /* 0x000fec0003800000 */
.L_x_1625:
        /* <DEDUP_REMOVED lines=12> */
[----:B---3--:R-:W-:Y:S01]  /*8800*/  IMAD.U32 R10, RZ, RZ, UR8 ;  /* 0x00000008ff0a7e24 */ /* 0x008fe2000f8e00ff */
[----:B------:R-:W-:-:S07]  /*8810*/  MOV R11, UR9 ;  /* 0x00000009000b7c02 */ /* 0x000fce0008000f00 */
[----:B------:R-:W-:-:S07]  /*8820*/  LEPC R20, `(.L_x_1653) ;  /* 0x000000001014794e */ /* 0x000fce0000000000 */
[----:B--2---:R-:W-:Y:S05]  /*8830*/  CALL.ABS.NOINC R2 ;  /* 0x0000000002007343 */ /* 0x004fea0003c00000 */
.L_x_1653:
[----:B------:R-:W-:Y:S01]  /*8840*/  PRMT R0, RZ, 0x7610, R0 ;  /* 0x00007610ff007816 */ /* 0x000fe20000000000 */
[----:B------:R-:W-:Y:S06]  /*8850*/  BRA `(.L_x_1626) ;  /* 0x00000000001c7947 */ /* 0x000fec0003800000 */
.L_x_1650:
[----:B------:R-:W2:Y:S02]  /*8860*/  LDG.E.64 R2, desc[UR36][R2.64] ;  /* 0x0000002402027981 */ /* 0x000ea4000c1e1b00 */
[----:B--2---:R-:W0:Y:S02]  /*8870*/  I2F.U64 R0, R2 ;  /* 0x0000000200007312 */ /* 0x004e240000301000 */
[----:B0-----:R-:W-:Y:S01]  /*8880*/  F2FP.F16.F32.PACK_AB R0, RZ, R0 ;  /* 0x00000000ff00723e */ /* 0x001fe200000000ff */
[----:B------:R-:W-:Y:S06]  /*8890*/  BRA `(.L_x_1626) ;  /* 0x00000000000c7947 */ /* 0x000fec0003800000 */
.L_x_1649:
[----:B------:R-:W2:Y:S02]  /*88a0*/  LDG.E R2, desc[UR36][R2.64] ;  /* 0x0000002402027981 */ /* 0x000ea4000c1e1900 */
[----:B--2---:R-:W-:-:S04]  /*88b0*/  I2FP.F32.U32 R0, R2 ;  /* 0x0000000200007245 */ /* 0x004fc80000201000 */
[----:B------:R-:W-:-:S07]  /*88c0*/  F2FP.F16.F32.PACK_AB R0, RZ, R0 ;  /* 0x00000000ff00723e */ /* 0x000fce00000000ff */
.L_x_1626:
        /* <DEDUP_REMOVED lines=23> */
.L_x_1657:
[----:B------:R-:W-:-:S06]  /*8a40*/  HADD2.F32 R5, -RZ, R0.H0_H0 ;  /* 0x20000000ff057230 */ /* 0x000fcc0000004100 */
[----:B------:R-:W0:Y:S02]  /*8a50*/  F2I.S64.TRUNC R4, R5 ;  /* 0x0000000500047311 */ /* 0x000e24000020d900 */
[----:B0-----:R4:W-:Y:S01]  /*8a60*/  STG.E.U8 desc[UR36][R2.64], R4 ;  /* 0x0000000402007986 */ /* 0x0019e2000c101124 */
[----:B------:R-:W-:Y:S05]  /*8a70*/  BRA `(.L_x_1659) ;  /* 0x0000000c006c7947 */ /* 0x000fea0003800000 */
.L_x_1656:
        /* <DEDUP_REMOVED lines=10> */
.L_x_1661:
[----:B------:R-:W-:-:S04]  /*8b20*/  HADD2.F32 R0, -RZ, R0.H0_H0 ;  /* 0x20000000ff007230 */ /* 0x000fc80000004100 */
[----:B------:R-:W0:Y:S02]  /*8b30*/  F2I.FTZ.TRUNC.NTZ R5, R0 ;  /* 0x0000000000057305 */ /* 0x000e24000021f100 */
[----:B0-----:R2:W-:Y:S01]  /*8b40*/  STG.E desc[UR36][R2.64], R5 ;  /* 0x0000000502007986 */ /* 0x0015e2000c101924 */
[----:B------:R-:W-:Y:S05]  /*8b50*/  BRA `(.L_x_1659) ;  /* 0x0000000c00347947 */ /* 0x000fea0003800000 */
.L_x_1660:
[----:B------:R-:W-:-:S04]  /*8b60*/  HADD2.F32 R0, -RZ, R0.H0_H0 ;  /* 0x20000000ff007230 */ /* 0x000fc80000004100 */
[----:B------:R-:W0:Y:S02]  /*8b70*/  F2I.FTZ.TRUNC.NTZ R5, R0 ;  /* 0x0000000000057305 */ /* 0x000e24000021f100 */
[----:B0-----:R0:W-:Y:S01]  /*8b80*/  STG.E.U16 desc[UR36][R2.64], R5 ;  /* 0x0000000502007986 */ /* 0x0011e2000c101524 */
[----:B------:R-:W-:Y:S05]  /*8b90*/  BRA `(.L_x_1659) ;  /* 0x0000000c00247947 */ /* 0x000fea0003800000 */
.L_x_1655:
        /* <DEDUP_REMOVED lines=9> */
.L_x_1663:
[----:B------:R0:W-:Y:S01]  /*8c30*/  STG.E.U16 desc[UR36][R2.64], R0 ;  /* 0x0000000002007986 */ /* 0x0001e2000c101524 */
[----:B------:R-:W-:Y:S05]  /*8c40*/  BRA `(.L_x_1659) ;  /* 0x0000000800f87947 */ /* 0x000fea0003800000 */
.L_x_1662:
[----:B------:R-:W-:-:S09]  /*8c50*/  UISETP.NE.AND UP0, UPT, UR4, 0x7, UPT ;  /* 0x000000070400788c */ /* 0x000fd2000bf05270 */
[----:B------:R-:W-:Y:S05]  /*8c60*/  BRA.U !UP0, `(.L_x_1664) ;  /* 0x0000000108347547 */ /* 0x000fea000b800000 */
[----:B------:R-:W-:-:S09]  /*8c70*/  UISETP.NE.AND UP0, UPT, UR4, 0x8, UPT ;  /* 0x000000080400788c */ /* 0x000fd2000bf05270 */
[----:B------:R-:W-:Y:S05]  /*8c80*/  BRA.U !UP0, `(.L_x_1665) ;  /* 0x0000000108187547 */ /* 0x000fea000b800000 */
[----:B------:R-:W-:-:S09]  /*8c90*/  UISETP.NE.AND UP0, UPT, UR4, 0x9, UPT ;  /* 0x000000090400788c */ /* 0x000fd2000bf05270 */
[----:B------:R-:W-:Y:S05]  /*8ca0*/  BRA.U UP0, `(.L_x_1658) ;  /* 0x0000000500fc7547 */ /* 0x000fea000b800000 */
[----:B------:R-:W-:Y:S02]  /*8cb0*/  HADD2.F32 R4, -RZ, R0.H0_H0 ;  /* 0x20000000ff047230 */ /* 0x000fe40000004100 */
[----:B------:R-:W-:-:S05]  /*8cc0*/  IMAD.MOV.U32 R5, RZ, RZ, RZ ;  /* 0x000000ffff057224 */ /* 0x000fca00078e00ff */
[----:B------:R0:W-:Y:S01]  /*8cd0*/  STG.E.64 desc[UR36][R2.64], R4 ;  /* 0x0000000402007986 */ /* 0x0001e2000c101b24 */
[----:B------:R-:W-:Y:S05]  /*8ce0*/  BRA `(.L_x_1659) ;  /* 0x0000000800d07947 */ /* 0x000fea0003800000 */
.L_x_1665:
[----:B------:R-:W-:-:S05]  /*8cf0*/  HADD2.F32 R0, -RZ, R0.H0_H0 ;  /* 0x20000000ff007230 */ /* 0x000fca0000004100 */
[----:B------:R-:W-:-:S04]  /*8d00*/  F2FP.F16.F32.PACK_AB R0, RZ, R0 ;  /* 0x00000000ff00723e */ /* 0x000fc800000000ff */
[----:B------:R-:W-:-:S05]  /*8d10*/  PRMT R0, R0, 0x5410, RZ ;  /* 0x0000541000007816 */ /* 0x000fca00000000ff */
[----:B------:R0:W-:Y:S01]  /*8d20*/  STG.E desc[UR36][R2.64], R0 ;  /* 0x0000000002007986 */ /* 0x0001e2000c101924 */
[----:B------:R-:W-:Y:S05]  /*8d30*/  BRA `(.L_x_1659) ;  /* 0x0000000800bc7947 */ /* 0x000fea0003800000 */
.L_x_1664:
[----:B------:R-:W-:-:S05]  /*8d40*/  HADD2.F32 R4, -RZ, R0.H0_H0 ;  /* 0x20000000ff047230 */ /* 0x000fca0000004100 */
[----:B------:R-:W-:-:S06]  /*8d50*/  FMUL.FTZ R4, R4, 1 ;  /* 0x3f80000004047820 */ /* 0x000fcc0000410000 */
[----:B------:R-:W0:Y:S02]  /*8d60*/  F2F.F64.F32 R4, R4 ;  /* 0x0000000400047310 */ /* 0x000e240000201800 */
[----:B0-----:R0:W-:Y:S01]  /*8d70*/  STG.E.64 desc[UR36][R2.64], R4 ;  /* 0x0000000402007986 */ /* 0x0011e2000c101b24 */
[----:B------:R-:W-:Y:S05]  /*8d80*/  BRA `(.L_x_1659) ;  /* 0x0000000800a87947 */ /* 0x000fea0003800000 */
.L_x_1654:
        /* <DEDUP_REMOVED lines=14> */
.L_x_1669:
[----:B------:R-:W-:Y:S01]  /*8e70*/  HADD2.F32 R5, -RZ, R0.H0_H0 ;  /* 0x20000000ff057230 */ /* 0x000fe20000004100 */
        /* <DEDUP_REMOVED lines=17> */
.L_x_1672:
[----:B------:R-:W-:-:S04]  /*8f90*/  SHF.R.U32.HI R5, RZ, 0x18, R5 ;  /* 0x00000018ff057819 */ /* 0x000fc80000011605 */
[----:B------:R-:W-:-:S07]  /*8fa0*/  LOP3.LUT R0, R0, 0x80, R5, 0xf8, !PT ;  /* 0x0000008000007812 */ /* 0x000fce00078ef805 */
.L_x_1671:
[----:B------:R-:W-:Y:S05]  /*8fb0*/  BSYNC.RECONVERGENT B0 ;  /* 0x0000000000007941 */ /* 0x000fea0003800200 */
.L_x_1670:
[----:B------:R0:W-:Y:S01]  /*8fc0*/  STG.E.U8 desc[UR36][R2.64], R0 ;  /* 0x0000000002007986 */ /* 0x0001e2000c101124 */
[----:B------:R-:W-:Y:S05]  /*8fd0*/  BRA `(.L_x_1659) ;  /* 0x0000000800147947 */ /* 0x000fea0003800000 */
.L_x_1668:
        /* <DEDUP_REMOVED lines=18> */
.L_x_1675:
[----:B------:R-:W-:-:S04]  /*9100*/  SHF.R.U32.HI R5, RZ, 0x18, R5 ;  /* 0x00000018ff057819 */ /* 0x000fc80000011605 */
[----:B------:R-:W-:-:S07]  /*9110*/  LOP3.LUT R0, R0, 0x80, R5, 0xf8, !PT ;  /* 0x0000008000007812 */ /* 0x000fce00078ef805 */
.L_x_1674:
[----:B------:R-:W-:Y:S05]  /*9120*/  BSYNC.RECONVERGENT B0 ;  /* 0x0000000000007941 */ /* 0x000fea0003800200 */
.L_x_1673:
[----:B------:R0:W-:Y:S01]  /*9130*/  STG.E.U8 desc[UR36][R2.64], R0 ;  /* 0x0000000002007986 */ /* 0x0001e2000c101124 */
[----:B------:R-:W-:Y:S05]  /*9140*/  BRA `(.L_x_1659) ;  /* 0x0000000400b87947 */ /* 0x000fea0003800000 */
.L_x_1667:
        /* <DEDUP_REMOVED lines=22> */
.L_x_1677:
[----:B------:R-:W-:-:S06]  /*92b0*/  HADD2.F32 R4, -RZ, R0.H0_H0 ;  /* 0x20000000ff047230 */ /* 0x000fcc0000004100 */
[----:B------:R-:W0:Y:S02]  /*92c0*/  F2I.U64.TRUNC R4, R4 ;  /* 0x0000000400047311 */ /* 0x000e24000020d800 */
[----:B0-----:R0:W-:Y:S01]  /*92d0*/  STG.E.64 desc[UR36][R2.64], R4 ;  /* 0x0000000402007986 */ /* 0x0011e2000c101b24 */
[----:B------:R-:W-:Y:S05]  /*92e0*/  BRA `(.L_x_1659) ;  /* 0x0000000400507947 */ /* 0x000fea0003800000 */
.L_x_1676:
[----:B------:R-:W-:-:S04]  /*92f0*/  HADD2.F32 R0, -RZ, R0.H0_H0 ;  /* 0x20000000ff007230 */ /* 0x000fc80000004100 */
[----:B------:R-:W0:Y:S02]  /*9300*/  F2I.FTZ.U32.TRUNC.NTZ R5, R0 ;  /* 0x0000000000057305 */ /* 0x000e24000021f000 */
[----:B0-----:R0:W-:Y:S01]  /*9310*/  STG.E desc[UR36][R2.64], R5 ;  /* 0x0000000502007986 */ /* 0x0011e2000c101924 */
[----:B------:R-:W-:Y:S05]  /*9320*/  BRA `(.L_x_1659) ;  /* 0x0000000400407947 */ /* 0x000fea0003800000 */
.L_x_1666:
        /* <DEDUP_REMOVED lines=11> */
.L_x_1679:
[----:B------:R-:W-:Y:S01]  /*93e0*/  HADD2.F32 R0, -RZ, R0.H0_H0 ;  /* 0x20000000ff007230 */ /* 0x000fe20000004100 */
[----:B------:R-:W-:-:S04]  /*93f0*/  CS2R R6, SRZ ;  /* 0x0000000000067805 */ /* 0x000fc8000001ff00 */
[----:B------:R-:W-:-:S04]  /*9400*/  FMUL.FTZ R0, R0, 1 ;  /* 0x3f80000000007820 */ /* 0x000fc80000410000 */
[----:B------:R-:W0:Y:S02]  /*9410*/  F2F.F64.F32 R4, R0 ;  /* 0x0000000000047310 */ /* 0x000e240000201800 */
[----:B0-----:R0:W-:Y:S01]  /*9420*/  STG.E.128 desc[UR36][R2.64], R4 ;  /* 0x0000000402007986 */ /* 0x0011e2000c101d24 */
[----:B------:R-:W-:Y:S05]  /*9430*/  BRA `(.L_x_1659) ;  /* 0x0000000000fc7947 */ /* 0x000fea0003800000 */
.L_x_1678:
[----:B------:R-:W-:-:S09]  /*9440*/  UISETP.NE.AND UP0, UPT, UR4, 0xf, UPT ;  /* 0x0000000f0400788c */ /* 0x000fd2000bf05270 */
[----:B------:R-:W-:Y:S05]  /*9450*/  BRA.U !UP0, `(.L_x_1680) ;  /* 0x0000000108e87547 */ /* 0x000fea000b800000 */
[----:B------:R-:W-:-:S09]  /*9460*/  UISETP.NE.AND UP0, UPT, UR4, 0x17, UPT ;  /* 0x000000170400788c */ /* 0x000fd2000bf05270 */
[----:B------:R-:W-:Y:S05]  /*9470*/  BRA.U !UP0, `(.L_x_1681) ;  /* 0x0000000108907547 */ /* 0x000fea000b800000 */
[----:B------:R-:W-:-:S09]  /*9480*/  UISETP.NE.AND UP0, UPT, UR4, 0x18, UPT ;  /* 0x000000180400788c */ /* 0x000fd2000bf05270 */
[----:B------:R-:W-:Y:S05]  /*9490*/  BRA.U !UP0, `(.L_x_1682) ;  /* 0x0000000108447547 */ /* 0x000fea000b800000 */
.L_x_1658:
        /* <DEDUP_REMOVED lines=16> */
.L_x_1683:
[----:B------:R-:W-:Y:S05]  /*95a0*/  BRA `(.L_x_1659) ;  /* 0x0000000000a07947 */ /* 0x000fea0003800000 */
.L_x_1682:
[----:B------:R-:W-:Y:S01]  /*95b0*/  HADD2.F32 R7, -RZ, R0.H0_H0 ;  /* 0x20000000ff077230 */ /* 0x000fe20000004100 */
        /* <DEDUP_REMOVED lines=12> */
.L_x_1685:
[----:B------:R-:W-:Y:S05]  /*9680*/  BSYNC.RECONVERGENT B0 ;  /* 0x0000000000007941 */ /* 0x000fea0003800200 */
.L_x_1684:
[----:B------:R-:W-:-:S05]  /*9690*/  LOP3.LUT R5, R0, 0x80, R5, 0xf8, !PT ;  /* 0x0000008000057812 */ /* 0x000fca00078ef805 */
[----:B------:R0:W-:Y:S01]  /*96a0*/  STG.E.U8 desc[UR36][R2.64], R5 ;  /* 0x0000000502007986 */ /* 0x0001e2000c101124 */
[----:B------:R-:W-:Y:S05]  /*96b0*/  BRA `(.L_x_1659) ;  /* 0x00000000005c7947 */ /* 0x000fea0003800000 */
.L_x_1681:
        /* <DEDUP_REMOVED lines=12> */
.L_x_1687:
[----:B------:R-:W-:Y:S02]  /*9780*/  ISETP.GT.U32.AND P0, PT, R4, 0x7f800000, PT ;  /* 0x7f8000000400780c */ /* 0x000fe40003f04070 */
[----:B------:R-:W-:-:S04]  /*9790*/  MOV R0, 0x7f ;  /* 0x0000007f00007802 */ /* 0x000fc80000000f00 */
[----:B------:R-:W-:-:S07]  /*97a0*/  SEL R0, R0, 0x7c, P0 ;  /* 0x0000007c00007807 */ /* 0x000fce0000000000 */
.L_x_1688:
[----:B------:R-:W-:Y:S05]  /*97b0*/  BSYNC.RECONVERGENT B0 ;  /* 0x0000000000007941 */ /* 0x000fea0003800200 */
.L_x_1686:
[----:B------:R-:W-:-:S04]  /*97c0*/  SHF.R.U32.HI R5, RZ, 0x18, R5 ;  /* 0x00000018ff057819 */ /* 0x000fc80000011605 */
[----:B------:R-:W-:-:S05]  /*97d0*/  LOP3.LUT R5, R0, 0x80, R5, 0xf8, !PT ;  /* 0x0000008000057812 */ /* 0x000fca00078ef805 */
[----:B------:R0:W-:Y:S01]  /*97e0*/  STG.E.U8 desc[UR36][R2.64], R5 ;  /* 0x0000000502007986 */ /* 0x0001e2000c101124 */
[----:B------:R-:W-:Y:S05]  /*97f0*/  BRA `(.L_x_1659) ;  /* 0x00000000000c7947 */ /* 0x000fea0003800000 */
.L_x_1680:
[----:B------:R-:W-:-:S05]  /*9800*/  HADD2.F32 R0, -RZ, R0.H0_H0 ;  /* 0x20000000ff007230 */ /* 0x000fca0000004100 */
[----:B------:R-:W-:-:S05]  /*9810*/  F2FP.BF16.F32.PACK_AB R0, RZ, R0 ;  /* 0x00000000ff00723e */ /* 0x000fca00000010ff */
[----:B------:R0:W-:Y:S02]  /*9820*/  STG.E.U16 desc[UR36][R2.64], R0 ;  /* 0x0000000002007986 */ /* 0x0001e4000c101524 */
.L_x_1659:
[----:B------:R-:W-:-:S07]  /*9830*/  VIADD R17, R17, 0x80 ;  /* 0x0000008011117836 */ /* 0x000fce0000000000 */
.L_x_1619:
[----:B------:R-:W-:Y:S05]  /*9840*/  BSYNC.RECONVERGENT B6 ;  /* 0x0000000000067941 */ /* 0x000fea0003800200 */
.L_x_1618:
[----:B------:R-:W5:Y:S02]  /*9850*/  LDCU UR4, c[0x0][0x380] ;  /* 0x00007000ff0477ac */ /* 0x000f640008000800 */
[----:B-----5:R-:W-:-:S13]  /*9860*/  ISETP.GE.AND P0, PT, R17, UR4, PT ;  /* 0x0000000411007c0c */ /* 0x020fda000bf06270 */
[----:B------:R-:W-:Y:S05]  /*9870*/  @P0 EXIT ;  /* 0x000000000000094d */ /* 0x000fea0003800000 */
[----:B------:R-:W5:Y:S01]  /*9880*/  LDCU UR4, c[0x0][0x388] ;  /* 0x00007100ff0477ac */ /* 0x000f620008000800 */
[----:B------:R-:W-:Y:S02]  /*9890*/  HFMA2 R16, -RZ, RZ, 0, 0 ;  /* 0x00000000ff107431 */ /* 0x000fe400000001ff */
[----:B0-----:R-:W-:Y:S01]  /*98a0*/  IMAD.MOV.U32 R0, RZ, RZ, RZ ;  /* 0x000000ffff007224 */ /* 0x001fe200078e00ff */
        /* <DEDUP_REMOVED lines=300> */
.L_x_1689:
        /* <DEDUP_REMOVED lines=20> */
.L_x_1693:
[----:B------:R-:W2:Y:S02]  /*acb0*/  LDG.E.U8 R2, desc[UR36][R2.64] ;  /* 0x0000002402027981 */ /* 0x000ea4000c1e1100 */
[----:B--2---:R-:W-:-:S04]  /*acc0*/  I2FP.F32.U32 R0, R2 ;  /* 0x0000000200007245 */ /* 0x004fc80000201000 */
[----:B------:R-:W-:Y:S01]  /*acd0*/  F2FP.F16.F32.PACK_AB R0, RZ, R0 ;  /* 0x00000000ff00723e */ /* 0x000fe200000000ff */
[----:B------:R-:W-:Y:S06]  /*ace0*/  BRA `(.L_x_1695) ;  /* 0x0000000c009c7947 */ /* 0x000fec0003800000 */
.L_x_1692:
        /* <DEDUP_REMOVED lines=10> */
.L_x_1697:
[----:B------:R-:W2:Y:S02]  /*ad90*/  LDG.E R2, desc[UR36][R2.64] ;  /* 0x0000002402027981 */ /* 0x000ea4000c1e1900 */
[----:B--2---:R-:W-:-:S04]  /*ada0*/  I2FP.F32.S32 R0, R2 ;  /* 0x0000000200007245 */ /* 0x004fc80000201400 */
[----:B------:R-:W-:Y:S01]  /*adb0*/  F2FP.F16.F32.PACK_AB R0, RZ, R0 ;  /* 0x00000000ff00723e */ /* 0x000fe200000000ff */
[----:B------:R-:W-:Y:S06]  /*adc0*/  BRA `(.L_x_1695) ;  /* 0x0000000c00647947 */ /* 0x000fec0003800000 */
.L_x_1696:
[----:B------:R-:W2:Y:S02]  /*add0*/  LDG.E.U16 R2, desc[UR36][R2.64] ;  /* 0x0000002402027981 */ /* 0x000ea4000c1e1500 */
[----:B--2---:R-:W0:Y:S02]  /*ade0*/  I2F.S16 R0, R2 ;  /* 0x0000000200007306 */ /* 0x004e240000101400 */
[----:B0-----:R-:W-:Y:S01]  /*adf0*/  F2FP.F16.F32.PACK_AB R0, RZ, R0 ;  /* 0x00000000ff00723e */ /* 0x001fe200000000ff */
[----:B------:R-:W-:Y:S06]  /*ae00*/  BRA `(.L_x_1695) ;  /* 0x0000000c00547947 */ /* 0x000fec0003800000 */
.L_x_1691:
        /* <DEDUP_REMOVED lines=9> */
.L_x_1699:
[----:B------:R1:W5:Y:S01]  /*aea0*/  LDG.E.U16 R0, desc[UR36][R2.64] ;  /* 0x0000002402007981 */ /* 0x000362000c1e1500 */
[----:B------:R-:W-:Y:S05]  /*aeb0*/  BRA `(.L_x_1695) ;  /* 0x0000000c00287947 */ /* 0x000fea0003800000 */
.L_x_1698:
        /* <DEDUP_REMOVED lines=9> */
.L_x_1701:
[----:B------:R0:W5:Y:S01]  /*af50*/  LDG.E.U16 R0, desc[UR36][R2.64] ;  /* 0x0000002402007981 */ /* 0x000162000c1e1500 */
[----:B------:R-:W-:Y:S05]  /*af60*/  BRA `(.L_x_1695) ;  /* 0x0000000800fc7947 */ /* 0x000fea0003800000 */
.L_x_1700:
        /* <DEDUP_REMOVED lines=12> */
.L_x_1690:
        /* <DEDUP_REMOVED lines=13> */
.L_x_1704:
        /* <DEDUP_REMOVED lines=12> */
.L_x_1703:
        /* <DEDUP_REMOVED lines=13> */
[----:B------:R-:W-:-:S04]  /*b290*/  VIADDMNMX.U32 R5, R5, R6, 0x4, !PT ;  /* 0x0000000405057446 */ /* 0x000fc80007800006 */
[----:B------:R-:W-:-:S04]  /*b2a0*/  IADD3 R5, PT, PT, R5, -0x4, RZ ;  /* 0xfffffffc05057810 */ /* 0x000fc80007ffe0ff */
[C---:B------:R-:W-:Y:S01]  /*b2b0*/  SHF.L.U32 R6, R4.reuse, R5, RZ ;  /* 0x0000000504067219 */ /* 0x040fe200000006ff */
[----:B------:R-:W-:Y:S01]  /*b2c0*/  IMAD.SHL.U32 R7, R5, 0x800000, RZ ;  /* 0x0080000005077824 */ /* 0x000fe200078e00ff */
[----:B------:R-:W-:-:S04]  /*b2d0*/  IADD3 R5, PT, PT, R4, 0x1000000, RZ ;  /* 0x0100000004057810 */ /* 0x000fc80007ffe0ff */
        /* <DEDUP_REMOVED lines=9> */
.L_x_1706:
        /* <DEDUP_REMOVED lines=13> */
.L_x_1705:
[----:B------:R-:W2:Y:S02]  /*b440*/  LDG.E.U16 R0, desc[UR36][R2.64] ;  /* 0x0000002402007981 */ /* 0x000ea4000c1e1500 */
[----:B--2---:R-:W-:-:S04]  /*b450*/  SHF.L.U32 R0, R0, 0x10, RZ ;  /* 0x0000001000007819 */ /* 0x004fc800000006ff */
[----:B------:R-:W-:Y:S01]  /*b460*/  F2FP.F16.F32.PACK_AB R0, RZ, R0 ;  /* 0x00000000ff00723e */ /* 0x000fe200000000ff */
[----:B------:R-:W-:Y:S06]  /*b470*/  BRA `(.L_x_1695) ;  /* 0x0000000400b87947 */ /* 0x000fec0003800000 */
.L_x_1702:
        /* <DEDUP_REMOVED lines=12> */
.L_x_1709:
        /* <DEDUP_REMOVED lines=21> */
.L_x_1713:
[----:B------:R-:W-:Y:S05]  /*b690*/  BSYNC.RECONVERGENT B1 ;  /* 0x0000000000017941 */ /* 0x000fea0003800200 */
.L_x_1712:
[----:B------:R-:W-:Y:S01]  /*b6a0*/  IMAD.SHL.U32 R0, R0, 0x100000, RZ ;  /* 0x0010000000007824 */ /* 0x000fe200078e00ff */
[----:B------:R-:W-:-:S04]  /*b6b0*/  LEA R2, R2, 0x3b800000, 0x17 ;  /* 0x3b80000002027811 */ /* 0x000fc800078eb8ff */
[----:B------:R-:W-:-:S07]  /*b6c0*/  LOP3.LUT R0, R2, R0, R7, 0xfe, !PT ;  /* 0x0000000002007212 */ /* 0x000fce00078efe07 */
.L_x_1711:
[----:B------:R-:W-:Y:S05]  /*b6d0*/  BSYNC.RECONVERGENT B0 ;  /* 0x0000000000007941 */ /* 0x000fea0003800200 */
.L_x_1710:
[----:B------:R-:W-:Y:S01]  /*b6e0*/  F2FP.F16.F32.PACK_AB R0, RZ, R0 ;  /* 0x00000000ff00723e */ /* 0x000fe200000000ff */
[----:B------:R-:W-:Y:S06]  /*b6f0*/  BRA `(.L_x_1695) ;  /* 0x0000000400187947 */ /* 0x000fec0003800000 */
.L_x_1708:
        /* <DEDUP_REMOVED lines=21> */
.L_x_1717:
[----:B------:R-:W-:Y:S05]  /*b850*/  BSYNC.RECONVERGENT B1 ;  /* 0x0000000000017941 */ /* 0x000fea0003800200 */
.L_x_1716:
[----:B------:R-:W-:Y:S02]  /*b860*/  SHF.L.U32 R0, R0, 0x15, RZ ;  /* 0x0000001500007819 */ /* 0x000fe400000006ff */
[----:B------:R-:W-:-:S04]  /*b870*/  LEA R2, R2, 0x37800000, 0x17 ;  /* 0x3780000002027811 */ /* 0x000fc800078eb8ff */
[----:B------:R-:W-:-:S07]  /*b880*/  LOP3.LUT R0, R2, R0, R7, 0xfe, !PT ;  /* 0x0000000002007212 */ /* 0x000fce00078efe07 */
.L_x_1715:
[----:B------:R-:W-:Y:S05]  /*b890*/  BSYNC.RECONVERGENT B0 ;  /* 0x0000000000007941 */ /* 0x000fea0003800200 */
.L_x_1714:
[----:B------:R-:W-:Y:S01]  /*b8a0*/  F2FP.F16.F32.PACK_AB R0, RZ, R0 ;  /* 0x00000000ff00723e */ /* 0x000fe200000000ff */
[----:B------:R-:W-:Y:S06]  /*b8b0*/  BRA `(.L_x_1695) ;  /* 0x0000000000a87947 */ /* 0x000fec0003800000 */
.L_x_1707:
        /* <DEDUP_REMOVED lines=14> */
.L_x_1721:
[----:B------:R-:W-:Y:S05]  /*b9a0*/  BSYNC.RECONVERGENT B0 ;  /* 0x0000000000007941 */ /* 0x000fea0003800200 */
.L_x_1720:
[----:B------:R-:W-:Y:S01]  /*b9b0*/  F2FP.F16.F32.PACK_AB R0, RZ, R0 ;  /* 0x00000000ff00723e */ /* 0x000fe200000000ff */
[----:B------:R-:W-:Y:S06]  /*b9c0*/  BRA `(.L_x_1695) ;  /* 0x0000000000647947 */ /* 0x000fec0003800000 */
.L_x_1694:
[----:B------:R-:W-:Y:S01]  /*b9d0*/  MOV R0, 0x0 ;  /* 0x0000000000007802 */ /* 0x000fe20000000f00 */
[----:B------:R-:W0:Y:S01]  /*b9e0*/  LDCU.64 UR4, c[0x4][0x188] ;  /* 0x01003100ff0477ac */ /* 0x000e220008000a00 */
[----:B------:R-:W-:Y:S02]  /*b9f0*/  HFMA2 R8, -RZ, RZ, 0, 4.64916229248046875e-06 ;  /* 0x0000004eff087431 */ /* 0x000fe400000001ff */
[----:B------:R-:W-:Y:S01]  /*ba00*/  IMAD.MOV.U32 R12, RZ, RZ, 0x1 ;  /* 0x00000001ff0c7424 */ /* 0x000fe200078e00ff */
[----:B------:R1:W2:Y:S01]  /*ba10*/  LDC.64 R2, c[0x4][R0] ;  /* 0x0100000000027b82 */ /* 0x0002a20000000a00 */
[----:B------:R-:W3:Y:S01]  /*ba20*/  LDCU.64 UR6, c[0x4][0x190] ;  /* 0x01003200ff0677ac */ /* 0x000ee20008000a00 */
[----:B------:R-:W-:Y:S01]  /*ba30*/  MOV R13, RZ ;  /* 0x000000ff000d7202 */ /* 0x000fe20000000f00 */
[----:B------:R-:W4:Y:S01]  /*ba40*/  LDCU.64 UR8, c[0x4][0x88] ;  /* 0x01001100ff0877ac */ /* 0x000f220008000a00 */
[----:B0-----:R-:W-:Y:S01]  /*ba50*/  MOV R4, UR4 ;  /* 0x0000000400047c02 */ /* 0x001fe20008000f00 */
[----:B------:R-:W-:Y:S01]  /*ba60*/  IMAD.U32 R5, RZ, RZ, UR5 ;  /* 0x00000005ff057e24 */ /* 0x000fe2000f8e00ff */
[----:B---3--:R-:W-:Y:S01]  /*ba70*/  MOV R6, UR6 ;  /* 0x0000000600067c02 */ /* 0x008fe20008000f00 */
[----:B------:R-:W-:Y:S01]  /*ba80*/  IMAD.U32 R7, RZ, RZ, UR7 ;  /* 0x00000007ff077e24 */ /* 0x000fe2000f8e00ff */
[----:B----4-:R-:W-:Y:S01]  /*ba90*/  MOV R10, UR8 ;  /* 0x00000008000a7c02 */ /* 0x010fe20008000f00 */
[----:B-1----:R-:W-:-:S07]  /*baa0*/  IMAD.U32 R11, RZ, RZ, UR9 ;  /* 0x00000009ff0b7e24 */ /* 0x002fce000f8e00ff */
[----:B------:R-:W-:-:S07]  /*bab0*/  LEPC R20, `(.L_x_1722) ;  /* 0x000000001014794e */ /* 0x000fce0000000000 */
[----:B--2---:R-:W-:Y:S05]  /*bac0*/  CALL.ABS.NOINC R2 ;  /* 0x0000000002007343 */ /* 0x004fea0003c00000 */
.L_x_1722:
[----:B------:R-:W-:Y:S01]  /*bad0*/  PRMT R0, RZ, 0x7610, R0 ;  /* 0x00007610ff007816 */ /* 0x000fe20000000000 */
[----:B------:R-:W-:Y:S06]  /*bae0*/  BRA `(.L_x_1695) ;  /* 0x00000000001c7947 */ /* 0x000fec0003800000 */
.L_x_1719:
[----:B------:R-:W2:Y:S02]  /*baf0*/  LDG.E.64 R2, desc[UR36][R2.64] ;  /* 0x0000002402027981 */ /* 0x000ea4000c1e1b00 */
[----:B--2---:R-:W0:Y:S02]  /*bb00*/  I2F.U64 R0, R2 ;  /* 0x0000000200007312 */ /* 0x004e240000301000 */
[----:B0-----:R-:W-:Y:S01]  /*bb10*/  F2FP.F16.F32.PACK_AB R0, RZ, R0 ;  /* 0x00000000ff00723e */ /* 0x001fe200000000ff */
[----:B------:R-:W-:Y:S06]  /*bb20*/  BRA `(.L_x_1695) ;  /* 0x00000000000c7947 */ /* 0x000fec0003800000 */
.L_x_1718:
[----:B------:R-:W2:Y:S02]  /*bb30*/  LDG.E R2, desc[UR36][R2.64] ;  /* 0x0000002402027981 */ /* 0x000ea4000c1e1900 */
[----:B--2---:R-:W-:-:S04]  /*bb40*/  I2FP.F32.U32 R0, R2 ;  /* 0x0000000200007245 */ /* 0x004fc80000201000 */
[----:B------:R-:W-:-:S07]  /*bb50*/  F2FP.F16.F32.PACK_AB R0, RZ, R0 ;  /* 0x00000000ff00723e */ /* 0x000fce00000000ff */
.L_x_1695:
[----:B01----:R-:W0:Y:S01]  /*bb60*/  LDC.U16 R2, c[0x0][0x592] ;  /* 0x00016480ff027b82 */ /* 0x003e220000000400 */
[----:B------:R-:W-:Y:S01]  /*bb70*/  UPRMT UR4, UR41, 0x9910, URZ ;  /* 0x0000991029047896 */ /* 0x000fe200080000ff */
[----:B-----5:R-:W-:-:S03]  /*bb80*/  HADD2.F32 R0, -RZ, R0.H0_H0 ;  /* 0x20000000ff007230 */ /* 0x020fc60000004100 */
[----:B------:R-:W-:Y:S01]  /*bb90*/  UISETP.GT.AND UP0, UPT, UR4, 0x9, UPT ;  /* 0x000000090400788c */ /* 0x000fe2000bf04270 */
[----:B0-----:R-:W-:-:S05]  /*bba0*/  HADD2.F32 R3, -RZ, R2.H0_H0 ;  /* 0x20000002ff037230 */ /* 0x001fca0000004100 */
[----:B------:R-:W-:-:S04]  /*bbb0*/  FMNMX.FTZ R0, R3, R0, PT ;  /* 0x0000000003007209 */ /* 0x000fc80003810000 */
        /* <DEDUP_REMOVED lines=12> */
[----:B0-----:R-:W-:Y:S01]  /*bc80*/  STG.E.U8 desc[UR36][R16.64], R3 ;  /* 0x0000000310007986 */ /* 0x001fe2000c101124 */
[----:B------:R-:W-:Y:S05]  /*bc90*/  EXIT ;  /* 0x000000000000794d */ /* 0x000fea0003800000 */
.L_x_1726:
[----:B------:R-:W-:-:S06]  /*bca0*/  HADD2.F32 R3, -RZ, R0.H0_H0 ;  /* 0x20000000ff037230 */ /* 0x000fcc0000004100 */
[----:B------:R-:W0:Y:S02]  /*bcb0*/  F2I.S64.TRUNC R2, R3 ;  /* 0x0000000300027311 */ /* 0x000e24000020d900 */
[----:B0-----:R-:W-:Y:S01]  /*bcc0*/  STG.E.U8 desc[UR36][R16.64], R2 ;  /* 0x0000000210007986 */ /* 0x001fe2000c101124 */
[----:B------:R-:W-:Y:S05]  /*bcd0*/  EXIT ;  /* 0x000000000000794d */ /* 0x000fea0003800000 */
.L_x_1725:
        /* <DEDUP_REMOVED lines=8> */
[----:B0-----:R-:W-:Y:S01]  /*bd60*/  STG.E.64 desc[UR36][R16.64], R2 ;  /* 0x0000000210007986 */ /* 0x001fe2000c101b24 */
[----:B------:R-:W-:Y:S05]  /*bd70*/  EXIT ;  /* 0x000000000000794d */ /* 0x000fea0003800000 */
.L_x_1729:
[----:B------:R-:W-:-:S04]  /*bd80*/  HADD2.F32 R0, -RZ, R0.H0_H0 ;  /* 0x20000000ff007230 */ /* 0x000fc80000004100 */
[----:B------:R-:W0:Y:S02]  /*bd90*/  F2I.FTZ.TRUNC.NTZ R3, R0 ;  /* 0x0000000000037305 */ /* 0x000e24000021f100 */
[----:B0-----:R-:W-:Y:S01]  /*bda0*/  STG.E desc[UR36][R16.64], R3 ;  /* 0x0000000310007986 */ /* 0x001fe2000c101924 */
[----:B------:R-:W-:Y:S05]  /*bdb0*/  EXIT ;  /* 0x000000000000794d */ /* 0x000fea0003800000 */
.L_x_1728:
[----:B------:R-:W-:-:S04]  /*bdc0*/  HADD2.F32 R0, -RZ, R0.H0_H0 ;  /* 0x20000000ff007230 */ /* 0x000fc80000004100 */
[----:B------:R-:W0:Y:S02]  /*bdd0*/  F2I.FTZ.TRUNC.NTZ R3, R0 ;  /* 0x0000000000037305 */ /* 0x000e24000021f100 */
[----:B0-----:R-:W-:Y:S01]  /*bde0*/  STG.E.U16 desc[UR36][R16.64], R3 ;  /* 0x0000000310007986 */ /* 0x001fe2000c101524 */
[----:B------:R-:W-:Y:S05]  /*bdf0*/  EXIT ;  /* 0x000000000000794d */ /* 0x000fea0003800000 */
.L_x_1724:
[----:B------:R-:W-:-:S09]  /*be00*/  UISETP.GT.AND UP0, UPT, UR4, 0x6, UPT ;  /* 0x000000060400788c */ /* 0x000fd2000bf04270 */
[----:B------:R-:W-:Y:S05]  /*be10*/  BRA.U UP0, `(.L_x_1730) ;  /* 0x0000000100247547 */ /* 0x000fea000b800000 */
[----:B------:R-:W-:-:S09]  /*be20*/  UISETP.NE.AND UP0, UPT, UR4, 0x5, UPT ;  /* 0x000000050400788c */ /* 0x000fd2000bf05270 */
[----:B------:R-:W-:Y:S05]  /*be30*/  BRA.U !UP0, `(.L_x_1731) ;  /* 0x0000000108147547 */ /* 0x000fea000b800000 */
[----:B------:R-:W-:-:S09]  /*be40*/  UISETP.NE.AND UP0, UPT, UR4, 0x6, UPT ;  /* 0x000000060400788c */ /* 0x000fd2000bf05270 */
[----:B------:R-:W-:Y:S05]  /*be50*/  BRA.U UP0, `(.L_x_1727) ;  /* 0x0000000900287547 */ /* 0x000fea000b800000 */
[----:B------:R-:W-:-:S05]  /*be60*/  HADD2.F32 R3, -RZ, R0.H0_H0 ;  /* 0x20000000ff037230 */ /* 0x000fca0000004100 */
[----:B------:R-:W-:Y:S01]  /*be70*/  STG.E desc[UR36][R16.64], R3 ;  /* 0x0000000310007986 */ /* 0x000fe2000c101924 */
[----:B------:R-:W-:Y:S05]  /*be80*/  EXIT ;  /* 0x000000000000794d */ /* 0x000fea0003800000 */
.L_x_1731:
[----:B------:R-:W-:Y:S01]  /*be90*/  STG.E.U16 desc[UR36][R16.64], R0 ;  /* 0x0000000010007986 */ /* 0x000fe2000c101524 */
[----:B------:R-:W-:Y:S05]  /*bea0*/  EXIT ;  /* 0x000000000000794d */ /* 0x000fea0003800000 */
.L_x_1730:
        /* <DEDUP_REMOVED lines=8> */
[----:B------:R-:W-:Y:S01]  /*bf30*/  STG.E.64 desc[UR36][R16.64], R2 ;  /* 0x0000000210007986 */ /* 0x000fe2000c101b24 */
[----:B------:R-:W-:Y:S05]  /*bf40*/  EXIT ;  /* 0x000000000000794d */ /* 0x000fea0003800000 */
.L_x_1733:
[----:B------:R-:W-:-:S05]  /*bf50*/  HADD2.F32 R0, -RZ, R0.H0_H0 ;  /* 0x20000000ff007230 */ /* 0x000fca0000004100 */
[----:B------:R-:W-:-:S04]  /*bf60*/  F2FP.F16.F32.PACK_AB R0, RZ, R0 ;  /* 0x00000000ff00723e */ /* 0x000fc800000000ff */
[----:B------:R-:W-:-:S05]  /*bf70*/  PRMT R0, R0, 0x5410, RZ ;  /* 0x0000541000007816 */ /* 0x000fca00000000ff */
[----:B------:R-:W-:Y:S01]  /*bf80*/  STG.E desc[UR36][R16.64], R0 ;  /* 0x0000000010007986 */ /* 0x000fe2000c101924 */
[----:B------:R-:W-:Y:S05]  /*bf90*/  EXIT ;  /* 0x000000000000794d */ /* 0x000fea0003800000 */
.L_x_1732:
[----:B------:R-:W-:-:S05]  /*bfa0*/  HADD2.F32 R2, -RZ, R0.H0_H0 ;  /* 0x20000000ff027230 */ /* 0x000fca0000004100 */
[----:B------:R-:W-:-:S06]  /*bfb0*/  FMUL.FTZ R2, R2, 1 ;  /* 0x3f80000002027820 */ /* 0x000fcc0000410000 */
[----:B------:R-:W0:Y:S02]  /*bfc0*/  F2F.F64.F32 R2, R2 ;  /* 0x0000000200027310 */ /* 0x000e240000201800 */
[----:B0-----:R-:W-:Y:S01]  /*bfd0*/  STG.E.64 desc[UR36][R16.64], R2 ;  /* 0x0000000210007986 */ /* 0x001fe2000c101b24 */
[----:B------:R-:W-:Y:S05]  /*bfe0*/  EXIT ;  /* 0x000000000000794d */ /* 0x000fea0003800000 */
.L_x_1723:
        /* <DEDUP_REMOVED lines=12> */
[----:B0-----:R-:W-:Y:S01]  /*c0b0*/  STG.E.U16 desc[UR36][R16.64], R3 ;  /* 0x0000000310007986 */ /* 0x001fe2000c101524 */
[----:B------:R-:W-:Y:S05]  /*c0c0*/  EXIT ;  /* 0x000000000000794d */ /* 0x000fea0003800000 */
.L_x_1737:
        /* <DEDUP_REMOVED lines=17> */
.L_x_1740:
[----:B------:R-:W-:-:S04]  /*c1e0*/  SHF.R.U32.HI R3, RZ, 0x18, R3 ;  /* 0x00000018ff037819 */ /* 0x000fc80000011603 */
[----:B------:R-:W-:-:S04]  /*c1f0*/  LOP3.LUT R0, R0, 0x80, R3, 0xf8, !PT ;  /* 0x0000008000007812 */ /* 0x000fc800078ef803 */
[----:B------:R-:W-:-:S07]  /*c200*/  PRMT R8, R0, 0x7610, R8 ;  /* 0x0000761000087816 */ /* 0x000fce0000000008 */
.L_x_1739:
[----:B------:R-:W-:Y:S05]  /*c210*/  BSYNC.RECONVERGENT B0 ;  /* 0x0000000000007941 */ /* 0x000fea0003800200 */
.L_x_1738:
[----:B------:R-:W-:Y:S01]  /*c220*/  STG.E.U8 desc[UR36][R16.64], R8 ;  /* 0x0000000810007986 */ /* 0x000fe2000c101124 */
[----:B------:R-:W-:Y:S05]  /*c230*/  EXIT ;  /* 0x000000000000794d */ /* 0x000fea0003800000 */
.L_x_1736:
        /* <DEDUP_REMOVED lines=17> */
.L_x_1743:
[----:B------:R-:W-:-:S04]  /*c350*/  SHF.R.U32.HI R3, RZ, 0x18, R3 ;  /* 0x00000018ff037819 */ /* 0x000fc80000011603 */
[----:B------:R-:W-:-:S04]  /*c360*/  LOP3.LUT R0, R0, 0x80, R3, 0xf8, !PT ;  /* 0x0000008000007812 */ /* 0x000fc800078ef803 */
[----:B------:R-:W-:-:S07]  /*c370*/  PRMT R8, R0, 0x7610, R8 ;  /* 0x0000761000087816 */ /* 0x000fce0000000008 */
.L_x_1742:
[----:B------:R-:W-:Y:S05]  /*c380*/  BSYNC.RECONVERGENT B0 ;  /* 0x0000000000007941 */ /* 0x000fea0003800200 */
.L_x_1741:
[----:B------:R-:W-:Y:S01]  /*c390*/  STG.E.U8 desc[UR36][R16.64], R8 ;  /* 0x0000000810007986 */ /* 0x000fe2000c101124 */
[----:B------:R-:W-:Y:S05]  /*c3a0*/  EXIT ;  /* 0x000000000000794d */ /* 0x000fea0003800000 */
.L_x_1735:
        /* <DEDUP_REMOVED lines=18> */
[----:B------:R-:W-:-:S05]  /*c4d0*/  @!P0 IADD3 R0, PT, PT, R4, RZ, RZ ;  /* 0x000000ff04008210 */ /* 0x000fca0007ffe0ff */
[----:B------:R-:W-:-:S05]  /*c4e0*/  @P1 IMAD.MOV.U32 R3, RZ, RZ, R0 ;  /* 0x000000ffff031224 */ /* 0x000fca00078e0000 */
[----:B------:R-:W-:Y:S01]  /*c4f0*/  STG.E.U8 desc[UR36][R16.64], R3 ;  /* 0x0000000310007986 */ /* 0x000fe2000c101124 */
[----:B------:R-:W-:Y:S05]  /*c500*/  EXIT ;  /* 0x000000000000794d */ /* 0x000fea0003800000 */
.L_x_1745:
[----:B------:R-:W-:-:S06]  /*c510*/  HADD2.F32 R2, -RZ, R0.H0_H0 ;  /* 0x20000000ff027230 */ /* 0x000fcc0000004100 */
[----:B------:R-:W0:Y:S02]  /*c520*/  F2I.U64.TRUNC R2, R2 ;  /* 0x0000000200027311 */ /* 0x000e24000020d800 */
[----:B0-----:R-:W-:Y:S01]  /*c530*/  STG.E.64 desc[UR36][R16.64], R2 ;  /* 0x0000000210007986 */ /* 0x001fe2000c101b24 */
[----:B------:R-:W-:Y:S05]  /*c540*/  EXIT ;  /* 0x000000000000794d */ /* 0x000fea0003800000 */
.L_x_1744:
[----:B------:R-:W-:-:S04]  /*c550*/  HADD2.F32 R0, -RZ, R0.H0_H0 ;  /* 0x20000000ff007230 */ /* 0x000fc80000004100 */
[----:B------:R-:W0:Y:S02]  /*c560*/  F2I.FTZ.U32.TRUNC.NTZ R3, R0 ;  /* 0x0000000000037305 */ /* 0x000e24000021f000 */
[----:B0-----:R-:W-:Y:S01]  /*c570*/  STG.E desc[UR36][R16.64], R3 ;  /* 0x0000000310007986 */ /* 0x001fe2000c101924 */
[----:B------:R-:W-:Y:S05]  /*c580*/  EXIT ;  /* 0x000000000000794d */ /* 0x000fea0003800000 */
.L_x_1734:
        /* <DEDUP_REMOVED lines=9> */
[----:B------:R-:W-:Y:S01]  /*c620*/  STG.E.U8 desc[UR36][R16.64], R3 ;  /* 0x0000000310007986 */ /* 0x000fe2000c101124 */
[----:B------:R-:W-:Y:S05]  /*c630*/  EXIT ;  /* 0x000000000000794d */ /* 0x000fea0003800000 */
.L_x_1747:
[----:B------:R-:W-:Y:S01]  /*c640*/  HADD2.F32 R0, -RZ, R0.H0_H0 ;  /* 0x20000000ff007230 */ /* 0x000fe20000004100 */
[----:B------:R-:W-:-:S04]  /*c650*/  CS2R R6, SRZ ;  /* 0x0000000000067805 */ /* 0x000fc8000001ff00 */
[----:B------:R-:W-:-:S04]  /*c660*/  FMUL.FTZ R0, R0, 1 ;  /* 0x3f80000000007820 */ /* 0x000fc80000410000 */
[----:B------:R-:W0:Y:S02]  /*c670*/  F2F.F64.F32 R4, R0 ;  /* 0x0000000000047310 */ /* 0x000e240000201800 */
[----:B0-----:R-:W-:Y:S01]  /*c680*/  STG.E.128 desc[UR36][R16.64], R4 ;  /* 0x0000000410007986 */ /* 0x001fe2000c101d24 */
[----:B------:R-:W-:Y:S05]  /*c690*/  EXIT ;  /* 0x000000000000794d */ /* 0x000fea0003800000 */
.L_x_1746:
[----:B------:R-:W-:-:S09]  /*c6a0*/  UISETP.NE.AND UP0, UPT, UR4, 0xf, UPT ;  /* 0x0000000f0400788c */ /* 0x000fd2000bf05270 */
[----:B------:R-:W-:Y:S05]  /*c6b0*/  BRA.U !UP0, `(.L_x_1748) ;  /* 0x0000000108e87547 */ /* 0x000fea000b800000 */
[----:B------:R-:W-:-:S09]  /*c6c0*/  UISETP.NE.AND UP0, UPT, UR4, 0x17, UPT ;  /* 0x000000170400788c */ /* 0x000fd2000bf05270 */
[----:B------:R-:W-:Y:S05]  /*c6d0*/  BRA.U !UP0, `(.L_x_1749) ;  /* 0x0000000108907547 */ /* 0x000fea000b800000 */
[----:B------:R-:W-:-:S09]  /*c6e0*/  UISETP.NE.AND UP0, UPT, UR4, 0x18, UPT ;  /* 0x000000180400788c */ /* 0x000fd2000bf05270 */
[----:B------:R-:W-:Y:S05]  /*c6f0*/  BRA.U !UP0, `(.L_x_1750) ;  /* 0x0000000108447547 */ /* 0x000fea000b800000 */
.L_x_1727:
[----:B------:R-:W-:Y:S01]  /*c700*/  MOV R0, 0x0 ;  /* 0x0000000000007802 */ /* 0x000fe20000000f00 */
[----:B------:R-:W0:Y:S01]  /*c710*/  LDCU.64 UR4, c[0x4][0x188] ;  /* 0x01003100ff0477ac */ /* 0x000e220008000a00 */
[----:B------:R-:W-:Y:S02]  /*c720*/  HFMA2 R8, -RZ, RZ, 0, 6.020069122314453125e-06 ;  /* 0x00000065ff087431 */ /* 0x000fe400000001ff */
        /* <DEDUP_REMOVED lines=13> */
.L_x_1751:
[----:B------:R-:W-:Y:S05]  /*c800*/  EXIT ;  /* 0x000000000000794d */ /* 0x000fea0003800000 */
.L_x_1750:
        /* <DEDUP_REMOVED lines=13> */
.L_x_1753:
[----:B------:R-:W-:Y:S05]  /*c8e0*/  BSYNC.RECONVERGENT B0 ;  /* 0x0000000000007941 */ /* 0x000fea0003800200 */
.L_x_1752:
[----:B------:R-:W-:-:S05]  /*c8f0*/  LOP3.LUT R3, R0, 0x80, R3, 0xf8, !PT ;  /* 0x0000008000037812 */ /* 0x000fca00078ef803 */
[----:B------:R-:W-:Y:S01]  /*c900*/  STG.E.U8 desc[UR36][R16.64], R3 ;  /* 0x0000000310007986 */ /* 0x000fe2000c101124 */
[----:B------:R-:W-:Y:S05]  /*c910*/  EXIT ;  /* 0x000000000000794d */ /* 0x000fea0003800000 */
.L_x_1749:
        /* <DEDUP_REMOVED lines=12> */
.L_x_1755:
[----:B------:R-:W-:Y:S01]  /*c9e0*/  HFMA2 R0, -RZ, RZ, 0, 7.569789886474609375e-06 ;  /* 0x0000007fff007431 */ /* 0x000fe200000001ff */
[----:B------:R-:W-:-:S04]  /*c9f0*/  ISETP.GT.U32.AND P0, PT, R2, 0x7f800000, PT ;  /* 0x7f8000000200780c */ /* 0x000fc80003f04070 */
[----:B------:R-:W-:-:S09]  /*ca00*/  SEL R0, R0, 0x7c, P0 ;  /* 0x0000007c00007807 */ /* 0x000fd20000000000 */
.L_x_1756:
[----:B------:R-:W-:Y:S05]  /*ca10*/  BSYNC.RECONVERGENT B0 ;  /* 0x0000000000007941 */ /* 0x000fea0003800200 */
.L_x_1754:
[----:B------:R-:W-:-:S04]  /*ca20*/  SHF.R.U32.HI R3, RZ, 0x18, R3 ;  /* 0x00000018ff037819 */ /* 0x000fc80000011603 */
[----:B------:R-:W-:-:S05]  /*ca30*/  LOP3.LUT R3, R0, 0x80, R3, 0xf8, !PT ;  /* 0x0000008000037812 */ /* 0x000fca00078ef803 */
[----:B------:R-:W-:Y:S01]  /*ca40*/  STG.E.U8 desc[UR36][R16.64], R3 ;  /* 0x0000000310007986 */ /* 0x000fe2000c101124 */
[----:B------:R-:W-:Y:S05]  /*ca50*/  EXIT ;  /* 0x000000000000794d */ /* 0x000fea0003800000 */
.L_x_1748:
[----:B------:R-:W-:-:S05]  /*ca60*/  HADD2.F32 R0, -RZ, R0.H0_H0 ;  /* 0x20000000ff007230 */ /* 0x000fca0000004100 */
[----:B------:R-:W-:-:S05]  /*ca70*/  F2FP.BF16.F32.PACK_AB R0, RZ, R0 ;  /* 0x00000000ff00723e */ /* 0x000fca00000010ff */
[----:B------:R-:W-:Y:S01]  /*ca80*/  STG.E.U16 desc[UR36][R16.64], R0 ;  /* 0x0000000010007986 */ /* 0x000fe2000c101524 */
[----:B------:R-:W-:Y:S05]  /*ca90*/  EXIT ;  /* 0x000000000000794d */ /* 0x000fea0003800000 */
.L_x_1757:
        /* <DEDUP_REMOVED lines=14> */
.L_x_40876:


//--------------------- .text._ZN2at6native27unrolled_elementwise_kernelINS0_13AUnaryFunctorIN3c104HalfES4_S4_ZZZNS0_16fmin_kernel_cudaERNS_18TensorIteratorBaseEENKUlvE_clEvENKUlvE1_clEvEUlS4_S4_E_EESt5arrayIPcLm2EELi4E23TrivialOffsetCalculatorILi1EjESF_NS0_6memory12LoadWithCastILi1EEENSG_13StoreWithCastILi1EEEEEviT_T0_T2_T3_T4_T5_ --------------------------
	.section	.text._ZN2at6native27unrolled_elementwise_kernelINS0_13AUnaryFunctorIN3c104HalfES4_S4_ZZZNS0_16fmin_kernel_cudaERNS_18TensorIteratorBaseEENKUlvE_clEvENKUlvE1_clEvEUlS4_S4_E_EESt5arrayIPcLm2EELi4E23TrivialOffsetCalculatorILi1EjESF_NS0_6memory12LoadWithCastILi1EEENSG_13StoreWithCastILi1EEEEEviT_T0_T2_T3_T4_T5_,"ax",@progbits
	.align	128
        .global         _ZN2at6native27unrolled_elementwise_kernelINS0_13AUnaryFunctorIN3c104HalfES4_S4_ZZZNS0_16fmin_kernel_cudaERNS_18TensorIteratorBaseEENKUlvE_clEvENKUlvE1_clEvEUlS4_S4_E_EESt5arrayIPcLm2EELi4E23TrivialOffsetCalculatorILi1EjESF_NS0_6memory12LoadWithCastILi1EEENSG_13StoreWithCastILi1EEEEEviT_T0_T2_T3_T4_T5_
        .type           _ZN2at6native27unrolled_elementwise_kernelINS0_13AUnaryFunctorIN3c104HalfES4_S4_ZZZNS0_16fmin_kernel_cudaERNS_18TensorIteratorBaseEENKUlvE_clEvENKUlvE1_clEvEUlS4_S4_E_EESt5arrayIPcLm2EELi4E23TrivialOffsetCalculatorILi1EjESF_NS0_6memory12LoadWithCastILi1EEENSG_13StoreWithCastILi1EEEEEviT_T0_T2_T3_T4_T5_,@function
        .size           _ZN2at6native27unrolled_elementwise_kernelINS0_13AUnaryFunctorIN3c104HalfES4_S4_ZZZNS0_16fmin_kernel_cudaERNS_18TensorIteratorBaseEENKUlvE_clEvENKUlvE1_clEvEUlS4_S4_E_EESt5arrayIPcLm2EELi4E23TrivialOffsetCalculatorILi1EjESF_NS0_6memory12LoadWithCastILi1EEENSG_13StoreWithCastILi1EEEEEviT_T0_T2_T3_T4_T5_,(.L_x_40877 - _ZN2at6native27unrolled_elementwise_kernelINS0_13AUnaryFunctorIN3c104HalfES4_S4_ZZZNS0_16fmin_kernel_cudaERNS_18TensorIteratorBaseEENKUlvE_clEvENKUlvE1_clEvEUlS4_S4_E_EESt5arrayIPcLm2EELi4E23TrivialOffsetCalculatorILi1EjESF_NS0_6memory12LoadWithCastILi1EEENSG_13StoreWithCastILi1EEEEEviT_T0_T2_T3_T4_T5_)
        .other          _ZN2at6native27unrolled_elementwise_kernelINS0_13AUnaryFunctorIN3c104HalfES4_S4_ZZZNS0_16fmin_kernel_cudaERNS_18TensorIteratorBaseEENKUlvE_clEvENKUlvE1_clEvEUlS4_S4_E_EESt5arrayIPcLm2EELi4E23TrivialOffsetCalculatorILi1EjESF_NS0_6memory12LoadWithCastILi1EEENSG_13StoreWithCastILi1EEEEEviT_T0_T2_T3_T4_T5_,@"STO_CUDA_ENTRY STV_DEFAULT"
_ZN2at6native27unrolled_elementwise_kernelINS0_13AUnaryFunctorIN3c104HalfES4_S4_ZZZNS0_16fmin_kernel_cudaERNS_18TensorIteratorBaseEENKUlvE_clEvENKUlvE1_clEvEUlS4_S4_E_EESt5arrayIPcLm2EELi4E23TrivialOffsetCalculatorILi1EjESF_NS0_6memory12LoadWithCastILi1EEENSG_13StoreWithCastILi1EEEEEviT_T0_T2_T3_T4_T5_:
.text._ZN2at6native27unrolled_elementwise_kernelINS0_13AUnaryFunctorIN3c104HalfES4_S4_ZZZNS0_16fmin_kernel_cudaERNS_18TensorIteratorBaseEENKUlvE_clEvENKUlvE1_clEvEUlS4_S4_E_EESt5arrayIPcLm2EELi4E23TrivialOffsetCalculatorILi1EjESF_NS0_6memory12LoadWithCastILi1EEENSG_13StoreWithCastILi1EEEEEviT_T0_T2_T3_T4_T5_:
        /* <DEDUP_REMOVED lines=31> */
[----:B0-----:R-:W-:-:S04]  /*01f0*/  F2FP.F16.F32.PACK_AB R0, RZ, R0 ;  /* 0x00000000ff00723e */ /* 0x001fc800000000ff */
[----:B------:R-:W-:Y:S01]  /*0200*/  PRMT R24, R0, 0x7610, R24 ;  /* 0x0000761000187816 */ /* 0x000fe20000000018 */
[----:B------:R-:W-:Y:S06]  /*0210*/  BRA `(.L_x_1765) ;  /* 0x0000000c00e87947 */ /* 0x000fec0003800000 */
.L_x_1763:
[----:B------:R-:W2:Y:S02]  /*0220*/  LDG.E.U8 R2, desc[UR36][R2.64] ;  /* 0x0000002402027981 */ /* 0x000ea4000c1e1100 */
[----:B--2---:R-:W-:-:S04]  /*0230*/  I2FP.F32.U32 R0, R2 ;  /* 0x0000000200007245 */ /* 0x004fc80000201000 */
[----:B------:R-:W-:-:S04]  /*0240*/  F2FP.F16.F32.PACK_AB R0, RZ, R0 ;  /* 0x00000000ff00723e */ /* 0x000fc800000000ff */
[----:B------:R-:W-:Y:S01]  /*0250*/  PRMT R24, R0, 0x7610, R24 ;  /* 0x0000761000187816 */ /* 0x000fe20000000018 */
[----:B------:R-:W-:Y:S06]  /*0260*/  BRA `(.L_x_1765) ;  /* 0x0000000c00d47947 */ /* 0x000fec0003800000 */
.L_x_1762:
        /* <DEDUP_REMOVED lines=8> */
[----:B0-----:R-:W-:-:S04]  /*02f0*/  F2FP.F16.F32.PACK_AB R0, RZ, R0 ;  /* 0x00000000ff00723e */ /* 0x001fc800000000ff */
[----:B------:R-:W-:Y:S01]  /*0300*/  PRMT R24, R0, 0x7610, R24 ;  /* 0x0000761000187816 */ /* 0x000fe20000000018 */
[----:B------:R-:W-:Y:S06]  /*0310*/  BRA `(.L_x_1765) ;  /* 0x0000000c00a87947 */ /* 0x000fec0003800000 */
.L_x_1767:
[----:B------:R-:W2:Y:S02]  /*0320*/  LDG.E R2, desc[UR36][R2.64] ;  /* 0x0000002402027981 */ /* 0x000ea4000c1e1900 */
[----:B--2---:R-:W-:-:S04]  /*0330*/  I2FP.F32.S32 R0, R2 ;  /* 0x0000000200007245 */ /* 0x004fc80000201400 */
[----:B------:R-:W-:-:S04]  /*0340*/  F2FP.F16.F32.PACK_AB R0, RZ, R0 ;  /* 0x00000000ff00723e */ /* 0x000fc800000000ff */
[----:B------:R-:W-:Y:S01]  /*0350*/  PRMT R24, R0, 0x7610, R24 ;  /* 0x0000761000187816 */ /* 0x000fe20000000018 */
[----:B------:R-:W-:Y:S06]  /*0360*/  BRA `(.L_x_1765) ;  /* 0x0000000c00947947 */ /* 0x000fec0003800000 */
.L_x_1766:
[----:B------:R-:W2:Y:S02]  /*0370*/  LDG.E.U16 R2, desc[UR36][R2.64] ;  /* 0x0000002402027981 */ /* 0x000ea4000c1e1500 */
[----:B--2---:R-:W0:Y:S02]  /*0380*/  I2F.S16 R0, R2 ;  /* 0x0000000200007306 */ /* 0x004e240000101400 */
[----:B0-----:R-:W-:-:S04]  /*0390*/  F2FP.F16.F32.PACK_AB R0, RZ, R0 ;  /* 0x00000000ff00723e */ /* 0x001fc800000000ff */
[----:B------:R-:W-:Y:S01]  /*03a0*/  PRMT R24, R0, 0x7610, R24 ;  /* 0x0000761000187816 */ /* 0x000fe20000000018 */
[----:B------:R-:W-:Y:S06]  /*03b0*/  BRA `(.L_x_1765) ;  /* 0x0000000c00807947 */ /* 0x000fec0003800000 */
.L_x_1761:
        /* <DEDUP_REMOVED lines=9> */
.L_x_1769:
[----:B------:R1:W5:Y:S01]  /*0450*/  LDG.E.U16 R24, desc[UR36][R2.64] ;  /* 0x0000002402187981 */ /* 0x000362000c1e1500 */
[----:B------:R-:W-:Y:S05]  /*0460*/  BRA `(.L_x_1765) ;  /* 0x0000000c00547947 */ /* 0x000fea0003800000 */
.L_x_1768:
        /* <DEDUP_REMOVED lines=9> */
.L_x_1771:
[----:B------:R0:W5:Y:S01]  /*0500*/  LDG.E.U16 R24, desc[UR36][R2.64] ;  /* 0x0000002402187981 */ /* 0x000162000c1e1500 */
[----:B------:R-:W-:Y:S05]  /*0510*/  BRA `(.L_x_1765) ;  /* 0x0000000c00287947 */ /* 0x000fea0003800000 */
.L_x_1770:
        /* <DEDUP_REMOVED lines=10> */
[----:B------:R-:W-:-:S04]  /*05c0*/  F2FP.F16.F32.PACK_AB R0, RZ, R0 ;  /* 0x00000000ff00723e */ /* 0x000fc800000000ff */
[----:B------:R-:W-:Y:S01]  /*05d0*/  PRMT R24, R0, 0x7610, R24 ;  /* 0x0000761000187816 */ /* 0x000fe20000000018 */
[----:B------:R-:W-:Y:S06]  /*05e0*/  BRA `(.L_x_1765) ;  /* 0x0000000800f47947 */ /* 0x000fec0003800000 */
.L_x_1760:
        /* <DEDUP_REMOVED lines=11> */
[----:B------:R-:W-:-:S04]  /*06a0*/  F2FP.F16.F32.PACK_AB R0, RZ, R0 ;  /* 0x00000000ff00723e */ /* 0x000fc800000000ff */
[----:B------:R-:W-:Y:S01]  /*06b0*/  PRMT R24, R0, 0x7610, R24 ;  /* 0x0000761000187816 */ /* 0x000fe20000000018 */
[----:B------:R-:W-:Y:S06]  /*06c0*/  BRA `(.L_x_1765) ;  /* 0x0000000800bc7947 */ /* 0x000fec0003800000 */
.L_x_1774:
        /* <DEDUP_REMOVED lines=13> */
.L_x_1773:
        /* <DEDUP_REMOVED lines=27> */
.L_x_1776:
        /* <DEDUP_REMOVED lines=11> */
[----:B------:R-:W-:-:S04]  /*0a00*/  F2FP.F16.F32.PACK_AB R0, RZ, R0 ;  /* 0x00000000ff00723e */ /* 0x000fc800000000ff */
[----:B------:R-:W-:Y:S01]  /*0a10*/  PRMT R24, R0, 0x7610, R24 ;  /* 0x0000761000187816 */ /* 0x000fe20000000018 */
[----:B------:R-:W-:Y:S06]  /*0a20*/  BRA `(.L_x_1765) ;  /* 0x0000000400e47947 */ /* 0x000fec0003800000 */
.L_x_1775:
[----:B------:R-:W2:Y:S02]  /*0a30*/  LDG.E.U16 R0, desc[UR36][R2.64] ;  /* 0x0000002402007981 */ /* 0x000ea4000c1e1500 */
[----:B--2---:R-:W-:-:S05]  /*0a40*/  IMAD.U32 R0, R0, 0x10000, RZ ;  /* 0x0001000000007824 */ /* 0x004fca00078e00ff */
[----:B------:R-:W-:-:S04]  /*0a50*/  F2FP.F16.F32.PACK_AB R0, RZ, R0 ;  /* 0x00000000ff00723e */ /* 0x000fc800000000ff */
[----:B------:R-:W-:Y:S01]  /*0a60*/  PRMT R24, R0, 0x7610, R24 ;  /* 0x0000761000187816 */ /* 0x000fe20000000018 */
[----:B------:R-:W-:Y:S06]  /*0a70*/  BRA `(.L_x_1765) ;  /* 0x0000000400d07947 */ /* 0x000fec0003800000 */
.L_x_1772:
        /* <DEDUP_REMOVED lines=10> */
[----:B------:R-:W-:-:S04]  /*0b20*/  F2FP.F16.F32.PACK_AB R0, RZ, R0 ;  /* 0x00000000ff00723e */ /* 0x000fc800000000ff */
[----:B------:R-:W-:Y:S01]  /*0b30*/  PRMT R24, R0, 0x7610, R24 ;  /* 0x0000761000187816 */ /* 0x000fe20000000018 */
[----:B------:R-:W-:Y:S06]  /*0b40*/  BRA `(.L_x_1765) ;  /* 0x00000004009c7947 */ /* 0x000fec0003800000 */
.L_x_1779:
        /* <DEDUP_REMOVED lines=21> */
.L_x_1783:
[----:B------:R-:W-:Y:S05]  /*0ca0*/  BSYNC.RECONVERGENT B1 ;  /* 0x0000000000017941 */ /* 0x000fea0003800200 */
.L_x_1782:
[----:B------:R-:W-:Y:S01]  /*0cb0*/  IMAD.SHL.U32 R0, R0, 0x100000, RZ ;  /* 0x0010000000007824 */ /* 0x000fe200078e00ff */
[----:B------:R-:W-:-:S04]  /*0cc0*/  LEA R2, R2, 0x3b800000, 0x17 ;  /* 0x3b80000002027811 */ /* 0x000fc800078eb8ff */
[----:B------:R-:W-:-:S07]  /*0cd0*/  LOP3.LUT R0, R2, R0, R7, 0xfe, !PT ;  /* 0x0000000002007212 */ /* 0x000fce00078efe07 */
.L_x_1781:
[----:B------:R-:W-:Y:S05]  /*0ce0*/  BSYNC.RECONVERGENT B0 ;  /* 0x0000000000007941 */ /* 0x000fea0003800200 */
.L_x_1780:
[----:B------:R-:W-:-:S04]  /*0cf0*/  F2FP.F16.F32.PACK_AB R0, RZ, R0 ;  /* 0x00000000ff00723e */ /* 0x000fc800000000ff */
[----:B------:R-:W-:Y:S01]  /*0d00*/  PRMT R24, R0, 0x7610, R24 ;  /* 0x0000761000187816 */ /* 0x000fe20000000018 */
[----:B------:R-:W-:Y:S06]  /*0d10*/  BRA `(.L_x_1765) ;  /* 0x0000000400287947 */ /* 0x000fec0003800000 */
.L_x_1778:
        /* <DEDUP_REMOVED lines=21> */
.L_x_1787:
[----:B------:R-:W-:Y:S05]  /*0e70*/  BSYNC.RECONVERGENT B1 ;  /* 0x0000000000017941 */ /* 0x000fea0003800200 */
.L_x_1786:
[----:B------:R-:W-:Y:S01]  /*0e80*/  IMAD.SHL.U32 R0, R0, 0x200000, RZ ;  /* 0x0020000000007824 */ /* 0x000fe200078e00ff */
[----:B------:R-:W-:-:S04]  /*0e90*/  LEA R2, R2, 0x37800000, 0x17 ;  /* 0x3780000002027811 */ /* 0x000fc800078eb8ff */
[----:B------:R-:W-:-:S07]  /*0ea0*/  LOP3.LUT R0, R2, R0, R7, 0xfe, !PT ;  /* 0x0000000002007212 */ /* 0x000fce00078efe07 */
.L_x_1785:
[----:B------:R-:W-:Y:S05]  /*0eb0*/  BSYNC.RECONVERGENT B0 ;  /* 0x0000000000007941 */ /* 0x000fea0003800200 */
.L_x_1784:
[----:B------:R-:W-:-:S04]  /*0ec0*/  F2FP.F16.F32.PACK_AB R0, RZ, R0 ;  /* 0x00000000ff00723e */ /* 0x000fc800000000ff */
[----:B------:R-:W-:Y:S01]  /*0ed0*/  PRMT R24, R0, 0x7610, R24 ;  /* 0x0000761000187816 */ /* 0x000fe20000000018 */
[----:B------:R-:W-:Y:S06]  /*0ee0*/  BRA `(.L_x_1765) ;  /* 0x0000000000b47947 */ /* 0x000fec0003800000 */
.L_x_1777:
[----:B------:R-:W-:-:S09]  /*0ef0*/  UISETP.NE.AND UP0, UPT, UR4, 0x1c, UPT ;  /* 0x0000001c0400788c */ /* 0x000fd2000bf05270 */
[----:B------:R-:W-:Y:S05]  /*0f00*/  BRA.U !UP0, `(.L_x_1788) ;  /* 0x00000001089c7547 */ /* 0x000fea000b800000 */
[----:B------:R-:W-:-:S09]  /*0f10*/  UISETP.NE.AND UP0, UPT, UR4, 0x1d, UPT ;  /* 0x0000001d0400788c */ /* 0x000fd2000bf05270 */
[----:B------:R-:W-:Y:S05]  /*0f20*/  BRA.U !UP0, `(.L_x_1789) ;  /* 0x0000000108807547 */ /* 0x000fea000b800000 */
[----:B------:R-:W-:-:S09]  /*0f30*/  UISETP.NE.AND UP0, UPT, UR4, 0x2c, UPT ;  /* 0x0000002c0400788c */ /* 0x000fd2000bf05270 */
[----:B------:R-:W-:Y:S05]  /*0f40*/  BRA.U !UP0, `(.L_x_1790) ;  /* 0x0000000108487547 */ /* 0x000fea000b800000 */
.L_x_1764:
        /* <DEDUP_REMOVED lines=16> */
.L_x_1791:
[----:B------:R-:W-:Y:S01]  /*1050*/  PRMT R24, RZ, 0x7610, R24 ;  /* 0x00007610ff187816 */ /* 0x000fe20000000018 */
[----:B------:R-:W-:Y:S06]  /*1060*/  BRA `(.L_x_1765) ;  /* 0x0000000000547947 */ /* 0x000fec0003800000 */
.L_x_1790:
        /* <DEDUP_REMOVED lines=8> */
.L_x_1793:
[----:B------:R-:W-:Y:S05]  /*10f0*/  BSYNC.RECONVERGENT B0 ;  /* 0x0000000000007941 */ /* 0x000fea0003800200 */
.L_x_1792:
[----:B------:R-:W-:-:S04]  /*1100*/  F2FP.F16.F32.PACK_AB R0, RZ, R0 ;  /* 0x00000000ff00723e */ /* 0x000fc800000000ff */
[----:B------:R-:W-:Y:S01]  /*1110*/  PRMT R24, R0, 0x7610, R24 ;  /* 0x0000761000187816 */ /* 0x000fe20000000018 */
[----:B------:R-:W-:Y:S06]  /*1120*/  BRA `(.L_x_1765) ;  /* 0x0000000000247947 */ /* 0x000fec0003800000 */
.L_x_1789:
[----:B------:R-:W2:Y:S02]  /*1130*/  LDG.E.64 R2, desc[UR36][R2.64] ;  /* 0x0000002402027981 */ /* 0x000ea4000c1e1b00 */
[----:B--2---:R-:W0:Y:S02]  /*1140*/  I2F.U64 R0, R2 ;  /* 0x0000000200007312 */ /* 0x004e240000301000 */
[----:B0-----:R-:W-:-:S04]  /*1150*/  F2FP.F16.F32.PACK_AB R0, RZ, R0 ;  /* 0x00000000ff00723e */ /* 0x001fc800000000ff */
[----:B------:R-:W-:Y:S01]  /*1160*/  PRMT R24, R0, 0x7610, R24 ;  /* 0x0000761000187816 */ /* 0x000fe20000000018 */
[----:B------:R-:W-:Y:S06]  /*1170*/  BRA `(.L_x_1765) ;  /* 0x0000000000107947 */ /* 0x000fec0003800000 */
.L_x_1788:
[----:B------:R-:W2:Y:S02]  /*1180*/  LDG.E R2, desc[UR36][R2.64] ;  /* 0x0000002402027981 */ /* 0x000ea4000c1e1900 */
[----:B--2---:R-:W-:-:S04]  /*1190*/  I2FP.F32.U32 R0, R2 ;  /* 0x0000000200007245 */ /* 0x004fc80000201000 */
[----:B------:R-:W-:-:S04]  /*11a0*/  F2FP.F16.F32.PACK_AB R0, RZ, R0 ;  /* 0x00000000ff00723e */ /* 0x000fc800000000ff */
[----:B------:R-:W-:-:S07]  /*11b0*/  PRMT R24, R0, 0x7610, R24 ;  /* 0x0000761000187816 */ /* 0x000fce0000000018 */
.L_x_1765:
[----:B------:R-:W-:-:S07]  /*11c0*/  VIADD R16, R19, 0x80 ;  /* 0x0000008013107836 */ /* 0x000fce0000000000 */
.L_x_1759:
[----:B------:R-:W-:Y:S05]  /*11d0*/  BSYNC.RECONVERGENT B6 ;  /* 0x0000000000067941 */ /* 0x000fea0003800200 */
.L_x_1758:
[----:B------:R-:W-:Y:S01]  /*11e0*/  ISETP.GE.AND P0, PT, R16, R17, PT ;  /* 0x000000111000720c */ /* 0x000fe20003f06270 */
[----:B------:R-:W-:Y:S01]  /*11f0*/  BSSY.RECONVERGENT B6, `(.L_x_1794) ;  /* 0x0000114000067945 */ /* 0x000fe20003800200 */
[----:B------:R-:W-:-:S11]  /*1200*/  PRMT R23, RZ, 0x7610, R23 ;  /* 0x00007610ff177816 */ /* 0x000fd60000000017 */
[----:B------:R-:W-:Y:S05]  /*1210*/  @P0 BRA `(.L_x_1795) ;  /* 0x0000001000440947 */ /* 0x000fea0003800000 */
[----:B01----:R-:W0:Y:S01]  /*1220*/  LDC.64 R2, c[0x0][0x390] ;  /* 0x0000e400ff027b82 */ /* 0x003e220000000a00 */
        /* <DEDUP_REMOVED lines=21> */
.L_x_1799:
[----:B------:R-:W2:Y:S02]  /*1380*/  LDG.E.U8 R2, desc[UR36][R2.64] ;  /* 0x0000002402027981 */ /* 0x000ea4000c1e1100 */
[----:B--2---:R-:W-:-:S04]  /*1390*/  I2FP.F32.U32 R0, R2 ;  /* 0x0000000200007245 */ /* 0x004fc80000201000 */
[----:B------:R-:W-:-:S04]  /*13a0*/  F2FP.F16.F32.PACK_AB R0, RZ, R0 ;  /* 0x00000000ff00723e */ /* 0x000fc800000000ff */
[----:B------:R-:W-:Y:S01]  /*13b0*/  PRMT R23, R0, 0x7610, R23 ;  /* 0x0000761000177816 */ /* 0x000fe20000000017 */
[----:B------:R-:W-:Y:S06]  /*13c0*/  BRA `(.L_x_1801) ;  /* 0x0000000c00d47947 */ /* 0x000fec0003800000 */
.L_x_1798:
        /* <DEDUP_REMOVED lines=11> */
.L_x_1803:
[----:B------:R-:W2:Y:S02]  /*1480*/  LDG.E R2, desc[UR36][R2.64] ;  /* 0x0000002402027981 */ /* 0x000ea4000c1e1900 */
[----:B--2---:R-:W-:-:S04]  /*1490*/  I2FP.F32.S32 R0, R2 ;  /* 0x0000000200007245 */ /* 0x004fc80000201400 */
[----:B------:R-:W-:-:S04]  /*14a0*/  F2FP.F16.F32.PACK_AB R0, RZ, R0 ;  /* 0x00000000ff00723e */ /* 0x000fc800000000ff */
[----:B------:R-:W-:Y:S01]  /*14b0*/  PRMT R23, R0, 0x7610, R23 ;  /* 0x0000761000177816 */ /* 0x000fe20000000017 */
[----:B------:R-:W-:Y:S06]  /*14c0*/  BRA `(.L_x_1801) ;  /* 0x0000000c00947947 */ /* 0x000fec0003800000 */
.L_x_1802:
[----:B------:R-:W2:Y:S02]  /*14d0*/  LDG.E.U16 R2, desc[UR36][R2.64] ;  /* 0x0000002402027981 */ /* 0x000ea4000c1e1500 */
[----:B--2---:R-:W0:Y:S02]  /*14e0*/  I2F.S16 R0, R2 ;  /* 0x0000000200007306 */ /* 0x004e240000101400 */
[----:B0-----:R-:W-:-:S04]  /*14f0*/  F2FP.F16.F32.PACK_AB R0, RZ, R0 ;  /* 0x00000000ff00723e */ /* 0x001fc800000000ff */
[----:B------:R-:W-:Y:S01]  /*1500*/  PRMT R23, R0, 0x7610, R23 ;  /* 0x0000761000177816 */ /* 0x000fe20000000017 */
[----:B------:R-:W-:Y:S06]  /*1510*/  BRA `(.L_x_1801) ;  /* 0x0000000c00807947 */ /* 0x000fec0003800000 */
.L_x_1797:
        /* <DEDUP_REMOVED lines=9> */
.L_x_1805:
[----:B------:R0:W5:Y:S01]  /*15b0*/  LDG.E.U16 R23, desc[UR36][R2.64] ;  /* 0x0000002402177981 */ /* 0x000162000c1e1500 */
[----:B------:R-:W-:Y:S05]  /*15c0*/  BRA `(.L_x_1801) ;  /* 0x0000000c00547947 */ /* 0x000fea0003800000 */
.L_x_1804:
        /* <DEDUP_REMOVED lines=9> */
.L_x_1807:
[----:B------:R1:W5:Y:S01]  /*1660*/  LDG.E.U16 R23, desc[UR36][R2.64] ;  /* 0x0000002402177981 */ /* 0x000362000c1e1500 */
[----:B------:R-:W-:Y:S05]  /*1670*/  BRA `(.L_x_1801) ;  /* 0x0000000c00287947 */ /* 0x000fea0003800000 */
.L_x_1806:
        /* <DEDUP_REMOVED lines=13> */
.L_x_1796:
        /* <DEDUP_REMOVED lines=14> */
.L_x_1810:
        /* <DEDUP_REMOVED lines=13> */
.L_x_1809:
        /* <DEDUP_REMOVED lines=27> */
.L_x_1812:
        /* <DEDUP_REMOVED lines=11> */
[----:B------:R-:W-:-:S04]  /*1b60*/  F2FP.F16.F32.PACK_AB R0, RZ, R0 ;  /* 0x00000000ff00723e */ /* 0x000fc800000000ff */
[----:B------:R-:W-:Y:S01]  /*1b70*/  PRMT R23, R0, 0x7610, R23 ;  /* 0x0000761000177816 */ /* 0x000fe20000000017 */
[----:B------:R-:W-:Y:S06]  /*1b80*/  BRA `(.L_x_1801) ;  /* 0x0000000400e47947 */ /* 0x000fec0003800000 */
.L_x_1811:
[----:B------:R-:W2:Y:S02]  /*1b90*/  LDG.E.U16 R0, desc[UR36][R2.64] ;  /* 0x0000002402007981 */ /* 0x000ea4000c1e1500 */
[----:B--2---:R-:W-:-:S05]  /*1ba0*/  IMAD.U32 R0, R0, 0x10000, RZ ;  /* 0x0001000000007824 */ /* 0x004fca00078e00ff */
[----:B------:R-:W-:-:S04]  /*1bb0*/  F2FP.F16.F32.PACK_AB R0, RZ, R0 ;  /* 0x00000000ff00723e */ /* 0x000fc800000000ff */
[----:B------:R-:W-:Y:S01]  /*1bc0*/  PRMT R23, R0, 0x7610, R23 ;  /* 0x0000761000177816 */ /* 0x000fe20000000017 */
[----:B------:R-:W-:Y:S06]  /*1bd0*/  BRA `(.L_x_1801) ;  /* 0x0000000400d07947 */ /* 0x000fec0003800000 */
.L_x_1808:
        /* <DEDUP_REMOVED lines=13> */
.L_x_1815:
        /* <DEDUP_REMOVED lines=21> */
.L_x_1819:
[----:B------:R-:W-:Y:S05]  /*1e00*/  BSYNC.RECONVERGENT B1 ;  /* 0x0000000000017941 */ /* 0x000fea0003800200 */
.L_x_1818:
[----:B------:R-:W-:Y:S01]  /*1e10*/  IMAD.SHL.U32 R0, R0, 0x100000, RZ ;  /* 0x0010000000007824 */ /* 0x000fe200078e00ff */
[----:B------:R-:W-:-:S04]  /*1e20*/  LEA R2, R2, 0x3b800000, 0x17 ;  /* 0x3b80000002027811 */ /* 0x000fc800078eb8ff */
[----:B------:R-:W-:-:S07]  /*1e30*/  LOP3.LUT R0, R2, R0, R7, 0xfe, !PT ;  /* 0x0000000002007212 */ /* 0x000fce00078efe07 */
.L_x_1817:
[----:B------:R-:W-:Y:S05]  /*1e40*/  BSYNC.RECONVERGENT B0 ;  /* 0x0000000000007941 */ /* 0x000fea0003800200 */
.L_x_1816:
[----:B------:R-:W-:-:S04]  /*1e50*/  F2FP.F16.F32.PACK_AB R0, RZ, R0 ;  /* 0x00000000ff00723e */ /* 0x000fc800000000ff */
[----:B------:R-:W-:Y:S01]  /*1e60*/  PRMT R23, R0, 0x7610, R23 ;  /* 0x0000761000177816 */ /* 0x000fe20000000017 */
[----:B------:R-:W-:Y:S06]  /*1e70*/  BRA `(.L_x_1801) ;  /* 0x0000000400287947 */ /* 0x000fec0003800000 */
.L_x_1814:
        /* <DEDUP_REMOVED lines=21> */
.L_x_1823:
[----:B------:R-:W-:Y:S05]  /*1fd0*/  BSYNC.RECONVERGENT B1 ;  /* 0x0000000000017941 */ /* 0x000fea0003800200 */
.L_x_1822:
[----:B------:R-:W-:Y:S01]  /*1fe0*/  IMAD.SHL.U32 R0, R0, 0x200000, RZ ;  /* 0x0020000000007824 */ /* 0x000fe200078e00ff */
[----:B------:R-:W-:-:S04]  /*1ff0*/  LEA R2, R2, 0x37800000, 0x17 ;  /* 0x3780000002027811 */ /* 0x000fc800078eb8ff */
[----:B------:R-:W-:-:S07]  /*2000*/  LOP3.LUT R0, R2, R0, R7, 0xfe, !PT ;  /* 0x0000000002007212 */ /* 0x000fce00078efe07 */
.L_x_1821:
[----:B------:R-:W-:Y:S05]  /*2010*/  BSYNC.RECONVERGENT B0 ;  /* 0x0000000000007941 */ /* 0x000fea0003800200 */
.L_x_1820:
[----:B------:R-:W-:-:S04]  /*2020*/  F2FP.F16.F32.PACK_AB R0, RZ, R0 ;  /* 0x00000000ff00723e */ /* 0x000fc800000000ff */
[----:B------:R-:W-:Y:S01]  /*2030*/  PRMT R23, R0, 0x7610, R23 ;  /* 0x0000761000177816 */ /* 0x000fe20000000017 */
[----:B------:R-:W-:Y:S06]  /*2040*/  BRA `(.L_x_1801) ;  /* 0x0000000000b47947 */ /* 0x000fec0003800000 */
.L_x_1813:
        /* <DEDUP_REMOVED lines=14> */
.L_x_1827:
[----:B------:R-:W-:Y:S05]  /*2130*/  BSYNC.RECONVERGENT B0 ;  /* 0x0000000000007941 */ /* 0x000fea0003800200 */
.L_x_1826:
[----:B------:R-:W-:-:S04]  /*2140*/  F2FP.F16.F32.PACK_AB R0, RZ, R0 ;  /* 0x00000000ff00723e */ /* 0x000fc800000000ff */
[----:B------:R-:W-:Y:S01]  /*2150*/  PRMT R23, R0, 0x7610, R23 ;  /* 0x0000761000177816 */ /* 0x000fe20000000017 */
[----:B------:R-:W-:Y:S06]  /*2160*/  BRA `(.L_x_1801) ;  /* 0x00000000006c7947 */ /* 0x000fec0003800000 */
.L_x_1800:
        /* <DEDUP_REMOVED lines=16> */
.L_x_1828:
[----:B------:R-:W-:Y:S01]  /*2270*/  PRMT R23, RZ, 0x7610, R23 ;  /* 0x00007610ff177816 */ /* 0x000fe20000000017 */
[----:B------:R-:W-:Y:S06]  /*2280*/  BRA `(.L_x_1801) ;  /* 0x0000000000247947 */ /* 0x000fec0003800000 */
.L_x_1825:
[----:B------:R-:W2:Y:S02]  /*2290*/  LDG.E.64 R2, desc[UR36][R2.64] ;  /* 0x0000002402027981 */ /* 0x000ea4000c1e1b00 */
[----:B--2---:R-:W0:Y:S02]  /*22a0*/  I2F.U64 R0, R2 ;  /* 0x0000000200007312 */ /* 0x004e240000301000 */
[----:B0-----:R-:W-:-:S04]  /*22b0*/  F2FP.F16.F32.PACK_AB R0, RZ, R0 ;  /* 0x00000000ff00723e */ /* 0x001fc800000000ff */
[----:B------:R-:W-:Y:S01]  /*22c0*/  PRMT R23, R0, 0x7610, R23 ;  /* 0x0000761000177816 */ /* 0x000fe20000000017 */
[----:B------:R-:W-:Y:S06]  /*22d0*/  BRA `(.L_x_1801) ;  /* 0x0000000000107947 */ /* 0x000fec0003800000 */
.L_x_1824:
[----:B------:R-:W2:Y:S02]  /*22e0*/  LDG.E R2, desc[UR36][R2.64] ;  /* 0x0000002402027981 */ /* 0x000ea4000c1e1900 */
[----:B--2---:R-:W-:-:S04]  /*22f0*/  I2FP.F32.U32 R0, R2 ;  /* 0x0000000200007245 */ /* 0x004fc80000201000 */
[----:B------:R-:W-:-:S04]  /*2300*/  F2FP.F16.F32.PACK_AB R0, RZ, R0 ;  /* 0x00000000ff00723e */ /* 0x000fc800000000ff */
[----:B------:R-:W-:-:S07]  /*2310*/  PRMT R23, R0, 0x7610, R23 ;  /* 0x0000761000177816 */ /* 0x000fce0000000017 */
.L_x_1801:
[----:B------:R-:W-:-:S07]  /*2320*/  VIADD R16, R16, 0x80 ;  /* 0x0000008010107836 */ /* 0x000fce0000000000 */
.L_x_1795:
[----:B------:R-:W-:Y:S05]  /*2330*/  BSYNC.RECONVERGENT B6 ;  /* 0x0000000000067941 */ /* 0x000fea0003800200 */
.L_x_1794:
        /* <DEDUP_REMOVED lines=26> */
.L_x_1834:
[----:B------:R-:W2:Y:S02]  /*24e0*/  LDG.E.U8 R2, desc[UR36][R2.64] ;  /* 0x0000002402027981 */ /* 0x000ea4000c1e1100 */
[----:B--2---:R-:W-:-:S04]  /*24f0*/  I2FP.F32.U32 R0, R2 ;  /* 0x0000000200007245 */ /* 0x004fc80000201000 */
[----:B------:R-:W-:-:S04]  /*2500*/  F2FP.F16.F32.PACK_AB R0, RZ, R0 ;  /* 0x00000000ff00723e */ /* 0x000fc800000000ff */
[----:B------:R-:W-:Y:S01]  /*2510*/  PRMT R25, R0, 0x7610, R25 ;  /* 0x0000761000197816 */ /* 0x000fe20000000019 */
[----:B------:R-:W-:Y:S06]  /*2520*/  BRA `(.L_x_1836) ;  /* 0x0000000c00d47947 */ /* 0x000fec0003800000 */
.L_x_1833:
        /* <DEDUP_REMOVED lines=11> */
.L_x_1838:
[----:B------:R-:W2:Y:S02]  /*25e0*/  LDG.E R2, desc[UR36][R2.64] ;  /* 0x0000002402027981 */ /* 0x000ea4000c1e1900 */
[----:B--2---:R-:W-:-:S04]  /*25f0*/  I2FP.F32.S32 R0, R2 ;  /* 0x0000000200007245 */ /* 0x004fc80000201400 */
[----:B------:R-:W-:-:S04]  /*2600*/  F2FP.F16.F32.PACK_AB R0, RZ, R0 ;  /* 0x00000000ff00723e */ /* 0x000fc800000000ff */
[----:B------:R-:W-:Y:S01]  /*2610*/  PRMT R25, R0, 0x7610, R25 ;  /* 0x0000761000197816 */ /* 0x000fe20000000019 */
[----:B------:R-:W-:Y:S06]  /*2620*/  BRA `(.L_x_1836) ;  /* 0x0000000c00947947 */ /* 0x000fec0003800000 */
.L_x_1837:
[----:B------:R-:W2:Y:S02]  /*2630*/  LDG.E.U16 R2, desc[UR36][R2.64] ;  /* 0x0000002402027981 */ /* 0x000ea4000c1e1500 */
[----:B--2---:R-:W0:Y:S02]  /*2640*/  I2F.S16 R0, R2 ;  /* 0x0000000200007306 */ /* 0x004e240000101400 */
[----:B0-----:R-:W-:-:S04]  /*2650*/  F2FP.F16.F32.PACK_AB R0, RZ, R0 ;  /* 0x00000000ff00723e */ /* 0x001fc800000000ff */
[----:B------:R-:W-:Y:S01]  /*2660*/  PRMT R25, R0, 0x7610, R25 ;  /* 0x0000761000197816 */ /* 0x000fe20000000019 */
[----:B------:R-:W-:Y:S06]  /*2670*/  BRA `(.L_x_1836) ;  /* 0x0000000c00807947 */ /* 0x000fec0003800000 */
.L_x_1832:
        /* <DEDUP_REMOVED lines=9> */
.L_x_1840:
[----:B------:R0:W5:Y:S01]  /*2710*/  LDG.E.U16 R25, desc[UR36][R2.64] ;  /* 0x0000002402197981 */ /* 0x000162000c1e1500 */
[----:B------:R-:W-:Y:S05]  /*2720*/  BRA `(.L_x_1836) ;  /* 0x0000000c00547947 */ /* 0x000fea0003800000 */
.L_x_1839:
        /* <DEDUP_REMOVED lines=9> */
.L_x_1842:
[----:B------:R1:W5:Y:S01]  /*27c0*/  LDG.E.U16 R25, desc[UR36][R2.64] ;  /* 0x0000002402197981 */ /* 0x000362000c1e1500 */
[----:B------:R-:W-:Y:S05]  /*27d0*/  BRA `(.L_x_1836) ;  /* 0x0000000c00287947 */ /* 0x000fea0003800000 */
.L_x_1841:
        /* <DEDUP_REMOVED lines=13> */
.L_x_1831:
        /* <DEDUP_REMOVED lines=14> */
.L_x_1845:
        /* <DEDUP_REMOVED lines=13> */
.L_x_1844:
        /* <DEDUP_REMOVED lines=27> */
.L_x_1847:
        /* <DEDUP_REMOVED lines=14> */
.L_x_1846:
[----:B------:R-:W2:Y:S02]  /*2cf0*/  LDG.E.U16 R0, desc[UR36][R2.64] ;  /* 0x0000002402007981 */ /* 0x000ea4000c1e1500 */
[----:B--2---:R-:W-:-:S05]  /*2d00*/  IMAD.U32 R0, R0, 0x10000, RZ ;  /* 0x0001000000007824 */ /* 0x004fca00078e00ff */
[----:B------:R-:W-:-:S04]  /*2d10*/  F2FP.F16.F32.PACK_AB R0, RZ, R0 ;  /* 0x00000000ff00723e */ /* 0x000fc800000000ff */
[----:B------:R-:W-:Y:S01]  /*2d20*/  PRMT R25, R0, 0x7610, R25 ;  /* 0x0000761000197816 */ /* 0x000fe20000000019 */
[----:B------:R-:W-:Y:S06]  /*2d30*/  BRA `(.L_x_1836) ;  /* 0x0000000400d07947 */ /* 0x000fec0003800000 */
.L_x_1843:
        /* <DEDUP_REMOVED lines=13> */
.L_x_1850:
        /* <DEDUP_REMOVED lines=21> */
.L_x_1854:
[----:B------:R-:W-:Y:S05]  /*2f60*/  BSYNC.RECONVERGENT B1 ;  /* 0x0000000000017941 */ /* 0x000fea0003800200 */
.L_x_1853:
[----:B------:R-:W-:Y:S01]  /*2f70*/  IMAD.SHL.U32 R0, R0, 0x100000, RZ ;  /* 0x0010000000007824 */ /* 0x000fe200078e00ff */
[----:B------:R-:W-:-:S04]  /*2f80*/  LEA R2, R2, 0x3b800000, 0x17 ;  /* 0x3b80000002027811 */ /* 0x000fc800078eb8ff */
[----:B------:R-:W-:-:S07]  /*2f90*/  LOP3.LUT R0, R2, R0, R7, 0xfe, !PT ;  /* 0x0000000002007212 */ /* 0x000fce00078efe07 */
.L_x_1852:
[----:B------:R-:W-:Y:S05]  /*2fa0*/  BSYNC.RECONVERGENT B0 ;  /* 0x0000000000007941 */ /* 0x000fea0003800200 */
.L_x_1851:
[----:B------:R-:W-:-:S04]  /*2fb0*/  F2FP.F16.F32.PACK_AB R0, RZ, R0 ;  /* 0x00000000ff00723e */ /* 0x000fc800000000ff */
[----:B------:R-:W-:Y:S01]  /*2fc0*/  PRMT R25, R0, 0x7610, R25 ;  /* 0x0000761000197816 */ /* 0x000fe20000000019 */
[----:B------:R-:W-:Y:S06]  /*2fd0*/  BRA `(.L_x_1836) ;  /* 0x0000000400287947 */ /* 0x000fec0003800000 */
.L_x_1849:
        /* <DEDUP_REMOVED lines=21> */
.L_x_1858:
[----:B------:R-:W-:Y:S05]  /*3130*/  BSYNC.RECONVERGENT B1 ;  /* 0x0000000000017941 */ /* 0x000fea0003800200 */
.L_x_1857:
[----:B------:R-:W-:Y:S01]  /*3140*/  IMAD.SHL.U32 R0, R0, 0x200000, RZ ;  /* 0x0020000000007824 */ /* 0x000fe200078e00ff */
[----:B------:R-:W-:-:S04]  /*3150*/  LEA R2, R2, 0x37800000, 0x17 ;  /* 0x3780000002027811 */ /* 0x000fc800078eb8ff */
[----:B------:R-:W-:-:S07]  /*3160*/  LOP3.LUT R0, R2, R0, R7, 0xfe, !PT ;  /* 0x0000000002007212 */ /* 0x000fce00078efe07 */
.L_x_1856:
[----:B------:R-:W-:Y:S05]  /*3170*/  BSYNC.RECONVERGENT B0 ;  /* 0x0000000000007941 */ /* 0x000fea0003800200 */
.L_x_1855:
[----:B------:R-:W-:-:S04]  /*3180*/  F2FP.F16.F32.PACK_AB R0, RZ, R0 ;  /* 0x00000000ff00723e */ /* 0x000fc800000000ff */
[----:B------:R-:W-:Y:S01]  /*3190*/  PRMT R25, R0, 0x7610, R25 ;  /* 0x0000761000197816 */ /* 0x000fe20000000019 */
[----:B------:R-:W-:Y:S06]  /*31a0*/  BRA `(.L_x_1836) ;  /* 0x0000000000b47947 */ /* 0x000fec0003800000 */
.L_x_1848:
        /* <DEDUP_REMOVED lines=14> */
.L_x_1862:
[----:B------:R-:W-:Y:S05]  /*3290*/  BSYNC.RECONVERGENT B0 ;  /* 0x0000000000007941 */ /* 0x000fea0003800200 */
.L_x_1861:
[----:B------:R-:W-:-:S04]  /*32a0*/  F2FP.F16.F32.PACK_AB R0, RZ, R0 ;  /* 0x00000000ff00723e */ /* 0x000fc800000000ff */
[----:B------:R-:W-:Y:S01]  /*32b0*/  PRMT R25, R0, 0x7610, R25 ;  /* 0x0000761000197816 */ /* 0x000fe20000000019 */
[----:B------:R-:W-:Y:S06]  /*32c0*/  BRA `(.L_x_1836) ;  /* 0x00000000006c7947 */ /* 0x000fec0003800000 */
.L_x_1835:
        /* <DEDUP_REMOVED lines=16> */
.L_x_1863:
[----:B------:R-:W-:Y:S01]  /*33d0*/  PRMT R25, RZ, 0x7610, R25 ;  /* 0x00007610ff197816 */ /* 0x000fe20000000019 */
[----:B------:R-:W-:Y:S06]  /*33e0*/  BRA `(.L_x_1836) ;  /* 0x0000000000247947 */ /* 0x000fec0003800000 */
.L_x_1860:
[----:B------:R-:W2:Y:S02]  /*33f0*/  LDG.E.64 R2, desc[UR36][R2.64] ;  /* 0x0000002402027981 */ /* 0x000ea4000c1e1b00 */
[----:B--2---:R-:W0:Y:S02]  /*3400*/  I2F.U64 R0, R2 ;  /* 0x0000000200007312 */ /* 0x004e240000301000 */
[----:B0-----:R-:W-:-:S04]  /*3410*/  F2FP.F16.F32.PACK_AB R0, RZ, R0 ;  /* 0x00000000ff00723e */ /* 0x001fc800000000ff */
[----:B------:R-:W-:Y:S01]  /*3420*/  PRMT R25, R0, 0x7610, R25 ;  /* 0x0000761000197816 */ /* 0x000fe20000000019 */
[----:B------:R-:W-:Y:S06]  /*3430*/  BRA `(.L_x_1836) ;  /* 0x0000000000107947 */ /* 0x000fec0003800000 */
.L_x_1859:
[----:B------:R-:W2:Y:S02]  /*3440*/  LDG.E R2, desc[UR36][R2.64] ;  /* 0x0000002402027981 */ /* 0x000ea4000c1e1900 */
[----:B--2---:R-:W-:-:S04]  /*3450*/  I2FP.F32.U32 R0, R2 ;  /* 0x0000000200007245 */ /* 0x004fc80000201000 */
[----:B------:R-:W-:-:S04]  /*3460*/  F2FP.F16.F32.PACK_AB R0, RZ, R0 ;  /* 0x00000000ff00723e */ /* 0x000fc800000000ff */
[----:B------:R-:W-:-:S07]  /*3470*/  PRMT R25, R0, 0x7610, R25 ;  /* 0x0000761000197816 */ /* 0x000fce0000000019 */
.L_x_1836:
[----:B------:R-:W-:-:S07]  /*3480*/  VIADD R16, R16, 0x80 ;  /* 0x0000008010107836 */ /* 0x000fce0000000000 */
.L_x_1830:
[----:B------:R-:W-:Y:S05]  /*3490*/  BSYNC.RECONVERGENT B6 ;  /* 0x0000000000067941 */ /* 0x000fea0003800200 */
.L_x_1829:
        /* <DEDUP_REMOVED lines=25> */
.L_x_1869:
[----:B------:R-:W2:Y:S02]  /*3630*/  LDG.E.U8 R2, desc[UR36][R2.64] ;  /* 0x0000002402027981 */ /* 0x000ea4000c1e1100 */
[----:B--2---:R-:W-:-:S04]  /*3640*/  I2FP.F32.U32 R0, R2 ;  /* 0x0000000200007245 */ /* 0x004fc80000201000 */
[----:B------:R-:W-:Y:S01]  /*3650*/  F2FP.F16.F32.PACK_AB R0, RZ, R0 ;  /* 0x00000000ff00723e */ /* 0x000fe200000000ff */
[----:B------:R-:W-:Y:S06]  /*3660*/  BRA `(.L_x_1865) ;  /* 0x0000000c009c7947 */ /* 0x000fec0003800000 */
.L_x_1868:
        /* <DEDUP_REMOVED lines=10> */
.L_x_1872:
[----:B------:R-:W2:Y:S02]  /*3710*/  LDG.E R2, desc[UR36][R2.64] ;  /* 0x0000002402027981 */ /* 0x000ea4000c1e1900 */
[----:B--2---:R-:W-:-:S04]  /*3720*/  I2FP.F32.S32 R0, R2 ;  /* 0x0000000200007245 */ /* 0x004fc80000201400 */
[----:B------:R-:W-:Y:S01]  /*3730*/  F2FP.F16.F32.PACK_AB R0, RZ, R0 ;  /* 0x00000000ff00723e */ /* 0x000fe200000000ff */
[----:B------:R-:W-:Y:S06]  /*3740*/  BRA `(.L_x_1865) ;  /* 0x0000000c00647947 */ /* 0x000fec0003800000 */
.L_x_1871:
[----:B------:R-:W2:Y:S02]  /*3750*/  LDG.E.U16 R2, desc[UR36][R2.64] ;  /* 0x0000002402027981 */ /* 0x000ea4000c1e1500 */
[----:B--2---:R-:W0:Y:S02]  /*3760*/  I2F.S16 R0, R2 ;  /* 0x0000000200007306 */ /* 0x004e240000101400 */
[----:B0-----:R-:W-:Y:S01]  /*3770*/  F2FP.F16.F32.PACK_AB R0, RZ, R0 ;  /* 0x00000000ff00723e */ /* 0x001fe200000000ff */
[----:B------:R-:W-:Y:S06]  /*3780*/  BRA `(.L_x_1865) ;  /* 0x0000000c00547947 */ /* 0x000fec0003800000 */
.L_x_1867:
        /* <DEDUP_REMOVED lines=9> */
.L_x_1874:
[----:B------:R2:W5:Y:S01]  /*3820*/  LDG.E.U16 R0, desc[UR36][R2.64] ;  /* 0x0000002402007981 */ /* 0x000562000c1e1500 */
[----:B------:R-:W-:Y:S05]  /*3830*/  BRA `(.L_x_1865) ;  /* 0x0000000c00287947 */ /* 0x000fea0003800000 */
.L_x_1873:
        /* <DEDUP_REMOVED lines=9> */
.L_x_1876:
[----:B------:R3:W5:Y:S01]  /*38d0*/  LDG.E.U16 R0, desc[UR36][R2.64] ;  /* 0x0000002402007981 */ /* 0x000762000c1e1500 */
[----:B------:R-:W-:Y:S05]  /*38e0*/  BRA `(.L_x_1865) ;  /* 0x0000000800fc7947 */ /* 0x000fea0003800000 */
.L_x_1875:
        /* <DEDUP_REMOVED lines=12> */
.L_x_1866:
        /* <DEDUP_REMOVED lines=13> */
.L_x_1879:
        /* <DEDUP_REMOVED lines=12> */
.L_x_1878:
        /* <DEDUP_REMOVED lines=27> */
.L_x_1881:
        /* <DEDUP_REMOVED lines=13> */
.L_x_1880:
[----:B------:R-:W2:Y:S02]  /*3dc0*/  LDG.E.U16 R0, desc[UR36][R2.64] ;  /* 0x0000002402007981 */ /* 0x000ea4000c1e1500 */
[----:B--2---:R-:W-:-:S05]  /*3dd0*/  IMAD.U32 R0, R0, 0x10000, RZ ;  /* 0x0001000000007824 */ /* 0x004fca00078e00ff */
[----:B------:R-:W-:Y:S01]  /*3de0*/  F2FP.F16.F32.PACK_AB R0, RZ, R0 ;  /* 0x00000000ff00723e */ /* 0x000fe200000000ff */
[----:B------:R-:W-:Y:S06]  /*3df0*/  BRA `(.L_x_1865) ;  /* 0x0000000400b87947 */ /* 0x000fec0003800000 */
.L_x_1877:
        /* <DEDUP_REMOVED lines=12> */
.L_x_1884:
        /* <DEDUP_REMOVED lines=21> */
.L_x_1888:
[----:B------:R-:W-:Y:S05]  /*4010*/  BSYNC.RECONVERGENT B1 ;  /* 0x0000000000017941 */ /* 0x000fea0003800200 */
.L_x_1887:
[----:B------:R-:W-:Y:S01]  /*4020*/  IMAD.SHL.U32 R0, R0, 0x100000, RZ ;  /* 0x0010000000007824 */ /* 0x000fe200078e00ff */
[----:B------:R-:W-:-:S04]  /*4030*/  LEA R2, R2, 0x3b800000, 0x17 ;  /* 0x3b80000002027811 */ /* 0x000fc800078eb8ff */
[----:B------:R-:W-:-:S07]  /*4040*/  LOP3.LUT R0, R2, R0, R7, 0xfe, !PT ;  /* 0x0000000002007212 */ /* 0x000fce00078efe07 */
.L_x_1886:
[----:B------:R-:W-:Y:S05]  /*4050*/  BSYNC.RECONVERGENT B0 ;  /* 0x0000000000007941 */ /* 0x000fea0003800200 */
.L_x_1885:
[----:B------:R-:W-:Y:S01]  /*4060*/  F2FP.F16.F32.PACK_AB R0, RZ, R0 ;  /* 0x00000000ff00723e */ /* 0x000fe200000000ff */
[----:B------:R-:W-:Y:S06]  /*4070*/  BRA `(.L_x_1865) ;  /* 0x0000000400187947 */ /* 0x000fec0003800000 */
.L_x_1883:
        /* <DEDUP_REMOVED lines=21> */
.L_x_1892:
[----:B------:R-:W-:Y:S05]  /*41d0*/  BSYNC.RECONVERGENT B1 ;  /* 0x0000000000017941 */ /* 0x000fea0003800200 */
.L_x_1891:
[----:B------:R-:W-:Y:S01]  /*41e0*/  IMAD.SHL.U32 R0, R0, 0x200000, RZ ;  /* 0x0020000000007824 */ /* 0x000fe200078e00ff */
[----:B------:R-:W-:-:S04]  /*41f0*/  LEA R2, R2, 0x37800000, 0x17 ;  /* 0x3780000002027811 */ /* 0x000fc800078eb8ff */
[----:B------:R-:W-:-:S07]  /*4200*/  LOP3.LUT R0, R2, R0, R7, 0xfe, !PT ;  /* 0x0000000002007212 */ /* 0x000fce00078efe07 */
.L_x_1890:
[----:B------:R-:W-:Y:S05]  /*4210*/  BSYNC.RECONVERGENT B0 ;  /* 0x0000000000007941 */ /* 0x000fea0003800200 */
.L_x_1889:
[----:B------:R-:W-:Y:S01]  /*4220*/  F2FP.F16.F32.PACK_AB R0, RZ, R0 ;  /* 0x00000000ff00723e */ /* 0x000fe200000000ff */
[----:B------:R-:W-:Y:S06]  /*4230*/  BRA `(.L_x_1865) ;  /* 0x0000000000a87947 */ /* 0x000fec0003800000 */
.L_x_1882:
        /* <DEDUP_REMOVED lines=14> */
.L_x_1896:
[----:B------:R-:W-:Y:S05]  /*4320*/  BSYNC.RECONVERGENT B0 ;  /* 0x0000000000007941 */ /* 0x000fea0003800200 */
.L_x_1895:
[----:B------:R-:W-:Y:S01]  /*4330*/  F2FP.F16.F32.PACK_AB R0, RZ, R0 ;  /* 0x00000000ff00723e */ /* 0x000fe200000000ff */
[----:B------:R-:W-:Y:S06]  /*4340*/  BRA `(.L_x_1865) ;  /* 0x0000000000647947 */ /* 0x000fec0003800000 */
.L_x_1870:
        /* <DEDUP_REMOVED lines=16> */
.L_x_1897:
[----:B------:R-:W-:Y:S01]  /*4450*/  PRMT R0, RZ, 0x7610, R0 ;  /* 0x00007610ff007816 */ /* 0x000fe20000000000 */
[----:B------:R-:W-:Y:S06]  /*4460*/  BRA `(.L_x_1865) ;  /* 0x00000000001c7947 */ /* 0x000fec0003800000 */
.L_x_1894:
[----:B------:R-:W2:Y:S02]  /*4470*/  LDG.E.64 R2, desc[UR36][R2.64] ;  /* 0x0000002402027981 */ /* 0x000ea4000c1e1b00 */
[----:B--2---:R-:W0:Y:S02]  /*4480*/  I2F.U64 R0, R2 ;  /* 0x0000000200007312 */ /* 0x004e240000301000 */
[----:B0-----:R-:W-:Y:S01]  /*4490*/  F2FP.F16.F32.PACK_AB R0, RZ, R0 ;  /* 0x00000000ff00723e */ /* 0x001fe200000000ff */
[----:B------:R-:W-:Y:S06]  /*44a0*/  BRA `(.L_x_1865) ;  /* 0x00000000000c7947 */ /* 0x000fec0003800000 */
.L_x_1893:
[----:B------:R-:W2:Y:S02]  /*44b0*/  LDG.E R2, desc[UR36][R2.64] ;  /* 0x0000002402027981 */ /* 0x000ea4000c1e1900 */
[----:B--2---:R-:W-:-:S04]  /*44c0*/  I2FP.F32.U32 R0, R2 ;  /* 0x0000000200007245 */ /* 0x004fc80000201000 */
[----:B------:R-:W-:-:S07]  /*44d0*/  F2FP.F16.F32.PACK_AB R0, RZ, R0 ;  /* 0x00000000ff00723e */ /* 0x000fce00000000ff */
.L_x_1865:
[----:B------:R-:W-:Y:S05]  /*44e0*/  BSYNC.RECONVERGENT B6 ;  /* 0x0000000000067941 */ /* 0x000fea0003800200 */
.L_x_1864:
[C---:B0123--:R-:W-:Y:S01]  /*44f0*/  VIADD R2, R19.reuse, 0x100 ;  /* 0x0000010013027836 */ /* 0x04ffe20000000000 */
[CC--:B------:R-:W-:Y:S01]  /*4500*/  ISETP.GE.AND P0, PT, R19.reuse, R17.reuse, PT ;  /* 0x000000111300720c */ /* 0x0c0fe20003f06270 */
[C---:B------:R-:W-:Y:S01]  /*4510*/  VIADD R4, R19.reuse, 0x180 ;  /* 0x0000018013047836 */ /* 0x040fe20000000000 */
[----:B------:R-:W0:Y:S01]  /*4520*/  LDC.U8 R16, c[0x0][0x3a4] ;  /* 0x0000e900ff107b82 */ /* 0x000e220000000000 */
[----:B------:R-:W-:Y:S01]  /*4530*/  VIADD R22, R19, 0x80 ;  /* 0x0000008013167836 */ /* 0x000fe20000000000 */
[-C--:B------:R-:W-:Y:S01]  /*4540*/  ISETP.GE.AND P2, PT, R2, R17.reuse, PT ;  /* 0x000000110200720c */ /* 0x080fe20003f46270 */
[----:B------:R-:W-:Y:S01]  /*4550*/  BSSY.RECONVERGENT B6, `(.L_x_1898) ;  /* 0x0000124000067945 */ /* 0x000fe20003800200 */
[-C--:B------:R-:W-:Y:S02]  /*4560*/  ISETP.GE.AND P3, PT, R4, R17.reuse, PT ;  /* 0x000000110400720c */ /* 0x080fe40003f66270 */
[----:B------:R-:W-:-:S05]  /*4570*/  ISETP.GE.AND P1, PT, R22, R17, PT ;  /* 0x000000111600720c */ /* 0x000fca0003f26270 */
[----:B------:R-:W1:Y:S01]  /*4580*/  @!P0 LDC.U16 R2, c[0x0][0x386] ;  /* 0x0000e180ff028b82 */ /* 0x000e620000000400 */
[----:B-----5:R-:W-:-:S03]  /*4590*/  @!P0 HADD2.F32 R3, -RZ, R24.H0_H0 ;  /* 0x20000018ff038230 */ /* 0x020fc60000004100 */
[----:B------:R-:W-:Y:S02]  /*45a0*/  @!P2 HADD2.F32 R5, -RZ, R25.H0_H0 ;  /* 0x20000019ff05a230 */ /* 0x000fe40000004100 */
[----:B------:R-:W-:Y:S02]  /*45b0*/  @!P3 HADD2.F32 R6, -RZ, R0.H0_H0 ;  /* 0x20000000ff06b230 */ /* 0x000fe40000004100 */
[----:B------:R-:W2:Y:S01]  /*45c0*/  @!P2 LDC.U16 R8, c[0x0][0x386] ;  /* 0x0000e180ff08ab82 */ /* 0x000ea20000000400 */
[----:B------:R-:W-:-:S07]  /*45d0*/  @!P1 HADD2.F32 R4, -RZ, R23.H0_H0 ;  /* 0x20000017ff049230 */ /* 0x000fce0000004100 */
[----:B------:R-:W3:Y:S08]  /*45e0*/  @!P3 LDC.U16 R9, c[0x0][0x386] ;  /* 0x0000e180ff09bb82 */ /* 0x000ef00000000400 */
[----:B------:R-:W4:Y:S01]  /*45f0*/  @!P1 LDC.U16 R7, c[0x0][0x386] ;  /* 0x0000e180ff079b82 */ /* 0x000f220000000400 */
[----:B-1----:R-:W-:-:S05]  /*4600*/  @!P0 HADD2.F32 R2, -RZ, R2.H0_H0 ;  /* 0x20000002ff028230 */ /* 0x002fca0000004100 */
[----:B------:R-:W-:Y:S01]  /*4610*/  @!P0 FMNMX.FTZ R2, R2, R3, PT ;  /* 0x0000000302028209 */ /* 0x000fe20003810000 */
[----:B--2---:R-:W-:-:S03]  /*4620*/  @!P2 HADD2.F32 R8, -RZ, R8.H0_H0 ;  /* 0x20000008ff08a230 */ /* 0x004fc60000004100 */
[----:B------:R-:W-:Y:S02]  /*4630*/  @!P0 F2FP.F16.F32.PACK_AB R0, RZ, R2 ;  /* 0x00000002ff00823e */ /* 0x000fe400000000ff */
[----:B------:R-:W-:Y:S01]  /*4640*/  @!P2 FMNMX.FTZ R5, R8, R5, PT ;  /* 0x000000050805a209 */ /* 0x000fe20003810000 */
[----:B---3--:R-:W-:-:S03]  /*4650*/  @!P3 HADD2.F32 R9, -RZ, R9.H0_H0 ;  /* 0x20000009ff09b230 */ /* 0x008fc60000004100 */
[----:B------:R-:W-:Y:S02]  /*4660*/  @!P2 F2FP.F16.F32.PACK_AB R24, RZ, R5 ;  /* 0x00000005ff18a23e */ /* 0x000fe400000000ff */
[----:B------:R-:W-:Y:S01]  /*4670*/  @!P3 FMNMX.FTZ R6, R9, R6, PT ;  /* 0x000000060906b209 */ /* 0x000fe20003810000 */
[----:B----4-:R-:W-:-:S03]  /*4680*/  @!P1 HADD2.F32 R7, -RZ, R7.H0_H0 ;  /* 0x20000007ff079230 */ /* 0x010fc60000004100 */
[----:B------:R-:W-:Y:S02]  /*4690*/  @!P3 F2FP.F16.F32.PACK_AB R23, RZ, R6 ;  /* 0x00000006ff17b23e */ /* 0x000fe400000000ff */
[----:B------:R-:W-:-:S04]  /*46a0*/  @!P1 FMNMX.FTZ R4, R7, R4, PT ;  /* 0x0000000407049209 */ /* 0x000fc80003810000 */
[----:B------:R-:W-:Y:S01]  /*46b0*/  @!P1 F2FP.F16.F32.PACK_AB R25, RZ, R4 ;  /* 0x00000004ff19923e */ /* 0x000fe200000000ff */
[----:B0-----:R-:W-:Y:S06]  /*46c0*/  @P0 BRA `(.L_x_1899) ;  /* 0x0000001000300947 */ /* 0x001fec0003800000 */
[----:B------:R-:W0:Y:S01]  /*46d0*/  LDCU UR4, c[0x0][0x3a8] ;  /* 0x00007500ff0477ac */ /* 0x000e220008000800 */
[----:B------:R-:W1:Y:S01]  /*46e0*/  LDC.64 R2, c[0x0][0x388] ;  /* 0x0000e200ff027b82 */ /* 0x000e620000000a00 */
[----:B------:R-:W-:Y:S01]  /*46f0*/  IMAD R4, R18, 0x200, R19 ;  /* 0x0000020012047824 */ /* 0x000fe200078e0213 */
[----:B------:R-:W-:-:S03]  /*4700*/  PRMT R6, R16, 0x9910, RZ ;  /* 0x0000991010067816 */ /* 0x000fc600000000ff */
[----:B0-----:R-:W-:Y:S02]  /*4710*/  IMAD R5, R4, UR4, RZ ;  /* 0x0000000404057c24 */ /* 0x001fe4000f8e02ff */
[----:B------:R-:W-:-:S05]  /*4720*/  IMAD.MOV.U32 R4, RZ, RZ, R6 ;  /* 0x000000ffff047224 */ /* 0x000fca00078e0006 */
[----:B------:R-:W-:Y:S02]  /*4730*/  ISETP.GT.AND P0, PT, R4, 0x9, PT ;  /* 0x000000090400780c */ /* 0x000fe40003f04270 */
[----:B-1----:R-:W-:-:S05]  /*4740*/  IADD3 R2, P1, PT, R5, R2, RZ ;  /* 0x0000000205027210 */ /* 0x002fca0007f3e0ff */
        /* <DEDUP_REMOVED lines=10> */
[----:B------:R-:W-:Y:S02]  /*47f0*/  HADD2.F32 R0, -RZ, R0.H0_H0 ;  /* 0x20000000ff007230 */ /* 0x000fe40000004100 */
[----:B------:R-:W-:Y:S02]  /*4800*/  IMAD.MOV.U32 R19, RZ, RZ, R22 ;  /* 0x000000ffff137224 */ /* 0x000fe400078e0016 */
[----:B------:R-:W0:Y:S02]  /*4810*/  F2I.FTZ.TRUNC.NTZ R5, R0 ;  /* 0x0000000000057305 */ /* 0x000e24000021f100 */
[----:B0-----:R0:W-:Y:S01]  /*4820*/  STG.E.U8 desc[UR36][R2.64], R5 ;  /* 0x0000000502007986 */ /* 0x0011e2000c101124 */
[----:B------:R-:W-:Y:S05]  /*4830*/  BRA `(.L_x_1899) ;  /* 0x0000000c00d47947 */ /* 0x000fea0003800000 */
.L_x_1903:
[----:B------:R-:W-:Y:S02]  /*4840*/  HADD2.F32 R5, -RZ, R0.H0_H0 ;  /* 0x20000000ff057230 */ /* 0x000fe40000004100 */
[----:B------:R-:W-:-:S04]  /*4850*/  IMAD.MOV.U32 R19, RZ, RZ, R22 ;  /* 0x000000ffff137224 */ /* 0x000fc800078e0016 */
[----:B------:R-:W0:Y:S02]  /*4860*/  F2I.S64.TRUNC R4, R5 ;  /* 0x0000000500047311 */ /* 0x000e24000020d900 */
[----:B0-----:R0:W-:Y:S01]  /*4870*/  STG.E.U8 desc[UR36][R2.64], R4 ;  /* 0x0000000402007986 */ /* 0x0011e2000c101124 */
[----:B------:R-:W-:Y:S05]  /*4880*/  BRA `(.L_x_1899) ;  /* 0x0000000c00c07947 */ /* 0x000fea0003800000 */
.L_x_1902:
[----:B------:R-:W-:-:S13]  /*4890*/  ISETP.NE.AND P0, PT, R4, 0x2, PT ;  /* 0x000000020400780c */ /* 0x000fda0003f05270 */
[----:B------:R-:W-:Y:S05]  /*48a0*/  @!P0 BRA `(.L_x_1905) ;  /* 0x0000000000388947 */ /* 0x000fea0003800000 */
[----:B------:R-:W-:-:S13]  /*48b0*/  ISETP.NE.AND P0, PT, R4, 0x3, PT ;  /* 0x000000030400780c */ /* 0x000fda0003f05270 */
[----:B------:R-:W-:Y:S05]  /*48c0*/  @!P0 BRA `(.L_x_1906) ;  /* 0x00000000001c8947 */ /* 0x000fea0003800000 */
[----:B------:R-:W-:-:S13]  /*48d0*/  ISETP.NE.AND P0, PT, R4, 0x4, PT ;  /* 0x000000040400780c */ /* 0x000fda0003f05270 */
[----:B------:R-:W-:Y:S05]  /*48e0*/  @P0 BRA `(.L_x_1904) ;  /* 0x0000000800f80947 */ /* 0x000fea0003800000 */
[----:B------:R-:W-:Y:S02]  /*48f0*/  HADD2.F32 R4, -RZ, R0.H0_H0 ;  /* 0x20000000ff047230 */ /* 0x000fe40000004100 */
[----:B------:R-:W-:-:S04]  /*4900*/  IMAD.MOV.U32 R19, RZ, RZ, R22 ;  /* 0x000000ffff137224 */ /* 0x000fc800078e0016 */
[----:B------:R-:W0:Y:S02]  /*4910*/  F2I.S64.TRUNC R4, R4 ;  /* 0x0000000400047311 */ /* 0x000e24000020d900 */
[----:B0-----:R0:W-:Y:S01]  /*4920*/  STG.E.64 desc[UR36][R2.64], R4 ;  /* 0x0000000402007986 */ /* 0x0011e2000c101b24 */
[----:B------:R-:W-:Y:S05]  /*4930*/  BRA `(.L_x_1899) ;  /* 0x0000000c00947947 */ /* 0x000fea0003800000 */
.L_x_1906:
[----:B------:R-:W-:Y:S02]  /*4940*/  HADD2.F32 R0, -RZ, R0.H0_H0 ;  /* 0x20000000ff007230 */ /* 0x000fe40000004100 */
[----:B------:R-:W-:Y:S02]  /*4950*/  IMAD.MOV.U32 R19, RZ, RZ, R22 ;  /* 0x000000ffff137224 */ /* 0x000fe400078e0016 */
[----:B------:R-:W0:Y:S02]  /*4960*/  F2I.FTZ.TRUNC.NTZ R5, R0 ;  /* 0x0000000000057305 */ /* 0x000e24000021f100 */
[----:B0-----:R0:W-:Y:S01]  /*4970*/  STG.E desc[UR36][R2.64], R5 ;  /* 0x0000000502007986 */ /* 0x0011e2000c101924 */
[----:B------:R-:W-:Y:S05]  /*4980*/  BRA `(.L_x_1899) ;  /* 0x0000000c00807947 */ /* 0x000fea0003800000 */
.L_x_1905:
[----:B------:R-:W-:Y:S02]  /*4990*/  HADD2.F32 R0, -RZ, R0.H0_H0 ;  /* 0x20000000ff007230 */ /* 0x000fe40000004100 */
[----:B------:R-:W-:Y:S02]  /*49a0*/  IMAD.MOV.U32 R19, RZ, RZ, R22 ;  /* 0x000000ffff137224 */ /* 0x000fe400078e0016 */
[----:B------:R-:W0:Y:S02]  /*49b0*/  F2I.FTZ.TRUNC.NTZ R5, R0 ;  /* 0x0000000000057305 */ /* 0x000e24000021f100 */
[----:B0-----:R0:W-:Y:S01]  /*49c0*/  STG.E.U16 desc[UR36][R2.64], R5 ;  /* 0x0000000502007986 */ /* 0x0011e2000c101524 */
[----:B------:R-:W-:Y:S05]  /*49d0*/  BRA `(.L_x_1899) ;  /* 0x0000000c006c7947 */ /* 0x000fea0003800000 */
.L_x_1901:
[----:B------:R-:W-:-:S13]  /*49e0*/  ISETP.GT.AND P0, PT, R4, 0x6, PT ;  /* 0x000000060400780c */ /* 0x000fda0003f04270 */
[----:B------:R-:W-:Y:S05]  /*49f0*/  @P0 BRA `(.L_x_1907) ;  /* 0x00000000002c0947 */ /* 0x000fea0003800000 */
[----:B------:R-:W-:-:S13]  /*4a00*/  ISETP.NE.AND P0, PT, R4, 0x5, PT ;  /* 0x000000050400780c */ /* 0x000fda0003f05270 */
[----:B------:R-:W-:Y:S05]  /*4a10*/  @!P0 BRA `(.L_x_1908) ;  /* 0x0000000000188947 */ /* 0x000fea0003800000 */
[----:B------:R-:W-:-:S13]  /*4a20*/  ISETP.NE.AND P0, PT, R4, 0x6, PT ;  /* 0x000000060400780c */ /* 0x000fda0003f05270 */
[----:B------:R-:W-:Y:S05]  /*4a30*/  @P0 BRA `(.L_x_1904) ;  /* 0x0000000800a40947 */ /* 0x000fea0003800000 */
[----:B------:R-:W-:Y:S02]  /*4a40*/  HADD2.F32 R5, -RZ, R0.H0_H0 ;  /* 0x20000000ff057230 */ /* 0x000fe40000004100 */
[----:B------:R-:W-:-:S03]  /*4a50*/  IMAD.MOV.U32 R19, RZ, RZ, R22 ;  /* 0x000000ffff137224 */ /* 0x000fc600078e0016 */
[----:B------:R0:W-:Y:S01]  /*4a60*/  STG.E desc[UR36][R2.64], R5 ;  /* 0x0000000502007986 */ /* 0x0001e2000c101924 */
[----:B------:R-:W-:Y:S05]  /*4a70*/  BRA `(.L_x_1899) ;  /* 0x0000000c00447947 */ /* 0x000fea0003800000 */
.L_x_1908:
[----:B------:R0:W-:Y:S01]  /*4a80*/  STG.E.U16 desc[UR36][R2.64], R0 ;  /* 0x0000000002007986 */ /* 0x0001e2000c101524 */
[----:B------:R-:W-:Y:S01]  /*4a90*/  IMAD.MOV.U32 R19, RZ, RZ, R22 ;  /* 0x000000ffff137224 */ /* 0x000fe200078e0016 */
[----:B------:R-:W-:Y:S06]  /*4aa0*/  BRA `(.L_x_1899) ;  /* 0x0000000c00387947 */ /* 0x000fec0003800000 */
.L_x_1907:
[----:B------:R-:W-:-:S13]  /*4ab0*/  ISETP.NE.AND P0, PT, R4, 0x7, PT ;  /* 0x000000070400780c */ /* 0x000fda0003f05270 */
[----:B------:R-:W-:Y:S05]  /*4ac0*/  @!P0 BRA `(.L_x_1909) ;  /* 0x00000000003c8947 */ /* 0x000fea0003800000 */
[----:B------:R-:W-:-:S13]  /*4ad0*/  ISETP.NE.AND P0, PT, R4, 0x8, PT ;  /* 0x000000080400780c */ /* 0x000fda0003f05270 */
[----:B------:R-:W-:Y:S05]  /*4ae0*/  @!P0 BRA `(.L_x_1910) ;  /* 0x00000000001c8947 */ /* 0x000fea0003800000 */
[----:B------:R-:W-:-:S13]  /*4af0*/  ISETP.NE.AND P0, PT, R4, 0x9, PT ;  /* 0x000000090400780c */ /* 0x000fda0003f05270 */
[----:B------:R-:W-:Y:S05]  /*4b00*/  @P0 BRA `(.L_x_1904) ;  /* 0x0000000800700947 */ /* 0x000fea0003800000 */
[----:B------:R-:W-:Y:S02]  /*4b10*/  HADD2.F32 R4, -RZ, R0.H0_H0 ;  /* 0x20000000ff047230 */ /* 0x000fe40000004100 */
[----:B------:R-:W-:Y:S02]  /*4b20*/  IMAD.MOV.U32 R5, RZ, RZ, RZ ;  /* 0x000000ffff057224 */ /* 0x000fe400078e00ff */
[----:B------:R-:W-:-:S03]  /*4b30*/  IMAD.MOV.U32 R19, RZ, RZ, R22 ;  /* 0x000000ffff137224 */ /* 0x000fc600078e0016 */
[----:B------:R0:W-:Y:S01]  /*4b40*/  STG.E.64 desc[UR36][R2.64], R4 ;  /* 0x0000000402007986 */ /* 0x0001e2000c101b24 */
[----:B------:R-:W-:Y:S05]  /*4b50*/  BRA `(.L_x_1899) ;  /* 0x0000000c000c7947 */ /* 0x000fea0003800000 */
.L_x_1910:
[----:B------:R-:W-:Y:S02]  /*4b60*/  HADD2.F32 R0, -RZ, R0.H0_H0 ;  /* 0x20000000ff007230 */ /* 0x000fe40000004100 */
[----:B------:R-:W-:-:S03]  /*4b70*/  IMAD.MOV.U32 R19, RZ, RZ, R22 ;  /* 0x000000ffff137224 */ /* 0x000fc600078e0016 */
[----:B------:R-:W-:-:S04]  /*4b80*/  F2FP.F16.F32.PACK_AB R0, RZ, R0 ;  /* 0x00000000ff00723e */ /* 0x000fc800000000ff */
[----:B------:R-:W-:-:S05]  /*4b90*/  PRMT R0, R0, 0x5410, RZ ;  /* 0x0000541000007816 */ /* 0x000fca00000000ff */
[----:B------:R0:W-:Y:S01]  /*4ba0*/  STG.E desc[UR36][R2.64], R0 ;  /* 0x0000000002007986 */ /* 0x0001e2000c101924 */
[----:B------:R-:W-:Y:S05]  /*4bb0*/  BRA `(.L_x_1899) ;  /* 0x0000000800f47947 */ /* 0x000fea0003800000 */
.L_x_1909:
[----:B------:R-:W-:Y:S02]  /*4bc0*/  HADD2.F32 R4, -RZ, R0.H0_H0 ;  /* 0x20000000ff047230 */ /* 0x000fe40000004100 */
[----:B------:R-:W-:-:S03]  /*4bd0*/  IMAD.MOV.U32 R19, RZ, RZ, R22 ;  /* 0x000000ffff137224 */ /* 0x000fc600078e0016 */
[----:B------:R-:W-:-:S06]  /*4be0*/  FMUL.FTZ R4, R4, 1 ;  /* 0x3f80000004047820 */ /* 0x000fcc0000410000 */
[----:B------:R-:W0:Y:S02]  /*4bf0*/  F2F.F64.F32 R4, R4 ;  /* 0x0000000400047310 */ /* 0x000e240000201800 */
[----:B0-----:R0:W-:Y:S01]  /*4c00*/  STG.E.64 desc[UR36][R2.64], R4 ;  /* 0x0000000402007986 */ /* 0x0011e2000c101b24 */
[----:B------:R-:W-:Y:S05]  /*4c10*/  BRA `(.L_x_1899) ;  /* 0x0000000800dc7947 */ /* 0x000fea0003800000 */
.L_x_1900:
        /* <DEDUP_REMOVED lines=10> */
[----:B------:R-:W-:-:S04]  /*4cc0*/  FSETP.NEU.FTZ.AND P0, PT, R0, RZ, PT ;  /* 0x000000ff0000720b */ /* 0x000fc80003f1d000 */
[----:B------:R-:W-:-:S05]  /*4cd0*/  SEL R5, RZ, 0x1, !P0 ;  /* 0x00000001ff057807 */ /* 0x000fca0004000000 */
[----:B------:R4:W-:Y:S01]  /*4ce0*/  STG.E.U8 desc[UR36][R2.64], R5 ;  /* 0x0000000502007986 */ /* 0x0009e2000c101124 */
[----:B------:R-:W-:Y:S05]  /*4cf0*/  BRA `(.L_x_1899) ;  /* 0x0000000800a47947 */ /* 0x000fea0003800000 */
.L_x_1913:
[----:B------:R-:W-:Y:S01]  /*4d00*/  HADD2.F32 R0, -RZ, R0.H0_H0 ;  /* 0x20000000ff007230 */ /* 0x000fe20000004100 */
[----:B------:R-:W-:Y:S01]  /*4d10*/  CS2R R6, SRZ ;  /* 0x0000000000067805 */ /* 0x000fe2000001ff00 */
[----:B------:R-:W-:-:S03]  /*4d20*/  IMAD.MOV.U32 R19, RZ, RZ, R22 ;  /* 0x000000ffff137224 */ /* 0x000fc600078e0016 */
[----:B------:R-:W-:-:S04]  /*4d30*/  FMUL.FTZ R0, R0, 1 ;  /* 0x3f80000000007820 */ /* 0x000fc80000410000 */
[----:B------:R-:W0:Y:S02]  /*4d40*/  F2F.F64.F32 R4, R0 ;  /* 0x0000000000047310 */ /* 0x000e240000201800 */
[----:B0-----:R3:W-:Y:S01]  /*4d50*/  STG.E.128 desc[UR36][R2.64], R4 ;  /* 0x0000000402007986 */ /* 0x0017e2000c101d24 */
[----:B------:R-:W-:Y:S05]  /*4d60*/  BRA `(.L_x_1899) ;  /* 0x0000000800887947 */ /* 0x000fea0003800000 */
.L_x_1912:
[----:B------:R-:W-:-:S13]  /*4d70*/  ISETP.NE.AND P0, PT, R4, 0xf, PT ;  /* 0x0000000f0400780c */ /* 0x000fda0003f05270 */
[----:B------:R-:W-:Y:S05]  /*4d80*/  @!P0 BRA `(.L_x_1914) ;  /* 0x0000000000a88947 */ /* 0x000fea0003800000 */
[----:B------:R-:W-:-:S13]  /*4d90*/  ISETP.NE.AND P0, PT, R4, 0x17, PT ;  /* 0x000000170400780c */ /* 0x000fda0003f05270 */
[----:B------:R-:W-:Y:S05]  /*4da0*/  @!P0 BRA `(.L_x_1915) ;  /* 0x0000000000508947 */ /* 0x000fea0003800000 */
[----:B------:R-:W-:-:S13]  /*4db0*/  ISETP.NE.AND P0, PT, R4, 0x18, PT ;  /* 0x000000180400780c */ /* 0x000fda0003f05270 */
[----:B------:R-:W-:Y:S05]  /*4dc0*/  @P0 BRA `(.L_x_1904) ;  /* 0x0000000400c00947 */ /* 0x000fea0003800000 */
        /* <DEDUP_REMOVED lines=13> */
.L_x_1917:
[----:B------:R-:W-:Y:S05]  /*4ea0*/  BSYNC.RECONVERGENT B0 ;  /* 0x0000000000007941 */ /* 0x000fea0003800200 */
.L_x_1916:
[----:B------:R-:W-:Y:S01]  /*4eb0*/  LOP3.LUT R5, R0, 0x80, R5, 0xf8, !PT ;  /* 0x0000008000057812 */ /* 0x000fe200078ef805 */
[----:B------:R-:W-:-:S04]  /*4ec0*/  IMAD.MOV.U32 R19, RZ, RZ, R22 ;  /* 0x000000ffff137224 */ /* 0x000fc800078e0016 */
[----:B------:R2:W-:Y:S01]  /*4ed0*/  STG.E.U8 desc[UR36][R2.64], R5 ;  /* 0x0000000502007986 */ /* 0x0005e2000c101124 */
[----:B------:R-:W-:Y:S05]  /*4ee0*/  BRA `(.L_x_1899) ;  /* 0x0000000800287947 */ /* 0x000fea0003800000 */
.L_x_1915:
        /* <DEDUP_REMOVED lines=15> */
.L_x_1919:
[----:B------:R-:W-:Y:S05]  /*4fe0*/  BSYNC.RECONVERGENT B0 ;  /* 0x0000000000007941 */ /* 0x000fea0003800200 */
.L_x_1918:
[----:B------:R-:W-:Y:S01]  /*4ff0*/  LOP3.LUT R5, R0, 0x80, R5, 0xf8, !PT ;  /* 0x0000008000057812 */ /* 0x000fe200078ef805 */
[----:B------:R-:W-:-:S04]  /*5000*/  IMAD.MOV.U32 R19, RZ, RZ, R22 ;  /* 0x000000ffff137224 */ /* 0x000fc800078e0016 */
[----:B------:R1:W-:Y:S01]  /*5010*/  STG.E.U8 desc[UR36][R2.64], R5 ;  /* 0x0000000502007986 */ /* 0x0003e2000c101124 */
[----:B------:R-:W-:Y:S05]  /*5020*/  BRA `(.L_x_1899) ;  /* 0x0000000400d87947 */ /* 0x000fea0003800000 */
.L_x_1914:
[----:B------:R-:W-:Y:S02]  /*5030*/  HADD2.F32 R0, -RZ, R0.H0_H0 ;  /* 0x20000000ff007230 */ /* 0x000fe40000004100 */
[----:B------:R-:W-:-:S03]  /*5040*/  IMAD.MOV.U32 R19, RZ, RZ, R22 ;  /* 0x000000ffff137224 */ /* 0x000fc600078e0016 */
[----:B------:R-:W-:-:S05]  /*5050*/  F2FP.BF16.F32.PACK_AB R0, RZ, R0 ;  /* 0x00000000ff00723e */ /* 0x000fca00000010ff */
[----:B------:R0:W-:Y:S01]  /*5060*/  STG.E.U16 desc[UR36][R2.64], R0 ;  /* 0x0000000002007986 */ /* 0x0001e2000c101524 */
[----:B------:R-:W-:Y:S05]  /*5070*/  BRA `(.L_x_1899) ;  /* 0x0000000400c47947 */ /* 0x000fea0003800000 */
.L_x_1911:
        /* <DEDUP_REMOVED lines=10> */
[----:B------:R-:W0:Y:S02]  /*5120*/  F2I.FTZ.U32.TRUNC.NTZ R5, R5 ;  /* 0x0000000500057305 */ /* 0x000e24000021f000 */
[----:B0-----:R0:W-:Y:S01]  /*5130*/  STG.E.U16 desc[UR36][R2.64], R5 ;  /* 0x0000000502007986 */ /* 0x0011e2000c101524 */
[----:B------:R-:W-:Y:S05]  /*5140*/  BRA `(.L_x_1899) ;  /* 0x0000000400907947 */ /* 0x000fea0003800000 */
.L_x_1922:
        /* <DEDUP_REMOVED lines=13> */
.L_x_1925:
[----:B------:R-:W-:-:S04]  /*5220*/  SHF.R.U32.HI R0, RZ, 0x14, R5 ;  /* 0x00000014ff007819 */ /* 0x000fc80000011605 */
[----:B------:R-:W-:-:S04]  /*5230*/  LOP3.LUT R0, R0, 0x1, RZ, 0xc0, !PT ;  /* 0x0000000100007812 */ /* 0x000fc800078ec0ff */
[----:B------:R-:W-:-:S04]  /*5240*/  IADD3 R0, PT, PT, R5, 0x487ffff, R0 ;  /* 0x0487ffff05007810 */ /* 0x000fc80007ffe000 */
[----:B------:R-:W-:-:S04]  /*5250*/  SHF.R.U32.HI R0, RZ, 0x14, R0 ;  /* 0x00000014ff007819 */ /* 0x000fc80000011600 */
[----:B------:R-:W-:-:S07]  /*5260*/  LOP3.LUT R4, R0, 0xff, RZ, 0xc0, !PT ;  /* 0x000000ff00047812 */ /* 0x000fce00078ec0ff */
.L_x_1926:
[----:B------:R-:W-:-:S04]  /*5270*/  SHF.R.U32.HI R5, RZ, 0x18, R5 ;  /* 0x00000018ff057819 */ /* 0x000fc80000011605 */
[----:B------:R-:W-:-:S04]  /*5280*/  LOP3.LUT R4, R4, 0x80, R5, 0xf8, !PT ;  /* 0x0000008004047812 */ /* 0x000fc800078ef805 */
[----:B------:R-:W-:-:S07]  /*5290*/  PRMT R0, R4, 0x7610, R0 ;  /* 0x0000761004007816 */ /* 0x000fce0000000000 */
.L_x_1924:
[----:B------:R-:W-:Y:S05]  /*52a0*/  BSYNC.RECONVERGENT B0 ;  /* 0x0000000000007941 */ /* 0x000fea0003800200 */
.L_x_1923:
[----:B------:R0:W-:Y:S01]  /*52b0*/  STG.E.U8 desc[UR36][R2.64], R0 ;  /* 0x0000000002007986 */ /* 0x0001e2000c101124 */
[----:B------:R-:W-:Y:S01]  /*52c0*/  IMAD.MOV.U32 R19, RZ, RZ, R22 ;  /* 0x000000ffff137224 */ /* 0x000fe200078e0016 */
[----:B------:R-:W-:Y:S06]  /*52d0*/  BRA `(.L_x_1899) ;  /* 0x00000004002c7947 */ /* 0x000fec0003800000 */
.L_x_1921:
        /* <DEDUP_REMOVED lines=13> */
.L_x_1929:
[----:B------:R-:W-:-:S04]  /*53b0*/  SHF.R.U32.HI R0, RZ, 0x15, R5 ;  /* 0x00000015ff007819 */ /* 0x000fc80000011605 */
[----:B------:R-:W-:-:S04]  /*53c0*/  LOP3.LUT R0, R0, 0x1, RZ, 0xc0, !PT ;  /* 0x0000000100007812 */ /* 0x000fc800078ec0ff */
[----:B------:R-:W-:-:S04]  /*53d0*/  IADD3 R0, PT, PT, R5, 0x88fffff, R0 ;  /* 0x088fffff05007810 */ /* 0x000fc80007ffe000 */
[----:B------:R-:W-:-:S04]  /*53e0*/  SHF.R.U32.HI R0, RZ, 0x15, R0 ;  /* 0x00000015ff007819 */ /* 0x000fc80000011600 */
[----:B------:R-:W-:-:S07]  /*53f0*/  LOP3.LUT R4, R0, 0xff, RZ, 0xc0, !PT ;  /* 0x000000ff00047812 */ /* 0x000fce00078ec0ff */
.L_x_1930:
[----:B------:R-:W-:-:S04]  /*5400*/  SHF.R.U32.HI R5, RZ, 0x18, R5 ;  /* 0x00000018ff057819 */ /* 0x000fc80000011605 */
[----:B------:R-:W-:-:S04]  /*5410*/  LOP3.LUT R4, R4, 0x80, R5, 0xf8, !PT ;  /* 0x0000008004047812 */ /* 0x000fc800078ef805 */
[----:B------:R-:W-:-:S07]  /*5420*/  PRMT R0, R4, 0x7610, R0 ;  /* 0x0000761004007816 */ /* 0x000fce0000000000 */
.L_x_1928:
[----:B------:R-:W-:Y:S05]  /*5430*/  BSYNC.RECONVERGENT B0 ;  /* 0x0000000000007941 */ /* 0x000fea0003800200 */
.L_x_1927:
[----:B------:R0:W-:Y:S01]  /*5440*/  STG.E.U8 desc[UR36][R2.64], R0 ;  /* 0x0000000002007986 */ /* 0x0001e2000c101124 */
[----:B------:R-:W-:Y:S01]  /*5450*/  IMAD.MOV.U32 R19, RZ, RZ, R22 ;  /* 0x000000ffff137224 */ /* 0x000fe200078e0016 */
[----:B------:R-:W-:Y:S06]  /*5460*/  BRA `(.L_x_1899) ;  /* 0x0000000000c87947 */ /* 0x000fec0003800000 */
.L_x_1920:
[----:B------:R-:W-:-:S13]  /*5470*/  ISETP.NE.AND P0, PT, R4, 0x1c, PT ;  /* 0x0000001c0400780c */ /* 0x000fda0003f05270 */
[----:B------:R-:W-:Y:S05]  /*5480*/  @!P0 BRA `(.L_x_1931) ;  /* 0x0000000000b08947 */ /* 0x000fea0003800000 */
[----:B------:R-:W-:-:S13]  /*5490*/  ISETP.NE.AND P0, PT, R4, 0x1d, PT ;  /* 0x0000001d0400780c */ /* 0x000fda0003f05270 */
[----:B------:R-:W-:Y:S05]  /*54a0*/  @!P0 BRA `(.L_x_1932) ;  /* 0x0000000000948947 */ /* 0x000fea0003800000 */
[----:B------:R-:W-:-:S13]  /*54b0*/  ISETP.NE.AND P0, PT, R4, 0x2c, PT ;  /* 0x0000002c0400780c */ /* 0x000fda0003f05270 */
[----:B------:R-:W-:Y:S05]  /*54c0*/  @!P0 BRA `(.L_x_1933) ;  /* 0x0000000000488947 */ /* 0x000fea0003800000 */
.L_x_1904:
        /* <DEDUP_REMOVED lines=16> */
.L_x_1934:
[----:B------:R-:W-:Y:S01]  /*55d0*/  IMAD.MOV.U32 R19, RZ, RZ, R22 ;  /* 0x000000ffff137224 */ /* 0x000fe200078e0016 */
[----:B------:R-:W-:Y:S06]  /*55e0*/  BRA `(.L_x_1899) ;  /* 0x0000000000687947 */ /* 0x000fec0003800000 */
.L_x_1933:
[----:B------:R-:W-:Y:S02]  /*55f0*/  HADD2.F32 R5, -RZ, R0.H0_H0 ;  /* 0x20000000ff057230 */ /* 0x000fe40000004100 */
        /* <DEDUP_REMOVED lines=16> */
.L_x_1932:
[----:B------:R-:W-:Y:S02]  /*5700*/  HADD2.F32 R4, -RZ, R0.H0_H0 ;  /* 0x20000000ff047230 */ /* 0x000fe40000004100 */
[----:B------:R-:W-:-:S04]  /*5710*/  IMAD.MOV.U32 R19, RZ, RZ, R22 ;  /* 0x000000ffff137224 */ /* 0x000fc800078e0016 */
[----:B------:R-:W0:Y:S02]  /*5720*/  F2I.U64.TRUNC R4, R4 ;  /* 0x0000000400047311 */ /* 0x000e24000020d800 */
[----:B0-----:R0:W-:Y:S01]  /*5730*/  STG.E.64 desc[UR36][R2.64], R4 ;  /* 0x0000000402007986 */ /* 0x0011e2000c101b24 */
[----:B------:R-:W-:Y:S05]  /*5740*/  BRA `(.L_x_1899) ;  /* 0x0000000000107947 */ /* 0x000fea0003800000 */
.L_x_1931:
[----:B------:R-:W-:Y:S02]  /*5750*/  HADD2.F32 R0, -RZ, R0.H0_H0 ;  /* 0x20000000ff007230 */ /* 0x000fe40000004100 */
[----:B------:R-:W-:Y:S02]  /*5760*/  IMAD.MOV.U32 R19, RZ, RZ, R22 ;  /* 0x000000ffff137224 */ /* 0x000fe400078e0016 */
[----:B------:R-:W0:Y:S02]  /*5770*/  F2I.FTZ.U32.TRUNC.NTZ R5, R0 ;  /* 0x0000000000057305 */ /* 0x000e24000021f000 */
[----:B0-----:R0:W-:Y:S03]  /*5780*/  STG.E desc[UR36][R2.64], R5 ;  /* 0x0000000502007986 */ /* 0x0011e6000c101924 */
.L_x_1899:
[----:B------:R-:W-:Y:S05]  /*5790*/  BSYNC.RECONVERGENT B6 ;  /* 0x0000000000067941 */ /* 0x000fea0003800200 */
.L_x_1898:
[----:B------:R-:W-:Y:S01]  /*57a0*/  ISETP.GE.AND P0, PT, R19, R17, PT ;  /* 0x000000111300720c */ /* 0x000fe20003f06270 */
[----:B------:R-:W-:-:S12]  /*57b0*/  BSSY.RECONVERGENT B6, `(.L_x_1935) ;  /* 0x00001f0000067945 */ /* 0x000fd80003800200 */
        /* <DEDUP_REMOVED lines=19> */
[----:B------:R-:W-:-:S06]  /*58f0*/  HADD2.F32 R25, -RZ, R25.H0_H0 ;  /* 0x20000019ff197230 */ /* 0x000fcc0000004100 */
[----:B------:R-:W0:Y:S02]  /*5900*/  F2I.FTZ.TRUNC.NTZ R25, R25 ;  /* 0x0000001900197305 */ /* 0x000e24000021f100 */
[----:B0-----:R0:W-:Y:S01]  /*5910*/  STG.E.U8 desc[UR36][R2.64], R25 ;  /* 0x0000001902007986 */ /* 0x0011e2000c101124 */
[----:B------:R-:W-:Y:S05]  /*5920*/  BRA `(.L_x_1942) ;  /* 0x0000000c007c7947 */ /* 0x000fea0003800000 */
.L_x_1940:
[----:B------:R-:W-:-:S06]  /*5930*/  HADD2.F32 R5, -RZ, R25.H0_H0 ;  /* 0x20000019ff057230 */ /* 0x000fcc0000004100 */
[----:B------:R-:W0:Y:S02]  /*5940*/  F2I.S64.TRUNC R4, R5 ;  /* 0x0000000500047311 */ /* 0x000e24000020d900 */
[----:B0-----:R0:W-:Y:S01]  /*5950*/  STG.E.U8 desc[UR36][R2.64], R4 ;  /* 0x0000000402007986 */ /* 0x0011e2000c101124 */
[----:B------:R-:W-:Y:S05]  /*5960*/  BRA `(.L_x_1942) ;  /* 0x0000000c006c7947 */ /* 0x000fea0003800000 */
.L_x_1939:
[----:B------:R-:W-:-:S13]  /*5970*/  ISETP.NE.AND P0, PT, R0, 0x2, PT ;  /* 0x000000020000780c */ /* 0x000fda0003f05270 */
[----:B------:R-:W-:Y:S05]  /*5980*/  @!P0 BRA `(.L_x_1943) ;  /* 0x0000000000308947 */ /* 0x000fea0003800000 */
[----:B------:R-:W-:-:S13]  /*5990*/  ISETP.NE.AND P0, PT, R0, 0x3, PT ;  /* 0x000000030000780c */ /* 0x000fda0003f05270 */
[----:B------:R-:W-:Y:S05]  /*59a0*/  @!P0 BRA `(.L_x_1944) ;  /* 0x0000000000188947 */ /* 0x000fea0003800000 */
[----:B------:R-:W-:-:S13]  /*59b0*/  ISETP.NE.AND P0, PT, R0, 0x4, PT ;  /* 0x000000040000780c */ /* 0x000fda0003f05270 */
[----:B------:R-:W-:Y:S05]  /*59c0*/  @P0 BRA `(.L_x_1941) ;  /* 0x0000000800700947 */ /* 0x000fea0003800000 */
[----:B------:R-:W-:-:S06]  /*59d0*/  HADD2.F32 R4, -RZ, R25.H0_H0 ;  /* 0x20000019ff047230 */ /* 0x000fcc0000004100 */
[----:B------:R-:W0:Y:S02]  /*59e0*/  F2I.S64.TRUNC R4, R4 ;  /* 0x0000000400047311 */ /* 0x000e24000020d900 */
[----:B0-----:R0:W-:Y:S01]  /*59f0*/  STG.E.64 desc[UR36][R2.64], R4 ;  /* 0x0000000402007986 */ /* 0x0011e2000c101b24 */
[----:B------:R-:W-:Y:S05]  /*5a00*/  BRA `(.L_x_1942) ;  /* 0x0000000c00447947 */ /* 0x000fea0003800000 */
.L_x_1944:
[----:B------:R-:W-:-:S06]  /*5a10*/  HADD2.F32 R25, -RZ, R25.H0_H0 ;  /* 0x20000019ff197230 */ /* 0x000fcc0000004100 */
[----:B------:R-:W0:Y:S02]  /*5a20*/  F2I.FTZ.TRUNC.NTZ R25, R25 ;  /* 0x0000001900197305 */ /* 0x000e24000021f100 */
[----:B0-----:R0:W-:Y:S01]  /*5a30*/  STG.E desc[UR36][R2.64], R25 ;  /* 0x0000001902007986 */ /* 0x0011e2000c101924 */
[----:B------:R-:W-:Y:S05]  /*5a40*/  BRA `(.L_x_1942) ;  /* 0x0000000c00347947 */ /* 0x000fea0003800000 */
.L_x_1943:
[----:B------:R-:W-:-:S06]  /*5a50*/  HADD2.F32 R25, -RZ, R25.H0_H0 ;  /* 0x20000019ff197230 */ /* 0x000fcc0000004100 */
[----:B------:R-:W0:Y:S02]  /*5a60*/  F2I.FTZ.TRUNC.NTZ R25, R25 ;  /* 0x0000001900197305 */ /* 0x000e24000021f100 */
[----:B0-----:R0:W-:Y:S01]  /*5a70*/  STG.E.U16 desc[UR36][R2.64], R25 ;  /* 0x0000001902007986 */ /* 0x0011e2000c101524 */
[----:B------:R-:W-:Y:S05]  /*5a80*/  BRA `(.L_x_1942) ;  /* 0x0000000c00247947 */ /* 0x000fea0003800000 */
.L_x_1938:
[----:B------:R-:W-:-:S13]  /*5a90*/  ISETP.GT.AND P0, PT, R0, 0x6, PT ;  /* 0x000000060000780c */ /* 0x000fda0003f04270 */
[----:B------:R-:W-:Y:S05]  /*5aa0*/  @P0 BRA `(.L_x_1945) ;  /* 0x0000000000240947 */ /* 0x000fea0003800000 */
[----:B------:R-:W-:-:S13]  /*5ab0*/  ISETP.NE.AND P0, PT, R0, 0x5, PT ;  /* 0x000000050000780c */ /* 0x000fda0003f05270 */
[----:B------:R-:W-:Y:S05]  /*5ac0*/  @!P0 BRA `(.L_x_1946) ;  /* 0x0000000000148947 */ /* 0x000fea0003800000 */
[----:B------:R-:W-:-:S13]  /*5ad0*/  ISETP.NE.AND P0, PT, R0, 0x6, PT ;  /* 0x000000060000780c */ /* 0x000fda0003f05270 */
[----:B------:R-:W-:Y:S05]  /*5ae0*/  @P0 BRA `(.L_x_1941) ;  /* 0x0000000800280947 */ /* 0x000fea0003800000 */
[----:B------:R-:W-:-:S05]  /*5af0*/  HADD2.F32 R25, -RZ, R25.H0_H0 ;  /* 0x20000019ff197230 */ /* 0x000fca0000004100 */
[----:B------:R0:W-:Y:S01]  /*5b00*/  STG.E desc[UR36][R2.64], R25 ;  /* 0x0000001902007986 */ /* 0x0001e2000c101924 */
[----:B------:R-:W-:Y:S05]  /*5b10*/  BRA `(.L_x_1942) ;  /* 0x0000000c00007947 */ /* 0x000fea0003800000 */
.L_x_1946:
[----:B------:R0:W-:Y:S01]  /*5b20*/  STG.E.U16 desc[UR36][R2.64], R25 ;  /* 0x0000001902007986 */ /* 0x0001e2000c101524 */
[----:B------:R-:W-:Y:S05]  /*5b30*/  BRA `(.L_x_1942) ;  /* 0x0000000800f87947 */ /* 0x000fea0003800000 */
.L_x_1945:
[----:B------:R-:W-:-:S13]  /*5b40*/  ISETP.NE.AND P0, PT, R0, 0x7, PT ;  /* 0x000000070000780c */ /* 0x000fda0003f05270 */
[----:B------:R-:W-:Y:S05]  /*5b50*/  @!P0 BRA `(.L_x_1947) ;  /* 0x0000000000348947 */ /* 0x000fea0003800000 */
[----:B------:R-:W-:-:S13]  /*5b60*/  ISETP.NE.AND P0, PT, R0, 0x8, PT ;  /* 0x000000080000780c */ /* 0x000fda0003f05270 */
[----:B------:R-:W-:Y:S05]  /*5b70*/  @!P0 BRA `(.L_x_1948) ;  /* 0x0000000000188947 */ /* 0x000fea0003800000 */
[----:B------:R-:W-:-:S13]  /*5b80*/  ISETP.NE.AND P0, PT, R0, 0x9, PT ;  /* 0x000000090000780c */ /* 0x000fda0003f05270 */
[----:B------:R-:W-:Y:S05]  /*5b90*/  @P0 BRA `(.L_x_1941) ;  /* 0x0000000400fc0947 */ /* 0x000fea0003800000 */
[----:B------:R-:W-:Y:S02]  /*5ba0*/  HADD2.F32 R4, -RZ, R25.H0_H0 ;  /* 0x20000019ff047230 */ /* 0x000fe40000004100 */
[----:B------:R-:W-:-:S05]  /*5bb0*/  IMAD.MOV.U32 R5, RZ, RZ, RZ ;  /* 0x000000ffff057224 */ /* 0x000fca00078e00ff */
[----:B------:R0:W-:Y:S01]  /*5bc0*/  STG.E.64 desc[UR36][R2.64], R4 ;  /* 0x0000000402007986 */ /* 0x0001e2000c101b24 */
[----:B------:R-:W-:Y:S05]  /*5bd0*/  BRA `(.L_x_1942) ;  /* 0x0000000800d07947 */ /* 0x000fea0003800000 */
.L_x_1948:
[----:B------:R-:W-:-:S05]  /*5be0*/  HADD2.F32 R0, -RZ, R25.H0_H0 ;  /* 0x20000019ff007230 */ /* 0x000fca0000004100 */
[----:B------:R-:W-:-:S04]  /*5bf0*/  F2FP.F16.F32.PACK_AB R0, RZ, R0 ;  /* 0x00000000ff00723e */ /* 0x000fc800000000ff */
[----:B------:R-:W-:-:S05]  /*5c00*/  PRMT R0, R0, 0x5410, RZ ;  /* 0x0000541000007816 */ /* 0x000fca00000000ff */
[----:B------:R0:W-:Y:S01]  /*5c10*/  STG.E desc[UR36][R2.64], R0 ;  /* 0x0000000002007986 */ /* 0x0001e2000c101924 */
[----:B------:R-:W-:Y:S05]  /*5c20*/  BRA `(.L_x_1942) ;  /* 0x0000000800bc7947 */ /* 0x000fea0003800000 */
.L_x_1947:
[----:B------:R-:W-:-:S05]  /*5c30*/  HADD2.F32 R4, -RZ, R25.H0_H0 ;  /* 0x20000019ff047230 */ /* 0x000fca0000004100 */
[----:B------:R-:W-:-:S06]  /*5c40*/  FMUL.FTZ R4, R4, 1 ;  /* 0x3f80000004047820 */ /* 0x000fcc0000410000 */
[----:B------:R-:W0:Y:S02]  /*5c50*/  F2F.F64.F32 R4, R4 ;  /* 0x0000000400047310 */ /* 0x000e240000201800 */
[----:B0-----:R0:W-:Y:S01]  /*5c60*/  STG.E.64 desc[UR36][R2.64], R4 ;  /* 0x0000000402007986 */ /* 0x0011e2000c101b24 */
[----:B------:R-:W-:Y:S05]  /*5c70*/  BRA `(.L_x_1942) ;  /* 0x0000000800a87947 */ /* 0x000fea0003800000 */
.L_x_1937:
        /* <DEDUP_REMOVED lines=10> */
[----:B------:R-:W-:-:S06]  /*5d20*/  HADD2.F32 R5, -RZ, R25.H0_H0 ;  /* 0x20000019ff057230 */ /* 0x000fcc0000004100 */
[----:B------:R-:W0:Y:S02]  /*5d30*/  F2I.FTZ.U32.TRUNC.NTZ R5, R5 ;  /* 0x0000000500057305 */ /* 0x000e24000021f000 */
[----:B0-----:R0:W-:Y:S01]  /*5d40*/  STG.E.U16 desc[UR36][R2.64], R5 ;  /* 0x0000000502007986 */ /* 0x0011e2000c101524 */
[----:B------:R-:W-:Y:S05]  /*5d50*/  BRA `(.L_x_1942) ;  /* 0x0000000800707947 */ /* 0x000fea0003800000 */
.L_x_1952:
        /* <DEDUP_REMOVED lines=18> */
.L_x_1955:
[----:B------:R-:W-:-:S04]  /*5e80*/  SHF.R.U32.HI R5, RZ, 0x18, R5 ;  /* 0x00000018ff057819 */ /* 0x000fc80000011605 */
[----:B------:R-:W-:-:S07]  /*5e90*/  LOP3.LUT R0, R0, 0x80, R5, 0xf8, !PT ;  /* 0x0000008000007812 */ /* 0x000fce00078ef805 */
.L_x_1954:
[----:B------:R-:W-:Y:S05]  /*5ea0*/  BSYNC.RECONVERGENT B0 ;  /* 0x0000000000007941 */ /* 0x000fea0003800200 */
.L_x_1953:
[----:B------:R0:W-:Y:S01]  /*5eb0*/  STG.E.U8 desc[UR36][R2.64], R0 ;  /* 0x0000000002007986 */ /* 0x0001e2000c101124 */
[----:B------:R-:W-:Y:S05]  /*5ec0*/  BRA `(.L_x_1942) ;  /* 0x0000000800147947 */ /* 0x000fea0003800000 */
.L_x_1951:
        /* <DEDUP_REMOVED lines=18> */
.L_x_1958:
[----:B------:R-:W-:-:S04]  /*5ff0*/  SHF.R.U32.HI R5, RZ, 0x18, R5 ;  /* 0x00000018ff057819 */ /* 0x000fc80000011605 */
[----:B------:R-:W-:-:S07]  /*6000*/  LOP3.LUT R0, R0, 0x80, R5, 0xf8, !PT ;  /* 0x0000008000007812 */ /* 0x000fce00078ef805 */
.L_x_1957:
[----:B------:R-:W-:Y:S05]  /*6010*/  BSYNC.RECONVERGENT B0 ;  /* 0x0000000000007941 */ /* 0x000fea0003800200 */
.L_x_1956:
[----:B------:R0:W-:Y:S01]  /*6020*/  STG.E.U8 desc[UR36][R2.64], R0 ;  /* 0x0000000002007986 */ /* 0x0001e2000c101124 */
[----:B------:R-:W-:Y:S05]  /*6030*/  BRA `(.L_x_1942) ;  /* 0x0000000400b87947 */ /* 0x000fea0003800000 */
.L_x_1950:
[----:B------:R-:W-:-:S13]  /*6040*/  ISETP.NE.AND P0, PT, R0, 0x1c, PT ;  /* 0x0000001c0000780c */ /* 0x000fda0003f05270 */
[----:B------:R-:W-:Y:S05]  /*6050*/  @!P0 BRA `(.L_x_1959) ;  /* 0x0000000000608947 */ /* 0x000fea0003800000 */
[----:B------:R-:W-:-:S13]  /*6060*/  ISETP.NE.AND P0, PT, R0, 0x1d, PT ;  /* 0x0000001d0000780c */ /* 0x000fda0003f05270 */
[----:B------:R-:W-:Y:S05]  /*6070*/  @!P0 BRA `(.L_x_1960) ;  /* 0x0000000000488947 */ /* 0x000fea0003800000 */
[----:B------:R-:W-:-:S13]  /*6080*/  ISETP.NE.AND P0, PT, R0, 0x2c, PT ;  /* 0x0000002c0000780c */ /* 0x000fda0003f05270 */
[----:B------:R-:W-:Y:S05]  /*6090*/  @P0 BRA `(.L_x_1941) ;  /* 0x0000000000bc0947 */ /* 0x000fea0003800000 */
[----:B------:R-:W-:Y:S02]  /*60a0*/  HADD2.F32 R25, -RZ, R25.H0_H0 ;  /* 0x20000019ff197230 */ /* 0x000fe40000004100 */
        /* <DEDUP_REMOVED lines=15> */
.L_x_1960:
[----:B------:R-:W-:-:S06]  /*61a0*/  HADD2.F32 R4, -RZ, R25.H0_H0 ;  /* 0x20000019ff047230 */ /* 0x000fcc0000004100 */
[----:B------:R-:W0:Y:S02]  /*61b0*/  F2I.U64.TRUNC R4, R4 ;  /* 0x0000000400047311 */ /* 0x000e24000020d800 */
[----:B0-----:R0:W-:Y:S01]  /*61c0*/  STG.E.64 desc[UR36][R2.64], R4 ;  /* 0x0000000402007986 */ /* 0x0011e2000c101b24 */
[----:B------:R-:W-:Y:S05]  /*61d0*/  BRA `(.L_x_1942) ;  /* 0x0000000400507947 */ /* 0x000fea0003800000 */
.L_x_1959:
[----:B------:R-:W-:-:S06]  /*61e0*/  HADD2.F32 R25, -RZ, R25.H0_H0 ;  /* 0x20000019ff197230 */ /* 0x000fcc0000004100 */
[----:B------:R-:W0:Y:S02]  /*61f0*/  F2I.FTZ.U32.TRUNC.NTZ R25, R25 ;  /* 0x0000001900197305 */ /* 0x000e24000021f000 */
[----:B0-----:R0:W-:Y:S01]  /*6200*/  STG.E desc[UR36][R2.64], R25 ;  /* 0x0000001902007986 */ /* 0x0011e2000c101924 */
[----:B------:R-:W-:Y:S05]  /*6210*/  BRA `(.L_x_1942) ;  /* 0x0000000400407947 */ /* 0x000fea0003800000 */
.L_x_1949:
[----:B------:R-:W-:-:S13]  /*6220*/  ISETP.GT.AND P0, PT, R0, 0xe, PT ;  /* 0x0000000e0000780c */ /* 0x000fda0003f04270 */
[----:B------:R-:W-:Y:S05]  /*6230*/  @P0 BRA `(.L_x_1961) ;  /* 0x00000000003c0947 */ /* 0x000fea0003800000 */
[----:B------:R-:W-:-:S13]  /*6240*/  ISETP.NE.AND P0, PT, R0, 0xa, PT ;  /* 0x0000000a0000780c */ /* 0x000fda0003f05270 */
[----:B------:R-:W-:Y:S05]  /*6250*/  @!P0 BRA `(.L_x_1962) ;  /* 0x00000000001c8947 */ /* 0x000fea0003800000 */
[----:B------:R-:W-:-:S13]  /*6260*/  ISETP.NE.AND P0, PT, R0, 0xb, PT ;  /* 0x0000000b0000780c */ /* 0x000fda0003f05270 */
[----:B------:R-:W-:Y:S05]  /*6270*/  @P0 BRA `(.L_x_1941) ;  /* 0x0000000000440947 */ /* 0x000fea0003800000 */
[----:B------:R-:W-:-:S05]  /*6280*/  HADD2.F32 R25, -RZ, R25.H0_H0 ;  /* 0x20000019ff197230 */ /* 0x000fca0000004100 */
[----:B------:R-:W-:-:S04]  /*6290*/  FSETP.NEU.FTZ.AND P0, PT, R25, RZ, PT ;  /* 0x000000ff1900720b */ /* 0x000fc80003f1d000 */
[----:B------:R-:W-:-:S05]  /*62a0*/  SEL R5, RZ, 0x1, !P0 ;  /* 0x00000001ff057807 */ /* 0x000fca0004000000 */
[----:B------:R1:W-:Y:S01]  /*62b0*/  STG.E.U8 desc[UR36][R2.64], R5 ;  /* 0x0000000502007986 */ /* 0x0003e2000c101124 */
[----:B------:R-:W-:Y:S05]  /*62c0*/  BRA `(.L_x_1942) ;  /* 0x0000000400147947 */ /* 0x000fea0003800000 */
.L_x_1962:
[----:B------:R-:W-:Y:S01]  /*62d0*/  HADD2.F32 R25, -RZ, R25.H0_H0 ;  /* 0x20000019ff197230 */ /* 0x000fe20000004100 */
[----:B------:R-:W-:-:S04]  /*62e0*/  CS2R R6, SRZ ;  /* 0x0000000000067805 */ /* 0x000fc8000001ff00 */
[----:B------:R-:W-:-:S06]  /*62f0*/  FMUL.FTZ R4, R25, 1 ;  /* 0x3f80000019047820 */ /* 0x000fcc0000410000 */
[----:B------:R-:W0:Y:S02]  /*6300*/  F2F.F64.F32 R4, R4 ;  /* 0x0000000400047310 */ /* 0x000e240000201800 */
[----:B0-----:R0:W-:Y:S01]  /*6310*/  STG.E.128 desc[UR36][R2.64], R4 ;  /* 0x0000000402007986 */ /* 0x0011e2000c101d24 */
[----:B------:R-:W-:Y:S05]  /*6320*/  BRA `(.L_x_1942) ;  /* 0x0000000000fc7947 */ /* 0x000fea0003800000 */
.L_x_1961:
[----:B------:R-:W-:-:S13]  /*6330*/  ISETP.NE.AND P0, PT, R0, 0xf, PT ;  /* 0x0000000f0000780c */ /* 0x000fda0003f05270 */
[----:B------:R-:W-:Y:S05]  /*6340*/  @!P0 BRA `(.L_x_1963) ;  /* 0x0000000000e88947 */ /* 0x000fea0003800000 */
[----:B------:R-:W-:-:S13]  /*6350*/  ISETP.NE.AND P0, PT, R0, 0x17, PT ;  /* 0x000000170000780c */ /* 0x000fda0003f05270 */
[----:B------:R-:W-:Y:S05]  /*6360*/  @!P0 BRA `(.L_x_1964) ;  /* 0x0000000000908947 */ /* 0x000fea0003800000 */
[----:B------:R-:W-:-:S13]  /*6370*/  ISETP.NE.AND P0, PT, R0, 0x18, PT ;  /* 0x000000180000780c */ /* 0x000fda0003f05270 */
[----:B------:R-:W-:Y:S05]  /*6380*/  @!P0 BRA `(.L_x_1965) ;  /* 0x0000000000448947 */ /* 0x000fea0003800000 */
.L_x_1941:
        /* <DEDUP_REMOVED lines=16> */
.L_x_1966:
[----:B------:R-:W-:Y:S05]  /*6490*/  BRA `(.L_x_1942) ;  /* 0x0000000000a07947 */ /* 0x000fea0003800000 */
.L_x_1965:
        /* <DEDUP_REMOVED lines=13> */
.L_x_1968:
[----:B------:R-:W-:Y:S05]  /*6570*/  BSYNC.RECONVERGENT B0 ;  /* 0x0000000000007941 */ /* 0x000fea0003800200 */
.L_x_1967:
[----:B------:R-:W-:-:S05]  /*6580*/  LOP3.LUT R5, R0, 0x80, R5, 0xf8, !PT ;  /* 0x0000008000057812 */ /* 0x000fca00078ef805 */
[----:B------:R3:W-:Y:S01]  /*6590*/  STG.E.U8 desc[UR36][R2.64], R5 ;  /* 0x0000000502007986 */ /* 0x0007e2000c101124 */
[----:B------:R-:W-:Y:S05]  /*65a0*/  BRA `(.L_x_1942) ;  /* 0x00000000005c7947 */ /* 0x000fea0003800000 */
.L_x_1964:
        /* <DEDUP_REMOVED lines=12> */
.L_x_1970:
[----:B------:R-:W-:Y:S01]  /*6670*/  IMAD.MOV.U32 R0, RZ, RZ, 0x7f ;  /* 0x0000007fff007424 */ /* 0x000fe200078e00ff */
[----:B------:R-:W-:-:S04]  /*6680*/  ISETP.GT.U32.AND P0, PT, R4, 0x7f800000, PT ;  /* 0x7f8000000400780c */ /* 0x000fc80003f04070 */
[----:B------:R-:W-:-:S09]  /*6690*/  SEL R0, R0, 0x7c, P0 ;  /* 0x0000007c00007807 */ /* 0x000fd20000000000 */
.L_x_1971:
[----:B------:R-:W-:Y:S05]  /*66a0*/  BSYNC.RECONVERGENT B0 ;  /* 0x0000000000007941 */ /* 0x000fea0003800200 */
.L_x_1969:
[----:B------:R-:W-:-:S04]  /*66b0*/  SHF.R.U32.HI R5, RZ, 0x18, R5 ;  /* 0x00000018ff057819 */ /* 0x000fc80000011605 */
[----:B------:R-:W-:-:S05]  /*66c0*/  LOP3.LUT R5, R0, 0x80, R5, 0xf8, !PT ;  /* 0x0000008000057812 */ /* 0x000fca00078ef805 */
[----:B------:R2:W-:Y:S01]  /*66d0*/  STG.E.U8 desc[UR36][R2.64], R5 ;  /* 0x0000000502007986 */ /* 0x0005e2000c101124 */
[----:B------:R-:W-:Y:S05]  /*66e0*/  BRA `(.L_x_1942) ;  /* 0x00000000000c7947 */ /* 0x000fea0003800000 */
.L_x_1963:
[----:B------:R-:W-:-:S05]  /*66f0*/  HADD2.F32 R0, -RZ, R25.H0_H0 ;  /* 0x20000019ff007230 */ /* 0x000fca0000004100 */
[----:B------:R-:W-:-:S05]  /*6700*/  F2FP.BF16.F32.PACK_AB R0, RZ, R0 ;  /* 0x00000000ff00723e */ /* 0x000fca00000010ff */
[----:B------:R4:W-:Y:S02]  /*6710*/  STG.E.U16 desc[UR36][R2.64], R0 ;  /* 0x0000000002007986 */ /* 0x0009e4000c101524 */
.L_x_1942:
        /* <DEDUP_REMOVED lines=21> */
[----:B------:R-:W-:-:S04]  /*6870*/  HADD2.F32 R24, -RZ, R24.H0_H0 ;  /* 0x20000018ff187230 */ /* 0x000fc80000004100 */
[----:B------:R-:W0:Y:S02]  /*6880*/  F2I.FTZ.TRUNC.NTZ R5, R24 ;  /* 0x0000001800057305 */ /* 0x000e24000021f100 */
[----:B0-----:R3:W-:Y:S01]  /*6890*/  STG.E.U8 desc[UR36][R2.64], R5 ;  /* 0x0000000502007986 */ /* 0x0017e2000c101124 */
[----:B------:R-:W-:Y:S05]  /*68a0*/  BRA `(.L_x_1977) ;  /* 0x0000000c007c7947 */ /* 0x000fea0003800000 */
.L_x_1975:
[----:B------:R-:W-:-:S06]  /*68b0*/  HADD2.F32 R5, -RZ, R24.H0_H0 ;  /* 0x20000018ff057230 */ /* 0x000fcc0000004100 */
[----:B------:R-:W0:Y:S02]  /*68c0*/  F2I.S64.TRUNC R4, R5 ;  /* 0x0000000500047311 */ /* 0x000e24000020d900 */
[----:B0-----:R4:W-:Y:S01]  /*68d0*/  STG.E.U8 desc[UR36][R2.64], R4 ;  /* 0x0000000402007986 */ /* 0x0019e2000c101124 */
[----:B------:R-:W-:Y:S05]  /*68e0*/  BRA `(.L_x_1977) ;  /* 0x0000000c006c7947 */ /* 0x000fea0003800000 */
.L_x_1974:
        /* <DEDUP_REMOVED lines=10> */
.L_x_1979:
[----:B------:R-:W-:-:S04]  /*6990*/  HADD2.F32 R24, -RZ, R24.H0_H0 ;  /* 0x20000018ff187230 */ /* 0x000fc80000004100 */
[----:B------:R-:W0:Y:S02]  /*69a0*/  F2I.FTZ.TRUNC.NTZ R5, R24 ;  /* 0x0000001800057305 */ /* 0x000e24000021f100 */
[----:B0-----:R2:W-:Y:S01]  /*69b0*/  STG.E desc[UR36][R2.64], R5 ;  /* 0x0000000502007986 */ /* 0x0015e2000c101924 */
[----:B------:R-:W-:Y:S05]  /*69c0*/  BRA `(.L_x_1977) ;  /* 0x0000000c00347947 */ /* 0x000fea0003800000 */
.L_x_1978:
[----:B------:R-:W-:-:S04]  /*69d0*/  HADD2.F32 R24, -RZ, R24.H0_H0 ;  /* 0x20000018ff187230 */ /* 0x000fc80000004100 */
[----:B------:R-:W0:Y:S02]  /*69e0*/  F2I.FTZ.TRUNC.NTZ R5, R24 ;  /* 0x0000001800057305 */ /* 0x000e24000021f100 */
[----:B0-----:R0:W-:Y:S01]  /*69f0*/  STG.E.U16 desc[UR36][R2.64], R5 ;  /* 0x0000000502007986 */ /* 0x0011e2000c101524 */
[----:B------:R-:W-:Y:S05]  /*6a00*/  BRA `(.L_x_1977) ;  /* 0x0000000c00247947 */ /* 0x000fea0003800000 */
.L_x_1973:
        /* <DEDUP_REMOVED lines=9> */
.L_x_1981:
[----:B------:R0:W-:Y:S01]  /*6aa0*/  STG.E.U16 desc[UR36][R2.64], R24 ;  /* 0x0000001802007986 */ /* 0x0001e2000c101524 */
[----:B------:R-:W-:Y:S05]  /*6ab0*/  BRA `(.L_x_1977) ;  /* 0x0000000800f87947 */ /* 0x000fea0003800000 */
.L_x_1980:
        /* <DEDUP_REMOVED lines=10> */
.L_x_1983:
[----:B------:R-:W-:-:S05]  /*6b60*/  HADD2.F32 R0, -RZ, R24.H0_H0 ;  /* 0x20000018ff007230 */ /* 0x000fca0000004100 */
[----:B------:R-:W-:-:S04]  /*6b70*/  F2FP.F16.F32.PACK_AB R0, RZ, R0 ;  /* 0x00000000ff00723e */ /* 0x000fc800000000ff */
[----:B------:R-:W-:-:S05]  /*6b80*/  PRMT R0, R0, 0x5410, RZ ;  /* 0x0000541000007816 */ /* 0x000fca00000000ff */
[----:B------:R0:W-:Y:S01]  /*6b90*/  STG.E desc[UR36][R2.64], R0 ;  /* 0x0000000002007986 */ /* 0x0001e2000c101924 */
[----:B------:R-:W-:Y:S05]  /*6ba0*/  BRA `(.L_x_1977) ;  /* 0x0000000800bc7947 */ /* 0x000fea0003800000 */
.L_x_1982:
[----:B------:R-:W-:-:S05]  /*6bb0*/  HADD2.F32 R4, -RZ, R24.H0_H0 ;  /* 0x20000018ff047230 */ /* 0x000fca0000004100 */
[----:B------:R-:W-:-:S06]  /*6bc0*/  FMUL.FTZ R4, R4, 1 ;  /* 0x3f80000004047820 */ /* 0x000fcc0000410000 */
[----:B------:R-:W0:Y:S02]  /*6bd0*/  F2F.F64.F32 R4, R4 ;  /* 0x0000000400047310 */ /* 0x000e240000201800 */
[----:B0-----:R0:W-:Y:S01]  /*6be0*/  STG.E.64 desc[UR36][R2.64], R4 ;  /* 0x0000000402007986 */ /* 0x0011e2000c101b24 */
[----:B------:R-:W-:Y:S05]  /*6bf0*/  BRA `(.L_x_1977) ;  /* 0x0000000800a87947 */ /* 0x000fea0003800000 */
.L_x_1972:
        /* <DEDUP_REMOVED lines=14> */
.L_x_1987:
        /* <DEDUP_REMOVED lines=18> */
.L_x_1990:
[----:B------:R-:W-:-:S04]  /*6e00*/  SHF.R.U32.HI R5, RZ, 0x18, R5 ;  /* 0x00000018ff057819 */ /* 0x000fc80000011605 */
[----:B------:R-:W-:-:S07]  /*6e10*/  LOP3.LUT R0, R0, 0x80, R5, 0xf8, !PT ;  /* 0x0000008000007812 */ /* 0x000fce00078ef805 */
.L_x_1989:
[----:B------:R-:W-:Y:S05]  /*6e20*/  BSYNC.RECONVERGENT B0 ;  /* 0x0000000000007941 */ /* 0x000fea0003800200 */
.L_x_1988:
[----:B------:R0:W-:Y:S01]  /*6e30*/  STG.E.U8 desc[UR36][R2.64], R0 ;  /* 0x0000000002007986 */ /* 0x0001e2000c101124 */
[----:B------:R-:W-:Y:S05]  /*6e40*/  BRA `(.L_x_1977) ;  /* 0x0000000800147947 */ /* 0x000fea0003800000 */
.L_x_1986:
        /* <DEDUP_REMOVED lines=18> */
.L_x_1993:
[----:B------:R-:W-:-:S04]  /*6f70*/  SHF.R.U32.HI R5, RZ, 0x18, R5 ;  /* 0x00000018ff057819 */ /* 0x000fc80000011605 */
[----:B------:R-:W-:-:S07]  /*6f80*/  LOP3.LUT R0, R0, 0x80, R5, 0xf8, !PT ;  /* 0x0000008000007812 */ /* 0x000fce00078ef805 */
.L_x_1992:
[----:B------:R-:W-:Y:S05]  /*6f90*/  BSYNC.RECONVERGENT B0 ;  /* 0x0000000000007941 */ /* 0x000fea0003800200 */
.L_x_1991:
[----:B------:R0:W-:Y:S01]  /*6fa0*/  STG.E.U8 desc[UR36][R2.64], R0 ;  /* 0x0000000002007986 */ /* 0x0001e2000c101124 */
[----:B------:R-:W-:Y:S05]  /*6fb0*/  BRA `(.L_x_1977) ;  /* 0x0000000400b87947 */ /* 0x000fea0003800000 */
.L_x_1985:
[----:B------:R-:W-:-:S13]  /*6fc0*/  ISETP.NE.AND P0, PT, R0, 0x1c, PT ;  /* 0x0000001c0000780c */ /* 0x000fda0003f05270 */
[----:B------:R-:W-:Y:S05]  /*6fd0*/  @!P0 BRA `(.L_x_1994) ;  /* 0x0000000000608947 */ /* 0x000fea0003800000 */
[----:B------:R-:W-:-:S13]  /*6fe0*/  ISETP.NE.AND P0, PT, R0, 0x1d, PT ;  /* 0x0000001d0000780c */ /* 0x000fda0003f05270 */
[----:B------:R-:W-:Y:S05]  /*6ff0*/  @!P0 BRA `(.L_x_1995) ;  /* 0x0000000000488947 */ /* 0x000fea0003800000 */
[----:B------:R-:W-:-:S13]  /*7000*/  ISETP.NE.AND P0, PT, R0, 0x2c, PT ;  /* 0x0000002c0000780c */ /* 0x000fda0003f05270 */
[----:B------:R-:W-:Y:S05]  /*7010*/  @P0 BRA `(.L_x_1976) ;  /* 0x0000000000bc0947 */ /* 0x000fea0003800000 */
        /* <DEDUP_REMOVED lines=16> */
.L_x_1995:
[----:B------:R-:W-:-:S06]  /*7120*/  HADD2.F32 R4, -RZ, R24.H0_H0 ;  /* 0x20000018ff047230 */ /* 0x000fcc0000004100 */
[----:B------:R-:W0:Y:S02]  /*7130*/  F2I.U64.TRUNC R4, R4 ;  /* 0x0000000400047311 */ /* 0x000e24000020d800 */
[----:B0-----:R0:W-:Y:S01]  /*7140*/  STG.E.64 desc[UR36][R2.64], R4 ;  /* 0x0000000402007986 */ /* 0x0011e2000c101b24 */
[----:B------:R-:W-:Y:S05]  /*7150*/  BRA `(.L_x_1977) ;  /* 0x0000000400507947 */ /* 0x000fea0003800000 */
.L_x_1994:
[----:B------:R-:W-:-:S04]  /*7160*/  HADD2.F32 R24, -RZ, R24.H0_H0 ;  /* 0x20000018ff187230 */ /* 0x000fc80000004100 */
[----:B------:R-:W0:Y:S02]  /*7170*/  F2I.FTZ.U32.TRUNC.NTZ R5, R24 ;  /* 0x0000001800057305 */ /* 0x000e24000021f000 */
[----:B0-----:R0:W-:Y:S01]  /*7180*/  STG.E desc[UR36][R2.64], R5 ;  /* 0x0000000502007986 */ /* 0x0011e2000c101924 */
[----:B------:R-:W-:Y:S05]  /*7190*/  BRA `(.L_x_1977) ;  /* 0x0000000400407947 */ /* 0x000fea0003800000 */
.L_x_1984:
        /* <DEDUP_REMOVED lines=11> */
.L_x_1997:
[----:B------:R-:W-:Y:S01]  /*7250*/  HADD2.F32 R24, -RZ, R24.H0_H0 ;  /* 0x20000018ff187230 */ /* 0x000fe20000004100 */
[----:B------:R-:W-:-:S04]  /*7260*/  CS2R R6, SRZ ;  /* 0x0000000000067805 */ /* 0x000fc8000001ff00 */
[----:B------:R-:W-:-:S06]  /*7270*/  FMUL.FTZ R4, R24, 1 ;  /* 0x3f80000018047820 */ /* 0x000fcc0000410000 */
[----:B------:R-:W0:Y:S02]  /*7280*/  F2F.F64.F32 R4, R4 ;  /* 0x0000000400047310 */ /* 0x000e240000201800 */
[----:B0-----:R0:W-:Y:S01]  /*7290*/  STG.E.128 desc[UR36][R2.64], R4 ;  /* 0x0000000402007986 */ /* 0x0011e2000c101d24 */
[----:B------:R-:W-:Y:S05]  /*72a0*/  BRA `(.L_x_1977) ;  /* 0x0000000000fc7947 */ /* 0x000fea0003800000 */
.L_x_1996:
[----:B------:R-:W-:-:S13]  /*72b0*/  ISETP.NE.AND P0, PT, R0, 0xf, PT ;  /* 0x0000000f0000780c */ /* 0x000fda0003f05270 */
[----:B------:R-:W-:Y:S05]  /*72c0*/  @!P0 BRA `(.L_x_1998) ;  /* 0x0000000000e88947 */ /* 0x000fea0003800000 */
[----:B------:R-:W-:-:S13]  /*72d0*/  ISETP.NE.AND P0, PT, R0, 0x17, PT ;  /* 0x000000170000780c */ /* 0x000fda0003f05270 */
[----:B------:R-:W-:Y:S05]  /*72e0*/  @!P0 BRA `(.L_x_1999) ;  /* 0x0000000000908947 */ /* 0x000fea0003800000 */
[----:B------:R-:W-:-:S13]  /*72f0*/  ISETP.NE.AND P0, PT, R0, 0x18, PT ;  /* 0x000000180000780c */ /* 0x000fda0003f05270 */
[----:B------:R-:W-:Y:S05]  /*7300*/  @!P0 BRA `(.L_x_2000) ;  /* 0x0000000000448947 */ /* 0x000fea0003800000 */
.L_x_1976:
        /* <DEDUP_REMOVED lines=16> */
.L_x_2001:
[----:B------:R-:W-:Y:S05]  /*7410*/  BRA `(.L_x_1977) ;  /* 0x0000000000a07947 */ /* 0x000fea0003800000 */
.L_x_2000:
        /* <DEDUP_REMOVED lines=13> */
.L_x_2003:
[----:B------:R-:W-:Y:S05]  /*74f0*/  BSYNC.RECONVERGENT B0 ;  /* 0x0000000000007941 */ /* 0x000fea0003800200 */
.L_x_2002:
[----:B------:R-:W-:-:S05]  /*7500*/  LOP3.LUT R5, R0, 0x80, R5, 0xf8, !PT ;  /* 0x0000008000057812 */ /* 0x000fca00078ef805 */
[----:B------:R0:W-:Y:S01]  /*7510*/  STG.E.U8 desc[UR36][R2.64], R5 ;  /* 0x0000000502007986 */ /* 0x0001e2000c101124 */
[----:B------:R-:W-:Y:S05]  /*7520*/  BRA `(.L_x_1977) ;  /* 0x00000000005c7947 */ /* 0x000fea0003800000 */
.L_x_1999:
        /* <DEDUP_REMOVED lines=12> */
.L_x_2005:
[----:B------:R-:W-:Y:S01]  /*75f0*/  IMAD.MOV.U32 R0, RZ, RZ, 0x7f ;  /* 0x0000007fff007424 */ /* 0x000fe200078e00ff */
[----:B------:R-:W-:-:S04]  /*7600*/  ISETP.GT.U32.AND P0, PT, R4, 0x7f800000, PT ;  /* 0x7f8000000400780c */ /* 0x000fc80003f04070 */
[----:B------:R-:W-:-:S09]  /*7610*/  SEL R0, R0, 0x7c, P0 ;  /* 0x0000007c00007807 */ /* 0x000fd20000000000 */
.L_x_2006:
[----:B------:R-:W-:Y:S05]  /*7620*/  BSYNC.RECONVERGENT B0 ;  /* 0x0000000000007941 */ /* 0x000fea0003800200 */
.L_x_2004:
[----:B------:R-:W-:-:S04]  /*7630*/  SHF.R.U32.HI R5, RZ, 0x18, R5 ;  /* 0x00000018ff057819 */ /* 0x000fc80000011605 */
[----:B------:R-:W-:-:S05]  /*7640*/  LOP3.LUT R5, R0, 0x80, R5, 0xf8, !PT ;  /* 0x0000008000057812 */ /* 0x000fca00078ef805 */
[----:B------:R0:W-:Y:S01]  /*7650*/  STG.E.U8 desc[UR36][R2.64], R5 ;  /* 0x0000000502007986 */ /* 0x0001e2000c101124 */
[----:B------:R-:W-:Y:S05]  /*7660*/  BRA `(.L_x_1977) ;  /* 0x00000000000c7947 */ /* 0x000fea0003800000 */
.L_x_1998:
[----:B------:R-:W-:-:S05]  /*7670*/  HADD2.F32 R0, -RZ, R24.H0_H0 ;  /* 0x20000018ff007230 */ /* 0x000fca0000004100 */
[----:B------:R-:W-:-:S05]  /*7680*/  F2FP.BF16.F32.PACK_AB R0, RZ, R0 ;  /* 0x00000000ff00723e */ /* 0x000fca00000010ff */
[----:B------:R0:W-:Y:S02]  /*7690*/  STG.E.U16 desc[UR36][R2.64], R0 ;  /* 0x0000000002007986 */ /* 0x0001e4000c101524 */
.L_x_1977:
[----:B------:R-:W-:-:S07]  /*76a0*/  VIADD R19, R19, 0x80 ;  /* 0x0000008013137836 */ /* 0x000fce0000000000 */
.L_x_1936:
[----:B------:R-:W-:Y:S05]  /*76b0*/  BSYNC.RECONVERGENT B6 ;  /* 0x0000000000067941 */ /* 0x000fea0003800200 */
.L_x_1935:
[----:B------:R-:W-:-:S13]  /*76c0*/  ISETP.GE.AND P0, PT, R19, R17, PT ;  /* 0x000000111300720c */ /* 0x000fda0003f06270 */
[----:B------:R-:W-:Y:S05]  /*76d0*/  @P0 EXIT ;  /* 0x000000000000094d */ /* 0x000fea0003800000 */
[----:B01234-:R-:W0:Y:S01]  /*76e0*/  LDC.64 R2, c[0x0][0x388] ;  /* 0x0000e200ff027b82 */ /* 0x01fe220000000a00 */
[----:B------:R-:W1:Y:S01]  /*76f0*/  LDCU UR4, c[0x0][0x3a8] ;  /* 0x00007500ff0477ac */ /* 0x000e620008000800 */
[----:B------:R-:W-:Y:S01]  /*7700*/  PRMT R0, R16, 0x9910, RZ ;  /* 0x0000991010007816 */ /* 0x000fe200000000ff */
        /* <DEDUP_REMOVED lines=16> */
[----:B0-----:R-:W-:Y:S01]  /*7810*/  STG.E.U8 desc[UR36][R2.64], R23 ;  /* 0x0000001702007986 */ /* 0x001fe2000c101124 */
[----:B------:R-:W-:Y:S05]  /*7820*/  EXIT ;  /* 0x000000000000794d */ /* 0x000fea0003800000 */
.L_x_2010:
[----:B------:R-:W-:-:S06]  /*7830*/  HADD2.F32 R5, -RZ, R23.H0_H0 ;  /* 0x20000017ff057230 */ /* 0x000fcc0000004100 */
[----:B------:R-:W0:Y:S02]  /*7840*/  F2I.S64.TRUNC R4, R5 ;  /* 0x0000000500047311 */ /* 0x000e24000020d900 */
[----:B0-----:R-:W-:Y:S01]  /*7850*/  STG.E.U8 desc[UR36][R2.64], R4 ;  /* 0x0000000402007986 */ /* 0x001fe2000c101124 */
[----:B------:R-:W-:Y:S05]  /*7860*/  EXIT ;  /* 0x000000000000794d */ /* 0x000fea0003800000 */
.L_x_2009:
        /* <DEDUP_REMOVED lines=8> */
[----:B0-----:R-:W-:Y:S01]  /*78f0*/  STG.E.64 desc[UR36][R2.64], R4 ;  /* 0x0000000402007986 */ /* 0x001fe2000c101b24 */
[----:B------:R-:W-:Y:S05]  /*7900*/  EXIT ;  /* 0x000000000000794d */ /* 0x000fea0003800000 */
.L_x_2013:
[----:B------:R-:W-:-:S06]  /*7910*/  HADD2.F32 R23, -RZ, R23.H0_H0 ;  /* 0x20000017ff177230 */ /* 0x000fcc0000004100 */
[----:B------:R-:W0:Y:S02]  /*7920*/  F2I.FTZ.TRUNC.NTZ R23, R23 ;  /* 0x0000001700177305 */ /* 0x000e24000021f100 */
[----:B0-----:R-:W-:Y:S01]  /*7930*/  STG.E desc[UR36][R2.64], R23 ;  /* 0x0000001702007986 */ /* 0x001fe2000c101924 */
[----:B------:R-:W-:Y:S05]  /*7940*/  EXIT ;  /* 0x000000000000794d */ /* 0x000fea0003800000 */
.L_x_2012:
[----:B------:R-:W-:-:S06]  /*7950*/  HADD2.F32 R23, -RZ, R23.H0_H0 ;  /* 0x20000017ff177230 */ /* 0x000fcc0000004100 */
[----:B------:R-:W0:Y:S02]  /*7960*/  F2I.FTZ.TRUNC.NTZ R23, R23 ;  /* 0x0000001700177305 */ /* 0x000e24000021f100 */
[----:B0-----:R-:W-:Y:S01]  /*7970*/  STG.E.U16 desc[UR36][R2.64], R23 ;  /* 0x0000001702007986 */ /* 0x001fe2000c101524 */
[----:B------:R-:W-:Y:S05]  /*7980*/  EXIT ;  /* 0x000000000000794d */ /* 0x000fea0003800000 */
.L_x_2008:
[----:B------:R-:W-:-:S13]  /*7990*/  ISETP.GT.AND P0, PT, R0, 0x6, PT ;  /* 0x000000060000780c */ /* 0x000fda0003f04270 */
[----:B------:R-:W-:Y:S05]  /*79a0*/  @P0 BRA `(.L_x_2014) ;  /* 0x0000000000240947 */ /* 0x000fea0003800000 */
[----:B------:R-:W-:-:S13]  /*79b0*/  ISETP.NE.AND P0, PT, R0, 0x5, PT ;  /* 0x000000050000780c */ /* 0x000fda0003f05270 */
[----:B------:R-:W-:Y:S05]  /*79c0*/  @!P0 BRA `(.L_x_2015) ;  /* 0x0000000000148947 */ /* 0x000fea0003800000 */
[----:B------:R-:W-:-:S13]  /*79d0*/  ISETP.NE.AND P0, PT, R0, 0x6, PT ;  /* 0x000000060000780c */ /* 0x000fda0003f05270 */
[----:B------:R-:W-:Y:S05]  /*79e0*/  @P0 BRA `(.L_x_2011) ;  /* 0x0000000800280947 */ /* 0x000fea0003800000 */
[----:B------:R-:W-:-:S05]  /*79f0*/  HADD2.F32 R23, -RZ, R23.H0_H0 ;  /* 0x20000017ff177230 */ /* 0x000fca0000004100 */
[----:B------:R-:W-:Y:S01]  /*7a00*/  STG.E desc[UR36][R2.64], R23 ;  /* 0x0000001702007986 */ /* 0x000fe2000c101924 */
[----:B------:R-:W-:Y:S05]  /*7a10*/  EXIT ;  /* 0x000000000000794d */ /* 0x000fea0003800000 */
.L_x_2015:
[----:B------:R-:W-:Y:S01]  /*7a20*/  STG.E.U16 desc[UR36][R2.64], R23 ;  /* 0x0000001702007986 */ /* 0x000fe2000c101524 */
[----:B------:R-:W-:Y:S05]  /*7a30*/  EXIT ;  /* 0x000000000000794d */ /* 0x000fea0003800000 */
.L_x_2014:
        /* <DEDUP_REMOVED lines=8> */
[----:B------:R-:W-:Y:S01]  /*7ac0*/  STG.E.64 desc[UR36][R2.64], R4 ;  /* 0x0000000402007986 */ /* 0x000fe2000c101b24 */
[----:B------:R-:W-:Y:S05]  /*7ad0*/  EXIT ;  /* 0x000000000000794d */ /* 0x000fea0003800000 */
.L_x_2017:
[----:B------:R-:W-:-:S05]  /*7ae0*/  HADD2.F32 R0, -RZ, R23.H0_H0 ;  /* 0x20000017ff007230 */ /* 0x000fca0000004100 */
[----:B------:R-:W-:-:S04]  /*7af0*/  F2FP.F16.F32.PACK_AB R0, RZ, R0 ;  /* 0x00000000ff00723e */ /* 0x000fc800000000ff */
[----:B------:R-:W-:-:S05]  /*7b00*/  PRMT R0, R0, 0x5410, RZ ;  /* 0x0000541000007816 */ /* 0x000fca00000000ff */
[----:B------:R-:W-:Y:S01]  /*7b10*/  STG.E desc[UR36][R2.64], R0 ;  /* 0x0000000002007986 */ /* 0x000fe2000c101924 */
[----:B------:R-:W-:Y:S05]  /*7b20*/  EXIT ;  /* 0x000000000000794d */ /* 0x000fea0003800000 */
.L_x_2016:
[----:B------:R-:W-:-:S05]  /*7b30*/  HADD2.F32 R4, -RZ, R23.H0_H0 ;  /* 0x20000017ff047230 */ /* 0x000fca0000004100 */
[----:B------:R-:W-:-:S06]  /*7b40*/  FMUL.FTZ R4, R4, 1 ;  /* 0x3f80000004047820 */ /* 0x000fcc0000410000 */
[----:B------:R-:W0:Y:S02]  /*7b50*/  F2F.F64.F32 R4, R4 ;  /* 0x0000000400047310 */ /* 0x000e240000201800 */
[----:B0-----:R-:W-:Y:S01]  /*7b60*/  STG.E.64 desc[UR36][R2.64], R4 ;  /* 0x0000000402007986 */ /* 0x001fe2000c101b24 */
[----:B------:R-:W-:Y:S05]  /*7b70*/  EXIT ;  /* 0x000000000000794d */ /* 0x000fea0003800000 */
.L_x_2007:
        /* <DEDUP_REMOVED lines=12> */
[----:B0-----:R-:W-:Y:S01]  /*7c40*/  STG.E.U16 desc[UR36][R2.64], R5 ;  /* 0x0000000502007986 */ /* 0x001fe2000c101524 */
[----:B------:R-:W-:Y:S05]  /*7c50*/  EXIT ;  /* 0x000000000000794d */ /* 0x000fea0003800000 */
.L_x_2021:
        /* <DEDUP_REMOVED lines=18> */
.L_x_2024:
[----:B------:R-:W-:-:S04]  /*7d80*/  SHF.R.U32.HI R5, RZ, 0x18, R5 ;  /* 0x00000018ff057819 */ /* 0x000fc80000011605 */
[----:B------:R-:W-:-:S07]  /*7d90*/  LOP3.LUT R0, R0, 0x80, R5, 0xf8, !PT ;  /* 0x0000008000007812 */ /* 0x000fce00078ef805 */
.L_x_2023:
[----:B------:R-:W-:Y:S05]  /*7da0*/  BSYNC.RECONVERGENT B0 ;  /* 0x0000000000007941 */ /* 0x000fea0003800200 */
.L_x_2022:
[----:B------:R-:W-:Y:S01]  /*7db0*/  STG.E.U8 desc[UR36][R2.64], R0 ;  /* 0x0000000002007986 */ /* 0x000fe2000c101124 */
[----:B------:R-:W-:Y:S05]  /*7dc0*/  EXIT ;  /* 0x000000000000794d */ /* 0x000fea0003800000 */
.L_x_2020:
        /* <DEDUP_REMOVED lines=18> */
.L_x_2027:
[----:B------:R-:W-:-:S04]  /*7ef0*/  SHF.R.U32.HI R5, RZ, 0x18, R5 ;  /* 0x00000018ff057819 */ /* 0x000fc80000011605 */
[----:B------:R-:W-:-:S07]  /*7f00*/  LOP3.LUT R0, R0, 0x80, R5, 0xf8, !PT ;  /* 0x0000008000007812 */ /* 0x000fce00078ef805 */
.L_x_2026:
[----:B------:R-:W-:Y:S05]  /*7f10*/  BSYNC.RECONVERGENT B0 ;  /* 0x0000000000007941 */ /* 0x000fea0003800200 */
.L_x_2025:
[----:B------:R-:W-:Y:S01]  /*7f20*/  STG.E.U8 desc[UR36][R2.64], R0 ;  /* 0x0000000002007986 */ /* 0x000fe2000c101124 */
[----:B------:R-:W-:Y:S05]  /*7f30*/  EXIT ;  /* 0x000000000000794d */ /* 0x000fea0003800000 */
.L_x_2019:
        /* <DEDUP_REMOVED lines=22> */
.L_x_2029:
[----:B------:R-:W-:-:S06]  /*80a0*/  HADD2.F32 R4, -RZ, R23.H0_H0 ;  /* 0x20000017ff047230 */ /* 0x000fcc0000004100 */
[----:B------:R-:W0:Y:S02]  /*80b0*/  F2I.U64.TRUNC R4, R4 ;  /* 0x0000000400047311 */ /* 0x000e24000020d800 */
[----:B0-----:R-:W-:Y:S01]  /*80c0*/  STG.E.64 desc[UR36][R2.64], R4 ;  /* 0x0000000402007986 */ /* 0x001fe2000c101b24 */
[----:B------:R-:W-:Y:S05]  /*80d0*/  EXIT ;  /* 0x000000000000794d */ /* 0x000fea0003800000 */
.L_x_2028:
[----:B------:R-:W-:-:S06]  /*80e0*/  HADD2.F32 R23, -RZ, R23.H0_H0 ;  /* 0x20000017ff177230 */ /* 0x000fcc0000004100 */
[----:B------:R-:W0:Y:S02]  /*80f0*/  F2I.FTZ.U32.TRUNC.NTZ R23, R23 ;  /* 0x0000001700177305 */ /* 0x000e24000021f000 */
[----:B0-----:R-:W-:Y:S01]  /*8100*/  STG.E desc[UR36][R2.64], R23 ;  /* 0x0000001702007986 */ /* 0x001fe2000c101924 */
[----:B------:R-:W-:Y:S05]  /*8110*/  EXIT ;  /* 0x000000000000794d */ /* 0x000fea0003800000 */
.L_x_2018:
        /* <DEDUP_REMOVED lines=9> */
[----:B------:R-:W-:Y:S01]  /*81b0*/  STG.E.U8 desc[UR36][R2.64], R5 ;  /* 0x0000000502007986 */ /* 0x000fe2000c101124 */
[----:B------:R-:W-:Y:S05]  /*81c0*/  EXIT ;  /* 0x000000000000794d */ /* 0x000fea0003800000 */
.L_x_2031:
[----:B------:R-:W-:Y:S01]  /*81d0*/  HADD2.F32 R23, -RZ, R23.H0_H0 ;  /* 0x20000017ff177230 */ /* 0x000fe20000004100 */
[----:B------:R-:W-:-:S04]  /*81e0*/  CS2R R6, SRZ ;  /* 0x0000000000067805 */ /* 0x000fc8000001ff00 */
[----:B------:R-:W-:-:S06]  /*81f0*/  FMUL.FTZ R4, R23, 1 ;  /* 0x3f80000017047820 */ /* 0x000fcc0000410000 */
[----:B------:R-:W0:Y:S02]  /*8200*/  F2F.F64.F32 R4, R4 ;  /* 0x0000000400047310 */ /* 0x000e240000201800 */
[----:B0-----:R-:W-:Y:S01]  /*8210*/  STG.E.128 desc[UR36][R2.64], R4 ;  /* 0x0000000402007986 */ /* 0x001fe2000c101d24 */
[----:B------:R-:W-:Y:S05]  /*8220*/  EXIT ;  /* 0x000000000000794d */ /* 0x000fea0003800000 */
.L_x_2030:
[----:B------:R-:W-:-:S13]  /*8230*/  ISETP.NE.AND P0, PT, R0, 0xf, PT ;  /* 0x0000000f0000780c */ /* 0x000fda0003f05270 */
[----:B------:R-:W-:Y:S05]  /*8240*/  @!P0 BRA `(.L_x_2032) ;  /* 0x0000000000e88947 */ /* 0x000fea0003800000 */
[----:B------:R-:W-:-:S13]  /*8250*/  ISETP.NE.AND P0, PT, R0, 0x17, PT ;  /* 0x000000170000780c */ /* 0x000fda0003f05270 */
[----:B------:R-:W-:Y:S05]  /*8260*/  @!P0 BRA `(.L_x_2033) ;  /* 0x0000000000908947 */ /* 0x000fea0003800000 */
[----:B------:R-:W-:-:S13]  /*8270*/  ISETP.NE.AND P0, PT, R0, 0x18, PT ;  /* 0x000000180000780c */ /* 0x000fda0003f05270 */
[----:B------:R-:W-:Y:S05]  /*8280*/  @!P0 BRA `(.L_x_2034) ;  /* 0x0000000000448947 */ /* 0x000fea0003800000 */
.L_x_2011:
        /* <DEDUP_REMOVED lines=16> */
.L_x_2035:
[----:B------:R-:W-:Y:S05]  /*8390*/  EXIT ;  /* 0x000000000000794d */ /* 0x000fea0003800000 */
.L_x_2034:
        /* <DEDUP_REMOVED lines=13> */
.L_x_2037:
[----:B------:R-:W-:Y:S05]  /*8470*/  BSYNC.RECONVERGENT B0 ;  /* 0x0000000000007941 */ /* 0x000fea0003800200 */
.L_x_2036:
[----:B------:R-:W-:-:S05]  /*8480*/  LOP3.LUT R5, R0, 0x80, R5, 0xf8, !PT ;  /* 0x0000008000057812 */ /* 0x000fca00078ef805 */
[----:B------:R-:W-:Y:S01]  /*8490*/  STG.E.U8 desc[UR36][R2.64], R5 ;  /* 0x0000000502007986 */ /* 0x000fe2000c101124 */
[----:B------:R-:W-:Y:S05]  /*84a0*/  EXIT ;  /* 0x000000000000794d */ /* 0x000fea0003800000 */
.L_x_2033:
        /* <DEDUP_REMOVED lines=12> */
.L_x_2039:
[----:B------:R-:W-:Y:S01]  /*8570*/  IMAD.MOV.U32 R0, RZ, RZ, 0x7f ;  /* 0x0000007fff007424 */ /* 0x000fe200078e00ff */
[----:B------:R-:W-:-:S04]  /*8580*/  ISETP.GT.U32.AND P0, PT, R4, 0x7f800000, PT ;  /* 0x7f8000000400780c */ /* 0x000fc80003f04070 */
[----:B------:R-:W-:-:S09]  /*8590*/  SEL R0, R0, 0x7c, P0 ;  /* 0x0000007c00007807 */ /* 0x000fd20000000000 */
.L_x_2040:
[----:B------:R-:W-:Y:S05]  /*85a0*/  BSYNC.RECONVERGENT B0 ;  /* 0x0000000000007941 */ /* 0x000fea0003800200 */
.L_x_2038:
[----:B------:R-:W-:-:S04]  /*85b0*/  SHF.R.U32.HI R5, RZ, 0x18, R5 ;  /* 0x00000018ff057819 */ /* 0x000fc80000011605 */
[----:B------:R-:W-:-:S05]  /*85c0*/  LOP3.LUT R5, R0, 0x80, R5, 0xf8, !PT ;  /* 0x0000008000057812 */ /* 0x000fca00078ef805 */
[----:B------:R-:W-:Y:S01]  /*85d0*/  STG.E.U8 desc[UR36][R2.64], R5 ;  /* 0x0000000502007986 */ /* 0x000fe2000c101124 */
[----:B------:R-:W-:Y:S05]  /*85e0*/  EXIT ;  /* 0x000000000000794d */ /* 0x000fea0003800000 */
.L_x_2032:
[----:B------:R-:W-:-:S05]  /*85f0*/  HADD2.F32 R0, -RZ, R23.H0_H0 ;  /* 0x20000017ff007230 */ /* 0x000fca0000004100 */
[----:B------:R-:W-:-:S05]  /*8600*/  F2FP.BF16.F32.PACK_AB R0, RZ, R0 ;  /* 0x00000000ff00723e */ /* 0x000fca00000010ff */
[----:B------:R-:W-:Y:S01]  /*8610*/  STG.E.U16 desc[UR36][R2.64], R0 ;  /* 0x0000000002007986 */ /* 0x000fe2000c101524 */
[----:B------:R-:W-:Y:S05]  /*8620*/  EXIT ;  /* 0x000000000000794d */ /* 0x000fea0003800000 */
.L_x_2041:
        /* <DEDUP_REMOVED lines=13> */
.L_x_40877:


//--------------------- .text._ZN2at6native18elementwise_kernelILi128ELi4EZNS0_22gpu_kernel_impl_nocastINS0_13AUnaryFunctorIN3c104HalfES5_S5_ZZZNS0_16fmin_kernel_cudaERNS_18TensorIteratorBaseEENKUlvE_clEvENKUlvE1_clEvEUlS5_S5_E_EEEEvS7_RKT_EUliE_EEviT1_ --------------------------
	.section	.text._ZN2at6native18elementwise_kernelILi128ELi4EZNS0_22gpu_kernel_impl_nocastINS0_13AUnaryFunctorIN3c104HalfES5_S5_ZZZNS0_16fmin_kernel_cudaERNS_18TensorIteratorBaseEENKUlvE_clEvENKUlvE1_clEvEUlS5_S5_E_EEEEvS7_RKT_EUliE_EEviT1_,"ax",@progbits
	.align	128
        .global         _ZN2at6native18elementwise_kernelILi128ELi4EZNS0_22gpu_kernel_impl_nocastINS0_13AUnaryFunctorIN3c104HalfES5_S5_ZZZNS0_16fmin_kernel_cudaERNS_18TensorIteratorBaseEENKUlvE_clEvENKUlvE1_clEvEUlS5_S5_E_EEEEvS7_RKT_EUliE_EEviT1_
        .type           _ZN2at6native18elementwise_kernelILi128ELi4EZNS0_22gpu_kernel_impl_nocastINS0_13AUnaryFunctorIN3c104HalfES5_S5_ZZZNS0_16fmin_kernel_cudaERNS_18TensorIteratorBaseEENKUlvE_clEvENKUlvE1_clEvEUlS5_S5_E_EEEEvS7_RKT_EUliE_EEviT1_,@function
        .size           _ZN2at6native18elementwise_kernelILi128ELi4EZNS0_22gpu_kernel_impl_nocastINS0_13AUnaryFunctorIN3c104HalfES5_S5_ZZZNS0_16fmin_kernel_cudaERNS_18TensorIteratorBaseEENKUlvE_clEvENKUlvE1_clEvEUlS5_S5_E_EEEEvS7_RKT_EUliE_EEviT1_,(.L_x_40878 - _ZN2at6native18elementwise_kernelILi128ELi4EZNS0_22gpu_kernel_impl_nocastINS0_13AUnaryFunctorIN3c104HalfES5_S5_ZZZNS0_16fmin_kernel_cudaERNS_18TensorIteratorBaseEENKUlvE_clEvENKUlvE1_clEvEUlS5_S5_E_EEEEvS7_RKT_EUliE_EEviT1_)
        .other          _ZN2at6native18elementwise_kernelILi128ELi4EZNS0_22gpu_kernel_impl_nocastINS0_13AUnaryFunctorIN3c104HalfES5_S5_ZZZNS0_16fmin_kernel_cudaERNS_18TensorIteratorBaseEENKUlvE_clEvENKUlvE1_clEvEUlS5_S5_E_EEEEvS7_RKT_EUliE_EEviT1_,@"STO_CUDA_ENTRY STV_DEFAULT"
_ZN2at6native18elementwise_kernelILi128ELi4EZNS0_22gpu_kernel_impl_nocastINS0_13AUnaryFunctorIN3c104HalfES5_S5_ZZZNS0_16fmin_kernel_cudaERNS_18TensorIteratorBaseEENKUlvE_clEvENKUlvE1_clEvEUlS5_S5_E_EEEEvS7_RKT_EUliE_EEviT1_:
.text._ZN2at6native18elementwise_kernelILi128ELi4EZNS0_22gpu_kernel_impl_nocastINS0_13AUnaryFunctorIN3c104HalfES5_S5_ZZZNS0_16fmin_kernel_cudaERNS_18TensorIteratorBaseEENKUlvE_clEvENKUlvE1_clEvEUlS5_S5_E_EEEEvS7_RKT_EUliE_EEviT1_:
        /* <DEDUP_REMOVED lines=14> */
[----:B------:R-:W0:Y:S02]  /*00e0*/  LDC.64 R4, c[0x0][0x588] ;  /* 0x00016200ff047b82 */ /* 0x000e240000000a00 */
[----:B0-----:R-:W2:Y:S06]  /*00f0*/  LDG.E.U16 R4, desc[UR6][R4.64] ;  /* 0x0000000604047981 */ /* 0x001eac000c1e1500 */
[----:B------:R-:W0:Y:S01]  /*0100*/  LDC.U16 R0, c[0x0][0x592] ;  /* 0x00016480ff007b82 */ /* 0x000e220000000400 */
[----:B------:R-:W-:-:S04]  /*0110*/  IADD3 R3, PT, PT, R3, 0x80, RZ ;  /* 0x0000008003037810 */ /* 0x000fc80007ffe0ff */
[----:B------:R-:W-:-:S03]  /*0120*/  ISETP.GE.AND P0, PT, R3, UR4, PT ;  /* 0x0000000403007c0c */ /* 0x000fc6000bf06270 */
[----:B------:R-:W1:Y:S10]  /*0130*/  LDC.64 R6, c[0x0][0x580] ;  /* 0x00016000ff067b82 */ /* 0x000e740000000a00 */
[----:B------:R-:W-:Y:S05]  /*0140*/  @P0 BREAK.RELIABLE B1 ;  /* 0x0000000000010942 */ /* 0x000fea0003800100 */
[----:B0-----:R-:W-:-:S02]  /*0150*/  HADD2.F32 R0, -RZ, R0.H0_H0 ;  /* 0x20000000ff007230 */ /* 0x001fc40000004100 */
[----:B--2---:R-:W-:-:S05]  /*0160*/  HADD2.F32 R9, -RZ, R4.H0_H0 ;  /* 0x20000004ff097230 */ /* 0x004fca0000004100 */
[----:B------:R-:W-:-:S04]  /*0170*/  FMNMX.FTZ R0, R0, R9, PT ;  /* 0x0000000900007209 */ /* 0x000fc80003810000 */
[----:B------:R-:W-:-:S05]  /*0180*/  F2FP.F16.F32.PACK_AB R0, RZ, R0 ;  /* 0x00000000ff00723e */ /* 0x000fca00000000ff */
[----:B-1----:R0:W-:Y:S01]  /*0190*/  STG.E.U16 desc[UR6][R6.64], R0 ;  /* 0x0000000006007986 */ /* 0x0021e2000c101506 */
[----:B------:R-:W-:Y:S05]  /*01a0*/  @P0 BRA `(.L_x_2046) ;  /* 0x0000000000600947 */ /* 0x000fea0003800000 */
[----:B------:R-:W1:Y:S02]  /*01b0*/  LDC.64 R4, c[0x0][0x588] ;  /* 0x00016200ff047b82 */ /* 0x000e640000000a00 */
[----:B-1----:R-:W2:Y:S06]  /*01c0*/  LDG.E.U16 R4, desc[UR6][R4.64] ;  /* 0x0000000604047981 */ /* 0x002eac000c1e1500 */
[----:B0-----:R-:W0:Y:S01]  /*01d0*/  LDC.U16 R0, c[0x0][0x592] ;  /* 0x00016480ff007b82 */ /* 0x001e220000000400 */
[----:B------:R-:W-:-:S07]  /*01e0*/  IADD3 R3, PT, PT, R3, 0x80, RZ ;  /* 0x0000008003037810 */ /* 0x000fce0007ffe0ff */
[----:B------:R-:W1:Y:S01]  /*01f0*/  LDC.64 R6, c[0x0][0x580] ;  /* 0x00016000ff067b82 */ /* 0x000e620000000a00 */
[----:B0-----:R-:W-:Y:S02]  /*0200*/  HADD2.F32 R9, -RZ, R0.H0_H0 ;  /* 0x20000000ff097230 */ /* 0x001fe40000004100 */
[----:B--2---:R-:W-:-:S05]  /*0210*/  HADD2.F32 R0, -RZ, R4.H0_H0 ;  /* 0x20000004ff007230 */ /* 0x004fca0000004100 */
[----:B------:R-:W-:-:S04]  /*0220*/  FMNMX.FTZ R0, R9, R0, PT ;  /* 0x0000000009007209 */ /* 0x000fc80003810000 */
[----:B------:R-:W-:-:S05]  /*0230*/  F2FP.F16.F32.PACK_AB R0, RZ, R0 ;  /* 0x00000000ff00723e */ /* 0x000fca00000000ff */
[----:B-1----:R0:W-:Y:S02]  /*0240*/  STG.E.U16 desc[UR6][R6.64], R0 ;  /* 0x0000000006007986 */ /* 0x0021e4000c101506 */
.L_x_2045:
[----:B------:R-:W-:-:S13]  /*0250*/  ISETP.GE.AND P0, PT, R3, UR4, PT ;  /* 0x0000000403007c0c */ /* 0x000fda000bf06270 */
[----:B------:R-:W-:Y:S05]  /*0260*/  @P0 BREAK.RELIABLE B1 ;  /* 0x0000000000010942 */ /* 0x000fea0003800100 */
[----:B------:R-:W-:Y:S05]  /*0270*/  @P0 BRA `(.L_x_2046) ;  /* 0x00000000002c0947 */ /* 0x000fea0003800000 */
[----:B------:R-:W-:Y:S05]  /*0280*/  BSYNC.RELIABLE B1 ;  /* 0x0000000000017941 */ /* 0x000fea0003800100 */
.L_x_2044:
        /* <DEDUP_REMOVED lines=10> */
.L_x_2046:
[----:B------:R-:W-:Y:S05]  /*0330*/  BSYNC.RECONVERGENT B0 ;  /* 0x0000000000007941 */ /* 0x000fea0003800200 */
.L_x_2043:
[----:B------:R-:W-:Y:S05]  /*0340*/  WARPSYNC.ALL ;  /* 0x0000000000007948 */ /* 0x000fea0003800000 */
[----:B------:R-:W-:-:S13]  /*0350*/  ISETP.GE.AND P0, PT, R3, UR4, PT ;  /* 0x0000000403007c0c */ /* 0x000fda000bf06270 */
[----:B------:R-:W-:Y:S05]  /*0360*/  @P0 EXIT ;  /* 0x000000000000094d */ /* 0x000fea0003800000 */
[----:B------:R-:W2:Y:S02]  /*0370*/  LDC.64 R2, c[0x0][0x588] ;  /* 0x00016200ff027b82 */ /* 0x000ea40000000a00 */
[----:B--2---:R-:W2:Y:S06]  /*0380*/  LDG.E.U16 R2, desc[UR6][R2.64] ;  /* 0x0000000602027981 */ /* 0x004eac000c1e1500 */
[----:B01----:R-:W0:Y:S08]  /*0390*/  LDC.U16 R0, c[0x0][0x592] ;  /* 0x00016480ff007b82 */ /* 0x003e300000000400 */
[----:B------:R-:W1:Y:S01]  /*03a0*/  LDC.64 R4, c[0x0][0x580] ;  /* 0x00016000ff047b82 */ /* 0x000e620000000a00 */
[----:B0-----:R-:W-:-:S02]  /*03b0*/  HADD2.F32 R7, -RZ, R0.H0_H0 ;  /* 0x20000000ff077230 */ /* 0x001fc40000004100 */
[----:B--2---:R-:W-:-:S05]  /*03c0*/  HADD2.F32 R0, -RZ, R2.H0_H0 ;  /* 0x20000002ff007230 */ /* 0x004fca0000004100 */
[----:B------:R-:W-:-:S04]  /*03d0*/  FMNMX.FTZ R0, R7, R0, PT ;  /* 0x0000000007007209 */ /* 0x000fc80003810000 */
[----:B------:R-:W-:-:S05]  /*03e0*/  F2FP.F16.F32.PACK_AB R0, RZ, R0 ;  /* 0x00000000ff00723e */ /* 0x000fca00000000ff */
[----:B-1----:R-:W-:Y:S01]  /*03f0*/  STG.E.U16 desc[UR6][R4.64], R0 ;  /* 0x0000000004007986 */ /* 0x002fe2000c101506 */
[----:B------:R-:W-:Y:S05]  /*0400*/  EXIT ;  /* 0x000000000000794d */ /* 0x000fea0003800000 */
.L_x_2042:
        /* <DEDUP_REMOVED lines=296> */
[----:B------:R-:W1:Y:S01]  /*1690*/  @P0 LDC.64 R8, c[0x0][0x578] ;  /* 0x00015e00ff080b82 */ /* 0x000e620000000a00 */
[----:B---3--:R-:W-:-:S05]  /*16a0*/  @P0 IMAD.HI.U32 R6, R11, R14, R10 ;  /* 0x0000000e0b060227 */ /* 0x008fca00078e000a */
[----:B------:R-:W-:Y:S01]  /*16b0*/  @P0 SHF.R.U32.HI R10, RZ, R15, R6 ;  /* 0x0000000fff0a0219 */ /* 0x000fe20000011606 */
[----:B------:R-:W-:-:S03]  /*16c0*/  IMAD R6, R13, UR8, R7 ;  /* 0x000000080d067c24 */ /* 0x000fc6000f8e0207 */
[----:B------:R-:W-:Y:S01]  /*16d0*/  @P0 IADD3 R10, PT, PT, -R10, RZ, RZ ;  /* 0x000000ff0a0a0210 */ /* 0x000fe20007ffe1ff */
[C---:B--2---:R-:W-:Y:S02]  /*16e0*/  IMAD R5, R6.reuse, UR10, R5 ;  /* 0x0000000a06057c24 */ /* 0x044fe4000f8e0205 */
[----:B------:R-:W-:Y:S02]  /*16f0*/  IMAD R4, R6, UR11, R4 ;  /* 0x0000000b06047c24 */ /* 0x000fe4000f8e0204 */
[----:B0-----:R-:W-:-:S04]  /*1700*/  @P0 IMAD R10, R10, R17, R11 ;  /* 0x000000110a0a0224 */ /* 0x001fc800078e020b */
[C---:B-1----:R-:W-:Y:S02]  /*1710*/  @P0 IMAD R5, R10.reuse, R8, R5 ;  /* 0x000000080a050224 */ /* 0x042fe400078e0205 */
[----:B------:R-:W-:-:S07]  /*1720*/  @P0 IMAD R4, R10, R9, R4 ;  /* 0x000000090a040224 */ /* 0x000fce00078e0204 */
.L_x_2050:
[----:B------:R-:W0:Y:S02]  /*1730*/  LDCU.128 UR8, c[0x0][0x580] ;  /* 0x0000b000ff0877ac */ /* 0x000e240008000c00 */
[----:B0-----:R-:W-:-:S04]  /*1740*/  IADD3 R6, P0, PT, R4, UR10, RZ ;  /* 0x0000000a04067c10 */ /* 0x001fc8000ff1e0ff */
[----:B------:R-:W-:-:S05]  /*1750*/  IADD3.X R7, PT, PT, RZ, UR11, RZ, P0, !PT ;  /* 0x0000000bff077c10 */ /* 0x000fca00087fe4ff */
[----:B------:R-:W2:Y:S01]  /*1760*/  LDG.E.U16 R6, desc[UR6][R6.64] ;  /* 0x0000000606067981 */ /* 0x000ea2000c1e1500 */
[----:B------:R-:W0:Y:S01]  /*1770*/  LDC.U16 R4, c[0x0][0x592] ;  /* 0x00016480ff047b82 */ /* 0x000e220000000400 */
[----:B------:R-:W-:Y:S01]  /*1780*/  IADD3 R3, PT, PT, R3, 0x80, RZ ;  /* 0x0000008003037810 */ /* 0x000fe20007ffe0ff */
[----:B0-----:R-:W-:Y:S02]  /*1790*/  HADD2.F32 R9, -RZ, R4.H0_H0 ;  /* 0x20000004ff097230 */ /* 0x001fe40000004100 */
[----:B--2---:R-:W-:-:S05]  /*17a0*/  HADD2.F32 R4, -RZ, R6.H0_H0 ;  /* 0x20000006ff047230 */ /* 0x004fca0000004100 */
[----:B------:R-:W-:Y:S02]  /*17b0*/  FMNMX.FTZ R8, R9, R4, PT ;  /* 0x0000000409087209 */ /* 0x000fe40003810000 */
[----:B------:R-:W-:Y:S02]  /*17c0*/  IADD3 R4, P0, PT, R5, UR8, RZ ;  /* 0x0000000805047c10 */ /* 0x000fe4000ff1e0ff */
[----:B------:R-:W-:Y:S02]  /*17d0*/  F2FP.F16.F32.PACK_AB R8, RZ, R8 ;  /* 0x00000008ff08723e */ /* 0x000fe400000000ff */
[----:B------:R-:W-:Y:S02]  /*17e0*/  IADD3.X R5, PT, PT, RZ, UR9, RZ, P0, !PT ;  /* 0x00000009ff057c10 */ /* 0x000fe400087fe4ff */
[----:B------:R-:W-:-:S03]  /*17f0*/  ISETP.GE.AND P0, PT, R3, UR4, PT ;  /* 0x0000000403007c0c */ /* 0x000fc6000bf06270 */
[----:B------:R0:W-:Y:S10]  /*1800*/  STG.E.U16 desc[UR6][R4.64], R8 ;  /* 0x0000000804007986 */ /* 0x0001f4000c101506 */
[----:B------:R-:W-:Y:S05]  /*1810*/  @P0 BREAK.RELIABLE B1 ;  /* 0x0000000000010942 */ /* 0x000fea0003800100 */
[----:B------:R-:W-:Y:S05]  /*1820*/  @P0 BRA `(.L_x_2051) ;  /* 0x0000002400c80947 */ /* 0x000fea0003800000 */
[----:B------:R-:W1:Y:S01]  /*1830*/  LDCU.64 UR8, c[0x0][0x390] ;  /* 0x00007200ff0877ac */ /* 0x000e620008000a00 */
[----:B0-----:R-:W-:Y:S01]  /*1840*/  MOV R5, R3 ;  /* 0x0000000300057202 */ /* 0x001fe20000000f00 */
[----:B------:R-:W-:Y:S01]  /*1850*/  IMAD.MOV.U32 R4, RZ, RZ, RZ ;  /* 0x000000ffff047224 */ /* 0x000fe200078e00ff */
[----:B------:R-:W-:Y:S01]  /*1860*/  ISETP.NE.AND P0, PT, R2, RZ, PT ;  /* 0x000000ff0200720c */ /* 0x000fe20003f05270 */
[----:B------:R-:W0:Y:S01]  /*1870*/  LDCU UR5, c[0x0][0x38c] ;  /* 0x00007180ff0577ac */ /* 0x000e220008000800 */
        /* <DEDUP_REMOVED lines=275> */
[----:B------:R-:W1:Y:S01]  /*29b0*/  LDCU UR5, c[0x0][0x4a8] ;  /* 0x00009500ff0577ac */ /* 0x000e620008000800 */
[----:B------:R-:W2:Y:S09]  /*29c0*/  LDCU.64 UR10, c[0x0][0x570] ;  /* 0x0000ae00ff0a77ac */ /* 0x000eb20008000a00 */
[----:B------:R-:W3:Y:S01]  /*29d0*/  @P0 LDC.64 R14, c[0x0][0x4b0] ;  /* 0x00012c00ff0e0b82 */ /* 0x000ee20000000a00 */
[----:B0-----:R-:W-:-:S07]  /*29e0*/  IMAD.HI.U32 R10, R7, UR9, R6 ;  /* 0x00000009070a7c27 */ /* 0x001fce000f8e0006 */
[----:B------:R-:W0:Y:S01]  /*29f0*/  @P0 LDC R17, c[0x0][0x4ac] ;  /* 0x00012b00ff110b82 */ /* 0x000e220000000800 */
[----:B-1----:R-:W-:Y:S01]  /*2a00*/  SHF.R.U32.HI R11, RZ, UR5, R10 ;  /* 0x00000005ff0b7c19 */ /* 0x002fe2000801160a */
[----:B------:R-:W-:-:S03]  /*2a10*/  @P0 IMAD.MOV.U32 R10, RZ, RZ, RZ ;  /* 0x000000ffff0a0224 */ /* 0x000fc600078e00ff */
        /* <DEDUP_REMOVED lines=11> */
.L_x_2052:
        /* <DEDUP_REMOVED lines=11> */
[----:B------:R-:W-:-:S05]  /*2b80*/  IADD3.X R5, PT, PT, RZ, UR9, RZ, P0, !PT ;  /* 0x00000009ff057c10 */ /* 0x000fca00087fe4ff */
[----:B------:R0:W-:Y:S04]  /*2b90*/  STG.E.U16 desc[UR6][R4.64], R8 ;  /* 0x0000000804007986 */ /* 0x0001e8000c101506 */
.L_x_2049:
[----:B------:R-:W-:-:S13]  /*2ba0*/  ISETP.GE.AND P0, PT, R3, UR4, PT ;  /* 0x0000000403007c0c */ /* 0x000fda000bf06270 */
[----:B------:R-:W-:Y:S05]  /*2bb0*/  @P0 BREAK.RELIABLE B1 ;  /* 0x0000000000010942 */ /* 0x000fea0003800100 */
[----:B------:R-:W-:Y:S05]  /*2bc0*/  @P0 BRA `(.L_x_2051) ;  /* 0x0000001000e00947 */ /* 0x000fea0003800000 */
[----:B------:R-:W-:Y:S05]  /*2bd0*/  BSYNC.RELIABLE B1 ;  /* 0x0000000000017941 */ /* 0x000fea0003800100 */
.L_x_2048:
[----:B------:R-:W1:Y:S01]  /*2be0*/  LDCU.64 UR8, c[0x0][0x390] ;  /* 0x00007200ff0877ac */ /* 0x000e620008000a00 */
[----:B0-----:R-:W-:Y:S02]  /*2bf0*/  MOV R4, RZ ;  /* 0x000000ff00047202 */ /* 0x001fe40000000f00 */
        /* <DEDUP_REMOVED lines=296> */
.L_x_2053:
        /* <DEDUP_REMOVED lines=13> */
.L_x_2051:
[----:B------:R-:W-:Y:S05]  /*3f50*/  BSYNC.RECONVERGENT B0 ;  /* 0x0000000000007941 */ /* 0x000fea0003800200 */
.L_x_2047:
[----:B------:R-:W-:Y:S05]  /*3f60*/  WARPSYNC.ALL ;  /* 0x0000000000007948 */ /* 0x000fea0003800000 */
[----:B------:R-:W-:-:S13]  /*3f70*/  ISETP.GE.AND P0, PT, R3, UR4, PT ;  /* 0x0000000403007c0c */ /* 0x000fda000bf06270 */
[----:B------:R-:W-:Y:S05]  /*3f80*/  @P0 EXIT ;  /* 0x000000000000094d */ /* 0x000fea0003800000 */
[----:B------:R-:W2:Y:S01]  /*3f90*/  LDCU.64 UR4, c[0x0][0x390] ;  /* 0x00007200ff0477ac */ /* 0x000ea20008000a00 */
[----:B01----:R-:W-:Y:S01]  /*3fa0*/  MOV R4, RZ ;  /* 0x000000ff00047202 */ /* 0x003fe20000000f00 */
[----:B------:R-:W-:Y:S01]  /*3fb0*/  IMAD.MOV.U32 R5, RZ, RZ, R3 ;  /* 0x000000ffff057224 */ /* 0x000fe200078e0003 */
[----:B------:R-:W-:Y:S01]  /*3fc0*/  ISETP.NE.AND P0, PT, R2, RZ, PT ;  /* 0x000000ff0200720c */ /* 0x000fe20003f05270 */
[----:B------:R-:W0:Y:S01]  /*3fd0*/  LDCU UR8, c[0x0][0x38c] ;  /* 0x00007180ff0877ac */ /* 0x000e220008000800 */
        /* <DEDUP_REMOVED lines=283> */
[----:B------:R-:W3:Y:S02]  /*5190*/  @P0 LDC.64 R12, c[0x0][0x578] ;  /* 0x00015e00ff0c0b82 */ /* 0x000ee40000000a00 */
[----:B------:R-:W-:Y:S02]  /*51a0*/  IMAD R4, R4, UR8, R5 ;  /* 0x0000000804047c24 */ /* 0x000fe4000f8e0205 */
[----:B--2---:R-:W-:-:S05]  /*51b0*/  @P0 IMAD.HI.U32 R0, R7, R8, R6 ;  /* 0x0000000807000227 */ /* 0x004fca00078e0006 */
[----:B------:R-:W-:Y:S01]  /*51c0*/  @P0 SHF.R.U32.HI R0, RZ, R9, R0 ;  /* 0x00000009ff000219 */ /* 0x000fe20000011600 */
[C---:B-1----:R-:W-:Y:S02]  /*51d0*/  IMAD R3, R4.reuse, UR4, R3 ;  /* 0x0000000404037c24 */ /* 0x042fe4000f8e0203 */
[----:B------:R-:W-:Y:S01]  /*51e0*/  IMAD R2, R4, UR5, R2 ;  /* 0x0000000504027c24 */ /* 0x000fe2000f8e0202 */
[----:B------:R-:W-:-:S05]  /*51f0*/  @P0 IADD3 R6, PT, PT, -R0, RZ, RZ ;  /* 0x000000ff00060210 */ /* 0x000fca0007ffe1ff */
[----:B0-----:R-:W-:-:S04]  /*5200*/  @P0 IMAD R6, R11, R6, R7 ;  /* 0x000000060b060224 */ /* 0x001fc800078e0207 */
[C---:B---3--:R-:W-:Y:S02]  /*5210*/  @P0 IMAD R3, R6.reuse, R12, R3 ;  /* 0x0000000c06030224 */ /* 0x048fe400078e0203 */
[----:B------:R-:W-:-:S07]  /*5220*/  @P0 IMAD R2, R6, R13, R2 ;  /* 0x0000000d06020224 */ /* 0x000fce00078e0202 */
.L_x_2054:
[----:B------:R-:W0:Y:S02]  /*5230*/  LDCU.128 UR8, c[0x0][0x580] ;  /* 0x0000b000ff0877ac */ /* 0x000e240008000c00 */
[----:B0-----:R-:W-:-:S04]  /*5240*/  IADD3 R4, P0, PT, R2, UR10, RZ ;  /* 0x0000000a02047c10 */ /* 0x001fc8000ff1e0ff */
[----:B------:R-:W-:-:S05]  /*5250*/  IADD3.X R5, PT, PT, RZ, UR11, RZ, P0, !PT ;  /* 0x0000000bff057c10 */ /* 0x000fca00087fe4ff */
[----:B------:R-:W2:Y:S01]  /*5260*/  LDG.E.U16 R4, desc[UR6][R4.64] ;  /* 0x0000000604047981 */ /* 0x000ea2000c1e1500 */
[----:B------:R-:W0:Y:S01]  /*5270*/  LDC.U16 R0, c[0x0][0x592] ;  /* 0x00016480ff007b82 */ /* 0x000e220000000400 */
[----:B------:R-:W-:-:S04]  /*5280*/  IADD3 R2, P0, PT, R3, UR8, RZ ;  /* 0x0000000803027c10 */ /* 0x000fc8000ff1e0ff */
[----:B------:R-:W-:Y:S01]  /*5290*/  IADD3.X R3, PT, PT, RZ, UR9, RZ, P0, !PT ;  /* 0x00000009ff037c10 */ /* 0x000fe200087fe4ff */
[----:B0-----:R-:W-:Y:S02]  /*52a0*/  HADD2.F32 R7, -RZ, R0.H0_H0 ;  /* 0x20000000ff077230 */ /* 0x001fe40000004100 */
[----:B--2---:R-:W-:-:S05]  /*52b0*/  HADD2.F32 R0, -RZ, R4.H0_H0 ;  /* 0x20000004ff007230 */ /* 0x004fca0000004100 */
[----:B------:R-:W-:-:S04]  /*52c0*/  FMNMX.FTZ R0, R7, R0, PT ;  /* 0x0000000007007209 */ /* 0x000fc80003810000 */
[----:B------:R-:W-:-:S05]  /*52d0*/  F2FP.F16.F32.PACK_AB R0, RZ, R0 ;  /* 0x00000000ff00723e */ /* 0x000fca00000000ff */
[----:B------:R-:W-:Y:S01]  /*52e0*/  STG.E.U16 desc[UR6][R2.64], R0 ;  /* 0x0000000002007986 */ /* 0x000fe2000c101506 */
[----:B------:R-:W-:Y:S05]  /*52f0*/  EXIT ;  /* 0x000000000000794d */ /* 0x000fea0003800000 */
.L_x_2055:
        /* <DEDUP_REMOVED lines=16> */
.L_x_40878:


//--------------------- .text._ZN2at6native27unrolled_elementwise_kernelINS0_13AUnaryFunctorIN3c104HalfES4_S4_ZZZNS0_16fmin_kernel_cudaERNS_18TensorIteratorBaseEENKUlvE_clEvENKUlvE1_clEvEUlS4_S4_E_EESt5arrayIPcLm2EELi4E23TrivialOffsetCalculatorILi1EjESF_NS0_6memory15LoadWithoutCastENSG_16StoreWithoutCastEEEviT_T0_T2_T3_T4_T5_ --------------------------
	.section	.text._ZN2at6native27unrolled_elementwise_kernelINS0_13AUnaryFunctorIN3c104HalfES4_S4_ZZZNS0_16fmin_kernel_cudaERNS_18TensorIteratorBaseEENKUlvE_clEvENKUlvE1_clEvEUlS4_S4_E_EESt5arrayIPcLm2EELi4E23TrivialOffsetCalculatorILi1EjESF_NS0_6memory15LoadWithoutCastENSG_16StoreWithoutCastEEEviT_T0_T2_T3_T4_T5_,"ax",@progbits
	.align	128
        .global         _ZN2at6native27unrolled_elementwise_kernelINS0_13AUnaryFunctorIN3c104HalfES4_S4_ZZZNS0_16fmin_kernel_cudaERNS_18TensorIteratorBaseEENKUlvE_clEvENKUlvE1_clEvEUlS4_S4_E_EESt5arrayIPcLm2EELi4E23TrivialOffsetCalculatorILi1EjESF_NS0_6memory15LoadWithoutCastENSG_16StoreWithoutCastEEEviT_T0_T2_T3_T4_T5_
        .type           _ZN2at6native27unrolled_elementwise_kernelINS0_13AUnaryFunctorIN3c104HalfES4_S4_ZZZNS0_16fmin_kernel_cudaERNS_18TensorIteratorBaseEENKUlvE_clEvENKUlvE1_clEvEUlS4_S4_E_EESt5arrayIPcLm2EELi4E23TrivialOffsetCalculatorILi1EjESF_NS0_6memory15LoadWithoutCastENSG_16StoreWithoutCastEEEviT_T0_T2_T3_T4_T5_,@function
        .size           _ZN2at6native27unrolled_elementwise_kernelINS0_13AUnaryFunctorIN3c104HalfES4_S4_ZZZNS0_16fmin_kernel_cudaERNS_18TensorIteratorBaseEENKUlvE_clEvENKUlvE1_clEvEUlS4_S4_E_EESt5arrayIPcLm2EELi4E23TrivialOffsetCalculatorILi1EjESF_NS0_6memory15LoadWithoutCastENSG_16StoreWithoutCastEEEviT_T0_T2_T3_T4_T5_,(.L_x_40879 - _ZN2at6native27unrolled_elementwise_kernelINS0_13AUnaryFunctorIN3c104HalfES4_S4_ZZZNS0_16fmin_kernel_cudaERNS_18TensorIteratorBaseEENKUlvE_clEvENKUlvE1_clEvEUlS4_S4_E_EESt5arrayIPcLm2EELi4E23TrivialOffsetCalculatorILi1EjESF_NS0_6memory15LoadWithoutCastENSG_16StoreWithoutCastEEEviT_T0_T2_T3_T4_T5_)
        .other          _ZN2at6native27unrolled_elementwise_kernelINS0_13AUnaryFunctorIN3c104HalfES4_S4_ZZZNS0_16fmin_kernel_cudaERNS_18TensorIteratorBaseEENKUlvE_clEvENKUlvE1_clEvEUlS4_S4_E_EESt5arrayIPcLm2EELi4E23TrivialOffsetCalculatorILi1EjESF_NS0_6memory15LoadWithoutCastENSG_16StoreWithoutCastEEEviT_T0_T2_T3_T4_T5_,@"STO_CUDA_ENTRY STV_DEFAULT"
_ZN2at6native27unrolled_elementwise_kernelINS0_13AUnaryFunctorIN3c104HalfES4_S4_ZZZNS0_16fmin_kernel_cudaERNS_18TensorIteratorBaseEENKUlvE_clEvENKUlvE1_clEvEUlS4_S4_E_EESt5arrayIPcLm2EELi4E23TrivialOffsetCalculatorILi1EjESF_NS0_6memory15LoadWithoutCastENSG_16StoreWithoutCastEEEviT_T0_T2_T3_T4_T5_:
.text._ZN2at6native27unrolled_elementwise_kernelINS0_13AUnaryFunctorIN3c104HalfES4_S4_ZZZNS0_16fmin_kernel_cudaERNS_18TensorIteratorBaseEENKUlvE_clEvENKUlvE1_clEvEUlS4_S4_E_EESt5arrayIPcLm2EELi4E23TrivialOffsetCalculatorILi1EjESF_NS0_6memory15LoadWithoutCastENSG_16StoreWithoutCastEEEviT_T0_T2_T3_T4_T5_:
        /* <DEDUP_REMOVED lines=10> */
[----:B------:R-:W-:-:S03]  /*00a0*/  @!P0 IMAD R7, R0, 0x200, R3 ;  /* 0x0000020000078824 */ /* 0x000fc600078e0203 */
[----:B------:R-:W-:-:S13]  /*00b0*/  ISETP.GE.AND P1, PT, R13, R2, PT ;  /* 0x000000020d00720c */ /* 0x000fda0003f26270 */
[----:B------:R-:W-:Y:S01]  /*00c0*/  @!P1 LEA R17, R0, R13, 0x9 ;  /* 0x0000000d00119211 */ /* 0x000fe200078e48ff */
[----:B------:R-:W-:Y:S01]  /*00d0*/  @!P1 VIADD R13, R13, 0x80 ;  /* 0x000000800d0d9836 */ /* 0x000fe20000000000 */
[----:B------:R-:W2:Y:S04]  /*00e0*/  @!P1 LDC.64 R10, c[0x0][0x390] ;  /* 0x0000e400ff0a9b82 */ /* 0x000ea80000000a00 */
[----:B------:R-:W-:Y:S01]  /*00f0*/  ISETP.GE.AND P2, PT, R13, R2, PT ;  /* 0x000000020d00720c */ /* 0x000fe20003f46270 */
[----:B0-----:R-:W-:Y:S01]  /*0100*/  @!P0 IMAD.WIDE.U32 R14, R7, 0x2, R14 ;  /* 0x00000002070e8825 */ /* 0x001fe200078e000e */
[----:B------:R-:W-:-:S06]  /*0110*/  PRMT R7, RZ, 0x7610, R7 ;  /* 0x00007610ff077816 */ /* 0x000fcc0000000007 */
[----:B-1----:R0:W3:Y:S05]  /*0120*/  @!P0 LDG.E.U16 R7, desc[UR4][R14.64] ;  /* 0x000000040e078981 */ /* 0x0020ea000c1e1500 */
[----:B------:R-:W1:Y:S01]  /*0130*/  @!P2 LDC.64 R8, c[0x0][0x390] ;  /* 0x0000e400ff08ab82 */ /* 0x000e620000000a00 */
[----:B------:R-:W-:Y:S02]  /*0140*/  @!P2 LEA R19, R0, R13, 0x9 ;  /* 0x0000000d0013a211 */ /* 0x000fe400078e48ff */
[----:B------:R-:W-:Y:S01]  /*0150*/  PRMT R12, RZ, 0x7610, R12 ;  /* 0x00007610ff0c7816 */ /* 0x000fe2000000000c */
[----:B--2---:R-:W-:Y:S01]  /*0160*/  @!P1 IMAD.WIDE.U32 R16, R17, 0x2, R10 ;  /* 0x0000000211109825 */ /* 0x004fe200078e000a */
[----:B------:R-:W-:-:S06]  /*0170*/  PRMT R11, RZ, 0x7610, R11 ;  /* 0x00007610ff0b7816 */ /* 0x000fcc000000000b */
[----:B------:R2:W4:Y:S01]  /*0180*/  @!P1 LDG.E.U16 R11, desc[UR4][R16.64] ;  /* 0x00000004100b9981 */ /* 0x000522000c1e1500 */
[----:B-1----:R-:W-:-:S05]  /*0190*/  @!P2 IMAD.WIDE.U32 R8, R19, 0x2, R8 ;  /* 0x000000021308a825 */ /* 0x002fca00078e0008 */
[----:B------:R1:W4:Y:S01]  /*01a0*/  @!P2 LDG.E.U16 R12, desc[UR4][R8.64] ;  /* 0x00000004080ca981 */ /* 0x000322000c1e1500 */
[----:B------:R-:W-:-:S05]  /*01b0*/  @!P2 VIADD R13, R13, 0x80 ;  /* 0x000000800d0da836 */ /* 0x000fca0000000000 */
[-C--:B------:R-:W-:Y:S02]  /*01c0*/  ISETP.GE.AND P0, PT, R13, R2.reuse, PT ;  /* 0x000000020d00720c */ /* 0x080fe40003f06270 */
[----:B------:R-:W-:-:S11]  /*01d0*/  ISETP.GE.AND P1, PT, R3, R2, PT ;  /* 0x000000020300720c */ /* 0x000fd60003f26270 */
[----:B------:R-:W1:Y:S01]  /*01e0*/  @!P0 LDC.64 R18, c[0x0][0x390] ;  /* 0x0000e400ff128b82 */ /* 0x000e620000000a00 */
[----:B0-----:R-:W-:-:S07]  /*01f0*/  @!P0 IMAD R15, R0, 0x200, R13 ;  /* 0x00000200000f8824 */ /* 0x001fce00078e020d */
[----:B--2---:R-:W0:Y:S01]  /*0200*/  @!P1 LDC.U16 R16, c[0x0][0x386] ;  /* 0x0000e180ff109b82 */ /* 0x004e220000000400 */
[----:B------:R-:W-:-:S04]  /*0210*/  IADD3 R13, PT, PT, R3, 0x100, RZ ;  /* 0x00000100030d7810 */ /* 0x000fc80007ffe0ff */
[----:B------:R-:W-:-:S03]  /*0220*/  ISETP.GE.AND P3, PT, R13, R2, PT ;  /* 0x000000020d00720c */ /* 0x000fc60003f66270 */
[----:B-1----:R-:W1:Y:S01]  /*0230*/  @!P1 LDC.64 R8, c[0x0][0x388] ;  /* 0x0000e200ff089b82 */ /* 0x002e620000000a00 */
[----:B------:R-:W-:-:S04]  /*0240*/  @!P0 IMAD.WIDE.U32 R14, R15, 0x2, R18 ;  /* 0x000000020f0e8825 */ /* 0x000fc800078e0012 */
[----:B------:R-:W-:Y:S01]  /*0250*/  VIADD R19, R3, 0x80 ;  /* 0x0000008003137836 */ /* 0x000fe20000000000 */
[----:B------:R-:W-:-:S04]  /*0260*/  PRMT R10, RZ, 0x7610, R10 ;  /* 0x00007610ff0a7816 */ /* 0x000fc8000000000a */
[-C--:B------:R-:W-:Y:S01]  /*0270*/  ISETP.GE.AND P2, PT, R19, R2.reuse, PT ;  /* 0x000000021300720c */ /* 0x080fe20003f46270 */
[----:B------:R-:W-:Y:S01]  /*0280*/  VIADD R13, R3, 0x180 ;  /* 0x00000180030d7836 */ /* 0x000fe20000000000 */
[----:B------:R2:W5:Y:S01]  /*0290*/  @!P0 LDG.E.U16 R10, desc[UR4][R14.64] ;  /* 0x000000040e0a8981 */ /* 0x000562000c1e1500 */
[----:B------:R-:W3:Y:S03]  /*02a0*/  @!P3 LDC.U16 R18, c[0x0][0x386] ;  /* 0x0000e180ff12bb82 */ /* 0x000ee60000000400 */
[----:B------:R-:W-:Y:S01]  /*02b0*/  ISETP.GE.AND P0, PT, R13, R2, PT ;  /* 0x000000020d00720c */ /* 0x000fe20003f06270 */
[----:B0-----:R-:W-:-:S06]  /*02c0*/  @!P1 HADD2.F32 R13, -RZ, R16.H0_H0 ;  /* 0x20000010ff0d9230 */ /* 0x001fcc0000004100 */
[----:B------:R-:W0:Y:S01]  /*02d0*/  @!P2 LDC.U16 R17, c[0x0][0x386] ;  /* 0x0000e180ff11ab82 */ /* 0x000e220000000400 */
[----:B--2---:R-:W-:-:S05]  /*02e0*/  @!P1 LEA R15, R0, R3, 0x9 ;  /* 0x00000003000f9211 */ /* 0x004fca00078e48ff */
[----:B-1----:R-:W-:-:S04]  /*02f0*/  @!P1 IMAD.WIDE.U32 R8, R15, 0x2, R8 ;  /* 0x000000020f089825 */ /* 0x002fc800078e0008 */
[----:B------:R-:W-:-:S05]  /*0300*/  @!P1 IMAD.MOV.U32 R3, RZ, RZ, R19 ;  /* 0x000000ffff039224 */ /* 0x000fca00078e0013 */
[----:B------:R-:W-:Y:S01]  /*0310*/  ISETP.GE.AND P4, PT, R3, R2, PT ;  /* 0x000000020300720c */ /* 0x000fe20003f86270 */
[----:B------:R-:W-:Y:S01]  /*0320*/  BSSY.RECONVERGENT B0, `(.L_x_2056) ;  /* 0x0000019000007945 */ /* 0x000fe20003800200 */
[----:B---3--:R-:W-:-:S05]  /*0330*/  @!P1 HADD2.F32 R14, -RZ, R7.H0_H0 ;  /* 0x20000007ff0e9230 */ /* 0x008fca0000004100 */
[----:B------:R-:W-:-:S04]  /*0340*/  @!P1 FMNMX.FTZ R13, R13, R14, PT ;  /* 0x0000000e0d0d9209 */ /* 0x000fc80003810000 */
[----:B------:R-:W-:Y:S01]  /*0350*/  @!P1 F2FP.F16.F32.PACK_AB R6, RZ, R13 ;  /* 0x0000000dff06923e */ /* 0x000fe200000000ff */
[----:B------:R-:W1:Y:S04]  /*0360*/  @!P0 LDC.U16 R7, c[0x0][0x386] ;  /* 0x0000e180ff078b82 */ /* 0x000e680000000400 */
[----:B------:R2:W-:Y:S01]  /*0370*/  @!P1 STG.E.U16 desc[UR4][R8.64], R6 ;  /* 0x0000000608009986 */ /* 0x0005e2000c101504 */
[----:B------:R-:W-:Y:S02]  /*0380*/  @!P3 HADD2.F32 R13, -RZ, R18.H0_H0 ;  /* 0x20000012ff0db230 */ /* 0x000fe40000004100 */
[----:B0-----:R-:W-:Y:S02]  /*0390*/  @!P2 HADD2.F32 R14, -RZ, R17.H0_H0 ;  /* 0x20000011ff0ea230 */ /* 0x001fe40000004100 */
[----:B----4-:R-:W-:-:S05]  /*03a0*/  @!P2 HADD2.F32 R11, -RZ, R11.H0_H0 ;  /* 0x2000000bff0ba230 */ /* 0x010fca0000004100 */
[----:B------:R-:W-:Y:S01]  /*03b0*/  @!P2 FMNMX.FTZ R11, R14, R11, PT ;  /* 0x0000000b0e0ba209 */ /* 0x000fe20003810000 */
[----:B------:R-:W-:-:S03]  /*03c0*/  @!P3 HADD2.F32 R12, -RZ, R12.H0_H0 ;  /* 0x2000000cff0cb230 */ /* 0x000fc60000004100 */
[----:B------:R-:W-:Y:S02]  /*03d0*/  @!P2 F2FP.F16.F32.PACK_AB R5, RZ, R11 ;  /* 0x0000000bff05a23e */ /* 0x000fe400000000ff */
[----:B------:R-:W-:-:S04]  /*03e0*/  @!P3 FMNMX.FTZ R12, R13, R12, PT ;  /* 0x0000000c0d0cb209 */ /* 0x000fc80003810000 */
[----:B------:R-:W-:Y:S01]  /*03f0*/  @!P3 F2FP.F16.F32.PACK_AB R4, RZ, R12 ;  /* 0x0000000cff04b23e */ /* 0x000fe200000000ff */
[----:B-12---:R-:W-:Y:S06]  /*0400*/  @P4 BRA `(.L_x_2057) ;  /* 0x0000000000284947 */ /* 0x006fec0003800000 */
[----:B------:R-:W0:Y:S01]  /*0410*/  LDC.64 R8, c[0x0][0x388] ;  /* 0x0000e200ff087b82 */ /* 0x000e220000000a00 */
[----:B------:R-:W-:Y:S01]  /*0420*/  LEA R13, R0, R3, 0x9 ;  /* 0x00000003000d7211 */ /* 0x000fe200078e48ff */
        /* <DEDUP_REMOVED lines=8> */
.L_x_2057:
[----:B------:R-:W-:Y:S05]  /*04b0*/  BSYNC.RECONVERGENT B0 ;  /* 0x0000000000007941 */ /* 0x000fea0003800200 */
.L_x_2056:
[----:B------:R-:W-:-:S13]  /*04c0*/  ISETP.GE.AND P1, PT, R3, R2, PT ;  /* 0x000000020300720c */ /* 0x000fda0003f26270 */
[----:B------:R-:W-:Y:S05]  /*04d0*/  @P1 EXIT ;  /* 0x000000000000194d */ /* 0x000fea0003800000 */
[----:B0-----:R-:W0:Y:S01]  /*04e0*/  LDC.64 R4, c[0x0][0x388] ;  /* 0x0000e200ff047b82 */ /* 0x001e220000000a00 */
[----:B------:R-:W-:Y:S01]  /*04f0*/  @!P0 HADD2.F32 R7, -RZ, R7.H0_H0 ;  /* 0x20000007ff078230 */ /* 0x000fe20000004100 */
[----:B------:R-:W-:Y:S01]  /*0500*/  LEA R3, R0, R3, 0x9 ;  /* 0x0000000300037211 */ /* 0x000fe200078e48ff */
[----:B-----5:R-:W-:-:S05]  /*0510*/  @!P0 HADD2.F32 R10, -RZ, R10.H0_H0 ;  /* 0x2000000aff0a8230 */ /* 0x020fca0000004100 */
[----:B------:R-:W-:-:S04]  /*0520*/  @!P0 FMNMX.FTZ R10, R7, R10, PT ;  /* 0x0000000a070a8209 */ /* 0x000fc80003810000 */
[----:B------:R-:W-:-:S04]  /*0530*/  @!P0 F2FP.F16.F32.PACK_AB R2, RZ, R10 ;  /* 0x0000000aff02823e */ /* 0x000fc800000000ff */
[----:B------:R-:W-:Y:S01]  /*0540*/  PRMT R0, R2, 0x7610, R0 ;  /* 0x0000761002007816 */ /* 0x000fe20000000000 */
[----:B0-----:R-:W-:-:S05]  /*0550*/  IMAD.WIDE.U32 R2, R3, 0x2, R4 ;  /* 0x0000000203027825 */ /* 0x001fca00078e0004 */
[----:B------:R-:W-:Y:S01]  /*0560*/  STG.E.U16 desc[UR4][R2.64], R0 ;  /* 0x0000000002007986 */ /* 0x000fe2000c101504 */
[----:B------:R-:W-:Y:S05]  /*0570*/  EXIT ;  /* 0x000000000000794d */ /* 0x000fea0003800000 */
.L_x_2058:
        /* <DEDUP_REMOVED lines=16> */
.L_x_40879:


//--------------------- .text._ZN2at6native29vectorized_elementwise_kernelILi2ENS0_13AUnaryFunctorIN3c104HalfES4_S4_ZZZNS0_16fmin_kernel_cudaERNS_18TensorIteratorBaseEENKUlvE_clEvENKUlvE1_clEvEUlS4_S4_E_EESt5arrayIPcLm2EEEEviT0_T1_ --------------------------
	.section	.text._ZN2at6native29vectorized_elementwise_kernelILi2ENS0_13AUnaryFunctorIN3c104HalfES4_S4_ZZZNS0_16fmin_kernel_cudaERNS_18TensorIteratorBaseEENKUlvE_clEvENKUlvE1_clEvEUlS4_S4_E_EESt5arrayIPcLm2EEEEviT0_T1_,"ax",@progbits
	.align	128
        .global         _ZN2at6native29vectorized_elementwise_kernelILi2ENS0_13AUnaryFunctorIN3c104HalfES4_S4_ZZZNS0_16fmin_kernel_cudaERNS_18TensorIteratorBaseEENKUlvE_clEvENKUlvE1_clEvEUlS4_S4_E_EESt5arrayIPcLm2EEEEviT0_T1_
        .type           _ZN2at6native29vectorized_elementwise_kernelILi2ENS0_13AUnaryFunctorIN3c104HalfES4_S4_ZZZNS0_16fmin_kernel_cudaERNS_18TensorIteratorBaseEENKUlvE_clEvENKUlvE1_clEvEUlS4_S4_E_EESt5arrayIPcLm2EEEEviT0_T1_,@function
        .size           _ZN2at6native29vectorized_elementwise_kernelILi2ENS0_13AUnaryFunctorIN3c104HalfES4_S4_ZZZNS0_16fmin_kernel_cudaERNS_18TensorIteratorBaseEENKUlvE_clEvENKUlvE1_clEvEUlS4_S4_E_EESt5arrayIPcLm2EEEEviT0_T1_,(.L_x_40880 - _ZN2at6native29vectorized_elementwise_kernelILi2ENS0_13AUnaryFunctorIN3c104HalfES4_S4_ZZZNS0_16fmin_kernel_cudaERNS_18TensorIteratorBaseEENKUlvE_clEvENKUlvE1_clEvEUlS4_S4_E_EESt5arrayIPcLm2EEEEviT0_T1_)
        .other          _ZN2at6native29vectorized_elementwise_kernelILi2ENS0_13AUnaryFunctorIN3c104HalfES4_S4_ZZZNS0_16fmin_kernel_cudaERNS_18TensorIteratorBaseEENKUlvE_clEvENKUlvE1_clEvEUlS4_S4_E_EESt5arrayIPcLm2EEEEviT0_T1_,@"STO_CUDA_ENTRY STV_DEFAULT"
_ZN2at6native29vectorized_elementwise_kernelILi2ENS0_13AUnaryFunctorIN3c104HalfES4_S4_ZZZNS0_16fmin_kernel_cudaERNS_18TensorIteratorBaseEENKUlvE_clEvENKUlvE1_clEvEUlS4_S4_E_EESt5arrayIPcLm2EEEEviT0_T1_:
.text._ZN2at6native29vectorized_elementwise_kernelILi2ENS0_13AUnaryFunctorIN3c104HalfES4_S4_ZZZNS0_16fmin_kernel_cudaERNS_18TensorIteratorBaseEENKUlvE_clEvENKUlvE1_clEvEUlS4_S4_E_EESt5arrayIPcLm2EEEEviT0_T1_:
        /* <DEDUP_REMOVED lines=9> */
[----:B------:R-:W-:Y:S02]  /*0090*/  PRMT R21, RZ, 0x7610, R21 ;  /* 0x00007610ff157816 */ /* 0x000fe40000000015 */
[----:B0-----:R-:W-:Y:S01]  /*00a0*/  ISETP.GE.U32.AND P5, PT, R23, R2, PT ;  /* 0x000000021700720c */ /* 0x001fe20003fa6070 */
[----:B------:R-:W-:-:S12]  /*00b0*/  IMAD.MOV.U32 R3, RZ, RZ, R23 ;  /* 0x000000ffff037224 */ /* 0x000fd800078e0017 */
[----:B------:R-:W-:Y:S01]  /*00c0*/  @!P5 VIADD R23, R3, 0x80 ;  /* 0x000000800317d836 */ /* 0x000fe20000000000 */
[----:B------:R-:W0:Y:S04]  /*00d0*/  @!P5 LDC.64 R14, c[0x0][0x390] ;  /* 0x0000e400ff0edb82 */ /* 0x000e280000000a00 */
[----:B------:R-:W-:-:S13]  /*00e0*/  ISETP.GE.U32.AND P0, PT, R23, R2, PT ;  /* 0x000000021700720c */ /* 0x000fda0003f06070 */
[----:B------:R-:W-:Y:S01]  /*00f0*/  @!P0 IADD3 R27, PT, PT, R0, R23, RZ ;  /* 0x00000017001b8210 */ /* 0x000fe20007ffe0ff */
[----:B------:R-:W-:-:S05]  /*0100*/  @!P0 VIADD R23, R23, 0x80 ;  /* 0x0000008017178836 */ /* 0x000fca0000000000 */
[----:B------:R-:W-:-:S13]  /*0110*/  ISETP.GE.U32.AND P6, PT, R23, R2, PT ;  /* 0x000000021700720c */ /* 0x000fda0003fc6070 */
[----:B------:R-:W-:Y:S01]  /*0120*/  @!P6 IMAD.IADD R11, R0, 0x1, R23 ;  /* 0x00000001000be824 */ /* 0x000fe200078e0217 */
[----:B------:R-:W-:Y:S01]  /*0130*/  @!P6 IADD3 R23, PT, PT, R23, 0x80, RZ ;  /* 0x000000801717e810 */ /* 0x000fe20007ffe0ff */
[----:B------:R-:W1:Y:S03]  /*0140*/  @!P6 LDC.64 R16, c[0x0][0x390] ;  /* 0x0000e400ff10eb82 */ /* 0x000e660000000a00 */
[----:B------:R-:W-:-:S13]  /*0150*/  ISETP.GE.U32.AND P1, PT, R23, R2, PT ;  /* 0x000000021700720c */ /* 0x000fda0003f26070 */
[----:B------:R-:W-:Y:S01]  /*0160*/  @!P1 IMAD.IADD R19, R0, 0x1, R23 ;  /* 0x0000000100139824 */ /* 0x000fe200078e0217 */
[----:B------:R-:W2:Y:S01]  /*0170*/  @!P1 LDC.64 R12, c[0x0][0x390] ;  /* 0x0000e400ff0c9b82 */ /* 0x000ea20000000a00 */
[----:B------:R-:W-:-:S05]  /*0180*/  @!P1 VIADD R23, R23, 0x80 ;  /* 0x0000008017179836 */ /* 0x000fca0000000000 */
[----:B------:R-:W-:Y:S01]  /*0190*/  ISETP.GE.U32.AND P2, PT, R23, R2, PT ;  /* 0x000000021700720c */ /* 0x000fe20003f46070 */
[----:B-1----:R-:W-:Y:S01]  /*01a0*/  @!P6 IMAD.WIDE.U32 R16, R11, 0x2, R16 ;  /* 0x000000020b10e825 */ /* 0x002fe200078e0010 */
[----:B------:R-:W-:-:S03]  /*01b0*/  PRMT R22, RZ, 0x7610, R22 ;  /* 0x00007610ff167816 */ /* 0x000fc60000000016 */
[C---:B------:R-:W-:Y:S01]  /*01c0*/  @!P5 IMAD.IADD R11, R0.reuse, 0x1, R3 ;  /* 0x00000001000bd824 */ /* 0x040fe200078e0203 */
[----:B------:R-:W3:Y:S07]  /*01d0*/  @!P6 LDG.E.U16 R21, desc[UR4][R16.64] ;  /* 0x000000041015e981 */ /* 0x000eee000c1e1500 */
[----:B------:R-:W-:Y:S01]  /*01e0*/  @!P2 IADD3 R28, PT, PT, R0, R23, RZ ;  /* 0x00000017001ca210 */ /* 0x000fe20007ffe0ff */
[----:B------:R-:W-:-:S05]  /*01f0*/  @!P2 VIADD R23, R23, 0x80 ;  /* 0x000000801717a836 */ /* 0x000fca0000000000 */
[----:B------:R-:W-:-:S13]  /*0200*/  ISETP.GE.U32.AND P3, PT, R23, R2, PT ;  /* 0x000000021700720c */ /* 0x000fda0003f66070 */
[----:B------:R-:W-:Y:S01]  /*0210*/  @!P3 IMAD.IADD R29, R0, 0x1, R23 ;  /* 0x00000001001db824 */ /* 0x000fe200078e0217 */
[----:B------:R-:W-:-:S04]  /*0220*/  @!P3 IADD3 R23, PT, PT, R23, 0x80, RZ ;  /* 0x000000801717b810 */ /* 0x000fc80007ffe0ff */
[-C--:B------:R-:W-:Y:S01]  /*0230*/  ISETP.GE.U32.AND P4, PT, R23, R2.reuse, PT ;  /* 0x000000021700720c */ /* 0x080fe20003f86070 */
[----:B0-----:R-:W-:Y:S01]  /*0240*/  @!P5 IMAD.WIDE.U32 R14, R11, 0x2, R14 ;  /* 0x000000020b0ed825 */ /* 0x001fe200078e000e */
[----:B------:R-:W-:Y:S01]  /*0250*/  PRMT R26, RZ, 0x7610, R26 ;  /* 0x00007610ff1a7816 */ /* 0x000fe2000000001a */
[----:B------:R-:W0:Y:S03]  /*0260*/  @!P2 LDC.64 R10, c[0x0][0x390] ;  /* 0x0000e400ff0aab82 */ /* 0x000e260000000a00 */
[----:B------:R1:W4:Y:S07]  /*0270*/  @!P5 LDG.E.U16 R22, desc[UR4][R14.64] ;  /* 0x000000040e16d981 */ /* 0x00032e000c1e1500 */
[----:B------:R-:W-:Y:S01]  /*0280*/  @!P4 IMAD.IADD R25, R0, 0x1, R23 ;  /* 0x000000010019c824 */ /* 0x000fe200078e0217 */
[----:B------:R-:W-:Y:S01]  /*0290*/  @!P4 IADD3 R23, PT, PT, R23, 0x80, RZ ;  /* 0x000000801717c810 */ /* 0x000fe20007ffe0ff */
[----:B--2---:R-:W-:Y:S01]  /*02a0*/  @!P1 IMAD.WIDE.U32 R12, R19, 0x2, R12 ;  /* 0x00000002130c9825 */ /* 0x004fe200078e000c */
[----:B-1----:R-:W1:Y:S02]  /*02b0*/  @!P3 LDC.64 R14, c[0x0][0x390] ;  /* 0x0000e400ff0ebb82 */ /* 0x002e640000000a00 */
[----:B------:R-:W-:-:S02]  /*02c0*/  ISETP.GE.U32.AND P5, PT, R23, R2, PT ;  /* 0x000000021700720c */ /* 0x000fc40003fa6070 */
[----:B------:R2:W5:Y:S04]  /*02d0*/  @!P1 LDG.E.U16 R26, desc[UR4][R12.64] ;  /* 0x000000040c1a9981 */ /* 0x000568000c1e1500 */
[----:B------:R-:W1:Y:S08]  /*02e0*/  @!P4 LDC.64 R16, c[0x0][0x390] ;  /* 0x0000e400ff10cb82 */ /* 0x000e700000000a00 */
[----:B------:R-:W1:Y:S08]  /*02f0*/  @!P5 LDC.64 R18, c[0x0][0x390] ;  /* 0x0000e400ff12db82 */ /* 0x000e700000000a00 */
[----:B--2---:R-:W2:Y:S01]  /*0300*/  @!P0 LDC.64 R12, c[0x0][0x390] ;  /* 0x0000e400ff0c8b82 */ /* 0x004ea20000000a00 */
[----:B------:R-:W-:-:S02]  /*0310*/  @!P5 IMAD.IADD R23, R0, 0x1, R23 ;  /* 0x000000010017d824 */ /* 0x000fc400078e0217 */
[----:B0-----:R-:W-:Y:S01]  /*0320*/  @!P2 IMAD.WIDE.U32 R10, R28, 0x2, R10 ;  /* 0x000000021c0aa825 */ /* 0x001fe200078e000a */
[----:B------:R-:W-:-:S03]  /*0330*/  PRMT R28, RZ, 0x7610, R28 ;  /* 0x00007610ff1c7816 */ /* 0x000fc6000000001c */
[----:B-1----:R-:W-:Y:S01]  /*0340*/  @!P3 IMAD.WIDE.U32 R14, R29, 0x2, R14 ;  /* 0x000000021d0eb825 */ /* 0x002fe200078e000e */
[----:B------:R-:W-:Y:S02]  /*0350*/  PRMT R29, RZ, 0x7610, R29 ;  /* 0x00007610ff1d7816 */ /* 0x000fe4000000001d */
[----:B------:R0:W5:Y:S01]  /*0360*/  @!P2 LDG.E.U16 R28, desc[UR4][R10.64] ;  /* 0x000000040a1ca981 */ /* 0x000162000c1e1500 */
[----:B------:R-:W-:Y:S01]  /*0370*/  @!P4 IMAD.WIDE.U32 R16, R25, 0x2, R16 ;  /* 0x000000021910c825 */ /* 0x000fe200078e0010 */
[----:B------:R-:W-:Y:S02]  /*0380*/  PRMT R25, RZ, 0x7610, R25 ;  /* 0x00007610ff197816 */ /* 0x000fe40000000019 */
[----:B------:R-:W5:Y:S01]  /*0390*/  @!P3 LDG.E.U16 R29, desc[UR4][R14.64] ;  /* 0x000000040e1db981 */ /* 0x000f62000c1e1500 */
[----:B------:R-:W-:Y:S01]  /*03a0*/  @!P5 IMAD.WIDE.U32 R18, R23, 0x2, R18 ;  /* 0x000000021712d825 */ /* 0x000fe200078e0012 */
[----:B------:R-:W-:Y:S02]  /*03b0*/  PRMT R23, RZ, 0x7610, R23 ;  /* 0x00007610ff177816 */ /* 0x000fe40000000017 */
[----:B------:R1:W5:Y:S04]  /*03c0*/  @!P4 LDG.E.U16 R25, desc[UR4][R16.64] ;  /* 0x000000041019c981 */ /* 0x000368000c1e1500 */
[----:B------:R-:W5:Y:S01]  /*03d0*/  @!P5 LDG.E.U16 R23, desc[UR4][R18.64] ;  /* 0x000000041217d981 */ /* 0x000f62000c1e1500 */
[----:B--2---:R-:W-:Y:S01]  /*03e0*/  @!P0 IMAD.WIDE.U32 R12, R27, 0x2, R12 ;  /* 0x000000021b0c8825 */ /* 0x004fe200078e000c */
[----:B------:R-:W-:-:S06]  /*03f0*/  PRMT R27, RZ, 0x7610, R27 ;  /* 0x00007610ff1b7816 */ /* 0x000fcc000000001b */
[----:B------:R2:W5:Y:S01]  /*0400*/  @!P0 LDG.E.U16 R27, desc[UR4][R12.64] ;  /* 0x000000040c1b8981 */ /* 0x000562000c1e1500 */
[----:B0-----:R-:W-:-:S05]  /*0410*/  VIADD R11, R3, 0x100 ;  /* 0x00000100030b7836 */ /* 0x001fca0000000000 */
[-C--:B------:R-:W-:Y:S02]  /*0420*/  ISETP.GE.U32.AND P5, PT, R11, R2.reuse, PT ;  /* 0x000000020b00720c */ /* 0x080fe40003fa6070 */
[----:B------:R-:W-:-:S11]  /*0430*/  ISETP.GE.U32.AND P0, PT, R3, R2, PT ;  /* 0x000000020300720c */ /* 0x000fd60003f06070 */
[----:B------:R-:W0:Y:S01]  /*0440*/  @!P5 LDC.U16 R10, c[0x0][0x386] ;  /* 0x0000e180ff0adb82 */ /* 0x000e220000000400 */
[----:B------:R-:W-:-:S07]  /*0450*/  IADD3 R11, PT, PT, R3, 0x180, RZ ;  /* 0x00000180030b7810 */ /* 0x000fce0007ffe0ff */
[----:B-1----:R-:W1:Y:S01]  /*0460*/  @!P0 LDC.U16 R16, c[0x0][0x386] ;  /* 0x0000e180ff108b82 */ /* 0x002e620000000400 */
[----:B------:R-:W-:Y:S01]  /*0470*/  ISETP.GE.U32.AND P1, PT, R11, R2, PT ;  /* 0x000000020b00720c */ /* 0x000fe20003f26070 */
[C---:B------:R-:W-:Y:S01]  /*0480*/  VIADD R11, R3.reuse, 0x200 ;  /* 0x00000200030b7836 */ /* 0x040fe20000000000 */
[C---:B--2---:R-:W-:Y:S01]  /*0490*/  IADD3 R13, PT, PT, R3.reuse, 0x300, RZ ;  /* 0x00000300030d7810 */ /* 0x044fe20007ffe0ff */
[----:B------:R-:W-:-:S03]  /*04a0*/  VIADD R15, R3, 0x380 ;  /* 0x00000380030f7836 */ /* 0x000fc60000000000 */
[-C--:B------:R-:W-:Y:S01]  /*04b0*/  ISETP.GE.U32.AND P2, PT, R11, R2.reuse, PT ;  /* 0x000000020b00720c */ /* 0x080fe20003f46070 */
[----:B------:R-:W-:Y:S01]  /*04c0*/  VIADD R11, R3, 0x280 ;  /* 0x00000280030b7836 */ /* 0x000fe20000000000 */
[-C--:B------:R-:W-:Y:S01]  /*04d0*/  ISETP.GE.U32.AND P4, PT, R13, R2.reuse, PT ;  /* 0x000000020d00720c */ /* 0x080fe20003f86070 */
[----:B------:R-:W-:Y:S02]  /*04e0*/  VIADD R13, R3, 0x80 ;  /* 0x00000080030d7836 */ /* 0x000fe40000000000 */
[----:B0-----:R-:W-:Y:S01]  /*04f0*/  @!P5 HADD2.F32 R10, -RZ, R10.H0_H0 ;  /* 0x2000000aff0ad230 */ /* 0x001fe20000004100 */
[-C--:B------:R-:W-:Y:S02]  /*0500*/  ISETP.GE.U32.AND P3, PT, R11, R2.reuse, PT ;  /* 0x000000020b00720c */ /* 0x080fe40003f66070 */
[----:B------:R-:W-:Y:S01]  /*0510*/  ISETP.GE.U32.AND P6, PT, R15, R2, PT ;  /* 0x000000020f00720c */ /* 0x000fe20003fc6070 */
[----:B-1----:R-:W-:-:S04]  /*0520*/  @!P0 HADD2.F32 R17, -RZ, R16.H0_H0 ;  /* 0x20000010ff118230 */ /* 0x002fc80000004100 */
[----:B------:R-:W0:Y:S01]  /*0530*/  @!P2 LDC.U16 R14, c[0x0][0x386] ;  /* 0x0000e180ff0eab82 */ /* 0x000e220000000400 */
[----:B------:R-:W-:-:S07]  /*0540*/  @!P0 IADD3 R19, PT, PT, R0, R3, RZ ;  /* 0x0000000300138210 */ /* 0x000fce0007ffe0ff */
[----:B------:R-:W1:Y:S08]  /*0550*/  @!P1 LDC.U16 R12, c[0x0][0x386] ;  /* 0x0000e180ff0c9b82 */ /* 0x000e700000000400 */
[----:B------:R-:W2:Y:S08]  /*0560*/  @!P3 LDC.U16 R15, c[0x0][0x386] ;  /* 0x0000e180ff0fbb82 */ /* 0x000eb00000000400 */
[----:B------:R-:W0:Y:S08]  /*0570*/  @!P4 LDC.U16 R16, c[0x0][0x386] ;  /* 0x0000e180ff10cb82 */ /* 0x000e300000000400 */
[----:B------:R-:W2:Y:S01]  /*0580*/  @!P6 LDC.U16 R18, c[0x0][0x386] ;  /* 0x0000e180ff12eb82 */ /* 0x000ea20000000400 */
[----:B------:R-:W-:-:S02]  /*0590*/  @!P0 IMAD.MOV.U32 R3, RZ, RZ, R13 ;  /* 0x000000ffff038224 */ /* 0x000fc400078e000d */
[----:B-1----:R-:W-:Y:S01]  /*05a0*/  @!P1 HADD2.F32 R12, -RZ, R12.H0_H0 ;  /* 0x2000000cff0c9230 */ /* 0x002fe20000004100 */
[----:B------:R-:W-:Y:S04]  /*05b0*/  BSSY.RECONVERGENT B0, `(.L_x_2060) ;  /* 0x000004f000007945 */ /* 0x000fe80003800200 */
[----:B------:R-:W-:Y:S01]  /*05c0*/  BSSY.RELIABLE B1, `(.L_x_2061) ;  /* 0x0000047000017945 */ /* 0x000fe20003800100 */
[----:B0-----:R-:W-:Y:S02]  /*05d0*/  @!P4 HADD2.F32 R16, -RZ, R16.H0_H0 ;  /* 0x20000010ff10c230 */ /* 0x001fe40000004100 */
[----:B--2---:R-:W-:Y:S02]  /*05e0*/  @!P6 HADD2.F32 R18, -RZ, R18.H0_H0 ;  /* 0x20000012ff12e230 */ /* 0x004fe40000004100 */
[----:B---3--:R-:W-:-:S05]  /*05f0*/  @!P5 HADD2.F32 R21, -RZ, R21.H0_H0 ;  /* 0x20000015ff15d230 */ /* 0x008fca0000004100 */
[----:B------:R-:W-:Y:S02]  /*0600*/  @!P5 FMNMX.FTZ R21, R10, R21, PT ;  /* 0x000000150a15d209 */ /* 0x000fe40003810000 */
[----:B------:R-:W0:Y:S02]  /*0610*/  @!P0 LDC.64 R10, c[0x0][0x388] ;  /* 0x0000e200ff0a8b82 */ /* 0x000e240000000a00 */
[----:B------:R-:W-:Y:S02]  /*0620*/  @!P5 F2FP.F16.F32.PACK_AB R4, RZ, R21 ;  /* 0x00000015ff04d23e */ /* 0x000fe400000000ff */
[----:B------:R-:W-:Y:S01]  /*0630*/  ISETP.GE.U32.AND P5, PT, R13, R2, PT ;  /* 0x000000020d00720c */ /* 0x000fe20003fa6070 */
[----:B----4-:R-:W-:-:S05]  /*0640*/  @!P0 HADD2.F32 R22, -RZ, R22.H0_H0 ;  /* 0x20000016ff168230 */ /* 0x010fca0000004100 */
[----:B------:R-:W-:-:S07]  /*0650*/  @!P0 FMNMX.FTZ R22, R17, R22, PT ;  /* 0x0000001611168209 */ /* 0x000fce0003810000 */
[----:B------:R-:W1:Y:S01]  /*0660*/  @!P5 LDC.U16 R17, c[0x0][0x386] ;  /* 0x0000e180ff11db82 */ /* 0x000e620000000400 */
[----:B0-----:R-:W-:Y:S01]  /*0670*/  @!P0 IMAD.WIDE.U32 R10, R19, 0x2, R10 ;  /* 0x00000002130a8825 */ /* 0x001fe200078e000a */
[----:B------:R-:W-:-:S05]  /*0680*/  @!P0 F2FP.F16.F32.PACK_AB R24, RZ, R22 ;  /* 0x00000016ff18823e */ /* 0x000fca00000000ff */
[----:B------:R1:W-:Y:S01]  /*0690*/  @!P0 STG.E.U16 desc[UR4][R10.64], R24 ;  /* 0x000000180a008986 */ /* 0x0003e2000c101504 */
[----:B------:R-:W-:Y:S01]  /*06a0*/  ISETP.GE.U32.AND P0, PT, R3, R2, PT ;  /* 0x000000020300720c */ /* 0x000fe20003f06070 */
[----:B------:R-:W-:Y:S02]  /*06b0*/  @!P2 HADD2.F32 R21, -RZ, R14.H0_H0 ;  /* 0x2000000eff15a230 */ /* 0x000fe40000004100 */
[----:B-----5:R-:W-:Y:S02]  /*06c0*/  @!P1 HADD2.F32 R19, -RZ, R26.H0_H0 ;  /* 0x2000001aff139230 */ /* 0x020fe40000004100 */
[----:B------:R-:W-:-:S03]  /*06d0*/  @!P3 HADD2.F32 R14, -RZ, R15.H0_H0 ;  /* 0x2000000fff0eb230 */ /* 0x000fc60000004100 */
[----:B------:R-:W-:Y:S01]  /*06e0*/  @!P1 FMNMX.FTZ R12, R12, R19, PT ;  /* 0x000000130c0c9209 */ /* 0x000fe20003810000 */
[----:B-1----:R-:W-:-:S03]  /*06f0*/  @!P5 HADD2.F32 R10, -RZ, R17.H0_H0 ;  /* 0x20000011ff0ad230 */ /* 0x002fc60000004100 */
[----:B------:R-:W-:Y:S01]  /*0700*/  @!P1 F2FP.F16.F32.PACK_AB R5, RZ, R12 ;  /* 0x0000000cff05923e */ /* 0x000fe200000000ff */
[----:B------:R-:W-:Y:S02]  /*0710*/  @!P2 HADD2.F32 R28, -RZ, R28.H0_H0 ;  /* 0x2000001cff1ca230 */ /* 0x000fe40000004100 */
[----:B------:R-:W-:Y:S02]  /*0720*/  @!P3 HADD2.F32 R29, -RZ, R29.H0_H0 ;  /* 0x2000001dff1db230 */ /* 0x000fe40000004100 */
[----:B------:R-:W-:Y:S02]  /*0730*/  @!P4 HADD2.F32 R25, -RZ, R25.H0_H0 ;  /* 0x20000019ff19c230 */ /* 0x000fe40000004100 */
[----:B------:R-:W-:Y:S01]  /*0740*/  @!P6 HADD2.F32 R23, -RZ, R23.H0_H0 ;  /* 0x20000017ff17e230 */ /* 0x000fe20000004100 */
[----:B------:R-:W-:Y:S02]  /*0750*/  @!P2 FMNMX.FTZ R13, R21, R28, PT ;  /* 0x0000001c150da209 */ /* 0x000fe40003810000 */
[----:B------:R-:W-:Y:S01]  /*0760*/  @!P3 FMNMX.FTZ R29, R14, R29, PT ;  /* 0x0000001d0e1db209 */ /* 0x000fe20003810000 */
[----:B------:R-:W-:Y:S01]  /*0770*/  @!P5 HADD2.F32 R27, -RZ, R27.H0_H0 ;  /* 0x2000001bff1bd230 */ /* 0x000fe20000004100 */
[----:B------:R-:W-:-:S02]  /*0780*/  @!P4 FMNMX.FTZ R25, R16, R25, PT ;  /* 0x000000191019c209 */ /* 0x000fc40003810000 */
[----:B------:R-:W-:Y:S02]  /*0790*/  @!P6 FMNMX.FTZ R23, R18, R23, PT ;  /* 0x000000171217e209 */ /* 0x000fe40003810000 */
[----:B------:R-:W-:Y:S02]  /*07a0*/  @!P5 FMNMX.FTZ R27, R10, R27, PT ;  /* 0x0000001b0a1bd209 */ /* 0x000fe40003810000 */
[----:B------:R-:W-:Y:S02]  /*07b0*/  @!P2 F2FP.F16.F32.PACK_AB R6, RZ, R13 ;  /* 0x0000000dff06a23e */ /* 0x000fe400000000ff */
[----:B------:R-:W-:Y:S02]  /*07c0*/  @!P3 F2FP.F16.F32.PACK_AB R7, RZ, R29 ;  /* 0x0000001dff07b23e */ /* 0x000fe400000000ff */
[----:B------:R-:W-:Y:S02]  /*07d0*/  @!P4 F2FP.F16.F32.PACK_AB R8, RZ, R25 ;  /* 0x00000019ff08c23e */ /* 0x000fe400000000ff */
[----:B------:R-:W-:-:S02]  /*07e0*/  @!P6 F2FP.F16.F32.PACK_AB R9, RZ, R23 ;  /* 0x00000017ff09e23e */ /* 0x000fc400000000ff */
[----:B------:R-:W-:Y:S01]  /*07f0*/  @!P5 F2FP.F16.F32.PACK_AB R20, RZ, R27 ;  /* 0x0000001bff14d23e */ /* 0x000fe200000000ff */
[----:B------:R-:W-:Y:S06]  /*0800*/  @P0 BRA `(.L_x_2062) ;  /* 0x0000000000300947 */ /* 0x000fec0003800000 */
[----:B------:R-:W0:Y:S01]  /*0810*/  LDC.64 R10, c[0x0][0x388] ;  /* 0x0000e200ff0a7b82 */ /* 0x000e220000000a00 */
[----:B------:R-:W-:Y:S01]  /*0820*/  IMAD.IADD R13, R0, 0x1, R3 ;  /* 0x00000001000d7824 */ /* 0x000fe200078e0203 */
[----:B------:R-:W-:-:S04]  /*0830*/  IADD3 R3, PT, PT, R3, 0x80, RZ ;  /* 0x0000008003037810 */ /* 0x000fc80007ffe0ff */
        /* <DEDUP_REMOVED lines=9> */
.L_x_2062:
[----:B------:R-:W-:-:S13]  /*08d0*/  ISETP.GE.U32.AND P0, PT, R3, R2, PT ;  /* 0x000000020300720c */ /* 0x000fda0003f06070 */
[----:B------:R-:W-:Y:S05]  /*08e0*/  @P0 BRA `(.L_x_2064) ;  /* 0x0000000000300947 */ /* 0x000fea0003800000 */
[----:B0-----:R-:W0:Y:S01]  /*08f0*/  LDC.64 R10, c[0x0][0x388] ;  /* 0x0000e200ff0a7b82 */ /* 0x001e220000000a00 */
[----:B------:R-:W-:Y:S01]  /*0900*/  IADD3 R13, PT, PT, R0, R3, RZ ;  /* 0x00000003000d7210 */ /* 0x000fe20007ffe0ff */
[----:B------:R-:W-:-:S04]  /*0910*/  VIADD R3, R3, 0x80 ;  /* 0x0000008003037836 */ /* 0x000fc80000000000 */
[----:B0-----:R-:W-:-:S05]  /*0920*/  IMAD.WIDE.U32 R10, R13, 0x2, R10 ;  /* 0x000000020d0a7825 */ /* 0x001fca00078e000a */
[----:B------:R1:W-:Y:S02]  /*0930*/  STG.E.U16 desc[UR4][R10.64], R5 ;  /* 0x000000050a007986 */ /* 0x0003e4000c101504 */
.L_x_2063:
[----:B------:R-:W-:-:S13]  /*0940*/  ISETP.GE.U32.AND P0, PT, R3, R2, PT ;  /* 0x000000020300720c */ /* 0x000fda0003f06070 */
[----:B------:R-:W-:Y:S05]  /*0950*/  @P0 BRA `(.L_x_2065) ;  /* 0x0000000000340947 */ /* 0x000fea0003800000 */
[----:B-1----:R-:W1:Y:S01]  /*0960*/  LDC.64 R4, c[0x0][0x388] ;  /* 0x0000e200ff047b82 */ /* 0x002e620000000a00 */
[----:B0-----:R-:W-:Y:S01]  /*0970*/  IMAD.IADD R11, R0, 0x1, R3 ;  /* 0x00000001000b7824 */ /* 0x001fe200078e0203 */
[----:B------:R-:W-:-:S03]  /*0980*/  IADD3 R3, PT, PT, R3, 0x80, RZ ;  /* 0x0000008003037810 */ /* 0x000fc60007ffe0ff */
[----:B-1----:R-:W-:-:S05]  /*0990*/  IMAD.WIDE.U32 R4, R11, 0x2, R4 ;  /* 0x000000020b047825 */ /* 0x002fca00078e0004 */
[----:B------:R1:W-:Y:S02]  /*09a0*/  STG.E.U16 desc[UR4][R4.64], R6 ;  /* 0x0000000604007986 */ /* 0x0003e4000c101504 */
.L_x_2064:
        /* <DEDUP_REMOVED lines=8> */
.L_x_2065:
[----:B------:R-:W-:Y:S05]  /*0a30*/  BSYNC.RELIABLE B1 ;  /* 0x0000000000017941 */ /* 0x000fea0003800100 */
.L_x_2061:
[----:B------:R-:W-:-:S13]  /*0a40*/  ISETP.GE.U32.AND P0, PT, R3, R2, PT ;  /* 0x000000020300720c */ /* 0x000fda0003f06070 */
[----:B-12---:R-:W1:Y:S01]  /*0a50*/  @!P0 LDC.64 R4, c[0x0][0x388] ;  /* 0x0000e200ff048b82 */ /* 0x006e620000000a00 */
[----:B------:R-:W-:Y:S01]  /*0a60*/  @!P0 IADD3 R7, PT, PT, R0, R3, RZ ;  /* 0x0000000300078210 */ /* 0x000fe20007ffe0ff */
[----:B------:R-:W-:-:S04]  /*0a70*/  @!P0 VIADD R3, R3, 0x80 ;  /* 0x0000008003038836 */ /* 0x000fc80000000000 */
[----:B-1----:R-:W-:-:S05]  /*0a80*/  @!P0 IMAD.WIDE.U32 R4, R7, 0x2, R4 ;  /* 0x0000000207048825 */ /* 0x002fca00078e0004 */
[----:B------:R2:W-:Y:S02]  /*0a90*/  @!P0 STG.E.U16 desc[UR4][R4.64], R8 ;  /* 0x0000000804008986 */ /* 0x0005e4000c101504 */
.L_x_2066:
[----:B------:R-:W-:Y:S05]  /*0aa0*/  BSYNC.RECONVERGENT B0 ;  /* 0x0000000000007941 */ /* 0x000fea0003800200 */
.L_x_2060:
[----:B------:R-:W-:Y:S05]  /*0ab0*/  WARPSYNC.ALL ;  /* 0x0000000000007948 */ /* 0x000fea0003800000 */
[----:B------:R-:W-:-:S13]  /*0ac0*/  ISETP.GE.U32.AND P0, PT, R3, R2, PT ;  /* 0x000000020300720c */ /* 0x000fda0003f06070 */
[----:B------:R-:W-:Y:S05]  /*0ad0*/  @P0 EXIT ;  /* 0x000000000000094d */ /* 0x000fea0003800000 */
[----:B012---:R-:W0:Y:S01]  /*0ae0*/  LDC.64 R4, c[0x0][0x388] ;  /* 0x0000e200ff047b82 */ /* 0x007e220000000a00 */
[----:B------:R-:W-:-:S05]  /*0af0*/  IADD3 R3, PT, PT, R0, R3, RZ ;  /* 0x0000000300037210 */ /* 0x000fca0007ffe0ff */
[----:B0-----:R-:W-:-:S05]  /*0b00*/  IMAD.WIDE.U32 R2, R3, 0x2, R4 ;  /* 0x0000000203027825 */ /* 0x001fca00078e0004 */
[----:B------:R-:W-:Y:S01]  /*0b10*/  STG.E.U16 desc[UR4][R2.64], R9 ;  /* 0x0000000902007986 */ /* 0x000fe2000c101504 */
[----:B------:R-:W-:Y:S05]  /*0b20*/  EXIT ;  /* 0x000000000000794d */ /* 0x000fea0003800000 */
.L_x_2059:
[----:B------:R-:W0:Y:S01]  /*0b30*/  S2R R11, SR_TID.X ;  /* 0x00000000000b7919 */ /* 0x000e220000002100 */
[----:B------:R-:W1:Y:S02]  /*0b40*/  LDC.64 R2, c[0x0][0x390] ;  /* 0x0000e400ff027b82 */ /* 0x000e640000000a00 */
[----:B-1----:R-:W-:-:S04]  /*0b50*/  IMAD.WIDE.U32 R2, R0, 0x2, R2 ;  /* 0x0000000200027825 */ /* 0x002fc800078e0002 */
[----:B0-----:R-:W-:Y:S02]  /*0b60*/  IMAD.WIDE.U32 R4, R11, 0x4, R2 ;  /* 0x000000040b047825 */ /* 0x001fe400078e0002 */
[----:B------:R-:W0:Y:S03]  /*0b70*/  LDC.64 R2, c[0x0][0x388] ;  /* 0x0000e200ff027b82 */ /* 0x000e260000000a00 */
[----:B------:R-:W2:Y:S04]  /*0b80*/  LDG.E R6, desc[UR4][R4.64] ;  /* 0x0000000404067981 */ /* 0x000ea8000c1e1900 */
[----:B------:R-:W3:Y:S04]  /*0b90*/  LDG.E R7, desc[UR4][R4.64+0x200] ;  /* 0x0002000404077981 */ /* 0x000ee8000c1e1900 */
[----:B------:R-:W4:Y:S04]  /*0ba0*/  LDG.E R8, desc[UR4][R4.64+0x400] ;  /* 0x0004000404087981 */ /* 0x000f28000c1e1900 */
[----:B------:R1:W5:Y:S01]  /*0bb0*/  LDG.E R9, desc[UR4][R4.64+0x600] ;  /* 0x0006000404097981 */ /* 0x000362000c1e1900 */
[----:B------:R-:W1:Y:S01]  /*0bc0*/  LDC.U16 R10, c[0x0][0x386] ;  /* 0x0000e180ff0a7b82 */ /* 0x000e620000000400 */
[----:B0-----:R-:W-:-:S04]  /*0bd0*/  IMAD.WIDE.U32 R2, R0, 0x2, R2 ;  /* 0x0000000200027825 */ /* 0x001fc800078e0002 */
[----:B------:R-:W-:-:S04]  /*0be0*/  IMAD.WIDE.U32 R2, R11, 0x4, R2 ;  /* 0x000000040b027825 */ /* 0x000fc800078e0002 */
[----:B-1----:R-:W-:Y:S02]  /*0bf0*/  HADD2.F32 R13, -RZ, R10.H0_H0 ;  /* 0x2000000aff0d7230 */ /* 0x002fe40000004100 */
[--C-:B--2---:R-:W-:Y:S02]  /*0c00*/  HADD2.F32 R0, -RZ, R6.reuse.H0_H0 ;  /* 0x20000006ff007230 */ /* 0x104fe40000004100 */
[----:B------:R-:W-:Y:S02]  /*0c10*/  HADD2.F32 R6, -RZ, R6.H1_H1 ;  /* 0x30000006ff067230 */ /* 0x000fe40000004100 */
[--C-:B---3--:R-:W-:Y:S01]  /*0c20*/  HADD2.F32 R10, -RZ, R7.reuse.H0_H0 ;  /* 0x20000007ff0a7230 */ /* 0x108fe20000004100 */
[C---:B------:R-:W-:Y:S01]  /*0c30*/  FMNMX.FTZ R0, R13.reuse, R0, PT ;  /* 0x000000000d007209 */ /* 0x040fe20003810000 */
[----:B------:R-:W-:Y:S01]  /*0c40*/  HADD2.F32 R7, -RZ, R7.H1_H1 ;  /* 0x30000007ff077230 */ /* 0x000fe20000004100 */
[C---:B------:R-:W-:Y:S01]  /*0c50*/  FMNMX.FTZ R5, R13.reuse, R6, PT ;  /* 0x000000060d057209 */ /* 0x040fe20003810000 */
[--C-:B----4-:R-:W-:Y:S01]  /*0c60*/  HADD2.F32 R11, -RZ, R8.reuse.H0_H0 ;  /* 0x20000008ff0b7230 */ /* 0x110fe20000004100 */
[C---:B------:R-:W-:Y:S01]  /*0c70*/  FMNMX.FTZ R10, R13.reuse, R10, PT ;  /* 0x0000000a0d0a7209 */ /* 0x040fe20003810000 */
[----:B------:R-:W-:Y:S01]  /*0c80*/  HADD2.F32 R8, -RZ, R8.H1_H1 ;  /* 0x30000008ff087230 */ /* 0x000fe20000004100 */
[C---:B------:R-:W-:Y:S01]  /*0c90*/  FMNMX.FTZ R7, R13.reuse, R7, PT ;  /* 0x000000070d077209 */ /* 0x040fe20003810000 */
[--C-:B-----5:R-:W-:Y:S01]  /*0ca0*/  HADD2.F32 R4, -RZ, R9.reuse.H0_H0 ;  /* 0x20000009ff047230 */ /* 0x120fe20000004100 */
[C---:B------:R-:W-:Y:S01]  /*0cb0*/  FMNMX.FTZ R11, R13.reuse, R11, PT ;  /* 0x0000000b0d0b7209 */ /* 0x040fe20003810000 */
[----:B------:R-:W-:Y:S01]  /*0cc0*/  HADD2.F32 R9, -RZ, R9.H1_H1 ;  /* 0x30000009ff097230 */ /* 0x000fe20000004100 */
[----:B------:R-:W-:-:S02]  /*0cd0*/  FMNMX.FTZ R8, R13, R8, PT ;  /* 0x000000080d087209 */ /* 0x000fc40003810000 */
[C---:B------:R-:W-:Y:S02]  /*0ce0*/  FMNMX.FTZ R4, R13.reuse, R4, PT ;  /* 0x000000040d047209 */ /* 0x040fe40003810000 */
[----:B------:R-:W-:Y:S02]  /*0cf0*/  FMNMX.FTZ R9, R13, R9, PT ;  /* 0x000000090d097209 */ /* 0x000fe40003810000 */
[----:B------:R-:W-:Y:S02]  /*0d00*/  F2FP.F16.F32.PACK_AB R5, R5, R0 ;  /* 0x000000000505723e */ /* 0x000fe400000000ff */
[----:B------:R-:W-:Y:S02]  /*0d10*/  F2FP.F16.F32.PACK_AB R7, R7, R10 ;  /* 0x0000000a0707723e */ /* 0x000fe400000000ff */
[----:B------:R-:W-:Y:S01]  /*0d20*/  F2FP.F16.F32.PACK_AB R11, R8, R11 ;  /* 0x0000000b080b723e */ /* 0x000fe200000000ff */
[----:B------:R-:W-:Y:S01]  /*0d30*/  STG.E desc[UR4][R2.64], R5 ;  /* 0x0000000502007986 */ /* 0x000fe2000c101904 */
[----:B------:R-:W-:-:S03]  /*0d40*/  F2FP.F16.F32.PACK_AB R9, R9, R4 ;  /* 0x000000040909723e */ /* 0x000fc600000000ff */
[----:B------:R-:W-:Y:S04]  /*0d50*/  STG.E desc[UR4][R2.64+0x200], R7 ;  /* 0x0002000702007986 */ /* 0x000fe8000c101904 */
[----:B------:R-:W-:Y:S04]  /*0d60*/  STG.E desc[UR4][R2.64+0x400], R11 ;  /* 0x0004000b02007986 */ /* 0x000fe8000c101904 */
[----:B------:R-:W-:Y:S01]  /*0d70*/  STG.E desc[UR4][R2.64+0x600], R9 ;  /* 0x0006000902007986 */ /* 0x000fe2000c101904 */
[----:B------:R-:W-:Y:S05]  /*0d80*/  EXIT ;  /* 0x000000000000794d */ /* 0x000fea0003800000 */
.L_x_2067:
        /* <DEDUP_REMOVED lines=15> */
.L_x_40880:


//--------------------- .text._ZN2at6native29vectorized_elementwise_kernelILi4ENS0_13AUnaryFunctorIN3c104HalfES4_S4_ZZZNS0_16fmin_kernel_cudaERNS_18TensorIteratorBaseEENKUlvE_clEvENKUlvE1_clEvEUlS4_S4_E_EESt5arrayIPcLm2EEEEviT0_T1_ --------------------------
	.section	.text._ZN2at6native29vectorized_elementwise_kernelILi4ENS0_13AUnaryFunctorIN3c104HalfES4_S4_ZZZNS0_16fmin_kernel_cudaERNS_18TensorIteratorBaseEENKUlvE_clEvENKUlvE1_clEvEUlS4_S4_E_EESt5arrayIPcLm2EEEEviT0_T1_,"ax",@progbits
	.align	128
        .global         _ZN2at6native29vectorized_elementwise_kernelILi4ENS0_13AUnaryFunctorIN3c104HalfES4_S4_ZZZNS0_16fmin_kernel_cudaERNS_18TensorIteratorBaseEENKUlvE_clEvENKUlvE1_clEvEUlS4_S4_E_EESt5arrayIPcLm2EEEEviT0_T1_
        .type           _ZN2at6native29vectorized_elementwise_kernelILi4ENS0_13AUnaryFunctorIN3c104HalfES4_S4_ZZZNS0_16fmin_kernel_cudaERNS_18TensorIteratorBaseEENKUlvE_clEvENKUlvE1_clEvEUlS4_S4_E_EESt5arrayIPcLm2EEEEviT0_T1_,@function
        .size           _ZN2at6native29vectorized_elementwise_kernelILi4ENS0_13AUnaryFunctorIN3c104HalfES4_S4_ZZZNS0_16fmin_kernel_cudaERNS_18TensorIteratorBaseEENKUlvE_clEvENKUlvE1_clEvEUlS4_S4_E_EESt5arrayIPcLm2EEEEviT0_T1_,(.L_x_40881 - _ZN2at6native29vectorized_elementwise_kernelILi4ENS0_13AUnaryFunctorIN3c104HalfES4_S4_ZZZNS0_16fmin_kernel_cudaERNS_18TensorIteratorBaseEENKUlvE_clEvENKUlvE1_clEvEUlS4_S4_E_EESt5arrayIPcLm2EEEEviT0_T1_)
        .other          _ZN2at6native29vectorized_elementwise_kernelILi4ENS0_13AUnaryFunctorIN3c104HalfES4_S4_ZZZNS0_16fmin_kernel_cudaERNS_18TensorIteratorBaseEENKUlvE_clEvENKUlvE1_clEvEUlS4_S4_E_EESt5arrayIPcLm2EEEEviT0_T1_,@"STO_CUDA_ENTRY STV_DEFAULT"
_ZN2at6native29vectorized_elementwise_kernelILi4ENS0_13AUnaryFunctorIN3c104HalfES4_S4_ZZZNS0_16fmin_kernel_cudaERNS_18TensorIteratorBaseEENKUlvE_clEvENKUlvE1_clEvEUlS4_S4_E_EESt5arrayIPcLm2EEEEviT0_T1_:
.text._ZN2at6native29vectorized_elementwise_kernelILi4ENS0_13AUnaryFunctorIN3c104HalfES4_S4_ZZZNS0_16fmin_kernel_cudaERNS_18TensorIteratorBaseEENKUlvE_clEvENKUlvE1_clEvEUlS4_S4_E_EESt5arrayIPcLm2EEEEviT0_T1_:
        /* <DEDUP_REMOVED lines=141> */
.L_x_2071:
[----:B------:R-:W-:-:S13]  /*08d0*/  ISETP.GE.U32.AND P0, PT, R3, R2, PT ;  /* 0x000000020300720c */ /* 0x000fda0003f06070 */
[----:B------:R-:W-:Y:S05]  /*08e0*/  @P0 BRA `(.L_x_2073) ;  /* 0x0000000000300947 */ /* 0x000fea0003800000 */
[----:B0-----:R-:W0:Y:S01]  /*08f0*/  LDC.64 R10, c[0x0][0x388] ;  /* 0x0000e200ff0a7b82 */ /* 0x001e220000000a00 */
[----:B------:R-:W-:Y:S01]  /*0900*/  IADD3 R13, PT, PT, R0, R3, RZ ;  /* 0x00000003000d7210 */ /* 0x000fe20007ffe0ff */
[----:B------:R-:W-:-:S04]  /*0910*/  VIADD R3, R3, 0x80 ;  /* 0x0000008003037836 */ /* 0x000fc80000000000 */
[----:B0-----:R-:W-:-:S05]  /*0920*/  IMAD.WIDE.U32 R10, R13, 0x2, R10 ;  /* 0x000000020d0a7825 */ /* 0x001fca00078e000a */
[----:B------:R1:W-:Y:S02]  /*0930*/  STG.E.U16 desc[UR4][R10.64], R5 ;  /* 0x000000050a007986 */ /* 0x0003e4000c101504 */
.L_x_2072:
[----:B------:R-:W-:-:S13]  /*0940*/  ISETP.GE.U32.AND P0, PT, R3, R2, PT ;  /* 0x000000020300720c */ /* 0x000fda0003f06070 */
[----:B------:R-:W-:Y:S05]  /*0950*/  @P0 BRA `(.L_x_2074) ;  /* 0x0000000000340947 */ /* 0x000fea0003800000 */
[----:B-1----:R-:W1:Y:S01]  /*0960*/  LDC.64 R4, c[0x0][0x388] ;  /* 0x0000e200ff047b82 */ /* 0x002e620000000a00 */
[----:B0-----:R-:W-:Y:S01]  /*0970*/  IMAD.IADD R11, R0, 0x1, R3 ;  /* 0x00000001000b7824 */ /* 0x001fe200078e0203 */
[----:B------:R-:W-:-:S03]  /*0980*/  IADD3 R3, PT, PT, R3, 0x80, RZ ;  /* 0x0000008003037810 */ /* 0x000fc60007ffe0ff */
[----:B-1----:R-:W-:-:S05]  /*0990*/  IMAD.WIDE.U32 R4, R11, 0x2, R4 ;  /* 0x000000020b047825 */ /* 0x002fca00078e0004 */
[----:B------:R1:W-:Y:S02]  /*09a0*/  STG.E.U16 desc[UR4][R4.64], R6 ;  /* 0x0000000604007986 */ /* 0x0003e4000c101504 */
.L_x_2073:
        /* <DEDUP_REMOVED lines=8> */
.L_x_2074:
[----:B------:R-:W-:Y:S05]  /*0a30*/  BSYNC.RELIABLE B1 ;  /* 0x0000000000017941 */ /* 0x000fea0003800100 */
.L_x_2070:
[----:B------:R-:W-:-:S13]  /*0a40*/  ISETP.GE.U32.AND P0, PT, R3, R2, PT ;  /* 0x000000020300720c */ /* 0x000fda0003f06070 */
[----:B-12---:R-:W1:Y:S01]  /*0a50*/  @!P0 LDC.64 R4, c[0x0][0x388] ;  /* 0x0000e200ff048b82 */ /* 0x006e620000000a00 */
[----:B------:R-:W-:Y:S01]  /*0a60*/  @!P0 IADD3 R7, PT, PT, R0, R3, RZ ;  /* 0x0000000300078210 */ /* 0x000fe20007ffe0ff */
[----:B------:R-:W-:-:S04]  /*0a70*/  @!P0 VIADD R3, R3, 0x80 ;  /* 0x0000008003038836 */ /* 0x000fc80000000000 */
[----:B-1----:R-:W-:-:S05]  /*0a80*/  @!P0 IMAD.WIDE.U32 R4, R7, 0x2, R4 ;  /* 0x0000000207048825 */ /* 0x002fca00078e0004 */
[----:B------:R2:W-:Y:S02]  /*0a90*/  @!P0 STG.E.U16 desc[UR4][R4.64], R8 ;  /* 0x0000000804008986 */ /* 0x0005e4000c101504 */
.L_x_2075:
[----:B------:R-:W-:Y:S05]  /*0aa0*/  BSYNC.RECONVERGENT B0 ;  /* 0x0000000000007941 */ /* 0x000fea0003800200 */
.L_x_2069:
        /* <DEDUP_REMOVED lines=8> */
.L_x_2068:
[----:B------:R-:W0:Y:S01]  /*0b30*/  S2R R9, SR_TID.X ;  /* 0x0000000000097919 */ /* 0x000e220000002100 */
[----:B------:R-:W1:Y:S02]  /*0b40*/  LDC.64 R2, c[0x0][0x390] ;  /* 0x0000e400ff027b82 */ /* 0x000e640000000a00 */
[----:B-1----:R-:W-:-:S04]  /*0b50*/  IMAD.WIDE.U32 R2, R0, 0x2, R2 ;  /* 0x0000000200027825 */ /* 0x002fc800078e0002 */
[----:B0-----:R-:W-:Y:S02]  /*0b60*/  IMAD.WIDE.U32 R6, R9, 0x8, R2 ;  /* 0x0000000809067825 */ /* 0x001fe400078e0002 */
[----:B------:R-:W0:Y:S03]  /*0b70*/  LDC.64 R2, c[0x0][0x388] ;  /* 0x0000e200ff027b82 */ /* 0x000e260000000a00 */
[----:B------:R-:W2:Y:S04]  /*0b80*/  LDG.E.64 R10, desc[UR4][R6.64] ;  /* 0x00000004060a7981 */ /* 0x000ea8000c1e1b00 */
[----:B------:R-:W3:Y:S01]  /*0b90*/  LDG.E.64 R4, desc[UR4][R6.64+0x400] ;  /* 0x0004000406047981 */ /* 0x000ee2000c1e1b00 */
[----:B------:R-:W1:Y:S01]  /*0ba0*/  LDC.U16 R12, c[0x0][0x386] ;  /* 0x0000e180ff0c7b82 */ /* 0x000e620000000400 */
[----:B0-----:R-:W-:-:S04]  /*0bb0*/  IMAD.WIDE.U32 R2, R0, 0x2, R2 ;  /* 0x0000000200027825 */ /* 0x001fc800078e0002 */
[----:B------:R-:W-:-:S04]  /*0bc0*/  IMAD.WIDE.U32 R2, R9, 0x8, R2 ;  /* 0x0000000809027825 */ /* 0x000fc800078e0002 */
[----:B-1----:R-:W-:Y:S02]  /*0bd0*/  HADD2.F32 R13, -RZ, R12.H0_H0 ;  /* 0x2000000cff0d7230 */ /* 0x002fe40000004100 */
[--C-:B--2---:R-:W-:Y:S02]  /*0be0*/  HADD2.F32 R0, -RZ, R10.reuse.H0_H0 ;  /* 0x2000000aff007230 */ /* 0x104fe40000004100 */
[----:B------:R-:W-:Y:S02]  /*0bf0*/  HADD2.F32 R8, -RZ, R10.H1_H1 ;  /* 0x3000000aff087230 */ /* 0x000fe40000004100 */
[--C-:B------:R-:W-:Y:S01]  /*0c00*/  HADD2.F32 R9, -RZ, R11.reuse.H0_H0 ;  /* 0x2000000bff097230 */ /* 0x100fe20000004100 */
[C---:B------:R-:W-:Y:S01]  /*0c10*/  FMNMX.FTZ R0, R13.reuse, R0, PT ;  /* 0x000000000d007209 */ /* 0x040fe20003810000 */
[----:B------:R-:W-:Y:S02]  /*0c20*/  HADD2.F32 R10, -RZ, R11.H1_H1 ;  /* 0x3000000bff0a7230 */ /* 0x000fe40000004100 */
[--C-:B---3--:R-:W-:Y:S01]  /*0c30*/  HADD2.F32 R11, -RZ, R4.reuse.H0_H0 ;  /* 0x20000004ff0b7230 */ /* 0x108fe20000004100 */
[C---:B------:R-:W-:Y:S01]  /*0c40*/  FMNMX.FTZ R9, R13.reuse, R9, PT ;  /* 0x000000090d097209 */ /* 0x040fe20003810000 */
[----:B------:R-:W-:Y:S01]  /*0c50*/  HADD2.F32 R4, -RZ, R4.H1_H1 ;  /* 0x30000004ff047230 */ /* 0x000fe20000004100 */
[C---:B------:R-:W-:Y:S01]  /*0c60*/  FMNMX.FTZ R10, R13.reuse, R10, PT ;  /* 0x0000000a0d0a7209 */ /* 0x040fe20003810000 */
[--C-:B------:R-:W-:Y:S01]  /*0c70*/  HADD2.F32 R6, -RZ, R5.reuse.H0_H0 ;  /* 0x20000005ff067230 */ /* 0x100fe20000004100 */
[C---:B------:R-:W-:Y:S01]  /*0c80*/  FMNMX.FTZ R11, R13.reuse, R11, PT ;  /* 0x0000000b0d0b7209 */ /* 0x040fe20003810000 */
[----:B------:R-:W-:Y:S01]  /*0c90*/  HADD2.F32 R7, -RZ, R5.H1_H1 ;  /* 0x30000005ff077230 */ /* 0x000fe20000004100 */
[----:B------:R-:W-:-:S02]  /*0ca0*/  FMNMX.FTZ R5, R13, R8, PT ;  /* 0x000000080d057209 */ /* 0x000fc40003810000 */
[C---:B------:R-:W-:Y:S02]  /*0cb0*/  FMNMX.FTZ R4, R13.reuse, R4, PT ;  /* 0x000000040d047209 */ /* 0x040fe40003810000 */
[C---:B------:R-:W-:Y:S02]  /*0cc0*/  FMNMX.FTZ R6, R13.reuse, R6, PT ;  /* 0x000000060d067209 */ /* 0x040fe40003810000 */
[----:B------:R-:W-:Y:S02]  /*0cd0*/  FMNMX.FTZ R7, R13, R7, PT ;  /* 0x000000070d077209 */ /* 0x000fe40003810000 */
[----:B------:R-:W-:Y:S02]  /*0ce0*/  F2FP.F16.F32.PACK_AB R8, R5, R0 ;  /* 0x000000000508723e */ /* 0x000fe400000000ff */
[----:B------:R-:W-:Y:S02]  /*0cf0*/  F2FP.F16.F32.PACK_AB R9, R10, R9 ;  /* 0x000000090a09723e */ /* 0x000fe400000000ff */
[----:B------:R-:W-:-:S02]  /*0d00*/  F2FP.F16.F32.PACK_AB R4, R4, R11 ;  /* 0x0000000b0404723e */ /* 0x000fc400000000ff */
[----:B------:R-:W-:Y:S01]  /*0d10*/  F2FP.F16.F32.PACK_AB R5, R7, R6 ;  /* 0x000000060705723e */ /* 0x000fe200000000ff */
[----:B------:R-:W-:Y:S04]  /*0d20*/  STG.E.64 desc[UR4][R2.64], R8 ;  /* 0x0000000802007986 */ /* 0x000fe8000c101b04 */
[----:B------:R-:W-:Y:S01]  /*0d30*/  STG.E.64 desc[UR4][R2.64+0x400], R4 ;  /* 0x0004000402007986 */ /* 0x000fe2000c101b04 */
[----:B------:R-:W-:Y:S05]  /*0d40*/  EXIT ;  /* 0x000000000000794d */ /* 0x000fea0003800000 */
.L_x_2076:
        /* <DEDUP_REMOVED lines=11> */
.L_x_40881:


//--------------------- .text._ZN2at6native29vectorized_elementwise_kernelILi8ENS0_13AUnaryFunctorIN3c104HalfES4_S4_ZZZNS0_16fmin_kernel_cudaERNS_18TensorIteratorBaseEENKUlvE_clEvENKUlvE1_clEvEUlS4_S4_E_EESt5arrayIPcLm2EEEEviT0_T1_ --------------------------
	.section	.text._ZN2at6native29vectorized_elementwise_kernelILi8ENS0_13AUnaryFunctorIN3c104HalfES4_S4_ZZZNS0_16fmin_kernel_cudaERNS_18TensorIteratorBaseEENKUlvE_clEvENKUlvE1_clEvEUlS4_S4_E_EESt5arrayIPcLm2EEEEviT0_T1_,"ax",@progbits
	.align	128
        .global         _ZN2at6native29vectorized_elementwise_kernelILi8ENS0_13AUnaryFunctorIN3c104HalfES4_S4_ZZZNS0_16fmin_kernel_cudaERNS_18TensorIteratorBaseEENKUlvE_clEvENKUlvE1_clEvEUlS4_S4_E_EESt5arrayIPcLm2EEEEviT0_T1_
        .type           _ZN2at6native29vectorized_elementwise_kernelILi8ENS0_13AUnaryFunctorIN3c104HalfES4_S4_ZZZNS0_16fmin_kernel_cudaERNS_18TensorIteratorBaseEENKUlvE_clEvENKUlvE1_clEvEUlS4_S4_E_EESt5arrayIPcLm2EEEEviT0_T1_,@function
        .size           _ZN2at6native29vectorized_elementwise_kernelILi8ENS0_13AUnaryFunctorIN3c104HalfES4_S4_ZZZNS0_16fmin_kernel_cudaERNS_18TensorIteratorBaseEENKUlvE_clEvENKUlvE1_clEvEUlS4_S4_E_EESt5arrayIPcLm2EEEEviT0_T1_,(.L_x_40882 - _ZN2at6native29vectorized_elementwise_kernelILi8ENS0_13AUnaryFunctorIN3c104HalfES4_S4_ZZZNS0_16fmin_kernel_cudaERNS_18TensorIteratorBaseEENKUlvE_clEvENKUlvE1_clEvEUlS4_S4_E_EESt5arrayIPcLm2EEEEviT0_T1_)
        .other          _ZN2at6native29vectorized_elementwise_kernelILi8ENS0_13AUnaryFunctorIN3c104HalfES4_S4_ZZZNS0_16fmin_kernel_cudaERNS_18TensorIteratorBaseEENKUlvE_clEvENKUlvE1_clEvEUlS4_S4_E_EESt5arrayIPcLm2EEEEviT0_T1_,@"STO_CUDA_ENTRY STV_DEFAULT"
_ZN2at6native29vectorized_elementwise_kernelILi8ENS0_13AUnaryFunctorIN3c104HalfES4_S4_ZZZNS0_16fmin_kernel_cudaERNS_18TensorIteratorBaseEENKUlvE_clEvENKUlvE1_clEvEUlS4_S4_E_EESt5arrayIPcLm2EEEEviT0_T1_:
.text._ZN2at6native29vectorized_elementwise_kernelILi8ENS0_13AUnaryFunctorIN3c104HalfES4_S4_ZZZNS0_16fmin_kernel_cudaERNS_18TensorIteratorBaseEENKUlvE_clEvENKUlvE1_clEvEUlS4_S4_E_EESt5arrayIPcLm2EEEEviT0_T1_:
[----:B------:R-:W-:Y:S01]  /*0000*/  LDC R1, c[0x0][0x37c] ;  /* 0x0000df00ff017b82 */ /* 0x000fe20000000800 */
[----:B------:R-:W-:Y:S05]  /*0010*/  EXIT ;  /* 0x000000000000794d */ /* 0x000fea0003800000 */
.L_x_2077:
        /* <DEDUP_REMOVED lines=14> */
.L_x_40882:


//--------------------- .text._ZN2at6native18elementwise_kernelILi128ELi4EZNS0_15gpu_kernel_implINS0_13BinaryFunctorIN3c104HalfES5_S5_ZZZNS0_16fmin_kernel_cudaERNS_18TensorIteratorBaseEENKUlvE_clEvENKUlvE1_clEvEUlS5_S5_E_EEEEvS7_RKT_EUliE_EEviT1_ --------------------------
	.section	.text._ZN2at6native18elementwise_kernelILi128ELi4EZNS0_15gpu_kernel_implINS0_13BinaryFunctorIN3c104HalfES5_S5_ZZZNS0_16fmin_kernel_cudaERNS_18TensorIteratorBaseEENKUlvE_clEvENKUlvE1_clEvEUlS5_S5_E_EEEEvS7_RKT_EUliE_EEviT1_,"ax",@progbits
	.align	128
        .global         _ZN2at6native18elementwise_kernelILi128ELi4EZNS0_15gpu_kernel_implINS0_13BinaryFunctorIN3c104HalfES5_S5_ZZZNS0_16fmin_kernel_cudaERNS_18TensorIteratorBaseEENKUlvE_clEvENKUlvE1_clEvEUlS5_S5_E_EEEEvS7_RKT_EUliE_EEviT1_
        .type           _ZN2at6native18elementwise_kernelILi128ELi4EZNS0_15gpu_kernel_implINS0_13BinaryFunctorIN3c104HalfES5_S5_ZZZNS0_16fmin_kernel_cudaERNS_18TensorIteratorBaseEENKUlvE_clEvENKUlvE1_clEvEUlS5_S5_E_EEEEvS7_RKT_EUliE_EEviT1_,@function
        .size           _ZN2at6native18elementwise_kernelILi128ELi4EZNS0_15gpu_kernel_implINS0_13BinaryFunctorIN3c104HalfES5_S5_ZZZNS0_16fmin_kernel_cudaERNS_18TensorIteratorBaseEENKUlvE_clEvENKUlvE1_clEvEUlS5_S5_E_EEEEvS7_RKT_EUliE_EEviT1_,(.L_x_40883 - _ZN2at6native18elementwise_kernelILi128ELi4EZNS0_15gpu_kernel_implINS0_13BinaryFunctorIN3c104HalfES5_S5_ZZZNS0_16fmin_kernel_cudaERNS_18TensorIteratorBaseEENKUlvE_clEvENKUlvE1_clEvEUlS5_S5_E_EEEEvS7_RKT_EUliE_EEviT1_)
        .other          _ZN2at6native18elementwise_kernelILi128ELi4EZNS0_15gpu_kernel_implINS0_13BinaryFunctorIN3c104HalfES5_S5_ZZZNS0_16fmin_kernel_cudaERNS_18TensorIteratorBaseEENKUlvE_clEvENKUlvE1_clEvEUlS5_S5_E_EEEEvS7_RKT_EUliE_EEviT1_,@"STO_CUDA_ENTRY STV_DEFAULT"
_ZN2at6native18elementwise_kernelILi128ELi4EZNS0_15gpu_kernel_implINS0_13BinaryFunctorIN3c104HalfES5_S5_ZZZNS0_16fmin_kernel_cudaERNS_18TensorIteratorBaseEENKUlvE_clEvENKUlvE1_clEvEUlS5_S5_E_EEEEvS7_RKT_EUliE_EEviT1_:
.text._ZN2at6native18elementwise_kernelILi128ELi4EZNS0_15gpu_kernel_implINS0_13BinaryFunctorIN3c104HalfES5_S5_ZZZNS0_16fmin_kernel_cudaERNS_18TensorIteratorBaseEENKUlvE_clEvENKUlvE1_clEvEUlS5_S5_E_EEEEvS7_RKT_EUliE_EEviT1_:
        /* <DEDUP_REMOVED lines=371> */
.L_x_2080:
        /* <DEDUP_REMOVED lines=19> */
.L_x_2084:
[----:B------:R-:W2:Y:S02]  /*1860*/  LDG.E.U8 R2, desc[UR36][R2.64] ;  /* 0x0000002402027981 */ /* 0x000ea4000c1e1100 */
[----:B--2---:R-:W-:-:S04]  /*1870*/  I2FP.F32.U32 R0, R2 ;  /* 0x0000000200007245 */ /* 0x004fc80000201000 */
[----:B------:R-:W-:-:S04]  /*1880*/  F2FP.F16.F32.PACK_AB R0, RZ, R0 ;  /* 0x00000000ff00723e */ /* 0x000fc800000000ff */
[----:B------:R-:W-:Y:S01]  /*1890*/  PRMT R19, R0, 0x7610, R19 ;  /* 0x0000761000137816 */ /* 0x000fe20000000013 */
[----:B------:R-:W-:Y:S06]  /*18a0*/  BRA `(.L_x_2086) ;  /* 0x0000000c00d47947 */ /* 0x000fec0003800000 */
.L_x_2083:
        /* <DEDUP_REMOVED lines=11> */
.L_x_2088:
[----:B------:R-:W2:Y:S02]  /*1960*/  LDG.E R2, desc[UR36][R2.64] ;  /* 0x0000002402027981 */ /* 0x000ea4000c1e1900 */
[----:B--2---:R-:W-:-:S04]  /*1970*/  I2FP.F32.S32 R0, R2 ;  /* 0x0000000200007245 */ /* 0x004fc80000201400 */
[----:B------:R-:W-:-:S04]  /*1980*/  F2FP.F16.F32.PACK_AB R0, RZ, R0 ;  /* 0x00000000ff00723e */ /* 0x000fc800000000ff */
[----:B------:R-:W-:Y:S01]  /*1990*/  PRMT R19, R0, 0x7610, R19 ;  /* 0x0000761000137816 */ /* 0x000fe20000000013 */
[----:B------:R-:W-:Y:S06]  /*19a0*/  BRA `(.L_x_2086) ;  /* 0x0000000c00947947 */ /* 0x000fec0003800000 */
.L_x_2087:
[----:B------:R-:W2:Y:S02]  /*19b0*/  LDG.E.U16 R2, desc[UR36][R2.64] ;  /* 0x0000002402027981 */ /* 0x000ea4000c1e1500 */
[----:B--2---:R-:W0:Y:S02]  /*19c0*/  I2F.S16 R0, R2 ;  /* 0x0000000200007306 */ /* 0x004e240000101400 */
[----:B0-----:R-:W-:-:S04]  /*19d0*/  F2FP.F16.F32.PACK_AB R0, RZ, R0 ;  /* 0x00000000ff00723e */ /* 0x001fc800000000ff */
[----:B------:R-:W-:Y:S01]  /*19e0*/  PRMT R19, R0, 0x7610, R19 ;  /* 0x0000761000137816 */ /* 0x000fe20000000013 */
[----:B------:R-:W-:Y:S06]  /*19f0*/  BRA `(.L_x_2086) ;  /* 0x0000000c00807947 */ /* 0x000fec0003800000 */
.L_x_2082:
        /* <DEDUP_REMOVED lines=9> */
.L_x_2090:
[----:B------:R0:W5:Y:S01]  /*1a90*/  LDG.E.U16 R19, desc[UR36][R2.64] ;  /* 0x0000002402137981 */ /* 0x000162000c1e1500 */
[----:B------:R-:W-:Y:S05]  /*1aa0*/  BRA `(.L_x_2086) ;  /* 0x0000000c00547947 */ /* 0x000fea0003800000 */
.L_x_2089:
        /* <DEDUP_REMOVED lines=9> */
.L_x_2092:
[----:B------:R1:W5:Y:S01]  /*1b40*/  LDG.E.U16 R19, desc[UR36][R2.64] ;  /* 0x0000002402137981 */ /* 0x000362000c1e1500 */
[----:B------:R-:W-:Y:S05]  /*1b50*/  BRA `(.L_x_2086) ;  /* 0x0000000c00287947 */ /* 0x000fea0003800000 */
.L_x_2091:
        /* <DEDUP_REMOVED lines=13> */
.L_x_2081:
        /* <DEDUP_REMOVED lines=14> */
.L_x_2095:
        /* <DEDUP_REMOVED lines=13> */
.L_x_2094:
        /* <DEDUP_REMOVED lines=27> */
.L_x_2097:
        /* <DEDUP_REMOVED lines=14> */
.L_x_2096:
[----:B------:R-:W2:Y:S02]  /*2070*/  LDG.E.U16 R0, desc[UR36][R2.64] ;  /* 0x0000002402007981 */ /* 0x000ea4000c1e1500 */
[----:B--2---:R-:W-:-:S05]  /*2080*/  IMAD.U32 R0, R0, 0x10000, RZ ;  /* 0x0001000000007824 */ /* 0x004fca00078e00ff */
[----:B------:R-:W-:-:S04]  /*2090*/  F2FP.F16.F32.PACK_AB R0, RZ, R0 ;  /* 0x00000000ff00723e */ /* 0x000fc800000000ff */
[----:B------:R-:W-:Y:S01]  /*20a0*/  PRMT R19, R0, 0x7610, R19 ;  /* 0x0000761000137816 */ /* 0x000fe20000000013 */
[----:B------:R-:W-:Y:S06]  /*20b0*/  BRA `(.L_x_2086) ;  /* 0x0000000400d07947 */ /* 0x000fec0003800000 */
.L_x_2093:
        /* <DEDUP_REMOVED lines=13> */
.L_x_2100:
        /* <DEDUP_REMOVED lines=21> */
.L_x_2104:
[----:B------:R-:W-:Y:S05]  /*22e0*/  BSYNC.RECONVERGENT B1 ;  /* 0x0000000000017941 */ /* 0x000fea0003800200 */
.L_x_2103:
[----:B------:R-:W-:Y:S01]  /*22f0*/  IMAD.SHL.U32 R0, R0, 0x100000, RZ ;  /* 0x0010000000007824 */ /* 0x000fe200078e00ff */
[----:B------:R-:W-:-:S04]  /*2300*/  LEA R2, R2, 0x3b800000, 0x17 ;  /* 0x3b80000002027811 */ /* 0x000fc800078eb8ff */
[----:B------:R-:W-:-:S07]  /*2310*/  LOP3.LUT R0, R2, R0, R7, 0xfe, !PT ;  /* 0x0000000002007212 */ /* 0x000fce00078efe07 */
.L_x_2102:
[----:B------:R-:W-:Y:S05]  /*2320*/  BSYNC.RECONVERGENT B0 ;  /* 0x0000000000007941 */ /* 0x000fea0003800200 */
.L_x_2101:
[----:B------:R-:W-:-:S04]  /*2330*/  F2FP.F16.F32.PACK_AB R0, RZ, R0 ;  /* 0x00000000ff00723e */ /* 0x000fc800000000ff */
[----:B------:R-:W-:Y:S01]  /*2340*/  PRMT R19, R0, 0x7610, R19 ;  /* 0x0000761000137816 */ /* 0x000fe20000000013 */
[----:B------:R-:W-:Y:S06]  /*2350*/  BRA `(.L_x_2086) ;  /* 0x0000000400287947 */ /* 0x000fec0003800000 */
.L_x_2099:
        /* <DEDUP_REMOVED lines=21> */
.L_x_2108:
[----:B------:R-:W-:Y:S05]  /*24b0*/  BSYNC.RECONVERGENT B1 ;  /* 0x0000000000017941 */ /* 0x000fea0003800200 */
.L_x_2107:
[----:B------:R-:W-:Y:S01]  /*24c0*/  IMAD.SHL.U32 R0, R0, 0x200000, RZ ;  /* 0x0020000000007824 */ /* 0x000fe200078e00ff */
[----:B------:R-:W-:-:S04]  /*24d0*/  LEA R2, R2, 0x37800000, 0x17 ;  /* 0x3780000002027811 */ /* 0x000fc800078eb8ff */
[----:B------:R-:W-:-:S07]  /*24e0*/  LOP3.LUT R0, R2, R0, R7, 0xfe, !PT ;  /* 0x0000000002007212 */ /* 0x000fce00078efe07 */
.L_x_2106:
[----:B------:R-:W-:Y:S05]  /*24f0*/  BSYNC.RECONVERGENT B0 ;  /* 0x0000000000007941 */ /* 0x000fea0003800200 */
.L_x_2105:
[----:B------:R-:W-:-:S04]  /*2500*/  F2FP.F16.F32.PACK_AB R0, RZ, R0 ;  /* 0x00000000ff00723e */ /* 0x000fc800000000ff */
[----:B------:R-:W-:Y:S01]  /*2510*/  PRMT R19, R0, 0x7610, R19 ;  /* 0x0000761000137816 */ /* 0x000fe20000000013 */
[----:B------:R-:W-:Y:S06]  /*2520*/  BRA `(.L_x_2086) ;  /* 0x0000000000b47947 */ /* 0x000fec0003800000 */
.L_x_2098:
[----:B------:R-:W-:-:S09]  /*2530*/  UISETP.NE.AND UP0, UPT, UR4, 0x1c, UPT ;  /* 0x0000001c0400788c */ /* 0x000fd2000bf05270 */
[----:B------:R-:W-:Y:S05]  /*2540*/  BRA.U !UP0, `(.L_x_2109) ;  /* 0x00000001089c7547 */ /* 0x000fea000b800000 */
[----:B------:R-:W-:-:S09]  /*2550*/  UISETP.NE.AND UP0, UPT, UR4, 0x1d, UPT ;  /* 0x0000001d0400788c */ /* 0x000fd2000bf05270 */
[----:B------:R-:W-:Y:S05]  /*2560*/  BRA.U !UP0, `(.L_x_2110) ;  /* 0x0000000108807547 */ /* 0x000fea000b800000 */
[----:B------:R-:W-:-:S09]  /*2570*/  UISETP.NE.AND UP0, UPT, UR4, 0x2c, UPT ;  /* 0x0000002c0400788c */ /* 0x000fd2000bf05270 */
[----:B------:R-:W-:Y:S05]  /*2580*/  BRA.U !UP0, `(.L_x_2111) ;  /* 0x0000000108487547 */ /* 0x000fea000b800000 */
.L_x_2085:
        /* <DEDUP_REMOVED lines=16> */
.L_x_2112:
[----:B------:R-:W-:Y:S01]  /*2690*/  PRMT R19, RZ, 0x7610, R19 ;  /* 0x00007610ff137816 */ /* 0x000fe20000000013 */
[----:B------:R-:W-:Y:S06]  /*26a0*/  BRA `(.L_x_2086) ;  /* 0x0000000000547947 */ /* 0x000fec0003800000 */
.L_x_2111:
        /* <DEDUP_REMOVED lines=8> */
.L_x_2114:
[----:B------:R-:W-:Y:S05]  /*2730*/  BSYNC.RECONVERGENT B0 ;  /* 0x0000000000007941 */ /* 0x000fea0003800200 */
.L_x_2113:
[----:B------:R-:W-:-:S04]  /*2740*/  F2FP.F16.F32.PACK_AB R0, RZ, R0 ;  /* 0x00000000ff00723e */ /* 0x000fc800000000ff */
[----:B------:R-:W-:Y:S01]  /*2750*/  PRMT R19, R0, 0x7610, R19 ;  /* 0x0000761000137816 */ /* 0x000fe20000000013 */
[----:B------:R-:W-:Y:S06]  /*2760*/  BRA `(.L_x_2086) ;  /* 0x0000000000247947 */ /* 0x000fec0003800000 */
.L_x_2110:
[----:B------:R-:W2:Y:S02]  /*2770*/  LDG.E.64 R2, desc[UR36][R2.64] ;  /* 0x0000002402027981 */ /* 0x000ea4000c1e1b00 */
[----:B--2---:R-:W0:Y:S02]  /*2780*/  I2F.U64 R0, R2 ;  /* 0x0000000200007312 */ /* 0x004e240000301000 */
[----:B0-----:R-:W-:-:S04]  /*2790*/  F2FP.F16.F32.PACK_AB R0, RZ, R0 ;  /* 0x00000000ff00723e */ /* 0x001fc800000000ff */
[----:B------:R-:W-:Y:S01]  /*27a0*/  PRMT R19, R0, 0x7610, R19 ;  /* 0x0000761000137816 */ /* 0x000fe20000000013 */
[----:B------:R-:W-:Y:S06]  /*27b0*/  BRA `(.L_x_2086) ;  /* 0x0000000000107947 */ /* 0x000fec0003800000 */
.L_x_2109:
[----:B------:R-:W2:Y:S02]  /*27c0*/  LDG.E R2, desc[UR36][R2.64] ;  /* 0x0000002402027981 */ /* 0x000ea4000c1e1900 */
[----:B--2---:R-:W-:-:S04]  /*27d0*/  I2FP.F32.U32 R0, R2 ;  /* 0x0000000200007245 */ /* 0x004fc80000201000 */
[----:B------:R-:W-:-:S04]  /*27e0*/  F2FP.F16.F32.PACK_AB R0, RZ, R0 ;  /* 0x00000000ff00723e */ /* 0x000fc800000000ff */
[----:B------:R-:W-:-:S07]  /*27f0*/  PRMT R19, R0, 0x7610, R19 ;  /* 0x0000761000137816 */ /* 0x000fce0000000013 */
.L_x_2086:
[----:B------:R-:W0:Y:S01]  /*2800*/  LDCU.64 UR6, c[0x0][0x5f8] ;  /* 0x0000bf00ff0677ac */ /* 0x000e220008000a00 */
[----:B------:R-:W-:-:S04]  /*2810*/  UPRMT UR4, UR42, 0x9910, URZ ;  /* 0x000099102a047896 */ /* 0x000fc800080000ff */
[----:B------:R-:W-:Y:S01]  /*2820*/  UISETP.GT.AND UP0, UPT, UR4, 0x9, UPT ;  /* 0x000000090400788c */ /* 0x000fe2000bf04270 */
[----:B01----:R-:W-:-:S05]  /*2830*/  IADD3 R2, P0, PT, R18, UR6, RZ ;  /* 0x0000000612027c10 */ /* 0x003fca000ff1e0ff */
        /* <DEDUP_REMOVED lines=14> */
.L_x_2118:
[----:B------:R-:W2:Y:S02]  /*2920*/  LDG.E.U8 R2, desc[UR36][R2.64] ;  /* 0x0000002402027981 */ /* 0x000ea4000c1e1100 */
[----:B--2---:R-:W-:-:S04]  /*2930*/  I2FP.F32.U32 R0, R2 ;  /* 0x0000000200007245 */ /* 0x004fc80000201000 */
[----:B------:R-:W-:Y:S01]  /*2940*/  F2FP.F16.F32.PACK_AB R0, RZ, R0 ;  /* 0x00000000ff00723e */ /* 0x000fe200000000ff */
[----:B------:R-:W-:Y:S06]  /*2950*/  BRA `(.L_x_2120) ;  /* 0x0000000c009c7947 */ /* 0x000fec0003800000 */
.L_x_2117:
        /* <DEDUP_REMOVED lines=10> */
.L_x_2122:
[----:B------:R-:W2:Y:S02]  /*2a00*/  LDG.E R2, desc[UR36][R2.64] ;  /* 0x0000002402027981 */ /* 0x000ea4000c1e1900 */
[----:B--2---:R-:W-:-:S04]  /*2a10*/  I2FP.F32.S32 R0, R2 ;  /* 0x0000000200007245 */ /* 0x004fc80000201400 */
[----:B------:R-:W-:Y:S01]  /*2a20*/  F2FP.F16.F32.PACK_AB R0, RZ, R0 ;  /* 0x00000000ff00723e */ /* 0x000fe200000000ff */
[----:B------:R-:W-:Y:S06]  /*2a30*/  BRA `(.L_x_2120) ;  /* 0x0000000c00647947 */ /* 0x000fec0003800000 */
.L_x_2121:
[----:B------:R-:W2:Y:S02]  /*2a40*/  LDG.E.U16 R2, desc[UR36][R2.64] ;  /* 0x0000002402027981 */ /* 0x000ea4000c1e1500 */
[----:B--2---:R-:W0:Y:S02]  /*2a50*/  I2F.S16 R0, R2 ;  /* 0x0000000200007306 */ /* 0x004e240000101400 */
[----:B0-----:R-:W-:Y:S01]  /*2a60*/  F2FP.F16.F32.PACK_AB R0, RZ, R0 ;  /* 0x00000000ff00723e */ /* 0x001fe200000000ff */
[----:B------:R-:W-:Y:S06]  /*2a70*/  BRA `(.L_x_2120) ;  /* 0x0000000c00547947 */ /* 0x000fec0003800000 */
.L_x_2116:
        /* <DEDUP_REMOVED lines=9> */
.L_x_2124:
[----:B------:R1:W5:Y:S01]  /*2b10*/  LDG.E.U16 R0, desc[UR36][R2.64] ;  /* 0x0000002402007981 */ /* 0x000362000c1e1500 */
[----:B------:R-:W-:Y:S05]  /*2b20*/  BRA `(.L_x_2120) ;  /* 0x0000000c00287947 */ /* 0x000fea0003800000 */
.L_x_2123:
        /* <DEDUP_REMOVED lines=9> */
.L_x_2126:
[----:B------:R0:W5:Y:S01]  /*2bc0*/  LDG.E.U16 R0, desc[UR36][R2.64] ;  /* 0x0000002402007981 */ /* 0x000162000c1e1500 */
[----:B------:R-:W-:Y:S05]  /*2bd0*/  BRA `(.L_x_2120) ;  /* 0x0000000800fc7947 */ /* 0x000fea0003800000 */
.L_x_2125:
        /* <DEDUP_REMOVED lines=12> */
.L_x_2115:
        /* <DEDUP_REMOVED lines=13> */
.L_x_2129:
        /* <DEDUP_REMOVED lines=12> */
.L_x_2128:
        /* <DEDUP_REMOVED lines=27> */
.L_x_2131:
        /* <DEDUP_REMOVED lines=13> */
.L_x_2130:
[----:B------:R-:W2:Y:S02]  /*30b0*/  LDG.E.U16 R0, desc[UR36][R2.64] ;  /* 0x0000002402007981 */ /* 0x000ea4000c1e1500 */
[----:B--2---:R-:W-:-:S05]  /*30c0*/  IMAD.U32 R0, R0, 0x10000, RZ ;  /* 0x0001000000007824 */ /* 0x004fca00078e00ff */
[----:B------:R-:W-:Y:S01]  /*30d0*/  F2FP.F16.F32.PACK_AB R0, RZ, R0 ;  /* 0x00000000ff00723e */ /* 0x000fe200000000ff */
[----:B------:R-:W-:Y:S06]  /*30e0*/  BRA `(.L_x_2120) ;  /* 0x0000000400b87947 */ /* 0x000fec0003800000 */
.L_x_2127:
        /* <DEDUP_REMOVED lines=12> */
.L_x_2134:
        /* <DEDUP_REMOVED lines=21> */
.L_x_2138:
[----:B------:R-:W-:Y:S05]  /*3300*/  BSYNC.RECONVERGENT B1 ;  /* 0x0000000000017941 */ /* 0x000fea0003800200 */
.L_x_2137:
[----:B------:R-:W-:Y:S02]  /*3310*/  SHF.L.U32 R0, R0, 0x14, RZ ;  /* 0x0000001400007819 */ /* 0x000fe400000006ff */
[----:B------:R-:W-:-:S04]  /*3320*/  LEA R2, R2, 0x3b800000, 0x17 ;  /* 0x3b80000002027811 */ /* 0x000fc800078eb8ff */
[----:B------:R-:W-:-:S07]  /*3330*/  LOP3.LUT R0, R2, R0, R7, 0xfe, !PT ;  /* 0x0000000002007212 */ /* 0x000fce00078efe07 */
.L_x_2136:
[----:B------:R-:W-:Y:S05]  /*3340*/  BSYNC.RECONVERGENT B0 ;  /* 0x0000000000007941 */ /* 0x000fea0003800200 */
.L_x_2135:
[----:B------:R-:W-:Y:S01]  /*3350*/  F2FP.F16.F32.PACK_AB R0, RZ, R0 ;  /* 0x00000000ff00723e */ /* 0x000fe200000000ff */
[----:B------:R-:W-:Y:S06]  /*3360*/  BRA `(.L_x_2120) ;  /* 0x0000000400187947 */ /* 0x000fec0003800000 */
.L_x_2133:
        /* <DEDUP_REMOVED lines=21> */
.L_x_2142:
[----:B------:R-:W-:Y:S05]  /*34c0*/  BSYNC.RECONVERGENT B1 ;  /* 0x0000000000017941 */ /* 0x000fea0003800200 */
.L_x_2141:
[----:B------:R-:W-:Y:S01]  /*34d0*/  IMAD.SHL.U32 R0, R0, 0x200000, RZ ;  /* 0x0020000000007824 */ /* 0x000fe200078e00ff */
[----:B------:R-:W-:-:S04]  /*34e0*/  LEA R2, R2, 0x37800000, 0x17 ;  /* 0x3780000002027811 */ /* 0x000fc800078eb8ff */
[----:B------:R-:W-:-:S07]  /*34f0*/  LOP3.LUT R0, R2, R0, R7, 0xfe, !PT ;  /* 0x0000000002007212 */ /* 0x000fce00078efe07 */
.L_x_2140:
[----:B------:R-:W-:Y:S05]  /*3500*/  BSYNC.RECONVERGENT B0 ;  /* 0x0000000000007941 */ /* 0x000fea0003800200 */
.L_x_2139:
[----:B------:R-:W-:Y:S01]  /*3510*/  F2FP.F16.F32.PACK_AB R0, RZ, R0 ;  /* 0x00000000ff00723e */ /* 0x000fe200000000ff */
[----:B------:R-:W-:Y:S06]  /*3520*/  BRA `(.L_x_2120) ;  /* 0x0000000000a87947 */ /* 0x000fec0003800000 */
.L_x_2132:
[----:B------:R-:W-:-:S09]  /*3530*/  UISETP.NE.AND UP0, UPT, UR4, 0x1c, UPT ;  /* 0x0000001c0400788c */ /* 0x000fd2000bf05270 */
[----:B------:R-:W-:Y:S05]  /*3540*/  BRA.U !UP0, `(.L_x_2143) ;  /* 0x0000000108947547 */ /* 0x000fea000b800000 */
[----:B------:R-:W-:-:S09]  /*3550*/  UISETP.NE.AND UP0, UPT, UR4, 0x1d, UPT ;  /* 0x0000001d0400788c */ /* 0x000fd2000bf05270 */
[----:B------:R-:W-:Y:S05]  /*3560*/  BRA.U !UP0, `(.L_x_2144) ;  /* 0x00000001087c7547 */ /* 0x000fea000b800000 */
[----:B------:R-:W-:-:S09]  /*3570*/  UISETP.NE.AND UP0, UPT, UR4, 0x2c, UPT ;  /* 0x0000002c0400788c */ /* 0x000fd2000bf05270 */
[----:B------:R-:W-:Y:S05]  /*3580*/  BRA.U !UP0, `(.L_x_2145) ;  /* 0x0000000108487547 */ /* 0x000fea000b800000 */
.L_x_2119:
        /* <DEDUP_REMOVED lines=10> */
[----:B-1----:R-:W-:Y:S02]  /*3630*/  IMAD.U32 R6, RZ, RZ, UR6 ;  /* 0x00000006ff067e24 */ /* 0x002fe4000f8e00ff */
[----:B------:R-:W-:Y:S02]  /*3640*/  IMAD.U32 R7, RZ, RZ, UR7 ;  /* 0x00000007ff077e24 */ /* 0x000fe4000f8e00ff */
[----:B---3--:R-:W-:Y:S02]  /*3650*/  IMAD.U32 R10, RZ, RZ, UR8 ;  /* 0x00000008ff0a7e24 */ /* 0x008fe4000f8e00ff */
[----:B------:R-:W-:-:S07]  /*3660*/  IMAD.U32 R11, RZ, RZ, UR9 ;  /* 0x00000009ff0b7e24 */ /* 0x000fce000f8e00ff */
[----:B------:R-:W-:-:S07]  /*3670*/  LEPC R20, `(.L_x_2146) ;  /* 0x000000001014794e */ /* 0x000fce0000000000 */
[----:B--2--5:R-:W-:Y:S05]  /*3680*/  CALL.ABS.NOINC R2 ;  /* 0x0000000002007343 */ /* 0x024fea0003c00000 */
.L_x_2146:
[----:B------:R-:W-:Y:S01]  /*3690*/  PRMT R0, RZ, 0x7610, R0 ;  /* 0x00007610ff007816 */ /* 0x000fe20000000000 */
[----:B------:R-:W-:Y:S06]  /*36a0*/  BRA `(.L_x_2120) ;  /* 0x0000000000487947 */ /* 0x000fec0003800000 */
.L_x_2145:
        /* <DEDUP_REMOVED lines=8> */
.L_x_2148:
[----:B------:R-:W-:Y:S05]  /*3730*/  BSYNC.RECONVERGENT B0 ;  /* 0x0000000000007941 */ /* 0x000fea0003800200 */
.L_x_2147:
[----:B------:R-:W-:Y:S01]  /*3740*/  F2FP.F16.F32.PACK_AB R0, RZ, R0 ;  /* 0x00000000ff00723e */ /* 0x000fe200000000ff */
[----:B------:R-:W-:Y:S06]  /*3750*/  BRA `(.L_x_2120) ;  /* 0x00000000001c7947 */ /* 0x000fec0003800000 */
.L_x_2144:
[----:B------:R-:W2:Y:S02]  /*3760*/  LDG.E.64 R2, desc[UR36][R2.64] ;  /* 0x0000002402027981 */ /* 0x000ea4000c1e1b00 */
[----:B--2---:R-:W0:Y:S02]  /*3770*/  I2F.U64 R0, R2 ;  /* 0x0000000200007312 */ /* 0x004e240000301000 */
[----:B0-----:R-:W-:Y:S01]  /*3780*/  F2FP.F16.F32.PACK_AB R0, RZ, R0 ;  /* 0x00000000ff00723e */ /* 0x001fe200000000ff */
[----:B------:R-:W-:Y:S06]  /*3790*/  BRA `(.L_x_2120) ;  /* 0x00000000000c7947 */ /* 0x000fec0003800000 */
.L_x_2143:
[----:B------:R-:W2:Y:S02]  /*37a0*/  LDG.E R2, desc[UR36][R2.64] ;  /* 0x0000002402027981 */ /* 0x000ea4000c1e1900 */
[----:B--2---:R-:W-:-:S04]  /*37b0*/  I2FP.F32.U32 R0, R2 ;  /* 0x0000000200007245 */ /* 0x004fc80000201000 */
[----:B------:R-:W-:-:S07]  /*37c0*/  F2FP.F16.F32.PACK_AB R0, RZ, R0 ;  /* 0x00000000ff00723e */ /* 0x000fce00000000ff */
.L_x_2120:
[----:B------:R-:W0:Y:S01]  /*37d0*/  LDCU.64 UR6, c[0x0][0x5e8] ;  /* 0x0000bd00ff0677ac */ /* 0x000e220008000a00 */
[----:B-----5:R-:W-:Y:S02]  /*37e0*/  HADD2.F32 R19, -RZ, R19.H0_H0 ;  /* 0x20000013ff137230 */ /* 0x020fe40000004100 */
[----:B------:R-:W-:Y:S01]  /*37f0*/  HADD2.F32 R0, -RZ, R0.H0_H0 ;  /* 0x20000000ff007230 */ /* 0x000fe20000004100 */
[----:B------:R-:W-:-:S04]  /*3800*/  UPRMT UR4, UR43, 0x9910, URZ ;  /* 0x000099102b047896 */ /* 0x000fc800080000ff */
[----:B------:R-:W-:Y:S01]  /*3810*/  UISETP.GT.AND UP0, UPT, UR4, 0x9, UPT ;  /* 0x000000090400788c */ /* 0x000fe2000bf04270 */
[----:B------:R-:W-:-:S04]  /*3820*/  FMNMX.FTZ R0, R19, R0, PT ;  /* 0x0000000013007209 */ /* 0x000fc80003810000 */
[----:B------:R-:W-:Y:S02]  /*3830*/  F2FP.F16.F32.PACK_AB R0, RZ, R0 ;  /* 0x00000000ff00723e */ /* 0x000fe400000000ff */
[----:B01----:R-:W-:-:S04]  /*3840*/  IADD3 R2, P0, PT, R16, UR6, RZ ;  /* 0x0000000610027c10 */ /* 0x003fc8000ff1e0ff */
[----:B------:R-:W-:Y:S01]  /*3850*/  IADD3.X R3, PT, PT, RZ, UR7, RZ, P0, !PT ;  /* 0x00000007ff037c10 */ /* 0x000fe200087fe4ff */
[----:B------:R-:W-:Y:S08]  /*3860*/  BRA.U UP0, `(.L_x_2149) ;  /* 0x0000000500047547 */ /* 0x000ff0000b800000 */
        /* <DEDUP_REMOVED lines=12> */
.L_x_2152:
[----:B------:R-:W-:-:S06]  /*3930*/  HADD2.F32 R5, -RZ, R0.H0_H0 ;  /* 0x20000000ff057230 */ /* 0x000fcc0000004100 */
[----:B------:R-:W0:Y:S02]  /*3940*/  F2I.S64.TRUNC R4, R5 ;  /* 0x0000000500047311 */ /* 0x000e24000020d900 */
[----:B0-----:R1:W-:Y:S01]  /*3950*/  STG.E.U8 desc[UR36][R2.64], R4 ;  /* 0x0000000402007986 */ /* 0x0013e2000c101124 */
[----:B------:R-:W-:Y:S05]  /*3960*/  BRA `(.L_x_2154) ;  /* 0x0000000c00707947 */ /* 0x000fea0003800000 */
.L_x_2151:
        /* <DEDUP_REMOVED lines=10> */
.L_x_2156:
[----:B------:R-:W-:-:S04]  /*3a10*/  HADD2.F32 R0, -RZ, R0.H0_H0 ;  /* 0x20000000ff007230 */ /* 0x000fc80000004100 */
[----:B------:R-:W0:Y:S02]  /*3a20*/  F2I.FTZ.TRUNC.NTZ R5, R0 ;  /* 0x0000000000057305 */ /* 0x000e24000021f100 */
[----:B0-----:R3:W-:Y:S01]  /*3a30*/  STG.E desc[UR36][R2.64], R5 ;  /* 0x0000000502007986 */ /* 0x0017e2000c101924 */
[----:B------:R-:W-:Y:S05]  /*3a40*/  BRA `(.L_x_2154) ;  /* 0x0000000c00387947 */ /* 0x000fea0003800000 */
.L_x_2155:
[----:B------:R-:W-:-:S04]  /*3a50*/  HADD2.F32 R0, -RZ, R0.H0_H0 ;  /* 0x20000000ff007230 */ /* 0x000fc80000004100 */
[----:B------:R-:W0:Y:S02]  /*3a60*/  F2I.FTZ.TRUNC.NTZ R5, R0 ;  /* 0x0000000000057305 */ /* 0x000e24000021f100 */
[----:B0-----:R2:W-:Y:S01]  /*3a70*/  STG.E.U16 desc[UR36][R2.64], R5 ;  /* 0x0000000502007986 */ /* 0x0015e2000c101524 */
[----:B------:R-:W-:Y:S05]  /*3a80*/  BRA `(.L_x_2154) ;  /* 0x0000000c00287947 */ /* 0x000fea0003800000 */
.L_x_2150:
        /* <DEDUP_REMOVED lines=9> */
.L_x_2158:
[----:B------:R0:W-:Y:S01]  /*3b20*/  STG.E.U16 desc[UR36][R2.64], R0 ;  /* 0x0000000002007986 */ /* 0x0001e2000c101524 */
[----:B------:R-:W-:Y:S05]  /*3b30*/  BRA `(.L_x_2154) ;  /* 0x0000000800fc7947 */ /* 0x000fea0003800000 */
.L_x_2157:
        /* <DEDUP_REMOVED lines=10> */
.L_x_2160:
[----:B------:R-:W-:-:S05]  /*3be0*/  HADD2.F32 R0, -RZ, R0.H0_H0 ;  /* 0x20000000ff007230 */ /* 0x000fca0000004100 */
[----:B------:R-:W-:-:S04]  /*3bf0*/  F2FP.F16.F32.PACK_AB R0, RZ, R0 ;  /* 0x00000000ff00723e */ /* 0x000fc800000000ff */
[----:B------:R-:W-:-:S05]  /*3c00*/  PRMT R0, R0, 0x5410, RZ ;  /* 0x0000541000007816 */ /* 0x000fca00000000ff */
[----:B------:R0:W-:Y:S01]  /*3c10*/  STG.E desc[UR36][R2.64], R0 ;  /* 0x0000000002007986 */ /* 0x0001e2000c101924 */
[----:B------:R-:W-:Y:S05]  /*3c20*/  BRA `(.L_x_2154) ;  /* 0x0000000800c07947 */ /* 0x000fea0003800000 */
.L_x_2159:
[----:B------:R-:W-:-:S05]  /*3c30*/  HADD2.F32 R4, -RZ, R0.H0_H0 ;  /* 0x20000000ff047230 */ /* 0x000fca0000004100 */
[----:B------:R-:W-:-:S06]  /*3c40*/  FMUL.FTZ R4, R4, 1 ;  /* 0x3f80000004047820 */ /* 0x000fcc0000410000 */
[----:B------:R-:W0:Y:S02]  /*3c50*/  F2F.F64.F32 R4, R4 ;  /* 0x0000000400047310 */ /* 0x000e240000201800 */
[----:B0-----:R0:W-:Y:S01]  /*3c60*/  STG.E.64 desc[UR36][R2.64], R4 ;  /* 0x0000000402007986 */ /* 0x0011e2000c101b24 */
[----:B------:R-:W-:Y:S05]  /*3c70*/  BRA `(.L_x_2154) ;  /* 0x0000000800ac7947 */ /* 0x000fea0003800000 */
.L_x_2149:
        /* <DEDUP_REMOVED lines=13> */
.L_x_2163:
[----:B------:R-:W-:Y:S01]  /*3d50*/  HADD2.F32 R0, -RZ, R0.H0_H0 ;  /* 0x20000000ff007230 */ /* 0x000fe20000004100 */
[----:B------:R-:W-:-:S04]  /*3d60*/  CS2R R6, SRZ ;  /* 0x0000000000067805 */ /* 0x000fc8000001ff00 */
[----:B------:R-:W-:-:S04]  /*3d70*/  FMUL.FTZ R0, R0, 1 ;  /* 0x3f80000000007820 */ /* 0x000fc80000410000 */
[----:B------:R-:W0:Y:S02]  /*3d80*/  F2F.F64.F32 R4, R0 ;  /* 0x0000000000047310 */ /* 0x000e240000201800 */
[----:B0-----:R0:W-:Y:S01]  /*3d90*/  STG.E.128 desc[UR36][R2.64], R4 ;  /* 0x0000000402007986 */ /* 0x0011e2000c101d24 */
[----:B------:R-:W-:Y:S05]  /*3da0*/  BRA `(.L_x_2154) ;  /* 0x0000000800607947 */ /* 0x000fea0003800000 */
.L_x_2162:
        /* <DEDUP_REMOVED lines=19> */
.L_x_2167:
[----:B------:R-:W-:Y:S05]  /*3ee0*/  BSYNC.RECONVERGENT B0 ;  /* 0x0000000000007941 */ /* 0x000fea0003800200 */
.L_x_2166:
[----:B------:R-:W-:-:S05]  /*3ef0*/  LOP3.LUT R5, R0, 0x80, R5, 0xf8, !PT ;  /* 0x0000008000057812 */ /* 0x000fca00078ef805 */
[----:B------:R0:W-:Y:S01]  /*3f00*/  STG.E.U8 desc[UR36][R2.64], R5 ;  /* 0x0000000502007986 */ /* 0x0001e2000c101124 */
[----:B------:R-:W-:Y:S05]  /*3f10*/  BRA `(.L_x_2154) ;  /* 0x0000000800047947 */ /* 0x000fea0003800000 */
.L_x_2165:
        /* <DEDUP_REMOVED lines=15> */
.L_x_2169:
[----:B------:R-:W-:Y:S05]  /*4010*/  BSYNC.RECONVERGENT B0 ;  /* 0x0000000000007941 */ /* 0x000fea0003800200 */
.L_x_2168:
[----:B------:R-:W-:-:S05]  /*4020*/  LOP3.LUT R5, R0, 0x80, R5, 0xf8, !PT ;  /* 0x0000008000057812 */ /* 0x000fca00078ef805 */
[----:B------:R0:W-:Y:S01]  /*4030*/  STG.E.U8 desc[UR36][R2.64], R5 ;  /* 0x0000000502007986 */ /* 0x0001e2000c101124 */
[----:B------:R-:W-:Y:S05]  /*4040*/  BRA `(.L_x_2154) ;  /* 0x0000000400b87947 */ /* 0x000fea0003800000 */
.L_x_2164:
[----:B------:R-:W-:-:S05]  /*4050*/  HADD2.F32 R0, -RZ, R0.H0_H0 ;  /* 0x20000000ff007230 */ /* 0x000fca0000004100 */
[----:B------:R-:W-:-:S05]  /*4060*/  F2FP.BF16.F32.PACK_AB R0, RZ, R0 ;  /* 0x00000000ff00723e */ /* 0x000fca00000010ff */
[----:B------:R0:W-:Y:S01]  /*4070*/  STG.E.U16 desc[UR36][R2.64], R0 ;  /* 0x0000000002007986 */ /* 0x0001e2000c101524 */
[----:B------:R-:W-:Y:S05]  /*4080*/  BRA `(.L_x_2154) ;  /* 0x0000000400a87947 */ /* 0x000fea0003800000 */
.L_x_2161:
        /* <DEDUP_REMOVED lines=12> */
.L_x_2172:
        /* <DEDUP_REMOVED lines=13> */
.L_x_2175:
[----:B------:R-:W-:-:S04]  /*4220*/  SHF.R.U32.HI R0, RZ, 0x14, R5 ;  /* 0x00000014ff007819 */ /* 0x000fc80000011605 */
[----:B------:R-:W-:-:S04]  /*4230*/  LOP3.LUT R0, R0, 0x1, RZ, 0xc0, !PT ;  /* 0x0000000100007812 */ /* 0x000fc800078ec0ff */
[----:B------:R-:W-:-:S04]  /*4240*/  IADD3 R0, PT, PT, R5, 0x487ffff, R0 ;  /* 0x0487ffff05007810 */ /* 0x000fc80007ffe000 */
[----:B------:R-:W-:-:S04]  /*4250*/  SHF.R.U32.HI R0, RZ, 0x14, R0 ;  /* 0x00000014ff007819 */ /* 0x000fc80000011600 */
[----:B------:R-:W-:-:S07]  /*4260*/  LOP3.LUT R4, R0, 0xff, RZ, 0xc0, !PT ;  /* 0x000000ff00047812 */ /* 0x000fce00078ec0ff */
.L_x_2176:
[----:B------:R-:W-:-:S04]  /*4270*/  SHF.R.U32.HI R5, RZ, 0x18, R5 ;  /* 0x00000018ff057819 */ /* 0x000fc80000011605 */
[----:B------:R-:W-:-:S04]  /*4280*/  LOP3.LUT R4, R4, 0x80, R5, 0xf8, !PT ;  /* 0x0000008004047812 */ /* 0x000fc800078ef805 */
[----:B------:R-:W-:-:S07]  /*4290*/  PRMT R0, R4, 0x7610, R0 ;  /* 0x0000761004007816 */ /* 0x000fce0000000000 */
.L_x_2174:
[----:B------:R-:W-:Y:S05]  /*42a0*/  BSYNC.RECONVERGENT B0 ;  /* 0x0000000000007941 */ /* 0x000fea0003800200 */
.L_x_2173:
[----:B------:R0:W-:Y:S01]  /*42b0*/  STG.E.U8 desc[UR36][R2.64], R0 ;  /* 0x0000000002007986 */ /* 0x0001e2000c101124 */
[----:B------:R-:W-:Y:S05]  /*42c0*/  BRA `(.L_x_2154) ;  /* 0x0000000400187947 */ /* 0x000fea0003800000 */
.L_x_2171:
        /* <DEDUP_REMOVED lines=13> */
.L_x_2179:
[----:B------:R-:W-:-:S04]  /*43a0*/  SHF.R.U32.HI R0, RZ, 0x15, R5 ;  /* 0x00000015ff007819 */ /* 0x000fc80000011605 */
[----:B------:R-:W-:-:S04]  /*43b0*/  LOP3.LUT R0, R0, 0x1, RZ, 0xc0, !PT ;  /* 0x0000000100007812 */ /* 0x000fc800078ec0ff */
[----:B------:R-:W-:-:S04]  /*43c0*/  IADD3 R0, PT, PT, R5, 0x88fffff, R0 ;  /* 0x088fffff05007810 */ /* 0x000fc80007ffe000 */
[----:B------:R-:W-:-:S04]  /*43d0*/  SHF.R.U32.HI R0, RZ, 0x15, R0 ;  /* 0x00000015ff007819 */ /* 0x000fc80000011600 */
[----:B------:R-:W-:-:S07]  /*43e0*/  LOP3.LUT R4, R0, 0xff, RZ, 0xc0, !PT ;  /* 0x000000ff00047812 */ /* 0x000fce00078ec0ff */
.L_x_2180:
[----:B------:R-:W-:-:S04]  /*43f0*/  SHF.R.U32.HI R5, RZ, 0x18, R5 ;  /* 0x00000018ff057819 */ /* 0x000fc80000011605 */
[----:B------:R-:W-:-:S04]  /*4400*/  LOP3.LUT R4, R4, 0x80, R5, 0xf8, !PT ;  /* 0x0000008004047812 */ /* 0x000fc800078ef805 */
[----:B------:R-:W-:-:S07]  /*4410*/  PRMT R0, R4, 0x7610, R0 ;  /* 0x0000761004007816 */ /* 0x000fce0000000000 */
.L_x_2178:
[----:B------:R-:W-:Y:S05]  /*4420*/  BSYNC.RECONVERGENT B0 ;  /* 0x0000000000007941 */ /* 0x000fea0003800200 */
.L_x_2177:
[----:B------:R0:W-:Y:S01]  /*4430*/  STG.E.U8 desc[UR36][R2.64], R0 ;  /* 0x0000000002007986 */ /* 0x0001e2000c101124 */
[----:B------:R-:W-:Y:S05]  /*4440*/  BRA `(.L_x_2154) ;  /* 0x0000000000b87947 */ /* 0x000fea0003800000 */
.L_x_2170:
[----:B------:R-:W-:-:S09]  /*4450*/  UISETP.NE.AND UP0, UPT, UR4, 0x1c, UPT ;  /* 0x0000001c0400788c */ /* 0x000fd2000bf05270 */
[----:B------:R-:W-:Y:S05]  /*4460*/  BRA.U !UP0, `(.L_x_2181) ;  /* 0x0000000108a47547 */ /* 0x000fea000b800000 */
[----:B------:R-:W-:-:S09]  /*4470*/  UISETP.NE.AND UP0, UPT, UR4, 0x1d, UPT ;  /* 0x0000001d0400788c */ /* 0x000fd2000bf05270 */
[----:B------:R-:W-:Y:S05]  /*4480*/  BRA.U !UP0, `(.L_x_2182) ;  /* 0x00000001088c7547 */ /* 0x000fea000b800000 */
[----:B------:R-:W-:-:S09]  /*4490*/  UISETP.NE.AND UP0, UPT, UR4, 0x2c, UPT ;  /* 0x0000002c0400788c */ /* 0x000fd2000bf05270 */
[----:B------:R-:W-:Y:S05]  /*44a0*/  BRA.U !UP0, `(.L_x_2183) ;  /* 0x0000000108447547 */ /* 0x000fea000b800000 */
.L_x_2153:
        /* <DEDUP_REMOVED lines=10> */
[----:B---3--:R-:W-:Y:S02]  /*4550*/  IMAD.U32 R6, RZ, RZ, UR8 ;  /* 0x00000008ff067e24 */ /* 0x008fe4000f8e00ff */
[----:B------:R-:W-:Y:S02]  /*4560*/  IMAD.U32 R7, RZ, RZ, UR9 ;  /* 0x00000009ff077e24 */ /* 0x000fe4000f8e00ff */
[----:B----4-:R-:W-:Y:S02]  /*4570*/  IMAD.U32 R10, RZ, RZ, UR4 ;  /* 0x00000004ff0a7e24 */ /* 0x010fe4000f8e00ff */
[----:B-1----:R-:W-:-:S07]  /*4580*/  IMAD.U32 R11, RZ, RZ, UR5 ;  /* 0x00000005ff0b7e24 */ /* 0x002fce000f8e00ff */
[----:B------:R-:W-:-:S07]  /*4590*/  LEPC R20, `(.L_x_2184) ;  /* 0x000000001014794e */ /* 0x000fce0000000000 */
[----:B--2---:R-:W-:Y:S05]  /*45a0*/  CALL.ABS.NOINC R2 ;  /* 0x0000000002007343 */ /* 0x004fea0003c00000 */
.L_x_2184:
[----:B------:R-:W-:Y:S05]  /*45b0*/  BRA `(.L_x_2154) ;  /* 0x00000000005c7947 */ /* 0x000fea0003800000 */
.L_x_2183:
        /* <DEDUP_REMOVED lines=16> */
.L_x_2182:
[----:B------:R-:W-:-:S06]  /*46c0*/  HADD2.F32 R4, -RZ, R0.H0_H0 ;  /* 0x20000000ff047230 */ /* 0x000fcc0000004100 */
[----:B------:R-:W0:Y:S02]  /*46d0*/  F2I.U64.TRUNC R4, R4 ;  /* 0x0000000400047311 */ /* 0x000e24000020d800 */
[----:B0-----:R0:W-:Y:S01]  /*46e0*/  STG.E.64 desc[UR36][R2.64], R4 ;  /* 0x0000000402007986 */ /* 0x0011e2000c101b24 */
[----:B------:R-:W-:Y:S05]  /*46f0*/  BRA `(.L_x_2154) ;  /* 0x00000000000c7947 */ /* 0x000fea0003800000 */
.L_x_2181:
[----:B------:R-:W-:-:S04]  /*4700*/  HADD2.F32 R0, -RZ, R0.H0_H0 ;  /* 0x20000000ff007230 */ /* 0x000fc80000004100 */
[----:B------:R-:W0:Y:S02]  /*4710*/  F2I.FTZ.U32.TRUNC.NTZ R5, R0 ;  /* 0x0000000000057305 */ /* 0x000e24000021f000 */
[----:B0-----:R0:W-:Y:S02]  /*4720*/  STG.E desc[UR36][R2.64], R5 ;  /* 0x0000000502007986 */ /* 0x0011e4000c101924 */
.L_x_2154:
[----:B------:R-:W-:-:S07]  /*4730*/  VIADD R17, R17, 0x80 ;  /* 0x0000008011117836 */ /* 0x000fce0000000000 */
.L_x_2079:
[----:B------:R-:W-:Y:S05]  /*4740*/  BSYNC.RECONVERGENT B6 ;  /* 0x0000000000067941 */ /* 0x000fea0003800200 */
.L_x_2078:
[----:B------:R-:W5:Y:S01]  /*4750*/  LDCU UR4, c[0x0][0x380] ;  /* 0x00007000ff0477ac */ /* 0x000f620008000800 */
[----:B------:R-:W-:Y:S01]  /*4760*/  BSSY.RECONVERGENT B6, `(.L_x_2185) ;  /* 0x0000465000067945 */ /* 0x000fe20003800200 */
[----:B-----5:R-:W-:-:S13]  /*4770*/  ISETP.GE.AND P0, PT, R17, UR4, PT ;  /* 0x0000000411007c0c */ /* 0x020fda000bf06270 */
[----:B------:R-:W-:Y:S05]  /*4780*/  @P0 BRA `(.L_x_2186) ;  /* 0x0000004400880947 */ /* 0x000fea0003800000 */
[----:B------:R-:W5:Y:S01]  /*4790*/  LDCU UR4, c[0x0][0x388] ;  /* 0x00007100ff0477ac */ /* 0x000f620008000800 */
[----:B------:R-:W-:Y:S02]  /*47a0*/  IMAD.MOV.U32 R18, RZ, RZ, RZ ;  /* 0x000000ffff127224 */ /* 0x000fe400078e00ff */
[----:B0-----:R-:W-:Y:S02]  /*47b0*/  IMAD.MOV.U32 R0, RZ, RZ, RZ ;  /* 0x000000ffff007224 */ /* 0x001fe400078e00ff */
        /* <DEDUP_REMOVED lines=10> */
[----:B------:R-:W-:-:S04]  /*4860*/  SHF.R.U32.HI R3, RZ, UR5, R2 ;  /* 0x00000005ff037c19 */ /* 0x000fc80008011602 */
[----:B------:R-:W-:-:S05]  /*4870*/  IADD3 R18, PT, PT, -R3, RZ, RZ ;  /* 0x000000ff03127210 */ /* 0x000fca0007ffe1ff */
        /* <DEDUP_REMOVED lines=338> */
[----:B0-----:R-:W-:-:S07]  /*5da0*/  IMAD R18, R5, UR4, R18 ;  /* 0x0000000405127c24 */ /* 0x001fce000f8e0212 */
.L_x_2187:
        /* <DEDUP_REMOVED lines=19> */
.L_x_2191:
[----:B------:R-:W2:Y:S02]  /*5ee0*/  LDG.E.U8 R2, desc[UR36][R2.64] ;  /* 0x0000002402027981 */ /* 0x000ea4000c1e1100 */
[----:B--2---:R-:W-:-:S04]  /*5ef0*/  I2FP.F32.U32 R0, R2 ;  /* 0x0000000200007245 */ /* 0x004fc80000201000 */
[----:B------:R-:W-:-:S04]  /*5f00*/  F2FP.F16.F32.PACK_AB R0, RZ, R0 ;  /* 0x00000000ff00723e */ /* 0x000fc800000000ff */
[----:B------:R-:W-:Y:S01]  /*5f10*/  PRMT R19, R0, 0x7610, R19 ;  /* 0x0000761000137816 */ /* 0x000fe20000000013 */
[----:B------:R-:W-:Y:S06]  /*5f20*/  BRA `(.L_x_2193) ;  /* 0x0000000c00d47947 */ /* 0x000fec0003800000 */
.L_x_2190:
        /* <DEDUP_REMOVED lines=11> */
.L_x_2195:
[----:B------:R-:W2:Y:S02]  /*5fe0*/  LDG.E R2, desc[UR36][R2.64] ;  /* 0x0000002402027981 */ /* 0x000ea4000c1e1900 */
[----:B--2---:R-:W-:-:S04]  /*5ff0*/  I2FP.F32.S32 R0, R2 ;  /* 0x0000000200007245 */ /* 0x004fc80000201400 */
[----:B------:R-:W-:-:S04]  /*6000*/  F2FP.F16.F32.PACK_AB R0, RZ, R0 ;  /* 0x00000000ff00723e */ /* 0x000fc800000000ff */
[----:B------:R-:W-:Y:S01]  /*6010*/  PRMT R19, R0, 0x7610, R19 ;  /* 0x0000761000137816 */ /* 0x000fe20000000013 */
[----:B------:R-:W-:Y:S06]  /*6020*/  BRA `(.L_x_2193) ;  /* 0x0000000c00947947 */ /* 0x000fec0003800000 */
.L_x_2194:
[----:B------:R-:W2:Y:S02]  /*6030*/  LDG.E.U16 R2, desc[UR36][R2.64] ;  /* 0x0000002402027981 */ /* 0x000ea4000c1e1500 */
[----:B--2---:R-:W0:Y:S02]  /*6040*/  I2F.S16 R0, R2 ;  /* 0x0000000200007306 */ /* 0x004e240000101400 */
[----:B0-----:R-:W-:-:S04]  /*6050*/  F2FP.F16.F32.PACK_AB R0, RZ, R0 ;  /* 0x00000000ff00723e */ /* 0x001fc800000000ff */
[----:B------:R-:W-:Y:S01]  /*6060*/  PRMT R19, R0, 0x7610, R19 ;  /* 0x0000761000137816 */ /* 0x000fe20000000013 */
[----:B------:R-:W-:Y:S06]  /*6070*/  BRA `(.L_x_2193) ;  /* 0x0000000c00807947 */ /* 0x000fec0003800000 */
.L_x_2189:
        /* <DEDUP_REMOVED lines=9> */
.L_x_2197:
[----:B------:R1:W5:Y:S01]  /*6110*/  LDG.E.U16 R19, desc[UR36][R2.64] ;  /* 0x0000002402137981 */ /* 0x000362000c1e1500 */
[----:B------:R-:W-:Y:S05]  /*6120*/  BRA `(.L_x_2193) ;  /* 0x0000000c00547947 */ /* 0x000fea0003800000 */
.L_x_2196:
        /* <DEDUP_REMOVED lines=9> */
.L_x_2199:
[----:B------:R0:W5:Y:S01]  /*61c0*/  LDG.E.U16 R19, desc[UR36][R2.64] ;  /* 0x0000002402137981 */ /* 0x000162000c1e1500 */
[----:B------:R-:W-:Y:S05]  /*61d0*/  BRA `(.L_x_2193) ;  /* 0x0000000c00287947 */ /* 0x000fea0003800000 */
.L_x_2198:
        /* <DEDUP_REMOVED lines=13> */
.L_x_2188:
        /* <DEDUP_REMOVED lines=14> */
.L_x_2202:
        /* <DEDUP_REMOVED lines=13> */
.L_x_2201:
        /* <DEDUP_REMOVED lines=27> */
.L_x_2204:
        /* <DEDUP_REMOVED lines=14> */
.L_x_2203:
[----:B------:R-:W2:Y:S02]  /*66f0*/  LDG.E.U16 R0, desc[UR36][R2.64] ;  /* 0x0000002402007981 */ /* 0x000ea4000c1e1500 */
[----:B--2---:R-:W-:-:S05]  /*6700*/  IMAD.U32 R0, R0, 0x10000, RZ ;  /* 0x0001000000007824 */ /* 0x004fca00078e00ff */
[----:B------:R-:W-:-:S04]  /*6710*/  F2FP.F16.F32.PACK_AB R0, RZ, R0 ;  /* 0x00000000ff00723e */ /* 0x000fc800000000ff */
[----:B------:R-:W-:Y:S01]  /*6720*/  PRMT R19, R0, 0x7610, R19 ;  /* 0x0000761000137816 */ /* 0x000fe20000000013 */
[----:B------:R-:W-:Y:S06]  /*6730*/  BRA `(.L_x_2193) ;  /* 0x0000000400d07947 */ /* 0x000fec0003800000 */
.L_x_2200:
        /* <DEDUP_REMOVED lines=13> */
.L_x_2207:
        /* <DEDUP_REMOVED lines=21> */
.L_x_2211:
[----:B------:R-:W-:Y:S05]  /*6960*/  BSYNC.RECONVERGENT B1 ;  /* 0x0000000000017941 */ /* 0x000fea0003800200 */
.L_x_2210:
[----:B------:R-:W-:Y:S01]  /*6970*/  IMAD.SHL.U32 R0, R0, 0x100000, RZ ;  /* 0x0010000000007824 */ /* 0x000fe200078e00ff */
[----:B------:R-:W-:-:S04]  /*6980*/  LEA R2, R2, 0x3b800000, 0x17 ;  /* 0x3b80000002027811 */ /* 0x000fc800078eb8ff */
[----:B------:R-:W-:-:S07]  /*6990*/  LOP3.LUT R0, R2, R0, R7, 0xfe, !PT ;  /* 0x0000000002007212 */ /* 0x000fce00078efe07 */
.L_x_2209:
[----:B------:R-:W-:Y:S05]  /*69a0*/  BSYNC.RECONVERGENT B0 ;  /* 0x0000000000007941 */ /* 0x000fea0003800200 */
.L_x_2208:
[----:B------:R-:W-:-:S04]  /*69b0*/  F2FP.F16.F32.PACK_AB R0, RZ, R0 ;  /* 0x00000000ff00723e */ /* 0x000fc800000000ff */
[----:B------:R-:W-:Y:S01]  /*69c0*/  PRMT R19, R0, 0x7610, R19 ;  /* 0x0000761000137816 */ /* 0x000fe20000000013 */
[----:B------:R-:W-:Y:S06]  /*69d0*/  BRA `(.L_x_2193) ;  /* 0x0000000400287947 */ /* 0x000fec0003800000 */
.L_x_2206:
        /* <DEDUP_REMOVED lines=21> */
.L_x_2215:
[----:B------:R-:W-:Y:S05]  /*6b30*/  BSYNC.RECONVERGENT B1 ;  /* 0x0000000000017941 */ /* 0x000fea0003800200 */
.L_x_2214:
[----:B------:R-:W-:Y:S01]  /*6b40*/  IMAD.SHL.U32 R0, R0, 0x200000, RZ ;  /* 0x0020000000007824 */ /* 0x000fe200078e00ff */
[----:B------:R-:W-:-:S04]  /*6b50*/  LEA R2, R2, 0x37800000, 0x17 ;  /* 0x3780000002027811 */ /* 0x000fc800078eb8ff */
[----:B------:R-:W-:-:S07]  /*6b60*/  LOP3.LUT R0, R2, R0, R7, 0xfe, !PT ;  /* 0x0000000002007212 */ /* 0x000fce00078efe07 */
.L_x_2213:
[----:B------:R-:W-:Y:S05]  /*6b70*/  BSYNC.RECONVERGENT B0 ;  /* 0x0000000000007941 */ /* 0x000fea0003800200 */
.L_x_2212:
[----:B------:R-:W-:-:S04]  /*6b80*/  F2FP.F16.F32.PACK_AB R0, RZ, R0 ;  /* 0x00000000ff00723e */ /* 0x000fc800000000ff */
[----:B------:R-:W-:Y:S01]  /*6b90*/  PRMT R19, R0, 0x7610, R19 ;  /* 0x0000761000137816 */ /* 0x000fe20000000013 */
[----:B------:R-:W-:Y:S06]  /*6ba0*/  BRA `(.L_x_2193) ;  /* 0x0000000000b47947 */ /* 0x000fec0003800000 */
.L_x_2205:
        /* <DEDUP_REMOVED lines=14> */
.L_x_2219:
[----:B------:R-:W-:Y:S05]  /*6c90*/  BSYNC.RECONVERGENT B0 ;  /* 0x0000000000007941 */ /* 0x000fea0003800200 */
.L_x_2218:
[----:B------:R-:W-:-:S04]  /*6ca0*/  F2FP.F16.F32.PACK_AB R0, RZ, R0 ;  /* 0x00000000ff00723e */ /* 0x000fc800000000ff */
[----:B------:R-:W-:Y:S01]  /*6cb0*/  PRMT R19, R0, 0x7610, R19 ;  /* 0x0000761000137816 */ /* 0x000fe20000000013 */
[----:B------:R-:W-:Y:S06]  /*6cc0*/  BRA `(.L_x_2193) ;  /* 0x00000000006c7947 */ /* 0x000fec0003800000 */
.L_x_2192:
        /* <DEDUP_REMOVED lines=16> */
.L_x_2220:
[----:B------:R-:W-:Y:S01]  /*6dd0*/  PRMT R19, RZ, 0x7610, R19 ;  /* 0x00007610ff137816 */ /* 0x000fe20000000013 */
[----:B------:R-:W-:Y:S06]  /*6de0*/  BRA `(.L_x_2193) ;  /* 0x0000000000247947 */ /* 0x000fec0003800000 */
.L_x_2217:
[----:B------:R-:W2:Y:S02]  /*6df0*/  LDG.E.64 R2, desc[UR36][R2.64] ;  /* 0x0000002402027981 */ /* 0x000ea4000c1e1b00 */
[----:B--2---:R-:W0:Y:S02]  /*6e00*/  I2F.U64 R0, R2 ;  /* 0x0000000200007312 */ /* 0x004e240000301000 */
[----:B0-----:R-:W-:-:S04]  /*6e10*/  F2FP.F16.F32.PACK_AB R0, RZ, R0 ;  /* 0x00000000ff00723e */ /* 0x001fc800000000ff */
[----:B------:R-:W-:Y:S01]  /*6e20*/  PRMT R19, R0, 0x7610, R19 ;  /* 0x0000761000137816 */ /* 0x000fe20000000013 */
[----:B------:R-:W-:Y:S06]  /*6e30*/  BRA `(.L_x_2193) ;  /* 0x0000000000107947 */ /* 0x000fec0003800000 */
.L_x_2216:
[----:B------:R-:W2:Y:S02]  /*6e40*/  LDG.E R2, desc[UR36][R2.64] ;  /* 0x0000002402027981 */ /* 0x000ea4000c1e1900 */
[----:B--2---:R-:W-:-:S04]  /*6e50*/  I2FP.F32.U32 R0, R2 ;  /* 0x0000000200007245 */ /* 0x004fc80000201000 */
[----:B------:R-:W-:-:S04]  /*6e60*/  F2FP.F16.F32.PACK_AB R0, RZ, R0 ;  /* 0x00000000ff00723e */ /* 0x000fc800000000ff */
[----:B------:R-:W-:-:S07]  /*6e70*/  PRMT R19, R0, 0x7610, R19 ;  /* 0x0000761000137816 */ /* 0x000fce0000000013 */
.L_x_2193:
[----:B------:R-:W0:Y:S01]  /*6e80*/  LDCU.64 UR6, c[0x0][0x5f8] ;  /* 0x0000bf00ff0677ac */ /* 0x000e220008000a00 */
[----:B------:R-:W-:-:S04]  /*6e90*/  UPRMT UR4, UR42, 0x9910, URZ ;  /* 0x000099102a047896 */ /* 0x000fc800080000ff */
[----:B------:R-:W-:Y:S01]  /*6ea0*/  UISETP.GT.AND UP0, UPT, UR4, 0x9, UPT ;  /* 0x000000090400788c */ /* 0x000fe2000bf04270 */
[----:B01----:R-:W-:-:S04]  /*6eb0*/  IADD3 R2, P0, PT, R18, UR6, RZ ;  /* 0x0000000612027c10 */ /* 0x003fc8000ff1e0ff */
        /* <DEDUP_REMOVED lines=14> */
.L_x_2224:
[----:B------:R-:W2:Y:S02]  /*6fa0*/  LDG.E.U8 R2, desc[UR36][R2.64] ;  /* 0x0000002402027981 */ /* 0x000ea4000c1e1100 */
[----:B--2---:R-:W-:-:S04]  /*6fb0*/  I2FP.F32.U32 R0, R2 ;  /* 0x0000000200007245 */ /* 0x004fc80000201000 */
[----:B------:R-:W-:Y:S01]  /*6fc0*/  F2FP.F16.F32.PACK_AB R0, RZ, R0 ;  /* 0x00000000ff00723e */ /* 0x000fe200000000ff */
[----:B------:R-:W-:Y:S06]  /*6fd0*/  BRA `(.L_x_2226) ;  /* 0x0000000c009c7947 */ /* 0x000fec0003800000 */
.L_x_2223:
        /* <DEDUP_REMOVED lines=10> */
.L_x_2228:
[----:B------:R-:W2:Y:S02]  /*7080*/  LDG.E R2, desc[UR36][R2.64] ;  /* 0x0000002402027981 */ /* 0x000ea4000c1e1900 */
[----:B--2---:R-:W-:-:S04]  /*7090*/  I2FP.F32.S32 R0, R2 ;  /* 0x0000000200007245 */ /* 0x004fc80000201400 */
[----:B------:R-:W-:Y:S01]  /*70a0*/  F2FP.F16.F32.PACK_AB R0, RZ, R0 ;  /* 0x00000000ff00723e */ /* 0x000fe200000000ff */
[----:B------:R-:W-:Y:S06]  /*70b0*/  BRA `(.L_x_2226) ;  /* 0x0000000c00647947 */ /* 0x000fec0003800000 */
.L_x_2227:
[----:B------:R-:W2:Y:S02]  /*70c0*/  LDG.E.U16 R2, desc[UR36][R2.64] ;  /* 0x0000002402027981 */ /* 0x000ea4000c1e1500 */
[----:B--2---:R-:W0:Y:S02]  /*70d0*/  I2F.S16 R0, R2 ;  /* 0x0000000200007306 */ /* 0x004e240000101400 */
[----:B0-----:R-:W-:Y:S01]  /*70e0*/  F2FP.F16.F32.PACK_AB R0, RZ, R0 ;  /* 0x00000000ff00723e */ /* 0x001fe200000000ff */
[----:B------:R-:W-:Y:S06]  /*70f0*/  BRA `(.L_x_2226) ;  /* 0x0000000c00547947 */ /* 0x000fec0003800000 */
.L_x_2222:
        /* <DEDUP_REMOVED lines=9> */
.L_x_2230:
[----:B------:R0:W5:Y:S01]  /*7190*/  LDG.E.U16 R0, desc[UR36][R2.64] ;  /* 0x0000002402007981 */ /* 0x000162000c1e1500 */
[----:B------:R-:W-:Y:S05]  /*71a0*/  BRA `(.L_x_2226) ;  /* 0x0000000c00287947 */ /* 0x000fea0003800000 */
.L_x_2229:
        /* <DEDUP_REMOVED lines=9> */
.L_x_2232:
[----:B------:R1:W5:Y:S01]  /*7240*/  LDG.E.U16 R0, desc[UR36][R2.64] ;  /* 0x0000002402007981 */ /* 0x000362000c1e1500 */
[----:B------:R-:W-:Y:S05]  /*7250*/  BRA `(.L_x_2226) ;  /* 0x0000000800fc7947 */ /* 0x000fea0003800000 */
.L_x_2231:
        /* <DEDUP_REMOVED lines=12> */
.L_x_2221:
        /* <DEDUP_REMOVED lines=13> */
.L_x_2235:
        /* <DEDUP_REMOVED lines=12> */
.L_x_2234:
        /* <DEDUP_REMOVED lines=27> */
.L_x_2237:
        /* <DEDUP_REMOVED lines=13> */
.L_x_2236:
[----:B------:R-:W2:Y:S02]  /*7730*/  LDG.E.U16 R0, desc[UR36][R2.64] ;  /* 0x0000002402007981 */ /* 0x000ea4000c1e1500 */
[----:B--2---:R-:W-:-:S04]  /*7740*/  SHF.L.U32 R0, R0, 0x10, RZ ;  /* 0x0000001000007819 */ /* 0x004fc800000006ff */
[----:B------:R-:W-:Y:S01]  /*7750*/  F2FP.F16.F32.PACK_AB R0, RZ, R0 ;  /* 0x00000000ff00723e */ /* 0x000fe200000000ff */
[----:B------:R-:W-:Y:S06]  /*7760*/  BRA `(.L_x_2226) ;  /* 0x0000000400b87947 */ /* 0x000fec0003800000 */
.L_x_2233:
        /* <DEDUP_REMOVED lines=12> */
.L_x_2240:
        /* <DEDUP_REMOVED lines=21> */
.L_x_2244:
[----:B------:R-:W-:Y:S05]  /*7980*/  BSYNC.RECONVERGENT B1 ;  /* 0x0000000000017941 */ /* 0x000fea0003800200 */
.L_x_2243:
[----:B------:R-:W-:Y:S02]  /*7990*/  SHF.L.U32 R0, R0, 0x14, RZ ;  /* 0x0000001400007819 */ /* 0x000fe400000006ff */
[----:B------:R-:W-:-:S04]  /*79a0*/  LEA R2, R2, 0x3b800000, 0x17 ;  /* 0x3b80000002027811 */ /* 0x000fc800078eb8ff */
[----:B------:R-:W-:-:S07]  /*79b0*/  LOP3.LUT R0, R2, R0, R7, 0xfe, !PT ;  /* 0x0000000002007212 */ /* 0x000fce00078efe07 */
.L_x_2242:
[----:B------:R-:W-:Y:S05]  /*79c0*/  BSYNC.RECONVERGENT B0 ;  /* 0x0000000000007941 */ /* 0x000fea0003800200 */
.L_x_2241:
[----:B------:R-:W-:Y:S01]  /*79d0*/  F2FP.F16.F32.PACK_AB R0, RZ, R0 ;  /* 0x00000000ff00723e */ /* 0x000fe200000000ff */
[----:B------:R-:W-:Y:S06]  /*79e0*/  BRA `(.L_x_2226) ;  /* 0x0000000400187947 */ /* 0x000fec0003800000 */
.L_x_2239:
        /* <DEDUP_REMOVED lines=21> */
.L_x_2248:
[----:B------:R-:W-:Y:S05]  /*7b40*/  BSYNC.RECONVERGENT B1 ;  /* 0x0000000000017941 */ /* 0x000fea0003800200 */
.L_x_2247:
[----:B------:R-:W-:Y:S02]  /*7b50*/  SHF.L.U32 R0, R0, 0x15, RZ ;  /* 0x0000001500007819 */ /* 0x000fe400000006ff */
[----:B------:R-:W-:-:S04]  /*7b60*/  LEA R2, R2, 0x37800000, 0x17 ;  /* 0x3780000002027811 */ /* 0x000fc800078eb8ff */
[----:B------:R-:W-:-:S07]  /*7b70*/  LOP3.LUT R0, R2, R0, R7, 0xfe, !PT ;  /* 0x0000000002007212 */ /* 0x000fce00078efe07 */
.L_x_2246:
[----:B------:R-:W-:Y:S05]  /*7b80*/  BSYNC.RECONVERGENT B0 ;  /* 0x0000000000007941 */ /* 0x000fea0003800200 */
.L_x_2245:
[----:B------:R-:W-:Y:S01]  /*7b90*/  F2FP.F16.F32.PACK_AB R0, RZ, R0 ;  /* 0x00000000ff00723e */ /* 0x000fe200000000ff */
[----:B------:R-:W-:Y:S06]  /*7ba0*/  BRA `(.L_x_2226) ;  /* 0x0000000000a87947 */ /* 0x000fec0003800000 */
.L_x_2238:
        /* <DEDUP_REMOVED lines=14> */
.L_x_2252:
[----:B------:R-:W-:Y:S05]  /*7c90*/  BSYNC.RECONVERGENT B0 ;  /* 0x0000000000007941 */ /* 0x000fea0003800200 */
.L_x_2251:
[----:B------:R-:W-:Y:S01]  /*7ca0*/  F2FP.F16.F32.PACK_AB R0, RZ, R0 ;  /* 0x00000000ff00723e */ /* 0x000fe200000000ff */
[----:B------:R-:W-:Y:S06]  /*7cb0*/  BRA `(.L_x_2226) ;  /* 0x0000000000647947 */ /* 0x000fec0003800000 */
.L_x_2225:
        /* <DEDUP_REMOVED lines=16> */
.L_x_2253:
[----:B------:R-:W-:Y:S01]  /*7dc0*/  PRMT R0, RZ, 0x7610, R0 ;  /* 0x00007610ff007816 */ /* 0x000fe20000000000 */
[----:B------:R-:W-:Y:S06]  /*7dd0*/  BRA `(.L_x_2226) ;  /* 0x00000000001c7947 */ /* 0x000fec0003800000 */
.L_x_2250:
[----:B------:R-:W2:Y:S02]  /*7de0*/  LDG.E.64 R2, desc[UR36][R2.64] ;  /* 0x0000002402027981 */ /* 0x000ea4000c1e1b00 */
[----:B--2---:R-:W0:Y:S02]  /*7df0*/  I2F.U64 R0, R2 ;  /* 0x0000000200007312 */ /* 0x004e240000301000 */
[----:B0-----:R-:W-:Y:S01]  /*7e00*/  F2FP.F16.F32.PACK_AB R0, RZ, R0 ;  /* 0x00000000ff00723e */ /* 0x001fe200000000ff */
[----:B------:R-:W-:Y:S06]  /*7e10*/  BRA `(.L_x_2226) ;  /* 0x00000000000c7947 */ /* 0x000fec0003800000 */
.L_x_2249:
[----:B------:R-:W2:Y:S02]  /*7e20*/  LDG.E R2, desc[UR36][R2.64] ;  /* 0x0000002402027981 */ /* 0x000ea4000c1e1900 */
[----:B--2---:R-:W-:-:S04]  /*7e30*/  I2FP.F32.U32 R0, R2 ;  /* 0x0000000200007245 */ /* 0x004fc80000201000 */
[----:B------:R-:W-:-:S07]  /*7e40*/  F2FP.F16.F32.PACK_AB R0, RZ, R0 ;  /* 0x00000000ff00723e */ /* 0x000fce00000000ff */
.L_x_2226:
[----:B------:R-:W0:Y:S01]  /*7e50*/  LDCU.64 UR6, c[0x0][0x5e8] ;  /* 0x0000bd00ff0677ac */ /* 0x000e220008000a00 */
[----:B-----5:R-:W-:Y:S02]  /*7e60*/  HADD2.F32 R19, -RZ, R19.H0_H0 ;  /* 0x20000013ff137230 */ /* 0x020fe40000004100 */
[----:B------:R-:W-:Y:S01]  /*7e70*/  HADD2.F32 R0, -RZ, R0.H0_H0 ;  /* 0x20000000ff007230 */ /* 0x000fe20000004100 */
[----:B------:R-:W-:-:S04]  /*7e80*/  UPRMT UR4, UR43, 0x9910, URZ ;  /* 0x000099102b047896 */ /* 0x000fc800080000ff */
[----:B------:R-:W-:Y:S01]  /*7e90*/  UISETP.GT.AND UP0, UPT, UR4, 0x9, UPT ;  /* 0x000000090400788c */ /* 0x000fe2000bf04270 */
[----:B------:R-:W-:-:S04]  /*7ea0*/  FMNMX.FTZ R0, R19, R0, PT ;  /* 0x0000000013007209 */ /* 0x000fc80003810000 */
[----:B------:R-:W-:Y:S02]  /*7eb0*/  F2FP.F16.F32.PACK_AB R0, RZ, R0 ;  /* 0x00000000ff00723e */ /* 0x000fe400000000ff */
[----:B01----:R-:W-:-:S05]  /*7ec0*/  IADD3 R2, P0, PT, R16, UR6, RZ ;  /* 0x0000000610027c10 */ /* 0x003fca000ff1e0ff */
        /* <DEDUP_REMOVED lines=14> */
.L_x_2257:
[----:B------:R-:W-:-:S06]  /*7fb0*/  HADD2.F32 R5, -RZ, R0.H0_H0 ;  /* 0x20000000ff057230 */ /* 0x000fcc0000004100 */
[----:B------:R-:W0:Y:S02]  /*7fc0*/  F2I.S64.TRUNC R4, R5 ;  /* 0x0000000500047311 */ /* 0x000e24000020d900 */
[----:B0-----:R0:W-:Y:S01]  /*7fd0*/  STG.E.U8 desc[UR36][R2.64], R4 ;  /* 0x0000000402007986 */ /* 0x0011e2000c101124 */
[----:B------:R-:W-:Y:S05]  /*7fe0*/  BRA `(.L_x_2259) ;  /* 0x0000000c006c7947 */ /* 0x000fea0003800000 */
.L_x_2256:
        /* <DEDUP_REMOVED lines=10> */
.L_x_2261:
[----:B------:R-:W-:-:S04]  /*8090*/  HADD2.F32 R0, -RZ, R0.H0_H0 ;  /* 0x20000000ff007230 */ /* 0x000fc80000004100 */
[----:B------:R-:W0:Y:S02]  /*80a0*/  F2I.FTZ.TRUNC.NTZ R5, R0 ;  /* 0x0000000000057305 */ /* 0x000e24000021f100 */
[----:B0-----:R0:W-:Y:S01]  /*80b0*/  STG.E desc[UR36][R2.64], R5 ;  /* 0x0000000502007986 */ /* 0x0011e2000c101924 */
[----:B------:R-:W-:Y:S05]  /*80c0*/  BRA `(.L_x_2259) ;  /* 0x0000000c00347947 */ /* 0x000fea0003800000 */
.L_x_2260:
[----:B------:R-:W-:-:S04]  /*80d0*/  HADD2.F32 R0, -RZ, R0.H0_H0 ;  /* 0x20000000ff007230 */ /* 0x000fc80000004100 */
[----:B------:R-:W0:Y:S02]  /*80e0*/  F2I.FTZ.TRUNC.NTZ R5, R0 ;  /* 0x0000000000057305 */ /* 0x000e24000021f100 */
[----:B0-----:R0:W-:Y:S01]  /*80f0*/  STG.E.U16 desc[UR36][R2.64], R5 ;  /* 0x0000000502007986 */ /* 0x0011e2000c101524 */
[----:B------:R-:W-:Y:S05]  /*8100*/  BRA `(.L_x_2259) ;  /* 0x0000000c00247947 */ /* 0x000fea0003800000 */
.L_x_2255:
        /* <DEDUP_REMOVED lines=9> */
.L_x_2263:
[----:B------:R0:W-:Y:S01]  /*81a0*/  STG.E.U16 desc[UR36][R2.64], R0 ;  /* 0x0000000002007986 */ /* 0x0001e2000c101524 */
[----:B------:R-:W-:Y:S05]  /*81b0*/  BRA `(.L_x_2259) ;  /* 0x0000000800f87947 */ /* 0x000fea0003800000 */
.L_x_2262:
        /* <DEDUP_REMOVED lines=10> */
.L_x_2265:
[----:B------:R-:W-:-:S05]  /*8260*/  HADD2.F32 R0, -RZ, R0.H0_H0 ;  /* 0x20000000ff007230 */ /* 0x000fca0000004100 */
[----:B------:R-:W-:-:S04]  /*8270*/  F2FP.F16.F32.PACK_AB R0, RZ, R0 ;  /* 0x00000000ff00723e */ /* 0x000fc800000000ff */
[----:B------:R-:W-:-:S05]  /*8280*/  PRMT R0, R0, 0x5410, RZ ;  /* 0x0000541000007816 */ /* 0x000fca00000000ff */
[----:B------:R0:W-:Y:S01]  /*8290*/  STG.E desc[UR36][R2.64], R0 ;  /* 0x0000000002007986 */ /* 0x0001e2000c101924 */
[----:B------:R-:W-:Y:S05]  /*82a0*/  BRA `(.L_x_2259) ;  /* 0x0000000800bc7947 */ /* 0x000fea0003800000 */
.L_x_2264:
[----:B------:R-:W-:-:S05]  /*82b0*/  HADD2.F32 R4, -RZ, R0.H0_H0 ;  /* 0x20000000ff047230 */ /* 0x000fca0000004100 */
[----:B------:R-:W-:-:S06]  /*82c0*/  FMUL.FTZ R4, R4, 1 ;  /* 0x3f80000004047820 */ /* 0x000fcc0000410000 */
[----:B------:R-:W0:Y:S02]  /*82d0*/  F2F.F64.F32 R4, R4 ;  /* 0x0000000400047310 */ /* 0x000e240000201800 */
[----:B0-----:R0:W-:Y:S01]  /*82e0*/  STG.E.64 desc[UR36][R2.64], R4 ;  /* 0x0000000402007986 */ /* 0x0011e2000c101b24 */
[----:B------:R-:W-:Y:S05]  /*82f0*/  BRA `(.L_x_2259) ;  /* 0x0000000800a87947 */ /* 0x000fea0003800000 */
.L_x_2254:
        /* <DEDUP_REMOVED lines=14> */
.L_x_2269:
        /* <DEDUP_REMOVED lines=18> */
.L_x_2272:
[----:B------:R-:W-:-:S04]  /*8500*/  SHF.R.U32.HI R5, RZ, 0x18, R5 ;  /* 0x00000018ff057819 */ /* 0x000fc80000011605 */
[----:B------:R-:W-:-:S07]  /*8510*/  LOP3.LUT R0, R0, 0x80, R5, 0xf8, !PT ;  /* 0x0000008000007812 */ /* 0x000fce00078ef805 */
.L_x_2271:
[----:B------:R-:W-:Y:S05]  /*8520*/  BSYNC.RECONVERGENT B0 ;  /* 0x0000000000007941 */ /* 0x000fea0003800200 */
.L_x_2270:
[----:B------:R3:W-:Y:S01]  /*8530*/  STG.E.U8 desc[UR36][R2.64], R0 ;  /* 0x0000000002007986 */ /* 0x0007e2000c101124 */
[----:B------:R-:W-:Y:S05]  /*8540*/  BRA `(.L_x_2259) ;  /* 0x0000000800147947 */ /* 0x000fea0003800000 */
.L_x_2268:
        /* <DEDUP_REMOVED lines=18> */
.L_x_2275:
[----:B------:R-:W-:-:S04]  /*8670*/  SHF.R.U32.HI R5, RZ, 0x18, R5 ;  /* 0x00000018ff057819 */ /* 0x000fc80000011605 */
[----:B------:R-:W-:-:S07]  /*8680*/  LOP3.LUT R0, R0, 0x80, R5, 0xf8, !PT ;  /* 0x0000008000007812 */ /* 0x000fce00078ef805 */
.L_x_2274:
[----:B------:R-:W-:Y:S05]  /*8690*/  BSYNC.RECONVERGENT B0 ;  /* 0x0000000000007941 */ /* 0x000fea0003800200 */
.L_x_2273:
[----:B------:R0:W-:Y:S01]  /*86a0*/  STG.E.U8 desc[UR36][R2.64], R0 ;  /* 0x0000000002007986 */ /* 0x0001e2000c101124 */
[----:B------:R-:W-:Y:S05]  /*86b0*/  BRA `(.L_x_2259) ;  /* 0x0000000400b87947 */ /* 0x000fea0003800000 */
.L_x_2267:
        /* <DEDUP_REMOVED lines=22> */
.L_x_2277:
[----:B------:R-:W-:-:S06]  /*8820*/  HADD2.F32 R4, -RZ, R0.H0_H0 ;  /* 0x20000000ff047230 */ /* 0x000fcc0000004100 */
[----:B------:R-:W0:Y:S02]  /*8830*/  F2I.U64.TRUNC R4, R4 ;  /* 0x0000000400047311 */ /* 0x000e24000020d800 */
[----:B0-----:R1:W-:Y:S01]  /*8840*/  STG.E.64 desc[UR36][R2.64], R4 ;  /* 0x0000000402007986 */ /* 0x0013e2000c101b24 */
[----:B------:R-:W-:Y:S05]  /*8850*/  BRA `(.L_x_2259) ;  /* 0x0000000400507947 */ /* 0x000fea0003800000 */
.L_x_2276:
[----:B------:R-:W-:-:S04]  /*8860*/  HADD2.F32 R0, -RZ, R0.H0_H0 ;  /* 0x20000000ff007230 */ /* 0x000fc80000004100 */
[----:B------:R-:W0:Y:S02]  /*8870*/  F2I.FTZ.U32.TRUNC.NTZ R5, R0 ;  /* 0x0000000000057305 */ /* 0x000e24000021f000 */
[----:B0-----:R0:W-:Y:S01]  /*8880*/  STG.E desc[UR36][R2.64], R5 ;  /* 0x0000000502007986 */ /* 0x0011e2000c101924 */
[----:B------:R-:W-:Y:S05]  /*8890*/  BRA `(.L_x_2259) ;  /* 0x0000000400407947 */ /* 0x000fea0003800000 */
.L_x_2266:
        /* <DEDUP_REMOVED lines=11> */
.L_x_2279:
[----:B------:R-:W-:Y:S01]  /*8950*/  HADD2.F32 R0, -RZ, R0.H0_H0 ;  /* 0x20000000ff007230 */ /* 0x000fe20000004100 */
[----:B------:R-:W-:-:S04]  /*8960*/  CS2R R6, SRZ ;  /* 0x0000000000067805 */ /* 0x000fc8000001ff00 */
[----:B------:R-:W-:-:S04]  /*8970*/  FMUL.FTZ R0, R0, 1 ;  /* 0x3f80000000007820 */ /* 0x000fc80000410000 */
[----:B------:R-:W0:Y:S02]  /*8980*/  F2F.F64.F32 R4, R0 ;  /* 0x0000000000047310 */ /* 0x000e240000201800 */
[----:B0-----:R0:W-:Y:S01]  /*8990*/  STG.E.128 desc[UR36][R2.64], R4 ;  /* 0x0000000402007986 */ /* 0x0011e2000c101d24 */
[----:B------:R-:W-:Y:S05]  /*89a0*/  BRA `(.L_x_2259) ;  /* 0x0000000000fc7947 */ /* 0x000fea0003800000 */
.L_x_2278:
[----:B------:R-:W-:-:S09]  /*89b0*/  UISETP.NE.AND UP0, UPT, UR4, 0xf, UPT ;  /* 0x0000000f0400788c */ /* 0x000fd2000bf05270 */
[----:B------:R-:W-:Y:S05]  /*89c0*/  BRA.U !UP0, `(.L_x_2280) ;  /* 0x0000000108e87547 */ /* 0x000fea000b800000 */
[----:B------:R-:W-:-:S09]  /*89d0*/  UISETP.NE.AND UP0, UPT, UR4, 0x17, UPT ;  /* 0x000000170400788c */ /* 0x000fd2000bf05270 */
[----:B------:R-:W-:Y:S05]  /*89e0*/  BRA.U !UP0, `(.L_x_2281) ;  /* 0x0000000108907547 */ /* 0x000fea000b800000 */
[----:B------:R-:W-:-:S09]  /*89f0*/  UISETP.NE.AND UP0, UPT, UR4, 0x18, UPT ;  /* 0x000000180400788c */ /* 0x000fd2000bf05270 */
[----:B------:R-:W-:Y:S05]  /*8a00*/  BRA.U !UP0, `(.L_x_2282) ;  /* 0x0000000108447547 */ /* 0x000fea000b800000 */
.L_x_2258:
        /* <DEDUP_REMOVED lines=16> */
.L_x_2283:
[----:B------:R-:W-:Y:S05]  /*8b10*/  BRA `(.L_x_2259) ;  /* 0x0000000000a07947 */ /* 0x000fea0003800000 */
.L_x_2282:
        /* <DEDUP_REMOVED lines=13> */
.L_x_2285:
[----:B------:R-:W-:Y:S05]  /*8bf0*/  BSYNC.RECONVERGENT B0 ;  /* 0x0000000000007941 */ /* 0x000fea0003800200 */
.L_x_2284:
[----:B------:R-:W-:-:S05]  /*8c00*/  LOP3.LUT R5, R0, 0x80, R5, 0xf8, !PT ;  /* 0x0000008000057812 */ /* 0x000fca00078ef805 */
[----:B------:R0:W-:Y:S01]  /*8c10*/  STG.E.U8 desc[UR36][R2.64], R5 ;  /* 0x0000000502007986 */ /* 0x0001e2000c101124 */
[----:B------:R-:W-:Y:S05]  /*8c20*/  BRA `(.L_x_2259) ;  /* 0x00000000005c7947 */ /* 0x000fea0003800000 */
.L_x_2281:
        /* <DEDUP_REMOVED lines=12> */
.L_x_2287:
[----:B------:R-:W-:Y:S01]  /*8cf0*/  IMAD.MOV.U32 R0, RZ, RZ, 0x7f ;  /* 0x0000007fff007424 */ /* 0x000fe200078e00ff */
[----:B------:R-:W-:-:S04]  /*8d00*/  ISETP.GT.U32.AND P0, PT, R4, 0x7f800000, PT ;  /* 0x7f8000000400780c */ /* 0x000fc80003f04070 */
[----:B------:R-:W-:-:S09]  /*8d10*/  SEL R0, R0, 0x7c, P0 ;  /* 0x0000007c00007807 */ /* 0x000fd20000000000 */
.L_x_2288:
[----:B------:R-:W-:Y:S05]  /*8d20*/  BSYNC.RECONVERGENT B0 ;  /* 0x0000000000007941 */ /* 0x000fea0003800200 */
.L_x_2286:
[----:B------:R-:W-:-:S04]  /*8d30*/  SHF.R.U32.HI R5, RZ, 0x18, R5 ;  /* 0x00000018ff057819 */ /* 0x000fc80000011605 */
[----:B------:R-:W-:-:S05]  /*8d40*/  LOP3.LUT R5, R0, 0x80, R5, 0xf8, !PT ;  /* 0x0000008000057812 */ /* 0x000fca00078ef805 */
[----:B------:R0:W-:Y:S01]  /*8d50*/  STG.E.U8 desc[UR36][R2.64], R5 ;  /* 0x0000000502007986 */ /* 0x0001e2000c101124 */
[----:B------:R-:W-:Y:S05]  /*8d60*/  BRA `(.L_x_2259) ;  /* 0x00000000000c7947 */ /* 0x000fea0003800000 */
.L_x_2280:
[----:B------:R-:W-:-:S05]  /*8d70*/  HADD2.F32 R0, -RZ, R0.H0_H0 ;  /* 0x20000000ff007230 */ /* 0x000fca0000004100 */
[----:B------:R-:W-:-:S05]  /*8d80*/  F2FP.BF16.F32.PACK_AB R0, RZ, R0 ;  /* 0x00000000ff00723e */ /* 0x000fca00000010ff */
[----:B------:R0:W-:Y:S02]  /*8d90*/  STG.E.U16 desc[UR36][R2.64], R0 ;  /* 0x0000000002007986 */ /* 0x0001e4000c101524 */
.L_x_2259:
[----:B------:R-:W-:-:S07]  /*8da0*/  VIADD R17, R17, 0x80 ;  /* 0x0000008011117836 */ /* 0x000fce0000000000 */
.L_x_2186:
[----:B------:R-:W-:Y:S05]  /*8db0*/  BSYNC.RECONVERGENT B6 ;  /* 0x0000000000067941 */ /* 0x000fea0003800200 */
.L_x_2185:
[----:B------:R-:W5:Y:S01]  /*8dc0*/  LDCU UR4, c[0x0][0x380] ;  /* 0x00007000ff0477ac */ /* 0x000f620008000800 */
[----:B------:R-:W-:Y:S01]  /*8dd0*/  BSSY.RECONVERGENT B6, `(.L_x_2289) ;  /* 0x0000465000067945 */ /* 0x000fe20003800200 */
[----:B-----5:R-:W-:-:S13]  /*8de0*/  ISETP.GE.AND P0, PT, R17, UR4, PT ;  /* 0x0000000411007c0c */ /* 0x020fda000bf06270 */
[----:B------:R-:W-:Y:S05]  /*8df0*/  @P0 BRA `(.L_x_2290) ;  /* 0x0000004400880947 */ /* 0x000fea0003800000 */
[----:B------:R-:W5:Y:S01]  /*8e00*/  LDCU UR4, c[0x0][0x388] ;  /* 0x00007100ff0477ac */ /* 0x000f620008000800 */
[----:B------:R-:W-:Y:S01]  /*8e10*/  MOV R18, RZ ;  /* 0x000000ff00127202 */ /* 0x000fe20000000f00 */
[----:B0--3--:R-:W-:Y:S02]  /*8e20*/  IMAD.MOV.U32 R0, RZ, RZ, RZ ;  /* 0x000000ffff007224 */ /* 0x009fe400078e00ff */
[----:B------:R-:W-:Y:S01]  /*8e30*/  IMAD.MOV.U32 R16, RZ, RZ, RZ ;  /* 0x000000ffff107224 */ /* 0x000fe200078e00ff */
        /* <DEDUP_REMOVED lines=350> */
.L_x_2291:
        /* <DEDUP_REMOVED lines=19> */
.L_x_2295:
[----:B------:R-:W2:Y:S02]  /*a550*/  LDG.E.U8 R2, desc[UR36][R2.64] ;  /* 0x0000002402027981 */ /* 0x000ea4000c1e1100 */
[----:B--2---:R-:W-:-:S04]  /*a560*/  I2FP.F32.U32 R0, R2 ;  /* 0x0000000200007245 */ /* 0x004fc80000201000 */
[----:B------:R-:W-:-:S04]  /*a570*/  F2FP.F16.F32.PACK_AB R0, RZ, R0 ;  /* 0x00000000ff00723e */ /* 0x000fc800000000ff */
[----:B------:R-:W-:Y:S01]  /*a580*/  PRMT R19, R0, 0x7610, R19 ;  /* 0x0000761000137816 */ /* 0x000fe20000000013 */
[----:B------:R-:W-:Y:S06]  /*a590*/  BRA `(.L_x_2297) ;  /* 0x0000000c00d47947 */ /* 0x000fec0003800000 */
.L_x_2294:
        /* <DEDUP_REMOVED lines=11> */
.L_x_2299:
[----:B------:R-:W2:Y:S02]  /*a650*/  LDG.E R2, desc[UR36][R2.64] ;  /* 0x0000002402027981 */ /* 0x000ea4000c1e1900 */
[----:B--2---:R-:W-:-:S04]  /*a660*/  I2FP.F32.S32 R0, R2 ;  /* 0x0000000200007245 */ /* 0x004fc80000201400 */
[----:B------:R-:W-:-:S04]  /*a670*/  F2FP.F16.F32.PACK_AB R0, RZ, R0 ;  /* 0x00000000ff00723e */ /* 0x000fc800000000ff */
[----:B------:R-:W-:Y:S01]  /*a680*/  PRMT R19, R0, 0x7610, R19 ;  /* 0x0000761000137816 */ /* 0x000fe20000000013 */
[----:B------:R-:W-:Y:S06]  /*a690*/  BRA `(.L_x_2297) ;  /* 0x0000000c00947947 */ /* 0x000fec0003800000 */
.L_x_2298:
[----:B------:R-:W2:Y:S02]  /*a6a0*/  LDG.E.U16 R2, desc[UR36][R2.64] ;  /* 0x0000002402027981 */ /* 0x000ea4000c1e1500 */
[----:B--2---:R-:W0:Y:S02]  /*a6b0*/  I2F.S16 R0, R2 ;  /* 0x0000000200007306 */ /* 0x004e240000101400 */
[----:B0-----:R-:W-:-:S04]  /*a6c0*/  F2FP.F16.F32.PACK_AB R0, RZ, R0 ;  /* 0x00000000ff00723e */ /* 0x001fc800000000ff */
[----:B------:R-:W-:Y:S01]  /*a6d0*/  PRMT R19, R0, 0x7610, R19 ;  /* 0x0000761000137816 */ /* 0x000fe20000000013 */
[----:B------:R-:W-:Y:S06]  /*a6e0*/  BRA `(.L_x_2297) ;  /* 0x0000000c00807947 */ /* 0x000fec0003800000 */
.L_x_2293:
        /* <DEDUP_REMOVED lines=9> */
.L_x_2301:
[----:B------:R1:W5:Y:S01]  /*a780*/  LDG.E.U16 R19, desc[UR36][R2.64] ;  /* 0x0000002402137981 */ /* 0x000362000c1e1500 */
[----:B------:R-:W-:Y:S05]  /*a790*/  BRA `(.L_x_2297) ;  /* 0x0000000c00547947 */ /* 0x000fea0003800000 */
.L_x_2300:
        /* <DEDUP_REMOVED lines=9> */
.L_x_2303:
[----:B------:R0:W5:Y:S01]  /*a830*/  LDG.E.U16 R19, desc[UR36][R2.64] ;  /* 0x0000002402137981 */ /* 0x000162000c1e1500 */
[----:B------:R-:W-:Y:S05]  /*a840*/  BRA `(.L_x_2297) ;  /* 0x0000000c00287947 */ /* 0x000fea0003800000 */
.L_x_2302:
        /* <DEDUP_REMOVED lines=13> */
.L_x_2292:
        /* <DEDUP_REMOVED lines=14> */
.L_x_2306:
        /* <DEDUP_REMOVED lines=13> */
.L_x_2305:
        /* <DEDUP_REMOVED lines=27> */
.L_x_2308:
        /* <DEDUP_REMOVED lines=14> */
.L_x_2307:
[----:B------:R-:W2:Y:S02]  /*ad60*/  LDG.E.U16 R0, desc[UR36][R2.64] ;  /* 0x0000002402007981 */ /* 0x000ea4000c1e1500 */
[----:B--2---:R-:W-:-:S05]  /*ad70*/  IMAD.U32 R0, R0, 0x10000, RZ ;  /* 0x0001000000007824 */ /* 0x004fca00078e00ff */
[----:B------:R-:W-:-:S04]  /*ad80*/  F2FP.F16.F32.PACK_AB R0, RZ, R0 ;  /* 0x00000000ff00723e */ /* 0x000fc800000000ff */
[----:B------:R-:W-:Y:S01]  /*ad90*/  PRMT R19, R0, 0x7610, R19 ;  /* 0x0000761000137816 */ /* 0x000fe20000000013 */
[----:B------:R-:W-:Y:S06]  /*ada0*/  BRA `(.L_x_2297) ;  /* 0x0000000400d07947 */ /* 0x000fec0003800000 */
.L_x_2304:
        /* <DEDUP_REMOVED lines=13> */
.L_x_2311:
        /* <DEDUP_REMOVED lines=21> */
.L_x_2315:
[----:B------:R-:W-:Y:S05]  /*afd0*/  BSYNC.RECONVERGENT B1 ;  /* 0x0000000000017941 */ /* 0x000fea0003800200 */
.L_x_2314:
[----:B------:R-:W-:Y:S01]  /*afe0*/  IMAD.SHL.U32 R0, R0, 0x100000, RZ ;  /* 0x0010000000007824 */ /* 0x000fe200078e00ff */
[----:B------:R-:W-:-:S04]  /*aff0*/  LEA R2, R2, 0x3b800000, 0x17 ;  /* 0x3b80000002027811 */ /* 0x000fc800078eb8ff */
[----:B------:R-:W-:-:S07]  /*b000*/  LOP3.LUT R0, R2, R0, R7, 0xfe, !PT ;  /* 0x0000000002007212 */ /* 0x000fce00078efe07 */
.L_x_2313:
[----:B------:R-:W-:Y:S05]  /*b010*/  BSYNC.RECONVERGENT B0 ;  /* 0x0000000000007941 */ /* 0x000fea0003800200 */
.L_x_2312:
[----:B------:R-:W-:-:S04]  /*b020*/  F2FP.F16.F32.PACK_AB R0, RZ, R0 ;  /* 0x00000000ff00723e */ /* 0x000fc800000000ff */
[----:B------:R-:W-:Y:S01]  /*b030*/  PRMT R19, R0, 0x7610, R19 ;  /* 0x0000761000137816 */ /* 0x000fe20000000013 */
[----:B------:R-:W-:Y:S06]  /*b040*/  BRA `(.L_x_2297) ;  /* 0x0000000400287947 */ /* 0x000fec0003800000 */
.L_x_2310:
        /* <DEDUP_REMOVED lines=21> */
.L_x_2319:
[----:B------:R-:W-:Y:S05]  /*b1a0*/  BSYNC.RECONVERGENT B1 ;  /* 0x0000000000017941 */ /* 0x000fea0003800200 */
.L_x_2318:
[----:B------:R-:W-:Y:S01]  /*b1b0*/  IMAD.SHL.U32 R0, R0, 0x200000, RZ ;  /* 0x0020000000007824 */ /* 0x000fe200078e00ff */
[----:B------:R-:W-:-:S04]  /*b1c0*/  LEA R2, R2, 0x37800000, 0x17 ;  /* 0x3780000002027811 */ /* 0x000fc800078eb8ff */
[----:B------:R-:W-:-:S07]  /*b1d0*/  LOP3.LUT R0, R2, R0, R7, 0xfe, !PT ;  /* 0x0000000002007212 */ /* 0x000fce00078efe07 */
.L_x_2317:
[----:B------:R-:W-:Y:S05]  /*b1e0*/  BSYNC.RECONVERGENT B0 ;  /* 0x0000000000007941 */ /* 0x000fea0003800200 */
.L_x_2316:
[----:B------:R-:W-:-:S04]  /*b1f0*/  F2FP.F16.F32.PACK_AB R0, RZ, R0 ;  /* 0x00000000ff00723e */ /* 0x000fc800000000ff */
[----:B------:R-:W-:Y:S01]  /*b200*/  PRMT R19, R0, 0x7610, R19 ;  /* 0x0000761000137816 */ /* 0x000fe20000000013 */
[----:B------:R-:W-:Y:S06]  /*b210*/  BRA `(.L_x_2297) ;  /* 0x0000000000b47947 */ /* 0x000fec0003800000 */
.L_x_2309:
        /* <DEDUP_REMOVED lines=14> */
.L_x_2323:
[----:B------:R-:W-:Y:S05]  /*b300*/  BSYNC.RECONVERGENT B0 ;  /* 0x0000000000007941 */ /* 0x000fea0003800200 */
.L_x_2322:
[----:B------:R-:W-:-:S04]  /*b310*/  F2FP.F16.F32.PACK_AB R0, RZ, R0 ;  /* 0x00000000ff00723e */ /* 0x000fc800000000ff */
[----:B------:R-:W-:Y:S01]  /*b320*/  PRMT R19, R0, 0x7610, R19 ;  /* 0x0000761000137816 */ /* 0x000fe20000000013 */
[----:B------:R-:W-:Y:S06]  /*b330*/  BRA `(.L_x_2297) ;  /* 0x00000000006c7947 */ /* 0x000fec0003800000 */
.L_x_2296:
        /* <DEDUP_REMOVED lines=16> */
.L_x_2324:
[----:B------:R-:W-:Y:S01]  /*b440*/  PRMT R19, RZ, 0x7610, R19 ;  /* 0x00007610ff137816 */ /* 0x000fe20000000013 */
[----:B------:R-:W-:Y:S06]  /*b450*/  BRA `(.L_x_2297) ;  /* 0x0000000000247947 */ /* 0x000fec0003800000 */
.L_x_2321:
[----:B------:R-:W2:Y:S02]  /*b460*/  LDG.E.64 R2, desc[UR36][R2.64] ;  /* 0x0000002402027981 */ /* 0x000ea4000c1e1b00 */
[----:B--2---:R-:W0:Y:S02]  /*b470*/  I2F.U64 R0, R2 ;  /* 0x0000000200007312 */ /* 0x004e240000301000 */
[----:B0-----:R-:W-:-:S04]  /*b480*/  F2FP.F16.F32.PACK_AB R0, RZ, R0 ;  /* 0x00000000ff00723e */ /* 0x001fc800000000ff */
[----:B------:R-:W-:Y:S01]  /*b490*/  PRMT R19, R0, 0x7610, R19 ;  /* 0x0000761000137816 */ /* 0x000fe20000000013 */
[----:B------:R-:W-:Y:S06]  /*b4a0*/  BRA `(.L_x_2297) ;  /* 0x0000000000107947 */ /* 0x000fec0003800000 */
.L_x_2320:
[----:B------:R-:W2:Y:S02]  /*b4b0*/  LDG.E R2, desc[UR36][R2.64] ;  /* 0x0000002402027981 */ /* 0x000ea4000c1e1900 */
[----:B--2---:R-:W-:-:S04]  /*b4c0*/  I2FP.F32.U32 R0, R2 ;  /* 0x0000000200007245 */ /* 0x004fc80000201000 */
[----:B------:R-:W-:-:S04]  /*b4d0*/  F2FP.F16.F32.PACK_AB R0, RZ, R0 ;  /* 0x00000000ff00723e */ /* 0x000fc800000000ff */
[----:B------:R-:W-:-:S07]  /*b4e0*/  PRMT R19, R0, 0x7610, R19 ;  /* 0x0000761000137816 */ /* 0x000fce0000000013 */
.L_x_2297:
        /* <DEDUP_REMOVED lines=18> */
.L_x_2328:
[----:B------:R-:W2:Y:S02]  /*b610*/  LDG.E.U8 R2, desc[UR36][R2.64] ;  /* 0x0000002402027981 */ /* 0x000ea4000c1e1100 */
[----:B--2---:R-:W-:-:S04]  /*b620*/  I2FP.F32.U32 R0, R2 ;  /* 0x0000000200007245 */ /* 0x004fc80000201000 */
[----:B------:R-:W-:Y:S01]  /*b630*/  F2FP.F16.F32.PACK_AB R0, RZ, R0 ;  /* 0x00000000ff00723e */ /* 0x000fe200000000ff */
[----:B------:R-:W-:Y:S06]  /*b640*/  BRA `(.L_x_2330) ;  /* 0x0000000c009c7947 */ /* 0x000fec0003800000 */
.L_x_2327:
        /* <DEDUP_REMOVED lines=10> */
.L_x_2332:
[----:B------:R-:W2:Y:S02]  /*b6f0*/  LDG.E R2, desc[UR36][R2.64] ;  /* 0x0000002402027981 */ /* 0x000ea4000c1e1900 */
[----:B--2---:R-:W-:-:S04]  /*b700*/  I2FP.F32.S32 R0, R2 ;  /* 0x0000000200007245 */ /* 0x004fc80000201400 */
[----:B------:R-:W-:Y:S01]  /*b710*/  F2FP.F16.F32.PACK_AB R0, RZ, R0 ;  /* 0x00000000ff00723e */ /* 0x000fe200000000ff */
[----:B------:R-:W-:Y:S06]  /*b720*/  BRA `(.L_x_2330) ;  /* 0x0000000c00647947 */ /* 0x000fec0003800000 */
.L_x_2331:
[----:B------:R-:W2:Y:S02]  /*b730*/  LDG.E.U16 R2, desc[UR36][R2.64] ;  /* 0x0000002402027981 */ /* 0x000ea4000c1e1500 */
[----:B--2---:R-:W0:Y:S02]  /*b740*/  I2F.S16 R0, R2 ;  /* 0x0000000200007306 */ /* 0x004e240000101400 */
[----:B0-----:R-:W-:Y:S01]  /*b750*/  F2FP.F16.F32.PACK_AB R0, RZ, R0 ;  /* 0x00000000ff00723e */ /* 0x001fe200000000ff */
[----:B------:R-:W-:Y:S06]  /*b760*/  BRA `(.L_x_2330) ;  /* 0x0000000c00547947 */ /* 0x000fec0003800000 */
.L_x_2326:
        /* <DEDUP_REMOVED lines=9> */
.L_x_2334:
[----:B------:R0:W5:Y:S01]  /*b800*/  LDG.E.U16 R0, desc[UR36][R2.64] ;  /* 0x0000002402007981 */ /* 0x000162000c1e1500 */
[----:B------:R-:W-:Y:S05]  /*b810*/  BRA `(.L_x_2330) ;  /* 0x0000000c00287947 */ /* 0x000fea0003800000 */
.L_x_2333:
        /* <DEDUP_REMOVED lines=9> */
.L_x_2336:
[----:B------:R1:W5:Y:S01]  /*b8b0*/  LDG.E.U16 R0, desc[UR36][R2.64] ;  /* 0x0000002402007981 */ /* 0x000362000c1e1500 */
[----:B------:R-:W-:Y:S05]  /*b8c0*/  BRA `(.L_x_2330) ;  /* 0x0000000800fc7947 */ /* 0x000fea0003800000 */
.L_x_2335:
        /* <DEDUP_REMOVED lines=12> */
.L_x_2325:
        /* <DEDUP_REMOVED lines=13> */
.L_x_2339:
        /* <DEDUP_REMOVED lines=12> */
.L_x_2338:
        /* <DEDUP_REMOVED lines=27> */
.L_x_2341:
        /* <DEDUP_REMOVED lines=13> */
.L_x_2340:
[----:B------:R-:W2:Y:S02]  /*bda0*/  LDG.E.U16 R0, desc[UR36][R2.64] ;  /* 0x0000002402007981 */ /* 0x000ea4000c1e1500 */
[----:B--2---:R-:W-:-:S05]  /*bdb0*/  IMAD.U32 R0, R0, 0x10000, RZ ;  /* 0x0001000000007824 */ /* 0x004fca00078e00ff */
[----:B------:R-:W-:Y:S01]  /*bdc0*/  F2FP.F16.F32.PACK_AB R0, RZ, R0 ;  /* 0x00000000ff00723e */ /* 0x000fe200000000ff */
[----:B------:R-:W-:Y:S06]  /*bdd0*/  BRA `(.L_x_2330) ;  /* 0x0000000400b87947 */ /* 0x000fec0003800000 */
.L_x_2337:
        /* <DEDUP_REMOVED lines=12> */
.L_x_2344:
        /* <DEDUP_REMOVED lines=21> */
.L_x_2348:
[----:B------:R-:W-:Y:S05]  /*bff0*/  BSYNC.RECONVERGENT B1 ;  /* 0x0000000000017941 */ /* 0x000fea0003800200 */
.L_x_2347:
[----:B------:R-:W-:Y:S01]  /*c000*/  IMAD.SHL.U32 R0, R0, 0x100000, RZ ;  /* 0x0010000000007824 */ /* 0x000fe200078e00ff */
[----:B------:R-:W-:-:S04]  /*c010*/  LEA R2, R2, 0x3b800000, 0x17 ;  /* 0x3b80000002027811 */ /* 0x000fc800078eb8ff */
[----:B------:R-:W-:-:S07]  /*c020*/  LOP3.LUT R0, R2, R0, R7, 0xfe, !PT ;  /* 0x0000000002007212 */ /* 0x000fce00078efe07 */
.L_x_2346:
[----:B------:R-:W-:Y:S05]  /*c030*/  BSYNC.RECONVERGENT B0 ;  /* 0x0000000000007941 */ /* 0x000fea0003800200 */
.L_x_2345:
[----:B------:R-:W-:Y:S01]  /*c040*/  F2FP.F16.F32.PACK_AB R0, RZ, R0 ;  /* 0x00000000ff00723e */ /* 0x000fe200000000ff */
[----:B------:R-:W-:Y:S06]  /*c050*/  BRA `(.L_x_2330) ;  /* 0x0000000400187947 */ /* 0x000fec0003800000 */
.L_x_2343:
        /* <DEDUP_REMOVED lines=21> */
.L_x_2352:
[----:B------:R-:W-:Y:S05]  /*c1b0*/  BSYNC.RECONVERGENT B1 ;  /* 0x0000000000017941 */ /* 0x000fea0003800200 */
.L_x_2351:
[----:B------:R-:W-:Y:S01]  /*c1c0*/  IMAD.SHL.U32 R0, R0, 0x200000, RZ ;  /* 0x0020000000007824 */ /* 0x000fe200078e00ff */
[----:B------:R-:W-:-:S04]  /*c1d0*/  LEA R2, R2, 0x37800000, 0x17 ;  /* 0x3780000002027811 */ /* 0x000fc800078eb8ff */
[----:B------:R-:W-:-:S07]  /*c1e0*/  LOP3.LUT R0, R2, R0, R7, 0xfe, !PT ;  /* 0x0000000002007212 */ /* 0x000fce00078efe07 */
.L_x_2350:
[----:B------:R-:W-:Y:S05]  /*c1f0*/  BSYNC.RECONVERGENT B0 ;  /* 0x0000000000007941 */ /* 0x000fea0003800200 */
.L_x_2349:
[----:B------:R-:W-:Y:S01]  /*c200*/  F2FP.F16.F32.PACK_AB R0, RZ, R0 ;  /* 0x00000000ff00723e */ /* 0x000fe200000000ff */
[----:B------:R-:W-:Y:S06]  /*c210*/  BRA `(.L_x_2330) ;  /* 0x0000000000a87947 */ /* 0x000fec0003800000 */
.L_x_2342:
        /* <DEDUP_REMOVED lines=14> */
.L_x_2356:
[----:B------:R-:W-:Y:S05]  /*c300*/  BSYNC.RECONVERGENT B0 ;  /* 0x0000000000007941 */ /* 0x000fea0003800200 */
.L_x_2355:
[----:B------:R-:W-:Y:S01]  /*c310*/  F2FP.F16.F32.PACK_AB R0, RZ, R0 ;  /* 0x00000000ff00723e */ /* 0x000fe200000000ff */
[----:B------:R-:W-:Y:S06]  /*c320*/  BRA `(.L_x_2330) ;  /* 0x0000000000647947 */ /* 0x000fec0003800000 */
.L_x_2329:
        /* <DEDUP_REMOVED lines=12> */
[----:B---3--:R-:W-:Y:S01]  /*c3f0*/  IMAD.U32 R10, RZ, RZ, UR8 ;  /* 0x00000008ff0a7e24 */ /* 0x008fe2000f8e00ff */
[----:B------:R-:W-:-:S07]  /*c400*/  MOV R11, UR9 ;  /* 0x00000009000b7c02 */ /* 0x000fce0008000f00 */
[----:B------:R-:W-:-:S07]  /*c410*/  LEPC R20, `(.L_x_2357) ;  /* 0x000000001014794e */ /* 0x000fce0000000000 */
[----:B--2--5:R-:W-:Y:S05]  /*c420*/  CALL.ABS.NOINC R2 ;  /* 0x0000000002007343 */ /* 0x024fea0003c00000 */
.L_x_2357:
[----:B------:R-:W-:Y:S01]  /*c430*/  PRMT R0, RZ, 0x7610, R0 ;  /* 0x00007610ff007816 */ /* 0x000fe20000000000 */
[----:B------:R-:W-:Y:S06]  /*c440*/  BRA `(.L_x_2330) ;  /* 0x00000000001c7947 */ /* 0x000fec0003800000 */
.L_x_2354:
[----:B------:R-:W2:Y:S02]  /*c450*/  LDG.E.64 R2, desc[UR36][R2.64] ;  /* 0x0000002402027981 */ /* 0x000ea4000c1e1b00 */
[----:B--2---:R-:W0:Y:S02]  /*c460*/  I2F.U64 R0, R2 ;  /* 0x0000000200007312 */ /* 0x004e240000301000 */
[----:B0-----:R-:W-:Y:S01]  /*c470*/  F2FP.F16.F32.PACK_AB R0, RZ, R0 ;  /* 0x00000000ff00723e */ /* 0x001fe200000000ff */
[----:B------:R-:W-:Y:S06]  /*c480*/  BRA `(.L_x_2330) ;  /* 0x00000000000c7947 */ /* 0x000fec0003800000 */
.L_x_2353:
[----:B------:R-:W2:Y:S02]  /*c490*/  LDG.E R2, desc[UR36][R2.64] ;  /* 0x0000002402027981 */ /* 0x000ea4000c1e1900 */
[----:B--2---:R-:W-:-:S04]  /*c4a0*/  I2FP.F32.U32 R0, R2 ;  /* 0x0000000200007245 */ /* 0x004fc80000201000 */
[----:B------:R-:W-:-:S07]  /*c4b0*/  F2FP.F16.F32.PACK_AB R0, RZ, R0 ;  /* 0x00000000ff00723e */ /* 0x000fce00000000ff */
.L_x_2330:
        /* <DEDUP_REMOVED lines=22> */
.L_x_2361:
[----:B------:R-:W-:-:S06]  /*c620*/  HADD2.F32 R5, -RZ, R0.H0_H0 ;  /* 0x20000000ff057230 */ /* 0x000fcc0000004100 */
[----:B------:R-:W0:Y:S02]  /*c630*/  F2I.S64.TRUNC R4, R5 ;  /* 0x0000000500047311 */ /* 0x000e24000020d900 */
[----:B0-----:R0:W-:Y:S01]  /*c640*/  STG.E.U8 desc[UR36][R2.64], R4 ;  /* 0x0000000402007986 */ /* 0x0011e2000c101124 */
[----:B------:R-:W-:Y:S05]  /*c650*/  BRA `(.L_x_2363) ;  /* 0x0000000c006c7947 */ /* 0x000fea0003800000 */
.L_x_2360:
        /* <DEDUP_REMOVED lines=10> */
.L_x_2365:
[----:B------:R-:W-:-:S04]  /*c700*/  HADD2.F32 R0, -RZ, R0.H0_H0 ;  /* 0x20000000ff007230 */ /* 0x000fc80000004100 */
[----:B------:R-:W0:Y:S02]  /*c710*/  F2I.FTZ.TRUNC.NTZ R5, R0 ;  /* 0x0000000000057305 */ /* 0x000e24000021f100 */
[----:B0-----:R0:W-:Y:S01]  /*c720*/  STG.E desc[UR36][R2.64], R5 ;  /* 0x0000000502007986 */ /* 0x0011e2000c101924 */
[----:B------:R-:W-:Y:S05]  /*c730*/  BRA `(.L_x_2363) ;  /* 0x0000000c00347947 */ /* 0x000fea0003800000 */
.L_x_2364:
[----:B------:R-:W-:-:S04]  /*c740*/  HADD2.F32 R0, -RZ, R0.H0_H0 ;  /* 0x20000000ff007230 */ /* 0x000fc80000004100 */
[----:B------:R-:W0:Y:S02]  /*c750*/  F2I.FTZ.TRUNC.NTZ R5, R0 ;  /* 0x0000000000057305 */ /* 0x000e24000021f100 */
[----:B0-----:R0:W-:Y:S01]  /*c760*/  STG.E.U16 desc[UR36][R2.64], R5 ;  /* 0x0000000502007986 */ /* 0x0011e2000c101524 */
[----:B------:R-:W-:Y:S05]  /*c770*/  BRA `(.L_x_2363) ;  /* 0x0000000c00247947 */ /* 0x000fea0003800000 */
.L_x_2359:
        /* <DEDUP_REMOVED lines=9> */
.L_x_2367:
[----:B------:R0:W-:Y:S01]  /*c810*/  STG.E.U16 desc[UR36][R2.64], R0 ;  /* 0x0000000002007986 */ /* 0x0001e2000c101524 */
[----:B------:R-:W-:Y:S05]  /*c820*/  BRA `(.L_x_2363) ;  /* 0x0000000800f87947 */ /* 0x000fea0003800000 */
.L_x_2366:
        /* <DEDUP_REMOVED lines=10> */
.L_x_2369:
[----:B------:R-:W-:-:S05]  /*c8d0*/  HADD2.F32 R0, -RZ, R0.H0_H0 ;  /* 0x20000000ff007230 */ /* 0x000fca0000004100 */
[----:B------:R-:W-:-:S04]  /*c8e0*/  F2FP.F16.F32.PACK_AB R0, RZ, R0 ;  /* 0x00000000ff00723e */ /* 0x000fc800000000ff */
[----:B------:R-:W-:-:S05]  /*c8f0*/  PRMT R0, R0, 0x5410, RZ ;  /* 0x0000541000007816 */ /* 0x000fca00000000ff */
[----:B------:R0:W-:Y:S01]  /*c900*/  STG.E desc[UR36][R2.64], R0 ;  /* 0x0000000002007986 */ /* 0x0001e2000c101924 */
[----:B------:R-:W-:Y:S05]  /*c910*/  BRA `(.L_x_2363) ;  /* 0x0000000800bc7947 */ /* 0x000fea0003800000 */
.L_x_2368:
[----:B------:R-:W-:-:S05]  /*c920*/  HADD2.F32 R4, -RZ, R0.H0_H0 ;  /* 0x20000000ff047230 */ /* 0x000fca0000004100 */
[----:B------:R-:W-:-:S06]  /*c930*/  FMUL.FTZ R4, R4, 1 ;  /* 0x3f80000004047820 */ /* 0x000fcc0000410000 */
[----:B------:R-:W0:Y:S02]  /*c940*/  F2F.F64.F32 R4, R4 ;  /* 0x0000000400047310 */ /* 0x000e240000201800 */
[----:B0-----:R0:W-:Y:S01]  /*c950*/  STG.E.64 desc[UR36][R2.64], R4 ;  /* 0x0000000402007986 */ /* 0x0011e2000c101b24 */
[----:B------:R-:W-:Y:S05]  /*c960*/  BRA `(.L_x_2363) ;  /* 0x0000000800a87947 */ /* 0x000fea0003800000 */
.L_x_2358:
        /* <DEDUP_REMOVED lines=14> */
.L_x_2373:
        /* <DEDUP_REMOVED lines=18> */
.L_x_2376:
[----:B------:R-:W-:-:S04]  /*cb70*/  SHF.R.U32.HI R5, RZ, 0x18, R5 ;  /* 0x00000018ff057819 */ /* 0x000fc80000011605 */
[----:B------:R-:W-:-:S07]  /*cb80*/  LOP3.LUT R0, R0, 0x80, R5, 0xf8, !PT ;  /* 0x0000008000007812 */ /* 0x000fce00078ef805 */
.L_x_2375:
[----:B------:R-:W-:Y:S05]  /*cb90*/  BSYNC.RECONVERGENT B0 ;  /* 0x0000000000007941 */ /* 0x000fea0003800200 */
.L_x_2374:
[----:B------:R0:W-:Y:S01]  /*cba0*/  STG.E.U8 desc[UR36][R2.64], R0 ;  /* 0x0000000002007986 */ /* 0x0001e2000c101124 */
[----:B------:R-:W-:Y:S05]  /*cbb0*/  BRA `(.L_x_2363) ;  /* 0x0000000800147947 */ /* 0x000fea0003800000 */
.L_x_2372:
        /* <DEDUP_REMOVED lines=18> */
.L_x_2379:
[----:B------:R-:W-:-:S04]  /*cce0*/  SHF.R.U32.HI R5, RZ, 0x18, R5 ;  /* 0x00000018ff057819 */ /* 0x000fc80000011605 */
[----:B------:R-:W-:-:S07]  /*ccf0*/  LOP3.LUT R0, R0, 0x80, R5, 0xf8, !PT ;  /* 0x0000008000007812 */ /* 0x000fce00078ef805 */
.L_x_2378:
[----:B------:R-:W-:Y:S05]  /*cd00*/  BSYNC.RECONVERGENT B0 ;  /* 0x0000000000007941 */ /* 0x000fea0003800200 */
.L_x_2377:
[----:B------:R0:W-:Y:S01]  /*cd10*/  STG.E.U8 desc[UR36][R2.64], R0 ;  /* 0x0000000002007986 */ /* 0x0001e2000c101124 */
[----:B------:R-:W-:Y:S05]  /*cd20*/  BRA `(.L_x_2363) ;  /* 0x0000000400b87947 */ /* 0x000fea0003800000 */
.L_x_2371:
        /* <DEDUP_REMOVED lines=22> */
.L_x_2381:
[----:B------:R-:W-:-:S06]  /*ce90*/  HADD2.F32 R4, -RZ, R0.H0_H0 ;  /* 0x20000000ff047230 */ /* 0x000fcc0000004100 */
[----:B------:R-:W0:Y:S02]  /*cea0*/  F2I.U64.TRUNC R4, R4 ;  /* 0x0000000400047311 */ /* 0x000e24000020d800 */
[----:B0-----:R0:W-:Y:S01]  /*ceb0*/  STG.E.64 desc[UR36][R2.64], R4 ;  /* 0x0000000402007986 */ /* 0x0011e2000c101b24 */
[----:B------:R-:W-:Y:S05]  /*cec0*/  BRA `(.L_x_2363) ;  /* 0x0000000400507947 */ /* 0x000fea0003800000 */
.L_x_2380:
[----:B------:R-:W-:-:S04]  /*ced0*/  HADD2.F32 R0, -RZ, R0.H0_H0 ;  /* 0x20000000ff007230 */ /* 0x000fc80000004100 */
[----:B------:R-:W0:Y:S02]  /*cee0*/  F2I.FTZ.U32.TRUNC.NTZ R5, R0 ;  /* 0x0000000000057305 */ /* 0x000e24000021f000 */
[----:B0-----:R0:W-:Y:S01]  /*cef0*/  STG.E desc[UR36][R2.64], R5 ;  /* 0x0000000502007986 */ /* 0x0011e2000c101924 */
[----:B------:R-:W-:Y:S05]  /*cf00*/  BRA `(.L_x_2363) ;  /* 0x0000000400407947 */ /* 0x000fea0003800000 */
.L_x_2370:
        /* <DEDUP_REMOVED lines=11> */
.L_x_2383:
[----:B------:R-:W-:Y:S01]  /*cfc0*/  HADD2.F32 R0, -RZ, R0.H0_H0 ;  /* 0x20000000ff007230 */ /* 0x000fe20000004100 */
[----:B------:R-:W-:-:S04]  /*cfd0*/  CS2R R6, SRZ ;  /* 0x0000000000067805 */ /* 0x000fc8000001ff00 */
[----:B------:R-:W-:-:S04]  /*cfe0*/  FMUL.FTZ R0, R0, 1 ;  /* 0x3f80000000007820 */ /* 0x000fc80000410000 */
[----:B------:R-:W0:Y:S02]  /*cff0*/  F2F.F64.F32 R4, R0 ;  /* 0x0000000000047310 */ /* 0x000e240000201800 */
[----:B0-----:R0:W-:Y:S01]  /*d000*/  STG.E.128 desc[UR36][R2.64], R4 ;  /* 0x0000000402007986 */ /* 0x0011e2000c101d24 */
[----:B------:R-:W-:Y:S05]  /*d010*/  BRA `(.L_x_2363) ;  /* 0x0000000000fc7947 */ /* 0x000fea0003800000 */
.L_x_2382:
[----:B------:R-:W-:-:S09]  /*d020*/  UISETP.NE.AND UP0, UPT, UR4, 0xf, UPT ;  /* 0x0000000f0400788c */ /* 0x000fd2000bf05270 */
[----:B------:R-:W-:Y:S05]  /*d030*/  BRA.U !UP0, `(.L_x_2384) ;  /* 0x0000000108e87547 */ /* 0x000fea000b800000 */
[----:B------:R-:W-:-:S09]  /*d040*/  UISETP.NE.AND UP0, UPT, UR4, 0x17, UPT ;  /* 0x000000170400788c */ /* 0x000fd2000bf05270 */
[----:B------:R-:W-:Y:S05]  /*d050*/  BRA.U !UP0, `(.L_x_2385) ;  /* 0x0000000108907547 */ /* 0x000fea000b800000 */
[----:B------:R-:W-:-:S09]  /*d060*/  UISETP.NE.AND UP0, UPT, UR4, 0x18, UPT ;  /* 0x000000180400788c */ /* 0x000fd2000bf05270 */
[----:B------:R-:W-:Y:S05]  /*d070*/  BRA.U !UP0, `(.L_x_2386) ;  /* 0x0000000108447547 */ /* 0x000fea000b800000 */
.L_x_2362:
        /* <DEDUP_REMOVED lines=11> */
[----:B------:R-:W-:Y:S02]  /*d130*/  IMAD.U32 R7, RZ, RZ, UR7 ;  /* 0x00000007ff077e24 */ /* 0x000fe4000f8e00ff */
[----:B----4-:R-:W-:Y:S02]  /*d140*/  IMAD.U32 R10, RZ, RZ, UR8 ;  /* 0x00000008ff0a7e24 */ /* 0x010fe4000f8e00ff */
[----:B-1----:R-:W-:-:S07]  /*d150*/  IMAD.U32 R11, RZ, RZ, UR9 ;  /* 0x00000009ff0b7e24 */ /* 0x002fce000f8e00ff */
[----:B------:R-:W-:-:S07]  /*d160*/  LEPC R20, `(.L_x_2387) ;  /* 0x000000001014794e */ /* 0x000fce0000000000 */
[----:B--2---:R-:W-:Y:S05]  /*d170*/  CALL.ABS.NOINC R2 ;  /* 0x0000000002007343 */ /* 0x004fea0003c00000 */
.L_x_2387:
[----:B------:R-:W-:Y:S05]  /*d180*/  BRA `(.L_x_2363) ;  /* 0x0000000000a07947 */ /* 0x000fea0003800000 */
.L_x_2386:
        /* <DEDUP_REMOVED lines=13> */
.L_x_2389:
[----:B------:R-:W-:Y:S05]  /*d260*/  BSYNC.RECONVERGENT B0 ;  /* 0x0000000000007941 */ /* 0x000fea0003800200 */
.L_x_2388:
[----:B------:R-:W-:-:S05]  /*d270*/  LOP3.LUT R5, R0, 0x80, R5, 0xf8, !PT ;  /* 0x0000008000057812 */ /* 0x000fca00078ef805 */
[----:B------:R3:W-:Y:S01]  /*d280*/  STG.E.U8 desc[UR36][R2.64], R5 ;  /* 0x0000000502007986 */ /* 0x0007e2000c101124 */
[----:B------:R-:W-:Y:S05]  /*d290*/  BRA `(.L_x_2363) ;  /* 0x00000000005c7947 */ /* 0x000fea0003800000 */
.L_x_2385:
        /* <DEDUP_REMOVED lines=12> */
.L_x_2391:
[----:B------:R-:W-:Y:S01]  /*d360*/  IMAD.MOV.U32 R0, RZ, RZ, 0x7f ;  /* 0x0000007fff007424 */ /* 0x000fe200078e00ff */
[----:B------:R-:W-:-:S04]  /*d370*/  ISETP.GT.U32.AND P0, PT, R4, 0x7f800000, PT ;  /* 0x7f8000000400780c */ /* 0x000fc80003f04070 */
[----:B------:R-:W-:-:S09]  /*d380*/  SEL R0, R0, 0x7c, P0 ;  /* 0x0000007c00007807 */ /* 0x000fd20000000000 */
.L_x_2392:
[----:B------:R-:W-:Y:S05]  /*d390*/  BSYNC.RECONVERGENT B0 ;  /* 0x0000000000007941 */ /* 0x000fea0003800200 */
.L_x_2390:
[----:B------:R-:W-:-:S04]  /*d3a0*/  SHF.R.U32.HI R5, RZ, 0x18, R5 ;  /* 0x00000018ff057819 */ /* 0x000fc80000011605 */
[----:B------:R-:W-:-:S05]  /*d3b0*/  LOP3.LUT R5, R0, 0x80, R5, 0xf8, !PT ;  /* 0x0000008000057812 */ /* 0x000fca00078ef805 */
[----:B------:R2:W-:Y:S01]  /*d3c0*/  STG.E.U8 desc[UR36][R2.64], R5 ;  /* 0x0000000502007986 */ /* 0x0005e2000c101124 */
[----:B------:R-:W-:Y:S05]  /*d3d0*/  BRA `(.L_x_2363) ;  /* 0x00000000000c7947 */ /* 0x000fea0003800000 */
.L_x_2384:
[----:B------:R-:W-:-:S05]  /*d3e0*/  HADD2.F32 R0, -RZ, R0.H0_H0 ;  /* 0x20000000ff007230 */ /* 0x000fca0000004100 */
[----:B------:R-:W-:-:S05]  /*d3f0*/  F2FP.BF16.F32.PACK_AB R0, RZ, R0 ;  /* 0x00000000ff00723e */ /* 0x000fca00000010ff */
[----:B------:R4:W-:Y:S02]  /*d400*/  STG.E.U16 desc[UR36][R2.64], R0 ;  /* 0x0000000002007986 */ /* 0x0009e4000c101524 */
.L_x_2363:
[----:B------:R-:W-:-:S07]  /*d410*/  IADD3 R17, PT, PT, R17, 0x80, RZ ;  /* 0x0000008011117810 */ /* 0x000fce0007ffe0ff */
.L_x_2290:
[----:B------:R-:W-:Y:S05]  /*d420*/  BSYNC.RECONVERGENT B6 ;  /* 0x0000000000067941 */ /* 0x000fea0003800200 */
.L_x_2289:
[----:B------:R-:W5:Y:S02]  /*d430*/  LDCU UR4, c[0x0][0x380] ;  /* 0x00007000ff0477ac */ /* 0x000f640008000800 */
[----:B-----5:R-:W-:-:S13]  /*d440*/  ISETP.GE.AND P0, PT, R17, UR4, PT ;  /* 0x0000000411007c0c */ /* 0x020fda000bf06270 */
[----:B------:R-:W-:Y:S05]  /*d450*/  @P0 EXIT ;  /* 0x000000000000094d */ /* 0x000fea0003800000 */
[----:B------:R-:W5:Y:S01]  /*d460*/  LDCU UR4, c[0x0][0x388] ;  /* 0x00007100ff0477ac */ /* 0x000f620008000800 */
[----:B------:R-:W-:Y:S02]  /*d470*/  IMAD.MOV.U32 R18, RZ, RZ, RZ ;  /* 0x000000ffff127224 */ /* 0x000fe400078e00ff */
[----:B0--34-:R-:W-:Y:S02]  /*d480*/  IMAD.MOV.U32 R0, RZ, RZ, RZ ;  /* 0x000000ffff007224 */ /* 0x019fe400078e00ff */
        /* <DEDUP_REMOVED lines=8> */
[----:B-12---:R-:W-:Y:S01]  /*d510*/  IMAD.HI.U32 R2, R17, UR4, R16 ;  /* 0x0000000411027c27 */ /* 0x006fe2000f8e0010 */
[----:B------:R-:W1:Y:S04]  /*d520*/  LDCU UR4, c[0x0][0x4c0] ;  /* 0x00009800ff0477ac */ /* 0x000e680008000800 */
[----:B------:R-:W-:-:S04]  /*d530*/  SHF.R.U32.HI R3, RZ, UR5, R2 ;  /* 0x00000005ff037c19 */ /* 0x000fc80008011602 */
[----:B------:R-:W-:-:S05]  /*d540*/  IADD3 R0, PT, PT, -R3, RZ, RZ ;  /* 0x000000ff03007210 */ /* 0x000fca0007ffe1ff */
        /* <DEDUP_REMOVED lines=339> */
.L_x_2393:
[----:B------:R-:W0:Y:S01]  /*ea80*/  LDCU.64 UR6, c[0x0][0x5e8] ;  /* 0x0000bd00ff0677ac */ /* 0x000e220008000a00 */
[----:B------:R-:W1:Y:S01]  /*ea90*/  LDCU.64 UR8, c[0x0][0x5f0] ;  /* 0x0000be00ff0877ac */ /* 0x000e620008000a00 */
[----:B------:R-:W-:-:S04]  /*eaa0*/  UPRMT UR4, UR39, 0x9910, URZ ;  /* 0x0000991027047896 */ /* 0x000fc800080000ff */
[----:B------:R-:W-:Y:S01]  /*eab0*/  UISETP.GT.AND UP0, UPT, UR4, 0x9, UPT ;  /* 0x000000090400788c */ /* 0x000fe2000bf04270 */
[----:B0-----:R-:W-:Y:S02]  /*eac0*/  IADD3 R16, P0, PT, R16, UR6, RZ ;  /* 0x0000000610107c10 */ /* 0x001fe4000ff1e0ff */
[----:B-12---:R-:W-:-:S03]  /*ead0*/  IADD3 R2, P1, PT, R0, UR8, RZ ;  /* 0x0000000800027c10 */ /* 0x006fc6000ff3e0ff */
        /* <DEDUP_REMOVED lines=16> */
.L_x_2397:
[----:B------:R-:W2:Y:S02]  /*ebe0*/  LDG.E.U8 R2, desc[UR36][R2.64] ;  /* 0x0000002402027981 */ /* 0x000ea4000c1e1100 */
[----:B--2---:R-:W-:-:S04]  /*ebf0*/  I2FP.F32.U32 R0, R2 ;  /* 0x0000000200007245 */ /* 0x004fc80000201000 */
[----:B------:R-:W-:-:S04]  /*ec00*/  F2FP.F16.F32.PACK_AB R0, RZ, R0 ;  /* 0x00000000ff00723e */ /* 0x000fc800000000ff */
[----:B------:R-:W-:Y:S01]  /*ec10*/  PRMT R19, R0, 0x7610, R19 ;  /* 0x0000761000137816 */ /* 0x000fe20000000013 */
[----:B------:R-:W-:Y:S06]  /*ec20*/  BRA `(.L_x_2399) ;  /* 0x0000000c00d47947 */ /* 0x000fec0003800000 */
.L_x_2396:
        /* <DEDUP_REMOVED lines=11> */
.L_x_2401:
[----:B------:R-:W2:Y:S02]  /*ece0*/  LDG.E R2, desc[UR36][R2.64] ;  /* 0x0000002402027981 */ /* 0x000ea4000c1e1900 */
[----:B--2---:R-:W-:-:S04]  /*ecf0*/  I2FP.F32.S32 R0, R2 ;  /* 0x0000000200007245 */ /* 0x004fc80000201400 */
[----:B------:R-:W-:-:S04]  /*ed00*/  F2FP.F16.F32.PACK_AB R0, RZ, R0 ;  /* 0x00000000ff00723e */ /* 0x000fc800000000ff */
[----:B------:R-:W-:Y:S01]  /*ed10*/  PRMT R19, R0, 0x7610, R19 ;  /* 0x0000761000137816 */ /* 0x000fe20000000013 */
[----:B------:R-:W-:Y:S06]  /*ed20*/  BRA `(.L_x_2399) ;  /* 0x0000000c00947947 */ /* 0x000fec0003800000 */
.L_x_2400:
[----:B------:R-:W2:Y:S02]  /*ed30*/  LDG.E.U16 R2, desc[UR36][R2.64] ;  /* 0x0000002402027981 */ /* 0x000ea4000c1e1500 */
[----:B--2---:R-:W0:Y:S02]  /*ed40*/  I2F.S16 R0, R2 ;  /* 0x0000000200007306 */ /* 0x004e240000101400 */
[----:B0-----:R-:W-:-:S04]  /*ed50*/  F2FP.F16.F32.PACK_AB R0, RZ, R0 ;  /* 0x00000000ff00723e */ /* 0x001fc800000000ff */
[----:B------:R-:W-:Y:S01]  /*ed60*/  PRMT R19, R0, 0x7610, R19 ;  /* 0x0000761000137816 */ /* 0x000fe20000000013 */
[----:B------:R-:W-:Y:S06]  /*ed70*/  BRA `(.L_x_2399) ;  /* 0x0000000c00807947 */ /* 0x000fec0003800000 */
.L_x_2395:
        /* <DEDUP_REMOVED lines=9> */
.L_x_2403:
[----:B------:R0:W5:Y:S01]  /*ee10*/  LDG.E.U16 R19, desc[UR36][R2.64] ;  /* 0x0000002402137981 */ /* 0x000162000c1e1500 */
[----:B------:R-:W-:Y:S05]  /*ee20*/  BRA `(.L_x_2399) ;  /* 0x0000000c00547947 */ /* 0x000fea0003800000 */
.L_x_2402:
        /* <DEDUP_REMOVED lines=9> */
.L_x_2405:
[----:B------:R1:W5:Y:S01]  /*eec0*/  LDG.E.U16 R19, desc[UR36][R2.64] ;  /* 0x0000002402137981 */ /* 0x000362000c1e1500 */
[----:B------:R-:W-:Y:S05]  /*eed0*/  BRA `(.L_x_2399) ;  /* 0x0000000c00287947 */ /* 0x000fea0003800000 */
.L_x_2404:
        /* <DEDUP_REMOVED lines=13> */
.L_x_2394:
        /* <DEDUP_REMOVED lines=14> */
.L_x_2408:
        /* <DEDUP_REMOVED lines=13> */
.L_x_2407:
        /* <DEDUP_REMOVED lines=27> */
.L_x_2410:
        /* <DEDUP_REMOVED lines=14> */
.L_x_2409:
[----:B------:R-:W2:Y:S02]  /*f3f0*/  LDG.E.U16 R0, desc[UR36][R2.64] ;  /* 0x0000002402007981 */ /* 0x000ea4000c1e1500 */
[----:B--2---:R-:W-:-:S04]  /*f400*/  SHF.L.U32 R0, R0, 0x10, RZ ;  /* 0x0000001000007819 */ /* 0x004fc800000006ff */
[----:B------:R-:W-:-:S04]  /*f410*/  F2FP.F16.F32.PACK_AB R0, RZ, R0 ;  /* 0x00000000ff00723e */ /* 0x000fc800000000ff */
[----:B------:R-:W-:Y:S01]  /*f420*/  PRMT R19, R0, 0x7610, R19 ;  /* 0x0000761000137816 */ /* 0x000fe20000000013 */
[----:B------:R-:W-:Y:S06]  /*f430*/  BRA `(.L_x_2399) ;  /* 0x0000000400d07947 */ /* 0x000fec0003800000 */
.L_x_2406:
        /* <DEDUP_REMOVED lines=13> */
.L_x_2413:
        /* <DEDUP_REMOVED lines=21> */
.L_x_2417:
[----:B------:R-:W-:Y:S05]  /*f660*/  BSYNC.RECONVERGENT B1 ;  /* 0x0000000000017941 */ /* 0x000fea0003800200 */
.L_x_2416:
[----:B------:R-:W-:Y:S02]  /*f670*/  SHF.L.U32 R0, R0, 0x14, RZ ;  /* 0x0000001400007819 */ /* 0x000fe400000006ff */
[----:B------:R-:W-:-:S04]  /*f680*/  LEA R2, R2, 0x3b800000, 0x17 ;  /* 0x3b80000002027811 */ /* 0x000fc800078eb8ff */
[----:B------:R-:W-:-:S07]  /*f690*/  LOP3.LUT R0, R2, R0, R7, 0xfe, !PT ;  /* 0x0000000002007212 */ /* 0x000fce00078efe07 */
.L_x_2415:
[----:B------:R-:W-:Y:S05]  /*f6a0*/  BSYNC.RECONVERGENT B0 ;  /* 0x0000000000007941 */ /* 0x000fea0003800200 */
.L_x_2414:
[----:B------:R-:W-:-:S04]  /*f6b0*/  F2FP.F16.F32.PACK_AB R0, RZ, R0 ;  /* 0x00000000ff00723e */ /* 0x000fc800000000ff */
[----:B------:R-:W-:Y:S01]  /*f6c0*/  PRMT R19, R0, 0x7610, R19 ;  /* 0x0000761000137816 */ /* 0x000fe20000000013 */
[----:B------:R-:W-:Y:S06]  /*f6d0*/  BRA `(.L_x_2399) ;  /* 0x0000000400287947 */ /* 0x000fec0003800000 */
.L_x_2412:
        /* <DEDUP_REMOVED lines=21> */
.L_x_2421:
[----:B------:R-:W-:Y:S05]  /*f830*/  BSYNC.RECONVERGENT B1 ;  /* 0x0000000000017941 */ /* 0x000fea0003800200 */
.L_x_2420:
[----:B------:R-:W-:Y:S02]  /*f840*/  SHF.L.U32 R0, R0, 0x15, RZ ;  /* 0x0000001500007819 */ /* 0x000fe400000006ff */
[----:B------:R-:W-:-:S04]  /*f850*/  LEA R2, R2, 0x37800000, 0x17 ;  /* 0x3780000002027811 */ /* 0x000fc800078eb8ff */
[----:B------:R-:W-:-:S07]  /*f860*/  LOP3.LUT R0, R2, R0, R7, 0xfe, !PT ;  /* 0x0000000002007212 */ /* 0x000fce00078efe07 */
.L_x_2419:
[----:B------:R-:W-:Y:S05]  /*f870*/  BSYNC.RECONVERGENT B0 ;  /* 0x0000000000007941 */ /* 0x000fea0003800200 */
.L_x_2418:
[----:B------:R-:W-:-:S04]  /*f880*/  F2FP.F16.F32.PACK_AB R0, RZ, R0 ;  /* 0x00000000ff00723e */ /* 0x000fc800000000ff */
[----:B------:R-:W-:Y:S01]  /*f890*/  PRMT R19, R0, 0x7610, R19 ;  /* 0x0000761000137816 */ /* 0x000fe20000000013 */
[----:B------:R-:W-:Y:S06]  /*f8a0*/  BRA `(.L_x_2399) ;  /* 0x0000000000b47947 */ /* 0x000fec0003800000 */
.L_x_2411:
        /* <DEDUP_REMOVED lines=14> */
.L_x_2425:
[----:B------:R-:W-:Y:S05]  /*f990*/  BSYNC.RECONVERGENT B0 ;  /* 0x0000000000007941 */ /* 0x000fea0003800200 */
.L_x_2424:
[----:B------:R-:W-:-:S04]  /*f9a0*/  F2FP.F16.F32.PACK_AB R0, RZ, R0 ;  /* 0x00000000ff00723e */ /* 0x000fc800000000ff */
[----:B------:R-:W-:Y:S01]  /*f9b0*/  PRMT R19, R0, 0x7610, R19 ;  /* 0x0000761000137816 */ /* 0x000fe20000000013 */
[----:B------:R-:W-:Y:S06]  /*f9c0*/  BRA `(.L_x_2399) ;  /* 0x00000000006c7947 */ /* 0x000fec0003800000 */
.L_x_2398:
        /* <DEDUP_REMOVED lines=15> */
[----:B--2---:R-:W-:Y:S05]  /*fac0*/  CALL.ABS.NOINC R2 ;  /* 0x0000000002007343 */ /* 0x004fea0003c00000 */
.L_x_2426:
[----:B------:R-:W-:Y:S01]  /*fad0*/  PRMT R19, RZ, 0x7610, R19 ;  /* 0x00007610ff137816 */ /* 0x000fe20000000013 */
[----:B------:R-:W-:Y:S06]  /*fae0*/  BRA `(.L_x_2399) ;  /* 0x0000000000247947 */ /* 0x000fec0003800000 */
.L_x_2423:
[----:B------:R-:W2:Y:S02]  /*faf0*/  LDG.E.64 R2, desc[UR36][R2.64] ;  /* 0x0000002402027981 */ /* 0x000ea4000c1e1b00 */
[----:B--2---:R-:W0:Y:S02]  /*fb00*/  I2F.U64 R0, R2 ;  /* 0x0000000200007312 */ /* 0x004e240000301000 */
[----:B0-----:R-:W-:-:S04]  /*fb10*/  F2FP.F16.F32.PACK_AB R0, RZ, R0 ;  /* 0x00000000ff00723e */ /* 0x001fc800000000ff */
[----:B------:R-:W-:Y:S01]  /*fb20*/  PRMT R19, R0, 0x7610, R19 ;  /* 0x0000761000137816 */ /* 0x000fe20000000013 */
[----:B------:R-:W-:Y:S06]  /*fb30*/  BRA `(.L_x_2399) ;  /* 0x0000000000107947 */ /* 0x000fec0003800000 */
.L_x_2422:
[----:B------:R-:W2:Y:S02]  /*fb40*/  LDG.E R2, desc[UR36][R2.64] ;  /* 0x0000002402027981 */ /* 0x000ea4000c1e1900 */
[----:B--2---:R-:W-:-:S04]  /*fb50*/  I2FP.F32.U32 R0, R2 ;  /* 0x0000000200007245 */ /* 0x004fc80000201000 */
[----:B------:R-:W-:-:S04]  /*fb60*/  F2FP.F16.F32.PACK_AB R0, RZ, R0 ;  /* 0x00000000ff00723e */ /* 0x000fc800000000ff */
[----:B------:R-:W-:-:S07]  /*fb70*/  PRMT R19, R0, 0x7610, R19 ;  /* 0x0000761000137816 */ /* 0x000fce0000000013 */
.L_x_2399:
        /* <DEDUP_REMOVED lines=18> */
.L_x_2430:
[----:B------:R-:W2:Y:S02]  /*fca0*/  LDG.E.U8 R2, desc[UR36][R2.64] ;  /* 0x0000002402027981 */ /* 0x000ea4000c1e1100 */
[----:B--2---:R-:W-:-:S04]  /*fcb0*/  I2FP.F32.U32 R0, R2 ;  /* 0x0000000200007245 */ /* 0x004fc80000201000 */
[----:B------:R-:W-:Y:S01]  /*fcc0*/  F2FP.F16.F32.PACK_AB R0, RZ, R0 ;  /* 0x00000000ff00723e */ /* 0x000fe200000000ff */
[----:B------:R-:W-:Y:S06]  /*fcd0*/  BRA `(.L_x_2432) ;  /* 0x0000000c009c7947 */ /* 0x000fec0003800000 */
.L_x_2429:
        /* <DEDUP_REMOVED lines=10> */
.L_x_2434:
[----:B------:R-:W2:Y:S02]  /*fd80*/  LDG.E R2, desc[UR36][R2.64] ;  /* 0x0000002402027981 */ /* 0x000ea4000c1e1900 */
[----:B--2---:R-:W-:-:S04]  /*fd90*/  I2FP.F32.S32 R0, R2 ;  /* 0x0000000200007245 */ /* 0x004fc80000201400 */
[----:B------:R-:W-:Y:S01]  /*fda0*/  F2FP.F16.F32.PACK_AB R0, RZ, R0 ;  /* 0x00000000ff00723e */ /* 0x000fe200000000ff */
[----:B------:R-:W-:Y:S06]  /*fdb0*/  BRA `(.L_x_2432) ;  /* 0x0000000c00647947 */ /* 0x000fec0003800000 */
.L_x_2433:
[----:B------:R-:W2:Y:S02]  /*fdc0*/  LDG.E.U16 R2, desc[UR36][R2.64] ;  /* 0x0000002402027981 */ /* 0x000ea4000c1e1500 */
[----:B--2---:R-:W0:Y:S02]  /*fdd0*/  I2F.S16 R0, R2 ;  /* 0x0000000200007306 */ /* 0x004e240000101400 */
[----:B0-----:R-:W-:Y:S01]  /*fde0*/  F2FP.F16.F32.PACK_AB R0, RZ, R0 ;  /* 0x00000000ff00723e */ /* 0x001fe200000000ff */
[----:B------:R-:W-:Y:S06]  /*fdf0*/  BRA `(.L_x_2432) ;  /* 0x0000000c00547947 */ /* 0x000fec0003800000 */
.L_x_2428:
        /* <DEDUP_REMOVED lines=9> */
.L_x_2436:
[----:B------:R1:W5:Y:S01]  /*fe90*/  LDG.E.U16 R0, desc[UR36][R2.64] ;  /* 0x0000002402007981 */ /* 0x000362000c1e1500 */
[----:B------:R-:W-:Y:S05]  /*fea0*/  BRA `(.L_x_2432) ;  /* 0x0000000c00287947 */ /* 0x000fea0003800000 */
.L_x_2435:
        /* <DEDUP_REMOVED lines=9> */
.L_x_2438:
[----:B------:R0:W5:Y:S01]  /*ff40*/  LDG.E.U16 R0, desc[UR36][R2.64] ;  /* 0x0000002402007981 */ /* 0x000162000c1e1500 */
[----:B------:R-:W-:Y:S05]  /*ff50*/  BRA `(.L_x_2432) ;  /* 0x0000000800fc7947 */ /* 0x000fea0003800000 */
.L_x_2437:
        /* <DEDUP_REMOVED lines=12> */
.L_x_2427:
        /* <DEDUP_REMOVED lines=13> */
.L_x_2441:
        /* <DEDUP_REMOVED lines=12> */
.L_x_2440:
        /* <DEDUP_REMOVED lines=27> */
.L_x_2443:
        /* <DEDUP_REMOVED lines=13> */
.L_x_2442:
[----:B------:R-:W2:Y:S02]  /*10430*/  LDG.E.U16 R0, desc[UR36][R2.64] ;  /* 0x0000002402007981 */ /* 0x000ea4000c1e1500 */
[----:B--2---:R-:W-:-:S05]  /*10440*/  IMAD.U32 R0, R0, 0x10000, RZ ;  /* 0x0001000000007824 */ /* 0x004fca00078e00ff */
[----:B------:R-:W-:Y:S01]  /*10450*/  F2FP.F16.F32.PACK_AB R0, RZ, R0 ;  /* 0x00000000ff00723e */ /* 0x000fe200000000ff */
[----:B------:R-:W-:Y:S06]  /*10460*/  BRA `(.L_x_2432) ;  /* 0x0000000400b87947 */ /* 0x000fec0003800000 */
.L_x_2439:
        /* <DEDUP_REMOVED lines=12> */
.L_x_2446:
        /* <DEDUP_REMOVED lines=21> */
.L_x_2450:
[----:B------:R-:W-:Y:S05]  /*10680*/  BSYNC.RECONVERGENT B1 ;  /* 0x0000000000017941 */ /* 0x000fea0003800200 */
.L_x_2449:
[----:B------:R-:W-:Y:S01]  /*10690*/  IMAD.SHL.U32 R0, R0, 0x100000, RZ ;  /* 0x0010000000007824 */ /* 0x000fe200078e00ff */
[----:B------:R-:W-:-:S04]  /*106a0*/  LEA R2, R2, 0x3b800000, 0x17 ;  /* 0x3b80000002027811 */ /* 0x000fc800078eb8ff */
[----:B------:R-:W-:-:S07]  /*106b0*/  LOP3.LUT R0, R2, R0, R7, 0xfe, !PT ;  /* 0x0000000002007212 */ /* 0x000fce00078efe07 */
.L_x_2448:
[----:B------:R-:W-:Y:S05]  /*106c0*/  BSYNC.RECONVERGENT B0 ;  /* 0x0000000000007941 */ /* 0x000fea0003800200 */
.L_x_2447:
[----:B------:R-:W-:Y:S01]  /*106d0*/  F2FP.F16.F32.PACK_AB R0, RZ, R0 ;  /* 0x00000000ff00723e */ /* 0x000fe200000000ff */
[----:B------:R-:W-:Y:S06]  /*106e0*/  BRA `(.L_x_2432) ;  /* 0x0000000400187947 */ /* 0x000fec0003800000 */
.L_x_2445:
        /* <DEDUP_REMOVED lines=21> */
.L_x_2454:
[----:B------:R-:W-:Y:S05]  /*10840*/  BSYNC.RECONVERGENT B1 ;  /* 0x0000000000017941 */ /* 0x000fea0003800200 */
.L_x_2453:
[----:B------:R-:W-:Y:S01]  /*10850*/  IMAD.SHL.U32 R0, R0, 0x200000, RZ ;  /* 0x0020000000007824 */ /* 0x000fe200078e00ff */
[----:B------:R-:W-:-:S04]  /*10860*/  LEA R2, R2, 0x37800000, 0x17 ;  /* 0x3780000002027811 */ /* 0x000fc800078eb8ff */
[----:B------:R-:W-:-:S07]  /*10870*/  LOP3.LUT R0, R2, R0, R7, 0xfe, !PT ;  /* 0x0000000002007212 */ /* 0x000fce00078efe07 */
.L_x_2452:
[----:B------:R-:W-:Y:S05]  /*10880*/  BSYNC.RECONVERGENT B0 ;  /* 0x0000000000007941 */ /* 0x000fea0003800200 */
.L_x_2451:
[----:B------:R-:W-:Y:S01]  /*10890*/  F2FP.F16.F32.PACK_AB R0, RZ, R0 ;  /* 0x00000000ff00723e */ /* 0x000fe200000000ff */
[----:B------:R-:W-:Y:S06]  /*108a0*/  BRA `(.L_x_2432) ;  /* 0x0000000000a87947 */ /* 0x000fec0003800000 */
.L_x_2444:
        /* <DEDUP_REMOVED lines=14> */
.L_x_2458:
[----:B------:R-:W-:Y:S05]  /*10990*/  BSYNC.RECONVERGENT B0 ;  /* 0x0000000000007941 */ /* 0x000fea0003800200 */
.L_x_2457:
[----:B------:R-:W-:Y:S01]  /*109a0*/  F2FP.F16.F32.PACK_AB R0, RZ, R0 ;  /* 0x00000000ff00723e */ /* 0x000fe200000000ff */
[----:B------:R-:W-:Y:S06]  /*109b0*/  BRA `(.L_x_2432) ;  /* 0x0000000000647947 */ /* 0x000fec0003800000 */
.L_x_2431:
        /* <DEDUP_REMOVED lines=15> */
[----:B--2--5:R-:W-:Y:S05]  /*10ab0*/  CALL.ABS.NOINC R2 ;  /* 0x0000000002007343 */ /* 0x024fea0003c00000 */
.L_x_2459:
[----:B------:R-:W-:Y:S01]  /*10ac0*/  PRMT R0, RZ, 0x7610, R0 ;  /* 0x00007610ff007816 */ /* 0x000fe20000000000 */
[----:B------:R-:W-:Y:S06]  /*10ad0*/  BRA `(.L_x_2432) ;  /* 0x00000000001c7947 */ /* 0x000fec0003800000 */
.L_x_2456:
[----:B------:R-:W2:Y:S02]  /*10ae0*/  LDG.E.64 R2, desc[UR36][R2.64] ;  /* 0x0000002402027981 */ /* 0x000ea4000c1e1b00 */
[----:B--2---:R-:W0:Y:S02]  /*10af0*/  I2F.U64 R0, R2 ;  /* 0x0000000200007312 */ /* 0x004e240000301000 */
[----:B0-----:R-:W-:Y:S01]  /*10b00*/  F2FP.F16.F32.PACK_AB R0, RZ, R0 ;  /* 0x00000000ff00723e */ /* 0x001fe200000000ff */
[----:B------:R-:W-:Y:S06]  /*10b10*/  BRA `(.L_x_2432) ;  /* 0x00000000000c7947 */ /* 0x000fec0003800000 */
.L_x_2455:
[----:B------:R-:W2:Y:S02]  /*10b20*/  LDG.E R2, desc[UR36][R2.64] ;  /* 0x0000002402027981 */ /* 0x000ea4000c1e1900 */
[----:B--2---:R-:W-:-:S04]  /*10b30*/  I2FP.F32.U32 R0, R2 ;  /* 0x0000000200007245 */ /* 0x004fc80000201000 */
[----:B------:R-:W-:-:S07]  /*10b40*/  F2FP.F16.F32.PACK_AB R0, RZ, R0 ;  /* 0x00000000ff00723e */ /* 0x000fce00000000ff */
.L_x_2432:
[----:B------:R-:W-:Y:S01]  /*10b50*/  UPRMT UR4, UR43, 0x9910, URZ ;  /* 0x000099102b047896 */ /* 0x000fe200080000ff */
[----:B-----5:R-:W-:Y:S02]  /*10b60*/  HADD2.F32 R19, -RZ, R19.H0_H0 ;  /* 0x20000013ff137230 */ /* 0x020fe40000004100 */
[----:B------:R-:W-:Y:S01]  /*10b70*/  HADD2.F32 R0, -RZ, R0.H0_H0 ;  /* 0x20000000ff007230 */ /* 0x000fe20000004100 */
[----:B------:R-:W-:-:S04]  /*10b80*/  UISETP.GT.AND UP0, UPT, UR4, 0x9, UPT ;  /* 0x000000090400788c */ /* 0x000fc8000bf04270 */
        /* <DEDUP_REMOVED lines=12> */
[----:B01----:R-:W0:Y:S02]  /*10c50*/  F2I.FTZ.TRUNC.NTZ R3, R0 ;  /* 0x0000000000037305 */ /* 0x003e24000021f100 */
[----:B0-----:R-:W-:Y:S01]  /*10c60*/  STG.E.U8 desc[UR36][R16.64], R3 ;  /* 0x0000000310007986 */ /* 0x001fe2000c101124 */
[----:B------:R-:W-:Y:S05]  /*10c70*/  EXIT ;  /* 0x000000000000794d */ /* 0x000fea0003800000 */
.L_x_2463:
[----:B01----:R-:W-:-:S06]  /*10c80*/  HADD2.F32 R3, -RZ, R0.H0_H0 ;  /* 0x20000000ff037230 */ /* 0x003fcc0000004100 */
[----:B------:R-:W0:Y:S02]  /*10c90*/  F2I.S64.TRUNC R2, R3 ;  /* 0x0000000300027311 */ /* 0x000e24000020d900 */
[----:B0-----:R-:W-:Y:S01]  /*10ca0*/  STG.E.U8 desc[UR36][R16.64], R2 ;  /* 0x0000000210007986 */ /* 0x001fe2000c101124 */
[----:B------:R-:W-:Y:S05]  /*10cb0*/  EXIT ;  /* 0x000000000000794d */ /* 0x000fea0003800000 */
.L_x_2462:
[----:B------:R-:W-:-:S09]  /*10cc0*/  UISETP.NE.AND UP0, UPT, UR4, 0x2, UPT ;  /* 0x000000020400788c */ /* 0x000fd2000bf05270 */
[----:B------:R-:W-:Y:S05]  /*10cd0*/  BRA.U !UP0, `(.L_x_2465) ;  /* 0x0000000108307547 */ /* 0x000fea000b800000 */
[----:B------:R-:W-:-:S09]  /*10ce0*/  UISETP.NE.AND UP0, UPT, UR4, 0x3, UPT ;  /* 0x000000030400788c */ /* 0x000fd2000bf05270 */
[----:B------:R-:W-:Y:S05]  /*10cf0*/  BRA.U !UP0, `(.L_x_2466) ;  /* 0x0000000108187547 */ /* 0x000fea000b800000 */
[----:B------:R-:W-:-:S09]  /*10d00*/  UISETP.NE.AND UP0, UPT, UR4, 0x4, UPT ;  /* 0x000000040400788c */ /* 0x000fd2000bf05270 */
[----:B------:R-:W-:Y:S05]  /*10d10*/  BRA.U UP0, `(.L_x_2464) ;  /* 0x0000000900707547 */ /* 0x000fea000b800000 */
[----:B01----:R-:W-:-:S06]  /*10d20*/  HADD2.F32 R2, -RZ, R0.H0_H0 ;  /* 0x20000000ff027230 */ /* 0x003fcc0000004100 */
[----:B------:R-:W0:Y:S02]  /*10d30*/  F2I.S64.TRUNC R2, R2 ;  /* 0x0000000200027311 */ /* 0x000e24000020d900 */
[----:B0-----:R-:W-:Y:S01]  /*10d40*/  STG.E.64 desc[UR36][R16.64], R2 ;  /* 0x0000000210007986 */ /* 0x001fe2000c101b24 */
[----:B------:R-:W-:Y:S05]  /*10d50*/  EXIT ;  /* 0x000000000000794d */ /* 0x000fea0003800000 */
.L_x_2466:
[----:B------:R-:W-:-:S04]  /*10d60*/  HADD2.F32 R0, -RZ, R0.H0_H0 ;  /* 0x20000000ff007230 */ /* 0x000fc80000004100 */
[----:B01----:R-:W0:Y:S02]  /*10d70*/  F2I.FTZ.TRUNC.NTZ R3, R0 ;  /* 0x0000000000037305 */ /* 0x003e24000021f100 */
[----:B0-----:R-:W-:Y:S01]  /*10d80*/  STG.E desc[UR36][R16.64], R3 ;  /* 0x0000000310007986 */ /* 0x001fe2000c101924 */
[----:B------:R-:W-:Y:S05]  /*10d90*/  EXIT ;  /* 0x000000000000794d */ /* 0x000fea0003800000 */
.L_x_2465:
[----:B------:R-:W-:-:S04]  /*10da0*/  HADD2.F32 R0, -RZ, R0.H0_H0 ;  /* 0x20000000ff007230 */ /* 0x000fc80000004100 */
[----:B01----:R-:W0:Y:S02]  /*10db0*/  F2I.FTZ.TRUNC.NTZ R3, R0 ;  /* 0x0000000000037305 */ /* 0x003e24000021f100 */
[----:B0-----:R-:W-:Y:S01]  /*10dc0*/  STG.E.U16 desc[UR36][R16.64], R3 ;  /* 0x0000000310007986 */ /* 0x001fe2000c101524 */
[----:B------:R-:W-:Y:S05]  /*10dd0*/  EXIT ;  /* 0x000000000000794d */ /* 0x000fea0003800000 */
.L_x_2461:
[----:B------:R-:W-:-:S09]  /*10de0*/  UISETP.GT.AND UP0, UPT, UR4, 0x6, UPT ;  /* 0x000000060400788c */ /* 0x000fd2000bf04270 */
[----:B------:R-:W-:Y:S05]  /*10df0*/  BRA.U UP0, `(.L_x_2467) ;  /* 0x0000000100247547 */ /* 0x000fea000b800000 */
[----:B------:R-:W-:-:S09]  /*10e00*/  UISETP.NE.AND UP0, UPT, UR4, 0x5, UPT ;  /* 0x000000050400788c */ /* 0x000fd2000bf05270 */
[----:B------:R-:W-:Y:S05]  /*10e10*/  BRA.U !UP0, `(.L_x_2468) ;  /* 0x0000000108147547 */ /* 0x000fea000b800000 */
[----:B------:R-:W-:-:S09]  /*10e20*/  UISETP.NE.AND UP0, UPT, UR4, 0x6, UPT ;  /* 0x000000060400788c */ /* 0x000fd2000bf05270 */
[----:B------:R-:W-:Y:S05]  /*10e30*/  BRA.U UP0, `(.L_x_2464) ;  /* 0x0000000900287547 */ /* 0x000fea000b800000 */
[----:B01----:R-:W-:-:S05]  /*10e40*/  HADD2.F32 R3, -RZ, R0.H0_H0 ;  /* 0x20000000ff037230 */ /* 0x003fca0000004100 */
[----:B------:R-:W-:Y:S01]  /*10e50*/  STG.E desc[UR36][R16.64], R3 ;  /* 0x0000000310007986 */ /* 0x000fe2000c101924 */
[----:B------:R-:W-:Y:S05]  /*10e60*/  EXIT ;  /* 0x000000000000794d */ /* 0x000fea0003800000 */
.L_x_2468:
[----:B------:R-:W-:Y:S01]  /*10e70*/  STG.E.U16 desc[UR36][R16.64], R0 ;  /* 0x0000000010007986 */ /* 0x000fe2000c101524 */
[----:B------:R-:W-:Y:S05]  /*10e80*/  EXIT ;  /* 0x000000000000794d */ /* 0x000fea0003800000 */
.L_x_2467:
[----:B------:R-:W-:-:S09]  /*10e90*/  UISETP.NE.AND UP0, UPT, UR4, 0x7, UPT ;  /* 0x000000070400788c */ /* 0x000fd2000bf05270 */
[----:B------:R-:W-:Y:S05]  /*10ea0*/  BRA.U !UP0, `(.L_x_2469) ;  /* 0x0000000108347547 */ /* 0x000fea000b800000 */
[----:B------:R-:W-:-:S09]  /*10eb0*/  UISETP.NE.AND UP0, UPT, UR4, 0x8, UPT ;  /* 0x000000080400788c */ /* 0x000fd2000bf05270 */
[----:B------:R-:W-:Y:S05]  /*10ec0*/  BRA.U !UP0, `(.L_x_2470) ;  /* 0x0000000108187547 */ /* 0x000fea000b800000 */
[----:B------:R-:W-:-:S09]  /*10ed0*/  UISETP.NE.AND UP0, UPT, UR4, 0x9, UPT ;  /* 0x000000090400788c */ /* 0x000fd2000bf05270 */
[----:B------:R-:W-:Y:S05]  /*10ee0*/  BRA.U UP0, `(.L_x_2464) ;  /* 0x0000000500fc7547 */ /* 0x000fea000b800000 */
[----:B01----:R-:W-:Y:S02]  /*10ef0*/  HADD2.F32 R2, -RZ, R0.H0_H0 ;  /* 0x20000000ff027230 */ /* 0x003fe40000004100 */
[----:B------:R-:W-:-:S05]  /*10f00*/  IMAD.MOV.U32 R3, RZ, RZ, RZ ;  /* 0x000000ffff037224 */ /* 0x000fca00078e00ff */
[----:B------:R-:W-:Y:S01]  /*10f10*/  STG.E.64 desc[UR36][R16.64], R2 ;  /* 0x0000000210007986 */ /* 0x000fe2000c101b24 */
[----:B------:R-:W-:Y:S05]  /*10f20*/  EXIT ;  /* 0x000000000000794d */ /* 0x000fea0003800000 */
.L_x_2470:
[----:B------:R-:W-:-:S05]  /*10f30*/  HADD2.F32 R0, -RZ, R0.H0_H0 ;  /* 0x20000000ff007230 */ /* 0x000fca0000004100 */
[----:B------:R-:W-:-:S04]  /*10f40*/  F2FP.F16.F32.PACK_AB R0, RZ, R0 ;  /* 0x00000000ff00723e */ /* 0x000fc800000000ff */
[----:B------:R-:W-:-:S05]  /*10f50*/  PRMT R0, R0, 0x5410, RZ ;  /* 0x0000541000007816 */ /* 0x000fca00000000ff */
[----:B------:R-:W-:Y:S01]  /*10f60*/  STG.E desc[UR36][R16.64], R0 ;  /* 0x0000000010007986 */ /* 0x000fe2000c101924 */
[----:B------:R-:W-:Y:S05]  /*10f70*/  EXIT ;  /* 0x000000000000794d */ /* 0x000fea0003800000 */
.L_x_2469:
[----:B01----:R-:W-:-:S05]  /*10f80*/  HADD2.F32 R2, -RZ, R0.H0_H0 ;  /* 0x20000000ff027230 */ /* 0x003fca0000004100 */
[----:B------:R-:W-:-:S06]  /*10f90*/  FMUL.FTZ R2, R2, 1 ;  /* 0x3f80000002027820 */ /* 0x000fcc0000410000 */
[----:B------:R-:W0:Y:S02]  /*10fa0*/  F2F.F64.F32 R2, R2 ;  /* 0x0000000200027310 */ /* 0x000e240000201800 */
[----:B0-----:R-:W-:Y:S01]  /*10fb0*/  STG.E.64 desc[UR36][R16.64], R2 ;  /* 0x0000000210007986 */ /* 0x001fe2000c101b24 */
[----:B------:R-:W-:Y:S05]  /*10fc0*/  EXIT ;  /* 0x000000000000794d */ /* 0x000fea0003800000 */
.L_x_2460:
        /* <DEDUP_REMOVED lines=10> */
[----:B01----:R-:W-:-:S06]  /*11070*/  HADD2.F32 R3, -RZ, R0.H0_H0 ;  /* 0x20000000ff037230 */ /* 0x003fcc0000004100 */
[----:B------:R-:W0:Y:S02]  /*11080*/  F2I.FTZ.U32.TRUNC.NTZ R3, R3 ;  /* 0x0000000300037305 */ /* 0x000e24000021f000 */
[----:B0-----:R-:W-:Y:S01]  /*11090*/  STG.E.U16 desc[UR36][R16.64], R3 ;  /* 0x0000000310007986 */ /* 0x001fe2000c101524 */
[----:B------:R-:W-:Y:S05]  /*110a0*/  EXIT ;  /* 0x000000000000794d */ /* 0x000fea0003800000 */
.L_x_2474:
[----:B01----:R-:W-:Y:S01]  /*110b0*/  HADD2.F32 R3, -RZ, R0.H0_H0 ;  /* 0x20000000ff037230 */ /* 0x003fe20000004100 */
        /* <DEDUP_REMOVED lines=16> */
.L_x_2477:
[----:B------:R-:W-:-:S04]  /*111c0*/  SHF.R.U32.HI R3, RZ, 0x18, R3 ;  /* 0x00000018ff037819 */ /* 0x000fc80000011603 */
[----:B------:R-:W-:-:S04]  /*111d0*/  LOP3.LUT R0, R0, 0x80, R3, 0xf8, !PT ;  /* 0x0000008000007812 */ /* 0x000fc800078ef803 */
[----:B------:R-:W-:-:S07]  /*111e0*/  PRMT R8, R0, 0x7610, R8 ;  /* 0x0000761000087816 */ /* 0x000fce0000000008 */
.L_x_2476:
[----:B------:R-:W-:Y:S05]  /*111f0*/  BSYNC.RECONVERGENT B0 ;  /* 0x0000000000007941 */ /* 0x000fea0003800200 */
.L_x_2475:
[----:B------:R-:W-:Y:S01]  /*11200*/  STG.E.U8 desc[UR36][R16.64], R8 ;  /* 0x0000000810007986 */ /* 0x000fe2000c101124 */
[----:B------:R-:W-:Y:S05]  /*11210*/  EXIT ;  /* 0x000000000000794d */ /* 0x000fea0003800000 */
.L_x_2473:
        /* <DEDUP_REMOVED lines=17> */
.L_x_2480:
[----:B------:R-:W-:-:S04]  /*11330*/  SHF.R.U32.HI R3, RZ, 0x18, R3 ;  /* 0x00000018ff037819 */ /* 0x000fc80000011603 */
[----:B------:R-:W-:-:S04]  /*11340*/  LOP3.LUT R0, R0, 0x80, R3, 0xf8, !PT ;  /* 0x0000008000007812 */ /* 0x000fc800078ef803 */
[----:B------:R-:W-:-:S07]  /*11350*/  PRMT R8, R0, 0x7610, R8 ;  /* 0x0000761000087816 */ /* 0x000fce0000000008 */
.L_x_2479:
[----:B------:R-:W-:Y:S05]  /*11360*/  BSYNC.RECONVERGENT B0 ;  /* 0x0000000000007941 */ /* 0x000fea0003800200 */
.L_x_2478:
[----:B------:R-:W-:Y:S01]  /*11370*/  STG.E.U8 desc[UR36][R16.64], R8 ;  /* 0x0000000810007986 */ /* 0x000fe2000c101124 */
[----:B------:R-:W-:Y:S05]  /*11380*/  EXIT ;  /* 0x000000000000794d */ /* 0x000fea0003800000 */
.L_x_2472:
[----:B------:R-:W-:-:S09]  /*11390*/  UISETP.NE.AND UP0, UPT, UR4, 0x1c, UPT ;  /* 0x0000001c0400788c */ /* 0x000fd2000bf05270 */
[----:B------:R-:W-:Y:S05]  /*113a0*/  BRA.U !UP0, `(.L_x_2481) ;  /* 0x0000000108607547 */ /* 0x000fea000b800000 */
[----:B------:R-:W-:-:S09]  /*113b0*/  UISETP.NE.AND UP0, UPT, UR4, 0x1d, UPT ;  /* 0x0000001d0400788c */ /* 0x000fd2000bf05270 */
[----:B------:R-:W-:Y:S05]  /*113c0*/  BRA.U !UP0, `(.L_x_2482) ;  /* 0x0000000108487547 */ /* 0x000fea000b800000 */
[----:B------:R-:W-:-:S09]  /*113d0*/  UISETP.NE.AND UP0, UPT, UR4, 0x2c, UPT ;  /* 0x0000002c0400788c */ /* 0x000fd2000bf05270 */
[----:B------:R-:W-:Y:S05]  /*113e0*/  BRA.U UP0, `(.L_x_2464) ;  /* 0x0000000100bc7547 */ /* 0x000fea000b800000 */
[----:B01----:R-:W-:-:S05]  /*113f0*/  HADD2.F32 R3, -RZ, R0.H0_H0 ;  /* 0x20000000ff037230 */ /* 0x003fca0000004100 */
        /* <DEDUP_REMOVED lines=15> */
.L_x_2482:
[----:B01----:R-:W-:-:S06]  /*114f0*/  HADD2.F32 R2, -RZ, R0.H0_H0 ;  /* 0x20000000ff027230 */ /* 0x003fcc0000004100 */
[----:B------:R-:W0:Y:S02]  /*11500*/  F2I.U64.TRUNC R2, R2 ;  /* 0x0000000200027311 */ /* 0x000e24000020d800 */
[----:B0-----:R-:W-:Y:S01]  /*11510*/  STG.E.64 desc[UR36][R16.64], R2 ;  /* 0x0000000210007986 */ /* 0x001fe2000c101b24 */
[----:B------:R-:W-:Y:S05]  /*11520*/  EXIT ;  /* 0x000000000000794d */ /* 0x000fea0003800000 */
.L_x_2481:
[----:B------:R-:W-:-:S04]  /*11530*/  HADD2.F32 R0, -RZ, R0.H0_H0 ;  /* 0x20000000ff007230 */ /* 0x000fc80000004100 */
[----:B01----:R-:W0:Y:S02]  /*11540*/  F2I.FTZ.U32.TRUNC.NTZ R3, R0 ;  /* 0x0000000000037305 */ /* 0x003e24000021f000 */
[----:B0-----:R-:W-:Y:S01]  /*11550*/  STG.E desc[UR36][R16.64], R3 ;  /* 0x0000000310007986 */ /* 0x001fe2000c101924 */
[----:B------:R-:W-:Y:S05]  /*11560*/  EXIT ;  /* 0x000000000000794d */ /* 0x000fea0003800000 */
.L_x_2471:
        /* <DEDUP_REMOVED lines=8> */
[----:B01----:R-:W-:-:S05]  /*115f0*/  SEL R3, RZ, 0x1, !P0 ;  /* 0x00000001ff037807 */ /* 0x003fca0004000000 */
[----:B------:R-:W-:Y:S01]  /*11600*/  STG.E.U8 desc[UR36][R16.64], R3 ;  /* 0x0000000310007986 */ /* 0x000fe2000c101124 */
[----:B------:R-:W-:Y:S05]  /*11610*/  EXIT ;  /* 0x000000000000794d */ /* 0x000fea0003800000 */
.L_x_2484:
[----:B------:R-:W-:Y:S01]  /*11620*/  HADD2.F32 R0, -RZ, R0.H0_H0 ;  /* 0x20000000ff007230 */ /* 0x000fe20000004100 */
[----:B------:R-:W-:-:S04]  /*11630*/  CS2R R6, SRZ ;  /* 0x0000000000067805 */ /* 0x000fc8000001ff00 */
[----:B------:R-:W-:-:S04]  /*11640*/  FMUL.FTZ R0, R0, 1 ;  /* 0x3f80000000007820 */ /* 0x000fc80000410000 */
[----:B------:R-:W2:Y:S02]  /*11650*/  F2F.F64.F32 R4, R0 ;  /* 0x0000000000047310 */ /* 0x000ea40000201800 */
[----:B--2---:R-:W-:Y:S01]  /*11660*/  STG.E.128 desc[UR36][R16.64], R4 ;  /* 0x0000000410007986 */ /* 0x004fe2000c101d24 */
[----:B------:R-:W-:Y:S05]  /*11670*/  EXIT ;  /* 0x000000000000794d */ /* 0x000fea0003800000 */
.L_x_2483:
[----:B------:R-:W-:-:S09]  /*11680*/  UISETP.NE.AND UP0, UPT, UR4, 0xf, UPT ;  /* 0x0000000f0400788c */ /* 0x000fd2000bf05270 */
[----:B------:R-:W-:Y:S05]  /*11690*/  BRA.U !UP0, `(.L_x_2485) ;  /* 0x0000000108e87547 */ /* 0x000fea000b800000 */
[----:B------:R-:W-:-:S09]  /*116a0*/  UISETP.NE.AND UP0, UPT, UR4, 0x17, UPT ;  /* 0x000000170400788c */ /* 0x000fd2000bf05270 */
[----:B------:R-:W-:Y:S05]  /*116b0*/  BRA.U !UP0, `(.L_x_2486) ;  /* 0x0000000108907547 */ /* 0x000fea000b800000 */
[----:B------:R-:W-:-:S09]  /*116c0*/  UISETP.NE.AND UP0, UPT, UR4, 0x18, UPT ;  /* 0x000000180400788c */ /* 0x000fd2000bf05270 */
[----:B------:R-:W-:Y:S05]  /*116d0*/  BRA.U !UP0, `(.L_x_2487) ;  /* 0x0000000108447547 */ /* 0x000fea000b800000 */
.L_x_2464:
[----:B------:R-:W-:Y:S01]  /*116e0*/  MOV R0, 0x0 ;  /* 0x0000000000007802 */ /* 0x000fe20000000f00 */
[----:B------:R-:W2:Y:S01]  /*116f0*/  LDCU.64 UR4, c[0x4][0x188] ;  /* 0x01003100ff0477ac */ /* 0x000ea20008000a00 */
[----:B------:R-:W-:Y:S02]  /*11700*/  HFMA2 R12, -RZ, RZ, 0, 5.9604644775390625e-08 ;  /* 0x00000001ff0c7431 */ /* 0x000fe400000001ff */
[----:B------:R-:W-:Y:S01]  /*11710*/  IMAD.MOV.U32 R8, RZ, RZ, 0x65 ;  /* 0x00000065ff087424 */ /* 0x000fe200078e00ff */
[----:B01----:R0:W1:Y:S01]  /*11720*/  LDC.64 R2, c[0x4][R0] ;  /* 0x0100000000027b82 */ /* 0x0030620000000a00 */
[----:B------:R-:W3:Y:S01]  /*11730*/  LDCU.64 UR6, c[0x4][0x190] ;  /* 0x01003200ff0677ac */ /* 0x000ee20008000a00 */
[----:B------:R-:W-:Y:S01]  /*11740*/  IMAD.MOV.U32 R13, RZ, RZ, RZ ;  /* 0x000000ffff0d7224 */ /* 0x000fe200078e00ff */
[----:B------:R-:W4:Y:S01]  /*11750*/  LDCU.64 UR8, c[0x4][0x90] ;  /* 0x01001200ff0877ac */ /* 0x000f220008000a00 */
[----:B--2---:R-:W-:Y:S02]  /*11760*/  IMAD.U32 R4, RZ, RZ, UR4 ;  /* 0x00000004ff047e24 */ /* 0x004fe4000f8e00ff */
[----:B------:R-:W-:Y:S01]  /*11770*/  IMAD.U32 R5, RZ, RZ, UR5 ;  /* 0x00000005ff057e24 */ /* 0x000fe2000f8e00ff */
[----:B---3--:R-:W-:Y:S01]  /*11780*/  MOV R6, UR6 ;  /* 0x0000000600067c02 */ /* 0x008fe20008000f00 */
[----:B------:R-:W-:-:S02]  /*11790*/  IMAD.U32 R7, RZ, RZ, UR7 ;  /* 0x00000007ff077e24 */ /* 0x000fc4000f8e00ff */
[----:B----4-:R-:W-:Y:S02]  /*117a0*/  IMAD.U32 R10, RZ, RZ, UR8 ;  /* 0x00000008ff0a7e24 */ /* 0x010fe4000f8e00ff */
[----:B0-----:R-:W-:-:S07]  /*117b0*/  IMAD.U32 R11, RZ, RZ, UR9 ;  /* 0x00000009ff0b7e24 */ /* 0x001fce000f8e00ff */
[----:B------:R-:W-:-:S07]  /*117c0*/  LEPC R20, `(.L_x_2488) ;  /* 0x000000001014794e */ /* 0x000fce0000000000 */
[----:B-1----:R-:W-:Y:S05]  /*117d0*/  CALL.ABS.NOINC R2 ;  /* 0x0000000002007343 */ /* 0x002fea0003c00000 */
.L_x_2488:
[----:B------:R-:W-:Y:S05]  /*117e0*/  EXIT ;  /* 0x000000000000794d */ /* 0x000fea0003800000 */
.L_x_2487:
[----:B------:R-:W-:Y:S01]  /*117f0*/  HADD2.F32 R5, -RZ, R0.H0_H0 ;  /* 0x20000000ff057230 */ /* 0x000fe20000004100 */
[----:B------:R-:W-:Y:S01]  /*11800*/  BSSY.RECONVERGENT B0, `(.L_x_2489) ;  /* 0x000000c000007945 */ /* 0x000fe20003800200 */
[----:B------:R-:W-:-:S03]  /*11810*/  IMAD.MOV.U32 R0, RZ, RZ, 0x7f ;  /* 0x0000007fff007424 */ /* 0x000fc600078e00ff */
[----:B01----:R-:W-:Y:S02]  /*11820*/  LOP3.LUT R2, R5, 0x7fffffff, RZ, 0xc0, !PT ;  /* 0x7fffffff05027812 */ /* 0x003fe400078ec0ff */
        /* <DEDUP_REMOVED lines=9> */
.L_x_2490:
[----:B------:R-:W-:Y:S05]  /*118c0*/  BSYNC.RECONVERGENT B0 ;  /* 0x0000000000007941 */ /* 0x000fea0003800200 */
.L_x_2489:
[----:B------:R-:W-:-:S05]  /*118d0*/  LOP3.LUT R3, R0, 0x80, R3, 0xf8, !PT ;  /* 0x0000008000037812 */ /* 0x000fca00078ef803 */
[----:B------:R-:W-:Y:S01]  /*118e0*/  STG.E.U8 desc[UR36][R16.64], R3 ;  /* 0x0000000310007986 */ /* 0x000fe2000c101124 */
[----:B------:R-:W-:Y:S05]  /*118f0*/  EXIT ;  /* 0x000000000000794d */ /* 0x000fea0003800000 */
.L_x_2486:
[----:B01----:R-:W-:Y:S01]  /*11900*/  HADD2.F32 R3, -RZ, R0.H0_H0 ;  /* 0x20000000ff037230 */ /* 0x003fe20000004100 */
        /* <DEDUP_REMOVED lines=11> */
.L_x_2492:
[----:B------:R-:W-:Y:S01]  /*119c0*/  IMAD.MOV.U32 R0, RZ, RZ, 0x7f ;  /* 0x0000007fff007424 */ /* 0x000fe200078e00ff */
[----:B------:R-:W-:-:S04]  /*119d0*/  ISETP.GT.U32.AND P0, PT, R2, 0x7f800000, PT ;  /* 0x7f8000000200780c */ /* 0x000fc80003f04070 */
[----:B------:R-:W-:-:S09]  /*119e0*/  SEL R0, R0, 0x7c, P0 ;  /* 0x0000007c00007807 */ /* 0x000fd20000000000 */
.L_x_2493:
[----:B------:R-:W-:Y:S05]  /*119f0*/  BSYNC.RECONVERGENT B0 ;  /* 0x0000000000007941 */ /* 0x000fea0003800200 */
.L_x_2491:
[----:B------:R-:W-:-:S04]  /*11a00*/  SHF.R.U32.HI R3, RZ, 0x18, R3 ;  /* 0x00000018ff037819 */ /* 0x000fc80000011603 */
[----:B------:R-:W-:-:S05]  /*11a10*/  LOP3.LUT R3, R0, 0x80, R3, 0xf8, !PT ;  /* 0x0000008000037812 */ /* 0x000fca00078ef803 */
[----:B------:R-:W-:Y:S01]  /*11a20*/  STG.E.U8 desc[UR36][R16.64], R3 ;  /* 0x0000000310007986 */ /* 0x000fe2000c101124 */
[----:B------:R-:W-:Y:S05]  /*11a30*/  EXIT ;  /* 0x000000000000794d */ /* 0x000fea0003800000 */
.L_x_2485:
[----:B------:R-:W-:-:S05]  /*11a40*/  HADD2.F32 R0, -RZ, R0.H0_H0 ;  /* 0x20000000ff007230 */ /* 0x000fca0000004100 */
[----:B------:R-:W-:-:S05]  /*11a50*/  F2FP.BF16.F32.PACK_AB R0, RZ, R0 ;  /* 0x00000000ff00723e */ /* 0x000fca00000010ff */
[----:B------:R-:W-:Y:S01]  /*11a60*/  STG.E.U16 desc[UR36][R16.64], R0 ;  /* 0x0000000010007986 */ /* 0x000fe2000c101524 */
[----:B------:R-:W-:Y:S05]  /*11a70*/  EXIT ;  /* 0x000000000000794d */ /* 0x000fea0003800000 */
.L_x_2494:
        /* <DEDUP_REMOVED lines=16> */
.L_x_40883:


//--------------------- .text._ZN2at6native27unrolled_elementwise_kernelINS0_13BinaryFunctorIN3c104HalfES4_S4_ZZZNS0_16fmin_kernel_cudaERNS_18TensorIteratorBaseEENKUlvE_clEvENKUlvE1_clEvEUlS4_S4_E_EESt5arrayIPcLm3EELi4E23TrivialOffsetCalculatorILi2EjESE_ILi1EjENS0_6memory12LoadWithCastILi2EEENSH_13StoreWithCastILi1EEEEEviT_T0_T2_T3_T4_T5_ --------------------------
	.section	.text._ZN2at6native27unrolled_elementwise_kernelINS0_13BinaryFunctorIN3c104HalfES4_S4_ZZZNS0_16fmin_kernel_cudaERNS_18TensorIteratorBaseEENKUlvE_clEvENKUlvE1_clEvEUlS4_S4_E_EESt5arrayIPcLm3EELi4E23TrivialOffsetCalculatorILi2EjESE_ILi1EjENS0_6memory12LoadWithCastILi2EEENSH_13StoreWithCastILi1EEEEEviT_T0_T2_T3_T4_T5_,"ax",@progbits
	.align	128
        .global         _ZN2at6native27unrolled_elementwise_kernelINS0_13BinaryFunctorIN3c104HalfES4_S4_ZZZNS0_16fmin_kernel_cudaERNS_18TensorIteratorBaseEENKUlvE_clEvENKUlvE1_clEvEUlS4_S4_E_EESt5arrayIPcLm3EELi4E23TrivialOffsetCalculatorILi2EjESE_ILi1EjENS0_6memory12LoadWithCastILi2EEENSH_13StoreWithCastILi1EEEEEviT_T0_T2_T3_T4_T5_
        .type           _ZN2at6native27unrolled_elementwise_kernelINS0_13BinaryFunctorIN3c104HalfES4_S4_ZZZNS0_16fmin_kernel_cudaERNS_18TensorIteratorBaseEENKUlvE_clEvENKUlvE1_clEvEUlS4_S4_E_EESt5arrayIPcLm3EELi4E23TrivialOffsetCalculatorILi2EjESE_ILi1EjENS0_6memory12LoadWithCastILi2EEENSH_13StoreWithCastILi1EEEEEviT_T0_T2_T3_T4_T5_,@function
        .size           _ZN2at6native27unrolled_elementwise_kernelINS0_13BinaryFunctorIN3c104HalfES4_S4_ZZZNS0_16fmin_kernel_cudaERNS_18TensorIteratorBaseEENKUlvE_clEvENKUlvE1_clEvEUlS4_S4_E_EESt5arrayIPcLm3EELi4E23TrivialOffsetCalculatorILi2EjESE_ILi1EjENS0_6memory12LoadWithCastILi2EEENSH_13StoreWithCastILi1EEEEEviT_T0_T2_T3_T4_T5_,(.L_x_40884 - _ZN2at6native27unrolled_elementwise_kernelINS0_13BinaryFunctorIN3c104HalfES4_S4_ZZZNS0_16fmin_kernel_cudaERNS_18TensorIteratorBaseEENKUlvE_clEvENKUlvE1_clEvEUlS4_S4_E_EESt5arrayIPcLm3EELi4E23TrivialOffsetCalculatorILi2EjESE_ILi1EjENS0_6memory12LoadWithCastILi2EEENSH_13StoreWithCastILi1EEEEEviT_T0_T2_T3_T4_T5_)
        .other          _ZN2at6native27unrolled_elementwise_kernelINS0_13BinaryFunctorIN3c104HalfES4_S4_ZZZNS0_16fmin_kernel_cudaERNS_18TensorIteratorBaseEENKUlvE_clEvENKUlvE1_clEvEUlS4_S4_E_EESt5arrayIPcLm3EELi4E23TrivialOffsetCalculatorILi2EjESE_ILi1EjENS0_6memory12LoadWithCastILi2EEENSH_13StoreWithCastILi1EEEEEviT_T0_T2_T3_T4_T5_,@"STO_CUDA_ENTRY STV_DEFAULT"
_ZN2at6native27unrolled_elementwise_kernelINS0_13BinaryFunctorIN3c104HalfES4_S4_ZZZNS0_16fmin_kernel_cudaERNS_18TensorIteratorBaseEENKUlvE_clEvENKUlvE1_clEvEUlS4_S4_E_EESt5arrayIPcLm3EELi4E23TrivialOffsetCalculatorILi2EjESE_ILi1EjENS0_6memory12LoadWithCastILi2EEENSH_13StoreWithCastILi1EEEEEviT_T0_T2_T3_T4_T5_:
.text._ZN2at6native27unrolled_elementwise_kernelINS0_13BinaryFunctorIN3c104HalfES4_S4_ZZZNS0_16fmin_kernel_cudaERNS_18TensorIteratorBaseEENKUlvE_clEvENKUlvE1_clEvEUlS4_S4_E_EESt5arrayIPcLm3EELi4E23TrivialOffsetCalculatorILi2EjESE_ILi1EjENS0_6memory12LoadWithCastILi2EEENSH_13StoreWithCastILi1EEEEEviT_T0_T2_T3_T4_T5_:
        /* <DEDUP_REMOVED lines=36> */
.L_x_2500:
[----:B------:R-:W2:Y:S02]  /*0240*/  LDG.E.U8 R4, desc[UR36][R4.64] ;  /* 0x0000002404047981 */ /* 0x000ea4000c1e1100 */
[----:B--2---:R-:W-:-:S04]  /*0250*/  I2FP.F32.U32 R0, R4 ;  /* 0x0000000400007245 */ /* 0x004fc80000201000 */
[----:B------:R-:W-:-:S04]  /*0260*/  F2FP.F16.F32.PACK_AB R0, RZ, R0 ;  /* 0x00000000ff00723e */ /* 0x000fc800000000ff */
[----:B------:R-:W-:Y:S01]  /*0270*/  PRMT R16, R0, 0x7610, R16 ;  /* 0x0000761000107816 */ /* 0x000fe20000000010 */
[----:B------:R-:W-:Y:S06]  /*0280*/  BRA `(.L_x_2502) ;  /* 0x0000000c00d87947 */ /* 0x000fec0003800000 */
.L_x_2499:
        /* <DEDUP_REMOVED lines=11> */
.L_x_2504:
[----:B------:R-:W2:Y:S02]  /*0340*/  LDG.E R4, desc[UR36][R4.64] ;  /* 0x0000002404047981 */ /* 0x000ea4000c1e1900 */
[----:B--2---:R-:W-:-:S04]  /*0350*/  I2FP.F32.S32 R0, R4 ;  /* 0x0000000400007245 */ /* 0x004fc80000201400 */
[----:B------:R-:W-:-:S04]  /*0360*/  F2FP.F16.F32.PACK_AB R0, RZ, R0 ;  /* 0x00000000ff00723e */ /* 0x000fc800000000ff */
[----:B------:R-:W-:Y:S01]  /*0370*/  PRMT R16, R0, 0x7610, R16 ;  /* 0x0000761000107816 */ /* 0x000fe20000000010 */
[----:B------:R-:W-:Y:S06]  /*0380*/  BRA `(.L_x_2502) ;  /* 0x0000000c00987947 */ /* 0x000fec0003800000 */
.L_x_2503:
[----:B------:R-:W2:Y:S02]  /*0390*/  LDG.E.U16 R4, desc[UR36][R4.64] ;  /* 0x0000002404047981 */ /* 0x000ea4000c1e1500 */
[----:B--2---:R-:W0:Y:S02]  /*03a0*/  I2F.S16 R0, R4 ;  /* 0x0000000400007306 */ /* 0x004e240000101400 */
[----:B0-----:R-:W-:-:S04]  /*03b0*/  F2FP.F16.F32.PACK_AB R0, RZ, R0 ;  /* 0x00000000ff00723e */ /* 0x001fc800000000ff */
[----:B------:R-:W-:Y:S01]  /*03c0*/  PRMT R16, R0, 0x7610, R16 ;  /* 0x0000761000107816 */ /* 0x000fe20000000010 */
[----:B------:R-:W-:Y:S06]  /*03d0*/  BRA `(.L_x_2502) ;  /* 0x0000000c00847947 */ /* 0x000fec0003800000 */
.L_x_2498:
        /* <DEDUP_REMOVED lines=9> */
.L_x_2506:
[----:B------:R1:W5:Y:S01]  /*0470*/  LDG.E.U16 R16, desc[UR36][R4.64] ;  /* 0x0000002404107981 */ /* 0x000362000c1e1500 */
[----:B------:R-:W-:Y:S05]  /*0480*/  BRA `(.L_x_2502) ;  /* 0x0000000c00587947 */ /* 0x000fea0003800000 */
.L_x_2505:
        /* <DEDUP_REMOVED lines=9> */
.L_x_2508:
[----:B------:R0:W5:Y:S01]  /*0520*/  LDG.E.U16 R16, desc[UR36][R4.64] ;  /* 0x0000002404107981 */ /* 0x000162000c1e1500 */
[----:B------:R-:W-:Y:S05]  /*0530*/  BRA `(.L_x_2502) ;  /* 0x0000000c002c7947 */ /* 0x000fea0003800000 */
.L_x_2507:
        /* <DEDUP_REMOVED lines=13> */
.L_x_2497:
        /* <DEDUP_REMOVED lines=14> */
.L_x_2511:
        /* <DEDUP_REMOVED lines=13> */
.L_x_2510:
        /* <DEDUP_REMOVED lines=27> */
.L_x_2513:
        /* <DEDUP_REMOVED lines=12> */
[----:B------:R-:W-:-:S04]  /*0a30*/  F2FP.F16.F32.PACK_AB R0, RZ, R0 ;  /* 0x00000000ff00723e */ /* 0x000fc800000000ff */
[----:B------:R-:W-:Y:S01]  /*0a40*/  PRMT R16, R0, 0x7610, R16 ;  /* 0x0000761000107816 */ /* 0x000fe20000000010 */
[----:B------:R-:W-:Y:S06]  /*0a50*/  BRA `(.L_x_2502) ;  /* 0x0000000400e47947 */ /* 0x000fec0003800000 */
.L_x_2512:
[----:B------:R-:W2:Y:S02]  /*0a60*/  LDG.E.U16 R0, desc[UR36][R4.64] ;  /* 0x0000002404007981 */ /* 0x000ea4000c1e1500 */
[----:B--2---:R-:W-:-:S05]  /*0a70*/  IMAD.U32 R0, R0, 0x10000, RZ ;  /* 0x0001000000007824 */ /* 0x004fca00078e00ff */
[----:B------:R-:W-:-:S04]  /*0a80*/  F2FP.F16.F32.PACK_AB R0, RZ, R0 ;  /* 0x00000000ff00723e */ /* 0x000fc800000000ff */
[----:B------:R-:W-:Y:S01]  /*0a90*/  PRMT R16, R0, 0x7610, R16 ;  /* 0x0000761000107816 */ /* 0x000fe20000000010 */
[----:B------:R-:W-:Y:S06]  /*0aa0*/  BRA `(.L_x_2502) ;  /* 0x0000000400d07947 */ /* 0x000fec0003800000 */
.L_x_2509:
        /* <DEDUP_REMOVED lines=13> */
.L_x_2516:
        /* <DEDUP_REMOVED lines=21> */
.L_x_2520:
[----:B------:R-:W-:Y:S05]  /*0cd0*/  BSYNC.RECONVERGENT B1 ;  /* 0x0000000000017941 */ /* 0x000fea0003800200 */
.L_x_2519:
[----:B------:R-:W-:Y:S01]  /*0ce0*/  IMAD.SHL.U32 R0, R0, 0x100000, RZ ;  /* 0x0010000000007824 */ /* 0x000fe200078e00ff */
[----:B------:R-:W-:-:S04]  /*0cf0*/  LEA R3, R3, 0x3b800000, 0x17 ;  /* 0x3b80000003037811 */ /* 0x000fc800078eb8ff */
[----:B------:R-:W-:-:S07]  /*0d00*/  LOP3.LUT R0, R3, R0, R7, 0xfe, !PT ;  /* 0x0000000003007212 */ /* 0x000fce00078efe07 */
.L_x_2518:
[----:B------:R-:W-:Y:S05]  /*0d10*/  BSYNC.RECONVERGENT B0 ;  /* 0x0000000000007941 */ /* 0x000fea0003800200 */
.L_x_2517:
[----:B------:R-:W-:-:S04]  /*0d20*/  F2FP.F16.F32.PACK_AB R0, RZ, R0 ;  /* 0x00000000ff00723e */ /* 0x000fc800000000ff */
[----:B------:R-:W-:Y:S01]  /*0d30*/  PRMT R16, R0, 0x7610, R16 ;  /* 0x0000761000107816 */ /* 0x000fe20000000010 */
[----:B------:R-:W-:Y:S06]  /*0d40*/  BRA `(.L_x_2502) ;  /* 0x0000000400287947 */ /* 0x000fec0003800000 */
.L_x_2515:
        /* <DEDUP_REMOVED lines=21> */
.L_x_2524:
[----:B------:R-:W-:Y:S05]  /*0ea0*/  BSYNC.RECONVERGENT B1 ;  /* 0x0000000000017941 */ /* 0x000fea0003800200 */
.L_x_2523:
[----:B------:R-:W-:Y:S01]  /*0eb0*/  IMAD.SHL.U32 R0, R0, 0x200000, RZ ;  /* 0x0020000000007824 */ /* 0x000fe200078e00ff */
[----:B------:R-:W-:-:S04]  /*0ec0*/  LEA R3, R3, 0x37800000, 0x17 ;  /* 0x3780000003037811 */ /* 0x000fc800078eb8ff */
[----:B------:R-:W-:-:S07]  /*0ed0*/  LOP3.LUT R0, R3, R0, R7, 0xfe, !PT ;  /* 0x0000000003007212 */ /* 0x000fce00078efe07 */
.L_x_2522:
[----:B------:R-:W-:Y:S05]  /*0ee0*/  BSYNC.RECONVERGENT B0 ;  /* 0x0000000000007941 */ /* 0x000fea0003800200 */
.L_x_2521:
[----:B------:R-:W-:-:S04]  /*0ef0*/  F2FP.F16.F32.PACK_AB R0, RZ, R0 ;  /* 0x00000000ff00723e */ /* 0x000fc800000000ff */
[----:B------:R-:W-:Y:S01]  /*0f00*/  PRMT R16, R0, 0x7610, R16 ;  /* 0x0000761000107816 */ /* 0x000fe20000000010 */
[----:B------:R-:W-:Y:S06]  /*0f10*/  BRA `(.L_x_2502) ;  /* 0x0000000000b47947 */ /* 0x000fec0003800000 */
.L_x_2514:
[----:B------:R-:W-:-:S09]  /*0f20*/  UISETP.NE.AND UP0, UPT, UR4, 0x1c, UPT ;  /* 0x0000001c0400788c */ /* 0x000fd2000bf05270 */
[----:B------:R-:W-:Y:S05]  /*0f30*/  BRA.U !UP0, `(.L_x_2525) ;  /* 0x00000001089c7547 */ /* 0x000fea000b800000 */
[----:B------:R-:W-:-:S09]  /*0f40*/  UISETP.NE.AND UP0, UPT, UR4, 0x1d, UPT ;  /* 0x0000001d0400788c */ /* 0x000fd2000bf05270 */
[----:B------:R-:W-:Y:S05]  /*0f50*/  BRA.U !UP0, `(.L_x_2526) ;  /* 0x0000000108807547 */ /* 0x000fea000b800000 */
[----:B------:R-:W-:-:S09]  /*0f60*/  UISETP.NE.AND UP0, UPT, UR4, 0x2c, UPT ;  /* 0x0000002c0400788c */ /* 0x000fd2000bf05270 */
[----:B------:R-:W-:Y:S05]  /*0f70*/  BRA.U !UP0, `(.L_x_2527) ;  /* 0x0000000108487547 */ /* 0x000fea000b800000 */
.L_x_2501:
        /* <DEDUP_REMOVED lines=16> */
.L_x_2528:
[----:B------:R-:W-:Y:S01]  /*1080*/  PRMT R16, RZ, 0x7610, R16 ;  /* 0x00007610ff107816 */ /* 0x000fe20000000010 */
[----:B------:R-:W-:Y:S06]  /*1090*/  BRA `(.L_x_2502) ;  /* 0x0000000000547947 */ /* 0x000fec0003800000 */
.L_x_2527:
        /* <DEDUP_REMOVED lines=8> */
.L_x_2530:
[----:B------:R-:W-:Y:S05]  /*1120*/  BSYNC.RECONVERGENT B0 ;  /* 0x0000000000007941 */ /* 0x000fea0003800200 */
.L_x_2529:
[----:B------:R-:W-:-:S04]  /*1130*/  F2FP.F16.F32.PACK_AB R0, RZ, R0 ;  /* 0x00000000ff00723e */ /* 0x000fc800000000ff */
[----:B------:R-:W-:Y:S01]  /*1140*/  PRMT R16, R0, 0x7610, R16 ;  /* 0x0000761000107816 */ /* 0x000fe20000000010 */
[----:B------:R-:W-:Y:S06]  /*1150*/  BRA `(.L_x_2502) ;  /* 0x0000000000247947 */ /* 0x000fec0003800000 */
.L_x_2526:
[----:B------:R-:W2:Y:S02]  /*1160*/  LDG.E.64 R4, desc[UR36][R4.64] ;  /* 0x0000002404047981 */ /* 0x000ea4000c1e1b00 */
[----:B--2---:R-:W0:Y:S02]  /*1170*/  I2F.U64 R0, R4 ;  /* 0x0000000400007312 */ /* 0x004e240000301000 */
[----:B0-----:R-:W-:-:S04]  /*1180*/  F2FP.F16.F32.PACK_AB R0, RZ, R0 ;  /* 0x00000000ff00723e */ /* 0x001fc800000000ff */
[----:B------:R-:W-:Y:S01]  /*1190*/  PRMT R16, R0, 0x7610, R16 ;  /* 0x0000761000107816 */ /* 0x000fe20000000010 */
[----:B------:R-:W-:Y:S06]  /*11a0*/  BRA `(.L_x_2502) ;  /* 0x0000000000107947 */ /* 0x000fec0003800000 */
.L_x_2525:
[----:B------:R-:W2:Y:S02]  /*11b0*/  LDG.E R4, desc[UR36][R4.64] ;  /* 0x0000002404047981 */ /* 0x000ea4000c1e1900 */
[----:B--2---:R-:W-:-:S04]  /*11c0*/  I2FP.F32.U32 R0, R4 ;  /* 0x0000000400007245 */ /* 0x004fc80000201000 */
[----:B------:R-:W-:-:S04]  /*11d0*/  F2FP.F16.F32.PACK_AB R0, RZ, R0 ;  /* 0x00000000ff00723e */ /* 0x000fc800000000ff */
[----:B------:R-:W-:-:S07]  /*11e0*/  PRMT R16, R0, 0x7610, R16 ;  /* 0x0000761000107816 */ /* 0x000fce0000000010 */
.L_x_2502:
[----:B01----:R-:W0:Y:S01]  /*11f0*/  LDC.64 R4, c[0x0][0x398] ;  /* 0x0000e600ff047b82 */ /* 0x003e220000000a00 */
        /* <DEDUP_REMOVED lines=20> */
.L_x_2534:
[----:B------:R-:W2:Y:S02]  /*1340*/  LDG.E.U8 R4, desc[UR36][R4.64] ;  /* 0x0000002404047981 */ /* 0x000ea4000c1e1100 */
[----:B--2---:R-:W-:-:S04]  /*1350*/  I2FP.F32.U32 R0, R4 ;  /* 0x0000000400007245 */ /* 0x004fc80000201000 */
[----:B------:R-:W-:-:S04]  /*1360*/  F2FP.F16.F32.PACK_AB R0, RZ, R0 ;  /* 0x00000000ff00723e */ /* 0x000fc800000000ff */
[----:B------:R-:W-:Y:S01]  /*1370*/  PRMT R17, R0, 0x7610, R17 ;  /* 0x0000761000117816 */ /* 0x000fe20000000011 */
[----:B------:R-:W-:Y:S06]  /*1380*/  BRA `(.L_x_2536) ;  /* 0x0000000c00d87947 */ /* 0x000fec0003800000 */
.L_x_2533:
        /* <DEDUP_REMOVED lines=11> */
.L_x_2538:
[----:B------:R-:W2:Y:S02]  /*1440*/  LDG.E R4, desc[UR36][R4.64] ;  /* 0x0000002404047981 */ /* 0x000ea4000c1e1900 */
[----:B--2---:R-:W-:-:S04]  /*1450*/  I2FP.F32.S32 R0, R4 ;  /* 0x0000000400007245 */ /* 0x004fc80000201400 */
[----:B------:R-:W-:-:S04]  /*1460*/  F2FP.F16.F32.PACK_AB R0, RZ, R0 ;  /* 0x00000000ff00723e */ /* 0x000fc800000000ff */
[----:B------:R-:W-:Y:S01]  /*1470*/  PRMT R17, R0, 0x7610, R17 ;  /* 0x0000761000117816 */ /* 0x000fe20000000011 */
[----:B------:R-:W-:Y:S06]  /*1480*/  BRA `(.L_x_2536) ;  /* 0x0000000c00987947 */ /* 0x000fec0003800000 */
.L_x_2537:
[----:B------:R-:W2:Y:S02]  /*1490*/  LDG.E.U16 R4, desc[UR36][R4.64] ;  /* 0x0000002404047981 */ /* 0x000ea4000c1e1500 */
[----:B--2---:R-:W0:Y:S02]  /*14a0*/  I2F.S16 R0, R4 ;  /* 0x0000000400007306 */ /* 0x004e240000101400 */
[----:B0-----:R-:W-:-:S04]  /*14b0*/  F2FP.F16.F32.PACK_AB R0, RZ, R0 ;  /* 0x00000000ff00723e */ /* 0x001fc800000000ff */
[----:B------:R-:W-:Y:S01]  /*14c0*/  PRMT R17, R0, 0x7610, R17 ;  /* 0x0000761000117816 */ /* 0x000fe20000000011 */
[----:B------:R-:W-:Y:S06]  /*14d0*/  BRA `(.L_x_2536) ;  /* 0x0000000c00847947 */ /* 0x000fec0003800000 */
.L_x_2532:
        /* <DEDUP_REMOVED lines=9> */
.L_x_2540:
[----:B------:R1:W5:Y:S01]  /*1570*/  LDG.E.U16 R17, desc[UR36][R4.64] ;  /* 0x0000002404117981 */ /* 0x000362000c1e1500 */
[----:B------:R-:W-:Y:S05]  /*1580*/  BRA `(.L_x_2536) ;  /* 0x0000000c00587947 */ /* 0x000fea0003800000 */
.L_x_2539:
        /* <DEDUP_REMOVED lines=9> */
.L_x_2542:
[----:B------:R0:W5:Y:S01]  /*1620*/  LDG.E.U16 R17, desc[UR36][R4.64] ;  /* 0x0000002404117981 */ /* 0x000162000c1e1500 */
[----:B------:R-:W-:Y:S05]  /*1630*/  BRA `(.L_x_2536) ;  /* 0x0000000c002c7947 */ /* 0x000fea0003800000 */
.L_x_2541:
        /* <DEDUP_REMOVED lines=13> */
.L_x_2531:
        /* <DEDUP_REMOVED lines=14> */
.L_x_2545:
        /* <DEDUP_REMOVED lines=13> */
.L_x_2544:
        /* <DEDUP_REMOVED lines=27> */
.L_x_2547:
        /* <DEDUP_REMOVED lines=15> */
.L_x_2546:
[----:B------:R-:W2:Y:S02]  /*1b60*/  LDG.E.U16 R0, desc[UR36][R4.64] ;  /* 0x0000002404007981 */ /* 0x000ea4000c1e1500 */
[----:B--2---:R-:W-:-:S05]  /*1b70*/  IMAD.U32 R0, R0, 0x10000, RZ ;  /* 0x0001000000007824 */ /* 0x004fca00078e00ff */
[----:B------:R-:W-:-:S04]  /*1b80*/  F2FP.F16.F32.PACK_AB R0, RZ, R0 ;  /* 0x00000000ff00723e */ /* 0x000fc800000000ff */
[----:B------:R-:W-:Y:S01]  /*1b90*/  PRMT R17, R0, 0x7610, R17 ;  /* 0x0000761000117816 */ /* 0x000fe20000000011 */
[----:B------:R-:W-:Y:S06]  /*1ba0*/  BRA `(.L_x_2536) ;  /* 0x0000000400d07947 */ /* 0x000fec0003800000 */
.L_x_2543:
        /* <DEDUP_REMOVED lines=13> */
.L_x_2550:
        /* <DEDUP_REMOVED lines=21> */
.L_x_2554:
[----:B------:R-:W-:Y:S05]  /*1dd0*/  BSYNC.RECONVERGENT B1 ;  /* 0x0000000000017941 */ /* 0x000fea0003800200 */
.L_x_2553:
[----:B------:R-:W-:Y:S01]  /*1de0*/  IMAD.SHL.U32 R0, R0, 0x100000, RZ ;  /* 0x0010000000007824 */ /* 0x000fe200078e00ff */
[----:B------:R-:W-:-:S04]  /*1df0*/  LEA R3, R3, 0x3b800000, 0x17 ;  /* 0x3b80000003037811 */ /* 0x000fc800078eb8ff */
[----:B------:R-:W-:-:S07]  /*1e00*/  LOP3.LUT R0, R3, R0, R7, 0xfe, !PT ;  /* 0x0000000003007212 */ /* 0x000fce00078efe07 */
.L_x_2552:
[----:B------:R-:W-:Y:S05]  /*1e10*/  BSYNC.RECONVERGENT B0 ;  /* 0x0000000000007941 */ /* 0x000fea0003800200 */
.L_x_2551:
[----:B------:R-:W-:-:S04]  /*1e20*/  F2FP.F16.F32.PACK_AB R0, RZ, R0 ;  /* 0x00000000ff00723e */ /* 0x000fc800000000ff */
[----:B------:R-:W-:Y:S01]  /*1e30*/  PRMT R17, R0, 0x7610, R17 ;  /* 0x0000761000117816 */ /* 0x000fe20000000011 */
[----:B------:R-:W-:Y:S06]  /*1e40*/  BRA `(.L_x_2536) ;  /* 0x0000000400287947 */ /* 0x000fec0003800000 */
.L_x_2549:
        /* <DEDUP_REMOVED lines=21> */
.L_x_2558:
[----:B------:R-:W-:Y:S05]  /*1fa0*/  BSYNC.RECONVERGENT B1 ;  /* 0x0000000000017941 */ /* 0x000fea0003800200 */
.L_x_2557:
[----:B------:R-:W-:Y:S01]  /*1fb0*/  IMAD.SHL.U32 R0, R0, 0x200000, RZ ;  /* 0x0020000000007824 */ /* 0x000fe200078e00ff */
[----:B------:R-:W-:-:S04]  /*1fc0*/  LEA R3, R3, 0x37800000, 0x17 ;  /* 0x3780000003037811 */ /* 0x000fc800078eb8ff */
[----:B------:R-:W-:-:S07]  /*1fd0*/  LOP3.LUT R0, R3, R0, R7, 0xfe, !PT ;  /* 0x0000000003007212 */ /* 0x000fce00078efe07 */
.L_x_2556:
[----:B------:R-:W-:Y:S05]  /*1fe0*/  BSYNC.RECONVERGENT B0 ;  /* 0x0000000000007941 */ /* 0x000fea0003800200 */
.L_x_2555:
[----:B------:R-:W-:-:S04]  /*1ff0*/  F2FP.F16.F32.PACK_AB R0, RZ, R0 ;  /* 0x00000000ff00723e */ /* 0x000fc800000000ff */
[----:B------:R-:W-:Y:S01]  /*2000*/  PRMT R17, R0, 0x7610, R17 ;  /* 0x0000761000117816 */ /* 0x000fe20000000011 */
[----:B------:R-:W-:Y:S06]  /*2010*/  BRA `(.L_x_2536) ;  /* 0x0000000000b47947 */ /* 0x000fec0003800000 */
.L_x_2548:
[----:B------:R-:W-:-:S09]  /*2020*/  UISETP.NE.AND UP0, UPT, UR4, 0x1c, UPT ;  /* 0x0000001c0400788c */ /* 0x000fd2000bf05270 */
[----:B------:R-:W-:Y:S05]  /*2030*/  BRA.U !UP0, `(.L_x_2559) ;  /* 0x00000001089c7547 */ /* 0x000fea000b800000 */
[----:B------:R-:W-:-:S09]  /*2040*/  UISETP.NE.AND UP0, UPT, UR4, 0x1d, UPT ;  /* 0x0000001d0400788c */ /* 0x000fd2000bf05270 */
[----:B------:R-:W-:Y:S05]  /*2050*/  BRA.U !UP0, `(.L_x_2560) ;  /* 0x0000000108807547 */ /* 0x000fea000b800000 */
[----:B------:R-:W-:-:S09]  /*2060*/  UISETP.NE.AND UP0, UPT, UR4, 0x2c, UPT ;  /* 0x0000002c0400788c */ /* 0x000fd2000bf05270 */
[----:B------:R-:W-:Y:S05]  /*2070*/  BRA.U !UP0, `(.L_x_2561) ;  /* 0x0000000108487547 */ /* 0x000fea000b800000 */
.L_x_2535:
        /* <DEDUP_REMOVED lines=16> */
.L_x_2562:
[----:B------:R-:W-:Y:S01]  /*2180*/  PRMT R17, RZ, 0x7610, R17 ;  /* 0x00007610ff117816 */ /* 0x000fe20000000011 */
[----:B------:R-:W-:Y:S06]  /*2190*/  BRA `(.L_x_2536) ;  /* 0x0000000000547947 */ /* 0x000fec0003800000 */
.L_x_2561:
        /* <DEDUP_REMOVED lines=8> */
.L_x_2564:
[----:B------:R-:W-:Y:S05]  /*2220*/  BSYNC.RECONVERGENT B0 ;  /* 0x0000000000007941 */ /* 0x000fea0003800200 */
.L_x_2563:
[----:B------:R-:W-:-:S04]  /*2230*/  F2FP.F16.F32.PACK_AB R0, RZ, R0 ;  /* 0x00000000ff00723e */ /* 0x000fc800000000ff */
[----:B------:R-:W-:Y:S01]  /*2240*/  PRMT R17, R0, 0x7610, R17 ;  /* 0x0000761000117816 */ /* 0x000fe20000000011 */
[----:B------:R-:W-:Y:S06]  /*2250*/  BRA `(.L_x_2536) ;  /* 0x0000000000247947 */ /* 0x000fec0003800000 */
.L_x_2560:
[----:B------:R-:W2:Y:S02]  /*2260*/  LDG.E.64 R4, desc[UR36][R4.64] ;  /* 0x0000002404047981 */ /* 0x000ea4000c1e1b00 */
[----:B--2---:R-:W0:Y:S02]  /*2270*/  I2F.U64 R0, R4 ;  /* 0x0000000400007312 */ /* 0x004e240000301000 */
[----:B0-----:R-:W-:-:S04]  /*2280*/  F2FP.F16.F32.PACK_AB R0, RZ, R0 ;  /* 0x00000000ff00723e */ /* 0x001fc800000000ff */
[----:B------:R-:W-:Y:S01]  /*2290*/  PRMT R17, R0, 0x7610, R17 ;  /* 0x0000761000117816 */ /* 0x000fe20000000011 */
[----:B------:R-:W-:Y:S06]  /*22a0*/  BRA `(.L_x_2536) ;  /* 0x0000000000107947 */ /* 0x000fec0003800000 */
.L_x_2559:
[----:B------:R-:W2:Y:S02]  /*22b0*/  LDG.E R4, desc[UR36][R4.64] ;  /* 0x0000002404047981 */ /* 0x000ea4000c1e1900 */
[----:B--2---:R-:W-:-:S04]  /*22c0*/  I2FP.F32.U32 R0, R4 ;  /* 0x0000000400007245 */ /* 0x004fc80000201000 */
[----:B------:R-:W-:-:S04]  /*22d0*/  F2FP.F16.F32.PACK_AB R0, RZ, R0 ;  /* 0x00000000ff00723e */ /* 0x000fc800000000ff */
[----:B------:R-:W-:-:S07]  /*22e0*/  PRMT R17, R0, 0x7610, R17 ;  /* 0x0000761000117816 */ /* 0x000fce0000000011 */
.L_x_2536:
[----:B------:R-:W-:-:S07]  /*22f0*/  VIADD R27, R19, 0x80 ;  /* 0x00000080131b7836 */ /* 0x000fce0000000000 */
.L_x_2496:
[----:B------:R-:W-:Y:S05]  /*2300*/  BSYNC.RECONVERGENT B6 ;  /* 0x0000000000067941 */ /* 0x000fea0003800200 */
.L_x_2495:
[----:B------:R-:W-:Y:S01]  /*2310*/  ISETP.GE.AND P0, PT, R27, R28, PT ;  /* 0x0000001c1b00720c */ /* 0x000fe20003f06270 */
[----:B------:R-:W-:Y:S01]  /*2320*/  BSSY.RECONVERGENT B6, `(.L_x_2565) ;  /* 0x0000226000067945 */ /* 0x000fe20003800200 */
[----:B------:R-:W-:Y:S02]  /*2330*/  PRMT R18, RZ, 0x7610, R18 ;  /* 0x00007610ff127816 */ /* 0x000fe40000000012 */
[----:B------:R-:W-:-:S09]  /*2340*/  PRMT R22, RZ, 0x7610, R22 ;  /* 0x00007610ff167816 */ /* 0x000fd20000000016 */
        /* <DEDUP_REMOVED lines=23> */
.L_x_2570:
[----:B------:R-:W2:Y:S02]  /*24c0*/  LDG.E.U8 R4, desc[UR36][R4.64] ;  /* 0x0000002404047981 */ /* 0x000ea4000c1e1100 */
[----:B--2---:R-:W-:-:S04]  /*24d0*/  I2FP.F32.U32 R0, R4 ;  /* 0x0000000400007245 */ /* 0x004fc80000201000 */
[----:B------:R-:W-:-:S04]  /*24e0*/  F2FP.F16.F32.PACK_AB R0, RZ, R0 ;  /* 0x00000000ff00723e */ /* 0x000fc800000000ff */
[----:B------:R-:W-:Y:S01]  /*24f0*/  PRMT R18, R0, 0x7610, R18 ;  /* 0x0000761000127816 */ /* 0x000fe20000000012 */
[----:B------:R-:W-:Y:S06]  /*2500*/  BRA `(.L_x_2572) ;  /* 0x0000000c00d87947 */ /* 0x000fec0003800000 */
.L_x_2569:
        /* <DEDUP_REMOVED lines=11> */
.L_x_2574:
[----:B------:R-:W2:Y:S02]  /*25c0*/  LDG.E R4, desc[UR36][R4.64] ;  /* 0x0000002404047981 */ /* 0x000ea4000c1e1900 */
[----:B--2---:R-:W-:-:S04]  /*25d0*/  I2FP.F32.S32 R0, R4 ;  /* 0x0000000400007245 */ /* 0x004fc80000201400 */
[----:B------:R-:W-:-:S04]  /*25e0*/  F2FP.F16.F32.PACK_AB R0, RZ, R0 ;  /* 0x00000000ff00723e */ /* 0x000fc800000000ff */
[----:B------:R-:W-:Y:S01]  /*25f0*/  PRMT R18, R0, 0x7610, R18 ;  /* 0x0000761000127816 */ /* 0x000fe20000000012 */
[----:B------:R-:W-:Y:S06]  /*2600*/  BRA `(.L_x_2572) ;  /* 0x0000000c00987947 */ /* 0x000fec0003800000 */
.L_x_2573:
[----:B------:R-:W2:Y:S02]  /*2610*/  LDG.E.U16 R4, desc[UR36][R4.64] ;  /* 0x0000002404047981 */ /* 0x000ea4000c1e1500 */
[----:B--2---:R-:W0:Y:S02]  /*2620*/  I2F.S16 R0, R4 ;  /* 0x0000000400007306 */ /* 0x004e240000101400 */
[----:B0-----:R-:W-:-:S04]  /*2630*/  F2FP.F16.F32.PACK_AB R0, RZ, R0 ;  /* 0x00000000ff00723e */ /* 0x001fc800000000ff */
[----:B------:R-:W-:Y:S01]  /*2640*/  PRMT R18, R0, 0x7610, R18 ;  /* 0x0000761000127816 */ /* 0x000fe20000000012 */
[----:B------:R-:W-:Y:S06]  /*2650*/  BRA `(.L_x_2572) ;  /* 0x0000000c00847947 */ /* 0x000fec0003800000 */
.L_x_2568:
        /* <DEDUP_REMOVED lines=9> */
.L_x_2576:
[----:B------:R1:W5:Y:S01]  /*26f0*/  LDG.E.U16 R18, desc[UR36][R4.64] ;  /* 0x0000002404127981 */ /* 0x000362000c1e1500 */
[----:B------:R-:W-:Y:S05]  /*2700*/  BRA `(.L_x_2572) ;  /* 0x0000000c00587947 */ /* 0x000fea0003800000 */
.L_x_2575:
        /* <DEDUP_REMOVED lines=9> */
.L_x_2578:
[----:B------:R0:W5:Y:S01]  /*27a0*/  LDG.E.U16 R18, desc[UR36][R4.64] ;  /* 0x0000002404127981 */ /* 0x000162000c1e1500 */
[----:B------:R-:W-:Y:S05]  /*27b0*/  BRA `(.L_x_2572) ;  /* 0x0000000c002c7947 */ /* 0x000fea0003800000 */
.L_x_2577:
        /* <DEDUP_REMOVED lines=13> */
.L_x_2567:
        /* <DEDUP_REMOVED lines=14> */
.L_x_2581:
        /* <DEDUP_REMOVED lines=13> */
.L_x_2580:
        /* <DEDUP_REMOVED lines=27> */
.L_x_2583:
        /* <DEDUP_REMOVED lines=12> */
[----:B------:R-:W-:-:S04]  /*2cb0*/  F2FP.F16.F32.PACK_AB R0, RZ, R0 ;  /* 0x00000000ff00723e */ /* 0x000fc800000000ff */
[----:B------:R-:W-:Y:S01]  /*2cc0*/  PRMT R18, R0, 0x7610, R18 ;  /* 0x0000761000127816 */ /* 0x000fe20000000012 */
[----:B------:R-:W-:Y:S06]  /*2cd0*/  BRA `(.L_x_2572) ;  /* 0x0000000400e47947 */ /* 0x000fec0003800000 */
.L_x_2582:
[----:B------:R-:W2:Y:S02]  /*2ce0*/  LDG.E.U16 R0, desc[UR36][R4.64] ;  /* 0x0000002404007981 */ /* 0x000ea4000c1e1500 */
[----:B--2---:R-:W-:-:S05]  /*2cf0*/  IMAD.U32 R0, R0, 0x10000, RZ ;  /* 0x0001000000007824 */ /* 0x004fca00078e00ff */
[----:B------:R-:W-:-:S04]  /*2d00*/  F2FP.F16.F32.PACK_AB R0, RZ, R0 ;  /* 0x00000000ff00723e */ /* 0x000fc800000000ff */
[----:B------:R-:W-:Y:S01]  /*2d10*/  PRMT R18, R0, 0x7610, R18 ;  /* 0x0000761000127816 */ /* 0x000fe20000000012 */
[----:B------:R-:W-:Y:S06]  /*2d20*/  BRA `(.L_x_2572) ;  /* 0x0000000400d07947 */ /* 0x000fec0003800000 */
.L_x_2579:
        /* <DEDUP_REMOVED lines=13> */
.L_x_2586:
        /* <DEDUP_REMOVED lines=21> */
.L_x_2590:
[----:B------:R-:W-:Y:S05]  /*2f50*/  BSYNC.RECONVERGENT B1 ;  /* 0x0000000000017941 */ /* 0x000fea0003800200 */
.L_x_2589:
[----:B------:R-:W-:Y:S01]  /*2f60*/  IMAD.SHL.U32 R0, R0, 0x100000, RZ ;  /* 0x0010000000007824 */ /* 0x000fe200078e00ff */
[----:B------:R-:W-:-:S04]  /*2f70*/  LEA R3, R3, 0x3b800000, 0x17 ;  /* 0x3b80000003037811 */ /* 0x000fc800078eb8ff */
[----:B------:R-:W-:-:S07]  /*2f80*/  LOP3.LUT R0, R3, R0, R7, 0xfe, !PT ;  /* 0x0000000003007212 */ /* 0x000fce00078efe07 */
.L_x_2588:
[----:B------:R-:W-:Y:S05]  /*2f90*/  BSYNC.RECONVERGENT B0 ;  /* 0x0000000000007941 */ /* 0x000fea0003800200 */
.L_x_2587:
[----:B------:R-:W-:-:S04]  /*2fa0*/  F2FP.F16.F32.PACK_AB R0, RZ, R0 ;  /* 0x00000000ff00723e */ /* 0x000fc800000000ff */
[----:B------:R-:W-:Y:S01]  /*2fb0*/  PRMT R18, R0, 0x7610, R18 ;  /* 0x0000761000127816 */ /* 0x000fe20000000012 */
[----:B------:R-:W-:Y:S06]  /*2fc0*/  BRA `(.L_x_2572) ;  /* 0x0000000400287947 */ /* 0x000fec0003800000 */
.L_x_2585:
        /* <DEDUP_REMOVED lines=21> */
.L_x_2594:
[----:B------:R-:W-:Y:S05]  /*3120*/  BSYNC.RECONVERGENT B1 ;  /* 0x0000000000017941 */ /* 0x000fea0003800200 */
.L_x_2593:
[----:B------:R-:W-:Y:S01]  /*3130*/  IMAD.SHL.U32 R0, R0, 0x200000, RZ ;  /* 0x0020000000007824 */ /* 0x000fe200078e00ff */
[----:B------:R-:W-:-:S04]  /*3140*/  LEA R3, R3, 0x37800000, 0x17 ;  /* 0x3780000003037811 */ /* 0x000fc800078eb8ff */
[----:B------:R-:W-:-:S07]  /*3150*/  LOP3.LUT R0, R3, R0, R7, 0xfe, !PT ;  /* 0x0000000003007212 */ /* 0x000fce00078efe07 */
.L_x_2592:
[----:B------:R-:W-:Y:S05]  /*3160*/  BSYNC.RECONVERGENT B0 ;  /* 0x0000000000007941 */ /* 0x000fea0003800200 */
.L_x_2591:
[----:B------:R-:W-:-:S04]  /*3170*/  F2FP.F16.F32.PACK_AB R0, RZ, R0 ;  /* 0x00000000ff00723e */ /* 0x000fc800000000ff */
[----:B------:R-:W-:Y:S01]  /*3180*/  PRMT R18, R0, 0x7610, R18 ;  /* 0x0000761000127816 */ /* 0x000fe20000000012 */
[----:B------:R-:W-:Y:S06]  /*3190*/  BRA `(.L_x_2572) ;  /* 0x0000000000b47947 */ /* 0x000fec0003800000 */
.L_x_2584:
        /* <DEDUP_REMOVED lines=14> */
.L_x_2598:
[----:B------:R-:W-:Y:S05]  /*3280*/  BSYNC.RECONVERGENT B0 ;  /* 0x0000000000007941 */ /* 0x000fea0003800200 */
.L_x_2597:
[----:B------:R-:W-:-:S04]  /*3290*/  F2FP.F16.F32.PACK_AB R0, RZ, R0 ;  /* 0x00000000ff00723e */ /* 0x000fc800000000ff */
[----:B------:R-:W-:Y:S01]  /*32a0*/  PRMT R18, R0, 0x7610, R18 ;  /* 0x0000761000127816 */ /* 0x000fe20000000012 */
[----:B------:R-:W-:Y:S06]  /*32b0*/  BRA `(.L_x_2572) ;  /* 0x00000000006c7947 */ /* 0x000fec0003800000 */
.L_x_2571:
        /* <DEDUP_REMOVED lines=16> */
.L_x_2599:
[----:B------:R-:W-:Y:S01]  /*33c0*/  PRMT R18, RZ, 0x7610, R18 ;  /* 0x00007610ff127816 */ /* 0x000fe20000000012 */
[----:B------:R-:W-:Y:S06]  /*33d0*/  BRA `(.L_x_2572) ;  /* 0x0000000000247947 */ /* 0x000fec0003800000 */
.L_x_2596:
[----:B------:R-:W2:Y:S02]  /*33e0*/  LDG.E.64 R4, desc[UR36][R4.64] ;  /* 0x0000002404047981 */ /* 0x000ea4000c1e1b00 */
[----:B--2---:R-:W0:Y:S02]  /*33f0*/  I2F.U64 R0, R4 ;  /* 0x0000000400007312 */ /* 0x004e240000301000 */
[----:B0-----:R-:W-:-:S04]  /*3400*/  F2FP.F16.F32.PACK_AB R0, RZ, R0 ;  /* 0x00000000ff00723e */ /* 0x001fc800000000ff */
[----:B------:R-:W-:Y:S01]  /*3410*/  PRMT R18, R0, 0x7610, R18 ;  /* 0x0000761000127816 */ /* 0x000fe20000000012 */
[----:B------:R-:W-:Y:S06]  /*3420*/  BRA `(.L_x_2572) ;  /* 0x0000000000107947 */ /* 0x000fec0003800000 */
.L_x_2595:
[----:B------:R-:W2:Y:S02]  /*3430*/  LDG.E R4, desc[UR36][R4.64] ;  /* 0x0000002404047981 */ /* 0x000ea4000c1e1900 */
[----:B--2---:R-:W-:-:S04]  /*3440*/  I2FP.F32.U32 R0, R4 ;  /* 0x0000000400007245 */ /* 0x004fc80000201000 */
[----:B------:R-:W-:-:S04]  /*3450*/  F2FP.F16.F32.PACK_AB R0, RZ, R0 ;  /* 0x00000000ff00723e */ /* 0x000fc800000000ff */
[----:B------:R-:W-:-:S07]  /*3460*/  PRMT R18, R0, 0x7610, R18 ;  /* 0x0000761000127816 */ /* 0x000fce0000000012 */
.L_x_2572:
        /* <DEDUP_REMOVED lines=21> */
.L_x_2603:
[----:B------:R-:W2:Y:S02]  /*35c0*/  LDG.E.U8 R4, desc[UR36][R4.64] ;  /* 0x0000002404047981 */ /* 0x000ea4000c1e1100 */
[----:B--2---:R-:W-:-:S04]  /*35d0*/  I2FP.F32.U32 R0, R4 ;  /* 0x0000000400007245 */ /* 0x004fc80000201000 */
[----:B------:R-:W-:-:S04]  /*35e0*/  F2FP.F16.F32.PACK_AB R0, RZ, R0 ;  /* 0x00000000ff00723e */ /* 0x000fc800000000ff */
[----:B------:R-:W-:Y:S01]  /*35f0*/  PRMT R22, R0, 0x7610, R22 ;  /* 0x0000761000167816 */ /* 0x000fe20000000016 */
[----:B------:R-:W-:Y:S06]  /*3600*/  BRA `(.L_x_2605) ;  /* 0x0000000c00d87947 */ /* 0x000fec0003800000 */
.L_x_2602:
        /* <DEDUP_REMOVED lines=11> */
.L_x_2607:
[----:B------:R-:W2:Y:S02]  /*36c0*/  LDG.E R4, desc[UR36][R4.64] ;  /* 0x0000002404047981 */ /* 0x000ea4000c1e1900 */
[----:B--2---:R-:W-:-:S04]  /*36d0*/  I2FP.F32.S32 R0, R4 ;  /* 0x0000000400007245 */ /* 0x004fc80000201400 */
[----:B------:R-:W-:-:S04]  /*36e0*/  F2FP.F16.F32.PACK_AB R0, RZ, R0 ;  /* 0x00000000ff00723e */ /* 0x000fc800000000ff */
[----:B------:R-:W-:Y:S01]  /*36f0*/  PRMT R22, R0, 0x7610, R22 ;  /* 0x0000761000167816 */ /* 0x000fe20000000016 */
[----:B------:R-:W-:Y:S06]  /*3700*/  BRA `(.L_x_2605) ;  /* 0x0000000c00987947 */ /* 0x000fec0003800000 */
.L_x_2606:
[----:B------:R-:W2:Y:S02]  /*3710*/  LDG.E.U16 R4, desc[UR36][R4.64] ;  /* 0x0000002404047981 */ /* 0x000ea4000c1e1500 */
[----:B--2---:R-:W0:Y:S02]  /*3720*/  I2F.S16 R0, R4 ;  /* 0x0000000400007306 */ /* 0x004e240000101400 */
[----:B0-----:R-:W-:-:S04]  /*3730*/  F2FP.F16.F32.PACK_AB R0, RZ, R0 ;  /* 0x00000000ff00723e */ /* 0x001fc800000000ff */
[----:B------:R-:W-:Y:S01]  /*3740*/  PRMT R22, R0, 0x7610, R22 ;  /* 0x0000761000167816 */ /* 0x000fe20000000016 */
[----:B------:R-:W-:Y:S06]  /*3750*/  BRA `(.L_x_2605) ;  /* 0x0000000c00847947 */ /* 0x000fec0003800000 */
.L_x_2601:
        /* <DEDUP_REMOVED lines=9> */
.L_x_2609:
[----:B------:R1:W5:Y:S01]  /*37f0*/  LDG.E.U16 R22, desc[UR36][R4.64] ;  /* 0x0000002404167981 */ /* 0x000362000c1e1500 */
[----:B------:R-:W-:Y:S05]  /*3800*/  BRA `(.L_x_2605) ;  /* 0x0000000c00587947 */ /* 0x000fea0003800000 */
.L_x_2608:
        /* <DEDUP_REMOVED lines=9> */
.L_x_2611:
[----:B------:R0:W5:Y:S01]  /*38a0*/  LDG.E.U16 R22, desc[UR36][R4.64] ;  /* 0x0000002404167981 */ /* 0x000162000c1e1500 */
[----:B------:R-:W-:Y:S05]  /*38b0*/  BRA `(.L_x_2605) ;  /* 0x0000000c002c7947 */ /* 0x000fea0003800000 */
.L_x_2610:
        /* <DEDUP_REMOVED lines=13> */
.L_x_2600:
        /* <DEDUP_REMOVED lines=14> */
.L_x_2614:
        /* <DEDUP_REMOVED lines=13> */
.L_x_2613:
        /* <DEDUP_REMOVED lines=27> */
.L_x_2616:
        /* <DEDUP_REMOVED lines=15> */
.L_x_2615:
[----:B------:R-:W2:Y:S02]  /*3de0*/  LDG.E.U16 R0, desc[UR36][R4.64] ;  /* 0x0000002404007981 */ /* 0x000ea4000c1e1500 */
[----:B--2---:R-:W-:-:S05]  /*3df0*/  IMAD.U32 R0, R0, 0x10000, RZ ;  /* 0x0001000000007824 */ /* 0x004fca00078e00ff */
[----:B------:R-:W-:-:S04]  /*3e00*/  F2FP.F16.F32.PACK_AB R0, RZ, R0 ;  /* 0x00000000ff00723e */ /* 0x000fc800000000ff */
[----:B------:R-:W-:Y:S01]  /*3e10*/  PRMT R22, R0, 0x7610, R22 ;  /* 0x0000761000167816 */ /* 0x000fe20000000016 */
[----:B------:R-:W-:Y:S06]  /*3e20*/  BRA `(.L_x_2605) ;  /* 0x0000000400d07947 */ /* 0x000fec0003800000 */
.L_x_2612:
        /* <DEDUP_REMOVED lines=13> */
.L_x_2619:
        /* <DEDUP_REMOVED lines=21> */
.L_x_2623:
[----:B------:R-:W-:Y:S05]  /*4050*/  BSYNC.RECONVERGENT B1 ;  /* 0x0000000000017941 */ /* 0x000fea0003800200 */
.L_x_2622:
[----:B------:R-:W-:Y:S01]  /*4060*/  IMAD.SHL.U32 R0, R0, 0x100000, RZ ;  /* 0x0010000000007824 */ /* 0x000fe200078e00ff */
[----:B------:R-:W-:-:S04]  /*4070*/  LEA R3, R3, 0x3b800000, 0x17 ;  /* 0x3b80000003037811 */ /* 0x000fc800078eb8ff */
[----:B------:R-:W-:-:S07]  /*4080*/  LOP3.LUT R0, R3, R0, R7, 0xfe, !PT ;  /* 0x0000000003007212 */ /* 0x000fce00078efe07 */
.L_x_2621:
[----:B------:R-:W-:Y:S05]  /*4090*/  BSYNC.RECONVERGENT B0 ;  /* 0x0000000000007941 */ /* 0x000fea0003800200 */
.L_x_2620:
[----:B------:R-:W-:-:S04]  /*40a0*/  F2FP.F16.F32.PACK_AB R0, RZ, R0 ;  /* 0x00000000ff00723e */ /* 0x000fc800000000ff */
[----:B------:R-:W-:Y:S01]  /*40b0*/  PRMT R22, R0, 0x7610, R22 ;  /* 0x0000761000167816 */ /* 0x000fe20000000016 */
[----:B------:R-:W-:Y:S06]  /*40c0*/  BRA `(.L_x_2605) ;  /* 0x0000000400287947 */ /* 0x000fec0003800000 */
.L_x_2618:
        /* <DEDUP_REMOVED lines=21> */
.L_x_2627:
[----:B------:R-:W-:Y:S05]  /*4220*/  BSYNC.RECONVERGENT B1 ;  /* 0x0000000000017941 */ /* 0x000fea0003800200 */
.L_x_2626:
[----:B------:R-:W-:Y:S01]  /*4230*/  IMAD.SHL.U32 R0, R0, 0x200000, RZ ;  /* 0x0020000000007824 */ /* 0x000fe200078e00ff */
[----:B------:R-:W-:-:S04]  /*4240*/  LEA R3, R3, 0x37800000, 0x17 ;  /* 0x3780000003037811 */ /* 0x000fc800078eb8ff */
[----:B------:R-:W-:-:S07]  /*4250*/  LOP3.LUT R0, R3, R0, R7, 0xfe, !PT ;  /* 0x0000000003007212 */ /* 0x000fce00078efe07 */
.L_x_2625:
[----:B------:R-:W-:Y:S05]  /*4260*/  BSYNC.RECONVERGENT B0 ;  /* 0x0000000000007941 */ /* 0x000fea0003800200 */
.L_x_2624:
[----:B------:R-:W-:-:S04]  /*4270*/  F2FP.F16.F32.PACK_AB R0, RZ, R0 ;  /* 0x00000000ff00723e */ /* 0x000fc800000000ff */
[----:B------:R-:W-:Y:S01]  /*4280*/  PRMT R22, R0, 0x7610, R22 ;  /* 0x0000761000167816 */ /* 0x000fe20000000016 */
[----:B------:R-:W-:Y:S06]  /*4290*/  BRA `(.L_x_2605) ;  /* 0x0000000000b47947 */ /* 0x000fec0003800000 */
.L_x_2617:
        /* <DEDUP_REMOVED lines=14> */
.L_x_2631:
[----:B------:R-:W-:Y:S05]  /*4380*/  BSYNC.RECONVERGENT B0 ;  /* 0x0000000000007941 */ /* 0x000fea0003800200 */
.L_x_2630:
[----:B------:R-:W-:-:S04]  /*4390*/  F2FP.F16.F32.PACK_AB R0, RZ, R0 ;  /* 0x00000000ff00723e */ /* 0x000fc800000000ff */
[----:B------:R-:W-:Y:S01]  /*43a0*/  PRMT R22, R0, 0x7610, R22 ;  /* 0x0000761000167816 */ /* 0x000fe20000000016 */
[----:B------:R-:W-:Y:S06]  /*43b0*/  BRA `(.L_x_2605) ;  /* 0x00000000006c7947 */ /* 0x000fec0003800000 */
.L_x_2604:
        /* <DEDUP_REMOVED lines=16> */
.L_x_2632:
[----:B------:R-:W-:Y:S01]  /*44c0*/  PRMT R22, RZ, 0x7610, R22 ;  /* 0x00007610ff167816 */ /* 0x000fe20000000016 */
[----:B------:R-:W-:Y:S06]  /*44d0*/  BRA `(.L_x_2605) ;  /* 0x0000000000247947 */ /* 0x000fec0003800000 */
.L_x_2629:
[----:B------:R-:W2:Y:S02]  /*44e0*/  LDG.E.64 R4, desc[UR36][R4.64] ;  /* 0x0000002404047981 */ /* 0x000ea4000c1e1b00 */
[----:B--2---:R-:W0:Y:S02]  /*44f0*/  I2F.U64 R0, R4 ;  /* 0x0000000400007312 */ /* 0x004e240000301000 */
[----:B0-----:R-:W-:-:S04]  /*4500*/  F2FP.F16.F32.PACK_AB R0, RZ, R0 ;  /* 0x00000000ff00723e */ /* 0x001fc800000000ff */
[----:B------:R-:W-:Y:S01]  /*4510*/  PRMT R22, R0, 0x7610, R22 ;  /* 0x0000761000167816 */ /* 0x000fe20000000016 */
[----:B------:R-:W-:Y:S06]  /*4520*/  BRA `(.L_x_2605) ;  /* 0x0000000000107947 */ /* 0x000fec0003800000 */
.L_x_2628:
[----:B------:R-:W2:Y:S02]  /*4530*/  LDG.E R4, desc[UR36][R4.64] ;  /* 0x0000002404047981 */ /* 0x000ea4000c1e1900 */
[----:B--2---:R-:W-:-:S04]  /*4540*/  I2FP.F32.U32 R0, R4 ;  /* 0x0000000400007245 */ /* 0x004fc80000201000 */
[----:B------:R-:W-:-:S04]  /*4550*/  F2FP.F16.F32.PACK_AB R0, RZ, R0 ;  /* 0x00000000ff00723e */ /* 0x000fc800000000ff */
[----:B------:R-:W-:-:S07]  /*4560*/  PRMT R22, R0, 0x7610, R22 ;  /* 0x0000761000167816 */ /* 0x000fce0000000016 */
.L_x_2605:
[----:B------:R-:W-:-:S07]  /*4570*/  VIADD R27, R27, 0x80 ;  /* 0x000000801b1b7836 */ /* 0x000fce0000000000 */
.L_x_2566:
[----:B------:R-:W-:Y:S05]  /*4580*/  BSYNC.RECONVERGENT B6 ;  /* 0x0000000000067941 */ /* 0x000fea0003800200 */
.L_x_2565:
        /* <DEDUP_REMOVED lines=27> */
.L_x_2638:
[----:B------:R-:W2:Y:S02]  /*4740*/  LDG.E.U8 R4, desc[UR36][R4.64] ;  /* 0x0000002404047981 */ /* 0x000ea4000c1e1100 */
[----:B--2---:R-:W-:-:S04]  /*4750*/  I2FP.F32.U32 R0, R4 ;  /* 0x0000000400007245 */ /* 0x004fc80000201000 */
[----:B------:R-:W-:-:S04]  /*4760*/  F2FP.F16.F32.PACK_AB R0, RZ, R0 ;  /* 0x00000000ff00723e */ /* 0x000fc800000000ff */
[----:B------:R-:W-:Y:S01]  /*4770*/  PRMT R23, R0, 0x7610, R23 ;  /* 0x0000761000177816 */ /* 0x000fe20000000017 */
[----:B------:R-:W-:Y:S06]  /*4780*/  BRA `(.L_x_2640) ;  /* 0x0000000c00d87947 */ /* 0x000fec0003800000 */
.L_x_2637:
        /* <DEDUP_REMOVED lines=11> */
.L_x_2642:
[----:B------:R-:W2:Y:S02]  /*4840*/  LDG.E R4, desc[UR36][R4.64] ;  /* 0x0000002404047981 */ /* 0x000ea4000c1e1900 */
[----:B--2---:R-:W-:-:S04]  /*4850*/  I2FP.F32.S32 R0, R4 ;  /* 0x0000000400007245 */ /* 0x004fc80000201400 */
[----:B------:R-:W-:-:S04]  /*4860*/  F2FP.F16.F32.PACK_AB R0, RZ, R0 ;  /* 0x00000000ff00723e */ /* 0x000fc800000000ff */
[----:B------:R-:W-:Y:S01]  /*4870*/  PRMT R23, R0, 0x7610, R23 ;  /* 0x0000761000177816 */ /* 0x000fe20000000017 */
[----:B------:R-:W-:Y:S06]  /*4880*/  BRA `(.L_x_2640) ;  /* 0x0000000c00987947 */ /* 0x000fec0003800000 */
.L_x_2641:
[----:B------:R-:W2:Y:S02]  /*4890*/  LDG.E.U16 R4, desc[UR36][R4.64] ;  /* 0x0000002404047981 */ /* 0x000ea4000c1e1500 */
[----:B--2---:R-:W0:Y:S02]  /*48a0*/  I2F.S16 R0, R4 ;  /* 0x0000000400007306 */ /* 0x004e240000101400 */
[----:B0-----:R-:W-:-:S04]  /*48b0*/  F2FP.F16.F32.PACK_AB R0, RZ, R0 ;  /* 0x00000000ff00723e */ /* 0x001fc800000000ff */
[----:B------:R-:W-:Y:S01]  /*48c0*/  PRMT R23, R0, 0x7610, R23 ;  /* 0x0000761000177816 */ /* 0x000fe20000000017 */
[----:B------:R-:W-:Y:S06]  /*48d0*/  BRA `(.L_x_2640) ;  /* 0x0000000c00847947 */ /* 0x000fec0003800000 */
.L_x_2636:
        /* <DEDUP_REMOVED lines=9> */
.L_x_2644:
[----:B------:R1:W5:Y:S01]  /*4970*/  LDG.E.U16 R23, desc[UR36][R4.64] ;  /* 0x0000002404177981 */ /* 0x000362000c1e1500 */
[----:B------:R-:W-:Y:S05]  /*4980*/  BRA `(.L_x_2640) ;  /* 0x0000000c00587947 */ /* 0x000fea0003800000 */
.L_x_2643:
        /* <DEDUP_REMOVED lines=9> */
.L_x_2646:
[----:B------:R0:W5:Y:S01]  /*4a20*/  LDG.E.U16 R23, desc[UR36][R4.64] ;  /* 0x0000002404177981 */ /* 0x000162000c1e1500 */
[----:B------:R-:W-:Y:S05]  /*4a30*/  BRA `(.L_x_2640) ;  /* 0x0000000c002c7947 */ /* 0x000fea0003800000 */
.L_x_2645:
        /* <DEDUP_REMOVED lines=13> */
.L_x_2635:
        /* <DEDUP_REMOVED lines=14> */
.L_x_2649:
        /* <DEDUP_REMOVED lines=13> */
.L_x_2648:
        /* <DEDUP_REMOVED lines=27> */
.L_x_2651:
        /* <DEDUP_REMOVED lines=15> */
.L_x_2650:
[----:B------:R-:W2:Y:S02]  /*4f60*/  LDG.E.U16 R0, desc[UR36][R4.64] ;  /* 0x0000002404007981 */ /* 0x000ea4000c1e1500 */
[----:B--2---:R-:W-:-:S05]  /*4f70*/  IMAD.U32 R0, R0, 0x10000, RZ ;  /* 0x0001000000007824 */ /* 0x004fca00078e00ff */
[----:B------:R-:W-:-:S04]  /*4f80*/  F2FP.F16.F32.PACK_AB R0, RZ, R0 ;  /* 0x00000000ff00723e */ /* 0x000fc800000000ff */
[----:B------:R-:W-:Y:S01]  /*4f90*/  PRMT R23, R0, 0x7610, R23 ;  /* 0x0000761000177816 */ /* 0x000fe20000000017 */
[----:B------:R-:W-:Y:S06]  /*4fa0*/  BRA `(.L_x_2640) ;  /* 0x0000000400d07947 */ /* 0x000fec0003800000 */
.L_x_2647:
        /* <DEDUP_REMOVED lines=13> */
.L_x_2654:
        /* <DEDUP_REMOVED lines=21> */
.L_x_2658:
[----:B------:R-:W-:Y:S05]  /*51d0*/  BSYNC.RECONVERGENT B1 ;  /* 0x0000000000017941 */ /* 0x000fea0003800200 */
.L_x_2657:
[----:B------:R-:W-:Y:S01]  /*51e0*/  IMAD.SHL.U32 R0, R0, 0x100000, RZ ;  /* 0x0010000000007824 */ /* 0x000fe200078e00ff */
[----:B------:R-:W-:-:S04]  /*51f0*/  LEA R3, R3, 0x3b800000, 0x17 ;  /* 0x3b80000003037811 */ /* 0x000fc800078eb8ff */
[----:B------:R-:W-:-:S07]  /*5200*/  LOP3.LUT R0, R3, R0, R7, 0xfe, !PT ;  /* 0x0000000003007212 */ /* 0x000fce00078efe07 */
.L_x_2656:
[----:B------:R-:W-:Y:S05]  /*5210*/  BSYNC.RECONVERGENT B0 ;  /* 0x0000000000007941 */ /* 0x000fea0003800200 */
.L_x_2655:
[----:B------:R-:W-:-:S04]  /*5220*/  F2FP.F16.F32.PACK_AB R0, RZ, R0 ;  /* 0x00000000ff00723e */ /* 0x000fc800000000ff */
[----:B------:R-:W-:Y:S01]  /*5230*/  PRMT R23, R0, 0x7610, R23 ;  /* 0x0000761000177816 */ /* 0x000fe20000000017 */
[----:B------:R-:W-:Y:S06]  /*5240*/  BRA `(.L_x_2640) ;  /* 0x0000000400287947 */ /* 0x000fec0003800000 */
.L_x_2653:
        /* <DEDUP_REMOVED lines=21> */
.L_x_2662:
[----:B------:R-:W-:Y:S05]  /*53a0*/  BSYNC.RECONVERGENT B1 ;  /* 0x0000000000017941 */ /* 0x000fea0003800200 */
.L_x_2661:
[----:B------:R-:W-:Y:S01]  /*53b0*/  IMAD.SHL.U32 R0, R0, 0x200000, RZ ;  /* 0x0020000000007824 */ /* 0x000fe200078e00ff */
[----:B------:R-:W-:-:S04]  /*53c0*/  LEA R3, R3, 0x37800000, 0x17 ;  /* 0x3780000003037811 */ /* 0x000fc800078eb8ff */
[----:B------:R-:W-:-:S07]  /*53d0*/  LOP3.LUT R0, R3, R0, R7, 0xfe, !PT ;  /* 0x0000000003007212 */ /* 0x000fce00078efe07 */
.L_x_2660:
[----:B------:R-:W-:Y:S05]  /*53e0*/  BSYNC.RECONVERGENT B0 ;  /* 0x0000000000007941 */ /* 0x000fea0003800200 */
.L_x_2659:
[----:B------:R-:W-:-:S04]  /*53f0*/  F2FP.F16.F32.PACK_AB R0, RZ, R0 ;  /* 0x00000000ff00723e */ /* 0x000fc800000000ff */
[----:B------:R-:W-:Y:S01]  /*5400*/  PRMT R23, R0, 0x7610, R23 ;  /* 0x0000761000177816 */ /* 0x000fe20000000017 */
[----:B------:R-:W-:Y:S06]  /*5410*/  BRA `(.L_x_2640) ;  /* 0x0000000000b47947 */ /* 0x000fec0003800000 */
.L_x_2652:
        /* <DEDUP_REMOVED lines=14> */
.L_x_2666:
[----:B------:R-:W-:Y:S05]  /*5500*/  BSYNC.RECONVERGENT B0 ;  /* 0x0000000000007941 */ /* 0x000fea0003800200 */
.L_x_2665:
[----:B------:R-:W-:-:S04]  /*5510*/  F2FP.F16.F32.PACK_AB R0, RZ, R0 ;  /* 0x00000000ff00723e */ /* 0x000fc800000000ff */
[----:B------:R-:W-:Y:S01]  /*5520*/  PRMT R23, R0, 0x7610, R23 ;  /* 0x0000761000177816 */ /* 0x000fe20000000017 */
[----:B------:R-:W-:Y:S06]  /*5530*/  BRA `(.L_x_2640) ;  /* 0x00000000006c7947 */ /* 0x000fec0003800000 */
.L_x_2639:
        /* <DEDUP_REMOVED lines=16> */
.L_x_2667:
[----:B------:R-:W-:Y:S01]  /*5640*/  PRMT R23, RZ, 0x7610, R23 ;  /* 0x00007610ff177816 */ /* 0x000fe20000000017 */
[----:B------:R-:W-:Y:S06]  /*5650*/  BRA `(.L_x_2640) ;  /* 0x0000000000247947 */ /* 0x000fec0003800000 */
.L_x_2664:
[----:B------:R-:W2:Y:S02]  /*5660*/  LDG.E.64 R4, desc[UR36][R4.64] ;  /* 0x0000002404047981 */ /* 0x000ea4000c1e1b00 */
[----:B--2---:R-:W0:Y:S02]  /*5670*/  I2F.U64 R0, R4 ;  /* 0x0000000400007312 */ /* 0x004e240000301000 */
[----:B0-----:R-:W-:-:S04]  /*5680*/  F2FP.F16.F32.PACK_AB R0, RZ, R0 ;  /* 0x00000000ff00723e */ /* 0x001fc800000000ff */
[----:B------:R-:W-:Y:S01]  /*5690*/  PRMT R23, R0, 0x7610, R23 ;  /* 0x0000761000177816 */ /* 0x000fe20000000017 */
[----:B------:R-:W-:Y:S06]  /*56a0*/  BRA `(.L_x_2640) ;  /* 0x0000000000107947 */ /* 0x000fec0003800000 */
.L_x_2663:
[----:B------:R-:W2:Y:S02]  /*56b0*/  LDG.E R4, desc[UR36][R4.64] ;  /* 0x0000002404047981 */ /* 0x000ea4000c1e1900 */
[----:B--2---:R-:W-:-:S04]  /*56c0*/  I2FP.F32.U32 R0, R4 ;  /* 0x0000000400007245 */ /* 0x004fc80000201000 */
[----:B------:R-:W-:-:S04]  /*56d0*/  F2FP.F16.F32.PACK_AB R0, RZ, R0 ;  /* 0x00000000ff00723e */ /* 0x000fc800000000ff */
[----:B------:R-:W-:-:S07]  /*56e0*/  PRMT R23, R0, 0x7610, R23 ;  /* 0x0000761000177816 */ /* 0x000fce0000000017 */
.L_x_2640:
[----:B------:R-:W2:Y:S01]  /*56f0*/  LDCU.U8 UR6, c[0x0][0x3a5] ;  /* 0x000074a0ff0677ac */ /* 0x000ea20008000000 */
[----:B01----:R-:W0:Y:S01]  /*5700*/  LDC.64 R4, c[0x0][0x398] ;  /* 0x0000e600ff047b82 */ /* 0x003e220000000a00 */
[----:B------:R-:W1:Y:S01]  /*5710*/  LDCU UR5, c[0x0][0x3ac] ;  /* 0x00007580ff0577ac */ /* 0x000e620008000800 */
[----:B--2---:R-:W-:-:S04]  /*5720*/  UPRMT UR4, UR6, 0x9910, URZ ;  /* 0x0000991006047896 */ /* 0x004fc800080000ff */
        /* <DEDUP_REMOVED lines=18> */
.L_x_2671:
[----:B------:R-:W2:Y:S02]  /*5850*/  LDG.E.U8 R4, desc[UR36][R4.64] ;  /* 0x0000002404047981 */ /* 0x000ea4000c1e1100 */
[----:B--2---:R-:W-:-:S04]  /*5860*/  I2FP.F32.U32 R0, R4 ;  /* 0x0000000400007245 */ /* 0x004fc80000201000 */
[----:B------:R-:W-:-:S04]  /*5870*/  F2FP.F16.F32.PACK_AB R0, RZ, R0 ;  /* 0x00000000ff00723e */ /* 0x000fc800000000ff */
[----:B------:R-:W-:Y:S01]  /*5880*/  PRMT R24, R0, 0x7610, R24 ;  /* 0x0000761000187816 */ /* 0x000fe20000000018 */
[----:B------:R-:W-:Y:S06]  /*5890*/  BRA `(.L_x_2673) ;  /* 0x0000000c00d87947 */ /* 0x000fec0003800000 */
.L_x_2670:
        /* <DEDUP_REMOVED lines=11> */
.L_x_2675:
[----:B------:R-:W2:Y:S02]  /*5950*/  LDG.E R4, desc[UR36][R4.64] ;  /* 0x0000002404047981 */ /* 0x000ea4000c1e1900 */
[----:B--2---:R-:W-:-:S04]  /*5960*/  I2FP.F32.S32 R0, R4 ;  /* 0x0000000400007245 */ /* 0x004fc80000201400 */
[----:B------:R-:W-:-:S04]  /*5970*/  F2FP.F16.F32.PACK_AB R0, RZ, R0 ;  /* 0x00000000ff00723e */ /* 0x000fc800000000ff */
[----:B------:R-:W-:Y:S01]  /*5980*/  PRMT R24, R0, 0x7610, R24 ;  /* 0x0000761000187816 */ /* 0x000fe20000000018 */
[----:B------:R-:W-:Y:S06]  /*5990*/  BRA `(.L_x_2673) ;  /* 0x0000000c00987947 */ /* 0x000fec0003800000 */
.L_x_2674:
[----:B------:R-:W2:Y:S02]  /*59a0*/  LDG.E.U16 R4, desc[UR36][R4.64] ;  /* 0x0000002404047981 */ /* 0x000ea4000c1e1500 */
[----:B--2---:R-:W0:Y:S02]  /*59b0*/  I2F.S16 R0, R4 ;  /* 0x0000000400007306 */ /* 0x004e240000101400 */
[----:B0-----:R-:W-:-:S04]  /*59c0*/  F2FP.F16.F32.PACK_AB R0, RZ, R0 ;  /* 0x00000000ff00723e */ /* 0x001fc800000000ff */
[----:B------:R-:W-:Y:S01]  /*59d0*/  PRMT R24, R0, 0x7610, R24 ;  /* 0x0000761000187816 */ /* 0x000fe20000000018 */
[----:B------:R-:W-:Y:S06]  /*59e0*/  BRA `(.L_x_2673) ;  /* 0x0000000c00847947 */ /* 0x000fec0003800000 */
.L_x_2669:
        /* <DEDUP_REMOVED lines=9> */
.L_x_2677:
[----:B------:R1:W5:Y:S01]  /*5a80*/  LDG.E.U16 R24, desc[UR36][R4.64] ;  /* 0x0000002404187981 */ /* 0x000362000c1e1500 */
[----:B------:R-:W-:Y:S05]  /*5a90*/  BRA `(.L_x_2673) ;  /* 0x0000000c00587947 */ /* 0x000fea0003800000 */
.L_x_2676:
        /* <DEDUP_REMOVED lines=9> */
.L_x_2679:
[----:B------:R0:W5:Y:S01]  /*5b30*/  LDG.E.U16 R24, desc[UR36][R4.64] ;  /* 0x0000002404187981 */ /* 0x000162000c1e1500 */
[----:B------:R-:W-:Y:S05]  /*5b40*/  BRA `(.L_x_2673) ;  /* 0x0000000c002c7947 */ /* 0x000fea0003800000 */
.L_x_2678:
        /* <DEDUP_REMOVED lines=13> */
.L_x_2668:
        /* <DEDUP_REMOVED lines=14> */
.L_x_2682:
        /* <DEDUP_REMOVED lines=13> */
.L_x_2681:
        /* <DEDUP_REMOVED lines=27> */
.L_x_2684:
        /* <DEDUP_REMOVED lines=15> */
.L_x_2683:
[----:B------:R-:W2:Y:S02]  /*6070*/  LDG.E.U16 R0, desc[UR36][R4.64] ;  /* 0x0000002404007981 */ /* 0x000ea4000c1e1500 */
[----:B--2---:R-:W-:-:S05]  /*6080*/  IMAD.U32 R0, R0, 0x10000, RZ ;  /* 0x0001000000007824 */ /* 0x004fca00078e00ff */
[----:B------:R-:W-:-:S04]  /*6090*/  F2FP.F16.F32.PACK_AB R0, RZ, R0 ;  /* 0x00000000ff00723e */ /* 0x000fc800000000ff */
[----:B------:R-:W-:Y:S01]  /*60a0*/  PRMT R24, R0, 0x7610, R24 ;  /* 0x0000761000187816 */ /* 0x000fe20000000018 */
[----:B------:R-:W-:Y:S06]  /*60b0*/  BRA `(.L_x_2673) ;  /* 0x0000000400d07947 */ /* 0x000fec0003800000 */
.L_x_2680:
        /* <DEDUP_REMOVED lines=13> */
.L_x_2687:
        /* <DEDUP_REMOVED lines=21> */
.L_x_2691:
[----:B------:R-:W-:Y:S05]  /*62e0*/  BSYNC.RECONVERGENT B1 ;  /* 0x0000000000017941 */ /* 0x000fea0003800200 */
.L_x_2690:
[----:B------:R-:W-:Y:S01]  /*62f0*/  IMAD.SHL.U32 R0, R0, 0x100000, RZ ;  /* 0x0010000000007824 */ /* 0x000fe200078e00ff */
[----:B------:R-:W-:-:S04]  /*6300*/  LEA R3, R3, 0x3b800000, 0x17 ;  /* 0x3b80000003037811 */ /* 0x000fc800078eb8ff */
[----:B------:R-:W-:-:S07]  /*6310*/  LOP3.LUT R0, R3, R0, R7, 0xfe, !PT ;  /* 0x0000000003007212 */ /* 0x000fce00078efe07 */
.L_x_2689:
[----:B------:R-:W-:Y:S05]  /*6320*/  BSYNC.RECONVERGENT B0 ;  /* 0x0000000000007941 */ /* 0x000fea0003800200 */
.L_x_2688:
[----:B------:R-:W-:-:S04]  /*6330*/  F2FP.F16.F32.PACK_AB R0, RZ, R0 ;  /* 0x00000000ff00723e */ /* 0x000fc800000000ff */
[----:B------:R-:W-:Y:S01]  /*6340*/  PRMT R24, R0, 0x7610, R24 ;  /* 0x0000761000187816 */ /* 0x000fe20000000018 */
[----:B------:R-:W-:Y:S06]  /*6350*/  BRA `(.L_x_2673) ;  /* 0x0000000400287947 */ /* 0x000fec0003800000 */
.L_x_2686:
        /* <DEDUP_REMOVED lines=21> */
.L_x_2695:
[----:B------:R-:W-:Y:S05]  /*64b0*/  BSYNC.RECONVERGENT B1 ;  /* 0x0000000000017941 */ /* 0x000fea0003800200 */
.L_x_2694:
[----:B------:R-:W-:Y:S01]  /*64c0*/  IMAD.SHL.U32 R0, R0, 0x200000, RZ ;  /* 0x0020000000007824 */ /* 0x000fe200078e00ff */
[----:B------:R-:W-:-:S04]  /*64d0*/  LEA R3, R3, 0x37800000, 0x17 ;  /* 0x3780000003037811 */ /* 0x000fc800078eb8ff */
[----:B------:R-:W-:-:S07]  /*64e0*/  LOP3.LUT R0, R3, R0, R7, 0xfe, !PT ;  /* 0x0000000003007212 */ /* 0x000fce00078efe07 */
.L_x_2693:
[----:B------:R-:W-:Y:S05]  /*64f0*/  BSYNC.RECONVERGENT B0 ;  /* 0x0000000000007941 */ /* 0x000fea0003800200 */
.L_x_2692:
[----:B------:R-:W-:-:S04]  /*6500*/  F2FP.F16.F32.PACK_AB R0, RZ, R0 ;  /* 0x00000000ff00723e */ /* 0x000fc800000000ff */
[----:B------:R-:W-:Y:S01]  /*6510*/  PRMT R24, R0, 0x7610, R24 ;  /* 0x0000761000187816 */ /* 0x000fe20000000018 */
[----:B------:R-:W-:Y:S06]  /*6520*/  BRA `(.L_x_2673) ;  /* 0x0000000000b47947 */ /* 0x000fec0003800000 */
.L_x_2685:
        /* <DEDUP_REMOVED lines=14> */
.L_x_2699:
[----:B------:R-:W-:Y:S05]  /*6610*/  BSYNC.RECONVERGENT B0 ;  /* 0x0000000000007941 */ /* 0x000fea0003800200 */
.L_x_2698:
[----:B------:R-:W-:-:S04]  /*6620*/  F2FP.F16.F32.PACK_AB R0, RZ, R0 ;  /* 0x00000000ff00723e */ /* 0x000fc800000000ff */
[----:B------:R-:W-:Y:S01]  /*6630*/  PRMT R24, R0, 0x7610, R24 ;  /* 0x0000761000187816 */ /* 0x000fe20000000018 */
[----:B------:R-:W-:Y:S06]  /*6640*/  BRA `(.L_x_2673) ;  /* 0x00000000006c7947 */ /* 0x000fec0003800000 */
.L_x_2672:
        /* <DEDUP_REMOVED lines=16> */
.L_x_2700:
[----:B------:R-:W-:Y:S01]  /*6750*/  PRMT R24, RZ, 0x7610, R24 ;  /* 0x00007610ff187816 */ /* 0x000fe20000000018 */
[----:B------:R-:W-:Y:S06]  /*6760*/  BRA `(.L_x_2673) ;  /* 0x0000000000247947 */ /* 0x000fec0003800000 */
.L_x_2697:
[----:B------:R-:W2:Y:S02]  /*6770*/  LDG.E.64 R4, desc[UR36][R4.64] ;  /* 0x0000002404047981 */ /* 0x000ea4000c1e1b00 */
[----:B--2---:R-:W0:Y:S02]  /*6780*/  I2F.U64 R0, R4 ;  /* 0x0000000400007312 */ /* 0x004e240000301000 */
[----:B0-----:R-:W-:-:S04]  /*6790*/  F2FP.F16.F32.PACK_AB R0, RZ, R0 ;  /* 0x00000000ff00723e */ /* 0x001fc800000000ff */
[----:B------:R-:W-:Y:S01]  /*67a0*/  PRMT R24, R0, 0x7610, R24 ;  /* 0x0000761000187816 */ /* 0x000fe20000000018 */
[----:B------:R-:W-:Y:S06]  /*67b0*/  BRA `(.L_x_2673) ;  /* 0x0000000000107947 */ /* 0x000fec0003800000 */
.L_x_2696:
[----:B------:R-:W2:Y:S02]  /*67c0*/  LDG.E R4, desc[UR36][R4.64] ;  /* 0x0000002404047981 */ /* 0x000ea4000c1e1900 */
[----:B--2---:R-:W-:-:S04]  /*67d0*/  I2FP.F32.U32 R0, R4 ;  /* 0x0000000400007245 */ /* 0x004fc80000201000 */
[----:B------:R-:W-:-:S04]  /*67e0*/  F2FP.F16.F32.PACK_AB R0, RZ, R0 ;  /* 0x00000000ff00723e */ /* 0x000fc800000000ff */
[----:B------:R-:W-:-:S07]  /*67f0*/  PRMT R24, R0, 0x7610, R24 ;  /* 0x0000761000187816 */ /* 0x000fce0000000018 */
.L_x_2673:
[----:B------:R-:W-:-:S07]  /*6800*/  VIADD R27, R27, 0x80 ;  /* 0x000000801b1b7836 */ /* 0x000fce0000000000 */
.L_x_2634:
[----:B------:R-:W-:Y:S05]  /*6810*/  BSYNC.RECONVERGENT B6 ;  /* 0x0000000000067941 */ /* 0x000fea0003800200 */
.L_x_2633:
        /* <DEDUP_REMOVED lines=27> */
.L_x_2706:
[----:B------:R-:W2:Y:S02]  /*69d0*/  LDG.E.U8 R4, desc[UR36][R4.64] ;  /* 0x0000002404047981 */ /* 0x000ea4000c1e1100 */
[----:B--2---:R-:W-:-:S04]  /*69e0*/  I2FP.F32.U32 R0, R4 ;  /* 0x0000000400007245 */ /* 0x004fc80000201000 */
[----:B------:R-:W-:-:S04]  /*69f0*/  F2FP.F16.F32.PACK_AB R0, RZ, R0 ;  /* 0x00000000ff00723e */ /* 0x000fc800000000ff */
[----:B------:R-:W-:Y:S01]  /*6a00*/  PRMT R25, R0, 0x7610, R25 ;  /* 0x0000761000197816 */ /* 0x000fe20000000019 */
[----:B------:R-:W-:Y:S06]  /*6a10*/  BRA `(.L_x_2708) ;  /* 0x0000000c00d87947 */ /* 0x000fec0003800000 */
.L_x_2705:
        /* <DEDUP_REMOVED lines=11> */
.L_x_2710:
[----:B------:R-:W2:Y:S02]  /*6ad0*/  LDG.E R4, desc[UR36][R4.64] ;  /* 0x0000002404047981 */ /* 0x000ea4000c1e1900 */
[----:B--2---:R-:W-:-:S04]  /*6ae0*/  I2FP.F32.S32 R0, R4 ;  /* 0x0000000400007245 */ /* 0x004fc80000201400 */
[----:B------:R-:W-:-:S04]  /*6af0*/  F2FP.F16.F32.PACK_AB R0, RZ, R0 ;  /* 0x00000000ff00723e */ /* 0x000fc800000000ff */
[----:B------:R-:W-:Y:S01]  /*6b00*/  PRMT R25, R0, 0x7610, R25 ;  /* 0x0000761000197816 */ /* 0x000fe20000000019 */
[----:B------:R-:W-:Y:S06]  /*6b10*/  BRA `(.L_x_2708) ;  /* 0x0000000c00987947 */ /* 0x000fec0003800000 */
.L_x_2709:
[----:B------:R-:W2:Y:S02]  /*6b20*/  LDG.E.U16 R4, desc[UR36][R4.64] ;  /* 0x0000002404047981 */ /* 0x000ea4000c1e1500 */
[----:B--2---:R-:W0:Y:S02]  /*6b30*/  I2F.S16 R0, R4 ;  /* 0x0000000400007306 */ /* 0x004e240000101400 */
[----:B0-----:R-:W-:-:S04]  /*6b40*/  F2FP.F16.F32.PACK_AB R0, RZ, R0 ;  /* 0x00000000ff00723e */ /* 0x001fc800000000ff */
[----:B------:R-:W-:Y:S01]  /*6b50*/  PRMT R25, R0, 0x7610, R25 ;  /* 0x0000761000197816 */ /* 0x000fe20000000019 */
[----:B------:R-:W-:Y:S06]  /*6b60*/  BRA `(.L_x_2708) ;  /* 0x0000000c00847947 */ /* 0x000fec0003800000 */
.L_x_2704:
        /* <DEDUP_REMOVED lines=9> */
.L_x_2712:
[----:B------:R0:W5:Y:S01]  /*6c00*/  LDG.E.U16 R25, desc[UR36][R4.64] ;  /* 0x0000002404197981 */ /* 0x000162000c1e1500 */
[----:B------:R-:W-:Y:S05]  /*6c10*/  BRA `(.L_x_2708) ;  /* 0x0000000c00587947 */ /* 0x000fea0003800000 */
.L_x_2711:
        /* <DEDUP_REMOVED lines=9> */
.L_x_2714:
[----:B------:R1:W5:Y:S01]  /*6cb0*/  LDG.E.U16 R25, desc[UR36][R4.64] ;  /* 0x0000002404197981 */ /* 0x000362000c1e1500 */
[----:B------:R-:W-:Y:S05]  /*6cc0*/  BRA `(.L_x_2708) ;  /* 0x0000000c002c7947 */ /* 0x000fea0003800000 */
.L_x_2713:
        /* <DEDUP_REMOVED lines=13> */
.L_x_2703:
        /* <DEDUP_REMOVED lines=14> */
.L_x_2717:
        /* <DEDUP_REMOVED lines=13> */
.L_x_2716:
        /* <DEDUP_REMOVED lines=27> */
.L_x_2719:
        /* <DEDUP_REMOVED lines=15> */
.L_x_2718:
[----:B------:R-:W2:Y:S02]  /*71f0*/  LDG.E.U16 R0, desc[UR36][R4.64] ;  /* 0x0000002404007981 */ /* 0x000ea4000c1e1500 */
[----:B--2---:R-:W-:-:S05]  /*7200*/  IMAD.U32 R0, R0, 0x10000, RZ ;  /* 0x0001000000007824 */ /* 0x004fca00078e00ff */
[----:B------:R-:W-:-:S04]  /*7210*/  F2FP.F16.F32.PACK_AB R0, RZ, R0 ;  /* 0x00000000ff00723e */ /* 0x000fc800000000ff */
[----:B------:R-:W-:Y:S01]  /*7220*/  PRMT R25, R0, 0x7610, R25 ;  /* 0x0000761000197816 */ /* 0x000fe20000000019 */
[----:B------:R-:W-:Y:S06]  /*7230*/  BRA `(.L_x_2708) ;  /* 0x0000000400d07947 */ /* 0x000fec0003800000 */
.L_x_2715:
        /* <DEDUP_REMOVED lines=13> */
.L_x_2722:
        /* <DEDUP_REMOVED lines=21> */
.L_x_2726:
[----:B------:R-:W-:Y:S05]  /*7460*/  BSYNC.RECONVERGENT B1 ;  /* 0x0000000000017941 */ /* 0x000fea0003800200 */
.L_x_2725:
[----:B------:R-:W-:Y:S01]  /*7470*/  IMAD.SHL.U32 R0, R0, 0x100000, RZ ;  /* 0x0010000000007824 */ /* 0x000fe200078e00ff */
[----:B------:R-:W-:-:S04]  /*7480*/  LEA R3, R3, 0x3b800000, 0x17 ;  /* 0x3b80000003037811 */ /* 0x000fc800078eb8ff */
[----:B------:R-:W-:-:S07]  /*7490*/  LOP3.LUT R0, R3, R0, R7, 0xfe, !PT ;  /* 0x0000000003007212 */ /* 0x000fce00078efe07 */
.L_x_2724:
[----:B------:R-:W-:Y:S05]  /*74a0*/  BSYNC.RECONVERGENT B0 ;  /* 0x0000000000007941 */ /* 0x000fea0003800200 */
.L_x_2723:
[----:B------:R-:W-:-:S04]  /*74b0*/  F2FP.F16.F32.PACK_AB R0, RZ, R0 ;  /* 0x00000000ff00723e */ /* 0x000fc800000000ff */
[----:B------:R-:W-:Y:S01]  /*74c0*/  PRMT R25, R0, 0x7610, R25 ;  /* 0x0000761000197816 */ /* 0x000fe20000000019 */
[----:B------:R-:W-:Y:S06]  /*74d0*/  BRA `(.L_x_2708) ;  /* 0x0000000400287947 */ /* 0x000fec0003800000 */
.L_x_2721:
        /* <DEDUP_REMOVED lines=21> */
.L_x_2730:
[----:B------:R-:W-:Y:S05]  /*7630*/  BSYNC.RECONVERGENT B1 ;  /* 0x0000000000017941 */ /* 0x000fea0003800200 */
.L_x_2729:
[----:B------:R-:W-:Y:S01]  /*7640*/  IMAD.SHL.U32 R0, R0, 0x200000, RZ ;  /* 0x0020000000007824 */ /* 0x000fe200078e00ff */
[----:B------:R-:W-:-:S04]  /*7650*/  LEA R3, R3, 0x37800000, 0x17 ;  /* 0x3780000003037811 */ /* 0x000fc800078eb8ff */
[----:B------:R-:W-:-:S07]  /*7660*/  LOP3.LUT R0, R3, R0, R7, 0xfe, !PT ;  /* 0x0000000003007212 */ /* 0x000fce00078efe07 */
.L_x_2728:
[----:B------:R-:W-:Y:S05]  /*7670*/  BSYNC.RECONVERGENT B0 ;  /* 0x0000000000007941 */ /* 0x000fea0003800200 */
.L_x_2727:
[----:B------:R-:W-:-:S04]  /*7680*/  F2FP.F16.F32.PACK_AB R0, RZ, R0 ;  /* 0x00000000ff00723e */ /* 0x000fc800000000ff */
[----:B------:R-:W-:Y:S01]  /*7690*/  PRMT R25, R0, 0x7610, R25 ;  /* 0x0000761000197816 */ /* 0x000fe20000000019 */
[----:B------:R-:W-:Y:S06]  /*76a0*/  BRA `(.L_x_2708) ;  /* 0x0000000000b47947 */ /* 0x000fec0003800000 */
.L_x_2720:
        /* <DEDUP_REMOVED lines=14> */
.L_x_2734:
[----:B------:R-:W-:Y:S05]  /*7790*/  BSYNC.RECONVERGENT B0 ;  /* 0x0000000000007941 */ /* 0x000fea0003800200 */
.L_x_2733:
[----:B------:R-:W-:-:S04]  /*77a0*/  F2FP.F16.F32.PACK_AB R0, RZ, R0 ;  /* 0x00000000ff00723e */ /* 0x000fc800000000ff */
[----:B------:R-:W-:Y:S01]  /*77b0*/  PRMT R25, R0, 0x7610, R25 ;  /* 0x0000761000197816 */ /* 0x000fe20000000019 */
[----:B------:R-:W-:Y:S06]  /*77c0*/  BRA `(.L_x_2708) ;  /* 0x00000000006c7947 */ /* 0x000fec0003800000 */
.L_x_2707:
        /* <DEDUP_REMOVED lines=16> */
.L_x_2735:
[----:B------:R-:W-:Y:S01]  /*78d0*/  PRMT R25, RZ, 0x7610, R25 ;  /* 0x00007610ff197816 */ /* 0x000fe20000000019 */
[----:B------:R-:W-:Y:S06]  /*78e0*/  BRA `(.L_x_2708) ;  /* 0x0000000000247947 */ /* 0x000fec0003800000 */
.L_x_2732:
[----:B------:R-:W2:Y:S02]  /*78f0*/  LDG.E.64 R4, desc[UR36][R4.64] ;  /* 0x0000002404047981 */ /* 0x000ea4000c1e1b00 */
[----:B--2---:R-:W0:Y:S02]  /*7900*/  I2F.U64 R0, R4 ;  /* 0x0000000400007312 */ /* 0x004e240000301000 */
[----:B0-----:R-:W-:-:S04]  /*7910*/  F2FP.F16.F32.PACK_AB R0, RZ, R0 ;  /* 0x00000000ff00723e */ /* 0x001fc800000000ff */
[----:B------:R-:W-:Y:S01]  /*7920*/  PRMT R25, R0, 0x7610, R25 ;  /* 0x0000761000197816 */ /* 0x000fe20000000019 */
[----:B------:R-:W-:Y:S06]  /*7930*/  BRA `(.L_x_2708) ;  /* 0x0000000000107947 */ /* 0x000fec0003800000 */
.L_x_2731:
[----:B------:R-:W2:Y:S02]  /*7940*/  LDG.E R4, desc[UR36][R4.64] ;  /* 0x0000002404047981 */ /* 0x000ea4000c1e1900 */
[----:B--2---:R-:W-:-:S04]  /*7950*/  I2FP.F32.U32 R0, R4 ;  /* 0x0000000400007245 */ /* 0x004fc80000201000 */
[----:B------:R-:W-:-:S04]  /*7960*/  F2FP.F16.F32.PACK_AB R0, RZ, R0 ;  /* 0x00000000ff00723e */ /* 0x000fc800000000ff */
[----:B------:R-:W-:-:S07]  /*7970*/  PRMT R25, R0, 0x7610, R25 ;  /* 0x0000761000197816 */ /* 0x000fce0000000019 */
.L_x_2708:
        /* <DEDUP_REMOVED lines=21> */
.L_x_2739:
[----:B------:R-:W2:Y:S02]  /*7ad0*/  LDG.E.U8 R4, desc[UR36][R4.64] ;  /* 0x0000002404047981 */ /* 0x000ea4000c1e1100 */
[----:B--2---:R-:W-:-:S04]  /*7ae0*/  I2FP.F32.U32 R0, R4 ;  /* 0x0000000400007245 */ /* 0x004fc80000201000 */
[----:B------:R-:W-:Y:S01]  /*7af0*/  F2FP.F16.F32.PACK_AB R0, RZ, R0 ;  /* 0x00000000ff00723e */ /* 0x000fe200000000ff */
[----:B------:R-:W-:Y:S06]  /*7b00*/  BRA `(.L_x_2702) ;  /* 0x0000000c00a07947 */ /* 0x000fec0003800000 */
.L_x_2738:
        /* <DEDUP_REMOVED lines=10> */
.L_x_2742:
[----:B------:R-:W2:Y:S02]  /*7bb0*/  LDG.E R4, desc[UR36][R4.64] ;  /* 0x0000002404047981 */ /* 0x000ea4000c1e1900 */
[----:B--2---:R-:W-:-:S04]  /*7bc0*/  I2FP.F32.S32 R0, R4 ;  /* 0x0000000400007245 */ /* 0x004fc80000201400 */
[----:B------:R-:W-:Y:S01]  /*7bd0*/  F2FP.F16.F32.PACK_AB R0, RZ, R0 ;  /* 0x00000000ff00723e */ /* 0x000fe200000000ff */
[----:B------:R-:W-:Y:S06]  /*7be0*/  BRA `(.L_x_2702) ;  /* 0x0000000c00687947 */ /* 0x000fec0003800000 */
.L_x_2741:
[----:B------:R-:W2:Y:S02]  /*7bf0*/  LDG.E.U16 R4, desc[UR36][R4.64] ;  /* 0x0000002404047981 */ /* 0x000ea4000c1e1500 */
[----:B--2---:R-:W0:Y:S02]  /*7c00*/  I2F.S16 R0, R4 ;  /* 0x0000000400007306 */ /* 0x004e240000101400 */
[----:B0-----:R-:W-:Y:S01]  /*7c10*/  F2FP.F16.F32.PACK_AB R0, RZ, R0 ;  /* 0x00000000ff00723e */ /* 0x001fe200000000ff */
[----:B------:R-:W-:Y:S06]  /*7c20*/  BRA `(.L_x_2702) ;  /* 0x0000000c00587947 */ /* 0x000fec0003800000 */
.L_x_2737:
        /* <DEDUP_REMOVED lines=9> */
.L_x_2744:
[----:B------:R2:W5:Y:S01]  /*7cc0*/  LDG.E.U16 R0, desc[UR36][R4.64] ;  /* 0x0000002404007981 */ /* 0x000562000c1e1500 */
[----:B------:R-:W-:Y:S05]  /*7cd0*/  BRA `(.L_x_2702) ;  /* 0x0000000c002c7947 */ /* 0x000fea0003800000 */
.L_x_2743:
        /* <DEDUP_REMOVED lines=9> */
.L_x_2746:
[----:B------:R3:W5:Y:S01]  /*7d70*/  LDG.E.U16 R0, desc[UR36][R4.64] ;  /* 0x0000002404007981 */ /* 0x000762000c1e1500 */
[----:B------:R-:W-:Y:S05]  /*7d80*/  BRA `(.L_x_2702) ;  /* 0x0000000c00007947 */ /* 0x000fea0003800000 */
.L_x_2745:
        /* <DEDUP_REMOVED lines=12> */
.L_x_2736:
        /* <DEDUP_REMOVED lines=13> */
.L_x_2749:
        /* <DEDUP_REMOVED lines=12> */
.L_x_2748:
        /* <DEDUP_REMOVED lines=27> */
.L_x_2751:
        /* <DEDUP_REMOVED lines=12> */
[----:B------:R-:W-:Y:S01]  /*8250*/  F2FP.F16.F32.PACK_AB R0, RZ, R0 ;  /* 0x00000000ff00723e */ /* 0x000fe200000000ff */
[----:B------:R-:W-:Y:S06]  /*8260*/  BRA `(.L_x_2702) ;  /* 0x0000000400c87947 */ /* 0x000fec0003800000 */
.L_x_2750:
[----:B------:R-:W2:Y:S02]  /*8270*/  LDG.E.U16 R0, desc[UR36][R4.64] ;  /* 0x0000002404007981 */ /* 0x000ea4000c1e1500 */
[----:B--2---:R-:W-:-:S05]  /*8280*/  IMAD.U32 R0, R0, 0x10000, RZ ;  /* 0x0001000000007824 */ /* 0x004fca00078e00ff */
[----:B------:R-:W-:Y:S01]  /*8290*/  F2FP.F16.F32.PACK_AB R0, RZ, R0 ;  /* 0x00000000ff00723e */ /* 0x000fe200000000ff */
[----:B------:R-:W-:Y:S06]  /*82a0*/  BRA `(.L_x_2702) ;  /* 0x0000000400b87947 */ /* 0x000fec0003800000 */
.L_x_2747:
        /* <DEDUP_REMOVED lines=12> */
.L_x_2754:
        /* <DEDUP_REMOVED lines=21> */
.L_x_2758:
[----:B------:R-:W-:Y:S05]  /*84c0*/  BSYNC.RECONVERGENT B1 ;  /* 0x0000000000017941 */ /* 0x000fea0003800200 */
.L_x_2757:
[----:B------:R-:W-:Y:S01]  /*84d0*/  IMAD.SHL.U32 R0, R0, 0x100000, RZ ;  /* 0x0010000000007824 */ /* 0x000fe200078e00ff */
[----:B------:R-:W-:-:S04]  /*84e0*/  LEA R3, R3, 0x3b800000, 0x17 ;  /* 0x3b80000003037811 */ /* 0x000fc800078eb8ff */
[----:B------:R-:W-:-:S07]  /*84f0*/  LOP3.LUT R0, R3, R0, R7, 0xfe, !PT ;  /* 0x0000000003007212 */ /* 0x000fce00078efe07 */
.L_x_2756:
[----:B------:R-:W-:Y:S05]  /*8500*/  BSYNC.RECONVERGENT B0 ;  /* 0x0000000000007941 */ /* 0x000fea0003800200 */
.L_x_2755:
[----:B------:R-:W-:Y:S01]  /*8510*/  F2FP.F16.F32.PACK_AB R0, RZ, R0 ;  /* 0x00000000ff00723e */ /* 0x000fe200000000ff */
[----:B------:R-:W-:Y:S06]  /*8520*/  BRA `(.L_x_2702) ;  /* 0x0000000400187947 */ /* 0x000fec0003800000 */
.L_x_2753:
        /* <DEDUP_REMOVED lines=21> */
.L_x_2762:
[----:B------:R-:W-:Y:S05]  /*8680*/  BSYNC.RECONVERGENT B1 ;  /* 0x0000000000017941 */ /* 0x000fea0003800200 */
.L_x_2761:
[----:B------:R-:W-:Y:S01]  /*8690*/  IMAD.SHL.U32 R0, R0, 0x200000, RZ ;  /* 0x0020000000007824 */ /* 0x000fe200078e00ff */
[----:B------:R-:W-:-:S04]  /*86a0*/  LEA R3, R3, 0x37800000, 0x17 ;  /* 0x3780000003037811 */ /* 0x000fc800078eb8ff */
[----:B------:R-:W-:-:S07]  /*86b0*/  LOP3.LUT R0, R3, R0, R7, 0xfe, !PT ;  /* 0x0000000003007212 */ /* 0x000fce00078efe07 */
.L_x_2760:
[----:B------:R-:W-:Y:S05]  /*86c0*/  BSYNC.RECONVERGENT B0 ;  /* 0x0000000000007941 */ /* 0x000fea0003800200 */
.L_x_2759:
[----:B------:R-:W-:Y:S01]  /*86d0*/  F2FP.F16.F32.PACK_AB R0, RZ, R0 ;  /* 0x00000000ff00723e */ /* 0x000fe200000000ff */
[----:B------:R-:W-:Y:S06]  /*86e0*/  BRA `(.L_x_2702) ;  /* 0x0000000000a87947 */ /* 0x000fec0003800000 */
.L_x_2752:
        /* <DEDUP_REMOVED lines=14> */
.L_x_2766:
[----:B------:R-:W-:Y:S05]  /*87d0*/  BSYNC.RECONVERGENT B0 ;  /* 0x0000000000007941 */ /* 0x000fea0003800200 */
.L_x_2765:
[----:B------:R-:W-:Y:S01]  /*87e0*/  F2FP.F16.F32.PACK_AB R0, RZ, R0 ;  /* 0x00000000ff00723e */ /* 0x000fe200000000ff */
[----:B------:R-:W-:Y:S06]  /*87f0*/  BRA `(.L_x_2702) ;  /* 0x0000000000647947 */ /* 0x000fec0003800000 */
.L_x_2740:
        /* <DEDUP_REMOVED lines=16> */
.L_x_2767:
[----:B------:R-:W-:Y:S01]  /*8900*/  PRMT R0, RZ, 0x7610, R0 ;  /* 0x00007610ff007816 */ /* 0x000fe20000000000 */
[----:B------:R-:W-:Y:S06]  /*8910*/  BRA `(.L_x_2702) ;  /* 0x00000000001c7947 */ /* 0x000fec0003800000 */
.L_x_2764:
[----:B------:R-:W2:Y:S02]  /*8920*/  LDG.E.64 R4, desc[UR36][R4.64] ;  /* 0x0000002404047981 */ /* 0x000ea4000c1e1b00 */
[----:B--2---:R-:W0:Y:S02]  /*8930*/  I2F.U64 R0, R4 ;  /* 0x0000000400007312 */ /* 0x004e240000301000 */
[----:B0-----:R-:W-:Y:S01]  /*8940*/  F2FP.F16.F32.PACK_AB R0, RZ, R0 ;  /* 0x00000000ff00723e */ /* 0x001fe200000000ff */
[----:B------:R-:W-:Y:S06]  /*8950*/  BRA `(.L_x_2702) ;  /* 0x00000000000c7947 */ /* 0x000fec0003800000 */
.L_x_2763:
[----:B------:R-:W2:Y:S02]  /*8960*/  LDG.E R4, desc[UR36][R4.64] ;  /* 0x0000002404047981 */ /* 0x000ea4000c1e1900 */
[----:B--2---:R-:W-:-:S04]  /*8970*/  I2FP.F32.U32 R0, R4 ;  /* 0x0000000400007245 */ /* 0x004fc80000201000 */
[----:B------:R-:W-:-:S07]  /*8980*/  F2FP.F16.F32.PACK_AB R0, RZ, R0 ;  /* 0x00000000ff00723e */ /* 0x000fce00000000ff */
.L_x_2702:
[----:B------:R-:W-:Y:S05]  /*8990*/  BSYNC.RECONVERGENT B6 ;  /* 0x0000000000067941 */ /* 0x000fea0003800200 */
.L_x_2701:
[C---:B------:R-:W-:Y:S01]  /*89a0*/  VIADD R26, R19.reuse, 0x80 ;  /* 0x00000080131a7836 */ /* 0x040fe20000000000 */
[CC--:B------:R-:W-:Y:S01]  /*89b0*/  ISETP.GE.AND P0, PT, R19.reuse, R28.reuse, PT ;  /* 0x0000001c1300720c */ /* 0x0c0fe20003f06270 */
[C---:B------:R-:W-:Y:S01]  /*89c0*/  VIADD R3, R19.reuse, 0x100 ;  /* 0x0000010013037836 */ /* 0x040fe20000000000 */
[----:B------:R-:W4:Y:S01]  /*89d0*/  LDC.U8 R27, c[0x0][0x3b0] ;  /* 0x0000ec00ff1b7b82 */ /* 0x000f220000000000 */
[----:B0123--:R-:W-:Y:S01]  /*89e0*/  VIADD R5, R19, 0x180 ;  /* 0x0000018013057836 */ /* 0x00ffe20000000000 */
[-C--:B------:R-:W-:Y:S01]  /*89f0*/  ISETP.GE.AND P1, PT, R26, R28.reuse, PT ;  /* 0x0000001c1a00720c */ /* 0x080fe20003f26270 */
[----:B------:R-:W-:Y:S01]  /*8a00*/  BSSY.RECONVERGENT B6, `(.L_x_2768) ;  /* 0x0000120000067945 */ /* 0x000fe20003800200 */
[-C--:B------:R-:W-:Y:S02]  /*8a10*/  ISETP.GE.AND P2, PT, R3, R28.reuse, PT ;  /* 0x0000001c0300720c */ /* 0x080fe40003f46270 */
[----:B------:R-:W-:-:S05]  /*8a20*/  ISETP.GE.AND P3, PT, R5, R28, PT ;  /* 0x0000001c0500720c */ /* 0x000fca0003f66270 */
[----:B-----5:R-:W-:Y:S02]  /*8a30*/  @!P0 HADD2.F32 R3, -RZ, R16.H0_H0 ;  /* 0x20000010ff038230 */ /* 0x020fe40000004100 */
[----:B------:R-:W-:Y:S02]  /*8a40*/  @!P0 HADD2.F32 R4, -RZ, R17.H0_H0 ;  /* 0x20000011ff048230 */ /* 0x000fe40000004100 */
[----:B------:R-:W-:Y:S02]  /*8a50*/  @!P1 HADD2.F32 R5, -RZ, R18.H0_H0 ;  /* 0x20000012ff059230 */ /* 0x000fe40000004100 */
[----:B------:R-:W-:Y:S01]  /*8a60*/  @!P1 HADD2.F32 R22, -RZ, R22.H0_H0 ;  /* 0x20000016ff169230 */ /* 0x000fe20000004100 */
[----:B------:R-:W-:Y:S01]  /*8a70*/  @!P0 FMNMX.FTZ R3, R3, R4, PT ;  /* 0x0000000403038209 */ /* 0x000fe20003810000 */
[----:B------:R-:W-:Y:S02]  /*8a80*/  @!P2 HADD2.F32 R23, -RZ, R23.H0_H0 ;  /* 0x20000017ff17a230 */ /* 0x000fe40000004100 */
[----:B------:R-:W-:Y:S01]  /*8a90*/  @!P2 HADD2.F32 R24, -RZ, R24.H0_H0 ;  /* 0x20000018ff18a230 */ /* 0x000fe20000004100 */
[----:B------:R-:W-:Y:S01]  /*8aa0*/  @!P1 FMNMX.FTZ R5, R5, R22, PT ;  /* 0x0000001605059209 */ /* 0x000fe20003810000 */
[----:B------:R-:W-:-:S02]  /*8ab0*/  @!P3 HADD2.F32 R25, -RZ, R25.H0_H0 ;  /* 0x20000019ff19b230 */ /* 0x000fc40000004100 */
[----:B------:R-:W-:Y:S01]  /*8ac0*/  @!P3 HADD2.F32 R6, -RZ, R0.H0_H0 ;  /* 0x20000000ff06b230 */ /* 0x000fe20000004100 */
[----:B------:R-:W-:Y:S02]  /*8ad0*/  @!P2 FMNMX.FTZ R23, R23, R24, PT ;  /* 0x000000181717a209 */ /* 0x000fe40003810000 */
[----:B------:R-:W-:Y:S02]  /*8ae0*/  @!P0 F2FP.F16.F32.PACK_AB R0, RZ, R3 ;  /* 0x00000003ff00823e */ /* 0x000fe400000000ff */
[----:B------:R-:W-:Y:S02]  /*8af0*/  @!P3 FMNMX.FTZ R6, R25, R6, PT ;  /* 0x000000061906b209 */ /* 0x000fe40003810000 */
[----:B------:R-:W-:Y:S02]  /*8b00*/  @!P1 F2FP.F16.F32.PACK_AB R18, RZ, R5 ;  /* 0x00000005ff12923e */ /* 0x000fe400000000ff */
[----:B------:R-:W-:Y:S02]  /*8b10*/  @!P2 F2FP.F16.F32.PACK_AB R17, RZ, R23 ;  /* 0x00000017ff11a23e */ /* 0x000fe400000000ff */
[----:B------:R-:W-:Y:S01]  /*8b20*/  @!P3 F2FP.F16.F32.PACK_AB R16, RZ, R6 ;  /* 0x00000006ff10b23e */ /* 0x000fe200000000ff */
[----:B------:R-:W-:Y:S06]  /*8b30*/  @P0 BRA `(.L_x_2769) ;  /* 0x0000001000300947 */ /* 0x000fec0003800000 */
[----:B------:R-:W0:Y:S01]  /*8b40*/  LDCU UR4, c[0x0][0x3b4] ;  /* 0x00007680ff0477ac */ /* 0x000e220008000800 */
[----:B------:R-:W1:Y:S01]  /*8b50*/  LDC.64 R8, c[0x0][0x388] ;  /* 0x0000e200ff087b82 */ /* 0x000e620000000a00 */
[----:B------:R-:W-:Y:S01]  /*8b60*/  IMAD R3, R2, 0x200, R19 ;  /* 0x0000020002037824 */ /* 0x000fe200078e0213 */
[----:B----4-:R-:W-:-:S03]  /*8b70*/  PRMT R4, R27, 0x9910, RZ ;  /* 0x000099101b047816 */ /* 0x010fc600000000ff */
        /* <DEDUP_REMOVED lines=19> */
.L_x_2773:
[----:B------:R-:W-:Y:S02]  /*8cb0*/  HADD2.F32 R5, -RZ, R0.H0_H0 ;  /* 0x20000000ff057230 */ /* 0x000fe40000004100 */
[----:B------:R-:W-:-:S04]  /*8cc0*/  IMAD.MOV.U32 R19, RZ, RZ, R26 ;  /* 0x000000ffff137224 */ /* 0x000fc800078e001a */
[----:B------:R-:W0:Y:S02]  /*8cd0*/  F2I.S64.TRUNC R4, R5 ;  /* 0x0000000500047311 */ /* 0x000e24000020d900 */
[----:B0-----:R0:W-:Y:S01]  /*8ce0*/  STG.E.U8 desc[UR36][R8.64], R4 ;  /* 0x0000000408007986 */ /* 0x0011e2000c101124 */
[----:B------:R-:W-:Y:S05]  /*8cf0*/  BRA `(.L_x_2769) ;  /* 0x0000000c00c07947 */ /* 0x000fea0003800000 */
.L_x_2772:
        /* <DEDUP_REMOVED lines=11> */
.L_x_2776:
[----:B------:R-:W-:Y:S02]  /*8db0*/  HADD2.F32 R0, -RZ, R0.H0_H0 ;  /* 0x20000000ff007230 */ /* 0x000fe40000004100 */
[----:B------:R-:W-:Y:S02]  /*8dc0*/  IMAD.MOV.U32 R19, RZ, RZ, R26 ;  /* 0x000000ffff137224 */ /* 0x000fe400078e001a */
[----:B------:R-:W0:Y:S02]  /*8dd0*/  F2I.FTZ.TRUNC.NTZ R3, R0 ;  /* 0x0000000000037305 */ /* 0x000e24000021f100 */
[----:B0-----:R0:W-:Y:S01]  /*8de0*/  STG.E desc[UR36][R8.64], R3 ;  /* 0x0000000308007986 */ /* 0x0011e2000c101924 */
[----:B------:R-:W-:Y:S05]  /*8df0*/  BRA `(.L_x_2769) ;  /* 0x0000000c00807947 */ /* 0x000fea0003800000 */
.L_x_2775:
[----:B------:R-:W-:Y:S02]  /*8e00*/  HADD2.F32 R0, -RZ, R0.H0_H0 ;  /* 0x20000000ff007230 */ /* 0x000fe40000004100 */
[----:B------:R-:W-:Y:S02]  /*8e10*/  IMAD.MOV.U32 R19, RZ, RZ, R26 ;  /* 0x000000ffff137224 */ /* 0x000fe400078e001a */
[----:B------:R-:W0:Y:S02]  /*8e20*/  F2I.FTZ.TRUNC.NTZ R3, R0 ;  /* 0x0000000000037305 */ /* 0x000e24000021f100 */
[----:B0-----:R0:W-:Y:S01]  /*8e30*/  STG.E.U16 desc[UR36][R8.64], R3 ;  /* 0x0000000308007986 */ /* 0x0011e2000c101524 */
[----:B------:R-:W-:Y:S05]  /*8e40*/  BRA `(.L_x_2769) ;  /* 0x0000000c006c7947 */ /* 0x000fea0003800000 */
.L_x_2771:
        /* <DEDUP_REMOVED lines=10> */
.L_x_2778:
[----:B------:R0:W-:Y:S01]  /*8ef0*/  STG.E.U16 desc[UR36][R8.64], R0 ;  /* 0x0000000008007986 */ /* 0x0001e2000c101524 */
[----:B------:R-:W-:Y:S01]  /*8f00*/  IMAD.MOV.U32 R19, RZ, RZ, R26 ;  /* 0x000000ffff137224 */ /* 0x000fe200078e001a */
[----:B------:R-:W-:Y:S06]  /*8f10*/  BRA `(.L_x_2769) ;  /* 0x0000000c00387947 */ /* 0x000fec0003800000 */
.L_x_2777:
        /* <DEDUP_REMOVED lines=11> */
.L_x_2780:
[----:B------:R-:W-:Y:S02]  /*8fd0*/  HADD2.F32 R0, -RZ, R0.H0_H0 ;  /* 0x20000000ff007230 */ /* 0x000fe40000004100 */
[----:B------:R-:W-:-:S03]  /*8fe0*/  IMAD.MOV.U32 R19, RZ, RZ, R26 ;  /* 0x000000ffff137224 */ /* 0x000fc600078e001a */
[----:B------:R-:W-:-:S04]  /*8ff0*/  F2FP.F16.F32.PACK_AB R0, RZ, R0 ;  /* 0x00000000ff00723e */ /* 0x000fc800000000ff */
[----:B------:R-:W-:-:S05]  /*9000*/  PRMT R0, R0, 0x5410, RZ ;  /* 0x0000541000007816 */ /* 0x000fca00000000ff */
[----:B------:R3:W-:Y:S01]  /*9010*/  STG.E desc[UR36][R8.64], R0 ;  /* 0x0000000008007986 */ /* 0x0007e2000c101924 */
[----:B------:R-:W-:Y:S05]  /*9020*/  BRA `(.L_x_2769) ;  /* 0x0000000800f47947 */ /* 0x000fea0003800000 */
.L_x_2779:
[----:B------:R-:W-:Y:S02]  /*9030*/  HADD2.F32 R4, -RZ, R0.H0_H0 ;  /* 0x20000000ff047230 */ /* 0x000fe40000004100 */
[----:B------:R-:W-:-:S03]  /*9040*/  IMAD.MOV.U32 R19, RZ, RZ, R26 ;  /* 0x000000ffff137224 */ /* 0x000fc600078e001a */
[----:B------:R-:W-:-:S06]  /*9050*/  FMUL.FTZ R4, R4, 1 ;  /* 0x3f80000004047820 */ /* 0x000fcc0000410000 */
[----:B------:R-:W0:Y:S02]  /*9060*/  F2F.F64.F32 R4, R4 ;  /* 0x0000000400047310 */ /* 0x000e240000201800 */
[----:B0-----:R0:W-:Y:S01]  /*9070*/  STG.E.64 desc[UR36][R8.64], R4 ;  /* 0x0000000408007986 */ /* 0x0011e2000c101b24 */
[----:B------:R-:W-:Y:S05]  /*9080*/  BRA `(.L_x_2769) ;  /* 0x0000000800dc7947 */ /* 0x000fea0003800000 */
.L_x_2770:
        /* <DEDUP_REMOVED lines=14> */
.L_x_2783:
[----:B------:R-:W-:Y:S01]  /*9170*/  HADD2.F32 R0, -RZ, R0.H0_H0 ;  /* 0x20000000ff007230 */ /* 0x000fe20000004100 */
[----:B------:R-:W-:Y:S01]  /*9180*/  CS2R R6, SRZ ;  /* 0x0000000000067805 */ /* 0x000fe2000001ff00 */
[----:B------:R-:W-:-:S03]  /*9190*/  IMAD.MOV.U32 R19, RZ, RZ, R26 ;  /* 0x000000ffff137224 */ /* 0x000fc600078e001a */
[----:B------:R-:W-:-:S04]  /*91a0*/  FMUL.FTZ R0, R0, 1 ;  /* 0x3f80000000007820 */ /* 0x000fc80000410000 */
[----:B------:R-:W0:Y:S02]  /*91b0*/  F2F.F64.F32 R4, R0 ;  /* 0x0000000000047310 */ /* 0x000e240000201800 */
[----:B0-----:R0:W-:Y:S01]  /*91c0*/  STG.E.128 desc[UR36][R8.64], R4 ;  /* 0x0000000408007986 */ /* 0x0011e2000c101d24 */
[----:B------:R-:W-:Y:S05]  /*91d0*/  BRA `(.L_x_2769) ;  /* 0x0000000800887947 */ /* 0x000fea0003800000 */
.L_x_2782:
        /* <DEDUP_REMOVED lines=19> */
.L_x_2787:
[----:B------:R-:W-:Y:S05]  /*9310*/  BSYNC.RECONVERGENT B0 ;  /* 0x0000000000007941 */ /* 0x000fea0003800200 */
.L_x_2786:
[----:B------:R-:W-:Y:S01]  /*9320*/  LOP3.LUT R5, R0, 0x80, R5, 0xf8, !PT ;  /* 0x0000008000057812 */ /* 0x000fe200078ef805 */
[----:B------:R-:W-:-:S04]  /*9330*/  IMAD.MOV.U32 R19, RZ, RZ, R26 ;  /* 0x000000ffff137224 */ /* 0x000fc800078e001a */
[----:B------:R0:W-:Y:S01]  /*9340*/  STG.E.U8 desc[UR36][R8.64], R5 ;  /* 0x0000000508007986 */ /* 0x0001e2000c101124 */
[----:B------:R-:W-:Y:S05]  /*9350*/  BRA `(.L_x_2769) ;  /* 0x0000000800287947 */ /* 0x000fea0003800000 */
.L_x_2785:
        /* <DEDUP_REMOVED lines=15> */
.L_x_2789:
[----:B------:R-:W-:Y:S05]  /*9450*/  BSYNC.RECONVERGENT B0 ;  /* 0x0000000000007941 */ /* 0x000fea0003800200 */
.L_x_2788:
[----:B------:R-:W-:Y:S01]  /*9460*/  LOP3.LUT R5, R0, 0x80, R5, 0xf8, !PT ;  /* 0x0000008000057812 */ /* 0x000fe200078ef805 */
[----:B------:R-:W-:-:S04]  /*9470*/  IMAD.MOV.U32 R19, RZ, RZ, R26 ;  /* 0x000000ffff137224 */ /* 0x000fc800078e001a */
[----:B------:R0:W-:Y:S01]  /*9480*/  STG.E.U8 desc[UR36][R8.64], R5 ;  /* 0x0000000508007986 */ /* 0x0001e2000c101124 */
[----:B------:R-:W-:Y:S05]  /*9490*/  BRA `(.L_x_2769) ;  /* 0x0000000400d87947 */ /* 0x000fea0003800000 */
.L_x_2784:
[----:B------:R-:W-:Y:S02]  /*94a0*/  HADD2.F32 R0, -RZ, R0.H0_H0 ;  /* 0x20000000ff007230 */ /* 0x000fe40000004100 */
[----:B------:R-:W-:-:S03]  /*94b0*/  IMAD.MOV.U32 R19, RZ, RZ, R26 ;  /* 0x000000ffff137224 */ /* 0x000fc600078e001a */
[----:B------:R-:W-:-:S05]  /*94c0*/  F2FP.BF16.F32.PACK_AB R0, RZ, R0 ;  /* 0x00000000ff00723e */ /* 0x000fca00000010ff */
[----:B------:R0:W-:Y:S01]  /*94d0*/  STG.E.U16 desc[UR36][R8.64], R0 ;  /* 0x0000000008007986 */ /* 0x0001e2000c101524 */
[----:B------:R-:W-:Y:S05]  /*94e0*/  BRA `(.L_x_2769) ;  /* 0x0000000400c47947 */ /* 0x000fea0003800000 */
.L_x_2781:
        /* <DEDUP_REMOVED lines=13> */
.L_x_2792:
        /* <DEDUP_REMOVED lines=13> */
.L_x_2795:
[----:B------:R-:W-:-:S04]  /*9690*/  SHF.R.U32.HI R0, RZ, 0x14, R3 ;  /* 0x00000014ff007819 */ /* 0x000fc80000011603 */
[----:B------:R-:W-:-:S04]  /*96a0*/  LOP3.LUT R0, R0, 0x1, RZ, 0xc0, !PT ;  /* 0x0000000100007812 */ /* 0x000fc800078ec0ff */
[----:B------:R-:W-:-:S04]  /*96b0*/  IADD3 R0, PT, PT, R3, 0x487ffff, R0 ;  /* 0x0487ffff03007810 */ /* 0x000fc80007ffe000 */
[----:B------:R-:W-:-:S04]  /*96c0*/  SHF.R.U32.HI R0, RZ, 0x14, R0 ;  /* 0x00000014ff007819 */ /* 0x000fc80000011600 */
[----:B------:R-:W-:-:S07]  /*96d0*/  LOP3.LUT R0, R0, 0xff, RZ, 0xc0, !PT ;  /* 0x000000ff00007812 */ /* 0x000fce00078ec0ff */
.L_x_2796:
[----:B------:R-:W-:-:S04]  /*96e0*/  SHF.R.U32.HI R3, RZ, 0x18, R3 ;  /* 0x00000018ff037819 */ /* 0x000fc80000011603 */
[----:B------:R-:W-:-:S04]  /*96f0*/  LOP3.LUT R0, R0, 0x80, R3, 0xf8, !PT ;  /* 0x0000008000007812 */ /* 0x000fc800078ef803 */
[----:B------:R-:W-:-:S07]  /*9700*/  PRMT R4, R0, 0x7610, R4 ;  /* 0x0000761000047816 */ /* 0x000fce0000000004 */
.L_x_2794:
[----:B------:R-:W-:Y:S05]  /*9710*/  BSYNC.RECONVERGENT B0 ;  /* 0x0000000000007941 */ /* 0x000fea0003800200 */
.L_x_2793:
[----:B------:R0:W-:Y:S01]  /*9720*/  STG.E.U8 desc[UR36][R8.64], R4 ;  /* 0x0000000408007986 */ /* 0x0001e2000c101124 */
[----:B------:R-:W-:Y:S01]  /*9730*/  IMAD.MOV.U32 R19, RZ, RZ, R26 ;  /* 0x000000ffff137224 */ /* 0x000fe200078e001a */
[----:B------:R-:W-:Y:S06]  /*9740*/  BRA `(.L_x_2769) ;  /* 0x00000004002c7947 */ /* 0x000fec0003800000 */
.L_x_2791:
        /* <DEDUP_REMOVED lines=13> */
.L_x_2799:
[----:B------:R-:W-:-:S04]  /*9820*/  SHF.R.U32.HI R0, RZ, 0x15, R3 ;  /* 0x00000015ff007819 */ /* 0x000fc80000011603 */
[----:B------:R-:W-:-:S04]  /*9830*/  LOP3.LUT R0, R0, 0x1, RZ, 0xc0, !PT ;  /* 0x0000000100007812 */ /* 0x000fc800078ec0ff */
[----:B------:R-:W-:-:S04]  /*9840*/  IADD3 R0, PT, PT, R3, 0x88fffff, R0 ;  /* 0x088fffff03007810 */ /* 0x000fc80007ffe000 */
[----:B------:R-:W-:-:S04]  /*9850*/  SHF.R.U32.HI R0, RZ, 0x15, R0 ;  /* 0x00000015ff007819 */ /* 0x000fc80000011600 */
[----:B------:R-:W-:-:S07]  /*9860*/  LOP3.LUT R0, R0, 0xff, RZ, 0xc0, !PT ;  /* 0x000000ff00007812 */ /* 0x000fce00078ec0ff */
.L_x_2800:
[----:B------:R-:W-:-:S04]  /*9870*/  SHF.R.U32.HI R3, RZ, 0x18, R3 ;  /* 0x00000018ff037819 */ /* 0x000fc80000011603 */
[----:B------:R-:W-:-:S04]  /*9880*/  LOP3.LUT R0, R0, 0x80, R3, 0xf8, !PT ;  /* 0x0000008000007812 */ /* 0x000fc800078ef803 */
[----:B------:R-:W-:-:S07]  /*9890*/  PRMT R4, R0, 0x7610, R4 ;  /* 0x0000761000047816 */ /* 0x000fce0000000004 */
.L_x_2798:
[----:B------:R-:W-:Y:S05]  /*98a0*/  BSYNC.RECONVERGENT B0 ;  /* 0x0000000000007941 */ /* 0x000fea0003800200 */
.L_x_2797:
[----:B------:R0:W-:Y:S01]  /*98b0*/  STG.E.U8 desc[UR36][R8.64], R4 ;  /* 0x0000000408007986 */ /* 0x0001e2000c101124 */
[----:B------:R-:W-:Y:S01]  /*98c0*/  IMAD.MOV.U32 R19, RZ, RZ, R26 ;  /* 0x000000ffff137224 */ /* 0x000fe200078e001a */
[----:B------:R-:W-:Y:S06]  /*98d0*/  BRA `(.L_x_2769) ;  /* 0x0000000000c87947 */ /* 0x000fec0003800000 */
.L_x_2790:
[----:B------:R-:W-:-:S13]  /*98e0*/  ISETP.NE.AND P0, PT, R3, 0x1c, PT ;  /* 0x0000001c0300780c */ /* 0x000fda0003f05270 */
[----:B------:R-:W-:Y:S05]  /*98f0*/  @!P0 BRA `(.L_x_2801) ;  /* 0x0000000000b08947 */ /* 0x000fea0003800000 */
[----:B------:R-:W-:-:S13]  /*9900*/  ISETP.NE.AND P0, PT, R3, 0x1d, PT ;  /* 0x0000001d0300780c */ /* 0x000fda0003f05270 */
[----:B------:R-:W-:Y:S05]  /*9910*/  @!P0 BRA `(.L_x_2802) ;  /* 0x0000000000948947 */ /* 0x000fea0003800000 */
[----:B------:R-:W-:-:S13]  /*9920*/  ISETP.NE.AND P0, PT, R3, 0x2c, PT ;  /* 0x0000002c0300780c */ /* 0x000fda0003f05270 */
[----:B------:R-:W-:Y:S05]  /*9930*/  @!P0 BRA `(.L_x_2803) ;  /* 0x0000000000488947 */ /* 0x000fea0003800000 */
.L_x_2774:
        /* <DEDUP_REMOVED lines=16> */
.L_x_2804:
[----:B------:R-:W-:Y:S01]  /*9a40*/  IMAD.MOV.U32 R19, RZ, RZ, R26 ;  /* 0x000000ffff137224 */ /* 0x000fe200078e001a */
[----:B------:R-:W-:Y:S06]  /*9a50*/  BRA `(.L_x_2769) ;  /* 0x0000000000687947 */ /* 0x000fec0003800000 */
.L_x_2803:
        /* <DEDUP_REMOVED lines=17> */
.L_x_2802:
[----:B------:R-:W-:Y:S02]  /*9b70*/  HADD2.F32 R4, -RZ, R0.H0_H0 ;  /* 0x20000000ff047230 */ /* 0x000fe40000004100 */
[----:B------:R-:W-:-:S04]  /*9b80*/  IMAD.MOV.U32 R19, RZ, RZ, R26 ;  /* 0x000000ffff137224 */ /* 0x000fc800078e001a */
[----:B------:R-:W0:Y:S02]  /*9b90*/  F2I.U64.TRUNC R4, R4 ;  /* 0x0000000400047311 */ /* 0x000e24000020d800 */
[----:B0-----:R0:W-:Y:S01]  /*9ba0*/  STG.E.64 desc[UR36][R8.64], R4 ;  /* 0x0000000408007986 */ /* 0x0011e2000c101b24 */
[----:B------:R-:W-:Y:S05]  /*9bb0*/  BRA `(.L_x_2769) ;  /* 0x0000000000107947 */ /* 0x000fea0003800000 */
.L_x_2801:
[----:B------:R-:W-:Y:S02]  /*9bc0*/  HADD2.F32 R0, -RZ, R0.H0_H0 ;  /* 0x20000000ff007230 */ /* 0x000fe40000004100 */
[----:B------:R-:W-:Y:S02]  /*9bd0*/  IMAD.MOV.U32 R19, RZ, RZ, R26 ;  /* 0x000000ffff137224 */ /* 0x000fe400078e001a */
[----:B------:R-:W0:Y:S02]  /*9be0*/  F2I.FTZ.U32.TRUNC.NTZ R3, R0 ;  /* 0x0000000000037305 */ /* 0x000e24000021f000 */
[----:B0-----:R0:W-:Y:S03]  /*9bf0*/  STG.E desc[UR36][R8.64], R3 ;  /* 0x0000000308007986 */ /* 0x0011e6000c101924 */
.L_x_2769:
[----:B------:R-:W-:Y:S05]  /*9c00*/  BSYNC.RECONVERGENT B6 ;  /* 0x0000000000067941 */ /* 0x000fea0003800200 */
.L_x_2768:
[----:B------:R-:W-:Y:S01]  /*9c10*/  ISETP.GE.AND P0, PT, R19, R28, PT ;  /* 0x0000001c1300720c */ /* 0x000fe20003f06270 */
[----:B------:R-:W-:-:S12]  /*9c20*/  BSSY.RECONVERGENT B6, `(.L_x_2805) ;  /* 0x00001f0000067945 */ /* 0x000fd80003800200 */
[----:B------:R-:W-:Y:S05]  /*9c30*/  @P0 BRA `(.L_x_2806) ;  /* 0x0000001c00b80947 */ /* 0x000fea0003800000 */
[----:B------:R-:W5:Y:S01]  /*9c40*/  LDCU UR4, c[0x0][0x3b4] ;  /* 0x00007680ff0477ac */ /* 0x000f620008000800 */
[----:B0123--:R-:W0:Y:S01]  /*9c50*/  LDC.64 R8, c[0x0][0x388] ;  /* 0x0000e200ff087b82 */ /* 0x00fe220000000a00 */
[----:B------:R-:W-:Y:S01]  /*9c60*/  IMAD R0, R2, 0x200, R19 ;  /* 0x0000020002007824 */ /* 0x000fe200078e0213 */
[----:B----4-:R-:W-:-:S03]  /*9c70*/  PRMT R4, R27, 0x9910, RZ ;  /* 0x000099101b047816 */ /* 0x010fc600000000ff */
        /* <DEDUP_REMOVED lines=18> */
.L_x_2810:
[----:B------:R-:W-:-:S06]  /*9da0*/  HADD2.F32 R5, -RZ, R18.H0_H0 ;  /* 0x20000012ff057230 */ /* 0x000fcc0000004100 */
[----:B------:R-:W0:Y:S02]  /*9db0*/  F2I.S64.TRUNC R4, R5 ;  /* 0x0000000500047311 */ /* 0x000e24000020d900 */
[----:B0-----:R0:W-:Y:S01]  /*9dc0*/  STG.E.U8 desc[UR36][R8.64], R4 ;  /* 0x0000000408007986 */ /* 0x0011e2000c101124 */
[----:B------:R-:W-:Y:S05]  /*9dd0*/  BRA `(.L_x_2812) ;  /* 0x0000000c006c7947 */ /* 0x000fea0003800000 */
.L_x_2809:
        /* <DEDUP_REMOVED lines=10> */
.L_x_2814:
[----:B------:R-:W-:-:S04]  /*9e80*/  HADD2.F32 R18, -RZ, R18.H0_H0 ;  /* 0x20000012ff127230 */ /* 0x000fc80000004100 */
[----:B------:R-:W0:Y:S02]  /*9e90*/  F2I.FTZ.TRUNC.NTZ R3, R18 ;  /* 0x0000001200037305 */ /* 0x000e24000021f100 */
[----:B0-----:R0:W-:Y:S01]  /*9ea0*/  STG.E desc[UR36][R8.64], R3 ;  /* 0x0000000308007986 */ /* 0x0011e2000c101924 */
[----:B------:R-:W-:Y:S05]  /*9eb0*/  BRA `(.L_x_2812) ;  /* 0x0000000c00347947 */ /* 0x000fea0003800000 */
.L_x_2813:
[----:B------:R-:W-:-:S04]  /*9ec0*/  HADD2.F32 R18, -RZ, R18.H0_H0 ;  /* 0x20000012ff127230 */ /* 0x000fc80000004100 */
[----:B------:R-:W0:Y:S02]  /*9ed0*/  F2I.FTZ.TRUNC.NTZ R3, R18 ;  /* 0x0000001200037305 */ /* 0x000e24000021f100 */
[----:B0-----:R0:W-:Y:S01]  /*9ee0*/  STG.E.U16 desc[UR36][R8.64], R3 ;  /* 0x0000000308007986 */ /* 0x0011e2000c101524 */
[----:B------:R-:W-:Y:S05]  /*9ef0*/  BRA `(.L_x_2812) ;  /* 0x0000000c00247947 */ /* 0x000fea0003800000 */
.L_x_2808:
        /* <DEDUP_REMOVED lines=9> */
.L_x_2816:
[----:B------:R0:W-:Y:S01]  /*9f90*/  STG.E.U16 desc[UR36][R8.64], R18 ;  /* 0x0000001208007986 */ /* 0x0001e2000c101524 */
[----:B------:R-:W-:Y:S05]  /*9fa0*/  BRA `(.L_x_2812) ;  /* 0x0000000800f87947 */ /* 0x000fea0003800000 */
.L_x_2815:
        /* <DEDUP_REMOVED lines=10> */
.L_x_2818:
[----:B------:R-:W-:-:S05]  /*a050*/  HADD2.F32 R0, -RZ, R18.H0_H0 ;  /* 0x20000012ff007230 */ /* 0x000fca0000004100 */
[----:B------:R-:W-:-:S04]  /*a060*/  F2FP.F16.F32.PACK_AB R0, RZ, R0 ;  /* 0x00000000ff00723e */ /* 0x000fc800000000ff */
[----:B------:R-:W-:-:S05]  /*a070*/  PRMT R0, R0, 0x5410, RZ ;  /* 0x0000541000007816 */ /* 0x000fca00000000ff */
[----:B------:R2:W-:Y:S01]  /*a080*/  STG.E desc[UR36][R8.64], R0 ;  /* 0x0000000008007986 */ /* 0x0005e2000c101924 */
[----:B------:R-:W-:Y:S05]  /*a090*/  BRA `(.L_x_2812) ;  /* 0x0000000800bc7947 */ /* 0x000fea0003800000 */
.L_x_2817:
[----:B------:R-:W-:-:S05]  /*a0a0*/  HADD2.F32 R4, -RZ, R18.H0_H0 ;  /* 0x20000012ff047230 */ /* 0x000fca0000004100 */
[----:B------:R-:W-:-:S06]  /*a0b0*/  FMUL.FTZ R4, R4, 1 ;  /* 0x3f80000004047820 */ /* 0x000fcc0000410000 */
[----:B------:R-:W0:Y:S02]  /*a0c0*/  F2F.F64.F32 R4, R4 ;  /* 0x0000000400047310 */ /* 0x000e240000201800 */
[----:B0-----:R4:W-:Y:S01]  /*a0d0*/  STG.E.64 desc[UR36][R8.64], R4 ;  /* 0x0000000408007986 */ /* 0x0019e2000c101b24 */
[----:B------:R-:W-:Y:S05]  /*a0e0*/  BRA `(.L_x_2812) ;  /* 0x0000000800a87947 */ /* 0x000fea0003800000 */
.L_x_2807:
        /* <DEDUP_REMOVED lines=14> */
.L_x_2822:
        /* <DEDUP_REMOVED lines=17> */
.L_x_2825:
[----:B------:R-:W-:-:S04]  /*a2e0*/  SHF.R.U32.HI R3, RZ, 0x18, R5 ;  /* 0x00000018ff037819 */ /* 0x000fc80000011605 */
[----:B------:R-:W-:-:S04]  /*a2f0*/  LOP3.LUT R0, R0, 0x80, R3, 0xf8, !PT ;  /* 0x0000008000007812 */ /* 0x000fc800078ef803 */
[----:B------:R-:W-:-:S07]  /*a300*/  PRMT R4, R0, 0x7610, R4 ;  /* 0x0000761000047816 */ /* 0x000fce0000000004 */
.L_x_2824:
[----:B------:R-:W-:Y:S05]  /*a310*/  BSYNC.RECONVERGENT B0 ;  /* 0x0000000000007941 */ /* 0x000fea0003800200 */
.L_x_2823:
[----:B------:R0:W-:Y:S01]  /*a320*/  STG.E.U8 desc[UR36][R8.64], R4 ;  /* 0x0000000408007986 */ /* 0x0001e2000c101124 */
[----:B------:R-:W-:Y:S05]  /*a330*/  BRA `(.L_x_2812) ;  /* 0x0000000800147947 */ /* 0x000fea0003800000 */
.L_x_2821:
        /* <DEDUP_REMOVED lines=17> */
.L_x_2828:
[----:B------:R-:W-:-:S04]  /*a450*/  SHF.R.U32.HI R3, RZ, 0x18, R5 ;  /* 0x00000018ff037819 */ /* 0x000fc80000011605 */
[----:B------:R-:W-:-:S04]  /*a460*/  LOP3.LUT R0, R0, 0x80, R3, 0xf8, !PT ;  /* 0x0000008000007812 */ /* 0x000fc800078ef803 */
[----:B------:R-:W-:-:S07]  /*a470*/  PRMT R4, R0, 0x7610, R4 ;  /* 0x0000761000047816 */ /* 0x000fce0000000004 */
.L_x_2827:
[----:B------:R-:W-:Y:S05]  /*a480*/  BSYNC.RECONVERGENT B0 ;  /* 0x0000000000007941 */ /* 0x000fea0003800200 */
.L_x_2826:
[----:B------:R0:W-:Y:S01]  /*a490*/  STG.E.U8 desc[UR36][R8.64], R4 ;  /* 0x0000000408007986 */ /* 0x0001e2000c101124 */
[----:B------:R-:W-:Y:S05]  /*a4a0*/  BRA `(.L_x_2812) ;  /* 0x0000000400b87947 */ /* 0x000fea0003800000 */
.L_x_2820:
        /* <DEDUP_REMOVED lines=22> */
.L_x_2830:
[----:B------:R-:W-:-:S06]  /*a610*/  HADD2.F32 R4, -RZ, R18.H0_H0 ;  /* 0x20000012ff047230 */ /* 0x000fcc0000004100 */
[----:B------:R-:W0:Y:S02]  /*a620*/  F2I.U64.TRUNC R4, R4 ;  /* 0x0000000400047311 */ /* 0x000e24000020d800 */
[----:B0-----:R0:W-:Y:S01]  /*a630*/  STG.E.64 desc[UR36][R8.64], R4 ;  /* 0x0000000408007986 */ /* 0x0011e2000c101b24 */
[----:B------:R-:W-:Y:S05]  /*a640*/  BRA `(.L_x_2812) ;  /* 0x0000000400507947 */ /* 0x000fea0003800000 */
.L_x_2829:
[----:B------:R-:W-:-:S04]  /*a650*/  HADD2.F32 R18, -RZ, R18.H0_H0 ;  /* 0x20000012ff127230 */ /* 0x000fc80000004100 */
[----:B------:R-:W0:Y:S02]  /*a660*/  F2I.FTZ.U32.TRUNC.NTZ R3, R18 ;  /* 0x0000001200037305 */ /* 0x000e24000021f000 */
[----:B0-----:R0:W-:Y:S01]  /*a670*/  STG.E desc[UR36][R8.64], R3 ;  /* 0x0000000308007986 */ /* 0x0011e2000c101924 */
[----:B------:R-:W-:Y:S05]  /*a680*/  BRA `(.L_x_2812) ;  /* 0x0000000400407947 */ /* 0x000fea0003800000 */
.L_x_2819:
        /* <DEDUP_REMOVED lines=11> */
.L_x_2832:
[----:B------:R-:W-:Y:S01]  /*a740*/  HADD2.F32 R18, -RZ, R18.H0_H0 ;  /* 0x20000012ff127230 */ /* 0x000fe20000004100 */
[----:B------:R-:W-:-:S04]  /*a750*/  CS2R R6, SRZ ;  /* 0x0000000000067805 */ /* 0x000fc8000001ff00 */
[----:B------:R-:W-:-:S06]  /*a760*/  FMUL.FTZ R4, R18, 1 ;  /* 0x3f80000012047820 */ /* 0x000fcc0000410000 */
[----:B------:R-:W0:Y:S02]  /*a770*/  F2F.F64.F32 R4, R4 ;  /* 0x0000000400047310 */ /* 0x000e240000201800 */
[----:B0-----:R0:W-:Y:S01]  /*a780*/  STG.E.128 desc[UR36][R8.64], R4 ;  /* 0x0000000408007986 */ /* 0x0011e2000c101d24 */
[----:B------:R-:W-:Y:S05]  /*a790*/  BRA `(.L_x_2812) ;  /* 0x0000000000fc7947 */ /* 0x000fea0003800000 */
.L_x_2831:
[----:B------:R-:W-:-:S13]  /*a7a0*/  ISETP.NE.AND P0, PT, R0, 0xf, PT ;  /* 0x0000000f0000780c */ /* 0x000fda0003f05270 */
[----:B------:R-:W-:Y:S05]  /*a7b0*/  @!P0 BRA `(.L_x_2833) ;  /* 0x0000000000e88947 */ /* 0x000fea0003800000 */
[----:B------:R-:W-:-:S13]  /*a7c0*/  ISETP.NE.AND P0, PT, R0, 0x17, PT ;  /* 0x000000170000780c */ /* 0x000fda0003f05270 */
[----:B------:R-:W-:Y:S05]  /*a7d0*/  @!P0 BRA `(.L_x_2834) ;  /* 0x0000000000908947 */ /* 0x000fea0003800000 */
[----:B------:R-:W-:-:S13]  /*a7e0*/  ISETP.NE.AND P0, PT, R0, 0x18, PT ;  /* 0x000000180000780c */ /* 0x000fda0003f05270 */
[----:B------:R-:W-:Y:S05]  /*a7f0*/  @!P0 BRA `(.L_x_2835) ;  /* 0x0000000000448947 */ /* 0x000fea0003800000 */
.L_x_2811:
        /* <DEDUP_REMOVED lines=16> */
.L_x_2836:
[----:B------:R-:W-:Y:S05]  /*a900*/  BRA `(.L_x_2812) ;  /* 0x0000000000a07947 */ /* 0x000fea0003800000 */
.L_x_2835:
        /* <DEDUP_REMOVED lines=13> */
.L_x_2838:
[----:B------:R-:W-:Y:S05]  /*a9e0*/  BSYNC.RECONVERGENT B0 ;  /* 0x0000000000007941 */ /* 0x000fea0003800200 */
.L_x_2837:
[----:B------:R-:W-:-:S05]  /*a9f0*/  LOP3.LUT R3, R0, 0x80, R3, 0xf8, !PT ;  /* 0x0000008000037812 */ /* 0x000fca00078ef803 */
[----:B------:R0:W-:Y:S01]  /*aa00*/  STG.E.U8 desc[UR36][R8.64], R3 ;  /* 0x0000000308007986 */ /* 0x0001e2000c101124 */
[----:B------:R-:W-:Y:S05]  /*aa10*/  BRA `(.L_x_2812) ;  /* 0x00000000005c7947 */ /* 0x000fea0003800000 */
.L_x_2834:
        /* <DEDUP_REMOVED lines=12> */
.L_x_2840:
[----:B------:R-:W-:Y:S01]  /*aae0*/  IMAD.MOV.U32 R0, RZ, RZ, 0x7f ;  /* 0x0000007fff007424 */ /* 0x000fe200078e00ff */
[----:B------:R-:W-:-:S04]  /*aaf0*/  ISETP.GT.U32.AND P0, PT, R4, 0x7f800000, PT ;  /* 0x7f8000000400780c */ /* 0x000fc80003f04070 */
[----:B------:R-:W-:-:S09]  /*ab00*/  SEL R0, R0, 0x7c, P0 ;  /* 0x0000007c00007807 */ /* 0x000fd20000000000 */
.L_x_2841:
[----:B------:R-:W-:Y:S05]  /*ab10*/  BSYNC.RECONVERGENT B0 ;  /* 0x0000000000007941 */ /* 0x000fea0003800200 */
.L_x_2839:
[----:B------:R-:W-:-:S04]  /*ab20*/  SHF.R.U32.HI R3, RZ, 0x18, R3 ;  /* 0x00000018ff037819 */ /* 0x000fc80000011603 */
[----:B------:R-:W-:-:S05]  /*ab30*/  LOP3.LUT R3, R0, 0x80, R3, 0xf8, !PT ;  /* 0x0000008000037812 */ /* 0x000fca00078ef803 */
[----:B------:R0:W-:Y:S01]  /*ab40*/  STG.E.U8 desc[UR36][R8.64], R3 ;  /* 0x0000000308007986 */ /* 0x0001e2000c101124 */
[----:B------:R-:W-:Y:S05]  /*ab50*/  BRA `(.L_x_2812) ;  /* 0x00000000000c7947 */ /* 0x000fea0003800000 */
.L_x_2833:
[----:B------:R-:W-:-:S05]  /*ab60*/  HADD2.F32 R0, -RZ, R18.H0_H0 ;  /* 0x20000012ff007230 */ /* 0x000fca0000004100 */
[----:B------:R-:W-:-:S05]  /*ab70*/  F2FP.BF16.F32.PACK_AB R0, RZ, R0 ;  /* 0x00000000ff00723e */ /* 0x000fca00000010ff */
[----:B------:R0:W-:Y:S02]  /*ab80*/  STG.E.U16 desc[UR36][R8.64], R0 ;  /* 0x0000000008007986 */ /* 0x0001e4000c101524 */
.L_x_2812:
        /* <DEDUP_REMOVED lines=25> */
.L_x_2845:
[----:B------:R-:W-:-:S06]  /*ad20*/  HADD2.F32 R5, -RZ, R17.H0_H0 ;  /* 0x20000011ff057230 */ /* 0x000fcc0000004100 */
[----:B------:R-:W0:Y:S02]  /*ad30*/  F2I.S64.TRUNC R4, R5 ;  /* 0x0000000500047311 */ /* 0x000e24000020d900 */
[----:B0-----:R4:W-:Y:S01]  /*ad40*/  STG.E.U8 desc[UR36][R8.64], R4 ;  /* 0x0000000408007986 */ /* 0x0019e2000c101124 */
[----:B------:R-:W-:Y:S05]  /*ad50*/  BRA `(.L_x_2847) ;  /* 0x0000000c006c7947 */ /* 0x000fea0003800000 */
.L_x_2844:
        /* <DEDUP_REMOVED lines=10> */
.L_x_2849:
[----:B------:R-:W-:-:S06]  /*ae00*/  HADD2.F32 R17, -RZ, R17.H0_H0 ;  /* 0x20000011ff117230 */ /* 0x000fcc0000004100 */
[----:B------:R-:W0:Y:S02]  /*ae10*/  F2I.FTZ.TRUNC.NTZ R17, R17 ;  /* 0x0000001100117305 */ /* 0x000e24000021f100 */
[----:B0-----:R2:W-:Y:S01]  /*ae20*/  STG.E desc[UR36][R8.64], R17 ;  /* 0x0000001108007986 */ /* 0x0015e2000c101924 */
[----:B------:R-:W-:Y:S05]  /*ae30*/  BRA `(.L_x_2847) ;  /* 0x0000000c00347947 */ /* 0x000fea0003800000 */
.L_x_2848:
[----:B------:R-:W-:-:S06]  /*ae40*/  HADD2.F32 R17, -RZ, R17.H0_H0 ;  /* 0x20000011ff117230 */ /* 0x000fcc0000004100 */
[----:B------:R-:W0:Y:S02]  /*ae50*/  F2I.FTZ.TRUNC.NTZ R17, R17 ;  /* 0x0000001100117305 */ /* 0x000e24000021f100 */
[----:B0-----:R0:W-:Y:S01]  /*ae60*/  STG.E.U16 desc[UR36][R8.64], R17 ;  /* 0x0000001108007986 */ /* 0x0011e2000c101524 */
[----:B------:R-:W-:Y:S05]  /*ae70*/  BRA `(.L_x_2847) ;  /* 0x0000000c00247947 */ /* 0x000fea0003800000 */
.L_x_2843:
        /* <DEDUP_REMOVED lines=9> */
.L_x_2851:
[----:B------:R0:W-:Y:S01]  /*af10*/  STG.E.U16 desc[UR36][R8.64], R17 ;  /* 0x0000001108007986 */ /* 0x0001e2000c101524 */
[----:B------:R-:W-:Y:S05]  /*af20*/  BRA `(.L_x_2847) ;  /* 0x0000000800f87947 */ /* 0x000fea0003800000 */
.L_x_2850:
        /* <DEDUP_REMOVED lines=10> */
.L_x_2853:
[----:B------:R-:W-:-:S05]  /*afd0*/  HADD2.F32 R0, -RZ, R17.H0_H0 ;  /* 0x20000011ff007230 */ /* 0x000fca0000004100 */
[----:B------:R-:W-:-:S04]  /*afe0*/  F2FP.F16.F32.PACK_AB R0, RZ, R0 ;  /* 0x00000000ff00723e */ /* 0x000fc800000000ff */
[----:B------:R-:W-:-:S05]  /*aff0*/  PRMT R0, R0, 0x5410, RZ ;  /* 0x0000541000007816 */ /* 0x000fca00000000ff */
[----:B------:R0:W-:Y:S01]  /*b000*/  STG.E desc[UR36][R8.64], R0 ;  /* 0x0000000008007986 */ /* 0x0001e2000c101924 */
[----:B------:R-:W-:Y:S05]  /*b010*/  BRA `(.L_x_2847) ;  /* 0x0000000800bc7947 */ /* 0x000fea0003800000 */
.L_x_2852:
[----:B------:R-:W-:-:S05]  /*b020*/  HADD2.F32 R4, -RZ, R17.H0_H0 ;  /* 0x20000011ff047230 */ /* 0x000fca0000004100 */
[----:B------:R-:W-:-:S06]  /*b030*/  FMUL.FTZ R4, R4, 1 ;  /* 0x3f80000004047820 */ /* 0x000fcc0000410000 */
[----:B------:R-:W0:Y:S02]  /*b040*/  F2F.F64.F32 R4, R4 ;  /* 0x0000000400047310 */ /* 0x000e240000201800 */
[----:B0-----:R0:W-:Y:S01]  /*b050*/  STG.E.64 desc[UR36][R8.64], R4 ;  /* 0x0000000408007986 */ /* 0x0011e2000c101b24 */
[----:B------:R-:W-:Y:S05]  /*b060*/  BRA `(.L_x_2847) ;  /* 0x0000000800a87947 */ /* 0x000fea0003800000 */
.L_x_2842:
        /* <DEDUP_REMOVED lines=14> */
.L_x_2857:
        /* <DEDUP_REMOVED lines=17> */
.L_x_2860:
[----:B------:R-:W-:-:S04]  /*b260*/  SHF.R.U32.HI R3, RZ, 0x18, R17 ;  /* 0x00000018ff037819 */ /* 0x000fc80000011611 */
[----:B------:R-:W-:-:S04]  /*b270*/  LOP3.LUT R0, R0, 0x80, R3, 0xf8, !PT ;  /* 0x0000008000007812 */ /* 0x000fc800078ef803 */
[----:B------:R-:W-:-:S07]  /*b280*/  PRMT R4, R0, 0x7610, R4 ;  /* 0x0000761000047816 */ /* 0x000fce0000000004 */
.L_x_2859:
[----:B------:R-:W-:Y:S05]  /*b290*/  BSYNC.RECONVERGENT B0 ;  /* 0x0000000000007941 */ /* 0x000fea0003800200 */
.L_x_2858:
[----:B------:R0:W-:Y:S01]  /*b2a0*/  STG.E.U8 desc[UR36][R8.64], R4 ;  /* 0x0000000408007986 */ /* 0x0001e2000c101124 */
[----:B------:R-:W-:Y:S05]  /*b2b0*/  BRA `(.L_x_2847) ;  /* 0x0000000800147947 */ /* 0x000fea0003800000 */
.L_x_2856:
        /* <DEDUP_REMOVED lines=17> */
.L_x_2863:
[----:B------:R-:W-:-:S04]  /*b3d0*/  SHF.R.U32.HI R3, RZ, 0x18, R17 ;  /* 0x00000018ff037819 */ /* 0x000fc80000011611 */
[----:B------:R-:W-:-:S04]  /*b3e0*/  LOP3.LUT R0, R0, 0x80, R3, 0xf8, !PT ;  /* 0x0000008000007812 */ /* 0x000fc800078ef803 */
[----:B------:R-:W-:-:S07]  /*b3f0*/  PRMT R4, R0, 0x7610, R4 ;  /* 0x0000761000047816 */ /* 0x000fce0000000004 */
.L_x_2862:
[----:B------:R-:W-:Y:S05]  /*b400*/  BSYNC.RECONVERGENT B0 ;  /* 0x0000000000007941 */ /* 0x000fea0003800200 */
.L_x_2861:
[----:B------:R0:W-:Y:S01]  /*b410*/  STG.E.U8 desc[UR36][R8.64], R4 ;  /* 0x0000000408007986 */ /* 0x0001e2000c101124 */
[----:B------:R-:W-:Y:S05]  /*b420*/  BRA `(.L_x_2847) ;  /* 0x0000000400b87947 */ /* 0x000fea0003800000 */
.L_x_2855:
        /* <DEDUP_REMOVED lines=22> */
.L_x_2865:
[----:B------:R-:W-:-:S06]  /*b590*/  HADD2.F32 R4, -RZ, R17.H0_H0 ;  /* 0x20000011ff047230 */ /* 0x000fcc0000004100 */
[----:B------:R-:W0:Y:S02]  /*b5a0*/  F2I.U64.TRUNC R4, R4 ;  /* 0x0000000400047311 */ /* 0x000e24000020d800 */
[----:B0-----:R0:W-:Y:S01]  /*b5b0*/  STG.E.64 desc[UR36][R8.64], R4 ;  /* 0x0000000408007986 */ /* 0x0011e2000c101b24 */
[----:B------:R-:W-:Y:S05]  /*b5c0*/  BRA `(.L_x_2847) ;  /* 0x0000000400507947 */ /* 0x000fea0003800000 */
.L_x_2864:
[----:B------:R-:W-:-:S06]  /*b5d0*/  HADD2.F32 R17, -RZ, R17.H0_H0 ;  /* 0x20000011ff117230 */ /* 0x000fcc0000004100 */
[----:B------:R-:W0:Y:S02]  /*b5e0*/  F2I.FTZ.U32.TRUNC.NTZ R17, R17 ;  /* 0x0000001100117305 */ /* 0x000e24000021f000 */
[----:B0-----:R0:W-:Y:S01]  /*b5f0*/  STG.E desc[UR36][R8.64], R17 ;  /* 0x0000001108007986 */ /* 0x0011e2000c101924 */
[----:B------:R-:W-:Y:S05]  /*b600*/  BRA `(.L_x_2847) ;  /* 0x0000000400407947 */ /* 0x000fea0003800000 */
.L_x_2854:
        /* <DEDUP_REMOVED lines=11> */
.L_x_2867:
[----:B------:R-:W-:Y:S01]  /*b6c0*/  HADD2.F32 R17, -RZ, R17.H0_H0 ;  /* 0x20000011ff117230 */ /* 0x000fe20000004100 */
[----:B------:R-:W-:-:S04]  /*b6d0*/  CS2R R6, SRZ ;  /* 0x0000000000067805 */ /* 0x000fc8000001ff00 */
[----:B------:R-:W-:-:S06]  /*b6e0*/  FMUL.FTZ R4, R17, 1 ;  /* 0x3f80000011047820 */ /* 0x000fcc0000410000 */
[----:B------:R-:W0:Y:S02]  /*b6f0*/  F2F.F64.F32 R4, R4 ;  /* 0x0000000400047310 */ /* 0x000e240000201800 */
[----:B0-----:R0:W-:Y:S01]  /*b700*/  STG.E.128 desc[UR36][R8.64], R4 ;  /* 0x0000000408007986 */ /* 0x0011e2000c101d24 */
[----:B------:R-:W-:Y:S05]  /*b710*/  BRA `(.L_x_2847) ;  /* 0x0000000000fc7947 */ /* 0x000fea0003800000 */
.L_x_2866:
[----:B------:R-:W-:-:S13]  /*b720*/  ISETP.NE.AND P0, PT, R0, 0xf, PT ;  /* 0x0000000f0000780c */ /* 0x000fda0003f05270 */
[----:B------:R-:W-:Y:S05]  /*b730*/  @!P0 BRA `(.L_x_2868) ;  /* 0x0000000000e88947 */ /* 0x000fea0003800000 */
[----:B------:R-:W-:-:S13]  /*b740*/  ISETP.NE.AND P0, PT, R0, 0x17, PT ;  /* 0x000000170000780c */ /* 0x000fda0003f05270 */
[----:B------:R-:W-:Y:S05]  /*b750*/  @!P0 BRA `(.L_x_2869) ;  /* 0x0000000000908947 */ /* 0x000fea0003800000 */
[----:B------:R-:W-:-:S13]  /*b760*/  ISETP.NE.AND P0, PT, R0, 0x18, PT ;  /* 0x000000180000780c */ /* 0x000fda0003f05270 */
[----:B------:R-:W-:Y:S05]  /*b770*/  @!P0 BRA `(.L_x_2870) ;  /* 0x0000000000448947 */ /* 0x000fea0003800000 */
.L_x_2846:
        /* <DEDUP_REMOVED lines=16> */
.L_x_2871:
[----:B------:R-:W-:Y:S05]  /*b880*/  BRA `(.L_x_2847) ;  /* 0x0000000000a07947 */ /* 0x000fea0003800000 */
.L_x_2870:
        /* <DEDUP_REMOVED lines=13> */
.L_x_2873:
[----:B------:R-:W-:Y:S05]  /*b960*/  BSYNC.RECONVERGENT B0 ;  /* 0x0000000000007941 */ /* 0x000fea0003800200 */
.L_x_2872:
[----:B------:R-:W-:-:S05]  /*b970*/  LOP3.LUT R3, R0, 0x80, R3, 0xf8, !PT ;  /* 0x0000008000037812 */ /* 0x000fca00078ef803 */
[----:B------:R0:W-:Y:S01]  /*b980*/  STG.E.U8 desc[UR36][R8.64], R3 ;  /* 0x0000000308007986 */ /* 0x0001e2000c101124 */
[----:B------:R-:W-:Y:S05]  /*b990*/  BRA `(.L_x_2847) ;  /* 0x00000000005c7947 */ /* 0x000fea0003800000 */
.L_x_2869:
        /* <DEDUP_REMOVED lines=12> */
.L_x_2875:
[----:B------:R-:W-:Y:S01]  /*ba60*/  IMAD.MOV.U32 R0, RZ, RZ, 0x7f ;  /* 0x0000007fff007424 */ /* 0x000fe200078e00ff */
[----:B------:R-:W-:-:S04]  /*ba70*/  ISETP.GT.U32.AND P0, PT, R4, 0x7f800000, PT ;  /* 0x7f8000000400780c */ /* 0x000fc80003f04070 */
[----:B------:R-:W-:-:S09]  /*ba80*/  SEL R0, R0, 0x7c, P0 ;  /* 0x0000007c00007807 */ /* 0x000fd20000000000 */
.L_x_2876:
[----:B------:R-:W-:Y:S05]  /*ba90*/  BSYNC.RECONVERGENT B0 ;  /* 0x0000000000007941 */ /* 0x000fea0003800200 */
.L_x_2874:
[----:B------:R-:W-:-:S04]  /*baa0*/  SHF.R.U32.HI R3, RZ, 0x18, R3 ;  /* 0x00000018ff037819 */ /* 0x000fc80000011603 */
[----:B------:R-:W-:-:S05]  /*bab0*/  LOP3.LUT R3, R0, 0x80, R3, 0xf8, !PT ;  /* 0x0000008000037812 */ /* 0x000fca00078ef803 */
[----:B------:R0:W-:Y:S01]  /*bac0*/  STG.E.U8 desc[UR36][R8.64], R3 ;  /* 0x0000000308007986 */ /* 0x0001e2000c101124 */
[----:B------:R-:W-:Y:S05]  /*bad0*/  BRA `(.L_x_2847) ;  /* 0x00000000000c7947 */ /* 0x000fea0003800000 */
.L_x_2868:
[----:B------:R-:W-:-:S05]  /*bae0*/  HADD2.F32 R0, -RZ, R17.H0_H0 ;  /* 0x20000011ff007230 */ /* 0x000fca0000004100 */
[----:B------:R-:W-:-:S05]  /*baf0*/  F2FP.BF16.F32.PACK_AB R0, RZ, R0 ;  /* 0x00000000ff00723e */ /* 0x000fca00000010ff */
[----:B------:R0:W-:Y:S02]  /*bb00*/  STG.E.U16 desc[UR36][R8.64], R0 ;  /* 0x0000000008007986 */ /* 0x0001e4000c101524 */
.L_x_2847:
[----:B------:R-:W-:-:S07]  /*bb10*/  VIADD R19, R19, 0x80 ;  /* 0x0000008013137836 */ /* 0x000fce0000000000 */
.L_x_2806:
[----:B------:R-:W-:Y:S05]  /*bb20*/  BSYNC.RECONVERGENT B6 ;  /* 0x0000000000067941 */ /* 0x000fea0003800200 */
.L_x_2805:
        /* <DEDUP_REMOVED lines=21> */
[----:B0-----:R-:W-:Y:S01]  /*bc80*/  STG.E.U8 desc[UR36][R2.64], R5 ;  /* 0x0000000502007986 */ /* 0x001fe2000c101124 */
[----:B------:R-:W-:Y:S05]  /*bc90*/  EXIT ;  /* 0x000000000000794d */ /* 0x000fea0003800000 */
.L_x_2880:
[----:B------:R-:W-:-:S06]  /*bca0*/  HADD2.F32 R5, -RZ, R16.H0_H0 ;  /* 0x20000010ff057230 */ /* 0x000fcc0000004100 */
[----:B------:R-:W0:Y:S02]  /*bcb0*/  F2I.S64.TRUNC R4, R5 ;  /* 0x0000000500047311 */ /* 0x000e24000020d900 */
[----:B0-----:R-:W-:Y:S01]  /*bcc0*/  STG.E.U8 desc[UR36][R2.64], R4 ;  /* 0x0000000402007986 */ /* 0x001fe2000c101124 */
[----:B------:R-:W-:Y:S05]  /*bcd0*/  EXIT ;  /* 0x000000000000794d */ /* 0x000fea0003800000 */
.L_x_2879:
        /* <DEDUP_REMOVED lines=10> */
.L_x_2883:
[----:B------:R-:W-:-:S04]  /*bd80*/  HADD2.F32 R16, -RZ, R16.H0_H0 ;  /* 0x20000010ff107230 */ /* 0x000fc80000004100 */
[----:B------:R-:W0:Y:S02]  /*bd90*/  F2I.FTZ.TRUNC.NTZ R5, R16 ;  /* 0x0000001000057305 */ /* 0x000e24000021f100 */
[----:B0-----:R-:W-:Y:S01]  /*bda0*/  STG.E desc[UR36][R2.64], R5 ;  /* 0x0000000502007986 */ /* 0x001fe2000c101924 */
[----:B------:R-:W-:Y:S05]  /*bdb0*/  EXIT ;  /* 0x000000000000794d */ /* 0x000fea0003800000 */
.L_x_2882:
[----:B------:R-:W-:-:S04]  /*bdc0*/  HADD2.F32 R16, -RZ, R16.H0_H0 ;  /* 0x20000010ff107230 */ /* 0x000fc80000004100 */
[----:B------:R-:W0:Y:S02]  /*bdd0*/  F2I.FTZ.TRUNC.NTZ R5, R16 ;  /* 0x0000001000057305 */ /* 0x000e24000021f100 */
[----:B0-----:R-:W-:Y:S01]  /*bde0*/  STG.E.U16 desc[UR36][R2.64], R5 ;  /* 0x0000000502007986 */ /* 0x001fe2000c101524 */
[----:B------:R-:W-:Y:S05]  /*bdf0*/  EXIT ;  /* 0x000000000000794d */ /* 0x000fea0003800000 */
.L_x_2878:
        /* <DEDUP_REMOVED lines=9> */
.L_x_2885:
[----:B------:R-:W-:Y:S01]  /*be90*/  STG.E.U16 desc[UR36][R2.64], R16 ;  /* 0x0000001002007986 */ /* 0x000fe2000c101524 */
[----:B------:R-:W-:Y:S05]  /*bea0*/  EXIT ;  /* 0x000000000000794d */ /* 0x000fea0003800000 */
.L_x_2884:
        /* <DEDUP_REMOVED lines=10> */
.L_x_2887:
[----:B------:R-:W-:-:S05]  /*bf50*/  HADD2.F32 R0, -RZ, R16.H0_H0 ;  /* 0x20000010ff007230 */ /* 0x000fca0000004100 */
[----:B------:R-:W-:-:S04]  /*bf60*/  F2FP.F16.F32.PACK_AB R0, RZ, R0 ;  /* 0x00000000ff00723e */ /* 0x000fc800000000ff */
[----:B------:R-:W-:-:S05]  /*bf70*/  PRMT R0, R0, 0x5410, RZ ;  /* 0x0000541000007816 */ /* 0x000fca00000000ff */
[----:B------:R-:W-:Y:S01]  /*bf80*/  STG.E desc[UR36][R2.64], R0 ;  /* 0x0000000002007986 */ /* 0x000fe2000c101924 */
[----:B------:R-:W-:Y:S05]  /*bf90*/  EXIT ;  /* 0x000000000000794d */ /* 0x000fea0003800000 */
.L_x_2886:
[----:B------:R-:W-:-:S05]  /*bfa0*/  HADD2.F32 R4, -RZ, R16.H0_H0 ;  /* 0x20000010ff047230 */ /* 0x000fca0000004100 */
[----:B------:R-:W-:-:S06]  /*bfb0*/  FMUL.FTZ R4, R4, 1 ;  /* 0x3f80000004047820 */ /* 0x000fcc0000410000 */
[----:B------:R-:W0:Y:S02]  /*bfc0*/  F2F.F64.F32 R4, R4 ;  /* 0x0000000400047310 */ /* 0x000e240000201800 */
[----:B0-----:R-:W-:Y:S01]  /*bfd0*/  STG.E.64 desc[UR36][R2.64], R4 ;  /* 0x0000000402007986 */ /* 0x001fe2000c101b24 */
[----:B------:R-:W-:Y:S05]  /*bfe0*/  EXIT ;  /* 0x000000000000794d */ /* 0x000fea0003800000 */
.L_x_2877:
        /* <DEDUP_REMOVED lines=14> */
.L_x_2891:
        /* <DEDUP_REMOVED lines=18> */
.L_x_2894:
[----:B------:R-:W-:-:S04]  /*c1f0*/  SHF.R.U32.HI R5, RZ, 0x18, R5 ;  /* 0x00000018ff057819 */ /* 0x000fc80000011605 */
[----:B------:R-:W-:-:S07]  /*c200*/  LOP3.LUT R0, R0, 0x80, R5, 0xf8, !PT ;  /* 0x0000008000007812 */ /* 0x000fce00078ef805 */
.L_x_2893:
[----:B------:R-:W-:Y:S05]  /*c210*/  BSYNC.RECONVERGENT B0 ;  /* 0x0000000000007941 */ /* 0x000fea0003800200 */
.L_x_2892:
[----:B------:R-:W-:Y:S01]  /*c220*/  STG.E.U8 desc[UR36][R2.64], R0 ;  /* 0x0000000002007986 */ /* 0x000fe2000c101124 */
[----:B------:R-:W-:Y:S05]  /*c230*/  EXIT ;  /* 0x000000000000794d */ /* 0x000fea0003800000 */
.L_x_2890:
        /* <DEDUP_REMOVED lines=18> */
.L_x_2897:
[----:B------:R-:W-:-:S04]  /*c360*/  SHF.R.U32.HI R5, RZ, 0x18, R5 ;  /* 0x00000018ff057819 */ /* 0x000fc80000011605 */
[----:B------:R-:W-:-:S07]  /*c370*/  LOP3.LUT R0, R0, 0x80, R5, 0xf8, !PT ;  /* 0x0000008000007812 */ /* 0x000fce00078ef805 */
.L_x_2896:
[----:B------:R-:W-:Y:S05]  /*c380*/  BSYNC.RECONVERGENT B0 ;  /* 0x0000000000007941 */ /* 0x000fea0003800200 */
.L_x_2895:
[----:B------:R-:W-:Y:S01]  /*c390*/  STG.E.U8 desc[UR36][R2.64], R0 ;  /* 0x0000000002007986 */ /* 0x000fe2000c101124 */
[----:B------:R-:W-:Y:S05]  /*c3a0*/  EXIT ;  /* 0x000000000000794d */ /* 0x000fea0003800000 */
.L_x_2889:
        /* <DEDUP_REMOVED lines=22> */
.L_x_2899:
[----:B------:R-:W-:-:S06]  /*c510*/  HADD2.F32 R4, -RZ, R16.H0_H0 ;  /* 0x20000010ff047230 */ /* 0x000fcc0000004100 */
[----:B------:R-:W0:Y:S02]  /*c520*/  F2I.U64.TRUNC R4, R4 ;  /* 0x0000000400047311 */ /* 0x000e24000020d800 */
[----:B0-----:R-:W-:Y:S01]  /*c530*/  STG.E.64 desc[UR36][R2.64], R4 ;  /* 0x0000000402007986 */ /* 0x001fe2000c101b24 */
[----:B------:R-:W-:Y:S05]  /*c540*/  EXIT ;  /* 0x000000000000794d */ /* 0x000fea0003800000 */
.L_x_2898:
[----:B------:R-:W-:-:S04]  /*c550*/  HADD2.F32 R16, -RZ, R16.H0_H0 ;  /* 0x20000010ff107230 */ /* 0x000fc80000004100 */
[----:B------:R-:W0:Y:S02]  /*c560*/  F2I.FTZ.U32.TRUNC.NTZ R5, R16 ;  /* 0x0000001000057305 */ /* 0x000e24000021f000 */
[----:B0-----:R-:W-:Y:S01]  /*c570*/  STG.E desc[UR36][R2.64], R5 ;  /* 0x0000000502007986 */ /* 0x001fe2000c101924 */
[----:B------:R-:W-:Y:S05]  /*c580*/  EXIT ;  /* 0x000000000000794d */ /* 0x000fea0003800000 */
.L_x_2888:
        /* <DEDUP_REMOVED lines=11> */
.L_x_2901:
[----:B------:R-:W-:Y:S01]  /*c640*/  HADD2.F32 R16, -RZ, R16.H0_H0 ;  /* 0x20000010ff107230 */ /* 0x000fe20000004100 */
[----:B------:R-:W-:-:S04]  /*c650*/  CS2R R6, SRZ ;  /* 0x0000000000067805 */ /* 0x000fc8000001ff00 */
[----:B------:R-:W-:-:S06]  /*c660*/  FMUL.FTZ R4, R16, 1 ;  /* 0x3f80000010047820 */ /* 0x000fcc0000410000 */
[----:B------:R-:W0:Y:S02]  /*c670*/  F2F.F64.F32 R4, R4 ;  /* 0x0000000400047310 */ /* 0x000e240000201800 */
[----:B0-----:R-:W-:Y:S01]  /*c680*/  STG.E.128 desc[UR36][R2.64], R4 ;  /* 0x0000000402007986 */ /* 0x001fe2000c101d24 */
[----:B------:R-:W-:Y:S05]  /*c690*/  EXIT ;  /* 0x000000000000794d */ /* 0x000fea0003800000 */
.L_x_2900:
[----:B------:R-:W-:-:S13]  /*c6a0*/  ISETP.NE.AND P0, PT, R0, 0xf, PT ;  /* 0x0000000f0000780c */ /* 0x000fda0003f05270 */
[----:B------:R-:W-:Y:S05]  /*c6b0*/  @!P0 BRA `(.L_x_2902) ;  /* 0x0000000000e88947 */ /* 0x000fea0003800000 */
[----:B------:R-:W-:-:S13]  /*c6c0*/  ISETP.NE.AND P0, PT, R0, 0x17, PT ;  /* 0x000000170000780c */ /* 0x000fda0003f05270 */
[----:B------:R-:W-:Y:S05]  /*c6d0*/  @!P0 BRA `(.L_x_2903) ;  /* 0x0000000000908947 */ /* 0x000fea0003800000 */
[----:B------:R-:W-:-:S13]  /*c6e0*/  ISETP.NE.AND P0, PT, R0, 0x18, PT ;  /* 0x000000180000780c */ /* 0x000fda0003f05270 */
[----:B------:R-:W-:Y:S05]  /*c6f0*/  @!P0 BRA `(.L_x_2904) ;  /* 0x0000000000448947 */ /* 0x000fea0003800000 */
.L_x_2881:
        /* <DEDUP_REMOVED lines=16> */
.L_x_2905:
[----:B------:R-:W-:Y:S05]  /*c800*/  EXIT ;  /* 0x000000000000794d */ /* 0x000fea0003800000 */
.L_x_2904:
        /* <DEDUP_REMOVED lines=13> */
.L_x_2907:
[----:B------:R-:W-:Y:S05]  /*c8e0*/  BSYNC.RECONVERGENT B0 ;  /* 0x0000000000007941 */ /* 0x000fea0003800200 */
.L_x_2906:
[----:B------:R-:W-:-:S05]  /*c8f0*/  LOP3.LUT R5, R0, 0x80, R5, 0xf8, !PT ;  /* 0x0000008000057812 */ /* 0x000fca00078ef805 */
[----:B------:R-:W-:Y:S01]  /*c900*/  STG.E.U8 desc[UR36][R2.64], R5 ;  /* 0x0000000502007986 */ /* 0x000fe2000c101124 */
[----:B------:R-:W-:Y:S05]  /*c910*/  EXIT ;  /* 0x000000000000794d */ /* 0x000fea0003800000 */
.L_x_2903:
        /* <DEDUP_REMOVED lines=12> */
.L_x_2909:
[----:B------:R-:W-:Y:S01]  /*c9e0*/  IMAD.MOV.U32 R0, RZ, RZ, 0x7f ;  /* 0x0000007fff007424 */ /* 0x000fe200078e00ff */
[----:B------:R-:W-:-:S04]  /*c9f0*/  ISETP.GT.U32.AND P0, PT, R4, 0x7f800000, PT ;  /* 0x7f8000000400780c */ /* 0x000fc80003f04070 */
[----:B------:R-:W-:-:S09]  /*ca00*/  SEL R0, R0, 0x7c, P0 ;  /* 0x0000007c00007807 */ /* 0x000fd20000000000 */
.L_x_2910:
[----:B------:R-:W-:Y:S05]  /*ca10*/  BSYNC.RECONVERGENT B0 ;  /* 0x0000000000007941 */ /* 0x000fea0003800200 */
.L_x_2908:
[----:B------:R-:W-:-:S04]  /*ca20*/  SHF.R.U32.HI R5, RZ, 0x18, R5 ;  /* 0x00000018ff057819 */ /* 0x000fc80000011605 */
[----:B------:R-:W-:-:S05]  /*ca30*/  LOP3.LUT R5, R0, 0x80, R5, 0xf8, !PT ;  /* 0x0000008000057812 */ /* 0x000fca00078ef805 */
[----:B------:R-:W-:Y:S01]  /*ca40*/  STG.E.U8 desc[UR36][R2.64], R5 ;  /* 0x0000000502007986 */ /* 0x000fe2000c101124 */
[----:B------:R-:W-:Y:S05]  /*ca50*/  EXIT ;  /* 0x000000000000794d */ /* 0x000fea0003800000 */
.L_x_2902:
[----:B------:R-:W-:-:S05]  /*ca60*/  HADD2.F32 R0, -RZ, R16.H0_H0 ;  /* 0x20000010ff007230 */ /* 0x000fca0000004100 */
[----:B------:R-:W-:-:S05]  /*ca70*/  F2FP.BF16.F32.PACK_AB R0, RZ, R0 ;  /* 0x00000000ff00723e */ /* 0x000fca00000010ff */
[----:B------:R-:W-:Y:S01]  /*ca80*/  STG.E.U16 desc[UR36][R2.64], R0 ;  /* 0x0000000002007986 */ /* 0x000fe2000c101524 */
[----:B------:R-:W-:Y:S05]  /*ca90*/  EXIT ;  /* 0x000000000000794d */ /* 0x000fea0003800000 */
.L_x_2911:
        /* <DEDUP_REMOVED lines=14> */
.L_x_40884:


//--------------------- .text._ZN2at6native18elementwise_kernelILi128ELi4EZNS0_22gpu_kernel_impl_nocastINS0_13BinaryFunctorIN3c104HalfES5_S5_ZZZNS0_16fmin_kernel_cudaERNS_18TensorIteratorBaseEENKUlvE_clEvENKUlvE1_clEvEUlS5_S5_E_EEEEvS7_RKT_EUliE_EEviT1_ --------------------------
	.section	.text._ZN2at6native18elementwise_kernelILi128ELi4EZNS0_22gpu_kernel_impl_nocastINS0_13BinaryFunctorIN3c104HalfES5_S5_ZZZNS0_16fmin_kernel_cudaERNS_18TensorIteratorBaseEENKUlvE_clEvENKUlvE1_clEvEUlS5_S5_E_EEEEvS7_RKT_EUliE_EEviT1_,"ax",@progbits
	.align	128
        .global         _ZN2at6native18elementwise_kernelILi128ELi4EZNS0_22gpu_kernel_impl_nocastINS0_13BinaryFunctorIN3c104HalfES5_S5_ZZZNS0_16fmin_kernel_cudaERNS_18TensorIteratorBaseEENKUlvE_clEvENKUlvE1_clEvEUlS5_S5_E_EEEEvS7_RKT_EUliE_EEviT1_
        .type           _ZN2at6native18elementwise_kernelILi128ELi4EZNS0_22gpu_kernel_impl_nocastINS0_13BinaryFunctorIN3c104HalfES5_S5_ZZZNS0_16fmin_kernel_cudaERNS_18TensorIteratorBaseEENKUlvE_clEvENKUlvE1_clEvEUlS5_S5_E_EEEEvS7_RKT_EUliE_EEviT1_,@function
        .size           _ZN2at6native18elementwise_kernelILi128ELi4EZNS0_22gpu_kernel_impl_nocastINS0_13BinaryFunctorIN3c104HalfES5_S5_ZZZNS0_16fmin_kernel_cudaERNS_18TensorIteratorBaseEENKUlvE_clEvENKUlvE1_clEvEUlS5_S5_E_EEEEvS7_RKT_EUliE_EEviT1_,(.L_x_40885 - _ZN2at6native18elementwise_kernelILi128ELi4EZNS0_22gpu_kernel_impl_nocastINS0_13BinaryFunctorIN3c104HalfES5_S5_ZZZNS0_16fmin_kernel_cudaERNS_18TensorIteratorBaseEENKUlvE_clEvENKUlvE1_clEvEUlS5_S5_E_EEEEvS7_RKT_EUliE_EEviT1_)
        .other          _ZN2at6native18elementwise_kernelILi128ELi4EZNS0_22gpu_kernel_impl_nocastINS0_13BinaryFunctorIN3c104HalfES5_S5_ZZZNS0_16fmin_kernel_cudaERNS_18TensorIteratorBaseEENKUlvE_clEvENKUlvE1_clEvEUlS5_S5_E_EEEEvS7_RKT_EUliE_EEviT1_,@"STO_CUDA_ENTRY STV_DEFAULT"
_ZN2at6native18elementwise_kernelILi128ELi4EZNS0_22gpu_kernel_impl_nocastINS0_13BinaryFunctorIN3c104HalfES5_S5_ZZZNS0_16fmin_kernel_cudaERNS_18TensorIteratorBaseEENKUlvE_clEvENKUlvE1_clEvEUlS5_S5_E_EEEEvS7_RKT_EUliE_EEviT1_:
.text._ZN2at6native18elementwise_kernelILi128ELi4EZNS0_22gpu_kernel_impl_nocastINS0_13BinaryFunctorIN3c104HalfES5_S5_ZZZNS0_16fmin_kernel_cudaERNS_18TensorIteratorBaseEENKUlvE_clEvENKUlvE1_clEvEUlS5_S5_E_EEEEvS7_RKT_EUliE_EEviT1_:
        /* <DEDUP_REMOVED lines=22> */
[----:B--2---:R-:W-:Y:S02]  /*0160*/  HADD2.F32 R0, -RZ, R4.H0_H0 ;  /* 0x20000004ff007230 */ /* 0x004fe40000004100 */
[----:B---3--:R-:W-:-:S05]  /*0170*/  HADD2.F32 R11, -RZ, R6.H0_H0 ;  /* 0x20000006ff0b7230 */ /* 0x008fca0000004100 */
[----:B------:R-:W-:-:S04]  /*0180*/  FMNMX.FTZ R0, R0, R11, PT ;  /* 0x0000000b00007209 */ /* 0x000fc80003810000 */
[----:B------:R-:W-:-:S05]  /*0190*/  F2FP.F16.F32.PACK_AB R0, RZ, R0 ;  /* 0x00000000ff00723e */ /* 0x000fca00000000ff */
[----:B0-----:R0:W-:Y:S01]  /*01a0*/  STG.E.U16 desc[UR6][R8.64], R0 ;  /* 0x0000000008007986 */ /* 0x0011e2000c101506 */
[----:B------:R-:W-:Y:S05]  /*01b0*/  @P0 BRA `(.L_x_2916) ;  /* 0x0000000000680947 */ /* 0x000fea0003800000 */
[----:B------:R-:W1:Y:S08]  /*01c0*/  LDC.64 R4, c[0x0][0x5f0] ;  /* 0x00017c00ff047b82 */ /* 0x000e700000000a00 */
[----:B------:R-:W2:Y:S01]  /*01d0*/  LDC.64 R6, c[0x0][0x5f8] ;  /* 0x00017e00ff067b82 */ /* 0x000ea20000000a00 */
[----:B-1----:R-:W3:Y:S04]  /*01e0*/  LDG.E.U16 R4, desc[UR6][R4.64] ;  /* 0x0000000604047981 */ /* 0x002ee8000c1e1500 */
[----:B--2---:R-:W2:Y:S03]  /*01f0*/  LDG.E.U16 R6, desc[UR6][R6.64] ;  /* 0x0000000606067981 */ /* 0x004ea6000c1e1500 */
[----:B0-----:R-:W0:Y:S01]  /*0200*/  LDC.64 R8, c[0x0][0x5e8] ;  /* 0x00017a00ff087b82 */ /* 0x001e220000000a00 */
[----:B------:R-:W-:Y:S01]  /*0210*/  IADD3 R3, PT, PT, R3, 0x80, RZ ;  /* 0x0000008003037810 */ /* 0x000fe20007ffe0ff */
[----:B---3--:R-:W-:-:S02]  /*0220*/  HADD2.F32 R0, -RZ, R4.H0_H0 ;  /* 0x20000004ff007230 */ /* 0x008fc40000004100 */
[----:B--2---:R-:W-:-:S05]  /*0230*/  HADD2.F32 R11, -RZ, R6.H0_H0 ;  /* 0x20000006ff0b7230 */ /* 0x004fca0000004100 */
[----:B------:R-:W-:-:S04]  /*0240*/  FMNMX.FTZ R0, R0, R11, PT ;  /* 0x0000000b00007209 */ /* 0x000fc80003810000 */
[----:B------:R-:W-:-:S05]  /*0250*/  F2FP.F16.F32.PACK_AB R0, RZ, R0 ;  /* 0x00000000ff00723e */ /* 0x000fca00000000ff */
[----:B0-----:R0:W-:Y:S02]  /*0260*/  STG.E.U16 desc[UR6][R8.64], R0 ;  /* 0x0000000008007986 */ /* 0x0011e4000c101506 */
.L_x_2915:
[----:B------:R-:W-:-:S13]  /*0270*/  ISETP.GE.AND P0, PT, R3, UR4, PT ;  /* 0x0000000403007c0c */ /* 0x000fda000bf06270 */
[----:B------:R-:W-:Y:S05]  /*0280*/  @P0 BREAK.RELIABLE B1 ;  /* 0x0000000000010942 */ /* 0x000fea0003800100 */
[----:B------:R-:W-:Y:S05]  /*0290*/  @P0 BRA `(.L_x_2916) ;  /* 0x0000000000300947 */ /* 0x000fea0003800000 */
[----:B------:R-:W-:Y:S05]  /*02a0*/  BSYNC.RELIABLE B1 ;  /* 0x0000000000017941 */ /* 0x000fea0003800100 */
.L_x_2914:
        /* <DEDUP_REMOVED lines=11> */
.L_x_2916:
[----:B------:R-:W-:Y:S05]  /*0360*/  BSYNC.RECONVERGENT B0 ;  /* 0x0000000000007941 */ /* 0x000fea0003800200 */
.L_x_2913:
        /* <DEDUP_REMOVED lines=8> */
[----:B01----:R-:W-:-:S02]  /*03f0*/  HADD2.F32 R0, -RZ, R2.H0_H0 ;  /* 0x20000002ff007230 */ /* 0x003fc40000004100 */
[----:B--2---:R-:W-:-:S05]  /*0400*/  HADD2.F32 R9, -RZ, R4.H0_H0 ;  /* 0x20000004ff097230 */ /* 0x004fca0000004100 */
[----:B------:R-:W-:-:S04]  /*0410*/  FMNMX.FTZ R0, R0, R9, PT ;  /* 0x0000000900007209 */ /* 0x000fc80003810000 */
[----:B------:R-:W-:-:S05]  /*0420*/  F2FP.F16.F32.PACK_AB R0, RZ, R0 ;  /* 0x00000000ff00723e */ /* 0x000fca00000000ff */
[----:B---3--:R-:W-:Y:S01]  /*0430*/  STG.E.U16 desc[UR6][R6.64], R0 ;  /* 0x0000000006007986 */ /* 0x008fe2000c101506 */
[----:B------:R-:W-:Y:S05]  /*0440*/  EXIT ;  /* 0x000000000000794d */ /* 0x000fea0003800000 */
.L_x_2912:
        /* <DEDUP_REMOVED lines=356> */
.L_x_2920:
        /* <DEDUP_REMOVED lines=8> */
[----:B------:R-:W-:Y:S01]  /*1b10*/  IADD3 R3, PT, PT, R3, 0x80, RZ ;  /* 0x0000008003037810 */ /* 0x000fe20007ffe0ff */
[----:B--2---:R-:W-:Y:S02]  /*1b20*/  HADD2.F32 R4, -RZ, R6.H0_H0 ;  /* 0x20000006ff047230 */ /* 0x004fe40000004100 */
[----:B---3--:R-:W-:-:S05]  /*1b30*/  HADD2.F32 R11, -RZ, R8.H0_H0 ;  /* 0x20000008ff0b7230 */ /* 0x008fca0000004100 */
[----:B------:R-:W-:Y:S02]  /*1b40*/  FMNMX.FTZ R11, R4, R11, PT ;  /* 0x0000000b040b7209 */ /* 0x000fe40003810000 */
[----:B0-----:R-:W-:Y:S02]  /*1b50*/  IADD3 R4, P0, PT, R5, UR8, RZ ;  /* 0x0000000805047c10 */ /* 0x001fe4000ff1e0ff */
[----:B------:R-:W-:Y:S02]  /*1b60*/  F2FP.F16.F32.PACK_AB R11, RZ, R11 ;  /* 0x0000000bff0b723e */ /* 0x000fe400000000ff */
        /* <DEDUP_REMOVED lines=353> */
.L_x_2922:
        /* <DEDUP_REMOVED lines=14> */
[----:B------:R-:W-:-:S05]  /*3260*/  IADD3.X R5, PT, PT, RZ, UR9, RZ, P0, !PT ;  /* 0x00000009ff057c10 */ /* 0x000fca00087fe4ff */
[----:B------:R0:W-:Y:S04]  /*3270*/  STG.E.U16 desc[UR6][R4.64], R11 ;  /* 0x0000000b04007986 */ /* 0x0001e8000c101506 */
.L_x_2919:
[----:B------:R-:W-:-:S13]  /*3280*/  ISETP.GE.AND P0, PT, R3, UR4, PT ;  /* 0x0000000403007c0c */ /* 0x000fda000bf06270 */
[----:B------:R-:W-:Y:S05]  /*3290*/  @P0 BREAK.RELIABLE B1 ;  /* 0x0000000000010942 */ /* 0x000fea0003800100 */
[----:B------:R-:W-:Y:S05]  /*32a0*/  @P0 BRA `(.L_x_2921) ;  /* 0x0000001400b40947 */ /* 0x000fea0003800000 */
[----:B------:R-:W-:Y:S05]  /*32b0*/  BSYNC.RELIABLE B1 ;  /* 0x0000000000017941 */ /* 0x000fea0003800100 */
.L_x_2918:
        /* <DEDUP_REMOVED lines=348> */
.L_x_2923:
        /* <DEDUP_REMOVED lines=16> */
.L_x_2921:
[----:B------:R-:W-:Y:S05]  /*4980*/  BSYNC.RECONVERGENT B0 ;  /* 0x0000000000007941 */ /* 0x000fea0003800200 */
.L_x_2917:
        /* <DEDUP_REMOVED lines=351> */
.L_x_2924:
        /* <DEDUP_REMOVED lines=9> */
[----:B------:R-:W-:Y:S01]  /*6010*/  IADD3.X R3, PT, PT, RZ, UR5, RZ, P0, !PT ;  /* 0x00000005ff037c10 */ /* 0x000fe200087fe4ff */
[----:B--2---:R-:W-:Y:S02]  /*6020*/  HADD2.F32 R0, -RZ, R4.H0_H0 ;  /* 0x20000004ff007230 */ /* 0x004fe40000004100 */
[----:B---3--:R-:W-:-:S05]  /*6030*/  HADD2.F32 R9, -RZ, R6.H0_H0 ;  /* 0x20000006ff097230 */ /* 0x008fca0000004100 */
[----:B------:R-:W-:-:S04]  /*6040*/  FMNMX.FTZ R0, R0, R9, PT ;  /* 0x0000000900007209 */ /* 0x000fc80003810000 */
[----:B------:R-:W-:-:S05]  /*6050*/  F2FP.F16.F32.PACK_AB R0, RZ, R0 ;  /* 0x00000000ff00723e */ /* 0x000fca00000000ff */
[----:B------:R-:W-:Y:S01]  /*6060*/  STG.E.U16 desc[UR6][R2.64], R0 ;  /* 0x0000000002007986 */ /* 0x000fe2000c101506 */
[----:B------:R-:W-:Y:S05]  /*6070*/  EXIT ;  /* 0x000000000000794d */ /* 0x000fea0003800000 */
.L_x_2925:
        /* <DEDUP_REMOVED lines=16> */
.L_x_40885:


//--------------------- .text._ZN2at6native27unrolled_elementwise_kernelINS0_13BinaryFunctorIN3c104HalfES4_S4_ZZZNS0_16fmin_kernel_cudaERNS_18TensorIteratorBaseEENKUlvE_clEvENKUlvE1_clEvEUlS4_S4_E_EESt5arrayIPcLm3EELi4E23TrivialOffsetCalculatorILi2EjESE_ILi1EjENS0_6memory15LoadWithoutCastENSH_16StoreWithoutCastEEEviT_T0_T2_T3_T4_T5_ --------------------------
	.section	.text._ZN2at6native27unrolled_elementwise_kernelINS0_13BinaryFunctorIN3c104HalfES4_S4_ZZZNS0_16fmin_kernel_cudaERNS_18TensorIteratorBaseEENKUlvE_clEvENKUlvE1_clEvEUlS4_S4_E_EESt5arrayIPcLm3EELi4E23TrivialOffsetCalculatorILi2EjESE_ILi1EjENS0_6memory15LoadWithoutCastENSH_16StoreWithoutCastEEEviT_T0_T2_T3_T4_T5_,"ax",@progbits
	.align	128
        .global         _ZN2at6native27unrolled_elementwise_kernelINS0_13BinaryFunctorIN3c104HalfES4_S4_ZZZNS0_16fmin_kernel_cudaERNS_18TensorIteratorBaseEENKUlvE_clEvENKUlvE1_clEvEUlS4_S4_E_EESt5arrayIPcLm3EELi4E23TrivialOffsetCalculatorILi2EjESE_ILi1EjENS0_6memory15LoadWithoutCastENSH_16StoreWithoutCastEEEviT_T0_T2_T3_T4_T5_
        .type           _ZN2at6native27unrolled_elementwise_kernelINS0_13BinaryFunctorIN3c104HalfES4_S4_ZZZNS0_16fmin_kernel_cudaERNS_18TensorIteratorBaseEENKUlvE_clEvENKUlvE1_clEvEUlS4_S4_E_EESt5arrayIPcLm3EELi4E23TrivialOffsetCalculatorILi2EjESE_ILi1EjENS0_6memory15LoadWithoutCastENSH_16StoreWithoutCastEEEviT_T0_T2_T3_T4_T5_,@function
        .size           _ZN2at6native27unrolled_elementwise_kernelINS0_13BinaryFunctorIN3c104HalfES4_S4_ZZZNS0_16fmin_kernel_cudaERNS_18TensorIteratorBaseEENKUlvE_clEvENKUlvE1_clEvEUlS4_S4_E_EESt5arrayIPcLm3EELi4E23TrivialOffsetCalculatorILi2EjESE_ILi1EjENS0_6memory15LoadWithoutCastENSH_16StoreWithoutCastEEEviT_T0_T2_T3_T4_T5_,(.L_x_40886 - _ZN2at6native27unrolled_elementwise_kernelINS0_13BinaryFunctorIN3c104HalfES4_S4_ZZZNS0_16fmin_kernel_cudaERNS_18TensorIteratorBaseEENKUlvE_clEvENKUlvE1_clEvEUlS4_S4_E_EESt5arrayIPcLm3EELi4E23TrivialOffsetCalculatorILi2EjESE_ILi1EjENS0_6memory15LoadWithoutCastENSH_16StoreWithoutCastEEEviT_T0_T2_T3_T4_T5_)
        .other          _ZN2at6native27unrolled_elementwise_kernelINS0_13BinaryFunctorIN3c104HalfES4_S4_ZZZNS0_16fmin_kernel_cudaERNS_18TensorIteratorBaseEENKUlvE_clEvENKUlvE1_clEvEUlS4_S4_E_EESt5arrayIPcLm3EELi4E23TrivialOffsetCalculatorILi2EjESE_ILi1EjENS0_6memory15LoadWithoutCastENSH_16StoreWithoutCastEEEviT_T0_T2_T3_T4_T5_,@"STO_CUDA_ENTRY STV_DEFAULT"
_ZN2at6native27unrolled_elementwise_kernelINS0_13BinaryFunctorIN3c104HalfES4_S4_ZZZNS0_16fmin_kernel_cudaERNS_18TensorIteratorBaseEENKUlvE_clEvENKUlvE1_clEvEUlS4_S4_E_EESt5arrayIPcLm3EELi4E23TrivialOffsetCalculatorILi2EjESE_ILi1EjENS0_6memory15LoadWithoutCastENSH_16StoreWithoutCastEEEviT_T0_T2_T3_T4_T5_:
.text._ZN2at6native27unrolled_elementwise_kernelINS0_13BinaryFunctorIN3c104HalfES4_S4_ZZZNS0_16fmin_kernel_cudaERNS_18TensorIteratorBaseEENKUlvE_clEvENKUlvE1_clEvEUlS4_S4_E_EESt5arrayIPcLm3EELi4E23TrivialOffsetCalculatorILi2EjESE_ILi1EjENS0_6memory15LoadWithoutCastENSH_16StoreWithoutCastEEEviT_T0_T2_T3_T4_T5_:
        /* <DEDUP_REMOVED lines=23> */
[----:B------:R-:W-:Y:S01]  /*0170*/  @!P1 LEA R23, R15, R0, 0x9 ;  /* 0x000000000f179211 */ /* 0x000fe200078e48ff */
[----:B------:R-:W-:Y:S01]  /*0180*/  @!P1 VIADD R0, R0, 0x80 ;  /* 0x0000008000009836 */ /* 0x000fe20000000000 */
[----:B------:R-:W-:Y:S01]  /*0190*/  PRMT R24, RZ, 0x7610, R24 ;  /* 0x00007610ff187816 */ /* 0x000fe20000000018 */
[----:B-1----:R-:W1:Y:S03]  /*01a0*/  LDC.64 R10, c[0x0][0x398] ;  /* 0x0000e600ff0a7b82 */ /* 0x002e660000000a00 */
[----:B------:R-:W-:Y:S01]  /*01b0*/  ISETP.GE.AND P2, PT, R0, R17, PT ;  /* 0x000000110000720c */ /* 0x000fe20003f46270 */
[----:B------:R-:W-:Y:S01]  /*01c0*/  @!P1 IMAD.WIDE.U32 R8, R23, 0x2, R8 ;  /* 0x0000000217089825 */ /* 0x000fe200078e0008 */
[----:B------:R-:W-:-:S03]  /*01d0*/  PRMT R22, RZ, 0x7610, R22 ;  /* 0x00007610ff167816 */ /* 0x000fc60000000016 */
[----:B0-----:R-:W-:Y:S01]  /*01e0*/  @!P1 IMAD.WIDE.U32 R6, R23, 0x2, R6 ;  /* 0x0000000217069825 */ /* 0x001fe200078e0006 */
[----:B------:R-:W-:Y:S01]  /*01f0*/  PRMT R23, RZ, 0x7610, R23 ;  /* 0x00007610ff177816 */ /* 0x000fe20000000017 */
[----:B----4-:R-:W0:Y:S03]  /*0200*/  LDC.64 R12, c[0x0][0x390] ;  /* 0x0000e400ff0c7b82 */ /* 0x010e260000000a00 */
[----:B------:R-:W4:Y:S03]  /*0210*/  @!P1 LDG.E.U16 R24, desc[UR4][R6.64] ;  /* 0x0000000406189981 */ /* 0x000f26000c1e1500 */
[----:B------:R-:W-:-:S05]  /*0220*/  @!P2 LEA R25, R15, R0, 0x9 ;  /* 0x000000000f19a211 */ /* 0x000fca00078e48ff */
        /* <DEDUP_REMOVED lines=9> */
[--C-:B------:R-:W-:Y:S01]  /*02c0*/  @!P0 IMAD R27, R15, 0x200, R0.reuse ;  /* 0x000002000f1b8824 */ /* 0x100fe200078e0200 */
[----:B------:R-:W-:-:S03]  /*02d0*/  PRMT R0, RZ, 0x7610, R0 ;  /* 0x00007610ff007816 */ /* 0x000fc60000000000 */
[----:B0-----:R-:W-:-:S04]  /*02e0*/  @!P0 IMAD.WIDE.U32 R12, R27, 0x2, R12 ;  /* 0x000000021b0c8825 */ /* 0x001fc800078e000c */
[----:B------:R-:W-:Y:S01]  /*02f0*/  @!P0 IMAD.WIDE.U32 R10, R27, 0x2, R10 ;  /* 0x000000021b0a8825 */ /* 0x000fe200078e000a */
[----:B------:R0:W5:Y:S04]  /*0300*/  @!P0 LDG.E.U16 R8, desc[UR4][R12.64] ;  /* 0x000000040c088981 */ /* 0x000168000c1e1500 */
[----:B------:R0:W5:Y:S01]  /*0310*/  @!P0 LDG.E.U16 R0, desc[UR4][R10.64] ;  /* 0x000000040a008981 */ /* 0x000162000c1e1500 */
[----:B------:R-:W-:-:S13]  /*0320*/  ISETP.GE.AND P0, PT, R14, R17, PT ;  /* 0x000000110e00720c */ /* 0x000fda0003f06270 */
[----:B------:R-:W1:Y:S01]  /*0330*/  @!P0 LDC.64 R2, c[0x0][0x388] ;  /* 0x0000e200ff028b82 */ /* 0x000e620000000a00 */
[----:B------:R-:W-:Y:S01]  /*0340*/  @!P0 IMAD R7, R15, 0x200, R14 ;  /* 0x000002000f078824 */ /* 0x000fe200078e020e */
[C---:B------:R-:W-:Y:S01]  /*0350*/  IADD3 R6, PT, PT, R14.reuse, 0x80, RZ ;  /* 0x000000800e067810 */ /* 0x040fe20007ffe0ff */
[----:B------:R-:W-:-:S03]  /*0360*/  VIADD R4, R14, 0x100 ;  /* 0x000001000e047836 */ /* 0x000fc60000000000 */
[-C--:B------:R-:W-:Y:S02]  /*0370*/  ISETP.GE.AND P1, PT, R6, R17.reuse, PT ;  /* 0x000000110600720c */ /* 0x080fe40003f26270 */
[----:B------:R-:W-:Y:S02]  /*0380*/  ISETP.GE.AND P2, PT, R4, R17, PT ;  /* 0x000000110400720c */ /* 0x000fe40003f46270 */
[----:B------:R-:W-:Y:S01]  /*0390*/  IADD3 R4, PT, PT, R14, 0x180, RZ ;  /* 0x000001800e047810 */ /* 0x000fe20007ffe0ff */
[----:B------:R-:W-:Y:S02]  /*03a0*/  @!P0 IMAD.MOV.U32 R14, RZ, RZ, R6 ;  /* 0x000000ffff0e8224 */ /* 0x000fe400078e0006 */
[----:B-1----:R-:W-:-:S03]  /*03b0*/  @!P0 IMAD.WIDE.U32 R2, R7, 0x2, R2 ;  /* 0x0000000207028825 */ /* 0x002fc600078e0002 */
[----:B------:R-:W-:Y:S01]  /*03c0*/  ISETP.GE.AND P3, PT, R14, R17, PT ;  /* 0x000000110e00720c */ /* 0x000fe20003f66270 */
[----:B------:R-:W-:Y:S01]  /*03d0*/  BSSY.RECONVERGENT B0, `(.L_x_2926) ;  /* 0x0000019000007945 */ /* 0x000fe20003800200 */
[----:B---3--:R-:W-:Y:S02]  /*03e0*/  @!P0 HADD2.F32 R16, -RZ, R16.H0_H0 ;  /* 0x20000010ff108230 */ /* 0x008fe40000004100 */
[----:B------:R-:W-:-:S05]  /*03f0*/  @!P0 HADD2.F32 R5, -RZ, R20.H0_H0 ;  /* 0x20000014ff058230 */ /* 0x000fca0000004100 */
[----:B------:R-:W-:-:S04]  /*0400*/  @!P0 FMNMX.FTZ R5, R16, R5, PT ;  /* 0x0000000510058209 */ /* 0x000fc80003810000 */
[----:B------:R-:W-:-:S05]  /*0410*/  @!P0 F2FP.F16.F32.PACK_AB R21, RZ, R5 ;  /* 0x00000005ff15823e */ /* 0x000fca00000000ff */
[----:B------:R0:W-:Y:S01]  /*0420*/  @!P0 STG.E.U16 desc[UR4][R2.64], R21 ;  /* 0x0000001502008986 */ /* 0x0001e2000c101504 */
[----:B----4-:R-:W-:Y:S02]  /*0430*/  @!P1 HADD2.F32 R24, -RZ, R24.H0_H0 ;  /* 0x20000018ff189230 */ /* 0x010fe40000004100 */
[----:B--2---:R-:W-:Y:S02]  /*0440*/  @!P2 HADD2.F32 R22, -RZ, R22.H0_H0 ;  /* 0x20000016ff16a230 */ /* 0x004fe40000004100 */
[----:B------:R-:W-:Y:S02]  /*0450*/  @!P2 HADD2.F32 R23, -RZ, R23.H0_H0 ;  /* 0x20000017ff17a230 */ /* 0x000fe40000004100 */
[----:B------:R-:W-:-:S03]  /*0460*/  @!P1 HADD2.F32 R25, -RZ, R25.H0_H0 ;  /* 0x20000019ff199230 */ /* 0x000fc60000004100 */
[----:B------:R-:W-:Y:S02]  /*0470*/  @!P2 FMNMX.FTZ R22, R22, R23, PT ;  /* 0x000000171616a209 */ /* 0x000fe40003810000 */
[----:B------:R-:W-:Y:S02]  /*0480*/  @!P1 FMNMX.FTZ R24, R25, R24, PT ;  /* 0x0000001819189209 */ /* 0x000fe40003810000 */
[----:B------:R-:W-:Y:S02]  /*0490*/  @!P2 F2FP.F16.F32.PACK_AB R19, RZ, R22 ;  /* 0x00000016ff13a23e */ /* 0x000fe400000000ff */
[----:B------:R-:W-:Y:S01]  /*04a0*/  @!P1 F2FP.F16.F32.PACK_AB R18, RZ, R24 ;  /* 0x00000018ff12923e */ /* 0x000fe200000000ff */
[----:B0-----:R-:W-:Y:S06]  /*04b0*/  @P3 BRA `(.L_x_2927) ;  /* 0x0000000000283947 */ /* 0x001fec0003800000 */
        /* <DEDUP_REMOVED lines=10> */
.L_x_2927:
[----:B------:R-:W-:Y:S05]  /*0560*/  BSYNC.RECONVERGENT B0 ;  /* 0x0000000000007941 */ /* 0x000fea0003800200 */
.L_x_2926:
[-C--:B------:R-:W-:Y:S02]  /*0570*/  ISETP.GE.AND P1, PT, R14, R17.reuse, PT ;  /* 0x000000110e00720c */ /* 0x080fe40003f26270 */
[----:B------:R-:W-:-:S11]  /*0580*/  ISETP.GE.AND P0, PT, R4, R17, PT ;  /* 0x000000110400720c */ /* 0x000fd60003f06270 */
[----:B------:R-:W-:Y:S05]  /*0590*/  @P1 EXIT ;  /* 0x000000000000194d */ /* 0x000fea0003800000 */
[----:B0-----:R-:W0:Y:S01]  /*05a0*/  LDC.64 R2, c[0x0][0x388] ;  /* 0x0000e200ff027b82 */ /* 0x001e220000000a00 */
[----:B-----5:R-:W-:Y:S01]  /*05b0*/  @!P0 HADD2.F32 R8, -RZ, R8.H0_H0 ;  /* 0x20000008ff088230 */ /* 0x020fe20000004100 */
[----:B------:R-:W-:Y:S01]  /*05c0*/  LEA R15, R15, R14, 0x9 ;  /* 0x0000000e0f0f7211 */ /* 0x000fe200078e48ff */
[----:B------:R-:W-:-:S05]  /*05d0*/  @!P0 HADD2.F32 R5, -RZ, R0.H0_H0 ;  /* 0x20000000ff058230 */ /* 0x000fca0000004100 */
[----:B------:R-:W-:-:S04]  /*05e0*/  @!P0 FMNMX.FTZ R5, R8, R5, PT ;  /* 0x0000000508058209 */ /* 0x000fc80003810000 */
[----:B------:R-:W-:Y:S01]  /*05f0*/  @!P0 F2FP.F16.F32.PACK_AB R0, RZ, R5 ;  /* 0x00000005ff00823e */ /* 0x000fe200000000ff */
[----:B0-----:R-:W-:-:S05]  /*0600*/  IMAD.WIDE.U32 R2, R15, 0x2, R2 ;  /* 0x000000020f027825 */ /* 0x001fca00078e0002 */
[----:B------:R-:W-:Y:S01]  /*0610*/  STG.E.U16 desc[UR4][R2.64], R0 ;  /* 0x0000000002007986 */ /* 0x000fe2000c101504 */
[----:B------:R-:W-:Y:S05]  /*0620*/  EXIT ;  /* 0x000000000000794d */ /* 0x000fea0003800000 */
.L_x_2928:
        /* <DEDUP_REMOVED lines=13> */
.L_x_40886:


//--------------------- .text._ZN2at6native29vectorized_elementwise_kernelILi2ENS0_13BinaryFunctorIN3c104HalfES4_S4_ZZZNS0_16fmin_kernel_cudaERNS_18TensorIteratorBaseEENKUlvE_clEvENKUlvE1_clEvEUlS4_S4_E_EESt5arrayIPcLm3EEEEviT0_T1_ --------------------------
	.section	.text._ZN2at6native29vectorized_elementwise_kernelILi2ENS0_13BinaryFunctorIN3c104HalfES4_S4_ZZZNS0_16fmin_kernel_cudaERNS_18TensorIteratorBaseEENKUlvE_clEvENKUlvE1_clEvEUlS4_S4_E_EESt5arrayIPcLm3EEEEviT0_T1_,"ax",@progbits
	.align	128
        .global         _ZN2at6native29vectorized_elementwise_kernelILi2ENS0_13BinaryFunctorIN3c104HalfES4_S4_ZZZNS0_16fmin_kernel_cudaERNS_18TensorIteratorBaseEENKUlvE_clEvENKUlvE1_clEvEUlS4_S4_E_EESt5arrayIPcLm3EEEEviT0_T1_
        .type           _ZN2at6native29vectorized_elementwise_kernelILi2ENS0_13BinaryFunctorIN3c104HalfES4_S4_ZZZNS0_16fmin_kernel_cudaERNS_18TensorIteratorBaseEENKUlvE_clEvENKUlvE1_clEvEUlS4_S4_E_EESt5arrayIPcLm3EEEEviT0_T1_,@function
        .size           _ZN2at6native29vectorized_elementwise_kernelILi2ENS0_13BinaryFunctorIN3c104HalfES4_S4_ZZZNS0_16fmin_kernel_cudaERNS_18TensorIteratorBaseEENKUlvE_clEvENKUlvE1_clEvEUlS4_S4_E_EESt5arrayIPcLm3EEEEviT0_T1_,(.L_x_40887 - _ZN2at6native29vectorized_elementwise_kernelILi2ENS0_13BinaryFunctorIN3c104HalfES4_S4_ZZZNS0_16fmin_kernel_cudaERNS_18TensorIteratorBaseEENKUlvE_clEvENKUlvE1_clEvEUlS4_S4_E_EESt5arrayIPcLm3EEEEviT0_T1_)
        .other          _ZN2at6native29vectorized_elementwise_kernelILi2ENS0_13BinaryFunctorIN3c104HalfES4_S4_ZZZNS0_16fmin_kernel_cudaERNS_18TensorIteratorBaseEENKUlvE_clEvENKUlvE1_clEvEUlS4_S4_E_EESt5arrayIPcLm3EEEEviT0_T1_,@"STO_CUDA_ENTRY STV_DEFAULT"
_ZN2at6native29vectorized_elementwise_kernelILi2ENS0_13BinaryFunctorIN3c104HalfES4_S4_ZZZNS0_16fmin_kernel_cudaERNS_18TensorIteratorBaseEENKUlvE_clEvENKUlvE1_clEvEUlS4_S4_E_EESt5arrayIPcLm3EEEEviT0_T1_:
.text._ZN2at6native29vectorized_elementwise_kernelILi2ENS0_13BinaryFunctorIN3c104HalfES4_S4_ZZZNS0_16fmin_kernel_cudaERNS_18TensorIteratorBaseEENKUlvE_clEvENKUlvE1_clEvEUlS4_S4_E_EESt5arrayIPcLm3EEEEviT0_T1_:
        /* <DEDUP_REMOVED lines=20> */
[----:B------:R-:W-:Y:S02]  /*0140*/  @!P0 IADD3 R13, PT, PT, R3, 0x80, RZ ;  /* 0x00000080030d8810 */ /* 0x000fe40007ffe0ff */
[----:B------:R-:W-:-:S02]  /*0150*/  @!P0 IADD3 R19, PT, PT, R0, R3, RZ ;  /* 0x0000000300138210 */ /* 0x000fc40007ffe0ff */
[----:B------:R-:W-:-:S03]  /*0160*/  ISETP.GE.U32.AND P1, PT, R13, R2, PT ;  /* 0x000000020d00720c */ /* 0x000fc60003f26070 */
[----:B------:R-:W5:Y:S01]  /*0170*/  LDC.64 R36, c[0x0][0x398] ;  /* 0x0000e600ff247b82 */ /* 0x000f620000000a00 */
[----:B-1----:R-:W-:-:S04]  /*0180*/  @!P0 IMAD.WIDE.U32 R16, R19, 0x2, R16 ;  /* 0x0000000213108825 */ /* 0x002fc800078e0010 */
[----:B--2---:R-:W-:Y:S01]  /*0190*/  @!P0 IMAD.WIDE.U32 R32, R19, 0x2, R32 ;  /* 0x0000000213208825 */ /* 0x004fe200078e0020 */
[----:B------:R1:W2:Y:S04]  /*01a0*/  @!P0 LDG.E.U16 R23, desc[UR4][R16.64] ;  /* 0x0000000410178981 */ /* 0x0002a8000c1e1500 */
[----:B------:R3:W2:Y:S01]  /*01b0*/  @!P0 LDG.E.U16 R30, desc[UR4][R32.64] ;  /* 0x00000004201e8981 */ /* 0x0006a2000c1e1500 */
[C---:B------:R-:W-:Y:S02]  /*01c0*/  @!P1 IMAD.IADD R25, R0.reuse, 0x1, R13 ;  /* 0x0000000100199824 */ /* 0x040fe400078e020d */
[----:B------:R-:W-:Y:S01]  /*01d0*/  @!P1 VIADD R13, R13, 0x80 ;  /* 0x000000800d0d9836 */ /* 0x000fe20000000000 */
[----:B------:R-:W-:Y:S01]  /*01e0*/  PRMT R22, RZ, 0x7610, R22 ;  /* 0x00007610ff167816 */ /* 0x000fe20000000016 */
[----:B----4-:R-:W-:Y:S01]  /*01f0*/  @!P1 IMAD.WIDE.U32 R20, R25, 0x2, R20 ;  /* 0x0000000219149825 */ /* 0x010fe200078e0014 */
[----:B-1----:R-:W1:Y:S02]  /*0200*/  LDC.64 R16, c[0x0][0x390] ;  /* 0x0000e400ff107b82 */ /* 0x002e640000000a00 */
[----:B------:R-:W-:Y:S01]  /*0210*/  ISETP.GE.U32.AND P2, PT, R13, R2, PT ;  /* 0x000000020d00720c */ /* 0x000fe20003f46070 */
[----:B0-----:R-:W-:Y:S01]  /*0220*/  @!P1 IMAD.WIDE.U32 R14, R25, 0x2, R14 ;  /* 0x00000002190e9825 */ /* 0x001fe200078e000e */
[----:B------:R-:W4:Y:S04]  /*0230*/  @!P1 LDG.E.U16 R24, desc[UR4][R20.64] ;  /* 0x0000000414189981 */ /* 0x000f28000c1e1500 */
[----:B---3--:R-:W0:Y:S07]  /*0240*/  LDC.64 R32, c[0x0][0x390] ;  /* 0x0000e400ff207b82 */ /* 0x008e2e0000000a00 */
[----:B------:R-:W-:-:S02]  /*0250*/  @!P2 IMAD.IADD R19, R0, 0x1, R13 ;  /* 0x000000010013a824 */ /* 0x000fc400078e020d */
[----:B------:R-:W-:-:S05]  /*0260*/  @!P2 VIADD R13, R13, 0x80 ;  /* 0x000000800d0da836 */ /* 0x000fca0000000000 */
[----:B------:R-:W-:Y:S01]  /*0270*/  ISETP.GE.U32.AND P0, PT, R13, R2, PT ;  /* 0x000000020d00720c */ /* 0x000fe20003f06070 */
[----:B------:R-:W-:Y:S01]  /*0280*/  @!P2 IMAD.WIDE.U32 R10, R19, 0x2, R10 ;  /* 0x00000002130aa825 */ /* 0x000fe200078e000a */
[----:B------:R-:W-:-:S04]  /*0290*/  PRMT R25, RZ, 0x7610, R25 ;  /* 0x00007610ff197816 */ /* 0x000fc80000000019 */
[----:B------:R3:W4:Y:S04]  /*02a0*/  @!P2 LDG.E.U16 R22, desc[UR4][R10.64] ;  /* 0x000000040a16a981 */ /* 0x000728000c1e1500 */
[----:B------:R5:W4:Y:S03]  /*02b0*/  @!P1 LDG.E.U16 R25, desc[UR4][R14.64] ;  /* 0x000000040e199981 */ /* 0x000b26000c1e1500 */
[----:B---3--:R-:W-:Y:S01]  /*02c0*/  @!P0 IADD3 R11, PT, PT, R0, R13, RZ ;  /* 0x0000000d000b8210 */ /* 0x008fe20007ffe0ff */
[----:B------:R-:W-:Y:S01]  /*02d0*/  @!P0 VIADD R13, R13, 0x80 ;  /* 0x000000800d0d8836 */ /* 0x000fe20000000000 */
[----:B-----5:R-:W3:Y:S04]  /*02e0*/  LDC.64 R14, c[0x0][0x398] ;  /* 0x0000e600ff0e7b82 */ /* 0x020ee80000000a00 */
[----:B------:R-:W-:Y:S01]  /*02f0*/  ISETP.GE.U32.AND P1, PT, R13, R2, PT ;  /* 0x000000020d00720c */ /* 0x000fe20003f26070 */
[----:B-1----:R-:W-:Y:S01]  /*0300*/  @!P0 IMAD.WIDE.U32 R16, R11, 0x2, R16 ;  /* 0x000000020b108825 */ /* 0x002fe200078e0010 */
[----:B------:R-:W-:-:S02]  /*0310*/  PRMT R20, RZ, 0x7610, R20 ;  /* 0x00007610ff147816 */ /* 0x000fc40000000014 */
[----:B------:R-:W-:Y:S01]  /*0320*/  PRMT R18, RZ, 0x7610, R18 ;  /* 0x00007610ff127816 */ /* 0x000fe20000000012 */
[----:B------:R-:W-:-:S03]  /*0330*/  @!P0 IMAD.WIDE.U32 R34, R11, 0x2, R34 ;  /* 0x000000020b228825 */ /* 0x000fc600078e0022 */
[----:B------:R-:W5:Y:S04]  /*0340*/  @!P0 LDG.E.U16 R20, desc[UR4][R16.64] ;  /* 0x0000000410148981 */ /* 0x000f68000c1e1500 */
[----:B------:R1:W5:Y:S01]  /*0350*/  @!P0 LDG.E.U16 R18, desc[UR4][R34.64] ;  /* 0x0000000422128981 */ /* 0x000362000c1e1500 */
[----:B------:R-:W-:Y:S01]  /*0360*/  @!P1 IMAD.IADD R11, R0, 0x1, R13 ;  /* 0x00000001000b9824 */ /* 0x000fe200078e020d */
[----:B------:R-:W-:-:S04]  /*0370*/  @!P1 IADD3 R13, PT, PT, R13, 0x80, RZ ;  /* 0x000000800d0d9810 */ /* 0x000fc80007ffe0ff */
[----:B------:R-:W-:Y:S01]  /*0380*/  ISETP.GE.U32.AND P0, PT, R13, R2, PT ;  /* 0x000000020d00720c */ /* 0x000fe20003f06070 */
[----:B------:R-:W-:Y:S01]  /*0390*/  @!P2 IMAD.WIDE.U32 R36, R19, 0x2, R36 ;  /* 0x000000021324a825 */ /* 0x000fe200078e0024 */
[----:B-1----:R-:W1:Y:S01]  /*03a0*/  LDC.64 R34, c[0x0][0x390] ;  /* 0x0000e400ff227b82 */ /* 0x002e620000000a00 */
[----:B------:R-:W-:Y:S02]  /*03b0*/  PRMT R19, RZ, 0x7610, R19 ;  /* 0x00007610ff137816 */ /* 0x000fe40000000013 */
[C---:B0-----:R-:W-:Y:S01]  /*03c0*/  @!P1 IMAD.WIDE.U32 R32, R11.reuse, 0x2, R32 ;  /* 0x000000020b209825 */ /* 0x041fe200078e0020 */
[----:B------:R-:W-:Y:S02]  /*03d0*/  PRMT R10, RZ, 0x7610, R10 ;  /* 0x00007610ff0a7816 */ /* 0x000fe4000000000a */
[----:B------:R-:W-:Y:S01]  /*03e0*/  PRMT R17, RZ, 0x7610, R17 ;  /* 0x00007610ff117816 */ /* 0x000fe20000000011 */
[----:B---3--:R-:W-:Y:S01]  /*03f0*/  @!P1 IMAD.WIDE.U32 R14, R11, 0x2, R14 ;  /* 0x000000020b0e9825 */ /* 0x008fe200078e000e */
[----:B------:R0:W3:Y:S04]  /*0400*/  @!P2 LDG.E.U16 R19, desc[UR4][R36.64] ;  /* 0x000000042413a981 */ /* 0x0000e8000c1e1500 */
[----:B------:R0:W3:Y:S04]  /*0410*/  @!P1 LDG.E.U16 R10, desc[UR4][R32.64] ;  /* 0x00000004200a9981 */ /* 0x0000e8000c1e1500 */
[----:B------:R1:W3:Y:S01]  /*0420*/  @!P1 LDG.E.U16 R17, desc[UR4][R14.64] ;  /* 0x000000040e119981 */ /* 0x0002e2000c1e1500 */
[----:B0-----:R-:W0:Y:S08]  /*0430*/  LDC.64 R36, c[0x0][0x398] ;  /* 0x0000e600ff247b82 */ /* 0x001e300000000a00 */
[----:B------:R-:W0:Y:S01]  /*0440*/  LDC.64 R32, c[0x0][0x390] ;  /* 0x0000e400ff207b82 */ /* 0x000e220000000a00 */
[----:B-1----:R-:W-:-:S02]  /*0450*/  @!P0 IMAD.IADD R15, R0, 0x1, R13 ;  /* 0x00000001000f8824 */ /* 0x002fc400078e020d */
[----:B------:R-:W-:-:S05]  /*0460*/  @!P0 VIADD R13, R13, 0x80 ;  /* 0x000000800d0d8836 */ /* 0x000fca0000000000 */
[----:B------:R-:W-:Y:S01]  /*0470*/  ISETP.GE.U32.AND P1, PT, R13, R2, PT ;  /* 0x000000020d00720c */ /* 0x000fe20003f26070 */
[----:B------:R-:W-:Y:S01]  /*0480*/  @!P0 IMAD.WIDE.U32 R34, R15, 0x2, R34 ;  /* 0x000000020f228825 */ /* 0x000fe200078e0022 */
[----:B------:R-:W-:Y:S02]  /*0490*/  PRMT R11, RZ, 0x7610, R11 ;  /* 0x00007610ff0b7816 */ /* 0x000fe4000000000b */
[----:B------:R-:W-:-:S04]  /*04a0*/  PRMT R16, RZ, 0x7610, R16 ;  /* 0x00007610ff107816 */ /* 0x000fc80000000010 */
[----:B------:R1:W3:Y:S01]  /*04b0*/  @!P0 LDG.E.U16 R11, desc[UR4][R34.64] ;  /* 0x00000004220b8981 */ /* 0x0002e2000c1e1500 */
[----:B0-----:R-:W-:Y:S01]  /*04c0*/  @!P0 IMAD.WIDE.U32 R36, R15, 0x2, R36 ;  /* 0x000000020f248825 */ /* 0x001fe200078e0024 */
[----:B------:R-:W-:-:S04]  /*04d0*/  PRMT R14, RZ, 0x7610, R14 ;  /* 0x00007610ff0e7816 */ /* 0x000fc8000000000e */
[----:B------:R0:W3:Y:S01]  /*04e0*/  @!P0 LDG.E.U16 R16, desc[UR4][R36.64] ;  /* 0x0000000424108981 */ /* 0x0000e2000c1e1500 */
[----:B-1----:R-:W-:-:S05]  /*04f0*/  @!P1 IADD3 R34, PT, PT, R0, R13, RZ ;  /* 0x0000000d00229210 */ /* 0x002fca0007ffe0ff */
[----:B------:R-:W-:Y:S01]  /*0500*/  @!P1 IMAD.WIDE.U32 R32, R34, 0x2, R32 ;  /* 0x0000000222209825 */ /* 0x000fe200078e0020 */
[----:B0-----:R-:W0:Y:S04]  /*0510*/  LDC.64 R36, c[0x0][0x398] ;  /* 0x0000e600ff247b82 */ /* 0x001e280000000a00 */
[----:B------:R1:W3:Y:S01]  /*0520*/  @!P1 LDG.E.U16 R14, desc[UR4][R32.64] ;  /* 0x00000004200e9981 */ /* 0x0002e2000c1e1500 */
[----:B------:R-:W-:-:S03]  /*0530*/  @!P1 VIADD R13, R13, 0x80 ;  /* 0x000000800d0d9836 */ /* 0x000fc60000000000 */
[----:B-1----:R-:W1:Y:S02]  /*0540*/  LDC.64 R32, c[0x0][0x390] ;  /* 0x0000e400ff207b82 */ /* 0x002e640000000a00 */
[----:B------:R-:W-:Y:S01]  /*0550*/  ISETP.GE.U32.AND P0, PT, R13, R2, PT ;  /* 0x000000020d00720c */ /* 0x000fe20003f06070 */
[----:B0-----:R-:W-:-:S12]  /*0560*/  @!P1 IMAD.WIDE.U32 R34, R34, 0x2, R36 ;  /* 0x0000000222229825 */ /* 0x001fd800078e0024 */
[----:B------:R-:W-:-:S05]  /*0570*/  @!P0 IADD3 R13, PT, PT, R0, R13, RZ ;  /* 0x0000000d000d8210 */ /* 0x000fca0007ffe0ff */
[----:B-1----:R-:W-:Y:S02]  /*0580*/  @!P0 IMAD.WIDE.U32 R36, R13, 0x2, R32 ;  /* 0x000000020d248825 */ /* 0x002fe400078e0020 */
[----:B------:R-:W0:Y:S01]  /*0590*/  LDC.64 R32, c[0x0][0x398] ;  /* 0x0000e600ff207b82 */ /* 0x000e220000000a00 */
[----:B------:R-:W-:Y:S02]  /*05a0*/  PRMT R15, RZ, 0x7610, R15 ;  /* 0x00007610ff0f7816 */ /* 0x000fe4000000000f */
[----:B------:R-:W-:-:S04]  /*05b0*/  PRMT R12, RZ, 0x7610, R12 ;  /* 0x00007610ff0c7816 */ /* 0x000fc8000000000c */
[----:B------:R-:W3:Y:S04]  /*05c0*/  @!P1 LDG.E.U16 R15, desc[UR4][R34.64] ;  /* 0x00000004220f9981 */ /* 0x000ee8000c1e1500 */
[----:B------:R-:W3:Y:S01]  /*05d0*/  @!P0 LDG.E.U16 R12, desc[UR4][R36.64] ;  /* 0x00000004240c8981 */ /* 0x000ee2000c1e1500 */
[----:B0-----:R-:W-:Y:S01]  /*05e0*/  @!P0 IMAD.WIDE.U32 R32, R13, 0x2, R32 ;  /* 0x000000020d208825 */ /* 0x001fe200078e0020 */
[----:B------:R-:W-:-:S06]  /*05f0*/  PRMT R13, RZ, 0x7610, R13 ;  /* 0x00007610ff0d7816 */ /* 0x000fcc000000000d */
[----:B------:R-:W3:Y:S01]  /*0600*/  @!P0 LDG.E.U16 R13, desc[UR4][R32.64] ;  /* 0x00000004200d8981 */ /* 0x000ee2000c1e1500 */
[C---:B------:R-:W-:Y:S01]  /*0610*/  ISETP.GE.U32.AND P0, PT, R3.reuse, R2, PT ;  /* 0x000000020300720c */ /* 0x040fe20003f06070 */
[----:B------:R-:W-:-:S05]  /*0620*/  VIADD R21, R3, 0x80 ;  /* 0x0000008003157836 */ /* 0x000fca0000000000 */
[----:B------:R-:W-:Y:S02]  /*0630*/  ISETP.GE.U32.AND P5, PT, R21, R2, PT ;  /* 0x000000021500720c */ /* 0x000fe40003fa6070 */
[----:B------:R-:W-:-:S04]  /*0640*/  IADD3 R27, PT, PT, R3, 0x100, RZ ;  /* 0x00000100031b7810 */ /* 0x000fc80007ffe0ff */
[----:B------:R-:W-:Y:S01]  /*0650*/  ISETP.GE.U32.AND P1, PT, R27, R2, PT ;  /* 0x000000021b00720c */ /* 0x000fe20003f26070 */
[----:B------:R-:W-:-:S05]  /*0660*/  VIADD R27, R3, 0x280 ;  /* 0x00000280031b7836 */ /* 0x000fca0000000000 */
[----:B------:R-:W-:Y:S02]  /*0670*/  ISETP.GE.U32.AND P4, PT, R27, R2, PT ;  /* 0x000000021b00720c */ /* 0x000fe40003f86070 */
[----:B------:R-:W-:Y:S01]  /*0680*/  @!P0 IADD3 R27, PT, PT, R0, R3, RZ ;  /* 0x00000003001b8210 */ /* 0x000fe20007ffe0ff */
[----:B------:R-:W-:Y:S04]  /*0690*/  BSSY.RECONVERGENT B0, `(.L_x_2930) ;  /* 0x0000059000007945 */ /* 0x000fe80003800200 */
[----:B------:R-:W-:Y:S01]  /*06a0*/  BSSY.RELIABLE B1, `(.L_x_2931) ;  /* 0x0000051000017945 */ /* 0x000fe20003800100 */
[----:B--2---:R-:W-:Y:S02]  /*06b0*/  @!P0 HADD2.F32 R23, -RZ, R23.H0_H0 ;  /* 0x20000017ff178230 */ /* 0x004fe40000004100 */
[----:B------:R-:W-:-:S05]  /*06c0*/  @!P0 HADD2.F32 R30, -RZ, R30.H0_H0 ;  /* 0x2000001eff1e8230 */ /* 0x000fca0000004100 */
[----:B------:R-:W-:Y:S02]  /*06d0*/  @!P0 FMNMX.FTZ R23, R23, R30, PT ;  /* 0x0000001e17178209 */ /* 0x000fe40003810000 */
[----:B------:R-:W0:Y:S01]  /*06e0*/  @!P0 LDC.64 R30, c[0x0][0x388] ;  /* 0x0000e200ff1e8b82 */ /* 0x000e220000000a00 */
[----:B----4-:R-:W-:Y:S01]  /*06f0*/  @!P5 HADD2.F32 R24, -RZ, R24.H0_H0 ;  /* 0x20000018ff18d230 */ /* 0x010fe20000004100 */
[----:B------:R-:W-:Y:S02]  /*0700*/  @!P0 F2FP.F16.F32.PACK_AB R26, RZ, R23 ;  /* 0x00000017ff1a823e */ /* 0x000fe400000000ff */
[----:B------:R-:W-:Y:S01]  /*0710*/  IADD3 R23, PT, PT, R3, 0x300, RZ ;  /* 0x0000030003177810 */ /* 0x000fe20007ffe0ff */
[----:B------:R-:W-:-:S05]  /*0720*/  @!P5 HADD2.F32 R25, -RZ, R25.H0_H0 ;  /* 0x20000019ff19d230 */ /* 0x000fca0000004100 */
[----:B------:R-:W-:Y:S01]  /*0730*/  @!P5 FMNMX.FTZ R24, R24, R25, PT ;  /* 0x000000191818d209 */ /* 0x000fe20003810000 */
[----:B------:R-:W-:-:S05]  /*0740*/  VIADD R25, R3, 0x180 ;  /* 0x0000018003197836 */ /* 0x000fca0000000000 */
[----:B------:R-:W-:Y:S02]  /*0750*/  ISETP.GE.U32.AND P2, PT, R25, R2, PT ;  /* 0x000000021900720c */ /* 0x000fe40003f46070 */
[----:B------:R-:W-:-:S04]  /*0760*/  IADD3 R25, PT, PT, R3, 0x200, RZ ;  /* 0x0000020003197810 */ /* 0x000fc80007ffe0ff */
[----:B------:R-:W-:Y:S01]  /*0770*/  ISETP.GE.U32.AND P3, PT, R25, R2, PT ;  /* 0x000000021900720c */ /* 0x000fe20003f66070 */
[----:B------:R-:W-:Y:S01]  /*0780*/  VIADD R25, R3, 0x380 ;  /* 0x0000038003197836 */ /* 0x000fe20000000000 */
[----:B------:R-:W-:Y:S01]  /*0790*/  @!P5 F2FP.F16.F32.PACK_AB R28, RZ, R24 ;  /* 0x00000018ff1cd23e */ /* 0x000fe200000000ff */
[----:B0-----:R-:W-:Y:S01]  /*07a0*/  @!P0 IMAD.WIDE.U32 R30, R27, 0x2, R30 ;  /* 0x000000021b1e8825 */ /* 0x001fe200078e001e */
[-C--:B------:R-:W-:Y:S02]  /*07b0*/  ISETP.GE.U32.AND P6, PT, R23, R2.reuse, PT ;  /* 0x000000021700720c */ /* 0x080fe40003fc6070 */
[-C--:B------:R-:W-:Y:S01]  /*07c0*/  ISETP.GE.U32.AND P5, PT, R25, R2.reuse, PT ;  /* 0x000000021900720c */ /* 0x080fe20003fa6070 */
[----:B------:R-:W-:Y:S01]  /*07d0*/  @!P0 IMAD.MOV.U32 R3, RZ, RZ, R21 ;  /* 0x000000ffff038224 */ /* 0x000fe200078e0015 */
[----:B------:R0:W-:Y:S04]  /*07e0*/  @!P0 STG.E.U16 desc[UR4][R30.64], R26 ;  /* 0x0000001a1e008986 */ /* 0x0001e8000c101504 */
[----:B------:R-:W-:Y:S01]  /*07f0*/  ISETP.GE.U32.AND P0, PT, R3, R2, PT ;  /* 0x000000020300720c */ /* 0x000fe20003f06070 */
[----:B------:R-:W-:-:S02]  /*0800*/  @!P1 HADD2.F32 R22, -RZ, R22.H0_H0 ;  /* 0x20000016ff169230 */ /* 0x000fc40000004100 */
[----:B-----5:R-:W-:Y:S02]  /*0810*/  @!P2 HADD2.F32 R20, -RZ, R20.H0_H0 ;  /* 0x20000014ff14a230 */ /* 0x020fe40000004100 */
[----:B------:R-:W-:Y:S02]  /*0820*/  @!P2 HADD2.F32 R23, -RZ, R18.H0_H0 ;  /* 0x20000012ff17a230 */ /* 0x000fe40000004100 */
[----:B---3--:R-:W-:Y:S02]  /*0830*/  @!P1 HADD2.F32 R19, -RZ, R19.H0_H0 ;  /* 0x20000013ff139230 */ /* 0x008fe40000004100 */
[----:B------:R-:W-:Y:S02]  /*0840*/  @!P3 HADD2.F32 R10, -RZ, R10.H0_H0 ;  /* 0x2000000aff0ab230 */ /* 0x000fe40000004100 */
[----:B------:R-:W-:Y:S01]  /*0850*/  @!P3 HADD2.F32 R17, -RZ, R17.H0_H0 ;  /* 0x20000011ff11b230 */ /* 0x000fe20000004100 */
[----:B------:R-:W-:Y:S02]  /*0860*/  @!P1 FMNMX.FTZ R18, R22, R19, PT ;  /* 0x0000001316129209 */ /* 0x000fe40003810000 */
[----:B------:R-:W-:-:S02]  /*0870*/  @!P2 FMNMX.FTZ R19, R20, R23, PT ;  /* 0x000000171413a209 */ /* 0x000fc40003810000 */
[----:B------:R-:W-:Y:S02]  /*0880*/  @!P3 FMNMX.FTZ R10, R10, R17, PT ;  /* 0x000000110a0ab209 */ /* 0x000fe40003810000 */
[----:B------:R-:W-:Y:S02]  /*0890*/  @!P1 F2FP.F16.F32.PACK_AB R4, RZ, R18 ;  /* 0x00000012ff04923e */ /* 0x000fe400000000ff */
[----:B------:R-:W-:Y:S02]  /*08a0*/  @!P2 F2FP.F16.F32.PACK_AB R5, RZ, R19 ;  /* 0x00000013ff05a23e */ /* 0x000fe400000000ff */
[----:B------:R-:W-:Y:S01]  /*08b0*/  @!P3 F2FP.F16.F32.PACK_AB R6, RZ, R10 ;  /* 0x0000000aff06b23e */ /* 0x000fe200000000ff */
[----:B------:R-:W-:Y:S02]  /*08c0*/  @!P4 HADD2.F32 R11, -RZ, R11.H0_H0 ;  /* 0x2000000bff0bc230 */ /* 0x000fe40000004100 */
[----:B------:R-:W-:-:S05]  /*08d0*/  @!P4 HADD2.F32 R16, -RZ, R16.H0_H0 ;  /* 0x20000010ff10c230 */ /* 0x000fca0000004100 */
[----:B------:R-:W-:Y:S01]  /*08e0*/  @!P4 FMNMX.FTZ R11, R11, R16, PT ;  /* 0x000000100b0bc209 */ /* 0x000fe20003810000 */
[----:B------:R-:W-:-:S03]  /*08f0*/  @!P6 HADD2.F32 R14, -RZ, R14.H0_H0 ;  /* 0x2000000eff0ee230 */ /* 0x000fc60000004100 */
[----:B------:R-:W-:Y:S01]  /*0900*/  @!P4 F2FP.F16.F32.PACK_AB R7, RZ, R11 ;  /* 0x0000000bff07c23e */ /* 0x000fe200000000ff */
[----:B------:R-:W-:Y:S02]  /*0910*/  @!P6 HADD2.F32 R15, -RZ, R15.H0_H0 ;  /* 0x2000000fff0fe230 */ /* 0x000fe40000004100 */
[----:B------:R-:W-:-:S03]  /*0920*/  @!P5 HADD2.F32 R12, -RZ, R12.H0_H0 ;  /* 0x2000000cff0cd230 */ /* 0x000fc60000004100 */
[----:B------:R-:W-:-:S04]  /*0930*/  @!P6 FMNMX.FTZ R14, R14, R15, PT ;  /* 0x0000000f0e0ee209 */ /* 0x000fc80003810000 */
[----:B------:R-:W-:Y:S01]  /*0940*/  @!P6 F2FP.F16.F32.PACK_AB R8, RZ, R14 ;  /* 0x0000000eff08e23e */ /* 0x000fe200000000ff */
[----:B------:R-:W-:-:S05]  /*0950*/  @!P5 HADD2.F32 R13, -RZ, R13.H0_H0 ;  /* 0x2000000dff0dd230 */ /* 0x000fca0000004100 */
[----:B------:R-:W-:-:S04]  /*0960*/  @!P5 FMNMX.FTZ R12, R12, R13, PT ;  /* 0x0000000d0c0cd209 */ /* 0x000fc80003810000 */
[----:B------:R-:W-:Y:S01]  /*0970*/  @!P5 F2FP.F16.F32.PACK_AB R9, RZ, R12 ;  /* 0x0000000cff09d23e */ /* 0x000fe200000000ff */
        /* <DEDUP_REMOVED lines=9> */
[----:B------:R-:W-:Y:S01]  /*0a10*/  IADD3 R13, PT, PT, R0, R3, RZ ;  /* 0x00000003000d7210 */ /* 0x000fe20007ffe0ff */
[----:B------:R-:W-:-:S04]  /*0a20*/  VIADD R3, R3, 0x80 ;  /* 0x0000008003037836 */ /* 0x000fc80000000000 */
[----:B0-----:R-:W-:-:S05]  /*0a30*/  IMAD.WIDE.U32 R10, R13, 0x2, R10 ;  /* 0x000000020d0a7825 */ /* 0x001fca00078e000a */
[----:B------:R0:W-:Y:S02]  /*0a40*/  STG.E.U16 desc[UR4][R10.64], R4 ;  /* 0x000000040a007986 */ /* 0x0001e4000c101504 */
.L_x_2932:
[----:B------:R-:W-:-:S13]  /*0a50*/  ISETP.GE.U32.AND P0, PT, R3, R2, PT ;  /* 0x000000020300720c */ /* 0x000fda0003f06070 */
[----:B------:R-:W-:Y:S05]  /*0a60*/  @P0 BRA `(.L_x_2934) ;  /* 0x0000000000300947 */ /* 0x000fea0003800000 */
[----:B0-----:R-:W0:Y:S01]  /*0a70*/  LDC.64 R10, c[0x0][0x388] ;  /* 0x0000e200ff0a7b82 */ /* 0x001e220000000a00 */
[----:B------:R-:W-:Y:S01]  /*0a80*/  IADD3 R13, PT, PT, R0, R3, RZ ;  /* 0x00000003000d7210 */ /* 0x000fe20007ffe0ff */
[----:B------:R-:W-:-:S04]  /*0a90*/  VIADD R3, R3, 0x80 ;  /* 0x0000008003037836 */ /* 0x000fc80000000000 */
[----:B0-----:R-:W-:-:S05]  /*0aa0*/  IMAD.WIDE.U32 R10, R13, 0x2, R10 ;  /* 0x000000020d0a7825 */ /* 0x001fca00078e000a */
[----:B------:R1:W-:Y:S02]  /*0ab0*/  STG.E.U16 desc[UR4][R10.64], R5 ;  /* 0x000000050a007986 */ /* 0x0003e4000c101504 */
.L_x_2933:
[----:B------:R-:W-:-:S13]  /*0ac0*/  ISETP.GE.U32.AND P0, PT, R3, R2, PT ;  /* 0x000000020300720c */ /* 0x000fda0003f06070 */
[----:B------:R-:W-:Y:S05]  /*0ad0*/  @P0 BRA `(.L_x_2935) ;  /* 0x0000000000340947 */ /* 0x000fea0003800000 */
[----:B-1----:R-:W1:Y:S01]  /*0ae0*/  LDC.64 R4, c[0x0][0x388] ;  /* 0x0000e200ff047b82 */ /* 0x002e620000000a00 */
[----:B0-----:R-:W-:Y:S01]  /*0af0*/  IADD3 R11, PT, PT, R0, R3, RZ ;  /* 0x00000003000b7210 */ /* 0x001fe20007ffe0ff */
[----:B------:R-:W-:-:S04]  /*0b00*/  VIADD R3, R3, 0x80 ;  /* 0x0000008003037836 */ /* 0x000fc80000000000 */
[----:B-1----:R-:W-:-:S05]  /*0b10*/  IMAD.WIDE.U32 R4, R11, 0x2, R4 ;  /* 0x000000020b047825 */ /* 0x002fca00078e0004 */
[----:B------:R1:W-:Y:S02]  /*0b20*/  STG.E.U16 desc[UR4][R4.64], R6 ;  /* 0x0000000604007986 */ /* 0x0003e4000c101504 */
.L_x_2934:
        /* <DEDUP_REMOVED lines=8> */
.L_x_2935:
[----:B------:R-:W-:Y:S05]  /*0bb0*/  BSYNC.RELIABLE B1 ;  /* 0x0000000000017941 */ /* 0x000fea0003800100 */
.L_x_2931:
[----:B------:R-:W-:-:S13]  /*0bc0*/  ISETP.GE.U32.AND P0, PT, R3, R2, PT ;  /* 0x000000020300720c */ /* 0x000fda0003f06070 */
[----:B-12---:R-:W1:Y:S01]  /*0bd0*/  @!P0 LDC.64 R4, c[0x0][0x388] ;  /* 0x0000e200ff048b82 */ /* 0x006e620000000a00 */
[----:B------:R-:W-:Y:S01]  /*0be0*/  @!P0 IADD3 R7, PT, PT, R0, R3, RZ ;  /* 0x0000000300078210 */ /* 0x000fe20007ffe0ff */
[----:B------:R-:W-:-:S04]  /*0bf0*/  @!P0 VIADD R3, R3, 0x80 ;  /* 0x0000008003038836 */ /* 0x000fc80000000000 */
[----:B-1----:R-:W-:-:S05]  /*0c00*/  @!P0 IMAD.WIDE.U32 R4, R7, 0x2, R4 ;  /* 0x0000000207048825 */ /* 0x002fca00078e0004 */
[----:B------:R2:W-:Y:S02]  /*0c10*/  @!P0 STG.E.U16 desc[UR4][R4.64], R8 ;  /* 0x0000000804008986 */ /* 0x0005e4000c101504 */
.L_x_2936:
[----:B------:R-:W-:Y:S05]  /*0c20*/  BSYNC.RECONVERGENT B0 ;  /* 0x0000000000007941 */ /* 0x000fea0003800200 */
.L_x_2930:
        /* <DEDUP_REMOVED lines=8> */
.L_x_2929:
[----:B------:R-:W0:Y:S01]  /*0cb0*/  S2R R4, SR_TID.X ;  /* 0x0000000000047919 */ /* 0x000e220000002100 */
[----:B------:R-:W1:Y:S08]  /*0cc0*/  LDC.64 R6, c[0x0][0x398] ;  /* 0x0000e600ff067b82 */ /* 0x000e700000000a00 */
[----:B------:R-:W2:Y:S01]  /*0cd0*/  LDC.64 R2, c[0x0][0x390] ;  /* 0x0000e400ff027b82 */ /* 0x000ea20000000a00 */
[----:B-1----:R-:W-:-:S04]  /*0ce0*/  IMAD.WIDE.U32 R6, R0, 0x2, R6 ;  /* 0x0000000200067825 */ /* 0x002fc800078e0006 */
[----:B0-----:R-:W-:-:S04]  /*0cf0*/  IMAD.WIDE.U32 R12, R4, 0x4, R6 ;  /* 0x00000004040c7825 */ /* 0x001fc800078e0006 */
[----:B--2---:R-:W-:Y:S01]  /*0d00*/  IMAD.WIDE.U32 R2, R0, 0x2, R2 ;  /* 0x0000000200027825 */ /* 0x004fe200078e0002 */
[----:B------:R-:W2:Y:S04]  /*0d10*/  LDG.E R15, desc[UR4][R12.64] ;  /* 0x000000040c0f7981 */ /* 0x000ea8000c1e1900 */
[----:B------:R-:W3:Y:S01]  /*0d20*/  LDG.E R16, desc[UR4][R12.64+0x200] ;  /* 0x000200040c107981 */ /* 0x000ee2000c1e1900 */
[----:B------:R-:W-:Y:S02]  /*0d30*/  IMAD.WIDE.U32 R10, R4, 0x4, R2 ;  /* 0x00000004040a7825 */ /* 0x000fe400078e0002 */
[----:B------:R-:W0:Y:S01]  /*0d40*/  LDC.64 R2, c[0x0][0x388] ;  /* 0x0000e200ff027b82 */ /* 0x000e220000000a00 */
[----:B------:R-:W4:Y:S04]  /*0d50*/  LDG.E R6, desc[UR4][R12.64+0x400] ;  /* 0x000400040c067981 */ /* 0x000f28000c1e1900 */
[----:B------:R-:W5:Y:S04]  /*0d60*/  LDG.E R14, desc[UR4][R10.64+0x200] ;  /* 0x000200040a0e7981 */ /* 0x000f68000c1e1900 */
[----:B------:R-:W4:Y:S04]  /*0d70*/  LDG.E R5, desc[UR4][R10.64+0x400] ;  /* 0x000400040a057981 */ /* 0x000f28000c1e1900 */
[----:B------:R-:W4:Y:S04]  /*0d80*/  LDG.E R7, desc[UR4][R10.64+0x600] ;  /* 0x000600040a077981 */ /* 0x000f28000c1e1900 */
[----:B------:R-:W4:Y:S04]  /*0d90*/  LDG.E R8, desc[UR4][R12.64+0x600] ;  /* 0x000600040c087981 */ /* 0x000f28000c1e1900 */
[----:B------:R3:W4:Y:S01]  /*0da0*/  LDG.E R9, desc[UR4][R10.64] ;  /* 0x000000040a097981 */ /* 0x000722000c1e1900 */
[----:B0-----:R-:W-:-:S04]  /*0db0*/  IMAD.WIDE.U32 R2, R0, 0x2, R2 ;  /* 0x0000000200027825 */ /* 0x001fc800078e0002 */
[----:B------:R-:W-:-:S04]  /*0dc0*/  IMAD.WIDE.U32 R2, R4, 0x4, R2 ;  /* 0x0000000404027825 */ /* 0x000fc800078e0002 */
[--C-:B--2---:R-:W-:Y:S02]  /*0dd0*/  HADD2.F32 R18, -RZ, R15.reuse.H0_H0 ;  /* 0x2000000fff127230 */ /* 0x104fe40000004100 */
[----:B------:R-:W-:Y:S02]  /*0de0*/  HADD2.F32 R20, -RZ, R15.H1_H1 ;  /* 0x3000000fff147230 */ /* 0x000fe40000004100 */
[----:B---3--:R-:W-:Y:S02]  /*0df0*/  HADD2.F32 R10, -RZ, R16.H0_H0 ;  /* 0x20000010ff0a7230 */ /* 0x008fe40000004100 */
[----:B-----5:R-:W-:Y:S02]  /*0e00*/  HADD2.F32 R15, -RZ, R14.H0_H0 ;  /* 0x2000000eff0f7230 */ /* 0x020fe40000004100 */
[----:B----4-:R-:W-:-:S03]  /*0e10*/  HADD2.F32 R0, -RZ, R5.H0_H0 ;  /* 0x20000005ff007230 */ /* 0x010fc60000004100 */
[----:B------:R-:W-:Y:S01]  /*0e20*/  FMNMX.FTZ R10, R15, R10, PT ;  /* 0x0000000a0f0a7209 */ /* 0x000fe20003810000 */
[----:B------:R-:W-:Y:S02]  /*0e30*/  HADD2.F32 R12, -RZ, R5.H1_H1 ;  /* 0x30000005ff0c7230 */ /* 0x000fe40000004100 */
[--C-:B------:R-:W-:Y:S02]  /*0e40*/  HADD2.F32 R13, -RZ, R7.reuse.H0_H0 ;  /* 0x20000007ff0d7230 */ /* 0x100fe40000004100 */
[----:B------:R-:W-:Y:S02]  /*0e50*/  HADD2.F32 R15, -RZ, R7.H1_H1 ;  /* 0x30000007ff0f7230 */ /* 0x000fe40000004100 */
[--C-:B------:R-:W-:Y:S02]  /*0e60*/  HADD2.F32 R5, -RZ, R6.reuse.H0_H0 ;  /* 0x20000006ff057230 */ /* 0x100fe40000004100 */
[----:B------:R-:W-:Y:S02]  /*0e70*/  HADD2.F32 R7, -RZ, R6.H1_H1 ;  /* 0x30000006ff077230 */ /* 0x000fe40000004100 */
[----:B------:R-:W-:-:S02]  /*0e80*/  HADD2.F32 R6, -RZ, R8.H0_H0 ;  /* 0x20000008ff067230 */ /* 0x000fc40000004100 */
[--C-:B------:R-:W-:Y:S02]  /*0e90*/  HADD2.F32 R17, -RZ, R9.reuse.H0_H0 ;  /* 0x20000009ff117230 */ /* 0x100fe40000004100 */
[----:B------:R-:W-:Y:S02]  /*0ea0*/  HADD2.F32 R19, -RZ, R9.H1_H1 ;  /* 0x30000009ff137230 */ /* 0x000fe40000004100 */
[----:B------:R-:W-:Y:S02]  /*0eb0*/  HADD2.F32 R14, -RZ, R14.H1_H1 ;  /* 0x3000000eff0e7230 */ /* 0x000fe40000004100 */
[----:B------:R-:W-:Y:S02]  /*0ec0*/  HADD2.F32 R11, -RZ, R16.H1_H1 ;  /* 0x30000010ff0b7230 */ /* 0x000fe40000004100 */
[----:B------:R-:W-:Y:S01]  /*0ed0*/  HADD2.F32 R8, -RZ, R8.H1_H1 ;  /* 0x30000008ff087230 */ /* 0x000fe20000004100 */
[----:B------:R-:W-:Y:S02]  /*0ee0*/  FMNMX.FTZ R9, R17, R18, PT ;  /* 0x0000001211097209 */ /* 0x000fe40003810000 */
[----:B------:R-:W-:-:S02]  /*0ef0*/  FMNMX.FTZ R20, R19, R20, PT ;  /* 0x0000001413147209 */ /* 0x000fc40003810000 */
[----:B------:R-:W-:Y:S02]  /*0f00*/  FMNMX.FTZ R11, R14, R11, PT ;  /* 0x0000000b0e0b7209 */ /* 0x000fe40003810000 */
[----:B------:R-:W-:Y:S02]  /*0f10*/  FMNMX.FTZ R0, R0, R5, PT ;  /* 0x0000000500007209 */ /* 0x000fe40003810000 */
[----:B------:R-:W-:Y:S02]  /*0f20*/  FMNMX.FTZ R7, R12, R7, PT ;  /* 0x000000070c077209 */ /* 0x000fe40003810000 */
[----:B------:R-:W-:Y:S02]  /*0f30*/  FMNMX.FTZ R6, R13, R6, PT ;  /* 0x000000060d067209 */ /* 0x000fe40003810000 */
[----:B------:R-:W-:Y:S02]  /*0f40*/  FMNMX.FTZ R15, R15, R8, PT ;  /* 0x000000080f0f7209 */ /* 0x000fe40003810000 */
[----:B------:R-:W-:-:S02]  /*0f50*/  F2FP.F16.F32.PACK_AB R9, R20, R9 ;  /* 0x000000091409723e */ /* 0x000fc400000000ff */
[----:B------:R-:W-:Y:S02]  /*0f60*/  F2FP.F16.F32.PACK_AB R11, R11, R10 ;  /* 0x0000000a0b0b723e */ /* 0x000fe400000000ff */
[----:B------:R-:W-:Y:S02]  /*0f70*/  F2FP.F16.F32.PACK_AB R7, R7, R0 ;  /* 0x000000000707723e */ /* 0x000fe400000000ff */
[----:B------:R-:W-:Y:S01]  /*0f80*/  F2FP.F16.F32.PACK_AB R15, R15, R6 ;  /* 0x000000060f0f723e */ /* 0x000fe200000000ff */
[----:B------:R-:W-:Y:S04]  /*0f90*/  STG.E desc[UR4][R2.64], R9 ;  /* 0x0000000902007986 */ /* 0x000fe8000c101904 */
[----:B------:R-:W-:Y:S04]  /*0fa0*/  STG.E desc[UR4][R2.64+0x200], R11 ;  /* 0x0002000b02007986 */ /* 0x000fe8000c101904 */
[----:B------:R-:W-:Y:S04]  /*0fb0*/  STG.E desc[UR4][R2.64+0x400], R7 ;  /* 0x0004000702007986 */ /* 0x000fe8000c101904 */
[----:B------:R-:W-:Y:S01]  /*0fc0*/  STG.E desc[UR4][R2.64+0x600], R15 ;  /* 0x0006000f02007986 */ /* 0x000fe2000c101904 */
[----:B------:R-:W-:Y:S05]  /*0fd0*/  EXIT ;  /* 0x000000000000794d */ /* 0x000fea0003800000 */
.L_x_2937:
        /* <DEDUP_REMOVED lines=10> */
.L_x_40887:


//--------------------- .text._ZN2at6native29vectorized_elementwise_kernelILi4ENS0_13BinaryFunctorIN3c104HalfES4_S4_ZZZNS0_16fmin_kernel_cudaERNS_18TensorIteratorBaseEENKUlvE_clEvENKUlvE1_clEvEUlS4_S4_E_EESt5arrayIPcLm3EEEEviT0_T1_ --------------------------
	.section	.text._ZN2at6native29vectorized_elementwise_kernelILi4ENS0_13BinaryFunctorIN3c104HalfES4_S4_ZZZNS0_16fmin_kernel_cudaERNS_18TensorIteratorBaseEENKUlvE_clEvENKUlvE1_clEvEUlS4_S4_E_EESt5arrayIPcLm3EEEEviT0_T1_,"ax",@progbits
	.align	128
        .global         _ZN2at6native29vectorized_elementwise_kernelILi4ENS0_13BinaryFunctorIN3c104HalfES4_S4_ZZZNS0_16fmin_kernel_cudaERNS_18TensorIteratorBaseEENKUlvE_clEvENKUlvE1_clEvEUlS4_S4_E_EESt5arrayIPcLm3EEEEviT0_T1_
        .type           _ZN2at6native29vectorized_elementwise_kernelILi4ENS0_13BinaryFunctorIN3c104HalfES4_S4_ZZZNS0_16fmin_kernel_cudaERNS_18TensorIteratorBaseEENKUlvE_clEvENKUlvE1_clEvEUlS4_S4_E_EESt5arrayIPcLm3EEEEviT0_T1_,@function
        .size           _ZN2at6native29vectorized_elementwise_kernelILi4ENS0_13BinaryFunctorIN3c104HalfES4_S4_ZZZNS0_16fmin_kernel_cudaERNS_18TensorIteratorBaseEENKUlvE_clEvENKUlvE1_clEvEUlS4_S4_E_EESt5arrayIPcLm3EEEEviT0_T1_,(.L_x_40888 - _ZN2at6native29vectorized_elementwise_kernelILi4ENS0_13BinaryFunctorIN3c104HalfES4_S4_ZZZNS0_16fmin_kernel_cudaERNS_18TensorIteratorBaseEENKUlvE_clEvENKUlvE1_clEvEUlS4_S4_E_EESt5arrayIPcLm3EEEEviT0_T1_)
        .other          _ZN2at6native29vectorized_elementwise_kernelILi4ENS0_13BinaryFunctorIN3c104HalfES4_S4_ZZZNS0_16fmin_kernel_cudaERNS_18TensorIteratorBaseEENKUlvE_clEvENKUlvE1_clEvEUlS4_S4_E_EESt5arrayIPcLm3EEEEviT0_T1_,@"STO_CUDA_ENTRY STV_DEFAULT"
_ZN2at6native29vectorized_elementwise_kernelILi4ENS0_13BinaryFunctorIN3c104HalfES4_S4_ZZZNS0_16fmin_kernel_cudaERNS_18TensorIteratorBaseEENKUlvE_clEvENKUlvE1_clEvEUlS4_S4_E_EESt5arrayIPcLm3EEEEviT0_T1_:
.text._ZN2at6native29vectorized_elementwise_kernelILi4ENS0_13BinaryFunctorIN3c104HalfES4_S4_ZZZNS0_16fmin_kernel_cudaERNS_18TensorIteratorBaseEENKUlvE_clEvENKUlvE1_clEvEUlS4_S4_E_EESt5arrayIPcLm3EEEEviT0_T1_:
        /* <DEDUP_REMOVED lines=165> */
.L_x_2941:
[----:B------:R-:W-:-:S13]  /*0a50*/  ISETP.GE.U32.AND P0, PT, R3, R2, PT ;  /* 0x000000020300720c */ /* 0x000fda0003f06070 */
[----:B------:R-:W-:Y:S05]  /*0a60*/  @P0 BRA `(.L_x_2943) ;  /* 0x0000000000300947 */ /* 0x000fea0003800000 */
[----:B0-----:R-:W0:Y:S01]  /*0a70*/  LDC.64 R10, c[0x0][0x388] ;  /* 0x0000e200ff0a7b82 */ /* 0x001e220000000a00 */
[----:B------:R-:W-:Y:S01]  /*0a80*/  IADD3 R13, PT, PT, R0, R3, RZ ;  /* 0x00000003000d7210 */ /* 0x000fe20007ffe0ff */
[----:B------:R-:W-:-:S04]  /*0a90*/  VIADD R3, R3, 0x80 ;  /* 0x0000008003037836 */ /* 0x000fc80000000000 */
[----:B0-----:R-:W-:-:S05]  /*0aa0*/  IMAD.WIDE.U32 R10, R13, 0x2, R10 ;  /* 0x000000020d0a7825 */ /* 0x001fca00078e000a */
[----:B------:R1:W-:Y:S02]  /*0ab0*/  STG.E.U16 desc[UR4][R10.64], R5 ;  /* 0x000000050a007986 */ /* 0x0003e4000c101504 */
.L_x_2942:
[----:B------:R-:W-:-:S13]  /*0ac0*/  ISETP.GE.U32.AND P0, PT, R3, R2, PT ;  /* 0x000000020300720c */ /* 0x000fda0003f06070 */
[----:B------:R-:W-:Y:S05]  /*0ad0*/  @P0 BRA `(.L_x_2944) ;  /* 0x0000000000340947 */ /* 0x000fea0003800000 */
[----:B-1----:R-:W1:Y:S01]  /*0ae0*/  LDC.64 R4, c[0x0][0x388] ;  /* 0x0000e200ff047b82 */ /* 0x002e620000000a00 */
[----:B0-----:R-:W-:Y:S01]  /*0af0*/  IADD3 R11, PT, PT, R0, R3, RZ ;  /* 0x00000003000b7210 */ /* 0x001fe20007ffe0ff */
[----:B------:R-:W-:-:S04]  /*0b00*/  VIADD R3, R3, 0x80 ;  /* 0x0000008003037836 */ /* 0x000fc80000000000 */
[----:B-1----:R-:W-:-:S05]  /*0b10*/  IMAD.WIDE.U32 R4, R11, 0x2, R4 ;  /* 0x000000020b047825 */ /* 0x002fca00078e0004 */
[----:B------:R1:W-:Y:S02]  /*0b20*/  STG.E.U16 desc[UR4][R4.64], R6 ;  /* 0x0000000604007986 */ /* 0x0003e4000c101504 */
.L_x_2943:
        /* <DEDUP_REMOVED lines=8> */
.L_x_2944:
[----:B------:R-:W-:Y:S05]  /*0bb0*/  BSYNC.RELIABLE B1 ;  /* 0x0000000000017941 */ /* 0x000fea0003800100 */
.L_x_2940:
[----:B------:R-:W-:-:S13]  /*0bc0*/  ISETP.GE.U32.AND P0, PT, R3, R2, PT ;  /* 0x000000020300720c */ /* 0x000fda0003f06070 */
[----:B-12---:R-:W1:Y:S01]  /*0bd0*/  @!P0 LDC.64 R4, c[0x0][0x388] ;  /* 0x0000e200ff048b82 */ /* 0x006e620000000a00 */
[----:B------:R-:W-:Y:S01]  /*0be0*/  @!P0 IADD3 R7, PT, PT, R0, R3, RZ ;  /* 0x0000000300078210 */ /* 0x000fe20007ffe0ff */
[----:B------:R-:W-:-:S04]  /*0bf0*/  @!P0 VIADD R3, R3, 0x80 ;  /* 0x0000008003038836 */ /* 0x000fc80000000000 */
[----:B-1----:R-:W-:-:S05]  /*0c00*/  @!P0 IMAD.WIDE.U32 R4, R7, 0x2, R4 ;  /* 0x0000000207048825 */ /* 0x002fca00078e0004 */
[----:B------:R2:W-:Y:S02]  /*0c10*/  @!P0 STG.E.U16 desc[UR4][R4.64], R8 ;  /* 0x0000000804008986 */ /* 0x0005e4000c101504 */
.L_x_2945:
[----:B------:R-:W-:Y:S05]  /*0c20*/  BSYNC.RECONVERGENT B0 ;  /* 0x0000000000007941 */ /* 0x000fea0003800200 */
.L_x_2939:
        /* <DEDUP_REMOVED lines=8> */
.L_x_2938:
        /* <DEDUP_REMOVED lines=11> */
[----:B------:R0:W5:Y:S01]  /*0d60*/  LDG.E.64 R10, desc[UR4][R16.64+0x400] ;  /* 0x00040004100a7981 */ /* 0x000162000c1e1b00 */
[----:B---3--:R-:W-:-:S04]  /*0d70*/  IMAD.WIDE.U32 R12, R0, 0x2, R12 ;  /* 0x00000002000c7825 */ /* 0x008fc800078e000c */
[----:B------:R-:W-:-:S04]  /*0d80*/  IMAD.WIDE.U32 R12, R2, 0x8, R12 ;  /* 0x00000008020c7825 */ /* 0x000fc800078e000c */
[--C-:B--2---:R-:W-:Y:S02]  /*0d90*/  HADD2.F32 R15, -RZ, R9.reuse.H0_H0 ;  /* 0x20000009ff0f7230 */ /* 0x104fe40000004100 */
[----:B0-----:R-:W-:Y:S02]  /*0da0*/  HADD2.F32 R16, -RZ, R9.H1_H1 ;  /* 0x30000009ff107230 */ /* 0x001fe40000004100 */
[--C-:B----4-:R-:W-:Y:S02]  /*0db0*/  HADD2.F32 R3, -RZ, R4.reuse.H0_H0 ;  /* 0x20000004ff037230 */ /* 0x110fe40000004100 */
[----:B------:R-:W-:Y:S02]  /*0dc0*/  HADD2.F32 R18, -RZ, R4.H1_H1 ;  /* 0x30000004ff127230 */ /* 0x000fe40000004100 */
[----:B------:R-:W-:Y:S02]  /*0dd0*/  HADD2.F32 R20, -RZ, R5.H0_H0 ;  /* 0x20000005ff147230 */ /* 0x000fe40000004100 */
[----:B-----5:R-:W-:-:S02]  /*0de0*/  HADD2.F32 R21, -RZ, R7.H0_H0 ;  /* 0x20000007ff157230 */ /* 0x020fc40000004100 */
[----:B------:R-:W-:Y:S02]  /*0df0*/  HADD2.F32 R0, -RZ, R7.H1_H1 ;  /* 0x30000007ff007230 */ /* 0x000fe40000004100 */
[--C-:B------:R-:W-:Y:S02]  /*0e00*/  HADD2.F32 R7, -RZ, R10.reuse.H0_H0 ;  /* 0x2000000aff077230 */ /* 0x100fe40000004100 */
[----:B------:R-:W-:Y:S02]  /*0e10*/  HADD2.F32 R9, -RZ, R10.H1_H1 ;  /* 0x3000000aff097230 */ /* 0x000fe40000004100 */
[----:B------:R-:W-:Y:S02]  /*0e20*/  HADD2.F32 R4, -RZ, R6.H0_H0 ;  /* 0x20000006ff047230 */ /* 0x000fe40000004100 */
[----:B------:R-:W-:Y:S02]  /*0e30*/  HADD2.F32 R14, -RZ, R8.H0_H0 ;  /* 0x20000008ff0e7230 */ /* 0x000fe40000004100 */
[----:B------:R-:W-:-:S02]  /*0e40*/  HADD2.F32 R10, -RZ, R11.H0_H0 ;  /* 0x2000000bff0a7230 */ /* 0x000fc40000004100 */
[----:B------:R-:W-:Y:S02]  /*0e50*/  HADD2.F32 R19, -RZ, R6.H1_H1 ;  /* 0x30000006ff137230 */ /* 0x000fe40000004100 */
[----:B------:R-:W-:Y:S02]  /*0e60*/  HADD2.F32 R5, -RZ, R5.H1_H1 ;  /* 0x30000005ff057230 */ /* 0x000fe40000004100 */
[----:B------:R-:W-:Y:S02]  /*0e70*/  HADD2.F32 R8, -RZ, R8.H1_H1 ;  /* 0x30000008ff087230 */ /* 0x000fe40000004100 */
[----:B------:R-:W-:Y:S01]  /*0e80*/  HADD2.F32 R11, -RZ, R11.H1_H1 ;  /* 0x3000000bff0b7230 */ /* 0x000fe20000004100 */
[----:B------:R-:W-:Y:S02]  /*0e90*/  FMNMX.FTZ R3, R3, R4, PT ;  /* 0x0000000403037209 */ /* 0x000fe40003810000 */
        /* <DEDUP_REMOVED lines=11> */
[----:B------:R-:W-:Y:S04]  /*0f50*/  STG.E.64 desc[UR4][R12.64], R4 ;  /* 0x000000040c007986 */ /* 0x000fe8000c101b04 */
[----:B------:R-:W-:Y:S01]  /*0f60*/  STG.E.64 desc[UR4][R12.64+0x400], R8 ;  /* 0x000400080c007986 */ /* 0x000fe2000c101b04 */
[----:B------:R-:W-:Y:S05]  /*0f70*/  EXIT ;  /* 0x000000000000794d */ /* 0x000fea0003800000 */
.L_x_2946:
        /* <DEDUP_REMOVED lines=16> */
.L_x_40888:


//--------------------- .text._ZN2at6native29vectorized_elementwise_kernelILi8ENS0_13BinaryFunctorIN3c104HalfES4_S4_ZZZNS0_16fmin_kernel_cudaERNS_18TensorIteratorBaseEENKUlvE_clEvENKUlvE1_clEvEUlS4_S4_E_EESt5arrayIPcLm3EEEEviT0_T1_ --------------------------
	.section	.text._ZN2at6native29vectorized_elementwise_kernelILi8ENS0_13BinaryFunctorIN3c104HalfES4_S4_ZZZNS0_16fmin_kernel_cudaERNS_18TensorIteratorBaseEENKUlvE_clEvENKUlvE1_clEvEUlS4_S4_E_EESt5arrayIPcLm3EEEEviT0_T1_,"ax",@progbits
	.align	128
        .global         _ZN2at6native29vectorized_elementwise_kernelILi8ENS0_13BinaryFunctorIN3c104HalfES4_S4_ZZZNS0_16fmin_kernel_cudaERNS_18TensorIteratorBaseEENKUlvE_clEvENKUlvE1_clEvEUlS4_S4_E_EESt5arrayIPcLm3EEEEviT0_T1_
        .type           _ZN2at6native29vectorized_elementwise_kernelILi8ENS0_13BinaryFunctorIN3c104HalfES4_S4_ZZZNS0_16fmin_kernel_cudaERNS_18TensorIteratorBaseEENKUlvE_clEvENKUlvE1_clEvEUlS4_S4_E_EESt5arrayIPcLm3EEEEviT0_T1_,@function
        .size           _ZN2at6native29vectorized_elementwise_kernelILi8ENS0_13BinaryFunctorIN3c104HalfES4_S4_ZZZNS0_16fmin_kernel_cudaERNS_18TensorIteratorBaseEENKUlvE_clEvENKUlvE1_clEvEUlS4_S4_E_EESt5arrayIPcLm3EEEEviT0_T1_,(.L_x_40889 - _ZN2at6native29vectorized_elementwise_kernelILi8ENS0_13BinaryFunctorIN3c104HalfES4_S4_ZZZNS0_16fmin_kernel_cudaERNS_18TensorIteratorBaseEENKUlvE_clEvENKUlvE1_clEvEUlS4_S4_E_EESt5arrayIPcLm3EEEEviT0_T1_)
        .other          _ZN2at6native29vectorized_elementwise_kernelILi8ENS0_13BinaryFunctorIN3c104HalfES4_S4_ZZZNS0_16fmin_kernel_cudaERNS_18TensorIteratorBaseEENKUlvE_clEvENKUlvE1_clEvEUlS4_S4_E_EESt5arrayIPcLm3EEEEviT0_T1_,@"STO_CUDA_ENTRY STV_DEFAULT"
_ZN2at6native29vectorized_elementwise_kernelILi8ENS0_13BinaryFunctorIN3c104HalfES4_S4_ZZZNS0_16fmin_kernel_cudaERNS_18TensorIteratorBaseEENKUlvE_clEvENKUlvE1_clEvEUlS4_S4_E_EESt5arrayIPcLm3EEEEviT0_T1_:
.text._ZN2at6native29vectorized_elementwise_kernelILi8ENS0_13BinaryFunctorIN3c104HalfES4_S4_ZZZNS0_16fmin_kernel_cudaERNS_18TensorIteratorBaseEENKUlvE_clEvENKUlvE1_clEvEUlS4_S4_E_EESt5arrayIPcLm3EEEEviT0_T1_:
[----:B------:R-:W-:Y:S01]  /*0000*/  LDC R1, c[0x0][0x37c] ;  /* 0x0000df00ff017b82 */ /* 0x000fe20000000800 */
[----:B------:R-:W-:Y:S05]  /*0010*/  EXIT ;  /* 0x000000000000794d */ /* 0x000fea0003800000 */
.L_x_2947:
        /* <DEDUP_REMOVED lines=14> */
.L_x_40889:


//--------------------- .text._ZN2at6native18elementwise_kernelILi128ELi4EZNS0_15gpu_kernel_implINS0_13AUnaryFunctorIfffZZZNS0_16fmin_kernel_cudaERNS_18TensorIteratorBaseEENKUlvE_clEvENKUlvE0_clEvEUlffE_EEEEvS5_RKT_EUliE_EEviT1_ --------------------------
	.section	.text._ZN2at6native18elementwise_kernelILi128ELi4EZNS0_15gpu_kernel_implINS0_13AUnaryFunctorIfffZZZNS0_16fmin_kernel_cudaERNS_18TensorIteratorBaseEENKUlvE_clEvENKUlvE0_clEvEUlffE_EEEEvS5_RKT_EUliE_EEviT1_,"ax",@progbits
	.align	128
        .global         _ZN2at6native18elementwise_kernelILi128ELi4EZNS0_15gpu_kernel_implINS0_13AUnaryFunctorIfffZZZNS0_16fmin_kernel_cudaERNS_18TensorIteratorBaseEENKUlvE_clEvENKUlvE0_clEvEUlffE_EEEEvS5_RKT_EUliE_EEviT1_
        .type           _ZN2at6native18elementwise_kernelILi128ELi4EZNS0_15gpu_kernel_implINS0_13AUnaryFunctorIfffZZZNS0_16fmin_kernel_cudaERNS_18TensorIteratorBaseEENKUlvE_clEvENKUlvE0_clEvEUlffE_EEEEvS5_RKT_EUliE_EEviT1_,@function
        .size           _ZN2at6native18elementwise_kernelILi128ELi4EZNS0_15gpu_kernel_implINS0_13AUnaryFunctorIfffZZZNS0_16fmin_kernel_cudaERNS_18TensorIteratorBaseEENKUlvE_clEvENKUlvE0_clEvEUlffE_EEEEvS5_RKT_EUliE_EEviT1_,(.L_x_40890 - _ZN2at6native18elementwise_kernelILi128ELi4EZNS0_15gpu_kernel_implINS0_13AUnaryFunctorIfffZZZNS0_16fmin_kernel_cudaERNS_18TensorIteratorBaseEENKUlvE_clEvENKUlvE0_clEvEUlffE_EEEEvS5_RKT_EUliE_EEviT1_)
        .other          _ZN2at6native18elementwise_kernelILi128ELi4EZNS0_15gpu_kernel_implINS0_13AUnaryFunctorIfffZZZNS0_16fmin_kernel_cudaERNS_18TensorIteratorBaseEENKUlvE_clEvENKUlvE0_clEvEUlffE_EEEEvS5_RKT_EUliE_EEviT1_,@"STO_CUDA_ENTRY STV_DEFAULT"
_ZN2at6native18elementwise_kernelILi128ELi4EZNS0_15gpu_kernel_implINS0_13AUnaryFunctorIfffZZZNS0_16fmin_kernel_cudaERNS_18TensorIteratorBaseEENKUlvE_clEvENKUlvE0_clEvEUlffE_EEEEvS5_RKT_EUliE_EEviT1_:
.text._ZN2at6native18elementwise_kernelILi128ELi4EZNS0_15gpu_kernel_implINS0_13AUnaryFunctorIfffZZZNS0_16fmin_kernel_cudaERNS_18TensorIteratorBaseEENKUlvE_clEvENKUlvE0_clEvEUlffE_EEEEvS5_RKT_EUliE_EEviT1_:
        /* <DEDUP_REMOVED lines=319> */
.L_x_2950:
[----:B------:R-:W0:Y:S01]  /*13f0*/  LDCU.64 UR6, c[0x0][0x588] ;  /* 0x0000b100ff0677ac */ /* 0x000e220008000a00 */
[----:B------:R-:W-:Y:S01]  /*1400*/  BSSY.RECONVERGENT B6, `(.L_x_2951) ;  /* 0x00000e5000067945 */ /* 0x000fe20003800200 */
        /* <DEDUP_REMOVED lines=14> */
[----:B--2---:R4:W0:Y:S01]  /*14f0*/  I2F.S16 R4, R2 ;  /* 0x0000000200047306 */ /* 0x0048220000101400 */
[----:B------:R-:W-:Y:S05]  /*1500*/  BRA `(.L_x_2957) ;  /* 0x0000000c00507947 */ /* 0x000fea0003800000 */
.L_x_2955:
[----:B------:R-:W2:Y:S02]  /*1510*/  LDG.E.U8 R2, desc[UR36][R2.64] ;  /* 0x0000002402027981 */ /* 0x000ea4000c1e1100 */
[----:B--2---:R-:W-:Y:S01]  /*1520*/  I2FP.F32.U32 R4, R2 ;  /* 0x0000000200047245 */ /* 0x004fe20000201000 */
[----:B------:R-:W-:Y:S06]  /*1530*/  BRA `(.L_x_2957) ;  /* 0x0000000c00447947 */ /* 0x000fec0003800000 */
.L_x_2954:
[----:B------:R-:W-:-:S09]  /*1540*/  UISETP.NE.AND UP0, UPT, UR4, 0x2, UPT ;  /* 0x000000020400788c */ /* 0x000fd2000bf05270 */
[----:B------:R-:W-:Y:S05]  /*1550*/  BRA.U !UP0, `(.L_x_2958) ;  /* 0x0000000108287547 */ /* 0x000fea000b800000 */
[----:B------:R-:W-:-:S09]  /*1560*/  UISETP.NE.AND UP0, UPT, UR4, 0x3, UPT ;  /* 0x000000030400788c */ /* 0x000fd2000bf05270 */
[----:B------:R-:W-:Y:S05]  /*1570*/  BRA.U !UP0, `(.L_x_2959) ;  /* 0x0000000108147547 */ /* 0x000fea000b800000 */
[----:B------:R-:W-:-:S09]  /*1580*/  UISETP.NE.AND UP0, UPT, UR4, 0x4, UPT ;  /* 0x000000040400788c */ /* 0x000fd2000bf05270 */
[----:B------:R-:W-:Y:S05]  /*1590*/  BRA.U UP0, `(.L_x_2956) ;  /* 0x0000000900b07547 */ /* 0x000fea000b800000 */
[----:B------:R-:W2:Y:S02]  /*15a0*/  LDG.E.64 R2, desc[UR36][R2.64] ;  /* 0x0000002402027981 */ /* 0x000ea4000c1e1b00 */
[----:B--2---:R2:W3:Y:S02]  /*15b0*/  I2F.S64 R4, R2 ;  /* 0x0000000200047312 */ /* 0x0044e40000301400 */
[----:B--23--:R-:W-:Y:S05]  /*15c0*/  BRA `(.L_x_2957) ;  /* 0x0000000c00207947 */ /* 0x00cfea0003800000 */
.L_x_2959:
[----:B------:R-:W2:Y:S02]  /*15d0*/  LDG.E R2, desc[UR36][R2.64] ;  /* 0x0000002402027981 */ /* 0x000ea4000c1e1900 */
[----:B--2---:R-:W-:Y:S01]  /*15e0*/  I2FP.F32.S32 R4, R2 ;  /* 0x0000000200047245 */ /* 0x004fe20000201400 */
[----:B------:R-:W-:Y:S06]  /*15f0*/  BRA `(.L_x_2957) ;  /* 0x0000000c00147947 */ /* 0x000fec0003800000 */
.L_x_2958:
[----:B------:R-:W2:Y:S02]  /*1600*/  LDG.E.U16 R2, desc[UR36][R2.64] ;  /* 0x0000002402027981 */ /* 0x000ea4000c1e1500 */
[----:B--2---:R2:W3:Y:S01]  /*1610*/  I2F.S16 R4, R2 ;  /* 0x0000000200047306 */ /* 0x0044e20000101400 */
[----:B------:R-:W-:Y:S05]  /*1620*/  BRA `(.L_x_2957) ;  /* 0x0000000c00087947 */ /* 0x000fea0003800000 */
.L_x_2953:
[----:B------:R-:W-:-:S09]  /*1630*/  UISETP.GT.AND UP0, UPT, UR4, 0x6, UPT ;  /* 0x000000060400788c */ /* 0x000fd2000bf04270 */
[----:B------:R-:W-:Y:S05]  /*1640*/  BRA.U UP0, `(.L_x_2960) ;  /* 0x0000000100247547 */ /* 0x000fea000b800000 */
[----:B------:R-:W-:-:S09]  /*1650*/  UISETP.NE.AND UP0, UPT, UR4, 0x5, UPT ;  /* 0x000000050400788c */ /* 0x000fd2000bf05270 */
[----:B------:R-:W-:Y:S05]  /*1660*/  BRA.U !UP0, `(.L_x_2961) ;  /* 0x0000000108107547 */ /* 0x000fea000b800000 */
[----:B------:R-:W-:-:S09]  /*1670*/  UISETP.NE.AND UP0, UPT, UR4, 0x6, UPT ;  /* 0x000000060400788c */ /* 0x000fd2000bf05270 */
[----:B------:R-:W-:Y:S05]  /*1680*/  BRA.U UP0, `(.L_x_2956) ;  /* 0x0000000900747547 */ /* 0x000fea000b800000 */
[----:B------:R0:W5:Y:S01]  /*1690*/  LDG.E R4, desc[UR36][R2.64] ;  /* 0x0000002402047981 */ /* 0x000162000c1e1900 */
[----:B------:R-:W-:Y:S05]  /*16a0*/  BRA `(.L_x_2957) ;  /* 0x0000000800e87947 */ /* 0x000fea0003800000 */
.L_x_2961:
[----:B------:R-:W2:Y:S02]  /*16b0*/  LDG.E.U16 R2, desc[UR36][R2.64] ;  /* 0x0000002402027981 */ /* 0x000ea4000c1e1500 */
[----:B--2---:R-:W-:Y:S01]  /*16c0*/  HADD2.F32 R4, -RZ, R2.H0_H0 ;  /* 0x20000002ff047230 */ /* 0x004fe20000004100 */
[----:B------:R-:W-:Y:S06]  /*16d0*/  BRA `(.L_x_2957) ;  /* 0x0000000800dc7947 */ /* 0x000fec0003800000 */
.L_x_2960:
[----:B------:R-:W-:-:S09]  /*16e0*/  UISETP.NE.AND UP0, UPT, UR4, 0x7, UPT ;  /* 0x000000070400788c */ /* 0x000fd2000bf05270 */
[----:B------:R-:W-:Y:S05]  /*16f0*/  BRA.U !UP0, `(.L_x_2962) ;  /* 0x0000000108247547 */ /* 0x000fea000b800000 */
[----:B------:R-:W-:-:S09]  /*1700*/  UISETP.NE.AND UP0, UPT, UR4, 0x8, UPT ;  /* 0x000000080400788c */ /* 0x000fd2000bf05270 */
[----:B------:R-:W-:Y:S05]  /*1710*/  BRA.U !UP0, `(.L_x_2963) ;  /* 0x0000000108107547 */ /* 0x000fea000b800000 */
[----:B------:R-:W-:-:S09]  /*1720*/  UISETP.NE.AND UP0, UPT, UR4, 0x9, UPT ;  /* 0x000000090400788c */ /* 0x000fd2000bf05270 */
[----:B------:R-:W-:Y:S05]  /*1730*/  BRA.U UP0, `(.L_x_2956) ;  /* 0x0000000900487547 */ /* 0x000fea000b800000 */
[----:B------:R1:W5:Y:S01]  /*1740*/  LDG.E R4, desc[UR36][R2.64] ;  /* 0x0000002402047981 */ /* 0x000362000c1e1900 */
[----:B------:R-:W-:Y:S05]  /*1750*/  BRA `(.L_x_2957) ;  /* 0x0000000800bc7947 */ /* 0x000fea0003800000 */
.L_x_2963:
[----:B------:R-:W2:Y:S02]  /*1760*/  LDG.E.U16 R2, desc[UR36][R2.64] ;  /* 0x0000002402027981 */ /* 0x000ea4000c1e1500 */
[----:B--2---:R-:W-:Y:S01]  /*1770*/  HADD2.F32 R4, -RZ, R2.H0_H0 ;  /* 0x20000002ff047230 */ /* 0x004fe20000004100 */
[----:B------:R-:W-:Y:S06]  /*1780*/  BRA `(.L_x_2957) ;  /* 0x0000000800b07947 */ /* 0x000fec0003800000 */
.L_x_2962:
        /* <DEDUP_REMOVED lines=9> */
[----:B0-----:R-:W-:Y:S01]  /*1820*/  @!P0 FMUL R4, R4, 1.175494350822287508e-38 ;  /* 0x0080000004048820 */ /* 0x001fe20000400000 */
[----:B------:R-:W-:Y:S06]  /*1830*/  BRA `(.L_x_2957) ;  /* 0x0000000800847947 */ /* 0x000fec0003800000 */
.L_x_2952:
        /* <DEDUP_REMOVED lines=10> */
[----:B------:R-:W-:Y:S01]  /*18e0*/  FSEL R4, RZ, 1, !P0 ;  /* 0x3f800000ff047808 */ /* 0x000fe20004000000 */
[----:B------:R-:W-:Y:S08]  /*18f0*/  BRA `(.L_x_2957) ;  /* 0x0000000800547947 */ /* 0x000ff00003800000 */
.L_x_2966:
        /* <DEDUP_REMOVED lines=11> */
.L_x_2965:
        /* <DEDUP_REMOVED lines=23> */
[----:B------:R-:W-:Y:S01]  /*1b20*/  LOP3.LUT R4, R5, 0x80000000, R4, 0xf8, !PT ;  /* 0x8000000005047812 */ /* 0x000fe200078ef804 */
[----:B------:R-:W-:Y:S06]  /*1b30*/  BRA `(.L_x_2957) ;  /* 0x0000000400c47947 */ /* 0x000fec0003800000 */
.L_x_2968:
        /* <DEDUP_REMOVED lines=10> */
[----:B------:R-:W-:Y:S01]  /*1be0*/  LOP3.LUT R4, R0, 0x80000000, R5, 0xf8, !PT ;  /* 0x8000000000047812 */ /* 0x000fe200078ef805 */
[----:B------:R-:W-:Y:S06]  /*1bf0*/  BRA `(.L_x_2957) ;  /* 0x0000000400947947 */ /* 0x000fec0003800000 */
.L_x_2967:
[----:B------:R-:W2:Y:S02]  /*1c00*/  LDG.E.U16 R2, desc[UR36][R2.64] ;  /* 0x0000002402027981 */ /* 0x000ea4000c1e1500 */
[----:B--2---:R-:W-:Y:S01]  /*1c10*/  SHF.L.U32 R4, R2, 0x10, RZ ;  /* 0x0000001002047819 */ /* 0x004fe200000006ff */
[----:B------:R-:W-:Y:S06]  /*1c20*/  BRA `(.L_x_2957) ;  /* 0x0000000400887947 */ /* 0x000fec0003800000 */
.L_x_2964:
        /* <DEDUP_REMOVED lines=9> */
[----:B--2---:R-:W-:Y:S01]  /*1cc0*/  I2FP.F32.U32 R4, R2 ;  /* 0x0000000200047245 */ /* 0x004fe20000201000 */
[----:B------:R-:W-:Y:S06]  /*1cd0*/  BRA `(.L_x_2957) ;  /* 0x00000004005c7947 */ /* 0x000fec0003800000 */
.L_x_2971:
[----:B------:R-:W2:Y:S01]  /*1ce0*/  LDG.E.U8 R3, desc[UR36][R2.64] ;  /* 0x0000002402037981 */ /* 0x000ea2000c1e1100 */
        /* <DEDUP_REMOVED lines=19> */
.L_x_2973:
[----:B------:R-:W-:Y:S05]  /*1e20*/  BSYNC.RECONVERGENT B0 ;  /* 0x0000000000007941 */ /* 0x000fea0003800200 */
.L_x_2972:
[----:B------:R-:W-:Y:S01]  /*1e30*/  IMAD.SHL.U32 R0, R0, 0x100000, RZ ;  /* 0x0010000000007824 */ /* 0x000fe200078e00ff */
[----:B------:R-:W-:-:S04]  /*1e40*/  LEA R2, R2, 0x3b800000, 0x17 ;  /* 0x3b80000002027811 */ /* 0x000fc800078eb8ff */
[----:B------:R-:W-:Y:S01]  /*1e50*/  LOP3.LUT R4, R2, R0, R7, 0xfe, !PT ;  /* 0x0000000002047212 */ /* 0x000fe200078efe07 */
[----:B------:R-:W-:Y:S06]  /*1e60*/  BRA `(.L_x_2957) ;  /* 0x0000000000f87947 */ /* 0x000fec0003800000 */
.L_x_2970:
[----:B------:R-:W2:Y:S01]  /*1e70*/  LDG.E.U8 R3, desc[UR36][R2.64] ;  /* 0x0000002402037981 */ /* 0x000ea2000c1e1100 */
        /* <DEDUP_REMOVED lines=19> */
.L_x_2975:
[----:B------:R-:W-:Y:S05]  /*1fb0*/  BSYNC.RECONVERGENT B0 ;  /* 0x0000000000007941 */ /* 0x000fea0003800200 */
.L_x_2974:
[----:B------:R-:W-:Y:S01]  /*1fc0*/  IMAD.SHL.U32 R0, R0, 0x200000, RZ ;  /* 0x0020000000007824 */ /* 0x000fe200078e00ff */
[----:B------:R-:W-:-:S04]  /*1fd0*/  LEA R2, R2, 0x37800000, 0x17 ;  /* 0x3780000002027811 */ /* 0x000fc800078eb8ff */
[----:B------:R-:W-:Y:S01]  /*1fe0*/  LOP3.LUT R4, R2, R0, R7, 0xfe, !PT ;  /* 0x0000000002047212 */ /* 0x000fe200078efe07 */
[----:B------:R-:W-:Y:S06]  /*1ff0*/  BRA `(.L_x_2957) ;  /* 0x0000000000947947 */ /* 0x000fec0003800000 */
.L_x_2969:
[----:B------:R-:W-:-:S09]  /*2000*/  UISETP.NE.AND UP0, UPT, UR4, 0x1c, UPT ;  /* 0x0000001c0400788c */ /* 0x000fd2000bf05270 */
[----:B------:R-:W-:Y:S05]  /*2010*/  BRA.U !UP0, `(.L_x_2976) ;  /* 0x0000000108847547 */ /* 0x000fea000b800000 */
[----:B------:R-:W-:-:S09]  /*2020*/  UISETP.NE.AND UP0, UPT, UR4, 0x1d, UPT ;  /* 0x0000001d0400788c */ /* 0x000fd2000bf05270 */
[----:B------:R-:W-:Y:S05]  /*2030*/  BRA.U !UP0, `(.L_x_2977) ;  /* 0x0000000108707547 */ /* 0x000fea000b800000 */
[----:B------:R-:W-:-:S09]  /*2040*/  UISETP.NE.AND UP0, UPT, UR4, 0x2c, UPT ;  /* 0x0000002c0400788c */ /* 0x000fd2000bf05270 */
[----:B------:R-:W-:Y:S05]  /*2050*/  BRA.U !UP0, `(.L_x_2978) ;  /* 0x0000000108487547 */ /* 0x000fea000b800000 */
.L_x_2956:
        /* <DEDUP_REMOVED lines=16> */
.L_x_2979:
[----:B------:R-:W-:Y:S01]  /*2160*/  IMAD.MOV.U32 R4, RZ, RZ, RZ ;  /* 0x000000ffff047224 */ /* 0x000fe200078e00ff */
[----:B------:R-:W-:Y:S06]  /*2170*/  BRA `(.L_x_2957) ;  /* 0x0000000000347947 */ /* 0x000fec0003800000 */
.L_x_2978:
[----:B------:R-:W2:Y:S01]  /*2180*/  LDG.E.U8 R2, desc[UR36][R2.64] ;  /* 0x0000002402027981 */ /* 0x000ea2000c1e1100 */
[----:B------:R-:W-:Y:S02]  /*2190*/  MOV R4, 0x400000 ;  /* 0x0040000000047802 */ /* 0x000fe40000000f00 */
[----:B--2---:R-:W-:-:S13]  /*21a0*/  ISETP.NE.AND P0, PT, R2, RZ, PT ;  /* 0x000000ff0200720c */ /* 0x004fda0003f05270 */
[----:B------:R-:W-:Y:S05]  /*21b0*/  @!P0 BRA `(.L_x_2957) ;  /* 0x0000000000248947 */ /* 0x000fea0003800000 */
[----:B------:R-:W-:-:S13]  /*21c0*/  ISETP.NE.AND P0, PT, R2, 0xff, PT ;  /* 0x000000ff0200780c */ /* 0x000fda0003f05270 */
[----:B------:R-:W-:Y:S02]  /*21d0*/  @!P0 IMAD.MOV.U32 R4, RZ, RZ, 0x7f800001 ;  /* 0x7f800001ff048424 */ /* 0x000fe400078e00ff */
[----:B------:R-:W-:Y:S01]  /*21e0*/  @P0 IMAD.SHL.U32 R4, R2, 0x800000, RZ ;  /* 0x0080000002040824 */ /* 0x000fe200078e00ff */
[----:B------:R-:W-:Y:S06]  /*21f0*/  BRA `(.L_x_2957) ;  /* 0x0000000000147947 */ /* 0x000fec0003800000 */
.L_x_2977:
[----:B------:R-:W2:Y:S02]  /*2200*/  LDG.E.64 R2, desc[UR36][R2.64] ;  /* 0x0000002402027981 */ /* 0x000ea4000c1e1b00 */
[----:B--2---:R0:W1:Y:S02]  /*2210*/  I2F.U64 R4, R2 ;  /* 0x0000000200047312 */ /* 0x0040640000301000 */
[----:B01----:R-:W-:Y:S05]  /*2220*/  BRA `(.L_x_2957) ;  /* 0x0000000000087947 */ /* 0x003fea0003800000 */
.L_x_2976:
[----:B------:R-:W2:Y:S02]  /*2230*/  LDG.E R2, desc[UR36][R2.64] ;  /* 0x0000002402027981 */ /* 0x000ea4000c1e1900 */
[----:B--2---:R-:W-:-:S07]  /*2240*/  I2FP.F32.U32 R4, R2 ;  /* 0x0000000200047245 */ /* 0x004fce0000201000 */
.L_x_2957:
[----:B------:R-:W-:Y:S05]  /*2250*/  BSYNC.RECONVERGENT B6 ;  /* 0x0000000000067941 */ /* 0x000fea0003800200 */
.L_x_2951:
[----:B------:R-:W0:Y:S01]  /*2260*/  LDCU.64 UR6, c[0x0][0x580] ;  /* 0x0000b000ff0677ac */ /* 0x000e220008000a00 */
[----:B------:R-:W3:Y:S01]  /*2270*/  LDCU UR5, c[0x0][0x594] ;  /* 0x0000b280ff0577ac */ /* 0x000ee20008000800 */
[----:B------:R-:W-:-:S04]  /*2280*/  UPRMT UR4, UR41, 0x9910, URZ ;  /* 0x0000991029047896 */ /* 0x000fc800080000ff */
[----:B------:R-:W-:Y:S01]  /*2290*/  UISETP.GT.AND UP0, UPT, UR4, 0x9, UPT ;  /* 0x000000090400788c */ /* 0x000fe2000bf04270 */
[----:B012-4-:R-:W-:-:S04]  /*22a0*/  IADD3 R2, P0, PT, R16, UR6, RZ ;  /* 0x0000000610027c10 */ /* 0x017fc8000ff1e0ff */
[----:B------:R-:W-:Y:S02]  /*22b0*/  IADD3.X R3, PT, PT, RZ, UR7, RZ, P0, !PT ;  /* 0x00000007ff037c10 */ /* 0x000fe400087fe4ff */
[----:B---3-5:R-:W-:Y:S02]  /*22c0*/  FMNMX.FTZ R4, R4, UR5, PT ;  /* 0x0000000504047c09 */ /* 0x028fe4000b810000 */
        /* <DEDUP_REMOVED lines=9> */
[----:B------:R-:W0:Y:S02]  /*2360*/  F2I.FTZ.TRUNC.NTZ R5, R4 ;  /* 0x0000000400057305 */ /* 0x000e24000021f100 */
[----:B0-----:R0:W-:Y:S01]  /*2370*/  STG.E.U8 desc[UR36][R2.64], R5 ;  /* 0x0000000502007986 */ /* 0x0011e2000c101124 */
[----:B------:R-:W-:Y:S05]  /*2380*/  BRA `(.L_x_2985) ;  /* 0x0000000c003c7947 */ /* 0x000fea0003800000 */
.L_x_2983:
[----:B------:R-:W0:Y:S02]  /*2390*/  F2I.S64.TRUNC R4, R4 ;  /* 0x0000000400047311 */ /* 0x000e24000020d900 */
[----:B0-----:R-:W-:-:S05]  /*23a0*/  IMAD.MOV.U32 R7, RZ, RZ, R4 ;  /* 0x000000ffff077224 */ /* 0x001fca00078e0004 */
[----:B------:R0:W-:Y:S01]  /*23b0*/  STG.E.U8 desc[UR36][R2.64], R7 ;  /* 0x0000000702007986 */ /* 0x0001e2000c101124 */
[----:B------:R-:W-:Y:S05]  /*23c0*/  BRA `(.L_x_2985) ;  /* 0x0000000c002c7947 */ /* 0x000fea0003800000 */
.L_x_2982:
[----:B------:R-:W-:-:S09]  /*23d0*/  UISETP.NE.AND UP0, UPT, UR4, 0x2, UPT ;  /* 0x000000020400788c */ /* 0x000fd2000bf05270 */
[----:B------:R-:W-:Y:S05]  /*23e0*/  BRA.U !UP0, `(.L_x_2986) ;  /* 0x0000000108287547 */ /* 0x000fea000b800000 */
[----:B------:R-:W-:-:S09]  /*23f0*/  UISETP.NE.AND UP0, UPT, UR4, 0x3, UPT ;  /* 0x000000030400788c */ /* 0x000fd2000bf05270 */
[----:B------:R-:W-:Y:S05]  /*2400*/  BRA.U !UP0, `(.L_x_2987) ;  /* 0x0000000108147547 */ /* 0x000fea000b800000 */
[----:B------:R-:W-:-:S09]  /*2410*/  UISETP.NE.AND UP0, UPT, UR4, 0x4, UPT ;  /* 0x000000040400788c */ /* 0x000fd2000bf05270 */
[----:B------:R-:W-:Y:S05]  /*2420*/  BRA.U UP0, `(.L_x_2984) ;  /* 0x0000000900807547 */ /* 0x000fea000b800000 */
[----:B------:R-:W0:Y:S02]  /*2430*/  F2I.S64.TRUNC R4, R4 ;  /* 0x0000000400047311 */ /* 0x000e24000020d900 */
[----:B0-----:R0:W-:Y:S01]  /*2440*/  STG.E.64 desc[UR36][R2.64], R4 ;  /* 0x0000000402007986 */ /* 0x0011e2000c101b24 */
[----:B------:R-:W-:Y:S05]  /*2450*/  BRA `(.L_x_2985) ;  /* 0x0000000c00087947 */ /* 0x000fea0003800000 */
.L_x_2987:
[----:B------:R-:W0:Y:S02]  /*2460*/  F2I.FTZ.TRUNC.NTZ R5, R4 ;  /* 0x0000000400057305 */ /* 0x000e24000021f100 */
[----:B0-----:R0:W-:Y:S01]  /*2470*/  STG.E desc[UR36][R2.64], R5 ;  /* 0x0000000502007986 */ /* 0x0011e2000c101924 */
[----:B------:R-:W-:Y:S05]  /*2480*/  BRA `(.L_x_2985) ;  /* 0x0000000800fc7947 */ /* 0x000fea0003800000 */
.L_x_2986:
[----:B------:R-:W0:Y:S02]  /*2490*/  F2I.FTZ.TRUNC.NTZ R5, R4 ;  /* 0x0000000400057305 */ /* 0x000e24000021f100 */
[----:B0-----:R0:W-:Y:S01]  /*24a0*/  STG.E.U16 desc[UR36][R2.64], R5 ;  /* 0x0000000502007986 */ /* 0x0011e2000c101524 */
[----:B------:R-:W-:Y:S05]  /*24b0*/  BRA `(.L_x_2985) ;  /* 0x0000000800f07947 */ /* 0x000fea0003800000 */
.L_x_2981:
[----:B------:R-:W-:-:S09]  /*24c0*/  UISETP.GT.AND UP0, UPT, UR4, 0x6, UPT ;  /* 0x000000060400788c */ /* 0x000fd2000bf04270 */
[----:B------:R-:W-:Y:S05]  /*24d0*/  BRA.U UP0, `(.L_x_2988) ;  /* 0x0000000100247547 */ /* 0x000fea000b800000 */
[----:B------:R-:W-:-:S09]  /*24e0*/  UISETP.NE.AND UP0, UPT, UR4, 0x5, UPT ;  /* 0x000000050400788c */ /* 0x000fd2000bf05270 */
[----:B------:R-:W-:Y:S05]  /*24f0*/  BRA.U !UP0, `(.L_x_2989) ;  /* 0x0000000108107547 */ /* 0x000fea000b800000 */
[----:B------:R-:W-:-:S09]  /*2500*/  UISETP.NE.AND UP0, UPT, UR4, 0x6, UPT ;  /* 0x000000060400788c */ /* 0x000fd2000bf05270 */
[----:B------:R-:W-:Y:S05]  /*2510*/  BRA.U UP0, `(.L_x_2984) ;  /* 0x0000000900447547 */ /* 0x000fea000b800000 */
[----:B------:R0:W-:Y:S01]  /*2520*/  STG.E desc[UR36][R2.64], R4 ;  /* 0x0000000402007986 */ /* 0x0001e2000c101924 */
[----:B------:R-:W-:Y:S05]  /*2530*/  BRA `(.L_x_2985) ;  /* 0x0000000800d07947 */ /* 0x000fea0003800000 */
.L_x_2989:
[----:B------:R-:W-:-:S05]  /*2540*/  F2FP.F16.F32.PACK_AB R4, RZ, R4 ;  /* 0x00000004ff04723e */ /* 0x000fca00000000ff */
[----:B------:R0:W-:Y:S01]  /*2550*/  STG.E.U16 desc[UR36][R2.64], R4 ;  /* 0x0000000402007986 */ /* 0x0001e2000c101524 */
[----:B------:R-:W-:Y:S05]  /*2560*/  BRA `(.L_x_2985) ;  /* 0x0000000800c47947 */ /* 0x000fea0003800000 */
.L_x_2988:
[----:B------:R-:W-:-:S09]  /*2570*/  UISETP.NE.AND UP0, UPT, UR4, 0x7, UPT ;  /* 0x000000070400788c */ /* 0x000fd2000bf05270 */
[----:B------:R-:W-:Y:S05]  /*2580*/  BRA.U !UP0, `(.L_x_2990) ;  /* 0x00000001082c7547 */ /* 0x000fea000b800000 */
[----:B------:R-:W-:-:S09]  /*2590*/  UISETP.NE.AND UP0, UPT, UR4, 0x8, UPT ;  /* 0x000000080400788c */ /* 0x000fd2000bf05270 */
[----:B------:R-:W-:Y:S05]  /*25a0*/  BRA.U !UP0, `(.L_x_2991) ;  /* 0x0000000108147547 */ /* 0x000fea000b800000 */
[----:B------:R-:W-:-:S09]  /*25b0*/  UISETP.NE.AND UP0, UPT, UR4, 0x9, UPT ;  /* 0x000000090400788c */ /* 0x000fd2000bf05270 */
[----:B------:R-:W-:Y:S05]  /*25c0*/  BRA.U UP0, `(.L_x_2984) ;  /* 0x0000000900187547 */ /* 0x000fea000b800000 */
[----:B------:R-:W-:-:S05]  /*25d0*/  IMAD.MOV.U32 R5, RZ, RZ, RZ ;  /* 0x000000ffff057224 */ /* 0x000fca00078e00ff */
[----:B------:R0:W-:Y:S01]  /*25e0*/  STG.E.64 desc[UR36][R2.64], R4 ;  /* 0x0000000402007986 */ /* 0x0001e2000c101b24 */
[----:B------:R-:W-:Y:S05]  /*25f0*/  BRA `(.L_x_2985) ;  /* 0x0000000800a07947 */ /* 0x000fea0003800000 */
.L_x_2991:
[----:B------:R-:W-:-:S04]  /*2600*/  F2FP.F16.F32.PACK_AB R5, RZ, R4 ;  /* 0x00000004ff05723e */ /* 0x000fc800000000ff */
[----:B------:R-:W-:-:S05]  /*2610*/  PRMT R5, R5, 0x5410, RZ ;  /* 0x0000541005057816 */ /* 0x000fca00000000ff */
[----:B------:R0:W-:Y:S01]  /*2620*/  STG.E desc[UR36][R2.64], R5 ;  /* 0x0000000502007986 */ /* 0x0001e2000c101924 */
[----:B------:R-:W-:Y:S05]  /*2630*/  BRA `(.L_x_2985) ;  /* 0x0000000800907947 */ /* 0x000fea0003800000 */
.L_x_2990:
[----:B------:R-:W-:-:S06]  /*2640*/  FMUL.FTZ R4, R4, 1 ;  /* 0x3f80000004047820 */ /* 0x000fcc0000410000 */
[----:B------:R-:W0:Y:S02]  /*2650*/  F2F.F64.F32 R4, R4 ;  /* 0x0000000400047310 */ /* 0x000e240000201800 */
[----:B0-----:R0:W-:Y:S01]  /*2660*/  STG.E.64 desc[UR36][R2.64], R4 ;  /* 0x0000000402007986 */ /* 0x0011e2000c101b24 */
[----:B------:R-:W-:Y:S05]  /*2670*/  BRA `(.L_x_2985) ;  /* 0x0000000800807947 */ /* 0x000fea0003800000 */
.L_x_2980:
        /* <DEDUP_REMOVED lines=8> */
[----:B------:R-:W-:-:S04]  /*2700*/  FSETP.NEU.FTZ.AND P0, PT, R4, RZ, PT ;  /* 0x000000ff0400720b */ /* 0x000fc80003f1d000 */
[----:B------:R-:W-:-:S05]  /*2710*/  SEL R5, RZ, 0x1, !P0 ;  /* 0x00000001ff057807 */ /* 0x000fca0004000000 */
[----:B------:R0:W-:Y:S01]  /*2720*/  STG.E.U8 desc[UR36][R2.64], R5 ;  /* 0x0000000502007986 */ /* 0x0001e2000c101124 */
[----:B------:R-:W-:Y:S05]  /*2730*/  BRA `(.L_x_2985) ;  /* 0x0000000800507947 */ /* 0x000fea0003800000 */
.L_x_2994:
[----:B------:R-:W-:Y:S01]  /*2740*/  FMUL.FTZ R4, R4, 1 ;  /* 0x3f80000004047820 */ /* 0x000fe20000410000 */
[----:B------:R-:W-:-:S05]  /*2750*/  CS2R R6, SRZ ;  /* 0x0000000000067805 */ /* 0x000fca000001ff00 */
[----:B------:R-:W0:Y:S02]  /*2760*/  F2F.F64.F32 R4, R4 ;  /* 0x0000000400047310 */ /* 0x000e240000201800 */
[----:B0-----:R0:W-:Y:S01]  /*2770*/  STG.E.128 desc[UR36][R2.64], R4 ;  /* 0x0000000402007986 */ /* 0x0011e2000c101d24 */
[----:B------:R-:W-:Y:S05]  /*2780*/  BRA `(.L_x_2985) ;  /* 0x00000008003c7947 */ /* 0x000fea0003800000 */
.L_x_2993:
[----:B------:R-:W-:-:S09]  /*2790*/  UISETP.NE.AND UP0, UPT, UR4, 0xf, UPT ;  /* 0x0000000f0400788c */ /* 0x000fd2000bf05270 */
[----:B------:R-:W-:Y:S05]  /*27a0*/  BRA.U !UP0, `(.L_x_2995) ;  /* 0x0000000108987547 */ /* 0x000fea000b800000 */
[----:B------:R-:W-:-:S09]  /*27b0*/  UISETP.NE.AND UP0, UPT, UR4, 0x17, UPT ;  /* 0x000000170400788c */ /* 0x000fd2000bf05270 */
[----:B------:R-:W-:Y:S05]  /*27c0*/  BRA.U !UP0, `(.L_x_2996) ;  /* 0x0000000108487547 */ /* 0x000fea000b800000 */
[----:B------:R-:W-:-:S09]  /*27d0*/  UISETP.NE.AND UP0, UPT, UR4, 0x18, UPT ;  /* 0x000000180400788c */ /* 0x000fd2000bf05270 */
[----:B------:R-:W-:Y:S05]  /*27e0*/  BRA.U UP0, `(.L_x_2984) ;  /* 0x0000000500907547 */ /* 0x000fea000b800000 */
[----:B------:R-:W-:Y:S01]  /*27f0*/  LOP3.LUT R6, R4, 0x7fffffff, RZ, 0xc0, !PT ;  /* 0x7fffffff04067812 */ /* 0x000fe200078ec0ff */
[----:B------:R-:W-:Y:S01]  /*2800*/  BSSY.RECONVERGENT B0, `(.L_x_2997) ;  /* 0x000000b000007945 */ /* 0x000fe20003800200 */
[----:B------:R-:W-:Y:S01]  /*2810*/  HFMA2 R0, -RZ, RZ, 0, 7.569789886474609375e-06 ;  /* 0x0000007fff007431 */ /* 0x000fe200000001ff */
        /* <DEDUP_REMOVED lines=9> */
.L_x_2998:
[----:B------:R-:W-:Y:S05]  /*28b0*/  BSYNC.RECONVERGENT B0 ;  /* 0x0000000000007941 */ /* 0x000fea0003800200 */
.L_x_2997:
[----:B------:R-:W-:-:S05]  /*28c0*/  LOP3.LUT R7, R0, 0x80, R7, 0xf8, !PT ;  /* 0x0000008000077812 */ /* 0x000fca00078ef807 */
[----:B------:R0:W-:Y:S01]  /*28d0*/  STG.E.U8 desc[UR36][R2.64], R7 ;  /* 0x0000000702007986 */ /* 0x0001e2000c101124 */
[----:B------:R-:W-:Y:S05]  /*28e0*/  BRA `(.L_x_2985) ;  /* 0x0000000400e47947 */ /* 0x000fea0003800000 */
.L_x_2996:
[----:B------:R-:W-:Y:S01]  /*28f0*/  LOP3.LUT R6, R4, 0x7fffffff, RZ, 0xc0, !PT ;  /* 0x7fffffff04067812 */ /* 0x000fe200078ec0ff */
[----:B------:R-:W-:Y:S01]  /*2900*/  BSSY.RECONVERGENT B0, `(.L_x_2999) ;  /* 0x000000d000007945 */ /* 0x000fe20003800200 */
        /* <DEDUP_REMOVED lines=12> */
.L_x_3000:
[----:B------:R-:W-:Y:S05]  /*29d0*/  BSYNC.RECONVERGENT B0 ;  /* 0x0000000000007941 */ /* 0x000fea0003800200 */
.L_x_2999:
[----:B------:R-:W-:-:S05]  /*29e0*/  LOP3.LUT R5, R0, 0x80, R7, 0xf8, !PT ;  /* 0x0000008000057812 */ /* 0x000fca00078ef807 */
[----:B------:R0:W-:Y:S01]  /*29f0*/  STG.E.U8 desc[UR36][R2.64], R5 ;  /* 0x0000000502007986 */ /* 0x0001e2000c101124 */
[----:B------:R-:W-:Y:S05]  /*2a00*/  BRA `(.L_x_2985) ;  /* 0x00000004009c7947 */ /* 0x000fea0003800000 */
.L_x_2995:
[----:B------:R-:W-:-:S05]  /*2a10*/  F2FP.BF16.F32.PACK_AB R4, RZ, R4 ;  /* 0x00000004ff04723e */ /* 0x000fca00000010ff */
[----:B------:R0:W-:Y:S01]  /*2a20*/  STG.E.U16 desc[UR36][R2.64], R4 ;  /* 0x0000000402007986 */ /* 0x0001e2000c101524 */
[----:B------:R-:W-:Y:S05]  /*2a30*/  BRA `(.L_x_2985) ;  /* 0x0000000400907947 */ /* 0x000fea0003800000 */
.L_x_2992:
        /* <DEDUP_REMOVED lines=8> */
[----:B------:R-:W0:Y:S02]  /*2ac0*/  F2I.FTZ.U32.TRUNC.NTZ R5, R4 ;  /* 0x0000000400057305 */ /* 0x000e24000021f000 */
[----:B0-----:R0:W-:Y:S01]  /*2ad0*/  STG.E.U16 desc[UR36][R2.64], R5 ;  /* 0x0000000502007986 */ /* 0x0011e2000c101524 */
[----:B------:R-:W-:Y:S05]  /*2ae0*/  BRA `(.L_x_2985) ;  /* 0x0000000400647947 */ /* 0x000fea0003800000 */
.L_x_3003:
[----:B------:R-:W-:Y:S01]  /*2af0*/  LOP3.LUT R5, R4, 0x7fffffff, RZ, 0xc0, !PT ;  /* 0x7fffffff04057812 */ /* 0x000fe200078ec0ff */
[----:B------:R-:W-:Y:S01]  /*2b00*/  BSSY.RECONVERGENT B0, `(.L_x_3004) ;  /* 0x0000013000007945 */ /* 0x000fe20003800200 */
[----:B------:R-:W-:Y:S02]  /*2b10*/  IMAD.MOV.U32 R0, RZ, RZ, 0x80 ;  /* 0x00000080ff007424 */ /* 0x000fe400078e00ff */
        /* <DEDUP_REMOVED lines=9> */
.L_x_3006:
[----:B------:R-:W-:-:S04]  /*2bb0*/  SHF.R.U32.HI R0, RZ, 0x14, R4 ;  /* 0x00000014ff007819 */ /* 0x000fc80000011604 */
[----:B------:R-:W-:-:S04]  /*2bc0*/  LOP3.LUT R5, R0, 0x1, RZ, 0xc0, !PT ;  /* 0x0000000100057812 */ /* 0x000fc800078ec0ff */
[----:B------:R-:W-:-:S04]  /*2bd0*/  IADD3 R0, PT, PT, R4, 0x487ffff, R5 ;  /* 0x0487ffff04007810 */ /* 0x000fc80007ffe005 */
[----:B------:R-:W-:-:S04]  /*2be0*/  SHF.R.U32.HI R0, RZ, 0x14, R0 ;  /* 0x00000014ff007819 */ /* 0x000fc80000011600 */
[----:B------:R-:W-:-:S07]  /*2bf0*/  LOP3.LUT R5, R0, 0xff, RZ, 0xc0, !PT ;  /* 0x000000ff00057812 */ /* 0x000fce00078ec0ff */
.L_x_3007:
[----:B------:R-:W-:-:S04]  /*2c00*/  SHF.R.U32.HI R4, RZ, 0x18, R4 ;  /* 0x00000018ff047819 */ /* 0x000fc80000011604 */
[----:B------:R-:W-:-:S04]  /*2c10*/  LOP3.LUT R5, R5, 0x80, R4, 0xf8, !PT ;  /* 0x0000008005057812 */ /* 0x000fc800078ef804 */
[----:B------:R-:W-:-:S07]  /*2c20*/  PRMT R0, R5, 0x7610, R0 ;  /* 0x0000761005007816 */ /* 0x000fce0000000000 */
.L_x_3005:
[----:B------:R-:W-:Y:S05]  /*2c30*/  BSYNC.RECONVERGENT B0 ;  /* 0x0000000000007941 */ /* 0x000fea0003800200 */
.L_x_3004:
[----:B------:R4:W-:Y:S01]  /*2c40*/  STG.E.U8 desc[UR36][R2.64], R0 ;  /* 0x0000000002007986 */ /* 0x0009e2000c101124 */
[----:B------:R-:W-:Y:S05]  /*2c50*/  BRA `(.L_x_2985) ;  /* 0x0000000400087947 */ /* 0x000fea0003800000 */
.L_x_3002:
[----:B------:R-:W-:Y:S01]  /*2c60*/  LOP3.LUT R5, R4, 0x7fffffff, RZ, 0xc0, !PT ;  /* 0x7fffffff04057812 */ /* 0x000fe200078ec0ff */
[----:B------:R-:W-:Y:S01]  /*2c70*/  BSSY.RECONVERGENT B0, `(.L_x_3008) ;  /* 0x0000013000007945 */ /* 0x000fe20003800200 */
[----:B------:R-:W-:Y:S02]  /*2c80*/  MOV R0, 0x80 ;  /* 0x0000008000007802 */ /* 0x000fe40000000f00 */
        /* <DEDUP_REMOVED lines=9> */
.L_x_3010:
[----:B------:R-:W-:-:S04]  /*2d20*/  SHF.R.U32.HI R0, RZ, 0x15, R4 ;  /* 0x00000015ff007819 */ /* 0x000fc80000011604 */
[----:B------:R-:W-:-:S04]  /*2d30*/  LOP3.LUT R5, R0, 0x1, RZ, 0xc0, !PT ;  /* 0x0000000100057812 */ /* 0x000fc800078ec0ff */
[----:B------:R-:W-:-:S04]  /*2d40*/  IADD3 R0, PT, PT, R4, 0x88fffff, R5 ;  /* 0x088fffff04007810 */ /* 0x000fc80007ffe005 */
[----:B------:R-:W-:-:S04]  /*2d50*/  SHF.R.U32.HI R0, RZ, 0x15, R0 ;  /* 0x00000015ff007819 */ /* 0x000fc80000011600 */
[----:B------:R-:W-:-:S07]  /*2d60*/  LOP3.LUT R5, R0, 0xff, RZ, 0xc0, !PT ;  /* 0x000000ff00057812 */ /* 0x000fce00078ec0ff */
.L_x_3011:
[----:B------:R-:W-:-:S04]  /*2d70*/  SHF.R.U32.HI R4, RZ, 0x18, R4 ;  /* 0x00000018ff047819 */ /* 0x000fc80000011604 */
[----:B------:R-:W-:-:S04]  /*2d80*/  LOP3.LUT R5, R5, 0x80, R4, 0xf8, !PT ;  /* 0x0000008005057812 */ /* 0x000fc800078ef804 */
[----:B------:R-:W-:-:S07]  /*2d90*/  PRMT R0, R5, 0x7610, R0 ;  /* 0x0000761005007816 */ /* 0x000fce0000000000 */
.L_x_3009:
[----:B------:R-:W-:Y:S05]  /*2da0*/  BSYNC.RECONVERGENT B0 ;  /* 0x0000000000007941 */ /* 0x000fea0003800200 */
.L_x_3008:
[----:B------:R3:W-:Y:S01]  /*2db0*/  STG.E.U8 desc[UR36][R2.64], R0 ;  /* 0x0000000002007986 */ /* 0x0007e2000c101124 */
[----:B------:R-:W-:Y:S05]  /*2dc0*/  BRA `(.L_x_2985) ;  /* 0x0000000000ac7947 */ /* 0x000fea0003800000 */
.L_x_3001:
[----:B------:R-:W-:-:S09]  /*2dd0*/  UISETP.NE.AND UP0, UPT, UR4, 0x1c, UPT ;  /* 0x0000001c0400788c */ /* 0x000fd2000bf05270 */
[----:B------:R-:W-:Y:S05]  /*2de0*/  BRA.U !UP0, `(.L_x_3012) ;  /* 0x00000001089c7547 */ /* 0x000fea000b800000 */
[----:B------:R-:W-:-:S09]  /*2df0*/  UISETP.NE.AND UP0, UPT, UR4, 0x1d, UPT ;  /* 0x0000001d0400788c */ /* 0x000fd2000bf05270 */
[----:B------:R-:W-:Y:S05]  /*2e00*/  BRA.U !UP0, `(.L_x_3013) ;  /* 0x0000000108887547 */ /* 0x000fea000b800000 */
[----:B------:R-:W-:-:S09]  /*2e10*/  UISETP.NE.AND UP0, UPT, UR4, 0x2c, UPT ;  /* 0x0000002c0400788c */ /* 0x000fd2000bf05270 */
[----:B------:R-:W-:Y:S05]  /*2e20*/  BRA.U !UP0, `(.L_x_3014) ;  /* 0x0000000108447547 */ /* 0x000fea000b800000 */
.L_x_2984:
[----:B------:R-:W-:Y:S01]  /*2e30*/  MOV R0, 0x0 ;  /* 0x0000000000007802 */ /* 0x000fe20000000f00 */
[----:B------:R-:W0:Y:S01]  /*2e40*/  LDCU.64 UR6, c[0x4][0x188] ;  /* 0x01003100ff0677ac */ /* 0x000e220008000a00 */
[----:B------:R-:W-:Y:S02]  /*2e50*/  HFMA2 R13, -RZ, RZ, 0, 0 ;  /* 0x00000000ff0d7431 */ /* 0x000fe400000001ff */
[----:B------:R-:W-:Y:S01]  /*2e60*/  IMAD.MOV.U32 R8, RZ, RZ, 0x65 ;  /* 0x00000065ff087424 */ /* 0x000fe200078e00ff */
[----:B------:R1:W2:Y:S01]  /*2e70*/  LDC.64 R2, c[0x4][R0] ;  /* 0x0100000000027b82 */ /* 0x0002a20000000a00 */
        /* <DEDUP_REMOVED lines=11> */
.L_x_3015:
[----:B------:R-:W-:Y:S05]  /*2f30*/  BRA `(.L_x_2985) ;  /* 0x0000000000507947 */ /* 0x000fea0003800000 */
.L_x_3014:
        /* <DEDUP_REMOVED lines=15> */
.L_x_3013:
[----:B------:R-:W0:Y:S02]  /*3030*/  F2I.U64.TRUNC R4, R4 ;  /* 0x0000000400047311 */ /* 0x000e24000020d800 */
[----:B0-----:R1:W-:Y:S01]  /*3040*/  STG.E.64 desc[UR36][R2.64], R4 ;  /* 0x0000000402007986 */ /* 0x0013e2000c101b24 */
[----:B------:R-:W-:Y:S05]  /*3050*/  BRA `(.L_x_2985) ;  /* 0x0000000000087947 */ /* 0x000fea0003800000 */
.L_x_3012:
[----:B------:R-:W0:Y:S02]  /*3060*/  F2I.FTZ.U32.TRUNC.NTZ R5, R4 ;  /* 0x0000000400057305 */ /* 0x000e24000021f000 */
[----:B0-----:R0:W-:Y:S02]  /*3070*/  STG.E desc[UR36][R2.64], R5 ;  /* 0x0000000502007986 */ /* 0x0011e4000c101924 */
.L_x_2985:
[----:B------:R-:W-:-:S07]  /*3080*/  VIADD R17, R17, 0x80 ;  /* 0x0000008011117836 */ /* 0x000fce0000000000 */
.L_x_2949:
[----:B------:R-:W-:Y:S05]  /*3090*/  BSYNC.RECONVERGENT B7 ;  /* 0x0000000000077941 */ /* 0x000fea0003800200 */
.L_x_2948:
[----:B------:R-:W5:Y:S01]  /*30a0*/  LDCU UR4, c[0x0][0x380] ;  /* 0x00007000ff0477ac */ /* 0x000f620008000800 */
[----:B------:R-:W-:Y:S01]  /*30b0*/  BSSY.RECONVERGENT B7, `(.L_x_3016) ;  /* 0x00002fb000077945 */ /* 0x000fe20003800200 */
[----:B-----5:R-:W-:-:S13]  /*30c0*/  ISETP.GE.AND P0, PT, R17, UR4, PT ;  /* 0x0000000411007c0c */ /* 0x020fda000bf06270 */
[----:B------:R-:W-:Y:S05]  /*30d0*/  @P0 BRA `(.L_x_3017) ;  /* 0x0000002c00e00947 */ /* 0x000fea0003800000 */
[----:B------:R-:W5:Y:S01]  /*30e0*/  LDCU UR4, c[0x0][0x388] ;  /* 0x00007100ff0477ac */ /* 0x000f620008000800 */
[----:B---34-:R-:W-:Y:S02]  /*30f0*/  HFMA2 R0, -RZ, RZ, 0, 0 ;  /* 0x00000000ff007431 */ /* 0x018fe400000001ff */
[----:B------:R-:W-:Y:S01]  /*3100*/  IMAD.MOV.U32 R16, RZ, RZ, RZ ;  /* 0x000000ffff107224 */ /* 0x000fe200078e00ff */
[----:B-----5:R-:W-:-:S09]  /*3110*/  UISETP.NE.AND UP0, UPT, UR4, URZ, UPT ;  /* 0x000000ff0400728c */ /* 0x020fd2000bf05270 */
[----:B------:R-:W-:Y:S05]  /*3120*/  BRA.U !UP0, `(.L_x_3018) ;  /* 0x0000001108a87547 */ /* 0x000fea000b800000 */
[----:B------:R-:W0:Y:S01]  /*3130*/  LDCU.64 UR4, c[0x0][0x390] ;  /* 0x00007200ff0477ac */ /* 0x000e220008000a00 */
[----:B------:R-:W-:Y:S01]  /*3140*/  IMAD.MOV.U32 R16, RZ, RZ, RZ ;  /* 0x000000ffff107224 */ /* 0x000fe200078e00ff */
[----:B------:R-:W3:Y:S01]  /*3150*/  LDCU UR6, c[0x0][0x38c] ;  /* 0x00007180ff0677ac */ /* 0x000ee20008000800 */
[----:B------:R-:W4:Y:S01]  /*3160*/  LDCU.64 UR8, c[0x0][0x4b8] ;  /* 0x00009700ff0877ac */ /* 0x000f220008000a00 */
[----:B------:R-:W-:Y:S01]  /*3170*/  UISETP.NE.AND UP0, UPT, UR40, URZ, UPT ;  /* 0x000000ff2800728c */ /* 0x000fe2000bf05270 */
[----:B012---:R-:W-:-:S05]  /*3180*/  IMAD.HI.U32 R2, R17, UR4, R16 ;  /* 0x0000000411027c27 */ /* 0x007fca000f8e0010 */
[----:B------:R-:W-:-:S04]  /*3190*/  SHF.R.U32.HI R3, RZ, UR5, R2 ;  /* 0x00000005ff037c19 */ /* 0x000fc80008011602 */
[----:B------:R-:W-:-:S05]  /*31a0*/  IADD3 R0, PT, PT, -R3, RZ, RZ ;  /* 0x000000ff03007210 */ /* 0x000fca0007ffe1ff */
[----:B---3--:R-:W-:-:S04]  /*31b0*/  IMAD R0, R0, UR6, R17 ;  /* 0x0000000600007c24 */ /* 0x008fc8000f8e0211 */
[C---:B----4-:R-:W-:Y:S02]  /*31c0*/  IMAD R16, R0.reuse, UR8, RZ ;  /* 0x0000000800107c24 */ /* 0x050fe4000f8e02ff */
        /* <DEDUP_REMOVED lines=288> */
.L_x_3018:
[----:B------:R-:W0:Y:S01]  /*43d0*/  LDCU.64 UR6, c[0x0][0x588] ;  /* 0x0000b100ff0677ac */ /* 0x000e220008000a00 */
[----:B------:R-:W-:Y:S01]  /*43e0*/  BSSY.RECONVERGENT B6, `(.L_x_3019) ;  /* 0x00000e5000067945 */ /* 0x000fe20003800200 */
[----:B------:R-:W-:-:S04]  /*43f0*/  UPRMT UR4, UR42, 0x9910, URZ ;  /* 0x000099102a047896 */ /* 0x000fc800080000ff */
[----:B------:R-:W-:Y:S01]  /*4400*/  UISETP.GT.AND UP0, UPT, UR4, 0x9, UPT ;  /* 0x000000090400788c */ /* 0x000fe2000bf04270 */
[----:B012---:R-:W-:-:S05]  /*4410*/  IADD3 R2, P0, PT, R0, UR6, RZ ;  /* 0x0000000600027c10 */ /* 0x007fca000ff1e0ff */
        /* <DEDUP_REMOVED lines=13> */
.L_x_3023:
[----:B------:R-:W2:Y:S02]  /*44f0*/  LDG.E.U8 R2, desc[UR36][R2.64] ;  /* 0x0000002402027981 */ /* 0x000ea4000c1e1100 */
[----:B--2---:R-:W-:Y:S01]  /*4500*/  I2FP.F32.U32 R4, R2 ;  /* 0x0000000200047245 */ /* 0x004fe20000201000 */
[----:B------:R-:W-:Y:S06]  /*4510*/  BRA `(.L_x_3025) ;  /* 0x0000000c00447947 */ /* 0x000fec0003800000 */
.L_x_3022:
        /* <DEDUP_REMOVED lines=9> */
.L_x_3027:
[----:B------:R-:W2:Y:S02]  /*45b0*/  LDG.E R2, desc[UR36][R2.64] ;  /* 0x0000002402027981 */ /* 0x000ea4000c1e1900 */
[----:B--2---:R-:W-:Y:S01]  /*45c0*/  I2FP.F32.S32 R4, R2 ;  /* 0x0000000200047245 */ /* 0x004fe20000201400 */
[----:B------:R-:W-:Y:S06]  /*45d0*/  BRA `(.L_x_3025) ;  /* 0x0000000c00147947 */ /* 0x000fec0003800000 */
.L_x_3026:
[----:B------:R-:W2:Y:S02]  /*45e0*/  LDG.E.U16 R2, desc[UR36][R2.64] ;  /* 0x0000002402027981 */ /* 0x000ea4000c1e1500 */
[----:B--2---:R2:W3:Y:S01]  /*45f0*/  I2F.S16 R4, R2 ;  /* 0x0000000200047306 */ /* 0x0044e20000101400 */
[----:B------:R-:W-:Y:S05]  /*4600*/  BRA `(.L_x_3025) ;  /* 0x0000000c00087947 */ /* 0x000fea0003800000 */
.L_x_3021:
        /* <DEDUP_REMOVED lines=8> */
.L_x_3029:
[----:B------:R-:W2:Y:S02]  /*4690*/  LDG.E.U16 R2, desc[UR36][R2.64] ;  /* 0x0000002402027981 */ /* 0x000ea4000c1e1500 */
[----:B--2---:R-:W-:Y:S01]  /*46a0*/  HADD2.F32 R4, -RZ, R2.H0_H0 ;  /* 0x20000002ff047230 */ /* 0x004fe20000004100 */
[----:B------:R-:W-:Y:S06]  /*46b0*/  BRA `(.L_x_3025) ;  /* 0x0000000800dc7947 */ /* 0x000fec0003800000 */
.L_x_3028:
        /* <DEDUP_REMOVED lines=8> */
.L_x_3031:
[----:B------:R-:W2:Y:S02]  /*4740*/  LDG.E.U16 R2, desc[UR36][R2.64] ;  /* 0x0000002402027981 */ /* 0x000ea4000c1e1500 */
[----:B--2---:R-:W-:Y:S01]  /*4750*/  HADD2.F32 R4, -RZ, R2.H0_H0 ;  /* 0x20000002ff047230 */ /* 0x004fe20000004100 */
[----:B------:R-:W-:Y:S06]  /*4760*/  BRA `(.L_x_3025) ;  /* 0x0000000800b07947 */ /* 0x000fec0003800000 */
.L_x_3030:
        /* <DEDUP_REMOVED lines=11> */
.L_x_3020:
        /* <DEDUP_REMOVED lines=12> */
.L_x_3034:
        /* <DEDUP_REMOVED lines=11> */
.L_x_3033:
        /* <DEDUP_REMOVED lines=23> */
[----:B------:R-:W-:Y:S01]  /*4b00*/  LOP3.LUT R4, R5, 0x80000000, R4, 0xf8, !PT ;  /* 0x8000000005047812 */ /* 0x000fe200078ef804 */
[----:B------:R-:W-:Y:S06]  /*4b10*/  BRA `(.L_x_3025) ;  /* 0x0000000400c47947 */ /* 0x000fec0003800000 */
.L_x_3036:
        /* <DEDUP_REMOVED lines=10> */
[----:B------:R-:W-:Y:S01]  /*4bc0*/  LOP3.LUT R4, R0, 0x80000000, R5, 0xf8, !PT ;  /* 0x8000000000047812 */ /* 0x000fe200078ef805 */
[----:B------:R-:W-:Y:S06]  /*4bd0*/  BRA `(.L_x_3025) ;  /* 0x0000000400947947 */ /* 0x000fec0003800000 */
.L_x_3035:
[----:B------:R-:W2:Y:S02]  /*4be0*/  LDG.E.U16 R2, desc[UR36][R2.64] ;  /* 0x0000002402027981 */ /* 0x000ea4000c1e1500 */
[----:B--2---:R-:W-:Y:S01]  /*4bf0*/  IMAD.U32 R4, R2, 0x10000, RZ ;  /* 0x0001000002047824 */ /* 0x004fe200078e00ff */
[----:B------:R-:W-:Y:S06]  /*4c00*/  BRA `(.L_x_3025) ;  /* 0x0000000400887947 */ /* 0x000fec0003800000 */
.L_x_3032:
        /* <DEDUP_REMOVED lines=11> */
.L_x_3039:
[----:B------:R-:W2:Y:S01]  /*4cc0*/  LDG.E.U8 R3, desc[UR36][R2.64] ;  /* 0x0000002402037981 */ /* 0x000ea2000c1e1100 */
        /* <DEDUP_REMOVED lines=19> */
.L_x_3041:
[----:B------:R-:W-:Y:S05]  /*4e00*/  BSYNC.RECONVERGENT B0 ;  /* 0x0000000000007941 */ /* 0x000fea0003800200 */
.L_x_3040:
[----:B------:R-:W-:Y:S01]  /*4e10*/  IMAD.SHL.U32 R0, R0, 0x100000, RZ ;  /* 0x0010000000007824 */ /* 0x000fe200078e00ff */
[----:B------:R-:W-:-:S04]  /*4e20*/  LEA R2, R2, 0x3b800000, 0x17 ;  /* 0x3b80000002027811 */ /* 0x000fc800078eb8ff */
[----:B------:R-:W-:Y:S01]  /*4e30*/  LOP3.LUT R4, R2, R0, R7, 0xfe, !PT ;  /* 0x0000000002047212 */ /* 0x000fe200078efe07 */
[----:B------:R-:W-:Y:S06]  /*4e40*/  BRA `(.L_x_3025) ;  /* 0x0000000000f87947 */ /* 0x000fec0003800000 */
.L_x_3038:
[----:B------:R-:W2:Y:S01]  /*4e50*/  LDG.E.U8 R3, desc[UR36][R2.64] ;  /* 0x0000002402037981 */ /* 0x000ea2000c1e1100 */
        /* <DEDUP_REMOVED lines=19> */
.L_x_3043:
[----:B------:R-:W-:Y:S05]  /*4f90*/  BSYNC.RECONVERGENT B0 ;  /* 0x0000000000007941 */ /* 0x000fea0003800200 */
.L_x_3042:
[----:B------:R-:W-:Y:S02]  /*4fa0*/  SHF.L.U32 R0, R0, 0x15, RZ ;  /* 0x0000001500007819 */ /* 0x000fe400000006ff */
[----:B------:R-:W-:-:S04]  /*4fb0*/  LEA R2, R2, 0x37800000, 0x17 ;  /* 0x3780000002027811 */ /* 0x000fc800078eb8ff */
[----:B------:R-:W-:Y:S01]  /*4fc0*/  LOP3.LUT R4, R2, R0, R7, 0xfe, !PT ;  /* 0x0000000002047212 */ /* 0x000fe200078efe07 */
[----:B------:R-:W-:Y:S06]  /*4fd0*/  BRA `(.L_x_3025) ;  /* 0x0000000000947947 */ /* 0x000fec0003800000 */
.L_x_3037:
        /* <DEDUP_REMOVED lines=8> */
[----:B--2---:R-:W-:-:S13]  /*5060*/  ISETP.NE.AND P0, PT, R2, RZ, PT ;  /* 0x000000ff0200720c */ /* 0x004fda0003f05270 */
[----:B------:R-:W-:Y:S05]  /*5070*/  @!P0 BRA `(.L_x_3025) ;  /* 0x00000000006c8947 */ /* 0x000fea0003800000 */
[----:B------:R-:W-:-:S13]  /*5080*/  ISETP.NE.AND P0, PT, R2, 0xff, PT ;  /* 0x000000ff0200780c */ /* 0x000fda0003f05270 */
[----:B------:R-:W-:Y:S01]  /*5090*/  @!P0 IMAD.MOV.U32 R4, RZ, RZ, 0x7f800001 ;  /* 0x7f800001ff048424 */ /* 0x000fe200078e00ff */
[----:B------:R-:W-:Y:S01]  /*50a0*/  @P0 SHF.L.U32 R4, R2, 0x17, RZ ;  /* 0x0000001702040819 */ /* 0x000fe200000006ff */
[----:B------:R-:W-:Y:S06]  /*50b0*/  BRA `(.L_x_3025) ;  /* 0x00000000005c7947 */ /* 0x000fec0003800000 */
.L_x_3024:
        /* <DEDUP_REMOVED lines=16> */
.L_x_3046:
[----:B------:R-:W-:Y:S01]  /*51c0*/  IMAD.MOV.U32 R4, RZ, RZ, RZ ;  /* 0x000000ffff047224 */ /* 0x000fe200078e00ff */
[----:B------:R-:W-:Y:S06]  /*51d0*/  BRA `(.L_x_3025) ;  /* 0x0000000000147947 */ /* 0x000fec0003800000 */
.L_x_3045:
[----:B------:R-:W2:Y:S02]  /*51e0*/  LDG.E.64 R2, desc[UR36][R2.64] ;  /* 0x0000002402027981 */ /* 0x000ea4000c1e1b00 */
[----:B--2---:R0:W1:Y:S02]  /*51f0*/  I2F.U64 R4, R2 ;  /* 0x0000000200047312 */ /* 0x0040640000301000 */
[----:B01----:R-:W-:Y:S05]  /*5200*/  BRA `(.L_x_3025) ;  /* 0x0000000000087947 */ /* 0x003fea0003800000 */
.L_x_3044:
[----:B------:R-:W2:Y:S02]  /*5210*/  LDG.E R2, desc[UR36][R2.64] ;  /* 0x0000002402027981 */ /* 0x000ea4000c1e1900 */
[----:B--2---:R-:W-:-:S07]  /*5220*/  I2FP.F32.U32 R4, R2 ;  /* 0x0000000200047245 */ /* 0x004fce0000201000 */
.L_x_3025:
[----:B------:R-:W-:Y:S05]  /*5230*/  BSYNC.RECONVERGENT B6 ;  /* 0x0000000000067941 */ /* 0x000fea0003800200 */
.L_x_3019:
[----:B------:R-:W0:Y:S01]  /*5240*/  LDCU.64 UR6, c[0x0][0x580] ;  /* 0x0000b000ff0677ac */ /* 0x000e220008000a00 */
[----:B------:R-:W3:Y:S01]  /*5250*/  LDCU UR5, c[0x0][0x594] ;  /* 0x0000b280ff0577ac */ /* 0x000ee20008000800 */
[----:B------:R-:W-:-:S04]  /*5260*/  UPRMT UR4, UR41, 0x9910, URZ ;  /* 0x0000991029047896 */ /* 0x000fc800080000ff */
[----:B------:R-:W-:Y:S01]  /*5270*/  UISETP.GT.AND UP0, UPT, UR4, 0x9, UPT ;  /* 0x000000090400788c */ /* 0x000fe2000bf04270 */
[----:B012-4-:R-:W-:Y:S02]  /*5280*/  IADD3 R2, P0, PT, R16, UR6, RZ ;  /* 0x0000000610027c10 */ /* 0x017fe4000ff1e0ff */
[----:B---3-5:R-:W-:-:S03]  /*5290*/  FMNMX.FTZ R4, R4, UR5, PT ;  /* 0x0000000504047c09 */ /* 0x028fc6000b810000 */
        /* <DEDUP_REMOVED lines=13> */
.L_x_3050:
[----:B------:R-:W0:Y:S02]  /*5370*/  F2I.S64.TRUNC R4, R4 ;  /* 0x0000000400047311 */ /* 0x000e24000020d900 */
[----:B0-----:R-:W-:-:S05]  /*5380*/  MOV R7, R4 ;  /* 0x0000000400077202 */ /* 0x001fca0000000f00 */
[----:B------:R3:W-:Y:S01]  /*5390*/  STG.E.U8 desc[UR36][R2.64], R7 ;  /* 0x0000000702007986 */ /* 0x0007e2000c101124 */
[----:B------:R-:W-:Y:S05]  /*53a0*/  BRA `(.L_x_3052) ;  /* 0x0000000c00287947 */ /* 0x000fea0003800000 */
.L_x_3049:
        /* <DEDUP_REMOVED lines=9> */
.L_x_3054:
[----:B------:R-:W0:Y:S02]  /*5440*/  F2I.FTZ.TRUNC.NTZ R5, R4 ;  /* 0x0000000400057305 */ /* 0x000e24000021f100 */
[----:B0-----:R2:W-:Y:S01]  /*5450*/  STG.E desc[UR36][R2.64], R5 ;  /* 0x0000000502007986 */ /* 0x0015e2000c101924 */
[----:B------:R-:W-:Y:S05]  /*5460*/  BRA `(.L_x_3052) ;  /* 0x0000000800f87947 */ /* 0x000fea0003800000 */
.L_x_3053:
[----:B------:R-:W0:Y:S02]  /*5470*/  F2I.FTZ.TRUNC.NTZ R5, R4 ;  /* 0x0000000400057305 */ /* 0x000e24000021f100 */
[----:B0-----:R0:W-:Y:S01]  /*5480*/  STG.E.U16 desc[UR36][R2.64], R5 ;  /* 0x0000000502007986 */ /* 0x0011e2000c101524 */
[----:B------:R-:W-:Y:S05]  /*5490*/  BRA `(.L_x_3052) ;  /* 0x0000000800ec7947 */ /* 0x000fea0003800000 */
.L_x_3048:
        /* <DEDUP_REMOVED lines=8> */
.L_x_3056:
[----:B------:R-:W-:-:S05]  /*5520*/  F2FP.F16.F32.PACK_AB R4, RZ, R4 ;  /* 0x00000004ff04723e */ /* 0x000fca00000000ff */
[----:B------:R0:W-:Y:S01]  /*5530*/  STG.E.U16 desc[UR36][R2.64], R4 ;  /* 0x0000000402007986 */ /* 0x0001e2000c101524 */
[----:B------:R-:W-:Y:S05]  /*5540*/  BRA `(.L_x_3052) ;  /* 0x0000000800c07947 */ /* 0x000fea0003800000 */
.L_x_3055:
        /* <DEDUP_REMOVED lines=9> */
.L_x_3058:
[----:B------:R-:W-:-:S04]  /*55e0*/  F2FP.F16.F32.PACK_AB R5, RZ, R4 ;  /* 0x00000004ff05723e */ /* 0x000fc800000000ff */
[----:B------:R-:W-:-:S05]  /*55f0*/  PRMT R5, R5, 0x5410, RZ ;  /* 0x0000541005057816 */ /* 0x000fca00000000ff */
[----:B------:R0:W-:Y:S01]  /*5600*/  STG.E desc[UR36][R2.64], R5 ;  /* 0x0000000502007986 */ /* 0x0001e2000c101924 */
[----:B------:R-:W-:Y:S05]  /*5610*/  BRA `(.L_x_3052) ;  /* 0x00000008008c7947 */ /* 0x000fea0003800000 */
.L_x_3057:
[----:B------:R-:W-:-:S06]  /*5620*/  FMUL.FTZ R4, R4, 1 ;  /* 0x3f80000004047820 */ /* 0x000fcc0000410000 */
[----:B------:R-:W0:Y:S02]  /*5630*/  F2F.F64.F32 R4, R4 ;  /* 0x0000000400047310 */ /* 0x000e240000201800 */
[----:B0-----:R0:W-:Y:S01]  /*5640*/  STG.E.64 desc[UR36][R2.64], R4 ;  /* 0x0000000402007986 */ /* 0x0011e2000c101b24 */
[----:B------:R-:W-:Y:S05]  /*5650*/  BRA `(.L_x_3052) ;  /* 0x00000008007c7947 */ /* 0x000fea0003800000 */
.L_x_3047:
        /* <DEDUP_REMOVED lines=13> */
.L_x_3062:
[----:B------:R-:W-:Y:S01]  /*5730*/  LOP3.LUT R6, R4, 0x7fffffff, RZ, 0xc0, !PT ;  /* 0x7fffffff04067812 */ /* 0x000fe200078ec0ff */
[----:B------:R-:W-:Y:S01]  /*5740*/  BSSY.RECONVERGENT B0, `(.L_x_3063) ;  /* 0x0000012000007945 */ /* 0x000fe20003800200 */
[----:B------:R-:W-:Y:S02]  /*5750*/  IMAD.MOV.U32 R0, RZ, RZ, 0x80 ;  /* 0x00000080ff007424 */ /* 0x000fe400078e00ff */
        /* <DEDUP_REMOVED lines=13> */
.L_x_3065:
[----:B------:R-:W-:-:S04]  /*5830*/  SHF.R.U32.HI R4, RZ, 0x18, R4 ;  /* 0x00000018ff047819 */ /* 0x000fc80000011604 */
[----:B------:R-:W-:-:S04]  /*5840*/  LOP3.LUT R4, R5, 0x80, R4, 0xf8, !PT ;  /* 0x0000008005047812 */ /* 0x000fc800078ef804 */
[----:B------:R-:W-:-:S07]  /*5850*/  PRMT R0, R4, 0x7610, R0 ;  /* 0x0000761004007816 */ /* 0x000fce0000000000 */
.L_x_3064:
[----:B------:R-:W-:Y:S05]  /*5860*/  BSYNC.RECONVERGENT B0 ;  /* 0x0000000000007941 */ /* 0x000fea0003800200 */
.L_x_3063:
[----:B------:R0:W-:Y:S01]  /*5870*/  STG.E.U8 desc[UR36][R2.64], R0 ;  /* 0x0000000002007986 */ /* 0x0001e2000c101124 */
[----:B------:R-:W-:Y:S05]  /*5880*/  BRA `(.L_x_3052) ;  /* 0x0000000400f07947 */ /* 0x000fea0003800000 */
.L_x_3061:
[----:B------:R-:W-:Y:S01]  /*5890*/  LOP3.LUT R6, R4, 0x7fffffff, RZ, 0xc0, !PT ;  /* 0x7fffffff04067812 */ /* 0x000fe200078ec0ff */
[----:B------:R-:W-:Y:S01]  /*58a0*/  BSSY.RECONVERGENT B0, `(.L_x_3066) ;  /* 0x0000012000007945 */ /* 0x000fe20003800200 */
[----:B------:R-:W-:Y:S02]  /*58b0*/  HFMA2 R0, -RZ, RZ, 0, 7.62939453125e-06 ;  /* 0x00000080ff007431 */ /* 0x000fe400000001ff */
        /* <DEDUP_REMOVED lines=13> */
.L_x_3068:
[----:B------:R-:W-:-:S04]  /*5990*/  SHF.R.U32.HI R4, RZ, 0x18, R4 ;  /* 0x00000018ff047819 */ /* 0x000fc80000011604 */
[----:B------:R-:W-:-:S04]  /*59a0*/  LOP3.LUT R5, R5, 0x80, R4, 0xf8, !PT ;  /* 0x0000008005057812 */ /* 0x000fc800078ef804 */
[----:B------:R-:W-:-:S07]  /*59b0*/  PRMT R0, R5, 0x7610, R0 ;  /* 0x0000761005007816 */ /* 0x000fce0000000000 */
.L_x_3067:
[----:B------:R-:W-:Y:S05]  /*59c0*/  BSYNC.RECONVERGENT B0 ;  /* 0x0000000000007941 */ /* 0x000fea0003800200 */
.L_x_3066:
[----:B------:R0:W-:Y:S01]  /*59d0*/  STG.E.U8 desc[UR36][R2.64], R0 ;  /* 0x0000000002007986 */ /* 0x0001e2000c101124 */
[----:B------:R-:W-:Y:S05]  /*59e0*/  BRA `(.L_x_3052) ;  /* 0x0000000400987947 */ /* 0x000fea0003800000 */
.L_x_3060:
[----:B------:R-:W-:-:S09]  /*59f0*/  UISETP.NE.AND UP0, UPT, UR4, 0x1c, UPT ;  /* 0x0000001c0400788c */ /* 0x000fd2000bf05270 */
[----:B------:R-:W-:Y:S05]  /*5a00*/  BRA.U !UP0, `(.L_x_3069) ;  /* 0x0000000108587547 */ /* 0x000fea000b800000 */
[----:B------:R-:W-:-:S09]  /*5a10*/  UISETP.NE.AND UP0, UPT, UR4, 0x1d, UPT ;  /* 0x0000001d0400788c */ /* 0x000fd2000bf05270 */
[----:B------:R-:W-:Y:S05]  /*5a20*/  BRA.U !UP0, `(.L_x_3070) ;  /* 0x0000000108447547 */ /* 0x000fea000b800000 */
[----:B------:R-:W-:-:S09]  /*5a30*/  UISETP.NE.AND UP0, UPT, UR4, 0x2c, UPT ;  /* 0x0000002c0400788c */ /* 0x000fd2000bf05270 */
[----:B------:R-:W-:Y:S05]  /*5a40*/  BRA.U UP0, `(.L_x_3051) ;  /* 0x0000000100a87547 */ /* 0x000fea000b800000 */
        /* <DEDUP_REMOVED lines=15> */
.L_x_3070:
[----:B------:R-:W0:Y:S02]  /*5b40*/  F2I.U64.TRUNC R4, R4 ;  /* 0x0000000400047311 */ /* 0x000e24000020d800 */
[----:B0-----:R0:W-:Y:S01]  /*5b50*/  STG.E.64 desc[UR36][R2.64], R4 ;  /* 0x0000000402007986 */ /* 0x0011e2000c101b24 */
[----:B------:R-:W-:Y:S05]  /*5b60*/  BRA `(.L_x_3052) ;  /* 0x0000000400387947 */ /* 0x000fea0003800000 */
.L_x_3069:
[----:B------:R-:W0:Y:S02]  /*5b70*/  F2I.FTZ.U32.TRUNC.NTZ R5, R4 ;  /* 0x0000000400057305 */ /* 0x000e24000021f000 */
[----:B0-----:R0:W-:Y:S01]  /*5b80*/  STG.E desc[UR36][R2.64], R5 ;  /* 0x0000000502007986 */ /* 0x0011e2000c101924 */
[----:B------:R-:W-:Y:S05]  /*5b90*/  BRA `(.L_x_3052) ;  /* 0x00000004002c7947 */ /* 0x000fea0003800000 */
.L_x_3059:
        /* <DEDUP_REMOVED lines=10> */
.L_x_3072:
[----:B------:R-:W-:Y:S01]  /*5c40*/  FMUL.FTZ R4, R4, 1 ;  /* 0x3f80000004047820 */ /* 0x000fe20000410000 */
[----:B------:R-:W-:-:S05]  /*5c50*/  CS2R R6, SRZ ;  /* 0x0000000000067805 */ /* 0x000fca000001ff00 */
[----:B------:R-:W0:Y:S02]  /*5c60*/  F2F.F64.F32 R4, R4 ;  /* 0x0000000400047310 */ /* 0x000e240000201800 */
[----:B0-----:R0:W-:Y:S01]  /*5c70*/  STG.E.128 desc[UR36][R2.64], R4 ;  /* 0x0000000402007986 */ /* 0x0011e2000c101d24 */
[----:B------:R-:W-:Y:S05]  /*5c80*/  BRA `(.L_x_3052) ;  /* 0x0000000000f07947 */ /* 0x000fea0003800000 */
.L_x_3071:
[----:B------:R-:W-:-:S09]  /*5c90*/  UISETP.NE.AND UP0, UPT, UR4, 0xf, UPT ;  /* 0x0000000f0400788c */ /* 0x000fd2000bf05270 */
[----:B------:R-:W-:Y:S05]  /*5ca0*/  BRA.U !UP0, `(.L_x_3073) ;  /* 0x0000000108e07547 */ /* 0x000fea000b800000 */
[----:B------:R-:W-:-:S09]  /*5cb0*/  UISETP.NE.AND UP0, UPT, UR4, 0x17, UPT ;  /* 0x000000170400788c */ /* 0x000fd2000bf05270 */
[----:B------:R-:W-:Y:S05]  /*5cc0*/  BRA.U !UP0, `(.L_x_3074) ;  /* 0x00000001088c7547 */ /* 0x000fea000b800000 */
[----:B------:R-:W-:-:S09]  /*5cd0*/  UISETP.NE.AND UP0, UPT, UR4, 0x18, UPT ;  /* 0x000000180400788c */ /* 0x000fd2000bf05270 */
[----:B------:R-:W-:Y:S05]  /*5ce0*/  BRA.U !UP0, `(.L_x_3075) ;  /* 0x0000000108447547 */ /* 0x000fea000b800000 */
.L_x_3051:
        /* <DEDUP_REMOVED lines=16> */
.L_x_3076:
[----:B------:R-:W-:Y:S05]  /*5df0*/  BRA `(.L_x_3052) ;  /* 0x0000000000947947 */ /* 0x000fea0003800000 */
.L_x_3075:
[----:B------:R-:W-:Y:S01]  /*5e00*/  LOP3.LUT R6, R4, 0x7fffffff, RZ, 0xc0, !PT ;  /* 0x7fffffff04067812 */ /* 0x000fe200078ec0ff */
[----:B------:R-:W-:Y:S01]  /*5e10*/  BSSY.RECONVERGENT B0, `(.L_x_3077) ;  /* 0x000000b000007945 */ /* 0x000fe20003800200 */
[----:B------:R-:W-:Y:S01]  /*5e20*/  SHF.R.U32.HI R7, RZ, 0x18, R4 ;  /* 0x00000018ff077819 */ /* 0x000fe20000011604 */
[----:B------:R-:W-:Y:S01]  /*5e30*/  IMAD.MOV.U32 R0, RZ, RZ, 0x7f ;  /* 0x0000007fff007424 */ /* 0x000fe200078e00ff */
        /* <DEDUP_REMOVED lines=8> */
.L_x_3078:
[----:B------:R-:W-:Y:S05]  /*5ec0*/  BSYNC.RECONVERGENT B0 ;  /* 0x0000000000007941 */ /* 0x000fea0003800200 */
.L_x_3077:
[----:B------:R-:W-:-:S05]  /*5ed0*/  LOP3.LUT R5, R0, 0x80, R7, 0xf8, !PT ;  /* 0x0000008000057812 */ /* 0x000fca00078ef807 */
[----:B------:R0:W-:Y:S01]  /*5ee0*/  STG.E.U8 desc[UR36][R2.64], R5 ;  /* 0x0000000502007986 */ /* 0x0001e2000c101124 */
[----:B------:R-:W-:Y:S05]  /*5ef0*/  BRA `(.L_x_3052) ;  /* 0x0000000000547947 */ /* 0x000fea0003800000 */
.L_x_3074:
[----:B------:R-:W-:Y:S01]  /*5f00*/  LOP3.LUT R6, R4, 0x7fffffff, RZ, 0xc0, !PT ;  /* 0x7fffffff04067812 */ /* 0x000fe200078ec0ff */
[----:B------:R-:W-:Y:S03]  /*5f10*/  BSSY.RECONVERGENT B0, `(.L_x_3079) ;  /* 0x000000d000007945 */ /* 0x000fe60003800200 */
        /* <DEDUP_REMOVED lines=9> */
.L_x_3080:
[----:B------:R-:W-:Y:S02]  /*5fb0*/  ISETP.GT.U32.AND P0, PT, R6, 0x7f800000, PT ;  /* 0x7f8000000600780c */ /* 0x000fe40003f04070 */
[----:B------:R-:W-:-:S04]  /*5fc0*/  MOV R0, 0x7f ;  /* 0x0000007f00007802 */ /* 0x000fc80000000f00 */
[----:B------:R-:W-:-:S07]  /*5fd0*/  SEL R0, R0, 0x7c, P0 ;  /* 0x0000007c00007807 */ /* 0x000fce0000000000 */
.L_x_3081:
[----:B------:R-:W-:Y:S05]  /*5fe0*/  BSYNC.RECONVERGENT B0 ;  /* 0x0000000000007941 */ /* 0x000fea0003800200 */
.L_x_3079:
[----:B------:R-:W-:-:S04]  /*5ff0*/  SHF.R.U32.HI R5, RZ, 0x18, R4 ;  /* 0x00000018ff057819 */ /* 0x000fc80000011604 */
[----:B------:R-:W-:-:S05]  /*6000*/  LOP3.LUT R5, R0, 0x80, R5, 0xf8, !PT ;  /* 0x0000008000057812 */ /* 0x000fca00078ef805 */
[----:B------:R0:W-:Y:S01]  /*6010*/  STG.E.U8 desc[UR36][R2.64], R5 ;  /* 0x0000000502007986 */ /* 0x0001e2000c101124 */
[----:B------:R-:W-:Y:S05]  /*6020*/  BRA `(.L_x_3052) ;  /* 0x0000000000087947 */ /* 0x000fea0003800000 */
.L_x_3073:
[----:B------:R-:W-:-:S05]  /*6030*/  F2FP.BF16.F32.PACK_AB R4, RZ, R4 ;  /* 0x00000004ff04723e */ /* 0x000fca00000010ff */
[----:B------:R0:W-:Y:S02]  /*6040*/  STG.E.U16 desc[UR36][R2.64], R4 ;  /* 0x0000000402007986 */ /* 0x0001e4000c101524 */
.L_x_3052:
[----:B------:R-:W-:-:S07]  /*6050*/  VIADD R17, R17, 0x80 ;  /* 0x0000008011117836 */ /* 0x000fce0000000000 */
.L_x_3017:
[----:B------:R-:W-:Y:S05]  /*6060*/  BSYNC.RECONVERGENT B7 ;  /* 0x0000000000077941 */ /* 0x000fea0003800200 */
.L_x_3016:
[----:B------:R-:W5:Y:S01]  /*6070*/  LDCU UR4, c[0x0][0x380] ;  /* 0x00007000ff0477ac */ /* 0x000f620008000800 */
[----:B------:R-:W-:Y:S01]  /*6080*/  BSSY.RECONVERGENT B7, `(.L_x_3082) ;  /* 0x00002fb000077945 */ /* 0x000fe20003800200 */
[----:B-----5:R-:W-:-:S13]  /*6090*/  ISETP.GE.AND P0, PT, R17, UR4, PT ;  /* 0x0000000411007c0c */ /* 0x020fda000bf06270 */
[----:B------:R-:W-:Y:S05]  /*60a0*/  @P0 BRA `(.L_x_3083) ;  /* 0x0000002c00e00947 */ /* 0x000fea0003800000 */
[----:B------:R-:W5:Y:S01]  /*60b0*/  LDCU UR4, c[0x0][0x388] ;  /* 0x00007100ff0477ac */ /* 0x000f620008000800 */
[----:B------:R-:W-:Y:S02]  /*60c0*/  HFMA2 R16, -RZ, RZ, 0, 0 ;  /* 0x00000000ff107431 */ /* 0x000fe400000001ff */
[----:B0--34-:R-:W-:Y:S01]  /*60d0*/  IMAD.MOV.U32 R0, RZ, RZ, RZ ;  /* 0x000000ffff007224 */ /* 0x019fe200078e00ff */
[----:B-----5:R-:W-:-:S09]  /*60e0*/  UISETP.NE.AND UP0, UPT, UR4, URZ, UPT ;  /* 0x000000ff0400728c */ /* 0x020fd2000bf05270 */
[----:B------:R-:W-:Y:S05]  /*60f0*/  BRA.U !UP0, `(.L_x_3084) ;  /* 0x0000001108a87547 */ /* 0x000fea000b800000 */
[----:B------:R-:W1:Y:S01]  /*6100*/  LDCU.64 UR4, c[0x0][0x390] ;  /* 0x00007200ff0477ac */ /* 0x000e620008000a00 */
[----:B------:R-:W-:Y:S01]  /*6110*/  IMAD.MOV.U32 R16, RZ, RZ, RZ ;  /* 0x000000ffff107224 */ /* 0x000fe200078e00ff */
[----:B------:R-:W0:Y:S01]  /*6120*/  LDCU UR6, c[0x0][0x38c] ;  /* 0x00007180ff0677ac */ /* 0x000e220008000800 */
[----:B------:R-:W3:Y:S01]  /*6130*/  LDCU.64 UR8, c[0x0][0x4b8] ;  /* 0x00009700ff0877ac */ /* 0x000ee20008000a00 */
[----:B------:R-:W-:Y:S01]  /*6140*/  UISETP.NE.AND UP0, UPT, UR40, URZ, UPT ;  /* 0x000000ff2800728c */ /* 0x000fe2000bf05270 */
[----:B-12---:R-:W-:-:S05]  /*6150*/  IMAD.HI.U32 R2, R17, UR4, R16 ;  /* 0x0000000411027c27 */ /* 0x006fca000f8e0010 */
[----:B------:R-:W-:-:S05]  /*6160*/  SHF.R.U32.HI R3, RZ, UR5, R2 ;  /* 0x00000005ff037c19 */ /* 0x000fca0008011602 */
[----:B------:R-:W-:-:S04]  /*6170*/  IMAD.MOV R0, RZ, RZ, -R3 ;  /* 0x000000ffff007224 */ /* 0x000fc800078e0a03 */
[----:B0-----:R-:W-:-:S04]  /*6180*/  IMAD R0, R0, UR6, R17 ;  /* 0x0000000600007c24 */ /* 0x001fc8000f8e0211 */
[C---:B---3--:R-:W-:Y:S02]  /*6190*/  IMAD R16, R0.reuse, UR8, RZ ;  /* 0x0000000800107c24 */ /* 0x048fe4000f8e02ff */
        /* <DEDUP_REMOVED lines=283> */
[----:B------:R-:W-:-:S05]  /*7350*/  SHF.R.U32.HI R2, RZ, UR5, R2 ;  /* 0x00000005ff027c19 */ /* 0x000fca0008011602 */
[----:B------:R-:W-:-:S04]  /*7360*/  IMAD.MOV R3, RZ, RZ, -R2 ;  /* 0x000000ffff037224 */ /* 0x000fc800078e0a02 */
[----:B-1----:R-:W-:-:S04]  /*7370*/  IMAD R5, R3, UR6, R5 ;  /* 0x0000000603057c24 */ /* 0x002fc8000f8e0205 */
[C---:B--2---:R-:W-:Y:S02]  /*7380*/  IMAD R16, R5.reuse, UR8, R16 ;  /* 0x0000000805107c24 */ /* 0x044fe4000f8e0210 */
[----:B------:R-:W-:-:S07]  /*7390*/  IMAD R0, R5, UR9, R0 ;  /* 0x0000000905007c24 */ /* 0x000fce000f8e0200 */
.L_x_3084:
[----:B------:R-:W1:Y:S01]  /*73a0*/  LDCU.64 UR6, c[0x0][0x588] ;  /* 0x0000b100ff0677ac */ /* 0x000e620008000a00 */
[----:B------:R-:W-:Y:S01]  /*73b0*/  BSSY.RECONVERGENT B6, `(.L_x_3085) ;  /* 0x00000e5000067945 */ /* 0x000fe20003800200 */
[----:B------:R-:W-:-:S04]  /*73c0*/  UPRMT UR4, UR42, 0x9910, URZ ;  /* 0x000099102a047896 */ /* 0x000fc800080000ff */
[----:B------:R-:W-:Y:S01]  /*73d0*/  UISETP.GT.AND UP0, UPT, UR4, 0x9, UPT ;  /* 0x000000090400788c */ /* 0x000fe2000bf04270 */
[----:B-12---:R-:W-:-:S04]  /*73e0*/  IADD3 R2, P0, PT, R0, UR6, RZ ;  /* 0x0000000600027c10 */ /* 0x006fc8000ff1e0ff */
        /* <DEDUP_REMOVED lines=11> */
[----:B--2---:R0:W1:Y:S01]  /*74a0*/  I2F.S16 R4, R2 ;  /* 0x0000000200047306 */ /* 0x0040620000101400 */
[----:B------:R-:W-:Y:S05]  /*74b0*/  BRA `(.L_x_3091) ;  /* 0x0000000c00507947 */ /* 0x000fea0003800000 */
.L_x_3089:
[----:B------:R-:W2:Y:S02]  /*74c0*/  LDG.E.U8 R2, desc[UR36][R2.64] ;  /* 0x0000002402027981 */ /* 0x000ea4000c1e1100 */
[----:B--2---:R-:W-:Y:S01]  /*74d0*/  I2FP.F32.U32 R4, R2 ;  /* 0x0000000200047245 */ /* 0x004fe20000201000 */
[----:B------:R-:W-:Y:S06]  /*74e0*/  BRA `(.L_x_3091) ;  /* 0x0000000c00447947 */ /* 0x000fec0003800000 */
.L_x_3088:
[----:B------:R-:W-:-:S09]  /*74f0*/  UISETP.NE.AND UP0, UPT, UR4, 0x2, UPT ;  /* 0x000000020400788c */ /* 0x000fd2000bf05270 */
[----:B------:R-:W-:Y:S05]  /*7500*/  BRA.U !UP0, `(.L_x_3092) ;  /* 0x0000000108287547 */ /* 0x000fea000b800000 */
[----:B------:R-:W-:-:S09]  /*7510*/  UISETP.NE.AND UP0, UPT, UR4, 0x3, UPT ;  /* 0x000000030400788c */ /* 0x000fd2000bf05270 */
[----:B------:R-:W-:Y:S05]  /*7520*/  BRA.U !UP0, `(.L_x_3093) ;  /* 0x0000000108147547 */ /* 0x000fea000b800000 */
[----:B------:R-:W-:-:S09]  /*7530*/  UISETP.NE.AND UP0, UPT, UR4, 0x4, UPT ;  /* 0x000000040400788c */ /* 0x000fd2000bf05270 */
[----:B------:R-:W-:Y:S05]  /*7540*/  BRA.U UP0, `(.L_x_3090) ;  /* 0x0000000900d07547 */ /* 0x000fea000b800000 */
[----:B------:R-:W2:Y:S02]  /*7550*/  LDG.E.64 R2, desc[UR36][R2.64] ;  /* 0x0000002402027981 */ /* 0x000ea4000c1e1b00 */
[----:B--2---:R4:W0:Y:S02]  /*7560*/  I2F.S64 R4, R2 ;  /* 0x0000000200047312 */ /* 0x0048240000301400 */
[----:B0---4-:R-:W-:Y:S05]  /*7570*/  BRA `(.L_x_3091) ;  /* 0x0000000c00207947 */ /* 0x011fea0003800000 */
.L_x_3093:
[----:B------:R-:W2:Y:S02]  /*7580*/  LDG.E R2, desc[UR36][R2.64] ;  /* 0x0000002402027981 */ /* 0x000ea4000c1e1900 */
[----:B--2---:R-:W-:Y:S01]  /*7590*/  I2FP.F32.S32 R4, R2 ;  /* 0x0000000200047245 */ /* 0x004fe20000201400 */
[----:B------:R-:W-:Y:S06]  /*75a0*/  BRA `(.L_x_3091) ;  /* 0x0000000c00147947 */ /* 0x000fec0003800000 */
.L_x_3092:
[----:B------:R-:W2:Y:S02]  /*75b0*/  LDG.E.U16 R2, desc[UR36][R2.64] ;  /* 0x0000002402027981 */ /* 0x000ea4000c1e1500 */
[----:B--2---:R2:W3:Y:S01]  /*75c0*/  I2F.S16 R4, R2 ;  /* 0x0000000200047306 */ /* 0x0044e20000101400 */
[----:B------:R-:W-:Y:S05]  /*75d0*/  BRA `(.L_x_3091) ;  /* 0x0000000c00087947 */ /* 0x000fea0003800000 */
.L_x_3087:
        /* <DEDUP_REMOVED lines=8> */
.L_x_3095:
[----:B------:R-:W2:Y:S02]  /*7660*/  LDG.E.U16 R2, desc[UR36][R2.64] ;  /* 0x0000002402027981 */ /* 0x000ea4000c1e1500 */
[----:B--2---:R-:W-:Y:S01]  /*7670*/  HADD2.F32 R4, -RZ, R2.H0_H0 ;  /* 0x20000002ff047230 */ /* 0x004fe20000004100 */
[----:B------:R-:W-:Y:S06]  /*7680*/  BRA `(.L_x_3091) ;  /* 0x0000000800dc7947 */ /* 0x000fec0003800000 */
.L_x_3094:
        /* <DEDUP_REMOVED lines=8> */
.L_x_3097:
[----:B------:R-:W2:Y:S02]  /*7710*/  LDG.E.U16 R2, desc[UR36][R2.64] ;  /* 0x0000002402027981 */ /* 0x000ea4000c1e1500 */
[----:B--2---:R-:W-:Y:S01]  /*7720*/  HADD2.F32 R4, -RZ, R2.H0_H0 ;  /* 0x20000002ff047230 */ /* 0x004fe20000004100 */
[----:B------:R-:W-:Y:S06]  /*7730*/  BRA `(.L_x_3091) ;  /* 0x0000000800b07947 */ /* 0x000fec0003800000 */
.L_x_3096:
        /* <DEDUP_REMOVED lines=11> */
.L_x_3086:
        /* <DEDUP_REMOVED lines=12> */
.L_x_3100:
        /* <DEDUP_REMOVED lines=11> */
.L_x_3099:
        /* <DEDUP_REMOVED lines=23> */
[----:B------:R-:W-:Y:S01]  /*7ad0*/  LOP3.LUT R4, R5, 0x80000000, R4, 0xf8, !PT ;  /* 0x8000000005047812 */ /* 0x000fe200078ef804 */
[----:B------:R-:W-:Y:S06]  /*7ae0*/  BRA `(.L_x_3091) ;  /* 0x0000000400c47947 */ /* 0x000fec0003800000 */
.L_x_3102:
        /* <DEDUP_REMOVED lines=12> */
.L_x_3101:
[----:B------:R-:W2:Y:S02]  /*7bb0*/  LDG.E.U16 R2, desc[UR36][R2.64] ;  /* 0x0000002402027981 */ /* 0x000ea4000c1e1500 */
[----:B--2---:R-:W-:Y:S01]  /*7bc0*/  IMAD.U32 R4, R2, 0x10000, RZ ;  /* 0x0001000002047824 */ /* 0x004fe200078e00ff */
[----:B------:R-:W-:Y:S06]  /*7bd0*/  BRA `(.L_x_3091) ;  /* 0x0000000400887947 */ /* 0x000fec0003800000 */
.L_x_3098:
        /* <DEDUP_REMOVED lines=11> */
.L_x_3105:
        /* <DEDUP_REMOVED lines=20> */
.L_x_3107:
[----:B------:R-:W-:Y:S05]  /*7dd0*/  BSYNC.RECONVERGENT B0 ;  /* 0x0000000000007941 */ /* 0x000fea0003800200 */
.L_x_3106:
[----:B------:R-:W-:Y:S02]  /*7de0*/  SHF.L.U32 R0, R0, 0x14, RZ ;  /* 0x0000001400007819 */ /* 0x000fe400000006ff */
[----:B------:R-:W-:-:S04]  /*7df0*/  LEA R2, R2, 0x3b800000, 0x17 ;  /* 0x3b80000002027811 */ /* 0x000fc800078eb8ff */
[----:B------:R-:W-:Y:S01]  /*7e00*/  LOP3.LUT R4, R2, R0, R7, 0xfe, !PT ;  /* 0x0000000002047212 */ /* 0x000fe200078efe07 */
[----:B------:R-:W-:Y:S06]  /*7e10*/  BRA `(.L_x_3091) ;  /* 0x0000000000f87947 */ /* 0x000fec0003800000 */
.L_x_3104:
        /* <DEDUP_REMOVED lines=20> */
.L_x_3109:
[----:B------:R-:W-:Y:S05]  /*7f60*/  BSYNC.RECONVERGENT B0 ;  /* 0x0000000000007941 */ /* 0x000fea0003800200 */
.L_x_3108:
[----:B------:R-:W-:Y:S01]  /*7f70*/  IMAD.SHL.U32 R0, R0, 0x200000, RZ ;  /* 0x0020000000007824 */ /* 0x000fe200078e00ff */
[----:B------:R-:W-:-:S04]  /*7f80*/  LEA R2, R2, 0x37800000, 0x17 ;  /* 0x3780000002027811 */ /* 0x000fc800078eb8ff */
[----:B------:R-:W-:Y:S01]  /*7f90*/  LOP3.LUT R4, R2, R0, R7, 0xfe, !PT ;  /* 0x0000000002047212 */ /* 0x000fe200078efe07 */
[----:B------:R-:W-:Y:S06]  /*7fa0*/  BRA `(.L_x_3091) ;  /* 0x0000000000947947 */ /* 0x000fec0003800000 */
.L_x_3103:
[----:B------:R-:W-:-:S09]  /*7fb0*/  UISETP.NE.AND UP0, UPT, UR4, 0x1c, UPT ;  /* 0x0000001c0400788c */ /* 0x000fd2000bf05270 */
[----:B------:R-:W-:Y:S05]  /*7fc0*/  BRA.U !UP0, `(.L_x_3110) ;  /* 0x0000000108847547 */ /* 0x000fea000b800000 */
[----:B------:R-:W-:-:S09]  /*7fd0*/  UISETP.NE.AND UP0, UPT, UR4, 0x1d, UPT ;  /* 0x0000001d0400788c */ /* 0x000fd2000bf05270 */
[----:B------:R-:W-:Y:S05]  /*7fe0*/  BRA.U !UP0, `(.L_x_3111) ;  /* 0x0000000108707547 */ /* 0x000fea000b800000 */
[----:B------:R-:W-:-:S09]  /*7ff0*/  UISETP.NE.AND UP0, UPT, UR4, 0x2c, UPT ;  /* 0x0000002c0400788c */ /* 0x000fd2000bf05270 */
[----:B------:R-:W-:Y:S05]  /*8000*/  BRA.U UP0, `(.L_x_3090) ;  /* 0x0000000100207547 */ /* 0x000fea000b800000 */
[----:B------:R-:W2:Y:S01]  /*8010*/  LDG.E.U8 R2, desc[UR36][R2.64] ;  /* 0x0000002402027981 */ /* 0x000ea2000c1e1100 */
[----:B------:R-:W-:Y:S01]  /*8020*/  HFMA2 R4, -RZ, RZ, 3.814697265625e-06, 0 ;  /* 0x00400000ff047431 */ /* 0x000fe200000001ff */
[----:B--2---:R-:W-:-:S13]  /*8030*/  ISETP.NE.AND P0, PT, R2, RZ, PT ;  /* 0x000000ff0200720c */ /* 0x004fda0003f05270 */
[----:B------:R-:W-:Y:S05]  /*8040*/  @!P0 BRA `(.L_x_3091) ;  /* 0x00000000006c8947 */ /* 0x000fea0003800000 */
[----:B------:R-:W-:-:S13]  /*8050*/  ISETP.NE.AND P0, PT, R2, 0xff, PT ;  /* 0x000000ff0200780c */ /* 0x000fda0003f05270 */
[----:B------:R-:W-:Y:S02]  /*8060*/  @!P0 IMAD.MOV.U32 R4, RZ, RZ, 0x7f800001 ;  /* 0x7f800001ff048424 */ /* 0x000fe400078e00ff */
[----:B------:R-:W-:Y:S01]  /*8070*/  @P0 IMAD.SHL.U32 R4, R2, 0x800000, RZ ;  /* 0x0080000002040824 */ /* 0x000fe200078e00ff */
[----:B------:R-:W-:Y:S06]  /*8080*/  BRA `(.L_x_3091) ;  /* 0x00000000005c7947 */ /* 0x000fec0003800000 */
.L_x_3090:
        /* <DEDUP_REMOVED lines=16> */
.L_x_3112:
[----:B------:R-:W-:Y:S01]  /*8190*/  MOV R4, RZ ;  /* 0x000000ff00047202 */ /* 0x000fe20000000f00 */
[----:B------:R-:W-:Y:S06]  /*81a0*/  BRA `(.L_x_3091) ;  /* 0x0000000000147947 */ /* 0x000fec0003800000 */
.L_x_3111:
[----:B------:R-:W2:Y:S02]  /*81b0*/  LDG.E.64 R2, desc[UR36][R2.64] ;  /* 0x0000002402027981 */ /* 0x000ea4000c1e1b00 */
[----:B--2---:R0:W1:Y:S02]  /*81c0*/  I2F.U64 R4, R2 ;  /* 0x0000000200047312 */ /* 0x0040640000301000 */
[----:B01----:R-:W-:Y:S05]  /*81d0*/  BRA `(.L_x_3091) ;  /* 0x0000000000087947 */ /* 0x003fea0003800000 */
.L_x_3110:
[----:B------:R-:W2:Y:S02]  /*81e0*/  LDG.E R2, desc[UR36][R2.64] ;  /* 0x0000002402027981 */ /* 0x000ea4000c1e1900 */
[----:B--2---:R-:W-:-:S07]  /*81f0*/  I2FP.F32.U32 R4, R2 ;  /* 0x0000000200047245 */ /* 0x004fce0000201000 */
.L_x_3091:
[----:B------:R-:W-:Y:S05]  /*8200*/  BSYNC.RECONVERGENT B6 ;  /* 0x0000000000067941 */ /* 0x000fea0003800200 */
.L_x_3085:
[----:B------:R-:W0:Y:S01]  /*8210*/  LDCU.64 UR6, c[0x0][0x580] ;  /* 0x0000b000ff0677ac */ /* 0x000e220008000a00 */
[----:B------:R-:W1:Y:S01]  /*8220*/  LDCU UR5, c[0x0][0x594] ;  /* 0x0000b280ff0577ac */ /* 0x000e620008000800 */
[----:B------:R-:W-:-:S04]  /*8230*/  UPRMT UR4, UR41, 0x9910, URZ ;  /* 0x0000991029047896 */ /* 0x000fc800080000ff */
[----:B------:R-:W-:Y:S01]  /*8240*/  UISETP.GT.AND UP0, UPT, UR4, 0x9, UPT ;  /* 0x000000090400788c */ /* 0x000fe2000bf04270 */
[----:B0-2-4-:R-:W-:Y:S02]  /*8250*/  IADD3 R2, P0, PT, R16, UR6, RZ ;  /* 0x0000000610027c10 */ /* 0x015fe4000ff1e0ff */
[----:B-1-3-5:R-:W-:-:S03]  /*8260*/  FMNMX.FTZ R4, R4, UR5, PT ;  /* 0x0000000504047c09 */ /* 0x02afc6000b810000 */
        /* <DEDUP_REMOVED lines=13> */
.L_x_3116:
[----:B------:R-:W0:Y:S02]  /*8340*/  F2I.S64.TRUNC R4, R4 ;  /* 0x0000000400047311 */ /* 0x000e24000020d900 */
[----:B0-----:R-:W-:-:S05]  /*8350*/  IMAD.MOV.U32 R7, RZ, RZ, R4 ;  /* 0x000000ffff077224 */ /* 0x001fca00078e0004 */
[----:B------:R0:W-:Y:S01]  /*8360*/  STG.E.U8 desc[UR36][R2.64], R7 ;  /* 0x0000000702007986 */ /* 0x0001e2000c101124 */
[----:B------:R-:W-:Y:S05]  /*8370*/  BRA `(.L_x_3118) ;  /* 0x0000000c00287947 */ /* 0x000fea0003800000 */
.L_x_3115:
        /* <DEDUP_REMOVED lines=9> */
.L_x_3120:
[----:B------:R-:W0:Y:S02]  /*8410*/  F2I.FTZ.TRUNC.NTZ R5, R4 ;  /* 0x0000000400057305 */ /* 0x000e24000021f100 */
[----:B0-----:R0:W-:Y:S01]  /*8420*/  STG.E desc[UR36][R2.64], R5 ;  /* 0x0000000502007986 */ /* 0x0011e2000c101924 */
[----:B------:R-:W-:Y:S05]  /*8430*/  BRA `(.L_x_3118) ;  /* 0x0000000800f87947 */ /* 0x000fea0003800000 */
.L_x_3119:
[----:B------:R-:W0:Y:S02]  /*8440*/  F2I.FTZ.TRUNC.NTZ R5, R4 ;  /* 0x0000000400057305 */ /* 0x000e24000021f100 */
[----:B0-----:R0:W-:Y:S01]  /*8450*/  STG.E.U16 desc[UR36][R2.64], R5 ;  /* 0x0000000502007986 */ /* 0x0011e2000c101524 */
[----:B------:R-:W-:Y:S05]  /*8460*/  BRA `(.L_x_3118) ;  /* 0x0000000800ec7947 */ /* 0x000fea0003800000 */
.L_x_3114:
        /* <DEDUP_REMOVED lines=8> */
.L_x_3122:
[----:B------:R-:W-:-:S05]  /*84f0*/  F2FP.F16.F32.PACK_AB R4, RZ, R4 ;  /* 0x00000004ff04723e */ /* 0x000fca00000000ff */
[----:B------:R0:W-:Y:S01]  /*8500*/  STG.E.U16 desc[UR36][R2.64], R4 ;  /* 0x0000000402007986 */ /* 0x0001e2000c101524 */
[----:B------:R-:W-:Y:S05]  /*8510*/  BRA `(.L_x_3118) ;  /* 0x0000000800c07947 */ /* 0x000fea0003800000 */
.L_x_3121:
[----:B------:R-:W-:-:S09]  /*8520*/  UISETP.NE.AND UP0, UPT, UR4, 0x7, UPT ;  /* 0x000000070400788c */ /* 0x000fd2000bf05270 */
[----:B------:R-:W-:Y:S05]  /*8530*/  BRA.U !UP0, `(.L_x_3123) ;  /* 0x00000001082c7547 */ /* 0x000fea000b800000 */
[----:B------:R-:W-:-:S09]  /*8540*/  UISETP.NE.AND UP0, UPT, UR4, 0x8, UPT ;  /* 0x000000080400788c */ /* 0x000fd2000bf05270 */
[----:B------:R-:W-:Y:S05]  /*8550*/  BRA.U !UP0, `(.L_x_3124) ;  /* 0x0000000108147547 */ /* 0x000fea000b800000 */
[----:B------:R-:W-:-:S09]  /*8560*/  UISETP.NE.AND UP0, UPT, UR4, 0x9, UPT ;  /* 0x000000090400788c */ /* 0x000fd2000bf05270 */
[----:B------:R-:W-:Y:S05]  /*8570*/  BRA.U UP0, `(.L_x_3117) ;  /* 0x0000000500d07547 */ /* 0x000fea000b800000 */
[----:B------:R-:W-:-:S05]  /*8580*/  HFMA2 R5, -RZ, RZ, 0, 0 ;  /* 0x00000000ff057431 */ /* 0x000fca00000001ff */
[----:B------:R0:W-:Y:S01]  /*8590*/  STG.E.64 desc[UR36][R2.64], R4 ;  /* 0x0000000402007986 */ /* 0x0001e2000c101b24 */
[----:B------:R-:W-:Y:S05]  /*85a0*/  BRA `(.L_x_3118) ;  /* 0x00000008009c7947 */ /* 0x000fea0003800000 */
.L_x_3124:
[----:B------:R-:W-:-:S04]  /*85b0*/  F2FP.F16.F32.PACK_AB R5, RZ, R4 ;  /* 0x00000004ff05723e */ /* 0x000fc800000000ff */
[----:B------:R-:W-:-:S05]  /*85c0*/  PRMT R5, R5, 0x5410, RZ ;  /* 0x0000541005057816 */ /* 0x000fca00000000ff */
[----:B------:R0:W-:Y:S01]  /*85d0*/  STG.E desc[UR36][R2.64], R5 ;  /* 0x0000000502007986 */ /* 0x0001e2000c101924 */
[----:B------:R-:W-:Y:S05]  /*85e0*/  BRA `(.L_x_3118) ;  /* 0x00000008008c7947 */ /* 0x000fea0003800000 */
.L_x_3123:
[----:B------:R-:W-:-:S06]  /*85f0*/  FMUL.FTZ R4, R4, 1 ;  /* 0x3f80000004047820 */ /* 0x000fcc0000410000 */
[----:B------:R-:W0:Y:S02]  /*8600*/  F2F.F64.F32 R4, R4 ;  /* 0x0000000400047310 */ /* 0x000e240000201800 */
[----:B0-----:R0:W-:Y:S01]  /*8610*/  STG.E.64 desc[UR36][R2.64], R4 ;  /* 0x0000000402007986 */ /* 0x0011e2000c101b24 */
[----:B------:R-:W-:Y:S05]  /*8620*/  BRA `(.L_x_3118) ;  /* 0x00000008007c7947 */ /* 0x000fea0003800000 */
.L_x_3113:
        /* <DEDUP_REMOVED lines=13> */
.L_x_3128:
        /* <DEDUP_REMOVED lines=16> */
.L_x_3131:
[----:B------:R-:W-:-:S04]  /*8800*/  SHF.R.U32.HI R4, RZ, 0x18, R4 ;  /* 0x00000018ff047819 */ /* 0x000fc80000011604 */
[----:B------:R-:W-:-:S04]  /*8810*/  LOP3.LUT R4, R5, 0x80, R4, 0xf8, !PT ;  /* 0x0000008005047812 */ /* 0x000fc800078ef804 */
[----:B------:R-:W-:-:S07]  /*8820*/  PRMT R0, R4, 0x7610, R0 ;  /* 0x0000761004007816 */ /* 0x000fce0000000000 */
.L_x_3130:
[----:B------:R-:W-:Y:S05]  /*8830*/  BSYNC.RECONVERGENT B0 ;  /* 0x0000000000007941 */ /* 0x000fea0003800200 */
.L_x_3129:
[----:B------:R0:W-:Y:S01]  /*8840*/  STG.E.U8 desc[UR36][R2.64], R0 ;  /* 0x0000000002007986 */ /* 0x0001e2000c101124 */
[----:B------:R-:W-:Y:S05]  /*8850*/  BRA `(.L_x_3118) ;  /* 0x0000000400f07947 */ /* 0x000fea0003800000 */
.L_x_3127:
        /* <DEDUP_REMOVED lines=16> */
.L_x_3134:
[----:B------:R-:W-:-:S04]  /*8960*/  SHF.R.U32.HI R4, RZ, 0x18, R4 ;  /* 0x00000018ff047819 */ /* 0x000fc80000011604 */
[----:B------:R-:W-:-:S04]  /*8970*/  LOP3.LUT R5, R5, 0x80, R4, 0xf8, !PT ;  /* 0x0000008005057812 */ /* 0x000fc800078ef804 */
[----:B------:R-:W-:-:S07]  /*8980*/  PRMT R0, R5, 0x7610, R0 ;  /* 0x0000761005007816 */ /* 0x000fce0000000000 */
.L_x_3133:
[----:B------:R-:W-:Y:S05]  /*8990*/  BSYNC.RECONVERGENT B0 ;  /* 0x0000000000007941 */ /* 0x000fea0003800200 */
.L_x_3132:
[----:B------:R0:W-:Y:S01]  /*89a0*/  STG.E.U8 desc[UR36][R2.64], R0 ;  /* 0x0000000002007986 */ /* 0x0001e2000c101124 */
[----:B------:R-:W-:Y:S05]  /*89b0*/  BRA `(.L_x_3118) ;  /* 0x0000000400987947 */ /* 0x000fea0003800000 */
.L_x_3126:
        /* <DEDUP_REMOVED lines=21> */
.L_x_3136:
[----:B------:R-:W0:Y:S02]  /*8b10*/  F2I.U64.TRUNC R4, R4 ;  /* 0x0000000400047311 */ /* 0x000e24000020d800 */
[----:B0-----:R0:W-:Y:S01]  /*8b20*/  STG.E.64 desc[UR36][R2.64], R4 ;  /* 0x0000000402007986 */ /* 0x0011e2000c101b24 */
[----:B------:R-:W-:Y:S05]  /*8b30*/  BRA `(.L_x_3118) ;  /* 0x0000000400387947 */ /* 0x000fea0003800000 */
.L_x_3135:
[----:B------:R-:W0:Y:S02]  /*8b40*/  F2I.FTZ.U32.TRUNC.NTZ R5, R4 ;  /* 0x0000000400057305 */ /* 0x000e24000021f000 */
[----:B0-----:R0:W-:Y:S01]  /*8b50*/  STG.E desc[UR36][R2.64], R5 ;  /* 0x0000000502007986 */ /* 0x0011e2000c101924 */
[----:B------:R-:W-:Y:S05]  /*8b60*/  BRA `(.L_x_3118) ;  /* 0x00000004002c7947 */ /* 0x000fea0003800000 */
.L_x_3125:
        /* <DEDUP_REMOVED lines=10> */
.L_x_3138:
[----:B------:R-:W-:Y:S01]  /*8c10*/  FMUL.FTZ R4, R4, 1 ;  /* 0x3f80000004047820 */ /* 0x000fe20000410000 */
[----:B------:R-:W-:-:S05]  /*8c20*/  CS2R R6, SRZ ;  /* 0x0000000000067805 */ /* 0x000fca000001ff00 */
[----:B------:R-:W0:Y:S02]  /*8c30*/  F2F.F64.F32 R4, R4 ;  /* 0x0000000400047310 */ /* 0x000e240000201800 */
[----:B0-----:R4:W-:Y:S01]  /*8c40*/  STG.E.128 desc[UR36][R2.64], R4 ;  /* 0x0000000402007986 */ /* 0x0019e2000c101d24 */
[----:B------:R-:W-:Y:S05]  /*8c50*/  BRA `(.L_x_3118) ;  /* 0x0000000000f07947 */ /* 0x000fea0003800000 */
.L_x_3137:
[----:B------:R-:W-:-:S09]  /*8c60*/  UISETP.NE.AND UP0, UPT, UR4, 0xf, UPT ;  /* 0x0000000f0400788c */ /* 0x000fd2000bf05270 */
[----:B------:R-:W-:Y:S05]  /*8c70*/  BRA.U !UP0, `(.L_x_3139) ;  /* 0x0000000108e07547 */ /* 0x000fea000b800000 */
[----:B------:R-:W-:-:S09]  /*8c80*/  UISETP.NE.AND UP0, UPT, UR4, 0x17, UPT ;  /* 0x000000170400788c */ /* 0x000fd2000bf05270 */
[----:B------:R-:W-:Y:S05]  /*8c90*/  BRA.U !UP0, `(.L_x_3140) ;  /* 0x00000001088c7547 */ /* 0x000fea000b800000 */
[----:B------:R-:W-:-:S09]  /*8ca0*/  UISETP.NE.AND UP0, UPT, UR4, 0x18, UPT ;  /* 0x000000180400788c */ /* 0x000fd2000bf05270 */
[----:B------:R-:W-:Y:S05]  /*8cb0*/  BRA.U !UP0, `(.L_x_3141) ;  /* 0x0000000108447547 */ /* 0x000fea000b800000 */
.L_x_3117:
        /* <DEDUP_REMOVED lines=16> */
.L_x_3142:
[----:B------:R-:W-:Y:S05]  /*8dc0*/  BRA `(.L_x_3118) ;  /* 0x0000000000947947 */ /* 0x000fea0003800000 */
.L_x_3141:
        /* <DEDUP_REMOVED lines=12> */
.L_x_3144:
[----:B------:R-:W-:Y:S05]  /*8e90*/  BSYNC.RECONVERGENT B0 ;  /* 0x0000000000007941 */ /* 0x000fea0003800200 */
.L_x_3143:
[----:B------:R-:W-:-:S05]  /*8ea0*/  LOP3.LUT R5, R0, 0x80, R7, 0xf8, !PT ;  /* 0x0000008000057812 */ /* 0x000fca00078ef807 */
[----:B------:R2:W-:Y:S01]  /*8eb0*/  STG.E.U8 desc[UR36][R2.64], R5 ;  /* 0x0000000502007986 */ /* 0x0005e2000c101124 */
[----:B------:R-:W-:Y:S05]  /*8ec0*/  BRA `(.L_x_3118) ;  /* 0x0000000000547947 */ /* 0x000fea0003800000 */
.L_x_3140:
        /* <DEDUP_REMOVED lines=11> */
.L_x_3146:
[----:B------:R-:W-:Y:S01]  /*8f80*/  IMAD.MOV.U32 R0, RZ, RZ, 0x7f ;  /* 0x0000007fff007424 */ /* 0x000fe200078e00ff */
[----:B------:R-:W-:-:S04]  /*8f90*/  ISETP.GT.U32.AND P0, PT, R6, 0x7f800000, PT ;  /* 0x7f8000000600780c */ /* 0x000fc80003f04070 */
[----:B------:R-:W-:-:S09]  /*8fa0*/  SEL R0, R0, 0x7c, P0 ;  /* 0x0000007c00007807 */ /* 0x000fd20000000000 */
.L_x_3147:
[----:B------:R-:W-:Y:S05]  /*8fb0*/  BSYNC.RECONVERGENT B0 ;  /* 0x0000000000007941 */ /* 0x000fea0003800200 */
.L_x_3145:
[----:B------:R-:W-:-:S04]  /*8fc0*/  SHF.R.U32.HI R5, RZ, 0x18, R4 ;  /* 0x00000018ff057819 */ /* 0x000fc80000011604 */
[----:B------:R-:W-:-:S05]  /*8fd0*/  LOP3.LUT R5, R0, 0x80, R5, 0xf8, !PT ;  /* 0x0000008000057812 */ /* 0x000fca00078ef805 */
[----:B------:R1:W-:Y:S01]  /*8fe0*/  STG.E.U8 desc[UR36][R2.64], R5 ;  /* 0x0000000502007986 */ /* 0x0003e2000c101124 */
[----:B------:R-:W-:Y:S05]  /*8ff0*/  BRA `(.L_x_3118) ;  /* 0x0000000000087947 */ /* 0x000fea0003800000 */
.L_x_3139:
[----:B------:R-:W-:-:S05]  /*9000*/  F2FP.BF16.F32.PACK_AB R4, RZ, R4 ;  /* 0x00000004ff04723e */ /* 0x000fca00000010ff */
[----:B------:R0:W-:Y:S02]  /*9010*/  STG.E.U16 desc[UR36][R2.64], R4 ;  /* 0x0000000402007986 */ /* 0x0001e4000c101524 */
.L_x_3118:
[----:B------:R-:W-:-:S07]  /*9020*/  IADD3 R17, PT, PT, R17, 0x80, RZ ;  /* 0x0000008011117810 */ /* 0x000fce0007ffe0ff */
.L_x_3083:
[----:B------:R-:W-:Y:S05]  /*9030*/  BSYNC.RECONVERGENT B7 ;  /* 0x0000000000077941 */ /* 0x000fea0003800200 */
.L_x_3082:
[----:B------:R-:W5:Y:S02]  /*9040*/  LDCU UR4, c[0x0][0x380] ;  /* 0x00007000ff0477ac */ /* 0x000f640008000800 */
[----:B-----5:R-:W-:-:S13]  /*9050*/  ISETP.GE.AND P0, PT, R17, UR4, PT ;  /* 0x0000000411007c0c */ /* 0x020fda000bf06270 */
[----:B------:R-:W-:Y:S05]  /*9060*/  @P0 EXIT ;  /* 0x000000000000094d */ /* 0x000fea0003800000 */
[----:B------:R-:W5:Y:S01]  /*9070*/  LDCU UR4, c[0x0][0x388] ;  /* 0x00007100ff0477ac */ /* 0x000f620008000800 */
[----:B0--34-:R-:W-:Y:S02]  /*9080*/  IMAD.MOV.U32 R0, RZ, RZ, RZ ;  /* 0x000000ffff007224 */ /* 0x019fe400078e00ff */
[----:B------:R-:W-:Y:S01]  /*9090*/  IMAD.MOV.U32 R16, RZ, RZ, RZ ;  /* 0x000000ffff107224 */ /* 0x000fe200078e00ff */
[----:B-----5:R-:W-:-:S09]  /*90a0*/  UISETP.NE.AND UP0, UPT, UR4, URZ, UPT ;  /* 0x000000ff0400728c */ /* 0x020fd2000bf05270 */
[----:B------:R-:W-:Y:S05]  /*90b0*/  BRA.U !UP0, `(.L_x_3148) ;  /* 0x0000001108a87547 */ /* 0x000fea000b800000 */
[----:B------:R-:W1:Y:S01]  /*90c0*/  LDCU.64 UR4, c[0x0][0x390] ;  /* 0x00007200ff0477ac */ /* 0x000e620008000a00 */
[----:B------:R-:W-:Y:S01]  /*90d0*/  MOV R16, RZ ;  /* 0x000000ff00107202 */ /* 0x000fe20000000f00 */
[----:B------:R-:W0:Y:S01]  /*90e0*/  LDCU UR6, c[0x0][0x38c] ;  /* 0x00007180ff0677ac */ /* 0x000e220008000800 */
[----:B------:R-:W3:Y:S01]  /*90f0*/  LDCU.64 UR8, c[0x0][0x4b8] ;  /* 0x00009700ff0877ac */ /* 0x000ee20008000a00 */
[----:B------:R-:W-:Y:S02]  /*9100*/  UISETP.NE.AND UP0, UPT, UR40, URZ, UPT ;  /* 0x000000ff2800728c */ /* 0x000fe4000bf05270 */
        /* <DEDUP_REMOVED lines=293> */
.L_x_3148:
[----:B------:R-:W0:Y:S01]  /*a360*/  LDCU.128 UR8, c[0x0][0x580] ;  /* 0x0000b000ff0877ac */ /* 0x000e220008000c00 */
[----:B------:R-:W-:Y:S01]  /*a370*/  BSSY.RECONVERGENT B6, `(.L_x_3149) ;  /* 0x00000e7000067945 */ /* 0x000fe20003800200 */
        /* <DEDUP_REMOVED lines=16> */
[----:B--2---:R2:W3:Y:S01]  /*a480*/  I2F.S16 R0, R2 ;  /* 0x0000000200007306 */ /* 0x0044e20000101400 */
[----:B------:R-:W-:Y:S05]  /*a490*/  BRA `(.L_x_3155) ;  /* 0x0000000c00507947 */ /* 0x000fea0003800000 */
.L_x_3153:
[----:B------:R-:W2:Y:S02]  /*a4a0*/  LDG.E.U8 R0, desc[UR36][R2.64] ;  /* 0x0000002402007981 */ /* 0x000ea4000c1e1100 */
[----:B--2---:R-:W-:Y:S01]  /*a4b0*/  I2FP.F32.U32 R0, R0 ;  /* 0x0000000000007245 */ /* 0x004fe20000201000 */
[----:B------:R-:W-:Y:S06]  /*a4c0*/  BRA `(.L_x_3155) ;  /* 0x0000000c00447947 */ /* 0x000fec0003800000 */
.L_x_3152:
        /* <DEDUP_REMOVED lines=9> */
.L_x_3157:
[----:B------:R-:W2:Y:S02]  /*a560*/  LDG.E R0, desc[UR36][R2.64] ;  /* 0x0000002402007981 */ /* 0x000ea4000c1e1900 */
[----:B--2---:R-:W-:Y:S01]  /*a570*/  I2FP.F32.S32 R0, R0 ;  /* 0x0000000000007245 */ /* 0x004fe20000201400 */
[----:B------:R-:W-:Y:S06]  /*a580*/  BRA `(.L_x_3155) ;  /* 0x0000000c00147947 */ /* 0x000fec0003800000 */
.L_x_3156:
[----:B------:R-:W2:Y:S02]  /*a590*/  LDG.E.U16 R0, desc[UR36][R2.64] ;  /* 0x0000002402007981 */ /* 0x000ea4000c1e1500 */
[----:B--2---:R-:W4:Y:S01]  /*a5a0*/  I2F.S16 R0, R0 ;  /* 0x0000000000007306 */ /* 0x004f220000101400 */
[----:B------:R-:W-:Y:S05]  /*a5b0*/  BRA `(.L_x_3155) ;  /* 0x0000000c00087947 */ /* 0x000fea0003800000 */
.L_x_3151:
        /* <DEDUP_REMOVED lines=8> */
.L_x_3159:
[----:B------:R-:W2:Y:S02]  /*a640*/  LDG.E.U16 R0, desc[UR36][R2.64] ;  /* 0x0000002402007981 */ /* 0x000ea4000c1e1500 */
[----:B--2---:R-:W-:Y:S01]  /*a650*/  HADD2.F32 R0, -RZ, R0.H0_H0 ;  /* 0x20000000ff007230 */ /* 0x004fe20000004100 */
[----:B------:R-:W-:Y:S06]  /*a660*/  BRA `(.L_x_3155) ;  /* 0x0000000800dc7947 */ /* 0x000fec0003800000 */
.L_x_3158:
        /* <DEDUP_REMOVED lines=8> */
.L_x_3161:
[----:B------:R-:W2:Y:S02]  /*a6f0*/  LDG.E.U16 R0, desc[UR36][R2.64] ;  /* 0x0000002402007981 */ /* 0x000ea4000c1e1500 */
[----:B--2---:R-:W-:Y:S01]  /*a700*/  HADD2.F32 R0, -RZ, R0.H0_H0 ;  /* 0x20000000ff007230 */ /* 0x004fe20000004100 */
[----:B------:R-:W-:Y:S06]  /*a710*/  BRA `(.L_x_3155) ;  /* 0x0000000800b07947 */ /* 0x000fec0003800000 */
.L_x_3160:
        /* <DEDUP_REMOVED lines=11> */
.L_x_3150:
        /* <DEDUP_REMOVED lines=12> */
.L_x_3164:
        /* <DEDUP_REMOVED lines=11> */
.L_x_3163:
        /* <DEDUP_REMOVED lines=23> */
[----:B------:R-:W-:Y:S01]  /*aab0*/  LOP3.LUT R0, R5, 0x80000000, R0, 0xf8, !PT ;  /* 0x8000000005007812 */ /* 0x000fe200078ef800 */
[----:B------:R-:W-:Y:S06]  /*aac0*/  BRA `(.L_x_3155) ;  /* 0x0000000400c47947 */ /* 0x000fec0003800000 */
.L_x_3166:
        /* <DEDUP_REMOVED lines=12> */
.L_x_3165:
[----:B------:R-:W2:Y:S02]  /*ab90*/  LDG.E.U16 R0, desc[UR36][R2.64] ;  /* 0x0000002402007981 */ /* 0x000ea4000c1e1500 */
[----:B--2---:R-:W-:Y:S01]  /*aba0*/  SHF.L.U32 R0, R0, 0x10, RZ ;  /* 0x0000001000007819 */ /* 0x004fe200000006ff */
[----:B------:R-:W-:Y:S06]  /*abb0*/  BRA `(.L_x_3155) ;  /* 0x0000000400887947 */ /* 0x000fec0003800000 */
.L_x_3162:
        /* <DEDUP_REMOVED lines=11> */
.L_x_3169:
        /* <DEDUP_REMOVED lines=20> */
.L_x_3171:
[----:B------:R-:W-:Y:S05]  /*adb0*/  BSYNC.RECONVERGENT B0 ;  /* 0x0000000000007941 */ /* 0x000fea0003800200 */
.L_x_3170:
[----:B------:R-:W-:Y:S01]  /*adc0*/  IMAD.SHL.U32 R0, R0, 0x100000, RZ ;  /* 0x0010000000007824 */ /* 0x000fe200078e00ff */
[----:B------:R-:W-:-:S04]  /*add0*/  LEA R2, R2, 0x3b800000, 0x17 ;  /* 0x3b80000002027811 */ /* 0x000fc800078eb8ff */
[----:B------:R-:W-:Y:S01]  /*ade0*/  LOP3.LUT R0, R2, R0, R7, 0xfe, !PT ;  /* 0x0000000002007212 */ /* 0x000fe200078efe07 */
[----:B------:R-:W-:Y:S06]  /*adf0*/  BRA `(.L_x_3155) ;  /* 0x0000000000f87947 */ /* 0x000fec0003800000 */
.L_x_3168:
        /* <DEDUP_REMOVED lines=20> */
.L_x_3173:
[----:B------:R-:W-:Y:S05]  /*af40*/  BSYNC.RECONVERGENT B0 ;  /* 0x0000000000007941 */ /* 0x000fea0003800200 */
.L_x_3172:
[----:B------:R-:W-:Y:S02]  /*af50*/  SHF.L.U32 R0, R0, 0x15, RZ ;  /* 0x0000001500007819 */ /* 0x000fe400000006ff */
[----:B------:R-:W-:-:S04]  /*af60*/  LEA R2, R2, 0x37800000, 0x17 ;  /* 0x3780000002027811 */ /* 0x000fc800078eb8ff */
[----:B------:R-:W-:Y:S01]  /*af70*/  LOP3.LUT R0, R2, R0, R7, 0xfe, !PT ;  /* 0x0000000002007212 */ /* 0x000fe200078efe07 */
[----:B------:R-:W-:Y:S06]  /*af80*/  BRA `(.L_x_3155) ;  /* 0x0000000000947947 */ /* 0x000fec0003800000 */
.L_x_3167:
        /* <DEDUP_REMOVED lines=11> */
[----:B------:R-:W-:Y:S01]  /*b040*/  @!P0 MOV R0, 0x7f800001 ;  /* 0x7f80000100008802 */ /* 0x000fe20000000f00 */
[----:B------:R-:W-:Y:S01]  /*b050*/  @P0 IMAD.SHL.U32 R0, R2, 0x800000, RZ ;  /* 0x0080000002000824 */ /* 0x000fe200078e00ff */
[----:B------:R-:W-:Y:S06]  /*b060*/  BRA `(.L_x_3155) ;  /* 0x00000000005c7947 */ /* 0x000fec0003800000 */
.L_x_3154:
        /* <DEDUP_REMOVED lines=16> */
.L_x_3176:
[----:B------:R-:W-:Y:S01]  /*b170*/  IMAD.MOV.U32 R0, RZ, RZ, RZ ;  /* 0x000000ffff007224 */ /* 0x000fe200078e00ff */
[----:B------:R-:W-:Y:S06]  /*b180*/  BRA `(.L_x_3155) ;  /* 0x0000000000147947 */ /* 0x000fec0003800000 */
.L_x_3175:
[----:B------:R-:W2:Y:S02]  /*b190*/  LDG.E.64 R2, desc[UR36][R2.64] ;  /* 0x0000002402027981 */ /* 0x000ea4000c1e1b00 */
[----:B--2---:R0:W1:Y:S02]  /*b1a0*/  I2F.U64 R0, R2 ;  /* 0x0000000200007312 */ /* 0x0040640000301000 */
[----:B01----:R-:W-:Y:S05]  /*b1b0*/  BRA `(.L_x_3155) ;  /* 0x0000000000087947 */ /* 0x003fea0003800000 */
.L_x_3174:
[----:B------:R-:W2:Y:S02]  /*b1c0*/  LDG.E R0, desc[UR36][R2.64] ;  /* 0x0000002402007981 */ /* 0x000ea4000c1e1900 */
[----:B--2---:R-:W-:-:S07]  /*b1d0*/  I2FP.F32.U32 R0, R0 ;  /* 0x0000000000007245 */ /* 0x004fce0000201000 */
.L_x_3155:
[----:B------:R-:W-:Y:S05]  /*b1e0*/  BSYNC.RECONVERGENT B6 ;  /* 0x0000000000067941 */ /* 0x000fea0003800200 */
.L_x_3149:
[----:B------:R-:W0:Y:S01]  /*b1f0*/  LDCU UR5, c[0x0][0x594] ;  /* 0x0000b280ff0577ac */ /* 0x000e220008000800 */
[----:B------:R-:W-:-:S04]  /*b200*/  UPRMT UR4, UR41, 0x9910, URZ ;  /* 0x0000991029047896 */ /* 0x000fc800080000ff */
[----:B------:R-:W-:Y:S01]  /*b210*/  UISETP.GT.AND UP0, UPT, UR4, 0x9, UPT ;  /* 0x000000090400788c */ /* 0x000fe2000bf04270 */
[----:B012345:R-:W-:-:S08]  /*b220*/  FMNMX.FTZ R2, R0, UR5, PT ;  /* 0x0000000500027c09 */ /* 0x03ffd0000b810000 */
        /* <DEDUP_REMOVED lines=10> */
[----:B0-----:R-:W-:Y:S01]  /*b2d0*/  STG.E.U8 desc[UR36][R16.64], R3 ;  /* 0x0000000310007986 */ /* 0x001fe2000c101124 */
[----:B------:R-:W-:Y:S05]  /*b2e0*/  EXIT ;  /* 0x000000000000794d */ /* 0x000fea0003800000 */
.L_x_3180:
[----:B------:R-:W0:Y:S02]  /*b2f0*/  F2I.S64.TRUNC R2, R2 ;  /* 0x0000000200027311 */ /* 0x000e24000020d900 */
[----:B0-----:R-:W-:-:S05]  /*b300*/  MOV R5, R2 ;  /* 0x0000000200057202 */ /* 0x001fca0000000f00 */
[----:B------:R-:W-:Y:S01]  /*b310*/  STG.E.U8 desc[UR36][R16.64], R5 ;  /* 0x0000000510007986 */ /* 0x000fe2000c101124 */
[----:B------:R-:W-:Y:S05]  /*b320*/  EXIT ;  /* 0x000000000000794d */ /* 0x000fea0003800000 */
.L_x_3179:
[----:B------:R-:W-:-:S09]  /*b330*/  UISETP.NE.AND UP0, UPT, UR4, 0x2, UPT ;  /* 0x000000020400788c */ /* 0x000fd2000bf05270 */
[----:B------:R-:W-:Y:S05]  /*b340*/  BRA.U !UP0, `(.L_x_3182) ;  /* 0x0000000108287547 */ /* 0x000fea000b800000 */
[----:B------:R-:W-:-:S09]  /*b350*/  UISETP.NE.AND UP0, UPT, UR4, 0x3, UPT ;  /* 0x000000030400788c */ /* 0x000fd2000bf05270 */
[----:B------:R-:W-:Y:S05]  /*b360*/  BRA.U !UP0, `(.L_x_3183) ;  /* 0x0000000108147547 */ /* 0x000fea000b800000 */
[----:B------:R-:W-:-:S09]  /*b370*/  UISETP.NE.AND UP0, UPT, UR4, 0x4, UPT ;  /* 0x000000040400788c */ /* 0x000fd2000bf05270 */
[----:B------:R-:W-:Y:S05]  /*b380*/  BRA.U UP0, `(.L_x_3181) ;  /* 0x0000000900387547 */ /* 0x000fea000b800000 */
[----:B------:R-:W0:Y:S02]  /*b390*/  F2I.S64.TRUNC R2, R2 ;  /* 0x0000000200027311 */ /* 0x000e24000020d900 */
[----:B0-----:R-:W-:Y:S01]  /*b3a0*/  STG.E.64 desc[UR36][R16.64], R2 ;  /* 0x0000000210007986 */ /* 0x001fe2000c101b24 */
[----:B------:R-:W-:Y:S05]  /*b3b0*/  EXIT ;  /* 0x000000000000794d */ /* 0x000fea0003800000 */
.L_x_3183:
[----:B------:R-:W0:Y:S02]  /*b3c0*/  F2I.FTZ.TRUNC.NTZ R3, R2 ;  /* 0x0000000200037305 */ /* 0x000e24000021f100 */
[----:B0-----:R-:W-:Y:S01]  /*b3d0*/  STG.E desc[UR36][R16.64], R3 ;  /* 0x0000000310007986 */ /* 0x001fe2000c101924 */
[----:B------:R-:W-:Y:S05]  /*b3e0*/  EXIT ;  /* 0x000000000000794d */ /* 0x000fea0003800000 */
.L_x_3182:
[----:B------:R-:W0:Y:S02]  /*b3f0*/  F2I.FTZ.TRUNC.NTZ R3, R2 ;  /* 0x0000000200037305 */ /* 0x000e24000021f100 */
[----:B0-----:R-:W-:Y:S01]  /*b400*/  STG.E.U16 desc[UR36][R16.64], R3 ;  /* 0x0000000310007986 */ /* 0x001fe2000c101524 */
[----:B------:R-:W-:Y:S05]  /*b410*/  EXIT ;  /* 0x000000000000794d */ /* 0x000fea0003800000 */
.L_x_3178:
[----:B------:R-:W-:-:S09]  /*b420*/  UISETP.GT.AND UP0, UPT, UR4, 0x6, UPT ;  /* 0x000000060400788c */ /* 0x000fd2000bf04270 */
[----:B------:R-:W-:Y:S05]  /*b430*/  BRA.U UP0, `(.L_x_3184) ;  /* 0x0000000100247547 */ /* 0x000fea000b800000 */
[----:B------:R-:W-:-:S09]  /*b440*/  UISETP.NE.AND UP0, UPT, UR4, 0x5, UPT ;  /* 0x000000050400788c */ /* 0x000fd2000bf05270 */
[----:B------:R-:W-:Y:S05]  /*b450*/  BRA.U !UP0, `(.L_x_3185) ;  /* 0x0000000108107547 */ /* 0x000fea000b800000 */
[----:B------:R-:W-:-:S09]  /*b460*/  UISETP.NE.AND UP0, UPT, UR4, 0x6, UPT ;  /* 0x000000060400788c */ /* 0x000fd2000bf05270 */
[----:B------:R-:W-:Y:S05]  /*b470*/  BRA.U UP0, `(.L_x_3181) ;  /* 0x0000000500fc7547 */ /* 0x000fea000b800000 */
[----:B------:R-:W-:Y:S01]  /*b480*/  STG.E desc[UR36][R16.64], R2 ;  /* 0x0000000210007986 */ /* 0x000fe2000c101924 */
[----:B------:R-:W-:Y:S05]  /*b490*/  EXIT ;  /* 0x000000000000794d */ /* 0x000fea0003800000 */
.L_x_3185:
[----:B------:R-:W-:-:S05]  /*b4a0*/  F2FP.F16.F32.PACK_AB R2, RZ, R2 ;  /* 0x00000002ff02723e */ /* 0x000fca00000000ff */
[----:B------:R-:W-:Y:S01]  /*b4b0*/  STG.E.U16 desc[UR36][R16.64], R2 ;  /* 0x0000000210007986 */ /* 0x000fe2000c101524 */
[----:B------:R-:W-:Y:S05]  /*b4c0*/  EXIT ;  /* 0x000000000000794d */ /* 0x000fea0003800000 */
.L_x_3184:
[----:B------:R-:W-:-:S09]  /*b4d0*/  UISETP.NE.AND UP0, UPT, UR4, 0x7, UPT ;  /* 0x000000070400788c */ /* 0x000fd2000bf05270 */
[----:B------:R-:W-:Y:S05]  /*b4e0*/  BRA.U !UP0, `(.L_x_3186) ;  /* 0x00000001082c7547 */ /* 0x000fea000b800000 */
[----:B------:R-:W-:-:S09]  /*b4f0*/  UISETP.NE.AND UP0, UPT, UR4, 0x8, UPT ;  /* 0x000000080400788c */ /* 0x000fd2000bf05270 */
[----:B------:R-:W-:Y:S05]  /*b500*/  BRA.U !UP0, `(.L_x_3187) ;  /* 0x0000000108147547 */ /* 0x000fea000b800000 */
[----:B------:R-:W-:-:S09]  /*b510*/  UISETP.NE.AND UP0, UPT, UR4, 0x9, UPT ;  /* 0x000000090400788c */ /* 0x000fd2000bf05270 */
[----:B------:R-:W-:Y:S05]  /*b520*/  BRA.U UP0, `(.L_x_3181) ;  /* 0x0000000500d07547 */ /* 0x000fea000b800000 */
[----:B------:R-:W-:-:S05]  /*b530*/  IMAD.MOV.U32 R3, RZ, RZ, RZ ;  /* 0x000000ffff037224 */ /* 0x000fca00078e00ff */
[----:B------:R-:W-:Y:S01]  /*b540*/  STG.E.64 desc[UR36][R16.64], R2 ;  /* 0x0000000210007986 */ /* 0x000fe2000c101b24 */
[----:B------:R-:W-:Y:S05]  /*b550*/  EXIT ;  /* 0x000000000000794d */ /* 0x000fea0003800000 */
.L_x_3187:
[----:B------:R-:W-:-:S04]  /*b560*/  F2FP.F16.F32.PACK_AB R3, RZ, R2 ;  /* 0x00000002ff03723e */ /* 0x000fc800000000ff */
[----:B------:R-:W-:-:S05]  /*b570*/  PRMT R3, R3, 0x5410, RZ ;  /* 0x0000541003037816 */ /* 0x000fca00000000ff */
[----:B------:R-:W-:Y:S01]  /*b580*/  STG.E desc[UR36][R16.64], R3 ;  /* 0x0000000310007986 */ /* 0x000fe2000c101924 */
[----:B------:R-:W-:Y:S05]  /*b590*/  EXIT ;  /* 0x000000000000794d */ /* 0x000fea0003800000 */
.L_x_3186:
[----:B------:R-:W-:-:S06]  /*b5a0*/  FMUL.FTZ R2, R2, 1 ;  /* 0x3f80000002027820 */ /* 0x000fcc0000410000 */
[----:B------:R-:W0:Y:S02]  /*b5b0*/  F2F.F64.F32 R2, R2 ;  /* 0x0000000200027310 */ /* 0x000e240000201800 */
[----:B0-----:R-:W-:Y:S01]  /*b5c0*/  STG.E.64 desc[UR36][R16.64], R2 ;  /* 0x0000000210007986 */ /* 0x001fe2000c101b24 */
[----:B------:R-:W-:Y:S05]  /*b5d0*/  EXIT ;  /* 0x000000000000794d */ /* 0x000fea0003800000 */
.L_x_3177:
        /* <DEDUP_REMOVED lines=11> */
[----:B0-----:R-:W-:Y:S01]  /*b690*/  STG.E.U16 desc[UR36][R16.64], R3 ;  /* 0x0000000310007986 */ /* 0x001fe2000c101524 */
[----:B------:R-:W-:Y:S05]  /*b6a0*/  EXIT ;  /* 0x000000000000794d */ /* 0x000fea0003800000 */
.L_x_3191:
        /* <DEDUP_REMOVED lines=16> */
.L_x_3194:
[----:B------:R-:W-:-:S04]  /*b7b0*/  SHF.R.U32.HI R2, RZ, 0x18, R2 ;  /* 0x00000018ff027819 */ /* 0x000fc80000011602 */
[----:B------:R-:W-:-:S04]  /*b7c0*/  LOP3.LUT R2, R3, 0x80, R2, 0xf8, !PT ;  /* 0x0000008003027812 */ /* 0x000fc800078ef802 */
[----:B------:R-:W-:-:S07]  /*b7d0*/  PRMT R8, R2, 0x7610, R8 ;  /* 0x0000761002087816 */ /* 0x000fce0000000008 */
.L_x_3193:
[----:B------:R-:W-:Y:S05]  /*b7e0*/  BSYNC.RECONVERGENT B0 ;  /* 0x0000000000007941 */ /* 0x000fea0003800200 */
.L_x_3192:
[----:B------:R-:W-:Y:S01]  /*b7f0*/  STG.E.U8 desc[UR36][R16.64], R8 ;  /* 0x0000000810007986 */ /* 0x000fe2000c101124 */
[----:B------:R-:W-:Y:S05]  /*b800*/  EXIT ;  /* 0x000000000000794d */ /* 0x000fea0003800000 */
.L_x_3190:
        /* <DEDUP_REMOVED lines=16> */
.L_x_3197:
[----:B------:R-:W-:-:S04]  /*b910*/  SHF.R.U32.HI R2, RZ, 0x18, R2 ;  /* 0x00000018ff027819 */ /* 0x000fc80000011602 */
[----:B------:R-:W-:-:S04]  /*b920*/  LOP3.LUT R3, R3, 0x80, R2, 0xf8, !PT ;  /* 0x0000008003037812 */ /* 0x000fc800078ef802 */
[----:B------:R-:W-:-:S07]  /*b930*/  PRMT R8, R3, 0x7610, R8 ;  /* 0x0000761003087816 */ /* 0x000fce0000000008 */
.L_x_3196:
[----:B------:R-:W-:Y:S05]  /*b940*/  BSYNC.RECONVERGENT B0 ;  /* 0x0000000000007941 */ /* 0x000fea0003800200 */
.L_x_3195:
[----:B------:R-:W-:Y:S01]  /*b950*/  STG.E.U8 desc[UR36][R16.64], R8 ;  /* 0x0000000810007986 */ /* 0x000fe2000c101124 */
[----:B------:R-:W-:Y:S05]  /*b960*/  EXIT ;  /* 0x000000000000794d */ /* 0x000fea0003800000 */
.L_x_3189:
        /* <DEDUP_REMOVED lines=21> */
.L_x_3199:
[----:B------:R-:W0:Y:S02]  /*bac0*/  F2I.U64.TRUNC R2, R2 ;  /* 0x0000000200027311 */ /* 0x000e24000020d800 */
[----:B0-----:R-:W-:Y:S01]  /*bad0*/  STG.E.64 desc[UR36][R16.64], R2 ;  /* 0x0000000210007986 */ /* 0x001fe2000c101b24 */
[----:B------:R-:W-:Y:S05]  /*bae0*/  EXIT ;  /* 0x000000000000794d */ /* 0x000fea0003800000 */
.L_x_3198:
[----:B------:R-:W0:Y:S02]  /*baf0*/  F2I.FTZ.U32.TRUNC.NTZ R3, R2 ;  /* 0x0000000200037305 */ /* 0x000e24000021f000 */
[----:B0-----:R-:W-:Y:S01]  /*bb00*/  STG.E desc[UR36][R16.64], R3 ;  /* 0x0000000310007986 */ /* 0x001fe2000c101924 */
[----:B------:R-:W-:Y:S05]  /*bb10*/  EXIT ;  /* 0x000000000000794d */ /* 0x000fea0003800000 */
.L_x_3188:
        /* <DEDUP_REMOVED lines=8> */
[----:B------:R-:W-:Y:S01]  /*bba0*/  STG.E.U8 desc[UR36][R16.64], R3 ;  /* 0x0000000310007986 */ /* 0x000fe2000c101124 */
[----:B------:R-:W-:Y:S05]  /*bbb0*/  EXIT ;  /* 0x000000000000794d */ /* 0x000fea0003800000 */
.L_x_3201:
[----:B------:R-:W-:Y:S01]  /*bbc0*/  FMUL.FTZ R4, R2, 1 ;  /* 0x3f80000002047820 */ /* 0x000fe20000410000 */
[----:B------:R-:W-:-:S05]  /*bbd0*/  CS2R R6, SRZ ;  /* 0x0000000000067805 */ /* 0x000fca000001ff00 */
[----:B------:R-:W0:Y:S02]  /*bbe0*/  F2F.F64.F32 R4, R4 ;  /* 0x0000000400047310 */ /* 0x000e240000201800 */
[----:B0-----:R-:W-:Y:S01]  /*bbf0*/  STG.E.128 desc[UR36][R16.64], R4 ;  /* 0x0000000410007986 */ /* 0x001fe2000c101d24 */
[----:B------:R-:W-:Y:S05]  /*bc00*/  EXIT ;  /* 0x000000000000794d */ /* 0x000fea0003800000 */
.L_x_3200:
[----:B------:R-:W-:-:S09]  /*bc10*/  UISETP.NE.AND UP0, UPT, UR4, 0xf, UPT ;  /* 0x0000000f0400788c */ /* 0x000fd2000bf05270 */
[----:B------:R-:W-:Y:S05]  /*bc20*/  BRA.U !UP0, `(.L_x_3202) ;  /* 0x0000000108e07547 */ /* 0x000fea000b800000 */
[----:B------:R-:W-:-:S09]  /*bc30*/  UISETP.NE.AND UP0, UPT, UR4, 0x17, UPT ;  /* 0x000000170400788c */ /* 0x000fd2000bf05270 */
[----:B------:R-:W-:Y:S05]  /*bc40*/  BRA.U !UP0, `(.L_x_3203) ;  /* 0x00000001088c7547 */ /* 0x000fea000b800000 */
[----:B------:R-:W-:-:S09]  /*bc50*/  UISETP.NE.AND UP0, UPT, UR4, 0x18, UPT ;  /* 0x000000180400788c */ /* 0x000fd2000bf05270 */
[----:B------:R-:W-:Y:S05]  /*bc60*/  BRA.U !UP0, `(.L_x_3204) ;  /* 0x0000000108447547 */ /* 0x000fea000b800000 */
.L_x_3181:
        /* <DEDUP_REMOVED lines=16> */
.L_x_3205:
[----:B------:R-:W-:Y:S05]  /*bd70*/  EXIT ;  /* 0x000000000000794d */ /* 0x000fea0003800000 */
.L_x_3204:
        /* <DEDUP_REMOVED lines=12> */
.L_x_3207:
[----:B------:R-:W-:Y:S05]  /*be40*/  BSYNC.RECONVERGENT B0 ;  /* 0x0000000000007941 */ /* 0x000fea0003800200 */
.L_x_3206:
[----:B------:R-:W-:-:S05]  /*be50*/  LOP3.LUT R3, R0, 0x80, R5, 0xf8, !PT ;  /* 0x0000008000037812 */ /* 0x000fca00078ef805 */
[----:B------:R-:W-:Y:S01]  /*be60*/  STG.E.U8 desc[UR36][R16.64], R3 ;  /* 0x0000000310007986 */ /* 0x000fe2000c101124 */
[----:B------:R-:W-:Y:S05]  /*be70*/  EXIT ;  /* 0x000000000000794d */ /* 0x000fea0003800000 */
.L_x_3203:
        /* <DEDUP_REMOVED lines=11> */
.L_x_3209:
[----:B------:R-:W-:Y:S01]  /*bf30*/  HFMA2 R0, -RZ, RZ, 0, 7.569789886474609375e-06 ;  /* 0x0000007fff007431 */ /* 0x000fe200000001ff */
[----:B------:R-:W-:-:S04]  /*bf40*/  ISETP.GT.U32.AND P0, PT, R4, 0x7f800000, PT ;  /* 0x7f8000000400780c */ /* 0x000fc80003f04070 */
[----:B------:R-:W-:-:S09]  /*bf50*/  SEL R0, R0, 0x7c, P0 ;  /* 0x0000007c00007807 */ /* 0x000fd20000000000 */
.L_x_3210:
[----:B------:R-:W-:Y:S05]  /*bf60*/  BSYNC.RECONVERGENT B0 ;  /* 0x0000000000007941 */ /* 0x000fea0003800200 */
.L_x_3208:
[----:B------:R-:W-:-:S04]  /*bf70*/  SHF.R.U32.HI R3, RZ, 0x18, R2 ;  /* 0x00000018ff037819 */ /* 0x000fc80000011602 */
[----:B------:R-:W-:-:S05]  /*bf80*/  LOP3.LUT R3, R0, 0x80, R3, 0xf8, !PT ;  /* 0x0000008000037812 */ /* 0x000fca00078ef803 */
[----:B------:R-:W-:Y:S01]  /*bf90*/  STG.E.U8 desc[UR36][R16.64], R3 ;  /* 0x0000000310007986 */ /* 0x000fe2000c101124 */
[----:B------:R-:W-:Y:S05]  /*bfa0*/  EXIT ;  /* 0x000000000000794d */ /* 0x000fea0003800000 */
.L_x_3202:
[----:B------:R-:W-:-:S05]  /*bfb0*/  F2FP.BF16.F32.PACK_AB R2, RZ, R2 ;  /* 0x00000002ff02723e */ /* 0x000fca00000010ff */
[----:B------:R-:W-:Y:S01]  /*bfc0*/  STG.E.U16 desc[UR36][R16.64], R2 ;  /* 0x0000000210007986 */ /* 0x000fe2000c101524 */
[----:B------:R-:W-:Y:S05]  /*bfd0*/  EXIT ;  /* 0x000000000000794d */ /* 0x000fea0003800000 */
.L_x_3211:
        /* <DEDUP_REMOVED lines=10> */
.L_x_40890:


//--------------------- .text._ZN2at6native27unrolled_elementwise_kernelINS0_13AUnaryFunctorIfffZZZNS0_16fmin_kernel_cudaERNS_18TensorIteratorBaseEENKUlvE_clEvENKUlvE0_clEvEUlffE_EESt5arrayIPcLm2EELi4E23TrivialOffsetCalculatorILi1EjESD_NS0_6memory12LoadWithCastILi1EEENSE_13StoreWithCastILi1EEEEEviT_T0_T2_T3_T4_T5_ --------------------------
	.section	.text._ZN2at6native27unrolled_elementwise_kernelINS0_13AUnaryFunctorIfffZZZNS0_16fmin_kernel_cudaERNS_18TensorIteratorBaseEENKUlvE_clEvENKUlvE0_clEvEUlffE_EESt5arrayIPcLm2EELi4E23TrivialOffsetCalculatorILi1EjESD_NS0_6memory12LoadWithCastILi1EEENSE_13StoreWithCastILi1EEEEEviT_T0_T2_T3_T4_T5_,"ax",@progbits
	.align	128
        .global         _ZN2at6native27unrolled_elementwise_kernelINS0_13AUnaryFunctorIfffZZZNS0_16fmin_kernel_cudaERNS_18TensorIteratorBaseEENKUlvE_clEvENKUlvE0_clEvEUlffE_EESt5arrayIPcLm2EELi4E23TrivialOffsetCalculatorILi1EjESD_NS0_6memory12LoadWithCastILi1EEENSE_13StoreWithCastILi1EEEEEviT_T0_T2_T3_T4_T5_
        .type           _ZN2at6native27unrolled_elementwise_kernelINS0_13AUnaryFunctorIfffZZZNS0_16fmin_kernel_cudaERNS_18TensorIteratorBaseEENKUlvE_clEvENKUlvE0_clEvEUlffE_EESt5arrayIPcLm2EELi4E23TrivialOffsetCalculatorILi1EjESD_NS0_6memory12LoadWithCastILi1EEENSE_13StoreWithCastILi1EEEEEviT_T0_T2_T3_T4_T5_,@function
        .size           _ZN2at6native27unrolled_elementwise_kernelINS0_13AUnaryFunctorIfffZZZNS0_16fmin_kernel_cudaERNS_18TensorIteratorBaseEENKUlvE_clEvENKUlvE0_clEvEUlffE_EESt5arrayIPcLm2EELi4E23TrivialOffsetCalculatorILi1EjESD_NS0_6memory12LoadWithCastILi1EEENSE_13StoreWithCastILi1EEEEEviT_T0_T2_T3_T4_T5_,(.L_x_40891 - _ZN2at6native27unrolled_elementwise_kernelINS0_13AUnaryFunctorIfffZZZNS0_16fmin_kernel_cudaERNS_18TensorIteratorBaseEENKUlvE_clEvENKUlvE0_clEvEUlffE_EESt5arrayIPcLm2EELi4E23TrivialOffsetCalculatorILi1EjESD_NS0_6memory12LoadWithCastILi1EEENSE_13StoreWithCastILi1EEEEEviT_T0_T2_T3_T4_T5_)
        .other          _ZN2at6native27unrolled_elementwise_kernelINS0_13AUnaryFunctorIfffZZZNS0_16fmin_kernel_cudaERNS_18TensorIteratorBaseEENKUlvE_clEvENKUlvE0_clEvEUlffE_EESt5arrayIPcLm2EELi4E23TrivialOffsetCalculatorILi1EjESD_NS0_6memory12LoadWithCastILi1EEENSE_13StoreWithCastILi1EEEEEviT_T0_T2_T3_T4_T5_,@"STO_CUDA_ENTRY STV_DEFAULT"
_ZN2at6native27unrolled_elementwise_kernelINS0_13AUnaryFunctorIfffZZZNS0_16fmin_kernel_cudaERNS_18TensorIteratorBaseEENKUlvE_clEvENKUlvE0_clEvEUlffE_EESt5arrayIPcLm2EELi4E23TrivialOffsetCalculatorILi1EjESD_NS0_6memory12LoadWithCastILi1EEENSE_13StoreWithCastILi1EEEEEviT_T0_T2_T3_T4_T5_:
.text._ZN2at6native27unrolled_elementwise_kernelINS0_13AUnaryFunctorIfffZZZNS0_16fmin_kernel_cudaERNS_18TensorIteratorBaseEENKUlvE_clEvENKUlvE0_clEvEUlffE_EESt5arrayIPcLm2EELi4E23TrivialOffsetCalculatorILi1EjESD_NS0_6memory12LoadWithCastILi1EEENSE_13StoreWithCastILi1EEEEEviT_T0_T2_T3_T4_T5_:
[----:B------:R-:W0:Y:S01]  /*0000*/  LDC R1, c[0x0][0x37c] ;  /* 0x0000df00ff017b82 */ /* 0x000e220000000800 */
[----:B------:R-:W1:Y:S07]  /*0010*/  S2R R2, SR_CTAID.X ;  /* 0x0000000000027919 */ /* 0x000e6e0000002500 */
[----:B------:R-:W1:Y:S01]  /*0020*/  LDC R17, c[0x0][0x380] ;  /* 0x0000e000ff117b82 */ /* 0x000e620000000800 */
[----:B------:R-:W2:Y:S01]  /*0030*/  LDCU.64 UR36, c[0x0][0x358] ;  /* 0x00006b00ff2477ac */ /* 0x000ea20008000a00 */
[----:B------:R-:W-:Y:S01]  /*0040*/  BSSY.RECONVERGENT B7, `(.L_x_3212) ;  /* 0x00000f4000077945 */ /* 0x000fe20003800200 */
[----:B------:R-:W3:Y:S01]  /*0050*/  S2R R16, SR_TID.X ;  /* 0x0000000000107919 */ /* 0x000ee20000002100 */
[----:B------:R-:W-:Y:S01]  /*0060*/  IMAD.MOV.U32 R22, RZ, RZ, RZ ;  /* 0x000000ffff167224 */ /* 0x000fe200078e00ff */
        /* <DEDUP_REMOVED lines=8> */
[----:B------:R-:W-:Y:S01]  /*00f0*/  BSSY.RECONVERGENT B6, `(.L_x_3214) ;  /* 0x00000e7000067945 */ /* 0x000fe20003800200 */
        /* <DEDUP_REMOVED lines=17> */
.L_x_3218:
[----:B------:R-:W2:Y:S02]  /*0210*/  LDG.E.U8 R4, desc[UR36][R4.64] ;  /* 0x0000002404047981 */ /* 0x000ea4000c1e1100 */
[----:B--2---:R-:W-:Y:S01]  /*0220*/  I2FP.F32.U32 R22, R4 ;  /* 0x0000000400167245 */ /* 0x004fe20000201000 */
[----:B------:R-:W-:Y:S06]  /*0230*/  BRA `(.L_x_3220) ;  /* 0x0000000c00487947 */ /* 0x000fec0003800000 */
.L_x_3217:
[----:B------:R-:W-:-:S09]  /*0240*/  UISETP.NE.AND UP0, UPT, UR4, 0x2, UPT ;  /* 0x000000020400788c */ /* 0x000fd2000bf05270 */
[----:B------:R-:W-:Y:S05]  /*0250*/  BRA.U !UP0, `(.L_x_3221) ;  /* 0x0000000108287547 */ /* 0x000fea000b800000 */
[----:B------:R-:W-:-:S09]  /*0260*/  UISETP.NE.AND UP0, UPT, UR4, 0x3, UPT ;  /* 0x000000030400788c */ /* 0x000fd2000bf05270 */
[----:B------:R-:W-:Y:S05]  /*0270*/  BRA.U !UP0, `(.L_x_3222) ;  /* 0x0000000108147547 */ /* 0x000fea000b800000 */
[----:B------:R-:W-:-:S09]  /*0280*/  UISETP.NE.AND UP0, UPT, UR4, 0x4, UPT ;  /* 0x000000040400788c */ /* 0x000fd2000bf05270 */
[----:B------:R-:W-:Y:S05]  /*0290*/  BRA.U UP0, `(.L_x_3219) ;  /* 0x0000000900b47547 */ /* 0x000fea000b800000 */
[----:B------:R-:W2:Y:S02]  /*02a0*/  LDG.E.64 R22, desc[UR36][R4.64] ;  /* 0x0000002404167981 */ /* 0x000ea4000c1e1b00 */
[----:B--2---:R0:W1:Y:S02]  /*02b0*/  I2F.S64 R22, R22 ;  /* 0x0000001600167312 */ /* 0x0040640000301400 */
[----:B01----:R-:W-:Y:S05]  /*02c0*/  BRA `(.L_x_3220) ;  /* 0x0000000c00247947 */ /* 0x003fea0003800000 */
.L_x_3222:
[----:B------:R-:W2:Y:S02]  /*02d0*/  LDG.E R4, desc[UR36][R4.64] ;  /* 0x0000002404047981 */ /* 0x000ea4000c1e1900 */
[----:B--2---:R-:W-:Y:S01]  /*02e0*/  I2FP.F32.S32 R22, R4 ;  /* 0x0000000400167245 */ /* 0x004fe20000201400 */
[----:B------:R-:W-:Y:S06]  /*02f0*/  BRA `(.L_x_3220) ;  /* 0x0000000c00187947 */ /* 0x000fec0003800000 */
.L_x_3221:
[----:B------:R-:W2:Y:S02]  /*0300*/  LDG.E.U16 R4, desc[UR36][R4.64] ;  /* 0x0000002404047981 */ /* 0x000ea4000c1e1500 */
[----:B--2---:R0:W1:Y:S01]  /*0310*/  I2F.S16 R22, R4 ;  /* 0x0000000400167306 */ /* 0x0040620000101400 */
[----:B------:R-:W-:Y:S05]  /*0320*/  BRA `(.L_x_3220) ;  /* 0x0000000c000c7947 */ /* 0x000fea0003800000 */
.L_x_3216:
        /* <DEDUP_REMOVED lines=8> */
.L_x_3224:
[----:B------:R-:W2:Y:S02]  /*03b0*/  LDG.E.U16 R4, desc[UR36][R4.64] ;  /* 0x0000002404047981 */ /* 0x000ea4000c1e1500 */
[----:B--2---:R-:W-:Y:S01]  /*03c0*/  HADD2.F32 R22, -RZ, R4.H0_H0 ;  /* 0x20000004ff167230 */ /* 0x004fe20000004100 */
[----:B------:R-:W-:Y:S06]  /*03d0*/  BRA `(.L_x_3220) ;  /* 0x0000000800e07947 */ /* 0x000fec0003800000 */
.L_x_3223:
        /* <DEDUP_REMOVED lines=8> */
.L_x_3226:
[----:B------:R-:W2:Y:S02]  /*0460*/  LDG.E.U16 R4, desc[UR36][R4.64] ;  /* 0x0000002404047981 */ /* 0x000ea4000c1e1500 */
[----:B--2---:R-:W-:Y:S01]  /*0470*/  HADD2.F32 R22, -RZ, R4.H0_H0 ;  /* 0x20000004ff167230 */ /* 0x004fe20000004100 */
[----:B------:R-:W-:Y:S06]  /*0480*/  BRA `(.L_x_3220) ;  /* 0x0000000800b47947 */ /* 0x000fec0003800000 */
.L_x_3225:
        /* <DEDUP_REMOVED lines=11> */
.L_x_3215:
        /* <DEDUP_REMOVED lines=12> */
.L_x_3229:
        /* <DEDUP_REMOVED lines=11> */
.L_x_3228:
        /* <DEDUP_REMOVED lines=25> */
.L_x_3231:
        /* <DEDUP_REMOVED lines=11> */
[----:B------:R-:W-:Y:S01]  /*08f0*/  LOP3.LUT R22, R0, 0x80000000, R3, 0xf8, !PT ;  /* 0x8000000000167812 */ /* 0x000fe200078ef803 */
[----:B------:R-:W-:Y:S06]  /*0900*/  BRA `(.L_x_3220) ;  /* 0x0000000400947947 */ /* 0x000fec0003800000 */
.L_x_3230:
[----:B------:R-:W2:Y:S02]  /*0910*/  LDG.E.U16 R4, desc[UR36][R4.64] ;  /* 0x0000002404047981 */ /* 0x000ea4000c1e1500 */
[----:B--2---:R-:W-:Y:S01]  /*0920*/  IMAD.U32 R22, R4, 0x10000, RZ ;  /* 0x0001000004167824 */ /* 0x004fe200078e00ff */
[----:B------:R-:W-:Y:S06]  /*0930*/  BRA `(.L_x_3220) ;  /* 0x0000000400887947 */ /* 0x000fec0003800000 */
.L_x_3227:
        /* <DEDUP_REMOVED lines=11> */
.L_x_3234:
        /* <DEDUP_REMOVED lines=20> */
.L_x_3236:
[----:B------:R-:W-:Y:S05]  /*0b30*/  BSYNC.RECONVERGENT B0 ;  /* 0x0000000000007941 */ /* 0x000fea0003800200 */
.L_x_3235:
[----:B------:R-:W-:Y:S01]  /*0b40*/  IMAD.SHL.U32 R0, R0, 0x100000, RZ ;  /* 0x0010000000007824 */ /* 0x000fe200078e00ff */
[----:B------:R-:W-:-:S04]  /*0b50*/  LEA R3, R3, 0x3b800000, 0x17 ;  /* 0x3b80000003037811 */ /* 0x000fc800078eb8ff */
[----:B------:R-:W-:Y:S01]  /*0b60*/  LOP3.LUT R22, R3, R0, R7, 0xfe, !PT ;  /* 0x0000000003167212 */ /* 0x000fe200078efe07 */
[----:B------:R-:W-:Y:S06]  /*0b70*/  BRA `(.L_x_3220) ;  /* 0x0000000000f87947 */ /* 0x000fec0003800000 */
.L_x_3233:
        /* <DEDUP_REMOVED lines=20> */
.L_x_3238:
[----:B------:R-:W-:Y:S05]  /*0cc0*/  BSYNC.RECONVERGENT B0 ;  /* 0x0000000000007941 */ /* 0x000fea0003800200 */
.L_x_3237:
[----:B------:R-:W-:Y:S01]  /*0cd0*/  IMAD.SHL.U32 R0, R0, 0x200000, RZ ;  /* 0x0020000000007824 */ /* 0x000fe200078e00ff */
[----:B------:R-:W-:-:S04]  /*0ce0*/  LEA R3, R3, 0x37800000, 0x17 ;  /* 0x3780000003037811 */ /* 0x000fc800078eb8ff */
[----:B------:R-:W-:Y:S01]  /*0cf0*/  LOP3.LUT R22, R3, R0, R7, 0xfe, !PT ;  /* 0x0000000003167212 */ /* 0x000fe200078efe07 */
[----:B------:R-:W-:Y:S06]  /*0d00*/  BRA `(.L_x_3220) ;  /* 0x0000000000947947 */ /* 0x000fec0003800000 */
.L_x_3232:
[----:B------:R-:W-:-:S09]  /*0d10*/  UISETP.NE.AND UP0, UPT, UR4, 0x1c, UPT ;  /* 0x0000001c0400788c */ /* 0x000fd2000bf05270 */
[----:B------:R-:W-:Y:S05]  /*0d20*/  BRA.U !UP0, `(.L_x_3239) ;  /* 0x0000000108847547 */ /* 0x000fea000b800000 */
[----:B------:R-:W-:-:S09]  /*0d30*/  UISETP.NE.AND UP0, UPT, UR4, 0x1d, UPT ;  /* 0x0000001d0400788c */ /* 0x000fd2000bf05270 */
[----:B------:R-:W-:Y:S05]  /*0d40*/  BRA.U !UP0, `(.L_x_3240) ;  /* 0x0000000108707547 */ /* 0x000fea000b800000 */
[----:B------:R-:W-:-:S09]  /*0d50*/  UISETP.NE.AND UP0, UPT, UR4, 0x2c, UPT ;  /* 0x0000002c0400788c */ /* 0x000fd2000bf05270 */
[----:B------:R-:W-:Y:S05]  /*0d60*/  BRA.U !UP0, `(.L_x_3241) ;  /* 0x0000000108487547 */ /* 0x000fea000b800000 */
.L_x_3219:
        /* <DEDUP_REMOVED lines=16> */
.L_x_3242:
[----:B------:R-:W-:Y:S01]  /*0e70*/  IMAD.MOV.U32 R22, RZ, RZ, RZ ;  /* 0x000000ffff167224 */ /* 0x000fe200078e00ff */
[----:B------:R-:W-:Y:S06]  /*0e80*/  BRA `(.L_x_3220) ;  /* 0x0000000000347947 */ /* 0x000fec0003800000 */
.L_x_3241:
[----:B------:R-:W2:Y:S01]  /*0e90*/  LDG.E.U8 R4, desc[UR36][R4.64] ;  /* 0x0000002404047981 */ /* 0x000ea2000c1e1100 */
[----:B------:R-:W-:Y:S01]  /*0ea0*/  IMAD.MOV.U32 R22, RZ, RZ, 0x400000 ;  /* 0x00400000ff167424 */ /* 0x000fe200078e00ff */
[----:B--2---:R-:W-:-:S13]  /*0eb0*/  ISETP.NE.AND P0, PT, R4, RZ, PT ;  /* 0x000000ff0400720c */ /* 0x004fda0003f05270 */
[----:B------:R-:W-:Y:S05]  /*0ec0*/  @!P0 BRA `(.L_x_3220) ;  /* 0x0000000000248947 */ /* 0x000fea0003800000 */
[----:B------:R-:W-:-:S13]  /*0ed0*/  ISETP.NE.AND P0, PT, R4, 0xff, PT ;  /* 0x000000ff0400780c */ /* 0x000fda0003f05270 */
[----:B------:R-:W-:Y:S02]  /*0ee0*/  @!P0 IMAD.MOV.U32 R22, RZ, RZ, 0x7f800001 ;  /* 0x7f800001ff168424 */ /* 0x000fe400078e00ff */
[----:B------:R-:W-:Y:S01]  /*0ef0*/  @P0 IMAD.SHL.U32 R22, R4, 0x800000, RZ ;  /* 0x0080000004160824 */ /* 0x000fe200078e00ff */
[----:B------:R-:W-:Y:S06]  /*0f00*/  BRA `(.L_x_3220) ;  /* 0x0000000000147947 */ /* 0x000fec0003800000 */
.L_x_3240:
[----:B------:R-:W2:Y:S02]  /*0f10*/  LDG.E.64 R22, desc[UR36][R4.64] ;  /* 0x0000002404167981 */ /* 0x000ea4000c1e1b00 */
[----:B--2---:R0:W1:Y:S02]  /*0f20*/  I2F.U64 R22, R22 ;  /* 0x0000001600167312 */ /* 0x0040640000301000 */
[----:B01----:R-:W-:Y:S05]  /*0f30*/  BRA `(.L_x_3220) ;  /* 0x0000000000087947 */ /* 0x003fea0003800000 */
.L_x_3239:
[----:B------:R-:W2:Y:S02]  /*0f40*/  LDG.E R4, desc[UR36][R4.64] ;  /* 0x0000002404047981 */ /* 0x000ea4000c1e1900 */
[----:B--2---:R-:W-:-:S07]  /*0f50*/  I2FP.F32.U32 R22, R4 ;  /* 0x0000000400167245 */ /* 0x004fce0000201000 */
.L_x_3220:
[----:B------:R-:W-:Y:S05]  /*0f60*/  BSYNC.RECONVERGENT B6 ;  /* 0x0000000000067941 */ /* 0x000fea0003800200 */
.L_x_3214:
[----:B------:R-:W-:-:S07]  /*0f70*/  VIADD R16, R19, 0x80 ;  /* 0x0000008013107836 */ /* 0x000fce0000000000 */
.L_x_3213:
[----:B------:R-:W-:Y:S05]  /*0f80*/  BSYNC.RECONVERGENT B7 ;  /* 0x0000000000077941 */ /* 0x000fea0003800200 */
.L_x_3212:
[----:B------:R-:W-:Y:S01]  /*0f90*/  ISETP.GE.AND P0, PT, R16, R17, PT ;  /* 0x000000111000720c */ /* 0x000fe20003f06270 */
[----:B------:R-:W-:Y:S01]  /*0fa0*/  BSSY.RECONVERGENT B7, `(.L_x_3243) ;  /* 0x00000ee000077945 */ /* 0x000fe20003800200 */
[----:B------:R-:W-:-:S11]  /*0fb0*/  IMAD.MOV.U32 R23, RZ, RZ, RZ ;  /* 0x000000ffff177224 */ /* 0x000fd600078e00ff */
[----:B------:R-:W-:Y:S05]  /*0fc0*/  @P0 BRA `(.L_x_3244) ;  /* 0x0000000c00ac0947 */ /* 0x000fea0003800000 */
[----:B0-2-4-:R-:W0:Y:S01]  /*0fd0*/  LDC.64 R4, c[0x0][0x398] ;  /* 0x0000e600ff047b82 */ /* 0x015e220000000a00 */
[----:B------:R-:W2:Y:S01]  /*0fe0*/  LDCU UR5, c[0x0][0x3a8] ;  /* 0x00007500ff0577ac */ /* 0x000ea20008000800 */
[----:B------:R-:W-:Y:S01]  /*0ff0*/  IMAD R0, R2, 0x200, R16 ;  /* 0x0000020002007824 */ /* 0x000fe200078e0210 */
[----:B------:R-:W-:Y:S01]  /*1000*/  BSSY.RECONVERGENT B6, `(.L_x_3245) ;  /* 0x00000e6000067945 */ /* 0x000fe20003800200 */
[----:B------:R-:W-:-:S04]  /*1010*/  UPRMT UR4, UR38, 0x9910, URZ ;  /* 0x0000991026047896 */ /* 0x000fc800080000ff */
        /* <DEDUP_REMOVED lines=16> */
.L_x_3249:
[----:B------:R-:W2:Y:S02]  /*1120*/  LDG.E.U8 R4, desc[UR36][R4.64] ;  /* 0x0000002404047981 */ /* 0x000ea4000c1e1100 */
[----:B--2---:R-:W-:Y:S01]  /*1130*/  I2FP.F32.U32 R23, R4 ;  /* 0x0000000400177245 */ /* 0x004fe20000201000 */
[----:B------:R-:W-:Y:S06]  /*1140*/  BRA `(.L_x_3251) ;  /* 0x0000000c00447947 */ /* 0x000fec0003800000 */
.L_x_3248:
[----:B------:R-:W-:-:S09]  /*1150*/  UISETP.NE.AND UP0, UPT, UR4, 0x2, UPT ;  /* 0x000000020400788c */ /* 0x000fd2000bf05270 */
[----:B------:R-:W-:Y:S05]  /*1160*/  BRA.U !UP0, `(.L_x_3252) ;  /* 0x0000000108287547 */ /* 0x000fea000b800000 */
[----:B------:R-:W-:-:S09]  /*1170*/  UISETP.NE.AND UP0, UPT, UR4, 0x3, UPT ;  /* 0x000000030400788c */ /* 0x000fd2000bf05270 */
[----:B------:R-:W-:Y:S05]  /*1180*/  BRA.U !UP0, `(.L_x_3253) ;  /* 0x0000000108147547 */ /* 0x000fea000b800000 */
[----:B------:R-:W-:-:S09]  /*1190*/  UISETP.NE.AND UP0, UPT, UR4, 0x4, UPT ;  /* 0x000000040400788c */ /* 0x000fd2000bf05270 */
[----:B------:R-:W-:Y:S05]  /*11a0*/  BRA.U UP0, `(.L_x_3250) ;  /* 0x0000000900d07547 */ /* 0x000fea000b800000 */
[----:B------:R-:W2:Y:S02]  /*11b0*/  LDG.E.64 R4, desc[UR36][R4.64] ;  /* 0x0000002404047981 */ /* 0x000ea4000c1e1b00 */
[----:B--2---:R0:W2:Y:S02]  /*11c0*/  I2F.S64 R23, R4 ;  /* 0x0000000400177312 */ /* 0x0040a40000301400 */
[----:B0-2---:R-:W-:Y:S05]  /*11d0*/  BRA `(.L_x_3251) ;  /* 0x0000000c00207947 */ /* 0x005fea0003800000 */
.L_x_3253:
[----:B------:R-:W2:Y:S02]  /*11e0*/  LDG.E R4, desc[UR36][R4.64] ;  /* 0x0000002404047981 */ /* 0x000ea4000c1e1900 */
[----:B--2---:R-:W-:Y:S01]  /*11f0*/  I2FP.F32.S32 R23, R4 ;  /* 0x0000000400177245 */ /* 0x004fe20000201400 */
[----:B------:R-:W-:Y:S06]  /*1200*/  BRA `(.L_x_3251) ;  /* 0x0000000c00147947 */ /* 0x000fec0003800000 */
.L_x_3252:
[----:B------:R-:W2:Y:S02]  /*1210*/  LDG.E.U16 R4, desc[UR36][R4.64] ;  /* 0x0000002404047981 */ /* 0x000ea4000c1e1500 */
[----:B--2---:R0:W2:Y:S01]  /*1220*/  I2F.S16 R23, R4 ;  /* 0x0000000400177306 */ /* 0x0040a20000101400 */
[----:B------:R-:W-:Y:S05]  /*1230*/  BRA `(.L_x_3251) ;  /* 0x0000000c00087947 */ /* 0x000fea0003800000 */
.L_x_3247:
        /* <DEDUP_REMOVED lines=8> */
.L_x_3255:
[----:B------:R-:W2:Y:S02]  /*12c0*/  LDG.E.U16 R4, desc[UR36][R4.64] ;  /* 0x0000002404047981 */ /* 0x000ea4000c1e1500 */
[----:B--2---:R-:W-:Y:S01]  /*12d0*/  HADD2.F32 R23, -RZ, R4.H0_H0 ;  /* 0x20000004ff177230 */ /* 0x004fe20000004100 */
[----:B------:R-:W-:Y:S06]  /*12e0*/  BRA `(.L_x_3251) ;  /* 0x0000000800dc7947 */ /* 0x000fec0003800000 */
.L_x_3254:
        /* <DEDUP_REMOVED lines=8> */
.L_x_3257:
[----:B------:R-:W2:Y:S02]  /*1370*/  LDG.E.U16 R4, desc[UR36][R4.64] ;  /* 0x0000002404047981 */ /* 0x000ea4000c1e1500 */
[----:B--2---:R-:W-:Y:S01]  /*1380*/  HADD2.F32 R23, -RZ, R4.H0_H0 ;  /* 0x20000004ff177230 */ /* 0x004fe20000004100 */
[----:B------:R-:W-:Y:S06]  /*1390*/  BRA `(.L_x_3251) ;  /* 0x0000000800b07947 */ /* 0x000fec0003800000 */
.L_x_3256:
        /* <DEDUP_REMOVED lines=11> */
.L_x_3246:
        /* <DEDUP_REMOVED lines=12> */
.L_x_3260:
        /* <DEDUP_REMOVED lines=11> */
.L_x_3259:
        /* <DEDUP_REMOVED lines=25> */
.L_x_3262:
[----:B------:R-:W2:Y:S02]  /*1750*/  LDG.E.U8 R4, desc[UR36][R4.64] ;  /* 0x0000002404047981 */ /* 0x000ea4000c1e1100 */
[C---:B--2---:R-:W-:Y:S02]  /*1760*/  IMAD.SHL.U32 R0, R4.reuse, 0x2000000, RZ ;  /* 0x0200000004007824 */ /* 0x044fe400078e00ff */
[----:B------:R-:W-:-:S03]  /*1770*/  IMAD.SHL.U32 R6, R4, 0x100, RZ ;  /* 0x0000010004067824 */ /* 0x000fc600078e00ff */
[----:B------:R-:W-:Y:S02]  /*1780*/  ISETP.GE.U32.AND P0, PT, R0, 0x8000000, PT ;  /* 0x080000000000780c */ /* 0x000fe40003f06070 */
[----:B------:R-:W-:-:S11]  /*1790*/  PRMT R23, R6, 0x9910, RZ ;  /* 0x0000991006177816 */ /* 0x000fd600000000ff */
[----:B------:R-:W-:Y:S02]  /*17a0*/  @!P0 LOP3.LUT R3, R6, 0x7f00, RZ, 0xc0, !PT ;  /* 0x00007f0006038812 */ /* 0x000fe400078ec0ff */
[----:B------:R-:W-:Y:S02]  /*17b0*/  @P0 LEA.HI R0, R0, 0x70000000, RZ, 0x1c ;  /* 0x7000000000000811 */ /* 0x000fe400078fe0ff */
[----:B------:R-:W-:-:S03]  /*17c0*/  @!P0 LOP3.LUT R3, R3, 0x3f000000, RZ, 0xfc, !PT ;  /* 0x3f00000003038812 */ /* 0x000fc600078efcff */
[----:B------:R-:W-:Y:S02]  /*17d0*/  @P0 FMUL.FTZ R0, R0, 1.9259299443872358531e-34 ;  /* 0x0780000000000820 */ /* 0x000fe40000410000 */
[----:B------:R-:W-:-:S05]  /*17e0*/  @!P0 FADD.FTZ R0, R3, -0.5 ;  /* 0xbf00000003008421 */ /* 0x000fca0000010000 */
[----:B------:R-:W-:Y:S01]  /*17f0*/  LOP3.LUT R23, R0, 0x80000000, R23, 0xf8, !PT ;  /* 0x8000000000177812 */ /* 0x000fe200078ef817 */
[----:B------:R-:W-:Y:S06]  /*1800*/  BRA `(.L_x_3251) ;  /* 0x0000000400947947 */ /* 0x000fec0003800000 */
.L_x_3261:
[----:B------:R-:W2:Y:S02]  /*1810*/  LDG.E.U16 R4, desc[UR36][R4.64] ;  /* 0x0000002404047981 */ /* 0x000ea4000c1e1500 */
[----:B--2---:R-:W-:Y:S01]  /*1820*/  IMAD.U32 R23, R4, 0x10000, RZ ;  /* 0x0001000004177824 */ /* 0x004fe200078e00ff */
[----:B------:R-:W-:Y:S06]  /*1830*/  BRA `(.L_x_3251) ;  /* 0x0000000400887947 */ /* 0x000fec0003800000 */
.L_x_3258:
        /* <DEDUP_REMOVED lines=11> */
.L_x_3265:
        /* <DEDUP_REMOVED lines=20> */
.L_x_3267:
[----:B------:R-:W-:Y:S05]  /*1a30*/  BSYNC.RECONVERGENT B0 ;  /* 0x0000000000007941 */ /* 0x000fea0003800200 */
.L_x_3266:
[----:B------:R-:W-:Y:S01]  /*1a40*/  IMAD.SHL.U32 R0, R0, 0x100000, RZ ;  /* 0x0010000000007824 */ /* 0x000fe200078e00ff */
[----:B------:R-:W-:-:S04]  /*1a50*/  LEA R3, R3, 0x3b800000, 0x17 ;  /* 0x3b80000003037811 */ /* 0x000fc800078eb8ff */
[----:B------:R-:W-:Y:S01]  /*1a60*/  LOP3.LUT R23, R3, R0, R23, 0xfe, !PT ;  /* 0x0000000003177212 */ /* 0x000fe200078efe17 */
[----:B------:R-:W-:Y:S06]  /*1a70*/  BRA `(.L_x_3251) ;  /* 0x0000000000f87947 */ /* 0x000fec0003800000 */
.L_x_3264:
        /* <DEDUP_REMOVED lines=20> */
.L_x_3269:
[----:B------:R-:W-:Y:S05]  /*1bc0*/  BSYNC.RECONVERGENT B0 ;  /* 0x0000000000007941 */ /* 0x000fea0003800200 */
.L_x_3268:
[----:B------:R-:W-:Y:S01]  /*1bd0*/  IMAD.SHL.U32 R0, R0, 0x200000, RZ ;  /* 0x0020000000007824 */ /* 0x000fe200078e00ff */
[----:B------:R-:W-:-:S04]  /*1be0*/  LEA R3, R3, 0x37800000, 0x17 ;  /* 0x3780000003037811 */ /* 0x000fc800078eb8ff */
[----:B------:R-:W-:Y:S01]  /*1bf0*/  LOP3.LUT R23, R3, R0, R23, 0xfe, !PT ;  /* 0x0000000003177212 */ /* 0x000fe200078efe17 */
[----:B------:R-:W-:Y:S06]  /*1c00*/  BRA `(.L_x_3251) ;  /* 0x0000000000947947 */ /* 0x000fec0003800000 */
.L_x_3263:
        /* <DEDUP_REMOVED lines=14> */
.L_x_3250:
[----:B------:R-:W-:Y:S01]  /*1cf0*/  MOV R14, 0x0 ;  /* 0x00000000000e7802 */ /* 0x000fe20000000f00 */
[----:B------:R-:W0:Y:S01]  /*1d00*/  LDCU.64 UR4, c[0x4][0x188] ;  /* 0x01003100ff0477ac */ /* 0x000e220008000a00 */
[----:B------:R-:W-:Y:S02]  /*1d10*/  IMAD.MOV.U32 R8, RZ, RZ, 0x4e ;  /* 0x0000004eff087424 */ /* 0x000fe400078e00ff */
[----:B------:R-:W-:Y:S01]  /*1d20*/  IMAD.MOV.U32 R12, RZ, RZ, 0x1 ;  /* 0x00000001ff0c7424 */ /* 0x000fe200078e00ff */
[----:B------:R-:W2:Y:S01]  /*1d30*/  LDCU.64 UR6, c[0x4][0x190] ;  /* 0x01003200ff0677ac */ /* 0x000ea20008000a00 */
[----:B------:R-:W4:Y:S01]  /*1d40*/  LDC.64 R14, c[0x4][R14] ;  /* 0x010000000e0e7b82 */ /* 0x000f220000000a00 */
[----:B------:R-:W-:Y:S01]  /*1d50*/  IMAD.MOV.U32 R13, RZ, RZ, RZ ;  /* 0x000000ffff0d7224 */ /* 0x000fe200078e00ff */
[----:B------:R-:W1:Y:S01]  /*1d60*/  LDCU.64 UR8, c[0x4][0x78] ;  /* 0x01000f00ff0877ac */ /* 0x000e620008000a00 */
[----:B0-----:R-:W-:Y:S02]  /*1d70*/  IMAD.U32 R4, RZ, RZ, UR4 ;  /* 0x00000004ff047e24 */ /* 0x001fe4000f8e00ff */
[----:B------:R-:W-:-:S02]  /*1d80*/  IMAD.U32 R5, RZ, RZ, UR5 ;  /* 0x00000005ff057e24 */ /* 0x000fc4000f8e00ff */
[----:B--2---:R-:W-:Y:S02]  /*1d90*/  IMAD.U32 R6, RZ, RZ, UR6 ;  /* 0x00000006ff067e24 */ /* 0x004fe4000f8e00ff */
[----:B------:R-:W-:Y:S02]  /*1da0*/  IMAD.U32 R7, RZ, RZ, UR7 ;  /* 0x00000007ff077e24 */ /* 0x000fe4000f8e00ff */
[----:B-1----:R-:W-:Y:S02]  /*1db0*/  IMAD.U32 R10, RZ, RZ, UR8 ;  /* 0x00000008ff0a7e24 */ /* 0x002fe4000f8e00ff */
[----:B------:R-:W-:-:S07]  /*1dc0*/  IMAD.U32 R11, RZ, RZ, UR9 ;  /* 0x00000009ff0b7e24 */ /* 0x000fce000f8e00ff */
[----:B------:R-:W-:-:S07]  /*1dd0*/  LEPC R20, `(.L_x_3272) ;  /* 0x000000001014794e */ /* 0x000fce0000000000 */
[----:B---345:R-:W-:Y:S05]  /*1de0*/  CALL.ABS.NOINC R14 ;  /* 0x000000000e007343 */ /* 0x038fea0003c00000 */
.L_x_3272:
[----:B------:R-:W-:Y:S01]  /*1df0*/  IMAD.MOV.U32 R23, RZ, RZ, RZ ;  /* 0x000000ffff177224 */ /* 0x000fe200078e00ff */
[----:B------:R-:W-:Y:S06]  /*1e00*/  BRA `(.L_x_3251) ;  /* 0x0000000000147947 */ /* 0x000fec0003800000 */
.L_x_3271:
[----:B------:R-:W2:Y:S02]  /*1e10*/  LDG.E.64 R4, desc[UR36][R4.64] ;  /* 0x0000002404047981 */ /* 0x000ea4000c1e1b00 */
[----:B--2---:R0:W2:Y:S02]  /*1e20*/  I2F.U64 R23, R4 ;  /* 0x0000000400177312 */ /* 0x0040a40000301000 */
[----:B0-2---:R-:W-:Y:S05]  /*1e30*/  BRA `(.L_x_3251) ;  /* 0x0000000000087947 */ /* 0x005fea0003800000 */
.L_x_3270:
[----:B------:R-:W2:Y:S02]  /*1e40*/  LDG.E R4, desc[UR36][R4.64] ;  /* 0x0000002404047981 */ /* 0x000ea4000c1e1900 */
[----:B--2---:R-:W-:-:S07]  /*1e50*/  I2FP.F32.U32 R23, R4 ;  /* 0x0000000400177245 */ /* 0x004fce0000201000 */
.L_x_3251:
[----:B------:R-:W-:Y:S05]  /*1e60*/  BSYNC.RECONVERGENT B6 ;  /* 0x0000000000067941 */ /* 0x000fea0003800200 */
.L_x_3245:
[----:B------:R-:W-:-:S07]  /*1e70*/  VIADD R16, R16, 0x80 ;  /* 0x0000008010107836 */ /* 0x000fce0000000000 */
.L_x_3244:
[----:B------:R-:W-:Y:S05]  /*1e80*/  BSYNC.RECONVERGENT B7 ;  /* 0x0000000000077941 */ /* 0x000fea0003800200 */
.L_x_3243:
        /* <DEDUP_REMOVED lines=25> */
.L_x_3279:
[----:B------:R-:W2:Y:S02]  /*2020*/  LDG.E.U8 R4, desc[UR36][R4.64] ;  /* 0x0000002404047981 */ /* 0x000ea4000c1e1100 */
[----:B--2---:R-:W-:Y:S01]  /*2030*/  I2FP.F32.U32 R24, R4 ;  /* 0x0000000400187245 */ /* 0x004fe20000201000 */
[----:B------:R-:W-:Y:S06]  /*2040*/  BRA `(.L_x_3281) ;  /* 0x0000000c00487947 */ /* 0x000fec0003800000 */
.L_x_3278:
        /* <DEDUP_REMOVED lines=9> */
.L_x_3283:
[----:B------:R-:W2:Y:S02]  /*20e0*/  LDG.E R4, desc[UR36][R4.64] ;  /* 0x0000002404047981 */ /* 0x000ea4000c1e1900 */
[----:B--2---:R-:W-:Y:S01]  /*20f0*/  I2FP.F32.S32 R24, R4 ;  /* 0x0000000400187245 */ /* 0x004fe20000201400 */
[----:B------:R-:W-:Y:S06]  /*2100*/  BRA `(.L_x_3281) ;  /* 0x0000000c00187947 */ /* 0x000fec0003800000 */
.L_x_3282:
[----:B------:R-:W2:Y:S02]  /*2110*/  LDG.E.U16 R4, desc[UR36][R4.64] ;  /* 0x0000002404047981 */ /* 0x000ea4000c1e1500 */
[----:B--2---:R0:W2:Y:S01]  /*2120*/  I2F.S16 R24, R4 ;  /* 0x0000000400187306 */ /* 0x0040a20000101400 */
[----:B------:R-:W-:Y:S05]  /*2130*/  BRA `(.L_x_3281) ;  /* 0x0000000c000c7947 */ /* 0x000fea0003800000 */
.L_x_3277:
        /* <DEDUP_REMOVED lines=8> */
.L_x_3285:
[----:B------:R-:W2:Y:S02]  /*21c0*/  LDG.E.U16 R4, desc[UR36][R4.64] ;  /* 0x0000002404047981 */ /* 0x000ea4000c1e1500 */
[----:B--2---:R-:W-:Y:S01]  /*21d0*/  HADD2.F32 R24, -RZ, R4.H0_H0 ;  /* 0x20000004ff187230 */ /* 0x004fe20000004100 */
[----:B------:R-:W-:Y:S06]  /*21e0*/  BRA `(.L_x_3281) ;  /* 0x0000000800e07947 */ /* 0x000fec0003800000 */
.L_x_3284:
        /* <DEDUP_REMOVED lines=8> */
.L_x_3287:
[----:B------:R-:W2:Y:S02]  /*2270*/  LDG.E.U16 R4, desc[UR36][R4.64] ;  /* 0x0000002404047981 */ /* 0x000ea4000c1e1500 */
[----:B--2---:R-:W-:Y:S01]  /*2280*/  HADD2.F32 R24, -RZ, R4.H0_H0 ;  /* 0x20000004ff187230 */ /* 0x004fe20000004100 */
[----:B------:R-:W-:Y:S06]  /*2290*/  BRA `(.L_x_3281) ;  /* 0x0000000800b47947 */ /* 0x000fec0003800000 */
.L_x_3286:
        /* <DEDUP_REMOVED lines=11> */
.L_x_3276:
        /* <DEDUP_REMOVED lines=12> */
.L_x_3290:
        /* <DEDUP_REMOVED lines=11> */
.L_x_3289:
        /* <DEDUP_REMOVED lines=25> */
.L_x_3292:
        /* <DEDUP_REMOVED lines=11> */
[----:B------:R-:W-:Y:S01]  /*2700*/  LOP3.LUT R24, R0, 0x80000000, R3, 0xf8, !PT ;  /* 0x8000000000187812 */ /* 0x000fe200078ef803 */
[----:B------:R-:W-:Y:S06]  /*2710*/  BRA `(.L_x_3281) ;  /* 0x0000000400947947 */ /* 0x000fec0003800000 */
.L_x_3291:
[----:B------:R-:W2:Y:S02]  /*2720*/  LDG.E.U16 R4, desc[UR36][R4.64] ;  /* 0x0000002404047981 */ /* 0x000ea4000c1e1500 */
[----:B--2---:R-:W-:Y:S01]  /*2730*/  IMAD.U32 R24, R4, 0x10000, RZ ;  /* 0x0001000004187824 */ /* 0x004fe200078e00ff */
[----:B------:R-:W-:Y:S06]  /*2740*/  BRA `(.L_x_3281) ;  /* 0x0000000400887947 */ /* 0x000fec0003800000 */
.L_x_3288:
        /* <DEDUP_REMOVED lines=11> */
.L_x_3295:
        /* <DEDUP_REMOVED lines=20> */
.L_x_3297:
[----:B------:R-:W-:Y:S05]  /*2940*/  BSYNC.RECONVERGENT B0 ;  /* 0x0000000000007941 */ /* 0x000fea0003800200 */
.L_x_3296:
[----:B------:R-:W-:Y:S01]  /*2950*/  IMAD.SHL.U32 R0, R0, 0x100000, RZ ;  /* 0x0010000000007824 */ /* 0x000fe200078e00ff */
[----:B------:R-:W-:-:S04]  /*2960*/  LEA R3, R3, 0x3b800000, 0x17 ;  /* 0x3b80000003037811 */ /* 0x000fc800078eb8ff */
[----:B------:R-:W-:Y:S01]  /*2970*/  LOP3.LUT R24, R3, R0, R7, 0xfe, !PT ;  /* 0x0000000003187212 */ /* 0x000fe200078efe07 */
[----:B------:R-:W-:Y:S06]  /*2980*/  BRA `(.L_x_3281) ;  /* 0x0000000000f87947 */ /* 0x000fec0003800000 */
.L_x_3294:
        /* <DEDUP_REMOVED lines=20> */
.L_x_3299:
[----:B------:R-:W-:Y:S05]  /*2ad0*/  BSYNC.RECONVERGENT B0 ;  /* 0x0000000000007941 */ /* 0x000fea0003800200 */
.L_x_3298:
[----:B------:R-:W-:Y:S01]  /*2ae0*/  IMAD.SHL.U32 R0, R0, 0x200000, RZ ;  /* 0x0020000000007824 */ /* 0x000fe200078e00ff */
[----:B------:R-:W-:-:S04]  /*2af0*/  LEA R3, R3, 0x37800000, 0x17 ;  /* 0x3780000003037811 */ /* 0x000fc800078eb8ff */
[----:B------:R-:W-:Y:S01]  /*2b00*/  LOP3.LUT R24, R3, R0, R7, 0xfe, !PT ;  /* 0x0000000003187212 */ /* 0x000fe200078efe07 */
[----:B------:R-:W-:Y:S06]  /*2b10*/  BRA `(.L_x_3281) ;  /* 0x0000000000947947 */ /* 0x000fec0003800000 */
.L_x_3293:
        /* <DEDUP_REMOVED lines=14> */
.L_x_3280:
        /* <DEDUP_REMOVED lines=16> */
.L_x_3302:
[----:B------:R-:W-:Y:S01]  /*2d00*/  IMAD.MOV.U32 R24, RZ, RZ, RZ ;  /* 0x000000ffff187224 */ /* 0x000fe200078e00ff */
[----:B------:R-:W-:Y:S06]  /*2d10*/  BRA `(.L_x_3281) ;  /* 0x0000000000147947 */ /* 0x000fec0003800000 */
.L_x_3301:
[----:B------:R-:W2:Y:S02]  /*2d20*/  LDG.E.64 R24, desc[UR36][R4.64] ;  /* 0x0000002404187981 */ /* 0x000ea4000c1e1b00 */
[----:B--2---:R0:W2:Y:S02]  /*2d30*/  I2F.U64 R24, R24 ;  /* 0x0000001800187312 */ /* 0x0040a40000301000 */
[----:B0-2---:R-:W-:Y:S05]  /*2d40*/  BRA `(.L_x_3281) ;  /* 0x0000000000087947 */ /* 0x005fea0003800000 */
.L_x_3300:
[----:B------:R-:W2:Y:S02]  /*2d50*/  LDG.E R4, desc[UR36][R4.64] ;  /* 0x0000002404047981 */ /* 0x000ea4000c1e1900 */
[----:B--2---:R-:W-:-:S07]  /*2d60*/  I2FP.F32.U32 R24, R4 ;  /* 0x0000000400187245 */ /* 0x004fce0000201000 */
.L_x_3281:
[----:B------:R-:W-:Y:S05]  /*2d70*/  BSYNC.RECONVERGENT B6 ;  /* 0x0000000000067941 */ /* 0x000fea0003800200 */
.L_x_3275:
[----:B------:R-:W-:-:S07]  /*2d80*/  VIADD R16, R16, 0x80 ;  /* 0x0000008010107836 */ /* 0x000fce0000000000 */
.L_x_3274:
[----:B------:R-:W-:Y:S05]  /*2d90*/  BSYNC.RECONVERGENT B7 ;  /* 0x0000000000077941 */ /* 0x000fea0003800200 */
.L_x_3273:
[----:B------:R-:W-:Y:S01]  /*2da0*/  ISETP.GE.AND P0, PT, R16, R17, PT ;  /* 0x000000111000720c */ /* 0x000fe20003f06270 */
[----:B------:R-:W-:Y:S01]  /*2db0*/  BSSY.RECONVERGENT B6, `(.L_x_3303) ;  /* 0x00000e9000067945 */ /* 0x000fe20003800200 */
[----:B------:R-:W-:-:S11]  /*2dc0*/  IMAD.MOV.U32 R18, RZ, RZ, RZ ;  /* 0x000000ffff127224 */ /* 0x000fd600078e00ff */
[----:B------:R-:W-:Y:S05]  /*2dd0*/  @P0 BRA `(.L_x_3304) ;  /* 0x0000000c00980947 */ /* 0x000fea0003800000 */
[----:B0-2-4-:R-:W0:Y:S01]  /*2de0*/  LDC.64 R4, c[0x0][0x398] ;  /* 0x0000e600ff047b82 */ /* 0x015e220000000a00 */
[----:B------:R-:W2:Y:S01]  /*2df0*/  LDCU UR5, c[0x0][0x3a8] ;  /* 0x00007500ff0577ac */ /* 0x000ea20008000800 */
[----:B------:R-:W-:Y:S01]  /*2e00*/  IMAD R0, R2, 0x200, R16 ;  /* 0x0000020002007824 */ /* 0x000fe200078e0210 */
        /* <DEDUP_REMOVED lines=15> */
[----:B--2---:R0:W2:Y:S01]  /*2f00*/  I2F.S16 R18, R4 ;  /* 0x0000000400127306 */ /* 0x0040a20000101400 */
[----:B------:R-:W-:Y:S05]  /*2f10*/  BRA `(.L_x_3304) ;  /* 0x0000000c00487947 */ /* 0x000fea0003800000 */
.L_x_3308:
[----:B------:R-:W2:Y:S02]  /*2f20*/  LDG.E.U8 R4, desc[UR36][R4.64] ;  /* 0x0000002404047981 */ /* 0x000ea4000c1e1100 */
[----:B--2---:R-:W-:Y:S01]  /*2f30*/  I2FP.F32.U32 R18, R4 ;  /* 0x0000000400127245 */ /* 0x004fe20000201000 */
[----:B------:R-:W-:Y:S06]  /*2f40*/  BRA `(.L_x_3304) ;  /* 0x0000000c003c7947 */ /* 0x000fec0003800000 */
.L_x_3307:
        /* <DEDUP_REMOVED lines=9> */
.L_x_3311:
[----:B------:R-:W2:Y:S02]  /*2fe0*/  LDG.E R4, desc[UR36][R4.64] ;  /* 0x0000002404047981 */ /* 0x000ea4000c1e1900 */
[----:B--2---:R-:W-:Y:S01]  /*2ff0*/  I2FP.F32.S32 R18, R4 ;  /* 0x0000000400127245 */ /* 0x004fe20000201400 */
[----:B------:R-:W-:Y:S06]  /*3000*/  BRA `(.L_x_3304) ;  /* 0x0000000c000c7947 */ /* 0x000fec0003800000 */
.L_x_3310:
[----:B------:R-:W2:Y:S02]  /*3010*/  LDG.E.U16 R4, desc[UR36][R4.64] ;  /* 0x0000002404047981 */ /* 0x000ea4000c1e1500 */
[----:B--2---:R0:W2:Y:S01]  /*3020*/  I2F.S16 R18, R4 ;  /* 0x0000000400127306 */ /* 0x0040a20000101400 */
[----:B------:R-:W-:Y:S05]  /*3030*/  BRA `(.L_x_3304) ;  /* 0x0000000c00007947 */ /* 0x000fea0003800000 */
.L_x_3306:
        /* <DEDUP_REMOVED lines=8> */
.L_x_3313:
[----:B------:R-:W2:Y:S02]  /*30c0*/  LDG.E.U16 R4, desc[UR36][R4.64] ;  /* 0x0000002404047981 */ /* 0x000ea4000c1e1500 */
[----:B--2---:R-:W-:Y:S01]  /*30d0*/  HADD2.F32 R18, -RZ, R4.H0_H0 ;  /* 0x20000004ff127230 */ /* 0x004fe20000004100 */
[----:B------:R-:W-:Y:S06]  /*30e0*/  BRA `(.L_x_3304) ;  /* 0x0000000800d47947 */ /* 0x000fec0003800000 */
.L_x_3312:
        /* <DEDUP_REMOVED lines=8> */
.L_x_3315:
[----:B------:R-:W2:Y:S02]  /*3170*/  LDG.E.U16 R4, desc[UR36][R4.64] ;  /* 0x0000002404047981 */ /* 0x000ea4000c1e1500 */
[----:B--2---:R-:W-:Y:S01]  /*3180*/  HADD2.F32 R18, -RZ, R4.H0_H0 ;  /* 0x20000004ff127230 */ /* 0x004fe20000004100 */
[----:B------:R-:W-:Y:S06]  /*3190*/  BRA `(.L_x_3304) ;  /* 0x0000000800a87947 */ /* 0x000fec0003800000 */
.L_x_3314:
        /* <DEDUP_REMOVED lines=11> */
.L_x_3305:
        /* <DEDUP_REMOVED lines=12> */
.L_x_3318:
        /* <DEDUP_REMOVED lines=11> */
.L_x_3317:
        /* <DEDUP_REMOVED lines=25> */
.L_x_3320:
        /* <DEDUP_REMOVED lines=13> */
.L_x_3319:
[----:B------:R-:W2:Y:S02]  /*3620*/  LDG.E.U16 R4, desc[UR36][R4.64] ;  /* 0x0000002404047981 */ /* 0x000ea4000c1e1500 */
[----:B--2---:R-:W-:Y:S01]  /*3630*/  IMAD.U32 R18, R4, 0x10000, RZ ;  /* 0x0001000004127824 */ /* 0x004fe200078e00ff */
[----:B------:R-:W-:Y:S06]  /*3640*/  BRA `(.L_x_3304) ;  /* 0x00000004007c7947 */ /* 0x000fec0003800000 */
.L_x_3316:
        /* <DEDUP_REMOVED lines=11> */
.L_x_3323:
[----:B------:R-:W2:Y:S02]  /*3700*/  LDG.E.U8 R4, desc[UR36][R4.64] ;  /* 0x0000002404047981 */ /* 0x000ea4000c1e1100 */
        /* <DEDUP_REMOVED lines=18> */
.L_x_3325:
[----:B------:R-:W-:Y:S05]  /*3830*/  BSYNC.RECONVERGENT B0 ;  /* 0x0000000000007941 */ /* 0x000fea0003800200 */
.L_x_3324:
[----:B------:R-:W-:Y:S01]  /*3840*/  IMAD.SHL.U32 R0, R0, 0x100000, RZ ;  /* 0x0010000000007824 */ /* 0x000fe200078e00ff */
[----:B------:R-:W-:-:S04]  /*3850*/  LEA R3, R3, 0x3b800000, 0x17 ;  /* 0x3b80000003037811 */ /* 0x000fc800078eb8ff */
[----:B------:R-:W-:Y:S01]  /*3860*/  LOP3.LUT R18, R3, R0, R7, 0xfe, !PT ;  /* 0x0000000003127212 */ /* 0x000fe200078efe07 */
[----:B------:R-:W-:Y:S06]  /*3870*/  BRA `(.L_x_3304) ;  /* 0x0000000000f07947 */ /* 0x000fec0003800000 */
.L_x_3322:
        /* <DEDUP_REMOVED lines=19> */
.L_x_3327:
[----:B------:R-:W-:Y:S05]  /*39b0*/  BSYNC.RECONVERGENT B0 ;  /* 0x0000000000007941 */ /* 0x000fea0003800200 */
.L_x_3326:
[----:B------:R-:W-:Y:S01]  /*39c0*/  IMAD.SHL.U32 R0, R0, 0x200000, RZ ;  /* 0x0020000000007824 */ /* 0x000fe200078e00ff */
[----:B------:R-:W-:-:S04]  /*39d0*/  LEA R3, R3, 0x37800000, 0x17 ;  /* 0x3780000003037811 */ /* 0x000fc800078eb8ff */
[----:B------:R-:W-:Y:S01]  /*39e0*/  LOP3.LUT R18, R3, R0, R7, 0xfe, !PT ;  /* 0x0000000003127212 */ /* 0x000fe200078efe07 */
[----:B------:R-:W-:Y:S06]  /*39f0*/  BRA `(.L_x_3304) ;  /* 0x0000000000907947 */ /* 0x000fec0003800000 */
.L_x_3321:
        /* <DEDUP_REMOVED lines=14> */
.L_x_3309:
        /* <DEDUP_REMOVED lines=16> */
.L_x_3330:
[----:B------:R-:W-:Y:S05]  /*3be0*/  BRA `(.L_x_3304) ;  /* 0x0000000000147947 */ /* 0x000fea0003800000 */
.L_x_3329:
[----:B------:R-:W2:Y:S02]  /*3bf0*/  LDG.E.64 R4, desc[UR36][R4.64] ;  /* 0x0000002404047981 */ /* 0x000ea4000c1e1b00 */
[----:B--2---:R0:W2:Y:S02]  /*3c00*/  I2F.U64 R18, R4 ;  /* 0x0000000400127312 */ /* 0x0040a40000301000 */
[----:B0-2---:R-:W-:Y:S05]  /*3c10*/  BRA `(.L_x_3304) ;  /* 0x0000000000087947 */ /* 0x005fea0003800000 */
.L_x_3328:
[----:B------:R-:W2:Y:S02]  /*3c20*/  LDG.E R4, desc[UR36][R4.64] ;  /* 0x0000002404047981 */ /* 0x000ea4000c1e1900 */
[----:B--2---:R-:W-:-:S07]  /*3c30*/  I2FP.F32.U32 R18, R4 ;  /* 0x0000000400127245 */ /* 0x004fce0000201000 */
.L_x_3304:
[----:B------:R-:W-:Y:S05]  /*3c40*/  BSYNC.RECONVERGENT B6 ;  /* 0x0000000000067941 */ /* 0x000fea0003800200 */
.L_x_3303:
[----:B------:R-:W0:Y:S01]  /*3c50*/  LDCU UR4, c[0x0][0x388] ;  /* 0x00007100ff0477ac */ /* 0x000e220008000800 */
[----:B------:R-:W0:Y:S01]  /*3c60*/  LDC.U8 R16, c[0x0][0x3ac] ;  /* 0x0000eb00ff107b82 */ /* 0x000e220000000000 */
[----:B------:R-:W-:Y:S01]  /*3c70*/  ISETP.GE.AND P0, PT, R19, R17, PT ;  /* 0x000000111300720c */ /* 0x000fe20003f06270 */
[----:B------:R-:W-:Y:S04]  /*3c80*/  BSSY.RECONVERGENT B7, `(.L_x_3331) ;  /* 0x00002bb000077945 */ /* 0x000fe80003800200 */
[----:B------:R-:W-:Y:S01]  /*3c90*/  BSSY.RELIABLE B6, `(.L_x_3332) ;  /* 0x00001d5000067945 */ /* 0x000fe20003800100 */
[----:B012345:R-:W-:Y:S02]  /*3ca0*/  FMNMX.FTZ R4, R22, UR4, PT ;  /* 0x0000000416047c09 */ /* 0x03ffe4000b810000 */
[----:B------:R-:W-:-:S02]  /*3cb0*/  FMNMX.FTZ R22, R23, UR4, PT ;  /* 0x0000000417167c09 */ /* 0x000fc4000b810000 */
[----:B------:R-:W-:Y:S02]  /*3cc0*/  FMNMX.FTZ R24, R24, UR4, PT ;  /* 0x0000000418187c09 */ /* 0x000fe4000b810000 */
[----:B------:R-:W-:Y:S01]  /*3cd0*/  FMNMX.FTZ R18, R18, UR4, PT ;  /* 0x0000000412127c09 */ /* 0x000fe2000b810000 */
[----:B------:R-:W-:Y:S06]  /*3ce0*/  @P0 BRA `(.L_x_3333) ;  /* 0x0000001c00300947 */ /* 0x000fec0003800000 */
[----:B------:R-:W0:Y:S01]  /*3cf0*/  LDCU UR4, c[0x0][0x3b0] ;  /* 0x00007600ff0477ac */ /* 0x000e220008000800 */
[----:B------:R-:W1:Y:S01]  /*3d00*/  LDC.64 R8, c[0x0][0x390] ;  /* 0x0000e400ff087b82 */ /* 0x000e620000000a00 */
[----:B------:R-:W-:Y:S01]  /*3d10*/  IMAD R0, R2, 0x200, R19 ;  /* 0x0000020002007824 */ /* 0x000fe200078e0213 */
[----:B------:R-:W-:Y:S01]  /*3d20*/  PRMT R5, R16, 0x9910, RZ ;  /* 0x0000991010057816 */ /* 0x000fe200000000ff */
[----:B------:R-:W-:Y:S02]  /*3d30*/  VIADD R19, R19, 0x80 ;  /* 0x0000008013137836 */ /* 0x000fe40000000000 */
        /* <DEDUP_REMOVED lines=14> */
[----:B------:R-:W0:Y:S02]  /*3e20*/  F2I.FTZ.TRUNC.NTZ R3, R4 ;  /* 0x0000000400037305 */ /* 0x000e24000021f100 */
[----:B0-----:R0:W-:Y:S01]  /*3e30*/  STG.E.U8 desc[UR36][R8.64], R3 ;  /* 0x0000000308007986 */ /* 0x0011e2000c101124 */
[----:B------:R-:W-:Y:S05]  /*3e40*/  BRA `(.L_x_3339) ;  /* 0x0000000c003c7947 */ /* 0x000fea0003800000 */
.L_x_3337:
[----:B------:R-:W0:Y:S02]  /*3e50*/  F2I.S64.TRUNC R4, R4 ;  /* 0x0000000400047311 */ /* 0x000e24000020d900 */
[----:B0-----:R-:W-:-:S05]  /*3e60*/  IMAD.MOV.U32 R3, RZ, RZ, R4 ;  /* 0x000000ffff037224 */ /* 0x001fca00078e0004 */
[----:B------:R0:W-:Y:S01]  /*3e70*/  STG.E.U8 desc[UR36][R8.64], R3 ;  /* 0x0000000308007986 */ /* 0x0001e2000c101124 */
[----:B------:R-:W-:Y:S05]  /*3e80*/  BRA `(.L_x_3339) ;  /* 0x0000000c002c7947 */ /* 0x000fea0003800000 */
.L_x_3336:
[----:B------:R-:W-:-:S13]  /*3e90*/  ISETP.NE.AND P0, PT, R0, 0x2, PT ;  /* 0x000000020000780c */ /* 0x000fda0003f05270 */
[----:B------:R-:W-:Y:S05]  /*3ea0*/  @!P0 BRA `(.L_x_3340) ;  /* 0x0000000000288947 */ /* 0x000fea0003800000 */
[----:B------:R-:W-:-:S13]  /*3eb0*/  ISETP.NE.AND P0, PT, R0, 0x3, PT ;  /* 0x000000030000780c */ /* 0x000fda0003f05270 */
[----:B------:R-:W-:Y:S05]  /*3ec0*/  @!P0 BRA `(.L_x_3341) ;  /* 0x0000000000148947 */ /* 0x000fea0003800000 */
[----:B------:R-:W-:-:S13]  /*3ed0*/  ISETP.NE.AND P0, PT, R0, 0x4, PT ;  /* 0x000000040000780c */ /* 0x000fda0003f05270 */
[----:B------:R-:W-:Y:S05]  /*3ee0*/  @P0 BRA `(.L_x_3338) ;  /* 0x0000000800800947 */ /* 0x000fea0003800000 */
[----:B------:R-:W0:Y:S02]  /*3ef0*/  F2I.S64.TRUNC R4, R4 ;  /* 0x0000000400047311 */ /* 0x000e24000020d900 */
[----:B0-----:R0:W-:Y:S01]  /*3f00*/  STG.E.64 desc[UR36][R8.64], R4 ;  /* 0x0000000408007986 */ /* 0x0011e2000c101b24 */
[----:B------:R-:W-:Y:S05]  /*3f10*/  BRA `(.L_x_3339) ;  /* 0x0000000c00087947 */ /* 0x000fea0003800000 */
.L_x_3341:
[----:B------:R-:W0:Y:S02]  /*3f20*/  F2I.FTZ.TRUNC.NTZ R3, R4 ;  /* 0x0000000400037305 */ /* 0x000e24000021f100 */
[----:B0-----:R0:W-:Y:S01]  /*3f30*/  STG.E desc[UR36][R8.64], R3 ;  /* 0x0000000308007986 */ /* 0x0011e2000c101924 */
[----:B------:R-:W-:Y:S05]  /*3f40*/  BRA `(.L_x_3339) ;  /* 0x0000000800fc7947 */ /* 0x000fea0003800000 */
.L_x_3340:
[----:B------:R-:W0:Y:S02]  /*3f50*/  F2I.FTZ.TRUNC.NTZ R3, R4 ;  /* 0x0000000400037305 */ /* 0x000e24000021f100 */
[----:B0-----:R0:W-:Y:S01]  /*3f60*/  STG.E.U16 desc[UR36][R8.64], R3 ;  /* 0x0000000308007986 */ /* 0x0011e2000c101524 */
[----:B------:R-:W-:Y:S05]  /*3f70*/  BRA `(.L_x_3339) ;  /* 0x0000000800f07947 */ /* 0x000fea0003800000 */
.L_x_3335:
[----:B------:R-:W-:-:S13]  /*3f80*/  ISETP.GT.AND P0, PT, R0, 0x6, PT ;  /* 0x000000060000780c */ /* 0x000fda0003f04270 */
[----:B------:R-:W-:Y:S05]  /*3f90*/  @P0 BRA `(.L_x_3342) ;  /* 0x0000000000240947 */ /* 0x000fea0003800000 */
[----:B------:R-:W-:-:S13]  /*3fa0*/  ISETP.NE.AND P0, PT, R0, 0x5, PT ;  /* 0x000000050000780c */ /* 0x000fda0003f05270 */
[----:B------:R-:W-:Y:S05]  /*3fb0*/  @!P0 BRA `(.L_x_3343) ;  /* 0x0000000000108947 */ /* 0x000fea0003800000 */
[----:B------:R-:W-:-:S13]  /*3fc0*/  ISETP.NE.AND P0, PT, R0, 0x6, PT ;  /* 0x000000060000780c */ /* 0x000fda0003f05270 */
[----:B------:R-:W-:Y:S05]  /*3fd0*/  @P0 BRA `(.L_x_3338) ;  /* 0x0000000800440947 */ /* 0x000fea0003800000 */
[----:B------:R0:W-:Y:S01]  /*3fe0*/  STG.E desc[UR36][R8.64], R4 ;  /* 0x0000000408007986 */ /* 0x0001e2000c101924 */
[----:B------:R-:W-:Y:S05]  /*3ff0*/  BRA `(.L_x_3339) ;  /* 0x0000000800d07947 */ /* 0x000fea0003800000 */
.L_x_3343:
[----:B------:R-:W-:-:S05]  /*4000*/  F2FP.F16.F32.PACK_AB R4, RZ, R4 ;  /* 0x00000004ff04723e */ /* 0x000fca00000000ff */
[----:B------:R0:W-:Y:S01]  /*4010*/  STG.E.U16 desc[UR36][R8.64], R4 ;  /* 0x0000000408007986 */ /* 0x0001e2000c101524 */
[----:B------:R-:W-:Y:S05]  /*4020*/  BRA `(.L_x_3339) ;  /* 0x0000000800c47947 */ /* 0x000fea0003800000 */
.L_x_3342:
[----:B------:R-:W-:-:S13]  /*4030*/  ISETP.NE.AND P0, PT, R0, 0x7, PT ;  /* 0x000000070000780c */ /* 0x000fda0003f05270 */
[----:B------:R-:W-:Y:S05]  /*4040*/  @!P0 BRA `(.L_x_3344) ;  /* 0x00000000002c8947 */ /* 0x000fea0003800000 */
[----:B------:R-:W-:-:S13]  /*4050*/  ISETP.NE.AND P0, PT, R0, 0x8, PT ;  /* 0x000000080000780c */ /* 0x000fda0003f05270 */
[----:B------:R-:W-:Y:S05]  /*4060*/  @!P0 BRA `(.L_x_3345) ;  /* 0x0000000000148947 */ /* 0x000fea0003800000 */
[----:B------:R-:W-:-:S13]  /*4070*/  ISETP.NE.AND P0, PT, R0, 0x9, PT ;  /* 0x000000090000780c */ /* 0x000fda0003f05270 */
[----:B------:R-:W-:Y:S05]  /*4080*/  @P0 BRA `(.L_x_3338) ;  /* 0x0000000800180947 */ /* 0x000fea0003800000 */
[----:B------:R-:W-:-:S05]  /*4090*/  IMAD.MOV.U32 R5, RZ, RZ, RZ ;  /* 0x000000ffff057224 */ /* 0x000fca00078e00ff */
[----:B------:R0:W-:Y:S01]  /*40a0*/  STG.E.64 desc[UR36][R8.64], R4 ;  /* 0x0000000408007986 */ /* 0x0001e2000c101b24 */
[----:B------:R-:W-:Y:S05]  /*40b0*/  BRA `(.L_x_3339) ;  /* 0x0000000800a07947 */ /* 0x000fea0003800000 */
.L_x_3345:
[----:B------:R-:W-:-:S04]  /*40c0*/  F2FP.F16.F32.PACK_AB R3, RZ, R4 ;  /* 0x00000004ff03723e */ /* 0x000fc800000000ff */
[----:B------:R-:W-:-:S05]  /*40d0*/  PRMT R3, R3, 0x5410, RZ ;  /* 0x0000541003037816 */ /* 0x000fca00000000ff */
[----:B------:R0:W-:Y:S01]  /*40e0*/  STG.E desc[UR36][R8.64], R3 ;  /* 0x0000000308007986 */ /* 0x0001e2000c101924 */
[----:B------:R-:W-:Y:S05]  /*40f0*/  BRA `(.L_x_3339) ;  /* 0x0000000800907947 */ /* 0x000fea0003800000 */
.L_x_3344:
[----:B------:R-:W-:-:S06]  /*4100*/  FMUL.FTZ R4, R4, 1 ;  /* 0x3f80000004047820 */ /* 0x000fcc0000410000 */
[----:B------:R-:W0:Y:S02]  /*4110*/  F2F.F64.F32 R4, R4 ;  /* 0x0000000400047310 */ /* 0x000e240000201800 */
[----:B0-----:R0:W-:Y:S01]  /*4120*/  STG.E.64 desc[UR36][R8.64], R4 ;  /* 0x0000000408007986 */ /* 0x0011e2000c101b24 */
[----:B------:R-:W-:Y:S05]  /*4130*/  BRA `(.L_x_3339) ;  /* 0x0000000800807947 */ /* 0x000fea0003800000 */
.L_x_3334:
        /* <DEDUP_REMOVED lines=8> */
[----:B------:R-:W-:-:S04]  /*41c0*/  FSETP.NEU.FTZ.AND P0, PT, R4, RZ, PT ;  /* 0x000000ff0400720b */ /* 0x000fc80003f1d000 */
[----:B------:R-:W-:-:S05]  /*41d0*/  SEL R3, RZ, 0x1, !P0 ;  /* 0x00000001ff037807 */ /* 0x000fca0004000000 */
[----:B------:R0:W-:Y:S01]  /*41e0*/  STG.E.U8 desc[UR36][R8.64], R3 ;  /* 0x0000000308007986 */ /* 0x0001e2000c101124 */
[----:B------:R-:W-:Y:S05]  /*41f0*/  BRA `(.L_x_3339) ;  /* 0x0000000800507947 */ /* 0x000fea0003800000 */
.L_x_3348:
[----:B------:R-:W-:Y:S01]  /*4200*/  FMUL.FTZ R4, R4, 1 ;  /* 0x3f80000004047820 */ /* 0x000fe20000410000 */
[----:B------:R-:W-:-:S05]  /*4210*/  CS2R R6, SRZ ;  /* 0x0000000000067805 */ /* 0x000fca000001ff00 */
[----:B------:R-:W0:Y:S02]  /*4220*/  F2F.F64.F32 R4, R4 ;  /* 0x0000000400047310 */ /* 0x000e240000201800 */
[----:B0-----:R0:W-:Y:S01]  /*4230*/  STG.E.128 desc[UR36][R8.64], R4 ;  /* 0x0000000408007986 */ /* 0x0011e2000c101d24 */
[----:B------:R-:W-:Y:S05]  /*4240*/  BRA `(.L_x_3339) ;  /* 0x00000008003c7947 */ /* 0x000fea0003800000 */
.L_x_3347:
[----:B------:R-:W-:-:S13]  /*4250*/  ISETP.NE.AND P0, PT, R0, 0xf, PT ;  /* 0x0000000f0000780c */ /* 0x000fda0003f05270 */
[----:B------:R-:W-:Y:S05]  /*4260*/  @!P0 BRA `(.L_x_3349) ;  /* 0x0000000000988947 */ /* 0x000fea0003800000 */
[----:B------:R-:W-:-:S13]  /*4270*/  ISETP.NE.AND P0, PT, R0, 0x17, PT ;  /* 0x000000170000780c */ /* 0x000fda0003f05270 */
[----:B------:R-:W-:Y:S05]  /*4280*/  @!P0 BRA `(.L_x_3350) ;  /* 0x0000000000488947 */ /* 0x000fea0003800000 */
[----:B------:R-:W-:-:S13]  /*4290*/  ISETP.NE.AND P0, PT, R0, 0x18, PT ;  /* 0x000000180000780c */ /* 0x000fda0003f05270 */
[----:B------:R-:W-:Y:S05]  /*42a0*/  @P0 BRA `(.L_x_3338) ;  /* 0x0000000400900947 */ /* 0x000fea0003800000 */
[----:B------:R-:W-:Y:S01]  /*42b0*/  LOP3.LUT R6, R4, 0x7fffffff, RZ, 0xc0, !PT ;  /* 0x7fffffff04067812 */ /* 0x000fe200078ec0ff */
[----:B------:R-:W-:Y:S01]  /*42c0*/  BSSY.RECONVERGENT B0, `(.L_x_3351) ;  /* 0x000000b000007945 */ /* 0x000fe20003800200 */
[----:B------:R-:W-:Y:S01]  /*42d0*/  SHF.R.U32.HI R5, RZ, 0x18, R4 ;  /* 0x00000018ff057819 */ /* 0x000fe20000011604 */
[----:B------:R-:W-:Y:S01]  /*42e0*/  IMAD.MOV.U32 R0, RZ, RZ, 0x7f ;  /* 0x0000007fff007424 */ /* 0x000fe200078e00ff */
        /* <DEDUP_REMOVED lines=8> */
.L_x_3352:
[----:B------:R-:W-:Y:S05]  /*4370*/  BSYNC.RECONVERGENT B0 ;  /* 0x0000000000007941 */ /* 0x000fea0003800200 */
.L_x_3351:
[----:B------:R-:W-:-:S05]  /*4380*/  LOP3.LUT R5, R0, 0x80, R5, 0xf8, !PT ;  /* 0x0000008000057812 */ /* 0x000fca00078ef805 */
[----:B------:R0:W-:Y:S01]  /*4390*/  STG.E.U8 desc[UR36][R8.64], R5 ;  /* 0x0000000508007986 */ /* 0x0001e2000c101124 */
[----:B------:R-:W-:Y:S05]  /*43a0*/  BRA `(.L_x_3339) ;  /* 0x0000000400e47947 */ /* 0x000fea0003800000 */
.L_x_3350:
        /* <DEDUP_REMOVED lines=14> */
.L_x_3354:
[----:B------:R-:W-:Y:S05]  /*4490*/  BSYNC.RECONVERGENT B0 ;  /* 0x0000000000007941 */ /* 0x000fea0003800200 */
.L_x_3353:
[----:B------:R-:W-:-:S05]  /*44a0*/  LOP3.LUT R3, R0, 0x80, R7, 0xf8, !PT ;  /* 0x0000008000037812 */ /* 0x000fca00078ef807 */
[----:B------:R0:W-:Y:S01]  /*44b0*/  STG.E.U8 desc[UR36][R8.64], R3 ;  /* 0x0000000308007986 */ /* 0x0001e2000c101124 */
[----:B------:R-:W-:Y:S05]  /*44c0*/  BRA `(.L_x_3339) ;  /* 0x00000004009c7947 */ /* 0x000fea0003800000 */
.L_x_3349:
[----:B------:R-:W-:-:S05]  /*44d0*/  F2FP.BF16.F32.PACK_AB R4, RZ, R4 ;  /* 0x00000004ff04723e */ /* 0x000fca00000010ff */
[----:B------:R0:W-:Y:S01]  /*44e0*/  STG.E.U16 desc[UR36][R8.64], R4 ;  /* 0x0000000408007986 */ /* 0x0001e2000c101524 */
[----:B------:R-:W-:Y:S05]  /*44f0*/  BRA `(.L_x_3339) ;  /* 0x0000000400907947 */ /* 0x000fea0003800000 */
.L_x_3346:
        /* <DEDUP_REMOVED lines=8> */
[----:B------:R-:W0:Y:S02]  /*4580*/  F2I.FTZ.U32.TRUNC.NTZ R3, R4 ;  /* 0x0000000400037305 */ /* 0x000e24000021f000 */
[----:B0-----:R0:W-:Y:S01]  /*4590*/  STG.E.U16 desc[UR36][R8.64], R3 ;  /* 0x0000000308007986 */ /* 0x0011e2000c101524 */
[----:B------:R-:W-:Y:S05]  /*45a0*/  BRA `(.L_x_3339) ;  /* 0x0000000400647947 */ /* 0x000fea0003800000 */
.L_x_3357:
        /* <DEDUP_REMOVED lines=12> */
.L_x_3360:
[----:B------:R-:W-:-:S04]  /*4670*/  SHF.R.U32.HI R0, RZ, 0x14, R4 ;  /* 0x00000014ff007819 */ /* 0x000fc80000011604 */
[----:B------:R-:W-:-:S04]  /*4680*/  LOP3.LUT R3, R0, 0x1, RZ, 0xc0, !PT ;  /* 0x0000000100037812 */ /* 0x000fc800078ec0ff */
[----:B------:R-:W-:-:S04]  /*4690*/  IADD3 R0, PT, PT, R4, 0x487ffff, R3 ;  /* 0x0487ffff04007810 */ /* 0x000fc80007ffe003 */
[----:B------:R-:W-:-:S04]  /*46a0*/  SHF.R.U32.HI R0, RZ, 0x14, R0 ;  /* 0x00000014ff007819 */ /* 0x000fc80000011600 */
[----:B------:R-:W-:-:S07]  /*46b0*/  LOP3.LUT R3, R0, 0xff, RZ, 0xc0, !PT ;  /* 0x000000ff00037812 */ /* 0x000fce00078ec0ff */
.L_x_3361:
[----:B------:R-:W-:-:S04]  /*46c0*/  SHF.R.U32.HI R4, RZ, 0x18, R4 ;  /* 0x00000018ff047819 */ /* 0x000fc80000011604 */
[----:B------:R-:W-:-:S04]  /*46d0*/  LOP3.LUT R3, R3, 0x80, R4, 0xf8, !PT ;  /* 0x0000008003037812 */ /* 0x000fc800078ef804 */
[----:B------:R-:W-:-:S07]  /*46e0*/  PRMT R0, R3, 0x7610, R0 ;  /* 0x0000761003007816 */ /* 0x000fce0000000000 */
.L_x_3359:
[----:B------:R-:W-:Y:S05]  /*46f0*/  BSYNC.RECONVERGENT B0 ;  /* 0x0000000000007941 */ /* 0x000fea0003800200 */
.L_x_3358:
[----:B------:R1:W-:Y:S01]  /*4700*/  STG.E.U8 desc[UR36][R8.64], R0 ;  /* 0x0000000008007986 */ /* 0x0003e2000c101124 */
[----:B------:R-:W-:Y:S05]  /*4710*/  BRA `(.L_x_3339) ;  /* 0x0000000400087947 */ /* 0x000fea0003800000 */
.L_x_3356:
        /* <DEDUP_REMOVED lines=12> */
.L_x_3364:
[----:B------:R-:W-:-:S04]  /*47e0*/  SHF.R.U32.HI R0, RZ, 0x15, R4 ;  /* 0x00000015ff007819 */ /* 0x000fc80000011604 */
[----:B------:R-:W-:-:S04]  /*47f0*/  LOP3.LUT R3, R0, 0x1, RZ, 0xc0, !PT ;  /* 0x0000000100037812 */ /* 0x000fc800078ec0ff */
[----:B------:R-:W-:-:S04]  /*4800*/  IADD3 R0, PT, PT, R4, 0x88fffff, R3 ;  /* 0x088fffff04007810 */ /* 0x000fc80007ffe003 */
[----:B------:R-:W-:-:S04]  /*4810*/  SHF.R.U32.HI R0, RZ, 0x15, R0 ;  /* 0x00000015ff007819 */ /* 0x000fc80000011600 */
[----:B------:R-:W-:-:S07]  /*4820*/  LOP3.LUT R3, R0, 0xff, RZ, 0xc0, !PT ;  /* 0x000000ff00037812 */ /* 0x000fce00078ec0ff */
.L_x_3365:
[----:B------:R-:W-:-:S04]  /*4830*/  SHF.R.U32.HI R4, RZ, 0x18, R4 ;  /* 0x00000018ff047819 */ /* 0x000fc80000011604 */
[----:B------:R-:W-:-:S04]  /*4840*/  LOP3.LUT R3, R3, 0x80, R4, 0xf8, !PT ;  /* 0x0000008003037812 */ /* 0x000fc800078ef804 */
[----:B------:R-:W-:-:S07]  /*4850*/  PRMT R0, R3, 0x7610, R0 ;  /* 0x0000761003007816 */ /* 0x000fce0000000000 */
.L_x_3363:
[----:B------:R-:W-:Y:S05]  /*4860*/  BSYNC.RECONVERGENT B0 ;  /* 0x0000000000007941 */ /* 0x000fea0003800200 */
.L_x_3362:
[----:B------:R2:W-:Y:S01]  /*4870*/  STG.E.U8 desc[UR36][R8.64], R0 ;  /* 0x0000000008007986 */ /* 0x0005e2000c101124 */
[----:B------:R-:W-:Y:S05]  /*4880*/  BRA `(.L_x_3339) ;  /* 0x0000000000ac7947 */ /* 0x000fea0003800000 */
.L_x_3355:
[----:B------:R-:W-:-:S13]  /*4890*/  ISETP.NE.AND P0, PT, R0, 0x1c, PT ;  /* 0x0000001c0000780c */ /* 0x000fda0003f05270 */
[----:B------:R-:W-:Y:S05]  /*48a0*/  @!P0 BRA `(.L_x_3366) ;  /* 0x00000000009c8947 */ /* 0x000fea0003800000 */
[----:B------:R-:W-:-:S13]  /*48b0*/  ISETP.NE.AND P0, PT, R0, 0x1d, PT ;  /* 0x0000001d0000780c */ /* 0x000fda0003f05270 */
[----:B------:R-:W-:Y:S05]  /*48c0*/  @!P0 BRA `(.L_x_3367) ;  /* 0x0000000000888947 */ /* 0x000fea0003800000 */
[----:B------:R-:W-:-:S13]  /*48d0*/  ISETP.NE.AND P0, PT, R0, 0x2c, PT ;  /* 0x0000002c0000780c */ /* 0x000fda0003f05270 */
[----:B------:R-:W-:Y:S05]  /*48e0*/  @!P0 BRA `(.L_x_3368) ;  /* 0x0000000000448947 */ /* 0x000fea0003800000 */
.L_x_3338:
        /* <DEDUP_REMOVED lines=16> */
.L_x_3369:
[----:B------:R-:W-:Y:S05]  /*49f0*/  BRA `(.L_x_3339) ;  /* 0x0000000000507947 */ /* 0x000fea0003800000 */
.L_x_3368:
        /* <DEDUP_REMOVED lines=15> */
.L_x_3367:
[----:B------:R-:W0:Y:S02]  /*4af0*/  F2I.U64.TRUNC R4, R4 ;  /* 0x0000000400047311 */ /* 0x000e24000020d800 */
[----:B0-----:R0:W-:Y:S01]  /*4b00*/  STG.E.64 desc[UR36][R8.64], R4 ;  /* 0x0000000408007986 */ /* 0x0011e2000c101b24 */
[----:B------:R-:W-:Y:S05]  /*4b10*/  BRA `(.L_x_3339) ;  /* 0x0000000000087947 */ /* 0x000fea0003800000 */
.L_x_3366:
[----:B------:R-:W0:Y:S02]  /*4b20*/  F2I.FTZ.U32.TRUNC.NTZ R3, R4 ;  /* 0x0000000400037305 */ /* 0x000e24000021f000 */
[----:B0-----:R3:W-:Y:S02]  /*4b30*/  STG.E desc[UR36][R8.64], R3 ;  /* 0x0000000308007986 */ /* 0x0017e4000c101924 */
.L_x_3339:
[----:B------:R-:W-:-:S13]  /*4b40*/  ISETP.GE.AND P0, PT, R19, R17, PT ;  /* 0x000000111300720c */ /* 0x000fda0003f06270 */
[----:B------:R-:W-:Y:S05]  /*4b50*/  @P0 BREAK.RELIABLE B6 ;  /* 0x0000000000060942 */ /* 0x000fea0003800100 */
        /* <DEDUP_REMOVED lines=22> */
.L_x_3374:
[----:B------:R-:W0:Y:S02]  /*4cc0*/  F2I.S64.TRUNC R22, R22 ;  /* 0x0000001600167311 */ /* 0x000e24000020d900 */
[----:B0-----:R-:W-:-:S05]  /*4cd0*/  IMAD.MOV.U32 R3, RZ, RZ, R22 ;  /* 0x000000ffff037224 */ /* 0x001fca00078e0016 */
[----:B------:R0:W-:Y:S01]  /*4ce0*/  STG.E.U8 desc[UR36][R8.64], R3 ;  /* 0x0000000308007986 */ /* 0x0001e2000c101124 */
[----:B------:R-:W-:Y:S05]  /*4cf0*/  BRA `(.L_x_3376) ;  /* 0x0000000c00287947 */ /* 0x000fea0003800000 */
.L_x_3373:
        /* <DEDUP_REMOVED lines=9> */
.L_x_3378:
[----:B------:R-:W0:Y:S02]  /*4d90*/  F2I.FTZ.TRUNC.NTZ R3, R22 ;  /* 0x0000001600037305 */ /* 0x000e24000021f100 */
[----:B0-----:R0:W-:Y:S01]  /*4da0*/  STG.E desc[UR36][R8.64], R3 ;  /* 0x0000000308007986 */ /* 0x0011e2000c101924 */
[----:B------:R-:W-:Y:S05]  /*4db0*/  BRA `(.L_x_3376) ;  /* 0x0000000800f87947 */ /* 0x000fea0003800000 */
.L_x_3377:
[----:B------:R-:W0:Y:S02]  /*4dc0*/  F2I.FTZ.TRUNC.NTZ R3, R22 ;  /* 0x0000001600037305 */ /* 0x000e24000021f100 */
[----:B0-----:R0:W-:Y:S01]  /*4dd0*/  STG.E.U16 desc[UR36][R8.64], R3 ;  /* 0x0000000308007986 */ /* 0x0011e2000c101524 */
[----:B------:R-:W-:Y:S05]  /*4de0*/  BRA `(.L_x_3376) ;  /* 0x0000000800ec7947 */ /* 0x000fea0003800000 */
.L_x_3372:
        /* <DEDUP_REMOVED lines=8> */
.L_x_3380:
[----:B------:R-:W-:-:S05]  /*4e70*/  F2FP.F16.F32.PACK_AB R22, RZ, R22 ;  /* 0x00000016ff16723e */ /* 0x000fca00000000ff */
[----:B------:R0:W-:Y:S01]  /*4e80*/  STG.E.U16 desc[UR36][R8.64], R22 ;  /* 0x0000001608007986 */ /* 0x0001e2000c101524 */
[----:B------:R-:W-:Y:S05]  /*4e90*/  BRA `(.L_x_3376) ;  /* 0x0000000800c07947 */ /* 0x000fea0003800000 */
.L_x_3379:
        /* <DEDUP_REMOVED lines=9> */
.L_x_3382:
[----:B------:R-:W-:-:S04]  /*4f30*/  F2FP.F16.F32.PACK_AB R3, RZ, R22 ;  /* 0x00000016ff03723e */ /* 0x000fc800000000ff */
[----:B------:R-:W-:-:S05]  /*4f40*/  PRMT R3, R3, 0x5410, RZ ;  /* 0x0000541003037816 */ /* 0x000fca00000000ff */
[----:B------:R0:W-:Y:S01]  /*4f50*/  STG.E desc[UR36][R8.64], R3 ;  /* 0x0000000308007986 */ /* 0x0001e2000c101924 */
[----:B------:R-:W-:Y:S05]  /*4f60*/  BRA `(.L_x_3376) ;  /* 0x00000008008c7947 */ /* 0x000fea0003800000 */
.L_x_3381:
[----:B------:R-:W-:-:S06]  /*4f70*/  FMUL.FTZ R4, R22, 1 ;  /* 0x3f80000016047820 */ /* 0x000fcc0000410000 */
[----:B------:R-:W0:Y:S02]  /*4f80*/  F2F.F64.F32 R4, R4 ;  /* 0x0000000400047310 */ /* 0x000e240000201800 */
[----:B0-----:R0:W-:Y:S01]  /*4f90*/  STG.E.64 desc[UR36][R8.64], R4 ;  /* 0x0000000408007986 */ /* 0x0011e2000c101b24 */
[----:B------:R-:W-:Y:S05]  /*4fa0*/  BRA `(.L_x_3376) ;  /* 0x00000008007c7947 */ /* 0x000fea0003800000 */
.L_x_3371:
        /* <DEDUP_REMOVED lines=13> */
.L_x_3386:
        /* <DEDUP_REMOVED lines=16> */
.L_x_3389:
[----:B------:R-:W-:-:S04]  /*5180*/  SHF.R.U32.HI R22, RZ, 0x18, R22 ;  /* 0x00000018ff167819 */ /* 0x000fc80000011616 */
[----:B------:R-:W-:-:S04]  /*5190*/  LOP3.LUT R3, R3, 0x80, R22, 0xf8, !PT ;  /* 0x0000008003037812 */ /* 0x000fc800078ef816 */
[----:B------:R-:W-:-:S07]  /*51a0*/  PRMT R4, R3, 0x7610, R4 ;  /* 0x0000761003047816 */ /* 0x000fce0000000004 */
.L_x_3388:
[----:B------:R-:W-:Y:S05]  /*51b0*/  BSYNC.RECONVERGENT B0 ;  /* 0x0000000000007941 */ /* 0x000fea0003800200 */
.L_x_3387:
[----:B------:R0:W-:Y:S01]  /*51c0*/  STG.E.U8 desc[UR36][R8.64], R4 ;  /* 0x0000000408007986 */ /* 0x0001e2000c101124 */
[----:B------:R-:W-:Y:S05]  /*51d0*/  BRA `(.L_x_3376) ;  /* 0x0000000400f07947 */ /* 0x000fea0003800000 */
.L_x_3385:
        /* <DEDUP_REMOVED lines=16> */
.L_x_3392:
[----:B------:R-:W-:-:S04]  /*52e0*/  SHF.R.U32.HI R22, RZ, 0x18, R22 ;  /* 0x00000018ff167819 */ /* 0x000fc80000011616 */
[----:B------:R-:W-:-:S04]  /*52f0*/  LOP3.LUT R3, R3, 0x80, R22, 0xf8, !PT ;  /* 0x0000008003037812 */ /* 0x000fc800078ef816 */
[----:B------:R-:W-:-:S07]  /*5300*/  PRMT R4, R3, 0x7610, R4 ;  /* 0x0000761003047816 */ /* 0x000fce0000000004 */
.L_x_3391:
[----:B------:R-:W-:Y:S05]  /*5310*/  BSYNC.RECONVERGENT B0 ;  /* 0x0000000000007941 */ /* 0x000fea0003800200 */
.L_x_3390:
[----:B------:R0:W-:Y:S01]  /*5320*/  STG.E.U8 desc[UR36][R8.64], R4 ;  /* 0x0000000408007986 */ /* 0x0001e2000c101124 */
[----:B------:R-:W-:Y:S05]  /*5330*/  BRA `(.L_x_3376) ;  /* 0x0000000400987947 */ /* 0x000fea0003800000 */
.L_x_3384:
[----:B------:R-:W-:-:S13]  /*5340*/  ISETP.NE.AND P0, PT, R0, 0x1c, PT ;  /* 0x0000001c0000780c */ /* 0x000fda0003f05270 */
[----:B------:R-:W-:Y:S05]  /*5350*/  @!P0 BRA `(.L_x_3393) ;  /* 0x0000000000588947 */ /* 0x000fea0003800000 */
[----:B------:R-:W-:-:S13]  /*5360*/  ISETP.NE.AND P0, PT, R0, 0x1d, PT ;  /* 0x0000001d0000780c */ /* 0x000fda0003f05270 */
[----:B------:R-:W-:Y:S05]  /*5370*/  @!P0 BRA `(.L_x_3394) ;  /* 0x0000000000448947 */ /* 0x000fea0003800000 */
[----:B------:R-:W-:-:S13]  /*5380*/  ISETP.NE.AND P0, PT, R0, 0x2c, PT ;  /* 0x0000002c0000780c */ /* 0x000fda0003f05270 */
[----:B------:R-:W-:Y:S05]  /*5390*/  @P0 BRA `(.L_x_3375) ;  /* 0x0000000000a80947 */ /* 0x000fea0003800000 */
        /* <DEDUP_REMOVED lines=15> */
.L_x_3394:
[----:B------:R-:W0:Y:S02]  /*5490*/  F2I.U64.TRUNC R22, R22 ;  /* 0x0000001600167311 */ /* 0x000e24000020d800 */
[----:B0-----:R0:W-:Y:S01]  /*54a0*/  STG.E.64 desc[UR36][R8.64], R22 ;  /* 0x0000001608007986 */ /* 0x0011e2000c101b24 */
[----:B------:R-:W-:Y:S05]  /*54b0*/  BRA `(.L_x_3376) ;  /* 0x0000000400387947 */ /* 0x000fea0003800000 */
.L_x_3393:
[----:B------:R-:W0:Y:S02]  /*54c0*/  F2I.FTZ.U32.TRUNC.NTZ R3, R22 ;  /* 0x0000001600037305 */ /* 0x000e24000021f000 */
[----:B0-----:R0:W-:Y:S01]  /*54d0*/  STG.E desc[UR36][R8.64], R3 ;  /* 0x0000000308007986 */ /* 0x0011e2000c101924 */
[----:B------:R-:W-:Y:S05]  /*54e0*/  BRA `(.L_x_3376) ;  /* 0x00000004002c7947 */ /* 0x000fea0003800000 */
.L_x_3383:
        /* <DEDUP_REMOVED lines=10> */
.L_x_3396:
[----:B------:R-:W-:Y:S01]  /*5590*/  FMUL.FTZ R4, R22, 1 ;  /* 0x3f80000016047820 */ /* 0x000fe20000410000 */
[----:B------:R-:W-:-:S05]  /*55a0*/  CS2R R6, SRZ ;  /* 0x0000000000067805 */ /* 0x000fca000001ff00 */
[----:B------:R-:W0:Y:S02]  /*55b0*/  F2F.F64.F32 R4, R4 ;  /* 0x0000000400047310 */ /* 0x000e240000201800 */
[----:B0-----:R0:W-:Y:S01]  /*55c0*/  STG.E.128 desc[UR36][R8.64], R4 ;  /* 0x0000000408007986 */ /* 0x0011e2000c101d24 */
[----:B------:R-:W-:Y:S05]  /*55d0*/  BRA `(.L_x_3376) ;  /* 0x0000000000f07947 */ /* 0x000fea0003800000 */
.L_x_3395:
[----:B------:R-:W-:-:S13]  /*55e0*/  ISETP.NE.AND P0, PT, R0, 0xf, PT ;  /* 0x0000000f0000780c */ /* 0x000fda0003f05270 */
[----:B------:R-:W-:Y:S05]  /*55f0*/  @!P0 BRA `(.L_x_3397) ;  /* 0x0000000000e08947 */ /* 0x000fea0003800000 */
[----:B------:R-:W-:-:S13]  /*5600*/  ISETP.NE.AND P0, PT, R0, 0x17, PT ;  /* 0x000000170000780c */ /* 0x000fda0003f05270 */
[----:B------:R-:W-:Y:S05]  /*5610*/  @!P0 BRA `(.L_x_3398) ;  /* 0x00000000008c8947 */ /* 0x000fea0003800000 */
[----:B------:R-:W-:-:S13]  /*5620*/  ISETP.NE.AND P0, PT, R0, 0x18, PT ;  /* 0x000000180000780c */ /* 0x000fda0003f05270 */
[----:B------:R-:W-:Y:S05]  /*5630*/  @!P0 BRA `(.L_x_3399) ;  /* 0x0000000000448947 */ /* 0x000fea0003800000 */
.L_x_3375:
        /* <DEDUP_REMOVED lines=16> */
.L_x_3400:
[----:B------:R-:W-:Y:S05]  /*5740*/  BRA `(.L_x_3376) ;  /* 0x0000000000947947 */ /* 0x000fea0003800000 */
.L_x_3399:
        /* <DEDUP_REMOVED lines=12> */
.L_x_3402:
[----:B------:R-:W-:Y:S05]  /*5810*/  BSYNC.RECONVERGENT B0 ;  /* 0x0000000000007941 */ /* 0x000fea0003800200 */
.L_x_3401:
[----:B------:R-:W-:-:S05]  /*5820*/  LOP3.LUT R3, R0, 0x80, R5, 0xf8, !PT ;  /* 0x0000008000037812 */ /* 0x000fca00078ef805 */
[----:B------:R3:W-:Y:S01]  /*5830*/  STG.E.U8 desc[UR36][R8.64], R3 ;  /* 0x0000000308007986 */ /* 0x0007e2000c101124 */
[----:B------:R-:W-:Y:S05]  /*5840*/  BRA `(.L_x_3376) ;  /* 0x0000000000547947 */ /* 0x000fea0003800000 */
.L_x_3398:
        /* <DEDUP_REMOVED lines=11> */
.L_x_3404:
[----:B------:R-:W-:Y:S01]  /*5900*/  IMAD.MOV.U32 R0, RZ, RZ, 0x7f ;  /* 0x0000007fff007424 */ /* 0x000fe200078e00ff */
[----:B------:R-:W-:-:S04]  /*5910*/  ISETP.GT.U32.AND P0, PT, R4, 0x7f800000, PT ;  /* 0x7f8000000400780c */ /* 0x000fc80003f04070 */
[----:B------:R-:W-:-:S09]  /*5920*/  SEL R0, R0, 0x7c, P0 ;  /* 0x0000007c00007807 */ /* 0x000fd20000000000 */
.L_x_3405:
[----:B------:R-:W-:Y:S05]  /*5930*/  BSYNC.RECONVERGENT B0 ;  /* 0x0000000000007941 */ /* 0x000fea0003800200 */
.L_x_3403:
[----:B------:R-:W-:-:S04]  /*5940*/  SHF.R.U32.HI R3, RZ, 0x18, R22 ;  /* 0x00000018ff037819 */ /* 0x000fc80000011616 */
[----:B------:R-:W-:-:S05]  /*5950*/  LOP3.LUT R3, R0, 0x80, R3, 0xf8, !PT ;  /* 0x0000008000037812 */ /* 0x000fca00078ef803 */
[----:B------:R2:W-:Y:S01]  /*5960*/  STG.E.U8 desc[UR36][R8.64], R3 ;  /* 0x0000000308007986 */ /* 0x0005e2000c101124 */
[----:B------:R-:W-:Y:S05]  /*5970*/  BRA `(.L_x_3376) ;  /* 0x0000000000087947 */ /* 0x000fea0003800000 */
.L_x_3397:
[----:B------:R-:W-:-:S05]  /*5980*/  F2FP.BF16.F32.PACK_AB R22, RZ, R22 ;  /* 0x00000016ff16723e */ /* 0x000fca00000010ff */
[----:B------:R4:W-:Y:S02]  /*5990*/  STG.E.U16 desc[UR36][R8.64], R22 ;  /* 0x0000001608007986 */ /* 0x0009e4000c101524 */
.L_x_3376:
[----:B------:R-:W-:-:S07]  /*59a0*/  VIADD R19, R19, 0x80 ;  /* 0x0000008013137836 */ /* 0x000fce0000000000 */
.L_x_3333:
[----:B------:R-:W-:-:S13]  /*59b0*/  ISETP.GE.AND P0, PT, R19, R17, PT ;  /* 0x000000111300720c */ /* 0x000fda0003f06270 */
[----:B------:R-:W-:Y:S05]  /*59c0*/  @P0 BREAK.RELIABLE B6 ;  /* 0x0000000000060942 */ /* 0x000fea0003800100 */
[----:B------:R-:W-:Y:S05]  /*59d0*/  @P0 BRA `(.L_x_3370) ;  /* 0x0000000c00940947 */ /* 0x000fea0003800000 */
[----:B------:R-:W-:Y:S05]  /*59e0*/  BSYNC.RELIABLE B6 ;  /* 0x0000000000067941 */ /* 0x000fea0003800100 */
.L_x_3332:
        /* <DEDUP_REMOVED lines=21> */
.L_x_3409:
[----:B------:R-:W0:Y:S02]  /*5b40*/  F2I.S64.TRUNC R24, R24 ;  /* 0x0000001800187311 */ /* 0x000e24000020d900 */
[----:B0-----:R-:W-:-:S05]  /*5b50*/  IMAD.MOV.U32 R3, RZ, RZ, R24 ;  /* 0x000000ffff037224 */ /* 0x001fca00078e0018 */
[----:B------:R0:W-:Y:S01]  /*5b60*/  STG.E.U8 desc[UR36][R8.64], R3 ;  /* 0x0000000308007986 */ /* 0x0001e2000c101124 */
[----:B------:R-:W-:Y:S05]  /*5b70*/  BRA `(.L_x_3411) ;  /* 0x0000000c00287947 */ /* 0x000fea0003800000 */
.L_x_3408:
        /* <DEDUP_REMOVED lines=9> */
.L_x_3413:
[----:B------:R-:W0:Y:S02]  /*5c10*/  F2I.FTZ.TRUNC.NTZ R3, R24 ;  /* 0x0000001800037305 */ /* 0x000e24000021f100 */
[----:B0-----:R0:W-:Y:S01]  /*5c20*/  STG.E desc[UR36][R8.64], R3 ;  /* 0x0000000308007986 */ /* 0x0011e2000c101924 */
[----:B------:R-:W-:Y:S05]  /*5c30*/  BRA `(.L_x_3411) ;  /* 0x0000000800f87947 */ /* 0x000fea0003800000 */
.L_x_3412:
[----:B------:R-:W0:Y:S02]  /*5c40*/  F2I.FTZ.TRUNC.NTZ R3, R24 ;  /* 0x0000001800037305 */ /* 0x000e24000021f100 */
[----:B0-----:R0:W-:Y:S01]  /*5c50*/  STG.E.U16 desc[UR36][R8.64], R3 ;  /* 0x0000000308007986 */ /* 0x0011e2000c101524 */
[----:B------:R-:W-:Y:S05]  /*5c60*/  BRA `(.L_x_3411) ;  /* 0x0000000800ec7947 */ /* 0x000fea0003800000 */
.L_x_3407:
        /* <DEDUP_REMOVED lines=8> */
.L_x_3415:
[----:B------:R-:W-:-:S05]  /*5cf0*/  F2FP.F16.F32.PACK_AB R24, RZ, R24 ;  /* 0x00000018ff18723e */ /* 0x000fca00000000ff */
[----:B------:R0:W-:Y:S01]  /*5d00*/  STG.E.U16 desc[UR36][R8.64], R24 ;  /* 0x0000001808007986 */ /* 0x0001e2000c101524 */
[----:B------:R-:W-:Y:S05]  /*5d10*/  BRA `(.L_x_3411) ;  /* 0x0000000800c07947 */ /* 0x000fea0003800000 */
.L_x_3414:
        /* <DEDUP_REMOVED lines=9> */
.L_x_3417:
[----:B------:R-:W-:-:S04]  /*5db0*/  F2FP.F16.F32.PACK_AB R3, RZ, R24 ;  /* 0x00000018ff03723e */ /* 0x000fc800000000ff */
[----:B------:R-:W-:-:S05]  /*5dc0*/  PRMT R3, R3, 0x5410, RZ ;  /* 0x0000541003037816 */ /* 0x000fca00000000ff */
[----:B------:R0:W-:Y:S01]  /*5dd0*/  STG.E desc[UR36][R8.64], R3 ;  /* 0x0000000308007986 */ /* 0x0001e2000c101924 */
[----:B------:R-:W-:Y:S05]  /*5de0*/  BRA `(.L_x_3411) ;  /* 0x00000008008c7947 */ /* 0x000fea0003800000 */
.L_x_3416:
[----:B------:R-:W-:-:S06]  /*5df0*/  FMUL.FTZ R4, R24, 1 ;  /* 0x3f80000018047820 */ /* 0x000fcc0000410000 */
[----:B------:R-:W0:Y:S02]  /*5e00*/  F2F.F64.F32 R4, R4 ;  /* 0x0000000400047310 */ /* 0x000e240000201800 */
[----:B0-----:R0:W-:Y:S01]  /*5e10*/  STG.E.64 desc[UR36][R8.64], R4 ;  /* 0x0000000408007986 */ /* 0x0011e2000c101b24 */
[----:B------:R-:W-:Y:S05]  /*5e20*/  BRA `(.L_x_3411) ;  /* 0x00000008007c7947 */ /* 0x000fea0003800000 */
.L_x_3406:
        /* <DEDUP_REMOVED lines=13> */
.L_x_3421:
        /* <DEDUP_REMOVED lines=16> */
.L_x_3424:
[----:B------:R-:W-:-:S04]  /*6000*/  SHF.R.U32.HI R24, RZ, 0x18, R24 ;  /* 0x00000018ff187819 */ /* 0x000fc80000011618 */
[----:B------:R-:W-:-:S04]  /*6010*/  LOP3.LUT R3, R3, 0x80, R24, 0xf8, !PT ;  /* 0x0000008003037812 */ /* 0x000fc800078ef818 */
[----:B------:R-:W-:-:S07]  /*6020*/  PRMT R4, R3, 0x7610, R4 ;  /* 0x0000761003047816 */ /* 0x000fce0000000004 */
.L_x_3423:
[----:B------:R-:W-:Y:S05]  /*6030*/  BSYNC.RECONVERGENT B0 ;  /* 0x0000000000007941 */ /* 0x000fea0003800200 */
.L_x_3422:
[----:B------:R0:W-:Y:S01]  /*6040*/  STG.E.U8 desc[UR36][R8.64], R4 ;  /* 0x0000000408007986 */ /* 0x0001e2000c101124 */
[----:B------:R-:W-:Y:S05]  /*6050*/  BRA `(.L_x_3411) ;  /* 0x0000000400f07947 */ /* 0x000fea0003800000 */
.L_x_3420:
        /* <DEDUP_REMOVED lines=16> */
.L_x_3427:
[----:B------:R-:W-:-:S04]  /*6160*/  SHF.R.U32.HI R24, RZ, 0x18, R24 ;  /* 0x00000018ff187819 */ /* 0x000fc80000011618 */
[----:B------:R-:W-:-:S04]  /*6170*/  LOP3.LUT R3, R3, 0x80, R24, 0xf8, !PT ;  /* 0x0000008003037812 */ /* 0x000fc800078ef818 */
[----:B------:R-:W-:-:S07]  /*6180*/  PRMT R4, R3, 0x7610, R4 ;  /* 0x0000761003047816 */ /* 0x000fce0000000004 */
.L_x_3426:
[----:B------:R-:W-:Y:S05]  /*6190*/  BSYNC.RECONVERGENT B0 ;  /* 0x0000000000007941 */ /* 0x000fea0003800200 */
.L_x_3425:
[----:B------:R0:W-:Y:S01]  /*61a0*/  STG.E.U8 desc[UR36][R8.64], R4 ;  /* 0x0000000408007986 */ /* 0x0001e2000c101124 */
[----:B------:R-:W-:Y:S05]  /*61b0*/  BRA `(.L_x_3411) ;  /* 0x0000000400987947 */ /* 0x000fea0003800000 */
.L_x_3419:
        /* <DEDUP_REMOVED lines=21> */
.L_x_3429:
[----:B------:R-:W0:Y:S02]  /*6310*/  F2I.U64.TRUNC R24, R24 ;  /* 0x0000001800187311 */ /* 0x000e24000020d800 */
[----:B0-----:R0:W-:Y:S01]  /*6320*/  STG.E.64 desc[UR36][R8.64], R24 ;  /* 0x0000001808007986 */ /* 0x0011e2000c101b24 */
[----:B------:R-:W-:Y:S05]  /*6330*/  BRA `(.L_x_3411) ;  /* 0x0000000400387947 */ /* 0x000fea0003800000 */
.L_x_3428:
[----:B------:R-:W0:Y:S02]  /*6340*/  F2I.FTZ.U32.TRUNC.NTZ R3, R24 ;  /* 0x0000001800037305 */ /* 0x000e24000021f000 */
[----:B0-----:R0:W-:Y:S01]  /*6350*/  STG.E desc[UR36][R8.64], R3 ;  /* 0x0000000308007986 */ /* 0x0011e2000c101924 */
[----:B------:R-:W-:Y:S05]  /*6360*/  BRA `(.L_x_3411) ;  /* 0x00000004002c7947 */ /* 0x000fea0003800000 */
.L_x_3418:
        /* <DEDUP_REMOVED lines=10> */
.L_x_3431:
[----:B------:R-:W-:Y:S01]  /*6410*/  FMUL.FTZ R4, R24, 1 ;  /* 0x3f80000018047820 */ /* 0x000fe20000410000 */
[----:B------:R-:W-:-:S05]  /*6420*/  CS2R R6, SRZ ;  /* 0x0000000000067805 */ /* 0x000fca000001ff00 */
[----:B------:R-:W0:Y:S02]  /*6430*/  F2F.F64.F32 R4, R4 ;  /* 0x0000000400047310 */ /* 0x000e240000201800 */
[----:B0-----:R4:W-:Y:S01]  /*6440*/  STG.E.128 desc[UR36][R8.64], R4 ;  /* 0x0000000408007986 */ /* 0x0019e2000c101d24 */
[----:B------:R-:W-:Y:S05]  /*6450*/  BRA `(.L_x_3411) ;  /* 0x0000000000f07947 */ /* 0x000fea0003800000 */
.L_x_3430:
[----:B------:R-:W-:-:S13]  /*6460*/  ISETP.NE.AND P0, PT, R0, 0xf, PT ;  /* 0x0000000f0000780c */ /* 0x000fda0003f05270 */
[----:B------:R-:W-:Y:S05]  /*6470*/  @!P0 BRA `(.L_x_3432) ;  /* 0x0000000000e08947 */ /* 0x000fea0003800000 */
[----:B------:R-:W-:-:S13]  /*6480*/  ISETP.NE.AND P0, PT, R0, 0x17, PT ;  /* 0x000000170000780c */ /* 0x000fda0003f05270 */
[----:B------:R-:W-:Y:S05]  /*6490*/  @!P0 BRA `(.L_x_3433) ;  /* 0x00000000008c8947 */ /* 0x000fea0003800000 */
[----:B------:R-:W-:-:S13]  /*64a0*/  ISETP.NE.AND P0, PT, R0, 0x18, PT ;  /* 0x000000180000780c */ /* 0x000fda0003f05270 */
[----:B------:R-:W-:Y:S05]  /*64b0*/  @!P0 BRA `(.L_x_3434) ;  /* 0x0000000000448947 */ /* 0x000fea0003800000 */
.L_x_3410:
        /* <DEDUP_REMOVED lines=16> */
.L_x_3435:
[----:B------:R-:W-:Y:S05]  /*65c0*/  BRA `(.L_x_3411) ;  /* 0x0000000000947947 */ /* 0x000fea0003800000 */
.L_x_3434:
        /* <DEDUP_REMOVED lines=12> */
.L_x_3437:
[----:B------:R-:W-:Y:S05]  /*6690*/  BSYNC.RECONVERGENT B0 ;  /* 0x0000000000007941 */ /* 0x000fea0003800200 */
.L_x_3436:
[----:B------:R-:W-:-:S05]  /*66a0*/  LOP3.LUT R3, R0, 0x80, R5, 0xf8, !PT ;  /* 0x0000008000037812 */ /* 0x000fca00078ef805 */
[----:B------:R1:W-:Y:S01]  /*66b0*/  STG.E.U8 desc[UR36][R8.64], R3 ;  /* 0x0000000308007986 */ /* 0x0003e2000c101124 */
[----:B------:R-:W-:Y:S05]  /*66c0*/  BRA `(.L_x_3411) ;  /* 0x0000000000547947 */ /* 0x000fea0003800000 */
.L_x_3433:
        /* <DEDUP_REMOVED lines=11> */
.L_x_3439:
[----:B------:R-:W-:Y:S01]  /*6780*/  IMAD.MOV.U32 R0, RZ, RZ, 0x7f ;  /* 0x0000007fff007424 */ /* 0x000fe200078e00ff */
[----:B------:R-:W-:-:S04]  /*6790*/  ISETP.GT.U32.AND P0, PT, R4, 0x7f800000, PT ;  /* 0x7f8000000400780c */ /* 0x000fc80003f04070 */
[----:B------:R-:W-:-:S09]  /*67a0*/  SEL R0, R0, 0x7c, P0 ;  /* 0x0000007c00007807 */ /* 0x000fd20000000000 */
.L_x_3440:
[----:B------:R-:W-:Y:S05]  /*67b0*/  BSYNC.RECONVERGENT B0 ;  /* 0x0000000000007941 */ /* 0x000fea0003800200 */
.L_x_3438:
[----:B------:R-:W-:-:S04]  /*67c0*/  SHF.R.U32.HI R3, RZ, 0x18, R24 ;  /* 0x00000018ff037819 */ /* 0x000fc80000011618 */
[----:B------:R-:W-:-:S05]  /*67d0*/  LOP3.LUT R3, R0, 0x80, R3, 0xf8, !PT ;  /* 0x0000008000037812 */ /* 0x000fca00078ef803 */
[----:B------:R2:W-:Y:S01]  /*67e0*/  STG.E.U8 desc[UR36][R8.64], R3 ;  /* 0x0000000308007986 */ /* 0x0005e2000c101124 */
[----:B------:R-:W-:Y:S05]  /*67f0*/  BRA `(.L_x_3411) ;  /* 0x0000000000087947 */ /* 0x000fea0003800000 */
.L_x_3432:
[----:B------:R-:W-:-:S05]  /*6800*/  F2FP.BF16.F32.PACK_AB R24, RZ, R24 ;  /* 0x00000018ff18723e */ /* 0x000fca00000010ff */
[----:B------:R0:W-:Y:S02]  /*6810*/  STG.E.U16 desc[UR36][R8.64], R24 ;  /* 0x0000001808007986 */ /* 0x0001e4000c101524 */
.L_x_3411:
[----:B------:R-:W-:-:S07]  /*6820*/  VIADD R19, R19, 0x80 ;  /* 0x0000008013137836 */ /* 0x000fce0000000000 */
.L_x_3370:
[----:B------:R-:W-:Y:S05]  /*6830*/  BSYNC.RECONVERGENT B7 ;  /* 0x0000000000077941 */ /* 0x000fea0003800200 */
.L_x_3331:
[----:B------:R-:W-:-:S13]  /*6840*/  ISETP.GE.AND P0, PT, R19, R17, PT ;  /* 0x000000111300720c */ /* 0x000fda0003f06270 */
[----:B------:R-:W-:Y:S05]  /*6850*/  @P0 EXIT ;  /* 0x000000000000094d */ /* 0x000fea0003800000 */
[----:B0---4-:R-:W0:Y:S01]  /*6860*/  LDC.64 R4, c[0x0][0x390] ;  /* 0x0000e400ff047b82 */ /* 0x011e220000000a00 */
[----:B------:R-:W3:Y:S01]  /*6870*/  LDCU UR4, c[0x0][0x3b0] ;  /* 0x00007600ff0477ac */ /* 0x000ee20008000800 */
[----:B-12---:R-:W-:Y:S01]  /*6880*/  PRMT R0, R16, 0x9910, RZ ;  /* 0x0000991010007816 */ /* 0x006fe200000000ff */
        /* <DEDUP_REMOVED lines=15> */
[----:B0-----:R-:W-:Y:S01]  /*6980*/  STG.E.U8 desc[UR36][R2.64], R5 ;  /* 0x0000000502007986 */ /* 0x001fe2000c101124 */
[----:B------:R-:W-:Y:S05]  /*6990*/  EXIT ;  /* 0x000000000000794d */ /* 0x000fea0003800000 */
.L_x_3444:
[----:B------:R-:W0:Y:S02]  /*69a0*/  F2I.S64.TRUNC R18, R18 ;  /* 0x0000001200127311 */ /* 0x000e24000020d900 */
[----:B0-----:R-:W-:-:S05]  /*69b0*/  IMAD.MOV.U32 R5, RZ, RZ, R18 ;  /* 0x000000ffff057224 */ /* 0x001fca00078e0012 */
[----:B------:R-:W-:Y:S01]  /*69c0*/  STG.E.U8 desc[UR36][R2.64], R5 ;  /* 0x0000000502007986 */ /* 0x000fe2000c101124 */
[----:B------:R-:W-:Y:S05]  /*69d0*/  EXIT ;  /* 0x000000000000794d */ /* 0x000fea0003800000 */
.L_x_3443:
[----:B------:R-:W-:-:S13]  /*69e0*/  ISETP.NE.AND P0, PT, R0, 0x2, PT ;  /* 0x000000020000780c */ /* 0x000fda0003f05270 */
[----:B------:R-:W-:Y:S05]  /*69f0*/  @!P0 BRA `(.L_x_3446) ;  /* 0x0000000000288947 */ /* 0x000fea0003800000 */
[----:B------:R-:W-:-:S13]  /*6a00*/  ISETP.NE.AND P0, PT, R0, 0x3, PT ;  /* 0x000000030000780c */ /* 0x000fda0003f05270 */
[----:B------:R-:W-:Y:S05]  /*6a10*/  @!P0 BRA `(.L_x_3447) ;  /* 0x0000000000148947 */ /* 0x000fea0003800000 */
[----:B------:R-:W-:-:S13]  /*6a20*/  ISETP.NE.AND P0, PT, R0, 0x4, PT ;  /* 0x000000040000780c */ /* 0x000fda0003f05270 */
[----:B------:R-:W-:Y:S05]  /*6a30*/  @P0 BRA `(.L_x_3445) ;  /* 0x0000000800380947 */ /* 0x000fea0003800000 */
[----:B------:R-:W0:Y:S02]  /*6a40*/  F2I.S64.TRUNC R18, R18 ;  /* 0x0000001200127311 */ /* 0x000e24000020d900 */
[----:B0-----:R-:W-:Y:S01]  /*6a50*/  STG.E.64 desc[UR36][R2.64], R18 ;  /* 0x0000001202007986 */ /* 0x001fe2000c101b24 */
[----:B------:R-:W-:Y:S05]  /*6a60*/  EXIT ;  /* 0x000000000000794d */ /* 0x000fea0003800000 */
.L_x_3447:
[----:B------:R-:W0:Y:S02]  /*6a70*/  F2I.FTZ.TRUNC.NTZ R5, R18 ;  /* 0x0000001200057305 */ /* 0x000e24000021f100 */
[----:B0-----:R-:W-:Y:S01]  /*6a80*/  STG.E desc[UR36][R2.64], R5 ;  /* 0x0000000502007986 */ /* 0x001fe2000c101924 */
[----:B------:R-:W-:Y:S05]  /*6a90*/  EXIT ;  /* 0x000000000000794d */ /* 0x000fea0003800000 */
.L_x_3446:
[----:B------:R-:W0:Y:S02]  /*6aa0*/  F2I.FTZ.TRUNC.NTZ R5, R18 ;  /* 0x0000001200057305 */ /* 0x000e24000021f100 */
[----:B0-----:R-:W-:Y:S01]  /*6ab0*/  STG.E.U16 desc[UR36][R2.64], R5 ;  /* 0x0000000502007986 */ /* 0x001fe2000c101524 */
[----:B------:R-:W-:Y:S05]  /*6ac0*/  EXIT ;  /* 0x000000000000794d */ /* 0x000fea0003800000 */
.L_x_3442:
[----:B------:R-:W-:-:S13]  /*6ad0*/  ISETP.GT.AND P0, PT, R0, 0x6, PT ;  /* 0x000000060000780c */ /* 0x000fda0003f04270 */
[----:B------:R-:W-:Y:S05]  /*6ae0*/  @P0 BRA `(.L_x_3448) ;  /* 0x0000000000240947 */ /* 0x000fea0003800000 */
[----:B------:R-:W-:-:S13]  /*6af0*/  ISETP.NE.AND P0, PT, R0, 0x5, PT ;  /* 0x000000050000780c */ /* 0x000fda0003f05270 */
[----:B------:R-:W-:Y:S05]  /*6b00*/  @!P0 BRA `(.L_x_3449) ;  /* 0x0000000000108947 */ /* 0x000fea0003800000 */
[----:B------:R-:W-:-:S13]  /*6b10*/  ISETP.NE.AND P0, PT, R0, 0x6, PT ;  /* 0x000000060000780c */ /* 0x000fda0003f05270 */
[----:B------:R-:W-:Y:S05]  /*6b20*/  @P0 BRA `(.L_x_3445) ;  /* 0x0000000400fc0947 */ /* 0x000fea0003800000 */
[----:B------:R-:W-:Y:S01]  /*6b30*/  STG.E desc[UR36][R2.64], R18 ;  /* 0x0000001202007986 */ /* 0x000fe2000c101924 */
[----:B------:R-:W-:Y:S05]  /*6b40*/  EXIT ;  /* 0x000000000000794d */ /* 0x000fea0003800000 */
.L_x_3449:
[----:B------:R-:W-:-:S05]  /*6b50*/  F2FP.F16.F32.PACK_AB R18, RZ, R18 ;  /* 0x00000012ff12723e */ /* 0x000fca00000000ff */
[----:B------:R-:W-:Y:S01]  /*6b60*/  STG.E.U16 desc[UR36][R2.64], R18 ;  /* 0x0000001202007986 */ /* 0x000fe2000c101524 */
[----:B------:R-:W-:Y:S05]  /*6b70*/  EXIT ;  /* 0x000000000000794d */ /* 0x000fea0003800000 */
.L_x_3448:
[----:B------:R-:W-:-:S13]  /*6b80*/  ISETP.NE.AND P0, PT, R0, 0x7, PT ;  /* 0x000000070000780c */ /* 0x000fda0003f05270 */
[----:B------:R-:W-:Y:S05]  /*6b90*/  @!P0 BRA `(.L_x_3450) ;  /* 0x00000000002c8947 */ /* 0x000fea0003800000 */
[----:B------:R-:W-:-:S13]  /*6ba0*/  ISETP.NE.AND P0, PT, R0, 0x8, PT ;  /* 0x000000080000780c */ /* 0x000fda0003f05270 */
[----:B------:R-:W-:Y:S05]  /*6bb0*/  @!P0 BRA `(.L_x_3451) ;  /* 0x0000000000148947 */ /* 0x000fea0003800000 */
[----:B------:R-:W-:-:S13]  /*6bc0*/  ISETP.NE.AND P0, PT, R0, 0x9, PT ;  /* 0x000000090000780c */ /* 0x000fda0003f05270 */
[----:B------:R-:W-:Y:S05]  /*6bd0*/  @P0 BRA `(.L_x_3445) ;  /* 0x0000000400d00947 */ /* 0x000fea0003800000 */
[----:B------:R-:W-:-:S05]  /*6be0*/  IMAD.MOV.U32 R19, RZ, RZ, RZ ;  /* 0x000000ffff137224 */ /* 0x000fca00078e00ff */
[----:B------:R-:W-:Y:S01]  /*6bf0*/  STG.E.64 desc[UR36][R2.64], R18 ;  /* 0x0000001202007986 */ /* 0x000fe2000c101b24 */
[----:B------:R-:W-:Y:S05]  /*6c00*/  EXIT ;  /* 0x000000000000794d */ /* 0x000fea0003800000 */
.L_x_3451:
[----:B------:R-:W-:-:S04]  /*6c10*/  F2FP.F16.F32.PACK_AB R5, RZ, R18 ;  /* 0x00000012ff05723e */ /* 0x000fc800000000ff */
[----:B------:R-:W-:-:S05]  /*6c20*/  PRMT R5, R5, 0x5410, RZ ;  /* 0x0000541005057816 */ /* 0x000fca00000000ff */
[----:B------:R-:W-:Y:S01]  /*6c30*/  STG.E desc[UR36][R2.64], R5 ;  /* 0x0000000502007986 */ /* 0x000fe2000c101924 */
[----:B------:R-:W-:Y:S05]  /*6c40*/  EXIT ;  /* 0x000000000000794d */ /* 0x000fea0003800000 */
.L_x_3450:
[----:B------:R-:W-:-:S06]  /*6c50*/  FMUL.FTZ R4, R18, 1 ;  /* 0x3f80000012047820 */ /* 0x000fcc0000410000 */
[----:B------:R-:W0:Y:S02]  /*6c60*/  F2F.F64.F32 R4, R4 ;  /* 0x0000000400047310 */ /* 0x000e240000201800 */
[----:B0-----:R-:W-:Y:S01]  /*6c70*/  STG.E.64 desc[UR36][R2.64], R4 ;  /* 0x0000000402007986 */ /* 0x001fe2000c101b24 */
[----:B------:R-:W-:Y:S05]  /*6c80*/  EXIT ;  /* 0x000000000000794d */ /* 0x000fea0003800000 */
.L_x_3441:
        /* <DEDUP_REMOVED lines=11> */
[----:B0-----:R-:W-:Y:S01]  /*6d40*/  STG.E.U16 desc[UR36][R2.64], R5 ;  /* 0x0000000502007986 */ /* 0x001fe2000c101524 */
[----:B------:R-:W-:Y:S05]  /*6d50*/  EXIT ;  /* 0x000000000000794d */ /* 0x000fea0003800000 */
.L_x_3455:
        /* <DEDUP_REMOVED lines=16> */
.L_x_3458:
[----:B------:R-:W-:-:S04]  /*6e60*/  SHF.R.U32.HI R18, RZ, 0x18, R18 ;  /* 0x00000018ff127819 */ /* 0x000fc80000011612 */
[----:B------:R-:W-:-:S04]  /*6e70*/  LOP3.LUT R5, R5, 0x80, R18, 0xf8, !PT ;  /* 0x0000008005057812 */ /* 0x000fc800078ef812 */
[----:B------:R-:W-:-:S07]  /*6e80*/  PRMT R0, R5, 0x7610, R0 ;  /* 0x0000761005007816 */ /* 0x000fce0000000000 */
.L_x_3457:
[----:B------:R-:W-:Y:S05]  /*6e90*/  BSYNC.RECONVERGENT B0 ;  /* 0x0000000000007941 */ /* 0x000fea0003800200 */
.L_x_3456:
[----:B------:R-:W-:Y:S01]  /*6ea0*/  STG.E.U8 desc[UR36][R2.64], R0 ;  /* 0x0000000002007986 */ /* 0x000fe2000c101124 */
[----:B------:R-:W-:Y:S05]  /*6eb0*/  EXIT ;  /* 0x000000000000794d */ /* 0x000fea0003800000 */
.L_x_3454:
        /* <DEDUP_REMOVED lines=16> */
.L_x_3461:
[----:B------:R-:W-:-:S04]  /*6fc0*/  SHF.R.U32.HI R18, RZ, 0x18, R18 ;  /* 0x00000018ff127819 */ /* 0x000fc80000011612 */
[----:B------:R-:W-:-:S04]  /*6fd0*/  LOP3.LUT R5, R5, 0x80, R18, 0xf8, !PT ;  /* 0x0000008005057812 */ /* 0x000fc800078ef812 */
[----:B------:R-:W-:-:S07]  /*6fe0*/  PRMT R0, R5, 0x7610, R0 ;  /* 0x0000761005007816 */ /* 0x000fce0000000000 */
.L_x_3460:
[----:B------:R-:W-:Y:S05]  /*6ff0*/  BSYNC.RECONVERGENT B0 ;  /* 0x0000000000007941 */ /* 0x000fea0003800200 */
.L_x_3459:
[----:B------:R-:W-:Y:S01]  /*7000*/  STG.E.U8 desc[UR36][R2.64], R0 ;  /* 0x0000000002007986 */ /* 0x000fe2000c101124 */
[----:B------:R-:W-:Y:S05]  /*7010*/  EXIT ;  /* 0x000000000000794d */ /* 0x000fea0003800000 */
.L_x_3453:
        /* <DEDUP_REMOVED lines=21> */
.L_x_3463:
[----:B------:R-:W0:Y:S02]  /*7170*/  F2I.U64.TRUNC R18, R18 ;  /* 0x0000001200127311 */ /* 0x000e24000020d800 */
[----:B0-----:R-:W-:Y:S01]  /*7180*/  STG.E.64 desc[UR36][R2.64], R18 ;  /* 0x0000001202007986 */ /* 0x001fe2000c101b24 */
[----:B------:R-:W-:Y:S05]  /*7190*/  EXIT ;  /* 0x000000000000794d */ /* 0x000fea0003800000 */
.L_x_3462:
[----:B------:R-:W0:Y:S02]  /*71a0*/  F2I.FTZ.U32.TRUNC.NTZ R5, R18 ;  /* 0x0000001200057305 */ /* 0x000e24000021f000 */
[----:B0-----:R-:W-:Y:S01]  /*71b0*/  STG.E desc[UR36][R2.64], R5 ;  /* 0x0000000502007986 */ /* 0x001fe2000c101924 */
[----:B------:R-:W-:Y:S05]  /*71c0*/  EXIT ;  /* 0x000000000000794d */ /* 0x000fea0003800000 */
.L_x_3452:
        /* <DEDUP_REMOVED lines=8> */
[----:B------:R-:W-:Y:S01]  /*7250*/  STG.E.U8 desc[UR36][R2.64], R5 ;  /* 0x0000000502007986 */ /* 0x000fe2000c101124 */
[----:B------:R-:W-:Y:S05]  /*7260*/  EXIT ;  /* 0x000000000000794d */ /* 0x000fea0003800000 */
.L_x_3465:
[----:B------:R-:W-:Y:S01]  /*7270*/  FMUL.FTZ R4, R18, 1 ;  /* 0x3f80000012047820 */ /* 0x000fe20000410000 */
[----:B------:R-:W-:-:S05]  /*7280*/  CS2R R6, SRZ ;  /* 0x0000000000067805 */ /* 0x000fca000001ff00 */
[----:B------:R-:W0:Y:S02]  /*7290*/  F2F.F64.F32 R4, R4 ;  /* 0x0000000400047310 */ /* 0x000e240000201800 */
[----:B0-----:R-:W-:Y:S01]  /*72a0*/  STG.E.128 desc[UR36][R2.64], R4 ;  /* 0x0000000402007986 */ /* 0x001fe2000c101d24 */
[----:B------:R-:W-:Y:S05]  /*72b0*/  EXIT ;  /* 0x000000000000794d */ /* 0x000fea0003800000 */
.L_x_3464:
[----:B------:R-:W-:-:S13]  /*72c0*/  ISETP.NE.AND P0, PT, R0, 0xf, PT ;  /* 0x0000000f0000780c */ /* 0x000fda0003f05270 */
[----:B------:R-:W-:Y:S05]  /*72d0*/  @!P0 BRA `(.L_x_3466) ;  /* 0x0000000000e08947 */ /* 0x000fea0003800000 */
[----:B------:R-:W-:-:S13]  /*72e0*/  ISETP.NE.AND P0, PT, R0, 0x17, PT ;  /* 0x000000170000780c */ /* 0x000fda0003f05270 */
[----:B------:R-:W-:Y:S05]  /*72f0*/  @!P0 BRA `(.L_x_3467) ;  /* 0x00000000008c8947 */ /* 0x000fea0003800000 */
[----:B------:R-:W-:-:S13]  /*7300*/  ISETP.NE.AND P0, PT, R0, 0x18, PT ;  /* 0x000000180000780c */ /* 0x000fda0003f05270 */
[----:B------:R-:W-:Y:S05]  /*7310*/  @!P0 BRA `(.L_x_3468) ;  /* 0x0000000000448947 */ /* 0x000fea0003800000 */
.L_x_3445:
        /* <DEDUP_REMOVED lines=16> */
.L_x_3469:
[----:B------:R-:W-:Y:S05]  /*7420*/  EXIT ;  /* 0x000000000000794d */ /* 0x000fea0003800000 */
.L_x_3468:
        /* <DEDUP_REMOVED lines=12> */
.L_x_3471:
[----:B------:R-:W-:Y:S05]  /*74f0*/  BSYNC.RECONVERGENT B0 ;  /* 0x0000000000007941 */ /* 0x000fea0003800200 */
.L_x_3470:
[----:B------:R-:W-:-:S05]  /*7500*/  LOP3.LUT R5, R0, 0x80, R7, 0xf8, !PT ;  /* 0x0000008000057812 */ /* 0x000fca00078ef807 */
[----:B------:R-:W-:Y:S01]  /*7510*/  STG.E.U8 desc[UR36][R2.64], R5 ;  /* 0x0000000502007986 */ /* 0x000fe2000c101124 */
[----:B------:R-:W-:Y:S05]  /*7520*/  EXIT ;  /* 0x000000000000794d */ /* 0x000fea0003800000 */
.L_x_3467:
        /* <DEDUP_REMOVED lines=11> */
.L_x_3473:
[----:B------:R-:W-:Y:S01]  /*75e0*/  IMAD.MOV.U32 R0, RZ, RZ, 0x7f ;  /* 0x0000007fff007424 */ /* 0x000fe200078e00ff */
[----:B------:R-:W-:-:S04]  /*75f0*/  ISETP.GT.U32.AND P0, PT, R4, 0x7f800000, PT ;  /* 0x7f8000000400780c */ /* 0x000fc80003f04070 */
[----:B------:R-:W-:-:S09]  /*7600*/  SEL R0, R0, 0x7c, P0 ;  /* 0x0000007c00007807 */ /* 0x000fd20000000000 */
.L_x_3474:
[----:B------:R-:W-:Y:S05]  /*7610*/  BSYNC.RECONVERGENT B0 ;  /* 0x0000000000007941 */ /* 0x000fea0003800200 */
.L_x_3472:
[----:B------:R-:W-:-:S04]  /*7620*/  SHF.R.U32.HI R5, RZ, 0x18, R18 ;  /* 0x00000018ff057819 */ /* 0x000fc80000011612 */
[----:B------:R-:W-:-:S05]  /*7630*/  LOP3.LUT R5, R0, 0x80, R5, 0xf8, !PT ;  /* 0x0000008000057812 */ /* 0x000fca00078ef805 */
[----:B------:R-:W-:Y:S01]  /*7640*/  STG.E.U8 desc[UR36][R2.64], R5 ;  /* 0x0000000502007986 */ /* 0x000fe2000c101124 */
[----:B------:R-:W-:Y:S05]  /*7650*/  EXIT ;  /* 0x000000000000794d */ /* 0x000fea0003800000 */
.L_x_3466:
[----:B------:R-:W-:-:S05]  /*7660*/  F2FP.BF16.F32.PACK_AB R18, RZ, R18 ;  /* 0x00000012ff12723e */ /* 0x000fca00000010ff */
[----:B------:R-:W-:Y:S01]  /*7670*/  STG.E.U16 desc[UR36][R2.64], R18 ;  /* 0x0000001202007986 */ /* 0x000fe2000c101524 */
[----:B------:R-:W-:Y:S05]  /*7680*/  EXIT ;  /* 0x000000000000794d */ /* 0x000fea0003800000 */
.L_x_3475:
        /* <DEDUP_REMOVED lines=15> */
.L_x_40891:


//--------------------- .text._ZN2at6native18elementwise_kernelILi128ELi2EZNS0_22gpu_kernel_impl_nocastINS0_13AUnaryFunctorIfffZZZNS0_16fmin_kernel_cudaERNS_18TensorIteratorBaseEENKUlvE_clEvENKUlvE0_clEvEUlffE_EEEEvS5_RKT_EUliE_EEviT1_ --------------------------
	.section	.text._ZN2at6native18elementwise_kernelILi128ELi2EZNS0_22gpu_kernel_impl_nocastINS0_13AUnaryFunctorIfffZZZNS0_16fmin_kernel_cudaERNS_18TensorIteratorBaseEENKUlvE_clEvENKUlvE0_clEvEUlffE_EEEEvS5_RKT_EUliE_EEviT1_,"ax",@progbits
	.align	128
        .global         _ZN2at6native18elementwise_kernelILi128ELi2EZNS0_22gpu_kernel_impl_nocastINS0_13AUnaryFunctorIfffZZZNS0_16fmin_kernel_cudaERNS_18TensorIteratorBaseEENKUlvE_clEvENKUlvE0_clEvEUlffE_EEEEvS5_RKT_EUliE_EEviT1_
        .type           _ZN2at6native18elementwise_kernelILi128ELi2EZNS0_22gpu_kernel_impl_nocastINS0_13AUnaryFunctorIfffZZZNS0_16fmin_kernel_cudaERNS_18TensorIteratorBaseEENKUlvE_clEvENKUlvE0_clEvEUlffE_EEEEvS5_RKT_EUliE_EEviT1_,@function
        .size           _ZN2at6native18elementwise_kernelILi128ELi2EZNS0_22gpu_kernel_impl_nocastINS0_13AUnaryFunctorIfffZZZNS0_16fmin_kernel_cudaERNS_18TensorIteratorBaseEENKUlvE_clEvENKUlvE0_clEvEUlffE_EEEEvS5_RKT_EUliE_EEviT1_,(.L_x_40892 - _ZN2at6native18elementwise_kernelILi128ELi2EZNS0_22gpu_kernel_impl_nocastINS0_13AUnaryFunctorIfffZZZNS0_16fmin_kernel_cudaERNS_18TensorIteratorBaseEENKUlvE_clEvENKUlvE0_clEvEUlffE_EEEEvS5_RKT_EUliE_EEviT1_)
        .other          _ZN2at6native18elementwise_kernelILi128ELi2EZNS0_22gpu_kernel_impl_nocastINS0_13AUnaryFunctorIfffZZZNS0_16fmin_kernel_cudaERNS_18TensorIteratorBaseEENKUlvE_clEvENKUlvE0_clEvEUlffE_EEEEvS5_RKT_EUliE_EEviT1_,@"STO_CUDA_ENTRY STV_DEFAULT"
_ZN2at6native18elementwise_kernelILi128ELi2EZNS0_22gpu_kernel_impl_nocastINS0_13AUnaryFunctorIfffZZZNS0_16fmin_kernel_cudaERNS_18TensorIteratorBaseEENKUlvE_clEvENKUlvE0_clEvEUlffE_EEEEvS5_RKT_EUliE_EEviT1_:
.text._ZN2at6native18elementwise_kernelILi128ELi2EZNS0_22gpu_kernel_impl_nocastINS0_13AUnaryFunctorIfffZZZNS0_16fmin_kernel_cudaERNS_18TensorIteratorBaseEENKUlvE_clEvENKUlvE0_clEvEUlffE_EEEEvS5_RKT_EUliE_EEviT1_:
        /* <DEDUP_REMOVED lines=10> */
[----:B------:R-:W-:Y:S01]  /*00a0*/  BSSY.RECONVERGENT B0, `(.L_x_3477) ;  /* 0x000000a000007945 */ /* 0x000fe20003800200 */
[----:B0-----:R-:W-:-:S13]  /*00b0*/  ISETP.GE.AND P0, PT, R3, UR4, PT ;  /* 0x0000000403007c0c */ /* 0x001fda000bf06270 */
[----:B------:R-:W-:Y:S05]  /*00c0*/  @P0 BRA `(.L_x_3478) ;  /* 0x00000000001c0947 */ /* 0x000fea0003800000 */
[----:B------:R-:W0:Y:S01]  /*00d0*/  LDC.64 R4, c[0x0][0x588] ;  /* 0x00016200ff047b82 */ /* 0x000e220000000a00 */
[----:B------:R-:W1:Y:S01]  /*00e0*/  LDCU UR5, c[0x0][0x594] ;  /* 0x0000b280ff0577ac */ /* 0x000e620008000800 */
[----:B0-----:R-:W1:Y:S06]  /*00f0*/  LDG.E R4, desc[UR6][R4.64] ;  /* 0x0000000604047981 */ /* 0x001e6c000c1e1900 */
[----:B------:R-:W0:Y:S01]  /*0100*/  LDC.64 R6, c[0x0][0x580] ;  /* 0x00016000ff067b82 */ /* 0x000e220000000a00 */
[----:B------:R-:W-:Y:S02]  /*0110*/  IADD3 R3, PT, PT, R3, 0x80, RZ ;  /* 0x0000008003037810 */ /* 0x000fe40007ffe0ff */
[----:B-1----:R-:W-:-:S05]  /*0120*/  FMNMX.FTZ R9, R4, UR5, PT ;  /* 0x0000000504097c09 */ /* 0x002fca000b810000 */
[----:B0-----:R0:W-:Y:S02]  /*0130*/  STG.E desc[UR6][R6.64], R9 ;  /* 0x0000000906007986 */ /* 0x0011e4000c101906 */
.L_x_3478:
[----:B------:R-:W-:Y:S05]  /*0140*/  BSYNC.RECONVERGENT B0 ;  /* 0x0000000000007941 */ /* 0x000fea0003800200 */
.L_x_3477:
[----:B------:R-:W-:-:S13]  /*0150*/  ISETP.GE.AND P0, PT, R3, UR4, PT ;  /* 0x0000000403007c0c */ /* 0x000fda000bf06270 */
[----:B------:R-:W-:Y:S05]  /*0160*/  @P0 EXIT ;  /* 0x000000000000094d */ /* 0x000fea0003800000 */
[----:B------:R-:W1:Y:S01]  /*0170*/  LDC.64 R2, c[0x0][0x588] ;  /* 0x00016200ff027b82 */ /* 0x000e620000000a00 */
[----:B------:R-:W0:Y:S01]  /*0180*/  LDCU UR4, c[0x0][0x594] ;  /* 0x0000b280ff0477ac */ /* 0x000e220008000800 */
[----:B-1----:R-:W0:Y:S06]  /*0190*/  LDG.E R2, desc[UR6][R2.64] ;  /* 0x0000000602027981 */ /* 0x002e2c000c1e1900 */
[----:B------:R-:W1:Y:S01]  /*01a0*/  LDC.64 R4, c[0x0][0x580] ;  /* 0x00016000ff047b82 */ /* 0x000e620000000a00 */
[----:B0-----:R-:W-:-:S05]  /*01b0*/  FMNMX.FTZ R7, R2, UR4, PT ;  /* 0x0000000402077c09 */ /* 0x001fca000b810000 */
[----:B-1----:R-:W-:Y:S01]  /*01c0*/  STG.E desc[UR6][R4.64], R7 ;  /* 0x0000000704007986 */ /* 0x002fe2000c101906 */
[----:B------:R-:W-:Y:S05]  /*01d0*/  EXIT ;  /* 0x000000000000794d */ /* 0x000fea0003800000 */
.L_x_3476:
[----:B------:R-:W0:Y:S01]  /*01e0*/  LDCU UR4, c[0x0][0x380] ;  /* 0x00007000ff0477ac */ /* 0x000e220008000800 */
[----:B------:R-:W-:Y:S01]  /*01f0*/  IADD3 R2, PT, PT, R2, -0x1, RZ ;  /* 0xffffffff02027810 */ /* 0x000fe20007ffe0ff */
[----:B------:R-:W-:Y:S03]  /*0200*/  BSSY.RECONVERGENT B0, `(.L_x_3479) ;  /* 0x0000139000007945 */ /* 0x000fe60003800200 */
        /* <DEDUP_REMOVED lines=302> */
.L_x_3481:
[----:B------:R-:W0:Y:S01]  /*14f0*/  LDCU.128 UR8, c[0x0][0x580] ;  /* 0x0000b000ff0877ac */ /* 0x000e220008000c00 */
[----:B------:R-:W1:Y:S01]  /*1500*/  LDCU UR5, c[0x0][0x594] ;  /* 0x0000b280ff0577ac */ /* 0x000e620008000800 */
[----:B0-----:R-:W-:-:S05]  /*1510*/  IADD3 R6, P0, PT, R4, UR10, RZ ;  /* 0x0000000a04067c10 */ /* 0x001fca000ff1e0ff */
[----:B------:R-:W-:-:S05]  /*1520*/  IMAD.X R7, RZ, RZ, UR11, P0 ;  /* 0x0000000bff077e24 */ /* 0x000fca00080e06ff */
[----:B------:R-:W1:Y:S01]  /*1530*/  LDG.E R6, desc[UR6][R6.64] ;  /* 0x0000000606067981 */ /* 0x000e62000c1e1900 */
[----:B------:R-:W-:Y:S02]  /*1540*/  IADD3 R4, P0, PT, R5, UR8, RZ ;  /* 0x0000000805047c10 */ /* 0x000fe4000ff1e0ff */
[----:B------:R-:W-:Y:S02]  /*1550*/  IADD3 R3, PT, PT, R3, 0x80, RZ ;  /* 0x0000008003037810 */ /* 0x000fe40007ffe0ff */
[----:B------:R-:W-:Y:S02]  /*1560*/  IADD3.X R5, PT, PT, RZ, UR9, RZ, P0, !PT ;  /* 0x00000009ff057c10 */ /* 0x000fe400087fe4ff */
[----:B-1----:R-:W-:-:S05]  /*1570*/  FMNMX.FTZ R9, R6, UR5, PT ;  /* 0x0000000506097c09 */ /* 0x002fca000b810000 */
[----:B------:R0:W-:Y:S02]  /*1580*/  STG.E desc[UR6][R4.64], R9 ;  /* 0x0000000904007986 */ /* 0x0001e4000c101906 */
.L_x_3480:
[----:B------:R-:W-:Y:S05]  /*1590*/  BSYNC.RECONVERGENT B0 ;  /* 0x0000000000007941 */ /* 0x000fea0003800200 */
.L_x_3479:
[----:B------:R-:W-:-:S13]  /*15a0*/  ISETP.GE.AND P0, PT, R3, UR4, PT ;  /* 0x0000000403007c0c */ /* 0x000fda000bf06270 */
[----:B------:R-:W-:Y:S05]  /*15b0*/  @P0 EXIT ;  /* 0x000000000000094d */ /* 0x000fea0003800000 */
        /* <DEDUP_REMOVED lines=298> */
.L_x_3482:
[----:B------:R-:W0:Y:S01]  /*2860*/  LDCU.128 UR8, c[0x0][0x580] ;  /* 0x0000b000ff0877ac */ /* 0x000e220008000c00 */
[----:B------:R-:W1:Y:S01]  /*2870*/  LDCU UR4, c[0x0][0x594] ;  /* 0x0000b280ff0477ac */ /* 0x000e620008000800 */
[----:B0-----:R-:W-:-:S04]  /*2880*/  IADD3 R4, P0, PT, R2, UR10, RZ ;  /* 0x0000000a02047c10 */ /* 0x001fc8000ff1e0ff */
[----:B------:R-:W-:-:S05]  /*2890*/  IADD3.X R5, PT, PT, RZ, UR11, RZ, P0, !PT ;  /* 0x0000000bff057c10 */ /* 0x000fca00087fe4ff */
[----:B------:R-:W1:Y:S01]  /*28a0*/  LDG.E R4, desc[UR6][R4.64] ;  /* 0x0000000604047981 */ /* 0x000e62000c1e1900 */
[----:B------:R-:W-:-:S04]  /*28b0*/  IADD3 R2, P0, PT, R3, UR8, RZ ;  /* 0x0000000803027c10 */ /* 0x000fc8000ff1e0ff */
[----:B------:R-:W-:Y:S02]  /*28c0*/  IADD3.X R3, PT, PT, RZ, UR9, RZ, P0, !PT ;  /* 0x00000009ff037c10 */ /* 0x000fe400087fe4ff */
[----:B-1----:R-:W-:-:S05]  /*28d0*/  FMNMX.FTZ R7, R4, UR4, PT ;  /* 0x0000000404077c09 */ /* 0x002fca000b810000 */
[----:B------:R-:W-:Y:S01]  /*28e0*/  STG.E desc[UR6][R2.64], R7 ;  /* 0x0000000702007986 */ /* 0x000fe2000c101906 */
[----:B------:R-:W-:Y:S05]  /*28f0*/  EXIT ;  /* 0x000000000000794d */ /* 0x000fea0003800000 */
.L_x_3483:
        /* <DEDUP_REMOVED lines=16> */
.L_x_40892:


//--------------------- .text._ZN2at6native27unrolled_elementwise_kernelINS0_13AUnaryFunctorIfffZZZNS0_16fmin_kernel_cudaERNS_18TensorIteratorBaseEENKUlvE_clEvENKUlvE0_clEvEUlffE_EESt5arrayIPcLm2EELi4E23TrivialOffsetCalculatorILi1EjESD_NS0_6memory15LoadWithoutCastENSE_16StoreWithoutCastEEEviT_T0_T2_T3_T4_T5_ --------------------------
	.section	.text._ZN2at6native27unrolled_elementwise_kernelINS0_13AUnaryFunctorIfffZZZNS0_16fmin_kernel_cudaERNS_18TensorIteratorBaseEENKUlvE_clEvENKUlvE0_clEvEUlffE_EESt5arrayIPcLm2EELi4E23TrivialOffsetCalculatorILi1EjESD_NS0_6memory15LoadWithoutCastENSE_16StoreWithoutCastEEEviT_T0_T2_T3_T4_T5_,"ax",@progbits
	.align	128
        .global         _ZN2at6native27unrolled_elementwise_kernelINS0_13AUnaryFunctorIfffZZZNS0_16fmin_kernel_cudaERNS_18TensorIteratorBaseEENKUlvE_clEvENKUlvE0_clEvEUlffE_EESt5arrayIPcLm2EELi4E23TrivialOffsetCalculatorILi1EjESD_NS0_6memory15LoadWithoutCastENSE_16StoreWithoutCastEEEviT_T0_T2_T3_T4_T5_
        .type           _ZN2at6native27unrolled_elementwise_kernelINS0_13AUnaryFunctorIfffZZZNS0_16fmin_kernel_cudaERNS_18TensorIteratorBaseEENKUlvE_clEvENKUlvE0_clEvEUlffE_EESt5arrayIPcLm2EELi4E23TrivialOffsetCalculatorILi1EjESD_NS0_6memory15LoadWithoutCastENSE_16StoreWithoutCastEEEviT_T0_T2_T3_T4_T5_,@function
        .size           _ZN2at6native27unrolled_elementwise_kernelINS0_13AUnaryFunctorIfffZZZNS0_16fmin_kernel_cudaERNS_18TensorIteratorBaseEENKUlvE_clEvENKUlvE0_clEvEUlffE_EESt5arrayIPcLm2EELi4E23TrivialOffsetCalculatorILi1EjESD_NS0_6memory15LoadWithoutCastENSE_16StoreWithoutCastEEEviT_T0_T2_T3_T4_T5_,(.L_x_40893 - _ZN2at6native27unrolled_elementwise_kernelINS0_13AUnaryFunctorIfffZZZNS0_16fmin_kernel_cudaERNS_18TensorIteratorBaseEENKUlvE_clEvENKUlvE0_clEvEUlffE_EESt5arrayIPcLm2EELi4E23TrivialOffsetCalculatorILi1EjESD_NS0_6memory15LoadWithoutCastENSE_16StoreWithoutCastEEEviT_T0_T2_T3_T4_T5_)
        .other          _ZN2at6native27unrolled_elementwise_kernelINS0_13AUnaryFunctorIfffZZZNS0_16fmin_kernel_cudaERNS_18TensorIteratorBaseEENKUlvE_clEvENKUlvE0_clEvEUlffE_EESt5arrayIPcLm2EELi4E23TrivialOffsetCalculatorILi1EjESD_NS0_6memory15LoadWithoutCastENSE_16StoreWithoutCastEEEviT_T0_T2_T3_T4_T5_,@"STO_CUDA_ENTRY STV_DEFAULT"
_ZN2at6native27unrolled_elementwise_kernelINS0_13AUnaryFunctorIfffZZZNS0_16fmin_kernel_cudaERNS_18TensorIteratorBaseEENKUlvE_clEvENKUlvE0_clEvEUlffE_EESt5arrayIPcLm2EELi4E23TrivialOffsetCalculatorILi1EjESD_NS0_6memory15LoadWithoutCastENSE_16StoreWithoutCastEEEviT_T0_T2_T3_T4_T5_:
.text._ZN2at6native27unrolled_elementwise_kernelINS0_13AUnaryFunctorIfffZZZNS0_16fmin_kernel_cudaERNS_18TensorIteratorBaseEENKUlvE_clEvENKUlvE0_clEvEUlffE_EESt5arrayIPcLm2EELi4E23TrivialOffsetCalculatorILi1EjESD_NS0_6memory15LoadWithoutCastENSE_16StoreWithoutCastEEEviT_T0_T2_T3_T4_T5_:
[----:B------:R-:W-:Y:S01]  /*0000*/  LDC R1, c[0x0][0x37c] ;  /* 0x0000df00ff017b82 */ /* 0x000fe20000000800 */
[----:B------:R-:W0:Y:S07]  /*0010*/  S2R R0, SR_CTAID.X ;  /* 0x0000000000007919 */ /* 0x000e2e0000002500 */
[----:B------:R-:W0:Y:S01]  /*0020*/  LDC R3, c[0x0][0x380] ;  /* 0x0000e000ff037b82 */ /* 0x000e220000000800 */
[----:B------:R-:W1:Y:S01]  /*0030*/  LDCU.64 UR4, c[0x0][0x358] ;  /* 0x00006b00ff0477ac */ /* 0x000e620008000a00 */
[----:B------:R-:W2:Y:S01]  /*0040*/  S2R R13, SR_TID.X ;  /* 0x00000000000d7919 */ /* 0x000ea20000002100 */
[----:B------:R-:W3:Y:S01]  /*0050*/  LDCU UR6, c[0x0][0x388] ;  /* 0x00007100ff0677ac */ /* 0x000ee20008000800 */
        /* <DEDUP_REMOVED lines=12> */
[----:B------:R-:W-:-:S11]  /*0120*/  CS2R R14, SRZ ;  /* 0x00000000000e7805 */ /* 0x000fd6000001ff00 */
[----:B------:R-:W-:Y:S01]  /*0130*/  @!P3 IMAD R19, R0, 0x200, R13 ;  /* 0x000002000013b824 */ /* 0x000fe200078e020d */
[----:B------:R-:W-:Y:S01]  /*0140*/  @!P3 IADD3 R13, PT, PT, R13, 0x80, RZ ;  /* 0x000000800d0db810 */ /* 0x000fe20007ffe0ff */
[----:B------:R-:W0:Y:S03]  /*0150*/  @!P3 LDC.64 R10, c[0x0][0x398] ;  /* 0x0000e600ff0abb82 */ /* 0x000e260000000a00 */
[----:B------:R-:W-:Y:S01]  /*0160*/  ISETP.GE.AND P2, PT, R13, R2, PT ;  /* 0x000000020d00720c */ /* 0x000fe20003f46270 */
[----:B--2---:R-:W-:-:S12]  /*0170*/  @!P1 IMAD.WIDE.U32 R8, R17, 0x4, R8 ;  /* 0x0000000411089825 */ /* 0x004fd800078e0008 */
[----:B------:R-:W2:Y:S01]  /*0180*/  @!P2 LDC.64 R6, c[0x0][0x398] ;  /* 0x0000e600ff06ab82 */ /* 0x000ea20000000a00 */
[----:B------:R-:W-:Y:S02]  /*0190*/  @!P2 IMAD R13, R0, 0x200, R13 ;  /* 0x00000200000da824 */ /* 0x000fe400078e020d */
[----:B0-----:R-:W-:-:S05]  /*01a0*/  @!P3 IMAD.WIDE.U32 R10, R19, 0x4, R10 ;  /* 0x00000004130ab825 */ /* 0x001fca00078e000a */
[----:B-1----:R-:W3:Y:S01]  /*01b0*/  @!P3 LDG.E R14, desc[UR4][R10.64] ;  /* 0x000000040a0eb981 */ /* 0x002ee2000c1e1900 */
[----:B--2---:R-:W-:Y:S01]  /*01c0*/  @!P2 IMAD.WIDE.U32 R6, R13, 0x4, R6 ;  /* 0x000000040d06a825 */ /* 0x004fe200078e0006 */
[----:B------:R-:W-:-:S04]  /*01d0*/  CS2R R12, SRZ ;  /* 0x00000000000c7805 */ /* 0x000fc8000001ff00 */
[----:B------:R-:W2:Y:S04]  /*01e0*/  @!P2 LDG.E R15, desc[UR4][R6.64] ;  /* 0x00000004060fa981 */ /* 0x000ea8000c1e1900 */
[----:B------:R-:W4:Y:S04]  /*01f0*/  @!P0 LDG.E R12, desc[UR4][R4.64] ;  /* 0x00000004040c8981 */ /* 0x000f28000c1e1900 */
[----:B------:R-:W5:Y:S01]  /*0200*/  @!P1 LDG.E R13, desc[UR4][R8.64] ;  /* 0x00000004080d9981 */ /* 0x000f62000c1e1900 */
[----:B------:R-:W-:Y:S01]  /*0210*/  ISETP.GE.AND P0, PT, R3, R2, PT ;  /* 0x000000020300720c */ /* 0x000fe20003f06270 */
[----:B------:R-:W-:Y:S04]  /*0220*/  BSSY.RECONVERGENT B0, `(.L_x_3484) ;  /* 0x000001b000007945 */ /* 0x000fe80003800200 */
[----:B------:R-:W-:Y:S01]  /*0230*/  BSSY.RELIABLE B1, `(.L_x_3485) ;  /* 0x0000013000017945 */ /* 0x000fe20003800100 */
[----:B---3--:R-:W-:-:S02]  /*0240*/  FMNMX.FTZ R19, R14, UR6, PT ;  /* 0x000000060e137c09 */ /* 0x008fc4000b810000 */
[----:B--2---:R-:W-:Y:S02]  /*0250*/  FMNMX.FTZ R15, R15, UR6, PT ;  /* 0x000000060f0f7c09 */ /* 0x004fe4000b810000 */
[----:B----4-:R-:W-:Y:S02]  /*0260*/  FMNMX.FTZ R17, R12, UR6, PT ;  /* 0x000000060c117c09 */ /* 0x010fe4000b810000 */
[----:B-----5:R-:W-:Y:S01]  /*0270*/  FMNMX.FTZ R13, R13, UR6, PT ;  /* 0x000000060d0d7c09 */ /* 0x020fe2000b810000 */
[----:B------:R-:W-:Y:S06]  /*0280*/  @P0 BRA `(.L_x_3486) ;  /* 0x0000000000340947 */ /* 0x000fec0003800000 */
[----:B------:R-:W0:Y:S01]  /*0290*/  LDC.64 R4, c[0x0][0x390] ;  /* 0x0000e400ff047b82 */ /* 0x000e220000000a00 */
[----:B------:R-:W-:Y:S01]  /*02a0*/  LEA R7, R0, R3, 0x9 ;  /* 0x0000000300077211 */ /* 0x000fe200078e48ff */
[----:B------:R-:W-:-:S05]  /*02b0*/  VIADD R3, R3, 0x80 ;  /* 0x0000008003037836 */ /* 0x000fca0000000000 */
[----:B------:R-:W-:-:S13]  /*02c0*/  ISETP.GE.AND P0, PT, R3, R2, PT ;  /* 0x000000020300720c */ /* 0x000fda0003f06270 */
[----:B------:R-:W-:Y:S05]  /*02d0*/  @P0 BREAK.RELIABLE B1 ;  /* 0x0000000000010942 */ /* 0x000fea0003800100 */
[----:B0-----:R-:W-:-:S05]  /*02e0*/  IMAD.WIDE.U32 R4, R7, 0x4, R4 ;  /* 0x0000000407047825 */ /* 0x001fca00078e0004 */
[----:B------:R0:W-:Y:S01]  /*02f0*/  STG.E desc[UR4][R4.64], R17 ;  /* 0x0000001104007986 */ /* 0x0001e2000c101904 */
[----:B------:R-:W-:Y:S05]  /*0300*/  @P0 BRA `(.L_x_3487) ;  /* 0x0000000000300947 */ /* 0x000fea0003800000 */
[----:B0-----:R-:W0:Y:S01]  /*0310*/  LDC.64 R4, c[0x0][0x390] ;  /* 0x0000e400ff047b82 */ /* 0x001e220000000a00 */
[----:B------:R-:W-:Y:S01]  /*0320*/  LEA R7, R0, R3, 0x9 ;  /* 0x0000000300077211 */ /* 0x000fe200078e48ff */
[----:B------:R-:W-:-:S04]  /*0330*/  VIADD R3, R3, 0x80 ;  /* 0x0000008003037836 */ /* 0x000fc80000000000 */
[----:B0-----:R-:W-:-:S05]  /*0340*/  IMAD.WIDE.U32 R4, R7, 0x4, R4 ;  /* 0x0000000407047825 */ /* 0x001fca00078e0004 */
[----:B------:R0:W-:Y:S02]  /*0350*/  STG.E desc[UR4][R4.64], R13 ;  /* 0x0000000d04007986 */ /* 0x0001e4000c101904 */
.L_x_3486:
[----:B------:R-:W-:Y:S05]  /*0360*/  BSYNC.RELIABLE B1 ;  /* 0x0000000000017941 */ /* 0x000fea0003800100 */
.L_x_3485:
[----:B------:R-:W-:-:S13]  /*0370*/  ISETP.GE.AND P0, PT, R3, R2, PT ;  /* 0x000000020300720c */ /* 0x000fda0003f06270 */
[----:B0-----:R-:W0:Y:S01]  /*0380*/  @!P0 LDC.64 R4, c[0x0][0x390] ;  /* 0x0000e400ff048b82 */ /* 0x001e220000000a00 */
[----:B------:R-:W-:Y:S01]  /*0390*/  @!P0 LEA R7, R0, R3, 0x9 ;  /* 0x0000000300078211 */ /* 0x000fe200078e48ff */
[----:B------:R-:W-:-:S04]  /*03a0*/  @!P0 VIADD R3, R3, 0x80 ;  /* 0x0000008003038836 */ /* 0x000fc80000000000 */
[----:B0-----:R-:W-:-:S05]  /*03b0*/  @!P0 IMAD.WIDE.U32 R4, R7, 0x4, R4 ;  /* 0x0000000407048825 */ /* 0x001fca00078e0004 */
[----:B------:R1:W-:Y:S02]  /*03c0*/  @!P0 STG.E desc[UR4][R4.64], R19 ;  /* 0x0000001304008986 */ /* 0x0003e4000c101904 */
.L_x_3487:
[----:B------:R-:W-:Y:S05]  /*03d0*/  BSYNC.RECONVERGENT B0 ;  /* 0x0000000000007941 */ /* 0x000fea0003800200 */
.L_x_3484:
[----:B------:R-:W-:Y:S05]  /*03e0*/  WARPSYNC.ALL ;  /* 0x0000000000007948 */ /* 0x000fea0003800000 */
[----:B------:R-:W-:-:S13]  /*03f0*/  ISETP.GE.AND P0, PT, R3, R2, PT ;  /* 0x000000020300720c */ /* 0x000fda0003f06270 */
[----:B------:R-:W-:Y:S05]  /*0400*/  @P0 EXIT ;  /* 0x000000000000094d */ /* 0x000fea0003800000 */
[----:B01----:R-:W0:Y:S01]  /*0410*/  LDC.64 R4, c[0x0][0x390] ;  /* 0x0000e400ff047b82 */ /* 0x003e220000000a00 */
[----:B------:R-:W-:-:S05]  /*0420*/  LEA R3, R0, R3, 0x9 ;  /* 0x0000000300037211 */ /* 0x000fca00078e48ff */
[----:B0-----:R-:W-:-:S05]  /*0430*/  IMAD.WIDE.U32 R2, R3, 0x4, R4 ;  /* 0x0000000403027825 */ /* 0x001fca00078e0004 */
[----:B------:R-:W-:Y:S01]  /*0440*/  STG.E desc[UR4][R2.64], R15 ;  /* 0x0000000f02007986 */ /* 0x000fe2000c101904 */
[----:B------:R-:W-:Y:S05]  /*0450*/  EXIT ;  /* 0x000000000000794d */ /* 0x000fea0003800000 */
.L_x_3488:
        /* <DEDUP_REMOVED lines=10> */
.L_x_40893:


//--------------------- .text._ZN2at6native29vectorized_elementwise_kernelILi2ENS0_13AUnaryFunctorIfffZZZNS0_16fmin_kernel_cudaERNS_18TensorIteratorBaseEENKUlvE_clEvENKUlvE0_clEvEUlffE_EESt5arrayIPcLm2EEEEviT0_T1_ --------------------------
	.section	.text._ZN2at6native29vectorized_elementwise_kernelILi2ENS0_13AUnaryFunctorIfffZZZNS0_16fmin_kernel_cudaERNS_18TensorIteratorBaseEENKUlvE_clEvENKUlvE0_clEvEUlffE_EESt5arrayIPcLm2EEEEviT0_T1_,"ax",@progbits
	.align	128
        .global         _ZN2at6native29vectorized_elementwise_kernelILi2ENS0_13AUnaryFunctorIfffZZZNS0_16fmin_kernel_cudaERNS_18TensorIteratorBaseEENKUlvE_clEvENKUlvE0_clEvEUlffE_EESt5arrayIPcLm2EEEEviT0_T1_
        .type           _ZN2at6native29vectorized_elementwise_kernelILi2ENS0_13AUnaryFunctorIfffZZZNS0_16fmin_kernel_cudaERNS_18TensorIteratorBaseEENKUlvE_clEvENKUlvE0_clEvEUlffE_EESt5arrayIPcLm2EEEEviT0_T1_,@function
        .size           _ZN2at6native29vectorized_elementwise_kernelILi2ENS0_13AUnaryFunctorIfffZZZNS0_16fmin_kernel_cudaERNS_18TensorIteratorBaseEENKUlvE_clEvENKUlvE0_clEvEUlffE_EESt5arrayIPcLm2EEEEviT0_T1_,(.L_x_40894 - _ZN2at6native29vectorized_elementwise_kernelILi2ENS0_13AUnaryFunctorIfffZZZNS0_16fmin_kernel_cudaERNS_18TensorIteratorBaseEENKUlvE_clEvENKUlvE0_clEvEUlffE_EESt5arrayIPcLm2EEEEviT0_T1_)
        .other          _ZN2at6native29vectorized_elementwise_kernelILi2ENS0_13AUnaryFunctorIfffZZZNS0_16fmin_kernel_cudaERNS_18TensorIteratorBaseEENKUlvE_clEvENKUlvE0_clEvEUlffE_EESt5arrayIPcLm2EEEEviT0_T1_,@"STO_CUDA_ENTRY STV_DEFAULT"
_ZN2at6native29vectorized_elementwise_kernelILi2ENS0_13AUnaryFunctorIfffZZZNS0_16fmin_kernel_cudaERNS_18TensorIteratorBaseEENKUlvE_clEvENKUlvE0_clEvEUlffE_EESt5arrayIPcLm2EEEEviT0_T1_:
.text._ZN2at6native29vectorized_elementwise_kernelILi2ENS0_13AUnaryFunctorIfffZZZNS0_16fmin_kernel_cudaERNS_18TensorIteratorBaseEENKUlvE_clEvENKUlvE0_clEvEUlffE_EESt5arrayIPcLm2EEEEviT0_T1_:
        /* <DEDUP_REMOVED lines=9> */
[----:B------:R-:W-:Y:S02]  /*0090*/  HFMA2 R18, -RZ, RZ, 0, 0 ;  /* 0x00000000ff127431 */ /* 0x000fe400000001ff */
[----:B------:R-:W-:Y:S01]  /*00a0*/  IMAD.MOV.U32 R22, RZ, RZ, RZ ;  /* 0x000000ffff167224 */ /* 0x000fe200078e00ff */
[----:B------:R-:W1:Y:S01]  /*00b0*/  LDCU UR6, c[0x0][0x388] ;  /* 0x00007100ff0677ac */ /* 0x000e620008000800 */
[----:B0-----:R-:W-:Y:S01]  /*00c0*/  ISETP.GE.U32.AND P6, PT, R25, R16, PT ;  /* 0x000000101900720c */ /* 0x001fe20003fc6070 */
[----:B------:R-:W-:-:S12]  /*00d0*/  IMAD.MOV.U32 R17, RZ, RZ, R25 ;  /* 0x000000ffff117224 */ /* 0x000fd800078e0019 */
[----:B------:R-:W-:Y:S01]  /*00e0*/  @!P6 IADD3 R25, PT, PT, R17, 0x80, RZ ;  /* 0x000000801119e810 */ /* 0x000fe20007ffe0ff */
[----:B------:R-:W0:Y:S01]  /*00f0*/  @!P6 LDC.64 R2, c[0x0][0x398] ;  /* 0x0000e600ff02eb82 */ /* 0x000e220000000a00 */
[----:B------:R-:W-:Y:S02]  /*0100*/  @!P6 IMAD.IADD R5, R0, 0x1, R17 ;  /* 0x000000010005e824 */ /* 0x000fe400078e0211 */
[----:B------:R-:W-:-:S13]  /*0110*/  ISETP.GE.U32.AND P5, PT, R25, R16, PT ;  /* 0x000000101900720c */ /* 0x000fda0003fa6070 */
[----:B------:R-:W-:Y:S01]  /*0120*/  @!P5 IMAD.IADD R20, R0, 0x1, R25 ;  /* 0x000000010014d824 */ /* 0x000fe200078e0219 */
[----:B------:R-:W2:Y:S01]  /*0130*/  @!P5 LDC.64 R14, c[0x0][0x398] ;  /* 0x0000e600ff0edb82 */ /* 0x000ea20000000a00 */
[----:B------:R-:W-:-:S05]  /*0140*/  @!P5 VIADD R25, R25, 0x80 ;  /* 0x000000801919d836 */ /* 0x000fca0000000000 */
[----:B------:R-:W-:Y:S01]  /*0150*/  ISETP.GE.U32.AND P4, PT, R25, R16, PT ;  /* 0x000000101900720c */ /* 0x000fe20003f86070 */
[----:B0-----:R-:W-:-:S05]  /*0160*/  @!P6 IMAD.WIDE.U32 R2, R5, 0x4, R2 ;  /* 0x000000040502e825 */ /* 0x001fca00078e0002 */
[----:B------:R0:W1:Y:S07]  /*0170*/  @!P6 LDG.E R18, desc[UR4][R2.64] ;  /* 0x000000040212e981 */ /* 0x00006e000c1e1900 */
[----:B------:R-:W-:Y:S01]  /*0180*/  @!P4 IADD3 R29, PT, PT, R0, R25, RZ ;  /* 0x00000019001dc210 */ /* 0x000fe20007ffe0ff */
[----:B------:R-:W-:Y:S01]  /*0190*/  @!P4 VIADD R25, R25, 0x80 ;  /* 0x000000801919c836 */ /* 0x000fe20000000000 */
[----:B------:R-:W3:Y:S04]  /*01a0*/  @!P4 LDC.64 R12, c[0x0][0x398] ;  /* 0x0000e600ff0ccb82 */ /* 0x000ee80000000a00 */
[----:B------:R-:W-:-:S13]  /*01b0*/  ISETP.GE.U32.AND P3, PT, R25, R16, PT ;  /* 0x000000101900720c */ /* 0x000fda0003f66070 */
[----:B------:R-:W-:Y:S01]  /*01c0*/  @!P3 IMAD.IADD R27, R0, 0x1, R25 ;  /* 0x00000001001bb824 */ /* 0x000fe200078e0219 */
[----:B------:R-:W-:Y:S01]  /*01d0*/  @!P3 IADD3 R25, PT, PT, R25, 0x80, RZ ;  /* 0x000000801919b810 */ /* 0x000fe20007ffe0ff */
[----:B0-----:R-:W0:Y:S03]  /*01e0*/  @!P3 LDC.64 R2, c[0x0][0x398] ;  /* 0x0000e600ff02bb82 */ /* 0x001e260000000a00 */
[----:B------:R-:W-:-:S13]  /*01f0*/  ISETP.GE.U32.AND P2, PT, R25, R16, PT ;  /* 0x000000101900720c */ /* 0x000fda0003f46070 */
[----:B------:R-:W-:Y:S01]  /*0200*/  @!P2 IMAD.IADD R23, R0, 0x1, R25 ;  /* 0x000000010017a824 */ /* 0x000fe200078e0219 */
[----:B------:R-:W4:Y:S01]  /*0210*/  @!P2 LDC.64 R4, c[0x0][0x398] ;  /* 0x0000e600ff04ab82 */ /* 0x000f220000000a00 */
[----:B------:R-:W-:-:S05]  /*0220*/  @!P2 VIADD R25, R25, 0x80 ;  /* 0x000000801919a836 */ /* 0x000fca0000000000 */
[----:B------:R-:W-:-:S13]  /*0230*/  ISETP.GE.U32.AND P1, PT, R25, R16, PT ;  /* 0x000000101900720c */ /* 0x000fda0003f26070 */
[----:B------:R-:W-:Y:S01]  /*0240*/  @!P1 IADD3 R21, PT, PT, R0, R25, RZ ;  /* 0x0000001900159210 */ /* 0x000fe20007ffe0ff */
[----:B------:R-:W-:Y:S01]  /*0250*/  @!P1 VIADD R25, R25, 0x80 ;  /* 0x0000008019199836 */ /* 0x000fe20000000000 */
[----:B------:R-:W5:Y:S04]  /*0260*/  @!P1 LDC.64 R6, c[0x0][0x398] ;  /* 0x0000e600ff069b82 */ /* 0x000f680000000a00 */
[----:B------:R-:W-:-:S13]  /*0270*/  ISETP.GE.U32.AND P0, PT, R25, R16, PT ;  /* 0x000000101900720c */ /* 0x000fda0003f06070 */
[----:B------:R-:W-:Y:S01]  /*0280*/  @!P0 IMAD.IADD R19, R0, 0x1, R25 ;  /* 0x0000000100138824 */ /* 0x000fe200078e0219 */
[----:B------:R-:W0:Y:S01]  /*0290*/  @!P0 LDC.64 R8, c[0x0][0x398] ;  /* 0x0000e600ff088b82 */ /* 0x000e220000000a00 */
[----:B------:R-:W-:-:S05]  /*02a0*/  @!P0 VIADD R25, R25, 0x80 ;  /* 0x0000008019198836 */ /* 0x000fca0000000000 */
[----:B------:R-:W-:-:S13]  /*02b0*/  ISETP.GE.U32.AND P6, PT, R25, R16, PT ;  /* 0x000000101900720c */ /* 0x000fda0003fc6070 */
[----:B------:R-:W5:Y:S01]  /*02c0*/  @!P6 LDC.64 R10, c[0x0][0x398] ;  /* 0x0000e600ff0aeb82 */ /* 0x000f620000000a00 */
[----:B--2---:R-:W-:Y:S01]  /*02d0*/  @!P5 IMAD.WIDE.U32 R14, R20, 0x4, R14 ;  /* 0x00000004140ed825 */ /* 0x004fe200078e000e */
[----:B------:R-:W-:-:S03]  /*02e0*/  MOV R20, RZ ;  /* 0x000000ff00147202 */ /* 0x000fc60000000f00 */
[----:B---3--:R-:W-:-:S03]  /*02f0*/  @!P4 IMAD.WIDE.U32 R12, R29, 0x4, R12 ;  /* 0x000000041d0cc825 */ /* 0x008fc600078e000c */
[----:B------:R2:W3:Y:S01]  /*0300*/  @!P5 LDG.E R20, desc[UR4][R14.64] ;  /* 0x000000040e14d981 */ /* 0x0004e2000c1e1900 */
[----:B------:R-:W-:Y:S02]  /*0310*/  @!P6 IMAD.IADD R29, R0, 0x1, R25 ;  /* 0x00000001001de824 */ /* 0x000fe400078e0219 */
[----:B0-----:R-:W-:Y:S01]  /*0320*/  @!P0 IMAD.WIDE.U32 R24, R19, 0x4, R8 ;  /* 0x0000000413188825 */ /* 0x001fe200078e0008 */
[----:B------:R0:W3:Y:S01]  /*0330*/  @!P4 LDG.E R22, desc[UR4][R12.64] ;  /* 0x000000040c16c981 */ /* 0x0000e2000c1e1900 */
[----:B------:R-:W-:Y:S02]  /*0340*/  CS2R R8, SRZ ;  /* 0x0000000000087805 */ /* 0x000fe4000001ff00 */
[----:B------:R-:W-:Y:S02]  /*0350*/  HFMA2 R19, -RZ, RZ, 0, 0 ;  /* 0x00000000ff137431 */ /* 0x000fe400000001ff */
[----:B------:R-:W-:-:S04]  /*0360*/  @!P3 IMAD.WIDE.U32 R2, R27, 0x4, R2 ;  /* 0x000000041b02b825 */ /* 0x000fc800078e0002 */
[----:B--2---:R-:W-:Y:S01]  /*0370*/  IMAD.MOV.U32 R14, RZ, RZ, RZ ;  /* 0x000000ffff0e7224 */ /* 0x004fe200078e00ff */
[----:B------:R-:W2:Y:S01]  /*0380*/  @!P3 LDG.E R9, desc[UR4][R2.64] ;  /* 0x000000040209b981 */ /* 0x000ea2000c1e1900 */
[----:B----4-:R-:W-:-:S04]  /*0390*/  @!P2 IMAD.WIDE.U32 R4, R23, 0x4, R4 ;  /* 0x000000041704a825 */ /* 0x010fc800078e0004 */
[----:B0-----:R-:W-:Y:S01]  /*03a0*/  IMAD.MOV.U32 R12, RZ, RZ, RZ ;  /* 0x000000ffff0c7224 */ /* 0x001fe200078e00ff */
[----:B------:R-:W4:Y:S01]  /*03b0*/  @!P2 LDG.E R8, desc[UR4][R4.64] ;  /* 0x000000040408a981 */ /* 0x000f22000c1e1900 */
[----:B-----5:R-:W-:-:S03]  /*03c0*/  @!P1 IMAD.WIDE.U32 R6, R21, 0x4, R6 ;  /* 0x0000000415069825 */ /* 0x020fc600078e0006 */
[----:B------:R-:W5:Y:S01]  /*03d0*/  @!P0 LDG.E R14, desc[UR4][R24.64] ;  /* 0x00000004180e8981 */ /* 0x000f62000c1e1900 */
[----:B------:R-:W-:-:S03]  /*03e0*/  @!P6 IMAD.WIDE.U32 R10, R29, 0x4, R10 ;  /* 0x000000041d0ae825 */ /* 0x000fc600078e000a */
[----:B------:R-:W5:Y:S04]  /*03f0*/  @!P1 LDG.E R19, desc[UR4][R6.64] ;  /* 0x0000000406139981 */ /* 0x000f68000c1e1900 */
[----:B------:R-:W5:Y:S01]  /*0400*/  @!P6 LDG.E R12, desc[UR4][R10.64] ;  /* 0x000000040a0ce981 */ /* 0x000f62000c1e1900 */
[----:B------:R-:W-:Y:S01]  /*0410*/  ISETP.GE.U32.AND P0, PT, R17, R16, PT ;  /* 0x000000101100720c */ /* 0x000fe20003f06070 */
[----:B------:R-:W-:Y:S04]  /*0420*/  BSSY.RECONVERGENT B0, `(.L_x_3490) ;  /* 0x000003b000007945 */ /* 0x000fe80003800200 */
[----:B------:R-:W-:Y:S01]  /*0430*/  BSSY.RELIABLE B1, `(.L_x_3491) ;  /* 0x0000033000017945 */ /* 0x000fe20003800100 */
[----:B-1----:R-:W-:-:S02]  /*0440*/  FMNMX.FTZ R13, R18, UR6, PT ;  /* 0x00000006120d7c09 */ /* 0x002fc4000b810000 */
[----:B---3--:R-:W-:Y:S02]  /*0450*/  FMNMX.FTZ R15, R20, UR6, PT ;  /* 0x00000006140f7c09 */ /* 0x008fe4000b810000 */
[----:B------:R-:W-:Y:S02]  /*0460*/  FMNMX.FTZ R22, R22, UR6, PT ;  /* 0x0000000616167c09 */ /* 0x000fe4000b810000 */
[----:B--2---:R-:W-:Y:S02]  /*0470*/  FMNMX.FTZ R9, R9, UR6, PT ;  /* 0x0000000609097c09 */ /* 0x004fe4000b810000 */
[----:B----4-:R-:W-:Y:S02]  /*0480*/  FMNMX.FTZ R8, R8, UR6, PT ;  /* 0x0000000608087c09 */ /* 0x010fe4000b810000 */
[----:B-----5:R-:W-:Y:S02]  /*0490*/  FMNMX.FTZ R3, R14, UR6, PT ;  /* 0x000000060e037c09 */ /* 0x020fe4000b810000 */
[----:B------:R-:W-:-:S02]  /*04a0*/  FMNMX.FTZ R4, R19, UR6, PT ;  /* 0x0000000613047c09 */ /* 0x000fc4000b810000 */
[----:B------:R-:W-:Y:S01]  /*04b0*/  FMNMX.FTZ R2, R12, UR6, PT ;  /* 0x000000060c027c09 */ /* 0x000fe2000b810000 */
[----:B------:R-:W-:Y:S06]  /*04c0*/  @P0 BRA `(.L_x_3492) ;  /* 0x0000000000300947 */ /* 0x000fec0003800000 */
[----:B------:R-:W0:Y:S01]  /*04d0*/  LDC.64 R6, c[0x0][0x390] ;  /* 0x0000e400ff067b82 */ /* 0x000e220000000a00 */
[----:B------:R-:W-:Y:S01]  /*04e0*/  IADD3 R5, PT, PT, R0, R17, RZ ;  /* 0x0000001100057210 */ /* 0x000fe20007ffe0ff */
[----:B------:R-:W-:-:S05]  /*04f0*/  VIADD R17, R17, 0x80 ;  /* 0x0000008011117836 */ /* 0x000fca0000000000 */
[----:B------:R-:W-:Y:S01]  /*0500*/  ISETP.GE.U32.AND P0, PT, R17, R16, PT ;  /* 0x000000101100720c */ /* 0x000fe20003f06070 */
[----:B0-----:R-:W-:-:S05]  /*0510*/  IMAD.WIDE.U32 R6, R5, 0x4, R6 ;  /* 0x0000000405067825 */ /* 0x001fca00078e0006 */
[----:B------:R0:W-:Y:S07]  /*0520*/  STG.E desc[UR4][R6.64], R13 ;  /* 0x0000000d06007986 */ /* 0x0001ee000c101904 */
[----:B------:R-:W-:Y:S05]  /*0530*/  @P0 BRA `(.L_x_3493) ;  /* 0x0000000000300947 */ /* 0x000fea0003800000 */
[----:B0-----:R-:W0:Y:S01]  /*0540*/  LDC.64 R6, c[0x0][0x390] ;  /* 0x0000e400ff067b82 */ /* 0x001e220000000a00 */
[----:B------:R-:W-:Y:S01]  /*0550*/  IMAD.IADD R5, R0, 0x1, R17 ;  /* 0x0000000100057824 */ /* 0x000fe200078e0211 */
[----:B------:R-:W-:-:S03]  /*0560*/  IADD3 R17, PT, PT, R17, 0x80, RZ ;  /* 0x0000008011117810 */ /* 0x000fc60007ffe0ff */
[----:B0-----:R-:W-:-:S05]  /*0570*/  IMAD.WIDE.U32 R6, R5, 0x4, R6 ;  /* 0x0000000405067825 */ /* 0x001fca00078e0006 */
[----:B------:R0:W-:Y:S02]  /*0580*/  STG.E desc[UR4][R6.64], R15 ;  /* 0x0000000f06007986 */ /* 0x0001e4000c101904 */
.L_x_3492:
[----:B------:R-:W-:-:S13]  /*0590*/  ISETP.GE.U32.AND P0, PT, R17, R16, PT ;  /* 0x000000101100720c */ /* 0x000fda0003f06070 */
[----:B------:R-:W-:Y:S05]  /*05a0*/  @P0 BRA `(.L_x_3494) ;  /* 0x0000000000300947 */ /* 0x000fea0003800000 */
[----:B0-----:R-:W0:Y:S01]  /*05b0*/  LDC.64 R6, c[0x0][0x390] ;  /* 0x0000e400ff067b82 */ /* 0x001e220000000a00 */
[----:B------:R-:W-:Y:S02]  /*05c0*/  IMAD.IADD R5, R0, 0x1, R17 ;  /* 0x0000000100057824 */ /* 0x000fe400078e0211 */
[----:B------:R-:W-:Y:S02]  /*05d0*/  VIADD R17, R17, 0x80 ;  /* 0x0000008011117836 */ /* 0x000fe40000000000 */
[----:B0-----:R-:W-:-:S05]  /*05e0*/  IMAD.WIDE.U32 R6, R5, 0x4, R6 ;  /* 0x0000000405067825 */ /* 0x001fca00078e0006 */
[----:B------:R1:W-:Y:S02]  /*05f0*/  STG.E desc[UR4][R6.64], R22 ;  /* 0x0000001606007986 */ /* 0x0003e4000c101904 */
.L_x_3493:
[----:B------:R-:W-:-:S13]  /*0600*/  ISETP.GE.U32.AND P0, PT, R17, R16, PT ;  /* 0x000000101100720c */ /* 0x000fda0003f06070 */
[----:B------:R-:W-:Y:S05]  /*0610*/  @P0 BRA `(.L_x_3495) ;  /* 0x0000000000300947 */ /* 0x000fea0003800000 */
[----:B01----:R-:W0:Y:S01]  /*0620*/  LDC.64 R6, c[0x0][0x390] ;  /* 0x0000e400ff067b82 */ /* 0x003e220000000a00 */
[----:B------:R-:W-:Y:S01]  /*0630*/  IADD3 R5, PT, PT, R0, R17, RZ ;  /* 0x0000001100057210 */ /* 0x000fe20007ffe0ff */
[----:B------:R-:W-:-:S04]  /*0640*/  VIADD R17, R17, 0x80 ;  /* 0x0000008011117836 */ /* 0x000fc80000000000 */
[----:B0-----:R-:W-:-:S05]  /*0650*/  IMAD.WIDE.U32 R6, R5, 0x4, R6 ;  /* 0x0000000405067825 */ /* 0x001fca00078e0006 */
[----:B------:R1:W-:Y:S02]  /*0660*/  STG.E desc[UR4][R6.64], R9 ;  /* 0x0000000906007986 */ /* 0x0003e4000c101904 */
.L_x_3494:
[----:B------:R-:W-:-:S13]  /*0670*/  ISETP.GE.U32.AND P0, PT, R17, R16, PT ;  /* 0x000000101100720c */ /* 0x000fda0003f06070 */
[----:B------:R-:W-:Y:S05]  /*0680*/  @P0 BRA `(.L_x_3496) ;  /* 0x0000000000340947 */ /* 0x000fea0003800000 */
[----:B01----:R-:W0:Y:S01]  /*0690*/  LDC.64 R6, c[0x0][0x390] ;  /* 0x0000e400ff067b82 */ /* 0x003e220000000a00 */
[----:B------:R-:W-:Y:S01]  /*06a0*/  IMAD.IADD R5, R0, 0x1, R17 ;  /* 0x0000000100057824 */ /* 0x000fe200078e0211 */
[----:B------:R-:W-:-:S03]  /*06b0*/  IADD3 R17, PT, PT, R17, 0x80, RZ ;  /* 0x0000008011117810 */ /* 0x000fc60007ffe0ff */
[----:B0-----:R-:W-:-:S05]  /*06c0*/  IMAD.WIDE.U32 R6, R5, 0x4, R6 ;  /* 0x0000000405067825 */ /* 0x001fca00078e0006 */
[----:B------:R2:W-:Y:S02]  /*06d0*/  STG.E desc[UR4][R6.64], R8 ;  /* 0x0000000806007986 */ /* 0x0005e4000c101904 */
.L_x_3495:
[----:B------:R-:W-:-:S13]  /*06e0*/  ISETP.GE.U32.AND P0, PT, R17, R16, PT ;  /* 0x000000101100720c */ /* 0x000fda0003f06070 */
[----:B------:R-:W-:Y:S05]  /*06f0*/  @P0 BREAK.RELIABLE B1 ;  /* 0x0000000000010942 */ /* 0x000fea0003800100 */
[----:B------:R-:W-:Y:S05]  /*0700*/  @P0 BRA `(.L_x_3497) ;  /* 0x0000000000300947 */ /* 0x000fea0003800000 */
[----:B012---:R-:W0:Y:S01]  /*0710*/  LDC.64 R6, c[0x0][0x390] ;  /* 0x0000e400ff067b82 */ /* 0x007e220000000a00 */
[----:B------:R-:W-:Y:S02]  /*0720*/  IMAD.IADD R5, R0, 0x1, R17 ;  /* 0x0000000100057824 */ /* 0x000fe400078e0211 */
[----:B------:R-:W-:Y:S02]  /*0730*/  VIADD R17, R17, 0x80 ;  /* 0x0000008011117836 */ /* 0x000fe40000000000 */
[----:B0-----:R-:W-:-:S05]  /*0740*/  IMAD.WIDE.U32 R6, R5, 0x4, R6 ;  /* 0x0000000405067825 */ /* 0x001fca00078e0006 */
[----:B------:R2:W-:Y:S02]  /*0750*/  STG.E desc[UR4][R6.64], R4 ;  /* 0x0000000406007986 */ /* 0x0005e4000c101904 */
.L_x_3496:
[----:B------:R-:W-:Y:S05]  /*0760*/  BSYNC.RELIABLE B1 ;  /* 0x0000000000017941 */ /* 0x000fea0003800100 */
.L_x_3491:
[----:B------:R-:W-:-:S13]  /*0770*/  ISETP.GE.U32.AND P0, PT, R17, R16, PT ;  /* 0x000000101100720c */ /* 0x000fda0003f06070 */
[----:B--2---:R-:W2:Y:S01]  /*0780*/  @!P0 LDC.64 R4, c[0x0][0x390] ;  /* 0x0000e400ff048b82 */ /* 0x004ea20000000a00 */
[----:B01----:R-:W-:Y:S01]  /*0790*/  @!P0 IADD3 R7, PT, PT, R0, R17, RZ ;  /* 0x0000001100078210 */ /* 0x003fe20007ffe0ff */
[----:B------:R-:W-:-:S04]  /*07a0*/  @!P0 VIADD R17, R17, 0x80 ;  /* 0x0000008011118836 */ /* 0x000fc80000000000 */
[----:B--2---:R-:W-:-:S05]  /*07b0*/  @!P0 IMAD.WIDE.U32 R4, R7, 0x4, R4 ;  /* 0x0000000407048825 */ /* 0x004fca00078e0004 */
[----:B------:R3:W-:Y:S02]  /*07c0*/  @!P0 STG.E desc[UR4][R4.64], R3 ;  /* 0x0000000304008986 */ /* 0x0007e4000c101904 */
.L_x_3497:
[----:B------:R-:W-:Y:S05]  /*07d0*/  BSYNC.RECONVERGENT B0 ;  /* 0x0000000000007941 */ /* 0x000fea0003800200 */
.L_x_3490:
[----:B------:R-:W-:Y:S05]  /*07e0*/  WARPSYNC.ALL ;  /* 0x0000000000007948 */ /* 0x000fea0003800000 */
[----:B------:R-:W-:-:S13]  /*07f0*/  ISETP.GE.U32.AND P0, PT, R17, R16, PT ;  /* 0x000000101100720c */ /* 0x000fda0003f06070 */
[----:B------:R-:W-:Y:S05]  /*0800*/  @P0 EXIT ;  /* 0x000000000000094d */ /* 0x000fea0003800000 */
[----:B---3--:R-:W3:Y:S01]  /*0810*/  LDC.64 R4, c[0x0][0x390] ;  /* 0x0000e400ff047b82 */ /* 0x008ee20000000a00 */
[----:B------:R-:W-:-:S05]  /*0820*/  IADD3 R17, PT, PT, R0, R17, RZ ;  /* 0x0000001100117210 */ /* 0x000fca0007ffe0ff */
[----:B---3--:R-:W-:-:S05]  /*0830*/  IMAD.WIDE.U32 R4, R17, 0x4, R4 ;  /* 0x0000000411047825 */ /* 0x008fca00078e0004 */
[----:B------:R-:W-:Y:S01]  /*0840*/  STG.E desc[UR4][R4.64], R2 ;  /* 0x0000000204007986 */ /* 0x000fe2000c101904 */
[----:B------:R-:W-:Y:S05]  /*0850*/  EXIT ;  /* 0x000000000000794d */ /* 0x000fea0003800000 */
.L_x_3489:
[----:B------:R-:W0:Y:S01]  /*0860*/  S2R R15, SR_TID.X ;  /* 0x00000000000f7919 */ /* 0x000e220000002100 */
[----:B------:R-:W1:Y:S01]  /*0870*/  LDC.64 R2, c[0x0][0x398] ;  /* 0x0000e600ff027b82 */ /* 0x000e620000000a00 */
[----:B------:R-:W2:Y:S07]  /*0880*/  LDCU UR6, c[0x0][0x388] ;  /* 0x00007100ff0677ac */ /* 0x000eae0008000800 */
[----:B------:R-:W3:Y:S01]  /*0890*/  LDC.64 R4, c[0x0][0x390] ;  /* 0x0000e400ff047b82 */ /* 0x000ee20000000a00 */
[----:B-1----:R-:W-:-:S04]  /*08a0*/  IMAD.WIDE.U32 R2, R0, 0x4, R2 ;  /* 0x0000000400027825 */ /* 0x002fc800078e0002 */
[----:B0-----:R-:W-:-:S05]  /*08b0*/  IMAD.WIDE.U32 R2, R15, 0x8, R2 ;  /* 0x000000080f027825 */ /* 0x001fca00078e0002 */
[----:B------:R-:W2:Y:S04]  /*08c0*/  LDG.E.64 R6, desc[UR4][R2.64] ;  /* 0x0000000402067981 */ /* 0x000ea8000c1e1b00 */
[----:B------:R-:W4:Y:S04]  /*08d0*/  LDG.E.64 R8, desc[UR4][R2.64+0x400] ;  /* 0x0004000402087981 */ /* 0x000f28000c1e1b00 */
[----:B------:R-:W5:Y:S04]  /*08e0*/  LDG.E.64 R10, desc[UR4][R2.64+0x800] ;  /* 0x00080004020a7981 */ /* 0x000f68000c1e1b00 */
[----:B------:R-:W5:Y:S01]  /*08f0*/  LDG.E.64 R12, desc[UR4][R2.64+0xc00] ;  /* 0x000c0004020c7981 */ /* 0x000f62000c1e1b00 */
[----:B---3--:R-:W-:-:S04]  /*0900*/  IMAD.WIDE.U32 R4, R0, 0x4, R4 ;  /* 0x0000000400047825 */ /* 0x008fc800078e0004 */
[----:B------:R-:W-:Y:S01]  /*0910*/  IMAD.WIDE.U32 R4, R15, 0x8, R4 ;  /* 0x000000080f047825 */ /* 0x000fe200078e0004 */
[----:B--2---:R-:W-:Y:S02]  /*0920*/  FMNMX.FTZ R6, R6, UR6, PT ;  /* 0x0000000606067c09 */ /* 0x004fe4000b810000 */
[----:B------:R-:W-:Y:S02]  /*0930*/  FMNMX.FTZ R7, R7, UR6, PT ;  /* 0x0000000607077c09 */ /* 0x000fe4000b810000 */
[----:B----4-:R-:W-:Y:S02]  /*0940*/  FMNMX.FTZ R8, R8, UR6, PT ;  /* 0x0000000608087c09 */ /* 0x010fe4000b810000 */
[----:B------:R-:W-:Y:S01]  /*0950*/  FMNMX.FTZ R9, R9, UR6, PT ;  /* 0x0000000609097c09 */ /* 0x000fe2000b810000 */
[----:B------:R-:W-:Y:S01]  /*0960*/  STG.E.64 desc[UR4][R4.64], R6 ;  /* 0x0000000604007986 */ /* 0x000fe2000c101b04 */
[----:B-----5:R-:W-:Y:S02]  /*0970*/  FMNMX.FTZ R10, R10, UR6, PT ;  /* 0x000000060a0a7c09 */ /* 0x020fe4000b810000 */
[----:B------:R-:W-:Y:S01]  /*0980*/  FMNMX.FTZ R11, R11, UR6, PT ;  /* 0x000000060b0b7c09 */ /* 0x000fe2000b810000 */
[----:B------:R-:W-:Y:S01]  /*0990*/  STG.E.64 desc[UR4][R4.64+0x400], R8 ;  /* 0x0004000804007986 */ /* 0x000fe2000c101b04 */
[----:B------:R-:W-:-:S02]  /*09a0*/  FMNMX.FTZ R12, R12, UR6, PT ;  /* 0x000000060c0c7c09 */ /* 0x000fc4000b810000 */
[----:B------:R-:W-:Y:S01]  /*09b0*/  FMNMX.FTZ R13, R13, UR6, PT ;  /* 0x000000060d0d7c09 */ /* 0x000fe2000b810000 */
[----:B------:R-:W-:Y:S04]  /*09c0*/  STG.E.64 desc[UR4][R4.64+0x800], R10 ;  /* 0x0008000a04007986 */ /* 0x000fe8000c101b04 */
[----:B------:R-:W-:Y:S01]  /*09d0*/  STG.E.64 desc[UR4][R4.64+0xc00], R12 ;  /* 0x000c000c04007986 */ /* 0x000fe2000c101b04 */
[----:B------:R-:W-:Y:S05]  /*09e0*/  EXIT ;  /* 0x000000000000794d */ /* 0x000fea0003800000 */
.L_x_3498:
        /* <DEDUP_REMOVED lines=9> */
.L_x_40894:


//--------------------- .text._ZN2at6native29vectorized_elementwise_kernelILi4ENS0_13AUnaryFunctorIfffZZZNS0_16fmin_kernel_cudaERNS_18TensorIteratorBaseEENKUlvE_clEvENKUlvE0_clEvEUlffE_EESt5arrayIPcLm2EEEEviT0_T1_ --------------------------
	.section	.text._ZN2at6native29vectorized_elementwise_kernelILi4ENS0_13AUnaryFunctorIfffZZZNS0_16fmin_kernel_cudaERNS_18TensorIteratorBaseEENKUlvE_clEvENKUlvE0_clEvEUlffE_EESt5arrayIPcLm2EEEEviT0_T1_,"ax",@progbits
	.align	128
        .global         _ZN2at6native29vectorized_elementwise_kernelILi4ENS0_13AUnaryFunctorIfffZZZNS0_16fmin_kernel_cudaERNS_18TensorIteratorBaseEENKUlvE_clEvENKUlvE0_clEvEUlffE_EESt5arrayIPcLm2EEEEviT0_T1_
        .type           _ZN2at6native29vectorized_elementwise_kernelILi4ENS0_13AUnaryFunctorIfffZZZNS0_16fmin_kernel_cudaERNS_18TensorIteratorBaseEENKUlvE_clEvENKUlvE0_clEvEUlffE_EESt5arrayIPcLm2EEEEviT0_T1_,@function
        .size           _ZN2at6native29vectorized_elementwise_kernelILi4ENS0_13AUnaryFunctorIfffZZZNS0_16fmin_kernel_cudaERNS_18TensorIteratorBaseEENKUlvE_clEvENKUlvE0_clEvEUlffE_EESt5arrayIPcLm2EEEEviT0_T1_,(.L_x_40895 - _ZN2at6native29vectorized_elementwise_kernelILi4ENS0_13AUnaryFunctorIfffZZZNS0_16fmin_kernel_cudaERNS_18TensorIteratorBaseEENKUlvE_clEvENKUlvE0_clEvEUlffE_EESt5arrayIPcLm2EEEEviT0_T1_)
        .other          _ZN2at6native29vectorized_elementwise_kernelILi4ENS0_13AUnaryFunctorIfffZZZNS0_16fmin_kernel_cudaERNS_18TensorIteratorBaseEENKUlvE_clEvENKUlvE0_clEvEUlffE_EESt5arrayIPcLm2EEEEviT0_T1_,@"STO_CUDA_ENTRY STV_DEFAULT"
_ZN2at6native29vectorized_elementwise_kernelILi4ENS0_13AUnaryFunctorIfffZZZNS0_16fmin_kernel_cudaERNS_18TensorIteratorBaseEENKUlvE_clEvENKUlvE0_clEvEUlffE_EESt5arrayIPcLm2EEEEviT0_T1_:
.text._ZN2at6native29vectorized_elementwise_kernelILi4ENS0_13AUnaryFunctorIfffZZZNS0_16fmin_kernel_cudaERNS_18TensorIteratorBaseEENKUlvE_clEvENKUlvE0_clEvEUlffE_EESt5arrayIPcLm2EEEEviT0_T1_:
        /* <DEDUP_REMOVED lines=89> */
.L_x_3502:
[----:B------:R-:W-:-:S13]  /*0590*/  ISETP.GE.U32.AND P0, PT, R17, R16, PT ;  /* 0x000000101100720c */ /* 0x000fda0003f06070 */
[----:B------:R-:W-:Y:S05]  /*05a0*/  @P0 BRA `(.L_x_3504) ;  /* 0x0000000000300947 */ /* 0x000fea0003800000 */
[----:B0-----:R-:W0:Y:S01]  /*05b0*/  LDC.64 R6, c[0x0][0x390] ;  /* 0x0000e400ff067b82 */ /* 0x001e220000000a00 */
[----:B------:R-:W-:Y:S02]  /*05c0*/  IMAD.IADD R5, R0, 0x1, R17 ;  /* 0x0000000100057824 */ /* 0x000fe400078e0211 */
[----:B------:R-:W-:Y:S02]  /*05d0*/  VIADD R17, R17, 0x80 ;  /* 0x0000008011117836 */ /* 0x000fe40000000000 */
[----:B0-----:R-:W-:-:S05]  /*05e0*/  IMAD.WIDE.U32 R6, R5, 0x4, R6 ;  /* 0x0000000405067825 */ /* 0x001fca00078e0006 */
[----:B------:R1:W-:Y:S02]  /*05f0*/  STG.E desc[UR4][R6.64], R22 ;  /* 0x0000001606007986 */ /* 0x0003e4000c101904 */
.L_x_3503:
[----:B------:R-:W-:-:S13]  /*0600*/  ISETP.GE.U32.AND P0, PT, R17, R16, PT ;  /* 0x000000101100720c */ /* 0x000fda0003f06070 */
[----:B------:R-:W-:Y:S05]  /*0610*/  @P0 BRA `(.L_x_3505) ;  /* 0x0000000000300947 */ /* 0x000fea0003800000 */
[----:B01----:R-:W0:Y:S01]  /*0620*/  LDC.64 R6, c[0x0][0x390] ;  /* 0x0000e400ff067b82 */ /* 0x003e220000000a00 */
[----:B------:R-:W-:Y:S01]  /*0630*/  IADD3 R5, PT, PT, R0, R17, RZ ;  /* 0x0000001100057210 */ /* 0x000fe20007ffe0ff */
[----:B------:R-:W-:-:S04]  /*0640*/  VIADD R17, R17, 0x80 ;  /* 0x0000008011117836 */ /* 0x000fc80000000000 */
[----:B0-----:R-:W-:-:S05]  /*0650*/  IMAD.WIDE.U32 R6, R5, 0x4, R6 ;  /* 0x0000000405067825 */ /* 0x001fca00078e0006 */
[----:B------:R1:W-:Y:S02]  /*0660*/  STG.E desc[UR4][R6.64], R9 ;  /* 0x0000000906007986 */ /* 0x0003e4000c101904 */
.L_x_3504:
[----:B------:R-:W-:-:S13]  /*0670*/  ISETP.GE.U32.AND P0, PT, R17, R16, PT ;  /* 0x000000101100720c */ /* 0x000fda0003f06070 */
[----:B------:R-:W-:Y:S05]  /*0680*/  @P0 BRA `(.L_x_3506) ;  /* 0x0000000000340947 */ /* 0x000fea0003800000 */
[----:B01----:R-:W0:Y:S01]  /*0690*/  LDC.64 R6, c[0x0][0x390] ;  /* 0x0000e400ff067b82 */ /* 0x003e220000000a00 */
[----:B------:R-:W-:Y:S01]  /*06a0*/  IMAD.IADD R5, R0, 0x1, R17 ;  /* 0x0000000100057824 */ /* 0x000fe200078e0211 */
[----:B------:R-:W-:-:S03]  /*06b0*/  IADD3 R17, PT, PT, R17, 0x80, RZ ;  /* 0x0000008011117810 */ /* 0x000fc60007ffe0ff */
[----:B0-----:R-:W-:-:S05]  /*06c0*/  IMAD.WIDE.U32 R6, R5, 0x4, R6 ;  /* 0x0000000405067825 */ /* 0x001fca00078e0006 */
[----:B------:R2:W-:Y:S02]  /*06d0*/  STG.E desc[UR4][R6.64], R8 ;  /* 0x0000000806007986 */ /* 0x0005e4000c101904 */
.L_x_3505:
        /* <DEDUP_REMOVED lines=8> */
.L_x_3506:
[----:B------:R-:W-:Y:S05]  /*0760*/  BSYNC.RELIABLE B1 ;  /* 0x0000000000017941 */ /* 0x000fea0003800100 */
.L_x_3501:
[----:B------:R-:W-:-:S13]  /*0770*/  ISETP.GE.U32.AND P0, PT, R17, R16, PT ;  /* 0x000000101100720c */ /* 0x000fda0003f06070 */
[----:B--2---:R-:W2:Y:S01]  /*0780*/  @!P0 LDC.64 R4, c[0x0][0x390] ;  /* 0x0000e400ff048b82 */ /* 0x004ea20000000a00 */
[----:B01----:R-:W-:Y:S01]  /*0790*/  @!P0 IADD3 R7, PT, PT, R0, R17, RZ ;  /* 0x0000001100078210 */ /* 0x003fe20007ffe0ff */
[----:B------:R-:W-:-:S04]  /*07a0*/  @!P0 VIADD R17, R17, 0x80 ;  /* 0x0000008011118836 */ /* 0x000fc80000000000 */
[----:B--2---:R-:W-:-:S05]  /*07b0*/  @!P0 IMAD.WIDE.U32 R4, R7, 0x4, R4 ;  /* 0x0000000407048825 */ /* 0x004fca00078e0004 */
[----:B------:R3:W-:Y:S02]  /*07c0*/  @!P0 STG.E desc[UR4][R4.64], R3 ;  /* 0x0000000304008986 */ /* 0x0007e4000c101904 */
.L_x_3507:
[----:B------:R-:W-:Y:S05]  /*07d0*/  BSYNC.RECONVERGENT B0 ;  /* 0x0000000000007941 */ /* 0x000fea0003800200 */
.L_x_3500:
        /* <DEDUP_REMOVED lines=8> */
.L_x_3499:
[----:B------:R-:W0:Y:S01]  /*0860*/  S2R R15, SR_TID.X ;  /* 0x00000000000f7919 */ /* 0x000e220000002100 */
[----:B------:R-:W1:Y:S01]  /*0870*/  LDC.64 R2, c[0x0][0x398] ;  /* 0x0000e600ff027b82 */ /* 0x000e620000000a00 */
[----:B------:R-:W2:Y:S07]  /*0880*/  LDCU UR6, c[0x0][0x388] ;  /* 0x00007100ff0677ac */ /* 0x000eae0008000800 */
[----:B------:R-:W3:Y:S01]  /*0890*/  LDC.64 R12, c[0x0][0x390] ;  /* 0x0000e400ff0c7b82 */ /* 0x000ee20000000a00 */
[----:B-1----:R-:W-:-:S04]  /*08a0*/  IMAD.WIDE.U32 R2, R0, 0x4, R2 ;  /* 0x0000000400027825 */ /* 0x002fc800078e0002 */
[----:B0-----:R-:W-:-:S05]  /*08b0*/  IMAD.WIDE.U32 R2, R15, 0x10, R2 ;  /* 0x000000100f027825 */ /* 0x001fca00078e0002 */
[----:B------:R-:W2:Y:S04]  /*08c0*/  LDG.E.128 R4, desc[UR4][R2.64] ;  /* 0x0000000402047981 */ /* 0x000ea8000c1e1d00 */
[----:B------:R-:W4:Y:S01]  /*08d0*/  LDG.E.128 R8, desc[UR4][R2.64+0x800] ;  /* 0x0008000402087981 */ /* 0x000f22000c1e1d00 */
[----:B---3--:R-:W-:-:S04]  /*08e0*/  IMAD.WIDE.U32 R12, R0, 0x4, R12 ;  /* 0x00000004000c7825 */ /* 0x008fc800078e000c */
[----:B------:R-:W-:Y:S01]  /*08f0*/  IMAD.WIDE.U32 R12, R15, 0x10, R12 ;  /* 0x000000100f0c7825 */ /* 0x000fe200078e000c */
[----:B--2---:R-:W-:Y:S02]  /*0900*/  FMNMX.FTZ R4, R4, UR6, PT ;  /* 0x0000000604047c09 */ /* 0x004fe4000b810000 */
[----:B------:R-:W-:Y:S02]  /*0910*/  FMNMX.FTZ R5, R5, UR6, PT ;  /* 0x0000000605057c09 */ /* 0x000fe4000b810000 */
[----:B------:R-:W-:Y:S02]  /*0920*/  FMNMX.FTZ R6, R6, UR6, PT ;  /* 0x0000000606067c09 */ /* 0x000fe4000b810000 */
[----:B------:R-:W-:Y:S02]  /*0930*/  FMNMX.FTZ R7, R7, UR6, PT ;  /* 0x0000000607077c09 */ /* 0x000fe4000b810000 */
[----:B----4-:R-:W-:Y:S02]  /*0940*/  FMNMX.FTZ R8, R8, UR6, PT ;  /* 0x0000000608087c09 */ /* 0x010fe4000b810000 */
[----:B------:R-:W-:Y:S01]  /*0950*/  FMNMX.FTZ R9, R9, UR6, PT ;  /* 0x0000000609097c09 */ /* 0x000fe2000b810000 */
[----:B------:R-:W-:Y:S01]  /*0960*/  STG.E.128 desc[UR4][R12.64], R4 ;  /* 0x000000040c007986 */ /* 0x000fe2000c101d04 */
[----:B------:R-:W-:-:S02]  /*0970*/  FMNMX.FTZ R10, R10, UR6, PT ;  /* 0x000000060a0a7c09 */ /* 0x000fc4000b810000 */
[----:B------:R-:W-:-:S05]  /*0980*/  FMNMX.FTZ R11, R11, UR6, PT ;  /* 0x000000060b0b7c09 */ /* 0x000fca000b810000 */
[----:B------:R-:W-:Y:S01]  /*0990*/  STG.E.128 desc[UR4][R12.64+0x800], R8 ;  /* 0x000800080c007986 */ /* 0x000fe2000c101d04 */
[----:B------:R-:W-:Y:S05]  /*09a0*/  EXIT ;  /* 0x000000000000794d */ /* 0x000fea0003800000 */
.L_x_3508:
        /* <DEDUP_REMOVED lines=13> */
.L_x_40895:


//--------------------- .text._ZN2at6native29vectorized_elementwise_kernelILi8ENS0_13AUnaryFunctorIfffZZZNS0_16fmin_kernel_cudaERNS_18TensorIteratorBaseEENKUlvE_clEvENKUlvE0_clEvEUlffE_EESt5arrayIPcLm2EEEEviT0_T1_ --------------------------
	.section	.text._ZN2at6native29vectorized_elementwise_kernelILi8ENS0_13AUnaryFunctorIfffZZZNS0_16fmin_kernel_cudaERNS_18TensorIteratorBaseEENKUlvE_clEvENKUlvE0_clEvEUlffE_EESt5arrayIPcLm2EEEEviT0_T1_,"ax",@progbits
	.align	128
        .global         _ZN2at6native29vectorized_elementwise_kernelILi8ENS0_13AUnaryFunctorIfffZZZNS0_16fmin_kernel_cudaERNS_18TensorIteratorBaseEENKUlvE_clEvENKUlvE0_clEvEUlffE_EESt5arrayIPcLm2EEEEviT0_T1_
        .type           _ZN2at6native29vectorized_elementwise_kernelILi8ENS0_13AUnaryFunctorIfffZZZNS0_16fmin_kernel_cudaERNS_18TensorIteratorBaseEENKUlvE_clEvENKUlvE0_clEvEUlffE_EESt5arrayIPcLm2EEEEviT0_T1_,@function
        .size           _ZN2at6native29vectorized_elementwise_kernelILi8ENS0_13AUnaryFunctorIfffZZZNS0_16fmin_kernel_cudaERNS_18TensorIteratorBaseEENKUlvE_clEvENKUlvE0_clEvEUlffE_EESt5arrayIPcLm2EEEEviT0_T1_,(.L_x_40896 - _ZN2at6native29vectorized_elementwise_kernelILi8ENS0_13AUnaryFunctorIfffZZZNS0_16fmin_kernel_cudaERNS_18TensorIteratorBaseEENKUlvE_clEvENKUlvE0_clEvEUlffE_EESt5arrayIPcLm2EEEEviT0_T1_)
        .other          _ZN2at6native29vectorized_elementwise_kernelILi8ENS0_13AUnaryFunctorIfffZZZNS0_16fmin_kernel_cudaERNS_18TensorIteratorBaseEENKUlvE_clEvENKUlvE0_clEvEUlffE_EESt5arrayIPcLm2EEEEviT0_T1_,@"STO_CUDA_ENTRY STV_DEFAULT"
_ZN2at6native29vectorized_elementwise_kernelILi8ENS0_13AUnaryFunctorIfffZZZNS0_16fmin_kernel_cudaERNS_18TensorIteratorBaseEENKUlvE_clEvENKUlvE0_clEvEUlffE_EESt5arrayIPcLm2EEEEviT0_T1_:
.text._ZN2at6native29vectorized_elementwise_kernelILi8ENS0_13AUnaryFunctorIfffZZZNS0_16fmin_kernel_cudaERNS_18TensorIteratorBaseEENKUlvE_clEvENKUlvE0_clEvEUlffE_EESt5arrayIPcLm2EEEEviT0_T1_:
[----:B------:R-:W-:Y:S01]  /*0000*/  LDC R1, c[0x0][0x37c] ;  /* 0x0000df00ff017b82 */ /* 0x000fe20000000800 */
[----:B------:R-:W-:Y:S05]  /*0010*/  EXIT ;  /* 0x000000000000794d */ /* 0x000fea0003800000 */
.L_x_3509:
        /* <DEDUP_REMOVED lines=14> */
.L_x_40896:


//--------------------- .text._ZN2at6native18elementwise_kernelILi128ELi4EZNS0_15gpu_kernel_implINS0_13BinaryFunctorIfffZZZNS0_16fmin_kernel_cudaERNS_18TensorIteratorBaseEENKUlvE_clEvENKUlvE0_clEvEUlffE_EEEEvS5_RKT_EUliE_EEviT1_ --------------------------
	.section	.text._ZN2at6native18elementwise_kernelILi128ELi4EZNS0_15gpu_kernel_implINS0_13BinaryFunctorIfffZZZNS0_16fmin_kernel_cudaERNS_18TensorIteratorBaseEENKUlvE_clEvENKUlvE0_clEvEUlffE_EEEEvS5_RKT_EUliE_EEviT1_,"ax",@progbits
	.align	128
        .global         _ZN2at6native18elementwise_kernelILi128ELi4EZNS0_15gpu_kernel_implINS0_13BinaryFunctorIfffZZZNS0_16fmin_kernel_cudaERNS_18TensorIteratorBaseEENKUlvE_clEvENKUlvE0_clEvEUlffE_EEEEvS5_RKT_EUliE_EEviT1_
        .type           _ZN2at6native18elementwise_kernelILi128ELi4EZNS0_15gpu_kernel_implINS0_13BinaryFunctorIfffZZZNS0_16fmin_kernel_cudaERNS_18TensorIteratorBaseEENKUlvE_clEvENKUlvE0_clEvEUlffE_EEEEvS5_RKT_EUliE_EEviT1_,@function
        .size           _ZN2at6native18elementwise_kernelILi128ELi4EZNS0_15gpu_kernel_implINS0_13BinaryFunctorIfffZZZNS0_16fmin_kernel_cudaERNS_18TensorIteratorBaseEENKUlvE_clEvENKUlvE0_clEvEUlffE_EEEEvS5_RKT_EUliE_EEviT1_,(.L_x_40897 - _ZN2at6native18elementwise_kernelILi128ELi4EZNS0_15gpu_kernel_implINS0_13BinaryFunctorIfffZZZNS0_16fmin_kernel_cudaERNS_18TensorIteratorBaseEENKUlvE_clEvENKUlvE0_clEvEUlffE_EEEEvS5_RKT_EUliE_EEviT1_)
        .other          _ZN2at6native18elementwise_kernelILi128ELi4EZNS0_15gpu_kernel_implINS0_13BinaryFunctorIfffZZZNS0_16fmin_kernel_cudaERNS_18TensorIteratorBaseEENKUlvE_clEvENKUlvE0_clEvEUlffE_EEEEvS5_RKT_EUliE_EEviT1_,@"STO_CUDA_ENTRY STV_DEFAULT"
_ZN2at6native18elementwise_kernelILi128ELi4EZNS0_15gpu_kernel_implINS0_13BinaryFunctorIfffZZZNS0_16fmin_kernel_cudaERNS_18TensorIteratorBaseEENKUlvE_clEvENKUlvE0_clEvEUlffE_EEEEvS5_RKT_EUliE_EEviT1_:
.text._ZN2at6native18elementwise_kernelILi128ELi4EZNS0_15gpu_kernel_implINS0_13BinaryFunctorIfffZZZNS0_16fmin_kernel_cudaERNS_18TensorIteratorBaseEENKUlvE_clEvENKUlvE0_clEvEUlffE_EEEEvS5_RKT_EUliE_EEviT1_:
        /* <DEDUP_REMOVED lines=24> */
[----:B------:R-:W-:Y:S01]  /*0180*/  HFMA2 R16, -RZ, RZ, 0, 0 ;  /* 0x00000000ff107431 */ /* 0x000fe200000001ff */
[----:B------:R-:W1:Y:S01]  /*0190*/  LDCU UR6, c[0x0][0x38c] ;  /* 0x00007180ff0677ac */ /* 0x000e620008000800 */
[----:B------:R-:W2:Y:S01]  /*01a0*/  LDCU.64 UR8, c[0x0][0x4b8] ;  /* 0x00009700ff0877ac */ /* 0x000ea20008000a00 */
[----:B------:R-:W-:Y:S02]  /*01b0*/  UISETP.NE.AND UP0, UPT, UR41, URZ, UPT ;  /* 0x000000ff2900728c */ /* 0x000fe4000bf05270 */
        /* <DEDUP_REMOVED lines=343> */
.L_x_3512:
        /* <DEDUP_REMOVED lines=18> */
.L_x_3517:
[----:B------:R-:W2:Y:S02]  /*1850*/  LDG.E.U8 R2, desc[UR36][R2.64] ;  /* 0x0000002402027981 */ /* 0x000ea4000c1e1100 */
[----:B--2---:R-:W-:Y:S01]  /*1860*/  I2FP.F32.U32 R19, R2 ;  /* 0x0000000200137245 */ /* 0x004fe20000201000 */
[----:B------:R-:W-:Y:S06]  /*1870*/  BRA `(.L_x_3519) ;  /* 0x0000000c00447947 */ /* 0x000fec0003800000 */
.L_x_3516:
        /* <DEDUP_REMOVED lines=9> */
.L_x_3521:
[----:B------:R-:W2:Y:S02]  /*1910*/  LDG.E R2, desc[UR36][R2.64] ;  /* 0x0000002402027981 */ /* 0x000ea4000c1e1900 */
[----:B--2---:R-:W-:Y:S01]  /*1920*/  I2FP.F32.S32 R19, R2 ;  /* 0x0000000200137245 */ /* 0x004fe20000201400 */
[----:B------:R-:W-:Y:S06]  /*1930*/  BRA `(.L_x_3519) ;  /* 0x0000000c00147947 */ /* 0x000fec0003800000 */
.L_x_3520:
[----:B------:R-:W2:Y:S02]  /*1940*/  LDG.E.U16 R2, desc[UR36][R2.64] ;  /* 0x0000002402027981 */ /* 0x000ea4000c1e1500 */
[----:B--2---:R2:W3:Y:S01]  /*1950*/  I2F.S16 R19, R2 ;  /* 0x0000000200137306 */ /* 0x0044e20000101400 */
[----:B------:R-:W-:Y:S05]  /*1960*/  BRA `(.L_x_3519) ;  /* 0x0000000c00087947 */ /* 0x000fea0003800000 */
.L_x_3515:
        /* <DEDUP_REMOVED lines=8> */
.L_x_3523:
[----:B------:R-:W2:Y:S02]  /*19f0*/  LDG.E.U16 R2, desc[UR36][R2.64] ;  /* 0x0000002402027981 */ /* 0x000ea4000c1e1500 */
[----:B--2---:R-:W-:Y:S01]  /*1a00*/  HADD2.F32 R19, -RZ, R2.H0_H0 ;  /* 0x20000002ff137230 */ /* 0x004fe20000004100 */
[----:B------:R-:W-:Y:S06]  /*1a10*/  BRA `(.L_x_3519) ;  /* 0x0000000800dc7947 */ /* 0x000fec0003800000 */
.L_x_3522:
        /* <DEDUP_REMOVED lines=8> */
.L_x_3525:
[----:B------:R-:W2:Y:S02]  /*1aa0*/  LDG.E.U16 R2, desc[UR36][R2.64] ;  /* 0x0000002402027981 */ /* 0x000ea4000c1e1500 */
[----:B--2---:R-:W-:Y:S01]  /*1ab0*/  HADD2.F32 R19, -RZ, R2.H0_H0 ;  /* 0x20000002ff137230 */ /* 0x004fe20000004100 */
[----:B------:R-:W-:Y:S06]  /*1ac0*/  BRA `(.L_x_3519) ;  /* 0x0000000800b07947 */ /* 0x000fec0003800000 */
.L_x_3524:
        /* <DEDUP_REMOVED lines=11> */
.L_x_3514:
        /* <DEDUP_REMOVED lines=12> */
.L_x_3528:
        /* <DEDUP_REMOVED lines=11> */
.L_x_3527:
        /* <DEDUP_REMOVED lines=14> */
[----:B------:R-:W-:Y:S02]  /*1dd0*/  VIADD R5, R4, 0xfffffffc ;  /* 0xfffffffc04057836 */ /* 0x000fe40000000000 */
[----:B------:R-:W-:-:S03]  /*1de0*/  VIADD R4, R0, 0x1000000 ;  /* 0x0100000000047836 */ /* 0x000fc60000000000 */
[----:B------:R-:W-:Y:S02]  /*1df0*/  SHF.L.U32 R6, R0, R5, RZ ;  /* 0x0000000500067219 */ /* 0x000fe400000006ff */
[----:B------:R-:W-:Y:S02]  /*1e00*/  SHF.L.U32 R5, R5, 0x17, RZ ;  /* 0x0000001705057819 */ /* 0x000fe400000006ff */
[----:B------:R-:W-:Y:S02]  /*1e10*/  SHF.R.S32.HI R4, RZ, 0x8, R4 ;  /* 0x00000008ff047819 */ /* 0x000fe40000011404 */
[----:B------:R-:W-:-:S05]  /*1e20*/  LEA.HI R5, R6, -R5, RZ, 0x1c ;  /* 0x8000000506057211 */ /* 0x000fca00078fe0ff */
[----:B------:R-:W-:-:S05]  /*1e30*/  VIADD R5, R5, 0x3c000000 ;  /* 0x3c00000005057836 */ /* 0x000fca0000000000 */
[----:B------:R-:W-:-:S04]  /*1e40*/  LOP3.LUT R4, R5, 0x7f800000, R4, 0xf8, !PT ;  /* 0x7f80000005047812 */ /* 0x000fc800078ef804 */
[----:B------:R-:W-:-:S04]  /*1e50*/  SEL R4, R4, RZ, P0 ;  /* 0x000000ff04047207 */ /* 0x000fc80000000000 */
[----:B------:R-:W-:Y:S01]  /*1e60*/  LOP3.LUT R19, R4, 0x80000000, R19, 0xf8, !PT ;  /* 0x8000000004137812 */ /* 0x000fe200078ef813 */
[----:B------:R-:W-:Y:S06]  /*1e70*/  BRA `(.L_x_3519) ;  /* 0x0000000400c47947 */ /* 0x000fec0003800000 */
.L_x_3530:
[----:B------:R-:W2:Y:S02]  /*1e80*/  LDG.E.U8 R2, desc[UR36][R2.64] ;  /* 0x0000002402027981 */ /* 0x000ea4000c1e1100 */
[C---:B--2---:R-:W-:Y:S01]  /*1e90*/  SHF.L.U32 R4, R2.reuse, 0x19, RZ ;  /* 0x0000001902047819 */ /* 0x044fe200000006ff */
[----:B------:R-:W-:-:S03]  /*1ea0*/  IMAD.SHL.U32 R5, R2, 0x100, RZ ;  /* 0x0000010002057824 */ /* 0x000fc600078e00ff */
[----:B------:R-:W-:Y:S02]  /*1eb0*/  ISETP.GT.U32.AND P0, PT, R4, 0x7ffffff, PT ;  /* 0x07ffffff0400780c */ /* 0x000fe40003f04070 */
[----:B------:R-:W-:-:S11]  /*1ec0*/  PRMT R19, R5, 0x9910, RZ ;  /* 0x0000991005137816 */ /* 0x000fd600000000ff */
[----:B------:R-:W-:Y:S02]  /*1ed0*/  @!P0 LOP3.LUT R0, R5, 0x7f00, RZ, 0xc0, !PT ;  /* 0x00007f0005008812 */ /* 0x000fe400078ec0ff */
[----:B------:R-:W-:Y:S02]  /*1ee0*/  @P0 LEA.HI R4, R4, 0x70000000, RZ, 0x1c ;  /* 0x7000000004040811 */ /* 0x000fe400078fe0ff */
[----:B------:R-:W-:-:S05]  /*1ef0*/  @!P0 LOP3.LUT R0, R0, 0x3f000000, RZ, 0xfc, !PT ;  /* 0x3f00000000008812 */ /* 0x000fca00078efcff */
[----:B------:R-:W-:Y:S01]  /*1f00*/  @!P0 FADD.FTZ R0, R0, -0.5 ;  /* 0xbf00000000008421 */ /* 0x000fe20000010000 */
[----:B------:R-:W-:-:S05]  /*1f10*/  @P0 FMUL.FTZ R0, R4, 1.9259299443872358531e-34 ;  /* 0x0780000004000820 */ /* 0x000fca0000410000 */
[----:B------:R-:W-:Y:S01]  /*1f20*/  LOP3.LUT R19, R0, 0x80000000, R19, 0xf8, !PT ;  /* 0x8000000000137812 */ /* 0x000fe200078ef813 */
[----:B------:R-:W-:Y:S06]  /*1f30*/  BRA `(.L_x_3519) ;  /* 0x0000000400947947 */ /* 0x000fec0003800000 */
.L_x_3529:
[----:B------:R-:W2:Y:S02]  /*1f40*/  LDG.E.U16 R2, desc[UR36][R2.64] ;  /* 0x0000002402027981 */ /* 0x000ea4000c1e1500 */
[----:B--2---:R-:W-:Y:S01]  /*1f50*/  IMAD.U32 R19, R2, 0x10000, RZ ;  /* 0x0001000002137824 */ /* 0x004fe200078e00ff */
[----:B------:R-:W-:Y:S06]  /*1f60*/  BRA `(.L_x_3519) ;  /* 0x0000000400887947 */ /* 0x000fec0003800000 */
.L_x_3526:
        /* <DEDUP_REMOVED lines=11> */
.L_x_3533:
        /* <DEDUP_REMOVED lines=20> */
.L_x_3535:
[----:B------:R-:W-:Y:S05]  /*2160*/  BSYNC.RECONVERGENT B0 ;  /* 0x0000000000007941 */ /* 0x000fea0003800200 */
.L_x_3534:
[----:B------:R-:W-:Y:S01]  /*2170*/  IMAD.SHL.U32 R0, R0, 0x100000, RZ ;  /* 0x0010000000007824 */ /* 0x000fe200078e00ff */
[----:B------:R-:W-:-:S04]  /*2180*/  LEA R2, R2, 0x3b800000, 0x17 ;  /* 0x3b80000002027811 */ /* 0x000fc800078eb8ff */
[----:B------:R-:W-:Y:S01]  /*2190*/  LOP3.LUT R19, R2, R0, R19, 0xfe, !PT ;  /* 0x0000000002137212 */ /* 0x000fe200078efe13 */
[----:B------:R-:W-:Y:S06]  /*21a0*/  BRA `(.L_x_3519) ;  /* 0x0000000000f87947 */ /* 0x000fec0003800000 */
.L_x_3532:
        /* <DEDUP_REMOVED lines=20> */
.L_x_3537:
[----:B------:R-:W-:Y:S05]  /*22f0*/  BSYNC.RECONVERGENT B0 ;  /* 0x0000000000007941 */ /* 0x000fea0003800200 */
.L_x_3536:
[----:B------:R-:W-:Y:S02]  /*2300*/  SHF.L.U32 R0, R0, 0x15, RZ ;  /* 0x0000001500007819 */ /* 0x000fe400000006ff */
[----:B------:R-:W-:-:S04]  /*2310*/  LEA R2, R2, 0x37800000, 0x17 ;  /* 0x3780000002027811 */ /* 0x000fc800078eb8ff */
[----:B------:R-:W-:Y:S01]  /*2320*/  LOP3.LUT R19, R2, R0, R19, 0xfe, !PT ;  /* 0x0000000002137212 */ /* 0x000fe200078efe13 */
[----:B------:R-:W-:Y:S06]  /*2330*/  BRA `(.L_x_3519) ;  /* 0x0000000000947947 */ /* 0x000fec0003800000 */
.L_x_3531:
[----:B------:R-:W-:-:S09]  /*2340*/  UISETP.NE.AND UP0, UPT, UR4, 0x1c, UPT ;  /* 0x0000001c0400788c */ /* 0x000fd2000bf05270 */
[----:B------:R-:W-:Y:S05]  /*2350*/  BRA.U !UP0, `(.L_x_3538) ;  /* 0x0000000108847547 */ /* 0x000fea000b800000 */
[----:B------:R-:W-:-:S09]  /*2360*/  UISETP.NE.AND UP0, UPT, UR4, 0x1d, UPT ;  /* 0x0000001d0400788c */ /* 0x000fd2000bf05270 */
[----:B------:R-:W-:Y:S05]  /*2370*/  BRA.U !UP0, `(.L_x_3539) ;  /* 0x0000000108707547 */ /* 0x000fea000b800000 */
[----:B------:R-:W-:-:S09]  /*2380*/  UISETP.NE.AND UP0, UPT, UR4, 0x2c, UPT ;  /* 0x0000002c0400788c */ /* 0x000fd2000bf05270 */
[----:B------:R-:W-:Y:S05]  /*2390*/  BRA.U !UP0, `(.L_x_3540) ;  /* 0x0000000108487547 */ /* 0x000fea000b800000 */
.L_x_3518:
        /* <DEDUP_REMOVED lines=16> */
.L_x_3541:
[----:B------:R-:W-:Y:S01]  /*24a0*/  IMAD.MOV.U32 R19, RZ, RZ, RZ ;  /* 0x000000ffff137224 */ /* 0x000fe200078e00ff */
[----:B------:R-:W-:Y:S06]  /*24b0*/  BRA `(.L_x_3519) ;  /* 0x0000000000347947 */ /* 0x000fec0003800000 */
.L_x_3540:
        /* <DEDUP_REMOVED lines=8> */
.L_x_3539:
[----:B------:R-:W2:Y:S02]  /*2540*/  LDG.E.64 R2, desc[UR36][R2.64] ;  /* 0x0000002402027981 */ /* 0x000ea4000c1e1b00 */
[----:B--2---:R0:W1:Y:S02]  /*2550*/  I2F.U64 R19, R2 ;  /* 0x0000000200137312 */ /* 0x0040640000301000 */
[----:B01----:R-:W-:Y:S05]  /*2560*/  BRA `(.L_x_3519) ;  /* 0x0000000000087947 */ /* 0x003fea0003800000 */
.L_x_3538:
[----:B------:R-:W2:Y:S02]  /*2570*/  LDG.E R2, desc[UR36][R2.64] ;  /* 0x0000002402027981 */ /* 0x000ea4000c1e1900 */
[----:B--2---:R-:W-:-:S07]  /*2580*/  I2FP.F32.U32 R19, R2 ;  /* 0x0000000200137245 */ /* 0x004fce0000201000 */
.L_x_3519:
[----:B------:R-:W-:Y:S05]  /*2590*/  BSYNC.RECONVERGENT B6 ;  /* 0x0000000000067941 */ /* 0x000fea0003800200 */
.L_x_3513:
[----:B------:R-:W0:Y:S01]  /*25a0*/  LDCU.64 UR6, c[0x0][0x5f8] ;  /* 0x0000bf00ff0677ac */ /* 0x000e220008000a00 */
[----:B------:R-:W-:Y:S01]  /*25b0*/  BSSY.RECONVERGENT B6, `(.L_x_3542) ;  /* 0x00000e5000067945 */ /* 0x000fe20003800200 */
[----:B------:R-:W-:-:S04]  /*25c0*/  UPRMT UR4, UR42, 0x9910, URZ ;  /* 0x000099102a047896 */ /* 0x000fc800080000ff */
[----:B------:R-:W-:Y:S01]  /*25d0*/  UISETP.GT.AND UP0, UPT, UR4, 0x9, UPT ;  /* 0x000000090400788c */ /* 0x000fe2000bf04270 */
[----:B012-4-:R-:W-:-:S05]  /*25e0*/  IADD3 R2, P0, PT, R18, UR6, RZ ;  /* 0x0000000612027c10 */ /* 0x017fca000ff1e0ff */
        /* <DEDUP_REMOVED lines=13> */
.L_x_3546:
[----:B------:R-:W2:Y:S02]  /*26c0*/  LDG.E.U8 R2, desc[UR36][R2.64] ;  /* 0x0000002402027981 */ /* 0x000ea4000c1e1100 */
[----:B--2---:R-:W-:Y:S01]  /*26d0*/  I2FP.F32.U32 R4, R2 ;  /* 0x0000000200047245 */ /* 0x004fe20000201000 */
[----:B------:R-:W-:Y:S06]  /*26e0*/  BRA `(.L_x_3548) ;  /* 0x0000000c00447947 */ /* 0x000fec0003800000 */
.L_x_3545:
        /* <DEDUP_REMOVED lines=9> */
.L_x_3550:
[----:B------:R-:W2:Y:S02]  /*2780*/  LDG.E R2, desc[UR36][R2.64] ;  /* 0x0000002402027981 */ /* 0x000ea4000c1e1900 */
[----:B--2---:R-:W-:Y:S01]  /*2790*/  I2FP.F32.S32 R4, R2 ;  /* 0x0000000200047245 */ /* 0x004fe20000201400 */
[----:B------:R-:W-:Y:S06]  /*27a0*/  BRA `(.L_x_3548) ;  /* 0x0000000c00147947 */ /* 0x000fec0003800000 */
.L_x_3549:
[----:B------:R-:W2:Y:S02]  /*27b0*/  LDG.E.U16 R2, desc[UR36][R2.64] ;  /* 0x0000002402027981 */ /* 0x000ea4000c1e1500 */
[----:B--2---:R2:W4:Y:S01]  /*27c0*/  I2F.S16 R4, R2 ;  /* 0x0000000200047306 */ /* 0x0045220000101400 */
[----:B------:R-:W-:Y:S05]  /*27d0*/  BRA `(.L_x_3548) ;  /* 0x0000000c00087947 */ /* 0x000fea0003800000 */
.L_x_3544:
        /* <DEDUP_REMOVED lines=8> */
.L_x_3552:
[----:B------:R-:W2:Y:S02]  /*2860*/  LDG.E.U16 R2, desc[UR36][R2.64] ;  /* 0x0000002402027981 */ /* 0x000ea4000c1e1500 */
[----:B--2---:R-:W-:Y:S01]  /*2870*/  HADD2.F32 R4, -RZ, R2.H0_H0 ;  /* 0x20000002ff047230 */ /* 0x004fe20000004100 */
[----:B------:R-:W-:Y:S06]  /*2880*/  BRA `(.L_x_3548) ;  /* 0x0000000800dc7947 */ /* 0x000fec0003800000 */
.L_x_3551:
        /* <DEDUP_REMOVED lines=8> */
.L_x_3554:
[----:B------:R-:W2:Y:S02]  /*2910*/  LDG.E.U16 R2, desc[UR36][R2.64] ;  /* 0x0000002402027981 */ /* 0x000ea4000c1e1500 */
[----:B--2---:R-:W-:Y:S01]  /*2920*/  HADD2.F32 R4, -RZ, R2.H0_H0 ;  /* 0x20000002ff047230 */ /* 0x004fe20000004100 */
[----:B------:R-:W-:Y:S06]  /*2930*/  BRA `(.L_x_3548) ;  /* 0x0000000800b07947 */ /* 0x000fec0003800000 */
.L_x_3553:
        /* <DEDUP_REMOVED lines=11> */
.L_x_3543:
        /* <DEDUP_REMOVED lines=12> */
.L_x_3557:
        /* <DEDUP_REMOVED lines=11> */
.L_x_3556:
        /* <DEDUP_REMOVED lines=25> */
.L_x_3559:
        /* <DEDUP_REMOVED lines=12> */
.L_x_3558:
[----:B------:R-:W2:Y:S02]  /*2db0*/  LDG.E.U16 R2, desc[UR36][R2.64] ;  /* 0x0000002402027981 */ /* 0x000ea4000c1e1500 */
[----:B--2---:R-:W-:Y:S01]  /*2dc0*/  SHF.L.U32 R4, R2, 0x10, RZ ;  /* 0x0000001002047819 */ /* 0x004fe200000006ff */
[----:B------:R-:W-:Y:S06]  /*2dd0*/  BRA `(.L_x_3548) ;  /* 0x0000000400887947 */ /* 0x000fec0003800000 */
.L_x_3555:
        /* <DEDUP_REMOVED lines=11> */
.L_x_3562:
        /* <DEDUP_REMOVED lines=20> */
.L_x_3564:
[----:B------:R-:W-:Y:S05]  /*2fd0*/  BSYNC.RECONVERGENT B0 ;  /* 0x0000000000007941 */ /* 0x000fea0003800200 */
.L_x_3563:
[----:B------:R-:W-:Y:S01]  /*2fe0*/  IMAD.SHL.U32 R0, R0, 0x100000, RZ ;  /* 0x0010000000007824 */ /* 0x000fe200078e00ff */
[----:B------:R-:W-:-:S04]  /*2ff0*/  LEA R2, R2, 0x3b800000, 0x17 ;  /* 0x3b80000002027811 */ /* 0x000fc800078eb8ff */
[----:B------:R-:W-:Y:S01]  /*3000*/  LOP3.LUT R4, R2, R0, R7, 0xfe, !PT ;  /* 0x0000000002047212 */ /* 0x000fe200078efe07 */
[----:B------:R-:W-:Y:S06]  /*3010*/  BRA `(.L_x_3548) ;  /* 0x0000000000f87947 */ /* 0x000fec0003800000 */
.L_x_3561:
        /* <DEDUP_REMOVED lines=20> */
.L_x_3566:
[----:B------:R-:W-:Y:S05]  /*3160*/  BSYNC.RECONVERGENT B0 ;  /* 0x0000000000007941 */ /* 0x000fea0003800200 */
.L_x_3565:
[----:B------:R-:W-:Y:S01]  /*3170*/  IMAD.SHL.U32 R0, R0, 0x200000, RZ ;  /* 0x0020000000007824 */ /* 0x000fe200078e00ff */
[----:B------:R-:W-:-:S04]  /*3180*/  LEA R2, R2, 0x37800000, 0x17 ;  /* 0x3780000002027811 */ /* 0x000fc800078eb8ff */
[----:B------:R-:W-:Y:S01]  /*3190*/  LOP3.LUT R4, R2, R0, R7, 0xfe, !PT ;  /* 0x0000000002047212 */ /* 0x000fe200078efe07 */
[----:B------:R-:W-:Y:S06]  /*31a0*/  BRA `(.L_x_3548) ;  /* 0x0000000000947947 */ /* 0x000fec0003800000 */
.L_x_3560:
[----:B------:R-:W-:-:S09]  /*31b0*/  UISETP.NE.AND UP0, UPT, UR4, 0x1c, UPT ;  /* 0x0000001c0400788c */ /* 0x000fd2000bf05270 */
[----:B------:R-:W-:Y:S05]  /*31c0*/  BRA.U !UP0, `(.L_x_3567) ;  /* 0x0000000108847547 */ /* 0x000fea000b800000 */
[----:B------:R-:W-:-:S09]  /*31d0*/  UISETP.NE.AND UP0, UPT, UR4, 0x1d, UPT ;  /* 0x0000001d0400788c */ /* 0x000fd2000bf05270 */
[----:B------:R-:W-:Y:S05]  /*31e0*/  BRA.U !UP0, `(.L_x_3568) ;  /* 0x0000000108707547 */ /* 0x000fea000b800000 */
[----:B------:R-:W-:-:S09]  /*31f0*/  UISETP.NE.AND UP0, UPT, UR4, 0x2c, UPT ;  /* 0x0000002c0400788c */ /* 0x000fd2000bf05270 */
[----:B------:R-:W-:Y:S05]  /*3200*/  BRA.U !UP0, `(.L_x_3569) ;  /* 0x0000000108487547 */ /* 0x000fea000b800000 */
.L_x_3547:
[----:B------:R-:W-:Y:S01]  /*3210*/  MOV R2, 0x0 ;  /* 0x0000000000027802 */ /* 0x000fe20000000f00 */
[----:B------:R-:W0:Y:S01]  /*3220*/  LDCU.64 UR4, c[0x4][0x188] ;  /* 0x01003100ff0477ac */ /* 0x000e220008000a00 */
[----:B------:R-:W-:Y:S02]  /*3230*/  HFMA2 R12, -RZ, RZ, 0, 5.9604644775390625e-08 ;  /* 0x00000001ff0c7431 */ /* 0x000fe400000001ff */
[----:B------:R-:W-:Y:S01]  /*3240*/  IMAD.MOV.U32 R8, RZ, RZ, 0x4e ;  /* 0x0000004eff087424 */ /* 0x000fe200078e00ff */
[----:B------:R-:W1:Y:S01]  /*3250*/  LDCU.64 UR6, c[0x4][0x190] ;  /* 0x01003200ff0677ac */ /* 0x000e620008000a00 */
[----:B------:R-:W2:Y:S01]  /*3260*/  LDC.64 R2, c[0x4][R2] ;  /* 0x0100000002027b82 */ /* 0x000ea20000000a00 */
[----:B------:R-:W-:Y:S01]  /*3270*/  IMAD.MOV.U32 R13, RZ, RZ, RZ ;  /* 0x000000ffff0d7224 */ /* 0x000fe200078e00ff */
[----:B------:R-:W4:Y:S01]  /*3280*/  LDCU.64 UR8, c[0x4][0x78] ;  /* 0x01000f00ff0877ac */ /* 0x000f220008000a00 */
[----:B0-----:R-:W-:Y:S01]  /*3290*/  IMAD.U32 R4, RZ, RZ, UR4 ;  /* 0x00000004ff047e24 */ /* 0x001fe2000f8e00ff */
[----:B------:R-:W-:Y:S01]  /*32a0*/  MOV R5, UR5 ;  /* 0x0000000500057c02 */ /* 0x000fe20008000f00 */
[----:B-1----:R-:W-:-:S02]  /*32b0*/  IMAD.U32 R6, RZ, RZ, UR6 ;  /* 0x00000006ff067e24 */ /* 0x002fc4000f8e00ff */
[----:B------:R-:W-:Y:S01]  /*32c0*/  IMAD.U32 R7, RZ, RZ, UR7 ;  /* 0x00000007ff077e24 */ /* 0x000fe2000f8e00ff */
[----:B----4-:R-:W-:Y:S01]  /*32d0*/  MOV R10, UR8 ;  /* 0x00000008000a7c02 */ /* 0x010fe20008000f00 */
[----:B------:R-:W-:-:S07]  /*32e0*/  IMAD.U32 R11, RZ, RZ, UR9 ;  /* 0x00000009ff0b7e24 */ /* 0x000fce000f8e00ff */
[----:B------:R-:W-:-:S07]  /*32f0*/  LEPC R20, `(.L_x_3570) ;  /* 0x000000001014794e */ /* 0x000fce0000000000 */
[----:B--23-5:R-:W-:Y:S05]  /*3300*/  CALL.ABS.NOINC R2 ;  /* 0x0000000002007343 */ /* 0x02cfea0003c00000 */
.L_x_3570:
[----:B------:R-:W-:Y:S01]  /*3310*/  IMAD.MOV.U32 R4, RZ, RZ, RZ ;  /* 0x000000ffff047224 */ /* 0x000fe200078e00ff */
[----:B------:R-:W-:Y:S06]  /*3320*/  BRA `(.L_x_3548) ;  /* 0x0000000000347947 */ /* 0x000fec0003800000 */
.L_x_3569:
        /* <DEDUP_REMOVED lines=8> */
.L_x_3568:
[----:B------:R-:W2:Y:S02]  /*33b0*/  LDG.E.64 R2, desc[UR36][R2.64] ;  /* 0x0000002402027981 */ /* 0x000ea4000c1e1b00 */
[----:B--2---:R0:W1:Y:S02]  /*33c0*/  I2F.U64 R4, R2 ;  /* 0x0000000200047312 */ /* 0x0040640000301000 */
[----:B01----:R-:W-:Y:S05]  /*33d0*/  BRA `(.L_x_3548) ;  /* 0x0000000000087947 */ /* 0x003fea0003800000 */
.L_x_3567:
[----:B------:R-:W2:Y:S02]  /*33e0*/  LDG.E R2, desc[UR36][R2.64] ;  /* 0x0000002402027981 */ /* 0x000ea4000c1e1900 */
[----:B--2---:R-:W-:-:S07]  /*33f0*/  I2FP.F32.U32 R4, R2 ;  /* 0x0000000200047245 */ /* 0x004fce0000201000 */
.L_x_3548:
[----:B------:R-:W-:Y:S05]  /*3400*/  BSYNC.RECONVERGENT B6 ;  /* 0x0000000000067941 */ /* 0x000fea0003800200 */
.L_x_3542:
[----:B------:R-:W0:Y:S01]  /*3410*/  LDCU.64 UR6, c[0x0][0x5e8] ;  /* 0x0000bd00ff0677ac */ /* 0x000e220008000a00 */
[----:B-1-345:R-:W-:Y:S01]  /*3420*/  FMNMX.FTZ R4, R4, R19, PT ;  /* 0x0000001304047209 */ /* 0x03afe20003810000 */
[----:B------:R-:W-:-:S04]  /*3430*/  UPRMT UR4, UR43, 0x9910, URZ ;  /* 0x000099102b047896 */ /* 0x000fc800080000ff */
[----:B------:R-:W-:Y:S01]  /*3440*/  UISETP.GT.AND UP0, UPT, UR4, 0x9, UPT ;  /* 0x000000090400788c */ /* 0x000fe2000bf04270 */
[----:B0-2---:R-:W-:-:S04]  /*3450*/  IADD3 R2, P0, PT, R16, UR6, RZ ;  /* 0x0000000610027c10 */ /* 0x005fc8000ff1e0ff */
        /* <DEDUP_REMOVED lines=13> */
.L_x_3574:
[----:B------:R-:W0:Y:S02]  /*3530*/  F2I.S64.TRUNC R4, R4 ;  /* 0x0000000400047311 */ /* 0x000e24000020d900 */
[----:B0-----:R-:W-:-:S05]  /*3540*/  IMAD.MOV.U32 R7, RZ, RZ, R4 ;  /* 0x000000ffff077224 */ /* 0x001fca00078e0004 */
[----:B------:R0:W-:Y:S01]  /*3550*/  STG.E.U8 desc[UR36][R2.64], R7 ;  /* 0x0000000702007986 */ /* 0x0001e2000c101124 */
[----:B------:R-:W-:Y:S05]  /*3560*/  BRA `(.L_x_3576) ;  /* 0x0000000c002c7947 */ /* 0x000fea0003800000 */
.L_x_3573:
        /* <DEDUP_REMOVED lines=9> */
.L_x_3578:
[----:B------:R-:W0:Y:S02]  /*3600*/  F2I.FTZ.TRUNC.NTZ R5, R4 ;  /* 0x0000000400057305 */ /* 0x000e24000021f100 */
[----:B0-----:R0:W-:Y:S01]  /*3610*/  STG.E desc[UR36][R2.64], R5 ;  /* 0x0000000502007986 */ /* 0x0011e2000c101924 */
[----:B------:R-:W-:Y:S05]  /*3620*/  BRA `(.L_x_3576) ;  /* 0x0000000800fc7947 */ /* 0x000fea0003800000 */
.L_x_3577:
[----:B------:R-:W0:Y:S02]  /*3630*/  F2I.FTZ.TRUNC.NTZ R5, R4 ;  /* 0x0000000400057305 */ /* 0x000e24000021f100 */
[----:B0-----:R0:W-:Y:S01]  /*3640*/  STG.E.U16 desc[UR36][R2.64], R5 ;  /* 0x0000000502007986 */ /* 0x0011e2000c101524 */
[----:B------:R-:W-:Y:S05]  /*3650*/  BRA `(.L_x_3576) ;  /* 0x0000000800f07947 */ /* 0x000fea0003800000 */
.L_x_3572:
        /* <DEDUP_REMOVED lines=8> */
.L_x_3580:
[----:B------:R-:W-:-:S05]  /*36e0*/  F2FP.F16.F32.PACK_AB R4, RZ, R4 ;  /* 0x00000004ff04723e */ /* 0x000fca00000000ff */
[----:B------:R0:W-:Y:S01]  /*36f0*/  STG.E.U16 desc[UR36][R2.64], R4 ;  /* 0x0000000402007986 */ /* 0x0001e2000c101524 */
[----:B------:R-:W-:Y:S05]  /*3700*/  BRA `(.L_x_3576) ;  /* 0x0000000800c47947 */ /* 0x000fea0003800000 */
.L_x_3579:
        /* <DEDUP_REMOVED lines=9> */
.L_x_3582:
[----:B------:R-:W-:-:S04]  /*37a0*/  F2FP.F16.F32.PACK_AB R5, RZ, R4 ;  /* 0x00000004ff05723e */ /* 0x000fc800000000ff */
[----:B------:R-:W-:-:S05]  /*37b0*/  PRMT R5, R5, 0x5410, RZ ;  /* 0x0000541005057816 */ /* 0x000fca00000000ff */
[----:B------:R2:W-:Y:S01]  /*37c0*/  STG.E desc[UR36][R2.64], R5 ;  /* 0x0000000502007986 */ /* 0x0005e2000c101924 */
[----:B------:R-:W-:Y:S05]  /*37d0*/  BRA `(.L_x_3576) ;  /* 0x0000000800907947 */ /* 0x000fea0003800000 */
.L_x_3581:
[----:B------:R-:W-:-:S06]  /*37e0*/  FMUL.FTZ R4, R4, 1 ;  /* 0x3f80000004047820 */ /* 0x000fcc0000410000 */
[----:B------:R-:W0:Y:S02]  /*37f0*/  F2F.F64.F32 R4, R4 ;  /* 0x0000000400047310 */ /* 0x000e240000201800 */
[----:B0-----:R4:W-:Y:S01]  /*3800*/  STG.E.64 desc[UR36][R2.64], R4 ;  /* 0x0000000402007986 */ /* 0x0019e2000c101b24 */
[----:B------:R-:W-:Y:S05]  /*3810*/  BRA `(.L_x_3576) ;  /* 0x0000000800807947 */ /* 0x000fea0003800000 */
.L_x_3571:
        /* <DEDUP_REMOVED lines=12> */
.L_x_3585:
[----:B------:R-:W-:Y:S01]  /*38e0*/  FMUL.FTZ R4, R4, 1 ;  /* 0x3f80000004047820 */ /* 0x000fe20000410000 */
[----:B------:R-:W-:-:S05]  /*38f0*/  CS2R R6, SRZ ;  /* 0x0000000000067805 */ /* 0x000fca000001ff00 */
[----:B------:R-:W0:Y:S02]  /*3900*/  F2F.F64.F32 R4, R4 ;  /* 0x0000000400047310 */ /* 0x000e240000201800 */
[----:B0-----:R0:W-:Y:S01]  /*3910*/  STG.E.128 desc[UR36][R2.64], R4 ;  /* 0x0000000402007986 */ /* 0x0011e2000c101d24 */
[----:B------:R-:W-:Y:S05]  /*3920*/  BRA `(.L_x_3576) ;  /* 0x00000008003c7947 */ /* 0x000fea0003800000 */
.L_x_3584:
        /* <DEDUP_REMOVED lines=18> */
.L_x_3589:
[----:B------:R-:W-:Y:S05]  /*3a50*/  BSYNC.RECONVERGENT B0 ;  /* 0x0000000000007941 */ /* 0x000fea0003800200 */
.L_x_3588:
[----:B------:R-:W-:-:S05]  /*3a60*/  LOP3.LUT R7, R0, 0x80, R7, 0xf8, !PT ;  /* 0x0000008000077812 */ /* 0x000fca00078ef807 */
[----:B------:R0:W-:Y:S01]  /*3a70*/  STG.E.U8 desc[UR36][R2.64], R7 ;  /* 0x0000000702007986 */ /* 0x0001e2000c101124 */
[----:B------:R-:W-:Y:S05]  /*3a80*/  BRA `(.L_x_3576) ;  /* 0x0000000400e47947 */ /* 0x000fea0003800000 */
.L_x_3587:
        /* <DEDUP_REMOVED lines=14> */
.L_x_3591:
[----:B------:R-:W-:Y:S05]  /*3b70*/  BSYNC.RECONVERGENT B0 ;  /* 0x0000000000007941 */ /* 0x000fea0003800200 */
.L_x_3590:
[----:B------:R-:W-:-:S05]  /*3b80*/  LOP3.LUT R5, R0, 0x80, R7, 0xf8, !PT ;  /* 0x0000008000057812 */ /* 0x000fca00078ef807 */
[----:B------:R0:W-:Y:S01]  /*3b90*/  STG.E.U8 desc[UR36][R2.64], R5 ;  /* 0x0000000502007986 */ /* 0x0001e2000c101124 */
[----:B------:R-:W-:Y:S05]  /*3ba0*/  BRA `(.L_x_3576) ;  /* 0x00000004009c7947 */ /* 0x000fea0003800000 */
.L_x_3586:
[----:B------:R-:W-:-:S05]  /*3bb0*/  F2FP.BF16.F32.PACK_AB R4, RZ, R4 ;  /* 0x00000004ff04723e */ /* 0x000fca00000010ff */
[----:B------:R0:W-:Y:S01]  /*3bc0*/  STG.E.U16 desc[UR36][R2.64], R4 ;  /* 0x0000000402007986 */ /* 0x0001e2000c101524 */
[----:B------:R-:W-:Y:S05]  /*3bd0*/  BRA `(.L_x_3576) ;  /* 0x0000000400907947 */ /* 0x000fea0003800000 */
.L_x_3583:
        /* <DEDUP_REMOVED lines=11> */
.L_x_3594:
        /* <DEDUP_REMOVED lines=12> */
.L_x_3597:
[----:B------:R-:W-:-:S04]  /*3d50*/  SHF.R.U32.HI R0, RZ, 0x14, R4 ;  /* 0x00000014ff007819 */ /* 0x000fc80000011604 */
[----:B------:R-:W-:-:S04]  /*3d60*/  LOP3.LUT R5, R0, 0x1, RZ, 0xc0, !PT ;  /* 0x0000000100057812 */ /* 0x000fc800078ec0ff */
[----:B------:R-:W-:-:S04]  /*3d70*/  IADD3 R0, PT, PT, R4, 0x487ffff, R5 ;  /* 0x0487ffff04007810 */ /* 0x000fc80007ffe005 */
[----:B------:R-:W-:-:S04]  /*3d80*/  SHF.R.U32.HI R0, RZ, 0x14, R0 ;  /* 0x00000014ff007819 */ /* 0x000fc80000011600 */
[----:B------:R-:W-:-:S07]  /*3d90*/  LOP3.LUT R5, R0, 0xff, RZ, 0xc0, !PT ;  /* 0x000000ff00057812 */ /* 0x000fce00078ec0ff */
.L_x_3598:
[----:B------:R-:W-:-:S04]  /*3da0*/  SHF.R.U32.HI R4, RZ, 0x18, R4 ;  /* 0x00000018ff047819 */ /* 0x000fc80000011604 */
[----:B------:R-:W-:-:S04]  /*3db0*/  LOP3.LUT R5, R5, 0x80, R4, 0xf8, !PT ;  /* 0x0000008005057812 */ /* 0x000fc800078ef804 */
[----:B------:R-:W-:-:S07]  /*3dc0*/  PRMT R0, R5, 0x7610, R0 ;  /* 0x0000761005007816 */ /* 0x000fce0000000000 */
.L_x_3596:
[----:B------:R-:W-:Y:S05]  /*3dd0*/  BSYNC.RECONVERGENT B0 ;  /* 0x0000000000007941 */ /* 0x000fea0003800200 */
.L_x_3595:
[----:B------:R0:W-:Y:S01]  /*3de0*/  STG.E.U8 desc[UR36][R2.64], R0 ;  /* 0x0000000002007986 */ /* 0x0001e2000c101124 */
[----:B------:R-:W-:Y:S05]  /*3df0*/  BRA `(.L_x_3576) ;  /* 0x0000000400087947 */ /* 0x000fea0003800000 */
.L_x_3593:
        /* <DEDUP_REMOVED lines=12> */
.L_x_3601:
[----:B------:R-:W-:-:S04]  /*3ec0*/  SHF.R.U32.HI R0, RZ, 0x15, R4 ;  /* 0x00000015ff007819 */ /* 0x000fc80000011604 */
[----:B------:R-:W-:-:S04]  /*3ed0*/  LOP3.LUT R5, R0, 0x1, RZ, 0xc0, !PT ;  /* 0x0000000100057812 */ /* 0x000fc800078ec0ff */
[----:B------:R-:W-:-:S04]  /*3ee0*/  IADD3 R0, PT, PT, R4, 0x88fffff, R5 ;  /* 0x088fffff04007810 */ /* 0x000fc80007ffe005 */
[----:B------:R-:W-:-:S04]  /*3ef0*/  SHF.R.U32.HI R0, RZ, 0x15, R0 ;  /* 0x00000015ff007819 */ /* 0x000fc80000011600 */
[----:B------:R-:W-:-:S07]  /*3f00*/  LOP3.LUT R5, R0, 0xff, RZ, 0xc0, !PT ;  /* 0x000000ff00057812 */ /* 0x000fce00078ec0ff */
.L_x_3602:
[----:B------:R-:W-:-:S04]  /*3f10*/  SHF.R.U32.HI R4, RZ, 0x18, R4 ;  /* 0x00000018ff047819 */ /* 0x000fc80000011604 */
[----:B------:R-:W-:-:S04]  /*3f20*/  LOP3.LUT R5, R5, 0x80, R4, 0xf8, !PT ;  /* 0x0000008005057812 */ /* 0x000fc800078ef804 */
[----:B------:R-:W-:-:S07]  /*3f30*/  PRMT R0, R5, 0x7610, R0 ;  /* 0x0000761005007816 */ /* 0x000fce0000000000 */
.L_x_3600:
[----:B------:R-:W-:Y:S05]  /*3f40*/  BSYNC.RECONVERGENT B0 ;  /* 0x0000000000007941 */ /* 0x000fea0003800200 */
.L_x_3599:
[----:B------:R0:W-:Y:S01]  /*3f50*/  STG.E.U8 desc[UR36][R2.64], R0 ;  /* 0x0000000002007986 */ /* 0x0001e2000c101124 */
[----:B------:R-:W-:Y:S05]  /*3f60*/  BRA `(.L_x_3576) ;  /* 0x0000000000ac7947 */ /* 0x000fea0003800000 */
.L_x_3592:
[----:B------:R-:W-:-:S09]  /*3f70*/  UISETP.NE.AND UP0, UPT, UR4, 0x1c, UPT ;  /* 0x0000001c0400788c */ /* 0x000fd2000bf05270 */
[----:B------:R-:W-:Y:S05]  /*3f80*/  BRA.U !UP0, `(.L_x_3603) ;  /* 0x00000001089c7547 */ /* 0x000fea000b800000 */
[----:B------:R-:W-:-:S09]  /*3f90*/  UISETP.NE.AND UP0, UPT, UR4, 0x1d, UPT ;  /* 0x0000001d0400788c */ /* 0x000fd2000bf05270 */
[----:B------:R-:W-:Y:S05]  /*3fa0*/  BRA.U !UP0, `(.L_x_3604) ;  /* 0x0000000108887547 */ /* 0x000fea000b800000 */
[----:B------:R-:W-:-:S09]  /*3fb0*/  UISETP.NE.AND UP0, UPT, UR4, 0x2c, UPT ;  /* 0x0000002c0400788c */ /* 0x000fd2000bf05270 */
[----:B------:R-:W-:Y:S05]  /*3fc0*/  BRA.U !UP0, `(.L_x_3605) ;  /* 0x0000000108447547 */ /* 0x000fea000b800000 */
.L_x_3575:
        /* <DEDUP_REMOVED lines=16> */
.L_x_3606:
[----:B------:R-:W-:Y:S05]  /*40d0*/  BRA `(.L_x_3576) ;  /* 0x0000000000507947 */ /* 0x000fea0003800000 */
.L_x_3605:
        /* <DEDUP_REMOVED lines=15> */
.L_x_3604:
[----:B------:R-:W0:Y:S02]  /*41d0*/  F2I.U64.TRUNC R4, R4 ;  /* 0x0000000400047311 */ /* 0x000e24000020d800 */
[----:B0-----:R0:W-:Y:S01]  /*41e0*/  STG.E.64 desc[UR36][R2.64], R4 ;  /* 0x0000000402007986 */ /* 0x0011e2000c101b24 */
[----:B------:R-:W-:Y:S05]  /*41f0*/  BRA `(.L_x_3576) ;  /* 0x0000000000087947 */ /* 0x000fea0003800000 */
.L_x_3603:
[----:B------:R-:W0:Y:S02]  /*4200*/  F2I.FTZ.U32.TRUNC.NTZ R5, R4 ;  /* 0x0000000400057305 */ /* 0x000e24000021f000 */
[----:B0-----:R0:W-:Y:S02]  /*4210*/  STG.E desc[UR36][R2.64], R5 ;  /* 0x0000000502007986 */ /* 0x0011e4000c101924 */
.L_x_3576:
[----:B------:R-:W-:-:S07]  /*4220*/  VIADD R17, R17, 0x80 ;  /* 0x0000008011117836 */ /* 0x000fce0000000000 */
.L_x_3511:
[----:B------:R-:W-:Y:S05]  /*4230*/  BSYNC.RECONVERGENT B7 ;  /* 0x0000000000077941 */ /* 0x000fea0003800200 */
.L_x_3510:
[----:B------:R-:W5:Y:S01]  /*4240*/  LDCU UR4, c[0x0][0x380] ;  /* 0x00007000ff0477ac */ /* 0x000f620008000800 */
[----:B------:R-:W-:Y:S01]  /*4250*/  BSSY.RECONVERGENT B7, `(.L_x_3607) ;  /* 0x0000414000077945 */ /* 0x000fe20003800200 */
[----:B-----5:R-:W-:-:S13]  /*4260*/  ISETP.GE.AND P0, PT, R17, UR4, PT ;  /* 0x0000000411007c0c */ /* 0x020fda000bf06270 */
[----:B------:R-:W-:Y:S05]  /*4270*/  @P0 BRA `(.L_x_3608) ;  /* 0x0000004000440947 */ /* 0x000fea0003800000 */
[----:B------:R-:W5:Y:S01]  /*4280*/  LDCU UR4, c[0x0][0x388] ;  /* 0x00007100ff0477ac */ /* 0x000f620008000800 */
[----:B------:R-:W-:Y:S02]  /*4290*/  HFMA2 R18, -RZ, RZ, 0, 0 ;  /* 0x00000000ff127431 */ /* 0x000fe400000001ff */
[----:B0-----:R-:W-:Y:S02]  /*42a0*/  IMAD.MOV.U32 R0, RZ, RZ, RZ ;  /* 0x000000ffff007224 */ /* 0x001fe400078e00ff */
[----:B------:R-:W-:Y:S01]  /*42b0*/  IMAD.MOV.U32 R16, RZ, RZ, RZ ;  /* 0x000000ffff107224 */ /* 0x000fe200078e00ff */
[----:B-----5:R-:W-:-:S09]  /*42c0*/  UISETP.NE.AND UP0, UPT, UR4, URZ, UPT ;  /* 0x000000ff0400728c */ /* 0x020fd2000bf05270 */
[----:B------:R-:W-:Y:S05]  /*42d0*/  BRA.U !UP0, `(.L_x_3609) ;  /* 0x0000001508707547 */ /* 0x000fea000b800000 */
[----:B------:R-:W1:Y:S01]  /*42e0*/  LDCU.64 UR4, c[0x0][0x390] ;  /* 0x00007200ff0477ac */ /* 0x000e620008000a00 */
[----:B------:R-:W-:Y:S01]  /*42f0*/  MOV R16, RZ ;  /* 0x000000ff00107202 */ /* 0x000fe20000000f00 */
[----:B------:R-:W0:Y:S01]  /*4300*/  LDCU UR6, c[0x0][0x38c] ;  /* 0x00007180ff0677ac */ /* 0x000e220008000800 */
[----:B------:R-:W5:Y:S01]  /*4310*/  LDCU.64 UR8, c[0x0][0x4b8] ;  /* 0x00009700ff0877ac */ /* 0x000f620008000a00 */
[----:B------:R-:W-:Y:S02]  /*4320*/  UISETP.NE.AND UP0, UPT, UR41, URZ, UPT ;  /* 0x000000ff2900728c */ /* 0x000fe4000bf05270 */
        /* <DEDUP_REMOVED lines=343> */
.L_x_3609:
[----:B------:R-:W1:Y:S01]  /*58a0*/  LDCU.64 UR6, c[0x0][0x5f0] ;  /* 0x0000be00ff0677ac */ /* 0x000e620008000a00 */
[----:B------:R-:W-:Y:S01]  /*58b0*/  BSSY.RECONVERGENT B6, `(.L_x_3610) ;  /* 0x00000e5000067945 */ /* 0x000fe20003800200 */
        /* <DEDUP_REMOVED lines=16> */
.L_x_3614:
[----:B------:R-:W2:Y:S02]  /*59c0*/  LDG.E.U8 R2, desc[UR36][R2.64] ;  /* 0x0000002402027981 */ /* 0x000ea4000c1e1100 */
[----:B--2---:R-:W-:Y:S01]  /*59d0*/  I2FP.F32.U32 R19, R2 ;  /* 0x0000000200137245 */ /* 0x004fe20000201000 */
[----:B------:R-:W-:Y:S06]  /*59e0*/  BRA `(.L_x_3616) ;  /* 0x0000000c00447947 */ /* 0x000fec0003800000 */
.L_x_3613:
        /* <DEDUP_REMOVED lines=9> */
.L_x_3618:
[----:B------:R-:W2:Y:S02]  /*5a80*/  LDG.E R2, desc[UR36][R2.64] ;  /* 0x0000002402027981 */ /* 0x000ea4000c1e1900 */
[----:B--2---:R-:W-:Y:S01]  /*5a90*/  I2FP.F32.S32 R19, R2 ;  /* 0x0000000200137245 */ /* 0x004fe20000201400 */
[----:B------:R-:W-:Y:S06]  /*5aa0*/  BRA `(.L_x_3616) ;  /* 0x0000000c00147947 */ /* 0x000fec0003800000 */
.L_x_3617:
[----:B------:R-:W2:Y:S02]  /*5ab0*/  LDG.E.U16 R2, desc[UR36][R2.64] ;  /* 0x0000002402027981 */ /* 0x000ea4000c1e1500 */
[----:B--2---:R0:W1:Y:S01]  /*5ac0*/  I2F.S16 R19, R2 ;  /* 0x0000000200137306 */ /* 0x0040620000101400 */
[----:B------:R-:W-:Y:S05]  /*5ad0*/  BRA `(.L_x_3616) ;  /* 0x0000000c00087947 */ /* 0x000fea0003800000 */
.L_x_3612:
        /* <DEDUP_REMOVED lines=8> */
.L_x_3620:
[----:B------:R-:W2:Y:S02]  /*5b60*/  LDG.E.U16 R2, desc[UR36][R2.64] ;  /* 0x0000002402027981 */ /* 0x000ea4000c1e1500 */
[----:B--2---:R-:W-:Y:S01]  /*5b70*/  HADD2.F32 R19, -RZ, R2.H0_H0 ;  /* 0x20000002ff137230 */ /* 0x004fe20000004100 */
[----:B------:R-:W-:Y:S06]  /*5b80*/  BRA `(.L_x_3616) ;  /* 0x0000000800dc7947 */ /* 0x000fec0003800000 */
.L_x_3619:
        /* <DEDUP_REMOVED lines=8> */
.L_x_3622:
[----:B------:R-:W2:Y:S02]  /*5c10*/  LDG.E.U16 R2, desc[UR36][R2.64] ;  /* 0x0000002402027981 */ /* 0x000ea4000c1e1500 */
[----:B--2---:R-:W-:Y:S01]  /*5c20*/  HADD2.F32 R19, -RZ, R2.H0_H0 ;  /* 0x20000002ff137230 */ /* 0x004fe20000004100 */
[----:B------:R-:W-:Y:S06]  /*5c30*/  BRA `(.L_x_3616) ;  /* 0x0000000800b07947 */ /* 0x000fec0003800000 */
.L_x_3621:
        /* <DEDUP_REMOVED lines=11> */
.L_x_3611:
        /* <DEDUP_REMOVED lines=12> */
.L_x_3625:
        /* <DEDUP_REMOVED lines=11> */
.L_x_3624:
        /* <DEDUP_REMOVED lines=14> */
[----:B------:R-:W-:Y:S01]  /*5f40*/  IADD3 R5, PT, PT, R4, -0x4, RZ ;  /* 0xfffffffc04057810 */ /* 0x000fe20007ffe0ff */
[----:B------:R-:W-:-:S03]  /*5f50*/  VIADD R4, R0, 0x1000000 ;  /* 0x0100000000047836 */ /* 0x000fc60000000000 */
[----:B------:R-:W-:Y:S01]  /*5f60*/  SHF.L.U32 R6, R0, R5, RZ ;  /* 0x0000000500067219 */ /* 0x000fe200000006ff */
[----:B------:R-:W-:Y:S01]  /*5f70*/  IMAD.SHL.U32 R5, R5, 0x800000, RZ ;  /* 0x0080000005057824 */ /* 0x000fe200078e00ff */
[----:B------:R-:W-:-:S04]  /*5f80*/  SHF.R.S32.HI R4, RZ, 0x8, R4 ;  /* 0x00000008ff047819 */ /* 0x000fc80000011404 */
[----:B------:R-:W-:-:S04]  /*5f90*/  LEA.HI R5, R6, -R5, RZ, 0x1c ;  /* 0x8000000506057211 */ /* 0x000fc800078fe0ff */
[----:B------:R-:W-:-:S04]  /*5fa0*/  IADD3 R5, PT, PT, R5, 0x3c000000, RZ ;  /* 0x3c00000005057810 */ /* 0x000fc80007ffe0ff */
[----:B------:R-:W-:-:S04]  /*5fb0*/  LOP3.LUT R4, R5, 0x7f800000, R4, 0xf8, !PT ;  /* 0x7f80000005047812 */ /* 0x000fc800078ef804 */
[----:B------:R-:W-:-:S04]  /*5fc0*/  SEL R4, R4, RZ, P0 ;  /* 0x000000ff04047207 */ /* 0x000fc80000000000 */
[----:B------:R-:W-:Y:S01]  /*5fd0*/  LOP3.LUT R19, R4, 0x80000000, R19, 0xf8, !PT ;  /* 0x8000000004137812 */ /* 0x000fe200078ef813 */
[----:B------:R-:W-:Y:S06]  /*5fe0*/  BRA `(.L_x_3616) ;  /* 0x0000000400c47947 */ /* 0x000fec0003800000 */
.L_x_3627:
        /* <DEDUP_REMOVED lines=12> */
.L_x_3626:
[----:B------:R-:W2:Y:S02]  /*60b0*/  LDG.E.U16 R2, desc[UR36][R2.64] ;  /* 0x0000002402027981 */ /* 0x000ea4000c1e1500 */
[----:B--2---:R-:W-:Y:S01]  /*60c0*/  SHF.L.U32 R19, R2, 0x10, RZ ;  /* 0x0000001002137819 */ /* 0x004fe200000006ff */
[----:B------:R-:W-:Y:S06]  /*60d0*/  BRA `(.L_x_3616) ;  /* 0x0000000400887947 */ /* 0x000fec0003800000 */
.L_x_3623:
        /* <DEDUP_REMOVED lines=11> */
.L_x_3630:
        /* <DEDUP_REMOVED lines=20> */
.L_x_3632:
[----:B------:R-:W-:Y:S05]  /*62d0*/  BSYNC.RECONVERGENT B0 ;  /* 0x0000000000007941 */ /* 0x000fea0003800200 */
.L_x_3631:
[----:B------:R-:W-:Y:S01]  /*62e0*/  IMAD.SHL.U32 R0, R0, 0x100000, RZ ;  /* 0x0010000000007824 */ /* 0x000fe200078e00ff */
[----:B------:R-:W-:-:S04]  /*62f0*/  LEA R2, R2, 0x3b800000, 0x17 ;  /* 0x3b80000002027811 */ /* 0x000fc800078eb8ff */
[----:B------:R-:W-:Y:S01]  /*6300*/  LOP3.LUT R19, R2, R0, R19, 0xfe, !PT ;  /* 0x0000000002137212 */ /* 0x000fe200078efe13 */
[----:B------:R-:W-:Y:S06]  /*6310*/  BRA `(.L_x_3616) ;  /* 0x0000000000f87947 */ /* 0x000fec0003800000 */
.L_x_3629:
        /* <DEDUP_REMOVED lines=20> */
.L_x_3634:
[----:B------:R-:W-:Y:S05]  /*6460*/  BSYNC.RECONVERGENT B0 ;  /* 0x0000000000007941 */ /* 0x000fea0003800200 */
.L_x_3633:
[----:B------:R-:W-:Y:S01]  /*6470*/  IMAD.SHL.U32 R0, R0, 0x200000, RZ ;  /* 0x0020000000007824 */ /* 0x000fe200078e00ff */
[----:B------:R-:W-:-:S04]  /*6480*/  LEA R2, R2, 0x37800000, 0x17 ;  /* 0x3780000002027811 */ /* 0x000fc800078eb8ff */
[----:B------:R-:W-:Y:S01]  /*6490*/  LOP3.LUT R19, R2, R0, R19, 0xfe, !PT ;  /* 0x0000000002137212 */ /* 0x000fe200078efe13 */
[----:B------:R-:W-:Y:S06]  /*64a0*/  BRA `(.L_x_3616) ;  /* 0x0000000000947947 */ /* 0x000fec0003800000 */
.L_x_3628:
        /* <DEDUP_REMOVED lines=14> */
.L_x_3615:
        /* <DEDUP_REMOVED lines=16> */
.L_x_3637:
[----:B------:R-:W-:Y:S01]  /*6690*/  IMAD.MOV.U32 R19, RZ, RZ, RZ ;  /* 0x000000ffff137224 */ /* 0x000fe200078e00ff */
[----:B------:R-:W-:Y:S06]  /*66a0*/  BRA `(.L_x_3616) ;  /* 0x0000000000147947 */ /* 0x000fec0003800000 */
.L_x_3636:
[----:B------:R-:W2:Y:S02]  /*66b0*/  LDG.E.64 R2, desc[UR36][R2.64] ;  /* 0x0000002402027981 */ /* 0x000ea4000c1e1b00 */
[----:B--2---:R0:W1:Y:S02]  /*66c0*/  I2F.U64 R19, R2 ;  /* 0x0000000200137312 */ /* 0x0040640000301000 */
[----:B01----:R-:W-:Y:S05]  /*66d0*/  BRA `(.L_x_3616) ;  /* 0x0000000000087947 */ /* 0x003fea0003800000 */
.L_x_3635:
[----:B------:R-:W2:Y:S02]  /*66e0*/  LDG.E R2, desc[UR36][R2.64] ;  /* 0x0000002402027981 */ /* 0x000ea4000c1e1900 */
[----:B--2---:R-:W-:-:S07]  /*66f0*/  I2FP.F32.U32 R19, R2 ;  /* 0x0000000200137245 */ /* 0x004fce0000201000 */
.L_x_3616:
[----:B------:R-:W-:Y:S05]  /*6700*/  BSYNC.RECONVERGENT B6 ;  /* 0x0000000000067941 */ /* 0x000fea0003800200 */
.L_x_3610:
[----:B------:R-:W0:Y:S01]  /*6710*/  LDCU.64 UR6, c[0x0][0x5f8] ;  /* 0x0000bf00ff0677ac */ /* 0x000e220008000a00 */
[----:B------:R-:W-:Y:S01]  /*6720*/  BSSY.RECONVERGENT B6, `(.L_x_3638) ;  /* 0x00000e5000067945 */ /* 0x000fe20003800200 */
[----:B------:R-:W-:-:S04]  /*6730*/  UPRMT UR4, UR42, 0x9910, URZ ;  /* 0x000099102a047896 */ /* 0x000fc800080000ff */
[----:B------:R-:W-:Y:S01]  /*6740*/  UISETP.GT.AND UP0, UPT, UR4, 0x9, UPT ;  /* 0x000000090400788c */ /* 0x000fe2000bf04270 */
[----:B0-2-4-:R-:W-:-:S04]  /*6750*/  IADD3 R2, P0, PT, R18, UR6, RZ ;  /* 0x0000000612027c10 */ /* 0x015fc8000ff1e0ff */
        /* <DEDUP_REMOVED lines=13> */
.L_x_3642:
[----:B------:R-:W2:Y:S02]  /*6830*/  LDG.E.U8 R2, desc[UR36][R2.64] ;  /* 0x0000002402027981 */ /* 0x000ea4000c1e1100 */
[----:B--2---:R-:W-:Y:S01]  /*6840*/  I2FP.F32.U32 R4, R2 ;  /* 0x0000000200047245 */ /* 0x004fe20000201000 */
[----:B------:R-:W-:Y:S06]  /*6850*/  BRA `(.L_x_3644) ;  /* 0x0000000c00447947 */ /* 0x000fec0003800000 */
.L_x_3641:
        /* <DEDUP_REMOVED lines=9> */
.L_x_3646:
[----:B------:R-:W2:Y:S02]  /*68f0*/  LDG.E R2, desc[UR36][R2.64] ;  /* 0x0000002402027981 */ /* 0x000ea4000c1e1900 */
[----:B--2---:R-:W-:Y:S01]  /*6900*/  I2FP.F32.S32 R4, R2 ;  /* 0x0000000200047245 */ /* 0x004fe20000201400 */
[----:B------:R-:W-:Y:S06]  /*6910*/  BRA `(.L_x_3644) ;  /* 0x0000000c00147947 */ /* 0x000fec0003800000 */
.L_x_3645:
[----:B------:R-:W2:Y:S02]  /*6920*/  LDG.E.U16 R2, desc[UR36][R2.64] ;  /* 0x0000002402027981 */ /* 0x000ea4000c1e1500 */
[----:B--2---:R0:W2:Y:S01]  /*6930*/  I2F.S16 R4, R2 ;  /* 0x0000000200047306 */ /* 0x0040a20000101400 */
[----:B------:R-:W-:Y:S05]  /*6940*/  BRA `(.L_x_3644) ;  /* 0x0000000c00087947 */ /* 0x000fea0003800000 */
.L_x_3640:
        /* <DEDUP_REMOVED lines=8> */
.L_x_3648:
[----:B------:R-:W2:Y:S02]  /*69d0*/  LDG.E.U16 R2, desc[UR36][R2.64] ;  /* 0x0000002402027981 */ /* 0x000ea4000c1e1500 */
[----:B--2---:R-:W-:Y:S01]  /*69e0*/  HADD2.F32 R4, -RZ, R2.H0_H0 ;  /* 0x20000002ff047230 */ /* 0x004fe20000004100 */
[----:B------:R-:W-:Y:S06]  /*69f0*/  BRA `(.L_x_3644) ;  /* 0x0000000800dc7947 */ /* 0x000fec0003800000 */
.L_x_3647:
        /* <DEDUP_REMOVED lines=8> */
.L_x_3650:
[----:B------:R-:W2:Y:S02]  /*6a80*/  LDG.E.U16 R2, desc[UR36][R2.64] ;  /* 0x0000002402027981 */ /* 0x000ea4000c1e1500 */
[----:B--2---:R-:W-:Y:S01]  /*6a90*/  HADD2.F32 R4, -RZ, R2.H0_H0 ;  /* 0x20000002ff047230 */ /* 0x004fe20000004100 */
[----:B------:R-:W-:Y:S06]  /*6aa0*/  BRA `(.L_x_3644) ;  /* 0x0000000800b07947 */ /* 0x000fec0003800000 */
.L_x_3649:
        /* <DEDUP_REMOVED lines=11> */
.L_x_3639:
        /* <DEDUP_REMOVED lines=12> */
.L_x_3653:
        /* <DEDUP_REMOVED lines=11> */
.L_x_3652:
        /* <DEDUP_REMOVED lines=25> */
.L_x_3655:
        /* <DEDUP_REMOVED lines=12> */
.L_x_3654:
[----:B------:R-:W2:Y:S02]  /*6f20*/  LDG.E.U16 R2, desc[UR36][R2.64] ;  /* 0x0000002402027981 */ /* 0x000ea4000c1e1500 */
[----:B--2---:R-:W-:Y:S01]  /*6f30*/  IMAD.U32 R4, R2, 0x10000, RZ ;  /* 0x0001000002047824 */ /* 0x004fe200078e00ff */
[----:B------:R-:W-:Y:S06]  /*6f40*/  BRA `(.L_x_3644) ;  /* 0x0000000400887947 */ /* 0x000fec0003800000 */
.L_x_3651:
        /* <DEDUP_REMOVED lines=11> */
.L_x_3658:
        /* <DEDUP_REMOVED lines=20> */
.L_x_3660:
[----:B------:R-:W-:Y:S05]  /*7140*/  BSYNC.RECONVERGENT B0 ;  /* 0x0000000000007941 */ /* 0x000fea0003800200 */
.L_x_3659:
[----:B------:R-:W-:Y:S02]  /*7150*/  SHF.L.U32 R0, R0, 0x14, RZ ;  /* 0x0000001400007819 */ /* 0x000fe400000006ff */
[----:B------:R-:W-:-:S04]  /*7160*/  LEA R2, R2, 0x3b800000, 0x17 ;  /* 0x3b80000002027811 */ /* 0x000fc800078eb8ff */
[----:B------:R-:W-:Y:S01]  /*7170*/  LOP3.LUT R4, R2, R0, R7, 0xfe, !PT ;  /* 0x0000000002047212 */ /* 0x000fe200078efe07 */
[----:B------:R-:W-:Y:S06]  /*7180*/  BRA `(.L_x_3644) ;  /* 0x0000000000f87947 */ /* 0x000fec0003800000 */
.L_x_3657:
        /* <DEDUP_REMOVED lines=20> */
.L_x_3662:
[----:B------:R-:W-:Y:S05]  /*72d0*/  BSYNC.RECONVERGENT B0 ;  /* 0x0000000000007941 */ /* 0x000fea0003800200 */
.L_x_3661:
[----:B------:R-:W-:Y:S01]  /*72e0*/  IMAD.SHL.U32 R0, R0, 0x200000, RZ ;  /* 0x0020000000007824 */ /* 0x000fe200078e00ff */
[----:B------:R-:W-:-:S04]  /*72f0*/  LEA R2, R2, 0x37800000, 0x17 ;  /* 0x3780000002027811 */ /* 0x000fc800078eb8ff */
[----:B------:R-:W-:Y:S01]  /*7300*/  LOP3.LUT R4, R2, R0, R7, 0xfe, !PT ;  /* 0x0000000002047212 */ /* 0x000fe200078efe07 */
[----:B------:R-:W-:Y:S06]  /*7310*/  BRA `(.L_x_3644) ;  /* 0x0000000000947947 */ /* 0x000fec0003800000 */
.L_x_3656:
        /* <DEDUP_REMOVED lines=14> */
.L_x_3643:
[----:B------:R-:W-:Y:S01]  /*7400*/  MOV R2, 0x0 ;  /* 0x0000000000027802 */ /* 0x000fe20000000f00 */
[----:B------:R-:W0:Y:S01]  /*7410*/  LDCU.64 UR4, c[0x4][0x188] ;  /* 0x01003100ff0477ac */ /* 0x000e220008000a00 */
[----:B------:R-:W-:Y:S02]  /*7420*/  HFMA2 R8, -RZ, RZ, 0, 4.64916229248046875e-06 ;  /* 0x0000004eff087431 */ /* 0x000fe400000001ff */
[----:B------:R-:W-:Y:S01]  /*7430*/  IMAD.MOV.U32 R12, RZ, RZ, 0x1 ;  /* 0x00000001ff0c7424 */ /* 0x000fe200078e00ff */
[----:B------:R-:W2:Y:S01]  /*7440*/  LDCU.64 UR6, c[0x4][0x190] ;  /* 0x01003200ff0677ac */ /* 0x000ea20008000a00 */
[----:B------:R-:W4:Y:S01]  /*7450*/  LDC.64 R2, c[0x4][R2] ;  /* 0x0100000002027b82 */ /* 0x000f220000000a00 */
[----:B------:R-:W-:Y:S01]  /*7460*/  IMAD.MOV.U32 R13, RZ, RZ, RZ ;  /* 0x000000ffff0d7224 */ /* 0x000fe200078e00ff */
[----:B------:R-:W1:Y:S01]  /*7470*/  LDCU.64 UR8, c[0x4][0x78] ;  /* 0x01000f00ff0877ac */ /* 0x000e620008000a00 */
[----:B0-----:R-:W-:Y:S01]  /*7480*/  MOV R4, UR4 ;  /* 0x0000000400047c02 */ /* 0x001fe20008000f00 */
[----:B------:R-:W-:-:S02]  /*7490*/  IMAD.U32 R5, RZ, RZ, UR5 ;  /* 0x00000005ff057e24 */ /* 0x000fc4000f8e00ff */
[----:B--2---:R-:W-:Y:S01]  /*74a0*/  IMAD.U32 R6, RZ, RZ, UR6 ;  /* 0x00000006ff067e24 */ /* 0x004fe2000f8e00ff */
[----:B------:R-:W-:Y:S01]  /*74b0*/  MOV R7, UR7 ;  /* 0x0000000700077c02 */ /* 0x000fe20008000f00 */
[----:B-1----:R-:W-:Y:S02]  /*74c0*/  IMAD.U32 R10, RZ, RZ, UR8 ;  /* 0x00000008ff0a7e24 */ /* 0x002fe4000f8e00ff */
[----:B------:R-:W-:-:S07]  /*74d0*/  IMAD.U32 R11, RZ, RZ, UR9 ;  /* 0x00000009ff0b7e24 */ /* 0x000fce000f8e00ff */
[----:B------:R-:W-:-:S07]  /*74e0*/  LEPC R20, `(.L_x_3665) ;  /* 0x000000001014794e */ /* 0x000fce0000000000 */
[----:B---345:R-:W-:Y:S05]  /*74f0*/  CALL.ABS.NOINC R2 ;  /* 0x0000000002007343 */ /* 0x038fea0003c00000 */
.L_x_3665:
[----:B------:R-:W-:Y:S01]  /*7500*/  MOV R4, RZ ;  /* 0x000000ff00047202 */ /* 0x000fe20000000f00 */
[----:B------:R-:W-:Y:S06]  /*7510*/  BRA `(.L_x_3644) ;  /* 0x0000000000147947 */ /* 0x000fec0003800000 */
.L_x_3664:
[----:B------:R-:W2:Y:S02]  /*7520*/  LDG.E.64 R2, desc[UR36][R2.64] ;  /* 0x0000002402027981 */ /* 0x000ea4000c1e1b00 */
[----:B--2---:R0:W2:Y:S02]  /*7530*/  I2F.U64 R4, R2 ;  /* 0x0000000200047312 */ /* 0x0040a40000301000 */
[----:B0-2---:R-:W-:Y:S05]  /*7540*/  BRA `(.L_x_3644) ;  /* 0x0000000000087947 */ /* 0x005fea0003800000 */
.L_x_3663:
[----:B------:R-:W2:Y:S02]  /*7550*/  LDG.E R2, desc[UR36][R2.64] ;  /* 0x0000002402027981 */ /* 0x000ea4000c1e1900 */
[----:B--2---:R-:W-:-:S07]  /*7560*/  I2FP.F32.U32 R4, R2 ;  /* 0x0000000200047245 */ /* 0x004fce0000201000 */
.L_x_3644:
[----:B------:R-:W-:Y:S05]  /*7570*/  BSYNC.RECONVERGENT B6 ;  /* 0x0000000000067941 */ /* 0x000fea0003800200 */
.L_x_3638:
[----:B------:R-:W4:Y:S01]  /*7580*/  LDCU.64 UR6, c[0x0][0x5e8] ;  /* 0x0000bd00ff0677ac */ /* 0x000f220008000a00 */
[----:B0123-5:R-:W-:Y:S01]  /*7590*/  FMNMX.FTZ R4, R4, R19, PT ;  /* 0x0000001304047209 */ /* 0x02ffe20003810000 */
[----:B------:R-:W-:-:S04]  /*75a0*/  UPRMT UR4, UR43, 0x9910, URZ ;  /* 0x000099102b047896 */ /* 0x000fc800080000ff */
[----:B------:R-:W-:Y:S01]  /*75b0*/  UISETP.GT.AND UP0, UPT, UR4, 0x9, UPT ;  /* 0x000000090400788c */ /* 0x000fe2000bf04270 */
[----:B----4-:R-:W-:-:S05]  /*75c0*/  IADD3 R2, P0, PT, R16, UR6, RZ ;  /* 0x0000000610027c10 */ /* 0x010fca000ff1e0ff */
        /* <DEDUP_REMOVED lines=13> */
.L_x_3669:
[----:B------:R-:W0:Y:S02]  /*76a0*/  F2I.S64.TRUNC R4, R4 ;  /* 0x0000000400047311 */ /* 0x000e24000020d900 */
[----:B0-----:R-:W-:-:S05]  /*76b0*/  IMAD.MOV.U32 R7, RZ, RZ, R4 ;  /* 0x000000ffff077224 */ /* 0x001fca00078e0004 */
[----:B------:R0:W-:Y:S01]  /*76c0*/  STG.E.U8 desc[UR36][R2.64], R7 ;  /* 0x0000000702007986 */ /* 0x0001e2000c101124 */
[----:B------:R-:W-:Y:S05]  /*76d0*/  BRA `(.L_x_3671) ;  /* 0x0000000c00287947 */ /* 0x000fea0003800000 */
.L_x_3668:
        /* <DEDUP_REMOVED lines=9> */
.L_x_3673:
[----:B------:R-:W0:Y:S02]  /*7770*/  F2I.FTZ.TRUNC.NTZ R5, R4 ;  /* 0x0000000400057305 */ /* 0x000e24000021f100 */
[----:B0-----:R0:W-:Y:S01]  /*7780*/  STG.E desc[UR36][R2.64], R5 ;  /* 0x0000000502007986 */ /* 0x0011e2000c101924 */
[----:B------:R-:W-:Y:S05]  /*7790*/  BRA `(.L_x_3671) ;  /* 0x0000000800f87947 */ /* 0x000fea0003800000 */
.L_x_3672:
[----:B------:R-:W0:Y:S02]  /*77a0*/  F2I.FTZ.TRUNC.NTZ R5, R4 ;  /* 0x0000000400057305 */ /* 0x000e24000021f100 */
[----:B0-----:R0:W-:Y:S01]  /*77b0*/  STG.E.U16 desc[UR36][R2.64], R5 ;  /* 0x0000000502007986 */ /* 0x0011e2000c101524 */
[----:B------:R-:W-:Y:S05]  /*77c0*/  BRA `(.L_x_3671) ;  /* 0x0000000800ec7947 */ /* 0x000fea0003800000 */
.L_x_3667:
        /* <DEDUP_REMOVED lines=8> */
.L_x_3675:
[----:B------:R-:W-:-:S05]  /*7850*/  F2FP.F16.F32.PACK_AB R4, RZ, R4 ;  /* 0x00000004ff04723e */ /* 0x000fca00000000ff */
[----:B------:R0:W-:Y:S01]  /*7860*/  STG.E.U16 desc[UR36][R2.64], R4 ;  /* 0x0000000402007986 */ /* 0x0001e2000c101524 */
[----:B------:R-:W-:Y:S05]  /*7870*/  BRA `(.L_x_3671) ;  /* 0x0000000800c07947 */ /* 0x000fea0003800000 */
.L_x_3674:
        /* <DEDUP_REMOVED lines=9> */
.L_x_3677:
[----:B------:R-:W-:-:S04]  /*7910*/  F2FP.F16.F32.PACK_AB R5, RZ, R4 ;  /* 0x00000004ff05723e */ /* 0x000fc800000000ff */
[----:B------:R-:W-:-:S05]  /*7920*/  PRMT R5, R5, 0x5410, RZ ;  /* 0x0000541005057816 */ /* 0x000fca00000000ff */
[----:B------:R0:W-:Y:S01]  /*7930*/  STG.E desc[UR36][R2.64], R5 ;  /* 0x0000000502007986 */ /* 0x0001e2000c101924 */
[----:B------:R-:W-:Y:S05]  /*7940*/  BRA `(.L_x_3671) ;  /* 0x00000008008c7947 */ /* 0x000fea0003800000 */
.L_x_3676:
[----:B------:R-:W-:-:S06]  /*7950*/  FMUL.FTZ R4, R4, 1 ;  /* 0x3f80000004047820 */ /* 0x000fcc0000410000 */
[----:B------:R-:W0:Y:S02]  /*7960*/  F2F.F64.F32 R4, R4 ;  /* 0x0000000400047310 */ /* 0x000e240000201800 */
[----:B0-----:R0:W-:Y:S01]  /*7970*/  STG.E.64 desc[UR36][R2.64], R4 ;  /* 0x0000000402007986 */ /* 0x0011e2000c101b24 */
[----:B------:R-:W-:Y:S05]  /*7980*/  BRA `(.L_x_3671) ;  /* 0x00000008007c7947 */ /* 0x000fea0003800000 */
.L_x_3666:
        /* <DEDUP_REMOVED lines=13> */
.L_x_3681:
        /* <DEDUP_REMOVED lines=16> */
.L_x_3684:
[----:B------:R-:W-:-:S04]  /*7b60*/  SHF.R.U32.HI R4, RZ, 0x18, R4 ;  /* 0x00000018ff047819 */ /* 0x000fc80000011604 */
[----:B------:R-:W-:-:S04]  /*7b70*/  LOP3.LUT R4, R5, 0x80, R4, 0xf8, !PT ;  /* 0x0000008005047812 */ /* 0x000fc800078ef804 */
[----:B------:R-:W-:-:S07]  /*7b80*/  PRMT R0, R4, 0x7610, R0 ;  /* 0x0000761004007816 */ /* 0x000fce0000000000 */
.L_x_3683:
[----:B------:R-:W-:Y:S05]  /*7b90*/  BSYNC.RECONVERGENT B0 ;  /* 0x0000000000007941 */ /* 0x000fea0003800200 */
.L_x_3682:
[----:B------:R0:W-:Y:S01]  /*7ba0*/  STG.E.U8 desc[UR36][R2.64], R0 ;  /* 0x0000000002007986 */ /* 0x0001e2000c101124 */
[----:B------:R-:W-:Y:S05]  /*7bb0*/  BRA `(.L_x_3671) ;  /* 0x0000000400f07947 */ /* 0x000fea0003800000 */
.L_x_3680:
        /* <DEDUP_REMOVED lines=16> */
.L_x_3687:
[----:B------:R-:W-:-:S04]  /*7cc0*/  SHF.R.U32.HI R4, RZ, 0x18, R4 ;  /* 0x00000018ff047819 */ /* 0x000fc80000011604 */
[----:B------:R-:W-:-:S04]  /*7cd0*/  LOP3.LUT R5, R5, 0x80, R4, 0xf8, !PT ;  /* 0x0000008005057812 */ /* 0x000fc800078ef804 */
[----:B------:R-:W-:-:S07]  /*7ce0*/  PRMT R0, R5, 0x7610, R0 ;  /* 0x0000761005007816 */ /* 0x000fce0000000000 */
.L_x_3686:
[----:B------:R-:W-:Y:S05]  /*7cf0*/  BSYNC.RECONVERGENT B0 ;  /* 0x0000000000007941 */ /* 0x000fea0003800200 */
.L_x_3685:
[----:B------:R0:W-:Y:S01]  /*7d00*/  STG.E.U8 desc[UR36][R2.64], R0 ;  /* 0x0000000002007986 */ /* 0x0001e2000c101124 */
[----:B------:R-:W-:Y:S05]  /*7d10*/  BRA `(.L_x_3671) ;  /* 0x0000000400987947 */ /* 0x000fea0003800000 */
.L_x_3679:
        /* <DEDUP_REMOVED lines=21> */
.L_x_3689:
[----:B------:R-:W0:Y:S02]  /*7e70*/  F2I.U64.TRUNC R4, R4 ;  /* 0x0000000400047311 */ /* 0x000e24000020d800 */
[----:B0-----:R0:W-:Y:S01]  /*7e80*/  STG.E.64 desc[UR36][R2.64], R4 ;  /* 0x0000000402007986 */ /* 0x0011e2000c101b24 */
[----:B------:R-:W-:Y:S05]  /*7e90*/  BRA `(.L_x_3671) ;  /* 0x0000000400387947 */ /* 0x000fea0003800000 */
.L_x_3688:
[----:B------:R-:W0:Y:S02]  /*7ea0*/  F2I.FTZ.U32.TRUNC.NTZ R5, R4 ;  /* 0x0000000400057305 */ /* 0x000e24000021f000 */
[----:B0-----:R0:W-:Y:S01]  /*7eb0*/  STG.E desc[UR36][R2.64], R5 ;  /* 0x0000000502007986 */ /* 0x0011e2000c101924 */
[----:B------:R-:W-:Y:S05]  /*7ec0*/  BRA `(.L_x_3671) ;  /* 0x00000004002c7947 */ /* 0x000fea0003800000 */
.L_x_3678:
        /* <DEDUP_REMOVED lines=10> */
.L_x_3691:
[----:B------:R-:W-:Y:S01]  /*7f70*/  FMUL.FTZ R4, R4, 1 ;  /* 0x3f80000004047820 */ /* 0x000fe20000410000 */
[----:B------:R-:W-:-:S05]  /*7f80*/  CS2R R6, SRZ ;  /* 0x0000000000067805 */ /* 0x000fca000001ff00 */
[----:B------:R-:W0:Y:S02]  /*7f90*/  F2F.F64.F32 R4, R4 ;  /* 0x0000000400047310 */ /* 0x000e240000201800 */
[----:B0-----:R3:W-:Y:S01]  /*7fa0*/  STG.E.128 desc[UR36][R2.64], R4 ;  /* 0x0000000402007986 */ /* 0x0017e2000c101d24 */
[----:B------:R-:W-:Y:S05]  /*7fb0*/  BRA `(.L_x_3671) ;  /* 0x0000000000f07947 */ /* 0x000fea0003800000 */
.L_x_3690:
[----:B------:R-:W-:-:S09]  /*7fc0*/  UISETP.NE.AND UP0, UPT, UR4, 0xf, UPT ;  /* 0x0000000f0400788c */ /* 0x000fd2000bf05270 */
[----:B------:R-:W-:Y:S05]  /*7fd0*/  BRA.U !UP0, `(.L_x_3692) ;  /* 0x0000000108e07547 */ /* 0x000fea000b800000 */
[----:B------:R-:W-:-:S09]  /*7fe0*/  UISETP.NE.AND UP0, UPT, UR4, 0x17, UPT ;  /* 0x000000170400788c */ /* 0x000fd2000bf05270 */
[----:B------:R-:W-:Y:S05]  /*7ff0*/  BRA.U !UP0, `(.L_x_3693) ;  /* 0x00000001088c7547 */ /* 0x000fea000b800000 */
[----:B------:R-:W-:-:S09]  /*8000*/  UISETP.NE.AND UP0, UPT, UR4, 0x18, UPT ;  /* 0x000000180400788c */ /* 0x000fd2000bf05270 */
[----:B------:R-:W-:Y:S05]  /*8010*/  BRA.U !UP0, `(.L_x_3694) ;  /* 0x0000000108447547 */ /* 0x000fea000b800000 */
.L_x_3670:
        /* <DEDUP_REMOVED lines=16> */
.L_x_3695:
[----:B------:R-:W-:Y:S05]  /*8120*/  BRA `(.L_x_3671) ;  /* 0x0000000000947947 */ /* 0x000fea0003800000 */
.L_x_3694:
        /* <DEDUP_REMOVED lines=12> */
.L_x_3697:
[----:B------:R-:W-:Y:S05]  /*81f0*/  BSYNC.RECONVERGENT B0 ;  /* 0x0000000000007941 */ /* 0x000fea0003800200 */
.L_x_3696:
[----:B------:R-:W-:-:S05]  /*8200*/  LOP3.LUT R5, R0, 0x80, R7, 0xf8, !PT ;  /* 0x0000008000057812 */ /* 0x000fca00078ef807 */
[----:B------:R1:W-:Y:S01]  /*8210*/  STG.E.U8 desc[UR36][R2.64], R5 ;  /* 0x0000000502007986 */ /* 0x0003e2000c101124 */
[----:B------:R-:W-:Y:S05]  /*8220*/  BRA `(.L_x_3671) ;  /* 0x0000000000547947 */ /* 0x000fea0003800000 */
.L_x_3693:
        /* <DEDUP_REMOVED lines=11> */
.L_x_3699:
[----:B------:R-:W-:Y:S01]  /*82e0*/  IMAD.MOV.U32 R0, RZ, RZ, 0x7f ;  /* 0x0000007fff007424 */ /* 0x000fe200078e00ff */
[----:B------:R-:W-:-:S04]  /*82f0*/  ISETP.GT.U32.AND P0, PT, R6, 0x7f800000, PT ;  /* 0x7f8000000600780c */ /* 0x000fc80003f04070 */
[----:B------:R-:W-:-:S09]  /*8300*/  SEL R0, R0, 0x7c, P0 ;  /* 0x0000007c00007807 */ /* 0x000fd20000000000 */
.L_x_3700:
[----:B------:R-:W-:Y:S05]  /*8310*/  BSYNC.RECONVERGENT B0 ;  /* 0x0000000000007941 */ /* 0x000fea0003800200 */
.L_x_3698:
[----:B------:R-:W-:-:S04]  /*8320*/  SHF.R.U32.HI R5, RZ, 0x18, R4 ;  /* 0x00000018ff057819 */ /* 0x000fc80000011604 */
[----:B------:R-:W-:-:S05]  /*8330*/  LOP3.LUT R5, R0, 0x80, R5, 0xf8, !PT ;  /* 0x0000008000057812 */ /* 0x000fca00078ef805 */
[----:B------:R2:W-:Y:S01]  /*8340*/  STG.E.U8 desc[UR36][R2.64], R5 ;  /* 0x0000000502007986 */ /* 0x0005e2000c101124 */
[----:B------:R-:W-:Y:S05]  /*8350*/  BRA `(.L_x_3671) ;  /* 0x0000000000087947 */ /* 0x000fea0003800000 */
.L_x_3692:
[----:B------:R-:W-:-:S05]  /*8360*/  F2FP.BF16.F32.PACK_AB R4, RZ, R4 ;  /* 0x00000004ff04723e */ /* 0x000fca00000010ff */
[----:B------:R0:W-:Y:S02]  /*8370*/  STG.E.U16 desc[UR36][R2.64], R4 ;  /* 0x0000000402007986 */ /* 0x0001e4000c101524 */
.L_x_3671:
[----:B------:R-:W-:-:S07]  /*8380*/  IADD3 R17, PT, PT, R17, 0x80, RZ ;  /* 0x0000008011117810 */ /* 0x000fce0007ffe0ff */
.L_x_3608:
[----:B------:R-:W-:Y:S05]  /*8390*/  BSYNC.RECONVERGENT B7 ;  /* 0x0000000000077941 */ /* 0x000fea0003800200 */
.L_x_3607:
[----:B------:R-:W5:Y:S01]  /*83a0*/  LDCU UR4, c[0x0][0x380] ;  /* 0x00007000ff0477ac */ /* 0x000f620008000800 */
[----:B------:R-:W-:Y:S01]  /*83b0*/  BSSY.RECONVERGENT B7, `(.L_x_3701) ;  /* 0x0000414000077945 */ /* 0x000fe20003800200 */
[----:B-----5:R-:W-:-:S13]  /*83c0*/  ISETP.GE.AND P0, PT, R17, UR4, PT ;  /* 0x0000000411007c0c */ /* 0x020fda000bf06270 */
[----:B------:R-:W-:Y:S05]  /*83d0*/  @P0 BRA `(.L_x_3702) ;  /* 0x0000004000440947 */ /* 0x000fea0003800000 */
[----:B------:R-:W5:Y:S01]  /*83e0*/  LDCU UR4, c[0x0][0x388] ;  /* 0x00007100ff0477ac */ /* 0x000f620008000800 */
[----:B------:R-:W-:Y:S01]  /*83f0*/  IMAD.MOV.U32 R18, RZ, RZ, RZ ;  /* 0x000000ffff127224 */ /* 0x000fe200078e00ff */
[----:B------:R-:W-:Y:S01]  /*8400*/  MOV R16, RZ ;  /* 0x000000ff00107202 */ /* 0x000fe20000000f00 */
        /* <DEDUP_REMOVED lines=351> */
.L_x_3703:
[----:B------:R-:W1:Y:S01]  /*9a00*/  LDCU.64 UR6, c[0x0][0x5f0] ;  /* 0x0000be00ff0677ac */ /* 0x000e620008000a00 */
[----:B------:R-:W-:Y:S01]  /*9a10*/  BSSY.RECONVERGENT B6, `(.L_x_3704) ;  /* 0x00000e5000067945 */ /* 0x000fe20003800200 */
[----:B------:R-:W-:-:S04]  /*9a20*/  UPRMT UR4, UR39, 0x9910, URZ ;  /* 0x0000991027047896 */ /* 0x000fc800080000ff */
[----:B------:R-:W-:Y:S01]  /*9a30*/  UISETP.GT.AND UP0, UPT, UR4, 0x9, UPT ;  /* 0x000000090400788c */ /* 0x000fe2000bf04270 */
[----:B-1234-:R-:W-:-:S04]  /*9a40*/  IADD3 R2, P0, PT, R0, UR6, RZ ;  /* 0x0000000600027c10 */ /* 0x01efc8000ff1e0ff */
        /* <DEDUP_REMOVED lines=13> */
.L_x_3708:
[----:B------:R-:W2:Y:S02]  /*9b20*/  LDG.E.U8 R2, desc[UR36][R2.64] ;  /* 0x0000002402027981 */ /* 0x000ea4000c1e1100 */
[----:B--2---:R-:W-:Y:S01]  /*9b30*/  I2FP.F32.U32 R19, R2 ;  /* 0x0000000200137245 */ /* 0x004fe20000201000 */
[----:B------:R-:W-:Y:S06]  /*9b40*/  BRA `(.L_x_3710) ;  /* 0x0000000c00447947 */ /* 0x000fec0003800000 */
.L_x_3707:
        /* <DEDUP_REMOVED lines=9> */
.L_x_3712:
[----:B------:R-:W2:Y:S02]  /*9be0*/  LDG.E R2, desc[UR36][R2.64] ;  /* 0x0000002402027981 */ /* 0x000ea4000c1e1900 */
[----:B--2---:R-:W-:Y:S01]  /*9bf0*/  I2FP.F32.S32 R19, R2 ;  /* 0x0000000200137245 */ /* 0x004fe20000201400 */
[----:B------:R-:W-:Y:S06]  /*9c00*/  BRA `(.L_x_3710) ;  /* 0x0000000c00147947 */ /* 0x000fec0003800000 */
.L_x_3711:
[----:B------:R-:W2:Y:S02]  /*9c10*/  LDG.E.U16 R2, desc[UR36][R2.64] ;  /* 0x0000002402027981 */ /* 0x000ea4000c1e1500 */
[----:B--2---:R0:W1:Y:S01]  /*9c20*/  I2F.S16 R19, R2 ;  /* 0x0000000200137306 */ /* 0x0040620000101400 */
[----:B------:R-:W-:Y:S05]  /*9c30*/  BRA `(.L_x_3710) ;  /* 0x0000000c00087947 */ /* 0x000fea0003800000 */
.L_x_3706:
        /* <DEDUP_REMOVED lines=8> */
.L_x_3714:
[----:B------:R-:W2:Y:S02]  /*9cc0*/  LDG.E.U16 R2, desc[UR36][R2.64] ;  /* 0x0000002402027981 */ /* 0x000ea4000c1e1500 */
[----:B--2---:R-:W-:Y:S01]  /*9cd0*/  HADD2.F32 R19, -RZ, R2.H0_H0 ;  /* 0x20000002ff137230 */ /* 0x004fe20000004100 */
[----:B------:R-:W-:Y:S06]  /*9ce0*/  BRA `(.L_x_3710) ;  /* 0x0000000800dc7947 */ /* 0x000fec0003800000 */
.L_x_3713:
        /* <DEDUP_REMOVED lines=8> */
.L_x_3716:
[----:B------:R-:W2:Y:S02]  /*9d70*/  LDG.E.U16 R2, desc[UR36][R2.64] ;  /* 0x0000002402027981 */ /* 0x000ea4000c1e1500 */
[----:B--2---:R-:W-:Y:S01]  /*9d80*/  HADD2.F32 R19, -RZ, R2.H0_H0 ;  /* 0x20000002ff137230 */ /* 0x004fe20000004100 */
[----:B------:R-:W-:Y:S06]  /*9d90*/  BRA `(.L_x_3710) ;  /* 0x0000000800b07947 */ /* 0x000fec0003800000 */
.L_x_3715:
        /* <DEDUP_REMOVED lines=11> */
.L_x_3705:
        /* <DEDUP_REMOVED lines=12> */
.L_x_3719:
        /* <DEDUP_REMOVED lines=11> */
.L_x_3718:
        /* <DEDUP_REMOVED lines=14> */
[----:B------:R-:W-:Y:S01]  /*a0a0*/  VIADD R5, R4, 0xfffffffc ;  /* 0xfffffffc04057836 */ /* 0x000fe20000000000 */
[----:B------:R-:W-:-:S04]  /*a0b0*/  IADD3 R4, PT, PT, R0, 0x1000000, RZ ;  /* 0x0100000000047810 */ /* 0x000fc80007ffe0ff */
[----:B------:R-:W-:Y:S01]  /*a0c0*/  SHF.L.U32 R6, R0, R5, RZ ;  /* 0x0000000500067219 */ /* 0x000fe200000006ff */
[----:B------:R-:W-:Y:S01]  /*a0d0*/  IMAD.SHL.U32 R5, R5, 0x800000, RZ ;  /* 0x0080000005057824 */ /* 0x000fe200078e00ff */
[----:B------:R-:W-:-:S04]  /*a0e0*/  SHF.R.S32.HI R4, RZ, 0x8, R4 ;  /* 0x00000008ff047819 */ /* 0x000fc80000011404 */
[----:B------:R-:W-:-:S05]  /*a0f0*/  LEA.HI R5, R6, -R5, RZ, 0x1c ;  /* 0x8000000506057211 */ /* 0x000fca00078fe0ff */
[----:B------:R-:W-:-:S05]  /*a100*/  VIADD R5, R5, 0x3c000000 ;  /* 0x3c00000005057836 */ /* 0x000fca0000000000 */
[----:B------:R-:W-:-:S04]  /*a110*/  LOP3.LUT R4, R5, 0x7f800000, R4, 0xf8, !PT ;  /* 0x7f80000005047812 */ /* 0x000fc800078ef804 */
[----:B------:R-:W-:-:S04]  /*a120*/  SEL R4, R4, RZ, P0 ;  /* 0x000000ff04047207 */ /* 0x000fc80000000000 */
[----:B------:R-:W-:Y:S01]  /*a130*/  LOP3.LUT R19, R4, 0x80000000, R19, 0xf8, !PT ;  /* 0x8000000004137812 */ /* 0x000fe200078ef813 */
[----:B------:R-:W-:Y:S06]  /*a140*/  BRA `(.L_x_3710) ;  /* 0x0000000400c47947 */ /* 0x000fec0003800000 */
.L_x_3721:
[----:B------:R-:W2:Y:S02]  /*a150*/  LDG.E.U8 R2, desc[UR36][R2.64] ;  /* 0x0000002402027981 */ /* 0x000ea4000c1e1100 */
[C---:B--2---:R-:W-:Y:S01]  /*a160*/  IMAD.SHL.U32 R0, R2.reuse, 0x2000000, RZ ;  /* 0x0200000002007824 */ /* 0x044fe200078e00ff */
[----:B------:R-:W-:-:S04]  /*a170*/  SHF.L.U32 R5, R2, 0x8, RZ ;  /* 0x0000000802057819 */ /* 0x000fc800000006ff */
        /* <DEDUP_REMOVED lines=9> */
.L_x_3720:
[----:B------:R-:W2:Y:S02]  /*a210*/  LDG.E.U16 R2, desc[UR36][R2.64] ;  /* 0x0000002402027981 */ /* 0x000ea4000c1e1500 */
[----:B--2---:R-:W-:Y:S01]  /*a220*/  IMAD.U32 R19, R2, 0x10000, RZ ;  /* 0x0001000002137824 */ /* 0x004fe200078e00ff */
[----:B------:R-:W-:Y:S06]  /*a230*/  BRA `(.L_x_3710) ;  /* 0x0000000400887947 */ /* 0x000fec0003800000 */
.L_x_3717:
        /* <DEDUP_REMOVED lines=11> */
.L_x_3724:
        /* <DEDUP_REMOVED lines=20> */
.L_x_3726:
[----:B------:R-:W-:Y:S05]  /*a430*/  BSYNC.RECONVERGENT B0 ;  /* 0x0000000000007941 */ /* 0x000fea0003800200 */
.L_x_3725:
[----:B------:R-:W-:Y:S02]  /*a440*/  SHF.L.U32 R0, R0, 0x14, RZ ;  /* 0x0000001400007819 */ /* 0x000fe400000006ff */
[----:B------:R-:W-:-:S04]  /*a450*/  LEA R2, R2, 0x3b800000, 0x17 ;  /* 0x3b80000002027811 */ /* 0x000fc800078eb8ff */
[----:B------:R-:W-:Y:S01]  /*a460*/  LOP3.LUT R19, R2, R0, R19, 0xfe, !PT ;  /* 0x0000000002137212 */ /* 0x000fe200078efe13 */
[----:B------:R-:W-:Y:S06]  /*a470*/  BRA `(.L_x_3710) ;  /* 0x0000000000f87947 */ /* 0x000fec0003800000 */
.L_x_3723:
        /* <DEDUP_REMOVED lines=20> */
.L_x_3728:
[----:B------:R-:W-:Y:S05]  /*a5c0*/  BSYNC.RECONVERGENT B0 ;  /* 0x0000000000007941 */ /* 0x000fea0003800200 */
.L_x_3727:
[----:B------:R-:W-:Y:S01]  /*a5d0*/  IMAD.SHL.U32 R0, R0, 0x200000, RZ ;  /* 0x0020000000007824 */ /* 0x000fe200078e00ff */
[----:B------:R-:W-:-:S04]  /*a5e0*/  LEA R2, R2, 0x37800000, 0x17 ;  /* 0x3780000002027811 */ /* 0x000fc800078eb8ff */
[----:B------:R-:W-:Y:S01]  /*a5f0*/  LOP3.LUT R19, R2, R0, R19, 0xfe, !PT ;  /* 0x0000000002137212 */ /* 0x000fe200078efe13 */
[----:B------:R-:W-:Y:S06]  /*a600*/  BRA `(.L_x_3710) ;  /* 0x0000000000947947 */ /* 0x000fec0003800000 */
.L_x_3722:
        /* <DEDUP_REMOVED lines=14> */
.L_x_3709:
        /* <DEDUP_REMOVED lines=16> */
.L_x_3731:
[----:B------:R-:W-:Y:S01]  /*a7f0*/  MOV R19, RZ ;  /* 0x000000ff00137202 */ /* 0x000fe20000000f00 */
[----:B------:R-:W-:Y:S06]  /*a800*/  BRA `(.L_x_3710) ;  /* 0x0000000000147947 */ /* 0x000fec0003800000 */
.L_x_3730:
[----:B------:R-:W2:Y:S02]  /*a810*/  LDG.E.64 R2, desc[UR36][R2.64] ;  /* 0x0000002402027981 */ /* 0x000ea4000c1e1b00 */
[----:B--2---:R0:W1:Y:S02]  /*a820*/  I2F.U64 R19, R2 ;  /* 0x0000000200137312 */ /* 0x0040640000301000 */
[----:B01----:R-:W-:Y:S05]  /*a830*/  BRA `(.L_x_3710) ;  /* 0x0000000000087947 */ /* 0x003fea0003800000 */
.L_x_3729:
[----:B------:R-:W2:Y:S02]  /*a840*/  LDG.E R2, desc[UR36][R2.64] ;  /* 0x0000002402027981 */ /* 0x000ea4000c1e1900 */
[----:B--2---:R-:W-:-:S07]  /*a850*/  I2FP.F32.U32 R19, R2 ;  /* 0x0000000200137245 */ /* 0x004fce0000201000 */
.L_x_3710:
[----:B------:R-:W-:Y:S05]  /*a860*/  BSYNC.RECONVERGENT B6 ;  /* 0x0000000000067941 */ /* 0x000fea0003800200 */
.L_x_3704:
[----:B------:R-:W0:Y:S01]  /*a870*/  LDCU.64 UR6, c[0x0][0x5f8] ;  /* 0x0000bf00ff0677ac */ /* 0x000e220008000a00 */
[----:B------:R-:W-:Y:S01]  /*a880*/  BSSY.RECONVERGENT B6, `(.L_x_3732) ;  /* 0x00000e5000067945 */ /* 0x000fe20003800200 */
[----:B------:R-:W-:-:S04]  /*a890*/  UPRMT UR4, UR42, 0x9910, URZ ;  /* 0x000099102a047896 */ /* 0x000fc800080000ff */
[----:B------:R-:W-:Y:S01]  /*a8a0*/  UISETP.GT.AND UP0, UPT, UR4, 0x9, UPT ;  /* 0x000000090400788c */ /* 0x000fe2000bf04270 */
[----:B0-2-4-:R-:W-:-:S05]  /*a8b0*/  IADD3 R2, P0, PT, R18, UR6, RZ ;  /* 0x0000000612027c10 */ /* 0x015fca000ff1e0ff */
        /* <DEDUP_REMOVED lines=13> */
.L_x_3736:
[----:B------:R-:W2:Y:S02]  /*a990*/  LDG.E.U8 R2, desc[UR36][R2.64] ;  /* 0x0000002402027981 */ /* 0x000ea4000c1e1100 */
[----:B--2---:R-:W-:Y:S01]  /*a9a0*/  I2FP.F32.U32 R4, R2 ;  /* 0x0000000200047245 */ /* 0x004fe20000201000 */
[----:B------:R-:W-:Y:S06]  /*a9b0*/  BRA `(.L_x_3738) ;  /* 0x0000000c00447947 */ /* 0x000fec0003800000 */
.L_x_3735:
        /* <DEDUP_REMOVED lines=9> */
.L_x_3740:
[----:B------:R-:W2:Y:S02]  /*aa50*/  LDG.E R2, desc[UR36][R2.64] ;  /* 0x0000002402027981 */ /* 0x000ea4000c1e1900 */
[----:B--2---:R-:W-:Y:S01]  /*aa60*/  I2FP.F32.S32 R4, R2 ;  /* 0x0000000200047245 */ /* 0x004fe20000201400 */
[----:B------:R-:W-:Y:S06]  /*aa70*/  BRA `(.L_x_3738) ;  /* 0x0000000c00147947 */ /* 0x000fec0003800000 */
.L_x_3739:
[----:B------:R-:W2:Y:S02]  /*aa80*/  LDG.E.U16 R2, desc[UR36][R2.64] ;  /* 0x0000002402027981 */ /* 0x000ea4000c1e1500 */
[----:B--2---:R4:W0:Y:S01]  /*aa90*/  I2F.S16 R4, R2 ;  /* 0x0000000200047306 */ /* 0x0048220000101400 */
[----:B------:R-:W-:Y:S05]  /*aaa0*/  BRA `(.L_x_3738) ;  /* 0x0000000c00087947 */ /* 0x000fea0003800000 */
.L_x_3734:
        /* <DEDUP_REMOVED lines=8> */
.L_x_3742:
[----:B------:R-:W2:Y:S02]  /*ab30*/  LDG.E.U16 R2, desc[UR36][R2.64] ;  /* 0x0000002402027981 */ /* 0x000ea4000c1e1500 */
[----:B--2---:R-:W-:Y:S01]  /*ab40*/  HADD2.F32 R4, -RZ, R2.H0_H0 ;  /* 0x20000002ff047230 */ /* 0x004fe20000004100 */
[----:B------:R-:W-:Y:S06]  /*ab50*/  BRA `(.L_x_3738) ;  /* 0x0000000800dc7947 */ /* 0x000fec0003800000 */
.L_x_3741:
        /* <DEDUP_REMOVED lines=8> */
.L_x_3744:
[----:B------:R-:W2:Y:S02]  /*abe0*/  LDG.E.U16 R2, desc[UR36][R2.64] ;  /* 0x0000002402027981 */ /* 0x000ea4000c1e1500 */
[----:B--2---:R-:W-:Y:S01]  /*abf0*/  HADD2.F32 R4, -RZ, R2.H0_H0 ;  /* 0x20000002ff047230 */ /* 0x004fe20000004100 */
[----:B------:R-:W-:Y:S06]  /*ac00*/  BRA `(.L_x_3738) ;  /* 0x0000000800b07947 */ /* 0x000fec0003800000 */
.L_x_3743:
        /* <DEDUP_REMOVED lines=11> */
.L_x_3733:
        /* <DEDUP_REMOVED lines=12> */
.L_x_3747:
        /* <DEDUP_REMOVED lines=11> */
.L_x_3746:
        /* <DEDUP_REMOVED lines=25> */
.L_x_3749:
        /* <DEDUP_REMOVED lines=12> */
.L_x_3748:
[----:B------:R-:W2:Y:S02]  /*b080*/  LDG.E.U16 R2, desc[UR36][R2.64] ;  /* 0x0000002402027981 */ /* 0x000ea4000c1e1500 */
[----:B--2---:R-:W-:Y:S01]  /*b090*/  IMAD.U32 R4, R2, 0x10000, RZ ;  /* 0x0001000002047824 */ /* 0x004fe200078e00ff */
[----:B------:R-:W-:Y:S06]  /*b0a0*/  BRA `(.L_x_3738) ;  /* 0x0000000400887947 */ /* 0x000fec0003800000 */
.L_x_3745:
        /* <DEDUP_REMOVED lines=11> */
.L_x_3752:
        /* <DEDUP_REMOVED lines=20> */
.L_x_3754:
[----:B------:R-:W-:Y:S05]  /*b2a0*/  BSYNC.RECONVERGENT B0 ;  /* 0x0000000000007941 */ /* 0x000fea0003800200 */
.L_x_3753:
[----:B------:R-:W-:Y:S01]  /*b2b0*/  IMAD.SHL.U32 R0, R0, 0x100000, RZ ;  /* 0x0010000000007824 */ /* 0x000fe200078e00ff */
[----:B------:R-:W-:-:S04]  /*b2c0*/  LEA R2, R2, 0x3b800000, 0x17 ;  /* 0x3b80000002027811 */ /* 0x000fc800078eb8ff */
[----:B------:R-:W-:Y:S01]  /*b2d0*/  LOP3.LUT R4, R2, R0, R7, 0xfe, !PT ;  /* 0x0000000002047212 */ /* 0x000fe200078efe07 */
[----:B------:R-:W-:Y:S06]  /*b2e0*/  BRA `(.L_x_3738) ;  /* 0x0000000000f87947 */ /* 0x000fec0003800000 */
.L_x_3751:
        /* <DEDUP_REMOVED lines=20> */
.L_x_3756:
[----:B------:R-:W-:Y:S05]  /*b430*/  BSYNC.RECONVERGENT B0 ;  /* 0x0000000000007941 */ /* 0x000fea0003800200 */
.L_x_3755:
[----:B------:R-:W-:Y:S02]  /*b440*/  SHF.L.U32 R0, R0, 0x15, RZ ;  /* 0x0000001500007819 */ /* 0x000fe400000006ff */
[----:B------:R-:W-:-:S04]  /*b450*/  LEA R2, R2, 0x37800000, 0x17 ;  /* 0x3780000002027811 */ /* 0x000fc800078eb8ff */
[----:B------:R-:W-:Y:S01]  /*b460*/  LOP3.LUT R4, R2, R0, R7, 0xfe, !PT ;  /* 0x0000000002047212 */ /* 0x000fe200078efe07 */
[----:B------:R-:W-:Y:S06]  /*b470*/  BRA `(.L_x_3738) ;  /* 0x0000000000947947 */ /* 0x000fec0003800000 */
.L_x_3750:
        /* <DEDUP_REMOVED lines=14> */
.L_x_3737:
[----:B------:R-:W-:Y:S01]  /*b560*/  MOV R2, 0x0 ;  /* 0x0000000000027802 */ /* 0x000fe20000000f00 */
[----:B------:R-:W0:Y:S01]  /*b570*/  LDCU.64 UR4, c[0x4][0x188] ;  /* 0x01003100ff0477ac */ /* 0x000e220008000a00 */
[----:B------:R-:W-:Y:S02]  /*b580*/  HFMA2 R13, -RZ, RZ, 0, 0 ;  /* 0x00000000ff0d7431 */ /* 0x000fe400000001ff */
[----:B------:R-:W-:Y:S01]  /*b590*/  IMAD.MOV.U32 R8, RZ, RZ, 0x4e ;  /* 0x0000004eff087424 */ /* 0x000fe200078e00ff */
[----:B------:R-:W2:Y:S01]  /*b5a0*/  LDCU.64 UR6, c[0x4][0x190] ;  /* 0x01003200ff0677ac */ /* 0x000ea20008000a00 */
[----:B------:R-:W4:Y:S01]  /*b5b0*/  LDC.64 R2, c[0x4][R2] ;  /* 0x0100000002027b82 */ /* 0x000f220000000a00 */
[----:B------:R-:W-:Y:S01]  /*b5c0*/  IMAD.MOV.U32 R12, RZ, RZ, 0x1 ;  /* 0x00000001ff0c7424 */ /* 0x000fe200078e00ff */
[----:B------:R-:W1:Y:S01]  /*b5d0*/  LDCU.64 UR8, c[0x4][0x78] ;  /* 0x01000f00ff0877ac */ /* 0x000e620008000a00 */
[----:B0-----:R-:W-:Y:S02]  /*b5e0*/  IMAD.U32 R4, RZ, RZ, UR4 ;  /* 0x00000004ff047e24 */ /* 0x001fe4000f8e00ff */
[----:B------:R-:W-:Y:S01]  /*b5f0*/  IMAD.U32 R5, RZ, RZ, UR5 ;  /* 0x00000005ff057e24 */ /* 0x000fe2000f8e00ff */
[----:B--2---:R-:W-:Y:S01]  /*b600*/  MOV R6, UR6 ;  /* 0x0000000600067c02 */ /* 0x004fe20008000f00 */
[----:B------:R-:W-:-:S02]  /*b610*/  IMAD.U32 R7, RZ, RZ, UR7 ;  /* 0x00000007ff077e24 */ /* 0x000fc4000f8e00ff */
[----:B-1----:R-:W-:Y:S01]  /*b620*/  IMAD.U32 R10, RZ, RZ, UR8 ;  /* 0x00000008ff0a7e24 */ /* 0x002fe2000f8e00ff */
[----:B------:R-:W-:-:S07]  /*b630*/  MOV R11, UR9 ;  /* 0x00000009000b7c02 */ /* 0x000fce0008000f00 */
[----:B------:R-:W-:-:S07]  /*b640*/  LEPC R20, `(.L_x_3759) ;  /* 0x000000001014794e */ /* 0x000fce0000000000 */
[----:B---345:R-:W-:Y:S05]  /*b650*/  CALL.ABS.NOINC R2 ;  /* 0x0000000002007343 */ /* 0x038fea0003c00000 */
.L_x_3759:
[----:B------:R-:W-:Y:S01]  /*b660*/  IMAD.MOV.U32 R4, RZ, RZ, RZ ;  /* 0x000000ffff047224 */ /* 0x000fe200078e00ff */
[----:B------:R-:W-:Y:S06]  /*b670*/  BRA `(.L_x_3738) ;  /* 0x0000000000147947 */ /* 0x000fec0003800000 */
.L_x_3758:
[----:B------:R-:W2:Y:S02]  /*b680*/  LDG.E.64 R2, desc[UR36][R2.64] ;  /* 0x0000002402027981 */ /* 0x000ea4000c1e1b00 */
[----:B--2---:R0:W2:Y:S02]  /*b690*/  I2F.U64 R4, R2 ;  /* 0x0000000200047312 */ /* 0x0040a40000301000 */
[----:B0-2---:R-:W-:Y:S05]  /*b6a0*/  BRA `(.L_x_3738) ;  /* 0x0000000000087947 */ /* 0x005fea0003800000 */
.L_x_3757:
[----:B------:R-:W2:Y:S02]  /*b6b0*/  LDG.E R2, desc[UR36][R2.64] ;  /* 0x0000002402027981 */ /* 0x000ea4000c1e1900 */
[----:B--2---:R-:W-:-:S07]  /*b6c0*/  I2FP.F32.U32 R4, R2 ;  /* 0x0000000200047245 */ /* 0x004fce0000201000 */
.L_x_3738:
[----:B------:R-:W-:Y:S05]  /*b6d0*/  BSYNC.RECONVERGENT B6 ;  /* 0x0000000000067941 */ /* 0x000fea0003800200 */
.L_x_3732:
        /* <DEDUP_REMOVED lines=18> */
.L_x_3763:
[----:B------:R-:W0:Y:S02]  /*b800*/  F2I.S64.TRUNC R4, R4 ;  /* 0x0000000400047311 */ /* 0x000e24000020d900 */
[----:B0-----:R-:W-:-:S05]  /*b810*/  MOV R7, R4 ;  /* 0x0000000400077202 */ /* 0x001fca0000000f00 */
[----:B------:R0:W-:Y:S01]  /*b820*/  STG.E.U8 desc[UR36][R2.64], R7 ;  /* 0x0000000702007986 */ /* 0x0001e2000c101124 */
[----:B------:R-:W-:Y:S05]  /*b830*/  BRA `(.L_x_3765) ;  /* 0x0000000c00287947 */ /* 0x000fea0003800000 */
.L_x_3762:
        /* <DEDUP_REMOVED lines=9> */
.L_x_3767:
[----:B------:R-:W0:Y:S02]  /*b8d0*/  F2I.FTZ.TRUNC.NTZ R5, R4 ;  /* 0x0000000400057305 */ /* 0x000e24000021f100 */
[----:B0-----:R0:W-:Y:S01]  /*b8e0*/  STG.E desc[UR36][R2.64], R5 ;  /* 0x0000000502007986 */ /* 0x0011e2000c101924 */
[----:B------:R-:W-:Y:S05]  /*b8f0*/  BRA `(.L_x_3765) ;  /* 0x0000000800f87947 */ /* 0x000fea0003800000 */
.L_x_3766:
[----:B------:R-:W0:Y:S02]  /*b900*/  F2I.FTZ.TRUNC.NTZ R5, R4 ;  /* 0x0000000400057305 */ /* 0x000e24000021f100 */
[----:B0-----:R0:W-:Y:S01]  /*b910*/  STG.E.U16 desc[UR36][R2.64], R5 ;  /* 0x0000000502007986 */ /* 0x0011e2000c101524 */
[----:B------:R-:W-:Y:S05]  /*b920*/  BRA `(.L_x_3765) ;  /* 0x0000000800ec7947 */ /* 0x000fea0003800000 */
.L_x_3761:
        /* <DEDUP_REMOVED lines=8> */
.L_x_3769:
[----:B------:R-:W-:-:S05]  /*b9b0*/  F2FP.F16.F32.PACK_AB R4, RZ, R4 ;  /* 0x00000004ff04723e */ /* 0x000fca00000000ff */
[----:B------:R0:W-:Y:S01]  /*b9c0*/  STG.E.U16 desc[UR36][R2.64], R4 ;  /* 0x0000000402007986 */ /* 0x0001e2000c101524 */
[----:B------:R-:W-:Y:S05]  /*b9d0*/  BRA `(.L_x_3765) ;  /* 0x0000000800c07947 */ /* 0x000fea0003800000 */
.L_x_3768:
        /* <DEDUP_REMOVED lines=9> */
.L_x_3771:
[----:B------:R-:W-:-:S04]  /*ba70*/  F2FP.F16.F32.PACK_AB R5, RZ, R4 ;  /* 0x00000004ff05723e */ /* 0x000fc800000000ff */
[----:B------:R-:W-:-:S05]  /*ba80*/  PRMT R5, R5, 0x5410, RZ ;  /* 0x0000541005057816 */ /* 0x000fca00000000ff */
[----:B------:R0:W-:Y:S01]  /*ba90*/  STG.E desc[UR36][R2.64], R5 ;  /* 0x0000000502007986 */ /* 0x0001e2000c101924 */
[----:B------:R-:W-:Y:S05]  /*baa0*/  BRA `(.L_x_3765) ;  /* 0x00000008008c7947 */ /* 0x000fea0003800000 */
.L_x_3770:
[----:B------:R-:W-:-:S06]  /*bab0*/  FMUL.FTZ R4, R4, 1 ;  /* 0x3f80000004047820 */ /* 0x000fcc0000410000 */
[----:B------:R-:W0:Y:S02]  /*bac0*/  F2F.F64.F32 R4, R4 ;  /* 0x0000000400047310 */ /* 0x000e240000201800 */
[----:B0-----:R0:W-:Y:S01]  /*bad0*/  STG.E.64 desc[UR36][R2.64], R4 ;  /* 0x0000000402007986 */ /* 0x0011e2000c101b24 */
[----:B------:R-:W-:Y:S05]  /*bae0*/  BRA `(.L_x_3765) ;  /* 0x00000008007c7947 */ /* 0x000fea0003800000 */
.L_x_3760:
        /* <DEDUP_REMOVED lines=13> */
.L_x_3775:
        /* <DEDUP_REMOVED lines=16> */
.L_x_3778:
[----:B------:R-:W-:-:S04]  /*bcc0*/  SHF.R.U32.HI R4, RZ, 0x18, R4 ;  /* 0x00000018ff047819 */ /* 0x000fc80000011604 */
[----:B------:R-:W-:-:S04]  /*bcd0*/  LOP3.LUT R4, R5, 0x80, R4, 0xf8, !PT ;  /* 0x0000008005047812 */ /* 0x000fc800078ef804 */
[----:B------:R-:W-:-:S07]  /*bce0*/  PRMT R0, R4, 0x7610, R0 ;  /* 0x0000761004007816 */ /* 0x000fce0000000000 */
.L_x_3777:
[----:B------:R-:W-:Y:S05]  /*bcf0*/  BSYNC.RECONVERGENT B0 ;  /* 0x0000000000007941 */ /* 0x000fea0003800200 */
.L_x_3776:
[----:B------:R0:W-:Y:S01]  /*bd00*/  STG.E.U8 desc[UR36][R2.64], R0 ;  /* 0x0000000002007986 */ /* 0x0001e2000c101124 */
[----:B------:R-:W-:Y:S05]  /*bd10*/  BRA `(.L_x_3765) ;  /* 0x0000000400f07947 */ /* 0x000fea0003800000 */
.L_x_3774:
        /* <DEDUP_REMOVED lines=16> */
.L_x_3781:
[----:B------:R-:W-:-:S04]  /*be20*/  SHF.R.U32.HI R4, RZ, 0x18, R4 ;  /* 0x00000018ff047819 */ /* 0x000fc80000011604 */
[----:B------:R-:W-:-:S04]  /*be30*/  LOP3.LUT R5, R5, 0x80, R4, 0xf8, !PT ;  /* 0x0000008005057812 */ /* 0x000fc800078ef804 */
[----:B------:R-:W-:-:S07]  /*be40*/  PRMT R0, R5, 0x7610, R0 ;  /* 0x0000761005007816 */ /* 0x000fce0000000000 */
.L_x_3780:
[----:B------:R-:W-:Y:S05]  /*be50*/  BSYNC.RECONVERGENT B0 ;  /* 0x0000000000007941 */ /* 0x000fea0003800200 */
.L_x_3779:
[----:B------:R0:W-:Y:S01]  /*be60*/  STG.E.U8 desc[UR36][R2.64], R0 ;  /* 0x0000000002007986 */ /* 0x0001e2000c101124 */
[----:B------:R-:W-:Y:S05]  /*be70*/  BRA `(.L_x_3765) ;  /* 0x0000000400987947 */ /* 0x000fea0003800000 */
.L_x_3773:
        /* <DEDUP_REMOVED lines=21> */
.L_x_3783:
[----:B------:R-:W0:Y:S02]  /*bfd0*/  F2I.U64.TRUNC R4, R4 ;  /* 0x0000000400047311 */ /* 0x000e24000020d800 */
[----:B0-----:R0:W-:Y:S01]  /*bfe0*/  STG.E.64 desc[UR36][R2.64], R4 ;  /* 0x0000000402007986 */ /* 0x0011e2000c101b24 */
[----:B------:R-:W-:Y:S05]  /*bff0*/  BRA `(.L_x_3765) ;  /* 0x0000000400387947 */ /* 0x000fea0003800000 */
.L_x_3782:
[----:B------:R-:W0:Y:S02]  /*c000*/  F2I.FTZ.U32.TRUNC.NTZ R5, R4 ;  /* 0x0000000400057305 */ /* 0x000e24000021f000 */
[----:B0-----:R0:W-:Y:S01]  /*c010*/  STG.E desc[UR36][R2.64], R5 ;  /* 0x0000000502007986 */ /* 0x0011e2000c101924 */
[----:B------:R-:W-:Y:S05]  /*c020*/  BRA `(.L_x_3765) ;  /* 0x00000004002c7947 */ /* 0x000fea0003800000 */
.L_x_3772:
        /* <DEDUP_REMOVED lines=10> */
.L_x_3785:
[----:B------:R-:W-:Y:S01]  /*c0d0*/  FMUL.FTZ R4, R4, 1 ;  /* 0x3f80000004047820 */ /* 0x000fe20000410000 */
[----:B------:R-:W-:-:S05]  /*c0e0*/  CS2R R6, SRZ ;  /* 0x0000000000067805 */ /* 0x000fca000001ff00 */
[----:B------:R-:W0:Y:S02]  /*c0f0*/  F2F.F64.F32 R4, R4 ;  /* 0x0000000400047310 */ /* 0x000e240000201800 */
[----:B0-----:R4:W-:Y:S01]  /*c100*/  STG.E.128 desc[UR36][R2.64], R4 ;  /* 0x0000000402007986 */ /* 0x0019e2000c101d24 */
[----:B------:R-:W-:Y:S05]  /*c110*/  BRA `(.L_x_3765) ;  /* 0x0000000000f07947 */ /* 0x000fea0003800000 */
.L_x_3784:
[----:B------:R-:W-:-:S09]  /*c120*/  UISETP.NE.AND UP0, UPT, UR4, 0xf, UPT ;  /* 0x0000000f0400788c */ /* 0x000fd2000bf05270 */
[----:B------:R-:W-:Y:S05]  /*c130*/  BRA.U !UP0, `(.L_x_3786) ;  /* 0x0000000108e07547 */ /* 0x000fea000b800000 */
[----:B------:R-:W-:-:S09]  /*c140*/  UISETP.NE.AND UP0, UPT, UR4, 0x17, UPT ;  /* 0x000000170400788c */ /* 0x000fd2000bf05270 */
[----:B------:R-:W-:Y:S05]  /*c150*/  BRA.U !UP0, `(.L_x_3787) ;  /* 0x00000001088c7547 */ /* 0x000fea000b800000 */
[----:B------:R-:W-:-:S09]  /*c160*/  UISETP.NE.AND UP0, UPT, UR4, 0x18, UPT ;  /* 0x000000180400788c */ /* 0x000fd2000bf05270 */
[----:B------:R-:W-:Y:S05]  /*c170*/  BRA.U !UP0, `(.L_x_3788) ;  /* 0x0000000108447547 */ /* 0x000fea000b800000 */
.L_x_3764:
        /* <DEDUP_REMOVED lines=16> */
.L_x_3789:
[----:B------:R-:W-:Y:S05]  /*c280*/  BRA `(.L_x_3765) ;  /* 0x0000000000947947 */ /* 0x000fea0003800000 */
.L_x_3788:
        /* <DEDUP_REMOVED lines=12> */
.L_x_3791:
[----:B------:R-:W-:Y:S05]  /*c350*/  BSYNC.RECONVERGENT B0 ;  /* 0x0000000000007941 */ /* 0x000fea0003800200 */
.L_x_3790:
[----:B------:R-:W-:-:S05]  /*c360*/  LOP3.LUT R5, R0, 0x80, R7, 0xf8, !PT ;  /* 0x0000008000057812 */ /* 0x000fca00078ef807 */
[----:B------:R1:W-:Y:S01]  /*c370*/  STG.E.U8 desc[UR36][R2.64], R5 ;  /* 0x0000000502007986 */ /* 0x0003e2000c101124 */
[----:B------:R-:W-:Y:S05]  /*c380*/  BRA `(.L_x_3765) ;  /* 0x0000000000547947 */ /* 0x000fea0003800000 */
.L_x_3787:
        /* <DEDUP_REMOVED lines=11> */
.L_x_3793:
[----:B------:R-:W-:Y:S02]  /*c440*/  ISETP.GT.U32.AND P0, PT, R6, 0x7f800000, PT ;  /* 0x7f8000000600780c */ /* 0x000fe40003f04070 */
[----:B------:R-:W-:-:S04]  /*c450*/  MOV R0, 0x7f ;  /* 0x0000007f00007802 */ /* 0x000fc80000000f00 */
[----:B------:R-:W-:-:S07]  /*c460*/  SEL R0, R0, 0x7c, P0 ;  /* 0x0000007c00007807 */ /* 0x000fce0000000000 */
.L_x_3794:
[----:B------:R-:W-:Y:S05]  /*c470*/  BSYNC.RECONVERGENT B0 ;  /* 0x0000000000007941 */ /* 0x000fea0003800200 */
.L_x_3792:
[----:B------:R-:W-:-:S04]  /*c480*/  SHF.R.U32.HI R5, RZ, 0x18, R4 ;  /* 0x00000018ff057819 */ /* 0x000fc80000011604 */
[----:B------:R-:W-:-:S05]  /*c490*/  LOP3.LUT R5, R0, 0x80, R5, 0xf8, !PT ;  /* 0x0000008000057812 */ /* 0x000fca00078ef805 */
[----:B------:R0:W-:Y:S01]  /*c4a0*/  STG.E.U8 desc[UR36][R2.64], R5 ;  /* 0x0000000502007986 */ /* 0x0001e2000c101124 */
[----:B------:R-:W-:Y:S05]  /*c4b0*/  BRA `(.L_x_3765) ;  /* 0x0000000000087947 */ /* 0x000fea0003800000 */
.L_x_3786:
[----:B------:R-:W-:-:S05]  /*c4c0*/  F2FP.BF16.F32.PACK_AB R4, RZ, R4 ;  /* 0x00000004ff04723e */ /* 0x000fca00000010ff */
[----:B------:R2:W-:Y:S02]  /*c4d0*/  STG.E.U16 desc[UR36][R2.64], R4 ;  /* 0x0000000402007986 */ /* 0x0005e4000c101524 */
.L_x_3765:
[----:B------:R-:W-:-:S07]  /*c4e0*/  VIADD R17, R17, 0x80 ;  /* 0x0000008011117836 */ /* 0x000fce0000000000 */
.L_x_3702:
[----:B------:R-:W-:Y:S05]  /*c4f0*/  BSYNC.RECONVERGENT B7 ;  /* 0x0000000000077941 */ /* 0x000fea0003800200 */
.L_x_3701:
[----:B------:R-:W5:Y:S02]  /*c500*/  LDCU UR4, c[0x0][0x380] ;  /* 0x00007000ff0477ac */ /* 0x000f640008000800 */
[----:B-----5:R-:W-:-:S13]  /*c510*/  ISETP.GE.AND P0, PT, R17, UR4, PT ;  /* 0x0000000411007c0c */ /* 0x020fda000bf06270 */
[----:B------:R-:W-:Y:S05]  /*c520*/  @P0 EXIT ;  /* 0x000000000000094d */ /* 0x000fea0003800000 */
        /* <DEDUP_REMOVED lines=354> */
.L_x_3795:
[----:B------:R-:W0:Y:S01]  /*db50*/  LDCU.64 UR6, c[0x0][0x5e8] ;  /* 0x0000bd00ff0677ac */ /* 0x000e220008000a00 */
[----:B------:R-:W-:Y:S01]  /*db60*/  BSSY.RECONVERGENT B6, `(.L_x_3796) ;  /* 0x00000e8000067945 */ /* 0x000fe20003800200 */
[----:B------:R-:W1:Y:S01]  /*db70*/  LDCU.64 UR8, c[0x0][0x5f0] ;  /* 0x0000be00ff0877ac */ /* 0x000e620008000a00 */
[----:B------:R-:W-:-:S04]  /*db80*/  UPRMT UR4, UR39, 0x9910, URZ ;  /* 0x0000991027047896 */ /* 0x000fc800080000ff */
[----:B------:R-:W-:Y:S01]  /*db90*/  UISETP.GT.AND UP0, UPT, UR4, 0x9, UPT ;  /* 0x000000090400788c */ /* 0x000fe2000bf04270 */
[----:B0-----:R-:W-:Y:S02]  /*dba0*/  IADD3 R16, P0, PT, R16, UR6, RZ ;  /* 0x0000000610107c10 */ /* 0x001fe4000ff1e0ff */
[----:B-1234-:R-:W-:-:S03]  /*dbb0*/  IADD3 R2, P1, PT, R0, UR8, RZ ;  /* 0x0000000800027c10 */ /* 0x01efc6000ff3e0ff */
        /* <DEDUP_REMOVED lines=14> */
.L_x_3800:
[----:B------:R-:W2:Y:S02]  /*dca0*/  LDG.E.U8 R2, desc[UR36][R2.64] ;  /* 0x0000002402027981 */ /* 0x000ea4000c1e1100 */
[----:B--2---:R-:W-:Y:S01]  /*dcb0*/  I2FP.F32.U32 R19, R2 ;  /* 0x0000000200137245 */ /* 0x004fe20000201000 */
[----:B------:R-:W-:Y:S06]  /*dcc0*/  BRA `(.L_x_3802) ;  /* 0x0000000c00447947 */ /* 0x000fec0003800000 */
.L_x_3799:
        /* <DEDUP_REMOVED lines=9> */
.L_x_3804:
[----:B------:R-:W2:Y:S02]  /*dd60*/  LDG.E R2, desc[UR36][R2.64] ;  /* 0x0000002402027981 */ /* 0x000ea4000c1e1900 */
[----:B--2---:R-:W-:Y:S01]  /*dd70*/  I2FP.F32.S32 R19, R2 ;  /* 0x0000000200137245 */ /* 0x004fe20000201400 */
[----:B------:R-:W-:Y:S06]  /*dd80*/  BRA `(.L_x_3802) ;  /* 0x0000000c00147947 */ /* 0x000fec0003800000 */
.L_x_3803:
[----:B------:R-:W2:Y:S02]  /*dd90*/  LDG.E.U16 R2, desc[UR36][R2.64] ;  /* 0x0000002402027981 */ /* 0x000ea4000c1e1500 */
[----:B--2---:R4:W0:Y:S01]  /*dda0*/  I2F.S16 R19, R2 ;  /* 0x0000000200137306 */ /* 0x0048220000101400 */
[----:B------:R-:W-:Y:S05]  /*ddb0*/  BRA `(.L_x_3802) ;  /* 0x0000000c00087947 */ /* 0x000fea0003800000 */
.L_x_3798:
        /* <DEDUP_REMOVED lines=8> */
.L_x_3806:
[----:B------:R-:W2:Y:S02]  /*de40*/  LDG.E.U16 R2, desc[UR36][R2.64] ;  /* 0x0000002402027981 */ /* 0x000ea4000c1e1500 */
[----:B--2---:R-:W-:Y:S01]  /*de50*/  HADD2.F32 R19, -RZ, R2.H0_H0 ;  /* 0x20000002ff137230 */ /* 0x004fe20000004100 */
[----:B------:R-:W-:Y:S06]  /*de60*/  BRA `(.L_x_3802) ;  /* 0x0000000800dc7947 */ /* 0x000fec0003800000 */
.L_x_3805:
        /* <DEDUP_REMOVED lines=8> */
.L_x_3808:
[----:B------:R-:W2:Y:S02]  /*def0*/  LDG.E.U16 R2, desc[UR36][R2.64] ;  /* 0x0000002402027981 */ /* 0x000ea4000c1e1500 */
[----:B--2---:R-:W-:Y:S01]  /*df00*/  HADD2.F32 R19, -RZ, R2.H0_H0 ;  /* 0x20000002ff137230 */ /* 0x004fe20000004100 */
[----:B------:R-:W-:Y:S06]  /*df10*/  BRA `(.L_x_3802) ;  /* 0x0000000800b07947 */ /* 0x000fec0003800000 */
.L_x_3807:
        /* <DEDUP_REMOVED lines=11> */
.L_x_3797:
        /* <DEDUP_REMOVED lines=12> */
.L_x_3811:
        /* <DEDUP_REMOVED lines=11> */
.L_x_3810:
        /* <DEDUP_REMOVED lines=25> */
.L_x_3813:
        /* <DEDUP_REMOVED lines=12> */
.L_x_3812:
[----:B------:R-:W2:Y:S02]  /*e390*/  LDG.E.U16 R2, desc[UR36][R2.64] ;  /* 0x0000002402027981 */ /* 0x000ea4000c1e1500 */
[----:B--2---:R-:W-:Y:S01]  /*e3a0*/  SHF.L.U32 R19, R2, 0x10, RZ ;  /* 0x0000001002137819 */ /* 0x004fe200000006ff */
[----:B------:R-:W-:Y:S06]  /*e3b0*/  BRA `(.L_x_3802) ;  /* 0x0000000400887947 */ /* 0x000fec0003800000 */
.L_x_3809:
        /* <DEDUP_REMOVED lines=11> */
.L_x_3816:
        /* <DEDUP_REMOVED lines=20> */
.L_x_3818:
[----:B------:R-:W-:Y:S05]  /*e5b0*/  BSYNC.RECONVERGENT B0 ;  /* 0x0000000000007941 */ /* 0x000fea0003800200 */
.L_x_3817:
[----:B------:R-:W-:Y:S01]  /*e5c0*/  IMAD.SHL.U32 R0, R0, 0x100000, RZ ;  /* 0x0010000000007824 */ /* 0x000fe200078e00ff */
[----:B------:R-:W-:-:S04]  /*e5d0*/  LEA R2, R2, 0x3b800000, 0x17 ;  /* 0x3b80000002027811 */ /* 0x000fc800078eb8ff */
[----:B------:R-:W-:Y:S01]  /*e5e0*/  LOP3.LUT R19, R2, R0, R19, 0xfe, !PT ;  /* 0x0000000002137212 */ /* 0x000fe200078efe13 */
[----:B------:R-:W-:Y:S06]  /*e5f0*/  BRA `(.L_x_3802) ;  /* 0x0000000000f87947 */ /* 0x000fec0003800000 */
.L_x_3815:
        /* <DEDUP_REMOVED lines=20> */
.L_x_3820:
[----:B------:R-:W-:Y:S05]  /*e740*/  BSYNC.RECONVERGENT B0 ;  /* 0x0000000000007941 */ /* 0x000fea0003800200 */
.L_x_3819:
[----:B------:R-:W-:Y:S01]  /*e750*/  IMAD.SHL.U32 R0, R0, 0x200000, RZ ;  /* 0x0020000000007824 */ /* 0x000fe200078e00ff */
[----:B------:R-:W-:-:S04]  /*e760*/  LEA R2, R2, 0x37800000, 0x17 ;  /* 0x3780000002027811 */ /* 0x000fc800078eb8ff */
[----:B------:R-:W-:Y:S01]  /*e770*/  LOP3.LUT R19, R2, R0, R19, 0xfe, !PT ;  /* 0x0000000002137212 */ /* 0x000fe200078efe13 */
[----:B------:R-:W-:Y:S06]  /*e780*/  BRA `(.L_x_3802) ;  /* 0x0000000000947947 */ /* 0x000fec0003800000 */
.L_x_3814:
        /* <DEDUP_REMOVED lines=14> */
.L_x_3801:
        /* <DEDUP_REMOVED lines=16> */
.L_x_3823:
[----:B------:R-:W-:Y:S01]  /*e970*/  IMAD.MOV.U32 R19, RZ, RZ, RZ ;  /* 0x000000ffff137224 */ /* 0x000fe200078e00ff */
[----:B------:R-:W-:Y:S06]  /*e980*/  BRA `(.L_x_3802) ;  /* 0x0000000000147947 */ /* 0x000fec0003800000 */
.L_x_3822:
[----:B------:R-:W2:Y:S02]  /*e990*/  LDG.E.64 R2, desc[UR36][R2.64] ;  /* 0x0000002402027981 */ /* 0x000ea4000c1e1b00 */
[----:B--2---:R0:W1:Y:S02]  /*e9a0*/  I2F.U64 R19, R2 ;  /* 0x0000000200137312 */ /* 0x0040640000301000 */
[----:B01----:R-:W-:Y:S05]  /*e9b0*/  BRA `(.L_x_3802) ;  /* 0x0000000000087947 */ /* 0x003fea0003800000 */
.L_x_3821:
[----:B------:R-:W2:Y:S02]  /*e9c0*/  LDG.E R2, desc[UR36][R2.64] ;  /* 0x0000002402027981 */ /* 0x000ea4000c1e1900 */
[----:B--2---:R-:W-:-:S07]  /*e9d0*/  I2FP.F32.U32 R19, R2 ;  /* 0x0000000200137245 */ /* 0x004fce0000201000 */
.L_x_3802:
[----:B------:R-:W-:Y:S05]  /*e9e0*/  BSYNC.RECONVERGENT B6 ;  /* 0x0000000000067941 */ /* 0x000fea0003800200 */
.L_x_3796:
[----:B------:R-:W0:Y:S01]  /*e9f0*/  LDCU.64 UR6, c[0x0][0x5f8] ;  /* 0x0000bf00ff0677ac */ /* 0x000e220008000a00 */
[----:B------:R-:W-:Y:S01]  /*ea00*/  BSSY.RECONVERGENT B6, `(.L_x_3824) ;  /* 0x00000e5000067945 */ /* 0x000fe20003800200 */
[----:B------:R-:W-:-:S04]  /*ea10*/  UPRMT UR4, UR42, 0x9910, URZ ;  /* 0x000099102a047896 */ /* 0x000fc800080000ff */
[----:B------:R-:W-:Y:S01]  /*ea20*/  UISETP.GT.AND UP0, UPT, UR4, 0x9, UPT ;  /* 0x000000090400788c */ /* 0x000fe2000bf04270 */
[----:B012-4-:R-:W-:-:S04]  /*ea30*/  IADD3 R2, P0, PT, R18, UR6, RZ ;  /* 0x0000000612027c10 */ /* 0x017fc8000ff1e0ff */
        /* <DEDUP_REMOVED lines=13> */
.L_x_3828:
[----:B------:R-:W2:Y:S02]  /*eb10*/  LDG.E.U8 R0, desc[UR36][R2.64] ;  /* 0x0000002402007981 */ /* 0x000ea4000c1e1100 */
[----:B--2---:R-:W-:Y:S01]  /*eb20*/  I2FP.F32.U32 R0, R0 ;  /* 0x0000000000007245 */ /* 0x004fe20000201000 */
[----:B------:R-:W-:Y:S06]  /*eb30*/  BRA `(.L_x_3830) ;  /* 0x0000000c00447947 */ /* 0x000fec0003800000 */
.L_x_3827:
[----:B------:R-:W-:-:S09]  /*eb40*/  UISETP.NE.AND UP0, UPT, UR4, 0x2, UPT ;  /* 0x000000020400788c */ /* 0x000fd2000bf05270 */
[----:B------:R-:W-:Y:S05]  /*eb50*/  BRA.U !UP0, `(.L_x_3831) ;  /* 0x0000000108287547 */ /* 0x000fea000b800000 */
[----:B------:R-:W-:-:S09]  /*eb60*/  UISETP.NE.AND UP0, UPT, UR4, 0x3, UPT ;  /* 0x000000030400788c */ /* 0x000fd2000bf05270 */
[----:B------:R-:W-:Y:S05]  /*eb70*/  BRA.U !UP0, `(.L_x_3832) ;  /* 0x0000000108147547 */ /* 0x000fea000b800000 */
[----:B------:R-:W-:-:S09]  /*eb80*/  UISETP.NE.AND UP0, UPT, UR4, 0x4, UPT ;  /* 0x000000040400788c */ /* 0x000fd2000bf05270 */
[----:B------:R-:W-:Y:S05]  /*eb90*/  BRA.U UP0, `(.L_x_3829) ;  /* 0x0000000900d07547 */ /* 0x000fea000b800000 */
[----:B------:R-:W2:Y:S02]  /*eba0*/  LDG.E.64 R2, desc[UR36][R2.64] ;  /* 0x0000002402027981 */ /* 0x000ea4000c1e1b00 */
[----:B--2---:R2:W4:Y:S02]  /*ebb0*/  I2F.S64 R0, R2 ;  /* 0x0000000200007312 */ /* 0x0045240000301400 */
[----:B--2-4-:R-:W-:Y:S05]  /*ebc0*/  BRA `(.L_x_3830) ;  /* 0x0000000c00207947 */ /* 0x014fea0003800000 */
.L_x_3832:
[----:B------:R-:W2:Y:S02]  /*ebd0*/  LDG.E R0, desc[UR36][R2.64] ;  /* 0x0000002402007981 */ /* 0x000ea4000c1e1900 */
[----:B--2---:R-:W-:Y:S01]  /*ebe0*/  I2FP.F32.S32 R0, R0 ;  /* 0x0000000000007245 */ /* 0x004fe20000201400 */
[----:B------:R-:W-:Y:S06]  /*ebf0*/  BRA `(.L_x_3830) ;  /* 0x0000000c00147947 */ /* 0x000fec0003800000 */
.L_x_3831:
[----:B------:R-:W2:Y:S02]  /*ec00*/  LDG.E.U16 R0, desc[UR36][R2.64] ;  /* 0x0000002402007981 */ /* 0x000ea4000c1e1500 */
[----:B--2---:R-:W2:Y:S01]  /*ec10*/  I2F.S16 R0, R0 ;  /* 0x0000000000007306 */ /* 0x004ea20000101400 */
[----:B------:R-:W-:Y:S05]  /*ec20*/  BRA `(.L_x_3830) ;  /* 0x0000000c00087947 */ /* 0x000fea0003800000 */
.L_x_3826:
        /* <DEDUP_REMOVED lines=8> */
.L_x_3834:
[----:B------:R-:W2:Y:S02]  /*ecb0*/  LDG.E.U16 R0, desc[UR36][R2.64] ;  /* 0x0000002402007981 */ /* 0x000ea4000c1e1500 */
[----:B--2---:R-:W-:Y:S01]  /*ecc0*/  HADD2.F32 R0, -RZ, R0.H0_H0 ;  /* 0x20000000ff007230 */ /* 0x004fe20000004100 */
[----:B------:R-:W-:Y:S06]  /*ecd0*/  BRA `(.L_x_3830) ;  /* 0x0000000800dc7947 */ /* 0x000fec0003800000 */
.L_x_3833:
        /* <DEDUP_REMOVED lines=8> */
.L_x_3836:
[----:B------:R-:W2:Y:S02]  /*ed60*/  LDG.E.U16 R0, desc[UR36][R2.64] ;  /* 0x0000002402007981 */ /* 0x000ea4000c1e1500 */
[----:B--2---:R-:W-:Y:S01]  /*ed70*/  HADD2.F32 R0, -RZ, R0.H0_H0 ;  /* 0x20000000ff007230 */ /* 0x004fe20000004100 */
[----:B------:R-:W-:Y:S06]  /*ed80*/  BRA `(.L_x_3830) ;  /* 0x0000000800b07947 */ /* 0x000fec0003800000 */
.L_x_3835:
        /* <DEDUP_REMOVED lines=11> */
.L_x_3825:
        /* <DEDUP_REMOVED lines=12> */
.L_x_3839:
        /* <DEDUP_REMOVED lines=11> */
.L_x_3838:
        /* <DEDUP_REMOVED lines=25> */
.L_x_3841:
        /* <DEDUP_REMOVED lines=12> */
.L_x_3840:
[----:B------:R-:W2:Y:S02]  /*f200*/  LDG.E.U16 R0, desc[UR36][R2.64] ;  /* 0x0000002402007981 */ /* 0x000ea4000c1e1500 */
[----:B--2---:R-:W-:Y:S01]  /*f210*/  IMAD.U32 R0, R0, 0x10000, RZ ;  /* 0x0001000000007824 */ /* 0x004fe200078e00ff */
[----:B------:R-:W-:Y:S06]  /*f220*/  BRA `(.L_x_3830) ;  /* 0x0000000400887947 */ /* 0x000fec0003800000 */
.L_x_3837:
        /* <DEDUP_REMOVED lines=11> */
.L_x_3844:
        /* <DEDUP_REMOVED lines=20> */
.L_x_3846:
[----:B------:R-:W-:Y:S05]  /*f420*/  BSYNC.RECONVERGENT B0 ;  /* 0x0000000000007941 */ /* 0x000fea0003800200 */
.L_x_3845:
[----:B------:R-:W-:Y:S02]  /*f430*/  SHF.L.U32 R0, R0, 0x14, RZ ;  /* 0x0000001400007819 */ /* 0x000fe400000006ff */
[----:B------:R-:W-:-:S04]  /*f440*/  LEA R2, R2, 0x3b800000, 0x17 ;  /* 0x3b80000002027811 */ /* 0x000fc800078eb8ff */
[----:B------:R-:W-:Y:S01]  /*f450*/  LOP3.LUT R0, R2, R0, R7, 0xfe, !PT ;  /* 0x0000000002007212 */ /* 0x000fe200078efe07 */
[----:B------:R-:W-:Y:S06]  /*f460*/  BRA `(.L_x_3830) ;  /* 0x0000000000f87947 */ /* 0x000fec0003800000 */
.L_x_3843:
        /* <DEDUP_REMOVED lines=20> */
.L_x_3848:
[----:B------:R-:W-:Y:S05]  /*f5b0*/  BSYNC.RECONVERGENT B0 ;  /* 0x0000000000007941 */ /* 0x000fea0003800200 */
.L_x_3847:
[----:B------:R-:W-:Y:S01]  /*f5c0*/  IMAD.SHL.U32 R0, R0, 0x200000, RZ ;  /* 0x0020000000007824 */ /* 0x000fe200078e00ff */
[----:B------:R-:W-:-:S04]  /*f5d0*/  LEA R2, R2, 0x37800000, 0x17 ;  /* 0x3780000002027811 */ /* 0x000fc800078eb8ff */
[----:B------:R-:W-:Y:S01]  /*f5e0*/  LOP3.LUT R0, R2, R0, R7, 0xfe, !PT ;  /* 0x0000000002007212 */ /* 0x000fe200078efe07 */
[----:B------:R-:W-:Y:S06]  /*f5f0*/  BRA `(.L_x_3830) ;  /* 0x0000000000947947 */ /* 0x000fec0003800000 */
.L_x_3842:
        /* <DEDUP_REMOVED lines=14> */
.L_x_3829:
[----:B------:R-:W-:Y:S01]  /*f6e0*/  MOV R2, 0x0 ;  /* 0x0000000000027802 */ /* 0x000fe20000000f00 */
[----:B------:R-:W0:Y:S01]  /*f6f0*/  LDCU.64 UR4, c[0x4][0x188] ;  /* 0x01003100ff0477ac */ /* 0x000e220008000a00 */
[----:B------:R-:W-:Y:S02]  /*f700*/  HFMA2 R8, -RZ, RZ, 0, 4.64916229248046875e-06 ;  /* 0x0000004eff087431 */ /* 0x000fe400000001ff */
[----:B------:R-:W-:Y:S01]  /*f710*/  IMAD.MOV.U32 R12, RZ, RZ, 0x1 ;  /* 0x00000001ff0c7424 */ /* 0x000fe200078e00ff */
[----:B------:R-:W1:Y:S01]  /*f720*/  LDCU.64 UR6, c[0x4][0x190] ;  /* 0x01003200ff0677ac */ /* 0x000e620008000a00 */
[----:B------:R-:W2:Y:S01]  /*f730*/  LDC.64 R2, c[0x4][R2] ;  /* 0x0100000002027b82 */ /* 0x000ea20000000a00 */
[----:B------:R-:W-:Y:S01]  /*f740*/  IMAD.MOV.U32 R13, RZ, RZ, RZ ;  /* 0x000000ffff0d7224 */ /* 0x000fe200078e00ff */
[----:B------:R-:W4:Y:S01]  /*f750*/  LDCU.64 UR8, c[0x4][0x78] ;  /* 0x01000f00ff0877ac */ /* 0x000f220008000a00 */
[----:B0-----:R-:W-:Y:S01]  /*f760*/  MOV R4, UR4 ;  /* 0x0000000400047c02 */ /* 0x001fe20008000f00 */
[----:B------:R-:W-:-:S02]  /*f770*/  IMAD.U32 R5, RZ, RZ, UR5 ;  /* 0x00000005ff057e24 */ /* 0x000fc4000f8e00ff */
[----:B-1----:R-:W-:Y:S01]  /*f780*/  IMAD.U32 R6, RZ, RZ, UR6 ;  /* 0x00000006ff067e24 */ /* 0x002fe2000f8e00ff */
[----:B------:R-:W-:Y:S01]  /*f790*/  MOV R7, UR7 ;  /* 0x0000000700077c02 */ /* 0x000fe20008000f00 */
[----:B----4-:R-:W-:Y:S02]  /*f7a0*/  IMAD.U32 R10, RZ, RZ, UR8 ;  /* 0x00000008ff0a7e24 */ /* 0x010fe4000f8e00ff */
[----:B------:R-:W-:-:S07]  /*f7b0*/  IMAD.U32 R11, RZ, RZ, UR9 ;  /* 0x00000009ff0b7e24 */ /* 0x000fce000f8e00ff */
[----:B------:R-:W-:-:S07]  /*f7c0*/  LEPC R20, `(.L_x_3851) ;  /* 0x000000001014794e */ /* 0x000fce0000000000 */
[----:B--23-5:R-:W-:Y:S05]  /*f7d0*/  CALL.ABS.NOINC R2 ;  /* 0x0000000002007343 */ /* 0x02cfea0003c00000 */
.L_x_3851:
[----:B------:R-:W-:Y:S01]  /*f7e0*/  MOV R0, RZ ;  /* 0x000000ff00007202 */ /* 0x000fe20000000f00 */
[----:B------:R-:W-:Y:S06]  /*f7f0*/  BRA `(.L_x_3830) ;  /* 0x0000000000147947 */ /* 0x000fec0003800000 */
.L_x_3850:
[----:B------:R-:W2:Y:S02]  /*f800*/  LDG.E.64 R2, desc[UR36][R2.64] ;  /* 0x0000002402027981 */ /* 0x000ea4000c1e1b00 */
[----:B--2---:R0:W1:Y:S02]  /*f810*/  I2F.U64 R0, R2 ;  /* 0x0000000200007312 */ /* 0x0040640000301000 */
[----:B01----:R-:W-:Y:S05]  /*f820*/  BRA `(.L_x_3830) ;  /* 0x0000000000087947 */ /* 0x003fea0003800000 */
.L_x_3849:
[----:B------:R-:W2:Y:S02]  /*f830*/  LDG.E R0, desc[UR36][R2.64] ;  /* 0x0000002402007981 */ /* 0x000ea4000c1e1900 */
[----:B--2---:R-:W-:-:S07]  /*f840*/  I2FP.F32.U32 R0, R0 ;  /* 0x0000000000007245 */ /* 0x004fce0000201000 */
.L_x_3830:
[----:B------:R-:W-:Y:S05]  /*f850*/  BSYNC.RECONVERGENT B6 ;  /* 0x0000000000067941 */ /* 0x000fea0003800200 */
.L_x_3824:
[----:B------:R-:W-:Y:S01]  /*f860*/  UPRMT UR4, UR43, 0x9910, URZ ;  /* 0x000099102b047896 */ /* 0x000fe200080000ff */
[----:B012345:R-:W-:-:S03]  /*f870*/  FMNMX.FTZ R2, R0, R19, PT ;  /* 0x0000001300027209 */ /* 0x03ffc60003810000 */
[----:B------:R-:W-:-:S09]  /*f880*/  UISETP.GT.AND UP0, UPT, UR4, 0x9, UPT ;  /* 0x000000090400788c */ /* 0x000fd2000bf04270 */
        /* <DEDUP_REMOVED lines=12> */
.L_x_3855:
[----:B------:R-:W0:Y:S02]  /*f950*/  F2I.S64.TRUNC R2, R2 ;  /* 0x0000000200027311 */ /* 0x000e24000020d900 */
[----:B0-----:R-:W-:-:S05]  /*f960*/  IMAD.MOV.U32 R5, RZ, RZ, R2 ;  /* 0x000000ffff057224 */ /* 0x001fca00078e0002 */
[----:B------:R-:W-:Y:S01]  /*f970*/  STG.E.U8 desc[UR36][R16.64], R5 ;  /* 0x0000000510007986 */ /* 0x000fe2000c101124 */
[----:B------:R-:W-:Y:S05]  /*f980*/  EXIT ;  /* 0x000000000000794d */ /* 0x000fea0003800000 */
.L_x_3854:
        /* <DEDUP_REMOVED lines=9> */
.L_x_3858:
[----:B------:R-:W0:Y:S02]  /*fa20*/  F2I.FTZ.TRUNC.NTZ R3, R2 ;  /* 0x0000000200037305 */ /* 0x000e24000021f100 */
[----:B0-----:R-:W-:Y:S01]  /*fa30*/  STG.E desc[UR36][R16.64], R3 ;  /* 0x0000000310007986 */ /* 0x001fe2000c101924 */
[----:B------:R-:W-:Y:S05]  /*fa40*/  EXIT ;  /* 0x000000000000794d */ /* 0x000fea0003800000 */
.L_x_3857:
[----:B------:R-:W0:Y:S02]  /*fa50*/  F2I.FTZ.TRUNC.NTZ R3, R2 ;  /* 0x0000000200037305 */ /* 0x000e24000021f100 */
[----:B0-----:R-:W-:Y:S01]  /*fa60*/  STG.E.U16 desc[UR36][R16.64], R3 ;  /* 0x0000000310007986 */ /* 0x001fe2000c101524 */
[----:B------:R-:W-:Y:S05]  /*fa70*/  EXIT ;  /* 0x000000000000794d */ /* 0x000fea0003800000 */
.L_x_3853:
        /* <DEDUP_REMOVED lines=8> */
.L_x_3860:
[----:B------:R-:W-:-:S05]  /*fb00*/  F2FP.F16.F32.PACK_AB R2, RZ, R2 ;  /* 0x00000002ff02723e */ /* 0x000fca00000000ff */
[----:B------:R-:W-:Y:S01]  /*fb10*/  STG.E.U16 desc[UR36][R16.64], R2 ;  /* 0x0000000210007986 */ /* 0x000fe2000c101524 */
[----:B------:R-:W-:Y:S05]  /*fb20*/  EXIT ;  /* 0x000000000000794d */ /* 0x000fea0003800000 */
.L_x_3859:
        /* <DEDUP_REMOVED lines=9> */
.L_x_3862:
[----:B------:R-:W-:-:S04]  /*fbc0*/  F2FP.F16.F32.PACK_AB R3, RZ, R2 ;  /* 0x00000002ff03723e */ /* 0x000fc800000000ff */
[----:B------:R-:W-:-:S05]  /*fbd0*/  PRMT R3, R3, 0x5410, RZ ;  /* 0x0000541003037816 */ /* 0x000fca00000000ff */
[----:B------:R-:W-:Y:S01]  /*fbe0*/  STG.E desc[UR36][R16.64], R3 ;  /* 0x0000000310007986 */ /* 0x000fe2000c101924 */
[----:B------:R-:W-:Y:S05]  /*fbf0*/  EXIT ;  /* 0x000000000000794d */ /* 0x000fea0003800000 */
.L_x_3861:
[----:B------:R-:W-:-:S06]  /*fc00*/  FMUL.FTZ R2, R2, 1 ;  /* 0x3f80000002027820 */ /* 0x000fcc0000410000 */
[----:B------:R-:W0:Y:S02]  /*fc10*/  F2F.F64.F32 R2, R2 ;  /* 0x0000000200027310 */ /* 0x000e240000201800 */
[----:B0-----:R-:W-:Y:S01]  /*fc20*/  STG.E.64 desc[UR36][R16.64], R2 ;  /* 0x0000000210007986 */ /* 0x001fe2000c101b24 */
[----:B------:R-:W-:Y:S05]  /*fc30*/  EXIT ;  /* 0x000000000000794d */ /* 0x000fea0003800000 */
.L_x_3852:
        /* <DEDUP_REMOVED lines=13> */
.L_x_3866:
        /* <DEDUP_REMOVED lines=16> */
.L_x_3869:
[----:B------:R-:W-:-:S04]  /*fe10*/  SHF.R.U32.HI R2, RZ, 0x18, R2 ;  /* 0x00000018ff027819 */ /* 0x000fc80000011602 */
[----:B------:R-:W-:-:S04]  /*fe20*/  LOP3.LUT R2, R3, 0x80, R2, 0xf8, !PT ;  /* 0x0000008003027812 */ /* 0x000fc800078ef802 */
[----:B------:R-:W-:-:S07]  /*fe30*/  PRMT R8, R2, 0x7610, R8 ;  /* 0x0000761002087816 */ /* 0x000fce0000000008 */
.L_x_3868:
[----:B------:R-:W-:Y:S05]  /*fe40*/  BSYNC.RECONVERGENT B0 ;  /* 0x0000000000007941 */ /* 0x000fea0003800200 */
.L_x_3867:
[----:B------:R-:W-:Y:S01]  /*fe50*/  STG.E.U8 desc[UR36][R16.64], R8 ;  /* 0x0000000810007986 */ /* 0x000fe2000c101124 */
[----:B------:R-:W-:Y:S05]  /*fe60*/  EXIT ;  /* 0x000000000000794d */ /* 0x000fea0003800000 */
.L_x_3865:
        /* <DEDUP_REMOVED lines=16> */
.L_x_3872:
[----:B------:R-:W-:-:S04]  /*ff70*/  SHF.R.U32.HI R2, RZ, 0x18, R2 ;  /* 0x00000018ff027819 */ /* 0x000fc80000011602 */
[----:B------:R-:W-:-:S04]  /*ff80*/  LOP3.LUT R3, R3, 0x80, R2, 0xf8, !PT ;  /* 0x0000008003037812 */ /* 0x000fc800078ef802 */
[----:B------:R-:W-:-:S07]  /*ff90*/  PRMT R8, R3, 0x7610, R8 ;  /* 0x0000761003087816 */ /* 0x000fce0000000008 */
.L_x_3871:
[----:B------:R-:W-:Y:S05]  /*ffa0*/  BSYNC.RECONVERGENT B0 ;  /* 0x0000000000007941 */ /* 0x000fea0003800200 */
.L_x_3870:
[----:B------:R-:W-:Y:S01]  /*ffb0*/  STG.E.U8 desc[UR36][R16.64], R8 ;  /* 0x0000000810007986 */ /* 0x000fe2000c101124 */
[----:B------:R-:W-:Y:S05]  /*ffc0*/  EXIT ;  /* 0x000000000000794d */ /* 0x000fea0003800000 */
.L_x_3864:
        /* <DEDUP_REMOVED lines=21> */
.L_x_3874:
[----:B------:R-:W0:Y:S02]  /*10120*/  F2I.U64.TRUNC R2, R2 ;  /* 0x0000000200027311 */ /* 0x000e24000020d800 */
[----:B0-----:R-:W-:Y:S01]  /*10130*/  STG.E.64 desc[UR36][R16.64], R2 ;  /* 0x0000000210007986 */ /* 0x001fe2000c101b24 */
[----:B------:R-:W-:Y:S05]  /*10140*/  EXIT ;  /* 0x000000000000794d */ /* 0x000fea0003800000 */
.L_x_3873:
[----:B------:R-:W0:Y:S02]  /*10150*/  F2I.FTZ.U32.TRUNC.NTZ R3, R2 ;  /* 0x0000000200037305 */ /* 0x000e24000021f000 */
[----:B0-----:R-:W-:Y:S01]  /*10160*/  STG.E desc[UR36][R16.64], R3 ;  /* 0x0000000310007986 */ /* 0x001fe2000c101924 */
[----:B------:R-:W-:Y:S05]  /*10170*/  EXIT ;  /* 0x000000000000794d */ /* 0x000fea0003800000 */
.L_x_3863:
        /* <DEDUP_REMOVED lines=10> */
.L_x_3876:
[----:B------:R-:W-:Y:S01]  /*10220*/  FMUL.FTZ R4, R2, 1 ;  /* 0x3f80000002047820 */ /* 0x000fe20000410000 */
[----:B------:R-:W-:-:S05]  /*10230*/  CS2R R6, SRZ ;  /* 0x0000000000067805 */ /* 0x000fca000001ff00 */
[----:B------:R-:W0:Y:S02]  /*10240*/  F2F.F64.F32 R4, R4 ;  /* 0x0000000400047310 */ /* 0x000e240000201800 */
[----:B0-----:R-:W-:Y:S01]  /*10250*/  STG.E.128 desc[UR36][R16.64], R4 ;  /* 0x0000000410007986 */ /* 0x001fe2000c101d24 */
[----:B------:R-:W-:Y:S05]  /*10260*/  EXIT ;  /* 0x000000000000794d */ /* 0x000fea0003800000 */
.L_x_3875:
[----:B------:R-:W-:-:S09]  /*10270*/  UISETP.NE.AND UP0, UPT, UR4, 0xf, UPT ;  /* 0x0000000f0400788c */ /* 0x000fd2000bf05270 */
[----:B------:R-:W-:Y:S05]  /*10280*/  BRA.U !UP0, `(.L_x_3877) ;  /* 0x0000000108e07547 */ /* 0x000fea000b800000 */
[----:B------:R-:W-:-:S09]  /*10290*/  UISETP.NE.AND UP0, UPT, UR4, 0x17, UPT ;  /* 0x000000170400788c */ /* 0x000fd2000bf05270 */
[----:B------:R-:W-:Y:S05]  /*102a0*/  BRA.U !UP0, `(.L_x_3878) ;  /* 0x00000001088c7547 */ /* 0x000fea000b800000 */
[----:B------:R-:W-:-:S09]  /*102b0*/  UISETP.NE.AND UP0, UPT, UR4, 0x18, UPT ;  /* 0x000000180400788c */ /* 0x000fd2000bf05270 */
[----:B------:R-:W-:Y:S05]  /*102c0*/  BRA.U !UP0, `(.L_x_3879) ;  /* 0x0000000108447547 */ /* 0x000fea000b800000 */
.L_x_3856:
        /* <DEDUP_REMOVED lines=16> */
.L_x_3880:
[----:B------:R-:W-:Y:S05]  /*103d0*/  EXIT ;  /* 0x000000000000794d */ /* 0x000fea0003800000 */
.L_x_3879:
[----:B------:R-:W-:Y:S01]  /*103e0*/  LOP3.LUT R4, R2, 0x7fffffff, RZ, 0xc0, !PT ;  /* 0x7fffffff02047812 */ /* 0x000fe200078ec0ff */
[----:B------:R-:W-:Y:S01]  /*103f0*/  BSSY.RECONVERGENT B0, `(.L_x_3881) ;  /* 0x000000b000007945 */ /* 0x000fe20003800200 */
[----:B------:R-:W-:Y:S02]  /*10400*/  SHF.R.U32.HI R5, RZ, 0x18, R2 ;  /* 0x00000018ff057819 */ /* 0x000fe40000011602 */
[----:B------:R-:W-:Y:S02]  /*10410*/  ISETP.GT.U32.AND P0, PT, R4, 0x43efffff, PT ;  /* 0x43efffff0400780c */ /* 0x000fe40003f04070 */
[----:B------:R-:W-:-:S11]  /*10420*/  MOV R0, 0x7f ;  /* 0x0000007f00007802 */ /* 0x000fd60000000f00 */
[----:B------:R-:W-:Y:S05]  /*10430*/  @P0 BRA `(.L_x_3882) ;  /* 0x0000000000180947 */ /* 0x000fea0003800000 */
[----:B------:R-:W-:-:S13]  /*10440*/  ISETP.GE.U32.AND P0, PT, R4, 0x3c800000, PT ;  /* 0x3c8000000400780c */ /* 0x000fda0003f06070 */
[----:B------:R-:W-:-:S04]  /*10450*/  @P0 SHF.R.U32.HI R0, RZ, 0x14, R2 ;  /* 0x00000014ff000819 */ /* 0x000fc80000011602 */
[----:B------:R-:W-:-:S04]  /*10460*/  @P0 LOP3.LUT R3, R0, 0x1, RZ, 0xc0, !PT ;  /* 0x0000000100030812 */ /* 0x000fc800078ec0ff */
[----:B------:R-:W-:-:S04]  /*10470*/  @P0 IADD3 R0, PT, PT, R2, 0x407ffff, R3 ;  /* 0x0407ffff02000810 */ /* 0x000fc80007ffe003 */
[----:B------:R-:W-:Y:S01]  /*10480*/  @P0 SHF.R.U32.HI R0, RZ, 0x14, R0 ;  /* 0x00000014ff000819 */ /* 0x000fe20000011600 */
[----:B------:R-:W-:-:S07]  /*10490*/  @!P0 FADD.FTZ R0, R4, 16384 ;  /* 0x4680000004008421 */ /* 0x000fce0000010000 */
.L_x_3882:
[----:B------:R-:W-:Y:S05]  /*104a0*/  BSYNC.RECONVERGENT B0 ;  /* 0x0000000000007941 */ /* 0x000fea0003800200 */
.L_x_3881:
[----:B------:R-:W-:-:S05]  /*104b0*/  LOP3.LUT R3, R0, 0x80, R5, 0xf8, !PT ;  /* 0x0000008000037812 */ /* 0x000fca00078ef805 */
[----:B------:R-:W-:Y:S01]  /*104c0*/  STG.E.U8 desc[UR36][R16.64], R3 ;  /* 0x0000000310007986 */ /* 0x000fe2000c101124 */
[----:B------:R-:W-:Y:S05]  /*104d0*/  EXIT ;  /* 0x000000000000794d */ /* 0x000fea0003800000 */
.L_x_3878:
        /* <DEDUP_REMOVED lines=11> */
.L_x_3884:
[----:B------:R-:W-:Y:S01]  /*10590*/  IMAD.MOV.U32 R0, RZ, RZ, 0x7f ;  /* 0x0000007fff007424 */ /* 0x000fe200078e00ff */
[----:B------:R-:W-:-:S04]  /*105a0*/  ISETP.GT.U32.AND P0, PT, R4, 0x7f800000, PT ;  /* 0x7f8000000400780c */ /* 0x000fc80003f04070 */
[----:B------:R-:W-:-:S09]  /*105b0*/  SEL R0, R0, 0x7c, P0 ;  /* 0x0000007c00007807 */ /* 0x000fd20000000000 */
.L_x_3885:
[----:B------:R-:W-:Y:S05]  /*105c0*/  BSYNC.RECONVERGENT B0 ;  /* 0x0000000000007941 */ /* 0x000fea0003800200 */
.L_x_3883:
[----:B------:R-:W-:-:S04]  /*105d0*/  SHF.R.U32.HI R3, RZ, 0x18, R2 ;  /* 0x00000018ff037819 */ /* 0x000fc80000011602 */
[----:B------:R-:W-:-:S05]  /*105e0*/  LOP3.LUT R3, R0, 0x80, R3, 0xf8, !PT ;  /* 0x0000008000037812 */ /* 0x000fca00078ef803 */
[----:B------:R-:W-:Y:S01]  /*105f0*/  STG.E.U8 desc[UR36][R16.64], R3 ;  /* 0x0000000310007986 */ /* 0x000fe2000c101124 */
[----:B------:R-:W-:Y:S05]  /*10600*/  EXIT ;  /* 0x000000000000794d */ /* 0x000fea0003800000 */
.L_x_3877:
[----:B------:R-:W-:-:S05]  /*10610*/  F2FP.BF16.F32.PACK_AB R2, RZ, R2 ;  /* 0x00000002ff02723e */ /* 0x000fca00000010ff */
[----:B------:R-:W-:Y:S01]  /*10620*/  STG.E.U16 desc[UR36][R16.64], R2 ;  /* 0x0000000210007986 */ /* 0x000fe2000c101524 */
[----:B------:R-:W-:Y:S05]  /*10630*/  EXIT ;  /* 0x000000000000794d */ /* 0x000fea0003800000 */
.L_x_3886:
        /* <DEDUP_REMOVED lines=12> */
.L_x_40897:


//--------------------- .text._ZN2at6native27unrolled_elementwise_kernelINS0_13BinaryFunctorIfffZZZNS0_16fmin_kernel_cudaERNS_18TensorIteratorBaseEENKUlvE_clEvENKUlvE0_clEvEUlffE_EESt5arrayIPcLm3EELi4E23TrivialOffsetCalculatorILi2EjESC_ILi1EjENS0_6memory12LoadWithCastILi2EEENSF_13StoreWithCastILi1EEEEEviT_T0_T2_T3_T4_T5_ --------------------------
	.section	.text._ZN2at6native27unrolled_elementwise_kernelINS0_13BinaryFunctorIfffZZZNS0_16fmin_kernel_cudaERNS_18TensorIteratorBaseEENKUlvE_clEvENKUlvE0_clEvEUlffE_EESt5arrayIPcLm3EELi4E23TrivialOffsetCalculatorILi2EjESC_ILi1EjENS0_6memory12LoadWithCastILi2EEENSF_13StoreWithCastILi1EEEEEviT_T0_T2_T3_T4_T5_,"ax",@progbits
	.align	128
        .global         _ZN2at6native27unrolled_elementwise_kernelINS0_13BinaryFunctorIfffZZZNS0_16fmin_kernel_cudaERNS_18TensorIteratorBaseEENKUlvE_clEvENKUlvE0_clEvEUlffE_EESt5arrayIPcLm3EELi4E23TrivialOffsetCalculatorILi2EjESC_ILi1EjENS0_6memory12LoadWithCastILi2EEENSF_13StoreWithCastILi1EEEEEviT_T0_T2_T3_T4_T5_
        .type           _ZN2at6native27unrolled_elementwise_kernelINS0_13BinaryFunctorIfffZZZNS0_16fmin_kernel_cudaERNS_18TensorIteratorBaseEENKUlvE_clEvENKUlvE0_clEvEUlffE_EESt5arrayIPcLm3EELi4E23TrivialOffsetCalculatorILi2EjESC_ILi1EjENS0_6memory12LoadWithCastILi2EEENSF_13StoreWithCastILi1EEEEEviT_T0_T2_T3_T4_T5_,@function
        .size           _ZN2at6native27unrolled_elementwise_kernelINS0_13BinaryFunctorIfffZZZNS0_16fmin_kernel_cudaERNS_18TensorIteratorBaseEENKUlvE_clEvENKUlvE0_clEvEUlffE_EESt5arrayIPcLm3EELi4E23TrivialOffsetCalculatorILi2EjESC_ILi1EjENS0_6memory12LoadWithCastILi2EEENSF_13StoreWithCastILi1EEEEEviT_T0_T2_T3_T4_T5_,(.L_x_40898 - _ZN2at6native27unrolled_elementwise_kernelINS0_13BinaryFunctorIfffZZZNS0_16fmin_kernel_cudaERNS_18TensorIteratorBaseEENKUlvE_clEvENKUlvE0_clEvEUlffE_EESt5arrayIPcLm3EELi4E23TrivialOffsetCalculatorILi2EjESC_ILi1EjENS0_6memory12LoadWithCastILi2EEENSF_13StoreWithCastILi1EEEEEviT_T0_T2_T3_T4_T5_)
        .other          _ZN2at6native27unrolled_elementwise_kernelINS0_13BinaryFunctorIfffZZZNS0_16fmin_kernel_cudaERNS_18TensorIteratorBaseEENKUlvE_clEvENKUlvE0_clEvEUlffE_EESt5arrayIPcLm3EELi4E23TrivialOffsetCalculatorILi2EjESC_ILi1EjENS0_6memory12LoadWithCastILi2EEENSF_13StoreWithCastILi1EEEEEviT_T0_T2_T3_T4_T5_,@"STO_CUDA_ENTRY STV_DEFAULT"
_ZN2at6native27unrolled_elementwise_kernelINS0_13BinaryFunctorIfffZZZNS0_16fmin_kernel_cudaERNS_18TensorIteratorBaseEENKUlvE_clEvENKUlvE0_clEvEUlffE_EESt5arrayIPcLm3EELi4E23TrivialOffsetCalculatorILi2EjESC_ILi1EjENS0_6memory12LoadWithCastILi2EEENSF_13StoreWithCastILi1EEEEEviT_T0_T2_T3_T4_T5_:
.text._ZN2at6native27unrolled_elementwise_kernelINS0_13BinaryFunctorIfffZZZNS0_16fmin_kernel_cudaERNS_18TensorIteratorBaseEENKUlvE_clEvENKUlvE0_clEvEUlffE_EESt5arrayIPcLm3EELi4E23TrivialOffsetCalculatorILi2EjESC_ILi1EjENS0_6memory12LoadWithCastILi2EEENSF_13StoreWithCastILi1EEEEEviT_T0_T2_T3_T4_T5_:
        /* <DEDUP_REMOVED lines=8> */
[----:B------:R-:W-:Y:S01]  /*0080*/  IMAD.MOV.U32 R26, RZ, RZ, RZ ;  /* 0x000000ffff1a7224 */ /* 0x000fe200078e00ff */
        /* <DEDUP_REMOVED lines=26> */
.L_x_3893:
[----:B------:R-:W2:Y:S02]  /*0230*/  LDG.E.U8 R4, desc[UR36][R4.64] ;  /* 0x0000002404047981 */ /* 0x000ea4000c1e1100 */
[----:B--2---:R-:W-:Y:S01]  /*0240*/  I2FP.F32.U32 R29, R4 ;  /* 0x00000004001d7245 */ /* 0x004fe20000201000 */
[----:B------:R-:W-:Y:S06]  /*0250*/  BRA `(.L_x_3895) ;  /* 0x0000000c00447947 */ /* 0x000fec0003800000 */
.L_x_3892:
        /* <DEDUP_REMOVED lines=9> */
.L_x_3897:
[----:B------:R-:W2:Y:S02]  /*02f0*/  LDG.E R4, desc[UR36][R4.64] ;  /* 0x0000002404047981 */ /* 0x000ea4000c1e1900 */
[----:B--2---:R-:W-:Y:S01]  /*0300*/  I2FP.F32.S32 R29, R4 ;  /* 0x00000004001d7245 */ /* 0x004fe20000201400 */
[----:B------:R-:W-:Y:S06]  /*0310*/  BRA `(.L_x_3895) ;  /* 0x0000000c00147947 */ /* 0x000fec0003800000 */
.L_x_3896:
[----:B------:R-:W2:Y:S02]  /*0320*/  LDG.E.U16 R4, desc[UR36][R4.64] ;  /* 0x0000002404047981 */ /* 0x000ea4000c1e1500 */
[----:B--2---:R0:W1:Y:S01]  /*0330*/  I2F.S16 R29, R4 ;  /* 0x00000004001d7306 */ /* 0x0040620000101400 */
[----:B------:R-:W-:Y:S05]  /*0340*/  BRA `(.L_x_3895) ;  /* 0x0000000c00087947 */ /* 0x000fea0003800000 */
.L_x_3891:
        /* <DEDUP_REMOVED lines=8> */
.L_x_3899:
[----:B------:R-:W2:Y:S02]  /*03d0*/  LDG.E.U16 R4, desc[UR36][R4.64] ;  /* 0x0000002404047981 */ /* 0x000ea4000c1e1500 */
[----:B--2---:R-:W-:Y:S01]  /*03e0*/  HADD2.F32 R29, -RZ, R4.H0_H0 ;  /* 0x20000004ff1d7230 */ /* 0x004fe20000004100 */
[----:B------:R-:W-:Y:S06]  /*03f0*/  BRA `(.L_x_3895) ;  /* 0x0000000800dc7947 */ /* 0x000fec0003800000 */
.L_x_3898:
        /* <DEDUP_REMOVED lines=8> */
.L_x_3901:
[----:B------:R-:W2:Y:S02]  /*0480*/  LDG.E.U16 R4, desc[UR36][R4.64] ;  /* 0x0000002404047981 */ /* 0x000ea4000c1e1500 */
[----:B--2---:R-:W-:Y:S01]  /*0490*/  HADD2.F32 R29, -RZ, R4.H0_H0 ;  /* 0x20000004ff1d7230 */ /* 0x004fe20000004100 */
[----:B------:R-:W-:Y:S06]  /*04a0*/  BRA `(.L_x_3895) ;  /* 0x0000000800b07947 */ /* 0x000fec0003800000 */
.L_x_3900:
        /* <DEDUP_REMOVED lines=11> */
.L_x_3890:
        /* <DEDUP_REMOVED lines=12> */
.L_x_3904:
        /* <DEDUP_REMOVED lines=11> */
.L_x_3903:
        /* <DEDUP_REMOVED lines=25> */
.L_x_3906:
[----:B------:R-:W2:Y:S02]  /*0860*/  LDG.E.U8 R4, desc[UR36][R4.64] ;  /* 0x0000002404047981 */ /* 0x000ea4000c1e1100 */
[C---:B--2---:R-:W-:Y:S02]  /*0870*/  IMAD.SHL.U32 R3, R4.reuse, 0x2000000, RZ ;  /* 0x0200000004037824 */ /* 0x044fe400078e00ff */
        /* <DEDUP_REMOVED lines=10> */
.L_x_3905:
[----:B------:R-:W2:Y:S02]  /*0920*/  LDG.E.U16 R4, desc[UR36][R4.64] ;  /* 0x0000002404047981 */ /* 0x000ea4000c1e1500 */
[----:B--2---:R-:W-:Y:S01]  /*0930*/  IMAD.U32 R29, R4, 0x10000, RZ ;  /* 0x00010000041d7824 */ /* 0x004fe200078e00ff */
[----:B------:R-:W-:Y:S06]  /*0940*/  BRA `(.L_x_3895) ;  /* 0x0000000400887947 */ /* 0x000fec0003800000 */
.L_x_3902:
        /* <DEDUP_REMOVED lines=11> */
.L_x_3909:
        /* <DEDUP_REMOVED lines=20> */
.L_x_3911:
[----:B------:R-:W-:Y:S05]  /*0b40*/  BSYNC.RECONVERGENT B0 ;  /* 0x0000000000007941 */ /* 0x000fea0003800200 */
.L_x_3910:
[----:B------:R-:W-:Y:S01]  /*0b50*/  IMAD.SHL.U32 R0, R0, 0x100000, RZ ;  /* 0x0010000000007824 */ /* 0x000fe200078e00ff */
[----:B------:R-:W-:-:S04]  /*0b60*/  LEA R3, R3, 0x3b800000, 0x17 ;  /* 0x3b80000003037811 */ /* 0x000fc800078eb8ff */
[----:B------:R-:W-:Y:S01]  /*0b70*/  LOP3.LUT R29, R3, R0, R29, 0xfe, !PT ;  /* 0x00000000031d7212 */ /* 0x000fe200078efe1d */
[----:B------:R-:W-:Y:S06]  /*0b80*/  BRA `(.L_x_3895) ;  /* 0x0000000000f87947 */ /* 0x000fec0003800000 */
.L_x_3908:
        /* <DEDUP_REMOVED lines=20> */
.L_x_3913:
[----:B------:R-:W-:Y:S05]  /*0cd0*/  BSYNC.RECONVERGENT B0 ;  /* 0x0000000000007941 */ /* 0x000fea0003800200 */
.L_x_3912:
[----:B------:R-:W-:Y:S01]  /*0ce0*/  IMAD.SHL.U32 R0, R0, 0x200000, RZ ;  /* 0x0020000000007824 */ /* 0x000fe200078e00ff */
[----:B------:R-:W-:-:S04]  /*0cf0*/  LEA R3, R3, 0x37800000, 0x17 ;  /* 0x3780000003037811 */ /* 0x000fc800078eb8ff */
[----:B------:R-:W-:Y:S01]  /*0d00*/  LOP3.LUT R29, R3, R0, R29, 0xfe, !PT ;  /* 0x00000000031d7212 */ /* 0x000fe200078efe1d */
[----:B------:R-:W-:Y:S06]  /*0d10*/  BRA `(.L_x_3895) ;  /* 0x0000000000947947 */ /* 0x000fec0003800000 */
.L_x_3907:
[----:B------:R-:W-:-:S09]  /*0d20*/  UISETP.NE.AND UP0, UPT, UR4, 0x1c, UPT ;  /* 0x0000001c0400788c */ /* 0x000fd2000bf05270 */
[----:B------:R-:W-:Y:S05]  /*0d30*/  BRA.U !UP0, `(.L_x_3914) ;  /* 0x0000000108847547 */ /* 0x000fea000b800000 */
[----:B------:R-:W-:-:S09]  /*0d40*/  UISETP.NE.AND UP0, UPT, UR4, 0x1d, UPT ;  /* 0x0000001d0400788c */ /* 0x000fd2000bf05270 */
[----:B------:R-:W-:Y:S05]  /*0d50*/  BRA.U !UP0, `(.L_x_3915) ;  /* 0x0000000108707547 */ /* 0x000fea000b800000 */
[----:B------:R-:W-:-:S09]  /*0d60*/  UISETP.NE.AND UP0, UPT, UR4, 0x2c, UPT ;  /* 0x0000002c0400788c */ /* 0x000fd2000bf05270 */
[----:B------:R-:W-:Y:S05]  /*0d70*/  BRA.U !UP0, `(.L_x_3916) ;  /* 0x0000000108487547 */ /* 0x000fea000b800000 */
.L_x_3894:
        /* <DEDUP_REMOVED lines=16> */
.L_x_3917:
[----:B------:R-:W-:Y:S01]  /*0e80*/  IMAD.MOV.U32 R29, RZ, RZ, RZ ;  /* 0x000000ffff1d7224 */ /* 0x000fe200078e00ff */
[----:B------:R-:W-:Y:S06]  /*0e90*/  BRA `(.L_x_3895) ;  /* 0x0000000000347947 */ /* 0x000fec0003800000 */
.L_x_3916:
        /* <DEDUP_REMOVED lines=8> */
.L_x_3915:
[----:B------:R-:W2:Y:S02]  /*0f20*/  LDG.E.64 R4, desc[UR36][R4.64] ;  /* 0x0000002404047981 */ /* 0x000ea4000c1e1b00 */
[----:B--2---:R0:W1:Y:S02]  /*0f30*/  I2F.U64 R29, R4 ;  /* 0x00000004001d7312 */ /* 0x0040640000301000 */
[----:B01----:R-:W-:Y:S05]  /*0f40*/  BRA `(.L_x_3895) ;  /* 0x0000000000087947 */ /* 0x003fea0003800000 */
.L_x_3914:
[----:B------:R-:W2:Y:S02]  /*0f50*/  LDG.E R4, desc[UR36][R4.64] ;  /* 0x0000002404047981 */ /* 0x000ea4000c1e1900 */
[----:B--2---:R-:W-:-:S07]  /*0f60*/  I2FP.F32.U32 R29, R4 ;  /* 0x00000004001d7245 */ /* 0x004fce0000201000 */
.L_x_3895:
[----:B------:R-:W-:Y:S05]  /*0f70*/  BSYNC.RECONVERGENT B6 ;  /* 0x0000000000067941 */ /* 0x000fea0003800200 */
.L_x_3889:
[----:B0-2-4-:R-:W0:Y:S01]  /*0f80*/  LDC.64 R4, c[0x0][0x398] ;  /* 0x0000e600ff047b82 */ /* 0x015e220000000a00 */
[----:B------:R-:W2:Y:S01]  /*0f90*/  LDCU UR5, c[0x0][0x3ac] ;  /* 0x00007580ff0577ac */ /* 0x000ea20008000800 */
        /* <DEDUP_REMOVED lines=18> */
.L_x_3922:
[----:B------:R-:W2:Y:S02]  /*10c0*/  LDG.E.U8 R4, desc[UR36][R4.64] ;  /* 0x0000002404047981 */ /* 0x000ea4000c1e1100 */
[----:B--2---:R-:W-:Y:S01]  /*10d0*/  I2FP.F32.U32 R26, R4 ;  /* 0x00000004001a7245 */ /* 0x004fe20000201000 */
[----:B------:R-:W-:Y:S06]  /*10e0*/  BRA `(.L_x_3924) ;  /* 0x0000000c00487947 */ /* 0x000fec0003800000 */
.L_x_3921:
        /* <DEDUP_REMOVED lines=9> */
.L_x_3926:
[----:B------:R-:W2:Y:S02]  /*1180*/  LDG.E R4, desc[UR36][R4.64] ;  /* 0x0000002404047981 */ /* 0x000ea4000c1e1900 */
[----:B--2---:R-:W-:Y:S01]  /*1190*/  I2FP.F32.S32 R26, R4 ;  /* 0x00000004001a7245 */ /* 0x004fe20000201400 */
[----:B------:R-:W-:Y:S06]  /*11a0*/  BRA `(.L_x_3924) ;  /* 0x0000000c00187947 */ /* 0x000fec0003800000 */
.L_x_3925:
[----:B------:R-:W2:Y:S02]  /*11b0*/  LDG.E.U16 R4, desc[UR36][R4.64] ;  /* 0x0000002404047981 */ /* 0x000ea4000c1e1500 */
[----:B--2---:R4:W0:Y:S01]  /*11c0*/  I2F.S16 R26, R4 ;  /* 0x00000004001a7306 */ /* 0x0048220000101400 */
[----:B------:R-:W-:Y:S05]  /*11d0*/  BRA `(.L_x_3924) ;  /* 0x0000000c000c7947 */ /* 0x000fea0003800000 */
.L_x_3920:
        /* <DEDUP_REMOVED lines=8> */
.L_x_3928:
[----:B------:R-:W2:Y:S02]  /*1260*/  LDG.E.U16 R4, desc[UR36][R4.64] ;  /* 0x0000002404047981 */ /* 0x000ea4000c1e1500 */
[----:B--2---:R-:W-:Y:S01]  /*1270*/  HADD2.F32 R26, -RZ, R4.H0_H0 ;  /* 0x20000004ff1a7230 */ /* 0x004fe20000004100 */
[----:B------:R-:W-:Y:S06]  /*1280*/  BRA `(.L_x_3924) ;  /* 0x0000000800e07947 */ /* 0x000fec0003800000 */
.L_x_3927:
        /* <DEDUP_REMOVED lines=8> */
.L_x_3930:
[----:B------:R-:W2:Y:S02]  /*1310*/  LDG.E.U16 R4, desc[UR36][R4.64] ;  /* 0x0000002404047981 */ /* 0x000ea4000c1e1500 */
[----:B--2---:R-:W-:Y:S01]  /*1320*/  HADD2.F32 R26, -RZ, R4.H0_H0 ;  /* 0x20000004ff1a7230 */ /* 0x004fe20000004100 */
[----:B------:R-:W-:Y:S06]  /*1330*/  BRA `(.L_x_3924) ;  /* 0x0000000800b47947 */ /* 0x000fec0003800000 */
.L_x_3929:
        /* <DEDUP_REMOVED lines=11> */
.L_x_3919:
        /* <DEDUP_REMOVED lines=12> */
.L_x_3933:
        /* <DEDUP_REMOVED lines=11> */
.L_x_3932:
        /* <DEDUP_REMOVED lines=25> */
.L_x_3935:
        /* <DEDUP_REMOVED lines=13> */
.L_x_3934:
[----:B------:R-:W2:Y:S02]  /*17c0*/  LDG.E.U16 R4, desc[UR36][R4.64] ;  /* 0x0000002404047981 */ /* 0x000ea4000c1e1500 */
[----:B--2---:R-:W-:Y:S01]  /*17d0*/  IMAD.U32 R26, R4, 0x10000, RZ ;  /* 0x00010000041a7824 */ /* 0x004fe200078e00ff */
[----:B------:R-:W-:Y:S06]  /*17e0*/  BRA `(.L_x_3924) ;  /* 0x0000000400887947 */ /* 0x000fec0003800000 */
.L_x_3931:
        /* <DEDUP_REMOVED lines=11> */
.L_x_3938:
        /* <DEDUP_REMOVED lines=20> */
.L_x_3940:
[----:B------:R-:W-:Y:S05]  /*19e0*/  BSYNC.RECONVERGENT B0 ;  /* 0x0000000000007941 */ /* 0x000fea0003800200 */
.L_x_3939:
[----:B------:R-:W-:Y:S01]  /*19f0*/  IMAD.SHL.U32 R0, R0, 0x100000, RZ ;  /* 0x0010000000007824 */ /* 0x000fe200078e00ff */
[----:B------:R-:W-:-:S04]  /*1a00*/  LEA R3, R3, 0x3b800000, 0x17 ;  /* 0x3b80000003037811 */ /* 0x000fc800078eb8ff */
[----:B------:R-:W-:Y:S01]  /*1a10*/  LOP3.LUT R26, R3, R0, R7, 0xfe, !PT ;  /* 0x00000000031a7212 */ /* 0x000fe200078efe07 */
[----:B------:R-:W-:Y:S06]  /*1a20*/  BRA `(.L_x_3924) ;  /* 0x0000000000f87947 */ /* 0x000fec0003800000 */
.L_x_3937:
        /* <DEDUP_REMOVED lines=20> */
.L_x_3942:
[----:B------:R-:W-:Y:S05]  /*1b70*/  BSYNC.RECONVERGENT B0 ;  /* 0x0000000000007941 */ /* 0x000fea0003800200 */
.L_x_3941:
[----:B------:R-:W-:Y:S01]  /*1b80*/  IMAD.SHL.U32 R0, R0, 0x200000, RZ ;  /* 0x0020000000007824 */ /* 0x000fe200078e00ff */
[----:B------:R-:W-:-:S04]  /*1b90*/  LEA R3, R3, 0x37800000, 0x17 ;  /* 0x3780000003037811 */ /* 0x000fc800078eb8ff */
[----:B------:R-:W-:Y:S01]  /*1ba0*/  LOP3.LUT R26, R3, R0, R7, 0xfe, !PT ;  /* 0x00000000031a7212 */ /* 0x000fe200078efe07 */
[----:B------:R-:W-:Y:S06]  /*1bb0*/  BRA `(.L_x_3924) ;  /* 0x0000000000947947 */ /* 0x000fec0003800000 */
.L_x_3936:
[----:B------:R-:W-:-:S09]  /*1bc0*/  UISETP.NE.AND UP0, UPT, UR4, 0x1c, UPT ;  /* 0x0000001c0400788c */ /* 0x000fd2000bf05270 */
[----:B------:R-:W-:Y:S05]  /*1bd0*/  BRA.U !UP0, `(.L_x_3943) ;  /* 0x0000000108847547 */ /* 0x000fea000b800000 */
[----:B------:R-:W-:-:S09]  /*1be0*/  UISETP.NE.AND UP0, UPT, UR4, 0x1d, UPT ;  /* 0x0000001d0400788c */ /* 0x000fd2000bf05270 */
[----:B------:R-:W-:Y:S05]  /*1bf0*/  BRA.U !UP0, `(.L_x_3944) ;  /* 0x0000000108707547 */ /* 0x000fea000b800000 */
[----:B------:R-:W-:-:S09]  /*1c00*/  UISETP.NE.AND UP0, UPT, UR4, 0x2c, UPT ;  /* 0x0000002c0400788c */ /* 0x000fd2000bf05270 */
[----:B------:R-:W-:Y:S05]  /*1c10*/  BRA.U !UP0, `(.L_x_3945) ;  /* 0x0000000108487547 */ /* 0x000fea000b800000 */
.L_x_3923:
        /* <DEDUP_REMOVED lines=16> */
.L_x_3946:
[----:B------:R-:W-:Y:S01]  /*1d20*/  IMAD.MOV.U32 R26, RZ, RZ, RZ ;  /* 0x000000ffff1a7224 */ /* 0x000fe200078e00ff */
[----:B------:R-:W-:Y:S06]  /*1d30*/  BRA `(.L_x_3924) ;  /* 0x0000000000347947 */ /* 0x000fec0003800000 */
.L_x_3945:
        /* <DEDUP_REMOVED lines=8> */
.L_x_3944:
[----:B------:R-:W2:Y:S02]  /*1dc0*/  LDG.E.64 R26, desc[UR36][R4.64] ;  /* 0x00000024041a7981 */ /* 0x000ea4000c1e1b00 */
[----:B--2---:R0:W2:Y:S02]  /*1dd0*/  I2F.U64 R26, R26 ;  /* 0x0000001a001a7312 */ /* 0x0040a40000301000 */
[----:B0-2---:R-:W-:Y:S05]  /*1de0*/  BRA `(.L_x_3924) ;  /* 0x0000000000087947 */ /* 0x005fea0003800000 */
.L_x_3943:
[----:B------:R-:W2:Y:S02]  /*1df0*/  LDG.E R4, desc[UR36][R4.64] ;  /* 0x0000002404047981 */ /* 0x000ea4000c1e1900 */
[----:B--2---:R-:W-:-:S07]  /*1e00*/  I2FP.F32.U32 R26, R4 ;  /* 0x00000004001a7245 */ /* 0x004fce0000201000 */
.L_x_3924:
[----:B------:R-:W-:Y:S05]  /*1e10*/  BSYNC.RECONVERGENT B6 ;  /* 0x0000000000067941 */ /* 0x000fea0003800200 */
.L_x_3918:
[----:B------:R-:W-:-:S07]  /*1e20*/  VIADD R16, R19, 0x80 ;  /* 0x0000008013107836 */ /* 0x000fce0000000000 */
.L_x_3888:
[----:B------:R-:W-:Y:S05]  /*1e30*/  BSYNC.RECONVERGENT B7 ;  /* 0x0000000000077941 */ /* 0x000fea0003800200 */
.L_x_3887:
[----:B------:R-:W-:Y:S01]  /*1e40*/  ISETP.GE.AND P0, PT, R16, R17, PT ;  /* 0x000000111000720c */ /* 0x000fe20003f06270 */
[----:B------:R-:W-:Y:S01]  /*1e50*/  BSSY.RECONVERGENT B7, `(.L_x_3947) ;  /* 0x00001d9000077945 */ /* 0x000fe20003800200 */
[----:B------:R-:W-:Y:S02]  /*1e60*/  IMAD.MOV.U32 R22, RZ, RZ, RZ ;  /* 0x000000ffff167224 */ /* 0x000fe400078e00ff */
[----:B------:R-:W-:-:S09]  /*1e70*/  IMAD.MOV.U32 R27, RZ, RZ, RZ ;  /* 0x000000ffff1b7224 */ /* 0x000fd200078e00ff */
        /* <DEDUP_REMOVED lines=22> */
.L_x_3953:
[----:B------:R-:W2:Y:S02]  /*1fe0*/  LDG.E.U8 R4, desc[UR36][R4.64] ;  /* 0x0000002404047981 */ /* 0x000ea4000c1e1100 */
[----:B--2---:R-:W-:Y:S01]  /*1ff0*/  I2FP.F32.U32 R22, R4 ;  /* 0x0000000400167245 */ /* 0x004fe20000201000 */
[----:B------:R-:W-:Y:S06]  /*2000*/  BRA `(.L_x_3955) ;  /* 0x0000000c00487947 */ /* 0x000fec0003800000 */
.L_x_3952:
        /* <DEDUP_REMOVED lines=9> */
.L_x_3957:
[----:B------:R-:W2:Y:S02]  /*20a0*/  LDG.E R4, desc[UR36][R4.64] ;  /* 0x0000002404047981 */ /* 0x000ea4000c1e1900 */
[----:B--2---:R-:W-:Y:S01]  /*20b0*/  I2FP.F32.S32 R22, R4 ;  /* 0x0000000400167245 */ /* 0x004fe20000201400 */
[----:B------:R-:W-:Y:S06]  /*20c0*/  BRA `(.L_x_3955) ;  /* 0x0000000c00187947 */ /* 0x000fec0003800000 */
.L_x_3956:
[----:B------:R-:W2:Y:S02]  /*20d0*/  LDG.E.U16 R4, desc[UR36][R4.64] ;  /* 0x0000002404047981 */ /* 0x000ea4000c1e1500 */
[----:B--2---:R0:W2:Y:S01]  /*20e0*/  I2F.S16 R22, R4 ;  /* 0x0000000400167306 */ /* 0x0040a20000101400 */
[----:B------:R-:W-:Y:S05]  /*20f0*/  BRA `(.L_x_3955) ;  /* 0x0000000c000c7947 */ /* 0x000fea0003800000 */
.L_x_3951:
        /* <DEDUP_REMOVED lines=8> */
.L_x_3959:
[----:B------:R-:W2:Y:S02]  /*2180*/  LDG.E.U16 R4, desc[UR36][R4.64] ;  /* 0x0000002404047981 */ /* 0x000ea4000c1e1500 */
[----:B--2---:R-:W-:Y:S01]  /*2190*/  HADD2.F32 R22, -RZ, R4.H0_H0 ;  /* 0x20000004ff167230 */ /* 0x004fe20000004100 */
[----:B------:R-:W-:Y:S06]  /*21a0*/  BRA `(.L_x_3955) ;  /* 0x0000000800e07947 */ /* 0x000fec0003800000 */
.L_x_3958:
        /* <DEDUP_REMOVED lines=8> */
.L_x_3961:
[----:B------:R-:W2:Y:S02]  /*2230*/  LDG.E.U16 R4, desc[UR36][R4.64] ;  /* 0x0000002404047981 */ /* 0x000ea4000c1e1500 */
[----:B--2---:R-:W-:Y:S01]  /*2240*/  HADD2.F32 R22, -RZ, R4.H0_H0 ;  /* 0x20000004ff167230 */ /* 0x004fe20000004100 */
[----:B------:R-:W-:Y:S06]  /*2250*/  BRA `(.L_x_3955) ;  /* 0x0000000800b47947 */ /* 0x000fec0003800000 */
.L_x_3960:
        /* <DEDUP_REMOVED lines=11> */
.L_x_3950:
        /* <DEDUP_REMOVED lines=12> */
.L_x_3964:
        /* <DEDUP_REMOVED lines=11> */
.L_x_3963:
        /* <DEDUP_REMOVED lines=25> */
.L_x_3966:
        /* <DEDUP_REMOVED lines=13> */
.L_x_3965:
[----:B------:R-:W2:Y:S02]  /*26e0*/  LDG.E.U16 R4, desc[UR36][R4.64] ;  /* 0x0000002404047981 */ /* 0x000ea4000c1e1500 */
[----:B--2---:R-:W-:Y:S01]  /*26f0*/  IMAD.U32 R22, R4, 0x10000, RZ ;  /* 0x0001000004167824 */ /* 0x004fe200078e00ff */
[----:B------:R-:W-:Y:S06]  /*2700*/  BRA `(.L_x_3955) ;  /* 0x0000000400887947 */ /* 0x000fec0003800000 */
.L_x_3962:
        /* <DEDUP_REMOVED lines=11> */
.L_x_3969:
        /* <DEDUP_REMOVED lines=20> */
.L_x_3971:
[----:B------:R-:W-:Y:S05]  /*2900*/  BSYNC.RECONVERGENT B0 ;  /* 0x0000000000007941 */ /* 0x000fea0003800200 */
.L_x_3970:
[----:B------:R-:W-:Y:S01]  /*2910*/  IMAD.SHL.U32 R0, R0, 0x100000, RZ ;  /* 0x0010000000007824 */ /* 0x000fe200078e00ff */
[----:B------:R-:W-:-:S04]  /*2920*/  LEA R3, R3, 0x3b800000, 0x17 ;  /* 0x3b80000003037811 */ /* 0x000fc800078eb8ff */
[----:B------:R-:W-:Y:S01]  /*2930*/  LOP3.LUT R22, R3, R0, R7, 0xfe, !PT ;  /* 0x0000000003167212 */ /* 0x000fe200078efe07 */
[----:B------:R-:W-:Y:S06]  /*2940*/  BRA `(.L_x_3955) ;  /* 0x0000000000f87947 */ /* 0x000fec0003800000 */
.L_x_3968:
        /* <DEDUP_REMOVED lines=20> */
.L_x_3973:
[----:B------:R-:W-:Y:S05]  /*2a90*/  BSYNC.RECONVERGENT B0 ;  /* 0x0000000000007941 */ /* 0x000fea0003800200 */
.L_x_3972:
[----:B------:R-:W-:Y:S01]  /*2aa0*/  IMAD.SHL.U32 R0, R0, 0x200000, RZ ;  /* 0x0020000000007824 */ /* 0x000fe200078e00ff */
[----:B------:R-:W-:-:S04]  /*2ab0*/  LEA R3, R3, 0x37800000, 0x17 ;  /* 0x3780000003037811 */ /* 0x000fc800078eb8ff */
[----:B------:R-:W-:Y:S01]  /*2ac0*/  LOP3.LUT R22, R3, R0, R7, 0xfe, !PT ;  /* 0x0000000003167212 */ /* 0x000fe200078efe07 */
[----:B------:R-:W-:Y:S06]  /*2ad0*/  BRA `(.L_x_3955) ;  /* 0x0000000000947947 */ /* 0x000fec0003800000 */
.L_x_3967:
        /* <DEDUP_REMOVED lines=14> */
.L_x_3954:
        /* <DEDUP_REMOVED lines=16> */
.L_x_3976:
[----:B------:R-:W-:Y:S01]  /*2cc0*/  IMAD.MOV.U32 R22, RZ, RZ, RZ ;  /* 0x000000ffff167224 */ /* 0x000fe200078e00ff */
[----:B------:R-:W-:Y:S06]  /*2cd0*/  BRA `(.L_x_3955) ;  /* 0x0000000000147947 */ /* 0x000fec0003800000 */
.L_x_3975:
[----:B------:R-:W2:Y:S02]  /*2ce0*/  LDG.E.64 R22, desc[UR36][R4.64] ;  /* 0x0000002404167981 */ /* 0x000ea4000c1e1b00 */
[----:B--2---:R0:W2:Y:S02]  /*2cf0*/  I2F.U64 R22, R22 ;  /* 0x0000001600167312 */ /* 0x0040a40000301000 */
[----:B0-2---:R-:W-:Y:S05]  /*2d00*/  BRA `(.L_x_3955) ;  /* 0x0000000000087947 */ /* 0x005fea0003800000 */
.L_x_3974:
[----:B------:R-:W2:Y:S02]  /*2d10*/  LDG.E R4, desc[UR36][R4.64] ;  /* 0x0000002404047981 */ /* 0x000ea4000c1e1900 */
[----:B--2---:R-:W-:-:S07]  /*2d20*/  I2FP.F32.U32 R22, R4 ;  /* 0x0000000400167245 */ /* 0x004fce0000201000 */
.L_x_3955:
[----:B------:R-:W-:Y:S05]  /*2d30*/  BSYNC.RECONVERGENT B6 ;  /* 0x0000000000067941 */ /* 0x000fea0003800200 */
.L_x_3949:
        /* <DEDUP_REMOVED lines=20> */
.L_x_3981:
[----:B------:R-:W2:Y:S02]  /*2e80*/  LDG.E.U8 R4, desc[UR36][R4.64] ;  /* 0x0000002404047981 */ /* 0x000ea4000c1e1100 */
[----:B--2---:R-:W-:Y:S01]  /*2e90*/  I2FP.F32.U32 R27, R4 ;  /* 0x00000004001b7245 */ /* 0x004fe20000201000 */
[----:B------:R-:W-:Y:S06]  /*2ea0*/  BRA `(.L_x_3983) ;  /* 0x0000000c00447947 */ /* 0x000fec0003800000 */
.L_x_3980:
        /* <DEDUP_REMOVED lines=9> */
.L_x_3985:
[----:B------:R-:W2:Y:S02]  /*2f40*/  LDG.E R4, desc[UR36][R4.64] ;  /* 0x0000002404047981 */ /* 0x000ea4000c1e1900 */
[----:B--2---:R-:W-:Y:S01]  /*2f50*/  I2FP.F32.S32 R27, R4 ;  /* 0x00000004001b7245 */ /* 0x004fe20000201400 */
[----:B------:R-:W-:Y:S06]  /*2f60*/  BRA `(.L_x_3983) ;  /* 0x0000000c00147947 */ /* 0x000fec0003800000 */
.L_x_3984:
[----:B------:R-:W2:Y:S02]  /*2f70*/  LDG.E.U16 R4, desc[UR36][R4.64] ;  /* 0x0000002404047981 */ /* 0x000ea4000c1e1500 */
[----:B--2---:R4:W0:Y:S01]  /*2f80*/  I2F.S16 R27, R4 ;  /* 0x00000004001b7306 */ /* 0x0048220000101400 */
[----:B------:R-:W-:Y:S05]  /*2f90*/  BRA `(.L_x_3983) ;  /* 0x0000000c00087947 */ /* 0x000fea0003800000 */
.L_x_3979:
        /* <DEDUP_REMOVED lines=8> */
.L_x_3987:
[----:B------:R-:W2:Y:S02]  /*3020*/  LDG.E.U16 R4, desc[UR36][R4.64] ;  /* 0x0000002404047981 */ /* 0x000ea4000c1e1500 */
[----:B--2---:R-:W-:Y:S01]  /*3030*/  HADD2.F32 R27, -RZ, R4.H0_H0 ;  /* 0x20000004ff1b7230 */ /* 0x004fe20000004100 */
[----:B------:R-:W-:Y:S06]  /*3040*/  BRA `(.L_x_3983) ;  /* 0x0000000800dc7947 */ /* 0x000fec0003800000 */
.L_x_3986:
        /* <DEDUP_REMOVED lines=8> */
.L_x_3989:
[----:B------:R-:W2:Y:S02]  /*30d0*/  LDG.E.U16 R4, desc[UR36][R4.64] ;  /* 0x0000002404047981 */ /* 0x000ea4000c1e1500 */
[----:B--2---:R-:W-:Y:S01]  /*30e0*/  HADD2.F32 R27, -RZ, R4.H0_H0 ;  /* 0x20000004ff1b7230 */ /* 0x004fe20000004100 */
[----:B------:R-:W-:Y:S06]  /*30f0*/  BRA `(.L_x_3983) ;  /* 0x0000000800b07947 */ /* 0x000fec0003800000 */
.L_x_3988:
        /* <DEDUP_REMOVED lines=11> */
.L_x_3978:
        /* <DEDUP_REMOVED lines=12> */
.L_x_3992:
        /* <DEDUP_REMOVED lines=11> */
.L_x_3991:
        /* <DEDUP_REMOVED lines=25> */
.L_x_3994:
        /* <DEDUP_REMOVED lines=12> */
.L_x_3993:
[----:B------:R-:W2:Y:S02]  /*3570*/  LDG.E.U16 R4, desc[UR36][R4.64] ;  /* 0x0000002404047981 */ /* 0x000ea4000c1e1500 */
[----:B--2---:R-:W-:Y:S01]  /*3580*/  IMAD.U32 R27, R4, 0x10000, RZ ;  /* 0x00010000041b7824 */ /* 0x004fe200078e00ff */
[----:B------:R-:W-:Y:S06]  /*3590*/  BRA `(.L_x_3983) ;  /* 0x0000000400887947 */ /* 0x000fec0003800000 */
.L_x_3990:
        /* <DEDUP_REMOVED lines=11> */
.L_x_3997:
        /* <DEDUP_REMOVED lines=20> */
.L_x_3999:
[----:B------:R-:W-:Y:S05]  /*3790*/  BSYNC.RECONVERGENT B0 ;  /* 0x0000000000007941 */ /* 0x000fea0003800200 */
.L_x_3998:
[----:B------:R-:W-:Y:S01]  /*37a0*/  IMAD.SHL.U32 R0, R0, 0x100000, RZ ;  /* 0x0010000000007824 */ /* 0x000fe200078e00ff */
[----:B------:R-:W-:-:S04]  /*37b0*/  LEA R3, R3, 0x3b800000, 0x17 ;  /* 0x3b80000003037811 */ /* 0x000fc800078eb8ff */
[----:B------:R-:W-:Y:S01]  /*37c0*/  LOP3.LUT R27, R3, R0, R27, 0xfe, !PT ;  /* 0x00000000031b7212 */ /* 0x000fe200078efe1b */
[----:B------:R-:W-:Y:S06]  /*37d0*/  BRA `(.L_x_3983) ;  /* 0x0000000000f87947 */ /* 0x000fec0003800000 */
.L_x_3996:
        /* <DEDUP_REMOVED lines=20> */
.L_x_4001:
[----:B------:R-:W-:Y:S05]  /*3920*/  BSYNC.RECONVERGENT B0 ;  /* 0x0000000000007941 */ /* 0x000fea0003800200 */
.L_x_4000:
[----:B------:R-:W-:Y:S01]  /*3930*/  IMAD.SHL.U32 R0, R0, 0x200000, RZ ;  /* 0x0020000000007824 */ /* 0x000fe200078e00ff */
[----:B------:R-:W-:-:S04]  /*3940*/  LEA R3, R3, 0x37800000, 0x17 ;  /* 0x3780000003037811 */ /* 0x000fc800078eb8ff */
[----:B------:R-:W-:Y:S01]  /*3950*/  LOP3.LUT R27, R3, R0, R27, 0xfe, !PT ;  /* 0x00000000031b7212 */ /* 0x000fe200078efe1b */
[----:B------:R-:W-:Y:S06]  /*3960*/  BRA `(.L_x_3983) ;  /* 0x0000000000947947 */ /* 0x000fec0003800000 */
.L_x_3995:
        /* <DEDUP_REMOVED lines=14> */
.L_x_3982:
        /* <DEDUP_REMOVED lines=16> */
.L_x_4004:
[----:B------:R-:W-:Y:S01]  /*3b50*/  IMAD.MOV.U32 R27, RZ, RZ, RZ ;  /* 0x000000ffff1b7224 */ /* 0x000fe200078e00ff */
[----:B------:R-:W-:Y:S06]  /*3b60*/  BRA `(.L_x_3983) ;  /* 0x0000000000147947 */ /* 0x000fec0003800000 */
.L_x_4003:
[----:B------:R-:W2:Y:S02]  /*3b70*/  LDG.E.64 R4, desc[UR36][R4.64] ;  /* 0x0000002404047981 */ /* 0x000ea4000c1e1b00 */
[----:B--2---:R0:W2:Y:S02]  /*3b80*/  I2F.U64 R27, R4 ;  /* 0x00000004001b7312 */ /* 0x0040a40000301000 */
[----:B0-2---:R-:W-:Y:S05]  /*3b90*/  BRA `(.L_x_3983) ;  /* 0x0000000000087947 */ /* 0x005fea0003800000 */
.L_x_4002:
[----:B------:R-:W2:Y:S02]  /*3ba0*/  LDG.E R4, desc[UR36][R4.64] ;  /* 0x0000002404047981 */ /* 0x000ea4000c1e1900 */
[----:B--2---:R-:W-:-:S07]  /*3bb0*/  I2FP.F32.U32 R27, R4 ;  /* 0x00000004001b7245 */ /* 0x004fce0000201000 */
.L_x_3983:
[----:B------:R-:W-:Y:S05]  /*3bc0*/  BSYNC.RECONVERGENT B6 ;  /* 0x0000000000067941 */ /* 0x000fea0003800200 */
.L_x_3977:
[----:B------:R-:W-:-:S07]  /*3bd0*/  VIADD R16, R16, 0x80 ;  /* 0x0000008010107836 */ /* 0x000fce0000000000 */
.L_x_3948:
[----:B------:R-:W-:Y:S05]  /*3be0*/  BSYNC.RECONVERGENT B7 ;  /* 0x0000000000077941 */ /* 0x000fea0003800200 */
.L_x_3947:
[----:B------:R-:W-:Y:S01]  /*3bf0*/  ISETP.GE.AND P0, PT, R16, R17, PT ;  /* 0x000000111000720c */ /* 0x000fe20003f06270 */
[----:B------:R-:W-:Y:S01]  /*3c00*/  BSSY.RECONVERGENT B7, `(.L_x_4005) ;  /* 0x00001d8000077945 */ /* 0x000fe20003800200 */
[----:B------:R-:W-:-:S11]  /*3c10*/  CS2R R24, SRZ ;  /* 0x0000000000187805 */ /* 0x000fd6000001ff00 */
        /* <DEDUP_REMOVED lines=22> */
.L_x_4011:
[----:B------:R-:W2:Y:S02]  /*3d80*/  LDG.E.U8 R4, desc[UR36][R4.64] ;  /* 0x0000002404047981 */ /* 0x000ea4000c1e1100 */
[----:B--2---:R-:W-:Y:S01]  /*3d90*/  I2FP.F32.U32 R24, R4 ;  /* 0x0000000400187245 */ /* 0x004fe20000201000 */
[----:B------:R-:W-:Y:S06]  /*3da0*/  BRA `(.L_x_4013) ;  /* 0x0000000c00487947 */ /* 0x000fec0003800000 */
.L_x_4010:
        /* <DEDUP_REMOVED lines=9> */
.L_x_4015:
[----:B------:R-:W2:Y:S02]  /*3e40*/  LDG.E R4, desc[UR36][R4.64] ;  /* 0x0000002404047981 */ /* 0x000ea4000c1e1900 */
[----:B--2---:R-:W-:Y:S01]  /*3e50*/  I2FP.F32.S32 R24, R4 ;  /* 0x0000000400187245 */ /* 0x004fe20000201400 */
[----:B------:R-:W-:Y:S06]  /*3e60*/  BRA `(.L_x_4013) ;  /* 0x0000000c00187947 */ /* 0x000fec0003800000 */
.L_x_4014:
[----:B------:R-:W2:Y:S02]  /*3e70*/  LDG.E.U16 R4, desc[UR36][R4.64] ;  /* 0x0000002404047981 */ /* 0x000ea4000c1e1500 */
[----:B--2---:R0:W2:Y:S01]  /*3e80*/  I2F.S16 R24, R4 ;  /* 0x0000000400187306 */ /* 0x0040a20000101400 */
[----:B------:R-:W-:Y:S05]  /*3e90*/  BRA `(.L_x_4013) ;  /* 0x0000000c000c7947 */ /* 0x000fea0003800000 */
.L_x_4009:
        /* <DEDUP_REMOVED lines=8> */
.L_x_4017:
[----:B------:R-:W2:Y:S02]  /*3f20*/  LDG.E.U16 R4, desc[UR36][R4.64] ;  /* 0x0000002404047981 */ /* 0x000ea4000c1e1500 */
[----:B--2---:R-:W-:Y:S01]  /*3f30*/  HADD2.F32 R24, -RZ, R4.H0_H0 ;  /* 0x20000004ff187230 */ /* 0x004fe20000004100 */
[----:B------:R-:W-:Y:S06]  /*3f40*/  BRA `(.L_x_4013) ;  /* 0x0000000800e07947 */ /* 0x000fec0003800000 */
.L_x_4016:
        /* <DEDUP_REMOVED lines=8> */
.L_x_4019:
[----:B------:R-:W2:Y:S02]  /*3fd0*/  LDG.E.U16 R4, desc[UR36][R4.64] ;  /* 0x0000002404047981 */ /* 0x000ea4000c1e1500 */
[----:B--2---:R-:W-:Y:S01]  /*3fe0*/  HADD2.F32 R24, -RZ, R4.H0_H0 ;  /* 0x20000004ff187230 */ /* 0x004fe20000004100 */
[----:B------:R-:W-:Y:S06]  /*3ff0*/  BRA `(.L_x_4013) ;  /* 0x0000000800b47947 */ /* 0x000fec0003800000 */
.L_x_4018:
        /* <DEDUP_REMOVED lines=11> */
.L_x_4008:
        /* <DEDUP_REMOVED lines=12> */
.L_x_4022:
        /* <DEDUP_REMOVED lines=11> */
.L_x_4021:
        /* <DEDUP_REMOVED lines=25> */
.L_x_4024:
        /* <DEDUP_REMOVED lines=13> */
.L_x_4023:
[----:B------:R-:W2:Y:S02]  /*4480*/  LDG.E.U16 R4, desc[UR36][R4.64] ;  /* 0x0000002404047981 */ /* 0x000ea4000c1e1500 */
[----:B--2---:R-:W-:Y:S01]  /*4490*/  IMAD.U32 R24, R4, 0x10000, RZ ;  /* 0x0001000004187824 */ /* 0x004fe200078e00ff */
[----:B------:R-:W-:Y:S06]  /*44a0*/  BRA `(.L_x_4013) ;  /* 0x0000000400887947 */ /* 0x000fec0003800000 */
.L_x_4020:
        /* <DEDUP_REMOVED lines=11> */
.L_x_4027:
        /* <DEDUP_REMOVED lines=20> */
.L_x_4029:
[----:B------:R-:W-:Y:S05]  /*46a0*/  BSYNC.RECONVERGENT B0 ;  /* 0x0000000000007941 */ /* 0x000fea0003800200 */
.L_x_4028:
[----:B------:R-:W-:Y:S01]  /*46b0*/  IMAD.SHL.U32 R0, R0, 0x100000, RZ ;  /* 0x0010000000007824 */ /* 0x000fe200078e00ff */
[----:B------:R-:W-:-:S04]  /*46c0*/  LEA R3, R3, 0x3b800000, 0x17 ;  /* 0x3b80000003037811 */ /* 0x000fc800078eb8ff */
[----:B------:R-:W-:Y:S01]  /*46d0*/  LOP3.LUT R24, R3, R0, R7, 0xfe, !PT ;  /* 0x0000000003187212 */ /* 0x000fe200078efe07 */
[----:B------:R-:W-:Y:S06]  /*46e0*/  BRA `(.L_x_4013) ;  /* 0x0000000000f87947 */ /* 0x000fec0003800000 */
.L_x_4026:
        /* <DEDUP_REMOVED lines=20> */
.L_x_4031:
[----:B------:R-:W-:Y:S05]  /*4830*/  BSYNC.RECONVERGENT B0 ;  /* 0x0000000000007941 */ /* 0x000fea0003800200 */
.L_x_4030:
[----:B------:R-:W-:Y:S01]  /*4840*/  IMAD.SHL.U32 R0, R0, 0x200000, RZ ;  /* 0x0020000000007824 */ /* 0x000fe200078e00ff */
[----:B------:R-:W-:-:S04]  /*4850*/  LEA R3, R3, 0x37800000, 0x17 ;  /* 0x3780000003037811 */ /* 0x000fc800078eb8ff */
[----:B------:R-:W-:Y:S01]  /*4860*/  LOP3.LUT R24, R3, R0, R7, 0xfe, !PT ;  /* 0x0000000003187212 */ /* 0x000fe200078efe07 */
[----:B------:R-:W-:Y:S06]  /*4870*/  BRA `(.L_x_4013) ;  /* 0x0000000000947947 */ /* 0x000fec0003800000 */
.L_x_4025:
        /* <DEDUP_REMOVED lines=14> */
.L_x_4012:
        /* <DEDUP_REMOVED lines=16> */
.L_x_4034:
[----:B------:R-:W-:Y:S01]  /*4a60*/  IMAD.MOV.U32 R24, RZ, RZ, RZ ;  /* 0x000000ffff187224 */ /* 0x000fe200078e00ff */
[----:B------:R-:W-:Y:S06]  /*4a70*/  BRA `(.L_x_4013) ;  /* 0x0000000000147947 */ /* 0x000fec0003800000 */
.L_x_4033:
[----:B------:R-:W2:Y:S02]  /*4a80*/  LDG.E.64 R24, desc[UR36][R4.64] ;  /* 0x0000002404187981 */ /* 0x000ea4000c1e1b00 */
[----:B--2---:R0:W2:Y:S02]  /*4a90*/  I2F.U64 R24, R24 ;  /* 0x0000001800187312 */ /* 0x0040a40000301000 */
[----:B0-2---:R-:W-:Y:S05]  /*4aa0*/  BRA `(.L_x_4013) ;  /* 0x0000000000087947 */ /* 0x005fea0003800000 */
.L_x_4032:
[----:B------:R-:W2:Y:S02]  /*4ab0*/  LDG.E R4, desc[UR36][R4.64] ;  /* 0x0000002404047981 */ /* 0x000ea4000c1e1900 */
[----:B--2---:R-:W-:-:S07]  /*4ac0*/  I2FP.F32.U32 R24, R4 ;  /* 0x0000000400187245 */ /* 0x004fce0000201000 */
.L_x_4013:
[----:B------:R-:W-:Y:S05]  /*4ad0*/  BSYNC.RECONVERGENT B6 ;  /* 0x0000000000067941 */ /* 0x000fea0003800200 */
.L_x_4007:
[----:B0---4-:R-:W0:Y:S01]  /*4ae0*/  LDC.64 R4, c[0x0][0x398] ;  /* 0x0000e600ff047b82 */ /* 0x011e220000000a00 */
[----:B------:R-:W4:Y:S01]  /*4af0*/  LDCU UR5, c[0x0][0x3ac] ;  /* 0x00007580ff0577ac */ /* 0x000f220008000800 */
[----:B------:R-:W-:Y:S01]  /*4b00*/  BSSY.RECONVERGENT B6, `(.L_x_4035) ;  /* 0x00000e6000067945 */ /* 0x000fe20003800200 */
[----:B------:R-:W-:-:S04]  /*4b10*/  UPRMT UR4, UR39, 0x9910, URZ ;  /* 0x0000991027047896 */ /* 0x000fc800080000ff */
[----:B------:R-:W-:Y:S01]  /*4b20*/  UISETP.GT.AND UP0, UPT, UR4, 0x9, UPT ;  /* 0x000000090400788c */ /* 0x000fe2000bf04270 */
[----:B----4-:R-:W-:-:S05]  /*4b30*/  IMAD R3, R18, UR5, RZ ;  /* 0x0000000512037c24 */ /* 0x010fca000f8e02ff */
        /* <DEDUP_REMOVED lines=11> */
[----:B------:R-:W4:Y:S02]  /*4bf0*/  LDG.E.S8 R4, desc[UR36][R4.64] ;  /* 0x0000002404047981 */ /* 0x000f24000c1e1300 */
[----:B----4-:R0:W4:Y:S01]  /*4c00*/  I2F.S16 R25, R4 ;  /* 0x0000000400197306 */ /* 0x0101220000101400 */
[----:B------:R-:W-:Y:S05]  /*4c10*/  BRA `(.L_x_4041) ;  /* 0x0000000c00507947 */ /* 0x000fea0003800000 */
.L_x_4039:
[----:B------:R-:W4:Y:S02]  /*4c20*/  LDG.E.U8 R4, desc[UR36][R4.64] ;  /* 0x0000002404047981 */ /* 0x000f24000c1e1100 */
[----:B----4-:R-:W-:Y:S01]  /*4c30*/  I2FP.F32.U32 R25, R4 ;  /* 0x0000000400197245 */ /* 0x010fe20000201000 */
[----:B------:R-:W-:Y:S06]  /*4c40*/  BRA `(.L_x_4041) ;  /* 0x0000000c00447947 */ /* 0x000fec0003800000 */
.L_x_4038:
[----:B------:R-:W-:-:S09]  /*4c50*/  UISETP.NE.AND UP0, UPT, UR4, 0x2, UPT ;  /* 0x000000020400788c */ /* 0x000fd2000bf05270 */
[----:B------:R-:W-:Y:S05]  /*4c60*/  BRA.U !UP0, `(.L_x_4042) ;  /* 0x0000000108287547 */ /* 0x000fea000b800000 */
[----:B------:R-:W-:-:S09]  /*4c70*/  UISETP.NE.AND UP0, UPT, UR4, 0x3, UPT ;  /* 0x000000030400788c */ /* 0x000fd2000bf05270 */
[----:B------:R-:W-:Y:S05]  /*4c80*/  BRA.U !UP0, `(.L_x_4043) ;  /* 0x0000000108147547 */ /* 0x000fea000b800000 */
[----:B------:R-:W-:-:S09]  /*4c90*/  UISETP.NE.AND UP0, UPT, UR4, 0x4, UPT ;  /* 0x000000040400788c */ /* 0x000fd2000bf05270 */
[----:B------:R-:W-:Y:S05]  /*4ca0*/  BRA.U UP0, `(.L_x_4040) ;  /* 0x0000000900d07547 */ /* 0x000fea000b800000 */
[----:B------:R-:W4:Y:S02]  /*4cb0*/  LDG.E.64 R4, desc[UR36][R4.64] ;  /* 0x0000002404047981 */ /* 0x000f24000c1e1b00 */
[----:B----4-:R0:W4:Y:S02]  /*4cc0*/  I2F.S64 R25, R4 ;  /* 0x0000000400197312 */ /* 0x0101240000301400 */
[----:B0---4-:R-:W-:Y:S05]  /*4cd0*/  BRA `(.L_x_4041) ;  /* 0x0000000c00207947 */ /* 0x011fea0003800000 */
.L_x_4043:
[----:B------:R-:W4:Y:S02]  /*4ce0*/  LDG.E R4, desc[UR36][R4.64] ;  /* 0x0000002404047981 */ /* 0x000f24000c1e1900 */
[----:B----4-:R-:W-:Y:S01]  /*4cf0*/  I2FP.F32.S32 R25, R4 ;  /* 0x0000000400197245 */ /* 0x010fe20000201400 */
[----:B------:R-:W-:Y:S06]  /*4d00*/  BRA `(.L_x_4041) ;  /* 0x0000000c00147947 */ /* 0x000fec0003800000 */
.L_x_4042:
[----:B------:R-:W4:Y:S02]  /*4d10*/  LDG.E.U16 R4, desc[UR36][R4.64] ;  /* 0x0000002404047981 */ /* 0x000f24000c1e1500 */
[----:B----4-:R0:W4:Y:S01]  /*4d20*/  I2F.S16 R25, R4 ;  /* 0x0000000400197306 */ /* 0x0101220000101400 */
[----:B------:R-:W-:Y:S05]  /*4d30*/  BRA `(.L_x_4041) ;  /* 0x0000000c00087947 */ /* 0x000fea0003800000 */
.L_x_4037:
        /* <DEDUP_REMOVED lines=8> */
.L_x_4045:
[----:B------:R-:W4:Y:S02]  /*4dc0*/  LDG.E.U16 R4, desc[UR36][R4.64] ;  /* 0x0000002404047981 */ /* 0x000f24000c1e1500 */
[----:B----4-:R-:W-:Y:S01]  /*4dd0*/  HADD2.F32 R25, -RZ, R4.H0_H0 ;  /* 0x20000004ff197230 */ /* 0x010fe20000004100 */
[----:B------:R-:W-:Y:S06]  /*4de0*/  BRA `(.L_x_4041) ;  /* 0x0000000800dc7947 */ /* 0x000fec0003800000 */
.L_x_4044:
        /* <DEDUP_REMOVED lines=8> */
.L_x_4047:
[----:B------:R-:W4:Y:S02]  /*4e70*/  LDG.E.U16 R4, desc[UR36][R4.64] ;  /* 0x0000002404047981 */ /* 0x000f24000c1e1500 */
[----:B----4-:R-:W-:Y:S01]  /*4e80*/  HADD2.F32 R25, -RZ, R4.H0_H0 ;  /* 0x20000004ff197230 */ /* 0x010fe20000004100 */
[----:B------:R-:W-:Y:S06]  /*4e90*/  BRA `(.L_x_4041) ;  /* 0x0000000800b07947 */ /* 0x000fec0003800000 */
.L_x_4046:
[----:B------:R-:W4:Y:S01]  /*4ea0*/  LDG.E.64 R4, desc[UR36][R4.64] ;  /* 0x0000002404047981 */ /* 0x000f22000c1e1b00 */
[----:B------:R-:W-:Y:S01]  /*4eb0*/  UMOV UR4, 0xf0000000 ;  /* 0xf000000000047882 */ /* 0x000fe20000000000 */
[----:B------:R-:W-:Y:S02]  /*4ec0*/  UMOV UR5, 0x380fffff ;  /* 0x380fffff00057882 */ /* 0x000fe40000000000 */
[----:B----4-:R-:W0:-:S15]  /*4ed0*/  DSETP.GEU.AND P0, PT, |R4|, UR4, PT ;  /* 0x0000000404007e2a */ /* 0x010e1e000bf0e200 */
[----:B------:R-:W-:-:S15]  /*4ee0*/  NOP ;  /* 0x0000000000007918 */ /* 0x000fde0000000000 */
[----:B------:R-:W-:-:S15]  /*4ef0*/  NOP ;  /* 0x0000000000007918 */ /* 0x000fde0000000000 */
[----:B------:R-:W-:-:S15]  /*4f00*/  NOP ;  /* 0x0000000000007918 */ /* 0x000fde0000000000 */
[----:B------:R-:W-:-:S04]  /*4f10*/  NOP ;  /* 0x0000000000007918 */ /* 0x000fc80000000000 */
[----:B------:R-:W0:Y:S02]  /*4f20*/  F2F.F32.F64 R25, R4 ;  /* 0x0000000400197310 */ /* 0x000e240000301000 */
[----:B0-----:R-:W-:Y:S01]  /*4f30*/  @!P0 FMUL R25, R25, 1.175494350822287508e-38 ;  /* 0x0080000019198820 */ /* 0x001fe20000400000 */
[----:B------:R-:W-:Y:S06]  /*4f40*/  BRA `(.L_x_4041) ;  /* 0x0000000800847947 */ /* 0x000fec0003800000 */
.L_x_4036:
        /* <DEDUP_REMOVED lines=8> */
[----:B------:R-:W4:Y:S02]  /*4fd0*/  LDG.E.U8 R4, desc[UR36][R4.64] ;  /* 0x0000002404047981 */ /* 0x000f24000c1e1100 */
[----:B----4-:R-:W-:-:S04]  /*4fe0*/  ISETP.NE.AND P0, PT, R4, RZ, PT ;  /* 0x000000ff0400720c */ /* 0x010fc80003f05270 */
[----:B------:R-:W-:Y:S01]  /*4ff0*/  FSEL R25, RZ, 1, !P0 ;  /* 0x3f800000ff197808 */ /* 0x000fe20004000000 */
[----:B------:R-:W-:Y:S08]  /*5000*/  BRA `(.L_x_4041) ;  /* 0x0000000800547947 */ /* 0x000ff00003800000 */
.L_x_4050:
        /* <DEDUP_REMOVED lines=11> */
.L_x_4049:
[----:B------:R-:W-:-:S09]  /*50c0*/  UISETP.NE.AND UP0, UPT, UR4, 0xf, UPT ;  /* 0x0000000f0400788c */ /* 0x000fd2000bf05270 */
[----:B------:R-:W-:Y:S05]  /*50d0*/  BRA.U !UP0, `(.L_x_4051) ;  /* 0x00000001088c7547 */ /* 0x000fea000b800000 */
[----:B------:R-:W-:-:S09]  /*50e0*/  UISETP.NE.AND UP0, UPT, UR4, 0x17, UPT ;  /* 0x000000170400788c */ /* 0x000fd2000bf05270 */
[----:B------:R-:W-:Y:S05]  /*50f0*/  BRA.U !UP0, `(.L_x_4052) ;  /* 0x0000000108547547 */ /* 0x000fea000b800000 */
[----:B------:R-:W-:-:S09]  /*5100*/  UISETP.NE.AND UP0, UPT, UR4, 0x18, UPT ;  /* 0x000000180400788c */ /* 0x000fd2000bf05270 */
[----:B------:R-:W-:Y:S05]  /*5110*/  BRA.U UP0, `(.L_x_4040) ;  /* 0x0000000500b47547 */ /* 0x000fea000b800000 */
[----:B------:R-:W4:Y:S01]  /*5120*/  LDG.E.U8 R25, desc[UR36][R4.64] ;  /* 0x0000002404197981 */ /* 0x000f22000c1e1100 */
[----:B------:R-:W-:Y:S02]  /*5130*/  IMAD.MOV.U32 R6, RZ, RZ, 0x1f ;  /* 0x0000001fff067424 */ /* 0x000fe400078e00ff */
[----:B----4-:R-:W-:-:S05]  /*5140*/  IMAD.SHL.U32 R25, R25, 0x1000000, RZ ;  /* 0x0100000019197824 */ /* 0x010fca00078e00ff */
        /* <DEDUP_REMOVED lines=16> */
.L_x_4052:
[----:B------:R-:W4:Y:S02]  /*5250*/  LDG.E.U8 R4, desc[UR36][R4.64] ;  /* 0x0000002404047981 */ /* 0x000f24000c1e1100 */
[C---:B----4-:R-:W-:Y:S02]  /*5260*/  IMAD.SHL.U32 R0, R4.reuse, 0x2000000, RZ ;  /* 0x0200000004007824 */ /* 0x050fe400078e00ff */
        /* <DEDUP_REMOVED lines=10> */
.L_x_4051:
[----:B------:R-:W4:Y:S02]  /*5310*/  LDG.E.U16 R4, desc[UR36][R4.64] ;  /* 0x0000002404047981 */ /* 0x000f24000c1e1500 */
[----:B----4-:R-:W-:Y:S01]  /*5320*/  IMAD.U32 R25, R4, 0x10000, RZ ;  /* 0x0001000004197824 */ /* 0x010fe200078e00ff */
[----:B------:R-:W-:Y:S06]  /*5330*/  BRA `(.L_x_4041) ;  /* 0x0000000400887947 */ /* 0x000fec0003800000 */
.L_x_4048:
        /* <DEDUP_REMOVED lines=8> */
[----:B------:R-:W4:Y:S02]  /*53c0*/  LDG.E.U16 R4, desc[UR36][R4.64] ;  /* 0x0000002404047981 */ /* 0x000f24000c1e1500 */
[----:B----4-:R-:W-:Y:S01]  /*53d0*/  I2FP.F32.U32 R25, R4 ;  /* 0x0000000400197245 */ /* 0x010fe20000201000 */
[----:B------:R-:W-:Y:S06]  /*53e0*/  BRA `(.L_x_4041) ;  /* 0x00000004005c7947 */ /* 0x000fec0003800000 */
.L_x_4055:
[----:B------:R-:W4:Y:S01]  /*53f0*/  LDG.E.U8 R4, desc[UR36][R4.64] ;  /* 0x0000002404047981 */ /* 0x000f22000c1e1100 */
[----:B------:R-:W-:Y:S01]  /*5400*/  IMAD.MOV.U32 R25, RZ, RZ, RZ ;  /* 0x000000ffff197224 */ /* 0x000fe200078e00ff */
[----:B----4-:R-:W-:-:S13]  /*5410*/  ISETP.NE.AND P0, PT, R4, RZ, PT ;  /* 0x000000ff0400720c */ /* 0x010fda0003f05270 */
        /* <DEDUP_REMOVED lines=17> */
.L_x_4057:
[----:B------:R-:W-:Y:S05]  /*5530*/  BSYNC.RECONVERGENT B0 ;  /* 0x0000000000007941 */ /* 0x000fea0003800200 */
.L_x_4056:
[----:B------:R-:W-:Y:S01]  /*5540*/  IMAD.SHL.U32 R0, R0, 0x100000, RZ ;  /* 0x0010000000007824 */ /* 0x000fe200078e00ff */
[----:B------:R-:W-:-:S04]  /*5550*/  LEA R3, R3, 0x3b800000, 0x17 ;  /* 0x3b80000003037811 */ /* 0x000fc800078eb8ff */
[----:B------:R-:W-:Y:S01]  /*5560*/  LOP3.LUT R25, R3, R0, R25, 0xfe, !PT ;  /* 0x0000000003197212 */ /* 0x000fe200078efe19 */
[----:B------:R-:W-:Y:S06]  /*5570*/  BRA `(.L_x_4041) ;  /* 0x0000000000f87947 */ /* 0x000fec0003800000 */
.L_x_4054:
        /* <DEDUP_REMOVED lines=20> */
.L_x_4059:
[----:B------:R-:W-:Y:S05]  /*56c0*/  BSYNC.RECONVERGENT B0 ;  /* 0x0000000000007941 */ /* 0x000fea0003800200 */
.L_x_4058:
[----:B------:R-:W-:Y:S01]  /*56d0*/  IMAD.SHL.U32 R0, R0, 0x200000, RZ ;  /* 0x0020000000007824 */ /* 0x000fe200078e00ff */
[----:B------:R-:W-:-:S04]  /*56e0*/  LEA R3, R3, 0x37800000, 0x17 ;  /* 0x3780000003037811 */ /* 0x000fc800078eb8ff */
[----:B------:R-:W-:Y:S01]  /*56f0*/  LOP3.LUT R25, R3, R0, R25, 0xfe, !PT ;  /* 0x0000000003197212 */ /* 0x000fe200078efe19 */
[----:B------:R-:W-:Y:S06]  /*5700*/  BRA `(.L_x_4041) ;  /* 0x0000000000947947 */ /* 0x000fec0003800000 */
.L_x_4053:
[----:B------:R-:W-:-:S09]  /*5710*/  UISETP.NE.AND UP0, UPT, UR4, 0x1c, UPT ;  /* 0x0000001c0400788c */ /* 0x000fd2000bf05270 */
[----:B------:R-:W-:Y:S05]  /*5720*/  BRA.U !UP0, `(.L_x_4060) ;  /* 0x0000000108847547 */ /* 0x000fea000b800000 */
[----:B------:R-:W-:-:S09]  /*5730*/  UISETP.NE.AND UP0, UPT, UR4, 0x1d, UPT ;  /* 0x0000001d0400788c */ /* 0x000fd2000bf05270 */
[----:B------:R-:W-:Y:S05]  /*5740*/  BRA.U !UP0, `(.L_x_4061) ;  /* 0x0000000108707547 */ /* 0x000fea000b800000 */
[----:B------:R-:W-:-:S09]  /*5750*/  UISETP.NE.AND UP0, UPT, UR4, 0x2c, UPT ;  /* 0x0000002c0400788c */ /* 0x000fd2000bf05270 */
[----:B------:R-:W-:Y:S05]  /*5760*/  BRA.U UP0, `(.L_x_4040) ;  /* 0x0000000100207547 */ /* 0x000fea000b800000 */
[----:B------:R-:W4:Y:S01]  /*5770*/  LDG.E.U8 R4, desc[UR36][R4.64] ;  /* 0x0000002404047981 */ /* 0x000f22000c1e1100 */
[----:B------:R-:W-:Y:S01]  /*5780*/  IMAD.MOV.U32 R25, RZ, RZ, 0x400000 ;  /* 0x00400000ff197424 */ /* 0x000fe200078e00ff */
[----:B----4-:R-:W-:-:S13]  /*5790*/  ISETP.NE.AND P0, PT, R4, RZ, PT ;  /* 0x000000ff0400720c */ /* 0x010fda0003f05270 */
[----:B------:R-:W-:Y:S05]  /*57a0*/  @!P0 BRA `(.L_x_4041) ;  /* 0x00000000006c8947 */ /* 0x000fea0003800000 */
[----:B------:R-:W-:-:S13]  /*57b0*/  ISETP.NE.AND P0, PT, R4, 0xff, PT ;  /* 0x000000ff0400780c */ /* 0x000fda0003f05270 */
[----:B------:R-:W-:Y:S02]  /*57c0*/  @!P0 IMAD.MOV.U32 R25, RZ, RZ, 0x7f800001 ;  /* 0x7f800001ff198424 */ /* 0x000fe400078e00ff */
[----:B------:R-:W-:Y:S01]  /*57d0*/  @P0 IMAD.SHL.U32 R25, R4, 0x800000, RZ ;  /* 0x0080000004190824 */ /* 0x000fe200078e00ff */
[----:B------:R-:W-:Y:S06]  /*57e0*/  BRA `(.L_x_4041) ;  /* 0x00000000005c7947 */ /* 0x000fec0003800000 */
.L_x_4040:
[----:B------:R-:W-:Y:S01]  /*57f0*/  MOV R14, 0x0 ;  /* 0x00000000000e7802 */ /* 0x000fe20000000f00 */
[----:B------:R-:W0:Y:S01]  /*5800*/  LDCU.64 UR4, c[0x4][0x188] ;  /* 0x01003100ff0477ac */ /* 0x000e220008000a00 */
[----:B------:R-:W-:Y:S02]  /*5810*/  IMAD.MOV.U32 R8, RZ, RZ, 0x4e ;  /* 0x0000004eff087424 */ /* 0x000fe400078e00ff */
[----:B------:R-:W-:Y:S01]  /*5820*/  IMAD.MOV.U32 R12, RZ, RZ, 0x1 ;  /* 0x00000001ff0c7424 */ /* 0x000fe200078e00ff */
[----:B------:R-:W4:Y:S01]  /*5830*/  LDCU.64 UR6, c[0x4][0x190] ;  /* 0x01003200ff0677ac */ /* 0x000f220008000a00 */
[----:B------:R-:W1:Y:S01]  /*5840*/  LDC.64 R14, c[0x4][R14] ;  /* 0x010000000e0e7b82 */ /* 0x000e620000000a00 */
[----:B------:R-:W-:Y:S01]  /*5850*/  IMAD.MOV.U32 R13, RZ, RZ, RZ ;  /* 0x000000ffff0d7224 */ /* 0x000fe200078e00ff */
[----:B------:R-:W2:Y:S01]  /*5860*/  LDCU.64 UR8, c[0x4][0x78] ;  /* 0x01000f00ff0877ac */ /* 0x000ea20008000a00 */
[----:B0-----:R-:W-:Y:S02]  /*5870*/  IMAD.U32 R4, RZ, RZ, UR4 ;  /* 0x00000004ff047e24 */ /* 0x001fe4000f8e00ff */
[----:B------:R-:W-:-:S02]  /*5880*/  IMAD.U32 R5, RZ, RZ, UR5 ;  /* 0x00000005ff057e24 */ /* 0x000fc4000f8e00ff */
[----:B----4-:R-:W-:Y:S02]  /*5890*/  IMAD.U32 R6, RZ, RZ, UR6 ;  /* 0x00000006ff067e24 */ /* 0x010fe4000f8e00ff */
[----:B------:R-:W-:Y:S02]  /*58a0*/  IMAD.U32 R7, RZ, RZ, UR7 ;  /* 0x00000007ff077e24 */ /* 0x000fe4000f8e00ff */
[----:B--2---:R-:W-:Y:S02]  /*58b0*/  IMAD.U32 R10, RZ, RZ, UR8 ;  /* 0x00000008ff0a7e24 */ /* 0x004fe4000f8e00ff */
[----:B------:R-:W-:-:S07]  /*58c0*/  IMAD.U32 R11, RZ, RZ, UR9 ;  /* 0x00000009ff0b7e24 */ /* 0x000fce000f8e00ff */
[----:B------:R-:W-:-:S07]  /*58d0*/  LEPC R20, `(.L_x_4062) ;  /* 0x000000001014794e */ /* 0x000fce0000000000 */
[----:B-1-3-5:R-:W-:Y:S05]  /*58e0*/  CALL.ABS.NOINC R14 ;  /* 0x000000000e007343 */ /* 0x02afea0003c00000 */
.L_x_4062:
[----:B------:R-:W-:Y:S01]  /*58f0*/  IMAD.MOV.U32 R25, RZ, RZ, RZ ;  /* 0x000000ffff197224 */ /* 0x000fe200078e00ff */
[----:B------:R-:W-:Y:S06]  /*5900*/  BRA `(.L_x_4041) ;  /* 0x0000000000147947 */ /* 0x000fec0003800000 */
.L_x_4061:
[----:B------:R-:W4:Y:S02]  /*5910*/  LDG.E.64 R4, desc[UR36][R4.64] ;  /* 0x0000002404047981 */ /* 0x000f24000c1e1b00 */
[----:B----4-:R0:W4:Y:S02]  /*5920*/  I2F.U64 R25, R4 ;  /* 0x0000000400197312 */ /* 0x0101240000301000 */
[----:B0---4-:R-:W-:Y:S05]  /*5930*/  BRA `(.L_x_4041) ;  /* 0x0000000000087947 */ /* 0x011fea0003800000 */
.L_x_4060:
[----:B------:R-:W4:Y:S02]  /*5940*/  LDG.E R4, desc[UR36][R4.64] ;  /* 0x0000002404047981 */ /* 0x000f24000c1e1900 */
[----:B----4-:R-:W-:-:S07]  /*5950*/  I2FP.F32.U32 R25, R4 ;  /* 0x0000000400197245 */ /* 0x010fce0000201000 */
.L_x_4041:
[----:B------:R-:W-:Y:S05]  /*5960*/  BSYNC.RECONVERGENT B6 ;  /* 0x0000000000067941 */ /* 0x000fea0003800200 */
.L_x_4035:
[----:B------:R-:W-:-:S07]  /*5970*/  VIADD R16, R16, 0x80 ;  /* 0x0000008010107836 */ /* 0x000fce0000000000 */
.L_x_4006:
[----:B------:R-:W-:Y:S05]  /*5980*/  BSYNC.RECONVERGENT B7 ;  /* 0x0000000000077941 */ /* 0x000fea0003800200 */
.L_x_4005:
        /* <DEDUP_REMOVED lines=26> */
.L_x_4069:
[----:B------:R-:W2:Y:S02]  /*5b30*/  LDG.E.U8 R4, desc[UR36][R4.64] ;  /* 0x0000002404047981 */ /* 0x000ea4000c1e1100 */
[----:B--2---:R-:W-:Y:S01]  /*5b40*/  I2FP.F32.U32 R18, R4 ;  /* 0x0000000400127245 */ /* 0x004fe20000201000 */
[----:B------:R-:W-:Y:S06]  /*5b50*/  BRA `(.L_x_4071) ;  /* 0x0000000c00487947 */ /* 0x000fec0003800000 */
.L_x_4068:
        /* <DEDUP_REMOVED lines=9> */
.L_x_4073:
[----:B------:R-:W2:Y:S02]  /*5bf0*/  LDG.E R4, desc[UR36][R4.64] ;  /* 0x0000002404047981 */ /* 0x000ea4000c1e1900 */
[----:B--2---:R-:W-:Y:S01]  /*5c00*/  I2FP.F32.S32 R18, R4 ;  /* 0x0000000400127245 */ /* 0x004fe20000201400 */
[----:B------:R-:W-:Y:S06]  /*5c10*/  BRA `(.L_x_4071) ;  /* 0x0000000c00187947 */ /* 0x000fec0003800000 */
.L_x_4072:
[----:B------:R-:W2:Y:S02]  /*5c20*/  LDG.E.U16 R4, desc[UR36][R4.64] ;  /* 0x0000002404047981 */ /* 0x000ea4000c1e1500 */
[----:B--2---:R0:W2:Y:S01]  /*5c30*/  I2F.S16 R18, R4 ;  /* 0x0000000400127306 */ /* 0x0040a20000101400 */
[----:B------:R-:W-:Y:S05]  /*5c40*/  BRA `(.L_x_4071) ;  /* 0x0000000c000c7947 */ /* 0x000fea0003800000 */
.L_x_4067:
        /* <DEDUP_REMOVED lines=8> */
.L_x_4075:
[----:B------:R-:W2:Y:S02]  /*5cd0*/  LDG.E.U16 R4, desc[UR36][R4.64] ;  /* 0x0000002404047981 */ /* 0x000ea4000c1e1500 */
[----:B--2---:R-:W-:Y:S01]  /*5ce0*/  HADD2.F32 R18, -RZ, R4.H0_H0 ;  /* 0x20000004ff127230 */ /* 0x004fe20000004100 */
[----:B------:R-:W-:Y:S06]  /*5cf0*/  BRA `(.L_x_4071) ;  /* 0x0000000800e07947 */ /* 0x000fec0003800000 */
.L_x_4074:
        /* <DEDUP_REMOVED lines=8> */
.L_x_4077:
[----:B------:R-:W2:Y:S02]  /*5d80*/  LDG.E.U16 R4, desc[UR36][R4.64] ;  /* 0x0000002404047981 */ /* 0x000ea4000c1e1500 */
[----:B--2---:R-:W-:Y:S01]  /*5d90*/  HADD2.F32 R18, -RZ, R4.H0_H0 ;  /* 0x20000004ff127230 */ /* 0x004fe20000004100 */
[----:B------:R-:W-:Y:S06]  /*5da0*/  BRA `(.L_x_4071) ;  /* 0x0000000800b47947 */ /* 0x000fec0003800000 */
.L_x_4076:
        /* <DEDUP_REMOVED lines=11> */
.L_x_4066:
        /* <DEDUP_REMOVED lines=12> */
.L_x_4080:
        /* <DEDUP_REMOVED lines=11> */
.L_x_4079:
        /* <DEDUP_REMOVED lines=25> */
.L_x_4082:
        /* <DEDUP_REMOVED lines=13> */
.L_x_4081:
[----:B------:R-:W2:Y:S02]  /*6230*/  LDG.E.U16 R4, desc[UR36][R4.64] ;  /* 0x0000002404047981 */ /* 0x000ea4000c1e1500 */
[----:B--2---:R-:W-:Y:S01]  /*6240*/  IMAD.U32 R18, R4, 0x10000, RZ ;  /* 0x0001000004127824 */ /* 0x004fe200078e00ff */
[----:B------:R-:W-:Y:S06]  /*6250*/  BRA `(.L_x_4071) ;  /* 0x0000000400887947 */ /* 0x000fec0003800000 */
.L_x_4078:
        /* <DEDUP_REMOVED lines=11> */
.L_x_4085:
        /* <DEDUP_REMOVED lines=20> */
.L_x_4087:
[----:B------:R-:W-:Y:S05]  /*6450*/  BSYNC.RECONVERGENT B0 ;  /* 0x0000000000007941 */ /* 0x000fea0003800200 */
.L_x_4086:
[----:B------:R-:W-:Y:S01]  /*6460*/  IMAD.SHL.U32 R0, R0, 0x100000, RZ ;  /* 0x0010000000007824 */ /* 0x000fe200078e00ff */
[----:B------:R-:W-:-:S04]  /*6470*/  LEA R3, R3, 0x3b800000, 0x17 ;  /* 0x3b80000003037811 */ /* 0x000fc800078eb8ff */
[----:B------:R-:W-:Y:S01]  /*6480*/  LOP3.LUT R18, R3, R0, R7, 0xfe, !PT ;  /* 0x0000000003127212 */ /* 0x000fe200078efe07 */
[----:B------:R-:W-:Y:S06]  /*6490*/  BRA `(.L_x_4071) ;  /* 0x0000000000f87947 */ /* 0x000fec0003800000 */
.L_x_4084:
        /* <DEDUP_REMOVED lines=20> */
.L_x_4089:
[----:B------:R-:W-:Y:S05]  /*65e0*/  BSYNC.RECONVERGENT B0 ;  /* 0x0000000000007941 */ /* 0x000fea0003800200 */
.L_x_4088:
[----:B------:R-:W-:Y:S01]  /*65f0*/  IMAD.SHL.U32 R0, R0, 0x200000, RZ ;  /* 0x0020000000007824 */ /* 0x000fe200078e00ff */
[----:B------:R-:W-:-:S04]  /*6600*/  LEA R3, R3, 0x37800000, 0x17 ;  /* 0x3780000003037811 */ /* 0x000fc800078eb8ff */
[----:B------:R-:W-:Y:S01]  /*6610*/  LOP3.LUT R18, R3, R0, R7, 0xfe, !PT ;  /* 0x0000000003127212 */ /* 0x000fe200078efe07 */
[----:B------:R-:W-:Y:S06]  /*6620*/  BRA `(.L_x_4071) ;  /* 0x0000000000947947 */ /* 0x000fec0003800000 */
.L_x_4083:
        /* <DEDUP_REMOVED lines=14> */
.L_x_4070:
        /* <DEDUP_REMOVED lines=16> */
.L_x_4092:
[----:B------:R-:W-:Y:S01]  /*6810*/  IMAD.MOV.U32 R18, RZ, RZ, RZ ;  /* 0x000000ffff127224 */ /* 0x000fe200078e00ff */
[----:B------:R-:W-:Y:S06]  /*6820*/  BRA `(.L_x_4071) ;  /* 0x0000000000147947 */ /* 0x000fec0003800000 */
.L_x_4091:
[----:B------:R-:W2:Y:S02]  /*6830*/  LDG.E.64 R4, desc[UR36][R4.64] ;  /* 0x0000002404047981 */ /* 0x000ea4000c1e1b00 */
[----:B--2---:R0:W2:Y:S02]  /*6840*/  I2F.U64 R18, R4 ;  /* 0x0000000400127312 */ /* 0x0040a40000301000 */
[----:B0-2---:R-:W-:Y:S05]  /*6850*/  BRA `(.L_x_4071) ;  /* 0x0000000000087947 */ /* 0x005fea0003800000 */
.L_x_4090:
[----:B------:R-:W2:Y:S02]  /*6860*/  LDG.E R4, desc[UR36][R4.64] ;  /* 0x0000002404047981 */ /* 0x000ea4000c1e1900 */
[----:B--2---:R-:W-:-:S07]  /*6870*/  I2FP.F32.U32 R18, R4 ;  /* 0x0000000400127245 */ /* 0x004fce0000201000 */
.L_x_4071:
[----:B------:R-:W-:Y:S05]  /*6880*/  BSYNC.RECONVERGENT B6 ;  /* 0x0000000000067941 */ /* 0x000fea0003800200 */
.L_x_4065:
[----:B------:R-:W1:Y:S01]  /*6890*/  LDCU.U8 UR6, c[0x0][0x3a5] ;  /* 0x000074a0ff0677ac */ /* 0x000e620008000000 */
[----:B0---4-:R-:W0:Y:S01]  /*68a0*/  LDC.64 R4, c[0x0][0x398] ;  /* 0x0000e600ff047b82 */ /* 0x011e220000000a00 */
[----:B------:R-:W4:Y:S01]  /*68b0*/  LDCU UR5, c[0x0][0x3ac] ;  /* 0x00007580ff0577ac */ /* 0x000f220008000800 */
[----:B-1----:R-:W-:-:S04]  /*68c0*/  UPRMT UR4, UR6, 0x9910, URZ ;  /* 0x0000991006047896 */ /* 0x002fc800080000ff */
        /* <DEDUP_REMOVED lines=14> */
[----:B----4-:R0:W1:Y:S01]  /*69b0*/  I2F.S16 R23, R4 ;  /* 0x0000000400177306 */ /* 0x0100620000101400 */
[----:B------:R-:W-:Y:S05]  /*69c0*/  BRA `(.L_x_4064) ;  /* 0x0000000c00447947 */ /* 0x000fea0003800000 */
.L_x_4096:
[----:B------:R-:W4:Y:S02]  /*69d0*/  LDG.E.U8 R4, desc[UR36][R4.64] ;  /* 0x0000002404047981 */ /* 0x000f24000c1e1100 */
[----:B----4-:R-:W-:Y:S01]  /*69e0*/  I2FP.F32.U32 R23, R4 ;  /* 0x0000000400177245 */ /* 0x010fe20000201000 */
[----:B------:R-:W-:Y:S06]  /*69f0*/  BRA `(.L_x_4064) ;  /* 0x0000000c00387947 */ /* 0x000fec0003800000 */
.L_x_4095:
[----:B------:R-:W-:-:S09]  /*6a00*/  UISETP.NE.AND UP0, UPT, UR4, 0x2, UPT ;  /* 0x000000020400788c */ /* 0x000fd2000bf05270 */
[----:B------:R-:W-:Y:S05]  /*6a10*/  BRA.U !UP0, `(.L_x_4098) ;  /* 0x0000000108287547 */ /* 0x000fea000b800000 */
[----:B------:R-:W-:-:S09]  /*6a20*/  UISETP.NE.AND UP0, UPT, UR4, 0x3, UPT ;  /* 0x000000030400788c */ /* 0x000fd2000bf05270 */
[----:B------:R-:W-:Y:S05]  /*6a30*/  BRA.U !UP0, `(.L_x_4099) ;  /* 0x0000000108147547 */ /* 0x000fea000b800000 */
[----:B------:R-:W-:-:S09]  /*6a40*/  UISETP.NE.AND UP0, UPT, UR4, 0x4, UPT ;  /* 0x000000040400788c */ /* 0x000fd2000bf05270 */
[----:B------:R-:W-:Y:S05]  /*6a50*/  BRA.U UP0, `(.L_x_4097) ;  /* 0x0000000900c87547 */ /* 0x000fea000b800000 */
[----:B------:R-:W4:Y:S02]  /*6a60*/  LDG.E.64 R4, desc[UR36][R4.64] ;  /* 0x0000002404047981 */ /* 0x000f24000c1e1b00 */
[----:B----4-:R0:W1:Y:S02]  /*6a70*/  I2F.S64 R23, R4 ;  /* 0x0000000400177312 */ /* 0x0100640000301400 */
[----:B01----:R-:W-:Y:S05]  /*6a80*/  BRA `(.L_x_4064) ;  /* 0x0000000c00147947 */ /* 0x003fea0003800000 */
.L_x_4099:
[----:B------:R-:W4:Y:S02]  /*6a90*/  LDG.E R4, desc[UR36][R4.64] ;  /* 0x0000002404047981 */ /* 0x000f24000c1e1900 */
[----:B----4-:R-:W-:Y:S01]  /*6aa0*/  I2FP.F32.S32 R23, R4 ;  /* 0x0000000400177245 */ /* 0x010fe20000201400 */
[----:B------:R-:W-:Y:S06]  /*6ab0*/  BRA `(.L_x_4064) ;  /* 0x0000000c00087947 */ /* 0x000fec0003800000 */
.L_x_4098:
[----:B------:R-:W4:Y:S02]  /*6ac0*/  LDG.E.U16 R4, desc[UR36][R4.64] ;  /* 0x0000002404047981 */ /* 0x000f24000c1e1500 */
[----:B----4-:R0:W1:Y:S01]  /*6ad0*/  I2F.S16 R23, R4 ;  /* 0x0000000400177306 */ /* 0x0100620000101400 */
[----:B------:R-:W-:Y:S05]  /*6ae0*/  BRA `(.L_x_4064) ;  /* 0x0000000800fc7947 */ /* 0x000fea0003800000 */
.L_x_4094:
        /* <DEDUP_REMOVED lines=8> */
.L_x_4101:
[----:B------:R-:W4:Y:S02]  /*6b70*/  LDG.E.U16 R4, desc[UR36][R4.64] ;  /* 0x0000002404047981 */ /* 0x000f24000c1e1500 */
[----:B----4-:R-:W-:Y:S01]  /*6b80*/  HADD2.F32 R23, -RZ, R4.H0_H0 ;  /* 0x20000004ff177230 */ /* 0x010fe20000004100 */
[----:B------:R-:W-:Y:S06]  /*6b90*/  BRA `(.L_x_4064) ;  /* 0x0000000800d07947 */ /* 0x000fec0003800000 */
.L_x_4100:
        /* <DEDUP_REMOVED lines=8> */
.L_x_4103:
[----:B------:R-:W4:Y:S02]  /*6c20*/  LDG.E.U16 R4, desc[UR36][R4.64] ;  /* 0x0000002404047981 */ /* 0x000f24000c1e1500 */
[----:B----4-:R-:W-:Y:S01]  /*6c30*/  HADD2.F32 R23, -RZ, R4.H0_H0 ;  /* 0x20000004ff177230 */ /* 0x010fe20000004100 */
[----:B------:R-:W-:Y:S06]  /*6c40*/  BRA `(.L_x_4064) ;  /* 0x0000000800a47947 */ /* 0x000fec0003800000 */
.L_x_4102:
        /* <DEDUP_REMOVED lines=11> */
.L_x_4093:
        /* <DEDUP_REMOVED lines=12> */
.L_x_4106:
        /* <DEDUP_REMOVED lines=11> */
.L_x_4105:
        /* <DEDUP_REMOVED lines=25> */
.L_x_4108:
        /* <DEDUP_REMOVED lines=12> */
.L_x_4107:
[----:B------:R-:W4:Y:S02]  /*70c0*/  LDG.E.U16 R4, desc[UR36][R4.64] ;  /* 0x0000002404047981 */ /* 0x000f24000c1e1500 */
[----:B----4-:R-:W-:Y:S01]  /*70d0*/  IMAD.U32 R23, R4, 0x10000, RZ ;  /* 0x0001000004177824 */ /* 0x010fe200078e00ff */
[----:B------:R-:W-:Y:S06]  /*70e0*/  BRA `(.L_x_4064) ;  /* 0x00000004007c7947 */ /* 0x000fec0003800000 */
.L_x_4104:
        /* <DEDUP_REMOVED lines=11> */
.L_x_4111:
[----:B------:R-:W4:Y:S02]  /*71a0*/  LDG.E.U8 R4, desc[UR36][R4.64] ;  /* 0x0000002404047981 */ /* 0x000f24000c1e1100 */
        /* <DEDUP_REMOVED lines=18> */
.L_x_4113:
[----:B------:R-:W-:Y:S05]  /*72d0*/  BSYNC.RECONVERGENT B0 ;  /* 0x0000000000007941 */ /* 0x000fea0003800200 */
.L_x_4112:
[----:B------:R-:W-:Y:S01]  /*72e0*/  IMAD.SHL.U32 R0, R0, 0x100000, RZ ;  /* 0x0010000000007824 */ /* 0x000fe200078e00ff */
[----:B------:R-:W-:-:S04]  /*72f0*/  LEA R3, R3, 0x3b800000, 0x17 ;  /* 0x3b80000003037811 */ /* 0x000fc800078eb8ff */
[----:B------:R-:W-:Y:S01]  /*7300*/  LOP3.LUT R23, R3, R0, R23, 0xfe, !PT ;  /* 0x0000000003177212 */ /* 0x000fe200078efe17 */
[----:B------:R-:W-:Y:S06]  /*7310*/  BRA `(.L_x_4064) ;  /* 0x0000000000f07947 */ /* 0x000fec0003800000 */
.L_x_4110:
        /* <DEDUP_REMOVED lines=19> */
.L_x_4115:
[----:B------:R-:W-:Y:S05]  /*7450*/  BSYNC.RECONVERGENT B0 ;  /* 0x0000000000007941 */ /* 0x000fea0003800200 */
.L_x_4114:
[----:B------:R-:W-:Y:S01]  /*7460*/  IMAD.SHL.U32 R0, R0, 0x200000, RZ ;  /* 0x0020000000007824 */ /* 0x000fe200078e00ff */
[----:B------:R-:W-:-:S04]  /*7470*/  LEA R3, R3, 0x37800000, 0x17 ;  /* 0x3780000003037811 */ /* 0x000fc800078eb8ff */
[----:B------:R-:W-:Y:S01]  /*7480*/  LOP3.LUT R23, R3, R0, R23, 0xfe, !PT ;  /* 0x0000000003177212 */ /* 0x000fe200078efe17 */
[----:B------:R-:W-:Y:S06]  /*7490*/  BRA `(.L_x_4064) ;  /* 0x0000000000907947 */ /* 0x000fec0003800000 */
.L_x_4109:
        /* <DEDUP_REMOVED lines=14> */
.L_x_4097:
[----:B------:R-:W-:Y:S01]  /*7580*/  MOV R14, 0x0 ;  /* 0x00000000000e7802 */ /* 0x000fe20000000f00 */
[----:B------:R-:W0:Y:S01]  /*7590*/  LDCU.64 UR4, c[0x4][0x188] ;  /* 0x01003100ff0477ac */ /* 0x000e220008000a00 */
[----:B------:R-:W-:Y:S02]  /*75a0*/  IMAD.MOV.U32 R8, RZ, RZ, 0x4e ;  /* 0x0000004eff087424 */ /* 0x000fe400078e00ff */
[----:B------:R-:W-:Y:S01]  /*75b0*/  IMAD.MOV.U32 R12, RZ, RZ, 0x1 ;  /* 0x00000001ff0c7424 */ /* 0x000fe200078e00ff */
[----:B------:R-:W1:Y:S01]  /*75c0*/  LDCU.64 UR6, c[0x4][0x190] ;  /* 0x01003200ff0677ac */ /* 0x000e620008000a00 */
[----:B------:R-:W4:Y:S01]  /*75d0*/  LDC.64 R14, c[0x4][R14] ;  /* 0x010000000e0e7b82 */ /* 0x000f220000000a00 */
[----:B------:R-:W-:Y:S01]  /*75e0*/  IMAD.MOV.U32 R13, RZ, RZ, RZ ;  /* 0x000000ffff0d7224 */ /* 0x000fe200078e00ff */
[----:B------:R-:W2:Y:S01]  /*75f0*/  LDCU.64 UR8, c[0x4][0x78] ;  /* 0x01000f00ff0877ac */ /* 0x000ea20008000a00 */
[----:B0-----:R-:W-:Y:S02]  /*7600*/  IMAD.U32 R4, RZ, RZ, UR4 ;  /* 0x00000004ff047e24 */ /* 0x001fe4000f8e00ff */
[----:B------:R-:W-:-:S02]  /*7610*/  IMAD.U32 R5, RZ, RZ, UR5 ;  /* 0x00000005ff057e24 */ /* 0x000fc4000f8e00ff */
[----:B-1----:R-:W-:Y:S02]  /*7620*/  IMAD.U32 R6, RZ, RZ, UR6 ;  /* 0x00000006ff067e24 */ /* 0x002fe4000f8e00ff */
[----:B------:R-:W-:Y:S02]  /*7630*/  IMAD.U32 R7, RZ, RZ, UR7 ;  /* 0x00000007ff077e24 */ /* 0x000fe4000f8e00ff */
[----:B--2---:R-:W-:Y:S02]  /*7640*/  IMAD.U32 R10, RZ, RZ, UR8 ;  /* 0x00000008ff0a7e24 */ /* 0x004fe4000f8e00ff */
[----:B------:R-:W-:-:S07]  /*7650*/  IMAD.U32 R11, RZ, RZ, UR9 ;  /* 0x00000009ff0b7e24 */ /* 0x000fce000f8e00ff */
[----:B------:R-:W-:-:S07]  /*7660*/  LEPC R20, `(.L_x_4118) ;  /* 0x000000001014794e */ /* 0x000fce0000000000 */
[----:B---345:R-:W-:Y:S05]  /*7670*/  CALL.ABS.NOINC R14 ;  /* 0x000000000e007343 */ /* 0x038fea0003c00000 */
.L_x_4118:
[----:B------:R-:W-:Y:S05]  /*7680*/  BRA `(.L_x_4064) ;  /* 0x0000000000147947 */ /* 0x000fea0003800000 */
.L_x_4117:
[----:B------:R-:W4:Y:S02]  /*7690*/  LDG.E.64 R4, desc[UR36][R4.64] ;  /* 0x0000002404047981 */ /* 0x000f24000c1e1b00 */
[----:B----4-:R0:W1:Y:S02]  /*76a0*/  I2F.U64 R23, R4 ;  /* 0x0000000400177312 */ /* 0x0100640000301000 */
[----:B01----:R-:W-:Y:S05]  /*76b0*/  BRA `(.L_x_4064) ;  /* 0x0000000000087947 */ /* 0x003fea0003800000 */
.L_x_4116:
[----:B------:R-:W4:Y:S02]  /*76c0*/  LDG.E R4, desc[UR36][R4.64] ;  /* 0x0000002404047981 */ /* 0x000f24000c1e1900 */
[----:B----4-:R-:W-:-:S07]  /*76d0*/  I2FP.F32.U32 R23, R4 ;  /* 0x0000000400177245 */ /* 0x010fce0000201000 */
.L_x_4064:
[----:B------:R-:W-:Y:S05]  /*76e0*/  BSYNC.RECONVERGENT B7 ;  /* 0x0000000000077941 */ /* 0x000fea0003800200 */
.L_x_4063:
[----:B------:R-:W0:Y:S01]  /*76f0*/  LDC.U8 R16, c[0x0][0x3b0] ;  /* 0x0000ec00ff107b82 */ /* 0x000e220000000000 */
[----:B------:R-:W-:Y:S01]  /*7700*/  ISETP.GE.AND P0, PT, R19, R17, PT ;  /* 0x000000111300720c */ /* 0x000fe20003f06270 */
[----:B------:R-:W-:Y:S04]  /*7710*/  BSSY.RECONVERGENT B7, `(.L_x_4119) ;  /* 0x00002bb000077945 */ /* 0x000fe80003800200 */
[----:B------:R-:W-:Y:S01]  /*7720*/  BSSY.RELIABLE B6, `(.L_x_4120) ;  /* 0x00001d5000067945 */ /* 0x000fe20003800100 */
[----:B012345:R-:W-:Y:S02]  /*7730*/  FMNMX.FTZ R4, R26, R29, PT ;  /* 0x0000001d1a047209 */ /* 0x03ffe40003810000 */
[----:B------:R-:W-:Y:S02]  /*7740*/  FMNMX.FTZ R22, R27, R22, PT ;  /* 0x000000161b167209 */ /* 0x000fe40003810000 */
[----:B------:R-:W-:-:S02]  /*7750*/  FMNMX.FTZ R24, R25, R24, PT ;  /* 0x0000001819187209 */ /* 0x000fc40003810000 */
[----:B------:R-:W-:Y:S01]  /*7760*/  FMNMX.FTZ R18, R18, R23, PT ;  /* 0x0000001712127209 */ /* 0x000fe20003810000 */
        /* <DEDUP_REMOVED lines=23> */
.L_x_4125:
[----:B------:R-:W0:Y:S02]  /*78e0*/  F2I.S64.TRUNC R4, R4 ;  /* 0x0000000400047311 */ /* 0x000e24000020d900 */
[----:B0-----:R-:W-:-:S05]  /*78f0*/  IMAD.MOV.U32 R3, RZ, RZ, R4 ;  /* 0x000000ffff037224 */ /* 0x001fca00078e0004 */
[----:B------:R0:W-:Y:S01]  /*7900*/  STG.E.U8 desc[UR36][R8.64], R3 ;  /* 0x0000000308007986 */ /* 0x0001e2000c101124 */
[----:B------:R-:W-:Y:S05]  /*7910*/  BRA `(.L_x_4127) ;  /* 0x0000000c002c7947 */ /* 0x000fea0003800000 */
.L_x_4124:
        /* <DEDUP_REMOVED lines=9> */
.L_x_4129:
[----:B------:R-:W0:Y:S02]  /*79b0*/  F2I.FTZ.TRUNC.NTZ R3, R4 ;  /* 0x0000000400037305 */ /* 0x000e24000021f100 */
[----:B0-----:R0:W-:Y:S01]  /*79c0*/  STG.E desc[UR36][R8.64], R3 ;  /* 0x0000000308007986 */ /* 0x0011e2000c101924 */
[----:B------:R-:W-:Y:S05]  /*79d0*/  BRA `(.L_x_4127) ;  /* 0x0000000800fc7947 */ /* 0x000fea0003800000 */
.L_x_4128:
[----:B------:R-:W0:Y:S02]  /*79e0*/  F2I.FTZ.TRUNC.NTZ R3, R4 ;  /* 0x0000000400037305 */ /* 0x000e24000021f100 */
[----:B0-----:R0:W-:Y:S01]  /*79f0*/  STG.E.U16 desc[UR36][R8.64], R3 ;  /* 0x0000000308007986 */ /* 0x0011e2000c101524 */
[----:B------:R-:W-:Y:S05]  /*7a00*/  BRA `(.L_x_4127) ;  /* 0x0000000800f07947 */ /* 0x000fea0003800000 */
.L_x_4123:
        /* <DEDUP_REMOVED lines=8> */
.L_x_4131:
[----:B------:R-:W-:-:S05]  /*7a90*/  F2FP.F16.F32.PACK_AB R4, RZ, R4 ;  /* 0x00000004ff04723e */ /* 0x000fca00000000ff */
[----:B------:R4:W-:Y:S01]  /*7aa0*/  STG.E.U16 desc[UR36][R8.64], R4 ;  /* 0x0000000408007986 */ /* 0x0009e2000c101524 */
[----:B------:R-:W-:Y:S05]  /*7ab0*/  BRA `(.L_x_4127) ;  /* 0x0000000800c47947 */ /* 0x000fea0003800000 */
.L_x_4130:
        /* <DEDUP_REMOVED lines=9> */
.L_x_4133:
[----:B------:R-:W-:-:S04]  /*7b50*/  F2FP.F16.F32.PACK_AB R3, RZ, R4 ;  /* 0x00000004ff03723e */ /* 0x000fc800000000ff */
[----:B------:R-:W-:-:S05]  /*7b60*/  PRMT R3, R3, 0x5410, RZ ;  /* 0x0000541003037816 */ /* 0x000fca00000000ff */
[----:B------:R2:W-:Y:S01]  /*7b70*/  STG.E desc[UR36][R8.64], R3 ;  /* 0x0000000308007986 */ /* 0x0005e2000c101924 */
[----:B------:R-:W-:Y:S05]  /*7b80*/  BRA `(.L_x_4127) ;  /* 0x0000000800907947 */ /* 0x000fea0003800000 */
.L_x_4132:
[----:B------:R-:W-:-:S06]  /*7b90*/  FMUL.FTZ R4, R4, 1 ;  /* 0x3f80000004047820 */ /* 0x000fcc0000410000 */
[----:B------:R-:W0:Y:S02]  /*7ba0*/  F2F.F64.F32 R4, R4 ;  /* 0x0000000400047310 */ /* 0x000e240000201800 */
[----:B0-----:R0:W-:Y:S01]  /*7bb0*/  STG.E.64 desc[UR36][R8.64], R4 ;  /* 0x0000000408007986 */ /* 0x0011e2000c101b24 */
[----:B------:R-:W-:Y:S05]  /*7bc0*/  BRA `(.L_x_4127) ;  /* 0x0000000800807947 */ /* 0x000fea0003800000 */
.L_x_4122:
        /* <DEDUP_REMOVED lines=12> */
.L_x_4136:
[----:B------:R-:W-:Y:S01]  /*7c90*/  FMUL.FTZ R4, R4, 1 ;  /* 0x3f80000004047820 */ /* 0x000fe20000410000 */
[----:B------:R-:W-:-:S05]  /*7ca0*/  CS2R R6, SRZ ;  /* 0x0000000000067805 */ /* 0x000fca000001ff00 */
[----:B------:R-:W0:Y:S02]  /*7cb0*/  F2F.F64.F32 R4, R4 ;  /* 0x0000000400047310 */ /* 0x000e240000201800 */
[----:B0-----:R0:W-:Y:S01]  /*7cc0*/  STG.E.128 desc[UR36][R8.64], R4 ;  /* 0x0000000408007986 */ /* 0x0011e2000c101d24 */
[----:B------:R-:W-:Y:S05]  /*7cd0*/  BRA `(.L_x_4127) ;  /* 0x00000008003c7947 */ /* 0x000fea0003800000 */
.L_x_4135:
        /* <DEDUP_REMOVED lines=18> */
.L_x_4140:
[----:B------:R-:W-:Y:S05]  /*7e00*/  BSYNC.RECONVERGENT B0 ;  /* 0x0000000000007941 */ /* 0x000fea0003800200 */
.L_x_4139:
[----:B------:R-:W-:-:S05]  /*7e10*/  LOP3.LUT R5, R0, 0x80, R5, 0xf8, !PT ;  /* 0x0000008000057812 */ /* 0x000fca00078ef805 */
[----:B------:R0:W-:Y:S01]  /*7e20*/  STG.E.U8 desc[UR36][R8.64], R5 ;  /* 0x0000000508007986 */ /* 0x0001e2000c101124 */
[----:B------:R-:W-:Y:S05]  /*7e30*/  BRA `(.L_x_4127) ;  /* 0x0000000400e47947 */ /* 0x000fea0003800000 */
.L_x_4138:
        /* <DEDUP_REMOVED lines=14> */
.L_x_4142:
[----:B------:R-:W-:Y:S05]  /*7f20*/  BSYNC.RECONVERGENT B0 ;  /* 0x0000000000007941 */ /* 0x000fea0003800200 */
.L_x_4141:
[----:B------:R-:W-:-:S05]  /*7f30*/  LOP3.LUT R3, R0, 0x80, R7, 0xf8, !PT ;  /* 0x0000008000037812 */ /* 0x000fca00078ef807 */
[----:B------:R0:W-:Y:S01]  /*7f40*/  STG.E.U8 desc[UR36][R8.64], R3 ;  /* 0x0000000308007986 */ /* 0x0001e2000c101124 */
[----:B------:R-:W-:Y:S05]  /*7f50*/  BRA `(.L_x_4127) ;  /* 0x00000004009c7947 */ /* 0x000fea0003800000 */
.L_x_4137:
[----:B------:R-:W-:-:S05]  /*7f60*/  F2FP.BF16.F32.PACK_AB R4, RZ, R4 ;  /* 0x00000004ff04723e */ /* 0x000fca00000010ff */
[----:B------:R0:W-:Y:S01]  /*7f70*/  STG.E.U16 desc[UR36][R8.64], R4 ;  /* 0x0000000408007986 */ /* 0x0001e2000c101524 */
[----:B------:R-:W-:Y:S05]  /*7f80*/  BRA `(.L_x_4127) ;  /* 0x0000000400907947 */ /* 0x000fea0003800000 */
.L_x_4134:
        /* <DEDUP_REMOVED lines=11> */
.L_x_4145:
        /* <DEDUP_REMOVED lines=12> */
.L_x_4148:
[----:B------:R-:W-:-:S04]  /*8100*/  SHF.R.U32.HI R0, RZ, 0x14, R4 ;  /* 0x00000014ff007819 */ /* 0x000fc80000011604 */
[----:B------:R-:W-:-:S04]  /*8110*/  LOP3.LUT R3, R0, 0x1, RZ, 0xc0, !PT ;  /* 0x0000000100037812 */ /* 0x000fc800078ec0ff */
[----:B------:R-:W-:-:S04]  /*8120*/  IADD3 R0, PT, PT, R4, 0x487ffff, R3 ;  /* 0x0487ffff04007810 */ /* 0x000fc80007ffe003 */
[----:B------:R-:W-:-:S04]  /*8130*/  SHF.R.U32.HI R0, RZ, 0x14, R0 ;  /* 0x00000014ff007819 */ /* 0x000fc80000011600 */
[----:B------:R-:W-:-:S07]  /*8140*/  LOP3.LUT R3, R0, 0xff, RZ, 0xc0, !PT ;  /* 0x000000ff00037812 */ /* 0x000fce00078ec0ff */
.L_x_4149:
[----:B------:R-:W-:-:S04]  /*8150*/  SHF.R.U32.HI R4, RZ, 0x18, R4 ;  /* 0x00000018ff047819 */ /* 0x000fc80000011604 */
[----:B------:R-:W-:-:S04]  /*8160*/  LOP3.LUT R3, R3, 0x80, R4, 0xf8, !PT ;  /* 0x0000008003037812 */ /* 0x000fc800078ef804 */
[----:B------:R-:W-:-:S07]  /*8170*/  PRMT R0, R3, 0x7610, R0 ;  /* 0x0000761003007816 */ /* 0x000fce0000000000 */
.L_x_4147:
[----:B------:R-:W-:Y:S05]  /*8180*/  BSYNC.RECONVERGENT B0 ;  /* 0x0000000000007941 */ /* 0x000fea0003800200 */
.L_x_4146:
[----:B------:R0:W-:Y:S01]  /*8190*/  STG.E.U8 desc[UR36][R8.64], R0 ;  /* 0x0000000008007986 */ /* 0x0001e2000c101124 */
[----:B------:R-:W-:Y:S05]  /*81a0*/  BRA `(.L_x_4127) ;  /* 0x0000000400087947 */ /* 0x000fea0003800000 */
.L_x_4144:
        /* <DEDUP_REMOVED lines=12> */
.L_x_4152:
[----:B------:R-:W-:-:S04]  /*8270*/  SHF.R.U32.HI R0, RZ, 0x15, R4 ;  /* 0x00000015ff007819 */ /* 0x000fc80000011604 */
[----:B------:R-:W-:-:S04]  /*8280*/  LOP3.LUT R3, R0, 0x1, RZ, 0xc0, !PT ;  /* 0x0000000100037812 */ /* 0x000fc800078ec0ff */
[----:B------:R-:W-:-:S04]  /*8290*/  IADD3 R0, PT, PT, R4, 0x88fffff, R3 ;  /* 0x088fffff04007810 */ /* 0x000fc80007ffe003 */
[----:B------:R-:W-:-:S04]  /*82a0*/  SHF.R.U32.HI R0, RZ, 0x15, R0 ;  /* 0x00000015ff007819 */ /* 0x000fc80000011600 */
[----:B------:R-:W-:-:S07]  /*82b0*/  LOP3.LUT R3, R0, 0xff, RZ, 0xc0, !PT ;  /* 0x000000ff00037812 */ /* 0x000fce00078ec0ff */
.L_x_4153:
[----:B------:R-:W-:-:S04]  /*82c0*/  SHF.R.U32.HI R4, RZ, 0x18, R4 ;  /* 0x00000018ff047819 */ /* 0x000fc80000011604 */
[----:B------:R-:W-:-:S04]  /*82d0*/  LOP3.LUT R3, R3, 0x80, R4, 0xf8, !PT ;  /* 0x0000008003037812 */ /* 0x000fc800078ef804 */
[----:B------:R-:W-:-:S07]  /*82e0*/  PRMT R0, R3, 0x7610, R0 ;  /* 0x0000761003007816 */ /* 0x000fce0000000000 */
.L_x_4151:
[----:B------:R-:W-:Y:S05]  /*82f0*/  BSYNC.RECONVERGENT B0 ;  /* 0x0000000000007941 */ /* 0x000fea0003800200 */
.L_x_4150:
[----:B------:R0:W-:Y:S01]  /*8300*/  STG.E.U8 desc[UR36][R8.64], R0 ;  /* 0x0000000008007986 */ /* 0x0001e2000c101124 */
[----:B------:R-:W-:Y:S05]  /*8310*/  BRA `(.L_x_4127) ;  /* 0x0000000000ac7947 */ /* 0x000fea0003800000 */
.L_x_4143:
[----:B------:R-:W-:-:S13]  /*8320*/  ISETP.NE.AND P0, PT, R0, 0x1c, PT ;  /* 0x0000001c0000780c */ /* 0x000fda0003f05270 */
[----:B------:R-:W-:Y:S05]  /*8330*/  @!P0 BRA `(.L_x_4154) ;  /* 0x00000000009c8947 */ /* 0x000fea0003800000 */
[----:B------:R-:W-:-:S13]  /*8340*/  ISETP.NE.AND P0, PT, R0, 0x1d, PT ;  /* 0x0000001d0000780c */ /* 0x000fda0003f05270 */
[----:B------:R-:W-:Y:S05]  /*8350*/  @!P0 BRA `(.L_x_4155) ;  /* 0x0000000000888947 */ /* 0x000fea0003800000 */
[----:B------:R-:W-:-:S13]  /*8360*/  ISETP.NE.AND P0, PT, R0, 0x2c, PT ;  /* 0x0000002c0000780c */ /* 0x000fda0003f05270 */
[----:B------:R-:W-:Y:S05]  /*8370*/  @!P0 BRA `(.L_x_4156) ;  /* 0x0000000000448947 */ /* 0x000fea0003800000 */
.L_x_4126:
        /* <DEDUP_REMOVED lines=16> */
.L_x_4157:
[----:B------:R-:W-:Y:S05]  /*8480*/  BRA `(.L_x_4127) ;  /* 0x0000000000507947 */ /* 0x000fea0003800000 */
.L_x_4156:
        /* <DEDUP_REMOVED lines=15> */
.L_x_4155:
[----:B------:R-:W0:Y:S02]  /*8580*/  F2I.U64.TRUNC R4, R4 ;  /* 0x0000000400047311 */ /* 0x000e24000020d800 */
[----:B0-----:R0:W-:Y:S01]  /*8590*/  STG.E.64 desc[UR36][R8.64], R4 ;  /* 0x0000000408007986 */ /* 0x0011e2000c101b24 */
[----:B------:R-:W-:Y:S05]  /*85a0*/  BRA `(.L_x_4127) ;  /* 0x0000000000087947 */ /* 0x000fea0003800000 */
.L_x_4154:
[----:B------:R-:W0:Y:S02]  /*85b0*/  F2I.FTZ.U32.TRUNC.NTZ R3, R4 ;  /* 0x0000000400037305 */ /* 0x000e24000021f000 */
[----:B0-----:R0:W-:Y:S02]  /*85c0*/  STG.E desc[UR36][R8.64], R3 ;  /* 0x0000000308007986 */ /* 0x0011e4000c101924 */
.L_x_4127:
        /* <DEDUP_REMOVED lines=24> */
.L_x_4162:
[----:B------:R-:W0:Y:S02]  /*8750*/  F2I.S64.TRUNC R22, R22 ;  /* 0x0000001600167311 */ /* 0x000e24000020d900 */
[----:B0-----:R-:W-:-:S05]  /*8760*/  IMAD.MOV.U32 R3, RZ, RZ, R22 ;  /* 0x000000ffff037224 */ /* 0x001fca00078e0016 */
[----:B------:R0:W-:Y:S01]  /*8770*/  STG.E.U8 desc[UR36][R8.64], R3 ;  /* 0x0000000308007986 */ /* 0x0001e2000c101124 */
[----:B------:R-:W-:Y:S05]  /*8780*/  BRA `(.L_x_4164) ;  /* 0x0000000c00287947 */ /* 0x000fea0003800000 */
.L_x_4161:
        /* <DEDUP_REMOVED lines=9> */
.L_x_4166:
[----:B------:R-:W0:Y:S02]  /*8820*/  F2I.FTZ.TRUNC.NTZ R3, R22 ;  /* 0x0000001600037305 */ /* 0x000e24000021f100 */
[----:B0-----:R0:W-:Y:S01]  /*8830*/  STG.E desc[UR36][R8.64], R3 ;  /* 0x0000000308007986 */ /* 0x0011e2000c101924 */
[----:B------:R-:W-:Y:S05]  /*8840*/  BRA `(.L_x_4164) ;  /* 0x0000000800f87947 */ /* 0x000fea0003800000 */
.L_x_4165:
[----:B------:R-:W0:Y:S02]  /*8850*/  F2I.FTZ.TRUNC.NTZ R3, R22 ;  /* 0x0000001600037305 */ /* 0x000e24000021f100 */
[----:B0-----:R0:W-:Y:S01]  /*8860*/  STG.E.U16 desc[UR36][R8.64], R3 ;  /* 0x0000000308007986 */ /* 0x0011e2000c101524 */
[----:B------:R-:W-:Y:S05]  /*8870*/  BRA `(.L_x_4164) ;  /* 0x0000000800ec7947 */ /* 0x000fea0003800000 */
.L_x_4160:
        /* <DEDUP_REMOVED lines=8> */
.L_x_4168:
[----:B------:R-:W-:-:S05]  /*8900*/  F2FP.F16.F32.PACK_AB R22, RZ, R22 ;  /* 0x00000016ff16723e */ /* 0x000fca00000000ff */
[----:B------:R0:W-:Y:S01]  /*8910*/  STG.E.U16 desc[UR36][R8.64], R22 ;  /* 0x0000001608007986 */ /* 0x0001e2000c101524 */
[----:B------:R-:W-:Y:S05]  /*8920*/  BRA `(.L_x_4164) ;  /* 0x0000000800c07947 */ /* 0x000fea0003800000 */
.L_x_4167:
        /* <DEDUP_REMOVED lines=9> */
.L_x_4170:
[----:B------:R-:W-:-:S04]  /*89c0*/  F2FP.F16.F32.PACK_AB R3, RZ, R22 ;  /* 0x00000016ff03723e */ /* 0x000fc800000000ff */
[----:B------:R-:W-:-:S05]  /*89d0*/  PRMT R3, R3, 0x5410, RZ ;  /* 0x0000541003037816 */ /* 0x000fca00000000ff */
[----:B------:R0:W-:Y:S01]  /*89e0*/  STG.E desc[UR36][R8.64], R3 ;  /* 0x0000000308007986 */ /* 0x0001e2000c101924 */
[----:B------:R-:W-:Y:S05]  /*89f0*/  BRA `(.L_x_4164) ;  /* 0x00000008008c7947 */ /* 0x000fea0003800000 */
.L_x_4169:
[----:B------:R-:W-:-:S06]  /*8a00*/  FMUL.FTZ R4, R22, 1 ;  /* 0x3f80000016047820 */ /* 0x000fcc0000410000 */
[----:B------:R-:W0:Y:S02]  /*8a10*/  F2F.F64.F32 R4, R4 ;  /* 0x0000000400047310 */ /* 0x000e240000201800 */
[----:B0-----:R0:W-:Y:S01]  /*8a20*/  STG.E.64 desc[UR36][R8.64], R4 ;  /* 0x0000000408007986 */ /* 0x0011e2000c101b24 */
[----:B------:R-:W-:Y:S05]  /*8a30*/  BRA `(.L_x_4164) ;  /* 0x00000008007c7947 */ /* 0x000fea0003800000 */
.L_x_4159:
        /* <DEDUP_REMOVED lines=13> */
.L_x_4174:
        /* <DEDUP_REMOVED lines=16> */
.L_x_4177:
[----:B------:R-:W-:-:S04]  /*8c10*/  SHF.R.U32.HI R22, RZ, 0x18, R22 ;  /* 0x00000018ff167819 */ /* 0x000fc80000011616 */
[----:B------:R-:W-:-:S04]  /*8c20*/  LOP3.LUT R3, R3, 0x80, R22, 0xf8, !PT ;  /* 0x0000008003037812 */ /* 0x000fc800078ef816 */
[----:B------:R-:W-:-:S07]  /*8c30*/  PRMT R4, R3, 0x7610, R4 ;  /* 0x0000761003047816 */ /* 0x000fce0000000004 */
.L_x_4176:
[----:B------:R-:W-:Y:S05]  /*8c40*/  BSYNC.RECONVERGENT B0 ;  /* 0x0000000000007941 */ /* 0x000fea0003800200 */
.L_x_4175:
[----:B------:R0:W-:Y:S01]  /*8c50*/  STG.E.U8 desc[UR36][R8.64], R4 ;  /* 0x0000000408007986 */ /* 0x0001e2000c101124 */
[----:B------:R-:W-:Y:S05]  /*8c60*/  BRA `(.L_x_4164) ;  /* 0x0000000400f07947 */ /* 0x000fea0003800000 */
.L_x_4173:
        /* <DEDUP_REMOVED lines=16> */
.L_x_4180:
[----:B------:R-:W-:-:S04]  /*8d70*/  SHF.R.U32.HI R22, RZ, 0x18, R22 ;  /* 0x00000018ff167819 */ /* 0x000fc80000011616 */
[----:B------:R-:W-:-:S04]  /*8d80*/  LOP3.LUT R3, R3, 0x80, R22, 0xf8, !PT ;  /* 0x0000008003037812 */ /* 0x000fc800078ef816 */
[----:B------:R-:W-:-:S07]  /*8d90*/  PRMT R4, R3, 0x7610, R4 ;  /* 0x0000761003047816 */ /* 0x000fce0000000004 */
.L_x_4179:
[----:B------:R-:W-:Y:S05]  /*8da0*/  BSYNC.RECONVERGENT B0 ;  /* 0x0000000000007941 */ /* 0x000fea0003800200 */
.L_x_4178:
[----:B------:R0:W-:Y:S01]  /*8db0*/  STG.E.U8 desc[UR36][R8.64], R4 ;  /* 0x0000000408007986 */ /* 0x0001e2000c101124 */
[----:B------:R-:W-:Y:S05]  /*8dc0*/  BRA `(.L_x_4164) ;  /* 0x0000000400987947 */ /* 0x000fea0003800000 */
.L_x_4172:
        /* <DEDUP_REMOVED lines=21> */
.L_x_4182:
[----:B------:R-:W0:Y:S02]  /*8f20*/  F2I.U64.TRUNC R22, R22 ;  /* 0x0000001600167311 */ /* 0x000e24000020d800 */
[----:B0-----:R0:W-:Y:S01]  /*8f30*/  STG.E.64 desc[UR36][R8.64], R22 ;  /* 0x0000001608007986 */ /* 0x0011e2000c101b24 */
[----:B------:R-:W-:Y:S05]  /*8f40*/  BRA `(.L_x_4164) ;  /* 0x0000000400387947 */ /* 0x000fea0003800000 */
.L_x_4181:
[----:B------:R-:W0:Y:S02]  /*8f50*/  F2I.FTZ.U32.TRUNC.NTZ R3, R22 ;  /* 0x0000001600037305 */ /* 0x000e24000021f000 */
[----:B0-----:R0:W-:Y:S01]  /*8f60*/  STG.E desc[UR36][R8.64], R3 ;  /* 0x0000000308007986 */ /* 0x0011e2000c101924 */
[----:B------:R-:W-:Y:S05]  /*8f70*/  BRA `(.L_x_4164) ;  /* 0x00000004002c7947 */ /* 0x000fea0003800000 */
.L_x_4171:
        /* <DEDUP_REMOVED lines=10> */
.L_x_4184:
[----:B------:R-:W-:Y:S01]  /*9020*/  FMUL.FTZ R4, R22, 1 ;  /* 0x3f80000016047820 */ /* 0x000fe20000410000 */
[----:B------:R-:W-:-:S05]  /*9030*/  CS2R R6, SRZ ;  /* 0x0000000000067805 */ /* 0x000fca000001ff00 */
[----:B------:R-:W0:Y:S02]  /*9040*/  F2F.F64.F32 R4, R4 ;  /* 0x0000000400047310 */ /* 0x000e240000201800 */
[----:B0-----:R4:W-:Y:S01]  /*9050*/  STG.E.128 desc[UR36][R8.64], R4 ;  /* 0x0000000408007986 */ /* 0x0019e2000c101d24 */
[----:B------:R-:W-:Y:S05]  /*9060*/  BRA `(.L_x_4164) ;  /* 0x0000000000f07947 */ /* 0x000fea0003800000 */
.L_x_4183:
[----:B------:R-:W-:-:S13]  /*9070*/  ISETP.NE.AND P0, PT, R0, 0xf, PT ;  /* 0x0000000f0000780c */ /* 0x000fda0003f05270 */
[----:B------:R-:W-:Y:S05]  /*9080*/  @!P0 BRA `(.L_x_4185) ;  /* 0x0000000000e08947 */ /* 0x000fea0003800000 */
[----:B------:R-:W-:-:S13]  /*9090*/  ISETP.NE.AND P0, PT, R0, 0x17, PT ;  /* 0x000000170000780c */ /* 0x000fda0003f05270 */
[----:B------:R-:W-:Y:S05]  /*90a0*/  @!P0 BRA `(.L_x_4186) ;  /* 0x00000000008c8947 */ /* 0x000fea0003800000 */
[----:B------:R-:W-:-:S13]  /*90b0*/  ISETP.NE.AND P0, PT, R0, 0x18, PT ;  /* 0x000000180000780c */ /* 0x000fda0003f05270 */
[----:B------:R-:W-:Y:S05]  /*90c0*/  @!P0 BRA `(.L_x_4187) ;  /* 0x0000000000448947 */ /* 0x000fea0003800000 */
.L_x_4163:
        /* <DEDUP_REMOVED lines=16> */
.L_x_4188:
[----:B------:R-:W-:Y:S05]  /*91d0*/  BRA `(.L_x_4164) ;  /* 0x0000000000947947 */ /* 0x000fea0003800000 */
.L_x_4187:
        /* <DEDUP_REMOVED lines=12> */
.L_x_4190:
[----:B------:R-:W-:Y:S05]  /*92a0*/  BSYNC.RECONVERGENT B0 ;  /* 0x0000000000007941 */ /* 0x000fea0003800200 */
.L_x_4189:
[----:B------:R-:W-:-:S05]  /*92b0*/  LOP3.LUT R3, R0, 0x80, R5, 0xf8, !PT ;  /* 0x0000008000037812 */ /* 0x000fca00078ef805 */
[----:B------:R2:W-:Y:S01]  /*92c0*/  STG.E.U8 desc[UR36][R8.64], R3 ;  /* 0x0000000308007986 */ /* 0x0005e2000c101124 */
[----:B------:R-:W-:Y:S05]  /*92d0*/  BRA `(.L_x_4164) ;  /* 0x0000000000547947 */ /* 0x000fea0003800000 */
.L_x_4186:
        /* <DEDUP_REMOVED lines=11> */
.L_x_4192:
[----:B------:R-:W-:Y:S01]  /*9390*/  IMAD.MOV.U32 R0, RZ, RZ, 0x7f ;  /* 0x0000007fff007424 */ /* 0x000fe200078e00ff */
[----:B------:R-:W-:-:S04]  /*93a0*/  ISETP.GT.U32.AND P0, PT, R4, 0x7f800000, PT ;  /* 0x7f8000000400780c */ /* 0x000fc80003f04070 */
[----:B------:R-:W-:-:S09]  /*93b0*/  SEL R0, R0, 0x7c, P0 ;  /* 0x0000007c00007807 */ /* 0x000fd20000000000 */
.L_x_4193:
[----:B------:R-:W-:Y:S05]  /*93c0*/  BSYNC.RECONVERGENT B0 ;  /* 0x0000000000007941 */ /* 0x000fea0003800200 */
.L_x_4191:
[----:B------:R-:W-:-:S04]  /*93d0*/  SHF.R.U32.HI R3, RZ, 0x18, R22 ;  /* 0x00000018ff037819 */ /* 0x000fc80000011616 */
[----:B------:R-:W-:-:S05]  /*93e0*/  LOP3.LUT R3, R0, 0x80, R3, 0xf8, !PT ;  /* 0x0000008000037812 */ /* 0x000fca00078ef803 */
[----:B------:R1:W-:Y:S01]  /*93f0*/  STG.E.U8 desc[UR36][R8.64], R3 ;  /* 0x0000000308007986 */ /* 0x0003e2000c101124 */
[----:B------:R-:W-:Y:S05]  /*9400*/  BRA `(.L_x_4164) ;  /* 0x0000000000087947 */ /* 0x000fea0003800000 */
.L_x_4185:
[----:B------:R-:W-:-:S05]  /*9410*/  F2FP.BF16.F32.PACK_AB R22, RZ, R22 ;  /* 0x00000016ff16723e */ /* 0x000fca00000010ff */
[----:B------:R0:W-:Y:S02]  /*9420*/  STG.E.U16 desc[UR36][R8.64], R22 ;  /* 0x0000001608007986 */ /* 0x0001e4000c101524 */
.L_x_4164:
[----:B------:R-:W-:-:S07]  /*9430*/  VIADD R19, R19, 0x80 ;  /* 0x0000008013137836 */ /* 0x000fce0000000000 */
.L_x_4121:
[----:B------:R-:W-:-:S13]  /*9440*/  ISETP.GE.AND P0, PT, R19, R17, PT ;  /* 0x000000111300720c */ /* 0x000fda0003f06270 */
[----:B------:R-:W-:Y:S05]  /*9450*/  @P0 BREAK.RELIABLE B6 ;  /* 0x0000000000060942 */ /* 0x000fea0003800100 */
[----:B------:R-:W-:Y:S05]  /*9460*/  @P0 BRA `(.L_x_4158) ;  /* 0x0000000c00940947 */ /* 0x000fea0003800000 */
[----:B------:R-:W-:Y:S05]  /*9470*/  BSYNC.RELIABLE B6 ;  /* 0x0000000000067941 */ /* 0x000fea0003800100 */
.L_x_4120:
        /* <DEDUP_REMOVED lines=21> */
.L_x_4197:
[----:B------:R-:W0:Y:S02]  /*95d0*/  F2I.S64.TRUNC R24, R24 ;  /* 0x0000001800187311 */ /* 0x000e24000020d900 */
[----:B0-----:R-:W-:-:S05]  /*95e0*/  IMAD.MOV.U32 R3, RZ, RZ, R24 ;  /* 0x000000ffff037224 */ /* 0x001fca00078e0018 */
[----:B------:R4:W-:Y:S01]  /*95f0*/  STG.E.U8 desc[UR36][R8.64], R3 ;  /* 0x0000000308007986 */ /* 0x0009e2000c101124 */
[----:B------:R-:W-:Y:S05]  /*9600*/  BRA `(.L_x_4199) ;  /* 0x0000000c00287947 */ /* 0x000fea0003800000 */
.L_x_4196:
        /* <DEDUP_REMOVED lines=9> */
.L_x_4201:
[----:B------:R-:W0:Y:S02]  /*96a0*/  F2I.FTZ.TRUNC.NTZ R3, R24 ;  /* 0x0000001800037305 */ /* 0x000e24000021f100 */
[----:B0-----:R2:W-:Y:S01]  /*96b0*/  STG.E desc[UR36][R8.64], R3 ;  /* 0x0000000308007986 */ /* 0x0015e2000c101924 */
[----:B------:R-:W-:Y:S05]  /*96c0*/  BRA `(.L_x_4199) ;  /* 0x0000000800f87947 */ /* 0x000fea0003800000 */
.L_x_4200:
[----:B------:R-:W0:Y:S02]  /*96d0*/  F2I.FTZ.TRUNC.NTZ R3, R24 ;  /* 0x0000001800037305 */ /* 0x000e24000021f100 */
[----:B0-----:R0:W-:Y:S01]  /*96e0*/  STG.E.U16 desc[UR36][R8.64], R3 ;  /* 0x0000000308007986 */ /* 0x0011e2000c101524 */
[----:B------:R-:W-:Y:S05]  /*96f0*/  BRA `(.L_x_4199) ;  /* 0x0000000800ec7947 */ /* 0x000fea0003800000 */
.L_x_4195:
        /* <DEDUP_REMOVED lines=8> */
.L_x_4203:
[----:B------:R-:W-:-:S05]  /*9780*/  F2FP.F16.F32.PACK_AB R24, RZ, R24 ;  /* 0x00000018ff18723e */ /* 0x000fca00000000ff */
[----:B------:R0:W-:Y:S01]  /*9790*/  STG.E.U16 desc[UR36][R8.64], R24 ;  /* 0x0000001808007986 */ /* 0x0001e2000c101524 */
[----:B------:R-:W-:Y:S05]  /*97a0*/  BRA `(.L_x_4199) ;  /* 0x0000000800c07947 */ /* 0x000fea0003800000 */
.L_x_4202:
        /* <DEDUP_REMOVED lines=9> */
.L_x_4205:
[----:B------:R-:W-:-:S04]  /*9840*/  F2FP.F16.F32.PACK_AB R3, RZ, R24 ;  /* 0x00000018ff03723e */ /* 0x000fc800000000ff */
[----:B------:R-:W-:-:S05]  /*9850*/  PRMT R3, R3, 0x5410, RZ ;  /* 0x0000541003037816 */ /* 0x000fca00000000ff */
[----:B------:R0:W-:Y:S01]  /*9860*/  STG.E desc[UR36][R8.64], R3 ;  /* 0x0000000308007986 */ /* 0x0001e2000c101924 */
[----:B------:R-:W-:Y:S05]  /*9870*/  BRA `(.L_x_4199) ;  /* 0x00000008008c7947 */ /* 0x000fea0003800000 */
.L_x_4204:
[----:B------:R-:W-:-:S06]  /*9880*/  FMUL.FTZ R4, R24, 1 ;  /* 0x3f80000018047820 */ /* 0x000fcc0000410000 */
[----:B------:R-:W0:Y:S02]  /*9890*/  F2F.F64.F32 R4, R4 ;  /* 0x0000000400047310 */ /* 0x000e240000201800 */
[----:B0-----:R0:W-:Y:S01]  /*98a0*/  STG.E.64 desc[UR36][R8.64], R4 ;  /* 0x0000000408007986 */ /* 0x0011e2000c101b24 */
[----:B------:R-:W-:Y:S05]  /*98b0*/  BRA `(.L_x_4199) ;  /* 0x00000008007c7947 */ /* 0x000fea0003800000 */
.L_x_4194:
        /* <DEDUP_REMOVED lines=13> */
.L_x_4209:
        /* <DEDUP_REMOVED lines=16> */
.L_x_4212:
[----:B------:R-:W-:-:S04]  /*9a90*/  SHF.R.U32.HI R24, RZ, 0x18, R24 ;  /* 0x00000018ff187819 */ /* 0x000fc80000011618 */
[----:B------:R-:W-:-:S04]  /*9aa0*/  LOP3.LUT R3, R3, 0x80, R24, 0xf8, !PT ;  /* 0x0000008003037812 */ /* 0x000fc800078ef818 */
[----:B------:R-:W-:-:S07]  /*9ab0*/  PRMT R4, R3, 0x7610, R4 ;  /* 0x0000761003047816 */ /* 0x000fce0000000004 */
.L_x_4211:
[----:B------:R-:W-:Y:S05]  /*9ac0*/  BSYNC.RECONVERGENT B0 ;  /* 0x0000000000007941 */ /* 0x000fea0003800200 */
.L_x_4210:
[----:B------:R0:W-:Y:S01]  /*9ad0*/  STG.E.U8 desc[UR36][R8.64], R4 ;  /* 0x0000000408007986 */ /* 0x0001e2000c101124 */
[----:B------:R-:W-:Y:S05]  /*9ae0*/  BRA `(.L_x_4199) ;  /* 0x0000000400f07947 */ /* 0x000fea0003800000 */
.L_x_4208:
        /* <DEDUP_REMOVED lines=16> */
.L_x_4215:
[----:B------:R-:W-:-:S04]  /*9bf0*/  SHF.R.U32.HI R24, RZ, 0x18, R24 ;  /* 0x00000018ff187819 */ /* 0x000fc80000011618 */
[----:B------:R-:W-:-:S04]  /*9c00*/  LOP3.LUT R3, R3, 0x80, R24, 0xf8, !PT ;  /* 0x0000008003037812 */ /* 0x000fc800078ef818 */
[----:B------:R-:W-:-:S07]  /*9c10*/  PRMT R4, R3, 0x7610, R4 ;  /* 0x0000761003047816 */ /* 0x000fce0000000004 */
.L_x_4214:
[----:B------:R-:W-:Y:S05]  /*9c20*/  BSYNC.RECONVERGENT B0 ;  /* 0x0000000000007941 */ /* 0x000fea0003800200 */
.L_x_4213:
[----:B------:R0:W-:Y:S01]  /*9c30*/  STG.E.U8 desc[UR36][R8.64], R4 ;  /* 0x0000000408007986 */ /* 0x0001e2000c101124 */
[----:B------:R-:W-:Y:S05]  /*9c40*/  BRA `(.L_x_4199) ;  /* 0x0000000400987947 */ /* 0x000fea0003800000 */
.L_x_4207:
        /* <DEDUP_REMOVED lines=21> */
.L_x_4217:
[----:B------:R-:W0:Y:S02]  /*9da0*/  F2I.U64.TRUNC R24, R24 ;  /* 0x0000001800187311 */ /* 0x000e24000020d800 */
[----:B0-----:R0:W-:Y:S01]  /*9db0*/  STG.E.64 desc[UR36][R8.64], R24 ;  /* 0x0000001808007986 */ /* 0x0011e2000c101b24 */
[----:B------:R-:W-:Y:S05]  /*9dc0*/  BRA `(.L_x_4199) ;  /* 0x0000000400387947 */ /* 0x000fea0003800000 */
.L_x_4216:
[----:B------:R-:W0:Y:S02]  /*9dd0*/  F2I.FTZ.U32.TRUNC.NTZ R3, R24 ;  /* 0x0000001800037305 */ /* 0x000e24000021f000 */
[----:B0-----:R0:W-:Y:S01]  /*9de0*/  STG.E desc[UR36][R8.64], R3 ;  /* 0x0000000308007986 */ /* 0x0011e2000c101924 */
[----:B------:R-:W-:Y:S05]  /*9df0*/  BRA `(.L_x_4199) ;  /* 0x00000004002c7947 */ /* 0x000fea0003800000 */
.L_x_4206:
        /* <DEDUP_REMOVED lines=10> */
.L_x_4219:
[----:B------:R-:W-:Y:S01]  /*9ea0*/  FMUL.FTZ R4, R24, 1 ;  /* 0x3f80000018047820 */ /* 0x000fe20000410000 */
[----:B------:R-:W-:-:S05]  /*9eb0*/  CS2R R6, SRZ ;  /* 0x0000000000067805 */ /* 0x000fca000001ff00 */
[----:B------:R-:W0:Y:S02]  /*9ec0*/  F2F.F64.F32 R4, R4 ;  /* 0x0000000400047310 */ /* 0x000e240000201800 */
[----:B0-----:R0:W-:Y:S01]  /*9ed0*/  STG.E.128 desc[UR36][R8.64], R4 ;  /* 0x0000000408007986 */ /* 0x0011e2000c101d24 */
[----:B------:R-:W-:Y:S05]  /*9ee0*/  BRA `(.L_x_4199) ;  /* 0x0000000000f07947 */ /* 0x000fea0003800000 */
.L_x_4218:
[----:B------:R-:W-:-:S13]  /*9ef0*/  ISETP.NE.AND P0, PT, R0, 0xf, PT ;  /* 0x0000000f0000780c */ /* 0x000fda0003f05270 */
[----:B------:R-:W-:Y:S05]  /*9f00*/  @!P0 BRA `(.L_x_4220) ;  /* 0x0000000000e08947 */ /* 0x000fea0003800000 */
[----:B------:R-:W-:-:S13]  /*9f10*/  ISETP.NE.AND P0, PT, R0, 0x17, PT ;  /* 0x000000170000780c */ /* 0x000fda0003f05270 */
[----:B------:R-:W-:Y:S05]  /*9f20*/  @!P0 BRA `(.L_x_4221) ;  /* 0x00000000008c8947 */ /* 0x000fea0003800000 */
[----:B------:R-:W-:-:S13]  /*9f30*/  ISETP.NE.AND P0, PT, R0, 0x18, PT ;  /* 0x000000180000780c */ /* 0x000fda0003f05270 */
[----:B------:R-:W-:Y:S05]  /*9f40*/  @!P0 BRA `(.L_x_4222) ;  /* 0x0000000000448947 */ /* 0x000fea0003800000 */
.L_x_4198:
        /* <DEDUP_REMOVED lines=16> */
.L_x_4223:
[----:B------:R-:W-:Y:S05]  /*a050*/  BRA `(.L_x_4199) ;  /* 0x0000000000947947 */ /* 0x000fea0003800000 */
.L_x_4222:
        /* <DEDUP_REMOVED lines=12> */
.L_x_4225:
[----:B------:R-:W-:Y:S05]  /*a120*/  BSYNC.RECONVERGENT B0 ;  /* 0x0000000000007941 */ /* 0x000fea0003800200 */
.L_x_4224:
[----:B------:R-:W-:-:S05]  /*a130*/  LOP3.LUT R3, R0, 0x80, R5, 0xf8, !PT ;  /* 0x0000008000037812 */ /* 0x000fca00078ef805 */
[----:B------:R0:W-:Y:S01]  /*a140*/  STG.E.U8 desc[UR36][R8.64], R3 ;  /* 0x0000000308007986 */ /* 0x0001e2000c101124 */
[----:B------:R-:W-:Y:S05]  /*a150*/  BRA `(.L_x_4199) ;  /* 0x0000000000547947 */ /* 0x000fea0003800000 */
.L_x_4221:
        /* <DEDUP_REMOVED lines=11> */
.L_x_4227:
[----:B------:R-:W-:Y:S01]  /*a210*/  IMAD.MOV.U32 R0, RZ, RZ, 0x7f ;  /* 0x0000007fff007424 */ /* 0x000fe200078e00ff */
[----:B------:R-:W-:-:S04]  /*a220*/  ISETP.GT.U32.AND P0, PT, R4, 0x7f800000, PT ;  /* 0x7f8000000400780c */ /* 0x000fc80003f04070 */
[----:B------:R-:W-:-:S09]  /*a230*/  SEL R0, R0, 0x7c, P0 ;  /* 0x0000007c00007807 */ /* 0x000fd20000000000 */
.L_x_4228:
[----:B------:R-:W-:Y:S05]  /*a240*/  BSYNC.RECONVERGENT B0 ;  /* 0x0000000000007941 */ /* 0x000fea0003800200 */
.L_x_4226:
[----:B------:R-:W-:-:S04]  /*a250*/  SHF.R.U32.HI R3, RZ, 0x18, R24 ;  /* 0x00000018ff037819 */ /* 0x000fc80000011618 */
[----:B------:R-:W-:-:S05]  /*a260*/  LOP3.LUT R3, R0, 0x80, R3, 0xf8, !PT ;  /* 0x0000008000037812 */ /* 0x000fca00078ef803 */
[----:B------:R0:W-:Y:S01]  /*a270*/  STG.E.U8 desc[UR36][R8.64], R3 ;  /* 0x0000000308007986 */ /* 0x0001e2000c101124 */
[----:B------:R-:W-:Y:S05]  /*a280*/  BRA `(.L_x_4199) ;  /* 0x0000000000087947 */ /* 0x000fea0003800000 */
.L_x_4220:
[----:B------:R-:W-:-:S05]  /*a290*/  F2FP.BF16.F32.PACK_AB R24, RZ, R24 ;  /* 0x00000018ff18723e */ /* 0x000fca00000010ff */
[----:B------:R0:W-:Y:S02]  /*a2a0*/  STG.E.U16 desc[UR36][R8.64], R24 ;  /* 0x0000001808007986 */ /* 0x0001e4000c101524 */
.L_x_4199:
[----:B------:R-:W-:-:S07]  /*a2b0*/  VIADD R19, R19, 0x80 ;  /* 0x0000008013137836 */ /* 0x000fce0000000000 */
.L_x_4158:
[----:B------:R-:W-:Y:S05]  /*a2c0*/  BSYNC.RECONVERGENT B7 ;  /* 0x0000000000077941 */ /* 0x000fea0003800200 */
.L_x_4119:
[----:B------:R-:W-:-:S13]  /*a2d0*/  ISETP.GE.AND P0, PT, R19, R17, PT ;  /* 0x000000111300720c */ /* 0x000fda0003f06270 */
[----:B------:R-:W-:Y:S05]  /*a2e0*/  @P0 EXIT ;  /* 0x000000000000094d */ /* 0x000fea0003800000 */
[----:B01-34-:R-:W0:Y:S01]  /*a2f0*/  LDC.64 R4, c[0x0][0x388] ;  /* 0x0000e200ff047b82 */ /* 0x01be220000000a00 */
[----:B------:R-:W2:Y:S01]  /*a300*/  LDCU UR4, c[0x0][0x3b4] ;  /* 0x00007680ff0477ac */ /* 0x000ea20008000800 */
[----:B------:R-:W-:Y:S01]  /*a310*/  PRMT R0, R16, 0x9910, RZ ;  /* 0x0000991010007816 */ /* 0x000fe200000000ff */
[----:B------:R-:W-:-:S03]  /*a320*/  IMAD R2, R2, 0x200, R19 ;  /* 0x0000020002027824 */ /* 0x000fc600078e0213 */
[----:B------:R-:W-:Y:S01]  /*a330*/  ISETP.GT.AND P1, PT, R0, 0x9, PT ;  /* 0x000000090000780c */ /* 0x000fe20003f24270 */
[----:B--2---:R-:W-:-:S05]  /*a340*/  IMAD R3, R2, UR4, RZ ;  /* 0x0000000402037c24 */ /* 0x004fca000f8e02ff */
        /* <DEDUP_REMOVED lines=14> */
.L_x_4232:
[----:B------:R-:W0:Y:S02]  /*a430*/  F2I.S64.TRUNC R18, R18 ;  /* 0x0000001200127311 */ /* 0x000e24000020d900 */
[----:B0-----:R-:W-:-:S05]  /*a440*/  IMAD.MOV.U32 R5, RZ, RZ, R18 ;  /* 0x000000ffff057224 */ /* 0x001fca00078e0012 */
[----:B------:R-:W-:Y:S01]  /*a450*/  STG.E.U8 desc[UR36][R2.64], R5 ;  /* 0x0000000502007986 */ /* 0x000fe2000c101124 */
[----:B------:R-:W-:Y:S05]  /*a460*/  EXIT ;  /* 0x000000000000794d */ /* 0x000fea0003800000 */
.L_x_4231:
        /* <DEDUP_REMOVED lines=9> */
.L_x_4235:
[----:B------:R-:W0:Y:S02]  /*a500*/  F2I.FTZ.TRUNC.NTZ R5, R18 ;  /* 0x0000001200057305 */ /* 0x000e24000021f100 */
[----:B0-----:R-:W-:Y:S01]  /*a510*/  STG.E desc[UR36][R2.64], R5 ;  /* 0x0000000502007986 */ /* 0x001fe2000c101924 */
[----:B------:R-:W-:Y:S05]  /*a520*/  EXIT ;  /* 0x000000000000794d */ /* 0x000fea0003800000 */
.L_x_4234:
[----:B------:R-:W0:Y:S02]  /*a530*/  F2I.FTZ.TRUNC.NTZ R5, R18 ;  /* 0x0000001200057305 */ /* 0x000e24000021f100 */
[----:B0-----:R-:W-:Y:S01]  /*a540*/  STG.E.U16 desc[UR36][R2.64], R5 ;  /* 0x0000000502007986 */ /* 0x001fe2000c101524 */
[----:B------:R-:W-:Y:S05]  /*a550*/  EXIT ;  /* 0x000000000000794d */ /* 0x000fea0003800000 */
.L_x_4230:
        /* <DEDUP_REMOVED lines=8> */
.L_x_4237:
[----:B------:R-:W-:-:S05]  /*a5e0*/  F2FP.F16.F32.PACK_AB R18, RZ, R18 ;  /* 0x00000012ff12723e */ /* 0x000fca00000000ff */
[----:B------:R-:W-:Y:S01]  /*a5f0*/  STG.E.U16 desc[UR36][R2.64], R18 ;  /* 0x0000001202007986 */ /* 0x000fe2000c101524 */
[----:B------:R-:W-:Y:S05]  /*a600*/  EXIT ;  /* 0x000000000000794d */ /* 0x000fea0003800000 */
.L_x_4236:
        /* <DEDUP_REMOVED lines=9> */
.L_x_4239:
[----:B------:R-:W-:-:S04]  /*a6a0*/  F2FP.F16.F32.PACK_AB R5, RZ, R18 ;  /* 0x00000012ff05723e */ /* 0x000fc800000000ff */
[----:B------:R-:W-:-:S05]  /*a6b0*/  PRMT R5, R5, 0x5410, RZ ;  /* 0x0000541005057816 */ /* 0x000fca00000000ff */
[----:B------:R-:W-:Y:S01]  /*a6c0*/  STG.E desc[UR36][R2.64], R5 ;  /* 0x0000000502007986 */ /* 0x000fe2000c101924 */
[----:B------:R-:W-:Y:S05]  /*a6d0*/  EXIT ;  /* 0x000000000000794d */ /* 0x000fea0003800000 */
.L_x_4238:
[----:B------:R-:W-:-:S06]  /*a6e0*/  FMUL.FTZ R4, R18, 1 ;  /* 0x3f80000012047820 */ /* 0x000fcc0000410000 */
[----:B------:R-:W0:Y:S02]  /*a6f0*/  F2F.F64.F32 R4, R4 ;  /* 0x0000000400047310 */ /* 0x000e240000201800 */
[----:B0-----:R-:W-:Y:S01]  /*a700*/  STG.E.64 desc[UR36][R2.64], R4 ;  /* 0x0000000402007986 */ /* 0x001fe2000c101b24 */
[----:B------:R-:W-:Y:S05]  /*a710*/  EXIT ;  /* 0x000000000000794d */ /* 0x000fea0003800000 */
.L_x_4229:
        /* <DEDUP_REMOVED lines=13> */
.L_x_4243:
        /* <DEDUP_REMOVED lines=16> */
.L_x_4246:
[----:B------:R-:W-:-:S04]  /*a8f0*/  SHF.R.U32.HI R18, RZ, 0x18, R18 ;  /* 0x00000018ff127819 */ /* 0x000fc80000011612 */
[----:B------:R-:W-:-:S04]  /*a900*/  LOP3.LUT R5, R5, 0x80, R18, 0xf8, !PT ;  /* 0x0000008005057812 */ /* 0x000fc800078ef812 */
[----:B------:R-:W-:-:S07]  /*a910*/  PRMT R0, R5, 0x7610, R0 ;  /* 0x0000761005007816 */ /* 0x000fce0000000000 */
.L_x_4245:
[----:B------:R-:W-:Y:S05]  /*a920*/  BSYNC.RECONVERGENT B0 ;  /* 0x0000000000007941 */ /* 0x000fea0003800200 */
.L_x_4244:
[----:B------:R-:W-:Y:S01]  /*a930*/  STG.E.U8 desc[UR36][R2.64], R0 ;  /* 0x0000000002007986 */ /* 0x000fe2000c101124 */
[----:B------:R-:W-:Y:S05]  /*a940*/  EXIT ;  /* 0x000000000000794d */ /* 0x000fea0003800000 */
.L_x_4242:
        /* <DEDUP_REMOVED lines=16> */
.L_x_4249:
[----:B------:R-:W-:-:S04]  /*aa50*/  SHF.R.U32.HI R18, RZ, 0x18, R18 ;  /* 0x00000018ff127819 */ /* 0x000fc80000011612 */
[----:B------:R-:W-:-:S04]  /*aa60*/  LOP3.LUT R5, R5, 0x80, R18, 0xf8, !PT ;  /* 0x0000008005057812 */ /* 0x000fc800078ef812 */
[----:B------:R-:W-:-:S07]  /*aa70*/  PRMT R0, R5, 0x7610, R0 ;  /* 0x0000761005007816 */ /* 0x000fce0000000000 */
.L_x_4248:
[----:B------:R-:W-:Y:S05]  /*aa80*/  BSYNC.RECONVERGENT B0 ;  /* 0x0000000000007941 */ /* 0x000fea0003800200 */
.L_x_4247:
[----:B------:R-:W-:Y:S01]  /*aa90*/  STG.E.U8 desc[UR36][R2.64], R0 ;  /* 0x0000000002007986 */ /* 0x000fe2000c101124 */
[----:B------:R-:W-:Y:S05]  /*aaa0*/  EXIT ;  /* 0x000000000000794d */ /* 0x000fea0003800000 */
.L_x_4241:
        /* <DEDUP_REMOVED lines=21> */
.L_x_4251:
[----:B------:R-:W0:Y:S02]  /*ac00*/  F2I.U64.TRUNC R18, R18 ;  /* 0x0000001200127311 */ /* 0x000e24000020d800 */
[----:B0-----:R-:W-:Y:S01]  /*ac10*/  STG.E.64 desc[UR36][R2.64], R18 ;  /* 0x0000001202007986 */ /* 0x001fe2000c101b24 */
[----:B------:R-:W-:Y:S05]  /*ac20*/  EXIT ;  /* 0x000000000000794d */ /* 0x000fea0003800000 */
.L_x_4250:
[----:B------:R-:W0:Y:S02]  /*ac30*/  F2I.FTZ.U32.TRUNC.NTZ R5, R18 ;  /* 0x0000001200057305 */ /* 0x000e24000021f000 */
[----:B0-----:R-:W-:Y:S01]  /*ac40*/  STG.E desc[UR36][R2.64], R5 ;  /* 0x0000000502007986 */ /* 0x001fe2000c101924 */
[----:B------:R-:W-:Y:S05]  /*ac50*/  EXIT ;  /* 0x000000000000794d */ /* 0x000fea0003800000 */
.L_x_4240:
        /* <DEDUP_REMOVED lines=10> */
.L_x_4253:
[----:B------:R-:W-:Y:S01]  /*ad00*/  FMUL.FTZ R4, R18, 1 ;  /* 0x3f80000012047820 */ /* 0x000fe20000410000 */
[----:B------:R-:W-:-:S05]  /*ad10*/  CS2R R6, SRZ ;  /* 0x0000000000067805 */ /* 0x000fca000001ff00 */
[----:B------:R-:W0:Y:S02]  /*ad20*/  F2F.F64.F32 R4, R4 ;  /* 0x0000000400047310 */ /* 0x000e240000201800 */
[----:B0-----:R-:W-:Y:S01]  /*ad30*/  STG.E.128 desc[UR36][R2.64], R4 ;  /* 0x0000000402007986 */ /* 0x001fe2000c101d24 */
[----:B------:R-:W-:Y:S05]  /*ad40*/  EXIT ;  /* 0x000000000000794d */ /* 0x000fea0003800000 */
.L_x_4252:
[----:B------:R-:W-:-:S13]  /*ad50*/  ISETP.NE.AND P0, PT, R0, 0xf, PT ;  /* 0x0000000f0000780c */ /* 0x000fda0003f05270 */
[----:B------:R-:W-:Y:S05]  /*ad60*/  @!P0 BRA `(.L_x_4254) ;  /* 0x0000000000e08947 */ /* 0x000fea0003800000 */
[----:B------:R-:W-:-:S13]  /*ad70*/  ISETP.NE.AND P0, PT, R0, 0x17, PT ;  /* 0x000000170000780c */ /* 0x000fda0003f05270 */
[----:B------:R-:W-:Y:S05]  /*ad80*/  @!P0 BRA `(.L_x_4255) ;  /* 0x00000000008c8947 */ /* 0x000fea0003800000 */
[----:B------:R-:W-:-:S13]  /*ad90*/  ISETP.NE.AND P0, PT, R0, 0x18, PT ;  /* 0x000000180000780c */ /* 0x000fda0003f05270 */
[----:B------:R-:W-:Y:S05]  /*ada0*/  @!P0 BRA `(.L_x_4256) ;  /* 0x0000000000448947 */ /* 0x000fea0003800000 */
.L_x_4233:
        /* <DEDUP_REMOVED lines=16> */
.L_x_4257:
[----:B------:R-:W-:Y:S05]  /*aeb0*/  EXIT ;  /* 0x000000000000794d */ /* 0x000fea0003800000 */
.L_x_4256:
        /* <DEDUP_REMOVED lines=12> */
.L_x_4259:
[----:B------:R-:W-:Y:S05]  /*af80*/  BSYNC.RECONVERGENT B0 ;  /* 0x0000000000007941 */ /* 0x000fea0003800200 */
.L_x_4258:
[----:B------:R-:W-:-:S05]  /*af90*/  LOP3.LUT R5, R0, 0x80, R7, 0xf8, !PT ;  /* 0x0000008000057812 */ /* 0x000fca00078ef807 */
[----:B------:R-:W-:Y:S01]  /*afa0*/  STG.E.U8 desc[UR36][R2.64], R5 ;  /* 0x0000000502007986 */ /* 0x000fe2000c101124 */
[----:B------:R-:W-:Y:S05]  /*afb0*/  EXIT ;  /* 0x000000000000794d */ /* 0x000fea0003800000 */
.L_x_4255:
        /* <DEDUP_REMOVED lines=11> */
.L_x_4261:
[----:B------:R-:W-:Y:S01]  /*b070*/  IMAD.MOV.U32 R0, RZ, RZ, 0x7f ;  /* 0x0000007fff007424 */ /* 0x000fe200078e00ff */
[----:B------:R-:W-:-:S04]  /*b080*/  ISETP.GT.U32.AND P0, PT, R4, 0x7f800000, PT ;  /* 0x7f8000000400780c */ /* 0x000fc80003f04070 */
[----:B------:R-:W-:-:S09]  /*b090*/  SEL R0, R0, 0x7c, P0 ;  /* 0x0000007c00007807 */ /* 0x000fd20000000000 */
.L_x_4262:
[----:B------:R-:W-:Y:S05]  /*b0a0*/  BSYNC.RECONVERGENT B0 ;  /* 0x0000000000007941 */ /* 0x000fea0003800200 */
.L_x_4260:
[----:B------:R-:W-:-:S04]  /*b0b0*/  SHF.R.U32.HI R5, RZ, 0x18, R18 ;  /* 0x00000018ff057819 */ /* 0x000fc80000011612 */
[----:B------:R-:W-:-:S05]  /*b0c0*/  LOP3.LUT R5, R0, 0x80, R5, 0xf8, !PT ;  /* 0x0000008000057812 */ /* 0x000fca00078ef805 */
[----:B------:R-:W-:Y:S01]  /*b0d0*/  STG.E.U8 desc[UR36][R2.64], R5 ;  /* 0x0000000502007986 */ /* 0x000fe2000c101124 */
[----:B------:R-:W-:Y:S05]  /*b0e0*/  EXIT ;  /* 0x000000000000794d */ /* 0x000fea0003800000 */
.L_x_4254:
[----:B------:R-:W-:-:S05]  /*b0f0*/  F2FP.BF16.F32.PACK_AB R18, RZ, R18 ;  /* 0x00000012ff12723e */ /* 0x000fca00000010ff */
[----:B------:R-:W-:Y:S01]  /*b100*/  STG.E.U16 desc[UR36][R2.64], R18 ;  /* 0x0000001202007986 */ /* 0x000fe2000c101524 */
[----:B------:R-:W-:Y:S05]  /*b110*/  EXIT ;  /* 0x000000000000794d */ /* 0x000fea0003800000 */
.L_x_4263:
        /* <DEDUP_REMOVED lines=14> */
.L_x_40898:


//--------------------- .text._ZN2at6native18elementwise_kernelILi128ELi2EZNS0_22gpu_kernel_impl_nocastINS0_13BinaryFunctorIfffZZZNS0_16fmin_kernel_cudaERNS_18TensorIteratorBaseEENKUlvE_clEvENKUlvE0_clEvEUlffE_EEEEvS5_RKT_EUliE_EEviT1_ --------------------------
	.section	.text._ZN2at6native18elementwise_kernelILi128ELi2EZNS0_22gpu_kernel_impl_nocastINS0_13BinaryFunctorIfffZZZNS0_16fmin_kernel_cudaERNS_18TensorIteratorBaseEENKUlvE_clEvENKUlvE0_clEvEUlffE_EEEEvS5_RKT_EUliE_EEviT1_,"ax",@progbits
	.align	128
        .global         _ZN2at6native18elementwise_kernelILi128ELi2EZNS0_22gpu_kernel_impl_nocastINS0_13BinaryFunctorIfffZZZNS0_16fmin_kernel_cudaERNS_18TensorIteratorBaseEENKUlvE_clEvENKUlvE0_clEvEUlffE_EEEEvS5_RKT_EUliE_EEviT1_
        .type           _ZN2at6native18elementwise_kernelILi128ELi2EZNS0_22gpu_kernel_impl_nocastINS0_13BinaryFunctorIfffZZZNS0_16fmin_kernel_cudaERNS_18TensorIteratorBaseEENKUlvE_clEvENKUlvE0_clEvEUlffE_EEEEvS5_RKT_EUliE_EEviT1_,@function
        .size           _ZN2at6native18elementwise_kernelILi128ELi2EZNS0_22gpu_kernel_impl_nocastINS0_13BinaryFunctorIfffZZZNS0_16fmin_kernel_cudaERNS_18TensorIteratorBaseEENKUlvE_clEvENKUlvE0_clEvEUlffE_EEEEvS5_RKT_EUliE_EEviT1_,(.L_x_40899 - _ZN2at6native18elementwise_kernelILi128ELi2EZNS0_22gpu_kernel_impl_nocastINS0_13BinaryFunctorIfffZZZNS0_16fmin_kernel_cudaERNS_18TensorIteratorBaseEENKUlvE_clEvENKUlvE0_clEvEUlffE_EEEEvS5_RKT_EUliE_EEviT1_)
        .other          _ZN2at6native18elementwise_kernelILi128ELi2EZNS0_22gpu_kernel_impl_nocastINS0_13BinaryFunctorIfffZZZNS0_16fmin_kernel_cudaERNS_18TensorIteratorBaseEENKUlvE_clEvENKUlvE0_clEvEUlffE_EEEEvS5_RKT_EUliE_EEviT1_,@"STO_CUDA_ENTRY STV_DEFAULT"
_ZN2at6native18elementwise_kernelILi128ELi2EZNS0_22gpu_kernel_impl_nocastINS0_13BinaryFunctorIfffZZZNS0_16fmin_kernel_cudaERNS_18TensorIteratorBaseEENKUlvE_clEvENKUlvE0_clEvEUlffE_EEEEvS5_RKT_EUliE_EEviT1_:
.text._ZN2at6native18elementwise_kernelILi128ELi2EZNS0_22gpu_kernel_impl_nocastINS0_13BinaryFunctorIfffZZZNS0_16fmin_kernel_cudaERNS_18TensorIteratorBaseEENKUlvE_clEvENKUlvE0_clEvEUlffE_EEEEvS5_RKT_EUliE_EEviT1_:
        /* <DEDUP_REMOVED lines=13> */
[----:B------:R-:W0:Y:S08]  /*00d0*/  LDC.64 R4, c[0x0][0x5f0] ;  /* 0x00017c00ff047b82 */ /* 0x000e300000000a00 */
[----:B------:R-:W1:Y:S01]  /*00e0*/  LDC.64 R6, c[0x0][0x5f8] ;  /* 0x00017e00ff067b82 */ /* 0x000e620000000a00 */
[----:B0-----:R-:W2:Y:S04]  /*00f0*/  LDG.E R4, desc[UR6][R4.64] ;  /* 0x0000000604047981 */ /* 0x001ea8000c1e1900 */
[----:B-1----:R-:W2:Y:S03]  /*0100*/  LDG.E R7, desc[UR6][R6.64] ;  /* 0x0000000606077981 */ /* 0x002ea6000c1e1900 */
[----:B------:R-:W0:Y:S01]  /*0110*/  LDC.64 R8, c[0x0][0x5e8] ;  /* 0x00017a00ff087b82 */ /* 0x000e220000000a00 */
[----:B------:R-:W-:-:S02]  /*0120*/  IADD3 R3, PT, PT, R3, 0x80, RZ ;  /* 0x0000008003037810 */ /* 0x000fc40007ffe0ff */
[----:B--2---:R-:W-:-:S05]  /*0130*/  FMNMX.FTZ R11, R4, R7, PT ;  /* 0x00000007040b7209 */ /* 0x004fca0003810000 */
[----:B0-----:R0:W-:Y:S02]  /*0140*/  STG.E desc[UR6][R8.64], R11 ;  /* 0x0000000b08007986 */ /* 0x0011e4000c101906 */
.L_x_4266:
[----:B------:R-:W-:Y:S05]  /*0150*/  BSYNC.RECONVERGENT B0 ;  /* 0x0000000000007941 */ /* 0x000fea0003800200 */
.L_x_4265:
[----:B------:R-:W-:-:S13]  /*0160*/  ISETP.GE.AND P0, PT, R3, UR4, PT ;  /* 0x0000000403007c0c */ /* 0x000fda000bf06270 */
[----:B------:R-:W-:Y:S05]  /*0170*/  @P0 EXIT ;  /* 0x000000000000094d */ /* 0x000fea0003800000 */
[----:B------:R-:W1:Y:S08]  /*0180*/  LDC.64 R2, c[0x0][0x5f0] ;  /* 0x00017c00ff027b82 */ /* 0x000e700000000a00 */
[----:B------:R-:W2:Y:S01]  /*0190*/  LDC.64 R4, c[0x0][0x5f8] ;  /* 0x00017e00ff047b82 */ /* 0x000ea20000000a00 */
[----:B-1----:R-:W0:Y:S04]  /*01a0*/  LDG.E R2, desc[UR6][R2.64] ;  /* 0x0000000602027981 */ /* 0x002e28000c1e1900 */
[----:B--2---:R-:W0:Y:S03]  /*01b0*/  LDG.E R5, desc[UR6][R4.64] ;  /* 0x0000000604057981 */ /* 0x004e26000c1e1900 */
[----:B------:R-:W1:Y:S01]  /*01c0*/  LDC.64 R6, c[0x0][0x5e8] ;  /* 0x00017a00ff067b82 */ /* 0x000e620000000a00 */
[----:B0-----:R-:W-:-:S05]  /*01d0*/  FMNMX.FTZ R9, R2, R5, PT ;  /* 0x0000000502097209 */ /* 0x001fca0003810000 */
[----:B-1----:R-:W-:Y:S01]  /*01e0*/  STG.E desc[UR6][R6.64], R9 ;  /* 0x0000000906007986 */ /* 0x002fe2000c101906 */
[----:B------:R-:W-:Y:S05]  /*01f0*/  EXIT ;  /* 0x000000000000794d */ /* 0x000fea0003800000 */
.L_x_4264:
        /* <DEDUP_REMOVED lines=355> */
.L_x_4269:
[----:B------:R-:W0:Y:S02]  /*1830*/  LDCU.128 UR8, c[0x0][0x5f0] ;  /* 0x0000be00ff0877ac */ /* 0x000e240008000c00 */
[----:B0-----:R-:W-:Y:S02]  /*1840*/  IADD3 R8, P1, PT, R4, UR10, RZ ;  /* 0x0000000a04087c10 */ /* 0x001fe4000ff3e0ff */
[----:B------:R-:W-:Y:S02]  /*1850*/  IADD3 R6, P0, PT, R6, UR8, RZ ;  /* 0x0000000806067c10 */ /* 0x000fe4000ff1e0ff */
[----:B------:R-:W-:Y:S02]  /*1860*/  IADD3.X R9, PT, PT, RZ, UR11, RZ, P1, !PT ;  /* 0x0000000bff097c10 */ /* 0x000fe40008ffe4ff */
[----:B------:R-:W-:Y:S01]  /*1870*/  IADD3.X R7, PT, PT, RZ, UR9, RZ, P0, !PT ;  /* 0x00000009ff077c10 */ /* 0x000fe200087fe4ff */
[----:B------:R-:W0:Y:S03]  /*1880*/  LDCU.64 UR8, c[0x0][0x5e8] ;  /* 0x0000bd00ff0877ac */ /* 0x000e260008000a00 */
[----:B------:R-:W2:Y:S04]  /*1890*/  LDG.E R9, desc[UR6][R8.64] ;  /* 0x0000000608097981 */ /* 0x000ea8000c1e1900 */
[----:B------:R-:W2:Y:S01]  /*18a0*/  LDG.E R6, desc[UR6][R6.64] ;  /* 0x0000000606067981 */ /* 0x000ea2000c1e1900 */
[----:B0-----:R-:W-:-:S04]  /*18b0*/  IADD3 R4, P0, PT, R5, UR8, RZ ;  /* 0x0000000805047c10 */ /* 0x001fc8000ff1e0ff */
[----:B------:R-:W-:Y:S02]  /*18c0*/  IADD3.X R5, PT, PT, RZ, UR9, RZ, P0, !PT ;  /* 0x00000009ff057c10 */ /* 0x000fe400087fe4ff */
[----:B------:R-:W-:Y:S02]  /*18d0*/  IADD3 R3, PT, PT, R3, 0x80, RZ ;  /* 0x0000008003037810 */ /* 0x000fe40007ffe0ff */
[----:B--2---:R-:W-:-:S05]  /*18e0*/  FMNMX.FTZ R11, R6, R9, PT ;  /* 0x00000009060b7209 */ /* 0x004fca0003810000 */
[----:B------:R0:W-:Y:S02]  /*18f0*/  STG.E desc[UR6][R4.64], R11 ;  /* 0x0000000b04007986 */ /* 0x0001e4000c101906 */
.L_x_4268:
[----:B------:R-:W-:Y:S05]  /*1900*/  BSYNC.RECONVERGENT B0 ;  /* 0x0000000000007941 */ /* 0x000fea0003800200 */
.L_x_4267:
        /* <DEDUP_REMOVED lines=350> */
.L_x_4270:
[----:B------:R-:W0:Y:S01]  /*2ef0*/  LDCU.128 UR8, c[0x0][0x5f0] ;  /* 0x0000be00ff0877ac */ /* 0x000e220008000c00 */
[----:B------:R-:W1:Y:S01]  /*2f00*/  LDCU.64 UR4, c[0x0][0x5e8] ;  /* 0x0000bd00ff0477ac */ /* 0x000e620008000a00 */
[----:B0-----:R-:W-:Y:S02]  /*2f10*/  IADD3 R6, P1, PT, R2, UR10, RZ ;  /* 0x0000000a02067c10 */ /* 0x001fe4000ff3e0ff */
[----:B------:R-:W-:Y:S02]  /*2f20*/  IADD3 R4, P0, PT, R4, UR8, RZ ;  /* 0x0000000804047c10 */ /* 0x000fe4000ff1e0ff */
[----:B------:R-:W-:Y:S02]  /*2f30*/  IADD3.X R7, PT, PT, RZ, UR11, RZ, P1, !PT ;  /* 0x0000000bff077c10 */ /* 0x000fe40008ffe4ff */
[----:B------:R-:W-:-:S04]  /*2f40*/  IADD3.X R5, PT, PT, RZ, UR9, RZ, P0, !PT ;  /* 0x00000009ff057c10 */ /* 0x000fc800087fe4ff */
[----:B------:R-:W2:Y:S04]  /*2f50*/  LDG.E R7, desc[UR6][R6.64] ;  /* 0x0000000606077981 */ /* 0x000ea8000c1e1900 */
[----:B------:R-:W2:Y:S01]  /*2f60*/  LDG.E R4, desc[UR6][R4.64] ;  /* 0x0000000604047981 */ /* 0x000ea2000c1e1900 */
[----:B-1----:R-:W-:-:S04]  /*2f70*/  IADD3 R2, P0, PT, R3, UR4, RZ ;  /* 0x0000000403027c10 */ /* 0x002fc8000ff1e0ff */
[----:B------:R-:W-:Y:S02]  /*2f80*/  IADD3.X R3, PT, PT, RZ, UR5, RZ, P0, !PT ;  /* 0x00000005ff037c10 */ /* 0x000fe400087fe4ff */
[----:B--2---:R-:W-:-:S05]  /*2f90*/  FMNMX.FTZ R9, R4, R7, PT ;  /* 0x0000000704097209 */ /* 0x004fca0003810000 */
[----:B------:R-:W-:Y:S01]  /*2fa0*/  STG.E desc[UR6][R2.64], R9 ;  /* 0x0000000902007986 */ /* 0x000fe2000c101906 */
[----:B------:R-:W-:Y:S05]  /*2fb0*/  EXIT ;  /* 0x000000000000794d */ /* 0x000fea0003800000 */
.L_x_4271:
        /* <DEDUP_REMOVED lines=12> */
.L_x_40899:


//--------------------- .text._ZN2at6native27unrolled_elementwise_kernelINS0_13BinaryFunctorIfffZZZNS0_16fmin_kernel_cudaERNS_18TensorIteratorBaseEENKUlvE_clEvENKUlvE0_clEvEUlffE_EESt5arrayIPcLm3EELi4E23TrivialOffsetCalculatorILi2EjESC_ILi1EjENS0_6memory15LoadWithoutCastENSF_16StoreWithoutCastEEEviT_T0_T2_T3_T4_T5_ --------------------------
	.section	.text._ZN2at6native27unrolled_elementwise_kernelINS0_13BinaryFunctorIfffZZZNS0_16fmin_kernel_cudaERNS_18TensorIteratorBaseEENKUlvE_clEvENKUlvE0_clEvEUlffE_EESt5arrayIPcLm3EELi4E23TrivialOffsetCalculatorILi2EjESC_ILi1EjENS0_6memory15LoadWithoutCastENSF_16StoreWithoutCastEEEviT_T0_T2_T3_T4_T5_,"ax",@progbits
	.align	128
        .global         _ZN2at6native27unrolled_elementwise_kernelINS0_13BinaryFunctorIfffZZZNS0_16fmin_kernel_cudaERNS_18TensorIteratorBaseEENKUlvE_clEvENKUlvE0_clEvEUlffE_EESt5arrayIPcLm3EELi4E23TrivialOffsetCalculatorILi2EjESC_ILi1EjENS0_6memory15LoadWithoutCastENSF_16StoreWithoutCastEEEviT_T0_T2_T3_T4_T5_
        .type           _ZN2at6native27unrolled_elementwise_kernelINS0_13BinaryFunctorIfffZZZNS0_16fmin_kernel_cudaERNS_18TensorIteratorBaseEENKUlvE_clEvENKUlvE0_clEvEUlffE_EESt5arrayIPcLm3EELi4E23TrivialOffsetCalculatorILi2EjESC_ILi1EjENS0_6memory15LoadWithoutCastENSF_16StoreWithoutCastEEEviT_T0_T2_T3_T4_T5_,@function
        .size           _ZN2at6native27unrolled_elementwise_kernelINS0_13BinaryFunctorIfffZZZNS0_16fmin_kernel_cudaERNS_18TensorIteratorBaseEENKUlvE_clEvENKUlvE0_clEvEUlffE_EESt5arrayIPcLm3EELi4E23TrivialOffsetCalculatorILi2EjESC_ILi1EjENS0_6memory15LoadWithoutCastENSF_16StoreWithoutCastEEEviT_T0_T2_T3_T4_T5_,(.L_x_40900 - _ZN2at6native27unrolled_elementwise_kernelINS0_13BinaryFunctorIfffZZZNS0_16fmin_kernel_cudaERNS_18TensorIteratorBaseEENKUlvE_clEvENKUlvE0_clEvEUlffE_EESt5arrayIPcLm3EELi4E23TrivialOffsetCalculatorILi2EjESC_ILi1EjENS0_6memory15LoadWithoutCastENSF_16StoreWithoutCastEEEviT_T0_T2_T3_T4_T5_)
        .other          _ZN2at6native27unrolled_elementwise_kernelINS0_13BinaryFunctorIfffZZZNS0_16fmin_kernel_cudaERNS_18TensorIteratorBaseEENKUlvE_clEvENKUlvE0_clEvEUlffE_EESt5arrayIPcLm3EELi4E23TrivialOffsetCalculatorILi2EjESC_ILi1EjENS0_6memory15LoadWithoutCastENSF_16StoreWithoutCastEEEviT_T0_T2_T3_T4_T5_,@"STO_CUDA_ENTRY STV_DEFAULT"
_ZN2at6native27unrolled_elementwise_kernelINS0_13BinaryFunctorIfffZZZNS0_16fmin_kernel_cudaERNS_18TensorIteratorBaseEENKUlvE_clEvENKUlvE0_clEvEUlffE_EESt5arrayIPcLm3EELi4E23TrivialOffsetCalculatorILi2EjESC_ILi1EjENS0_6memory15LoadWithoutCastENSF_16StoreWithoutCastEEEviT_T0_T2_T3_T4_T5_:
.text._ZN2at6native27unrolled_elementwise_kernelINS0_13BinaryFunctorIfffZZZNS0_16fmin_kernel_cudaERNS_18TensorIteratorBaseEENKUlvE_clEvENKUlvE0_clEvEUlffE_EESt5arrayIPcLm3EELi4E23TrivialOffsetCalculatorILi2EjESC_ILi1EjENS0_6memory15LoadWithoutCastENSF_16StoreWithoutCastEEEviT_T0_T2_T3_T4_T5_:
[----:B------:R-:W-:Y:S01]  /*0000*/  LDC R1, c[0x0][0x37c] ;  /* 0x0000df00ff017b82 */ /* 0x000fe20000000800 */
[----:B------:R-:W0:Y:S07]  /*0010*/  S2R R0, SR_CTAID.X ;  /* 0x0000000000007919 */ /* 0x000e2e0000002500 */
[----:B------:R-:W0:Y:S01]  /*0020*/  LDC R3, c[0x0][0x380] ;  /* 0x0000e000ff037b82 */ /* 0x000e220000000800 */
[----:B------:R-:W1:Y:S01]  /*0030*/  LDCU.64 UR4, c[0x0][0x358] ;  /* 0x00006b00ff0477ac */ /* 0x000e620008000a00 */
[----:B------:R-:W-:Y:S01]  /*0040*/  HFMA2 R20, -RZ, RZ, 0, 0 ;  /* 0x00000000ff147431 */ /* 0x000fe200000001ff */
[----:B------:R-:W2:Y:S05]  /*0050*/  S2R R25, SR_TID.X ;  /* 0x0000000000197919 */ /* 0x000eaa0000002100 */
[----:B------:R-:W3:Y:S08]  /*0060*/  LDC.64 R12, c[0x0][0x390] ;  /* 0x0000e400ff0c7b82 */ /* 0x000ef00000000a00 */
[----:B------:R-:W4:Y:S08]  /*0070*/  LDC.64 R14, c[0x0][0x398] ;  /* 0x0000e600ff0e7b82 */ /* 0x000f300000000a00 */
[----:B------:R-:W5:Y:S01]  /*0080*/  LDC.64 R6, c[0x0][0x390] ;  /* 0x0000e400ff067b82 */ /* 0x000f620000000a00 */
[----:B0-----:R-:W-:-:S07]  /*0090*/  IMAD R18, R0, -0x200, R3 ;  /* 0xfffffe0000127824 */ /* 0x001fce00078e0203 */
[----:B------:R-:W0:Y:S01]  /*00a0*/  LDC.64 R4, c[0x0][0x398] ;  /* 0x0000e600ff047b82 */ /* 0x000e220000000a00 */
[----:B--2---:R-:W-:Y:S01]  /*00b0*/  IMAD.MOV.U32 R19, RZ, RZ, R25 ;  /* 0x000000ffff137224 */ /* 0x004fe200078e0019 */
[----:B------:R-:W-:-:S06]  /*00c0*/  ISETP.GE.AND P0, PT, R25, R18, PT ;  /* 0x000000121900720c */ /* 0x000fcc0003f06270 */
[----:B------:R-:W2:Y:S08]  /*00d0*/  LDC.64 R16, c[0x0][0x390] ;  /* 0x0000e400ff107b82 */ /* 0x000eb00000000a00 */
[----:B------:R-:W5:Y:S01]  /*00e0*/  LDC.64 R10, c[0x0][0x398] ;  /* 0x0000e600ff0a7b82 */ /* 0x000f620000000a00 */
[----:B------:R-:W-:Y:S01]  /*00f0*/  @!P0 IADD3 R25, PT, PT, R19, 0x80, RZ ;  /* 0x0000008013198810 */ /* 0x000fe20007ffe0ff */
[----:B------:R-:W-:-:S03]  /*0100*/  @!P0 IMAD R23, R0, 0x200, R19 ;  /* 0x0000020000178824 */ /* 0x000fc600078e0213 */
[----:B------:R-:W-:Y:S01]  /*0110*/  ISETP.GE.AND P1, PT, R25, R18, PT ;  /* 0x000000121900720c */ /* 0x000fe20003f26270 */
[C---:B---3--:R-:W-:Y:S02]  /*0120*/  @!P0 IMAD.WIDE.U32 R12, R23.reuse, 0x4, R12 ;  /* 0x00000004170c8825 */ /* 0x048fe400078e000c */
[----:B------:R-:W3:Y:S02]  /*0130*/  LDC.64 R8, c[0x0][0x390] ;  /* 0x0000e400ff087b82 */ /* 0x000ee40000000a00 */
[----:B----4-:R-:W-:Y:S01]  /*0140*/  @!P0 IMAD.WIDE.U32 R14, R23, 0x4, R14 ;  /* 0x00000004170e8825 */ /* 0x010fe200078e000e */
[----:B------:R-:W-:Y:S01]  /*0150*/  CS2R R22, SRZ ;  /* 0x0000000000167805 */ /* 0x000fe2000001ff00 */
[----:B-1----:R1:W4:Y:S04]  /*0160*/  @!P0 LDG.E R20, desc[UR4][R12.64] ;  /* 0x000000040c148981 */ /* 0x002328000c1e1900 */
[----:B------:R-:W3:Y:S01]  /*0170*/  LDC.64 R2, c[0x0][0x398] ;  /* 0x0000e600ff027b82 */ /* 0x000ee20000000a00 */
[----:B------:R2:W4:Y:S01]  /*0180*/  @!P0 LDG.E R23, desc[UR4][R14.64] ;  /* 0x000000040e178981 */ /* 0x000522000c1e1900 */
[----:B------:R-:W-:Y:S01]  /*0190*/  @!P1 IMAD R27, R0, 0x200, R25 ;  /* 0x00000200001b9824 */ /* 0x000fe200078e0219 */
[----:B------:R-:W-:Y:S01]  /*01a0*/  @!P1 IADD3 R25, PT, PT, R25, 0x80, RZ ;  /* 0x0000008019199810 */ /* 0x000fe20007ffe0ff */
[----:B------:R-:W-:Y:S01]  /*01b0*/  IMAD.MOV.U32 R24, RZ, RZ, RZ ;  /* 0x000000ffff187224 */ /* 0x000fe200078e00ff */
[----:B-1----:R-:W-:-:S02]  /*01c0*/  CS2R R12, SRZ ;  /* 0x00000000000c7805 */ /* 0x002fc4000001ff00 */
[----:B------:R-:W-:Y:S01]  /*01d0*/  ISETP.GE.AND P3, PT, R25, R18, PT ;  /* 0x000000121900720c */ /* 0x000fe20003f66270 */
[----:B--2---:R-:W-:-:S04]  /*01e0*/  @!P1 IMAD.WIDE.U32 R16, R27, 0x4, R16 ;  /* 0x000000041b109825 */ /* 0x004fc800078e0010 */
[----:B------:R-:W-:Y:S02]  /*01f0*/  HFMA2 R15, -RZ, RZ, 0, 0 ;  /* 0x00000000ff0f7431 */ /* 0x000fe400000001ff */
[----:B-----5:R-:W-:Y:S01]  /*0200*/  @!P1 IMAD.WIDE.U32 R10, R27, 0x4, R10 ;  /* 0x000000041b0a9825 */ /* 0x020fe200078e000a */
[----:B------:R-:W2:Y:S05]  /*0210*/  @!P1 LDG.E R22, desc[UR4][R16.64] ;  /* 0x0000000410169981 */ /* 0x000eaa000c1e1900 */
[----:B------:R-:W-:Y:S01]  /*0220*/  @!P3 IMAD R21, R0, 0x200, R25 ;  /* 0x000002000015b824 */ /* 0x000fe200078e0219 */
[----:B------:R-:W-:-:S04]  /*0230*/  @!P3 IADD3 R25, PT, PT, R25, 0x80, RZ ;  /* 0x000000801919b810 */ /* 0x000fc80007ffe0ff */
[----:B------:R-:W-:Y:S01]  /*0240*/  ISETP.GE.AND P2, PT, R25, R18, PT ;  /* 0x000000121900720c */ /* 0x000fe20003f46270 */
[----:B------:R-:W-:-:S04]  /*0250*/  @!P3 IMAD.WIDE.U32 R6, R21, 0x4, R6 ;  /* 0x000000041506b825 */ /* 0x000fc800078e0006 */
[----:B0-----:R-:W-:Y:S01]  /*0260*/  @!P3 IMAD.WIDE.U32 R4, R21, 0x4, R4 ;  /* 0x000000041504b825 */ /* 0x001fe200078e0004 */
[----:B------:R-:W-:Y:S01]  /*0270*/  MOV R21, RZ ;  /* 0x000000ff00157202 */ /* 0x000fe20000000f00 */
[----:B------:R-:W5:Y:S04]  /*0280*/  @!P3 LDG.E R24, desc[UR4][R6.64] ;  /* 0x000000040618b981 */ /* 0x000f68000c1e1900 */
[----:B------:R-:W5:Y:S02]  /*0290*/  @!P3 LDG.E R13, desc[UR4][R4.64] ;  /* 0x00000004040db981 */ /* 0x000f64000c1e1900 */
[----:B------:R-:W-:Y:S02]  /*02a0*/  @!P2 IMAD R25, R0, 0x200, R25 ;  /* 0x000002000019a824 */ /* 0x000fe400078e0219 */
[----:B------:R-:W2:Y:S02]  /*02b0*/  @!P1 LDG.E R21, desc[UR4][R10.64] ;  /* 0x000000040a159981 */ /* 0x000ea4000c1e1900 */
[----:B---3--:R-:W-:-:S04]  /*02c0*/  @!P2 IMAD.WIDE.U32 R8, R25, 0x4, R8 ;  /* 0x000000041908a825 */ /* 0x008fc800078e0008 */
[----:B------:R-:W-:Y:S01]  /*02d0*/  @!P2 IMAD.WIDE.U32 R2, R25, 0x4, R2 ;  /* 0x000000041902a825 */ /* 0x000fe200078e0002 */
[----:B------:R-:W3:Y:S04]  /*02e0*/  @!P2 LDG.E R12, desc[UR4][R8.64] ;  /* 0x00000004080ca981 */ /* 0x000ee8000c1e1900 */
[----:B------:R-:W3:Y:S01]  /*02f0*/  @!P2 LDG.E R15, desc[UR4][R2.64] ;  /* 0x00000004020fa981 */ /* 0x000ee2000c1e1900 */
[----:B------:R-:W-:Y:S01]  /*0300*/  ISETP.GE.AND P0, PT, R19, R18, PT ;  /* 0x000000121300720c */ /* 0x000fe20003f06270 */
[----:B------:R-:W-:Y:S04]  /*0310*/  BSSY.RECONVERGENT B0, `(.L_x_4272) ;  /* 0x000001b000007945 */ /* 0x000fe80003800200 */
[----:B------:R-:W-:Y:S01]  /*0320*/  BSSY.RELIABLE B1, `(.L_x_4273) ;  /* 0x0000013000017945 */ /* 0x000fe20003800100 */
[----:B----4-:R-:W-:-:S02]  /*0330*/  FMNMX.FTZ R23, R23, R20, PT ;  /* 0x0000001417177209 */ /* 0x010fc40003810000 */
[----:B-----5:R-:W-:Y:S02]  /*0340*/  FMNMX.FTZ R13, R13, R24, PT ;  /* 0x000000180d0d7209 */ /* 0x020fe40003810000 */
[----:B--2---:R-:W-:Y:S02]  /*0350*/  FMNMX.FTZ R21, R21, R22, PT ;  /* 0x0000001615157209 */ /* 0x004fe40003810000 */
[----:B---3--:R-:W-:Y:S01]  /*0360*/  FMNMX.FTZ R15, R15, R12, PT ;  /* 0x0000000c0f0f7209 */ /* 0x008fe20003810000 */
[----:B------:R-:W-:Y:S06]  /*0370*/  @P0 BRA `(.L_x_4274) ;  /* 0x0000000000340947 */ /* 0x000fec0003800000 */
[----:B------:R-:W0:Y:S01]  /*0380*/  LDC.64 R2, c[0x0][0x388] ;  /* 0x0000e200ff027b82 */ /* 0x000e220000000a00 */
[----:B------:R-:W-:Y:S01]  /*0390*/  IMAD R5, R0, 0x200, R19 ;  /* 0x0000020000057824 */ /* 0x000fe200078e0213 */
[----:B------:R-:W-:-:S04]  /*03a0*/  IADD3 R19, PT, PT, R19, 0x80, RZ ;  /* 0x0000008013137810 */ /* 0x000fc80007ffe0ff */
[----:B------:R-:W-:-:S13]  /*03b0*/  ISETP.GE.AND P0, PT, R19, R18, PT ;  /* 0x000000121300720c */ /* 0x000fda0003f06270 */
[----:B------:R-:W-:Y:S05]  /*03c0*/  @P0 BREAK.RELIABLE B1 ;  /* 0x0000000000010942 */ /* 0x000fea0003800100 */
[----:B0-----:R-:W-:-:S05]  /*03d0*/  IMAD.WIDE.U32 R2, R5, 0x4, R2 ;  /* 0x0000000405027825 */ /* 0x001fca00078e0002 */
[----:B------:R0:W-:Y:S01]  /*03e0*/  STG.E desc[UR4][R2.64], R23 ;  /* 0x0000001702007986 */ /* 0x0001e2000c101904 */
[----:B------:R-:W-:Y:S05]  /*03f0*/  @P0 BRA `(.L_x_4275) ;  /* 0x0000000000300947 */ /* 0x000fea0003800000 */
[----:B0-----:R-:W0:Y:S01]  /*0400*/  LDC.64 R2, c[0x0][0x388] ;  /* 0x0000e200ff027b82 */ /* 0x001e220000000a00 */
[----:B------:R-:W-:Y:S01]  /*0410*/  IMAD R5, R0, 0x200, R19 ;  /* 0x0000020000057824 */ /* 0x000fe200078e0213 */
[----:B------:R-:W-:-:S03]  /*0420*/  IADD3 R19, PT, PT, R19, 0x80, RZ ;  /* 0x0000008013137810 */ /* 0x000fc60007ffe0ff */
[----:B0-----:R-:W-:-:S05]  /*0430*/  IMAD.WIDE.U32 R2, R5, 0x4, R2 ;  /* 0x0000000405027825 */ /* 0x001fca00078e0002 */
[----:B------:R0:W-:Y:S02]  /*0440*/  STG.E desc[UR4][R2.64], R21 ;  /* 0x0000001502007986 */ /* 0x0001e4000c101904 */
.L_x_4274:
[----:B------:R-:W-:Y:S05]  /*0450*/  BSYNC.RELIABLE B1 ;  /* 0x0000000000017941 */ /* 0x000fea0003800100 */
.L_x_4273:
[----:B------:R-:W-:-:S13]  /*0460*/  ISETP.GE.AND P0, PT, R19, R18, PT ;  /* 0x000000121300720c */ /* 0x000fda0003f06270 */
[----:B0-----:R-:W0:Y:S01]  /*0470*/  @!P0 LDC.64 R2, c[0x0][0x388] ;  /* 0x0000e200ff028b82 */ /* 0x001e220000000a00 */
[----:B------:R-:W-:Y:S01]  /*0480*/  @!P0 IMAD R5, R0, 0x200, R19 ;  /* 0x0000020000058824 */ /* 0x000fe200078e0213 */
[----:B------:R-:W-:-:S03]  /*0490*/  @!P0 IADD3 R19, PT, PT, R19, 0x80, RZ ;  /* 0x0000008013138810 */ /* 0x000fc60007ffe0ff */
[----:B0-----:R-:W-:-:S05]  /*04a0*/  @!P0 IMAD.WIDE.U32 R2, R5, 0x4, R2 ;  /* 0x0000000405028825 */ /* 0x001fca00078e0002 */
[----:B------:R1:W-:Y:S02]  /*04b0*/  @!P0 STG.E desc[UR4][R2.64], R13 ;  /* 0x0000000d02008986 */ /* 0x0003e4000c101904 */
.L_x_4275:
[----:B------:R-:W-:Y:S05]  /*04c0*/  BSYNC.RECONVERGENT B0 ;  /* 0x0000000000007941 */ /* 0x000fea0003800200 */
.L_x_4272:
[----:B------:R-:W-:Y:S05]  /*04d0*/  WARPSYNC.ALL ;  /* 0x0000000000007948 */ /* 0x000fea0003800000 */
[----:B------:R-:W-:-:S13]  /*04e0*/  ISETP.GE.AND P0, PT, R19, R18, PT ;  /* 0x000000121300720c */ /* 0x000fda0003f06270 */
[----:B------:R-:W-:Y:S05]  /*04f0*/  @P0 EXIT ;  /* 0x000000000000094d */ /* 0x000fea0003800000 */
[----:B01----:R-:W0:Y:S01]  /*0500*/  LDC.64 R2, c[0x0][0x388] ;  /* 0x0000e200ff027b82 */ /* 0x003e220000000a00 */
[----:B------:R-:W-:-:S04]  /*0510*/  IMAD R19, R0, 0x200, R19 ;  /* 0x0000020000137824 */ /* 0x000fc800078e0213 */
[----:B0-----:R-:W-:-:S05]  /*0520*/  IMAD.WIDE.U32 R2, R19, 0x4, R2 ;  /* 0x0000000413027825 */ /* 0x001fca00078e0002 */
[----:B------:R-:W-:Y:S01]  /*0530*/  STG.E desc[UR4][R2.64], R15 ;  /* 0x0000000f02007986 */ /* 0x000fe2000c101904 */
[----:B------:R-:W-:Y:S05]  /*0540*/  EXIT ;  /* 0x000000000000794d */ /* 0x000fea0003800000 */
.L_x_4276:
        /* <DEDUP_REMOVED lines=11> */
.L_x_40900:


//--------------------- .text._ZN2at6native29vectorized_elementwise_kernelILi2ENS0_13BinaryFunctorIfffZZZNS0_16fmin_kernel_cudaERNS_18TensorIteratorBaseEENKUlvE_clEvENKUlvE0_clEvEUlffE_EESt5arrayIPcLm3EEEEviT0_T1_ --------------------------
	.section	.text._ZN2at6native29vectorized_elementwise_kernelILi2ENS0_13BinaryFunctorIfffZZZNS0_16fmin_kernel_cudaERNS_18TensorIteratorBaseEENKUlvE_clEvENKUlvE0_clEvEUlffE_EESt5arrayIPcLm3EEEEviT0_T1_,"ax",@progbits
	.align	128
        .global         _ZN2at6native29vectorized_elementwise_kernelILi2ENS0_13BinaryFunctorIfffZZZNS0_16fmin_kernel_cudaERNS_18TensorIteratorBaseEENKUlvE_clEvENKUlvE0_clEvEUlffE_EESt5arrayIPcLm3EEEEviT0_T1_
        .type           _ZN2at6native29vectorized_elementwise_kernelILi2ENS0_13BinaryFunctorIfffZZZNS0_16fmin_kernel_cudaERNS_18TensorIteratorBaseEENKUlvE_clEvENKUlvE0_clEvEUlffE_EESt5arrayIPcLm3EEEEviT0_T1_,@function
        .size           _ZN2at6native29vectorized_elementwise_kernelILi2ENS0_13BinaryFunctorIfffZZZNS0_16fmin_kernel_cudaERNS_18TensorIteratorBaseEENKUlvE_clEvENKUlvE0_clEvEUlffE_EESt5arrayIPcLm3EEEEviT0_T1_,(.L_x_40901 - _ZN2at6native29vectorized_elementwise_kernelILi2ENS0_13BinaryFunctorIfffZZZNS0_16fmin_kernel_cudaERNS_18TensorIteratorBaseEENKUlvE_clEvENKUlvE0_clEvEUlffE_EESt5arrayIPcLm3EEEEviT0_T1_)
        .other          _ZN2at6native29vectorized_elementwise_kernelILi2ENS0_13BinaryFunctorIfffZZZNS0_16fmin_kernel_cudaERNS_18TensorIteratorBaseEENKUlvE_clEvENKUlvE0_clEvEUlffE_EESt5arrayIPcLm3EEEEviT0_T1_,@"STO_CUDA_ENTRY STV_DEFAULT"
_ZN2at6native29vectorized_elementwise_kernelILi2ENS0_13BinaryFunctorIfffZZZNS0_16fmin_kernel_cudaERNS_18TensorIteratorBaseEENKUlvE_clEvENKUlvE0_clEvEUlffE_EESt5arrayIPcLm3EEEEviT0_T1_:
.text._ZN2at6native29vectorized_elementwise_kernelILi2ENS0_13BinaryFunctorIfffZZZNS0_16fmin_kernel_cudaERNS_18TensorIteratorBaseEENKUlvE_clEvENKUlvE0_clEvEUlffE_EESt5arrayIPcLm3EEEEviT0_T1_:
        /* <DEDUP_REMOVED lines=10> */
[----:B------:R-:W-:Y:S01]  /*00a0*/  CS2R R10, SRZ ;  /* 0x00000000000a7805 */ /* 0x000fe2000001ff00 */
[----:B------:R-:W-:-:S06]  /*00b0*/  HFMA2 R8, -RZ, RZ, 0, 0 ;  /* 0x00000000ff087431 */ /* 0x000fcc00000001ff */
        /* <DEDUP_REMOVED lines=13> */
[----:B------:R1:W2:Y:S02]  /*0190*/  @!P3 LDG.E R11, desc[UR4][R14.64] ;  /* 0x000000040e0bb981 */ /* 0x0002a4000c1e1900 */
[----:B------:R-:W5:Y:S02]  /*01a0*/  LDC.64 R28, c[0x0][0x390] ;  /* 0x0000e400ff1c7b82 */ /* 0x000f640000000a00 */
[----:B------:R4:W2:Y:S01]  /*01b0*/  @!P3 LDG.E R8, desc[UR4][R20.64] ;  /* 0x000000041408b981 */ /* 0x0008a2000c1e1900 */
[----:B------:R-:W-:Y:S02]  /*01c0*/  @!P0 IMAD.IADD R17, R0, 0x1, R9 ;  /* 0x0000000100118824 */ /* 0x000fe400078e0209 */
[----:B------:R-:W-:-:S03]  /*01d0*/  @!P0 VIADD R9, R9, 0x80 ;  /* 0x0000008009098836 */ /* 0x000fc60000000000 */
[----:B-1----:R-:W1:Y:S02]  /*01e0*/  LDC.64 R14, c[0x0][0x390] ;  /* 0x0000e400ff0e7b82 */ /* 0x002e640000000a00 */
[----:B------:R-:W-:-:S13]  /*01f0*/  ISETP.GE.U32.AND P1, PT, R9, R2, PT ;  /* 0x000000020900720c */ /* 0x000fda0003f26070 */
[----:B------:R-:W-:Y:S02]  /*0200*/  @!P1 IMAD.IADD R5, R0, 0x1, R9 ;  /* 0x0000000100059824 */ /* 0x000fe400078e0209 */
[----:B------:R-:W-:-:S05]  /*0210*/  @!P1 VIADD R9, R9, 0x80 ;  /* 0x0000008009099836 */ /* 0x000fca0000000000 */
[----:B------:R-:W-:-:S13]  /*0220*/  ISETP.GE.U32.AND P2, PT, R9, R2, PT ;  /* 0x000000020900720c */ /* 0x000fda0003f46070 */
[----:B------:R-:W-:Y:S02]  /*0230*/  @!P2 IMAD.IADD R7, R0, 0x1, R9 ;  /* 0x000000010007a824 */ /* 0x000fe400078e0209 */
[----:B------:R-:W-:-:S05]  /*0240*/  @!P2 VIADD R9, R9, 0x80 ;  /* 0x000000800909a836 */ /* 0x000fca0000000000 */
[----:B------:R-:W-:Y:S01]  /*0250*/  ISETP.GE.U32.AND P3, PT, R9, R2, PT ;  /* 0x000000020900720c */ /* 0x000fe20003f66070 */
[----:B---3--:R-:W-:Y:S01]  /*0260*/  @!P0 IMAD.WIDE.U32 R18, R17, 0x4, R18 ;  /* 0x0000000411128825 */ /* 0x008fe200078e0012 */
[----:B----4-:R-:W-:-:S03]  /*0270*/  MOV R21, RZ ;  /* 0x000000ff00157202 */ /* 0x010fc60000000f00 */
[----:B------:R-:W-:-:S03]  /*0280*/  @!P1 IMAD.WIDE.U32 R12, R5, 0x4, R12 ;  /* 0x00000004050c9825 */ /* 0x000fc600078e000c */
[----:B------:R3:W4:Y:S01]  /*0290*/  @!P0 LDG.E R21, desc[UR4][R18.64] ;  /* 0x0000000412158981 */ /* 0x000722000c1e1900 */
[----:B0-----:R-:W-:Y:S01]  /*02a0*/  @!P1 IMAD.WIDE.U32 R22, R5, 0x4, R22 ;  /* 0x0000000405169825 */ /* 0x001fe200078e0016 */
[----:B------:R-:W-:-:S03]  /*02b0*/  CS2R R4, SRZ ;  /* 0x0000000000047805 */ /* 0x000fc6000001ff00 */
[----:B-----5:R-:W-:Y:S01]  /*02c0*/  @!P0 IMAD.WIDE.U32 R24, R17, 0x4, R24 ;  /* 0x0000000411188825 */ /* 0x020fe200078e0018 */
[----:B------:R-:W5:Y:S01]  /*02d0*/  @!P1 LDG.E R10, desc[UR4][R22.64] ;  /* 0x00000004160a9981 */ /* 0x000f62000c1e1900 */
[----:B------:R-:W0:Y:S02]  /*02e0*/  LDC.64 R16, c[0x0][0x398] ;  /* 0x0000e600ff107b82 */ /* 0x000e240000000a00 */
[----:B---3--:R-:W-:Y:S01]  /*02f0*/  @!P3 IMAD.IADD R19, R0, 0x1, R9 ;  /* 0x000000010013b824 */ /* 0x008fe200078e0209 */
[----:B------:R3:W4:Y:S01]  /*0300*/  @!P0 LDG.E R4, desc[UR4][R24.64] ;  /* 0x0000000418048981 */ /* 0x000722000c1e1900 */
[----:B------:R-:W-:-:S03]  /*0310*/  @!P3 VIADD R9, R9, 0x80 ;  /* 0x000000800909b836 */ /* 0x000fc60000000000 */
[----:B------:R1:W5:Y:S02]  /*0320*/  @!P1 LDG.E R5, desc[UR4][R12.64] ;  /* 0x000000040c059981 */ /* 0x000364000c1e1900 */
[C---:B------:R-:W-:Y:S01]  /*0330*/  ISETP.GE.U32.AND P0, PT, R9.reuse, R2, PT ;  /* 0x000000020900720c */ /* 0x040fe20003f06070 */
[----:B---3--:R-:W3:Y:S08]  /*0340*/  LDC.64 R24, c[0x0][0x398] ;  /* 0x0000e600ff187b82 */ /* 0x008ef00000000a00 */
[----:B-1----:R-:W1:Y:S04]  /*0350*/  LDC.64 R12, c[0x0][0x398] ;  /* 0x0000e600ff0c7b82 */ /* 0x002e680000000a00 */
[----:B------:R-:W-:Y:S01]  /*0360*/  @!P0 IMAD.IADD R20, R0, 0x1, R9 ;  /* 0x0000000100148824 */ /* 0x000fe200078e0209 */
[----:B------:R-:W-:Y:S01]  /*0370*/  @!P0 IADD3 R9, PT, PT, R9, 0x80, RZ ;  /* 0x0000008009098810 */ /* 0x000fe20007ffe0ff */
[----:B------:R-:W-:-:S02]  /*0380*/  HFMA2 R6, -RZ, RZ, 0, 0 ;  /* 0x00000000ff067431 */ /* 0x000fc400000001ff */
[----:B------:R-:W-:Y:S01]  /*0390*/  @!P2 IMAD.WIDE.U32 R26, R7, 0x4, R26 ;  /* 0x00000004071aa825 */ /* 0x000fe200078e001a */
[----:B------:R-:W-:Y:S02]  /*03a0*/  ISETP.GE.U32.AND P1, PT, R9, R2, PT ;  /* 0x000000020900720c */ /* 0x000fe40003f26070 */
[----:B------:R-:W-:Y:S01]  /*03b0*/  CS2R R22, SRZ ;  /* 0x0000000000167805 */ /* 0x000fe2000001ff00 */
[----:B0-----:R-:W-:Y:S01]  /*03c0*/  @!P2 IMAD.WIDE.U32 R16, R7, 0x4, R16 ;  /* 0x000000040710a825 */ /* 0x001fe200078e0010 */
[----:B------:R0:W5:Y:S03]  /*03d0*/  @!P2 LDG.E R6, desc[UR4][R26.64] ;  /* 0x000000041a06a981 */ /* 0x000166000c1e1900 */
[C---:B------:R-:W-:Y:S01]  /*03e0*/  @!P0 IMAD.WIDE.U32 R28, R20.reuse, 0x4, R28 ;  /* 0x00000004141c8825 */ /* 0x040fe200078e001c */
[----:B------:R0:W5:Y:S03]  /*03f0*/  @!P2 LDG.E R23, desc[UR4][R16.64] ;  /* 0x000000041017a981 */ /* 0x000166000c1e1900 */
[----:B---3--:R-:W-:Y:S01]  /*0400*/  @!P0 IMAD.WIDE.U32 R24, R20, 0x4, R24 ;  /* 0x0000000414188825 */ /* 0x008fe200078e0018 */
[----:B------:R-:W3:Y:S01]  /*0410*/  @!P0 LDG.E R22, desc[UR4][R28.64] ;  /* 0x000000041c168981 */ /* 0x000ee2000c1e1900 */
[----:B0-----:R-:W-:-:S02]  /*0420*/  CS2R R26, SRZ ;  /* 0x00000000001a7805 */ /* 0x001fc4000001ff00 */
[----:B------:R-:W-:Y:S02]  /*0430*/  IMAD.MOV.U32 R7, RZ, RZ, RZ ;  /* 0x000000ffff077224 */ /* 0x000fe400078e00ff */
[----:B------:R-:W-:Y:S01]  /*0440*/  IMAD.MOV.U32 R20, RZ, RZ, RZ ;  /* 0x000000ffff147224 */ /* 0x000fe200078e00ff */
[----:B------:R-:W0:Y:S01]  /*0450*/  LDC.64 R16, c[0x0][0x398] ;  /* 0x0000e600ff107b82 */ /* 0x000e220000000a00 */
[C---:B------:R-:W-:Y:S01]  /*0460*/  @!P3 IMAD.WIDE.U32 R14, R19.reuse, 0x4, R14 ;  /* 0x00000004130eb825 */ /* 0x040fe200078e000e */
[----:B------:R1:W3:Y:S03]  /*0470*/  @!P0 LDG.E R27, desc[UR4][R24.64] ;  /* 0x00000004181b8981 */ /* 0x0002e6000c1e1900 */
[----:B-1----:R-:W-:Y:S01]  /*0480*/  @!P3 IMAD.WIDE.U32 R12, R19, 0x4, R12 ;  /* 0x00000004130cb825 */ /* 0x002fe200078e000c */
[----:B------:R1:W3:Y:S02]  /*0490*/  @!P3 LDG.E R7, desc[UR4][R14.64] ;  /* 0x000000040e07b981 */ /* 0x0002e4000c1e1900 */
[----:B------:R-:W0:Y:S02]  /*04a0*/  LDC.64 R18, c[0x0][0x390] ;  /* 0x0000e400ff127b82 */ /* 0x000e240000000a00 */
[----:B------:R1:W3:Y:S01]  /*04b0*/  @!P3 LDG.E R20, desc[UR4][R12.64] ;  /* 0x000000040c14b981 */ /* 0x0002e2000c1e1900 */
[----:B------:R-:W-:Y:S01]  /*04c0*/  @!P1 IADD3 R25, PT, PT, R0, R9, RZ ;  /* 0x0000000900199210 */ /* 0x000fe20007ffe0ff */
[----:B------:R-:W-:-:S04]  /*04d0*/  @!P1 VIADD R9, R9, 0x80 ;  /* 0x0000008009099836 */ /* 0x000fc80000000000 */
[----:B-1----:R-:W1:Y:S01]  /*04e0*/  LDC.64 R14, c[0x0][0x390] ;  /* 0x0000e400ff0e7b82 */ /* 0x002e620000000a00 */
[----:B------:R-:W-:-:S07]  /*04f0*/  ISETP.GE.U32.AND P0, PT, R9, R2, PT ;  /* 0x000000020900720c */ /* 0x000fce0003f06070 */
[----:B------:R-:W1:Y:S01]  /*0500*/  LDC.64 R12, c[0x0][0x398] ;  /* 0x0000e600ff0c7b82 */ /* 0x000e620000000a00 */
[----:B0-----:R-:W-:-:S05]  /*0510*/  @!P1 IMAD.WIDE.U32 R16, R25, 0x4, R16 ;  /* 0x0000000419109825 */ /* 0x001fca00078e0010 */
[----:B------:R-:W-:Y:S01]  /*0520*/  @!P0 IADD3 R9, PT, PT, R0, R9, RZ ;  /* 0x0000000900098210 */ /* 0x000fe20007ffe0ff */
[----:B------:R-:W-:Y:S01]  /*0530*/  @!P1 IMAD.WIDE.U32 R18, R25, 0x4, R18 ;  /* 0x0000000419129825 */ /* 0x000fe200078e0012 */
[----:B------:R-:W-:-:S04]  /*0540*/  CS2R R24, SRZ ;  /* 0x0000000000187805 */ /* 0x000fc8000001ff00 */
[----:B------:R-:W3:Y:S01]  /*0550*/  @!P1 LDG.E R26, desc[UR4][R18.64] ;  /* 0x00000004121a9981 */ /* 0x000ee2000c1e1900 */
[----:B-1----:R-:W-:-:S05]  /*0560*/  @!P0 IMAD.WIDE.U32 R14, R9, 0x4, R14 ;  /* 0x00000004090e8825 */ /* 0x002fca00078e000e */
[----:B------:R-:W3:Y:S01]  /*0570*/  @!P0 LDG.E R24, desc[UR4][R14.64] ;  /* 0x000000040e188981 */ /* 0x000ee2000c1e1900 */
[----:B------:R-:W-:-:S04]  /*0580*/  @!P0 IMAD.WIDE.U32 R12, R9, 0x4, R12 ;  /* 0x00000004090c8825 */ /* 0x000fc800078e000c */
[----:B------:R-:W-:Y:S01]  /*0590*/  IMAD.MOV.U32 R9, RZ, RZ, RZ ;  /* 0x000000ffff097224 */ /* 0x000fe200078e00ff */
[----:B------:R-:W3:Y:S05]  /*05a0*/  @!P0 LDG.E R25, desc[UR4][R12.64] ;  /* 0x000000040c198981 */ /* 0x000eea000c1e1900 */
[----:B------:R-:W3:Y:S01]  /*05b0*/  @!P1 LDG.E R9, desc[UR4][R16.64] ;  /* 0x0000000410099981 */ /* 0x000ee2000c1e1900 */
[----:B------:R-:W-:Y:S01]  /*05c0*/  ISETP.GE.U32.AND P0, PT, R3, R2, PT ;  /* 0x000000020300720c */ /* 0x000fe20003f06070 */
[----:B------:R-:W-:Y:S04]  /*05d0*/  BSSY.RECONVERGENT B0, `(.L_x_4278) ;  /* 0x000003b000007945 */ /* 0x000fe80003800200 */
[----:B------:R-:W-:Y:S01]  /*05e0*/  BSSY.RELIABLE B1, `(.L_x_4279) ;  /* 0x0000033000017945 */ /* 0x000fe20003800100 */
[----:B--2---:R-:W-:-:S02]  /*05f0*/  FMNMX.FTZ R8, R8, R11, PT ;  /* 0x0000000b08087209 */ /* 0x004fc40003810000 */
[----:B----4-:R-:W-:Y:S02]  /*0600*/  FMNMX.FTZ R4, R21, R4, PT ;  /* 0x0000000415047209 */ /* 0x010fe40003810000 */
[----:B-----5:R-:W-:Y:S02]  /*0610*/  FMNMX.FTZ R5, R10, R5, PT ;  /* 0x000000050a057209 */ /* 0x020fe40003810000 */
[----:B------:R-:W-:Y:S02]  /*0620*/  FMNMX.FTZ R6, R23, R6, PT ;  /* 0x0000000617067209 */ /* 0x000fe40003810000 */
[----:B---3--:R-:W-:Y:S02]  /*0630*/  FMNMX.FTZ R22, R27, R22, PT ;  /* 0x000000161b167209 */ /* 0x008fe40003810000 */
[----:B------:R-:W-:Y:S02]  /*0640*/  FMNMX.FTZ R7, R20, R7, PT ;  /* 0x0000000714077209 */ /* 0x000fe40003810000 */
[----:B------:R-:W-:-:S02]  /*0650*/  FMNMX.FTZ R24, R25, R24, PT ;  /* 0x0000001819187209 */ /* 0x000fc40003810000 */
[----:B------:R-:W-:Y:S01]  /*0660*/  FMNMX.FTZ R9, R9, R26, PT ;  /* 0x0000001a09097209 */ /* 0x000fe20003810000 */
        /* <DEDUP_REMOVED lines=9> */
[----:B------:R-:W-:Y:S01]  /*0700*/  IADD3 R13, PT, PT, R0, R3, RZ ;  /* 0x00000003000d7210 */ /* 0x000fe20007ffe0ff */
[----:B------:R-:W-:-:S04]  /*0710*/  VIADD R3, R3, 0x80 ;  /* 0x0000008003037836 */ /* 0x000fc80000000000 */
[----:B0-----:R-:W-:-:S05]  /*0720*/  IMAD.WIDE.U32 R10, R13, 0x4, R10 ;  /* 0x000000040d0a7825 */ /* 0x001fca00078e000a */
[----:B------:R0:W-:Y:S02]  /*0730*/  STG.E desc[UR4][R10.64], R4 ;  /* 0x000000040a007986 */ /* 0x0001e4000c101904 */
.L_x_4280:
[----:B------:R-:W-:-:S13]  /*0740*/  ISETP.GE.U32.AND P0, PT, R3, R2, PT ;  /* 0x000000020300720c */ /* 0x000fda0003f06070 */
[----:B------:R-:W-:Y:S05]  /*0750*/  @P0 BRA `(.L_x_4282) ;  /* 0x0000000000300947 */ /* 0x000fea0003800000 */
[----:B0-----:R-:W0:Y:S01]  /*0760*/  LDC.64 R10, c[0x0][0x388] ;  /* 0x0000e200ff0a7b82 */ /* 0x001e220000000a00 */
[----:B------:R-:W-:Y:S01]  /*0770*/  IADD3 R13, PT, PT, R0, R3, RZ ;  /* 0x00000003000d7210 */ /* 0x000fe20007ffe0ff */
[----:B------:R-:W-:-:S04]  /*0780*/  VIADD R3, R3, 0x80 ;  /* 0x0000008003037836 */ /* 0x000fc80000000000 */
[----:B0-----:R-:W-:-:S05]  /*0790*/  IMAD.WIDE.U32 R10, R13, 0x4, R10 ;  /* 0x000000040d0a7825 */ /* 0x001fca00078e000a */
[----:B------:R1:W-:Y:S02]  /*07a0*/  STG.E desc[UR4][R10.64], R5 ;  /* 0x000000050a007986 */ /* 0x0003e4000c101904 */
.L_x_4281:
[----:B------:R-:W-:-:S13]  /*07b0*/  ISETP.GE.U32.AND P0, PT, R3, R2, PT ;  /* 0x000000020300720c */ /* 0x000fda0003f06070 */
[----:B------:R-:W-:Y:S05]  /*07c0*/  @P0 BRA `(.L_x_4283) ;  /* 0x0000000000300947 */ /* 0x000fea0003800000 */
[----:B-1----:R-:W1:Y:S01]  /*07d0*/  LDC.64 R4, c[0x0][0x388] ;  /* 0x0000e200ff047b82 */ /* 0x002e620000000a00 */
[----:B0-----:R-:W-:Y:S01]  /*07e0*/  IADD3 R11, PT, PT, R0, R3, RZ ;  /* 0x00000003000b7210 */ /* 0x001fe20007ffe0ff */
[----:B------:R-:W-:-:S04]  /*07f0*/  VIADD R3, R3, 0x80 ;  /* 0x0000008003037836 */ /* 0x000fc80000000000 */
[----:B-1----:R-:W-:-:S05]  /*0800*/  IMAD.WIDE.U32 R4, R11, 0x4, R4 ;  /* 0x000000040b047825 */ /* 0x002fca00078e0004 */
[----:B------:R1:W-:Y:S02]  /*0810*/  STG.E desc[UR4][R4.64], R6 ;  /* 0x0000000604007986 */ /* 0x0003e4000c101904 */
.L_x_4282:
[----:B------:R-:W-:-:S13]  /*0820*/  ISETP.GE.U32.AND P0, PT, R3, R2, PT ;  /* 0x000000020300720c */ /* 0x000fda0003f06070 */
[----:B------:R-:W-:Y:S05]  /*0830*/  @P0 BRA `(.L_x_4284) ;  /* 0x0000000000340947 */ /* 0x000fea0003800000 */
[----:B01----:R-:W0:Y:S01]  /*0840*/  LDC.64 R4, c[0x0][0x388] ;  /* 0x0000e200ff047b82 */ /* 0x003e220000000a00 */
[----:B------:R-:W-:Y:S01]  /*0850*/  IADD3 R11, PT, PT, R0, R3, RZ ;  /* 0x00000003000b7210 */ /* 0x000fe20007ffe0ff */
[----:B------:R-:W-:-:S04]  /*0860*/  VIADD R3, R3, 0x80 ;  /* 0x0000008003037836 */ /* 0x000fc80000000000 */
[----:B0-----:R-:W-:-:S05]  /*0870*/  IMAD.WIDE.U32 R4, R11, 0x4, R4 ;  /* 0x000000040b047825 */ /* 0x001fca00078e0004 */
[----:B------:R2:W-:Y:S02]  /*0880*/  STG.E desc[UR4][R4.64], R7 ;  /* 0x0000000704007986 */ /* 0x0005e4000c101904 */
.L_x_4283:
[----:B------:R-:W-:-:S13]  /*0890*/  ISETP.GE.U32.AND P0, PT, R3, R2, PT ;  /* 0x000000020300720c */ /* 0x000fda0003f06070 */
[----:B------:R-:W-:Y:S05]  /*08a0*/  @P0 BREAK.RELIABLE B1 ;  /* 0x0000000000010942 */ /* 0x000fea0003800100 */
[----:B------:R-:W-:Y:S05]  /*08b0*/  @P0 BRA `(.L_x_4285) ;  /* 0x0000000000300947 */ /* 0x000fea0003800000 */
[----:B-12---:R-:W1:Y:S01]  /*08c0*/  LDC.64 R4, c[0x0][0x388] ;  /* 0x0000e200ff047b82 */ /* 0x006e620000000a00 */
[----:B------:R-:W-:Y:S01]  /*08d0*/  IADD3 R7, PT, PT, R0, R3, RZ ;  /* 0x0000000300077210 */ /* 0x000fe20007ffe0ff */
[----:B------:R-:W-:-:S04]  /*08e0*/  VIADD R3, R3, 0x80 ;  /* 0x0000008003037836 */ /* 0x000fc80000000000 */
[----:B-1----:R-:W-:-:S05]  /*08f0*/  IMAD.WIDE.U32 R4, R7, 0x4, R4 ;  /* 0x0000000407047825 */ /* 0x002fca00078e0004 */
[----:B------:R2:W-:Y:S02]  /*0900*/  STG.E desc[UR4][R4.64], R22 ;  /* 0x0000001604007986 */ /* 0x0005e4000c101904 */
.L_x_4284:
[----:B------:R-:W-:Y:S05]  /*0910*/  BSYNC.RELIABLE B1 ;  /* 0x0000000000017941 */ /* 0x000fea0003800100 */
.L_x_4279:
[----:B------:R-:W-:-:S13]  /*0920*/  ISETP.GE.U32.AND P0, PT, R3, R2, PT ;  /* 0x000000020300720c */ /* 0x000fda0003f06070 */
[----:B012---:R-:W0:Y:S01]  /*0930*/  @!P0 LDC.64 R4, c[0x0][0x388] ;  /* 0x0000e200ff048b82 */ /* 0x007e220000000a00 */
[----:B------:R-:W-:Y:S01]  /*0940*/  @!P0 IADD3 R7, PT, PT, R0, R3, RZ ;  /* 0x0000000300078210 */ /* 0x000fe20007ffe0ff */
[----:B------:R-:W-:-:S04]  /*0950*/  @!P0 VIADD R3, R3, 0x80 ;  /* 0x0000008003038836 */ /* 0x000fc80000000000 */
[----:B0-----:R-:W-:-:S05]  /*0960*/  @!P0 IMAD.WIDE.U32 R4, R7, 0x4, R4 ;  /* 0x0000000407048825 */ /* 0x001fca00078e0004 */
[----:B------:R3:W-:Y:S02]  /*0970*/  @!P0 STG.E desc[UR4][R4.64], R9 ;  /* 0x0000000904008986 */ /* 0x0007e4000c101904 */
.L_x_4285:
[----:B------:R-:W-:Y:S05]  /*0980*/  BSYNC.RECONVERGENT B0 ;  /* 0x0000000000007941 */ /* 0x000fea0003800200 */
.L_x_4278:
[----:B------:R-:W-:Y:S05]  /*0990*/  WARPSYNC.ALL ;  /* 0x0000000000007948 */ /* 0x000fea0003800000 */
[----:B------:R-:W-:-:S13]  /*09a0*/  ISETP.GE.U32.AND P0, PT, R3, R2, PT ;  /* 0x000000020300720c */ /* 0x000fda0003f06070 */
[----:B------:R-:W-:Y:S05]  /*09b0*/  @P0 EXIT ;  /* 0x000000000000094d */ /* 0x000fea0003800000 */
[----:B-123--:R-:W1:Y:S01]  /*09c0*/  LDC.64 R4, c[0x0][0x388] ;  /* 0x0000e200ff047b82 */ /* 0x00ee620000000a00 */
[----:B------:R-:W-:-:S05]  /*09d0*/  IADD3 R3, PT, PT, R0, R3, RZ ;  /* 0x0000000300037210 */ /* 0x000fca0007ffe0ff */
[----:B-1----:R-:W-:-:S05]  /*09e0*/  IMAD.WIDE.U32 R2, R3, 0x4, R4 ;  /* 0x0000000403027825 */ /* 0x002fca00078e0004 */
[----:B------:R-:W-:Y:S01]  /*09f0*/  STG.E desc[UR4][R2.64], R24 ;  /* 0x0000001802007986 */ /* 0x000fe2000c101904 */
[----:B------:R-:W-:Y:S05]  /*0a00*/  EXIT ;  /* 0x000000000000794d */ /* 0x000fea0003800000 */
.L_x_4277:
        /* <DEDUP_REMOVED lines=8> */
[----:B------:R-:W4:Y:S01]  /*0a90*/  LDG.E.64 R12, desc[UR4][R16.64+0x400] ;  /* 0x00040004100c7981 */ /* 0x000f22000c1e1b00 */
[----:B------:R-:W-:-:S03]  /*0aa0*/  IMAD.WIDE.U32 R18, R2, 0x8, R6 ;  /* 0x0000000802127825 */ /* 0x000fc600078e0006 */
[----:B------:R-:W5:Y:S04]  /*0ab0*/  LDG.E.64 R4, desc[UR4][R16.64+0x800] ;  /* 0x0008000410047981 */ /* 0x000f68000c1e1b00 */
[----:B------:R-:W2:Y:S04]  /*0ac0*/  LDG.E.64 R24, desc[UR4][R18.64] ;  /* 0x0000000412187981 */ /* 0x000ea8000c1e1b00 */
[----:B------:R-:W4:Y:S04]  /*0ad0*/  LDG.E.64 R8, desc[UR4][R18.64+0x400] ;  /* 0x0004000412087981 */ /* 0x000f28000c1e1b00 */
[----:B------:R-:W5:Y:S04]  /*0ae0*/  LDG.E.64 R6, desc[UR4][R18.64+0x800] ;  /* 0x0008000412067981 */ /* 0x000f68000c1e1b00 */
[----:B------:R-:W5:Y:S04]  /*0af0*/  LDG.E.64 R10, desc[UR4][R16.64+0xc00] ;  /* 0x000c0004100a7981 */ /* 0x000f68000c1e1b00 */
[----:B------:R-:W5:Y:S01]  /*0b00*/  LDG.E.64 R14, desc[UR4][R18.64+0xc00] ;  /* 0x000c0004120e7981 */ /* 0x000f62000c1e1b00 */
[----:B---3--:R-:W-:-:S04]  /*0b10*/  IMAD.WIDE.U32 R20, R0, 0x4, R20 ;  /* 0x0000000400147825 */ /* 0x008fc800078e0014 */
[----:B------:R-:W-:Y:S01]  /*0b20*/  IMAD.WIDE.U32 R20, R2, 0x8, R20 ;  /* 0x0000000802147825 */ /* 0x000fe200078e0014 */
[----:B--2---:R-:W-:Y:S02]  /*0b30*/  FMNMX.FTZ R22, R22, R24, PT ;  /* 0x0000001816167209 */ /* 0x004fe40003810000 */
[----:B------:R-:W-:Y:S02]  /*0b40*/  FMNMX.FTZ R23, R23, R25, PT ;  /* 0x0000001917177209 */ /* 0x000fe40003810000 */
[----:B----4-:R-:W-:Y:S02]  /*0b50*/  FMNMX.FTZ R8, R12, R8, PT ;  /* 0x000000080c087209 */ /* 0x010fe40003810000 */
[----:B------:R-:W-:Y:S02]  /*0b60*/  FMNMX.FTZ R9, R13, R9, PT ;  /* 0x000000090d097209 */ /* 0x000fe40003810000 */
[----:B-----5:R-:W-:Y:S02]  /*0b70*/  FMNMX.FTZ R4, R4, R6, PT ;  /* 0x0000000604047209 */ /* 0x020fe40003810000 */
[----:B------:R-:W-:Y:S01]  /*0b80*/  FMNMX.FTZ R5, R5, R7, PT ;  /* 0x0000000705057209 */ /* 0x000fe20003810000 */
[----:B------:R-:W-:Y:S01]  /*0b90*/  STG.E.64 desc[UR4][R20.64], R22 ;  /* 0x0000001614007986 */ /* 0x000fe2000c101b04 */
[----:B------:R-:W-:-:S02]  /*0ba0*/  FMNMX.FTZ R10, R10, R14, PT ;  /* 0x0000000e0a0a7209 */ /* 0x000fc40003810000 */
[----:B------:R-:W-:Y:S01]  /*0bb0*/  FMNMX.FTZ R11, R11, R15, PT ;  /* 0x0000000f0b0b7209 */ /* 0x000fe20003810000 */
[----:B------:R-:W-:Y:S04]  /*0bc0*/  STG.E.64 desc[UR4][R20.64+0x400], R8 ;  /* 0x0004000814007986 */ /* 0x000fe8000c101b04 */
[----:B------:R-:W-:Y:S04]  /*0bd0*/  STG.E.64 desc[UR4][R20.64+0x800], R4 ;  /* 0x0008000414007986 */ /* 0x000fe8000c101b04 */
[----:B------:R-:W-:Y:S01]  /*0be0*/  STG.E.64 desc[UR4][R20.64+0xc00], R10 ;  /* 0x000c000a14007986 */ /* 0x000fe2000c101b04 */
[----:B------:R-:W-:Y:S05]  /*0bf0*/  EXIT ;  /* 0x000000000000794d */ /* 0x000fea0003800000 */
.L_x_4286:
        /* <DEDUP_REMOVED lines=16> */
.L_x_40901:


//--------------------- .text._ZN2at6native29vectorized_elementwise_kernelILi4ENS0_13BinaryFunctorIfffZZZNS0_16fmin_kernel_cudaERNS_18TensorIteratorBaseEENKUlvE_clEvENKUlvE0_clEvEUlffE_EESt5arrayIPcLm3EEEEviT0_T1_ --------------------------
	.section	.text._ZN2at6native29vectorized_elementwise_kernelILi4ENS0_13BinaryFunctorIfffZZZNS0_16fmin_kernel_cudaERNS_18TensorIteratorBaseEENKUlvE_clEvENKUlvE0_clEvEUlffE_EESt5arrayIPcLm3EEEEviT0_T1_,"ax",@progbits
	.align	128
        .global         _ZN2at6native29vectorized_elementwise_kernelILi4ENS0_13BinaryFunctorIfffZZZNS0_16fmin_kernel_cudaERNS_18TensorIteratorBaseEENKUlvE_clEvENKUlvE0_clEvEUlffE_EESt5arrayIPcLm3EEEEviT0_T1_
        .type           _ZN2at6native29vectorized_elementwise_kernelILi4ENS0_13BinaryFunctorIfffZZZNS0_16fmin_kernel_cudaERNS_18TensorIteratorBaseEENKUlvE_clEvENKUlvE0_clEvEUlffE_EESt5arrayIPcLm3EEEEviT0_T1_,@function
        .size           _ZN2at6native29vectorized_elementwise_kernelILi4ENS0_13BinaryFunctorIfffZZZNS0_16fmin_kernel_cudaERNS_18TensorIteratorBaseEENKUlvE_clEvENKUlvE0_clEvEUlffE_EESt5arrayIPcLm3EEEEviT0_T1_,(.L_x_40902 - _ZN2at6native29vectorized_elementwise_kernelILi4ENS0_13BinaryFunctorIfffZZZNS0_16fmin_kernel_cudaERNS_18TensorIteratorBaseEENKUlvE_clEvENKUlvE0_clEvEUlffE_EESt5arrayIPcLm3EEEEviT0_T1_)
        .other          _ZN2at6native29vectorized_elementwise_kernelILi4ENS0_13BinaryFunctorIfffZZZNS0_16fmin_kernel_cudaERNS_18TensorIteratorBaseEENKUlvE_clEvENKUlvE0_clEvEUlffE_EESt5arrayIPcLm3EEEEviT0_T1_,@"STO_CUDA_ENTRY STV_DEFAULT"
_ZN2at6native29vectorized_elementwise_kernelILi4ENS0_13BinaryFunctorIfffZZZNS0_16fmin_kernel_cudaERNS_18TensorIteratorBaseEENKUlvE_clEvENKUlvE0_clEvEUlffE_EESt5arrayIPcLm3EEEEviT0_T1_:
.text._ZN2at6native29vectorized_elementwise_kernelILi4ENS0_13BinaryFunctorIfffZZZNS0_16fmin_kernel_cudaERNS_18TensorIteratorBaseEENKUlvE_clEvENKUlvE0_clEvEUlffE_EESt5arrayIPcLm3EEEEviT0_T1_:
        /* <DEDUP_REMOVED lines=116> */
.L_x_4290:
[----:B------:R-:W-:-:S13]  /*0740*/  ISETP.GE.U32.AND P0, PT, R3, R2, PT ;  /* 0x000000020300720c */ /* 0x000fda0003f06070 */
[----:B------:R-:W-:Y:S05]  /*0750*/  @P0 BRA `(.L_x_4292) ;  /* 0x0000000000300947 */ /* 0x000fea0003800000 */
[----:B0-----:R-:W0:Y:S01]  /*0760*/  LDC.64 R10, c[0x0][0x388] ;  /* 0x0000e200ff0a7b82 */ /* 0x001e220000000a00 */
[----:B------:R-:W-:Y:S01]  /*0770*/  IADD3 R13, PT, PT, R0, R3, RZ ;  /* 0x00000003000d7210 */ /* 0x000fe20007ffe0ff */
[----:B------:R-:W-:-:S04]  /*0780*/  VIADD R3, R3, 0x80 ;  /* 0x0000008003037836 */ /* 0x000fc80000000000 */
[----:B0-----:R-:W-:-:S05]  /*0790*/  IMAD.WIDE.U32 R10, R13, 0x4, R10 ;  /* 0x000000040d0a7825 */ /* 0x001fca00078e000a */
[----:B------:R1:W-:Y:S02]  /*07a0*/  STG.E desc[UR4][R10.64], R5 ;  /* 0x000000050a007986 */ /* 0x0003e4000c101904 */
.L_x_4291:
[----:B------:R-:W-:-:S13]  /*07b0*/  ISETP.GE.U32.AND P0, PT, R3, R2, PT ;  /* 0x000000020300720c */ /* 0x000fda0003f06070 */
[----:B------:R-:W-:Y:S05]  /*07c0*/  @P0 BRA `(.L_x_4293) ;  /* 0x0000000000300947 */ /* 0x000fea0003800000 */
[----:B-1----:R-:W1:Y:S01]  /*07d0*/  LDC.64 R4, c[0x0][0x388] ;  /* 0x0000e200ff047b82 */ /* 0x002e620000000a00 */
[----:B0-----:R-:W-:Y:S01]  /*07e0*/  IADD3 R11, PT, PT, R0, R3, RZ ;  /* 0x00000003000b7210 */ /* 0x001fe20007ffe0ff */
[----:B------:R-:W-:-:S04]  /*07f0*/  VIADD R3, R3, 0x80 ;  /* 0x0000008003037836 */ /* 0x000fc80000000000 */
[----:B-1----:R-:W-:-:S05]  /*0800*/  IMAD.WIDE.U32 R4, R11, 0x4, R4 ;  /* 0x000000040b047825 */ /* 0x002fca00078e0004 */
[----:B------:R1:W-:Y:S02]  /*0810*/  STG.E desc[UR4][R4.64], R6 ;  /* 0x0000000604007986 */ /* 0x0003e4000c101904 */
.L_x_4292:
[----:B------:R-:W-:-:S13]  /*0820*/  ISETP.GE.U32.AND P0, PT, R3, R2, PT ;  /* 0x000000020300720c */ /* 0x000fda0003f06070 */
[----:B------:R-:W-:Y:S05]  /*0830*/  @P0 BRA `(.L_x_4294) ;  /* 0x0000000000340947 */ /* 0x000fea0003800000 */
[----:B01----:R-:W0:Y:S01]  /*0840*/  LDC.64 R4, c[0x0][0x388] ;  /* 0x0000e200ff047b82 */ /* 0x003e220000000a00 */
[----:B------:R-:W-:Y:S01]  /*0850*/  IADD3 R11, PT, PT, R0, R3, RZ ;  /* 0x00000003000b7210 */ /* 0x000fe20007ffe0ff */
[----:B------:R-:W-:-:S04]  /*0860*/  VIADD R3, R3, 0x80 ;  /* 0x0000008003037836 */ /* 0x000fc80000000000 */
[----:B0-----:R-:W-:-:S05]  /*0870*/  IMAD.WIDE.U32 R4, R11, 0x4, R4 ;  /* 0x000000040b047825 */ /* 0x001fca00078e0004 */
[----:B------:R2:W-:Y:S02]  /*0880*/  STG.E desc[UR4][R4.64], R7 ;  /* 0x0000000704007986 */ /* 0x0005e4000c101904 */
.L_x_4293:
        /* <DEDUP_REMOVED lines=8> */
.L_x_4294:
[----:B------:R-:W-:Y:S05]  /*0910*/  BSYNC.RELIABLE B1 ;  /* 0x0000000000017941 */ /* 0x000fea0003800100 */
.L_x_4289:
[----:B------:R-:W-:-:S13]  /*0920*/  ISETP.GE.U32.AND P0, PT, R3, R2, PT ;  /* 0x000000020300720c */ /* 0x000fda0003f06070 */
[----:B012---:R-:W0:Y:S01]  /*0930*/  @!P0 LDC.64 R4, c[0x0][0x388] ;  /* 0x0000e200ff048b82 */ /* 0x007e220000000a00 */
[----:B------:R-:W-:Y:S01]  /*0940*/  @!P0 IADD3 R7, PT, PT, R0, R3, RZ ;  /* 0x0000000300078210 */ /* 0x000fe20007ffe0ff */
[----:B------:R-:W-:-:S04]  /*0950*/  @!P0 VIADD R3, R3, 0x80 ;  /* 0x0000008003038836 */ /* 0x000fc80000000000 */
[----:B0-----:R-:W-:-:S05]  /*0960*/  @!P0 IMAD.WIDE.U32 R4, R7, 0x4, R4 ;  /* 0x0000000407048825 */ /* 0x001fca00078e0004 */
[----:B------:R3:W-:Y:S02]  /*0970*/  @!P0 STG.E desc[UR4][R4.64], R9 ;  /* 0x0000000904008986 */ /* 0x0007e4000c101904 */
.L_x_4295:
[----:B------:R-:W-:Y:S05]  /*0980*/  BSYNC.RECONVERGENT B0 ;  /* 0x0000000000007941 */ /* 0x000fea0003800200 */
.L_x_4288:
        /* <DEDUP_REMOVED lines=8> */
.L_x_4287:
[----:B------:R-:W0:Y:S01]  /*0a10*/  S2R R2, SR_TID.X ;  /* 0x0000000000027919 */ /* 0x000e220000002100 */
[----:B------:R-:W1:Y:S08]  /*0a20*/  LDC.64 R4, c[0x0][0x390] ;  /* 0x0000e400ff047b82 */ /* 0x000e700000000a00 */
[----:B------:R-:W2:Y:S08]  /*0a30*/  LDC.64 R6, c[0x0][0x398] ;  /* 0x0000e600ff067b82 */ /* 0x000eb00000000a00 */
[----:B------:R-:W3:Y:S01]  /*0a40*/  LDC.64 R24, c[0x0][0x388] ;  /* 0x0000e200ff187b82 */ /* 0x000ee20000000a00 */
[----:B-1----:R-:W-:-:S04]  /*0a50*/  IMAD.WIDE.U32 R4, R0, 0x4, R4 ;  /* 0x0000000400047825 */ /* 0x002fc800078e0004 */
[----:B0-----:R-:W-:-:S04]  /*0a60*/  IMAD.WIDE.U32 R20, R2, 0x10, R4 ;  /* 0x0000001002147825 */ /* 0x001fc800078e0004 */
[----:B--2---:R-:W-:Y:S01]  /*0a70*/  IMAD.WIDE.U32 R6, R0, 0x4, R6 ;  /* 0x0000000400067825 */ /* 0x004fe200078e0006 */
[----:B------:R-:W2:Y:S04]  /*0a80*/  LDG.E.128 R12, desc[UR4][R20.64] ;  /* 0x00000004140c7981 */ /* 0x000ea8000c1e1d00 */
[----:B------:R-:W4:Y:S01]  /*0a90*/  LDG.E.128 R8, desc[UR4][R20.64+0x800] ;  /* 0x0008000414087981 */ /* 0x000f22000c1e1d00 */
[----:B------:R-:W-:-:S05]  /*0aa0*/  IMAD.WIDE.U32 R22, R2, 0x10, R6 ;  /* 0x0000001002167825 */ /* 0x000fca00078e0006 */
[----:B------:R-:W2:Y:S04]  /*0ab0*/  LDG.E.128 R16, desc[UR4][R22.64] ;  /* 0x0000000416107981 */ /* 0x000ea8000c1e1d00 */
[----:B------:R-:W4:Y:S01]  /*0ac0*/  LDG.E.128 R4, desc[UR4][R22.64+0x800] ;  /* 0x0008000416047981 */ /* 0x000f22000c1e1d00 */
[----:B---3--:R-:W-:-:S04]  /*0ad0*/  IMAD.WIDE.U32 R24, R0, 0x4, R24 ;  /* 0x0000000400187825 */ /* 0x008fc800078e0018 */
[----:B------:R-:W-:Y:S01]  /*0ae0*/  IMAD.WIDE.U32 R24, R2, 0x10, R24 ;  /* 0x0000001002187825 */ /* 0x000fe200078e0018 */
[----:B--2---:R-:W-:Y:S02]  /*0af0*/  FMNMX.FTZ R12, R12, R16, PT ;  /* 0x000000100c0c7209 */ /* 0x004fe40003810000 */
[----:B------:R-:W-:Y:S02]  /*0b00*/  FMNMX.FTZ R13, R13, R17, PT ;  /* 0x000000110d0d7209 */ /* 0x000fe40003810000 */
[----:B------:R-:W-:Y:S02]  /*0b10*/  FMNMX.FTZ R14, R14, R18, PT ;  /* 0x000000120e0e7209 */ /* 0x000fe40003810000 */
[----:B------:R-:W-:Y:S02]  /*0b20*/  FMNMX.FTZ R15, R15, R19, PT ;  /* 0x000000130f0f7209 */ /* 0x000fe40003810000 */
[----:B----4-:R-:W-:Y:S02]  /*0b30*/  FMNMX.FTZ R4, R8, R4, PT ;  /* 0x0000000408047209 */ /* 0x010fe40003810000 */
[----:B------:R-:W-:-:S02]  /*0b40*/  FMNMX.FTZ R5, R9, R5, PT ;  /* 0x0000000509057209 */ /* 0x000fc40003810000 */
[----:B------:R-:W-:Y:S02]  /*0b50*/  FMNMX.FTZ R6, R10, R6, PT ;  /* 0x000000060a067209 */ /* 0x000fe40003810000 */
[----:B------:R-:W-:Y:S01]  /*0b60*/  FMNMX.FTZ R7, R11, R7, PT ;  /* 0x000000070b077209 */ /* 0x000fe20003810000 */
[----:B------:R-:W-:Y:S04]  /*0b70*/  STG.E.128 desc[UR4][R24.64], R12 ;  /* 0x0000000c18007986 */ /* 0x000fe8000c101d04 */
[----:B------:R-:W-:Y:S01]  /*0b80*/  STG.E.128 desc[UR4][R24.64+0x800], R4 ;  /* 0x0008000418007986 */ /* 0x000fe2000c101d04 */
[----:B------:R-:W-:Y:S05]  /*0b90*/  EXIT ;  /* 0x000000000000794d */ /* 0x000fea0003800000 */
.L_x_4296:
        /* <DEDUP_REMOVED lines=14> */
.L_x_40902:


//--------------------- .text._ZN2at6native29vectorized_elementwise_kernelILi8ENS0_13BinaryFunctorIfffZZZNS0_16fmin_kernel_cudaERNS_18TensorIteratorBaseEENKUlvE_clEvENKUlvE0_clEvEUlffE_EESt5arrayIPcLm3EEEEviT0_T1_ --------------------------
	.section	.text._ZN2at6native29vectorized_elementwise_kernelILi8ENS0_13BinaryFunctorIfffZZZNS0_16fmin_kernel_cudaERNS_18TensorIteratorBaseEENKUlvE_clEvENKUlvE0_clEvEUlffE_EESt5arrayIPcLm3EEEEviT0_T1_,"ax",@progbits
	.align	128
        .global         _ZN2at6native29vectorized_elementwise_kernelILi8ENS0_13BinaryFunctorIfffZZZNS0_16fmin_kernel_cudaERNS_18TensorIteratorBaseEENKUlvE_clEvENKUlvE0_clEvEUlffE_EESt5arrayIPcLm3EEEEviT0_T1_
        .type           _ZN2at6native29vectorized_elementwise_kernelILi8ENS0_13BinaryFunctorIfffZZZNS0_16fmin_kernel_cudaERNS_18TensorIteratorBaseEENKUlvE_clEvENKUlvE0_clEvEUlffE_EESt5arrayIPcLm3EEEEviT0_T1_,@function
        .size           _ZN2at6native29vectorized_elementwise_kernelILi8ENS0_13BinaryFunctorIfffZZZNS0_16fmin_kernel_cudaERNS_18TensorIteratorBaseEENKUlvE_clEvENKUlvE0_clEvEUlffE_EESt5arrayIPcLm3EEEEviT0_T1_,(.L_x_40903 - _ZN2at6native29vectorized_elementwise_kernelILi8ENS0_13BinaryFunctorIfffZZZNS0_16fmin_kernel_cudaERNS_18TensorIteratorBaseEENKUlvE_clEvENKUlvE0_clEvEUlffE_EESt5arrayIPcLm3EEEEviT0_T1_)
        .other          _ZN2at6native29vectorized_elementwise_kernelILi8ENS0_13BinaryFunctorIfffZZZNS0_16fmin_kernel_cudaERNS_18TensorIteratorBaseEENKUlvE_clEvENKUlvE0_clEvEUlffE_EESt5arrayIPcLm3EEEEviT0_T1_,@"STO_CUDA_ENTRY STV_DEFAULT"
_ZN2at6native29vectorized_elementwise_kernelILi8ENS0_13BinaryFunctorIfffZZZNS0_16fmin_kernel_cudaERNS_18TensorIteratorBaseEENKUlvE_clEvENKUlvE0_clEvEUlffE_EESt5arrayIPcLm3EEEEviT0_T1_:
.text._ZN2at6native29vectorized_elementwise_kernelILi8ENS0_13BinaryFunctorIfffZZZNS0_16fmin_kernel_cudaERNS_18TensorIteratorBaseEENKUlvE_clEvENKUlvE0_clEvEUlffE_EESt5arrayIPcLm3EEEEviT0_T1_:
[----:B------:R-:W-:Y:S01]  /*0000*/  LDC R1, c[0x0][0x37c] ;  /* 0x0000df00ff017b82 */ /* 0x000fe20000000800 */
[----:B------:R-:W-:Y:S05]  /*0010*/  EXIT ;  /* 0x000000000000794d */ /* 0x000fea0003800000 */
.L_x_4297:
        /* <DEDUP_REMOVED lines=14> */
.L_x_40903:


//--------------------- .text._ZN2at6native18elementwise_kernelILi128ELi4EZNS0_15gpu_kernel_implINS0_13AUnaryFunctorIdddZZZNS0_16fmin_kernel_cudaERNS_18TensorIteratorBaseEENKUlvE_clEvENKUlvE_clEvEUlddE_EEEEvS5_RKT_EUliE_EEviT1_ --------------------------
	.section	.text._ZN2at6native18elementwise_kernelILi128ELi4EZNS0_15gpu_kernel_implINS0_13AUnaryFunctorIdddZZZNS0_16fmin_kernel_cudaERNS_18TensorIteratorBaseEENKUlvE_clEvENKUlvE_clEvEUlddE_EEEEvS5_RKT_EUliE_EEviT1_,"ax",@progbits
	.align	128
        .global         _ZN2at6native18elementwise_kernelILi128ELi4EZNS0_15gpu_kernel_implINS0_13AUnaryFunctorIdddZZZNS0_16fmin_kernel_cudaERNS_18TensorIteratorBaseEENKUlvE_clEvENKUlvE_clEvEUlddE_EEEEvS5_RKT_EUliE_EEviT1_
        .type           _ZN2at6native18elementwise_kernelILi128ELi4EZNS0_15gpu_kernel_implINS0_13AUnaryFunctorIdddZZZNS0_16fmin_kernel_cudaERNS_18TensorIteratorBaseEENKUlvE_clEvENKUlvE_clEvEUlddE_EEEEvS5_RKT_EUliE_EEviT1_,@function
        .size           _ZN2at6native18elementwise_kernelILi128ELi4EZNS0_15gpu_kernel_implINS0_13AUnaryFunctorIdddZZZNS0_16fmin_kernel_cudaERNS_18TensorIteratorBaseEENKUlvE_clEvENKUlvE_clEvEUlddE_EEEEvS5_RKT_EUliE_EEviT1_,(.L_x_40904 - _ZN2at6native18elementwise_kernelILi128ELi4EZNS0_15gpu_kernel_implINS0_13AUnaryFunctorIdddZZZNS0_16fmin_kernel_cudaERNS_18TensorIteratorBaseEENKUlvE_clEvENKUlvE_clEvEUlddE_EEEEvS5_RKT_EUliE_EEviT1_)
        .other          _ZN2at6native18elementwise_kernelILi128ELi4EZNS0_15gpu_kernel_implINS0_13AUnaryFunctorIdddZZZNS0_16fmin_kernel_cudaERNS_18TensorIteratorBaseEENKUlvE_clEvENKUlvE_clEvEUlddE_EEEEvS5_RKT_EUliE_EEviT1_,@"STO_CUDA_ENTRY STV_DEFAULT"
_ZN2at6native18elementwise_kernelILi128ELi4EZNS0_15gpu_kernel_implINS0_13AUnaryFunctorIdddZZZNS0_16fmin_kernel_cudaERNS_18TensorIteratorBaseEENKUlvE_clEvENKUlvE_clEvEUlddE_EEEEvS5_RKT_EUliE_EEviT1_:
.text._ZN2at6native18elementwise_kernelILi128ELi4EZNS0_15gpu_kernel_implINS0_13AUnaryFunctorIdddZZZNS0_16fmin_kernel_cudaERNS_18TensorIteratorBaseEENKUlvE_clEvENKUlvE_clEvEUlddE_EEEEvS5_RKT_EUliE_EEviT1_:
        /* <DEDUP_REMOVED lines=319> */
.L_x_4300:
        /* <DEDUP_REMOVED lines=16> */
[----:B--2---:R4:W0:Y:S02]  /*14f0*/  I2F.F64.S16 R4, R2 ;  /* 0x0000000200047312 */ /* 0x0048240000101c00 */
[----:B0---4-:R-:W-:Y:S05]  /*1500*/  BRA `(.L_x_4307) ;  /* 0x0000000c006c7947 */ /* 0x011fea0003800000 */
.L_x_4305:
[----:B------:R-:W2:Y:S02]  /*1510*/  LDG.E.U8 R2, desc[UR36][R2.64] ;  /* 0x0000002402027981 */ /* 0x000ea4000c1e1100 */
[----:B--2---:R4:W0:Y:S02]  /*1520*/  I2F.F64.U16 R4, R2 ;  /* 0x0000000200047312 */ /* 0x0048240000101800 */
[----:B0---4-:R-:W-:Y:S05]  /*1530*/  BRA `(.L_x_4307) ;  /* 0x0000000c00607947 */ /* 0x011fea0003800000 */
.L_x_4304:
[----:B------:R-:W-:-:S09]  /*1540*/  UISETP.NE.AND UP0, UPT, UR4, 0x2, UPT ;  /* 0x000000020400788c */ /* 0x000fd2000bf05270 */
[----:B------:R-:W-:Y:S05]  /*1550*/  BRA.U !UP0, `(.L_x_4308) ;  /* 0x0000000108287547 */ /* 0x000fea000b800000 */
[----:B------:R-:W-:-:S09]  /*1560*/  UISETP.NE.AND UP0, UPT, UR4, 0x3, UPT ;  /* 0x000000030400788c */ /* 0x000fd2000bf05270 */
[----:B------:R-:W-:Y:S05]  /*1570*/  BRA.U !UP0, `(.L_x_4309) ;  /* 0x0000000108147547 */ /* 0x000fea000b800000 */
[----:B------:R-:W-:-:S09]  /*1580*/  UISETP.NE.AND UP0, UPT, UR4, 0x4, UPT ;  /* 0x000000040400788c */ /* 0x000fd2000bf05270 */
[----:B------:R-:W-:Y:S05]  /*1590*/  BRA.U UP0, `(.L_x_4306) ;  /* 0x0000000900bc7547 */ /* 0x000fea000b800000 */
[----:B------:R-:W2:Y:S02]  /*15a0*/  LDG.E.64 R4, desc[UR36][R2.64] ;  /* 0x0000002402047981 */ /* 0x000ea4000c1e1b00 */
[----:B--2---:R-:W4:Y:S02]  /*15b0*/  I2F.F64.S64 R4, R4 ;  /* 0x0000000400047312 */ /* 0x004f240000301c00 */
[----:B----4-:R-:W-:Y:S05]  /*15c0*/  BRA `(.L_x_4307) ;  /* 0x0000000c003c7947 */ /* 0x010fea0003800000 */
.L_x_4309:
[----:B------:R-:W2:Y:S02]  /*15d0*/  LDG.E R2, desc[UR36][R2.64] ;  /* 0x0000002402027981 */ /* 0x000ea4000c1e1900 */
[----:B--2---:R4:W0:Y:S02]  /*15e0*/  I2F.F64 R4, R2 ;  /* 0x0000000200047312 */ /* 0x0048240000201c00 */
[----:B0---4-:R-:W-:Y:S05]  /*15f0*/  BRA `(.L_x_4307) ;  /* 0x0000000c00307947 */ /* 0x011fea0003800000 */
.L_x_4308:
[----:B------:R-:W2:Y:S02]  /*1600*/  LDG.E.U16 R2, desc[UR36][R2.64] ;  /* 0x0000002402027981 */ /* 0x000ea4000c1e1500 */
[----:B--2---:R4:W0:Y:S02]  /*1610*/  I2F.F64.S16 R4, R2 ;  /* 0x0000000200047312 */ /* 0x0048240000101c00 */
[----:B0---4-:R-:W-:Y:S05]  /*1620*/  BRA `(.L_x_4307) ;  /* 0x0000000c00247947 */ /* 0x011fea0003800000 */
.L_x_4303:
[----:B------:R-:W-:-:S09]  /*1630*/  UISETP.GT.AND UP0, UPT, UR4, 0x6, UPT ;  /* 0x000000060400788c */ /* 0x000fd2000bf04270 */
[----:B------:R-:W-:Y:S05]  /*1640*/  BRA.U UP0, `(.L_x_4310) ;  /* 0x0000000100347547 */ /* 0x000fea000b800000 */
[----:B------:R-:W-:-:S09]  /*1650*/  UISETP.NE.AND UP0, UPT, UR4, 0x5, UPT ;  /* 0x000000050400788c */ /* 0x000fd2000bf05270 */
[----:B------:R-:W-:Y:S05]  /*1660*/  BRA.U !UP0, `(.L_x_4311) ;  /* 0x0000000108187547 */ /* 0x000fea000b800000 */
[----:B------:R-:W-:-:S09]  /*1670*/  UISETP.NE.AND UP0, UPT, UR4, 0x6, UPT ;  /* 0x000000060400788c */ /* 0x000fd2000bf05270 */
[----:B------:R-:W-:Y:S05]  /*1680*/  BRA.U UP0, `(.L_x_4306) ;  /* 0x0000000900807547 */ /* 0x000fea000b800000 */
[----:B------:R-:W2:Y:S02]  /*1690*/  LDG.E R4, desc[UR36][R2.64] ;  /* 0x0000002402047981 */ /* 0x000ea4000c1e1900 */
[----:B--2---:R-:W-:-:S06]  /*16a0*/  FMUL.FTZ R4, R4, 1 ;  /* 0x3f80000004047820 */ /* 0x004fcc0000410000 */
[----:B------:R-:W3:Y:S02]  /*16b0*/  F2F.F64.F32 R4, R4 ;  /* 0x0000000400047310 */ /* 0x000ee40000201800 */
[----:B---3--:R-:W-:Y:S05]  /*16c0*/  BRA `(.L_x_4307) ;  /* 0x0000000800fc7947 */ /* 0x008fea0003800000 */
.L_x_4311:
[----:B------:R-:W2:Y:S02]  /*16d0*/  LDG.E.U16 R0, desc[UR36][R2.64] ;  /* 0x0000002402007981 */ /* 0x000ea4000c1e1500 */
[----:B--2---:R-:W-:-:S05]  /*16e0*/  HADD2.F32 R0, -RZ, R0.H0_H0 ;  /* 0x20000000ff007230 */ /* 0x004fca0000004100 */
[----:B------:R-:W-:-:S04]  /*16f0*/  FMUL.FTZ R0, R0, 1 ;  /* 0x3f80000000007820 */ /* 0x000fc80000410000 */
[----:B------:R3:W4:Y:S02]  /*1700*/  F2F.F64.F32 R4, R0 ;  /* 0x0000000000047310 */ /* 0x0007240000201800 */
[----:B---34-:R-:W-:Y:S05]  /*1710*/  BRA `(.L_x_4307) ;  /* 0x0000000800e87947 */ /* 0x018fea0003800000 */
.L_x_4310:
[----:B------:R-:W-:-:S09]  /*1720*/  UISETP.NE.AND UP0, UPT, UR4, 0x7, UPT ;  /* 0x000000070400788c */ /* 0x000fd2000bf05270 */
[----:B------:R-:W-:Y:S05]  /*1730*/  BRA.U !UP0, `(.L_x_4312) ;  /* 0x0000000108347547 */ /* 0x000fea000b800000 */
[----:B------:R-:W-:-:S09]  /*1740*/  UISETP.NE.AND UP0, UPT, UR4, 0x8, UPT ;  /* 0x000000080400788c */ /* 0x000fd2000bf05270 */
[----:B------:R-:W-:Y:S05]  /*1750*/  BRA.U !UP0, `(.L_x_4313) ;  /* 0x0000000108187547 */ /* 0x000fea000b800000 */
[----:B------:R-:W-:-:S09]  /*1760*/  UISETP.NE.AND UP0, UPT, UR4, 0x9, UPT ;  /* 0x000000090400788c */ /* 0x000fd2000bf05270 */
[----:B------:R-:W-:Y:S05]  /*1770*/  BRA.U UP0, `(.L_x_4306) ;  /* 0x0000000900447547 */ /* 0x000fea000b800000 */
[----:B------:R-:W2:Y:S02]  /*1780*/  LDG.E R2, desc[UR36][R2.64] ;  /* 0x0000002402027981 */ /* 0x000ea4000c1e1900 */
[----:B--2---:R-:W-:-:S06]  /*1790*/  FMUL.FTZ R4, R2, 1 ;  /* 0x3f80000002047820 */ /* 0x004fcc0000410000 */
[----:B------:R-:W4:Y:S02]  /*17a0*/  F2F.F64.F32 R4, R4 ;  /* 0x0000000400047310 */ /* 0x000f240000201800 */
[----:B----4-:R-:W-:Y:S05]  /*17b0*/  BRA `(.L_x_4307) ;  /* 0x0000000800c07947 */ /* 0x010fea0003800000 */
.L_x_4313:
[----:B------:R-:W2:Y:S02]  /*17c0*/  LDG.E.U16 R2, desc[UR36][R2.64] ;  /* 0x0000002402027981 */ /* 0x000ea4000c1e1500 */
[----:B--2---:R-:W-:-:S05]  /*17d0*/  HADD2.F32 R0, -RZ, R2.H0_H0 ;  /* 0x20000002ff007230 */ /* 0x004fca0000004100 */
[----:B------:R-:W-:-:S04]  /*17e0*/  FMUL.FTZ R0, R0, 1 ;  /* 0x3f80000000007820 */ /* 0x000fc80000410000 */
[----:B------:R4:W0:Y:S02]  /*17f0*/  F2F.F64.F32 R4, R0 ;  /* 0x0000000000047310 */ /* 0x0008240000201800 */
[----:B0---4-:R-:W-:Y:S05]  /*1800*/  BRA `(.L_x_4307) ;  /* 0x0000000800ac7947 */ /* 0x011fea0003800000 */
.L_x_4312:
[----:B------:R3:W5:Y:S01]  /*1810*/  LDG.E.64 R4, desc[UR36][R2.64] ;  /* 0x0000002402047981 */ /* 0x000762000c1e1b00 */
[----:B------:R-:W-:Y:S05]  /*1820*/  BRA `(.L_x_4307) ;  /* 0x0000000800a47947 */ /* 0x000fea0003800000 */
.L_x_4302:
        /* <DEDUP_REMOVED lines=8> */
[----:B------:R-:W2:Y:S01]  /*18b0*/  LDG.E.U8 R2, desc[UR36][R2.64] ;  /* 0x0000002402027981 */ /* 0x000ea2000c1e1100 */
[----:B------:R-:W-:Y:S02]  /*18c0*/  MOV R4, RZ ;  /* 0x000000ff00047202 */ /* 0x000fe40000000f00 */
[----:B--2---:R-:W-:-:S04]  /*18d0*/  ISETP.NE.AND P0, PT, R2, RZ, PT ;  /* 0x000000ff0200720c */ /* 0x004fc80003f05270 */
[----:B------:R-:W-:Y:S01]  /*18e0*/  FSEL R5, RZ, 1.875, !P0 ;  /* 0x3ff00000ff057808 */ /* 0x000fe20004000000 */
[----:B------:R-:W-:Y:S08]  /*18f0*/  BRA `(.L_x_4307) ;  /* 0x0000000800707947 */ /* 0x000ff00003800000 */
.L_x_4316:
[----:B------:R2:W5:Y:S01]  /*1900*/  LDG.E.64 R4, desc[UR36][R2.64] ;  /* 0x0000002402047981 */ /* 0x000562000c1e1b00 */
[----:B------:R-:W-:Y:S05]  /*1910*/  BRA `(.L_x_4307) ;  /* 0x0000000800687947 */ /* 0x000fea0003800000 */
.L_x_4315:
        /* <DEDUP_REMOVED lines=23> */
[----:B------:R-:W-:-:S05]  /*1a90*/  LOP3.LUT R5, R5, 0x80000000, R0, 0xf8, !PT ;  /* 0x8000000005057812 */ /* 0x000fca00078ef800 */
[----:B------:R-:W-:-:S06]  /*1aa0*/  FMUL.FTZ R5, R5, 1 ;  /* 0x3f80000005057820 */ /* 0x000fcc0000410000 */
[----:B------:R-:W2:Y:S02]  /*1ab0*/  F2F.F64.F32 R4, R5 ;  /* 0x0000000500047310 */ /* 0x000ea40000201800 */
[----:B--2---:R-:W-:Y:S05]  /*1ac0*/  BRA `(.L_x_4307) ;  /* 0x0000000400fc7947 */ /* 0x004fea0003800000 */
.L_x_4318:
        /* <DEDUP_REMOVED lines=10> */
[----:B------:R-:W-:-:S05]  /*1b70*/  LOP3.LUT R0, R0, 0x80000000, R5, 0xf8, !PT ;  /* 0x8000000000007812 */ /* 0x000fca00078ef805 */
[----:B------:R-:W-:-:S04]  /*1b80*/  FMUL.FTZ R0, R0, 1 ;  /* 0x3f80000000007820 */ /* 0x000fc80000410000 */
[----:B------:R2:W3:Y:S02]  /*1b90*/  F2F.F64.F32 R4, R0 ;  /* 0x0000000000047310 */ /* 0x0004e40000201800 */
[----:B--23--:R-:W-:Y:S05]  /*1ba0*/  BRA `(.L_x_4307) ;  /* 0x0000000400c47947 */ /* 0x00cfea0003800000 */
.L_x_4317:
[----:B------:R-:W2:Y:S02]  /*1bb0*/  LDG.E.U16 R0, desc[UR36][R2.64] ;  /* 0x0000002402007981 */ /* 0x000ea4000c1e1500 */
[----:B--2---:R-:W-:-:S04]  /*1bc0*/  IMAD.U32 R0, R0, 0x10000, RZ ;  /* 0x0001000000007824 */ /* 0x004fc800078e00ff */
[----:B------:R-:W-:-:S04]  /*1bd0*/  FMUL.FTZ R0, R0, 1 ;  /* 0x3f80000000007820 */ /* 0x000fc80000410000 */
[----:B------:R2:W3:Y:S02]  /*1be0*/  F2F.F64.F32 R4, R0 ;  /* 0x0000000000047310 */ /* 0x0004e40000201800 */
[----:B--23--:R-:W-:Y:S05]  /*1bf0*/  BRA `(.L_x_4307) ;  /* 0x0000000400b07947 */ /* 0x00cfea0003800000 */
.L_x_4314:
        /* <DEDUP_REMOVED lines=9> */
[----:B--2---:R2:W3:Y:S02]  /*1c90*/  I2F.F64.U16 R4, R2 ;  /* 0x0000000200047312 */ /* 0x0044e40000101800 */
[----:B--23--:R-:W-:Y:S05]  /*1ca0*/  BRA `(.L_x_4307) ;  /* 0x0000000400847947 */ /* 0x00cfea0003800000 */
.L_x_4321:
[----:B------:R-:W2:Y:S01]  /*1cb0*/  LDG.E.U8 R3, desc[UR36][R2.64] ;  /* 0x0000002402037981 */ /* 0x000ea2000c1e1100 */
[----:B------:R-:W-:Y:S02]  /*1cc0*/  CS2R R4, SRZ ;  /* 0x0000000000047805 */ /* 0x000fe4000001ff00 */
[----:B--2---:R-:W-:-:S13]  /*1cd0*/  ISETP.NE.AND P0, PT, R3, RZ, PT ;  /* 0x000000ff0300720c */ /* 0x004fda0003f05270 */
[----:B------:R-:W-:Y:S05]  /*1ce0*/  @!P0 BRA `(.L_x_4307) ;  /* 0x0000000400748947 */ /* 0x000fea0003800000 */
[----:B------:R-:W-:-:S13]  /*1cf0*/  ISETP.NE.AND P0, PT, R3, 0x80, PT ;  /* 0x000000800300780c */ /* 0x000fda0003f05270 */
[----:B------:R-:W-:Y:S01]  /*1d00*/  @!P0 IMAD.MOV.U32 R4, RZ, RZ, 0x20000000 ;  /* 0x20000000ff048424 */ /* 0x000fe200078e00ff */
        /* <DEDUP_REMOVED lines=15> */
.L_x_4323:
[----:B------:R-:W-:Y:S05]  /*1e00*/  BSYNC.RECONVERGENT B0 ;  /* 0x0000000000007941 */ /* 0x000fea0003800200 */
.L_x_4322:
[----:B------:R-:W-:Y:S02]  /*1e10*/  SHF.L.U32 R0, R0, 0x14, RZ ;  /* 0x0000001400007819 */ /* 0x000fe400000006ff */
[----:B------:R-:W-:-:S04]  /*1e20*/  LEA R2, R2, 0x3b800000, 0x17 ;  /* 0x3b80000002027811 */ /* 0x000fc800078eb8ff */
[----:B------:R-:W-:-:S05]  /*1e30*/  LOP3.LUT R0, R2, R0, R7, 0xfe, !PT ;  /* 0x0000000002007212 */ /* 0x000fca00078efe07 */
[----:B------:R-:W-:-:S04]  /*1e40*/  FMUL.FTZ R0, R0, 1 ;  /* 0x3f80000000007820 */ /* 0x000fc80000410000 */
[----:B------:R2:W3:Y:S02]  /*1e50*/  F2F.F64.F32 R4, R0 ;  /* 0x0000000000047310 */ /* 0x0004e40000201800 */
[----:B--23--:R-:W-:Y:S05]  /*1e60*/  BRA `(.L_x_4307) ;  /* 0x0000000400147947 */ /* 0x00cfea0003800000 */
.L_x_4320:
[----:B------:R-:W2:Y:S01]  /*1e70*/  LDG.E.U8 R3, desc[UR36][R2.64] ;  /* 0x0000002402037981 */ /* 0x000ea2000c1e1100 */
[----:B------:R-:W-:Y:S02]  /*1e80*/  CS2R R4, SRZ ;  /* 0x0000000000047805 */ /* 0x000fe4000001ff00 */
[----:B--2---:R-:W-:-:S13]  /*1e90*/  ISETP.NE.AND P0, PT, R3, RZ, PT ;  /* 0x000000ff0300720c */ /* 0x004fda0003f05270 */
[----:B------:R-:W-:Y:S05]  /*1ea0*/  @!P0 BRA `(.L_x_4307) ;  /* 0x0000000400048947 */ /* 0x000fea0003800000 */
[----:B------:R-:W-:-:S13]  /*1eb0*/  ISETP.NE.AND P0, PT, R3, 0x80, PT ;  /* 0x000000800300780c */ /* 0x000fda0003f05270 */
[----:B------:R-:W-:Y:S02]  /*1ec0*/  @!P0 IMAD.MOV.U32 R4, RZ, RZ, 0x20000000 ;  /* 0x20000000ff048424 */ /* 0x000fe400078e00ff */
        /* <DEDUP_REMOVED lines=15> */
.L_x_4325:
[----:B------:R-:W-:Y:S05]  /*1fc0*/  BSYNC.RECONVERGENT B0 ;  /* 0x0000000000007941 */ /* 0x000fea0003800200 */
.L_x_4324:
[----:B------:R-:W-:Y:S01]  /*1fd0*/  IMAD.SHL.U32 R0, R0, 0x200000, RZ ;  /* 0x0020000000007824 */ /* 0x000fe200078e00ff */
[----:B------:R-:W-:-:S04]  /*1fe0*/  LEA R2, R2, 0x37800000, 0x17 ;  /* 0x3780000002027811 */ /* 0x000fc800078eb8ff */
[----:B------:R-:W-:-:S05]  /*1ff0*/  LOP3.LUT R0, R2, R0, R7, 0xfe, !PT ;  /* 0x0000000002007212 */ /* 0x000fca00078efe07 */
[----:B------:R-:W-:-:S04]  /*2000*/  FMUL.FTZ R0, R0, 1 ;  /* 0x3f80000000007820 */ /* 0x000fc80000410000 */
[----:B------:R2:W3:Y:S02]  /*2010*/  F2F.F64.F32 R4, R0 ;  /* 0x0000000000047310 */ /* 0x0004e40000201800 */
[----:B--23--:R-:W-:Y:S05]  /*2020*/  BRA `(.L_x_4307) ;  /* 0x0000000000a47947 */ /* 0x00cfea0003800000 */
.L_x_4319:
[----:B------:R-:W-:-:S09]  /*2030*/  UISETP.NE.AND UP0, UPT, UR4, 0x1c, UPT ;  /* 0x0000001c0400788c */ /* 0x000fd2000bf05270 */
[----:B------:R-:W-:Y:S05]  /*2040*/  BRA.U !UP0, `(.L_x_4326) ;  /* 0x0000000108947547 */ /* 0x000fea000b800000 */
[----:B------:R-:W-:-:S09]  /*2050*/  UISETP.NE.AND UP0, UPT, UR4, 0x1d, UPT ;  /* 0x0000001d0400788c */ /* 0x000fd2000bf05270 */
[----:B------:R-:W-:Y:S05]  /*2060*/  BRA.U !UP0, `(.L_x_4327) ;  /* 0x0000000108807547 */ /* 0x000fea000b800000 */
[----:B------:R-:W-:-:S09]  /*2070*/  UISETP.NE.AND UP0, UPT, UR4, 0x2c, UPT ;  /* 0x0000002c0400788c */ /* 0x000fd2000bf05270 */
[----:B------:R-:W-:Y:S05]  /*2080*/  BRA.U !UP0, `(.L_x_4328) ;  /* 0x0000000108487547 */ /* 0x000fea000b800000 */
.L_x_4306:
        /* <DEDUP_REMOVED lines=16> */
.L_x_4329:
[----:B------:R-:W-:Y:S01]  /*2190*/  CS2R R4, SRZ ;  /* 0x0000000000047805 */ /* 0x000fe2000001ff00 */
[----:B------:R-:W-:Y:S06]  /*21a0*/  BRA `(.L_x_4307) ;  /* 0x0000000000447947 */ /* 0x000fec0003800000 */
.L_x_4328:
[----:B------:R-:W2:Y:S01]  /*21b0*/  LDG.E.U8 R0, desc[UR36][R2.64] ;  /* 0x0000002402007981 */ /* 0x000ea2000c1e1100 */
[----:B------:R-:W-:Y:S01]  /*21c0*/  MOV R4, 0x0 ;  /* 0x0000000000047802 */ /* 0x000fe20000000f00 */
[----:B------:R-:W-:Y:S01]  /*21d0*/  IMAD.MOV.U32 R5, RZ, RZ, 0x38000000 ;  /* 0x38000000ff057424 */ /* 0x000fe200078e00ff */
[----:B--2---:R-:W-:-:S13]  /*21e0*/  ISETP.NE.AND P0, PT, R0, RZ, PT ;  /* 0x000000ff0000720c */ /* 0x004fda0003f05270 */
[----:B------:R-:W-:Y:S05]  /*21f0*/  @!P0 BRA `(.L_x_4307) ;  /* 0x0000000000308947 */ /* 0x000fea0003800000 */
[----:B------:R-:W-:-:S13]  /*2200*/  ISETP.NE.AND P0, PT, R0, 0xff, PT ;  /* 0x000000ff0000780c */ /* 0x000fda0003f05270 */
[----:B------:R-:W-:Y:S01]  /*2210*/  @P0 IMAD.SHL.U32 R0, R0, 0x800000, RZ ;  /* 0x0080000000000824 */ /* 0x000fe200078e00ff */
[----:B------:R-:W-:Y:S01]  /*2220*/  @!P0 MOV R4, 0x20000000 ;  /* 0x2000000000048802 */ /* 0x000fe20000000f00 */
[----:B------:R-:W-:Y:S02]  /*2230*/  @!P0 IMAD.MOV.U32 R5, RZ, RZ, 0x7ff80000 ;  /* 0x7ff80000ff058424 */ /* 0x000fe400078e00ff */
[----:B------:R-:W-:-:S04]  /*2240*/  @P0 FMUL.FTZ R0, R0, 1 ;  /* 0x3f80000000000820 */ /* 0x000fc80000410000 */
[----:B------:R2:W3:Y:S02]  /*2250*/  @P0 F2F.F64.F32 R4, R0 ;  /* 0x0000000000040310 */ /* 0x0004e40000201800 */
[----:B--23--:R-:W-:Y:S05]  /*2260*/  BRA `(.L_x_4307) ;  /* 0x0000000000147947 */ /* 0x00cfea0003800000 */
.L_x_4327:
[----:B------:R-:W2:Y:S02]  /*2270*/  LDG.E.64 R4, desc[UR36][R2.64] ;  /* 0x0000002402047981 */ /* 0x000ea4000c1e1b00 */
[----:B--2---:R-:W2:Y:S02]  /*2280*/  I2F.F64.U64 R4, R4 ;  /* 0x0000000400047312 */ /* 0x004ea40000301800 */
[----:B--2---:R-:W-:Y:S05]  /*2290*/  BRA `(.L_x_4307) ;  /* 0x0000000000087947 */ /* 0x004fea0003800000 */
.L_x_4326:
[----:B------:R-:W2:Y:S02]  /*22a0*/  LDG.E R2, desc[UR36][R2.64] ;  /* 0x0000002402027981 */ /* 0x000ea4000c1e1900 */
[----:B--2---:R0:W1:Y:S02]  /*22b0*/  I2F.F64.U32 R4, R2 ;  /* 0x0000000200047312 */ /* 0x0040640000201800 */
.L_x_4307:
[----:B------:R-:W-:Y:S05]  /*22c0*/  BSYNC.RECONVERGENT B6 ;  /* 0x0000000000067941 */ /* 0x000fea0003800200 */
.L_x_4301:
[----:B------:R-:W4:Y:S01]  /*22d0*/  LDCU.64 UR4, c[0x0][0x598] ;  /* 0x0000b300ff0477ac */ /* 0x000f220008000a00 */
[----:B-1---5:R-:W-:Y:S01]  /*22e0*/  IMAD.MOV.U32 R0, RZ, RZ, R5 ;  /* 0x000000ffff007224 */ /* 0x022fe200078e0005 */
[----:B------:R-:W0:Y:S01]  /*22f0*/  LDCU.64 UR8, c[0x0][0x580] ;  /* 0x0000b000ff0877ac */ /* 0x000e220008000a00 */
[----:B------:R-:W-:Y:S01]  /*2300*/  UPRMT UR7, UR41, 0x9910, URZ ;  /* 0x0000991029077896 */ /* 0x000fe200080000ff */
[----:B----4-:R-:W1:Y:S01]  /*2310*/  DSETP.MIN.AND P1, P2, R4, UR4, PT ;  /* 0x0000000404007e2a */ /* 0x010e62000ba20000 */
[----:B------:R-:W-:Y:S01]  /*2320*/  UMOV UR6, UR5 ;  /* 0x0000000500067c82 */ /* 0x000fe20008000000 */
[----:B-1----:R-:W-:Y:S02]  /*2330*/  SEL R4, R4, UR4, P1 ;  /* 0x0000000404047c07 */ /* 0x002fe40008800000 */
[----:B------:R-:W-:Y:S02]  /*2340*/  FSEL R7, R0, UR6, P1 ;  /* 0x0000000600077c08 */ /* 0x000fe40008800000 */
[----:B------:R-:W-:Y:S01]  /*2350*/  MOV R0, UR6 ;  /* 0x0000000600007c02 */ /* 0x000fe20008000f00 */
[----:B------:R-:W-:Y:S01]  /*2360*/  UMOV UR6, UR7 ;  /* 0x0000000700067c82 */ /* 0x000fe20008000000 */
[----:B0-23--:R-:W-:Y:S01]  /*2370*/  IADD3 R2, P0, PT, R16, UR8, RZ ;  /* 0x0000000810027c10 */ /* 0x00dfe2000ff1e0ff */
[----:B------:R-:W-:Y:S01]  /*2380*/  UISETP.GT.AND UP0, UPT, UR6, 0x9, UPT ;  /* 0x000000090600788c */ /* 0x000fe2000bf04270 */
[----:B------:R-:W-:-:S03]  /*2390*/  @P2 LOP3.LUT R7, R0, 0x80000, RZ, 0xfc, !PT ;  /* 0x0008000000072812 */ /* 0x000fc600078efcff */
[----:B------:R-:W-:Y:S02]  /*23a0*/  IMAD.X R3, RZ, RZ, UR9, P0 ;  /* 0x00000009ff037e24 */ /* 0x000fe400080e06ff */
[----:B------:R-:W-:-:S03]  /*23b0*/  IMAD.MOV.U32 R5, RZ, RZ, R7 ;  /* 0x000000ffff057224 */ /* 0x000fc600078e0007 */
        /* <DEDUP_REMOVED lines=9> */
[----:B------:R-:W0:Y:S02]  /*2450*/  F2I.F64.TRUNC R5, R4 ;  /* 0x0000000400057311 */ /* 0x000e24000030d100 */
[----:B0-----:R0:W-:Y:S01]  /*2460*/  STG.E.U8 desc[UR36][R2.64], R5 ;  /* 0x0000000502007986 */ /* 0x0011e2000c101124 */
[----:B------:R-:W-:Y:S05]  /*2470*/  BRA `(.L_x_4335) ;  /* 0x0000001000947947 */ /* 0x000fea0003800000 */
.L_x_4333:
[----:B------:R-:W0:Y:S02]  /*2480*/  F2I.S64.F64.TRUNC R4, R4 ;  /* 0x0000000400047311 */ /* 0x000e24000030d900 */
[----:B0-----:R-:W-:-:S05]  /*2490*/  MOV R7, R4 ;  /* 0x0000000400077202 */ /* 0x001fca0000000f00 */
[----:B------:R0:W-:Y:S01]  /*24a0*/  STG.E.U8 desc[UR36][R2.64], R7 ;  /* 0x0000000702007986 */ /* 0x0001e2000c101124 */
[----:B------:R-:W-:Y:S05]  /*24b0*/  BRA `(.L_x_4335) ;  /* 0x0000001000847947 */ /* 0x000fea0003800000 */
.L_x_4332:
[----:B------:R-:W-:-:S09]  /*24c0*/  UISETP.NE.AND UP0, UPT, UR6, 0x2, UPT ;  /* 0x000000020600788c */ /* 0x000fd2000bf05270 */
[----:B------:R-:W-:Y:S05]  /*24d0*/  BRA.U !UP0, `(.L_x_4336) ;  /* 0x0000000108287547 */ /* 0x000fea000b800000 */
[----:B------:R-:W-:-:S09]  /*24e0*/  UISETP.NE.AND UP0, UPT, UR6, 0x3, UPT ;  /* 0x000000030600788c */ /* 0x000fd2000bf05270 */
[----:B------:R-:W-:Y:S05]  /*24f0*/  BRA.U !UP0, `(.L_x_4337) ;  /* 0x0000000108147547 */ /* 0x000fea000b800000 */
[----:B------:R-:W-:-:S09]  /*2500*/  UISETP.NE.AND UP0, UPT, UR6, 0x4, UPT ;  /* 0x000000040600788c */ /* 0x000fd2000bf05270 */
[----:B------:R-:W-:Y:S05]  /*2510*/  BRA.U UP0, `(.L_x_4334) ;  /* 0x0000000d00b47547 */ /* 0x000fea000b800000 */
[----:B------:R-:W0:Y:S02]  /*2520*/  F2I.S64.F64.TRUNC R4, R4 ;  /* 0x0000000400047311 */ /* 0x000e24000030d900 */
[----:B0-----:R0:W-:Y:S01]  /*2530*/  STG.E.64 desc[UR36][R2.64], R4 ;  /* 0x0000000402007986 */ /* 0x0011e2000c101b24 */
[----:B------:R-:W-:Y:S05]  /*2540*/  BRA `(.L_x_4335) ;  /* 0x0000001000607947 */ /* 0x000fea0003800000 */
.L_x_4337:
[----:B------:R-:W0:Y:S02]  /*2550*/  F2I.F64.TRUNC R5, R4 ;  /* 0x0000000400057311 */ /* 0x000e24000030d100 */
[----:B0-----:R0:W-:Y:S01]  /*2560*/  STG.E desc[UR36][R2.64], R5 ;  /* 0x0000000502007986 */ /* 0x0011e2000c101924 */
[----:B------:R-:W-:Y:S05]  /*2570*/  BRA `(.L_x_4335) ;  /* 0x0000001000547947 */ /* 0x000fea0003800000 */
.L_x_4336:
[----:B------:R-:W0:Y:S02]  /*2580*/  F2I.F64.TRUNC R5, R4 ;  /* 0x0000000400057311 */ /* 0x000e24000030d100 */
[----:B0-----:R0:W-:Y:S01]  /*2590*/  STG.E.U16 desc[UR36][R2.64], R5 ;  /* 0x0000000502007986 */ /* 0x0011e2000c101524 */
[----:B------:R-:W-:Y:S05]  /*25a0*/  BRA `(.L_x_4335) ;  /* 0x0000001000487947 */ /* 0x000fea0003800000 */
.L_x_4331:
[----:B------:R-:W-:-:S09]  /*25b0*/  UISETP.GT.AND UP0, UPT, UR6, 0x6, UPT ;  /* 0x000000060600788c */ /* 0x000fd2000bf04270 */
[----:B------:R-:W-:Y:S05]  /*25c0*/  BRA.U UP0, `(.L_x_4338) ;  /* 0x00000001006c7547 */ /* 0x000fea000b800000 */
[----:B------:R-:W-:-:S09]  /*25d0*/  UISETP.NE.AND UP0, UPT, UR6, 0x5, UPT ;  /* 0x000000050600788c */ /* 0x000fd2000bf05270 */
[----:B------:R-:W-:Y:S05]  /*25e0*/  BRA.U !UP0, `(.L_x_4339) ;  /* 0x0000000108347547 */ /* 0x000fea000b800000 */
[----:B------:R-:W-:-:S09]  /*25f0*/  UISETP.NE.AND UP0, UPT, UR6, 0x6, UPT ;  /* 0x000000060600788c */ /* 0x000fd2000bf05270 */
[----:B------:R-:W-:Y:S05]  /*2600*/  BRA.U UP0, `(.L_x_4334) ;  /* 0x0000000d00787547 */ /* 0x000fea000b800000 */
[----:B------:R-:W-:Y:S01]  /*2610*/  UMOV UR4, 0xf0000000 ;  /* 0xf000000000047882 */ /* 0x000fe20000000000 */
[----:B------:R-:W-:Y:S01]  /*2620*/  UMOV UR5, 0x380fffff ;  /* 0x380fffff00057882 */ /* 0x000fe20000000000 */
[----:B------:R-:W0:-:S15]  /*2630*/  F2F.F32.F64 R7, R4 ;  /* 0x0000000400077310 */ /* 0x000e1e0000301000 */
[----:B------:R-:W-:-:S15]  /*2640*/  NOP ;  /* 0x0000000000007918 */ /* 0x000fde0000000000 */
[----:B------:R-:W-:-:S15]  /*2650*/  NOP ;  /* 0x0000000000007918 */ /* 0x000fde0000000000 */
[----:B------:R-:W-:-:S15]  /*2660*/  NOP ;  /* 0x0000000000007918 */ /* 0x000fde0000000000 */
[----:B------:R-:W-:-:S04]  /*2670*/  NOP ;  /* 0x0000000000007918 */ /* 0x000fc80000000000 */
[----:B------:R-:W0:Y:S02]  /*2680*/  DSETP.GEU.AND P0, PT, |R4|, UR4, PT ;  /* 0x0000000404007e2a */ /* 0x000e24000bf0e200 */
[----:B0-----:R-:W-:-:S05]  /*2690*/  @!P0 FMUL R7, R7, 1.175494350822287508e-38 ;  /* 0x0080000007078820 */ /* 0x001fca0000400000 */
[----:B------:R0:W-:Y:S01]  /*26a0*/  STG.E desc[UR36][R2.64], R7 ;  /* 0x0000000702007986 */ /* 0x0001e2000c101924 */
[----:B------:R-:W-:Y:S05]  /*26b0*/  BRA `(.L_x_4335) ;  /* 0x0000001000047947 */ /* 0x000fea0003800000 */
.L_x_4339:
        /* <DEDUP_REMOVED lines=9> */
[----:B------:R-:W-:-:S05]  /*2750*/  F2FP.F16.F32.PACK_AB R0, RZ, R0 ;  /* 0x00000000ff00723e */ /* 0x000fca00000000ff */
[----:B------:R0:W-:Y:S01]  /*2760*/  STG.E.U16 desc[UR36][R2.64], R0 ;  /* 0x0000000002007986 */ /* 0x0001e2000c101524 */
[----:B------:R-:W-:Y:S05]  /*2770*/  BRA `(.L_x_4335) ;  /* 0x0000000c00d47947 */ /* 0x000fea0003800000 */
.L_x_4338:
[----:B------:R-:W-:-:S09]  /*2780*/  UISETP.NE.AND UP0, UPT, UR6, 0x7, UPT ;  /* 0x000000070600788c */ /* 0x000fd2000bf05270 */
[----:B------:R-:W-:Y:S05]  /*2790*/  BRA.U !UP0, `(.L_x_4340) ;  /* 0x0000000108747547 */ /* 0x000fea000b800000 */
        /* <DEDUP_REMOVED lines=11> */
[----:B------:R-:W0:Y:S01]  /*2850*/  DSETP.GEU.AND P0, PT, |R4|, UR4, PT ;  /* 0x0000000404007e2a */ /* 0x000e22000bf0e200 */
[----:B------:R-:W-:Y:S02]  /*2860*/  IMAD.MOV.U32 R7, RZ, RZ, RZ ;  /* 0x000000ffff077224 */ /* 0x000fe400078e00ff */
[----:B0-----:R-:W-:-:S05]  /*2870*/  @!P0 FMUL R6, R6, 1.175494350822287508e-38 ;  /* 0x0080000006068820 */ /* 0x001fca0000400000 */
[----:B------:R0:W-:Y:S01]  /*2880*/  STG.E.64 desc[UR36][R2.64], R6 ;  /* 0x0000000602007986 */ /* 0x0001e2000c101b24 */
[----:B------:R-:W-:Y:S05]  /*2890*/  BRA `(.L_x_4335) ;  /* 0x0000000c008c7947 */ /* 0x000fea0003800000 */
.L_x_4341:
        /* <DEDUP_REMOVED lines=9> */
[----:B------:R-:W-:-:S04]  /*2930*/  F2FP.F16.F32.PACK_AB R5, RZ, R0 ;  /* 0x00000000ff05723e */ /* 0x000fc800000000ff */
[----:B------:R-:W-:-:S05]  /*2940*/  PRMT R5, R5, 0x5410, RZ ;  /* 0x0000541005057816 */ /* 0x000fca00000000ff */
[----:B------:R0:W-:Y:S01]  /*2950*/  STG.E desc[UR36][R2.64], R5 ;  /* 0x0000000502007986 */ /* 0x0001e2000c101924 */
[----:B------:R-:W-:Y:S05]  /*2960*/  BRA `(.L_x_4335) ;  /* 0x0000000c00587947 */ /* 0x000fea0003800000 */
.L_x_4340:
[----:B------:R0:W-:Y:S01]  /*2970*/  STG.E.64 desc[UR36][R2.64], R4 ;  /* 0x0000000402007986 */ /* 0x0001e2000c101b24 */
[----:B------:R-:W-:Y:S05]  /*2980*/  BRA `(.L_x_4335) ;  /* 0x0000000c00507947 */ /* 0x000fea0003800000 */
.L_x_4330:
        /* <DEDUP_REMOVED lines=8> */
[----:B------:R-:W0:Y:S02]  /*2a10*/  DSETP.NEU.AND P0, PT, R4, RZ, PT ;  /* 0x000000ff0400722a */ /* 0x000e240003f0d000 */
[----:B0-----:R-:W-:-:S05]  /*2a20*/  SEL R5, RZ, 0x1, !P0 ;  /* 0x00000001ff057807 */ /* 0x001fca0004000000 */
[----:B------:R0:W-:Y:S01]  /*2a30*/  STG.E.U8 desc[UR36][R2.64], R5 ;  /* 0x0000000502007986 */ /* 0x0001e2000c101124 */
[----:B------:R-:W-:Y:S05]  /*2a40*/  BRA `(.L_x_4335) ;  /* 0x0000000c00207947 */ /* 0x000fea0003800000 */
.L_x_4344:
[----:B------:R-:W-:-:S05]  /*2a50*/  CS2R R6, SRZ ;  /* 0x0000000000067805 */ /* 0x000fca000001ff00 */
[----:B------:R0:W-:Y:S01]  /*2a60*/  STG.E.128 desc[UR36][R2.64], R4 ;  /* 0x0000000402007986 */ /* 0x0001e2000c101d24 */
[----:B------:R-:W-:Y:S05]  /*2a70*/  BRA `(.L_x_4335) ;  /* 0x0000000c00147947 */ /* 0x000fea0003800000 */
.L_x_4343:
        /* <DEDUP_REMOVED lines=14> */
[----:B------:R-:W-:Y:S01]  /*2b60*/  BSSY.RECONVERGENT B0, `(.L_x_4347) ;  /* 0x000000d000007945 */ /* 0x000fe20003800200 */
[----:B0-----:R-:W-:Y:S01]  /*2b70*/  @!P0 FMUL R9, R9, 1.175494350822287508e-38 ;  /* 0x0080000009098820 */ /* 0x001fe20000400000 */
[----:B------:R-:W-:-:S04]  /*2b80*/  IMAD.MOV.U32 R0, RZ, RZ, 0x7f ;  /* 0x0000007fff007424 */ /* 0x000fc800078e00ff */
        /* <DEDUP_REMOVED lines=10> */
.L_x_4348:
[----:B------:R-:W-:Y:S05]  /*2c30*/  BSYNC.RECONVERGENT B0 ;  /* 0x0000000000007941 */ /* 0x000fea0003800200 */
.L_x_4347:
[----:B------:R-:W-:-:S05]  /*2c40*/  LOP3.LUT R7, R0, 0x80, R7, 0xf8, !PT ;  /* 0x0000008000077812 */ /* 0x000fca00078ef807 */
[----:B------:R0:W-:Y:S01]  /*2c50*/  STG.E.U8 desc[UR36][R2.64], R7 ;  /* 0x0000000702007986 */ /* 0x0001e2000c101124 */
[----:B------:R-:W-:Y:S05]  /*2c60*/  BRA `(.L_x_4335) ;  /* 0x0000000800987947 */ /* 0x000fea0003800000 */
.L_x_4346:
        /* <DEDUP_REMOVED lines=9> */
[----:B0-----:R-:W-:-:S05]  /*2d00*/  @!P0 FMUL R9, R9, 1.175494350822287508e-38 ;  /* 0x0080000009098820 */ /* 0x001fca0000400000 */
        /* <DEDUP_REMOVED lines=13> */
.L_x_4350:
[----:B------:R-:W-:Y:S05]  /*2de0*/  BSYNC.RECONVERGENT B0 ;  /* 0x0000000000007941 */ /* 0x000fea0003800200 */
.L_x_4349:
[----:B------:R-:W-:-:S05]  /*2df0*/  LOP3.LUT R7, R0, 0x80, R7, 0xf8, !PT ;  /* 0x0000008000077812 */ /* 0x000fca00078ef807 */
[----:B------:R0:W-:Y:S01]  /*2e00*/  STG.E.U8 desc[UR36][R2.64], R7 ;  /* 0x0000000702007986 */ /* 0x0001e2000c101124 */
[----:B------:R-:W-:Y:S05]  /*2e10*/  BRA `(.L_x_4335) ;  /* 0x00000008002c7947 */ /* 0x000fea0003800000 */
.L_x_4345:
        /* <DEDUP_REMOVED lines=9> */
[----:B------:R-:W-:-:S05]  /*2eb0*/  F2FP.BF16.F32.PACK_AB R0, RZ, R0 ;  /* 0x00000000ff00723e */ /* 0x000fca00000010ff */
[----:B------:R0:W-:Y:S01]  /*2ec0*/  STG.E.U16 desc[UR36][R2.64], R0 ;  /* 0x0000000002007986 */ /* 0x0001e2000c101524 */
[----:B------:R-:W-:Y:S05]  /*2ed0*/  BRA `(.L_x_4335) ;  /* 0x0000000400fc7947 */ /* 0x000fea0003800000 */
.L_x_4342:
        /* <DEDUP_REMOVED lines=8> */
[----:B------:R-:W0:Y:S02]  /*2f60*/  F2I.U32.F64.TRUNC R5, R4 ;  /* 0x0000000400057311 */ /* 0x000e24000030d000 */
[----:B0-----:R0:W-:Y:S01]  /*2f70*/  STG.E.U16 desc[UR36][R2.64], R5 ;  /* 0x0000000502007986 */ /* 0x0011e2000c101524 */
[----:B------:R-:W-:Y:S05]  /*2f80*/  BRA `(.L_x_4335) ;  /* 0x0000000400d07947 */ /* 0x000fea0003800000 */
.L_x_4353:
        /* <DEDUP_REMOVED lines=21> */
.L_x_4356:
[----:B------:R-:W-:-:S04]  /*30e0*/  SHF.R.U32.HI R0, RZ, 0x14, R7 ;  /* 0x00000014ff007819 */ /* 0x000fc80000011607 */
[----:B------:R-:W-:-:S04]  /*30f0*/  LOP3.LUT R0, R0, 0x1, RZ, 0xc0, !PT ;  /* 0x0000000100007812 */ /* 0x000fc800078ec0ff */
[----:B------:R-:W-:-:S04]  /*3100*/  IADD3 R0, PT, PT, R7, 0x487ffff, R0 ;  /* 0x0487ffff07007810 */ /* 0x000fc80007ffe000 */
[----:B------:R-:W-:-:S04]  /*3110*/  SHF.R.U32.HI R0, RZ, 0x14, R0 ;  /* 0x00000014ff007819 */ /* 0x000fc80000011600 */
[----:B------:R-:W-:-:S07]  /*3120*/  LOP3.LUT R4, R0, 0xff, RZ, 0xc0, !PT ;  /* 0x000000ff00047812 */ /* 0x000fce00078ec0ff */
.L_x_4357:
[----:B------:R-:W-:-:S04]  /*3130*/  SHF.R.U32.HI R5, RZ, 0x18, R7 ;  /* 0x00000018ff057819 */ /* 0x000fc80000011607 */
[----:B------:R-:W-:-:S04]  /*3140*/  LOP3.LUT R4, R4, 0x80, R5, 0xf8, !PT ;  /* 0x0000008004047812 */ /* 0x000fc800078ef805 */
[----:B------:R-:W-:-:S07]  /*3150*/  PRMT R0, R4, 0x7610, R0 ;  /* 0x0000761004007816 */ /* 0x000fce0000000000 */
.L_x_4355:
[----:B------:R-:W-:Y:S05]  /*3160*/  BSYNC.RECONVERGENT B0 ;  /* 0x0000000000007941 */ /* 0x000fea0003800200 */
.L_x_4354:
[----:B------:R4:W-:Y:S01]  /*3170*/  STG.E.U8 desc[UR36][R2.64], R0 ;  /* 0x0000000002007986 */ /* 0x0009e2000c101124 */
[----:B------:R-:W-:Y:S05]  /*3180*/  BRA `(.L_x_4335) ;  /* 0x0000000400507947 */ /* 0x000fea0003800000 */
.L_x_4352:
        /* <DEDUP_REMOVED lines=21> */
.L_x_4360:
[----:B------:R-:W-:-:S04]  /*32e0*/  SHF.R.U32.HI R0, RZ, 0x15, R7 ;  /* 0x00000015ff007819 */ /* 0x000fc80000011607 */
[----:B------:R-:W-:-:S04]  /*32f0*/  LOP3.LUT R0, R0, 0x1, RZ, 0xc0, !PT ;  /* 0x0000000100007812 */ /* 0x000fc800078ec0ff */
[----:B------:R-:W-:-:S04]  /*3300*/  IADD3 R0, PT, PT, R7, 0x88fffff, R0 ;  /* 0x088fffff07007810 */ /* 0x000fc80007ffe000 */
[----:B------:R-:W-:-:S04]  /*3310*/  SHF.R.U32.HI R0, RZ, 0x15, R0 ;  /* 0x00000015ff007819 */ /* 0x000fc80000011600 */
[----:B------:R-:W-:-:S07]  /*3320*/  LOP3.LUT R4, R0, 0xff, RZ, 0xc0, !PT ;  /* 0x000000ff00047812 */ /* 0x000fce00078ec0ff */
.L_x_4361:
[----:B------:R-:W-:-:S04]  /*3330*/  SHF.R.U32.HI R5, RZ, 0x18, R7 ;  /* 0x00000018ff057819 */ /* 0x000fc80000011607 */
[----:B------:R-:W-:-:S04]  /*3340*/  LOP3.LUT R4, R4, 0x80, R5, 0xf8, !PT ;  /* 0x0000008004047812 */ /* 0x000fc800078ef805 */
[----:B------:R-:W-:-:S07]  /*3350*/  PRMT R0, R4, 0x7610, R0 ;  /* 0x0000761004007816 */ /* 0x000fce0000000000 */
.L_x_4359:
[----:B------:R-:W-:Y:S05]  /*3360*/  BSYNC.RECONVERGENT B0 ;  /* 0x0000000000007941 */ /* 0x000fea0003800200 */
.L_x_4358:
[----:B------:R3:W-:Y:S01]  /*3370*/  STG.E.U8 desc[UR36][R2.64], R0 ;  /* 0x0000000002007986 */ /* 0x0007e2000c101124 */
[----:B------:R-:W-:Y:S05]  /*3380*/  BRA `(.L_x_4335) ;  /* 0x0000000000d07947 */ /* 0x000fea0003800000 */
.L_x_4351:
[----:B------:R-:W-:-:S09]  /*3390*/  UISETP.NE.AND UP0, UPT, UR6, 0x1c, UPT ;  /* 0x0000001c0600788c */ /* 0x000fd2000bf05270 */
[----:B------:R-:W-:Y:S05]  /*33a0*/  BRA.U !UP0, `(.L_x_4362) ;  /* 0x0000000108c07547 */ /* 0x000fea000b800000 */
[----:B------:R-:W-:-:S09]  /*33b0*/  UISETP.NE.AND UP0, UPT, UR6, 0x1d, UPT ;  /* 0x0000001d0600788c */ /* 0x000fd2000bf05270 */
[----:B------:R-:W-:Y:S05]  /*33c0*/  BRA.U !UP0, `(.L_x_4363) ;  /* 0x0000000108ac7547 */ /* 0x000fea000b800000 */
[----:B------:R-:W-:-:S09]  /*33d0*/  UISETP.NE.AND UP0, UPT, UR6, 0x2c, UPT ;  /* 0x0000002c0600788c */ /* 0x000fd2000bf05270 */
[----:B------:R-:W-:Y:S05]  /*33e0*/  BRA.U !UP0, `(.L_x_4364) ;  /* 0x0000000108447547 */ /* 0x000fea000b800000 */
.L_x_4334:
        /* <DEDUP_REMOVED lines=16> */
.L_x_4365:
[----:B------:R-:W-:Y:S05]  /*34f0*/  BRA `(.L_x_4335) ;  /* 0x0000000000747947 */ /* 0x000fea0003800000 */
.L_x_4364:
        /* <DEDUP_REMOVED lines=8> */
[----:B0-----:R-:W-:Y:S01]  /*3580*/  @!P0 FMUL R8, R8, 1.175494350822287508e-38 ;  /* 0x0080000008088820 */ /* 0x001fe20000400000 */
[----:B------:R-:W-:-:S04]  /*3590*/  HFMA2 R5, -RZ, RZ, 0, 1.5199184417724609375e-05 ;  /* 0x000000ffff057431 */ /* 0x000fc800000001ff */
        /* <DEDUP_REMOVED lines=14> */
.L_x_4363:
[----:B------:R-:W0:Y:S02]  /*3680*/  F2I.U64.F64.TRUNC R4, R4 ;  /* 0x0000000400047311 */ /* 0x000e24000030d800 */
[----:B0-----:R1:W-:Y:S01]  /*3690*/  STG.E.64 desc[UR36][R2.64], R4 ;  /* 0x0000000402007986 */ /* 0x0013e2000c101b24 */
[----:B------:R-:W-:Y:S05]  /*36a0*/  BRA `(.L_x_4335) ;  /* 0x0000000000087947 */ /* 0x000fea0003800000 */
.L_x_4362:
[----:B------:R-:W0:Y:S02]  /*36b0*/  F2I.U32.F64.TRUNC R5, R4 ;  /* 0x0000000400057311 */ /* 0x000e24000030d000 */
[----:B0-----:R0:W-:Y:S02]  /*36c0*/  STG.E desc[UR36][R2.64], R5 ;  /* 0x0000000502007986 */ /* 0x0011e4000c101924 */
.L_x_4335:
[----:B------:R-:W-:-:S07]  /*36d0*/  VIADD R17, R17, 0x80 ;  /* 0x0000008011117836 */ /* 0x000fce0000000000 */
.L_x_4299:
[----:B------:R-:W-:Y:S05]  /*36e0*/  BSYNC.RECONVERGENT B7 ;  /* 0x0000000000077941 */ /* 0x000fea0003800200 */
.L_x_4298:
        /* <DEDUP_REMOVED lines=307> */
.L_x_4368:
        /* <DEDUP_REMOVED lines=18> */
.L_x_4373:
[----:B------:R-:W2:Y:S02]  /*4b40*/  LDG.E.U8 R2, desc[UR36][R2.64] ;  /* 0x0000002402027981 */ /* 0x000ea4000c1e1100 */
[----:B--2---:R4:W0:Y:S02]  /*4b50*/  I2F.F64.U16 R4, R2 ;  /* 0x0000000200047312 */ /* 0x0048240000101800 */
[----:B0---4-:R-:W-:Y:S05]  /*4b60*/  BRA `(.L_x_4375) ;  /* 0x0000000c00607947 */ /* 0x011fea0003800000 */
.L_x_4372:
        /* <DEDUP_REMOVED lines=9> */
.L_x_4377:
[----:B------:R-:W2:Y:S02]  /*4c00*/  LDG.E R2, desc[UR36][R2.64] ;  /* 0x0000002402027981 */ /* 0x000ea4000c1e1900 */
[----:B--2---:R4:W0:Y:S02]  /*4c10*/  I2F.F64 R4, R2 ;  /* 0x0000000200047312 */ /* 0x0048240000201c00 */
[----:B0---4-:R-:W-:Y:S05]  /*4c20*/  BRA `(.L_x_4375) ;  /* 0x0000000c00307947 */ /* 0x011fea0003800000 */
.L_x_4376:
[----:B------:R-:W2:Y:S02]  /*4c30*/  LDG.E.U16 R2, desc[UR36][R2.64] ;  /* 0x0000002402027981 */ /* 0x000ea4000c1e1500 */
[----:B--2---:R4:W0:Y:S02]  /*4c40*/  I2F.F64.S16 R4, R2 ;  /* 0x0000000200047312 */ /* 0x0048240000101c00 */
[----:B0---4-:R-:W-:Y:S05]  /*4c50*/  BRA `(.L_x_4375) ;  /* 0x0000000c00247947 */ /* 0x011fea0003800000 */
.L_x_4371:
        /* <DEDUP_REMOVED lines=10> */
.L_x_4379:
[----:B------:R-:W2:Y:S02]  /*4d00*/  LDG.E.U16 R0, desc[UR36][R2.64] ;  /* 0x0000002402007981 */ /* 0x000ea4000c1e1500 */
[----:B--2---:R-:W-:-:S05]  /*4d10*/  HADD2.F32 R0, -RZ, R0.H0_H0 ;  /* 0x20000000ff007230 */ /* 0x004fca0000004100 */
[----:B------:R-:W-:-:S04]  /*4d20*/  FMUL.FTZ R0, R0, 1 ;  /* 0x3f80000000007820 */ /* 0x000fc80000410000 */
[----:B------:R3:W4:Y:S02]  /*4d30*/  F2F.F64.F32 R4, R0 ;  /* 0x0000000000047310 */ /* 0x0007240000201800 */
[----:B---34-:R-:W-:Y:S05]  /*4d40*/  BRA `(.L_x_4375) ;  /* 0x0000000800e87947 */ /* 0x018fea0003800000 */
.L_x_4378:
        /* <DEDUP_REMOVED lines=10> */
.L_x_4381:
[----:B------:R-:W2:Y:S02]  /*4df0*/  LDG.E.U16 R2, desc[UR36][R2.64] ;  /* 0x0000002402027981 */ /* 0x000ea4000c1e1500 */
[----:B--2---:R-:W-:-:S05]  /*4e00*/  HADD2.F32 R0, -RZ, R2.H0_H0 ;  /* 0x20000002ff007230 */ /* 0x004fca0000004100 */
[----:B------:R-:W-:-:S04]  /*4e10*/  FMUL.FTZ R0, R0, 1 ;  /* 0x3f80000000007820 */ /* 0x000fc80000410000 */
[----:B------:R4:W0:Y:S02]  /*4e20*/  F2F.F64.F32 R4, R0 ;  /* 0x0000000000047310 */ /* 0x0008240000201800 */
[----:B0---4-:R-:W-:Y:S05]  /*4e30*/  BRA `(.L_x_4375) ;  /* 0x0000000800ac7947 */ /* 0x011fea0003800000 */
.L_x_4380:
[----:B------:R3:W5:Y:S01]  /*4e40*/  LDG.E.64 R4, desc[UR36][R2.64] ;  /* 0x0000002402047981 */ /* 0x000762000c1e1b00 */
[----:B------:R-:W-:Y:S05]  /*4e50*/  BRA `(.L_x_4375) ;  /* 0x0000000800a47947 */ /* 0x000fea0003800000 */
.L_x_4370:
        /* <DEDUP_REMOVED lines=9> */
[----:B------:R-:W-:Y:S01]  /*4ef0*/  IMAD.MOV.U32 R4, RZ, RZ, RZ ;  /* 0x000000ffff047224 */ /* 0x000fe200078e00ff */
[----:B--2---:R-:W-:-:S04]  /*4f00*/  ISETP.NE.AND P0, PT, R2, RZ, PT ;  /* 0x000000ff0200720c */ /* 0x004fc80003f05270 */
[----:B------:R-:W-:Y:S01]  /*4f10*/  FSEL R5, RZ, 1.875, !P0 ;  /* 0x3ff00000ff057808 */ /* 0x000fe20004000000 */
[----:B------:R-:W-:Y:S08]  /*4f20*/  BRA `(.L_x_4375) ;  /* 0x0000000800707947 */ /* 0x000ff00003800000 */
.L_x_4384:
[----:B------:R0:W5:Y:S01]  /*4f30*/  LDG.E.64 R4, desc[UR36][R2.64] ;  /* 0x0000002402047981 */ /* 0x000162000c1e1b00 */
[----:B------:R-:W-:Y:S05]  /*4f40*/  BRA `(.L_x_4375) ;  /* 0x0000000800687947 */ /* 0x000fea0003800000 */
.L_x_4383:
        /* <DEDUP_REMOVED lines=12> */
[----:B0-----:R-:W-:-:S04]  /*5010*/  IADD3 R5, PT, PT, -R5, RZ, RZ ;  /* 0x000000ff05057210 */ /* 0x001fc80007ffe1ff */
[----:B------:R-:W-:-:S05]  /*5020*/  VIADDMNMX.U32 R5, R5, R6, 0x4, !PT ;  /* 0x0000000405057446 */ /* 0x000fca0007800006 */
[----:B------:R-:W-:-:S05]  /*5030*/  VIADD R5, R5, 0xfffffffc ;  /* 0xfffffffc05057836 */ /* 0x000fca0000000000 */
[C---:B------:R-:W-:Y:S02]  /*5040*/  SHF.L.U32 R6, R4.reuse, R5, RZ ;  /* 0x0000000504067219 */ /* 0x040fe400000006ff */
[----:B------:R-:W-:Y:S01]  /*5050*/  SHF.L.U32 R7, R5, 0x17, RZ ;  /* 0x0000001705077819 */ /* 0x000fe200000006ff */
[----:B------:R-:W-:-:S03]  /*5060*/  VIADD R5, R4, 0x1000000 ;  /* 0x0100000004057836 */ /* 0x000fc60000000000 */
[----:B------:R-:W-:Y:S02]  /*5070*/  LEA.HI R6, R6, -R7, RZ, 0x1c ;  /* 0x8000000706067211 */ /* 0x000fe400078fe0ff */
[----:B------:R-:W-:Y:S02]  /*5080*/  SHF.R.S32.HI R5, RZ, 0x8, R5 ;  /* 0x00000008ff057819 */ /* 0x000fe40000011405 */
[----:B------:R-:W-:-:S04]  /*5090*/  IADD3 R6, PT, PT, R6, 0x3c000000, RZ ;  /* 0x3c00000006067810 */ /* 0x000fc80007ffe0ff */
[----:B------:R-:W-:-:S04]  /*50a0*/  LOP3.LUT R5, R6, 0x7f800000, R5, 0xf8, !PT ;  /* 0x7f80000006057812 */ /* 0x000fc800078ef805 */
[----:B------:R-:W-:-:S04]  /*50b0*/  SEL R5, R5, RZ, P0 ;  /* 0x000000ff05057207 */ /* 0x000fc80000000000 */
[----:B------:R-:W-:-:S05]  /*50c0*/  LOP3.LUT R5, R5, 0x80000000, R0, 0xf8, !PT ;  /* 0x8000000005057812 */ /* 0x000fca00078ef800 */
[----:B------:R-:W-:-:S06]  /*50d0*/  FMUL.FTZ R5, R5, 1 ;  /* 0x3f80000005057820 */ /* 0x000fcc0000410000 */
[----:B------:R-:W0:Y:S02]  /*50e0*/  F2F.F64.F32 R4, R5 ;  /* 0x0000000500047310 */ /* 0x000e240000201800 */
[----:B0-----:R-:W-:Y:S05]  /*50f0*/  BRA `(.L_x_4375) ;  /* 0x0000000400fc7947 */ /* 0x001fea0003800000 */
.L_x_4386:
        /* <DEDUP_REMOVED lines=10> */
[----:B------:R-:W-:-:S05]  /*51a0*/  LOP3.LUT R0, R0, 0x80000000, R5, 0xf8, !PT ;  /* 0x8000000000007812 */ /* 0x000fca00078ef805 */
[----:B------:R-:W-:-:S04]  /*51b0*/  FMUL.FTZ R0, R0, 1 ;  /* 0x3f80000000007820 */ /* 0x000fc80000410000 */
[----:B------:R0:W1:Y:S02]  /*51c0*/  F2F.F64.F32 R4, R0 ;  /* 0x0000000000047310 */ /* 0x0000640000201800 */
[----:B01----:R-:W-:Y:S05]  /*51d0*/  BRA `(.L_x_4375) ;  /* 0x0000000400c47947 */ /* 0x003fea0003800000 */
.L_x_4385:
[----:B------:R-:W2:Y:S02]  /*51e0*/  LDG.E.U16 R0, desc[UR36][R2.64] ;  /* 0x0000002402007981 */ /* 0x000ea4000c1e1500 */
[----:B--2---:R-:W-:-:S04]  /*51f0*/  IMAD.U32 R0, R0, 0x10000, RZ ;  /* 0x0001000000007824 */ /* 0x004fc800078e00ff */
[----:B------:R-:W-:-:S04]  /*5200*/  FMUL.FTZ R0, R0, 1 ;  /* 0x3f80000000007820 */ /* 0x000fc80000410000 */
[----:B------:R0:W1:Y:S02]  /*5210*/  F2F.F64.F32 R4, R0 ;  /* 0x0000000000047310 */ /* 0x0000640000201800 */
[----:B01----:R-:W-:Y:S05]  /*5220*/  BRA `(.L_x_4375) ;  /* 0x0000000400b07947 */ /* 0x003fea0003800000 */
.L_x_4382:
        /* <DEDUP_REMOVED lines=9> */
[----:B--2---:R3:W4:Y:S02]  /*52c0*/  I2F.F64.U16 R4, R2 ;  /* 0x0000000200047312 */ /* 0x0047240000101800 */
[----:B---34-:R-:W-:Y:S05]  /*52d0*/  BRA `(.L_x_4375) ;  /* 0x0000000400847947 */ /* 0x018fea0003800000 */
.L_x_4389:
[----:B------:R-:W2:Y:S01]  /*52e0*/  LDG.E.U8 R3, desc[UR36][R2.64] ;  /* 0x0000002402037981 */ /* 0x000ea2000c1e1100 */
[----:B------:R-:W-:Y:S02]  /*52f0*/  CS2R R4, SRZ ;  /* 0x0000000000047805 */ /* 0x000fe4000001ff00 */
[----:B--2---:R-:W-:-:S13]  /*5300*/  ISETP.NE.AND P0, PT, R3, RZ, PT ;  /* 0x000000ff0300720c */ /* 0x004fda0003f05270 */
[----:B------:R-:W-:Y:S05]  /*5310*/  @!P0 BRA `(.L_x_4375) ;  /* 0x0000000400748947 */ /* 0x000fea0003800000 */
[----:B------:R-:W-:-:S13]  /*5320*/  ISETP.NE.AND P0, PT, R3, 0x80, PT ;  /* 0x000000800300780c */ /* 0x000fda0003f05270 */
[----:B------:R-:W-:Y:S01]  /*5330*/  @!P0 MOV R4, 0x20000000 ;  /* 0x2000000000048802 */ /* 0x000fe20000000f00 */
        /* <DEDUP_REMOVED lines=15> */
.L_x_4391:
[----:B------:R-:W-:Y:S05]  /*5430*/  BSYNC.RECONVERGENT B0 ;  /* 0x0000000000007941 */ /* 0x000fea0003800200 */
.L_x_4390:
[----:B------:R-:W-:Y:S02]  /*5440*/  SHF.L.U32 R0, R0, 0x14, RZ ;  /* 0x0000001400007819 */ /* 0x000fe400000006ff */
[----:B------:R-:W-:-:S04]  /*5450*/  LEA R2, R2, 0x3b800000, 0x17 ;  /* 0x3b80000002027811 */ /* 0x000fc800078eb8ff */
[----:B------:R-:W-:-:S05]  /*5460*/  LOP3.LUT R0, R2, R0, R7, 0xfe, !PT ;  /* 0x0000000002007212 */ /* 0x000fca00078efe07 */
[----:B------:R-:W-:-:S04]  /*5470*/  FMUL.FTZ R0, R0, 1 ;  /* 0x3f80000000007820 */ /* 0x000fc80000410000 */
[----:B------:R3:W4:Y:S02]  /*5480*/  F2F.F64.F32 R4, R0 ;  /* 0x0000000000047310 */ /* 0x0007240000201800 */
[----:B---34-:R-:W-:Y:S05]  /*5490*/  BRA `(.L_x_4375) ;  /* 0x0000000400147947 */ /* 0x018fea0003800000 */
.L_x_4388:
        /* <DEDUP_REMOVED lines=21> */
.L_x_4393:
[----:B------:R-:W-:Y:S05]  /*55f0*/  BSYNC.RECONVERGENT B0 ;  /* 0x0000000000007941 */ /* 0x000fea0003800200 */
.L_x_4392:
[----:B------:R-:W-:Y:S01]  /*5600*/  IMAD.SHL.U32 R0, R0, 0x200000, RZ ;  /* 0x0020000000007824 */ /* 0x000fe200078e00ff */
[----:B------:R-:W-:-:S04]  /*5610*/  LEA R2, R2, 0x37800000, 0x17 ;  /* 0x3780000002027811 */ /* 0x000fc800078eb8ff */
[----:B------:R-:W-:-:S05]  /*5620*/  LOP3.LUT R0, R2, R0, R7, 0xfe, !PT ;  /* 0x0000000002007212 */ /* 0x000fca00078efe07 */
[----:B------:R-:W-:-:S04]  /*5630*/  FMUL.FTZ R0, R0, 1 ;  /* 0x3f80000000007820 */ /* 0x000fc80000410000 */
[----:B------:R3:W4:Y:S02]  /*5640*/  F2F.F64.F32 R4, R0 ;  /* 0x0000000000047310 */ /* 0x0007240000201800 */
[----:B---34-:R-:W-:Y:S05]  /*5650*/  BRA `(.L_x_4375) ;  /* 0x0000000000a47947 */ /* 0x018fea0003800000 */
.L_x_4387:
[----:B------:R-:W-:-:S09]  /*5660*/  UISETP.NE.AND UP0, UPT, UR4, 0x1c, UPT ;  /* 0x0000001c0400788c */ /* 0x000fd2000bf05270 */
[----:B------:R-:W-:Y:S05]  /*5670*/  BRA.U !UP0, `(.L_x_4394) ;  /* 0x0000000108947547 */ /* 0x000fea000b800000 */
[----:B------:R-:W-:-:S09]  /*5680*/  UISETP.NE.AND UP0, UPT, UR4, 0x1d, UPT ;  /* 0x0000001d0400788c */ /* 0x000fd2000bf05270 */
[----:B------:R-:W-:Y:S05]  /*5690*/  BRA.U !UP0, `(.L_x_4395) ;  /* 0x0000000108807547 */ /* 0x000fea000b800000 */
[----:B------:R-:W-:-:S09]  /*56a0*/  UISETP.NE.AND UP0, UPT, UR4, 0x2c, UPT ;  /* 0x0000002c0400788c */ /* 0x000fd2000bf05270 */
[----:B------:R-:W-:Y:S05]  /*56b0*/  BRA.U UP0, `(.L_x_4374) ;  /* 0x0000000100307547 */ /* 0x000fea000b800000 */
[----:B------:R-:W2:Y:S01]  /*56c0*/  LDG.E.U8 R0, desc[UR36][R2.64] ;  /* 0x0000002402007981 */ /* 0x000ea2000c1e1100 */
[----:B------:R-:W-:Y:S02]  /*56d0*/  HFMA2 R4, -RZ, RZ, 0, 0 ;  /* 0x00000000ff047431 */ /* 0x000fe400000001ff */
[----:B------:R-:W-:Y:S01]  /*56e0*/  IMAD.MOV.U32 R5, RZ, RZ, 0x38000000 ;  /* 0x38000000ff057424 */ /* 0x000fe200078e00ff */
[----:B--2---:R-:W-:-:S13]  /*56f0*/  ISETP.NE.AND P0, PT, R0, RZ, PT ;  /* 0x000000ff0000720c */ /* 0x004fda0003f05270 */
[----:B------:R-:W-:Y:S05]  /*5700*/  @!P0 BRA `(.L_x_4375) ;  /* 0x0000000000788947 */ /* 0x000fea0003800000 */
[----:B------:R-:W-:-:S13]  /*5710*/  ISETP.NE.AND P0, PT, R0, 0xff, PT ;  /* 0x000000ff0000780c */ /* 0x000fda0003f05270 */
[----:B------:R-:W-:Y:S01]  /*5720*/  @P0 SHF.L.U32 R0, R0, 0x17, RZ ;  /* 0x0000001700000819 */ /* 0x000fe200000006ff */
[----:B------:R-:W-:Y:S01]  /*5730*/  @!P0 IMAD.MOV.U32 R4, RZ, RZ, 0x20000000 ;  /* 0x20000000ff048424 */ /* 0x000fe200078e00ff */
[----:B------:R-:W-:-:S03]  /*5740*/  @!P0 MOV R5, 0x7ff80000 ;  /* 0x7ff8000000058802 */ /* 0x000fc60000000f00 */
[----:B------:R-:W-:-:S04]  /*5750*/  @P0 FMUL.FTZ R0, R0, 1 ;  /* 0x3f80000000000820 */ /* 0x000fc80000410000 */
[----:B------:R3:W4:Y:S02]  /*5760*/  @P0 F2F.F64.F32 R4, R0 ;  /* 0x0000000000040310 */ /* 0x0007240000201800 */
[----:B---34-:R-:W-:Y:S05]  /*5770*/  BRA `(.L_x_4375) ;  /* 0x00000000005c7947 */ /* 0x018fea0003800000 */
.L_x_4374:
        /* <DEDUP_REMOVED lines=10> */
[----:B-1----:R-:W-:Y:S01]  /*5820*/  IMAD.U32 R6, RZ, RZ, UR6 ;  /* 0x00000006ff067e24 */ /* 0x002fe2000f8e00ff */
[----:B------:R-:W-:Y:S01]  /*5830*/  MOV R7, UR7 ;  /* 0x0000000700077c02 */ /* 0x000fe20008000f00 */
[----:B---3--:R-:W-:Y:S01]  /*5840*/  IMAD.U32 R10, RZ, RZ, UR8 ;  /* 0x00000008ff0a7e24 */ /* 0x008fe2000f8e00ff */
[----:B------:R-:W-:-:S07]  /*5850*/  MOV R11, UR9 ;  /* 0x00000009000b7c02 */ /* 0x000fce0008000f00 */
[----:B------:R-:W-:-:S07]  /*5860*/  LEPC R20, `(.L_x_4396) ;  /* 0x000000001014794e */ /* 0x000fce0000000000 */
[----:B--2---:R-:W-:Y:S05]  /*5870*/  CALL.ABS.NOINC R2 ;  /* 0x0000000002007343 */ /* 0x004fea0003c00000 */
.L_x_4396:
[----:B------:R-:W-:Y:S01]  /*5880*/  CS2R R4, SRZ ;  /* 0x0000000000047805 */ /* 0x000fe2000001ff00 */
[----:B------:R-:W-:Y:S06]  /*5890*/  BRA `(.L_x_4375) ;  /* 0x0000000000147947 */ /* 0x000fec0003800000 */
.L_x_4395:
[----:B------:R-:W2:Y:S02]  /*58a0*/  LDG.E.64 R4, desc[UR36][R2.64] ;  /* 0x0000002402047981 */ /* 0x000ea4000c1e1b00 */
[----:B--2---:R-:W3:Y:S02]  /*58b0*/  I2F.F64.U64 R4, R4 ;  /* 0x0000000400047312 */ /* 0x004ee40000301800 */
[----:B---3--:R-:W-:Y:S05]  /*58c0*/  BRA `(.L_x_4375) ;  /* 0x0000000000087947 */ /* 0x008fea0003800000 */
.L_x_4394:
[----:B------:R-:W2:Y:S02]  /*58d0*/  LDG.E R2, desc[UR36][R2.64] ;  /* 0x0000002402027981 */ /* 0x000ea4000c1e1900 */
[----:B--2---:R1:W2:Y:S02]  /*58e0*/  I2F.F64.U32 R4, R2 ;  /* 0x0000000200047312 */ /* 0x0042a40000201800 */
.L_x_4375:
[----:B------:R-:W-:Y:S05]  /*58f0*/  BSYNC.RECONVERGENT B6 ;  /* 0x0000000000067941 */ /* 0x000fea0003800200 */
.L_x_4369:
[----:B------:R-:W4:Y:S01]  /*5900*/  LDCU.64 UR4, c[0x0][0x598] ;  /* 0x0000b300ff0477ac */ /* 0x000f220008000a00 */
[----:B--2--5:R-:W-:Y:S01]  /*5910*/  MOV R0, R5 ;  /* 0x0000000500007202 */ /* 0x024fe20000000f00 */
[----:B------:R-:W0:Y:S01]  /*5920*/  LDCU.64 UR8, c[0x0][0x580] ;  /* 0x0000b000ff0877ac */ /* 0x000e220008000a00 */
[----:B------:R-:W-:Y:S01]  /*5930*/  UPRMT UR7, UR41, 0x9910, URZ ;  /* 0x0000991029077896 */ /* 0x000fe200080000ff */
[----:B----4-:R-:W2:Y:S01]  /*5940*/  DSETP.MIN.AND P1, P2, R4, UR4, PT ;  /* 0x0000000404007e2a */ /* 0x010ea2000ba20000 */
[----:B------:R-:W-:Y:S01]  /*5950*/  UMOV UR6, UR5 ;  /* 0x0000000500067c82 */ /* 0x000fe20008000000 */
[----:B--2---:R-:W-:Y:S02]  /*5960*/  SEL R4, R4, UR4, P1 ;  /* 0x0000000404047c07 */ /* 0x004fe40008800000 */
[----:B------:R-:W-:Y:S01]  /*5970*/  FSEL R7, R0, UR6, P1 ;  /* 0x0000000600077c08 */ /* 0x000fe20008800000 */
[----:B------:R-:W-:Y:S01]  /*5980*/  IMAD.U32 R0, RZ, RZ, UR6 ;  /* 0x00000006ff007e24 */ /* 0x000fe2000f8e00ff */
[----:B------:R-:W-:Y:S01]  /*5990*/  UMOV UR6, UR7 ;  /* 0x0000000700067c82 */ /* 0x000fe20008000000 */
[----:B01-3--:R-:W-:Y:S01]  /*59a0*/  IADD3 R2, P0, PT, R16, UR8, RZ ;  /* 0x0000000810027c10 */ /* 0x00bfe2000ff1e0ff */
[----:B------:R-:W-:-:S02]  /*59b0*/  UISETP.GT.AND UP0, UPT, UR6, 0x9, UPT ;  /* 0x000000090600788c */ /* 0x000fc4000bf04270 */
[----:B------:R-:W-:Y:S02]  /*59c0*/  @P2 LOP3.LUT R7, R0, 0x80000, RZ, 0xfc, !PT ;  /* 0x0008000000072812 */ /* 0x000fe400078efcff */
[----:B------:R-:W-:-:S03]  /*59d0*/  IADD3.X R3, PT, PT, RZ, UR9, RZ, P0, !PT ;  /* 0x00000009ff037c10 */ /* 0x000fc600087fe4ff */
[----:B------:R-:W-:Y:S02]  /*59e0*/  IMAD.MOV.U32 R5, RZ, RZ, R7 ;  /* 0x000000ffff057224 */ /* 0x000fe400078e0007 */
        /* <DEDUP_REMOVED lines=12> */
.L_x_4400:
[----:B------:R-:W0:Y:S02]  /*5ab0*/  F2I.S64.F64.TRUNC R4, R4 ;  /* 0x0000000400047311 */ /* 0x000e24000030d900 */
[----:B0-----:R-:W-:-:S05]  /*5ac0*/  MOV R7, R4 ;  /* 0x0000000400077202 */ /* 0x001fca0000000f00 */
[----:B------:R3:W-:Y:S01]  /*5ad0*/  STG.E.U8 desc[UR36][R2.64], R7 ;  /* 0x0000000702007986 */ /* 0x0007e2000c101124 */
[----:B------:R-:W-:Y:S05]  /*5ae0*/  BRA `(.L_x_4402) ;  /* 0x0000001000807947 */ /* 0x000fea0003800000 */
.L_x_4399:
        /* <DEDUP_REMOVED lines=9> */
.L_x_4404:
[----:B------:R-:W0:Y:S02]  /*5b80*/  F2I.F64.TRUNC R5, R4 ;  /* 0x0000000400057311 */ /* 0x000e24000030d100 */
[----:B0-----:R2:W-:Y:S01]  /*5b90*/  STG.E desc[UR36][R2.64], R5 ;  /* 0x0000000502007986 */ /* 0x0015e2000c101924 */
[----:B------:R-:W-:Y:S05]  /*5ba0*/  BRA `(.L_x_4402) ;  /* 0x0000001000507947 */ /* 0x000fea0003800000 */
.L_x_4403:
[----:B------:R-:W0:Y:S02]  /*5bb0*/  F2I.F64.TRUNC R5, R4 ;  /* 0x0000000400057311 */ /* 0x000e24000030d100 */
[----:B0-----:R0:W-:Y:S01]  /*5bc0*/  STG.E.U16 desc[UR36][R2.64], R5 ;  /* 0x0000000502007986 */ /* 0x0011e2000c101524 */
[----:B------:R-:W-:Y:S05]  /*5bd0*/  BRA `(.L_x_4402) ;  /* 0x0000001000447947 */ /* 0x000fea0003800000 */
.L_x_4398:
        /* <DEDUP_REMOVED lines=17> */
.L_x_4406:
        /* <DEDUP_REMOVED lines=12> */
.L_x_4405:
        /* <DEDUP_REMOVED lines=18> */
.L_x_4408:
        /* <DEDUP_REMOVED lines=13> */
.L_x_4407:
[----:B------:R0:W-:Y:S01]  /*5fa0*/  STG.E.64 desc[UR36][R2.64], R4 ;  /* 0x0000000402007986 */ /* 0x0001e2000c101b24 */
[----:B------:R-:W-:Y:S05]  /*5fb0*/  BRA `(.L_x_4402) ;  /* 0x0000000c004c7947 */ /* 0x000fea0003800000 */
.L_x_4397:
        /* <DEDUP_REMOVED lines=13> */
.L_x_4412:
        /* <DEDUP_REMOVED lines=10> */
[----:B------:R-:W-:-:S04]  /*6130*/  MOV R0, 0x80 ;  /* 0x0000008000007802 */ /* 0x000fc80000000f00 */
        /* <DEDUP_REMOVED lines=15> */
.L_x_4415:
[----:B------:R-:W-:-:S04]  /*6230*/  SHF.R.U32.HI R5, RZ, 0x18, R7 ;  /* 0x00000018ff057819 */ /* 0x000fc80000011607 */
[----:B------:R-:W-:-:S07]  /*6240*/  LOP3.LUT R0, R0, 0x80, R5, 0xf8, !PT ;  /* 0x0000008000007812 */ /* 0x000fce00078ef805 */
.L_x_4414:
[----:B------:R-:W-:Y:S05]  /*6250*/  BSYNC.RECONVERGENT B0 ;  /* 0x0000000000007941 */ /* 0x000fea0003800200 */
.L_x_4413:
[----:B------:R0:W-:Y:S01]  /*6260*/  STG.E.U8 desc[UR36][R2.64], R0 ;  /* 0x0000000002007986 */ /* 0x0001e2000c101124 */
[----:B------:R-:W-:Y:S05]  /*6270*/  BRA `(.L_x_4402) ;  /* 0x00000008009c7947 */ /* 0x000fea0003800000 */
.L_x_4411:
        /* <DEDUP_REMOVED lines=26> */
.L_x_4418:
[----:B------:R-:W-:-:S04]  /*6420*/  SHF.R.U32.HI R5, RZ, 0x18, R7 ;  /* 0x00000018ff057819 */ /* 0x000fc80000011607 */
[----:B------:R-:W-:-:S07]  /*6430*/  LOP3.LUT R0, R0, 0x80, R5, 0xf8, !PT ;  /* 0x0000008000007812 */ /* 0x000fce00078ef805 */
.L_x_4417:
[----:B------:R-:W-:Y:S05]  /*6440*/  BSYNC.RECONVERGENT B0 ;  /* 0x0000000000007941 */ /* 0x000fea0003800200 */
.L_x_4416:
[----:B------:R0:W-:Y:S01]  /*6450*/  STG.E.U8 desc[UR36][R2.64], R0 ;  /* 0x0000000002007986 */ /* 0x0001e2000c101124 */
[----:B------:R-:W-:Y:S05]  /*6460*/  BRA `(.L_x_4402) ;  /* 0x0000000800207947 */ /* 0x000fea0003800000 */
.L_x_4410:
        /* <DEDUP_REMOVED lines=30> */
.L_x_4420:
[----:B------:R-:W0:Y:S02]  /*6650*/  F2I.U64.F64.TRUNC R4, R4 ;  /* 0x0000000400047311 */ /* 0x000e24000030d800 */
[----:B0-----:R0:W-:Y:S01]  /*6660*/  STG.E.64 desc[UR36][R2.64], R4 ;  /* 0x0000000402007986 */ /* 0x0011e2000c101b24 */
[----:B------:R-:W-:Y:S05]  /*6670*/  BRA `(.L_x_4402) ;  /* 0x00000004009c7947 */ /* 0x000fea0003800000 */
.L_x_4419:
[----:B------:R-:W0:Y:S02]  /*6680*/  F2I.U32.F64.TRUNC R5, R4 ;  /* 0x0000000400057311 */ /* 0x000e24000030d000 */
[----:B0-----:R0:W-:Y:S01]  /*6690*/  STG.E desc[UR36][R2.64], R5 ;  /* 0x0000000502007986 */ /* 0x0011e2000c101924 */
[----:B------:R-:W-:Y:S05]  /*66a0*/  BRA `(.L_x_4402) ;  /* 0x0000000400907947 */ /* 0x000fea0003800000 */
.L_x_4409:
        /* <DEDUP_REMOVED lines=10> */
.L_x_4422:
[----:B------:R-:W-:-:S05]  /*6750*/  CS2R R6, SRZ ;  /* 0x0000000000067805 */ /* 0x000fca000001ff00 */
[----:B------:R0:W-:Y:S01]  /*6760*/  STG.E.128 desc[UR36][R2.64], R4 ;  /* 0x0000000402007986 */ /* 0x0001e2000c101d24 */
[----:B------:R-:W-:Y:S05]  /*6770*/  BRA `(.L_x_4402) ;  /* 0x00000004005c7947 */ /* 0x000fea0003800000 */
.L_x_4421:
[----:B------:R-:W-:-:S09]  /*6780*/  UISETP.NE.AND UP0, UPT, UR6, 0xf, UPT ;  /* 0x0000000f0600788c */ /* 0x000fd2000bf05270 */
[----:B------:R-:W-:Y:S05]  /*6790*/  BRA.U !UP0, `(.L_x_4423) ;  /* 0x0000000508287547 */ /* 0x000fea000b800000 */
[----:B------:R-:W-:-:S09]  /*67a0*/  UISETP.NE.AND UP0, UPT, UR6, 0x17, UPT ;  /* 0x000000170600788c */ /* 0x000fd2000bf05270 */
[----:B------:R-:W-:Y:S05]  /*67b0*/  BRA.U !UP0, `(.L_x_4424) ;  /* 0x0000000108b07547 */ /* 0x000fea000b800000 */
[----:B------:R-:W-:-:S09]  /*67c0*/  UISETP.NE.AND UP0, UPT, UR6, 0x18, UPT ;  /* 0x000000180600788c */ /* 0x000fd2000bf05270 */
[----:B------:R-:W-:Y:S05]  /*67d0*/  BRA.U !UP0, `(.L_x_4425) ;  /* 0x0000000108447547 */ /* 0x000fea000b800000 */
.L_x_4401:
        /* <DEDUP_REMOVED lines=16> */
.L_x_4426:
[----:B------:R-:W-:Y:S05]  /*68e0*/  BRA `(.L_x_4402) ;  /* 0x0000000400007947 */ /* 0x000fea0003800000 */
.L_x_4425:
        /* <DEDUP_REMOVED lines=21> */
.L_x_4428:
[----:B------:R-:W-:Y:S05]  /*6a40*/  BSYNC.RECONVERGENT B0 ;  /* 0x0000000000007941 */ /* 0x000fea0003800200 */
.L_x_4427:
[----:B------:R-:W-:-:S05]  /*6a50*/  LOP3.LUT R7, R0, 0x80, R7, 0xf8, !PT ;  /* 0x0000008000077812 */ /* 0x000fca00078ef807 */
[----:B------:R0:W-:Y:S01]  /*6a60*/  STG.E.U8 desc[UR36][R2.64], R7 ;  /* 0x0000000702007986 */ /* 0x0001e2000c101124 */
[----:B------:R-:W-:Y:S05]  /*6a70*/  BRA `(.L_x_4402) ;  /* 0x00000000009c7947 */ /* 0x000fea0003800000 */
.L_x_4424:
        /* <DEDUP_REMOVED lines=20> */
.L_x_4430:
[----:B------:R-:W-:Y:S02]  /*6bc0*/  ISETP.GT.U32.AND P0, PT, R6, 0x7f800000, PT ;  /* 0x7f8000000600780c */ /* 0x000fe40003f04070 */
[----:B------:R-:W-:-:S04]  /*6bd0*/  MOV R0, 0x7f ;  /* 0x0000007f00007802 */ /* 0x000fc80000000f00 */
[----:B------:R-:W-:-:S07]  /*6be0*/  SEL R0, R0, 0x7c, P0 ;  /* 0x0000007c00007807 */ /* 0x000fce0000000000 */
.L_x_4431:
[----:B------:R-:W-:Y:S05]  /*6bf0*/  BSYNC.RECONVERGENT B0 ;  /* 0x0000000000007941 */ /* 0x000fea0003800200 */
.L_x_4429:
[----:B------:R-:W-:-:S04]  /*6c00*/  SHF.R.U32.HI R5, RZ, 0x18, R7 ;  /* 0x00000018ff057819 */ /* 0x000fc80000011607 */
[----:B------:R-:W-:-:S05]  /*6c10*/  LOP3.LUT R5, R0, 0x80, R5, 0xf8, !PT ;  /* 0x0000008000057812 */ /* 0x000fca00078ef805 */
[----:B------:R0:W-:Y:S01]  /*6c20*/  STG.E.U8 desc[UR36][R2.64], R5 ;  /* 0x0000000502007986 */ /* 0x0001e2000c101124 */
[----:B------:R-:W-:Y:S05]  /*6c30*/  BRA `(.L_x_4402) ;  /* 0x00000000002c7947 */ /* 0x000fea0003800000 */
.L_x_4423:
        /* <DEDUP_REMOVED lines=10> */
[----:B------:R0:W-:Y:S02]  /*6ce0*/  STG.E.U16 desc[UR36][R2.64], R0 ;  /* 0x0000000002007986 */ /* 0x0001e4000c101524 */
.L_x_4402:
[----:B------:R-:W-:-:S07]  /*6cf0*/  VIADD R17, R17, 0x80 ;  /* 0x0000008011117836 */ /* 0x000fce0000000000 */
.L_x_4367:
[----:B------:R-:W-:Y:S05]  /*6d00*/  BSYNC.RECONVERGENT B7 ;  /* 0x0000000000077941 */ /* 0x000fea0003800200 */
.L_x_4366:
[----:B------:R-:W5:Y:S01]  /*6d10*/  LDCU UR4, c[0x0][0x380] ;  /* 0x00007000ff0477ac */ /* 0x000f620008000800 */
[----:B------:R-:W-:Y:S01]  /*6d20*/  BSSY.RECONVERGENT B7, `(.L_x_4432) ;  /* 0x0000360000077945 */ /* 0x000fe20003800200 */
[----:B-----5:R-:W-:-:S13]  /*6d30*/  ISETP.GE.AND P0, PT, R17, UR4, PT ;  /* 0x0000000411007c0c */ /* 0x020fda000bf06270 */
[----:B------:R-:W-:Y:S05]  /*6d40*/  @P0 BRA `(.L_x_4433) ;  /* 0x0000003400740947 */ /* 0x000fea0003800000 */
[----:B------:R-:W5:Y:S01]  /*6d50*/  LDCU UR4, c[0x0][0x388] ;  /* 0x00007100ff0477ac */ /* 0x000f620008000800 */
[----:B0--34-:R-:W-:Y:S01]  /*6d60*/  MOV R0, RZ ;  /* 0x000000ff00007202 */ /* 0x019fe20000000f00 */
        /* <DEDUP_REMOVED lines=301> */
.L_x_4434:
        /* <DEDUP_REMOVED lines=16> */
[----:B--2---:R0:W1:Y:S02]  /*8140*/  I2F.F64.S16 R4, R2 ;  /* 0x0000000200047312 */ /* 0x0040640000101c00 */
[----:B01----:R-:W-:Y:S05]  /*8150*/  BRA `(.L_x_4441) ;  /* 0x0000000c006c7947 */ /* 0x003fea0003800000 */
.L_x_4439:
[----:B------:R-:W2:Y:S02]  /*8160*/  LDG.E.U8 R2, desc[UR36][R2.64] ;  /* 0x0000002402027981 */ /* 0x000ea4000c1e1100 */
[----:B--2---:R0:W1:Y:S02]  /*8170*/  I2F.F64.U16 R4, R2 ;  /* 0x0000000200047312 */ /* 0x0040640000101800 */
[----:B01----:R-:W-:Y:S05]  /*8180*/  BRA `(.L_x_4441) ;  /* 0x0000000c00607947 */ /* 0x003fea0003800000 */
.L_x_4438:
[----:B------:R-:W-:-:S09]  /*8190*/  UISETP.NE.AND UP0, UPT, UR4, 0x2, UPT ;  /* 0x000000020400788c */ /* 0x000fd2000bf05270 */
[----:B------:R-:W-:Y:S05]  /*81a0*/  BRA.U !UP0, `(.L_x_4442) ;  /* 0x0000000108287547 */ /* 0x000fea000b800000 */
[----:B------:R-:W-:-:S09]  /*81b0*/  UISETP.NE.AND UP0, UPT, UR4, 0x3, UPT ;  /* 0x000000030400788c */ /* 0x000fd2000bf05270 */
[----:B------:R-:W-:Y:S05]  /*81c0*/  BRA.U !UP0, `(.L_x_4443) ;  /* 0x0000000108147547 */ /* 0x000fea000b800000 */
[----:B------:R-:W-:-:S09]  /*81d0*/  UISETP.NE.AND UP0, UPT, UR4, 0x4, UPT ;  /* 0x000000040400788c */ /* 0x000fd2000bf05270 */
[----:B------:R-:W-:Y:S05]  /*81e0*/  BRA.U UP0, `(.L_x_4440) ;  /* 0x0000000900ec7547 */ /* 0x000fea000b800000 */
[----:B------:R-:W2:Y:S02]  /*81f0*/  LDG.E.64 R4, desc[UR36][R2.64] ;  /* 0x0000002402047981 */ /* 0x000ea4000c1e1b00 */
[----:B--2---:R-:W0:Y:S02]  /*8200*/  I2F.F64.S64 R4, R4 ;  /* 0x0000000400047312 */ /* 0x004e240000301c00 */
[----:B0-----:R-:W-:Y:S05]  /*8210*/  BRA `(.L_x_4441) ;  /* 0x0000000c003c7947 */ /* 0x001fea0003800000 */
.L_x_4443:
[----:B------:R-:W2:Y:S02]  /*8220*/  LDG.E R2, desc[UR36][R2.64] ;  /* 0x0000002402027981 */ /* 0x000ea4000c1e1900 */
[----:B--2---:R0:W1:Y:S02]  /*8230*/  I2F.F64 R4, R2 ;  /* 0x0000000200047312 */ /* 0x0040640000201c00 */
[----:B01----:R-:W-:Y:S05]  /*8240*/  BRA `(.L_x_4441) ;  /* 0x0000000c00307947 */ /* 0x003fea0003800000 */
.L_x_4442:
[----:B------:R-:W2:Y:S02]  /*8250*/  LDG.E.U16 R2, desc[UR36][R2.64] ;  /* 0x0000002402027981 */ /* 0x000ea4000c1e1500 */
[----:B--2---:R0:W1:Y:S02]  /*8260*/  I2F.F64.S16 R4, R2 ;  /* 0x0000000200047312 */ /* 0x0040640000101c00 */
[----:B01----:R-:W-:Y:S05]  /*8270*/  BRA `(.L_x_4441) ;  /* 0x0000000c00247947 */ /* 0x003fea0003800000 */
.L_x_4437:
        /* <DEDUP_REMOVED lines=8> */
[----:B------:R-:W1:Y:S02]  /*8300*/  F2F.F64.F32 R4, R4 ;  /* 0x0000000400047310 */ /* 0x000e640000201800 */
[----:B-1----:R-:W-:Y:S05]  /*8310*/  BRA `(.L_x_4441) ;  /* 0x0000000800fc7947 */ /* 0x002fea0003800000 */
.L_x_4445:
[----:B------:R-:W2:Y:S02]  /*8320*/  LDG.E.U16 R0, desc[UR36][R2.64] ;  /* 0x0000002402007981 */ /* 0x000ea4000c1e1500 */
[----:B--2---:R-:W-:-:S05]  /*8330*/  HADD2.F32 R0, -RZ, R0.H0_H0 ;  /* 0x20000000ff007230 */ /* 0x004fca0000004100 */
[----:B------:R-:W-:-:S04]  /*8340*/  FMUL.FTZ R0, R0, 1 ;  /* 0x3f80000000007820 */ /* 0x000fc80000410000 */
[----:B------:R1:W2:Y:S02]  /*8350*/  F2F.F64.F32 R4, R0 ;  /* 0x0000000000047310 */ /* 0x0002a40000201800 */
[----:B-12---:R-:W-:Y:S05]  /*8360*/  BRA `(.L_x_4441) ;  /* 0x0000000800e87947 */ /* 0x006fea0003800000 */
.L_x_4444:
        /* <DEDUP_REMOVED lines=10> */
.L_x_4447:
[----:B------:R-:W2:Y:S02]  /*8410*/  LDG.E.U16 R2, desc[UR36][R2.64] ;  /* 0x0000002402027981 */ /* 0x000ea4000c1e1500 */
[----:B--2---:R-:W-:-:S05]  /*8420*/  HADD2.F32 R0, -RZ, R2.H0_H0 ;  /* 0x20000002ff007230 */ /* 0x004fca0000004100 */
[----:B------:R-:W-:-:S04]  /*8430*/  FMUL.FTZ R0, R0, 1 ;  /* 0x3f80000000007820 */ /* 0x000fc80000410000 */
[----:B------:R1:W2:Y:S02]  /*8440*/  F2F.F64.F32 R4, R0 ;  /* 0x0000000000047310 */ /* 0x0002a40000201800 */
[----:B-12---:R-:W-:Y:S05]  /*8450*/  BRA `(.L_x_4441) ;  /* 0x0000000800ac7947 */ /* 0x006fea0003800000 */
.L_x_4446:
[----:B------:R0:W5:Y:S01]  /*8460*/  LDG.E.64 R4, desc[UR36][R2.64] ;  /* 0x0000002402047981 */ /* 0x000162000c1e1b00 */
[----:B------:R-:W-:Y:S05]  /*8470*/  BRA `(.L_x_4441) ;  /* 0x0000000800a47947 */ /* 0x000fea0003800000 */
.L_x_4436:
        /* <DEDUP_REMOVED lines=13> */
.L_x_4450:
[----:B------:R1:W5:Y:S01]  /*8550*/  LDG.E.64 R4, desc[UR36][R2.64] ;  /* 0x0000002402047981 */ /* 0x000362000c1e1b00 */
[----:B------:R-:W-:Y:S05]  /*8560*/  BRA `(.L_x_4441) ;  /* 0x0000000800687947 */ /* 0x000fea0003800000 */
.L_x_4449:
        /* <DEDUP_REMOVED lines=25> */
[----:B------:R-:W2:Y:S02]  /*8700*/  F2F.F64.F32 R4, R5 ;  /* 0x0000000500047310 */ /* 0x000ea40000201800 */
[----:B--2---:R-:W-:Y:S05]  /*8710*/  BRA `(.L_x_4441) ;  /* 0x0000000400fc7947 */ /* 0x004fea0003800000 */
.L_x_4452:
        /* <DEDUP_REMOVED lines=12> */
[----:B------:R2:W3:Y:S02]  /*87e0*/  F2F.F64.F32 R4, R0 ;  /* 0x0000000000047310 */ /* 0x0004e40000201800 */
[----:B--23--:R-:W-:Y:S05]  /*87f0*/  BRA `(.L_x_4441) ;  /* 0x0000000400c47947 */ /* 0x00cfea0003800000 */
.L_x_4451:
[----:B------:R-:W2:Y:S02]  /*8800*/  LDG.E.U16 R0, desc[UR36][R2.64] ;  /* 0x0000002402007981 */ /* 0x000ea4000c1e1500 */
[----:B--2---:R-:W-:-:S04]  /*8810*/  IMAD.U32 R0, R0, 0x10000, RZ ;  /* 0x0001000000007824 */ /* 0x004fc800078e00ff */
[----:B------:R-:W-:-:S04]  /*8820*/  FMUL.FTZ R0, R0, 1 ;  /* 0x3f80000000007820 */ /* 0x000fc80000410000 */
[----:B------:R2:W3:Y:S02]  /*8830*/  F2F.F64.F32 R4, R0 ;  /* 0x0000000000047310 */ /* 0x0004e40000201800 */
[----:B--23--:R-:W-:Y:S05]  /*8840*/  BRA `(.L_x_4441) ;  /* 0x0000000400b07947 */ /* 0x00cfea0003800000 */
.L_x_4448:
        /* <DEDUP_REMOVED lines=9> */
[----:B--2---:R4:W0:Y:S02]  /*88e0*/  I2F.F64.U16 R4, R2 ;  /* 0x0000000200047312 */ /* 0x0048240000101800 */
[----:B0---4-:R-:W-:Y:S05]  /*88f0*/  BRA `(.L_x_4441) ;  /* 0x0000000400847947 */ /* 0x011fea0003800000 */
.L_x_4455:
        /* <DEDUP_REMOVED lines=21> */
.L_x_4457:
[----:B------:R-:W-:Y:S05]  /*8a50*/  BSYNC.RECONVERGENT B0 ;  /* 0x0000000000007941 */ /* 0x000fea0003800200 */
.L_x_4456:
[----:B------:R-:W-:Y:S02]  /*8a60*/  SHF.L.U32 R0, R0, 0x14, RZ ;  /* 0x0000001400007819 */ /* 0x000fe400000006ff */
[----:B------:R-:W-:-:S04]  /*8a70*/  LEA R2, R2, 0x3b800000, 0x17 ;  /* 0x3b80000002027811 */ /* 0x000fc800078eb8ff */
[----:B------:R-:W-:-:S05]  /*8a80*/  LOP3.LUT R0, R2, R0, R7, 0xfe, !PT ;  /* 0x0000000002007212 */ /* 0x000fca00078efe07 */
[----:B------:R-:W-:-:S04]  /*8a90*/  FMUL.FTZ R0, R0, 1 ;  /* 0x3f80000000007820 */ /* 0x000fc80000410000 */
[----:B------:R4:W0:Y:S02]  /*8aa0*/  F2F.F64.F32 R4, R0 ;  /* 0x0000000000047310 */ /* 0x0008240000201800 */
[----:B0---4-:R-:W-:Y:S05]  /*8ab0*/  BRA `(.L_x_4441) ;  /* 0x0000000400147947 */ /* 0x011fea0003800000 */
.L_x_4454:
        /* <DEDUP_REMOVED lines=21> */
.L_x_4459:
[----:B------:R-:W-:Y:S05]  /*8c10*/  BSYNC.RECONVERGENT B0 ;  /* 0x0000000000007941 */ /* 0x000fea0003800200 */
.L_x_4458:
[----:B------:R-:W-:Y:S01]  /*8c20*/  IMAD.SHL.U32 R0, R0, 0x200000, RZ ;  /* 0x0020000000007824 */ /* 0x000fe200078e00ff */
[----:B------:R-:W-:-:S04]  /*8c30*/  LEA R2, R2, 0x37800000, 0x17 ;  /* 0x3780000002027811 */ /* 0x000fc800078eb8ff */
[----:B------:R-:W-:-:S05]  /*8c40*/  LOP3.LUT R0, R2, R0, R7, 0xfe, !PT ;  /* 0x0000000002007212 */ /* 0x000fca00078efe07 */
[----:B------:R-:W-:-:S04]  /*8c50*/  FMUL.FTZ R0, R0, 1 ;  /* 0x3f80000000007820 */ /* 0x000fc80000410000 */
[----:B------:R4:W0:Y:S02]  /*8c60*/  F2F.F64.F32 R4, R0 ;  /* 0x0000000000047310 */ /* 0x0008240000201800 */
[----:B0---4-:R-:W-:Y:S05]  /*8c70*/  BRA `(.L_x_4441) ;  /* 0x0000000000a47947 */ /* 0x011fea0003800000 */
.L_x_4453:
        /* <DEDUP_REMOVED lines=16> */
[----:B------:R4:W0:Y:S02]  /*8d80*/  @P0 F2F.F64.F32 R4, R0 ;  /* 0x0000000000040310 */ /* 0x0008240000201800 */
[----:B0---4-:R-:W-:Y:S05]  /*8d90*/  BRA `(.L_x_4441) ;  /* 0x00000000005c7947 */ /* 0x011fea0003800000 */
.L_x_4440:
        /* <DEDUP_REMOVED lines=16> */
.L_x_4462:
[----:B------:R-:W-:Y:S01]  /*8ea0*/  CS2R R4, SRZ ;  /* 0x0000000000047805 */ /* 0x000fe2000001ff00 */
[----:B------:R-:W-:Y:S06]  /*8eb0*/  BRA `(.L_x_4441) ;  /* 0x0000000000147947 */ /* 0x000fec0003800000 */
.L_x_4461:
[----:B------:R-:W2:Y:S02]  /*8ec0*/  LDG.E.64 R4, desc[UR36][R2.64] ;  /* 0x0000002402047981 */ /* 0x000ea4000c1e1b00 */
[----:B--2---:R-:W4:Y:S02]  /*8ed0*/  I2F.F64.U64 R4, R4 ;  /* 0x0000000400047312 */ /* 0x004f240000301800 */
[----:B----4-:R-:W-:Y:S05]  /*8ee0*/  BRA `(.L_x_4441) ;  /* 0x0000000000087947 */ /* 0x010fea0003800000 */
.L_x_4460:
[----:B------:R-:W2:Y:S02]  /*8ef0*/  LDG.E R2, desc[UR36][R2.64] ;  /* 0x0000002402027981 */ /* 0x000ea4000c1e1900 */
[----:B--2---:R2:W3:Y:S02]  /*8f00*/  I2F.F64.U32 R4, R2 ;  /* 0x0000000200047312 */ /* 0x0044e40000201800 */
.L_x_4441:
[----:B------:R-:W-:Y:S05]  /*8f10*/  BSYNC.RECONVERGENT B6 ;  /* 0x0000000000067941 */ /* 0x000fea0003800200 */
.L_x_4435:
[----:B------:R-:W4:Y:S01]  /*8f20*/  LDCU.64 UR4, c[0x0][0x598] ;  /* 0x0000b300ff0477ac */ /* 0x000f220008000a00 */
[----:B---3-5:R-:W-:Y:S01]  /*8f30*/  MOV R0, R5 ;  /* 0x0000000500007202 */ /* 0x028fe20000000f00 */
[----:B------:R-:W0:Y:S01]  /*8f40*/  LDCU.64 UR8, c[0x0][0x580] ;  /* 0x0000b000ff0877ac */ /* 0x000e220008000a00 */
[----:B------:R-:W-:Y:S01]  /*8f50*/  UPRMT UR7, UR41, 0x9910, URZ ;  /* 0x0000991029077896 */ /* 0x000fe200080000ff */
[----:B----4-:R-:W3:Y:S01]  /*8f60*/  DSETP.MIN.AND P1, P2, R4, UR4, PT ;  /* 0x0000000404007e2a */ /* 0x010ee2000ba20000 */
[----:B------:R-:W-:Y:S01]  /*8f70*/  UMOV UR6, UR5 ;  /* 0x0000000500067c82 */ /* 0x000fe20008000000 */
[----:B---3--:R-:W-:Y:S02]  /*8f80*/  SEL R4, R4, UR4, P1 ;  /* 0x0000000404047c07 */ /* 0x008fe40008800000 */
[----:B------:R-:W-:Y:S01]  /*8f90*/  FSEL R7, R0, UR6, P1 ;  /* 0x0000000600077c08 */ /* 0x000fe20008800000 */
[----:B------:R-:W-:Y:S01]  /*8fa0*/  IMAD.U32 R0, RZ, RZ, UR6 ;  /* 0x00000006ff007e24 */ /* 0x000fe2000f8e00ff */
[----:B------:R-:W-:Y:S01]  /*8fb0*/  UMOV UR6, UR7 ;  /* 0x0000000700067c82 */ /* 0x000fe20008000000 */
[----:B012---:R-:W-:Y:S01]  /*8fc0*/  IADD3 R2, P0, PT, R16, UR8, RZ ;  /* 0x0000000810027c10 */ /* 0x007fe2000ff1e0ff */
        /* <DEDUP_REMOVED lines=16> */
.L_x_4466:
[----:B------:R-:W0:Y:S02]  /*90d0*/  F2I.S64.F64.TRUNC R4, R4 ;  /* 0x0000000400047311 */ /* 0x000e24000030d900 */
[----:B0-----:R-:W-:-:S05]  /*90e0*/  MOV R7, R4 ;  /* 0x0000000400077202 */ /* 0x001fca0000000f00 */
[----:B------:R0:W-:Y:S01]  /*90f0*/  STG.E.U8 desc[UR36][R2.64], R7 ;  /* 0x0000000702007986 */ /* 0x0001e2000c101124 */
[----:B------:R-:W-:Y:S05]  /*9100*/  BRA `(.L_x_4468) ;  /* 0x0000001000807947 */ /* 0x000fea0003800000 */
.L_x_4465:
        /* <DEDUP_REMOVED lines=9> */
.L_x_4470:
[----:B------:R-:W0:Y:S02]  /*91a0*/  F2I.F64.TRUNC R5, R4 ;  /* 0x0000000400057311 */ /* 0x000e24000030d100 */
[----:B0-----:R0:W-:Y:S01]  /*91b0*/  STG.E desc[UR36][R2.64], R5 ;  /* 0x0000000502007986 */ /* 0x0011e2000c101924 */
[----:B------:R-:W-:Y:S05]  /*91c0*/  BRA `(.L_x_4468) ;  /* 0x0000001000507947 */ /* 0x000fea0003800000 */
.L_x_4469:
[----:B------:R-:W0:Y:S02]  /*91d0*/  F2I.F64.TRUNC R5, R4 ;  /* 0x0000000400057311 */ /* 0x000e24000030d100 */
[----:B0-----:R0:W-:Y:S01]  /*91e0*/  STG.E.U16 desc[UR36][R2.64], R5 ;  /* 0x0000000502007986 */ /* 0x0011e2000c101524 */
[----:B------:R-:W-:Y:S05]  /*91f0*/  BRA `(.L_x_4468) ;  /* 0x0000001000447947 */ /* 0x000fea0003800000 */
.L_x_4464:
        /* <DEDUP_REMOVED lines=17> */
.L_x_4472:
        /* <DEDUP_REMOVED lines=12> */
.L_x_4471:
        /* <DEDUP_REMOVED lines=18> */
.L_x_4474:
        /* <DEDUP_REMOVED lines=13> */
.L_x_4473:
[----:B------:R0:W-:Y:S01]  /*95c0*/  STG.E.64 desc[UR36][R2.64], R4 ;  /* 0x0000000402007986 */ /* 0x0001e2000c101b24 */
[----:B------:R-:W-:Y:S05]  /*95d0*/  BRA `(.L_x_4468) ;  /* 0x0000000c004c7947 */ /* 0x000fea0003800000 */
.L_x_4463:
        /* <DEDUP_REMOVED lines=13> */
.L_x_4478:
        /* <DEDUP_REMOVED lines=26> */
.L_x_4481:
[----:B------:R-:W-:-:S04]  /*9850*/  SHF.R.U32.HI R5, RZ, 0x18, R7 ;  /* 0x00000018ff057819 */ /* 0x000fc80000011607 */
[----:B------:R-:W-:-:S07]  /*9860*/  LOP3.LUT R0, R0, 0x80, R5, 0xf8, !PT ;  /* 0x0000008000007812 */ /* 0x000fce00078ef805 */
.L_x_4480:
[----:B------:R-:W-:Y:S05]  /*9870*/  BSYNC.RECONVERGENT B0 ;  /* 0x0000000000007941 */ /* 0x000fea0003800200 */
.L_x_4479:
[----:B------:R3:W-:Y:S01]  /*9880*/  STG.E.U8 desc[UR36][R2.64], R0 ;  /* 0x0000000002007986 */ /* 0x0007e2000c101124 */
[----:B------:R-:W-:Y:S05]  /*9890*/  BRA `(.L_x_4468) ;  /* 0x00000008009c7947 */ /* 0x000fea0003800000 */
.L_x_4477:
        /* <DEDUP_REMOVED lines=26> */
.L_x_4484:
[----:B------:R-:W-:-:S04]  /*9a40*/  SHF.R.U32.HI R5, RZ, 0x18, R7 ;  /* 0x00000018ff057819 */ /* 0x000fc80000011607 */
[----:B------:R-:W-:-:S07]  /*9a50*/  LOP3.LUT R0, R0, 0x80, R5, 0xf8, !PT ;  /* 0x0000008000007812 */ /* 0x000fce00078ef805 */
.L_x_4483:
[----:B------:R-:W-:Y:S05]  /*9a60*/  BSYNC.RECONVERGENT B0 ;  /* 0x0000000000007941 */ /* 0x000fea0003800200 */
.L_x_4482:
[----:B------:R0:W-:Y:S01]  /*9a70*/  STG.E.U8 desc[UR36][R2.64], R0 ;  /* 0x0000000002007986 */ /* 0x0001e2000c101124 */
[----:B------:R-:W-:Y:S05]  /*9a80*/  BRA `(.L_x_4468) ;  /* 0x0000000800207947 */ /* 0x000fea0003800000 */
.L_x_4476:
        /* <DEDUP_REMOVED lines=30> */
.L_x_4486:
[----:B------:R-:W0:Y:S02]  /*9c70*/  F2I.U64.F64.TRUNC R4, R4 ;  /* 0x0000000400047311 */ /* 0x000e24000030d800 */
[----:B0-----:R1:W-:Y:S01]  /*9c80*/  STG.E.64 desc[UR36][R2.64], R4 ;  /* 0x0000000402007986 */ /* 0x0013e2000c101b24 */
[----:B------:R-:W-:Y:S05]  /*9c90*/  BRA `(.L_x_4468) ;  /* 0x00000004009c7947 */ /* 0x000fea0003800000 */
.L_x_4485:
[----:B------:R-:W0:Y:S02]  /*9ca0*/  F2I.U32.F64.TRUNC R5, R4 ;  /* 0x0000000400057311 */ /* 0x000e24000030d000 */
[----:B0-----:R0:W-:Y:S01]  /*9cb0*/  STG.E desc[UR36][R2.64], R5 ;  /* 0x0000000502007986 */ /* 0x0011e2000c101924 */
[----:B------:R-:W-:Y:S05]  /*9cc0*/  BRA `(.L_x_4468) ;  /* 0x0000000400907947 */ /* 0x000fea0003800000 */
.L_x_4475:
        /* <DEDUP_REMOVED lines=10> */
.L_x_4488:
[----:B------:R-:W-:-:S05]  /*9d70*/  CS2R R6, SRZ ;  /* 0x0000000000067805 */ /* 0x000fca000001ff00 */
[----:B------:R0:W-:Y:S01]  /*9d80*/  STG.E.128 desc[UR36][R2.64], R4 ;  /* 0x0000000402007986 */ /* 0x0001e2000c101d24 */
[----:B------:R-:W-:Y:S05]  /*9d90*/  BRA `(.L_x_4468) ;  /* 0x00000004005c7947 */ /* 0x000fea0003800000 */
.L_x_4487:
[----:B------:R-:W-:-:S09]  /*9da0*/  UISETP.NE.AND UP0, UPT, UR6, 0xf, UPT ;  /* 0x0000000f0600788c */ /* 0x000fd2000bf05270 */
[----:B------:R-:W-:Y:S05]  /*9db0*/  BRA.U !UP0, `(.L_x_4489) ;  /* 0x0000000508287547 */ /* 0x000fea000b800000 */
[----:B------:R-:W-:-:S09]  /*9dc0*/  UISETP.NE.AND UP0, UPT, UR6, 0x17, UPT ;  /* 0x000000170600788c */ /* 0x000fd2000bf05270 */
[----:B------:R-:W-:Y:S05]  /*9dd0*/  BRA.U !UP0, `(.L_x_4490) ;  /* 0x0000000108b07547 */ /* 0x000fea000b800000 */
[----:B------:R-:W-:-:S09]  /*9de0*/  UISETP.NE.AND UP0, UPT, UR6, 0x18, UPT ;  /* 0x000000180600788c */ /* 0x000fd2000bf05270 */
[----:B------:R-:W-:Y:S05]  /*9df0*/  BRA.U !UP0, `(.L_x_4491) ;  /* 0x0000000108447547 */ /* 0x000fea000b800000 */
.L_x_4467:
        /* <DEDUP_REMOVED lines=16> */
.L_x_4492:
[----:B------:R-:W-:Y:S05]  /*9f00*/  BRA `(.L_x_4468) ;  /* 0x0000000400007947 */ /* 0x000fea0003800000 */
.L_x_4491:
        /* <DEDUP_REMOVED lines=21> */
.L_x_4494:
[----:B------:R-:W-:Y:S05]  /*a060*/  BSYNC.RECONVERGENT B0 ;  /* 0x0000000000007941 */ /* 0x000fea0003800200 */
.L_x_4493:
[----:B------:R-:W-:-:S05]  /*a070*/  LOP3.LUT R7, R0, 0x80, R7, 0xf8, !PT ;  /* 0x0000008000077812 */ /* 0x000fca00078ef807 */
[----:B------:R0:W-:Y:S01]  /*a080*/  STG.E.U8 desc[UR36][R2.64], R7 ;  /* 0x0000000702007986 */ /* 0x0001e2000c101124 */
[----:B------:R-:W-:Y:S05]  /*a090*/  BRA `(.L_x_4468) ;  /* 0x00000000009c7947 */ /* 0x000fea0003800000 */
.L_x_4490:
        /* <DEDUP_REMOVED lines=20> */
.L_x_4496:
[----:B------:R-:W-:Y:S02]  /*a1e0*/  ISETP.GT.U32.AND P0, PT, R6, 0x7f800000, PT ;  /* 0x7f8000000600780c */ /* 0x000fe40003f04070 */
[----:B------:R-:W-:-:S04]  /*a1f0*/  MOV R0, 0x7f ;  /* 0x0000007f00007802 */ /* 0x000fc80000000f00 */
[----:B------:R-:W-:-:S07]  /*a200*/  SEL R0, R0, 0x7c, P0 ;  /* 0x0000007c00007807 */ /* 0x000fce0000000000 */
.L_x_4497:
[----:B------:R-:W-:Y:S05]  /*a210*/  BSYNC.RECONVERGENT B0 ;  /* 0x0000000000007941 */ /* 0x000fea0003800200 */
.L_x_4495:
[----:B------:R-:W-:-:S04]  /*a220*/  SHF.R.U32.HI R5, RZ, 0x18, R7 ;  /* 0x00000018ff057819 */ /* 0x000fc80000011607 */
[----:B------:R-:W-:-:S05]  /*a230*/  LOP3.LUT R5, R0, 0x80, R5, 0xf8, !PT ;  /* 0x0000008000057812 */ /* 0x000fca00078ef805 */
[----:B------:R0:W-:Y:S01]  /*a240*/  STG.E.U8 desc[UR36][R2.64], R5 ;  /* 0x0000000502007986 */ /* 0x0001e2000c101124 */
[----:B------:R-:W-:Y:S05]  /*a250*/  BRA `(.L_x_4468) ;  /* 0x00000000002c7947 */ /* 0x000fea0003800000 */
.L_x_4489:
        /* <DEDUP_REMOVED lines=11> */
.L_x_4468:
[----:B------:R-:W-:-:S07]  /*a310*/  VIADD R17, R17, 0x80 ;  /* 0x0000008011117836 */ /* 0x000fce0000000000 */
.L_x_4433:
[----:B------:R-:W-:Y:S05]  /*a320*/  BSYNC.RECONVERGENT B7 ;  /* 0x0000000000077941 */ /* 0x000fea0003800200 */
.L_x_4432:
[----:B------:R-:W5:Y:S02]  /*a330*/  LDCU UR4, c[0x0][0x380] ;  /* 0x00007000ff0477ac */ /* 0x000f640008000800 */
[----:B-----5:R-:W-:-:S13]  /*a340*/  ISETP.GE.AND P0, PT, R17, UR4, PT ;  /* 0x0000000411007c0c */ /* 0x020fda000bf06270 */
[----:B------:R-:W-:Y:S05]  /*a350*/  @P0 EXIT ;  /* 0x000000000000094d */ /* 0x000fea0003800000 */
        /* <DEDUP_REMOVED lines=303> */
.L_x_4498:
[----:B------:R-:W1:Y:S01]  /*b650*/  LDCU.128 UR8, c[0x0][0x580] ;  /* 0x0000b000ff0877ac */ /* 0x000e620008000c00 */
[----:B------:R-:W-:Y:S01]  /*b660*/  BSSY.RECONVERGENT B6, `(.L_x_4499) ;  /* 0x00000ee000067945 */ /* 0x000fe20003800200 */
[----:B------:R-:W-:-:S04]  /*b670*/  UPRMT UR4, UR42, 0x9910, URZ ;  /* 0x000099102a047896 */ /* 0x000fc800080000ff */
[----:B------:R-:W-:Y:S01]  /*b680*/  UISETP.GT.AND UP0, UPT, UR4, 0x9, UPT ;  /* 0x000000090400788c */ /* 0x000fe2000bf04270 */
[----:B-1----:R-:W-:Y:S02]  /*b690*/  IADD3 R4, P1, PT, R0, UR10, RZ ;  /* 0x0000000a00047c10 */ /* 0x002fe4000ff3e0ff */
[----:B------:R-:W-:-:S03]  /*b6a0*/  IADD3 R16, P0, PT, R16, UR8, RZ ;  /* 0x0000000810107c10 */ /* 0x000fc6000ff1e0ff */
[----:B--2---:R-:W-:Y:S01]  /*b6b0*/  IMAD.X R5, RZ, RZ, UR11, P1 ;  /* 0x0000000bff057e24 */ /* 0x004fe200088e06ff */
        /* <DEDUP_REMOVED lines=11> */
[----:B--2---:R-:W0:Y:S02]  /*b770*/  I2F.F64.S16 R2, R2 ;  /* 0x0000000200027312 */ /* 0x004e240000101c00 */
[----:B0-----:R-:W-:Y:S05]  /*b780*/  BRA `(.L_x_4505) ;  /* 0x0000000c006c7947 */ /* 0x001fea0003800000 */
.L_x_4503:
[----:B------:R-:W2:Y:S02]  /*b790*/  LDG.E.U8 R2, desc[UR36][R4.64] ;  /* 0x0000002404027981 */ /* 0x000ea4000c1e1100 */
[----:B--2---:R-:W0:Y:S02]  /*b7a0*/  I2F.F64.U16 R2, R2 ;  /* 0x0000000200027312 */ /* 0x004e240000101800 */
[----:B0-----:R-:W-:Y:S05]  /*b7b0*/  BRA `(.L_x_4505) ;  /* 0x0000000c00607947 */ /* 0x001fea0003800000 */
.L_x_4502:
        /* <DEDUP_REMOVED lines=9> */
.L_x_4507:
[----:B------:R-:W2:Y:S02]  /*b850*/  LDG.E R2, desc[UR36][R4.64] ;  /* 0x0000002404027981 */ /* 0x000ea4000c1e1900 */
[----:B--2---:R-:W0:Y:S02]  /*b860*/  I2F.F64 R2, R2 ;  /* 0x0000000200027312 */ /* 0x004e240000201c00 */
[----:B0-----:R-:W-:Y:S05]  /*b870*/  BRA `(.L_x_4505) ;  /* 0x0000000c00307947 */ /* 0x001fea0003800000 */
.L_x_4506:
[----:B------:R-:W2:Y:S02]  /*b880*/  LDG.E.U16 R2, desc[UR36][R4.64] ;  /* 0x0000002404027981 */ /* 0x000ea4000c1e1500 */
[----:B--2---:R-:W0:Y:S02]  /*b890*/  I2F.F64.S16 R2, R2 ;  /* 0x0000000200027312 */ /* 0x004e240000101c00 */
[----:B0-----:R-:W-:Y:S05]  /*b8a0*/  BRA `(.L_x_4505) ;  /* 0x0000000c00247947 */ /* 0x001fea0003800000 */
.L_x_4501:
        /* <DEDUP_REMOVED lines=10> */
.L_x_4509:
[----:B------:R-:W2:Y:S02]  /*b950*/  LDG.E.U16 R0, desc[UR36][R4.64] ;  /* 0x0000002404007981 */ /* 0x000ea4000c1e1500 */
[----:B--2---:R-:W-:-:S05]  /*b960*/  HADD2.F32 R0, -RZ, R0.H0_H0 ;  /* 0x20000000ff007230 */ /* 0x004fca0000004100 */
[----:B------:R-:W-:-:S04]  /*b970*/  FMUL.FTZ R0, R0, 1 ;  /* 0x3f80000000007820 */ /* 0x000fc80000410000 */
[----:B------:R1:W2:Y:S02]  /*b980*/  F2F.F64.F32 R2, R0 ;  /* 0x0000000000027310 */ /* 0x0002a40000201800 */
[----:B-12---:R-:W-:Y:S05]  /*b990*/  BRA `(.L_x_4505) ;  /* 0x0000000800e87947 */ /* 0x006fea0003800000 */
.L_x_4508:
        /* <DEDUP_REMOVED lines=10> */
.L_x_4511:
[----:B------:R-:W2:Y:S02]  /*ba40*/  LDG.E.U16 R4, desc[UR36][R4.64] ;  /* 0x0000002404047981 */ /* 0x000ea4000c1e1500 */
[----:B--2---:R-:W-:-:S05]  /*ba50*/  HADD2.F32 R0, -RZ, R4.H0_H0 ;  /* 0x20000004ff007230 */ /* 0x004fca0000004100 */
[----:B------:R-:W-:-:S04]  /*ba60*/  FMUL.FTZ R0, R0, 1 ;  /* 0x3f80000000007820 */ /* 0x000fc80000410000 */
[----:B------:R1:W2:Y:S02]  /*ba70*/  F2F.F64.F32 R2, R0 ;  /* 0x0000000000027310 */ /* 0x0002a40000201800 */
[----:B-12---:R-:W-:Y:S05]  /*ba80*/  BRA `(.L_x_4505) ;  /* 0x0000000800ac7947 */ /* 0x006fea0003800000 */
.L_x_4510:
[----:B------:R0:W5:Y:S01]  /*ba90*/  LDG.E.64 R2, desc[UR36][R4.64] ;  /* 0x0000002404027981 */ /* 0x000162000c1e1b00 */
[----:B------:R-:W-:Y:S05]  /*baa0*/  BRA `(.L_x_4505) ;  /* 0x0000000800a47947 */ /* 0x000fea0003800000 */
.L_x_4500:
        /* <DEDUP_REMOVED lines=13> */
.L_x_4514:
[----:B------:R2:W5:Y:S01]  /*bb80*/  LDG.E.64 R2, desc[UR36][R4.64] ;  /* 0x0000002404027981 */ /* 0x000562000c1e1b00 */
[----:B------:R-:W-:Y:S05]  /*bb90*/  BRA `(.L_x_4505) ;  /* 0x0000000800687947 */ /* 0x000fea0003800000 */
.L_x_4513:
[----:B------:R-:W-:-:S09]  /*bba0*/  UISETP.NE.AND UP0, UPT, UR4, 0xf, UPT ;  /* 0x0000000f0400788c */ /* 0x000fd2000bf05270 */
[----:B------:R-:W-:Y:S05]  /*bbb0*/  BRA.U !UP0, `(.L_x_4515) ;  /* 0x00000001089c7547 */ /* 0x000fea000b800000 */
[----:B------:R-:W-:-:S09]  /*bbc0*/  UISETP.NE.AND UP0, UPT, UR4, 0x17, UPT ;  /* 0x000000170400788c */ /* 0x000fd2000bf05270 */
[----:B------:R-:W-:Y:S05]  /*bbd0*/  BRA.U !UP0, `(.L_x_4516) ;  /* 0x00000001085c7547 */ /* 0x000fea000b800000 */
[----:B------:R-:W-:-:S09]  /*bbe0*/  UISETP.NE.AND UP0, UPT, UR4, 0x18, UPT ;  /* 0x000000180400788c */ /* 0x000fd2000bf05270 */
[----:B------:R-:W-:Y:S05]  /*bbf0*/  BRA.U UP0, `(.L_x_4504) ;  /* 0x0000000500f47547 */ /* 0x000fea000b800000 */
[----:B------:R-:W2:Y:S01]  /*bc00*/  LDG.E.U8 R0, desc[UR36][R4.64] ;  /* 0x0000002404007981 */ /* 0x000ea2000c1e1100 */
[----:B------:R-:W-:Y:S02]  /*bc10*/  HFMA2 R6, -RZ, RZ, 0, 1.847743988037109375e-06 ;  /* 0x0000001fff067431 */ /* 0x000fe400000001ff */
        /* <DEDUP_REMOVED lines=15> */
[----:B------:R-:W-:-:S05]  /*bd10*/  LOP3.LUT R3, R3, 0x80000000, R0, 0xf8, !PT ;  /* 0x8000000003037812 */ /* 0x000fca00078ef800 */
[----:B------:R-:W-:-:S06]  /*bd20*/  FMUL.FTZ R3, R3, 1 ;  /* 0x3f80000003037820 */ /* 0x000fcc0000410000 */
[----:B------:R-:W3:Y:S02]  /*bd30*/  F2F.F64.F32 R2, R3 ;  /* 0x0000000300027310 */ /* 0x000ee40000201800 */
[----:B---3--:R-:W-:Y:S05]  /*bd40*/  BRA `(.L_x_4505) ;  /* 0x0000000400fc7947 */ /* 0x008fea0003800000 */
.L_x_4516:
        /* <DEDUP_REMOVED lines=12> */
[----:B------:R3:W4:Y:S02]  /*be10*/  F2F.F64.F32 R2, R0 ;  /* 0x0000000000027310 */ /* 0x0007240000201800 */
[----:B---34-:R-:W-:Y:S05]  /*be20*/  BRA `(.L_x_4505) ;  /* 0x0000000400c47947 */ /* 0x018fea0003800000 */
.L_x_4515:
[----:B------:R-:W2:Y:S02]  /*be30*/  LDG.E.U16 R0, desc[UR36][R4.64] ;  /* 0x0000002404007981 */ /* 0x000ea4000c1e1500 */
[----:B--2---:R-:W-:-:S05]  /*be40*/  SHF.L.U32 R0, R0, 0x10, RZ ;  /* 0x0000001000007819 */ /* 0x004fca00000006ff */
[----:B------:R-:W-:-:S04]  /*be50*/  FMUL.FTZ R0, R0, 1 ;  /* 0x3f80000000007820 */ /* 0x000fc80000410000 */
[----:B------:R3:W4:Y:S02]  /*be60*/  F2F.F64.F32 R2, R0 ;  /* 0x0000000000027310 */ /* 0x0007240000201800 */
[----:B---34-:R-:W-:Y:S05]  /*be70*/  BRA `(.L_x_4505) ;  /* 0x0000000400b07947 */ /* 0x018fea0003800000 */
.L_x_4512:
        /* <DEDUP_REMOVED lines=9> */
[----:B--2---:R-:W2:Y:S02]  /*bf10*/  I2F.F64.U16 R2, R2 ;  /* 0x0000000200027312 */ /* 0x004ea40000101800 */
[----:B--2---:R-:W-:Y:S05]  /*bf20*/  BRA `(.L_x_4505) ;  /* 0x0000000400847947 */ /* 0x004fea0003800000 */
.L_x_4519:
        /* <DEDUP_REMOVED lines=21> */
.L_x_4521:
[----:B------:R-:W-:Y:S05]  /*c080*/  BSYNC.RECONVERGENT B0 ;  /* 0x0000000000007941 */ /* 0x000fea0003800200 */
.L_x_4520:
[----:B------:R-:W-:Y:S01]  /*c090*/  IMAD.SHL.U32 R0, R0, 0x100000, RZ ;  /* 0x0010000000007824 */ /* 0x000fe200078e00ff */
[----:B------:R-:W-:-:S04]  /*c0a0*/  LEA R2, R2, 0x3b800000, 0x17 ;  /* 0x3b80000002027811 */ /* 0x000fc800078eb8ff */
[----:B------:R-:W-:-:S05]  /*c0b0*/  LOP3.LUT R0, R2, R0, R7, 0xfe, !PT ;  /* 0x0000000002007212 */ /* 0x000fca00078efe07 */
[----:B------:R-:W-:-:S04]  /*c0c0*/  FMUL.FTZ R0, R0, 1 ;  /* 0x3f80000000007820 */ /* 0x000fc80000410000 */
[----:B------:R2:W3:Y:S02]  /*c0d0*/  F2F.F64.F32 R2, R0 ;  /* 0x0000000000027310 */ /* 0x0004e40000201800 */
[----:B--23--:R-:W-:Y:S05]  /*c0e0*/  BRA `(.L_x_4505) ;  /* 0x0000000400147947 */ /* 0x00cfea0003800000 */
.L_x_4518:
        /* <DEDUP_REMOVED lines=21> */
.L_x_4523:
[----:B------:R-:W-:Y:S05]  /*c240*/  BSYNC.RECONVERGENT B0 ;  /* 0x0000000000007941 */ /* 0x000fea0003800200 */
.L_x_4522:
[----:B------:R-:W-:Y:S02]  /*c250*/  SHF.L.U32 R0, R0, 0x15, RZ ;  /* 0x0000001500007819 */ /* 0x000fe400000006ff */
[----:B------:R-:W-:-:S04]  /*c260*/  LEA R2, R2, 0x37800000, 0x17 ;  /* 0x3780000002027811 */ /* 0x000fc800078eb8ff */
[----:B------:R-:W-:-:S05]  /*c270*/  LOP3.LUT R0, R2, R0, R7, 0xfe, !PT ;  /* 0x0000000002007212 */ /* 0x000fca00078efe07 */
[----:B------:R-:W-:-:S04]  /*c280*/  FMUL.FTZ R0, R0, 1 ;  /* 0x3f80000000007820 */ /* 0x000fc80000410000 */
[----:B------:R2:W3:Y:S02]  /*c290*/  F2F.F64.F32 R2, R0 ;  /* 0x0000000000027310 */ /* 0x0004e40000201800 */
[----:B--23--:R-:W-:Y:S05]  /*c2a0*/  BRA `(.L_x_4505) ;  /* 0x0000000000a47947 */ /* 0x00cfea0003800000 */
.L_x_4517:
[----:B------:R-:W-:-:S09]  /*c2b0*/  UISETP.NE.AND UP0, UPT, UR4, 0x1c, UPT ;  /* 0x0000001c0400788c */ /* 0x000fd2000bf05270 */
[----:B------:R-:W-:Y:S05]  /*c2c0*/  BRA.U !UP0, `(.L_x_4524) ;  /* 0x0000000108947547 */ /* 0x000fea000b800000 */
[----:B------:R-:W-:-:S09]  /*c2d0*/  UISETP.NE.AND UP0, UPT, UR4, 0x1d, UPT ;  /* 0x0000001d0400788c */ /* 0x000fd2000bf05270 */
[----:B------:R-:W-:Y:S05]  /*c2e0*/  BRA.U !UP0, `(.L_x_4525) ;  /* 0x0000000108807547 */ /* 0x000fea000b800000 */
[----:B------:R-:W-:-:S09]  /*c2f0*/  UISETP.NE.AND UP0, UPT, UR4, 0x2c, UPT ;  /* 0x0000002c0400788c */ /* 0x000fd2000bf05270 */
[----:B------:R-:W-:Y:S05]  /*c300*/  BRA.U UP0, `(.L_x_4504) ;  /* 0x0000000100307547 */ /* 0x000fea000b800000 */
[----:B------:R-:W2:Y:S01]  /*c310*/  LDG.E.U8 R0, desc[UR36][R4.64] ;  /* 0x0000002404007981 */ /* 0x000ea2000c1e1100 */
[----:B------:R-:W-:Y:S02]  /*c320*/  HFMA2 R3, -RZ, RZ, 0.5, 0 ;  /* 0x38000000ff037431 */ /* 0x000fe400000001ff */
        /* <DEDUP_REMOVED lines=10> */
.L_x_4504:
        /* <DEDUP_REMOVED lines=16> */
.L_x_4526:
[----:B------:R-:W-:Y:S01]  /*c4d0*/  CS2R R2, SRZ ;  /* 0x0000000000027805 */ /* 0x000fe2000001ff00 */
[----:B------:R-:W-:Y:S06]  /*c4e0*/  BRA `(.L_x_4505) ;  /* 0x0000000000147947 */ /* 0x000fec0003800000 */
.L_x_4525:
[----:B------:R-:W2:Y:S02]  /*c4f0*/  LDG.E.64 R2, desc[UR36][R4.64] ;  /* 0x0000002404027981 */ /* 0x000ea4000c1e1b00 */
[----:B--2---:R-:W2:Y:S02]  /*c500*/  I2F.F64.U64 R2, R2 ;  /* 0x0000000200027312 */ /* 0x004ea40000301800 */
[----:B--2---:R-:W-:Y:S05]  /*c510*/  BRA `(.L_x_4505) ;  /* 0x0000000000087947 */ /* 0x004fea0003800000 */
.L_x_4524:
[----:B------:R-:W2:Y:S02]  /*c520*/  LDG.E R2, desc[UR36][R4.64] ;  /* 0x0000002404027981 */ /* 0x000ea4000c1e1900 */
[----:B--2---:R-:W1:Y:S02]  /*c530*/  I2F.F64.U32 R2, R2 ;  /* 0x0000000200027312 */ /* 0x004e640000201800 */
.L_x_4505:
[----:B------:R-:W-:Y:S05]  /*c540*/  BSYNC.RECONVERGENT B6 ;  /* 0x0000000000067941 */ /* 0x000fea0003800200 */
.L_x_4499:
[----:B------:R-:W3:Y:S01]  /*c550*/  LDCU.64 UR4, c[0x0][0x598] ;  /* 0x0000b300ff0477ac */ /* 0x000ee20008000a00 */
[----:B-1---5:R-:W-:Y:S01]  /*c560*/  IMAD.MOV.U32 R0, RZ, RZ, R2 ;  /* 0x000000ffff007224 */ /* 0x022fe200078e0002 */
[----:B0-2---:R-:W-:Y:S01]  /*c570*/  MOV R4, R3 ;  /* 0x0000000300047202 */ /* 0x005fe20000000f00 */
[----:B------:R-:W-:-:S04]  /*c580*/  UPRMT UR6, UR41, 0x9910, URZ ;  /* 0x0000991029067896 */ /* 0x000fc800080000ff */
[----:B------:R-:W-:Y:S01]  /*c590*/  UISETP.GT.AND UP0, UPT, UR6, 0x9, UPT ;  /* 0x000000090600788c */ /* 0x000fe2000bf04270 */
[----:B---3--:R-:W-:Y:S01]  /*c5a0*/  UMOV UR7, UR5 ;  /* 0x0000000500077c82 */ /* 0x008fe20008000000 */
[----:B------:R0:W1:Y:S02]  /*c5b0*/  DSETP.MIN.AND P0, P1, R2, UR4, PT ;  /* 0x0000000402007e2a */ /* 0x000064000b900000 */
[----:B0-----:R-:W-:Y:S01]  /*c5c0*/  IMAD.U32 R2, RZ, RZ, UR7 ;  /* 0x00000007ff027e24 */ /* 0x001fe2000f8e00ff */
[----:B-1----:R-:W-:Y:S02]  /*c5d0*/  FSEL R5, R4, UR7, P0 ;  /* 0x0000000704057c08 */ /* 0x002fe40008000000 */
[----:B------:R-:W-:Y:S02]  /*c5e0*/  SEL R4, R0, UR4, P0 ;  /* 0x0000000400047c07 */ /* 0x000fe40008000000 */
[----:B------:R-:W-:Y:S01]  /*c5f0*/  @P1 LOP3.LUT R5, R2, 0x80000, RZ, 0xfc, !PT ;  /* 0x0008000002051812 */ /* 0x000fe200078efcff */
        /* <DEDUP_REMOVED lines=10> */
[----:B0-----:R-:W-:Y:S01]  /*c6a0*/  STG.E.U8 desc[UR36][R16.64], R5 ;  /* 0x0000000510007986 */ /* 0x001fe2000c101124 */
[----:B------:R-:W-:Y:S05]  /*c6b0*/  EXIT ;  /* 0x000000000000794d */ /* 0x000fea0003800000 */
.L_x_4530:
[----:B------:R-:W0:Y:S02]  /*c6c0*/  F2I.S64.F64.TRUNC R4, R4 ;  /* 0x0000000400047311 */ /* 0x000e24000030d900 */
[----:B0-----:R-:W-:-:S05]  /*c6d0*/  MOV R3, R4 ;  /* 0x0000000400037202 */ /* 0x001fca0000000f00 */
[----:B------:R-:W-:Y:S01]  /*c6e0*/  STG.E.U8 desc[UR36][R16.64], R3 ;  /* 0x0000000310007986 */ /* 0x000fe2000c101124 */
[----:B------:R-:W-:Y:S05]  /*c6f0*/  EXIT ;  /* 0x000000000000794d */ /* 0x000fea0003800000 */
.L_x_4529:
[----:B------:R-:W-:-:S09]  /*c700*/  UISETP.NE.AND UP0, UPT, UR6, 0x2, UPT ;  /* 0x000000020600788c */ /* 0x000fd2000bf05270 */
[----:B------:R-:W-:Y:S05]  /*c710*/  BRA.U !UP0, `(.L_x_4532) ;  /* 0x0000000108287547 */ /* 0x000fea000b800000 */
[----:B------:R-:W-:-:S09]  /*c720*/  UISETP.NE.AND UP0, UPT, UR6, 0x3, UPT ;  /* 0x000000030600788c */ /* 0x000fd2000bf05270 */
[----:B------:R-:W-:Y:S05]  /*c730*/  BRA.U !UP0, `(.L_x_4533) ;  /* 0x0000000108147547 */ /* 0x000fea000b800000 */
[----:B------:R-:W-:-:S09]  /*c740*/  UISETP.NE.AND UP0, UPT, UR6, 0x4, UPT ;  /* 0x000000040600788c */ /* 0x000fd2000bf05270 */
[----:B------:R-:W-:Y:S05]  /*c750*/  BRA.U UP0, `(.L_x_4531) ;  /* 0x0000000d00247547 */ /* 0x000fea000b800000 */
[----:B------:R-:W0:Y:S02]  /*c760*/  F2I.S64.F64.TRUNC R4, R4 ;  /* 0x0000000400047311 */ /* 0x000e24000030d900 */
[----:B0-----:R-:W-:Y:S01]  /*c770*/  STG.E.64 desc[UR36][R16.64], R4 ;  /* 0x0000000410007986 */ /* 0x001fe2000c101b24 */
[----:B------:R-:W-:Y:S05]  /*c780*/  EXIT ;  /* 0x000000000000794d */ /* 0x000fea0003800000 */
.L_x_4533:
[----:B------:R-:W0:Y:S02]  /*c790*/  F2I.F64.TRUNC R5, R4 ;  /* 0x0000000400057311 */ /* 0x000e24000030d100 */
[----:B0-----:R-:W-:Y:S01]  /*c7a0*/  STG.E desc[UR36][R16.64], R5 ;  /* 0x0000000510007986 */ /* 0x001fe2000c101924 */
[----:B------:R-:W-:Y:S05]  /*c7b0*/  EXIT ;  /* 0x000000000000794d */ /* 0x000fea0003800000 */
.L_x_4532:
[----:B------:R-:W0:Y:S02]  /*c7c0*/  F2I.F64.TRUNC R5, R4 ;  /* 0x0000000400057311 */ /* 0x000e24000030d100 */
[----:B0-----:R-:W-:Y:S01]  /*c7d0*/  STG.E.U16 desc[UR36][R16.64], R5 ;  /* 0x0000000510007986 */ /* 0x001fe2000c101524 */
[----:B------:R-:W-:Y:S05]  /*c7e0*/  EXIT ;  /* 0x000000000000794d */ /* 0x000fea0003800000 */
.L_x_4528:
        /* <DEDUP_REMOVED lines=15> */
[----:B------:R-:W-:Y:S01]  /*c8e0*/  STG.E desc[UR36][R16.64], R3 ;  /* 0x0000000310007986 */ /* 0x000fe2000c101924 */
[----:B------:R-:W-:Y:S05]  /*c8f0*/  EXIT ;  /* 0x000000000000794d */ /* 0x000fea0003800000 */
.L_x_4535:
        /* <DEDUP_REMOVED lines=10> */
[----:B------:R-:W-:Y:S01]  /*c9a0*/  STG.E.U16 desc[UR36][R16.64], R0 ;  /* 0x0000000010007986 */ /* 0x000fe2000c101524 */
[----:B------:R-:W-:Y:S05]  /*c9b0*/  EXIT ;  /* 0x000000000000794d */ /* 0x000fea0003800000 */
.L_x_4534:
        /* <DEDUP_REMOVED lines=16> */
[----:B------:R-:W-:Y:S01]  /*cac0*/  STG.E.64 desc[UR36][R16.64], R2 ;  /* 0x0000000210007986 */ /* 0x000fe2000c101b24 */
[----:B------:R-:W-:Y:S05]  /*cad0*/  EXIT ;  /* 0x000000000000794d */ /* 0x000fea0003800000 */
.L_x_4537:
        /* <DEDUP_REMOVED lines=11> */
[----:B------:R-:W-:Y:S01]  /*cb90*/  STG.E desc[UR36][R16.64], R3 ;  /* 0x0000000310007986 */ /* 0x000fe2000c101924 */
[----:B------:R-:W-:Y:S05]  /*cba0*/  EXIT ;  /* 0x000000000000794d */ /* 0x000fea0003800000 */
.L_x_4536:
[----:B------:R-:W-:Y:S01]  /*cbb0*/  STG.E.64 desc[UR36][R16.64], R4 ;  /* 0x0000000410007986 */ /* 0x000fe2000c101b24 */
[----:B------:R-:W-:Y:S05]  /*cbc0*/  EXIT ;  /* 0x000000000000794d */ /* 0x000fea0003800000 */
.L_x_4527:
        /* <DEDUP_REMOVED lines=11> */
[----:B0-----:R-:W-:Y:S01]  /*cc80*/  STG.E.U16 desc[UR36][R16.64], R5 ;  /* 0x0000000510007986 */ /* 0x001fe2000c101524 */
[----:B------:R-:W-:Y:S05]  /*cc90*/  EXIT ;  /* 0x000000000000794d */ /* 0x000fea0003800000 */
.L_x_4541:
        /* <DEDUP_REMOVED lines=25> */
.L_x_4544:
[----:B------:R-:W-:-:S04]  /*ce30*/  SHF.R.U32.HI R3, RZ, 0x18, R3 ;  /* 0x00000018ff037819 */ /* 0x000fc80000011603 */
[----:B------:R-:W-:-:S04]  /*ce40*/  LOP3.LUT R0, R0, 0x80, R3, 0xf8, !PT ;  /* 0x0000008000007812 */ /* 0x000fc800078ef803 */
[----:B------:R-:W-:-:S07]  /*ce50*/  PRMT R8, R0, 0x7610, R8 ;  /* 0x0000761000087816 */ /* 0x000fce0000000008 */
.L_x_4543:
[----:B------:R-:W-:Y:S05]  /*ce60*/  BSYNC.RECONVERGENT B0 ;  /* 0x0000000000007941 */ /* 0x000fea0003800200 */
.L_x_4542:
[----:B------:R-:W-:Y:S01]  /*ce70*/  STG.E.U8 desc[UR36][R16.64], R8 ;  /* 0x0000000810007986 */ /* 0x000fe2000c101124 */
[----:B------:R-:W-:Y:S05]  /*ce80*/  EXIT ;  /* 0x000000000000794d */ /* 0x000fea0003800000 */
.L_x_4540:
        /* <DEDUP_REMOVED lines=25> */
.L_x_4547:
[----:B------:R-:W-:-:S04]  /*d020*/  SHF.R.U32.HI R3, RZ, 0x18, R3 ;  /* 0x00000018ff037819 */ /* 0x000fc80000011603 */
[----:B------:R-:W-:-:S04]  /*d030*/  LOP3.LUT R0, R0, 0x80, R3, 0xf8, !PT ;  /* 0x0000008000007812 */ /* 0x000fc800078ef803 */
[----:B------:R-:W-:-:S07]  /*d040*/  PRMT R8, R0, 0x7610, R8 ;  /* 0x0000761000087816 */ /* 0x000fce0000000008 */
.L_x_4546:
[----:B------:R-:W-:Y:S05]  /*d050*/  BSYNC.RECONVERGENT B0 ;  /* 0x0000000000007941 */ /* 0x000fea0003800200 */
.L_x_4545:
[----:B------:R-:W-:Y:S01]  /*d060*/  STG.E.U8 desc[UR36][R16.64], R8 ;  /* 0x0000000810007986 */ /* 0x000fe2000c101124 */
[----:B------:R-:W-:Y:S05]  /*d070*/  EXIT ;  /* 0x000000000000794d */ /* 0x000fea0003800000 */
.L_x_4539:
        /* <DEDUP_REMOVED lines=30> */
.L_x_4549:
[----:B------:R-:W0:Y:S02]  /*d260*/  F2I.U64.F64.TRUNC R4, R4 ;  /* 0x0000000400047311 */ /* 0x000e24000030d800 */
[----:B0-----:R-:W-:Y:S01]  /*d270*/  STG.E.64 desc[UR36][R16.64], R4 ;  /* 0x0000000410007986 */ /* 0x001fe2000c101b24 */
[----:B------:R-:W-:Y:S05]  /*d280*/  EXIT ;  /* 0x000000000000794d */ /* 0x000fea0003800000 */
.L_x_4548:
[----:B------:R-:W0:Y:S02]  /*d290*/  F2I.U32.F64.TRUNC R5, R4 ;  /* 0x0000000400057311 */ /* 0x000e24000030d000 */
[----:B0-----:R-:W-:Y:S01]  /*d2a0*/  STG.E desc[UR36][R16.64], R5 ;  /* 0x0000000510007986 */ /* 0x001fe2000c101924 */
[----:B------:R-:W-:Y:S05]  /*d2b0*/  EXIT ;  /* 0x000000000000794d */ /* 0x000fea0003800000 */
.L_x_4538:
        /* <DEDUP_REMOVED lines=8> */
[----:B------:R-:W-:Y:S01]  /*d340*/  STG.E.U8 desc[UR36][R16.64], R3 ;  /* 0x0000000310007986 */ /* 0x000fe2000c101124 */
[----:B------:R-:W-:Y:S05]  /*d350*/  EXIT ;  /* 0x000000000000794d */ /* 0x000fea0003800000 */
.L_x_4551:
[----:B------:R-:W-:-:S05]  /*d360*/  CS2R R6, SRZ ;  /* 0x0000000000067805 */ /* 0x000fca000001ff00 */
[----:B------:R-:W-:Y:S01]  /*d370*/  STG.E.128 desc[UR36][R16.64], R4 ;  /* 0x0000000410007986 */ /* 0x000fe2000c101d24 */
[----:B------:R-:W-:Y:S05]  /*d380*/  EXIT ;  /* 0x000000000000794d */ /* 0x000fea0003800000 */
.L_x_4550:
[----:B------:R-:W-:-:S09]  /*d390*/  UISETP.NE.AND UP0, UPT, UR6, 0xf, UPT ;  /* 0x0000000f0600788c */ /* 0x000fd2000bf05270 */
[----:B------:R-:W-:Y:S05]  /*d3a0*/  BRA.U !UP0, `(.L_x_4552) ;  /* 0x0000000508287547 */ /* 0x000fea000b800000 */
[----:B------:R-:W-:-:S09]  /*d3b0*/  UISETP.NE.AND UP0, UPT, UR6, 0x17, UPT ;  /* 0x000000170600788c */ /* 0x000fd2000bf05270 */
[----:B------:R-:W-:Y:S05]  /*d3c0*/  BRA.U !UP0, `(.L_x_4553) ;  /* 0x0000000108b07547 */ /* 0x000fea000b800000 */
[----:B------:R-:W-:-:S09]  /*d3d0*/  UISETP.NE.AND UP0, UPT, UR6, 0x18, UPT ;  /* 0x000000180600788c */ /* 0x000fd2000bf05270 */
[----:B------:R-:W-:Y:S05]  /*d3e0*/  BRA.U !UP0, `(.L_x_4554) ;  /* 0x0000000108447547 */ /* 0x000fea000b800000 */
.L_x_4531:
        /* <DEDUP_REMOVED lines=16> */
.L_x_4555:
[----:B------:R-:W-:Y:S05]  /*d4f0*/  EXIT ;  /* 0x000000000000794d */ /* 0x000fea0003800000 */
.L_x_4554:
        /* <DEDUP_REMOVED lines=21> */
.L_x_4557:
[----:B------:R-:W-:Y:S05]  /*d650*/  BSYNC.RECONVERGENT B0 ;  /* 0x0000000000007941 */ /* 0x000fea0003800200 */
.L_x_4556:
[----:B------:R-:W-:-:S05]  /*d660*/  LOP3.LUT R3, R0, 0x80, R3, 0xf8, !PT ;  /* 0x0000008000037812 */ /* 0x000fca00078ef803 */
[----:B------:R-:W-:Y:S01]  /*d670*/  STG.E.U8 desc[UR36][R16.64], R3 ;  /* 0x0000000310007986 */ /* 0x000fe2000c101124 */
[----:B------:R-:W-:Y:S05]  /*d680*/  EXIT ;  /* 0x000000000000794d */ /* 0x000fea0003800000 */
.L_x_4553:
        /* <DEDUP_REMOVED lines=20> */
.L_x_4559:
[----:B------:R-:W-:Y:S02]  /*d7d0*/  ISETP.GT.U32.AND P0, PT, R2, 0x7f800000, PT ;  /* 0x7f8000000200780c */ /* 0x000fe40003f04070 */
[----:B------:R-:W-:-:S04]  /*d7e0*/  MOV R0, 0x7f ;  /* 0x0000007f00007802 */ /* 0x000fc80000000f00 */
[----:B------:R-:W-:-:S07]  /*d7f0*/  SEL R0, R0, 0x7c, P0 ;  /* 0x0000007c00007807 */ /* 0x000fce0000000000 */
.L_x_4560:
[----:B------:R-:W-:Y:S05]  /*d800*/  BSYNC.RECONVERGENT B0 ;  /* 0x0000000000007941 */ /* 0x000fea0003800200 */
.L_x_4558:
[----:B------:R-:W-:-:S04]  /*d810*/  SHF.R.U32.HI R3, RZ, 0x18, R3 ;  /* 0x00000018ff037819 */ /* 0x000fc80000011603 */
[----:B------:R-:W-:-:S05]  /*d820*/  LOP3.LUT R3, R0, 0x80, R3, 0xf8, !PT ;  /* 0x0000008000037812 */ /* 0x000fca00078ef803 */
[----:B------:R-:W-:Y:S01]  /*d830*/  STG.E.U8 desc[UR36][R16.64], R3 ;  /* 0x0000000310007986 */ /* 0x000fe2000c101124 */
[----:B------:R-:W-:Y:S05]  /*d840*/  EXIT ;  /* 0x000000000000794d */ /* 0x000fea0003800000 */
.L_x_4552:
        /* <DEDUP_REMOVED lines=10> */
[----:B------:R-:W-:Y:S01]  /*d8f0*/  STG.E.U16 desc[UR36][R16.64], R0 ;  /* 0x0000000010007986 */ /* 0x000fe2000c101524 */
[----:B------:R-:W-:Y:S05]  /*d900*/  EXIT ;  /* 0x000000000000794d */ /* 0x000fea0003800000 */
.L_x_4561:
        /* <DEDUP_REMOVED lines=15> */
.L_x_40904:


//--------------------- .text._ZN2at6native27unrolled_elementwise_kernelINS0_13AUnaryFunctorIdddZZZNS0_16fmin_kernel_cudaERNS_18TensorIteratorBaseEENKUlvE_clEvENKUlvE_clEvEUlddE_EESt5arrayIPcLm2EELi4E23TrivialOffsetCalculatorILi1EjESD_NS0_6memory12LoadWithCastILi1EEENSE_13StoreWithCastILi1EEEEEviT_T0_T2_T3_T4_T5_ --------------------------
	.section	.text._ZN2at6native27unrolled_elementwise_kernelINS0_13AUnaryFunctorIdddZZZNS0_16fmin_kernel_cudaERNS_18TensorIteratorBaseEENKUlvE_clEvENKUlvE_clEvEUlddE_EESt5arrayIPcLm2EELi4E23TrivialOffsetCalculatorILi1EjESD_NS0_6memory12LoadWithCastILi1EEENSE_13StoreWithCastILi1EEEEEviT_T0_T2_T3_T4_T5_,"ax",@progbits
	.align	128
        .global         _ZN2at6native27unrolled_elementwise_kernelINS0_13AUnaryFunctorIdddZZZNS0_16fmin_kernel_cudaERNS_18TensorIteratorBaseEENKUlvE_clEvENKUlvE_clEvEUlddE_EESt5arrayIPcLm2EELi4E23TrivialOffsetCalculatorILi1EjESD_NS0_6memory12LoadWithCastILi1EEENSE_13StoreWithCastILi1EEEEEviT_T0_T2_T3_T4_T5_
        .type           _ZN2at6native27unrolled_elementwise_kernelINS0_13AUnaryFunctorIdddZZZNS0_16fmin_kernel_cudaERNS_18TensorIteratorBaseEENKUlvE_clEvENKUlvE_clEvEUlddE_EESt5arrayIPcLm2EELi4E23TrivialOffsetCalculatorILi1EjESD_NS0_6memory12LoadWithCastILi1EEENSE_13StoreWithCastILi1EEEEEviT_T0_T2_T3_T4_T5_,@function
        .size           _ZN2at6native27unrolled_elementwise_kernelINS0_13AUnaryFunctorIdddZZZNS0_16fmin_kernel_cudaERNS_18TensorIteratorBaseEENKUlvE_clEvENKUlvE_clEvEUlddE_EESt5arrayIPcLm2EELi4E23TrivialOffsetCalculatorILi1EjESD_NS0_6memory12LoadWithCastILi1EEENSE_13StoreWithCastILi1EEEEEviT_T0_T2_T3_T4_T5_,(.L_x_40905 - _ZN2at6native27unrolled_elementwise_kernelINS0_13AUnaryFunctorIdddZZZNS0_16fmin_kernel_cudaERNS_18TensorIteratorBaseEENKUlvE_clEvENKUlvE_clEvEUlddE_EESt5arrayIPcLm2EELi4E23TrivialOffsetCalculatorILi1EjESD_NS0_6memory12LoadWithCastILi1EEENSE_13StoreWithCastILi1EEEEEviT_T0_T2_T3_T4_T5_)
        .other          _ZN2at6native27unrolled_elementwise_kernelINS0_13AUnaryFunctorIdddZZZNS0_16fmin_kernel_cudaERNS_18TensorIteratorBaseEENKUlvE_clEvENKUlvE_clEvEUlddE_EESt5arrayIPcLm2EELi4E23TrivialOffsetCalculatorILi1EjESD_NS0_6memory12LoadWithCastILi1EEENSE_13StoreWithCastILi1EEEEEviT_T0_T2_T3_T4_T5_,@"STO_CUDA_ENTRY STV_DEFAULT"
_ZN2at6native27unrolled_elementwise_kernelINS0_13AUnaryFunctorIdddZZZNS0_16fmin_kernel_cudaERNS_18TensorIteratorBaseEENKUlvE_clEvENKUlvE_clEvEUlddE_EESt5arrayIPcLm2EELi4E23TrivialOffsetCalculatorILi1EjESD_NS0_6memory12LoadWithCastILi1EEENSE_13StoreWithCastILi1EEEEEviT_T0_T2_T3_T4_T5_:
.text._ZN2at6native27unrolled_elementwise_kernelINS0_13AUnaryFunctorIdddZZZNS0_16fmin_kernel_cudaERNS_18TensorIteratorBaseEENKUlvE_clEvENKUlvE_clEvEUlddE_EESt5arrayIPcLm2EELi4E23TrivialOffsetCalculatorILi1EjESD_NS0_6memory12LoadWithCastILi1EEENSE_13StoreWithCastILi1EEEEEviT_T0_T2_T3_T4_T5_:
[----:B------:R-:W0:Y:S01]  /*0000*/  LDC R1, c[0x0][0x37c] ;  /* 0x0000df00ff017b82 */ /* 0x000e220000000800 */
[----:B------:R-:W1:Y:S07]  /*0010*/  S2R R18, SR_CTAID.X ;  /* 0x0000000000127919 */ /* 0x000e6e0000002500 */
[----:B------:R-:W1:Y:S01]  /*0020*/  LDC R19, c[0x0][0x380] ;  /* 0x0000e000ff137b82 */ /* 0x000e620000000800 */
[----:B------:R-:W2:Y:S01]  /*0030*/  LDCU.64 UR36, c[0x0][0x358] ;  /* 0x00006b00ff2477ac */ /* 0x000ea20008000a00 */
[----:B------:R-:W-:Y:S01]  /*0040*/  BSSY.RECONVERGENT B7, `(.L_x_4562) ;  /* 0x00000fa000077945 */ /* 0x000fe20003800200 */
[----:B------:R-:W3:Y:S01]  /*0050*/  S2R R2, SR_TID.X ;  /* 0x0000000000027919 */ /* 0x000ee20000002100 */
[----:B------:R-:W-:Y:S01]  /*0060*/  CS2R R28, SRZ ;  /* 0x00000000001c7805 */ /* 0x000fe2000001ff00 */
        /* <DEDUP_REMOVED lines=26> */
.L_x_4568:
[----:B------:R-:W2:Y:S02]  /*0210*/  LDG.E.U8 R2, desc[UR36][R2.64] ;  /* 0x0000002402027981 */ /* 0x000ea4000c1e1100 */
[----:B--2---:R0:W1:Y:S02]  /*0220*/  I2F.F64.U16 R28, R2 ;  /* 0x00000002001c7312 */ /* 0x0040640000101800 */
[----:B01----:R-:W-:Y:S05]  /*0230*/  BRA `(.L_x_4570) ;  /* 0x0000000c00607947 */ /* 0x003fea0003800000 */
.L_x_4567:
        /* <DEDUP_REMOVED lines=9> */
.L_x_4572:
[----:B------:R-:W2:Y:S02]  /*02d0*/  LDG.E R2, desc[UR36][R2.64] ;  /* 0x0000002402027981 */ /* 0x000ea4000c1e1900 */
[----:B--2---:R0:W1:Y:S02]  /*02e0*/  I2F.F64 R28, R2 ;  /* 0x00000002001c7312 */ /* 0x0040640000201c00 */
[----:B01----:R-:W-:Y:S05]  /*02f0*/  BRA `(.L_x_4570) ;  /* 0x0000000c00307947 */ /* 0x003fea0003800000 */
.L_x_4571:
[----:B------:R-:W2:Y:S02]  /*0300*/  LDG.E.U16 R2, desc[UR36][R2.64] ;  /* 0x0000002402027981 */ /* 0x000ea4000c1e1500 */
[----:B--2---:R0:W1:Y:S02]  /*0310*/  I2F.F64.S16 R28, R2 ;  /* 0x00000002001c7312 */ /* 0x0040640000101c00 */
[----:B01----:R-:W-:Y:S05]  /*0320*/  BRA `(.L_x_4570) ;  /* 0x0000000c00247947 */ /* 0x003fea0003800000 */
.L_x_4566:
        /* <DEDUP_REMOVED lines=10> */
.L_x_4574:
[----:B------:R-:W2:Y:S02]  /*03d0*/  LDG.E.U16 R0, desc[UR36][R2.64] ;  /* 0x0000002402007981 */ /* 0x000ea4000c1e1500 */
[----:B--2---:R-:W-:-:S05]  /*03e0*/  HADD2.F32 R0, -RZ, R0.H0_H0 ;  /* 0x20000000ff007230 */ /* 0x004fca0000004100 */
[----:B------:R-:W-:-:S04]  /*03f0*/  FMUL.FTZ R0, R0, 1 ;  /* 0x3f80000000007820 */ /* 0x000fc80000410000 */
[----:B------:R1:W2:Y:S02]  /*0400*/  F2F.F64.F32 R28, R0 ;  /* 0x00000000001c7310 */ /* 0x0002a40000201800 */
[----:B-12---:R-:W-:Y:S05]  /*0410*/  BRA `(.L_x_4570) ;  /* 0x0000000800e87947 */ /* 0x006fea0003800000 */
.L_x_4573:
        /* <DEDUP_REMOVED lines=10> */
.L_x_4576:
[----:B------:R-:W2:Y:S02]  /*04c0*/  LDG.E.U16 R2, desc[UR36][R2.64] ;  /* 0x0000002402027981 */ /* 0x000ea4000c1e1500 */
[----:B--2---:R-:W-:-:S05]  /*04d0*/  HADD2.F32 R0, -RZ, R2.H0_H0 ;  /* 0x20000002ff007230 */ /* 0x004fca0000004100 */
[----:B------:R-:W-:-:S04]  /*04e0*/  FMUL.FTZ R0, R0, 1 ;  /* 0x3f80000000007820 */ /* 0x000fc80000410000 */
[----:B------:R1:W2:Y:S02]  /*04f0*/  F2F.F64.F32 R28, R0 ;  /* 0x00000000001c7310 */ /* 0x0002a40000201800 */
[----:B-12---:R-:W-:Y:S05]  /*0500*/  BRA `(.L_x_4570) ;  /* 0x0000000800ac7947 */ /* 0x006fea0003800000 */
.L_x_4575:
[----:B------:R0:W5:Y:S01]  /*0510*/  LDG.E.64 R28, desc[UR36][R2.64] ;  /* 0x00000024021c7981 */ /* 0x000162000c1e1b00 */
[----:B------:R-:W-:Y:S05]  /*0520*/  BRA `(.L_x_4570) ;  /* 0x0000000800a47947 */ /* 0x000fea0003800000 */
.L_x_4565:
        /* <DEDUP_REMOVED lines=13> */
.L_x_4579:
[----:B------:R1:W5:Y:S01]  /*0600*/  LDG.E.64 R28, desc[UR36][R2.64] ;  /* 0x00000024021c7981 */ /* 0x000362000c1e1b00 */
[----:B------:R-:W-:Y:S05]  /*0610*/  BRA `(.L_x_4570) ;  /* 0x0000000800687947 */ /* 0x000fea0003800000 */
.L_x_4578:
        /* <DEDUP_REMOVED lines=23> */
[----:B------:R-:W-:-:S05]  /*0790*/  LOP3.LUT R5, R5, 0x80000000, R0, 0xf8, !PT ;  /* 0x8000000005057812 */ /* 0x000fca00078ef800 */
[----:B------:R-:W-:-:S04]  /*07a0*/  FMUL.FTZ R5, R5, 1 ;  /* 0x3f80000005057820 */ /* 0x000fc80000410000 */
[----:B------:R2:W3:Y:S02]  /*07b0*/  F2F.F64.F32 R28, R5 ;  /* 0x00000005001c7310 */ /* 0x0004e40000201800 */
[----:B--23--:R-:W-:Y:S05]  /*07c0*/  BRA `(.L_x_4570) ;  /* 0x0000000400fc7947 */ /* 0x00cfea0003800000 */
.L_x_4581:
        /* <DEDUP_REMOVED lines=14> */
.L_x_4580:
[----:B------:R-:W2:Y:S02]  /*08b0*/  LDG.E.U16 R0, desc[UR36][R2.64] ;  /* 0x0000002402007981 */ /* 0x000ea4000c1e1500 */
[----:B--2---:R-:W-:-:S04]  /*08c0*/  IMAD.U32 R0, R0, 0x10000, RZ ;  /* 0x0001000000007824 */ /* 0x004fc800078e00ff */
[----:B------:R-:W-:-:S04]  /*08d0*/  FMUL.FTZ R0, R0, 1 ;  /* 0x3f80000000007820 */ /* 0x000fc80000410000 */
[----:B------:R2:W3:Y:S02]  /*08e0*/  F2F.F64.F32 R28, R0 ;  /* 0x00000000001c7310 */ /* 0x0004e40000201800 */
[----:B--23--:R-:W-:Y:S05]  /*08f0*/  BRA `(.L_x_4570) ;  /* 0x0000000400b07947 */ /* 0x00cfea0003800000 */
.L_x_4577:
        /* <DEDUP_REMOVED lines=11> */
.L_x_4584:
        /* <DEDUP_REMOVED lines=21> */
.L_x_4586:
[----:B------:R-:W-:Y:S05]  /*0b00*/  BSYNC.RECONVERGENT B0 ;  /* 0x0000000000007941 */ /* 0x000fea0003800200 */
.L_x_4585:
[----:B------:R-:W-:Y:S01]  /*0b10*/  IMAD.SHL.U32 R0, R0, 0x100000, RZ ;  /* 0x0010000000007824 */ /* 0x000fe200078e00ff */
[----:B------:R-:W-:-:S04]  /*0b20*/  LEA R2, R2, 0x3b800000, 0x17 ;  /* 0x3b80000002027811 */ /* 0x000fc800078eb8ff */
[----:B------:R-:W-:-:S05]  /*0b30*/  LOP3.LUT R0, R2, R0, R7, 0xfe, !PT ;  /* 0x0000000002007212 */ /* 0x000fca00078efe07 */
[----:B------:R-:W-:-:S04]  /*0b40*/  FMUL.FTZ R0, R0, 1 ;  /* 0x3f80000000007820 */ /* 0x000fc80000410000 */
[----:B------:R4:W0:Y:S02]  /*0b50*/  F2F.F64.F32 R28, R0 ;  /* 0x00000000001c7310 */ /* 0x0008240000201800 */
[----:B0---4-:R-:W-:Y:S05]  /*0b60*/  BRA `(.L_x_4570) ;  /* 0x0000000400147947 */ /* 0x011fea0003800000 */
.L_x_4583:
        /* <DEDUP_REMOVED lines=21> */
.L_x_4588:
[----:B------:R-:W-:Y:S05]  /*0cc0*/  BSYNC.RECONVERGENT B0 ;  /* 0x0000000000007941 */ /* 0x000fea0003800200 */
.L_x_4587:
[----:B------:R-:W-:Y:S01]  /*0cd0*/  IMAD.SHL.U32 R0, R0, 0x200000, RZ ;  /* 0x0020000000007824 */ /* 0x000fe200078e00ff */
[----:B------:R-:W-:-:S04]  /*0ce0*/  LEA R2, R2, 0x37800000, 0x17 ;  /* 0x3780000002027811 */ /* 0x000fc800078eb8ff */
[----:B------:R-:W-:-:S05]  /*0cf0*/  LOP3.LUT R0, R2, R0, R7, 0xfe, !PT ;  /* 0x0000000002007212 */ /* 0x000fca00078efe07 */
[----:B------:R-:W-:-:S04]  /*0d00*/  FMUL.FTZ R0, R0, 1 ;  /* 0x3f80000000007820 */ /* 0x000fc80000410000 */
[----:B------:R4:W0:Y:S02]  /*0d10*/  F2F.F64.F32 R28, R0 ;  /* 0x00000000001c7310 */ /* 0x0008240000201800 */
[----:B0---4-:R-:W-:Y:S05]  /*0d20*/  BRA `(.L_x_4570) ;  /* 0x0000000000a47947 */ /* 0x011fea0003800000 */
.L_x_4582:
[----:B------:R-:W-:-:S09]  /*0d30*/  UISETP.NE.AND UP0, UPT, UR4, 0x1c, UPT ;  /* 0x0000001c0400788c */ /* 0x000fd2000bf05270 */
[----:B------:R-:W-:Y:S05]  /*0d40*/  BRA.U !UP0, `(.L_x_4589) ;  /* 0x0000000108947547 */ /* 0x000fea000b800000 */
[----:B------:R-:W-:-:S09]  /*0d50*/  UISETP.NE.AND UP0, UPT, UR4, 0x1d, UPT ;  /* 0x0000001d0400788c */ /* 0x000fd2000bf05270 */
[----:B------:R-:W-:Y:S05]  /*0d60*/  BRA.U !UP0, `(.L_x_4590) ;  /* 0x0000000108807547 */ /* 0x000fea000b800000 */
[----:B------:R-:W-:-:S09]  /*0d70*/  UISETP.NE.AND UP0, UPT, UR4, 0x2c, UPT ;  /* 0x0000002c0400788c */ /* 0x000fd2000bf05270 */
[----:B------:R-:W-:Y:S05]  /*0d80*/  BRA.U !UP0, `(.L_x_4591) ;  /* 0x0000000108487547 */ /* 0x000fea000b800000 */
.L_x_4569:
        /* <DEDUP_REMOVED lines=16> */
.L_x_4592:
[----:B------:R-:W-:Y:S01]  /*0e90*/  CS2R R28, SRZ ;  /* 0x00000000001c7805 */ /* 0x000fe2000001ff00 */
[----:B------:R-:W-:Y:S06]  /*0ea0*/  BRA `(.L_x_4570) ;  /* 0x0000000000447947 */ /* 0x000fec0003800000 */
.L_x_4591:
[----:B------:R-:W2:Y:S01]  /*0eb0*/  LDG.E.U8 R0, desc[UR36][R2.64] ;  /* 0x0000002402007981 */ /* 0x000ea2000c1e1100 */
[----:B------:R-:W-:Y:S02]  /*0ec0*/  IMAD.MOV.U32 R28, RZ, RZ, 0x0 ;  /* 0x00000000ff1c7424 */ /* 0x000fe400078e00ff */
[----:B------:R-:W-:Y:S01]  /*0ed0*/  IMAD.MOV.U32 R29, RZ, RZ, 0x38000000 ;  /* 0x38000000ff1d7424 */ /* 0x000fe200078e00ff */
[----:B--2---:R-:W-:-:S13]  /*0ee0*/  ISETP.NE.AND P0, PT, R0, RZ, PT ;  /* 0x000000ff0000720c */ /* 0x004fda0003f05270 */
[----:B------:R-:W-:Y:S05]  /*0ef0*/  @!P0 BRA `(.L_x_4570) ;  /* 0x0000000000308947 */ /* 0x000fea0003800000 */
[----:B------:R-:W-:-:S13]  /*0f00*/  ISETP.NE.AND P0, PT, R0, 0xff, PT ;  /* 0x000000ff0000780c */ /* 0x000fda0003f05270 */
[----:B------:R-:W-:Y:S02]  /*0f10*/  @P0 IMAD.SHL.U32 R0, R0, 0x800000, RZ ;  /* 0x0080000000000824 */ /* 0x000fe400078e00ff */
[----:B------:R-:W-:Y:S02]  /*0f20*/  @!P0 IMAD.MOV.U32 R28, RZ, RZ, 0x20000000 ;  /* 0x20000000ff1c8424 */ /* 0x000fe400078e00ff */
[----:B------:R-:W-:Y:S02]  /*0f30*/  @!P0 IMAD.MOV.U32 R29, RZ, RZ, 0x7ff80000 ;  /* 0x7ff80000ff1d8424 */ /* 0x000fe400078e00ff */
[----:B------:R-:W-:-:S04]  /*0f40*/  @P0 FMUL.FTZ R0, R0, 1 ;  /* 0x3f80000000000820 */ /* 0x000fc80000410000 */
[----:B------:R4:W0:Y:S02]  /*0f50*/  @P0 F2F.F64.F32 R28, R0 ;  /* 0x00000000001c0310 */ /* 0x0008240000201800 */
[----:B0---4-:R-:W-:Y:S05]  /*0f60*/  BRA `(.L_x_4570) ;  /* 0x0000000000147947 */ /* 0x011fea0003800000 */
.L_x_4590:
[----:B------:R-:W2:Y:S02]  /*0f70*/  LDG.E.64 R28, desc[UR36][R2.64] ;  /* 0x00000024021c7981 */ /* 0x000ea4000c1e1b00 */
[----:B--2---:R-:W4:Y:S02]  /*0f80*/  I2F.F64.U64 R28, R28 ;  /* 0x0000001c001c7312 */ /* 0x004f240000301800 */
[----:B----4-:R-:W-:Y:S05]  /*0f90*/  BRA `(.L_x_4570) ;  /* 0x0000000000087947 */ /* 0x010fea0003800000 */
.L_x_4589:
[----:B------:R-:W2:Y:S02]  /*0fa0*/  LDG.E R2, desc[UR36][R2.64] ;  /* 0x0000002402027981 */ /* 0x000ea4000c1e1900 */
[----:B--2---:R2:W3:Y:S02]  /*0fb0*/  I2F.F64.U32 R28, R2 ;  /* 0x00000002001c7312 */ /* 0x0044e40000201800 */
.L_x_4570:
[----:B------:R-:W-:Y:S05]  /*0fc0*/  BSYNC.RECONVERGENT B6 ;  /* 0x0000000000067941 */ /* 0x000fea0003800200 */
.L_x_4564:
[----:B012---:R-:W-:-:S07]  /*0fd0*/  VIADD R2, R23, 0x80 ;  /* 0x0000008017027836 */ /* 0x007fce0000000000 */
.L_x_4563:
[----:B------:R-:W-:Y:S05]  /*0fe0*/  BSYNC.RECONVERGENT B7 ;  /* 0x0000000000077941 */ /* 0x000fea0003800200 */
.L_x_4562:
[----:B------:R-:W-:Y:S01]  /*0ff0*/  ISETP.GE.AND P0, PT, R2, R19, PT ;  /* 0x000000130200720c */ /* 0x000fe20003f06270 */
[----:B------:R-:W-:Y:S01]  /*1000*/  BSSY.RECONVERGENT B7, `(.L_x_4593) ;  /* 0x00000f6000077945 */ /* 0x000fe20003800200 */
[----:B------:R-:W-:-:S11]  /*1010*/  CS2R R26, SRZ ;  /* 0x00000000001a7805 */ /* 0x000fd6000001ff00 */
[----:B------:R-:W-:Y:S05]  /*1020*/  @P0 BRA `(.L_x_4594) ;  /* 0x0000000c00cc0947 */ /* 0x000fea0003800000 */
        /* <DEDUP_REMOVED lines=19> */
[----:B--2---:R1:W2:Y:S02]  /*1160*/  I2F.F64.S16 R26, R4 ;  /* 0x00000004001a7312 */ /* 0x0042a40000101c00 */
[----:B-12---:R-:W-:Y:S05]  /*1170*/  BRA `(.L_x_4601) ;  /* 0x0000000c00707947 */ /* 0x006fea0003800000 */
.L_x_4599:
[----:B------:R-:W2:Y:S02]  /*1180*/  LDG.E.U8 R4, desc[UR36][R4.64] ;  /* 0x0000002404047981 */ /* 0x000ea4000c1e1100 */
[----:B--2---:R1:W2:Y:S02]  /*1190*/  I2F.F64.U16 R26, R4 ;  /* 0x00000004001a7312 */ /* 0x0042a40000101800 */
[----:B-12---:R-:W-:Y:S05]  /*11a0*/  BRA `(.L_x_4601) ;  /* 0x0000000c00647947 */ /* 0x006fea0003800000 */
.L_x_4598:
[----:B------:R-:W-:-:S09]  /*11b0*/  UISETP.NE.AND UP0, UPT, UR4, 0x2, UPT ;  /* 0x000000020400788c */ /* 0x000fd2000bf05270 */
[----:B------:R-:W-:Y:S05]  /*11c0*/  BRA.U !UP0, `(.L_x_4602) ;  /* 0x0000000108287547 */ /* 0x000fea000b800000 */
[----:B------:R-:W-:-:S09]  /*11d0*/  UISETP.NE.AND UP0, UPT, UR4, 0x3, UPT ;  /* 0x000000030400788c */ /* 0x000fd2000bf05270 */
[----:B------:R-:W-:Y:S05]  /*11e0*/  BRA.U !UP0, `(.L_x_4603) ;  /* 0x0000000108147547 */ /* 0x000fea000b800000 */
[----:B------:R-:W-:-:S09]  /*11f0*/  UISETP.NE.AND UP0, UPT, UR4, 0x4, UPT ;  /* 0x000000040400788c */ /* 0x000fd2000bf05270 */
[----:B------:R-:W-:Y:S05]  /*1200*/  BRA.U UP0, `(.L_x_4600) ;  /* 0x0000000900f07547 */ /* 0x000fea000b800000 */
[----:B------:R-:W2:Y:S02]  /*1210*/  LDG.E.64 R26, desc[UR36][R4.64] ;  /* 0x00000024041a7981 */ /* 0x000ea4000c1e1b00 */
[----:B--2---:R-:W1:Y:S02]  /*1220*/  I2F.F64.S64 R26, R26 ;  /* 0x0000001a001a7312 */ /* 0x004e640000301c00 */
[----:B-1----:R-:W-:Y:S05]  /*1230*/  BRA `(.L_x_4601) ;  /* 0x0000000c00407947 */ /* 0x002fea0003800000 */
.L_x_4603:
[----:B------:R-:W2:Y:S02]  /*1240*/  LDG.E R4, desc[UR36][R4.64] ;  /* 0x0000002404047981 */ /* 0x000ea4000c1e1900 */
[----:B--2---:R1:W2:Y:S02]  /*1250*/  I2F.F64 R26, R4 ;  /* 0x00000004001a7312 */ /* 0x0042a40000201c00 */
[----:B-12---:R-:W-:Y:S05]  /*1260*/  BRA `(.L_x_4601) ;  /* 0x0000000c00347947 */ /* 0x006fea0003800000 */
.L_x_4602:
[----:B------:R-:W2:Y:S02]  /*1270*/  LDG.E.U16 R4, desc[UR36][R4.64] ;  /* 0x0000002404047981 */ /* 0x000ea4000c1e1500 */
[----:B--2---:R1:W2:Y:S02]  /*1280*/  I2F.F64.S16 R26, R4 ;  /* 0x00000004001a7312 */ /* 0x0042a40000101c00 */
[----:B-12---:R-:W-:Y:S05]  /*1290*/  BRA `(.L_x_4601) ;  /* 0x0000000c00287947 */ /* 0x006fea0003800000 */
.L_x_4597:
        /* <DEDUP_REMOVED lines=8> */
[----:B------:R-:W0:Y:S02]  /*1320*/  F2F.F64.F32 R26, R26 ;  /* 0x0000001a001a7310 */ /* 0x000e240000201800 */
[----:B0-----:R-:W-:Y:S05]  /*1330*/  BRA `(.L_x_4601) ;  /* 0x0000000c00007947 */ /* 0x001fea0003800000 */
.L_x_4605:
[----:B------:R-:W2:Y:S02]  /*1340*/  LDG.E.U16 R0, desc[UR36][R4.64] ;  /* 0x0000002404007981 */ /* 0x000ea4000c1e1500 */
[----:B--2---:R-:W-:-:S05]  /*1350*/  HADD2.F32 R0, -RZ, R0.H0_H0 ;  /* 0x20000000ff007230 */ /* 0x004fca0000004100 */
[----:B------:R-:W-:-:S04]  /*1360*/  FMUL.FTZ R0, R0, 1 ;  /* 0x3f80000000007820 */ /* 0x000fc80000410000 */
[----:B------:R0:W1:Y:S02]  /*1370*/  F2F.F64.F32 R26, R0 ;  /* 0x00000000001a7310 */ /* 0x0000640000201800 */
[----:B01----:R-:W-:Y:S05]  /*1380*/  BRA `(.L_x_4601) ;  /* 0x0000000800ec7947 */ /* 0x003fea0003800000 */
.L_x_4604:
        /* <DEDUP_REMOVED lines=10> */
.L_x_4607:
[----:B------:R-:W2:Y:S02]  /*1430*/  LDG.E.U16 R4, desc[UR36][R4.64] ;  /* 0x0000002404047981 */ /* 0x000ea4000c1e1500 */
[----:B--2---:R-:W-:-:S05]  /*1440*/  HADD2.F32 R0, -RZ, R4.H0_H0 ;  /* 0x20000004ff007230 */ /* 0x004fca0000004100 */
[----:B------:R-:W-:-:S04]  /*1450*/  FMUL.FTZ R0, R0, 1 ;  /* 0x3f80000000007820 */ /* 0x000fc80000410000 */
[----:B------:R0:W1:Y:S02]  /*1460*/  F2F.F64.F32 R26, R0 ;  /* 0x00000000001a7310 */ /* 0x0000640000201800 */
[----:B01----:R-:W-:Y:S05]  /*1470*/  BRA `(.L_x_4601) ;  /* 0x0000000800b07947 */ /* 0x003fea0003800000 */
.L_x_4606:
[----:B------:R0:W5:Y:S01]  /*1480*/  LDG.E.64 R26, desc[UR36][R4.64] ;  /* 0x00000024041a7981 */ /* 0x000162000c1e1b00 */
[----:B------:R-:W-:Y:S05]  /*1490*/  BRA `(.L_x_4601) ;  /* 0x0000000800a87947 */ /* 0x000fea0003800000 */
.L_x_4596:
        /* <DEDUP_REMOVED lines=13> */
.L_x_4610:
[----:B------:R4:W5:Y:S01]  /*1570*/  LDG.E.64 R26, desc[UR36][R4.64] ;  /* 0x00000024041a7981 */ /* 0x000962000c1e1b00 */
[----:B------:R-:W-:Y:S05]  /*1580*/  BRA `(.L_x_4601) ;  /* 0x00000008006c7947 */ /* 0x000fea0003800000 */
.L_x_4609:
        /* <DEDUP_REMOVED lines=25> */
[----:B------:R4:W0:Y:S02]  /*1720*/  F2F.F64.F32 R26, R3 ;  /* 0x00000003001a7310 */ /* 0x0008240000201800 */
[----:B0---4-:R-:W-:Y:S05]  /*1730*/  BRA `(.L_x_4601) ;  /* 0x0000000800007947 */ /* 0x011fea0003800000 */
.L_x_4612:
        /* <DEDUP_REMOVED lines=11> */
[----:B------:R-:W-:-:S05]  /*17f0*/  LOP3.LUT R0, R0, 0x80000000, R3, 0xf8, !PT ;  /* 0x8000000000007812 */ /* 0x000fca00078ef803 */
[----:B------:R-:W-:-:S04]  /*1800*/  FMUL.FTZ R0, R0, 1 ;  /* 0x3f80000000007820 */ /* 0x000fc80000410000 */
[----:B------:R4:W0:Y:S02]  /*1810*/  F2F.F64.F32 R26, R0 ;  /* 0x00000000001a7310 */ /* 0x0008240000201800 */
[----:B0---4-:R-:W-:Y:S05]  /*1820*/  BRA `(.L_x_4601) ;  /* 0x0000000400c47947 */ /* 0x011fea0003800000 */
.L_x_4611:
[----:B------:R-:W2:Y:S02]  /*1830*/  LDG.E.U16 R0, desc[UR36][R4.64] ;  /* 0x0000002404007981 */ /* 0x000ea4000c1e1500 */
[----:B--2---:R-:W-:-:S04]  /*1840*/  IMAD.U32 R0, R0, 0x10000, RZ ;  /* 0x0001000000007824 */ /* 0x004fc800078e00ff */
[----:B------:R-:W-:-:S04]  /*1850*/  FMUL.FTZ R0, R0, 1 ;  /* 0x3f80000000007820 */ /* 0x000fc80000410000 */
[----:B------:R4:W0:Y:S02]  /*1860*/  F2F.F64.F32 R26, R0 ;  /* 0x00000000001a7310 */ /* 0x0008240000201800 */
[----:B0---4-:R-:W-:Y:S05]  /*1870*/  BRA `(.L_x_4601) ;  /* 0x0000000400b07947 */ /* 0x011fea0003800000 */
.L_x_4608:
        /* <DEDUP_REMOVED lines=11> */
.L_x_4615:
        /* <DEDUP_REMOVED lines=21> */
.L_x_4617:
[----:B------:R-:W-:Y:S05]  /*1a80*/  BSYNC.RECONVERGENT B0 ;  /* 0x0000000000007941 */ /* 0x000fea0003800200 */
.L_x_4616:
[----:B------:R-:W-:Y:S01]  /*1a90*/  IMAD.SHL.U32 R0, R0, 0x100000, RZ ;  /* 0x0010000000007824 */ /* 0x000fe200078e00ff */
[----:B------:R-:W-:-:S04]  /*1aa0*/  LEA R3, R3, 0x3b800000, 0x17 ;  /* 0x3b80000003037811 */ /* 0x000fc800078eb8ff */
[----:B------:R-:W-:-:S05]  /*1ab0*/  LOP3.LUT R0, R3, R0, R7, 0xfe, !PT ;  /* 0x0000000003007212 */ /* 0x000fca00078efe07 */
[----:B------:R-:W-:-:S04]  /*1ac0*/  FMUL.FTZ R0, R0, 1 ;  /* 0x3f80000000007820 */ /* 0x000fc80000410000 */
[----:B------:R4:W0:Y:S02]  /*1ad0*/  F2F.F64.F32 R26, R0 ;  /* 0x00000000001a7310 */ /* 0x0008240000201800 */
[----:B0---4-:R-:W-:Y:S05]  /*1ae0*/  BRA `(.L_x_4601) ;  /* 0x0000000400147947 */ /* 0x011fea0003800000 */
.L_x_4614:
        /* <DEDUP_REMOVED lines=21> */
.L_x_4619:
[----:B------:R-:W-:Y:S05]  /*1c40*/  BSYNC.RECONVERGENT B0 ;  /* 0x0000000000007941 */ /* 0x000fea0003800200 */
.L_x_4618:
[----:B------:R-:W-:Y:S01]  /*1c50*/  IMAD.SHL.U32 R0, R0, 0x200000, RZ ;  /* 0x0020000000007824 */ /* 0x000fe200078e00ff */
[----:B------:R-:W-:-:S04]  /*1c60*/  LEA R3, R3, 0x37800000, 0x17 ;  /* 0x3780000003037811 */ /* 0x000fc800078eb8ff */
[----:B------:R-:W-:-:S05]  /*1c70*/  LOP3.LUT R0, R3, R0, R7, 0xfe, !PT ;  /* 0x0000000003007212 */ /* 0x000fca00078efe07 */
[----:B------:R-:W-:-:S04]  /*1c80*/  FMUL.FTZ R0, R0, 1 ;  /* 0x3f80000000007820 */ /* 0x000fc80000410000 */
[----:B------:R4:W0:Y:S02]  /*1c90*/  F2F.F64.F32 R26, R0 ;  /* 0x00000000001a7310 */ /* 0x0008240000201800 */
[----:B0---4-:R-:W-:Y:S05]  /*1ca0*/  BRA `(.L_x_4601) ;  /* 0x0000000000a47947 */ /* 0x011fea0003800000 */
.L_x_4613:
        /* <DEDUP_REMOVED lines=16> */
[----:B------:R1:W2:Y:S02]  /*1db0*/  @P0 F2F.F64.F32 R26, R0 ;  /* 0x00000000001a0310 */ /* 0x0002a40000201800 */
[----:B-12---:R-:W-:Y:S05]  /*1dc0*/  BRA `(.L_x_4601) ;  /* 0x00000000005c7947 */ /* 0x006fea0003800000 */
.L_x_4600:
[----:B------:R-:W-:Y:S01]  /*1dd0*/  MOV R14, 0x0 ;  /* 0x00000000000e7802 */ /* 0x000fe20000000f00 */
[----:B------:R-:W0:Y:S01]  /*1de0*/  LDCU.64 UR4, c[0x4][0x188] ;  /* 0x01003100ff0477ac */ /* 0x000e220008000a00 */
[----:B------:R-:W-:Y:S02]  /*1df0*/  IMAD.MOV.U32 R8, RZ, RZ, 0x4e ;  /* 0x0000004eff087424 */ /* 0x000fe400078e00ff */
[----:B------:R-:W-:Y:S01]  /*1e00*/  IMAD.MOV.U32 R12, RZ, RZ, 0x1 ;  /* 0x00000001ff0c7424 */ /* 0x000fe200078e00ff */
[----:B------:R-:W1:Y:S01]  /*1e10*/  LDCU.64 UR6, c[0x4][0x190] ;  /* 0x01003200ff0677ac */ /* 0x000e620008000a00 */
[----:B------:R-:W2:Y:S01]  /*1e20*/  LDC.64 R14, c[0x4][R14] ;  /* 0x010000000e0e7b82 */ /* 0x000ea20000000a00 */
[----:B------:R-:W-:Y:S01]  /*1e30*/  IMAD.MOV.U32 R13, RZ, RZ, RZ ;  /* 0x000000ffff0d7224 */ /* 0x000fe200078e00ff */
[----:B------:R-:W4:Y:S01]  /*1e40*/  LDCU.64 UR8, c[0x4][0x68] ;  /* 0x01000d00ff0877ac */ /* 0x000f220008000a00 */
[----:B0-----:R-:W-:Y:S02]  /*1e50*/  IMAD.U32 R4, RZ, RZ, UR4 ;  /* 0x00000004ff047e24 */ /* 0x001fe4000f8e00ff */
[----:B------:R-:W-:-:S02]  /*1e60*/  IMAD.U32 R5, RZ, RZ, UR5 ;  /* 0x00000005ff057e24 */ /* 0x000fc4000f8e00ff */
[----:B-1----:R-:W-:Y:S02]  /*1e70*/  IMAD.U32 R6, RZ, RZ, UR6 ;  /* 0x00000006ff067e24 */ /* 0x002fe4000f8e00ff */
[----:B------:R-:W-:Y:S02]  /*1e80*/  IMAD.U32 R7, RZ, RZ, UR7 ;  /* 0x00000007ff077e24 */ /* 0x000fe4000f8e00ff */
[----:B----4-:R-:W-:Y:S02]  /*1e90*/  IMAD.U32 R10, RZ, RZ, UR8 ;  /* 0x00000008ff0a7e24 */ /* 0x010fe4000f8e00ff */
[----:B------:R-:W-:-:S07]  /*1ea0*/  IMAD.U32 R11, RZ, RZ, UR9 ;  /* 0x00000009ff0b7e24 */ /* 0x000fce000f8e00ff */
[----:B------:R-:W-:-:S07]  /*1eb0*/  LEPC R20, `(.L_x_4622) ;  /* 0x000000001014794e */ /* 0x000fce0000000000 */
[----:B--23-5:R-:W-:Y:S05]  /*1ec0*/  CALL.ABS.NOINC R14 ;  /* 0x000000000e007343 */ /* 0x02cfea0003c00000 */
.L_x_4622:
[----:B------:R-:W-:Y:S01]  /*1ed0*/  CS2R R26, SRZ ;  /* 0x00000000001a7805 */ /* 0x000fe2000001ff00 */
[----:B------:R-:W-:Y:S06]  /*1ee0*/  BRA `(.L_x_4601) ;  /* 0x0000000000147947 */ /* 0x000fec0003800000 */
.L_x_4621:
[----:B------:R-:W2:Y:S02]  /*1ef0*/  LDG.E.64 R26, desc[UR36][R4.64] ;  /* 0x00000024041a7981 */ /* 0x000ea4000c1e1b00 */
[----:B--2---:R-:W1:Y:S02]  /*1f00*/  I2F.F64.U64 R26, R26 ;  /* 0x0000001a001a7312 */ /* 0x004e640000301800 */
[----:B-1----:R-:W-:Y:S05]  /*1f10*/  BRA `(.L_x_4601) ;  /* 0x0000000000087947 */ /* 0x002fea0003800000 */
.L_x_4620:
[----:B------:R-:W2:Y:S02]  /*1f20*/  LDG.E R4, desc[UR36][R4.64] ;  /* 0x0000002404047981 */ /* 0x000ea4000c1e1900 */
[----:B--2---:R1:W2:Y:S02]  /*1f30*/  I2F.F64.U32 R26, R4 ;  /* 0x00000004001a7312 */ /* 0x0042a40000201800 */
.L_x_4601:
[----:B------:R-:W-:Y:S05]  /*1f40*/  BSYNC.RECONVERGENT B6 ;  /* 0x0000000000067941 */ /* 0x000fea0003800200 */
.L_x_4595:
[----:B------:R-:W-:-:S07]  /*1f50*/  VIADD R2, R2, 0x80 ;  /* 0x0000008002027836 */ /* 0x000fce0000000000 */
.L_x_4594:
[----:B------:R-:W-:Y:S05]  /*1f60*/  BSYNC.RECONVERGENT B7 ;  /* 0x0000000000077941 */ /* 0x000fea0003800200 */
.L_x_4593:
[----:B------:R-:W-:Y:S01]  /*1f70*/  ISETP.GE.AND P0, PT, R2, R19, PT ;  /* 0x000000130200720c */ /* 0x000fe20003f06270 */
[----:B------:R-:W-:Y:S01]  /*1f80*/  BSSY.RECONVERGENT B7, `(.L_x_4623) ;  /* 0x00000f6000077945 */ /* 0x000fe20003800200 */
[----:B------:R-:W-:-:S11]  /*1f90*/  CS2R R24, SRZ ;  /* 0x0000000000187805 */ /* 0x000fd6000001ff00 */
[----:B------:R-:W-:Y:S05]  /*1fa0*/  @P0 BRA `(.L_x_4624) ;  /* 0x0000000c00cc0947 */ /* 0x000fea0003800000 */
[----:B01--4-:R-:W0:Y:S01]  /*1fb0*/  LDC.64 R4, c[0x0][0x3a0] ;  /* 0x0000e800ff047b82 */ /* 0x013e220000000a00 */
        /* <DEDUP_REMOVED lines=18> */
[----:B----4-:R0:W1:Y:S02]  /*20e0*/  I2F.F64.S16 R24, R4 ;  /* 0x0000000400187312 */ /* 0x0100640000101c00 */
[----:B01----:R-:W-:Y:S05]  /*20f0*/  BRA `(.L_x_4631) ;  /* 0x0000000c00707947 */ /* 0x003fea0003800000 */
.L_x_4629:
[----:B------:R-:W4:Y:S02]  /*2100*/  LDG.E.U8 R4, desc[UR36][R4.64] ;  /* 0x0000002404047981 */ /* 0x000f24000c1e1100 */
[----:B----4-:R0:W1:Y:S02]  /*2110*/  I2F.F64.U16 R24, R4 ;  /* 0x0000000400187312 */ /* 0x0100640000101800 */
[----:B01----:R-:W-:Y:S05]  /*2120*/  BRA `(.L_x_4631) ;  /* 0x0000000c00647947 */ /* 0x003fea0003800000 */
.L_x_4628:
[----:B------:R-:W-:-:S09]  /*2130*/  UISETP.NE.AND UP0, UPT, UR4, 0x2, UPT ;  /* 0x000000020400788c */ /* 0x000fd2000bf05270 */
[----:B------:R-:W-:Y:S05]  /*2140*/  BRA.U !UP0, `(.L_x_4632) ;  /* 0x0000000108287547 */ /* 0x000fea000b800000 */
[----:B------:R-:W-:-:S09]  /*2150*/  UISETP.NE.AND UP0, UPT, UR4, 0x3, UPT ;  /* 0x000000030400788c */ /* 0x000fd2000bf05270 */
[----:B------:R-:W-:Y:S05]  /*2160*/  BRA.U !UP0, `(.L_x_4633) ;  /* 0x0000000108147547 */ /* 0x000fea000b800000 */
[----:B------:R-:W-:-:S09]  /*2170*/  UISETP.NE.AND UP0, UPT, UR4, 0x4, UPT ;  /* 0x000000040400788c */ /* 0x000fd2000bf05270 */
[----:B------:R-:W-:Y:S05]  /*2180*/  BRA.U UP0, `(.L_x_4630) ;  /* 0x0000000900f07547 */ /* 0x000fea000b800000 */
[----:B------:R-:W4:Y:S02]  /*2190*/  LDG.E.64 R24, desc[UR36][R4.64] ;  /* 0x0000002404187981 */ /* 0x000f24000c1e1b00 */
[----:B----4-:R-:W0:Y:S02]  /*21a0*/  I2F.F64.S64 R24, R24 ;  /* 0x0000001800187312 */ /* 0x010e240000301c00 */
[----:B0-----:R-:W-:Y:S05]  /*21b0*/  BRA `(.L_x_4631) ;  /* 0x0000000c00407947 */ /* 0x001fea0003800000 */
.L_x_4633:
[----:B------:R-:W4:Y:S02]  /*21c0*/  LDG.E R4, desc[UR36][R4.64] ;  /* 0x0000002404047981 */ /* 0x000f24000c1e1900 */
[----:B----4-:R0:W1:Y:S02]  /*21d0*/  I2F.F64 R24, R4 ;  /* 0x0000000400187312 */ /* 0x0100640000201c00 */
[----:B01----:R-:W-:Y:S05]  /*21e0*/  BRA `(.L_x_4631) ;  /* 0x0000000c00347947 */ /* 0x003fea0003800000 */
.L_x_4632:
[----:B------:R-:W4:Y:S02]  /*21f0*/  LDG.E.U16 R4, desc[UR36][R4.64] ;  /* 0x0000002404047981 */ /* 0x000f24000c1e1500 */
[----:B----4-:R0:W1:Y:S02]  /*2200*/  I2F.F64.S16 R24, R4 ;  /* 0x0000000400187312 */ /* 0x0100640000101c00 */
[----:B01----:R-:W-:Y:S05]  /*2210*/  BRA `(.L_x_4631) ;  /* 0x0000000c00287947 */ /* 0x003fea0003800000 */
.L_x_4627:
[----:B------:R-:W-:-:S09]  /*2220*/  UISETP.GT.AND UP0, UPT, UR4, 0x6, UPT ;  /* 0x000000060400788c */ /* 0x000fd2000bf04270 */
[----:B------:R-:W-:Y:S05]  /*2230*/  BRA.U UP0, `(.L_x_4634) ;  /* 0x0000000100347547 */ /* 0x000fea000b800000 */
[----:B------:R-:W-:-:S09]  /*2240*/  UISETP.NE.AND UP0, UPT, UR4, 0x5, UPT ;  /* 0x000000050400788c */ /* 0x000fd2000bf05270 */
[----:B------:R-:W-:Y:S05]  /*2250*/  BRA.U !UP0, `(.L_x_4635) ;  /* 0x0000000108187547 */ /* 0x000fea000b800000 */
[----:B------:R-:W-:-:S09]  /*2260*/  UISETP.NE.AND UP0, UPT, UR4, 0x6, UPT ;  /* 0x000000060400788c */ /* 0x000fd2000bf05270 */
[----:B------:R-:W-:Y:S05]  /*2270*/  BRA.U UP0, `(.L_x_4630) ;  /* 0x0000000900b47547 */ /* 0x000fea000b800000 */
[----:B------:R-:W4:Y:S02]  /*2280*/  LDG.E R24, desc[UR36][R4.64] ;  /* 0x0000002404187981 */ /* 0x000f24000c1e1900 */
[----:B----4-:R-:W-:-:S06]  /*2290*/  FMUL.FTZ R24, R24, 1 ;  /* 0x3f80000018187820 */ /* 0x010fcc0000410000 */
[----:B------:R-:W1:Y:S02]  /*22a0*/  F2F.F64.F32 R24, R24 ;  /* 0x0000001800187310 */ /* 0x000e640000201800 */
[----:B-1----:R-:W-:Y:S05]  /*22b0*/  BRA `(.L_x_4631) ;  /* 0x0000000c00007947 */ /* 0x002fea0003800000 */
.L_x_4635:
[----:B------:R-:W4:Y:S02]  /*22c0*/  LDG.E.U16 R0, desc[UR36][R4.64] ;  /* 0x0000002404007981 */ /* 0x000f24000c1e1500 */
[----:B----4-:R-:W-:-:S05]  /*22d0*/  HADD2.F32 R0, -RZ, R0.H0_H0 ;  /* 0x20000000ff007230 */ /* 0x010fca0000004100 */
[----:B------:R-:W-:-:S04]  /*22e0*/  FMUL.FTZ R0, R0, 1 ;  /* 0x3f80000000007820 */ /* 0x000fc80000410000 */
[----:B------:R1:W4:Y:S02]  /*22f0*/  F2F.F64.F32 R24, R0 ;  /* 0x0000000000187310 */ /* 0x0003240000201800 */
[----:B-1--4-:R-:W-:Y:S05]  /*2300*/  BRA `(.L_x_4631) ;  /* 0x0000000800ec7947 */ /* 0x012fea0003800000 */
.L_x_4634:
[----:B------:R-:W-:-:S09]  /*2310*/  UISETP.NE.AND UP0, UPT, UR4, 0x7, UPT ;  /* 0x000000070400788c */ /* 0x000fd2000bf05270 */
[----:B------:R-:W-:Y:S05]  /*2320*/  BRA.U !UP0, `(.L_x_4636) ;  /* 0x0000000108347547 */ /* 0x000fea000b800000 */
        /* <DEDUP_REMOVED lines=8> */
.L_x_4637:
[----:B------:R-:W4:Y:S02]  /*23b0*/  LDG.E.U16 R4, desc[UR36][R4.64] ;  /* 0x0000002404047981 */ /* 0x000f24000c1e1500 */
[----:B----4-:R-:W-:-:S05]  /*23c0*/  HADD2.F32 R0, -RZ, R4.H0_H0 ;  /* 0x20000004ff007230 */ /* 0x010fca0000004100 */
[----:B------:R-:W-:-:S04]  /*23d0*/  FMUL.FTZ R0, R0, 1 ;  /* 0x3f80000000007820 */ /* 0x000fc80000410000 */
[----:B------:R1:W4:Y:S02]  /*23e0*/  F2F.F64.F32 R24, R0 ;  /* 0x0000000000187310 */ /* 0x0003240000201800 */
[----:B-1--4-:R-:W-:Y:S05]  /*23f0*/  BRA `(.L_x_4631) ;  /* 0x0000000800b07947 */ /* 0x012fea0003800000 */
.L_x_4636:
[----:B------:R0:W5:Y:S01]  /*2400*/  LDG.E.64 R24, desc[UR36][R4.64] ;  /* 0x0000002404187981 */ /* 0x000162000c1e1b00 */
[----:B------:R-:W-:Y:S05]  /*2410*/  BRA `(.L_x_4631) ;  /* 0x0000000800a87947 */ /* 0x000fea0003800000 */
.L_x_4626:
        /* <DEDUP_REMOVED lines=8> */
[----:B------:R-:W4:Y:S01]  /*24a0*/  LDG.E.U8 R4, desc[UR36][R4.64] ;  /* 0x0000002404047981 */ /* 0x000f22000c1e1100 */
[----:B------:R-:W-:Y:S01]  /*24b0*/  IMAD.MOV.U32 R24, RZ, RZ, RZ ;  /* 0x000000ffff187224 */ /* 0x000fe200078e00ff */
[----:B----4-:R-:W-:-:S04]  /*24c0*/  ISETP.NE.AND P0, PT, R4, RZ, PT ;  /* 0x000000ff0400720c */ /* 0x010fc80003f05270 */
[----:B------:R-:W-:Y:S01]  /*24d0*/  FSEL R25, RZ, 1.875, !P0 ;  /* 0x3ff00000ff197808 */ /* 0x000fe20004000000 */
[----:B------:R-:W-:Y:S08]  /*24e0*/  BRA `(.L_x_4631) ;  /* 0x0000000800747947 */ /* 0x000ff00003800000 */
.L_x_4640:
[----:B------:R1:W5:Y:S01]  /*24f0*/  LDG.E.64 R24, desc[UR36][R4.64] ;  /* 0x0000002404187981 */ /* 0x000362000c1e1b00 */
[----:B------:R-:W-:Y:S05]  /*2500*/  BRA `(.L_x_4631) ;  /* 0x00000008006c7947 */ /* 0x000fea0003800000 */
.L_x_4639:
        /* <DEDUP_REMOVED lines=27> */
.L_x_4642:
[----:B------:R-:W4:Y:S02]  /*26c0*/  LDG.E.U8 R4, desc[UR36][R4.64] ;  /* 0x0000002404047981 */ /* 0x000f24000c1e1100 */
[C---:B----4-:R-:W-:Y:S02]  /*26d0*/  IMAD.SHL.U32 R0, R4.reuse, 0x2000000, RZ ;  /* 0x0200000004007824 */ /* 0x050fe400078e00ff */
        /* <DEDUP_REMOVED lines=13> */
.L_x_4641:
[----:B------:R-:W4:Y:S02]  /*27b0*/  LDG.E.U16 R0, desc[UR36][R4.64] ;  /* 0x0000002404007981 */ /* 0x000f24000c1e1500 */
[----:B----4-:R-:W-:-:S04]  /*27c0*/  IMAD.U32 R0, R0, 0x10000, RZ ;  /* 0x0001000000007824 */ /* 0x010fc800078e00ff */
[----:B------:R-:W-:-:S04]  /*27d0*/  FMUL.FTZ R0, R0, 1 ;  /* 0x3f80000000007820 */ /* 0x000fc80000410000 */
[----:B------:R4:W0:Y:S02]  /*27e0*/  F2F.F64.F32 R24, R0 ;  /* 0x0000000000187310 */ /* 0x0008240000201800 */
[----:B0---4-:R-:W-:Y:S05]  /*27f0*/  BRA `(.L_x_4631) ;  /* 0x0000000400b07947 */ /* 0x011fea0003800000 */
.L_x_4638:
        /* <DEDUP_REMOVED lines=9> */
[----:B----4-:R0:W1:Y:S02]  /*2890*/  I2F.F64.U16 R24, R4 ;  /* 0x0000000400187312 */ /* 0x0100640000101800 */
[----:B01----:R-:W-:Y:S05]  /*28a0*/  BRA `(.L_x_4631) ;  /* 0x0000000400847947 */ /* 0x003fea0003800000 */
.L_x_4645:
[----:B------:R-:W4:Y:S01]  /*28b0*/  LDG.E.U8 R4, desc[UR36][R4.64] ;  /* 0x0000002404047981 */ /* 0x000f22000c1e1100 */
[----:B------:R-:W-:Y:S02]  /*28c0*/  CS2R R24, SRZ ;  /* 0x0000000000187805 */ /* 0x000fe4000001ff00 */
[----:B----4-:R-:W-:-:S13]  /*28d0*/  ISETP.NE.AND P0, PT, R4, RZ, PT ;  /* 0x000000ff0400720c */ /* 0x010fda0003f05270 */
        /* <DEDUP_REMOVED lines=18> */
.L_x_4647:
[----:B------:R-:W-:Y:S05]  /*2a00*/  BSYNC.RECONVERGENT B0 ;  /* 0x0000000000007941 */ /* 0x000fea0003800200 */
.L_x_4646:
[----:B------:R-:W-:Y:S01]  /*2a10*/  IMAD.SHL.U32 R0, R0, 0x100000, RZ ;  /* 0x0010000000007824 */ /* 0x000fe200078e00ff */
[----:B------:R-:W-:-:S04]  /*2a20*/  LEA R3, R3, 0x3b800000, 0x17 ;  /* 0x3b80000003037811 */ /* 0x000fc800078eb8ff */
[----:B------:R-:W-:-:S05]  /*2a30*/  LOP3.LUT R0, R3, R0, R7, 0xfe, !PT ;  /* 0x0000000003007212 */ /* 0x000fca00078efe07 */
[----:B------:R-:W-:-:S04]  /*2a40*/  FMUL.FTZ R0, R0, 1 ;  /* 0x3f80000000007820 */ /* 0x000fc80000410000 */
[----:B------:R0:W1:Y:S02]  /*2a50*/  F2F.F64.F32 R24, R0 ;  /* 0x0000000000187310 */ /* 0x0000640000201800 */
[----:B01----:R-:W-:Y:S05]  /*2a60*/  BRA `(.L_x_4631) ;  /* 0x0000000400147947 */ /* 0x003fea0003800000 */
.L_x_4644:
        /* <DEDUP_REMOVED lines=21> */
.L_x_4649:
[----:B------:R-:W-:Y:S05]  /*2bc0*/  BSYNC.RECONVERGENT B0 ;  /* 0x0000000000007941 */ /* 0x000fea0003800200 */
.L_x_4648:
[----:B------:R-:W-:Y:S01]  /*2bd0*/  IMAD.SHL.U32 R0, R0, 0x200000, RZ ;  /* 0x0020000000007824 */ /* 0x000fe200078e00ff */
[----:B------:R-:W-:-:S04]  /*2be0*/  LEA R3, R3, 0x37800000, 0x17 ;  /* 0x3780000003037811 */ /* 0x000fc800078eb8ff */
[----:B------:R-:W-:-:S05]  /*2bf0*/  LOP3.LUT R0, R3, R0, R7, 0xfe, !PT ;  /* 0x0000000003007212 */ /* 0x000fca00078efe07 */
[----:B------:R-:W-:-:S04]  /*2c00*/  FMUL.FTZ R0, R0, 1 ;  /* 0x3f80000000007820 */ /* 0x000fc80000410000 */
[----:B------:R0:W1:Y:S02]  /*2c10*/  F2F.F64.F32 R24, R0 ;  /* 0x0000000000187310 */ /* 0x0000640000201800 */
[----:B01----:R-:W-:Y:S05]  /*2c20*/  BRA `(.L_x_4631) ;  /* 0x0000000000a47947 */ /* 0x003fea0003800000 */
.L_x_4643:
        /* <DEDUP_REMOVED lines=8> */
[----:B------:R-:W-:Y:S01]  /*2cb0*/  IMAD.MOV.U32 R25, RZ, RZ, 0x38000000 ;  /* 0x38000000ff197424 */ /* 0x000fe200078e00ff */
[----:B----4-:R-:W-:-:S13]  /*2cc0*/  ISETP.NE.AND P0, PT, R0, RZ, PT ;  /* 0x000000ff0000720c */ /* 0x010fda0003f05270 */
[----:B------:R-:W-:Y:S05]  /*2cd0*/  @!P0 BRA `(.L_x_4631) ;  /* 0x0000000000788947 */ /* 0x000fea0003800000 */
[----:B------:R-:W-:-:S13]  /*2ce0*/  ISETP.NE.AND P0, PT, R0, 0xff, PT ;  /* 0x000000ff0000780c */ /* 0x000fda0003f05270 */
[----:B------:R-:W-:Y:S02]  /*2cf0*/  @P0 IMAD.SHL.U32 R0, R0, 0x800000, RZ ;  /* 0x0080000000000824 */ /* 0x000fe400078e00ff */
[----:B------:R-:W-:Y:S02]  /*2d00*/  @!P0 IMAD.MOV.U32 R24, RZ, RZ, 0x20000000 ;  /* 0x20000000ff188424 */ /* 0x000fe400078e00ff */
[----:B------:R-:W-:Y:S02]  /*2d10*/  @!P0 IMAD.MOV.U32 R25, RZ, RZ, 0x7ff80000 ;  /* 0x7ff80000ff198424 */ /* 0x000fe400078e00ff */
[----:B------:R-:W-:-:S04]  /*2d20*/  @P0 FMUL.FTZ R0, R0, 1 ;  /* 0x3f80000000000820 */ /* 0x000fc80000410000 */
[----:B------:R0:W1:Y:S02]  /*2d30*/  @P0 F2F.F64.F32 R24, R0 ;  /* 0x0000000000180310 */ /* 0x0000640000201800 */
[----:B01----:R-:W-:Y:S05]  /*2d40*/  BRA `(.L_x_4631) ;  /* 0x00000000005c7947 */ /* 0x003fea0003800000 */
.L_x_4630:
        /* <DEDUP_REMOVED lines=16> */
.L_x_4652:
[----:B------:R-:W-:Y:S01]  /*2e50*/  CS2R R24, SRZ ;  /* 0x0000000000187805 */ /* 0x000fe2000001ff00 */
[----:B------:R-:W-:Y:S06]  /*2e60*/  BRA `(.L_x_4631) ;  /* 0x0000000000147947 */ /* 0x000fec0003800000 */
.L_x_4651:
[----:B------:R-:W4:Y:S02]  /*2e70*/  LDG.E.64 R24, desc[UR36][R4.64] ;  /* 0x0000002404187981 */ /* 0x000f24000c1e1b00 */
[----:B----4-:R-:W0:Y:S02]  /*2e80*/  I2F.F64.U64 R24, R24 ;  /* 0x0000001800187312 */ /* 0x010e240000301800 */
[----:B0-----:R-:W-:Y:S05]  /*2e90*/  BRA `(.L_x_4631) ;  /* 0x0000000000087947 */ /* 0x001fea0003800000 */
.L_x_4650:
[----:B------:R-:W4:Y:S02]  /*2ea0*/  LDG.E R4, desc[UR36][R4.64] ;  /* 0x0000002404047981 */ /* 0x000f24000c1e1900 */
[----:B----4-:R4:W0:Y:S02]  /*2eb0*/  I2F.F64.U32 R24, R4 ;  /* 0x0000000400187312 */ /* 0x0108240000201800 */
.L_x_4631:
[----:B------:R-:W-:Y:S05]  /*2ec0*/  BSYNC.RECONVERGENT B6 ;  /* 0x0000000000067941 */ /* 0x000fea0003800200 */
.L_x_4625:
[----:B------:R-:W-:-:S07]  /*2ed0*/  VIADD R2, R2, 0x80 ;  /* 0x0000008002027836 */ /* 0x000fce0000000000 */
.L_x_4624:
[----:B------:R-:W-:Y:S05]  /*2ee0*/  BSYNC.RECONVERGENT B7 ;  /* 0x0000000000077941 */ /* 0x000fea0003800200 */
.L_x_4623:
[----:B------:R-:W-:Y:S01]  /*2ef0*/  ISETP.GE.AND P0, PT, R2, R19, PT ;  /* 0x000000130200720c */ /* 0x000fe20003f06270 */
[----:B------:R-:W-:Y:S01]  /*2f00*/  BSSY.RECONVERGENT B6, `(.L_x_4653) ;  /* 0x00000ef000067945 */ /* 0x000fe20003800200 */
[----:B------:R-:W-:-:S11]  /*2f10*/  CS2R R16, SRZ ;  /* 0x0000000000107805 */ /* 0x000fd6000001ff00 */
[----:B------:R-:W-:Y:S05]  /*2f20*/  @P0 BRA `(.L_x_4654) ;  /* 0x0000000c00b00947 */ /* 0x000fea0003800000 */
[----:B01--4-:R-:W0:Y:S01]  /*2f30*/  LDC.64 R4, c[0x0][0x3a0] ;  /* 0x0000e800ff047b82 */ /* 0x013e220000000a00 */
        /* <DEDUP_REMOVED lines=19> */
.L_x_4658:
[----:B------:R-:W4:Y:S02]  /*3070*/  LDG.E.U8 R2, desc[UR36][R2.64] ;  /* 0x0000002402027981 */ /* 0x000f24000c1e1100 */
[----:B----4-:R0:W1:Y:S02]  /*3080*/  I2F.F64.U16 R16, R2 ;  /* 0x0000000200107312 */ /* 0x0100640000101800 */
[----:B01----:R-:W-:Y:S05]  /*3090*/  BRA `(.L_x_4654) ;  /* 0x0000000c00547947 */ /* 0x003fea0003800000 */
.L_x_4657:
        /* <DEDUP_REMOVED lines=9> */
.L_x_4661:
[----:B------:R-:W4:Y:S02]  /*3130*/  LDG.E R2, desc[UR36][R2.64] ;  /* 0x0000002402027981 */ /* 0x000f24000c1e1900 */
[----:B----4-:R0:W1:Y:S02]  /*3140*/  I2F.F64 R16, R2 ;  /* 0x0000000200107312 */ /* 0x0100640000201c00 */
[----:B01----:R-:W-:Y:S05]  /*3150*/  BRA `(.L_x_4654) ;  /* 0x0000000c00247947 */ /* 0x003fea0003800000 */
.L_x_4660:
[----:B------:R-:W4:Y:S02]  /*3160*/  LDG.E.U16 R2, desc[UR36][R2.64] ;  /* 0x0000002402027981 */ /* 0x000f24000c1e1500 */
[----:B----4-:R0:W1:Y:S02]  /*3170*/  I2F.F64.S16 R16, R2 ;  /* 0x0000000200107312 */ /* 0x0100640000101c00 */
[----:B01----:R-:W-:Y:S05]  /*3180*/  BRA `(.L_x_4654) ;  /* 0x0000000c00187947 */ /* 0x003fea0003800000 */
.L_x_4656:
        /* <DEDUP_REMOVED lines=8> */
[----:B------:R-:W0:Y:S02]  /*3210*/  F2F.F64.F32 R16, R16 ;  /* 0x0000001000107310 */ /* 0x000e240000201800 */
[----:B0-----:R-:W-:Y:S05]  /*3220*/  BRA `(.L_x_4654) ;  /* 0x0000000800f07947 */ /* 0x001fea0003800000 */
.L_x_4663:
[----:B------:R-:W4:Y:S02]  /*3230*/  LDG.E.U16 R0, desc[UR36][R2.64] ;  /* 0x0000002402007981 */ /* 0x000f24000c1e1500 */
[----:B----4-:R-:W-:-:S05]  /*3240*/  HADD2.F32 R0, -RZ, R0.H0_H0 ;  /* 0x20000000ff007230 */ /* 0x010fca0000004100 */
[----:B------:R-:W-:-:S04]  /*3250*/  FMUL.FTZ R0, R0, 1 ;  /* 0x3f80000000007820 */ /* 0x000fc80000410000 */
[----:B------:R0:W1:Y:S02]  /*3260*/  F2F.F64.F32 R16, R0 ;  /* 0x0000000000107310 */ /* 0x0000640000201800 */
[----:B01----:R-:W-:Y:S05]  /*3270*/  BRA `(.L_x_4654) ;  /* 0x0000000800dc7947 */ /* 0x003fea0003800000 */
.L_x_4662:
        /* <DEDUP_REMOVED lines=10> */
.L_x_4665:
[----:B------:R-:W4:Y:S02]  /*3320*/  LDG.E.U16 R2, desc[UR36][R2.64] ;  /* 0x0000002402027981 */ /* 0x000f24000c1e1500 */
[----:B----4-:R-:W-:-:S05]  /*3330*/  HADD2.F32 R0, -RZ, R2.H0_H0 ;  /* 0x20000002ff007230 */ /* 0x010fca0000004100 */
[----:B------:R-:W-:-:S04]  /*3340*/  FMUL.FTZ R0, R0, 1 ;  /* 0x3f80000000007820 */ /* 0x000fc80000410000 */
[----:B------:R0:W1:Y:S02]  /*3350*/  F2F.F64.F32 R16, R0 ;  /* 0x0000000000107310 */ /* 0x0000640000201800 */
[----:B01----:R-:W-:Y:S05]  /*3360*/  BRA `(.L_x_4654) ;  /* 0x0000000800a07947 */ /* 0x003fea0003800000 */
.L_x_4664:
[----:B------:R0:W5:Y:S01]  /*3370*/  LDG.E.64 R16, desc[UR36][R2.64] ;  /* 0x0000002402107981 */ /* 0x000162000c1e1b00 */
[----:B------:R-:W-:Y:S05]  /*3380*/  BRA `(.L_x_4654) ;  /* 0x0000000800987947 */ /* 0x000fea0003800000 */
.L_x_4655:
        /* <DEDUP_REMOVED lines=13> */
.L_x_4668:
[----:B------:R0:W5:Y:S01]  /*3460*/  LDG.E.64 R16, desc[UR36][R2.64] ;  /* 0x0000002402107981 */ /* 0x000162000c1e1b00 */
[----:B------:R-:W-:Y:S05]  /*3470*/  BRA `(.L_x_4654) ;  /* 0x00000008005c7947 */ /* 0x000fea0003800000 */
.L_x_4667:
        /* <DEDUP_REMOVED lines=25> */
[----:B------:R0:W1:Y:S02]  /*3610*/  F2F.F64.F32 R16, R5 ;  /* 0x0000000500107310 */ /* 0x0000640000201800 */
[----:B01----:R-:W-:Y:S05]  /*3620*/  BRA `(.L_x_4654) ;  /* 0x0000000400f07947 */ /* 0x003fea0003800000 */
.L_x_4670:
[----:B------:R-:W4:Y:S02]  /*3630*/  LDG.E.U8 R2, desc[UR36][R2.64] ;  /* 0x0000002402027981 */ /* 0x000f24000c1e1100 */
[C---:B----4-:R-:W-:Y:S02]  /*3640*/  IMAD.SHL.U32 R0, R2.reuse, 0x2000000, RZ ;  /* 0x0200000002007824 */ /* 0x050fe400078e00ff */
        /* <DEDUP_REMOVED lines=12> */
.L_x_4669:
[----:B------:R-:W4:Y:S02]  /*3710*/  LDG.E.U16 R0, desc[UR36][R2.64] ;  /* 0x0000002402007981 */ /* 0x000f24000c1e1500 */
[----:B----4-:R-:W-:-:S04]  /*3720*/  IMAD.U32 R0, R0, 0x10000, RZ ;  /* 0x0001000000007824 */ /* 0x010fc800078e00ff */
[----:B------:R-:W-:-:S04]  /*3730*/  FMUL.FTZ R0, R0, 1 ;  /* 0x3f80000000007820 */ /* 0x000fc80000410000 */
[----:B------:R0:W1:Y:S02]  /*3740*/  F2F.F64.F32 R16, R0 ;  /* 0x0000000000107310 */ /* 0x0000640000201800 */
[----:B01----:R-:W-:Y:S05]  /*3750*/  BRA `(.L_x_4654) ;  /* 0x0000000400a47947 */ /* 0x003fea0003800000 */
.L_x_4666:
        /* <DEDUP_REMOVED lines=11> */
.L_x_4673:
[----:B------:R-:W4:Y:S02]  /*3810*/  LDG.E.U8 R3, desc[UR36][R2.64] ;  /* 0x0000002402037981 */ /* 0x000f24000c1e1100 */
        /* <DEDUP_REMOVED lines=19> */
.L_x_4675:
[----:B------:R-:W-:Y:S05]  /*3950*/  BSYNC.RECONVERGENT B0 ;  /* 0x0000000000007941 */ /* 0x000fea0003800200 */
.L_x_4674:
[----:B------:R-:W-:Y:S01]  /*3960*/  IMAD.SHL.U32 R0, R0, 0x100000, RZ ;  /* 0x0010000000007824 */ /* 0x000fe200078e00ff */
[----:B------:R-:W-:-:S04]  /*3970*/  LEA R2, R2, 0x3b800000, 0x17 ;  /* 0x3b80000002027811 */ /* 0x000fc800078eb8ff */
[----:B------:R-:W-:-:S05]  /*3980*/  LOP3.LUT R0, R2, R0, R7, 0xfe, !PT ;  /* 0x0000000002007212 */ /* 0x000fca00078efe07 */
[----:B------:R-:W-:-:S04]  /*3990*/  FMUL.FTZ R0, R0, 1 ;  /* 0x3f80000000007820 */ /* 0x000fc80000410000 */
[----:B------:R0:W1:Y:S02]  /*39a0*/  F2F.F64.F32 R16, R0 ;  /* 0x0000000000107310 */ /* 0x0000640000201800 */
[----:B01----:R-:W-:Y:S05]  /*39b0*/  BRA `(.L_x_4654) ;  /* 0x00000004000c7947 */ /* 0x003fea0003800000 */
.L_x_4672:
        /* <DEDUP_REMOVED lines=20> */
.L_x_4677:
[----:B------:R-:W-:Y:S05]  /*3b00*/  BSYNC.RECONVERGENT B0 ;  /* 0x0000000000007941 */ /* 0x000fea0003800200 */
.L_x_4676:
[----:B------:R-:W-:Y:S01]  /*3b10*/  IMAD.SHL.U32 R0, R0, 0x200000, RZ ;  /* 0x0020000000007824 */ /* 0x000fe200078e00ff */
[----:B------:R-:W-:-:S04]  /*3b20*/  LEA R2, R2, 0x37800000, 0x17 ;  /* 0x3780000002027811 */ /* 0x000fc800078eb8ff */
[----:B------:R-:W-:-:S05]  /*3b30*/  LOP3.LUT R0, R2, R0, R7, 0xfe, !PT ;  /* 0x0000000002007212 */ /* 0x000fca00078efe07 */
[----:B------:R-:W-:-:S04]  /*3b40*/  FMUL.FTZ R0, R0, 1 ;  /* 0x3f80000000007820 */ /* 0x000fc80000410000 */
[----:B------:R0:W1:Y:S02]  /*3b50*/  F2F.F64.F32 R16, R0 ;  /* 0x0000000000107310 */ /* 0x0000640000201800 */
[----:B01----:R-:W-:Y:S05]  /*3b60*/  BRA `(.L_x_4654) ;  /* 0x0000000000a07947 */ /* 0x003fea0003800000 */
.L_x_4671:
        /* <DEDUP_REMOVED lines=18> */
.L_x_4659:
        /* <DEDUP_REMOVED lines=16> */
.L_x_4680:
[----:B------:R-:W-:Y:S05]  /*3d90*/  BRA `(.L_x_4654) ;  /* 0x0000000000147947 */ /* 0x000fea0003800000 */
.L_x_4679:
[----:B------:R-:W4:Y:S02]  /*3da0*/  LDG.E.64 R16, desc[UR36][R2.64] ;  /* 0x0000002402107981 */ /* 0x000f24000c1e1b00 */
[----:B----4-:R-:W0:Y:S02]  /*3db0*/  I2F.F64.U64 R16, R16 ;  /* 0x0000001000107312 */ /* 0x010e240000301800 */
[----:B0-----:R-:W-:Y:S05]  /*3dc0*/  BRA `(.L_x_4654) ;  /* 0x0000000000087947 */ /* 0x001fea0003800000 */
.L_x_4678:
[----:B------:R-:W4:Y:S02]  /*3dd0*/  LDG.E R2, desc[UR36][R2.64] ;  /* 0x0000002402027981 */ /* 0x000f24000c1e1900 */
[----:B----4-:R0:W1:Y:S02]  /*3de0*/  I2F.F64.U32 R16, R2 ;  /* 0x0000000200107312 */ /* 0x0100640000201800 */
.L_x_4654:
[----:B------:R-:W-:Y:S05]  /*3df0*/  BSYNC.RECONVERGENT B6 ;  /* 0x0000000000067941 */ /* 0x000fea0003800200 */
.L_x_4653:
[----:B------:R-:W2:Y:S01]  /*3e00*/  LDCU.64 UR4, c[0x0][0x390] ;  /* 0x00007200ff0477ac */ /* 0x000ea20008000a00 */
[----:B01--45:R-:W-:Y:S01]  /*3e10*/  IMAD.MOV.U32 R4, RZ, RZ, R17 ;  /* 0x000000ffff047224 */ /* 0x033fe200078e0011 */
[----:B------:R-:W-:Y:S01]  /*3e20*/  BSSY.RECONVERGENT B7, `(.L_x_4681) ;  /* 0x00003e0000077945 */ /* 0x000fe20003800200 */
[----:B---3--:R-:W-:-:S03]  /*3e30*/  IMAD.MOV.U32 R0, RZ, RZ, R28 ;  /* 0x000000ffff007224 */ /* 0x008fc600078e001c */
[----:B------:R-:W-:Y:S01]  /*3e40*/  BSSY.RELIABLE B6, `(.L_x_4682) ;  /* 0x00002a3000067945 */ /* 0x000fe20003800100 */
[----:B--2---:R-:W-:Y:S02]  /*3e50*/  IMAD.MOV.U32 R3, RZ, RZ, R26 ;  /* 0x000000ffff037224 */ /* 0x004fe400078e001a */
[----:B------:R-:W-:Y:S01]  /*3e60*/  IMAD.MOV.U32 R6, RZ, RZ, R24 ;  /* 0x000000ffff067224 */ /* 0x000fe200078e0018 */
[----:B------:R-:W-:Y:S01]  /*3e70*/  UMOV UR6, UR5 ;  /* 0x0000000500067c82 */ /* 0x000fe20008000000 */
[----:B------:R-:W0:Y:S01]  /*3e80*/  DSETP.MIN.AND P0, P3, R28, UR4, PT ;  /* 0x000000041c007e2a */ /* 0x000e22000bb00000 */
[----:B------:R-:W-:Y:S01]  /*3e90*/  IMAD.U32 R2, RZ, RZ, UR6 ;  /* 0x00000006ff027e24 */ /* 0x000fe2000f8e00ff */
[----:B0-----:R-:W-:Y:S01]  /*3ea0*/  FSEL R5, R29, UR6, P0 ;  /* 0x000000061d057c08 */ /* 0x001fe20008000000 */
[----:B------:R-:W-:Y:S01]  /*3eb0*/  UMOV UR8, UR5 ;  /* 0x0000000500087c82 */ /* 0x000fe20008000000 */
[----:B------:R-:W-:Y:S01]  /*3ec0*/  UMOV UR7, UR5 ;  /* 0x0000000500077c82 */ /* 0x000fe20008000000 */
[----:B------:R-:W-:Y:S01]  /*3ed0*/  IMAD.U32 R9, RZ, RZ, UR8 ;  /* 0x00000008ff097e24 */ /* 0x000fe2000f8e00ff */
[----:B------:R-:W-:Y:S01]  /*3ee0*/  @P3 LOP3.LUT R5, R2, 0x80000, RZ, 0xfc, !PT ;  /* 0x0008000002053812 */ /* 0x000fe200078efcff */
[----:B------:R-:W-:Y:S01]  /*3ef0*/  IMAD.U32 R8, RZ, RZ, UR7 ;  /* 0x00000007ff087e24 */ /* 0x000fe2000f8e00ff */
[----:B------:R-:W0:-:S15]  /*3f00*/  LDC.U8 R2, c[0x0][0x3b4] ;  /* 0x0000ed00ff027b82 */ /* 0x000e1e0000000000 */
[----:B------:R-:W-:-:S15]  /*3f10*/  NOP ;  /* 0x0000000000007918 */ /* 0x000fde0000000000 */
[----:B------:R-:W-:-:S15]  /*3f20*/  NOP ;  /* 0x0000000000007918 */ /* 0x000fde0000000000 */
[----:B------:R-:W-:-:S11]  /*3f30*/  NOP ;  /* 0x0000000000007918 */ /* 0x000fd60000000000 */
[----:B------:R-:W1:Y:S02]  /*3f40*/  DSETP.MIN.AND P3, P6, R16, UR4, PT ;  /* 0x0000000410007e2a */ /* 0x000e64000be60000 */
[----:B-1----:R-:W-:Y:S01]  /*3f50*/  FSEL R7, R4, UR8, P3 ;  /* 0x0000000804077c08 */ /* 0x002fe20009800000 */
[----:B------:R-:W-:Y:S01]  /*3f60*/  IMAD.U32 R4, RZ, RZ, UR6 ;  /* 0x00000006ff047e24 */ /* 0x000fe2000f8e00ff */
[----:B------:R-:W-:Y:S01]  /*3f70*/  @P6 LOP3.LUT R7, R9, 0x80000, RZ, 0xfc, !PT ;  /* 0x0008000009076812 */ /* 0x000fe200078efcff */
[----:B------:R-:W-:Y:S01]  /*3f80*/  UMOV UR8, UR4 ;  /* 0x0000000400087c82 */ /* 0x000fe20008000000 */
[----:B------:R-:W-:-:S03]  /*3f90*/  SEL R16, R16, UR4, P3 ;  /* 0x0000000410107c07 */ /* 0x000fc60009800000 */
[----:B------:R-:W-:-:S15]  /*3fa0*/  IMAD.MOV.U32 R17, RZ, RZ, R7 ;  /* 0x000000ffff117224 */ /* 0x000fde00078e0007 */
[----:B------:R-:W-:-:S15]  /*3fb0*/  NOP ;  /* 0x0000000000007918 */ /* 0x000fde0000000000 */
[----:B------:R-:W-:-:S15]  /*3fc0*/  NOP ;  /* 0x0000000000007918 */ /* 0x000fde0000000000 */
[----:B------:R-:W-:-:S10]  /*3fd0*/  NOP ;  /* 0x0000000000007918 */ /* 0x000fd40000000000 */
[----:B------:R-:W1:Y:S02]  /*3fe0*/  DSETP.MIN.AND P1, P4, R26, UR4, PT ;  /* 0x000000041a007e2a */ /* 0x000e64000bc20000 */
[----:B-1----:R-:W-:Y:S01]  /*3ff0*/  FSEL R29, R27, UR6, P1 ;  /* 0x000000061b1d7c08 */ /* 0x002fe20008800000 */
[----:B------:R-:W-:Y:S01]  /*4000*/  UMOV UR6, UR4 ;  /* 0x0000000400067c82 */ /* 0x000fe20008000000 */
[----:B------:R-:W-:Y:S02]  /*4010*/  @P4 LOP3.LUT R29, R4, 0x80000, RZ, 0xfc, !PT ;  /* 0x00080000041d4812 */ /* 0x000fe400078efcff */
[----:B------:R-:W-:Y:S02]  /*4020*/  ISETP.GE.AND P4, PT, R23, R19, PT ;  /* 0x000000131700720c */ /* 0x000fe40003f86270 */
[----:B------:R-:W-:-:S15]  /*4030*/  SEL R4, R0, UR6, P0 ;  /* 0x0000000600047c07 */ /* 0x000fde0008000000 */
[----:B------:R-:W-:-:S15]  /*4040*/  NOP ;  /* 0x0000000000007918 */ /* 0x000fde0000000000 */
[----:B------:R-:W-:-:S15]  /*4050*/  NOP ;  /* 0x0000000000007918 */ /* 0x000fde0000000000 */
[----:B------:R-:W-:-:S11]  /*4060*/  NOP ;  /* 0x0000000000007918 */ /* 0x000fd60000000000 */
[----:B------:R-:W1:Y:S02]  /*4070*/  DSETP.MIN.AND P2, P5, R24, UR4, PT ;  /* 0x0000000418007e2a */ /* 0x000e64000bd40000 */
[----:B-1----:R-:W-:Y:S01]  /*4080*/  FSEL R25, R25, UR7, P2 ;  /* 0x0000000719197c08 */ /* 0x002fe20009000000 */
[----:B------:R-:W-:Y:S01]  /*4090*/  UMOV UR7, UR4 ;  /* 0x0000000400077c82 */ /* 0x000fe20008000000 */
[----:B------:R-:W-:Y:S02]  /*40a0*/  SEL R24, R6, UR8, P2 ;  /* 0x0000000806187c07 */ /* 0x000fe40009000000 */
[----:B------:R-:W-:Y:S02]  /*40b0*/  SEL R28, R3, UR7, P1 ;  /* 0x00000007031c7c07 */ /* 0x000fe40008800000 */
[----:B------:R-:W-:Y:S01]  /*40c0*/  @P5 LOP3.LUT R25, R8, 0x80000, RZ, 0xfc, !PT ;  /* 0x0008000008195812 */ /* 0x000fe200078efcff */
[----:B0-----:R-:W-:Y:S06]  /*40d0*/  @P4 BRA `(.L_x_4683) ;  /* 0x0000002400d84947 */ /* 0x001fec0003800000 */
        /* <DEDUP_REMOVED lines=19> */
[----:B------:R-:W0:Y:S02]  /*4210*/  F2I.F64.TRUNC R5, R4 ;  /* 0x0000000400057311 */ /* 0x000e24000030d100 */
[----:B0-----:R0:W-:Y:S01]  /*4220*/  STG.E.U8 desc[UR36][R8.64], R5 ;  /* 0x0000000508007986 */ /* 0x0011e2000c101124 */
[----:B------:R-:W-:Y:S05]  /*4230*/  BRA `(.L_x_4689) ;  /* 0x00000010008c7947 */ /* 0x000fea0003800000 */
.L_x_4687:
[----:B------:R-:W0:Y:S02]  /*4240*/  F2I.S64.F64.TRUNC R4, R4 ;  /* 0x0000000400047311 */ /* 0x000e24000030d900 */
[----:B0-----:R-:W-:-:S05]  /*4250*/  IMAD.MOV.U32 R3, RZ, RZ, R4 ;  /* 0x000000ffff037224 */ /* 0x001fca00078e0004 */
[----:B------:R0:W-:Y:S01]  /*4260*/  STG.E.U8 desc[UR36][R8.64], R3 ;  /* 0x0000000308007986 */ /* 0x0001e2000c101124 */
[----:B------:R-:W-:Y:S05]  /*4270*/  BRA `(.L_x_4689) ;  /* 0x00000010007c7947 */ /* 0x000fea0003800000 */
.L_x_4686:
[----:B------:R-:W-:-:S13]  /*4280*/  ISETP.NE.AND P0, PT, R0, 0x2, PT ;  /* 0x000000020000780c */ /* 0x000fda0003f05270 */
[----:B------:R-:W-:Y:S05]  /*4290*/  @!P0 BRA `(.L_x_4690) ;  /* 0x0000000000288947 */ /* 0x000fea0003800000 */
[----:B------:R-:W-:-:S13]  /*42a0*/  ISETP.NE.AND P0, PT, R0, 0x3, PT ;  /* 0x000000030000780c */ /* 0x000fda0003f05270 */
[----:B------:R-:W-:Y:S05]  /*42b0*/  @!P0 BRA `(.L_x_4691) ;  /* 0x0000000000148947 */ /* 0x000fea0003800000 */
[----:B------:R-:W-:-:S13]  /*42c0*/  ISETP.NE.AND P0, PT, R0, 0x4, PT ;  /* 0x000000040000780c */ /* 0x000fda0003f05270 */
[----:B------:R-:W-:Y:S05]  /*42d0*/  @P0 BRA `(.L_x_4688) ;  /* 0x0000000c00ac0947 */ /* 0x000fea0003800000 */
[----:B------:R-:W0:Y:S02]  /*42e0*/  F2I.S64.F64.TRUNC R4, R4 ;  /* 0x0000000400047311 */ /* 0x000e24000030d900 */
[----:B0-----:R0:W-:Y:S01]  /*42f0*/  STG.E.64 desc[UR36][R8.64], R4 ;  /* 0x0000000408007986 */ /* 0x0011e2000c101b24 */
[----:B------:R-:W-:Y:S05]  /*4300*/  BRA `(.L_x_4689) ;  /* 0x0000001000587947 */ /* 0x000fea0003800000 */
.L_x_4691:
[----:B------:R-:W0:Y:S02]  /*4310*/  F2I.F64.TRUNC R5, R4 ;  /* 0x0000000400057311 */ /* 0x000e24000030d100 */
[----:B0-----:R0:W-:Y:S01]  /*4320*/  STG.E desc[UR36][R8.64], R5 ;  /* 0x0000000508007986 */ /* 0x0011e2000c101924 */
[----:B------:R-:W-:Y:S05]  /*4330*/  BRA `(.L_x_4689) ;  /* 0x00000010004c7947 */ /* 0x000fea0003800000 */
.L_x_4690:
[----:B------:R-:W0:Y:S02]  /*4340*/  F2I.F64.TRUNC R5, R4 ;  /* 0x0000000400057311 */ /* 0x000e24000030d100 */
[----:B0-----:R0:W-:Y:S01]  /*4350*/  STG.E.U16 desc[UR36][R8.64], R5 ;  /* 0x0000000508007986 */ /* 0x0011e2000c101524 */
[----:B------:R-:W-:Y:S05]  /*4360*/  BRA `(.L_x_4689) ;  /* 0x0000001000407947 */ /* 0x000fea0003800000 */
.L_x_4685:
[----:B------:R-:W-:-:S13]  /*4370*/  ISETP.GT.AND P0, PT, R0, 0x6, PT ;  /* 0x000000060000780c */ /* 0x000fda0003f04270 */
[----:B------:R-:W-:Y:S05]  /*4380*/  @P0 BRA `(.L_x_4692) ;  /* 0x00000000006c0947 */ /* 0x000fea0003800000 */
[----:B------:R-:W-:-:S13]  /*4390*/  ISETP.NE.AND P0, PT, R0, 0x5, PT ;  /* 0x000000050000780c */ /* 0x000fda0003f05270 */
[----:B------:R-:W-:Y:S05]  /*43a0*/  @!P0 BRA `(.L_x_4693) ;  /* 0x0000000000348947 */ /* 0x000fea0003800000 */
[----:B------:R-:W-:-:S13]  /*43b0*/  ISETP.NE.AND P0, PT, R0, 0x6, PT ;  /* 0x000000060000780c */ /* 0x000fda0003f05270 */
[----:B------:R-:W-:Y:S05]  /*43c0*/  @P0 BRA `(.L_x_4688) ;  /* 0x0000000c00700947 */ /* 0x000fea0003800000 */
        /* <DEDUP_REMOVED lines=11> */
.L_x_4693:
        /* <DEDUP_REMOVED lines=12> */
.L_x_4692:
[----:B------:R-:W-:-:S13]  /*4540*/  ISETP.NE.AND P0, PT, R0, 0x7, PT ;  /* 0x000000070000780c */ /* 0x000fda0003f05270 */
[----:B------:R-:W-:Y:S05]  /*4550*/  @!P0 BRA `(.L_x_4694) ;  /* 0x0000000000748947 */ /* 0x000fea0003800000 */
        /* <DEDUP_REMOVED lines=16> */
.L_x_4695:
        /* <DEDUP_REMOVED lines=13> */
.L_x_4694:
[----:B------:R0:W-:Y:S01]  /*4730*/  STG.E.64 desc[UR36][R8.64], R4 ;  /* 0x0000000408007986 */ /* 0x0001e2000c101b24 */
[----:B------:R-:W-:Y:S05]  /*4740*/  BRA `(.L_x_4689) ;  /* 0x0000000c00487947 */ /* 0x000fea0003800000 */
.L_x_4684:
        /* <DEDUP_REMOVED lines=8> */
[----:B------:R-:W0:Y:S02]  /*47d0*/  DSETP.NEU.AND P0, PT, R4, RZ, PT ;  /* 0x000000ff0400722a */ /* 0x000e240003f0d000 */
[----:B0-----:R-:W-:-:S05]  /*47e0*/  SEL R3, RZ, 0x1, !P0 ;  /* 0x00000001ff037807 */ /* 0x001fca0004000000 */
[----:B------:R0:W-:Y:S01]  /*47f0*/  STG.E.U8 desc[UR36][R8.64], R3 ;  /* 0x0000000308007986 */ /* 0x0001e2000c101124 */
[----:B------:R-:W-:Y:S05]  /*4800*/  BRA `(.L_x_4689) ;  /* 0x0000000c00187947 */ /* 0x000fea0003800000 */
.L_x_4698:
[----:B------:R-:W-:-:S05]  /*4810*/  CS2R R6, SRZ ;  /* 0x0000000000067805 */ /* 0x000fca000001ff00 */
[----:B------:R0:W-:Y:S01]  /*4820*/  STG.E.128 desc[UR36][R8.64], R4 ;  /* 0x0000000408007986 */ /* 0x0001e2000c101d24 */
[----:B------:R-:W-:Y:S05]  /*4830*/  BRA `(.L_x_4689) ;  /* 0x0000000c000c7947 */ /* 0x000fea0003800000 */
.L_x_4697:
        /* <DEDUP_REMOVED lines=27> */
.L_x_4702:
[----:B------:R-:W-:Y:S05]  /*49f0*/  BSYNC.RECONVERGENT B0 ;  /* 0x0000000000007941 */ /* 0x000fea0003800200 */
.L_x_4701:
[----:B------:R-:W-:-:S05]  /*4a00*/  LOP3.LUT R7, R0, 0x80, R7, 0xf8, !PT ;  /* 0x0000008000077812 */ /* 0x000fca00078ef807 */
[----:B------:R0:W-:Y:S01]  /*4a10*/  STG.E.U8 desc[UR36][R8.64], R7 ;  /* 0x0000000708007986 */ /* 0x0001e2000c101124 */
[----:B------:R-:W-:Y:S05]  /*4a20*/  BRA `(.L_x_4689) ;  /* 0x0000000800907947 */ /* 0x000fea0003800000 */
.L_x_4700:
        /* <DEDUP_REMOVED lines=23> */
.L_x_4704:
[----:B------:R-:W-:Y:S05]  /*4ba0*/  BSYNC.RECONVERGENT B0 ;  /* 0x0000000000007941 */ /* 0x000fea0003800200 */
.L_x_4703:
[----:B------:R-:W-:-:S05]  /*4bb0*/  LOP3.LUT R7, R0, 0x80, R7, 0xf8, !PT ;  /* 0x0000008000077812 */ /* 0x000fca00078ef807 */
[----:B------:R0:W-:Y:S01]  /*4bc0*/  STG.E.U8 desc[UR36][R8.64], R7 ;  /* 0x0000000708007986 */ /* 0x0001e2000c101124 */
[----:B------:R-:W-:Y:S05]  /*4bd0*/  BRA `(.L_x_4689) ;  /* 0x0000000800247947 */ /* 0x000fea0003800000 */
.L_x_4699:
        /* <DEDUP_REMOVED lines=12> */
.L_x_4696:
        /* <DEDUP_REMOVED lines=8> */
[----:B------:R-:W0:Y:S02]  /*4d20*/  F2I.U32.F64.TRUNC R5, R4 ;  /* 0x0000000400057311 */ /* 0x000e24000030d000 */
[----:B0-----:R0:W-:Y:S01]  /*4d30*/  STG.E.U16 desc[UR36][R8.64], R5 ;  /* 0x0000000508007986 */ /* 0x0011e2000c101524 */
[----:B------:R-:W-:Y:S05]  /*4d40*/  BRA `(.L_x_4689) ;  /* 0x0000000400c87947 */ /* 0x000fea0003800000 */
.L_x_4707:
        /* <DEDUP_REMOVED lines=21> */
.L_x_4710:
[----:B------:R-:W-:-:S04]  /*4ea0*/  SHF.R.U32.HI R0, RZ, 0x14, R7 ;  /* 0x00000014ff007819 */ /* 0x000fc80000011607 */
[----:B------:R-:W-:-:S04]  /*4eb0*/  LOP3.LUT R0, R0, 0x1, RZ, 0xc0, !PT ;  /* 0x0000000100007812 */ /* 0x000fc800078ec0ff */
[----:B------:R-:W-:-:S04]  /*4ec0*/  IADD3 R0, PT, PT, R7, 0x487ffff, R0 ;  /* 0x0487ffff07007810 */ /* 0x000fc80007ffe000 */
[----:B------:R-:W-:-:S04]  /*4ed0*/  SHF.R.U32.HI R0, RZ, 0x14, R0 ;  /* 0x00000014ff007819 */ /* 0x000fc80000011600 */
[----:B------:R-:W-:-:S07]  /*4ee0*/  LOP3.LUT R3, R0, 0xff, RZ, 0xc0, !PT ;  /* 0x000000ff00037812 */ /* 0x000fce00078ec0ff */
.L_x_4711:
[----:B------:R-:W-:-:S04]  /*4ef0*/  SHF.R.U32.HI R0, RZ, 0x18, R7 ;  /* 0x00000018ff007819 */ /* 0x000fc80000011607 */
[----:B------:R-:W-:-:S07]  /*4f00*/  LOP3.LUT R0, R3, 0x80, R0, 0xf8, !PT ;  /* 0x0000008003007812 */ /* 0x000fce00078ef800 */
.L_x_4709:
[----:B------:R-:W-:Y:S05]  /*4f10*/  BSYNC.RECONVERGENT B0 ;  /* 0x0000000000007941 */ /* 0x000fea0003800200 */
.L_x_4708:
[----:B------:R1:W-:Y:S01]  /*4f20*/  STG.E.U8 desc[UR36][R8.64], R0 ;  /* 0x0000000008007986 */ /* 0x0003e2000c101124 */
[----:B------:R-:W-:Y:S05]  /*4f30*/  BRA `(.L_x_4689) ;  /* 0x00000004004c7947 */ /* 0x000fea0003800000 */
.L_x_4706:
        /* <DEDUP_REMOVED lines=21> */
.L_x_4714:
[----:B------:R-:W-:-:S04]  /*5090*/  SHF.R.U32.HI R0, RZ, 0x15, R7 ;  /* 0x00000015ff007819 */ /* 0x000fc80000011607 */
[----:B------:R-:W-:-:S04]  /*50a0*/  LOP3.LUT R0, R0, 0x1, RZ, 0xc0, !PT ;  /* 0x0000000100007812 */ /* 0x000fc800078ec0ff */
[----:B------:R-:W-:-:S04]  /*50b0*/  IADD3 R0, PT, PT, R7, 0x88fffff, R0 ;  /* 0x088fffff07007810 */ /* 0x000fc80007ffe000 */
[----:B------:R-:W-:-:S04]  /*50c0*/  SHF.R.U32.HI R0, RZ, 0x15, R0 ;  /* 0x00000015ff007819 */ /* 0x000fc80000011600 */
[----:B------:R-:W-:-:S07]  /*50d0*/  LOP3.LUT R3, R0, 0xff, RZ, 0xc0, !PT ;  /* 0x000000ff00037812 */ /* 0x000fce00078ec0ff */
.L_x_4715:
[----:B------:R-:W-:-:S04]  /*50e0*/  SHF.R.U32.HI R0, RZ, 0x18, R7 ;  /* 0x00000018ff007819 */ /* 0x000fc80000011607 */
[----:B------:R-:W-:-:S07]  /*50f0*/  LOP3.LUT R0, R3, 0x80, R0, 0xf8, !PT ;  /* 0x0000008003007812 */ /* 0x000fce00078ef800 */
.L_x_4713:
[----:B------:R-:W-:Y:S05]  /*5100*/  BSYNC.RECONVERGENT B0 ;  /* 0x0000000000007941 */ /* 0x000fea0003800200 */
.L_x_4712:
[----:B------:R2:W-:Y:S01]  /*5110*/  STG.E.U8 desc[UR36][R8.64], R0 ;  /* 0x0000000008007986 */ /* 0x0005e2000c101124 */
[----:B------:R-:W-:Y:S05]  /*5120*/  BRA `(.L_x_4689) ;  /* 0x0000000000d07947 */ /* 0x000fea0003800000 */
.L_x_4705:
[----:B------:R-:W-:-:S13]  /*5130*/  ISETP.NE.AND P0, PT, R0, 0x1c, PT ;  /* 0x0000001c0000780c */ /* 0x000fda0003f05270 */
[----:B------:R-:W-:Y:S05]  /*5140*/  @!P0 BRA `(.L_x_4716) ;  /* 0x0000000000c08947 */ /* 0x000fea0003800000 */
[----:B------:R-:W-:-:S13]  /*5150*/  ISETP.NE.AND P0, PT, R0, 0x1d, PT ;  /* 0x0000001d0000780c */ /* 0x000fda0003f05270 */
[----:B------:R-:W-:Y:S05]  /*5160*/  @!P0 BRA `(.L_x_4717) ;  /* 0x0000000000ac8947 */ /* 0x000fea0003800000 */
[----:B------:R-:W-:-:S13]  /*5170*/  ISETP.NE.AND P0, PT, R0, 0x2c, PT ;  /* 0x0000002c0000780c */ /* 0x000fda0003f05270 */
[----:B------:R-:W-:Y:S05]  /*5180*/  @!P0 BRA `(.L_x_4718) ;  /* 0x0000000000448947 */ /* 0x000fea0003800000 */
.L_x_4688:
        /* <DEDUP_REMOVED lines=16> */
.L_x_4719:
[----:B------:R-:W-:Y:S05]  /*5290*/  BRA `(.L_x_4689) ;  /* 0x0000000000747947 */ /* 0x000fea0003800000 */
.L_x_4718:
        /* <DEDUP_REMOVED lines=24> */
.L_x_4717:
[----:B------:R-:W0:Y:S02]  /*5420*/  F2I.U64.F64.TRUNC R4, R4 ;  /* 0x0000000400047311 */ /* 0x000e24000030d800 */
[----:B0-----:R0:W-:Y:S01]  /*5430*/  STG.E.64 desc[UR36][R8.64], R4 ;  /* 0x0000000408007986 */ /* 0x0011e2000c101b24 */
[----:B------:R-:W-:Y:S05]  /*5440*/  BRA `(.L_x_4689) ;  /* 0x0000000000087947 */ /* 0x000fea0003800000 */
.L_x_4716:
[----:B------:R-:W0:Y:S02]  /*5450*/  F2I.U32.F64.TRUNC R5, R4 ;  /* 0x0000000400057311 */ /* 0x000e24000030d000 */
[----:B0-----:R3:W-:Y:S02]  /*5460*/  STG.E desc[UR36][R8.64], R5 ;  /* 0x0000000508007986 */ /* 0x0017e4000c101924 */
.L_x_4689:
[----:B------:R-:W-:-:S13]  /*5470*/  ISETP.GE.AND P0, PT, R23, R19, PT ;  /* 0x000000131700720c */ /* 0x000fda0003f06270 */
[----:B------:R-:W-:Y:S05]  /*5480*/  @P0 BREAK.RELIABLE B6 ;  /* 0x0000000000060942 */ /* 0x000fea0003800100 */
[----:B------:R-:W-:Y:S05]  /*5490*/  @P0 BRA `(.L_x_4720) ;  /* 0x0000002400e00947 */ /* 0x000fea0003800000 */
[----:B------:R-:W4:Y:S01]  /*54a0*/  LDCU UR4, c[0x0][0x3b8] ;  /* 0x00007700ff0477ac */ /* 0x000f220008000800 */
[----:B0--3--:R-:W0:Y:S01]  /*54b0*/  LDC.64 R4, c[0x0][0x398] ;  /* 0x0000e600ff047b82 */ /* 0x009e220000000a00 */
[----:B-12---:R-:W-:Y:S01]  /*54c0*/  IMAD R0, R18, 0x200, R23 ;  /* 0x0000020012007824 */ /* 0x006fe200078e0217 */
[----:B------:R-:W-:-:S03]  /*54d0*/  PRMT R6, R2, 0x9910, RZ ;  /* 0x0000991002067816 */ /* 0x000fc600000000ff */
[----:B----4-:R-:W-:Y:S02]  /*54e0*/  IMAD R3, R0, UR4, RZ ;  /* 0x0000000400037c24 */ /* 0x010fe4000f8e02ff */
        /* <DEDUP_REMOVED lines=16> */
.L_x_4724:
[----:B------:R-:W0:Y:S02]  /*55f0*/  F2I.S64.F64.TRUNC R28, R28 ;  /* 0x0000001c001c7311 */ /* 0x000e24000030d900 */
[----:B0-----:R-:W-:-:S05]  /*5600*/  IMAD.MOV.U32 R3, RZ, RZ, R28 ;  /* 0x000000ffff037224 */ /* 0x001fca00078e001c */
[----:B------:R0:W-:Y:S01]  /*5610*/  STG.E.U8 desc[UR36][R4.64], R3 ;  /* 0x0000000304007986 */ /* 0x0001e2000c101124 */
[----:B------:R-:W-:Y:S05]  /*5620*/  BRA `(.L_x_4726) ;  /* 0x0000001000807947 */ /* 0x000fea0003800000 */
.L_x_4723:
        /* <DEDUP_REMOVED lines=9> */
.L_x_4728:
[----:B------:R-:W0:Y:S02]  /*56c0*/  F2I.F64.TRUNC R29, R28 ;  /* 0x0000001c001d7311 */ /* 0x000e24000030d100 */
[----:B0-----:R0:W-:Y:S01]  /*56d0*/  STG.E desc[UR36][R4.64], R29 ;  /* 0x0000001d04007986 */ /* 0x0011e2000c101924 */
[----:B------:R-:W-:Y:S05]  /*56e0*/  BRA `(.L_x_4726) ;  /* 0x0000001000507947 */ /* 0x000fea0003800000 */
.L_x_4727:
[----:B------:R-:W0:Y:S02]  /*56f0*/  F2I.F64.TRUNC R29, R28 ;  /* 0x0000001c001d7311 */ /* 0x000e24000030d100 */
[----:B0-----:R0:W-:Y:S01]  /*5700*/  STG.E.U16 desc[UR36][R4.64], R29 ;  /* 0x0000001d04007986 */ /* 0x0011e2000c101524 */
[----:B------:R-:W-:Y:S05]  /*5710*/  BRA `(.L_x_4726) ;  /* 0x0000001000447947 */ /* 0x000fea0003800000 */
.L_x_4722:
        /* <DEDUP_REMOVED lines=17> */
.L_x_4730:
        /* <DEDUP_REMOVED lines=12> */
.L_x_4729:
        /* <DEDUP_REMOVED lines=18> */
.L_x_4732:
        /* <DEDUP_REMOVED lines=13> */
.L_x_4731:
[----:B------:R0:W-:Y:S01]  /*5ae0*/  STG.E.64 desc[UR36][R4.64], R28 ;  /* 0x0000001c04007986 */ /* 0x0001e2000c101b24 */
[----:B------:R-:W-:Y:S05]  /*5af0*/  BRA `(.L_x_4726) ;  /* 0x0000000c004c7947 */ /* 0x000fea0003800000 */
.L_x_4721:
        /* <DEDUP_REMOVED lines=13> */
.L_x_4736:
        /* <DEDUP_REMOVED lines=26> */
.L_x_4739:
[----:B------:R-:W-:-:S04]  /*5d70*/  SHF.R.U32.HI R3, RZ, 0x18, R7 ;  /* 0x00000018ff037819 */ /* 0x000fc80000011607 */
[----:B------:R-:W-:-:S07]  /*5d80*/  LOP3.LUT R0, R0, 0x80, R3, 0xf8, !PT ;  /* 0x0000008000007812 */ /* 0x000fce00078ef803 */
.L_x_4738:
[----:B------:R-:W-:Y:S05]  /*5d90*/  BSYNC.RECONVERGENT B0 ;  /* 0x0000000000007941 */ /* 0x000fea0003800200 */
.L_x_4737:
[----:B------:R3:W-:Y:S01]  /*5da0*/  STG.E.U8 desc[UR36][R4.64], R0 ;  /* 0x0000000004007986 */ /* 0x0007e2000c101124 */
[----:B------:R-:W-:Y:S05]  /*5db0*/  BRA `(.L_x_4726) ;  /* 0x00000008009c7947 */ /* 0x000fea0003800000 */
.L_x_4735:
        /* <DEDUP_REMOVED lines=26> */
.L_x_4742:
[----:B------:R-:W-:-:S04]  /*5f60*/  SHF.R.U32.HI R3, RZ, 0x18, R7 ;  /* 0x00000018ff037819 */ /* 0x000fc80000011607 */
[----:B------:R-:W-:-:S07]  /*5f70*/  LOP3.LUT R0, R0, 0x80, R3, 0xf8, !PT ;  /* 0x0000008000007812 */ /* 0x000fce00078ef803 */
.L_x_4741:
[----:B------:R-:W-:Y:S05]  /*5f80*/  BSYNC.RECONVERGENT B0 ;  /* 0x0000000000007941 */ /* 0x000fea0003800200 */
.L_x_4740:
[----:B------:R0:W-:Y:S01]  /*5f90*/  STG.E.U8 desc[UR36][R4.64], R0 ;  /* 0x0000000004007986 */ /* 0x0001e2000c101124 */
[----:B------:R-:W-:Y:S05]  /*5fa0*/  BRA `(.L_x_4726) ;  /* 0x0000000800207947 */ /* 0x000fea0003800000 */
.L_x_4734:
        /* <DEDUP_REMOVED lines=30> */
.L_x_4744:
[----:B------:R-:W0:Y:S02]  /*6190*/  F2I.U64.F64.TRUNC R28, R28 ;  /* 0x0000001c001c7311 */ /* 0x000e24000030d800 */
[----:B0-----:R1:W-:Y:S01]  /*61a0*/  STG.E.64 desc[UR36][R4.64], R28 ;  /* 0x0000001c04007986 */ /* 0x0013e2000c101b24 */
[----:B------:R-:W-:Y:S05]  /*61b0*/  BRA `(.L_x_4726) ;  /* 0x00000004009c7947 */ /* 0x000fea0003800000 */
.L_x_4743:
[----:B------:R-:W0:Y:S02]  /*61c0*/  F2I.U32.F64.TRUNC R29, R28 ;  /* 0x0000001c001d7311 */ /* 0x000e24000030d000 */
[----:B0-----:R0:W-:Y:S01]  /*61d0*/  STG.E desc[UR36][R4.64], R29 ;  /* 0x0000001d04007986 */ /* 0x0011e2000c101924 */
[----:B------:R-:W-:Y:S05]  /*61e0*/  BRA `(.L_x_4726) ;  /* 0x0000000400907947 */ /* 0x000fea0003800000 */
.L_x_4733:
        /* <DEDUP_REMOVED lines=10> */
.L_x_4746:
[----:B------:R-:W-:-:S05]  /*6290*/  CS2R R30, SRZ ;  /* 0x00000000001e7805 */ /* 0x000fca000001ff00 */
[----:B------:R0:W-:Y:S01]  /*62a0*/  STG.E.128 desc[UR36][R4.64], R28 ;  /* 0x0000001c04007986 */ /* 0x0001e2000c101d24 */
[----:B------:R-:W-:Y:S05]  /*62b0*/  BRA `(.L_x_4726) ;  /* 0x00000004005c7947 */ /* 0x000fea0003800000 */
.L_x_4745:
[----:B------:R-:W-:-:S13]  /*62c0*/  ISETP.NE.AND P0, PT, R0, 0xf, PT ;  /* 0x0000000f0000780c */ /* 0x000fda0003f05270 */
[----:B------:R-:W-:Y:S05]  /*62d0*/  @!P0 BRA `(.L_x_4747) ;  /* 0x0000000400288947 */ /* 0x000fea0003800000 */
[----:B------:R-:W-:-:S13]  /*62e0*/  ISETP.NE.AND P0, PT, R0, 0x17, PT ;  /* 0x000000170000780c */ /* 0x000fda0003f05270 */
[----:B------:R-:W-:Y:S05]  /*62f0*/  @!P0 BRA `(.L_x_4748) ;  /* 0x0000000000b08947 */ /* 0x000fea0003800000 */
[----:B------:R-:W-:-:S13]  /*6300*/  ISETP.NE.AND P0, PT, R0, 0x18, PT ;  /* 0x000000180000780c */ /* 0x000fda0003f05270 */
[----:B------:R-:W-:Y:S05]  /*6310*/  @!P0 BRA `(.L_x_4749) ;  /* 0x0000000000448947 */ /* 0x000fea0003800000 */
.L_x_4725:
        /* <DEDUP_REMOVED lines=16> */
.L_x_4750:
[----:B------:R-:W-:Y:S05]  /*6420*/  BRA `(.L_x_4726) ;  /* 0x0000000400007947 */ /* 0x000fea0003800000 */
.L_x_4749:
        /* <DEDUP_REMOVED lines=21> */
.L_x_4752:
[----:B------:R-:W-:Y:S05]  /*6580*/  BSYNC.RECONVERGENT B0 ;  /* 0x0000000000007941 */ /* 0x000fea0003800200 */
.L_x_4751:
[----:B------:R-:W-:-:S05]  /*6590*/  LOP3.LUT R3, R0, 0x80, R3, 0xf8, !PT ;  /* 0x0000008000037812 */ /* 0x000fca00078ef803 */
[----:B------:R0:W-:Y:S01]  /*65a0*/  STG.E.U8 desc[UR36][R4.64], R3 ;  /* 0x0000000304007986 */ /* 0x0001e2000c101124 */
[----:B------:R-:W-:Y:S05]  /*65b0*/  BRA `(.L_x_4726) ;  /* 0x00000000009c7947 */ /* 0x000fea0003800000 */
.L_x_4748:
        /* <DEDUP_REMOVED lines=20> */
.L_x_4754:
[----:B------:R-:W-:Y:S01]  /*6700*/  IMAD.MOV.U32 R0, RZ, RZ, 0x7f ;  /* 0x0000007fff007424 */ /* 0x000fe200078e00ff */
[----:B------:R-:W-:-:S04]  /*6710*/  ISETP.GT.U32.AND P0, PT, R3, 0x7f800000, PT ;  /* 0x7f8000000300780c */ /* 0x000fc80003f04070 */
[----:B------:R-:W-:-:S09]  /*6720*/  SEL R0, R0, 0x7c, P0 ;  /* 0x0000007c00007807 */ /* 0x000fd20000000000 */
.L_x_4755:
[----:B------:R-:W-:Y:S05]  /*6730*/  BSYNC.RECONVERGENT B0 ;  /* 0x0000000000007941 */ /* 0x000fea0003800200 */
.L_x_4753:
[----:B------:R-:W-:-:S04]  /*6740*/  SHF.R.U32.HI R3, RZ, 0x18, R7 ;  /* 0x00000018ff037819 */ /* 0x000fc80000011607 */
[----:B------:R-:W-:-:S05]  /*6750*/  LOP3.LUT R3, R0, 0x80, R3, 0xf8, !PT ;  /* 0x0000008000037812 */ /* 0x000fca00078ef803 */
[----:B------:R0:W-:Y:S01]  /*6760*/  STG.E.U8 desc[UR36][R4.64], R3 ;  /* 0x0000000304007986 */ /* 0x0001e2000c101124 */
[----:B------:R-:W-:Y:S05]  /*6770*/  BRA `(.L_x_4726) ;  /* 0x00000000002c7947 */ /* 0x000fea0003800000 */
.L_x_4747:
        /* <DEDUP_REMOVED lines=11> */
.L_x_4726:
[----:B------:R-:W-:-:S07]  /*6830*/  VIADD R23, R23, 0x80 ;  /* 0x0000008017177836 */ /* 0x000fce0000000000 */
.L_x_4683:
[----:B------:R-:W-:-:S13]  /*6840*/  ISETP.GE.AND P0, PT, R23, R19, PT ;  /* 0x000000131700720c */ /* 0x000fda0003f06270 */
[----:B------:R-:W-:Y:S05]  /*6850*/  @P0 BREAK.RELIABLE B6 ;  /* 0x0000000000060942 */ /* 0x000fea0003800100 */
[----:B------:R-:W-:Y:S05]  /*6860*/  @P0 BRA `(.L_x_4720) ;  /* 0x0000001000ec0947 */ /* 0x000fea0003800000 */
[----:B------:R-:W-:Y:S05]  /*6870*/  BSYNC.RELIABLE B6 ;  /* 0x0000000000067941 */ /* 0x000fea0003800100 */
.L_x_4682:
        /* <DEDUP_REMOVED lines=21> */
.L_x_4759:
[----:B------:R-:W0:Y:S02]  /*69d0*/  F2I.S64.F64.TRUNC R24, R24 ;  /* 0x0000001800187311 */ /* 0x000e24000030d900 */
[----:B0-----:R-:W-:-:S05]  /*69e0*/  IMAD.MOV.U32 R3, RZ, RZ, R24 ;  /* 0x000000ffff037224 */ /* 0x001fca00078e0018 */
[----:B------:R0:W-:Y:S01]  /*69f0*/  STG.E.U8 desc[UR36][R4.64], R3 ;  /* 0x0000000304007986 */ /* 0x0001e2000c101124 */
[----:B------:R-:W-:Y:S05]  /*6a00*/  BRA `(.L_x_4761) ;  /* 0x0000001000807947 */ /* 0x000fea0003800000 */
.L_x_4758:
        /* <DEDUP_REMOVED lines=9> */
.L_x_4763:
[----:B------:R-:W0:Y:S02]  /*6aa0*/  F2I.F64.TRUNC R25, R24 ;  /* 0x0000001800197311 */ /* 0x000e24000030d100 */
[----:B0-----:R0:W-:Y:S01]  /*6ab0*/  STG.E desc[UR36][R4.64], R25 ;  /* 0x0000001904007986 */ /* 0x0011e2000c101924 */
[----:B------:R-:W-:Y:S05]  /*6ac0*/  BRA `(.L_x_4761) ;  /* 0x0000001000507947 */ /* 0x000fea0003800000 */
.L_x_4762:
[----:B------:R-:W0:Y:S02]  /*6ad0*/  F2I.F64.TRUNC R25, R24 ;  /* 0x0000001800197311 */ /* 0x000e24000030d100 */
[----:B0-----:R0:W-:Y:S01]  /*6ae0*/  STG.E.U16 desc[UR36][R4.64], R25 ;  /* 0x0000001904007986 */ /* 0x0011e2000c101524 */
[----:B------:R-:W-:Y:S05]  /*6af0*/  BRA `(.L_x_4761) ;  /* 0x0000001000447947 */ /* 0x000fea0003800000 */
.L_x_4757:
        /* <DEDUP_REMOVED lines=17> */
.L_x_4765:
        /* <DEDUP_REMOVED lines=12> */
.L_x_4764:
        /* <DEDUP_REMOVED lines=18> */
.L_x_4767:
        /* <DEDUP_REMOVED lines=13> */
.L_x_4766:
[----:B------:R0:W-:Y:S01]  /*6ec0*/  STG.E.64 desc[UR36][R4.64], R24 ;  /* 0x0000001804007986 */ /* 0x0001e2000c101b24 */
[----:B------:R-:W-:Y:S05]  /*6ed0*/  BRA `(.L_x_4761) ;  /* 0x0000000c004c7947 */ /* 0x000fea0003800000 */
.L_x_4756:
        /* <DEDUP_REMOVED lines=13> */
.L_x_4771:
        /* <DEDUP_REMOVED lines=26> */
.L_x_4774:
[----:B------:R-:W-:-:S04]  /*7150*/  SHF.R.U32.HI R3, RZ, 0x18, R7 ;  /* 0x00000018ff037819 */ /* 0x000fc80000011607 */
[----:B------:R-:W-:-:S07]  /*7160*/  LOP3.LUT R0, R0, 0x80, R3, 0xf8, !PT ;  /* 0x0000008000007812 */ /* 0x000fce00078ef803 */
.L_x_4773:
[----:B------:R-:W-:Y:S05]  /*7170*/  BSYNC.RECONVERGENT B0 ;  /* 0x0000000000007941 */ /* 0x000fea0003800200 */
.L_x_4772:
[----:B------:R4:W-:Y:S01]  /*7180*/  STG.E.U8 desc[UR36][R4.64], R0 ;  /* 0x0000000004007986 */ /* 0x0009e2000c101124 */
[----:B------:R-:W-:Y:S05]  /*7190*/  BRA `(.L_x_4761) ;  /* 0x00000008009c7947 */ /* 0x000fea0003800000 */
.L_x_4770:
        /* <DEDUP_REMOVED lines=26> */
.L_x_4777:
[----:B------:R-:W-:-:S04]  /*7340*/  SHF.R.U32.HI R3, RZ, 0x18, R7 ;  /* 0x00000018ff037819 */ /* 0x000fc80000011607 */
[----:B------:R-:W-:-:S07]  /*7350*/  LOP3.LUT R0, R0, 0x80, R3, 0xf8, !PT ;  /* 0x0000008000007812 */ /* 0x000fce00078ef803 */
.L_x_4776:
[----:B------:R-:W-:Y:S05]  /*7360*/  BSYNC.RECONVERGENT B0 ;  /* 0x0000000000007941 */ /* 0x000fea0003800200 */
.L_x_4775:
[----:B------:R3:W-:Y:S01]  /*7370*/  STG.E.U8 desc[UR36][R4.64], R0 ;  /* 0x0000000004007986 */ /* 0x0007e2000c101124 */
[----:B------:R-:W-:Y:S05]  /*7380*/  BRA `(.L_x_4761) ;  /* 0x0000000800207947 */ /* 0x000fea0003800000 */
.L_x_4769:
        /* <DEDUP_REMOVED lines=30> */
.L_x_4779:
[----:B------:R-:W0:Y:S02]  /*7570*/  F2I.U64.F64.TRUNC R24, R24 ;  /* 0x0000001800187311 */ /* 0x000e24000030d800 */
[----:B0-----:R0:W-:Y:S01]  /*7580*/  STG.E.64 desc[UR36][R4.64], R24 ;  /* 0x0000001804007986 */ /* 0x0011e2000c101b24 */
[----:B------:R-:W-:Y:S05]  /*7590*/  BRA `(.L_x_4761) ;  /* 0x00000004009c7947 */ /* 0x000fea0003800000 */
.L_x_4778:
[----:B------:R-:W0:Y:S02]  /*75a0*/  F2I.U32.F64.TRUNC R25, R24 ;  /* 0x0000001800197311 */ /* 0x000e24000030d000 */
[----:B0-----:R2:W-:Y:S01]  /*75b0*/  STG.E desc[UR36][R4.64], R25 ;  /* 0x0000001904007986 */ /* 0x0015e2000c101924 */
[----:B------:R-:W-:Y:S05]  /*75c0*/  BRA `(.L_x_4761) ;  /* 0x0000000400907947 */ /* 0x000fea0003800000 */
.L_x_4768:
        /* <DEDUP_REMOVED lines=10> */
.L_x_4781:
[----:B------:R-:W-:-:S05]  /*7670*/  CS2R R26, SRZ ;  /* 0x00000000001a7805 */ /* 0x000fca000001ff00 */
[----:B------:R0:W-:Y:S01]  /*7680*/  STG.E.128 desc[UR36][R4.64], R24 ;  /* 0x0000001804007986 */ /* 0x0001e2000c101d24 */
[----:B------:R-:W-:Y:S05]  /*7690*/  BRA `(.L_x_4761) ;  /* 0x00000004005c7947 */ /* 0x000fea0003800000 */
.L_x_4780:
[----:B------:R-:W-:-:S13]  /*76a0*/  ISETP.NE.AND P0, PT, R0, 0xf, PT ;  /* 0x0000000f0000780c */ /* 0x000fda0003f05270 */
[----:B------:R-:W-:Y:S05]  /*76b0*/  @!P0 BRA `(.L_x_4782) ;  /* 0x0000000400288947 */ /* 0x000fea0003800000 */
[----:B------:R-:W-:-:S13]  /*76c0*/  ISETP.NE.AND P0, PT, R0, 0x17, PT ;  /* 0x000000170000780c */ /* 0x000fda0003f05270 */
[----:B------:R-:W-:Y:S05]  /*76d0*/  @!P0 BRA `(.L_x_4783) ;  /* 0x0000000000b08947 */ /* 0x000fea0003800000 */
[----:B------:R-:W-:-:S13]  /*76e0*/  ISETP.NE.AND P0, PT, R0, 0x18, PT ;  /* 0x000000180000780c */ /* 0x000fda0003f05270 */
[----:B------:R-:W-:Y:S05]  /*76f0*/  @!P0 BRA `(.L_x_4784) ;  /* 0x0000000000448947 */ /* 0x000fea0003800000 */
.L_x_4760:
        /* <DEDUP_REMOVED lines=16> */
.L_x_4785:
[----:B------:R-:W-:Y:S05]  /*7800*/  BRA `(.L_x_4761) ;  /* 0x0000000400007947 */ /* 0x000fea0003800000 */
.L_x_4784:
        /* <DEDUP_REMOVED lines=21> */
.L_x_4787:
[----:B------:R-:W-:Y:S05]  /*7960*/  BSYNC.RECONVERGENT B0 ;  /* 0x0000000000007941 */ /* 0x000fea0003800200 */
.L_x_4786:
[----:B------:R-:W-:-:S05]  /*7970*/  LOP3.LUT R3, R0, 0x80, R3, 0xf8, !PT ;  /* 0x0000008000037812 */ /* 0x000fca00078ef803 */
[----:B------:R0:W-:Y:S01]  /*7980*/  STG.E.U8 desc[UR36][R4.64], R3 ;  /* 0x0000000304007986 */ /* 0x0001e2000c101124 */
[----:B------:R-:W-:Y:S05]  /*7990*/  BRA `(.L_x_4761) ;  /* 0x00000000009c7947 */ /* 0x000fea0003800000 */
.L_x_4783:
        /* <DEDUP_REMOVED lines=20> */
.L_x_4789:
[----:B------:R-:W-:Y:S01]  /*7ae0*/  IMAD.MOV.U32 R0, RZ, RZ, 0x7f ;  /* 0x0000007fff007424 */ /* 0x000fe200078e00ff */
[----:B------:R-:W-:-:S04]  /*7af0*/  ISETP.GT.U32.AND P0, PT, R3, 0x7f800000, PT ;  /* 0x7f8000000300780c */ /* 0x000fc80003f04070 */
[----:B------:R-:W-:-:S09]  /*7b00*/  SEL R0, R0, 0x7c, P0 ;  /* 0x0000007c00007807 */ /* 0x000fd20000000000 */
.L_x_4790:
[----:B------:R-:W-:Y:S05]  /*7b10*/  BSYNC.RECONVERGENT B0 ;  /* 0x0000000000007941 */ /* 0x000fea0003800200 */
.L_x_4788:
[----:B------:R-:W-:-:S04]  /*7b20*/  SHF.R.U32.HI R3, RZ, 0x18, R7 ;  /* 0x00000018ff037819 */ /* 0x000fc80000011607 */
[----:B------:R-:W-:-:S05]  /*7b30*/  LOP3.LUT R3, R0, 0x80, R3, 0xf8, !PT ;  /* 0x0000008000037812 */ /* 0x000fca00078ef803 */
[----:B------:R0:W-:Y:S01]  /*7b40*/  STG.E.U8 desc[UR36][R4.64], R3 ;  /* 0x0000000304007986 */ /* 0x0001e2000c101124 */
[----:B------:R-:W-:Y:S05]  /*7b50*/  BRA `(.L_x_4761) ;  /* 0x00000000002c7947 */ /* 0x000fea0003800000 */
.L_x_4782:
        /* <DEDUP_REMOVED lines=11> */
.L_x_4761:
[----:B------:R-:W-:-:S07]  /*7c10*/  VIADD R23, R23, 0x80 ;  /* 0x0000008017177836 */ /* 0x000fce0000000000 */
.L_x_4720:
[----:B------:R-:W-:Y:S05]  /*7c20*/  BSYNC.RECONVERGENT B7 ;  /* 0x0000000000077941 */ /* 0x000fea0003800200 */
.L_x_4681:
        /* <DEDUP_REMOVED lines=20> */
[----:B0-----:R-:W-:Y:S01]  /*7d70*/  STG.E.U8 desc[UR36][R4.64], R17 ;  /* 0x0000001104007986 */ /* 0x001fe2000c101124 */
[----:B------:R-:W-:Y:S05]  /*7d80*/  EXIT ;  /* 0x000000000000794d */ /* 0x000fea0003800000 */
.L_x_4794:
[----:B------:R-:W0:Y:S02]  /*7d90*/  F2I.S64.F64.TRUNC R16, R16 ;  /* 0x0000001000107311 */ /* 0x000e24000030d900 */
[----:B0-----:R-:W-:-:S05]  /*7da0*/  IMAD.MOV.U32 R3, RZ, RZ, R16 ;  /* 0x000000ffff037224 */ /* 0x001fca00078e0010 */
[----:B------:R-:W-:Y:S01]  /*7db0*/  STG.E.U8 desc[UR36][R4.64], R3 ;  /* 0x0000000304007986 */ /* 0x000fe2000c101124 */
[----:B------:R-:W-:Y:S05]  /*7dc0*/  EXIT ;  /* 0x000000000000794d */ /* 0x000fea0003800000 */
.L_x_4793:
[----:B------:R-:W-:-:S13]  /*7dd0*/  ISETP.NE.AND P0, PT, R0, 0x2, PT ;  /* 0x000000020000780c */ /* 0x000fda0003f05270 */
[----:B------:R-:W-:Y:S05]  /*7de0*/  @!P0 BRA `(.L_x_4796) ;  /* 0x0000000000288947 */ /* 0x000fea0003800000 */
[----:B------:R-:W-:-:S13]  /*7df0*/  ISETP.NE.AND P0, PT, R0, 0x3, PT ;  /* 0x000000030000780c */ /* 0x000fda0003f05270 */
[----:B------:R-:W-:Y:S05]  /*7e00*/  @!P0 BRA `(.L_x_4797) ;  /* 0x0000000000148947 */ /* 0x000fea0003800000 */
[----:B------:R-:W-:-:S13]  /*7e10*/  ISETP.NE.AND P0, PT, R0, 0x4, PT ;  /* 0x000000040000780c */ /* 0x000fda0003f05270 */
[----:B------:R-:W-:Y:S05]  /*7e20*/  @P0 BRA `(.L_x_4795) ;  /* 0x0000000c00240947 */ /* 0x000fea0003800000 */
[----:B------:R-:W0:Y:S02]  /*7e30*/  F2I.S64.F64.TRUNC R16, R16 ;  /* 0x0000001000107311 */ /* 0x000e24000030d900 */
[----:B0-----:R-:W-:Y:S01]  /*7e40*/  STG.E.64 desc[UR36][R4.64], R16 ;  /* 0x0000001004007986 */ /* 0x001fe2000c101b24 */
[----:B------:R-:W-:Y:S05]  /*7e50*/  EXIT ;  /* 0x000000000000794d */ /* 0x000fea0003800000 */
.L_x_4797:
[----:B------:R-:W0:Y:S02]  /*7e60*/  F2I.F64.TRUNC R17, R16 ;  /* 0x0000001000117311 */ /* 0x000e24000030d100 */
[----:B0-----:R-:W-:Y:S01]  /*7e70*/  STG.E desc[UR36][R4.64], R17 ;  /* 0x0000001104007986 */ /* 0x001fe2000c101924 */
[----:B------:R-:W-:Y:S05]  /*7e80*/  EXIT ;  /* 0x000000000000794d */ /* 0x000fea0003800000 */
.L_x_4796:
[----:B------:R-:W0:Y:S02]  /*7e90*/  F2I.F64.TRUNC R17, R16 ;  /* 0x0000001000117311 */ /* 0x000e24000030d100 */
[----:B0-----:R-:W-:Y:S01]  /*7ea0*/  STG.E.U16 desc[UR36][R4.64], R17 ;  /* 0x0000001104007986 */ /* 0x001fe2000c101524 */
[----:B------:R-:W-:Y:S05]  /*7eb0*/  EXIT ;  /* 0x000000000000794d */ /* 0x000fea0003800000 */
.L_x_4792:
        /* <DEDUP_REMOVED lines=17> */
.L_x_4799:
        /* <DEDUP_REMOVED lines=12> */
.L_x_4798:
        /* <DEDUP_REMOVED lines=18> */
.L_x_4801:
        /* <DEDUP_REMOVED lines=13> */
.L_x_4800:
[----:B------:R-:W-:Y:S01]  /*8280*/  STG.E.64 desc[UR36][R4.64], R16 ;  /* 0x0000001004007986 */ /* 0x000fe2000c101b24 */
[----:B------:R-:W-:Y:S05]  /*8290*/  EXIT ;  /* 0x000000000000794d */ /* 0x000fea0003800000 */
.L_x_4791:
        /* <DEDUP_REMOVED lines=11> */
[----:B0-----:R-:W-:Y:S01]  /*8350*/  STG.E.U16 desc[UR36][R4.64], R17 ;  /* 0x0000001104007986 */ /* 0x001fe2000c101524 */
[----:B------:R-:W-:Y:S05]  /*8360*/  EXIT ;  /* 0x000000000000794d */ /* 0x000fea0003800000 */
.L_x_4805:
        /* <DEDUP_REMOVED lines=25> */
.L_x_4808:
[----:B------:R-:W-:-:S04]  /*8500*/  SHF.R.U32.HI R3, RZ, 0x18, R7 ;  /* 0x00000018ff037819 */ /* 0x000fc80000011607 */
[----:B------:R-:W-:-:S04]  /*8510*/  LOP3.LUT R0, R0, 0x80, R3, 0xf8, !PT ;  /* 0x0000008000007812 */ /* 0x000fc800078ef803 */
[----:B------:R-:W-:-:S07]  /*8520*/  PRMT R2, R0, 0x7610, R2 ;  /* 0x0000761000027816 */ /* 0x000fce0000000002 */
.L_x_4807:
[----:B------:R-:W-:Y:S05]  /*8530*/  BSYNC.RECONVERGENT B0 ;  /* 0x0000000000007941 */ /* 0x000fea0003800200 */
.L_x_4806:
[----:B------:R-:W-:Y:S01]  /*8540*/  STG.E.U8 desc[UR36][R4.64], R2 ;  /* 0x0000000204007986 */ /* 0x000fe2000c101124 */
[----:B------:R-:W-:Y:S05]  /*8550*/  EXIT ;  /* 0x000000000000794d */ /* 0x000fea0003800000 */
.L_x_4804:
        /* <DEDUP_REMOVED lines=25> */
.L_x_4811:
[----:B------:R-:W-:-:S04]  /*86f0*/  SHF.R.U32.HI R3, RZ, 0x18, R7 ;  /* 0x00000018ff037819 */ /* 0x000fc80000011607 */
[----:B------:R-:W-:-:S04]  /*8700*/  LOP3.LUT R0, R0, 0x80, R3, 0xf8, !PT ;  /* 0x0000008000007812 */ /* 0x000fc800078ef803 */
[----:B------:R-:W-:-:S07]  /*8710*/  PRMT R2, R0, 0x7610, R2 ;  /* 0x0000761000027816 */ /* 0x000fce0000000002 */
.L_x_4810:
[----:B------:R-:W-:Y:S05]  /*8720*/  BSYNC.RECONVERGENT B0 ;  /* 0x0000000000007941 */ /* 0x000fea0003800200 */
.L_x_4809:
[----:B------:R-:W-:Y:S01]  /*8730*/  STG.E.U8 desc[UR36][R4.64], R2 ;  /* 0x0000000204007986 */ /* 0x000fe2000c101124 */
[----:B------:R-:W-:Y:S05]  /*8740*/  EXIT ;  /* 0x000000000000794d */ /* 0x000fea0003800000 */
.L_x_4803:
        /* <DEDUP_REMOVED lines=30> */
.L_x_4813:
[----:B------:R-:W0:Y:S02]  /*8930*/  F2I.U64.F64.TRUNC R16, R16 ;  /* 0x0000001000107311 */ /* 0x000e24000030d800 */
[----:B0-----:R-:W-:Y:S01]  /*8940*/  STG.E.64 desc[UR36][R4.64], R16 ;  /* 0x0000001004007986 */ /* 0x001fe2000c101b24 */
[----:B------:R-:W-:Y:S05]  /*8950*/  EXIT ;  /* 0x000000000000794d */ /* 0x000fea0003800000 */
.L_x_4812:
[----:B------:R-:W0:Y:S02]  /*8960*/  F2I.U32.F64.TRUNC R17, R16 ;  /* 0x0000001000117311 */ /* 0x000e24000030d000 */
[----:B0-----:R-:W-:Y:S01]  /*8970*/  STG.E desc[UR36][R4.64], R17 ;  /* 0x0000001104007986 */ /* 0x001fe2000c101924 */
[----:B------:R-:W-:Y:S05]  /*8980*/  EXIT ;  /* 0x000000000000794d */ /* 0x000fea0003800000 */
.L_x_4802:
        /* <DEDUP_REMOVED lines=8> */
[----:B------:R-:W-:Y:S01]  /*8a10*/  STG.E.U8 desc[UR36][R4.64], R3 ;  /* 0x0000000304007986 */ /* 0x000fe2000c101124 */
[----:B------:R-:W-:Y:S05]  /*8a20*/  EXIT ;  /* 0x000000000000794d */ /* 0x000fea0003800000 */
.L_x_4815:
[----:B------:R-:W-:-:S05]  /*8a30*/  CS2R R18, SRZ ;  /* 0x0000000000127805 */ /* 0x000fca000001ff00 */
[----:B------:R-:W-:Y:S01]  /*8a40*/  STG.E.128 desc[UR36][R4.64], R16 ;  /* 0x0000001004007986 */ /* 0x000fe2000c101d24 */
[----:B------:R-:W-:Y:S05]  /*8a50*/  EXIT ;  /* 0x000000000000794d */ /* 0x000fea0003800000 */
.L_x_4814:
[----:B------:R-:W-:-:S13]  /*8a60*/  ISETP.NE.AND P0, PT, R0, 0xf, PT ;  /* 0x0000000f0000780c */ /* 0x000fda0003f05270 */
[----:B------:R-:W-:Y:S05]  /*8a70*/  @!P0 BRA `(.L_x_4816) ;  /* 0x0000000400288947 */ /* 0x000fea0003800000 */
[----:B------:R-:W-:-:S13]  /*8a80*/  ISETP.NE.AND P0, PT, R0, 0x17, PT ;  /* 0x000000170000780c */ /* 0x000fda0003f05270 */
[----:B------:R-:W-:Y:S05]  /*8a90*/  @!P0 BRA `(.L_x_4817) ;  /* 0x0000000000b08947 */ /* 0x000fea0003800000 */
[----:B------:R-:W-:-:S13]  /*8aa0*/  ISETP.NE.AND P0, PT, R0, 0x18, PT ;  /* 0x000000180000780c */ /* 0x000fda0003f05270 */
[----:B------:R-:W-:Y:S05]  /*8ab0*/  @!P0 BRA `(.L_x_4818) ;  /* 0x0000000000448947 */ /* 0x000fea0003800000 */
.L_x_4795:
        /* <DEDUP_REMOVED lines=16> */
.L_x_4819:
[----:B------:R-:W-:Y:S05]  /*8bc0*/  EXIT ;  /* 0x000000000000794d */ /* 0x000fea0003800000 */
.L_x_4818:
        /* <DEDUP_REMOVED lines=21> */
.L_x_4821:
[----:B------:R-:W-:Y:S05]  /*8d20*/  BSYNC.RECONVERGENT B0 ;  /* 0x0000000000007941 */ /* 0x000fea0003800200 */
.L_x_4820:
[----:B------:R-:W-:-:S05]  /*8d30*/  LOP3.LUT R3, R0, 0x80, R3, 0xf8, !PT ;  /* 0x0000008000037812 */ /* 0x000fca00078ef803 */
[----:B------:R-:W-:Y:S01]  /*8d40*/  STG.E.U8 desc[UR36][R4.64], R3 ;  /* 0x0000000304007986 */ /* 0x000fe2000c101124 */
[----:B------:R-:W-:Y:S05]  /*8d50*/  EXIT ;  /* 0x000000000000794d */ /* 0x000fea0003800000 */
.L_x_4817:
        /* <DEDUP_REMOVED lines=20> */
.L_x_4823:
[----:B------:R-:W-:Y:S01]  /*8ea0*/  IMAD.MOV.U32 R0, RZ, RZ, 0x7f ;  /* 0x0000007fff007424 */ /* 0x000fe200078e00ff */
[----:B------:R-:W-:-:S04]  /*8eb0*/  ISETP.GT.U32.AND P0, PT, R2, 0x7f800000, PT ;  /* 0x7f8000000200780c */ /* 0x000fc80003f04070 */
[----:B------:R-:W-:-:S09]  /*8ec0*/  SEL R0, R0, 0x7c, P0 ;  /* 0x0000007c00007807 */ /* 0x000fd20000000000 */
.L_x_4824:
[----:B------:R-:W-:Y:S05]  /*8ed0*/  BSYNC.RECONVERGENT B0 ;  /* 0x0000000000007941 */ /* 0x000fea0003800200 */
.L_x_4822:
[----:B------:R-:W-:-:S04]  /*8ee0*/  SHF.R.U32.HI R3, RZ, 0x18, R3 ;  /* 0x00000018ff037819 */ /* 0x000fc80000011603 */
[----:B------:R-:W-:-:S05]  /*8ef0*/  LOP3.LUT R3, R0, 0x80, R3, 0xf8, !PT ;  /* 0x0000008000037812 */ /* 0x000fca00078ef803 */
[----:B------:R-:W-:Y:S01]  /*8f00*/  STG.E.U8 desc[UR36][R4.64], R3 ;  /* 0x0000000304007986 */ /* 0x000fe2000c101124 */
[----:B------:R-:W-:Y:S05]  /*8f10*/  EXIT ;  /* 0x000000000000794d */ /* 0x000fea0003800000 */
.L_x_4816:
        /* <DEDUP_REMOVED lines=12> */
.L_x_4825:
        /* <DEDUP_REMOVED lines=10> */
.L_x_40905:


//--------------------- .text._ZN2at6native18elementwise_kernelILi128ELi2EZNS0_22gpu_kernel_impl_nocastINS0_13AUnaryFunctorIdddZZZNS0_16fmin_kernel_cudaERNS_18TensorIteratorBaseEENKUlvE_clEvENKUlvE_clEvEUlddE_EEEEvS5_RKT_EUliE_EEviT1_ --------------------------
	.section	.text._ZN2at6native18elementwise_kernelILi128ELi2EZNS0_22gpu_kernel_impl_nocastINS0_13AUnaryFunctorIdddZZZNS0_16fmin_kernel_cudaERNS_18TensorIteratorBaseEENKUlvE_clEvENKUlvE_clEvEUlddE_EEEEvS5_RKT_EUliE_EEviT1_,"ax",@progbits
	.align	128
        .global         _ZN2at6native18elementwise_kernelILi128ELi2EZNS0_22gpu_kernel_impl_nocastINS0_13AUnaryFunctorIdddZZZNS0_16fmin_kernel_cudaERNS_18TensorIteratorBaseEENKUlvE_clEvENKUlvE_clEvEUlddE_EEEEvS5_RKT_EUliE_EEviT1_
        .type           _ZN2at6native18elementwise_kernelILi128ELi2EZNS0_22gpu_kernel_impl_nocastINS0_13AUnaryFunctorIdddZZZNS0_16fmin_kernel_cudaERNS_18TensorIteratorBaseEENKUlvE_clEvENKUlvE_clEvEUlddE_EEEEvS5_RKT_EUliE_EEviT1_,@function
        .size           _ZN2at6native18elementwise_kernelILi128ELi2EZNS0_22gpu_kernel_impl_nocastINS0_13AUnaryFunctorIdddZZZNS0_16fmin_kernel_cudaERNS_18TensorIteratorBaseEENKUlvE_clEvENKUlvE_clEvEUlddE_EEEEvS5_RKT_EUliE_EEviT1_,(.L_x_40906 - _ZN2at6native18elementwise_kernelILi128ELi2EZNS0_22gpu_kernel_impl_nocastINS0_13AUnaryFunctorIdddZZZNS0_16fmin_kernel_cudaERNS_18TensorIteratorBaseEENKUlvE_clEvENKUlvE_clEvEUlddE_EEEEvS5_RKT_EUliE_EEviT1_)
        .other          _ZN2at6native18elementwise_kernelILi128ELi2EZNS0_22gpu_kernel_impl_nocastINS0_13AUnaryFunctorIdddZZZNS0_16fmin_kernel_cudaERNS_18TensorIteratorBaseEENKUlvE_clEvENKUlvE_clEvEUlddE_EEEEvS5_RKT_EUliE_EEviT1_,@"STO_CUDA_ENTRY STV_DEFAULT"
_ZN2at6native18elementwise_kernelILi128ELi2EZNS0_22gpu_kernel_impl_nocastINS0_13AUnaryFunctorIdddZZZNS0_16fmin_kernel_cudaERNS_18TensorIteratorBaseEENKUlvE_clEvENKUlvE_clEvEUlddE_EEEEvS5_RKT_EUliE_EEviT1_:
.text._ZN2at6native18elementwise_kernelILi128ELi2EZNS0_22gpu_kernel_impl_nocastINS0_13AUnaryFunctorIdddZZZNS0_16fmin_kernel_cudaERNS_18TensorIteratorBaseEENKUlvE_clEvENKUlvE_clEvEUlddE_EEEEvS5_RKT_EUliE_EEviT1_:
        /* <DEDUP_REMOVED lines=14> */
[----:B------:R-:W1:Y:S01]  /*00e0*/  LDCU.64 UR4, c[0x0][0x598] ;  /* 0x0000b300ff0477ac */ /* 0x000e620008000a00 */
[----:B0-----:R-:W2:Y:S06]  /*00f0*/  LDG.E.64 R4, desc[UR8][R4.64] ;  /* 0x0000000804047981 */ /* 0x001eac000c1e1b00 */
[----:B------:R-:W0:Y:S01]  /*0100*/  LDC.64 R8, c[0x0][0x580] ;  /* 0x00016000ff087b82 */ /* 0x000e220000000a00 */
[----:B-1----:R-:W-:Y:S01]  /*0110*/  UMOV UR6, UR5 ;  /* 0x0000000500067c82 */ /* 0x002fe20008000000 */
[----:B------:R-:W-:-:S02]  /*0120*/  IADD3 R3, PT, PT, R3, 0x80, RZ ;  /* 0x0000008003037810 */ /* 0x000fc40007ffe0ff */
[----:B------:R-:W-:Y:S02]  /*0130*/  MOV R2, UR6 ;  /* 0x0000000600027c02 */ /* 0x000fe40008000f00 */
[----:B--2---:R-:W-:Y:S01]  /*0140*/  MOV R0, R5 ;  /* 0x0000000500007202 */ /* 0x004fe20000000f00 */
[----:B------:R-:W1:Y:S02]  /*0150*/  DSETP.MIN.AND P0, P1, R4, UR4, PT ;  /* 0x0000000404007e2a */ /* 0x000e64000b900000 */
[----:B-1----:R-:W-:Y:S02]  /*0160*/  SEL R6, R4, UR4, P0 ;  /* 0x0000000404067c07 */ /* 0x002fe40008000000 */
[----:B------:R-:W-:Y:S02]  /*0170*/  FSEL R7, R0, UR6, P0 ;  /* 0x0000000600077c08 */ /* 0x000fe40008000000 */
[----:B------:R-:W-:-:S05]  /*0180*/  @P1 LOP3.LUT R7, R2, 0x80000, RZ, 0xfc, !PT ;  /* 0x0008000002071812 */ /* 0x000fca00078efcff */
[----:B0-----:R0:W-:Y:S02]  /*0190*/  STG.E.64 desc[UR8][R8.64], R6 ;  /* 0x0000000608007986 */ /* 0x0011e4000c101b08 */
.L_x_4828:
[----:B------:R-:W-:Y:S05]  /*01a0*/  BSYNC.RECONVERGENT B0 ;  /* 0x0000000000007941 */ /* 0x000fea0003800200 */
.L_x_4827:
[----:B------:R-:W-:-:S13]  /*01b0*/  ISETP.GE.AND P0, PT, R3, UR7, PT ;  /* 0x0000000703007c0c */ /* 0x000fda000bf06270 */
[----:B------:R-:W-:Y:S05]  /*01c0*/  @P0 EXIT ;  /* 0x000000000000094d */ /* 0x000fea0003800000 */
[----:B------:R-:W1:Y:S01]  /*01d0*/  LDC.64 R4, c[0x0][0x588] ;  /* 0x00016200ff047b82 */ /* 0x000e620000000a00 */
[----:B------:R-:W2:Y:S01]  /*01e0*/  LDCU.64 UR4, c[0x0][0x598] ;  /* 0x0000b300ff0477ac */ /* 0x000ea20008000a00 */
[----:B-1----:R-:W3:Y:S06]  /*01f0*/  LDG.E.64 R2, desc[UR8][R4.64] ;  /* 0x0000000804027981 */ /* 0x002eec000c1e1b00 */
[----:B0-----:R-:W0:Y:S01]  /*0200*/  LDC.64 R6, c[0x0][0x580] ;  /* 0x00016000ff067b82 */ /* 0x001e220000000a00 */
[----:B--2---:R-:W-:Y:S02]  /*0210*/  UMOV UR6, UR5 ;  /* 0x0000000500067c82 */ /* 0x004fe40008000000 */
[----:B------:R-:W-:Y:S01]  /*0220*/  MOV R8, UR6 ;  /* 0x0000000600087c02 */ /* 0x000fe20008000f00 */
[----:B---3--:R-:W-:Y:S01]  /*0230*/  IMAD.MOV.U32 R0, RZ, RZ, R3 ;  /* 0x000000ffff007224 */ /* 0x008fe200078e0003 */
[----:B------:R-:W1:Y:S02]  /*0240*/  DSETP.MIN.AND P0, P1, R2, UR4, PT ;  /* 0x0000000402007e2a */ /* 0x000e64000b900000 */
[----:B-1----:R-:W-:-:S02]  /*0250*/  SEL R2, R2, UR4, P0 ;  /* 0x0000000402027c07 */ /* 0x002fc40008000000 */
[----:B------:R-:W-:Y:S02]  /*0260*/  FSEL R9, R0, UR6, P0 ;  /* 0x0000000600097c08 */ /* 0x000fe40008000000 */
[----:B------:R-:W-:-:S04]  /*0270*/  @P1 LOP3.LUT R9, R8, 0x80000, RZ, 0xfc, !PT ;  /* 0x0008000008091812 */ /* 0x000fc800078efcff */
[----:B------:R-:W-:-:S05]  /*0280*/  MOV R3, R9 ;  /* 0x0000000900037202 */ /* 0x000fca0000000f00 */
[----:B0-----:R-:W-:Y:S01]  /*0290*/  STG.E.64 desc[UR8][R6.64], R2 ;  /* 0x0000000206007986 */ /* 0x001fe2000c101b08 */
[----:B------:R-:W-:Y:S05]  /*02a0*/  EXIT ;  /* 0x000000000000794d */ /* 0x000fea0003800000 */
.L_x_4826:
        /* <DEDUP_REMOVED lines=8> */
[----:B------:R-:W-:Y:S02]  /*0330*/  HFMA2 R4, -RZ, RZ, 0, 0 ;  /* 0x00000000ff047431 */ /* 0x000fe400000001ff */
[----:B------:R-:W-:Y:S01]  /*0340*/  IMAD.MOV.U32 R5, RZ, RZ, R3 ;  /* 0x000000ffff057224 */ /* 0x000fe200078e0003 */
[----:B------:R-:W-:Y:S01]  /*0350*/  ISETP.NE.AND P0, PT, R2, RZ, PT ;  /* 0x000000ff0200720c */ /* 0x000fe20003f05270 */
[----:B------:R-:W1:Y:S01]  /*0360*/  LDCU UR6, c[0x0][0x38c] ;  /* 0x00007180ff0677ac */ /* 0x000e620008000800 */
        /* <DEDUP_REMOVED lines=274> */
[----:B------:R-:W-:Y:S01]  /*1490*/  IMAD.MOV.U32 R6, RZ, RZ, RZ ;  /* 0x000000ffff067224 */ /* 0x000fe200078e00ff */
        /* <DEDUP_REMOVED lines=18> */
.L_x_4831:
[----:B------:R-:W0:Y:S01]  /*15c0*/  LDCU.128 UR12, c[0x0][0x580] ;  /* 0x0000b000ff0c77ac */ /* 0x000e220008000c00 */
[----:B------:R-:W1:Y:S01]  /*15d0*/  LDCU.64 UR4, c[0x0][0x598] ;  /* 0x0000b300ff0477ac */ /* 0x000e620008000a00 */
[----:B0-----:R-:W-:-:S04]  /*15e0*/  IADD3 R6, P0, PT, R4, UR14, RZ ;  /* 0x0000000e04067c10 */ /* 0x001fc8000ff1e0ff */
[----:B------:R-:W-:-:S06]  /*15f0*/  IADD3.X R7, PT, PT, RZ, UR15, RZ, P0, !PT ;  /* 0x0000000fff077c10 */ /* 0x000fcc00087fe4ff */
[----:B------:R-:W2:Y:S01]  /*1600*/  LDG.E.64 R6, desc[UR8][R6.64] ;  /* 0x0000000806067981 */ /* 0x000ea2000c1e1b00 */
[----:B------:R-:W-:Y:S01]  /*1610*/  IADD3 R8, P0, PT, R5, UR12, RZ ;  /* 0x0000000c05087c10 */ /* 0x000fe2000ff1e0ff */
[----:B-1----:R-:W-:Y:S01]  /*1620*/  UMOV UR6, UR5 ;  /* 0x0000000500067c82 */ /* 0x002fe20008000000 */
[----:B------:R-:W-:Y:S01]  /*1630*/  IADD3 R3, PT, PT, R3, 0x80, RZ ;  /* 0x0000008003037810 */ /* 0x000fe20007ffe0ff */
[----:B------:R-:W-:Y:S01]  /*1640*/  IMAD.U32 R10, RZ, RZ, UR6 ;  /* 0x00000006ff0a7e24 */ /* 0x000fe2000f8e00ff */
[----:B------:R-:W-:Y:S02]  /*1650*/  IADD3.X R9, PT, PT, RZ, UR13, RZ, P0, !PT ;  /* 0x0000000dff097c10 */ /* 0x000fe400087fe4ff */
[----:B--2---:R-:W-:-:S06]  /*1660*/  MOV R4, R7 ;  /* 0x0000000700047202 */ /* 0x004fcc0000000f00 */
[----:B------:R-:W0:Y:S02]  /*1670*/  DSETP.MIN.AND P0, P1, R6, UR4, PT ;  /* 0x0000000406007e2a */ /* 0x000e24000b900000 */
[----:B0-----:R-:W-:Y:S02]  /*1680*/  FSEL R5, R4, UR6, P0 ;  /* 0x0000000604057c08 */ /* 0x001fe40008000000 */
[----:B------:R-:W-:Y:S02]  /*1690*/  MOV R4, R6 ;  /* 0x0000000600047202 */ /* 0x000fe40000000f00 */
[----:B------:R-:W-:Y:S02]  /*16a0*/  @P1 LOP3.LUT R5, R10, 0x80000, RZ, 0xfc, !PT ;  /* 0x000800000a051812 */ /* 0x000fe400078efcff */
[----:B------:R-:W-:-:S05]  /*16b0*/  SEL R4, R4, UR4, P0 ;  /* 0x0000000404047c07 */ /* 0x000fca0008000000 */
[----:B------:R0:W-:Y:S02]  /*16c0*/  STG.E.64 desc[UR8][R8.64], R4 ;  /* 0x0000000408007986 */ /* 0x0001e4000c101b08 */
.L_x_4830:
[----:B------:R-:W-:Y:S05]  /*16d0*/  BSYNC.RECONVERGENT B0 ;  /* 0x0000000000007941 */ /* 0x000fea0003800200 */
.L_x_4829:
[----:B------:R-:W-:-:S13]  /*16e0*/  ISETP.GE.AND P0, PT, R3, UR7, PT ;  /* 0x0000000703007c0c */ /* 0x000fda000bf06270 */
[----:B------:R-:W-:Y:S05]  /*16f0*/  @P0 EXIT ;  /* 0x000000000000094d */ /* 0x000fea0003800000 */
[----:B------:R-:W1:Y:S01]  /*1700*/  LDCU.64 UR4, c[0x0][0x390] ;  /* 0x00007200ff0477ac */ /* 0x000e620008000a00 */
[----:B0-----:R-:W-:Y:S02]  /*1710*/  MOV R4, RZ ;  /* 0x000000ff00047202 */ /* 0x001fe40000000f00 */
[----:B------:R-:W-:Y:S01]  /*1720*/  MOV R5, R3 ;  /* 0x0000000300057202 */ /* 0x000fe20000000f00 */
[----:B------:R-:W0:Y:S01]  /*1730*/  LDCU UR6, c[0x0][0x38c] ;  /* 0x00007180ff0677ac */ /* 0x000e220008000800 */
[----:B------:R-:W-:Y:S01]  /*1740*/  ISETP.NE.AND P0, PT, R2, RZ, PT ;  /* 0x000000ff0200720c */ /* 0x000fe20003f05270 */
[----:B------:R-:W2:Y:S01]  /*1750*/  LDCU.64 UR10, c[0x0][0x4b8] ;  /* 0x00009700ff0a77ac */ /* 0x000ea20008000a00 */
[----:B-1----:R-:W-:-:S05]  /*1760*/  IMAD.HI.U32 R4, R3, UR4, R4 ;  /* 0x0000000403047c27 */ /* 0x002fca000f8e0004 */
[----:B------:R-:W-:-:S05]  /*1770*/  SHF.R.U32.HI R5, RZ, UR5, R4 ;  /* 0x00000005ff057c19 */ /* 0x000fca0008011604 */
[----:B------:R-:W-:-:S04]  /*1780*/  IMAD.MOV R6, RZ, RZ, -R5 ;  /* 0x000000ffff067224 */ /* 0x000fc800078e0a05 */
        /* <DEDUP_REMOVED lines=284> */
[----:B------:R-:W-:Y:S02]  /*2950*/  IMAD R2, R4, UR5, R2 ;  /* 0x0000000504027c24 */ /* 0x000fe4000f8e0202 */
[----:B------:R-:W-:-:S04]  /*2960*/  @P0 IMAD.MOV R6, RZ, RZ, -R0 ;  /* 0x000000ffff060224 */ /* 0x000fc800078e0a00 */
[----:B0-----:R-:W-:-:S04]  /*2970*/  @P0 IMAD R6, R11, R6, R7 ;  /* 0x000000060b060224 */ /* 0x001fc800078e0207 */
[C---:B---3--:R-:W-:Y:S02]  /*2980*/  @P0 IMAD R3, R6.reuse, R12, R3 ;  /* 0x0000000c06030224 */ /* 0x048fe400078e0203 */
[----:B------:R-:W-:-:S07]  /*2990*/  @P0 IMAD R2, R6, R13, R2 ;  /* 0x0000000d06020224 */ /* 0x000fce00078e0202 */
.L_x_4832:
[----:B------:R-:W0:Y:S01]  /*29a0*/  LDCU.128 UR12, c[0x0][0x580] ;  /* 0x0000b000ff0c77ac */ /* 0x000e220008000c00 */
[----:B------:R-:W1:Y:S01]  /*29b0*/  LDCU.64 UR4, c[0x0][0x598] ;  /* 0x0000b300ff0477ac */ /* 0x000e620008000a00 */
[----:B0-----:R-:W-:-:S04]  /*29c0*/  IADD3 R4, P0, PT, R2, UR14, RZ ;  /* 0x0000000e02047c10 */ /* 0x001fc8000ff1e0ff */
[----:B------:R-:W-:-:S06]  /*29d0*/  IADD3.X R5, PT, PT, RZ, UR15, RZ, P0, !PT ;  /* 0x0000000fff057c10 */ /* 0x000fcc00087fe4ff */
[----:B------:R-:W2:Y:S01]  /*29e0*/  LDG.E.64 R4, desc[UR8][R4.64] ;  /* 0x0000000804047981 */ /* 0x000ea2000c1e1b00 */
[----:B------:R-:W-:Y:S01]  /*29f0*/  IADD3 R6, P0, PT, R3, UR12, RZ ;  /* 0x0000000c03067c10 */ /* 0x000fe2000ff1e0ff */
[----:B-1----:R-:W-:Y:S02]  /*2a00*/  UMOV UR6, UR5 ;  /* 0x0000000500067c82 */ /* 0x002fe40008000000 */
[----:B------:R-:W-:Y:S02]  /*2a10*/  MOV R8, UR6 ;  /* 0x0000000600087c02 */ /* 0x000fe40008000f00 */
[----:B------:R-:W-:Y:S02]  /*2a20*/  IADD3.X R7, PT, PT, RZ, UR13, RZ, P0, !PT ;  /* 0x0000000dff077c10 */ /* 0x000fe400087fe4ff */
[----:B--2---:R-:W-:-:S05]  /*2a30*/  MOV R0, R5 ;  /* 0x0000000500007202 */ /* 0x004fca0000000f00 */
[----:B------:R-:W0:Y:S01]  /*2a40*/  DSETP.MIN.AND P0, P1, R4, UR4, PT ;  /* 0x0000000404007e2a */ /* 0x000e22000b900000 */
[----:B------:R-:W-:Y:S02]  /*2a50*/  MOV R2, R4 ;  /* 0x0000000400027202 */ /* 0x000fe40000000f00 */
[----:B0-----:R-:W-:Y:S02]  /*2a60*/  FSEL R3, R0, UR6, P0 ;  /* 0x0000000600037c08 */ /* 0x001fe40008000000 */
[----:B------:R-:W-:Y:S02]  /*2a70*/  SEL R2, R2, UR4, P0 ;  /* 0x0000000402027c07 */ /* 0x000fe40008000000 */
[----:B------:R-:W-:-:S05]  /*2a80*/  @P1 LOP3.LUT R3, R8, 0x80000, RZ, 0xfc, !PT ;  /* 0x0008000008031812 */ /* 0x000fca00078efcff */
[----:B------:R-:W-:Y:S01]  /*2a90*/  STG.E.64 desc[UR8][R6.64], R2 ;  /* 0x0000000206007986 */ /* 0x000fe2000c101b08 */
[----:B------:R-:W-:Y:S05]  /*2aa0*/  EXIT ;  /* 0x000000000000794d */ /* 0x000fea0003800000 */
.L_x_4833:
        /* <DEDUP_REMOVED lines=13> */
.L_x_40906:


//--------------------- .text._ZN2at6native27unrolled_elementwise_kernelINS0_13AUnaryFunctorIdddZZZNS0_16fmin_kernel_cudaERNS_18TensorIteratorBaseEENKUlvE_clEvENKUlvE_clEvEUlddE_EESt5arrayIPcLm2EELi4E23TrivialOffsetCalculatorILi1EjESD_NS0_6memory15LoadWithoutCastENSE_16StoreWithoutCastEEEviT_T0_T2_T3_T4_T5_ --------------------------
	.section	.text._ZN2at6native27unrolled_elementwise_kernelINS0_13AUnaryFunctorIdddZZZNS0_16fmin_kernel_cudaERNS_18TensorIteratorBaseEENKUlvE_clEvENKUlvE_clEvEUlddE_EESt5arrayIPcLm2EELi4E23TrivialOffsetCalculatorILi1EjESD_NS0_6memory15LoadWithoutCastENSE_16StoreWithoutCastEEEviT_T0_T2_T3_T4_T5_,"ax",@progbits
	.align	128
        .global         _ZN2at6native27unrolled_elementwise_kernelINS0_13AUnaryFunctorIdddZZZNS0_16fmin_kernel_cudaERNS_18TensorIteratorBaseEENKUlvE_clEvENKUlvE_clEvEUlddE_EESt5arrayIPcLm2EELi4E23TrivialOffsetCalculatorILi1EjESD_NS0_6memory15LoadWithoutCastENSE_16StoreWithoutCastEEEviT_T0_T2_T3_T4_T5_
        .type           _ZN2at6native27unrolled_elementwise_kernelINS0_13AUnaryFunctorIdddZZZNS0_16fmin_kernel_cudaERNS_18TensorIteratorBaseEENKUlvE_clEvENKUlvE_clEvEUlddE_EESt5arrayIPcLm2EELi4E23TrivialOffsetCalculatorILi1EjESD_NS0_6memory15LoadWithoutCastENSE_16StoreWithoutCastEEEviT_T0_T2_T3_T4_T5_,@function
        .size           _ZN2at6native27unrolled_elementwise_kernelINS0_13AUnaryFunctorIdddZZZNS0_16fmin_kernel_cudaERNS_18TensorIteratorBaseEENKUlvE_clEvENKUlvE_clEvEUlddE_EESt5arrayIPcLm2EELi4E23TrivialOffsetCalculatorILi1EjESD_NS0_6memory15LoadWithoutCastENSE_16StoreWithoutCastEEEviT_T0_T2_T3_T4_T5_,(.L_x_40907 - _ZN2at6native27unrolled_elementwise_kernelINS0_13AUnaryFunctorIdddZZZNS0_16fmin_kernel_cudaERNS_18TensorIteratorBaseEENKUlvE_clEvENKUlvE_clEvEUlddE_EESt5arrayIPcLm2EELi4E23TrivialOffsetCalculatorILi1EjESD_NS0_6memory15LoadWithoutCastENSE_16StoreWithoutCastEEEviT_T0_T2_T3_T4_T5_)
        .other          _ZN2at6native27unrolled_elementwise_kernelINS0_13AUnaryFunctorIdddZZZNS0_16fmin_kernel_cudaERNS_18TensorIteratorBaseEENKUlvE_clEvENKUlvE_clEvEUlddE_EESt5arrayIPcLm2EELi4E23TrivialOffsetCalculatorILi1EjESD_NS0_6memory15LoadWithoutCastENSE_16StoreWithoutCastEEEviT_T0_T2_T3_T4_T5_,@"STO_CUDA_ENTRY STV_DEFAULT"
_ZN2at6native27unrolled_elementwise_kernelINS0_13AUnaryFunctorIdddZZZNS0_16fmin_kernel_cudaERNS_18TensorIteratorBaseEENKUlvE_clEvENKUlvE_clEvEUlddE_EESt5arrayIPcLm2EELi4E23TrivialOffsetCalculatorILi1EjESD_NS0_6memory15LoadWithoutCastENSE_16StoreWithoutCastEEEviT_T0_T2_T3_T4_T5_:
.text._ZN2at6native27unrolled_elementwise_kernelINS0_13AUnaryFunctorIdddZZZNS0_16fmin_kernel_cudaERNS_18TensorIteratorBaseEENKUlvE_clEvENKUlvE_clEvEUlddE_EESt5arrayIPcLm2EELi4E23TrivialOffsetCalculatorILi1EjESD_NS0_6memory15LoadWithoutCastENSE_16StoreWithoutCastEEEviT_T0_T2_T3_T4_T5_:
[----:B------:R-:W-:Y:S01]  /*0000*/  LDC R1, c[0x0][0x37c] ;  /* 0x0000df00ff017b82 */ /* 0x000fe20000000800 */
[----:B------:R-:W0:Y:S07]  /*0010*/  S2R R0, SR_CTAID.X ;  /* 0x0000000000007919 */ /* 0x000e2e0000002500 */
[----:B------:R-:W0:Y:S01]  /*0020*/  LDC R3, c[0x0][0x380] ;  /* 0x0000e000ff037b82 */ /* 0x000e220000000800 */
[----:B------:R-:W1:Y:S01]  /*0030*/  LDCU.64 UR10, c[0x0][0x358] ;  /* 0x00006b00ff0a77ac */ /* 0x000e620008000a00 */
[----:B------:R-:W2:Y:S01]  /*0040*/  S2R R17, SR_TID.X ;  /* 0x0000000000117919 */ /* 0x000ea20000002100 */
[----:B------:R-:W3:Y:S01]  /*0050*/  LDCU.64 UR4, c[0x0][0x390] ;  /* 0x00007200ff0477ac */ /* 0x000ee20008000a00 */
[----:B0-----:R-:W-:-:S02]  /*0060*/  IMAD R2, R0, -0x200, R3 ;  /* 0xfffffe0000027824 */ /* 0x001fc400078e0203 */
[----:B--2---:R-:W-:-:S03]  /*0070*/  IMAD.MOV.U32 R3, RZ, RZ, R17 ;  /* 0x000000ffff037224 */ /* 0x004fc600078e0011 */
[----:B------:R-:W-:-:S13]  /*0080*/  ISETP.GE.AND P0, PT, R17, R2, PT ;  /* 0x000000021100720c */ /* 0x000fda0003f06270 */
[----:B------:R-:W-:Y:S01]  /*0090*/  @!P0 VIADD R17, R3, 0x80 ;  /* 0x0000008003118836 */ /* 0x000fe20000000000 */
[----:B------:R-:W0:Y:S01]  /*00a0*/  @!P0 LDC.64 R12, c[0x0][0x3a0] ;  /* 0x0000e800ff0c8b82 */ /* 0x000e220000000a00 */
[----:B------:R-:W-:-:S03]  /*00b0*/  @!P0 IMAD R7, R0, 0x200, R3 ;  /* 0x0000020000078824 */ /* 0x000fc600078e0203 */
[----:B------:R-:W-:-:S13]  /*00c0*/  ISETP.GE.AND P1, PT, R17, R2, PT ;  /* 0x000000021100720c */ /* 0x000fda0003f26270 */
[----:B------:R-:W-:Y:S01]  /*00d0*/  @!P1 IMAD R9, R0, 0x200, R17 ;  /* 0x0000020000099824 */ /* 0x000fe200078e0211 */
[----:B------:R-:W-:Y:S01]  /*00e0*/  @!P1 IADD3 R17, PT, PT, R17, 0x80, RZ ;  /* 0x0000008011119810 */ /* 0x000fe20007ffe0ff */
[----:B------:R-:W2:Y:S03]  /*00f0*/  @!P1 LDC.64 R14, c[0x0][0x3a0] ;  /* 0x0000e800ff0e9b82 */ /* 0x000ea60000000a00 */
[----:B------:R-:W-:Y:S01]  /*0100*/  ISETP.GE.AND P3, PT, R17, R2, PT ;  /* 0x000000021100720c */ /* 0x000fe20003f66270 */
[----:B0-----:R-:W-:Y:S01]  /*0110*/  @!P0 IMAD.WIDE.U32 R12, R7, 0x8, R12 ;  /* 0x00000008070c8825 */ /* 0x001fe200078e000c */
[----:B------:R-:W-:-:S11]  /*0120*/  CS2R R6, SRZ ;  /* 0x0000000000067805 */ /* 0x000fd6000001ff00 */
[----:B------:R-:W0:Y:S01]  /*0130*/  @!P3 LDC.64 R4, c[0x0][0x3a0] ;  /* 0x0000e800ff04bb82 */ /* 0x000e220000000a00 */
[----:B------:R-:W-:Y:S02]  /*0140*/  @!P3 IMAD R19, R0, 0x200, R17 ;  /* 0x000002000013b824 */ /* 0x000fe400078e0211 */
[----:B------:R-:W-:-:S05]  /*0150*/  @!P3 VIADD R17, R17, 0x80 ;  /* 0x000000801111b836 */ /* 0x000fca0000000000 */
[----:B------:R-:W-:Y:S01]  /*0160*/  ISETP.GE.AND P2, PT, R17, R2, PT ;  /* 0x000000021100720c */ /* 0x000fe20003f46270 */
[----:B--2---:R-:W-:Y:S01]  /*0170*/  @!P1 IMAD.WIDE.U32 R14, R9, 0x8, R14 ;  /* 0x00000008090e9825 */ /* 0x004fe200078e000e */
[----:B------:R-:W-:-:S04]  /*0180*/  CS2R R8, SRZ ;  /* 0x0000000000087805 */ /* 0x000fc8000001ff00 */
[----:B-1----:R1:W2:Y:S07]  /*0190*/  @!P1 LDG.E.64 R6, desc[UR10][R14.64] ;  /* 0x0000000a0e069981 */ /* 0x0022ae000c1e1b00 */
[----:B------:R-:W4:Y:S01]  /*01a0*/  @!P2 LDC.64 R10, c[0x0][0x3a0] ;  /* 0x0000e800ff0aab82 */ /* 0x000f220000000a00 */
[----:B0-----:R-:W-:Y:S01]  /*01b0*/  @!P3 IMAD.WIDE.U32 R18, R19, 0x8, R4 ;  /* 0x000000081312b825 */ /* 0x001fe200078e0004 */
[----:B------:R-:W-:Y:S02]  /*01c0*/  CS2R R4, SRZ ;  /* 0x0000000000047805 */ /* 0x000fe4000001ff00 */
[----:B------:R-:W-:-:S02]  /*01d0*/  @!P2 LEA R17, R0, R17, 0x9 ;  /* 0x000000110011a211 */ /* 0x000fc400078e48ff */
[----:B------:R0:W5:Y:S04]  /*01e0*/  @!P3 LDG.E.64 R8, desc[UR10][R18.64] ;  /* 0x0000000a1208b981 */ /* 0x000168000c1e1b00 */
[----:B------:R-:W5:Y:S01]  /*01f0*/  @!P0 LDG.E.64 R4, desc[UR10][R12.64] ;  /* 0x0000000a0c048981 */ /* 0x000f62000c1e1b00 */
[----:B----4-:R-:W-:Y:S01]  /*0200*/  @!P2 IMAD.WIDE.U32 R16, R17, 0x8, R10 ;  /* 0x000000081110a825 */ /* 0x010fe200078e000a */
[----:B------:R-:W-:-:S06]  /*0210*/  CS2R R10, SRZ ;  /* 0x00000000000a7805 */ /* 0x000fcc000001ff00 */
[----:B------:R-:W4:Y:S01]  /*0220*/  @!P2 LDG.E.64 R10, desc[UR10][R16.64] ;  /* 0x0000000a100aa981 */ /* 0x000f22000c1e1b00 */
[----:B---3--:R-:W-:Y:S01]  /*0230*/  UMOV UR6, UR5 ;  /* 0x0000000500067c82 */ /* 0x008fe20008000000 */
[----:B------:R-:W-:Y:S01]  /*0240*/  UMOV UR7, UR5 ;  /* 0x0000000500077c82 */ /* 0x000fe20008000000 */
[----:B-1----:R-:W-:Y:S02]  /*0250*/  IMAD.U32 R14, RZ, RZ, UR6 ;  /* 0x00000006ff0e7e24 */ /* 0x002fe4000f8e00ff */
[----:B0-----:R-:W-:Y:S01]  /*0260*/  IMAD.U32 R18, RZ, RZ, UR7 ;  /* 0x00000007ff127e24 */ /* 0x001fe2000f8e00ff */
[----:B------:R-:W-:Y:S01]  /*0270*/  UMOV UR8, UR4 ;  /* 0x0000000400087c82 */ /* 0x000fe20008000000 */
[----:B------:R-:W-:Y:S04]  /*0280*/  BSSY.RECONVERGENT B0, `(.L_x_4834) ;  /* 0x0000040000007945 */ /* 0x000fe80003800200 */
[----:B------:R-:W-:Y:S01]  /*0290*/  BSSY.RELIABLE B1, `(.L_x_4835) ;  /* 0x0000038000017945 */ /* 0x000fe20003800100 */
[----:B--2---:R-:W-:Y:S01]  /*02a0*/  DSETP.MIN.AND P1, P5, R6, UR4, PT ;  /* 0x0000000406007e2a */ /* 0x004fe2000bd20000 */
[----:B-----5:R-:W-:-:S15]  /*02b0*/  IMAD.MOV.U32 R12, RZ, RZ, R5 ;  /* 0x000000ffff0c7224 */ /* 0x020fde00078e0005 */
[----:B------:R-:W-:-:S15]  /*02c0*/  NOP ;  /* 0x0000000000007918 */ /* 0x000fde0000000000 */
[----:B------:R-:W-:-:S15]  /*02d0*/  NOP ;  /* 0x0000000000007918 */ /* 0x000fde0000000000 */
[----:B------:R-:W-:-:S15]  /*02e0*/  NOP ;  /* 0x0000000000007918 */ /* 0x000fde0000000000 */
[----:B------:R-:W-:-:S03]  /*02f0*/  NOP ;  /* 0x0000000000007918 */ /* 0x000fc60000000000 */
[----:B------:R-:W0:Y:S02]  /*0300*/  DSETP.MIN.AND P0, P4, R4, UR4, PT ;  /* 0x0000000404007e2a */ /* 0x000e24000bc00000 */
[----:B0-----:R-:W-:Y:S02]  /*0310*/  FSEL R13, R12, UR6, P0 ;  /* 0x000000060c0d7c08 */ /* 0x001fe40008000000 */
[----:B------:R-:W-:Y:S01]  /*0320*/  MOV R12, R7 ;  /* 0x00000007000c7202 */ /* 0x000fe20000000f00 */
[----:B------:R-:W-:-:S03]  /*0330*/  IMAD.MOV.U32 R5, RZ, RZ, R9 ;  /* 0x000000ffff057224 */ /* 0x000fc600078e0009 */
[----:B------:R-:W-:Y:S01]  /*0340*/  FSEL R15, R12, UR7, P1 ;  /* 0x000000070c0f7c08 */ /* 0x000fe20008800000 */
[----:B------:R-:W-:Y:S01]  /*0350*/  IMAD.U32 R12, RZ, RZ, UR6 ;  /* 0x00000006ff0c7e24 */ /* 0x000fe2000f8e00ff */
[----:B----4-:R-:W-:Y:S02]  /*0360*/  MOV R7, R11 ;  /* 0x0000000b00077202 */ /* 0x010fe40000000f00 */
[----:B------:R-:W-:Y:S02]  /*0370*/  @P4 LOP3.LUT R13, R14, 0x80000, RZ, 0xfc, !PT ;  /* 0x000800000e0d4812 */ /* 0x000fe400078efcff */
[----:B------:R-:W-:Y:S01]  /*0380*/  @P5 LOP3.LUT R15, R18, 0x80000, RZ, 0xfc, !PT ;  /* 0x00080000120f5812 */ /* 0x000fe200078efcff */
[----:B------:R-:W-:-:S15]  /*0390*/  IMAD.U32 R14, RZ, RZ, UR7 ;  /* 0x00000007ff0e7e24 */ /* 0x000fde000f8e00ff */
[----:B------:R-:W-:-:S15]  /*03a0*/  NOP ;  /* 0x0000000000007918 */ /* 0x000fde0000000000 */
[----:B------:R-:W-:-:S15]  /*03b0*/  NOP ;  /* 0x0000000000007918 */ /* 0x000fde0000000000 */
[----:B------:R-:W-:-:S04]  /*03c0*/  NOP ;  /* 0x0000000000007918 */ /* 0x000fc80000000000 */
[----:B------:R-:W0:Y:S02]  /*03d0*/  DSETP.MIN.AND P2, P3, R8, UR4, PT ;  /* 0x0000000408007e2a */ /* 0x000e24000bb40000 */
[----:B0-----:R-:W-:Y:S02]  /*03e0*/  FSEL R5, R5, UR6, P2 ;  /* 0x0000000605057c08 */ /* 0x001fe40009000000 */
[----:B------:R-:W-:Y:S02]  /*03f0*/  @P3 LOP3.LUT R5, R12, 0x80000, RZ, 0xfc, !PT ;  /* 0x000800000c053812 */ /* 0x000fe400078efcff */
[----:B------:R-:W-:Y:S01]  /*0400*/  ISETP.GE.AND P3, PT, R3, R2, PT ;  /* 0x000000020300720c */ /* 0x000fe20003f66270 */
[----:B------:R-:W-:Y:S01]  /*0410*/  IMAD.MOV.U32 R9, RZ, RZ, R10 ;  /* 0x000000ffff097224 */ /* 0x000fe200078e000a */
[----:B------:R-:W-:-:S15]  /*0420*/  UMOV UR6, UR4 ;  /* 0x0000000400067c82 */ /* 0x000fde0008000000 */
[----:B------:R-:W-:-:S15]  /*0430*/  NOP ;  /* 0x0000000000007918 */ /* 0x000fde0000000000 */
[----:B------:R-:W-:-:S15]  /*0440*/  NOP ;  /* 0x0000000000007918 */ /* 0x000fde0000000000 */
[----:B------:R-:W-:-:S11]  /*0450*/  NOP ;  /* 0x0000000000007918 */ /* 0x000fd60000000000 */
[----:B------:R-:W0:Y:S02]  /*0460*/  DSETP.MIN.AND P4, P5, R10, UR4, PT ;  /* 0x000000040a007e2a */ /* 0x000e24000bd80000 */
[----:B0-----:R-:W-:Y:S01]  /*0470*/  FSEL R17, R7, UR7, P4 ;  /* 0x0000000707117c08 */ /* 0x001fe2000a000000 */
[----:B------:R-:W-:Y:S01]  /*0480*/  IMAD.MOV.U32 R7, RZ, RZ, R8 ;  /* 0x000000ffff077224 */ /* 0x000fe200078e0008 */
[----:B------:R-:W-:Y:S01]  /*0490*/  UMOV UR7, UR4 ;  /* 0x0000000400077c82 */ /* 0x000fe20008000000 */
[----:B------:R-:W-:Y:S02]  /*04a0*/  @P5 LOP3.LUT R17, R14, 0x80000, RZ, 0xfc, !PT ;  /* 0x000800000e115812 */ /* 0x000fe400078efcff */
[----:B------:R-:W-:Y:S02]  /*04b0*/  SEL R10, R4, UR6, P0 ;  /* 0x00000006040a7c07 */ /* 0x000fe40008000000 */
[----:B------:R-:W-:Y:S02]  /*04c0*/  SEL R8, R6, UR7, P1 ;  /* 0x0000000706087c07 */ /* 0x000fe40008800000 */
[----:B------:R-:W-:-:S02]  /*04d0*/  SEL R6, R7, UR8, P2 ;  /* 0x0000000807067c07 */ /* 0x000fc40009000000 */
[----:B------:R-:W-:Y:S01]  /*04e0*/  SEL R4, R9, UR4, P4 ;  /* 0x0000000409047c07 */ /* 0x000fe2000a000000 */
[----:B------:R-:W-:Y:S01]  /*04f0*/  IMAD.MOV.U32 R7, RZ, RZ, R5 ;  /* 0x000000ffff077224 */ /* 0x000fe200078e0005 */
[----:B------:R-:W-:Y:S01]  /*0500*/  MOV R11, R13 ;  /* 0x0000000d000b7202 */ /* 0x000fe20000000f00 */
[----:B------:R-:W-:Y:S01]  /*0510*/  IMAD.MOV.U32 R9, RZ, RZ, R15 ;  /* 0x000000ffff097224 */ /* 0x000fe200078e000f */
[----:B------:R-:W-:Y:S01]  /*0520*/  MOV R5, R17 ;  /* 0x0000001100057202 */ /* 0x000fe20000000f00 */
[----:B------:R-:W-:Y:S06]  /*0530*/  @P3 BRA `(.L_x_4836) ;  /* 0x0000000000343947 */ /* 0x000fec0003800000 */
[----:B------:R-:W0:Y:S01]  /*0540*/  LDC.64 R12, c[0x0][0x398] ;  /* 0x0000e600ff0c7b82 */ /* 0x000e220000000a00 */
[----:B------:R-:W-:Y:S02]  /*0550*/  IMAD R15, R0, 0x200, R3 ;  /* 0x00000200000f7824 */ /* 0x000fe400078e0203 */
[----:B------:R-:W-:-:S05]  /*0560*/  VIADD R3, R3, 0x80 ;  /* 0x0000008003037836 */ /* 0x000fca0000000000 */
[----:B------:R-:W-:-:S13]  /*0570*/  ISETP.GE.AND P0, PT, R3, R2, PT ;  /* 0x000000020300720c */ /* 0x000fda0003f06270 */
[----:B------:R-:W-:Y:S05]  /*0580*/  @P0 BREAK.RELIABLE B1 ;  /* 0x0000000000010942 */ /* 0x000fea0003800100 */
[----:B0-----:R-:W-:-:S05]  /*0590*/  IMAD.WIDE.U32 R12, R15, 0x8, R12 ;  /* 0x000000080f0c7825 */ /* 0x001fca00078e000c */
[----:B------:R0:W-:Y:S01]  /*05a0*/  STG.E.64 desc[UR10][R12.64], R10 ;  /* 0x0000000a0c007986 */ /* 0x0001e2000c101b0a */
[----:B------:R-:W-:Y:S05]  /*05b0*/  @P0 BRA `(.L_x_4837) ;  /* 0x0000000000300947 */ /* 0x000fea0003800000 */
[----:B0-----:R-:W0:Y:S01]  /*05c0*/  LDC.64 R10, c[0x0][0x398] ;  /* 0x0000e600ff0a7b82 */ /* 0x001e220000000a00 */
[----:B------:R-:W-:Y:S01]  /*05d0*/  LEA R13, R0, R3, 0x9 ;  /* 0x00000003000d7211 */ /* 0x000fe200078e48ff */
[----:B------:R-:W-:-:S04]  /*05e0*/  VIADD R3, R3, 0x80 ;  /* 0x0000008003037836 */ /* 0x000fc80000000000 */
[----:B0-----:R-:W-:-:S05]  /*05f0*/  IMAD.WIDE.U32 R10, R13, 0x8, R10 ;  /* 0x000000080d0a7825 */ /* 0x001fca00078e000a */
[----:B------:R0:W-:Y:S02]  /*0600*/  STG.E.64 desc[UR10][R10.64], R8 ;  /* 0x000000080a007986 */ /* 0x0001e4000c101b0a */
.L_x_4836:
[----:B------:R-:W-:Y:S05]  /*0610*/  BSYNC.RELIABLE B1 ;  /* 0x0000000000017941 */ /* 0x000fea0003800100 */
.L_x_4835:
[----:B------:R-:W-:-:S13]  /*0620*/  ISETP.GE.AND P0, PT, R3, R2, PT ;  /* 0x000000020300720c */ /* 0x000fda0003f06270 */
[----:B0-----:R-:W0:Y:S01]  /*0630*/  @!P0 LDC.64 R8, c[0x0][0x398] ;  /* 0x0000e600ff088b82 */ /* 0x001e220000000a00 */
[----:B------:R-:W-:Y:S01]  /*0640*/  @!P0 IMAD R11, R0, 0x200, R3 ;  /* 0x00000200000b8824 */ /* 0x000fe200078e0203 */
[----:B------:R-:W-:-:S03]  /*0650*/  @!P0 IADD3 R3, PT, PT, R3, 0x80, RZ ;  /* 0x0000008003038810 */ /* 0x000fc60007ffe0ff */
[----:B0-----:R-:W-:-:S05]  /*0660*/  @!P0 IMAD.WIDE.U32 R8, R11, 0x8, R8 ;  /* 0x000000080b088825 */ /* 0x001fca00078e0008 */
[----:B------:R1:W-:Y:S02]  /*0670*/  @!P0 STG.E.64 desc[UR10][R8.64], R6 ;  /* 0x0000000608008986 */ /* 0x0003e4000c101b0a */
.L_x_4837:
[----:B------:R-:W-:Y:S05]  /*0680*/  BSYNC.RECONVERGENT B0 ;  /* 0x0000000000007941 */ /* 0x000fea0003800200 */
.L_x_4834:
[----:B------:R-:W-:Y:S05]  /*0690*/  WARPSYNC.ALL ;  /* 0x0000000000007948 */ /* 0x000fea0003800000 */
[----:B------:R-:W-:-:S13]  /*06a0*/  ISETP.GE.AND P0, PT, R3, R2, PT ;  /* 0x000000020300720c */ /* 0x000fda0003f06270 */
[----:B------:R-:W-:Y:S05]  /*06b0*/  @P0 EXIT ;  /* 0x000000000000094d */ /* 0x000fea0003800000 */
[----:B-1----:R-:W1:Y:S01]  /*06c0*/  LDC.64 R6, c[0x0][0x398] ;  /* 0x0000e600ff067b82 */ /* 0x002e620000000a00 */
[----:B------:R-:W-:-:S04]  /*06d0*/  IMAD R3, R0, 0x200, R3 ;  /* 0x0000020000037824 */ /* 0x000fc800078e0203 */
[----:B-1----:R-:W-:-:S05]  /*06e0*/  IMAD.WIDE.U32 R2, R3, 0x8, R6 ;  /* 0x0000000803027825 */ /* 0x002fca00078e0006 */
[----:B------:R-:W-:Y:S01]  /*06f0*/  STG.E.64 desc[UR10][R2.64], R4 ;  /* 0x0000000402007986 */ /* 0x000fe2000c101b0a */
[----:B------:R-:W-:Y:S05]  /*0700*/  EXIT ;  /* 0x000000000000794d */ /* 0x000fea0003800000 */
.L_x_4838:
        /* <DEDUP_REMOVED lines=15> */
.L_x_40907:


//--------------------- .text._ZN2at6native29vectorized_elementwise_kernelILi2ENS0_13AUnaryFunctorIdddZZZNS0_16fmin_kernel_cudaERNS_18TensorIteratorBaseEENKUlvE_clEvENKUlvE_clEvEUlddE_EESt5arrayIPcLm2EEEEviT0_T1_ --------------------------
	.section	.text._ZN2at6native29vectorized_elementwise_kernelILi2ENS0_13AUnaryFunctorIdddZZZNS0_16fmin_kernel_cudaERNS_18TensorIteratorBaseEENKUlvE_clEvENKUlvE_clEvEUlddE_EESt5arrayIPcLm2EEEEviT0_T1_,"ax",@progbits
	.align	128
        .global         _ZN2at6native29vectorized_elementwise_kernelILi2ENS0_13AUnaryFunctorIdddZZZNS0_16fmin_kernel_cudaERNS_18TensorIteratorBaseEENKUlvE_clEvENKUlvE_clEvEUlddE_EESt5arrayIPcLm2EEEEviT0_T1_
        .type           _ZN2at6native29vectorized_elementwise_kernelILi2ENS0_13AUnaryFunctorIdddZZZNS0_16fmin_kernel_cudaERNS_18TensorIteratorBaseEENKUlvE_clEvENKUlvE_clEvEUlddE_EESt5arrayIPcLm2EEEEviT0_T1_,@function
        .size           _ZN2at6native29vectorized_elementwise_kernelILi2ENS0_13AUnaryFunctorIdddZZZNS0_16fmin_kernel_cudaERNS_18TensorIteratorBaseEENKUlvE_clEvENKUlvE_clEvEUlddE_EESt5arrayIPcLm2EEEEviT0_T1_,(.L_x_40908 - _ZN2at6native29vectorized_elementwise_kernelILi2ENS0_13AUnaryFunctorIdddZZZNS0_16fmin_kernel_cudaERNS_18TensorIteratorBaseEENKUlvE_clEvENKUlvE_clEvEUlddE_EESt5arrayIPcLm2EEEEviT0_T1_)
        .other          _ZN2at6native29vectorized_elementwise_kernelILi2ENS0_13AUnaryFunctorIdddZZZNS0_16fmin_kernel_cudaERNS_18TensorIteratorBaseEENKUlvE_clEvENKUlvE_clEvEUlddE_EESt5arrayIPcLm2EEEEviT0_T1_,@"STO_CUDA_ENTRY STV_DEFAULT"
_ZN2at6native29vectorized_elementwise_kernelILi2ENS0_13AUnaryFunctorIdddZZZNS0_16fmin_kernel_cudaERNS_18TensorIteratorBaseEENKUlvE_clEvENKUlvE_clEvEUlddE_EESt5arrayIPcLm2EEEEviT0_T1_:
.text._ZN2at6native29vectorized_elementwise_kernelILi2ENS0_13AUnaryFunctorIdddZZZNS0_16fmin_kernel_cudaERNS_18TensorIteratorBaseEENKUlvE_clEvENKUlvE_clEvEUlddE_EESt5arrayIPcLm2EEEEviT0_T1_:
        /* <DEDUP_REMOVED lines=9> */
[----:B------:R-:W-:Y:S01]  /*0090*/  CS2R R26, SRZ ;  /* 0x00000000001a7805 */ /* 0x000fe2000001ff00 */
[----:B------:R-:W1:Y:S01]  /*00a0*/  LDCU.64 UR4, c[0x0][0x390] ;  /* 0x00007200ff0477ac */ /* 0x000e620008000a00 */
[----:B0-----:R-:W-:Y:S01]  /*00b0*/  ISETP.GE.U32.AND P2, PT, R3, R0, PT ;  /* 0x000000000300720c */ /* 0x001fe20003f46070 */
[----:B------:R-:W-:-:S12]  /*00c0*/  IMAD.MOV.U32 R2, RZ, RZ, R3 ;  /* 0x000000ffff027224 */ /* 0x000fd800078e0003 */
[----:B------:R-:W-:Y:S01]  /*00d0*/  @!P2 VIADD R3, R2, 0x80 ;  /* 0x000000800203a836 */ /* 0x000fe20000000000 */
[----:B------:R-:W0:Y:S01]  /*00e0*/  @!P2 LDC.64 R10, c[0x0][0x3a0] ;  /* 0x0000e800ff0aab82 */ /* 0x000e220000000a00 */
[----:B------:R-:W-:-:S03]  /*00f0*/  @!P2 IMAD.IADD R17, R23, 0x1, R2 ;  /* 0x000000011711a824 */ /* 0x000fc600078e0202 */
[----:B------:R-:W-:-:S13]  /*0100*/  ISETP.GE.U32.AND P3, PT, R3, R0, PT ;  /* 0x000000000300720c */ /* 0x000fda0003f66070 */
[----:B------:R-:W-:Y:S01]  /*0110*/  @!P3 IMAD.IADD R21, R23, 0x1, R3 ;  /* 0x000000011715b824 */ /* 0x000fe200078e0203 */
[----:B------:R-:W2:Y:S01]  /*0120*/  @!P3 LDC.64 R14, c[0x0][0x3a0] ;  /* 0x0000e800ff0ebb82 */ /* 0x000ea20000000a00 */
[----:B------:R-:W-:-:S05]  /*0130*/  @!P3 VIADD R3, R3, 0x80 ;  /* 0x000000800303b836 */ /* 0x000fca0000000000 */
[----:B------:R-:W-:Y:S01]  /*0140*/  ISETP.GE.U32.AND P4, PT, R3, R0, PT ;  /* 0x000000000300720c */ /* 0x000fe20003f86070 */
[----:B0-----:R-:W-:Y:S01]  /*0150*/  @!P2 IMAD.WIDE.U32 R10, R17, 0x8, R10 ;  /* 0x00000008110aa825 */ /* 0x001fe200078e000a */
[----:B------:R-:W-:-:S04]  /*0160*/  CS2R R16, SRZ ;  /* 0x0000000000107805 */ /* 0x000fc8000001ff00 */
[----:B------:R0:W3:Y:S07]  /*0170*/  @!P2 LDG.E.64 R26, desc[UR12][R10.64] ;  /* 0x0000000c0a1aa981 */ /* 0x0000ee000c1e1b00 */
[----:B------:R-:W-:Y:S01]  /*0180*/  @!P4 IADD3 R25, PT, PT, R23, R3, RZ ;  /* 0x000000031719c210 */ /* 0x000fe20007ffe0ff */
[----:B------:R-:W-:Y:S01]  /*0190*/  @!P4 VIADD R3, R3, 0x80 ;  /* 0x000000800303c836 */ /* 0x000fe20000000000 */
[----:B------:R-:W4:Y:S01]  /*01a0*/  @!P4 LDC.64 R18, c[0x0][0x3a0] ;  /* 0x0000e800ff12cb82 */ /* 0x000f220000000a00 */
[----:B--2---:R-:W-:-:S03]  /*01b0*/  @!P3 IMAD.WIDE.U32 R14, R21, 0x8, R14 ;  /* 0x00000008150eb825 */ /* 0x004fc600078e000e */
[----:B------:R-:W-:-:S13]  /*01c0*/  ISETP.GE.U32.AND P5, PT, R3, R0, PT ;  /* 0x000000000300720c */ /* 0x000fda0003fa6070 */
[----:B------:R-:W-:Y:S01]  /*01d0*/  @!P5 IMAD.IADD R13, R23, 0x1, R3 ;  /* 0x00000001170dd824 */ /* 0x000fe200078e0203 */
[----:B------:R-:W2:Y:S01]  /*01e0*/  @!P5 LDC.64 R8, c[0x0][0x3a0] ;  /* 0x0000e800ff08db82 */ /* 0x000ea20000000a00 */
[----:B------:R-:W-:-:S05]  /*01f0*/  @!P5 VIADD R3, R3, 0x80 ;  /* 0x000000800303d836 */ /* 0x000fca0000000000 */
[----:B------:R-:W-:Y:S01]  /*0200*/  ISETP.GE.U32.AND P0, PT, R3, R0, PT ;  /* 0x000000000300720c */ /* 0x000fe20003f06070 */
[----:B----4-:R-:W-:Y:S01]  /*0210*/  @!P4 IMAD.WIDE.U32 R18, R25, 0x8, R18 ;  /* 0x000000081912c825 */ /* 0x010fe200078e0012 */
[----:B------:R-:W-:-:S04]  /*0220*/  CS2R R24, SRZ ;  /* 0x0000000000187805 */ /* 0x000fc8000001ff00 */
[----:B------:R-:W4:Y:S04]  /*0230*/  @!P4 LDG.E.64 R16, desc[UR12][R18.64] ;  /* 0x0000000c1210c981 */ /* 0x000f28000c1e1b00 */
[----:B------:R5:W4:Y:S03]  /*0240*/  @!P3 LDG.E.64 R24, desc[UR12][R14.64] ;  /* 0x0000000c0e18b981 */ /* 0x000b26000c1e1b00 */
[----:B------:R-:W-:Y:S01]  /*0250*/  @!P0 IMAD.IADD R7, R23, 0x1, R3 ;  /* 0x0000000117078824 */ /* 0x000fe200078e0203 */
[----:B------:R-:W-:Y:S01]  /*0260*/  @!P0 IADD3 R3, PT, PT, R3, 0x80, RZ ;  /* 0x0000008003038810 */ /* 0x000fe20007ffe0ff */
[----:B------:R-:W1:Y:S03]  /*0270*/  @!P0 LDC.64 R4, c[0x0][0x3a0] ;  /* 0x0000e800ff048b82 */ /* 0x000e660000000a00 */
[----:B------:R-:W-:Y:S01]  /*0280*/  ISETP.GE.U32.AND P1, PT, R3, R0, PT ;  /* 0x000000000300720c */ /* 0x000fe20003f26070 */
[----:B--2---:R-:W-:-:S12]  /*0290*/  @!P5 IMAD.WIDE.U32 R20, R13, 0x8, R8 ;  /* 0x000000080d14d825 */ /* 0x004fd800078e0008 */
[----:B------:R-:W-:Y:S01]  /*02a0*/  @!P1 IMAD.IADD R6, R23, 0x1, R3 ;  /* 0x0000000117069824 */ /* 0x000fe200078e0203 */
[----:B------:R-:W2:Y:S01]  /*02b0*/  @!P1 LDC.64 R8, c[0x0][0x3a0] ;  /* 0x0000e800ff089b82 */ /* 0x000ea20000000a00 */
[----:B------:R-:W-:-:S05]  /*02c0*/  @!P1 VIADD R3, R3, 0x80 ;  /* 0x0000008003039836 */ /* 0x000fca0000000000 */
[----:B------:R-:W-:Y:S02]  /*02d0*/  ISETP.GE.U32.AND P3, PT, R3, R0, PT ;  /* 0x000000000300720c */ /* 0x000fe40003f66070 */
[----:B------:R-:W-:Y:S01]  /*02e0*/  CS2R R12, SRZ ;  /* 0x00000000000c7805 */ /* 0x000fe2000001ff00 */
[----:B-1----:R-:W-:Y:S01]  /*02f0*/  @!P0 IMAD.WIDE.U32 R28, R7, 0x8, R4 ;  /* 0x00000008071c8825 */ /* 0x002fe200078e0004 */
[----:B0-----:R-:W-:-:S04]  /*0300*/  CS2R R10, SRZ ;  /* 0x00000000000a7805 */ /* 0x001fc8000001ff00 */
[----:B------:R0:W4:Y:S04]  /*0310*/  @!P5 LDG.E.64 R12, desc[UR12][R20.64] ;  /* 0x0000000c140cd981 */ /* 0x000128000c1e1b00 */
[----:B------:R-:W4:Y:S01]  /*0320*/  @!P0 LDG.E.64 R10, desc[UR12][R28.64] ;  /* 0x0000000c1c0a8981 */ /* 0x000f22000c1e1b00 */
[----:B------:R-:W-:Y:S01]  /*0330*/  @!P3 IMAD.IADD R22, R23, 0x1, R3 ;  /* 0x000000011716b824 */ /* 0x000fe200078e0203 */
[----:B------:R-:W-:Y:S01]  /*0340*/  @!P3 IADD3 R3, PT, PT, R3, 0x80, RZ ;  /* 0x000000800303b810 */ /* 0x000fe20007ffe0ff */
[----:B------:R-:W1:Y:S03]  /*0350*/  @!P3 LDC.64 R4, c[0x0][0x3a0] ;  /* 0x0000e800ff04bb82 */ /* 0x000e660000000a00 */
[----:B------:R-:W-:Y:S01]  /*0360*/  ISETP.GE.U32.AND P2, PT, R3, R0, PT ;  /* 0x000000000300720c */ /* 0x000fe20003f46070 */
[----:B--2---:R-:W-:Y:S01]  /*0370*/  @!P1 IMAD.WIDE.U32 R8, R6, 0x8, R8 ;  /* 0x0000000806089825 */ /* 0x004fe200078e0008 */
[----:B-----5:R-:W-:-:S06]  /*0380*/  CS2R R14, SRZ ;  /* 0x00000000000e7805 */ /* 0x020fcc000001ff00 */
[----:B------:R2:W5:Y:S05]  /*0390*/  @!P1 LDG.E.64 R14, desc[UR12][R8.64] ;  /* 0x0000000c080e9981 */ /* 0x00056a000c1e1b00 */
[----:B------:R-:W2:Y:S01]  /*03a0*/  @!P2 LDC.64 R6, c[0x0][0x3a0] ;  /* 0x0000e800ff06ab82 */ /* 0x000ea20000000a00 */
[----:B0-----:R-:W-:Y:S01]  /*03b0*/  CS2R R20, SRZ ;  /* 0x0000000000147805 */ /* 0x001fe2000001ff00 */
[----:B------:R-:W-:Y:S01]  /*03c0*/  @!P2 IMAD.IADD R3, R23, 0x1, R3 ;  /* 0x000000011703a824 */ /* 0x000fe200078e0203 */
[----:B------:R-:W-:Y:S01]  /*03d0*/  CS2R R18, SRZ ;  /* 0x0000000000127805 */ /* 0x000fe2000001ff00 */
[----:B-1----:R-:W-:-:S05]  /*03e0*/  @!P3 IMAD.WIDE.U32 R4, R22, 0x8, R4 ;  /* 0x000000081604b825 */ /* 0x002fca00078e0004 */
[----:B------:R-:W5:Y:S01]  /*03f0*/  @!P3 LDG.E.64 R20, desc[UR12][R4.64] ;  /* 0x0000000c0414b981 */ /* 0x000f62000c1e1b00 */
[----:B--2---:R-:W-:-:S05]  /*0400*/  @!P2 IMAD.WIDE.U32 R6, R3, 0x8, R6 ;  /* 0x000000080306a825 */ /* 0x004fca00078e0006 */
[----:B------:R0:W2:Y:S01]  /*0410*/  @!P2 LDG.E.64 R18, desc[UR12][R6.64] ;  /* 0x0000000c0612a981 */ /* 0x0000a2000c1e1b00 */
[----:B------:R-:W-:Y:S01]  /*0420*/  UMOV UR6, UR5 ;  /* 0x0000000500067c82 */ /* 0x000fe20008000000 */
[----:B------:R-:W-:Y:S01]  /*0430*/  UMOV UR7, UR5 ;  /* 0x0000000500077c82 */ /* 0x000fe20008000000 */
[----:B------:R-:W-:Y:S02]  /*0440*/  IMAD.U32 R8, RZ, RZ, UR6 ;  /* 0x00000006ff087e24 */ /* 0x000fe4000f8e00ff */
[----:B0-----:R-:W-:Y:S01]  /*0450*/  IMAD.U32 R6, RZ, RZ, UR6 ;  /* 0x00000006ff067e24 */ /* 0x001fe2000f8e00ff */
[----:B------:R-:W-:Y:S01]  /*0460*/  MOV R7, UR7 ;  /* 0x0000000700077c02 */ /* 0x000fe20008000f00 */
[----:B------:R-:W-:Y:S01]  /*0470*/  UMOV UR8, UR4 ;  /* 0x0000000400087c82 */ /* 0x000fe20008000000 */
[----:B------:R-:W-:Y:S01]  /*0480*/  UMOV UR9, UR4 ;  /* 0x0000000400097c82 */ /* 0x000fe20008000000 */
[----:B------:R-:W-:Y:S01]  /*0490*/  UMOV UR10, UR4 ;  /* 0x00000004000a7c82 */ /* 0x000fe20008000000 */
[----:B------:R-:W-:Y:S04]  /*04a0*/  BSSY.RECONVERGENT B0, `(.L_x_4840) ;  /* 0x000007d000007945 */ /* 0x000fe80003800200 */
[----:B------:R-:W-:Y:S01]  /*04b0*/  BSSY.RELIABLE B1, `(.L_x_4841) ;  /* 0x0000075000017945 */ /* 0x000fe20003800100 */
[----:B---3--:R-:W-:Y:S01]  /*04c0*/  IMAD.MOV.U32 R3, RZ, RZ, R27 ;  /* 0x000000ffff037224 */ /* 0x008fe200078e001b */
[----:B------:R-:W0:Y:S04]  /*04d0*/  DSETP.MIN.AND P4, P0, R26, UR4, PT ;  /* 0x000000041a007e2a */ /* 0x000e28000b880000 */
[----:B0-----:R-:W-:-:S02]  /*04e0*/  FSEL R9, R3, UR6, P4 ;  /* 0x0000000603097c08 */ /* 0x001fc4000a000000 */
[----:B------:R-:W-:Y:S01]  /*04f0*/  @P0 LOP3.LUT R9, R8, 0x80000, RZ, 0xfc, !PT ;  /* 0x0008000008090812 */ /* 0x000fe200078efcff */
[----:B----4-:R-:W-:Y:S02]  /*0500*/  IMAD.MOV.U32 R4, RZ, RZ, R17 ;  /* 0x000000ffff047224 */ /* 0x010fe400078e0011 */
[----:B------:R-:W-:-:S15]  /*0510*/  IMAD.MOV.U32 R3, RZ, RZ, R25 ;  /* 0x000000ffff037224 */ /* 0x000fde00078e0019 */
[----:B------:R-:W-:-:S15]  /*0520*/  NOP ;  /* 0x0000000000007918 */ /* 0x000fde0000000000 */
[----:B------:R-:W-:-:S15]  /*0530*/  NOP ;  /* 0x0000000000007918 */ /* 0x000fde0000000000 */
[----:B------:R-:W-:-:S10]  /*0540*/  NOP ;  /* 0x0000000000007918 */ /* 0x000fd40000000000 */
[----:B------:R-:W0:Y:S02]  /*0550*/  DSETP.MIN.AND P1, P6, R16, UR4, PT ;  /* 0x0000000410007e2a */ /* 0x000e24000be20000 */
[----:B0-----:R-:W-:Y:S02]  /*0560*/  FSEL R5, R4, UR7, P1 ;  /* 0x0000000704057c08 */ /* 0x001fe40008800000 */
[----:B------:R-:W-:Y:S01]  /*0570*/  @P6 LOP3.LUT R5, R7, 0x80000, RZ, 0xfc, !PT ;  /* 0x0008000007056812 */ /* 0x000fe200078efcff */
[----:B------:R-:W-:-:S15]  /*0580*/  IMAD.MOV.U32 R4, RZ, RZ, R13 ;  /* 0x000000ffff047224 */ /* 0x000fde00078e000d */
[----:B------:R-:W-:-:S15]  /*0590*/  NOP ;  /* 0x0000000000007918 */ /* 0x000fde0000000000 */
[----:B------:R-:W-:-:S15]  /*05a0*/  NOP ;  /* 0x0000000000007918 */ /* 0x000fde0000000000 */
[----:B------:R-:W-:-:S14]  /*05b0*/  NOP ;  /* 0x0000000000007918 */ /* 0x000fdc0000000000 */
[----:B------:R-:W0:Y:S02]  /*05c0*/  DSETP.MIN.AND P0, P5, R12, UR4, PT ;  /* 0x000000040c007e2a */ /* 0x000e24000bd00000 */
[----:B0-----:R-:W-:Y:S01]  /*05d0*/  FSEL R29, R4, UR6, P0 ;  /* 0x00000006041d7c08 */ /* 0x001fe20008000000 */
[----:B------:R-:W-:-:S15]  /*05e0*/  IMAD.MOV.U32 R4, RZ, RZ, R11 ;  /* 0x000000ffff047224 */ /* 0x000fde00078e000b */
[----:B------:R-:W-:-:S15]  /*05f0*/  NOP ;  /* 0x0000000000007918 */ /* 0x000fde0000000000 */
[----:B------:R-:W-:-:S15]  /*0600*/  NOP ;  /* 0x0000000000007918 */ /* 0x000fde0000000000 */
[----:B------:R-:W-:-:S15]  /*0610*/  NOP ;  /* 0x0000000000007918 */ /* 0x000fde0000000000 */
[----:B------:R-:W-:-:S01]  /*0620*/  NOP ;  /* 0x0000000000007918 */ /* 0x000fc20000000000 */
[----:B------:R-:W0:Y:S02]  /*0630*/  DSETP.MIN.AND P3, P2, R24, UR4, PT ;  /* 0x0000000418007e2a */ /* 0x000e24000ba60000 */
[----:B0-----:R-:W-:Y:S02]  /*0640*/  FSEL R3, R3, UR6, P3 ;  /* 0x0000000603037c08 */ /* 0x001fe40009800000 */
[----:B------:R-:W-:Y:S01]  /*0650*/  @P2 LOP3.LUT R3, R6, 0x80000, RZ, 0xfc, !PT ;  /* 0x0008000006032812 */ /* 0x000fe200078efcff */
[----:B------:R-:W-:-:S15]  /*0660*/  IMAD.U32 R6, RZ, RZ, UR7 ;  /* 0x00000007ff067e24 */ /* 0x000fde000f8e00ff */
[----:B------:R-:W-:-:S15]  /*0670*/  NOP ;  /* 0x0000000000007918 */ /* 0x000fde0000000000 */
[----:B------:R-:W-:-:S15]  /*0680*/  NOP ;  /* 0x0000000000007918 */ /* 0x000fde0000000000 */
[----:B------:R-:W-:-:S14]  /*0690*/  NOP ;  /* 0x0000000000007918 */ /* 0x000fdc0000000000 */
[----:B------:R-:W0:Y:S02]  /*06a0*/  DSETP.MIN.AND P2, P6, R10, UR4, PT ;  /* 0x000000040a007e2a */ /* 0x000e24000be40000 */
[----:B0-----:R-:W-:Y:S02]  /*06b0*/  FSEL R7, R4, UR7, P2 ;  /* 0x0000000704077c08 */ /* 0x001fe40009000000 */
[----:B------:R-:W-:-:S04]  /*06c0*/  MOV R4, UR6 ;  /* 0x0000000600047c02 */ /* 0x000fc80008000f00 */
[----:B------:R-:W-:Y:S01]  /*06d0*/  @P5 LOP3.LUT R29, R4, 0x80000, RZ, 0xfc, !PT ;  /* 0x00080000041d5812 */ /* 0x000fe200078efcff */
[----:B-----5:R-:W-:Y:S01]  /*06e0*/  IMAD.MOV.U32 R4, RZ, RZ, R15 ;  /* 0x000000ffff047224 */ /* 0x020fe200078e000f */
[----:B------:R-:W-:Y:S01]  /*06f0*/  @P6 LOP3.LUT R7, R6, 0x80000, RZ, 0xfc, !PT ;  /* 0x0008000006076812 */ /* 0x000fe200078efcff */
[----:B--2---:R-:W-:Y:S02]  /*0700*/  IMAD.MOV.U32 R11, RZ, RZ, R19 ;  /* 0x000000ffff0b7224 */ /* 0x004fe400078e0013 */
[----:B------:R-:W-:-:S05]  /*0710*/  IMAD.MOV.U32 R6, RZ, RZ, R10 ;  /* 0x000000ffff067224 */ /* 0x000fca00078e000a */
[----:B------:R-:W-:-:S15]  /*0720*/  SEL R6, R6, UR8, P2 ;  /* 0x0000000806067c07 */ /* 0x000fde0009000000 */
[----:B------:R-:W-:-:S15]  /*0730*/  NOP ;  /* 0x0000000000007918 */ /* 0x000fde0000000000 */
[----:B------:R-:W-:-:S15]  /*0740*/  NOP ;  /* 0x0000000000007918 */ /* 0x000fde0000000000 */
[----:B------:R-:W-:-:S01]  /*0750*/  NOP ;  /* 0x0000000000007918 */ /* 0x000fc20000000000 */
[----:B------:R-:W0:Y:S02]  /*0760*/  DSETP.MIN.AND P5, P6, R14, UR4, PT ;  /* 0x000000040e007e2a */ /* 0x000e24000bea0000 */
[----:B0-----:R-:W-:Y:S01]  /*0770*/  FSEL R27, R4, UR6, P5 ;  /* 0x00000006041b7c08 */ /* 0x001fe2000a800000 */
[----:B------:R-:W-:Y:S01]  /*0780*/  IMAD.U32 R4, RZ, RZ, UR6 ;  /* 0x00000006ff047e24 */ /* 0x000fe2000f8e00ff */
[----:B------:R-:W-:Y:S02]  /*0790*/  UMOV UR6, UR4 ;  /* 0x0000000400067c82 */ /* 0x000fe40008000000 */
[----:B------:R-:W-:Y:S01]  /*07a0*/  SEL R8, R26, UR6, P4 ;  /* 0x000000061a087c07 */ /* 0x000fe2000a000000 */
[----:B------:R-:W-:Y:S01]  /*07b0*/  UMOV UR6, UR5 ;  /* 0x0000000500067c82 */ /* 0x000fe20008000000 */
[----:B------:R-:W-:Y:S02]  /*07c0*/  @P6 LOP3.LUT R27, R4, 0x80000, RZ, 0xfc, !PT ;  /* 0x00080000041b6812 */ /* 0x000fe400078efcff */
[----:B------:R-:W-:Y:S01]  /*07d0*/  MOV R4, R21 ;  /* 0x0000001500047202 */ /* 0x000fe20000000f00 */
[----:B------:R-:W-:Y:S01]  /*07e0*/  IMAD.U32 R22, RZ, RZ, UR6 ;  /* 0x00000006ff167e24 */ /* 0x000fe2000f8e00ff */
[----:B------:R-:W-:-:S15]  /*07f0*/  SEL R26, R14, UR9, P5 ;  /* 0x000000090e1a7c07 */ /* 0x000fde000a800000 */
[----:B------:R-:W-:-:S15]  /*0800*/  NOP ;  /* 0x0000000000007918 */ /* 0x000fde0000000000 */
[----:B------:R-:W-:-:S15]  /*0810*/  NOP ;  /* 0x0000000000007918 */ /* 0x000fde0000000000 */
[----:B------:R-:W-:-:S07]  /*0820*/  NOP ;  /* 0x0000000000007918 */ /* 0x000fce0000000000 */
[----:B------:R-:W0:Y:S02]  /*0830*/  DSETP.MIN.AND P4, P6, R20, UR4, PT ;  /* 0x0000000414007e2a */ /* 0x000e24000be80000 */
[----:B0-----:R-:W-:Y:S01]  /*0840*/  FSEL R17, R4, UR6, P4 ;  /* 0x0000000604117c08 */ /* 0x001fe2000a000000 */
[----:B------:R-:W-:Y:S01]  /*0850*/  UMOV UR6, UR4 ;  /* 0x0000000400067c82 */ /* 0x000fe20008000000 */
[----:B------:R-:W-:Y:S01]  /*0860*/  IMAD.U32 R4, RZ, RZ, UR7 ;  /* 0x00000007ff047e24 */ /* 0x000fe2000f8e00ff */
[----:B------:R-:W-:Y:S02]  /*0870*/  @P6 LOP3.LUT R17, R22, 0x80000, RZ, 0xfc, !PT ;  /* 0x0008000016116812 */ /* 0x000fe400078efcff */
[----:B------:R-:W-:-:S15]  /*0880*/  SEL R10, R24, UR6, P3 ;  /* 0x00000006180a7c07 */ /* 0x000fde0009800000 */
[----:B------:R-:W-:-:S15]  /*0890*/  NOP ;  /* 0x0000000000007918 */ /* 0x000fde0000000000 */
[----:B------:R-:W-:-:S15]  /*08a0*/  NOP ;  /* 0x0000000000007918 */ /* 0x000fde0000000000 */
[----:B------:R-:W-:-:S12]  /*08b0*/  NOP ;  /* 0x0000000000007918 */ /* 0x000fd80000000000 */
[----:B------:R-:W0:Y:S02]  /*08c0*/  DSETP.MIN.AND P3, P6, R18, UR4, PT ;  /* 0x0000000412007e2a */ /* 0x000e24000be60000 */
[----:B0-----:R-:W-:Y:S02]  /*08d0*/  FSEL R13, R11, UR7, P3 ;  /* 0x000000070b0d7c08 */ /* 0x001fe40009800000 */
[----:B------:R-:W-:Y:S02]  /*08e0*/  @P6 LOP3.LUT R13, R4, 0x80000, RZ, 0xfc, !PT ;  /* 0x00080000040d6812 */ /* 0x000fe400078efcff */
[----:B------:R-:W-:Y:S02]  /*08f0*/  SEL R4, R16, UR6, P1 ;  /* 0x0000000610047c07 */ /* 0x000fe40008800000 */
[----:B------:R-:W-:Y:S01]  /*0900*/  ISETP.GE.U32.AND P1, PT, R2, R0, PT ;  /* 0x000000000200720c */ /* 0x000fe20003f26070 */
[----:B------:R-:W-:Y:S01]  /*0910*/  UMOV UR7, UR4 ;  /* 0x0000000400077c82 */ /* 0x000fe20008000000 */
[----:B------:R-:W-:-:S02]  /*0920*/  SEL R16, R20, UR10, P4 ;  /* 0x0000000a14107c07 */ /* 0x000fc4000a000000 */
[----:B------:R-:W-:Y:S02]  /*0930*/  SEL R28, R12, UR7, P0 ;  /* 0x000000070c1c7c07 */ /* 0x000fe40008000000 */
[----:B------:R-:W-:Y:S01]  /*0940*/  SEL R12, R18, UR4, P3 ;  /* 0x00000004120c7c07 */ /* 0x000fe20009800000 */
[----:B------:R-:W-:-:S06]  /*0950*/  IMAD.MOV.U32 R11, RZ, RZ, R3 ;  /* 0x000000ffff0b7224 */ /* 0x000fcc00078e0003 */
[----:B------:R-:W-:Y:S05]  /*0960*/  @P1 BRA `(.L_x_4842) ;  /* 0x0000000000301947 */ /* 0x000fea0003800000 */
[----:B------:R-:W0:Y:S01]  /*0970*/  LDC.64 R14, c[0x0][0x398] ;  /* 0x0000e600ff0e7b82 */ /* 0x000e220000000a00 */
[----:B------:R-:W-:Y:S01]  /*0980*/  IADD3 R3, PT, PT, R23, R2, RZ ;  /* 0x0000000217037210 */ /* 0x000fe20007ffe0ff */
[----:B------:R-:W-:-:S05]  /*0990*/  VIADD R2, R2, 0x80 ;  /* 0x0000008002027836 */ /* 0x000fca0000000000 */
[----:B------:R-:W-:Y:S01]  /*09a0*/  ISETP.GE.U32.AND P0, PT, R2, R0, PT ;  /* 0x000000000200720c */ /* 0x000fe20003f06070 */
[----:B0-----:R-:W-:-:S05]  /*09b0*/  IMAD.WIDE.U32 R14, R3, 0x8, R14 ;  /* 0x00000008030e7825 */ /* 0x001fca00078e000e */
[----:B------:R0:W-:Y:S07]  /*09c0*/  STG.E.64 desc[UR12][R14.64], R8 ;  /* 0x000000080e007986 */ /* 0x0001ee000c101b0c */
[----:B------:R-:W-:Y:S05]  /*09d0*/  @P0 BRA `(.L_x_4843) ;  /* 0x0000000000300947 */ /* 0x000fea0003800000 */
[----:B0-----:R-:W0:Y:S01]  /*09e0*/  LDC.64 R8, c[0x0][0x398] ;  /* 0x0000e600ff087b82 */ /* 0x001e220000000a00 */
[----:B------:R-:W-:Y:S02]  /*09f0*/  IMAD.IADD R3, R23, 0x1, R2 ;  /* 0x0000000117037824 */ /* 0x000fe400078e0202 */
[----:B------:R-:W-:Y:S02]  /*0a00*/  VIADD R2, R2, 0x80 ;  /* 0x0000008002027836 */ /* 0x000fe40000000000 */
[----:B0-----:R-:W-:-:S05]  /*0a10*/  IMAD.WIDE.U32 R8, R3, 0x8, R8 ;  /* 0x0000000803087825 */ /* 0x001fca00078e0008 */
[----:B------:R0:W-:Y:S02]  /*0a20*/  STG.E.64 desc[UR12][R8.64], R10 ;  /* 0x0000000a08007986 */ /* 0x0001e4000c101b0c */
.L_x_4842:
[----:B------:R-:W-:-:S13]  /*0a30*/  ISETP.GE.U32.AND P0, PT, R2, R0, PT ;  /* 0x000000000200720c */ /* 0x000fda0003f06070 */
[----:B------:R-:W-:Y:S05]  /*0a40*/  @P0 BRA `(.L_x_4844) ;  /* 0x0000000000300947 */ /* 0x000fea0003800000 */
[----:B0-----:R-:W0:Y:S01]  /*0a50*/  LDC.64 R8, c[0x0][0x398] ;  /* 0x0000e600ff087b82 */ /* 0x001e220000000a00 */
[----:B------:R-:W-:Y:S01]  /*0a60*/  IMAD.IADD R3, R23, 0x1, R2 ;  /* 0x0000000117037824 */ /* 0x000fe200078e0202 */
[----:B------:R-:W-:-:S03]  /*0a70*/  IADD3 R2, PT, PT, R2, 0x80, RZ ;  /* 0x0000008002027810 */ /* 0x000fc60007ffe0ff */
[----:B0-----:R-:W-:-:S05]  /*0a80*/  IMAD.WIDE.U32 R8, R3, 0x8, R8 ;  /* 0x0000000803087825 */ /* 0x001fca00078e0008 */
[----:B------:R1:W-:Y:S02]  /*0a90*/  STG.E.64 desc[UR12][R8.64], R4 ;  /* 0x0000000408007986 */ /* 0x0003e4000c101b0c */
.L_x_4843:
[----:B------:R-:W-:-:S13]  /*0aa0*/  ISETP.GE.U32.AND P0, PT, R2, R0, PT ;  /* 0x000000000200720c */ /* 0x000fda0003f06070 */
[----:B------:R-:W-:Y:S05]  /*0ab0*/  @P0 BRA `(.L_x_4845) ;  /* 0x0000000000300947 */ /* 0x000fea0003800000 */
[----:B-1----:R-:W1:Y:S01]  /*0ac0*/  LDC.64 R4, c[0x0][0x398] ;  /* 0x0000e600ff047b82 */ /* 0x002e620000000a00 */
[----:B------:R-:W-:Y:S02]  /*0ad0*/  IMAD.IADD R3, R23, 0x1, R2 ;  /* 0x0000000117037824 */ /* 0x000fe400078e0202 */
[----:B------:R-:W-:Y:S02]  /*0ae0*/  VIADD R2, R2, 0x80 ;  /* 0x0000008002027836 */ /* 0x000fe40000000000 */
[----:B-1----:R-:W-:-:S05]  /*0af0*/  IMAD.WIDE.U32 R4, R3, 0x8, R4 ;  /* 0x0000000803047825 */ /* 0x002fca00078e0004 */
[----:B------:R1:W-:Y:S02]  /*0b00*/  STG.E.64 desc[UR12][R4.64], R28 ;  /* 0x0000001c04007986 */ /* 0x0003e4000c101b0c */
.L_x_4844:
[----:B------:R-:W-:-:S13]  /*0b10*/  ISETP.GE.U32.AND P0, PT, R2, R0, PT ;  /* 0x000000000200720c */ /* 0x000fda0003f06070 */
[----:B------:R-:W-:Y:S05]  /*0b20*/  @P0 BRA `(.L_x_4846) ;  /* 0x0000000000340947 */ /* 0x000fea0003800000 */
[----:B-1----:R-:W1:Y:S01]  /*0b30*/  LDC.64 R4, c[0x0][0x398] ;  /* 0x0000e600ff047b82 */ /* 0x002e620000000a00 */
[----:B------:R-:W-:Y:S02]  /*0b40*/  IMAD.IADD R3, R23, 0x1, R2 ;  /* 0x0000000117037824 */ /* 0x000fe400078e0202 */
[----:B------:R-:W-:Y:S02]  /*0b50*/  VIADD R2, R2, 0x80 ;  /* 0x0000008002027836 */ /* 0x000fe40000000000 */
[----:B-1----:R-:W-:-:S05]  /*0b60*/  IMAD.WIDE.U32 R4, R3, 0x8, R4 ;  /* 0x0000000803047825 */ /* 0x002fca00078e0004 */
[----:B------:R2:W-:Y:S02]  /*0b70*/  STG.E.64 desc[UR12][R4.64], R6 ;  /* 0x0000000604007986 */ /* 0x0005e4000c101b0c */
.L_x_4845:
[----:B------:R-:W-:-:S13]  /*0b80*/  ISETP.GE.U32.AND P0, PT, R2, R0, PT ;  /* 0x000000000200720c */ /* 0x000fda0003f06070 */
[----:B------:R-:W-:Y:S05]  /*0b90*/  @P0 BREAK.RELIABLE B1 ;  /* 0x0000000000010942 */ /* 0x000fea0003800100 */
[----:B------:R-:W-:Y:S05]  /*0ba0*/  @P0 BRA `(.L_x_4847) ;  /* 0x0000000000300947 */ /* 0x000fea0003800000 */
[----:B-12---:R-:W1:Y:S01]  /*0bb0*/  LDC.64 R4, c[0x0][0x398] ;  /* 0x0000e600ff047b82 */ /* 0x006e620000000a00 */
[----:B------:R-:W-:Y:S01]  /*0bc0*/  IADD3 R3, PT, PT, R23, R2, RZ ;  /* 0x0000000217037210 */ /* 0x000fe20007ffe0ff */
[----:B------:R-:W-:-:S04]  /*0bd0*/  VIADD R2, R2, 0x80 ;  /* 0x0000008002027836 */ /* 0x000fc80000000000 */
[----:B-1----:R-:W-:-:S05]  /*0be0*/  IMAD.WIDE.U32 R4, R3, 0x8, R4 ;  /* 0x0000000803047825 */ /* 0x002fca00078e0004 */
[----:B------:R2:W-:Y:S02]  /*0bf0*/  STG.E.64 desc[UR12][R4.64], R26 ;  /* 0x0000001a04007986 */ /* 0x0005e4000c101b0c */
.L_x_4846:
[----:B------:R-:W-:Y:S05]  /*0c00*/  BSYNC.RELIABLE B1 ;  /* 0x0000000000017941 */ /* 0x000fea0003800100 */
.L_x_4841:
[----:B------:R-:W-:-:S13]  /*0c10*/  ISETP.GE.U32.AND P0, PT, R2, R0, PT ;  /* 0x000000000200720c */ /* 0x000fda0003f06070 */
[----:B-12---:R-:W1:Y:S01]  /*0c20*/  @!P0 LDC.64 R4, c[0x0][0x398] ;  /* 0x0000e600ff048b82 */ /* 0x006e620000000a00 */
[----:B------:R-:W-:Y:S02]  /*0c30*/  @!P0 IMAD.IADD R3, R23, 0x1, R2 ;  /* 0x0000000117038824 */ /* 0x000fe400078e0202 */
[----:B------:R-:W-:Y:S02]  /*0c40*/  @!P0 VIADD R2, R2, 0x80 ;  /* 0x0000008002028836 */ /* 0x000fe40000000000 */
[----:B-1----:R-:W-:-:S05]  /*0c50*/  @!P0 IMAD.WIDE.U32 R4, R3, 0x8, R4 ;  /* 0x0000000803048825 */ /* 0x002fca00078e0004 */
[----:B------:R3:W-:Y:S02]  /*0c60*/  @!P0 STG.E.64 desc[UR12][R4.64], R16 ;  /* 0x0000001004008986 */ /* 0x0007e4000c101b0c */
.L_x_4847:
[----:B------:R-:W-:Y:S05]  /*0c70*/  BSYNC.RECONVERGENT B0 ;  /* 0x0000000000007941 */ /* 0x000fea0003800200 */
.L_x_4840:
[----:B------:R-:W-:Y:S05]  /*0c80*/  WARPSYNC.ALL ;  /* 0x0000000000007948 */ /* 0x000fea0003800000 */
[----:B------:R-:W-:-:S13]  /*0c90*/  ISETP.GE.U32.AND P0, PT, R2, R0, PT ;  /* 0x000000000200720c */ /* 0x000fda0003f06070 */
[----:B------:R-:W-:Y:S05]  /*0ca0*/  @P0 EXIT ;  /* 0x000000000000094d */ /* 0x000fea0003800000 */
[----:B-123--:R-:W1:Y:S01]  /*0cb0*/  LDC.64 R4, c[0x0][0x398] ;  /* 0x0000e600ff047b82 */ /* 0x00ee620000000a00 */
[----:B------:R-:W-:-:S04]  /*0cc0*/  IMAD.IADD R3, R23, 0x1, R2 ;  /* 0x0000000117037824 */ /* 0x000fc800078e0202 */
[----:B-1----:R-:W-:-:S05]  /*0cd0*/  IMAD.WIDE.U32 R2, R3, 0x8, R4 ;  /* 0x0000000803027825 */ /* 0x002fca00078e0004 */
[----:B------:R-:W-:Y:S01]  /*0ce0*/  STG.E.64 desc[UR12][R2.64], R12 ;  /* 0x0000000c02007986 */ /* 0x000fe2000c101b0c */
[----:B------:R-:W-:Y:S05]  /*0cf0*/  EXIT ;  /* 0x000000000000794d */ /* 0x000fea0003800000 */
.L_x_4839:
[----:B------:R-:W0:Y:S01]  /*0d00*/  S2R R22, SR_TID.X ;  /* 0x0000000000167919 */ /* 0x000e220000002100 */
[----:B------:R-:W1:Y:S08]  /*0d10*/  LDC.64 R2, c[0x0][0x3a0] ;  /* 0x0000e800ff027b82 */ /* 0x000e700000000a00 */
[----:B------:R-:W2:Y:S01]  /*0d20*/  LDC.64 R20, c[0x0][0x390] ;  /* 0x0000e400ff147b82 */ /* 0x000ea20000000a00 */
[----:B-1----:R-:W-:-:S04]  /*0d30*/  IMAD.WIDE.U32 R2, R23, 0x8, R2 ;  /* 0x0000000817027825 */ /* 0x002fc800078e0002 */
[----:B0-----:R-:W-:-:S05]  /*0d40*/  IMAD.WIDE.U32 R2, R22, 0x10, R2 ;  /* 0x0000001016027825 */ /* 0x001fca00078e0002 */
[----:B------:R-:W3:Y:S04]  /*0d50*/  LDG.E.128 R16, desc[UR12][R2.64] ;  /* 0x0000000c02107981 */ /* 0x000ee8000c1e1d00 */
[----:B------:R-:W4:Y:S04]  /*0d60*/  LDG.E.128 R12, desc[UR12][R2.64+0x800] ;  /* 0x0008000c020c7981 */ /* 0x000f28000c1e1d00 */
[----:B------:R-:W5:Y:S04]  /*0d70*/  LDG.E.128 R8, desc[UR12][R2.64+0x1000] ;  /* 0x0010000c02087981 */ /* 0x000f68000c1e1d00 */
[----:B------:R0:W4:Y:S01]  /*0d80*/  LDG.E.128 R4, desc[UR12][R2.64+0x1800] ;  /* 0x0018000c02047981 */ /* 0x000122000c1e1d00 */
[----:B--2---:R-:W-:Y:S01]  /*0d90*/  IMAD.MOV.U32 R25, RZ, RZ, R21 ;  /* 0x000000ffff197224 */ /* 0x004fe200078e0015 */
[----:B0-----:R-:W-:Y:S01]  /*0da0*/  MOV R3, R20 ;  /* 0x0000001400037202 */ /* 0x001fe20000000f00 */
[----:B---3--:R0:W1:Y:S01]  /*0db0*/  DSETP.MIN.AND P0, P1, R16, R20, PT ;  /* 0x000000141000722a */ /* 0x0080620003900000 */
[----:B------:R-:W-:Y:S01]  /*0dc0*/  IMAD.MOV.U32 R24, RZ, RZ, R17 ;  /* 0x000000ffff187224 */ /* 0x000fe200078e0011 */
[----:B------:R-:W-:Y:S01]  /*0dd0*/  MOV R0, R16 ;  /* 0x0000001000007202 */ /* 0x000fe20000000f00 */
[----:B0-----:R-:W-:-:S02]  /*0de0*/  IMAD.MOV.U32 R17, RZ, RZ, R20 ;  /* 0x000000ffff117224 */ /* 0x001fc400078e0014 */
[----:B------:R-:W-:Y:S01]  /*0df0*/  IMAD.MOV.U32 R2, RZ, RZ, R18 ;  /* 0x000000ffff027224 */ /* 0x000fe200078e0012 */
[----:B-1----:R-:W-:Y:S02]  /*0e00*/  FSEL R16, R24, R25, P0 ;  /* 0x0000001918107208 */ /* 0x002fe40000000000 */
[----:B------:R-:W-:Y:S01]  /*0e10*/  SEL R17, R0, R17, P0 ;  /* 0x0000001100117207 */ /* 0x000fe20000000000 */
[----:B------:R-:W-:Y:S01]  /*0e20*/  IMAD.MOV.U32 R0, RZ, RZ, R21 ;  /* 0x000000ffff007224 */ /* 0x000fe200078e0015 */
[----:B------:R-:W-:Y:S01]  /*0e30*/  @P1 LOP3.LUT R16, R25, 0x80000, RZ, 0xfc, !PT ;  /* 0x0008000019101812 */ /* 0x000fe200078efcff */
[----:B-----5:R-:W-:Y:S01]  /*0e40*/  IMAD.MOV.U32 R24, RZ, RZ, R11 ;  /* 0x000000ffff187224 */ /* 0x020fe200078e000b */
[----:B----4-:R-:W-:-:S15]  /*0e50*/  MOV R27, R4 ;  /* 0x00000004001b7202 */ /* 0x010fde0000000f00 */
[----:B------:R-:W-:-:S15]  /*0e60*/  NOP ;  /* 0x0000000000007918 */ /* 0x000fde0000000000 */
[----:B------:R-:W-:-:S15]  /*0e70*/  NOP ;  /* 0x0000000000007918 */ /* 0x000fde0000000000 */
[----:B------:R-:W-:-:S07]  /*0e80*/  NOP ;  /* 0x0000000000007918 */ /* 0x000fce0000000000 */
[----:B------:R-:W0:Y:S02]  /*0e90*/  DSETP.MIN.AND P2, P5, R18, R20, PT ;  /* 0x000000141200722a */ /* 0x000e240003d40000 */
[----:B0-----:R-:W-:Y:S02]  /*0ea0*/  SEL R2, R2, R3, P2 ;  /* 0x0000000302027207 */ /* 0x001fe40001000000 */
[----:B------:R-:W-:Y:S01]  /*0eb0*/  FSEL R3, R19, R0, P2 ;  /* 0x0000000013037208 */ /* 0x000fe20001000000 */
[----:B------:R-:W-:Y:S01]  /*0ec0*/  IMAD.MOV.U32 R19, RZ, RZ, R20 ;  /* 0x000000ffff137224 */ /* 0x000fe200078e0014 */
[----:B------:R-:W-:Y:S01]  /*0ed0*/  @P5 LOP3.LUT R3, R0, 0x80000, RZ, 0xfc, !PT ;  /* 0x0008000000035812 */ /* 0x000fe200078efcff */
[----:B------:R-:W-:Y:S01]  /*0ee0*/  IMAD.MOV.U32 R0, RZ, RZ, R12 ;  /* 0x000000ffff007224 */ /* 0x000fe200078e000c */
[----:B------:R-:W-:-:S15]  /*0ef0*/  MOV R18, R14 ;  /* 0x0000000e00127202 */ /* 0x000fde0000000f00 */
[----:B------:R-:W-:-:S15]  /*0f00*/  NOP ;  /* 0x0000000000007918 */ /* 0x000fde0000000000 */
[----:B------:R-:W-:-:S15]  /*0f10*/  NOP ;  /* 0x0000000000007918 */ /* 0x000fde0000000000 */
[----:B------:R-:W-:-:S11]  /*0f20*/  NOP ;  /* 0x0000000000007918 */ /* 0x000fd60000000000 */
[----:B------:R-:W0:Y:S02]  /*0f30*/  DSETP.MIN.AND P6, P3, R12, R20, PT ;  /* 0x000000140c00722a */ /* 0x000e240003bc0000 */
[----:B0-----:R-:W-:Y:S01]  /*0f40*/  SEL R0, R0, R19, P6 ;  /* 0x0000001300007207 */ /* 0x001fe20003000000 */
[----:B------:R-:W-:-:S05]  /*0f50*/  IMAD.MOV.U32 R12, RZ, RZ, R21 ;  /* 0x000000ffff0c7224 */ /* 0x000fca00078e0015 */
[----:B------:R-:W-:Y:S02]  /*0f60*/  FSEL R13, R13, R12, P6 ;  /* 0x0000000c0d0d7208 */ /* 0x000fe40003000000 */
[----:B------:R-:W-:-:S15]  /*0f70*/  @P3 LOP3.LUT R13, R12, 0x80000, RZ, 0xfc, !PT ;  /* 0x000800000c0d3812 */ /* 0x000fde00078efcff */
[----:B------:R-:W-:-:S15]  /*0f80*/  NOP ;  /* 0x0000000000007918 */ /* 0x000fde0000000000 */
[----:B------:R-:W-:-:S15]  /*0f90*/  NOP ;  /* 0x0000000000007918 */ /* 0x000fde0000000000 */
[----:B------:R-:W-:-:S09]  /*0fa0*/  NOP ;  /* 0x0000000000007918 */ /* 0x000fd20000000000 */
[----:B------:R-:W0:Y:S02]  /*0fb0*/  DSETP.MIN.AND P4, P0, R14, R20, PT ;  /* 0x000000140e00722a */ /* 0x000e240003880000 */
[----:B0-----:R-:W-:Y:S02]  /*0fc0*/  SEL R14, R18, R19, P4 ;  /* 0x00000013120e7207 */ /* 0x001fe40002000000 */
[----:B------:R-:W0:Y:S01]  /*0fd0*/  LDC.64 R18, c[0x0][0x398] ;  /* 0x0000e600ff127b82 */ /* 0x000e220000000a00 */
[----:B------:R-:W-:Y:S02]  /*0fe0*/  FSEL R15, R15, R12, P4 ;  /* 0x0000000c0f0f7208 */ /* 0x000fe40002000000 */
[----:B------:R-:W-:Y:S01]  /*0ff0*/  @P0 LOP3.LUT R15, R12, 0x80000, RZ, 0xfc, !PT ;  /* 0x000800000c0f0812 */ /* 0x000fe200078efcff */
[----:B------:R-:W-:Y:S02]  /*1000*/  IMAD.MOV.U32 R12, RZ, RZ, R8 ;  /* 0x000000ffff0c7224 */ /* 0x000fe400078e0008 */
[----:B0-----:R-:W-:-:S04]  /*1010*/  IMAD.WIDE.U32 R18, R23, 0x8, R18 ;  /* 0x0000000817127825 */ /* 0x001fc800078e0012 */
[----:B------:R-:W-:-:S15]  /*1020*/  IMAD.MOV.U32 R23, RZ, RZ, R20 ;  /* 0x000000ffff177224 */ /* 0x000fde00078e0014 */
[----:B------:R-:W-:-:S15]  /*1030*/  NOP ;  /* 0x0000000000007918 */ /* 0x000fde0000000000 */
[----:B------:R-:W-:-:S15]  /*1040*/  NOP ;  /* 0x0000000000007918 */ /* 0x000fde0000000000 */
[----:B------:R-:W-:-:S05]  /*1050*/  NOP ;  /* 0x0000000000007918 */ /* 0x000fca0000000000 */
[----:B------:R0:W-:Y:S02]  /*1060*/  DSETP.MIN.AND P6, P5, R10, R20, PT ;  /* 0x000000140a00722a */ /* 0x0001e40003dc0000 */
[----:B0-----:R-:W-:-:S15]  /*1070*/  IMAD.MOV.U32 R11, RZ, RZ, R20 ;  /* 0x000000ffff0b7224 */ /* 0x001fde00078e0014 */
[----:B------:R-:W-:-:S15]  /*1080*/  NOP ;  /* 0x0000000000007918 */ /* 0x000fde0000000000 */
[----:B------:R-:W-:-:S15]  /*1090*/  NOP ;  /* 0x0000000000007918 */ /* 0x000fde0000000000 */
[----:B------:R-:W-:-:S15]  /*10a0*/  NOP ;  /* 0x0000000000007918 */ /* 0x000fde0000000000 */
[----:B------:R-:W-:-:S02]  /*10b0*/  NOP ;  /* 0x0000000000007918 */ /* 0x000fc40000000000 */
[----:B------:R0:W1:Y:S02]  /*10c0*/  DSETP.MIN.AND P1, P2, R8, R20, PT ;  /* 0x000000140800722a */ /* 0x0000640003a20000 */
[----:B0-----:R-:W-:Y:S01]  /*10d0*/  IMAD.MOV.U32 R8, RZ, RZ, R10 ;  /* 0x000000ffff087224 */ /* 0x001fe200078e000a */
[----:B-1----:R-:W-:Y:S02]  /*10e0*/  SEL R10, R12, R11, P1 ;  /* 0x0000000b0c0a7207 */ /* 0x002fe40000800000 */
[----:B------:R-:W-:Y:S02]  /*10f0*/  MOV R12, R21 ;  /* 0x00000015000c7202 */ /* 0x000fe40000000f00 */
[----:B------:R-:W-:Y:S01]  /*1100*/  SEL R8, R8, R23, P6 ;  /* 0x0000001708087207 */ /* 0x000fe20003000000 */
[----:B------:R-:W-:Y:S01]  /*1110*/  IMAD.WIDE.U32 R22, R22, 0x10, R18 ;  /* 0x0000001016167825 */ /* 0x000fe200078e0012 */
[----:B------:R-:W-:Y:S02]  /*1120*/  FSEL R11, R9, R12, P1 ;  /* 0x0000000c090b7208 */ /* 0x000fe40000800000 */
[----:B------:R-:W-:Y:S01]  /*1130*/  FSEL R9, R24, R25, P6 ;  /* 0x0000001918097208 */ /* 0x000fe20003000000 */
[----:B------:R-:W-:Y:S01]  /*1140*/  IMAD.MOV.U32 R24, RZ, RZ, R21 ;  /* 0x000000ffff187224 */ /* 0x000fe200078e0015 */
[----:B------:R-:W-:Y:S01]  /*1150*/  @P5 LOP3.LUT R9, R25, 0x80000, RZ, 0xfc, !PT ;  /* 0x0008000019095812 */ /* 0x000fe200078efcff */
[--C-:B------:R-:W-:Y:S01]  /*1160*/  IMAD.MOV.U32 R18, RZ, RZ, R20.reuse ;  /* 0x000000ffff127224 */ /* 0x100fe200078e0014 */
[----:B------:R-:W-:Y:S01]  /*1170*/  @P2 LOP3.LUT R11, R12, 0x80000, RZ, 0xfc, !PT ;  /* 0x000800000c0b2812 */ /* 0x000fe200078efcff */
[----:B------:R-:W-:-:S15]  /*1180*/  IMAD.MOV.U32 R25, RZ, RZ, R20 ;  /* 0x000000ffff197224 */ /* 0x000fde00078e0014 */
[----:B------:R-:W-:-:S15]  /*1190*/  NOP ;  /* 0x0000000000007918 */ /* 0x000fde0000000000 */
[----:B------:R-:W-:-:S15]  /*11a0*/  NOP ;  /* 0x0000000000007918 */ /* 0x000fde0000000000 */
[----:B------:R-:W-:-:S03]  /*11b0*/  NOP ;  /* 0x0000000000007918 */ /* 0x000fc60000000000 */
[----:B------:R-:W0:Y:S02]  /*11c0*/  DSETP.MIN.AND P4, P3, R4, R20, PT ;  /* 0x000000140400722a */ /* 0x000e240003b80000 */
[----:B0-----:R-:W-:Y:S01]  /*11d0*/  FSEL R19, R5, R12, P4 ;  /* 0x0000000c05137208 */ /* 0x001fe20002000000 */
[----:B------:R-:W-:Y:S01]  /*11e0*/  IMAD.MOV.U32 R4, RZ, RZ, R17 ;  /* 0x000000ffff047224 */ /* 0x000fe200078e0011 */
[----:B------:R-:W-:Y:S01]  /*11f0*/  SEL R18, R27, R18, P4 ;  /* 0x000000121b127207 */ /* 0x000fe20002000000 */
[----:B------:R-:W-:Y:S01]  /*1200*/  IMAD.MOV.U32 R5, RZ, RZ, R16 ;  /* 0x000000ffff057224 */ /* 0x000fe200078e0010 */
[----:B------:R-:W-:Y:S01]  /*1210*/  @P3 LOP3.LUT R19, R12, 0x80000, RZ, 0xfc, !PT ;  /* 0x000800000c133812 */ /* 0x000fe200078efcff */
[----:B------:R-:W-:-:S05]  /*1220*/  IMAD.MOV.U32 R12, RZ, RZ, R0 ;  /* 0x000000ffff0c7224 */ /* 0x000fca00078e0000 */
[----:B------:R-:W-:-:S15]  /*1230*/  STG.E.128 desc[UR12][R22.64+0x800], R12 ;  /* 0x0008000c16007986 */ /* 0x000fde000c101d0c */
[----:B------:R-:W-:-:S15]  /*1240*/  NOP ;  /* 0x0000000000007918 */ /* 0x000fde0000000000 */
[----:B------:R-:W-:-:S15]  /*1250*/  NOP ;  /* 0x0000000000007918 */ /* 0x000fde0000000000 */
[----:B------:R-:W-:-:S07]  /*1260*/  NOP ;  /* 0x0000000000007918 */ /* 0x000fce0000000000 */
[----:B------:R0:W1:Y:S02]  /*1270*/  DSETP.MIN.AND P0, P1, R6, R20, PT ;  /* 0x000000140600722a */ /* 0x0000640003900000 */
[----:B0-----:R-:W-:Y:S01]  /*1280*/  IMAD.MOV.U32 R20, RZ, RZ, R6 ;  /* 0x000000ffff147224 */ /* 0x001fe200078e0006 */
[----:B-1----:R-:W-:Y:S01]  /*1290*/  FSEL R21, R7, R24, P0 ;  /* 0x0000001807157208 */ /* 0x002fe20000000000 */
[----:B------:R-:W-:Y:S01]  /*12a0*/  IMAD.MOV.U32 R7, RZ, RZ, R3 ;  /* 0x000000ffff077224 */ /* 0x000fe200078e0003 */
[----:B------:R-:W-:Y:S02]  /*12b0*/  MOV R6, R2 ;  /* 0x0000000200067202 */ /* 0x000fe40000000f00 */
[----:B------:R-:W-:Y:S02]  /*12c0*/  SEL R20, R20, R25, P0 ;  /* 0x0000001914147207 */ /* 0x000fe40000000000 */
[----:B------:R-:W-:Y:S01]  /*12d0*/  @P1 LOP3.LUT R21, R24, 0x80000, RZ, 0xfc, !PT ;  /* 0x0008000018151812 */ /* 0x000fe200078efcff */
[----:B------:R0:W-:Y:S02]  /*12e0*/  STG.E.128 desc[UR12][R22.64], R4 ;  /* 0x0000000416007986 */ /* 0x0001e4000c101d0c */
[----:B0-----:R-:W-:Y:S01]  /*12f0*/  IMAD.MOV.U32 R4, RZ, RZ, R10 ;  /* 0x000000ffff047224 */ /* 0x001fe200078e000a */
[----:B------:R-:W-:Y:S01]  /*1300*/  MOV R5, R11 ;  /* 0x0000000b00057202 */ /* 0x000fe20000000f00 */
[----:B------:R-:W-:-:S02]  /*1310*/  IMAD.MOV.U32 R6, RZ, RZ, R8 ;  /* 0x000000ffff067224 */ /* 0x000fc400078e0008 */
[----:B------:R-:W-:-:S05]  /*1320*/  IMAD.MOV.U32 R7, RZ, RZ, R9 ;  /* 0x000000ffff077224 */ /* 0x000fca00078e0009 */
[----:B------:R0:W-:Y:S02]  /*1330*/  STG.E.128 desc[UR12][R22.64+0x1000], R4 ;  /* 0x0010000416007986 */ /* 0x0001e4000c101d0c */
[----:B0-----:R-:W-:Y:S01]  /*1340*/  IMAD.MOV.U32 R4, RZ, RZ, R18 ;  /* 0x000000ffff047224 */ /* 0x001fe200078e0012 */
[----:B------:R-:W-:Y:S01]  /*1350*/  MOV R5, R19 ;  /* 0x0000001300057202 */ /* 0x000fe20000000f00 */
[----:B------:R-:W-:Y:S02]  /*1360*/  IMAD.MOV.U32 R6, RZ, RZ, R20 ;  /* 0x000000ffff067224 */ /* 0x000fe400078e0014 */
[----:B------:R-:W-:-:S05]  /*1370*/  IMAD.MOV.U32 R7, RZ, RZ, R21 ;  /* 0x000000ffff077224 */ /* 0x000fca00078e0015 */
[----:B------:R-:W-:Y:S01]  /*1380*/  STG.E.128 desc[UR12][R22.64+0x1800], R4 ;  /* 0x0018000416007986 */ /* 0x000fe2000c101d0c */
[----:B------:R-:W-:Y:S05]  /*1390*/  EXIT ;  /* 0x000000000000794d */ /* 0x000fea0003800000 */
.L_x_4848:
        /* <DEDUP_REMOVED lines=14> */
.L_x_40908:


//--------------------- .text._ZN2at6native29vectorized_elementwise_kernelILi4ENS0_13AUnaryFunctorIdddZZZNS0_16fmin_kernel_cudaERNS_18TensorIteratorBaseEENKUlvE_clEvENKUlvE_clEvEUlddE_EESt5arrayIPcLm2EEEEviT0_T1_ --------------------------
	.section	.text._ZN2at6native29vectorized_elementwise_kernelILi4ENS0_13AUnaryFunctorIdddZZZNS0_16fmin_kernel_cudaERNS_18TensorIteratorBaseEENKUlvE_clEvENKUlvE_clEvEUlddE_EESt5arrayIPcLm2EEEEviT0_T1_,"ax",@progbits
	.align	128
        .global         _ZN2at6native29vectorized_elementwise_kernelILi4ENS0_13AUnaryFunctorIdddZZZNS0_16fmin_kernel_cudaERNS_18TensorIteratorBaseEENKUlvE_clEvENKUlvE_clEvEUlddE_EESt5arrayIPcLm2EEEEviT0_T1_
        .type           _ZN2at6native29vectorized_elementwise_kernelILi4ENS0_13AUnaryFunctorIdddZZZNS0_16fmin_kernel_cudaERNS_18TensorIteratorBaseEENKUlvE_clEvENKUlvE_clEvEUlddE_EESt5arrayIPcLm2EEEEviT0_T1_,@function
        .size           _ZN2at6native29vectorized_elementwise_kernelILi4ENS0_13AUnaryFunctorIdddZZZNS0_16fmin_kernel_cudaERNS_18TensorIteratorBaseEENKUlvE_clEvENKUlvE_clEvEUlddE_EESt5arrayIPcLm2EEEEviT0_T1_,(.L_x_40909 - _ZN2at6native29vectorized_elementwise_kernelILi4ENS0_13AUnaryFunctorIdddZZZNS0_16fmin_kernel_cudaERNS_18TensorIteratorBaseEENKUlvE_clEvENKUlvE_clEvEUlddE_EESt5arrayIPcLm2EEEEviT0_T1_)
        .other          _ZN2at6native29vectorized_elementwise_kernelILi4ENS0_13AUnaryFunctorIdddZZZNS0_16fmin_kernel_cudaERNS_18TensorIteratorBaseEENKUlvE_clEvENKUlvE_clEvEUlddE_EESt5arrayIPcLm2EEEEviT0_T1_,@"STO_CUDA_ENTRY STV_DEFAULT"
_ZN2at6native29vectorized_elementwise_kernelILi4ENS0_13AUnaryFunctorIdddZZZNS0_16fmin_kernel_cudaERNS_18TensorIteratorBaseEENKUlvE_clEvENKUlvE_clEvEUlddE_EESt5arrayIPcLm2EEEEviT0_T1_:
.text._ZN2at6native29vectorized_elementwise_kernelILi4ENS0_13AUnaryFunctorIdddZZZNS0_16fmin_kernel_cudaERNS_18TensorIteratorBaseEENKUlvE_clEvENKUlvE_clEvEUlddE_EESt5arrayIPcLm2EEEEviT0_T1_:
        /* <DEDUP_REMOVED lines=23> */
[----:B------:R-:W3:Y:S07]  /*0170*/  @!P2 LDG.E.64 R26, desc[UR12][R10.64] ;  /* 0x0000000c0a1aa981 */ /* 0x000eee000c1e1b00 */
[----:B------:R-:W-:Y:S01]  /*0180*/  @!P4 IADD3 R25, PT, PT, R0, R5, RZ ;  /* 0x000000050019c210 */ /* 0x000fe20007ffe0ff */
[----:B------:R-:W-:Y:S01]  /*0190*/  @!P4 VIADD R5, R5, 0x80 ;  /* 0x000000800505c836 */ /* 0x000fe20000000000 */
[----:B------:R-:W0:Y:S01]  /*01a0*/  @!P4 LDC.64 R20, c[0x0][0x3a0] ;  /* 0x0000e800ff14cb82 */ /* 0x000e220000000a00 */
[----:B--2---:R-:W-:-:S03]  /*01b0*/  @!P3 IMAD.WIDE.U32 R16, R23, 0x8, R16 ;  /* 0x000000081710b825 */ /* 0x004fc600078e0010 */
[----:B------:R-:W-:-:S13]  /*01c0*/  ISETP.GE.U32.AND P5, PT, R5, R2, PT ;  /* 0x000000020500720c */ /* 0x000fda0003fa6070 */
[----:B------:R-:W-:Y:S01]  /*01d0*/  @!P5 IMAD.IADD R15, R0, 0x1, R5 ;  /* 0x00000001000fd824 */ /* 0x000fe200078e0205 */
[----:B------:R-:W2:Y:S01]  /*01e0*/  @!P5 LDC.64 R8, c[0x0][0x3a0] ;  /* 0x0000e800ff08db82 */ /* 0x000ea20000000a00 */
[----:B------:R-:W-:-:S05]  /*01f0*/  @!P5 VIADD R5, R5, 0x80 ;  /* 0x000000800505d836 */ /* 0x000fca0000000000 */
[----:B------:R-:W-:Y:S01]  /*0200*/  ISETP.GE.U32.AND P0, PT, R5, R2, PT ;  /* 0x000000020500720c */ /* 0x000fe20003f06070 */
[----:B0-----:R-:W-:Y:S01]  /*0210*/  @!P4 IMAD.WIDE.U32 R20, R25, 0x8, R20 ;  /* 0x000000081914c825 */ /* 0x001fe200078e0014 */
[----:B------:R-:W-:-:S04]  /*0220*/  CS2R R24, SRZ ;  /* 0x0000000000187805 */ /* 0x000fc8000001ff00 */
[----:B------:R0:W4:Y:S04]  /*0230*/  @!P4 LDG.E.64 R18, desc[UR12][R20.64] ;  /* 0x0000000c1412c981 */ /* 0x000128000c1e1b00 */
        /* <DEDUP_REMOVED lines=11> */
[----:B-1----:R-:W-:-:S10]  /*02f0*/  @!P0 IMAD.WIDE.U32 R28, R13, 0x8, R6 ;  /* 0x000000080d1c8825 */ /* 0x002fd400078e0006 */
[----:B0-----:R-:W-:Y:S01]  /*0300*/  @!P3 IMAD.IADD R21, R0, 0x1, R5 ;  /* 0x000000010015b824 */ /* 0x001fe200078e0205 */
[----:B------:R-:W-:Y:S01]  /*0310*/  @!P3 IADD3 R5, PT, PT, R5, 0x80, RZ ;  /* 0x000000800505b810 */ /* 0x000fe20007ffe0ff */
[----:B------:R0:W4:Y:S01]  /*0320*/  @!P5 LDG.E.64 R14, desc[UR12][R22.64] ;  /* 0x0000000c160ed981 */ /* 0x000122000c1e1b00 */
[----:B------:R-:W-:Y:S01]  /*0330*/  CS2R R12, SRZ ;  /* 0x00000000000c7805 */ /* 0x000fe2000001ff00 */
[----:B------:R-:W1:Y:S01]  /*0340*/  @!P3 LDC.64 R6, c[0x0][0x3a0] ;  /* 0x0000e800ff06bb82 */ /* 0x000e620000000a00 */
[----:B------:R-:W-:Y:S01]  /*0350*/  ISETP.GE.U32.AND P2, PT, R5, R2, PT ;  /* 0x000000020500720c */ /* 0x000fe20003f46070 */
[----:B--2---:R-:W-:-:S03]  /*0360*/  @!P1 IMAD.WIDE.U32 R10, R4, 0x8, R8 ;  /* 0x00000008040a9825 */ /* 0x004fc600078e0008 */
[----:B------:R-:W2:Y:S01]  /*0370*/  @!P0 LDG.E.64 R12, desc[UR12][R28.64] ;  /* 0x0000000c1c0c8981 */ /* 0x000ea2000c1e1b00 */
[----:B-----5:R-:W-:-:S06]  /*0380*/  CS2R R16, SRZ ;  /* 0x0000000000107805 */ /* 0x020fcc000001ff00 */
[----:B------:R-:W5:Y:S02]  /*0390*/  @!P1 LDG.E.64 R16, desc[UR12][R10.64] ;  /* 0x0000000c0a109981 */ /* 0x000f64000c1e1b00 */
[----:B------:R-:W1:Y:S01]  /*03a0*/  @!P2 LDC.64 R8, c[0x0][0x3a0] ;  /* 0x0000e800ff08ab82 */ /* 0x000e620000000a00 */
[----:B0-----:R-:W-:Y:S01]  /*03b0*/  CS2R R22, SRZ ;  /* 0x0000000000167805 */ /* 0x001fe2000001ff00 */
[----:B------:R-:W-:Y:S02]  /*03c0*/  @!P2 IMAD.IADD R5, R0, 0x1, R5 ;  /* 0x000000010005a824 */ /* 0x000fe400078e0205 */
[----:B-1----:R-:W-:Y:S01]  /*03d0*/  @!P3 IMAD.WIDE.U32 R6, R21, 0x8, R6 ;  /* 0x000000081506b825 */ /* 0x002fe200078e0006 */
[----:B------:R-:W-:-:S04]  /*03e0*/  CS2R R20, SRZ ;  /* 0x0000000000147805 */ /* 0x000fc8000001ff00 */
[----:B------:R0:W5:Y:S01]  /*03f0*/  @!P3 LDG.E.64 R22, desc[UR12][R6.64] ;  /* 0x0000000c0616b981 */ /* 0x000162000c1e1b00 */
[----:B------:R-:W-:-:S05]  /*0400*/  @!P2 IMAD.WIDE.U32 R8, R5, 0x8, R8 ;  /* 0x000000080508a825 */ /* 0x000fca00078e0008 */
[----:B------:R1:W2:Y:S01]  /*0410*/  @!P2 LDG.E.64 R20, desc[UR12][R8.64] ;  /* 0x0000000c0814a981 */ /* 0x0002a2000c1e1b00 */
[----:B------:R-:W-:Y:S02]  /*0420*/  UMOV UR6, UR5 ;  /* 0x0000000500067c82 */ /* 0x000fe40008000000 */
[----:B------:R-:W-:Y:S01]  /*0430*/  IMAD.U32 R5, RZ, RZ, UR6 ;  /* 0x00000006ff057e24 */ /* 0x000fe2000f8e00ff */
[----:B------:R-:W-:Y:S01]  /*0440*/  UMOV UR7, UR5 ;  /* 0x0000000500077c82 */ /* 0x000fe20008000000 */
[----:B0-----:R-:W-:Y:S01]  /*0450*/  IMAD.U32 R6, RZ, RZ, UR6 ;  /* 0x00000006ff067e24 */ /* 0x001fe2000f8e00ff */
[----:B-1----:R-:W-:Y:S01]  /*0460*/  MOV R8, UR7 ;  /* 0x0000000700087c02 */ /* 0x002fe20008000f00 */
        /* <DEDUP_REMOVED lines=9> */
[----:B----4-:R-:W-:-:S15]  /*0500*/  IMAD.MOV.U32 R4, RZ, RZ, R25 ;  /* 0x000000ffff047224 */ /* 0x010fde00078e0019 */
[----:B------:R-:W-:-:S15]  /*0510*/  NOP ;  /* 0x0000000000007918 */ /* 0x000fde0000000000 */
[----:B------:R-:W-:-:S15]  /*0520*/  NOP ;  /* 0x0000000000007918 */ /* 0x000fde0000000000 */
[----:B------:R-:W-:-:S12]  /*0530*/  NOP ;  /* 0x0000000000007918 */ /* 0x000fd80000000000 */
[----:B------:R-:W0:Y:S02]  /*0540*/  DSETP.MIN.AND P3, P2, R24, UR4, PT ;  /* 0x0000000418007e2a */ /* 0x000e24000ba60000 */
[----:B0-----:R-:W-:Y:S01]  /*0550*/  FSEL R5, R4, UR6, P3 ;  /* 0x0000000604057c08 */ /* 0x001fe20009800000 */
[----:B------:R-:W-:Y:S01]  /*0560*/  IMAD.MOV.U32 R4, RZ, RZ, R19 ;  /* 0x000000ffff047224 */ /* 0x000fe200078e0013 */
[----:B------:R-:W-:Y:S01]  /*0570*/  @P2 LOP3.LUT R5, R6, 0x80000, RZ, 0xfc, !PT ;  /* 0x0008000006052812 */ /* 0x000fe200078efcff */
[----:B------:R-:W-:-:S15]  /*0580*/  IMAD.U32 R6, RZ, RZ, UR7 ;  /* 0x00000007ff067e24 */ /* 0x000fde000f8e00ff */
[----:B------:R-:W-:-:S15]  /*0590*/  NOP ;  /* 0x0000000000007918 */ /* 0x000fde0000000000 */
[----:B------:R-:W-:-:S15]  /*05a0*/  NOP ;  /* 0x0000000000007918 */ /* 0x000fde0000000000 */
[----:B------:R-:W-:-:S14]  /*05b0*/  NOP ;  /* 0x0000000000007918 */ /* 0x000fdc0000000000 */
[----:B------:R-:W0:Y:S02]  /*05c0*/  DSETP.MIN.AND P1, P6, R18, UR4, PT ;  /* 0x0000000412007e2a */ /* 0x000e24000be20000 */
[----:B0-----:R-:W-:Y:S01]  /*05d0*/  FSEL R7, R4, UR7, P1 ;  /* 0x0000000704077c08 */ /* 0x001fe20008800000 */
[----:B------:R-:W-:Y:S01]  /*05e0*/  IMAD.MOV.U32 R4, RZ, RZ, R15 ;  /* 0x000000ffff047224 */ /* 0x000fe200078e000f */
[----:B------:R-:W-:Y:S01]  /*05f0*/  @P6 LOP3.LUT R7, R8, 0x80000, RZ, 0xfc, !PT ;  /* 0x0008000008076812 */ /* 0x000fe200078efcff */
[----:B--2---:R-:W-:-:S15]  /*0600*/  IMAD.MOV.U32 R8, RZ, RZ, R21 ;  /* 0x000000ffff087224 */ /* 0x004fde00078e0015 */
        /* <DEDUP_REMOVED lines=12> */
[----:B------:R-:W-:-:S04]  /*06d0*/  MOV R4, UR6 ;  /* 0x0000000600047c02 */ /* 0x000fc80008000f00 */
[----:B------:R-:W-:Y:S01]  /*06e0*/  @P5 LOP3.LUT R29, R4, 0x80000, RZ, 0xfc, !PT ;  /* 0x00080000041d5812 */ /* 0x000fe200078efcff */
[----:B-----5:R-:W-:Y:S01]  /*06f0*/  IMAD.MOV.U32 R4, RZ, RZ, R17 ;  /* 0x000000ffff047224 */ /* 0x020fe200078e0011 */
[----:B------:R-:W-:-:S15]  /*0700*/  @P6 LOP3.LUT R9, R6, 0x80000, RZ, 0xfc, !PT ;  /* 0x0008000006096812 */ /* 0x000fde00078efcff */
[----:B------:R-:W-:-:S15]  /*0710*/  NOP ;  /* 0x0000000000007918 */ /* 0x000fde0000000000 */
[----:B------:R-:W-:-:S15]  /*0720*/  NOP ;  /* 0x0000000000007918 */ /* 0x000fde0000000000 */
[----:B------:R-:W-:-:S09]  /*0730*/  NOP ;  /* 0x0000000000007918 */ /* 0x000fd20000000000 */
[----:B------:R-:W0:Y:S02]  /*0740*/  DSETP.MIN.AND P5, P6, R16, UR4, PT ;  /* 0x0000000410007e2a */ /* 0x000e24000bea0000 */
[----:B0-----:R-:W-:Y:S01]  /*0750*/  FSEL R27, R4, UR6, P5 ;  /* 0x00000006041b7c08 */ /* 0x001fe2000a800000 */
[----:B------:R-:W-:Y:S01]  /*0760*/  IMAD.U32 R4, RZ, RZ, UR6 ;  /* 0x00000006ff047e24 */ /* 0x000fe2000f8e00ff */
[----:B------:R-:W-:Y:S02]  /*0770*/  UMOV UR6, UR4 ;  /* 0x0000000400067c82 */ /* 0x000fe40008000000 */
[----:B------:R-:W-:Y:S01]  /*0780*/  SEL R10, R26, UR6, P4 ;  /* 0x000000061a0a7c07 */ /* 0x000fe2000a000000 */
[----:B------:R-:W-:Y:S01]  /*0790*/  UMOV UR6, UR5 ;  /* 0x0000000500067c82 */ /* 0x000fe20008000000 */
[----:B------:R-:W-:Y:S01]  /*07a0*/  @P6 LOP3.LUT R27, R4, 0x80000, RZ, 0xfc, !PT ;  /* 0x00080000041b6812 */ /* 0x000fe200078efcff */
[----:B------:R-:W-:Y:S01]  /*07b0*/  IMAD.U32 R6, RZ, RZ, UR6 ;  /* 0x00000006ff067e24 */ /* 0x000fe2000f8e00ff */
[----:B------:R-:W-:-:S02]  /*07c0*/  MOV R4, R23 ;  /* 0x0000001700047202 */ /* 0x000fc40000000f00 */
[----:B------:R-:W-:-:S15]  /*07d0*/  SEL R26, R16, UR9, P5 ;  /* 0x00000009101a7c07 */ /* 0x000fde000a800000 */
[----:B------:R-:W-:-:S15]  /*07e0*/  NOP ;  /* 0x0000000000007918 */ /* 0x000fde0000000000 */
[----:B------:R-:W-:-:S15]  /*07f0*/  NOP ;  /* 0x0000000000007918 */ /* 0x000fde0000000000 */
[----:B------:R-:W-:-:S07]  /*0800*/  NOP ;  /* 0x0000000000007918 */ /* 0x000fce0000000000 */
[----:B------:R-:W0:Y:S02]  /*0810*/  DSETP.MIN.AND P4, P6, R22, UR4, PT ;  /* 0x0000000416007e2a */ /* 0x000e24000be80000 */
[----:B0-----:R-:W-:Y:S01]  /*0820*/  FSEL R19, R4, UR6, P4 ;  /* 0x0000000604137c08 */ /* 0x001fe2000a000000 */
[----:B------:R-:W-:Y:S01]  /*0830*/  UMOV UR6, UR4 ;  /* 0x0000000400067c82 */ /* 0x000fe20008000000 */
[----:B------:R-:W-:Y:S01]  /*0840*/  @P6 LOP3.LUT R19, R6, 0x80000, RZ, 0xfc, !PT ;  /* 0x0008000006136812 */ /* 0x000fe200078efcff */
[----:B------:R-:W-:Y:S01]  /*0850*/  IMAD.U32 R6, RZ, RZ, UR7 ;  /* 0x00000007ff067e24 */ /* 0x000fe2000f8e00ff */
[----:B------:R-:W-:-:S15]  /*0860*/  SEL R4, R24, UR6, P3 ;  /* 0x0000000618047c07 */ /* 0x000fde0009800000 */
[----:B------:R-:W-:-:S15]  /*0870*/  NOP ;  /* 0x0000000000007918 */ /* 0x000fde0000000000 */
[----:B------:R-:W-:-:S15]  /*0880*/  NOP ;  /* 0x0000000000007918 */ /* 0x000fde0000000000 */
[----:B------:R-:W-:-:S13]  /*0890*/  NOP ;  /* 0x0000000000007918 */ /* 0x000fda0000000000 */
        /* <DEDUP_REMOVED lines=8> */
[----:B------:R-:W-:Y:S02]  /*0920*/  SEL R18, R22, UR10, P4 ;  /* 0x0000000a16127c07 */ /* 0x000fe4000a000000 */
[----:B------:R-:W-:-:S05]  /*0930*/  SEL R12, R20, UR4, P3 ;  /* 0x00000004140c7c07 */ /* 0x000fca0009800000 */
[----:B------:R-:W-:Y:S05]  /*0940*/  @P1 BRA `(.L_x_4852) ;  /* 0x0000000000301947 */ /* 0x000fea0003800000 */
[----:B------:R-:W0:Y:S01]  /*0950*/  LDC.64 R14, c[0x0][0x398] ;  /* 0x0000e600ff0e7b82 */ /* 0x000e220000000a00 */
[----:B------:R-:W-:Y:S02]  /*0960*/  IMAD.IADD R17, R0, 0x1, R3 ;  /* 0x0000000100117824 */ /* 0x000fe400078e0203 */
[----:B------:R-:W-:-:S05]  /*0970*/  VIADD R3, R3, 0x80 ;  /* 0x0000008003037836 */ /* 0x000fca0000000000 */
[----:B------:R-:W-:Y:S01]  /*0980*/  ISETP.GE.U32.AND P0, PT, R3, R2, PT ;  /* 0x000000020300720c */ /* 0x000fe20003f06070 */
[----:B0-----:R-:W-:-:S05]  /*0990*/  IMAD.WIDE.U32 R14, R17, 0x8, R14 ;  /* 0x00000008110e7825 */ /* 0x001fca00078e000e */
[----:B------:R0:W-:Y:S07]  /*09a0*/  STG.E.64 desc[UR12][R14.64], R10 ;  /* 0x0000000a0e007986 */ /* 0x0001ee000c101b0c */
[----:B------:R-:W-:Y:S05]  /*09b0*/  @P0 BRA `(.L_x_4853) ;  /* 0x0000000000300947 */ /* 0x000fea0003800000 */
[----:B0-----:R-:W0:Y:S01]  /*09c0*/  LDC.64 R10, c[0x0][0x398] ;  /* 0x0000e600ff0a7b82 */ /* 0x001e220000000a00 */
[----:B------:R-:W-:Y:S01]  /*09d0*/  IADD3 R15, PT, PT, R0, R3, RZ ;  /* 0x00000003000f7210 */ /* 0x000fe20007ffe0ff */
[----:B------:R-:W-:-:S04]  /*09e0*/  VIADD R3, R3, 0x80 ;  /* 0x0000008003037836 */ /* 0x000fc80000000000 */
[----:B0-----:R-:W-:-:S05]  /*09f0*/  IMAD.WIDE.U32 R10, R15, 0x8, R10 ;  /* 0x000000080f0a7825 */ /* 0x001fca00078e000a */
[----:B------:R0:W-:Y:S02]  /*0a00*/  STG.E.64 desc[UR12][R10.64], R4 ;  /* 0x000000040a007986 */ /* 0x0001e4000c101b0c */
.L_x_4852:
[----:B------:R-:W-:-:S13]  /*0a10*/  ISETP.GE.U32.AND P0, PT, R3, R2, PT ;  /* 0x000000020300720c */ /* 0x000fda0003f06070 */
[----:B------:R-:W-:Y:S05]  /*0a20*/  @P0 BRA `(.L_x_4854) ;  /* 0x0000000000300947 */ /* 0x000fea0003800000 */
[----:B0-----:R-:W0:Y:S01]  /*0a30*/  LDC.64 R4, c[0x0][0x398] ;  /* 0x0000e600ff047b82 */ /* 0x001e220000000a00 */
[----:B------:R-:W-:Y:S02]  /*0a40*/  IMAD.IADD R11, R0, 0x1, R3 ;  /* 0x00000001000b7824 */ /* 0x000fe400078e0203 */
[----:B------:R-:W-:Y:S02]  /*0a50*/  VIADD R3, R3, 0x80 ;  /* 0x0000008003037836 */ /* 0x000fe40000000000 */
[----:B0-----:R-:W-:-:S05]  /*0a60*/  IMAD.WIDE.U32 R4, R11, 0x8, R4 ;  /* 0x000000080b047825 */ /* 0x001fca00078e0004 */
[----:B------:R1:W-:Y:S02]  /*0a70*/  STG.E.64 desc[UR12][R4.64], R6 ;  /* 0x0000000604007986 */ /* 0x0003e4000c101b0c */
.L_x_4853:
[----:B------:R-:W-:-:S13]  /*0a80*/  ISETP.GE.U32.AND P0, PT, R3, R2, PT ;  /* 0x000000020300720c */ /* 0x000fda0003f06070 */
[----:B------:R-:W-:Y:S05]  /*0a90*/  @P0 BRA `(.L_x_4855) ;  /* 0x0000000000300947 */ /* 0x000fea0003800000 */
[----:B-1----:R-:W1:Y:S01]  /*0aa0*/  LDC.64 R4, c[0x0][0x398] ;  /* 0x0000e600ff047b82 */ /* 0x002e620000000a00 */
[----:B------:R-:W-:Y:S01]  /*0ab0*/  IMAD.IADD R7, R0, 0x1, R3 ;  /* 0x0000000100077824 */ /* 0x000fe200078e0203 */
[----:B------:R-:W-:-:S03]  /*0ac0*/  IADD3 R3, PT, PT, R3, 0x80, RZ ;  /* 0x0000008003037810 */ /* 0x000fc60007ffe0ff */
[----:B-1----:R-:W-:-:S05]  /*0ad0*/  IMAD.WIDE.U32 R4, R7, 0x8, R4 ;  /* 0x0000000807047825 */ /* 0x002fca00078e0004 */
[----:B------:R1:W-:Y:S02]  /*0ae0*/  STG.E.64 desc[UR12][R4.64], R28 ;  /* 0x0000001c04007986 */ /* 0x0003e4000c101b0c */
.L_x_4854:
[----:B------:R-:W-:-:S13]  /*0af0*/  ISETP.GE.U32.AND P0, PT, R3, R2, PT ;  /* 0x000000020300720c */ /* 0x000fda0003f06070 */
[----:B------:R-:W-:Y:S05]  /*0b00*/  @P0 BRA `(.L_x_4856) ;  /* 0x0000000000340947 */ /* 0x000fea0003800000 */
[----:B01----:R-:W0:Y:S01]  /*0b10*/  LDC.64 R4, c[0x0][0x398] ;  /* 0x0000e600ff047b82 */ /* 0x003e220000000a00 */
[----:B------:R-:W-:Y:S02]  /*0b20*/  IMAD.IADD R7, R0, 0x1, R3 ;  /* 0x0000000100077824 */ /* 0x000fe400078e0203 */
[----:B------:R-:W-:Y:S02]  /*0b30*/  VIADD R3, R3, 0x80 ;  /* 0x0000008003037836 */ /* 0x000fe40000000000 */
[----:B0-----:R-:W-:-:S05]  /*0b40*/  IMAD.WIDE.U32 R4, R7, 0x8, R4 ;  /* 0x0000000807047825 */ /* 0x001fca00078e0004 */
[----:B------:R2:W-:Y:S02]  /*0b50*/  STG.E.64 desc[UR12][R4.64], R8 ;  /* 0x0000000804007986 */ /* 0x0005e4000c101b0c */
.L_x_4855:
[----:B------:R-:W-:-:S13]  /*0b60*/  ISETP.GE.U32.AND P0, PT, R3, R2, PT ;  /* 0x000000020300720c */ /* 0x000fda0003f06070 */
[----:B------:R-:W-:Y:S05]  /*0b70*/  @P0 BREAK.RELIABLE B1 ;  /* 0x0000000000010942 */ /* 0x000fea0003800100 */
[----:B------:R-:W-:Y:S05]  /*0b80*/  @P0 BRA `(.L_x_4857) ;  /* 0x0000000000300947 */ /* 0x000fea0003800000 */
[----:B-12---:R-:W1:Y:S01]  /*0b90*/  LDC.64 R4, c[0x0][0x398] ;  /* 0x0000e600ff047b82 */ /* 0x006e620000000a00 */
[----:B------:R-:W-:Y:S02]  /*0ba0*/  IMAD.IADD R7, R0, 0x1, R3 ;  /* 0x0000000100077824 */ /* 0x000fe400078e0203 */
[----:B------:R-:W-:Y:S02]  /*0bb0*/  VIADD R3, R3, 0x80 ;  /* 0x0000008003037836 */ /* 0x000fe40000000000 */
[----:B-1----:R-:W-:-:S05]  /*0bc0*/  IMAD.WIDE.U32 R4, R7, 0x8, R4 ;  /* 0x0000000807047825 */ /* 0x002fca00078e0004 */
[----:B------:R2:W-:Y:S02]  /*0bd0*/  STG.E.64 desc[UR12][R4.64], R26 ;  /* 0x0000001a04007986 */ /* 0x0005e4000c101b0c */
.L_x_4856:
[----:B------:R-:W-:Y:S05]  /*0be0*/  BSYNC.RELIABLE B1 ;  /* 0x0000000000017941 */ /* 0x000fea0003800100 */
.L_x_4851:
[----:B------:R-:W-:-:S13]  /*0bf0*/  ISETP.GE.U32.AND P0, PT, R3, R2, PT ;  /* 0x000000020300720c */ /* 0x000fda0003f06070 */
[----:B012---:R-:W0:Y:S01]  /*0c00*/  @!P0 LDC.64 R4, c[0x0][0x398] ;  /* 0x0000e600ff048b82 */ /* 0x007e220000000a00 */
[----:B------:R-:W-:Y:S01]  /*0c10*/  @!P0 IADD3 R7, PT, PT, R0, R3, RZ ;  /* 0x0000000300078210 */ /* 0x000fe20007ffe0ff */
[----:B------:R-:W-:-:S04]  /*0c20*/  @!P0 VIADD R3, R3, 0x80 ;  /* 0x0000008003038836 */ /* 0x000fc80000000000 */
[----:B0-----:R-:W-:-:S05]  /*0c30*/  @!P0 IMAD.WIDE.U32 R4, R7, 0x8, R4 ;  /* 0x0000000807048825 */ /* 0x001fca00078e0004 */
[----:B------:R3:W-:Y:S02]  /*0c40*/  @!P0 STG.E.64 desc[UR12][R4.64], R18 ;  /* 0x0000001204008986 */ /* 0x0007e4000c101b0c */
.L_x_4857:
[----:B------:R-:W-:Y:S05]  /*0c50*/  BSYNC.RECONVERGENT B0 ;  /* 0x0000000000007941 */ /* 0x000fea0003800200 */
.L_x_4850:
        /* <DEDUP_REMOVED lines=8> */
.L_x_4849:
[----:B------:R-:W0:Y:S01]  /*0ce0*/  S2R R24, SR_TID.X ;  /* 0x0000000000187919 */ /* 0x000e220000002100 */
[----:B------:R-:W1:Y:S08]  /*0cf0*/  LDC.64 R2, c[0x0][0x3a0] ;  /* 0x0000e800ff027b82 */ /* 0x000e700000000a00 */
[----:B------:R-:W2:Y:S01]  /*0d00*/  LDC.64 R16, c[0x0][0x390] ;  /* 0x0000e400ff107b82 */ /* 0x000ea20000000a00 */
[----:B-1----:R-:W-:-:S04]  /*0d10*/  IMAD.WIDE.U32 R2, R0, 0x8, R2 ;  /* 0x0000000800027825 */ /* 0x002fc800078e0002 */
[----:B0-----:R-:W-:-:S05]  /*0d20*/  IMAD.WIDE.U32 R2, R24, 0x20, R2 ;  /* 0x0000002018027825 */ /* 0x001fca00078e0002 */
[----:B------:R-:W3:Y:S04]  /*0d30*/  LDG.E.ENL2.256 R12, R20, desc[UR12][R2.64] ;  /* 0xfe00000c0214797e */ /* 0x000ee8000812190c */
[----:B------:R0:W4:Y:S01]  /*0d40*/  LDG.E.ENL2.256 R8, R4, desc[UR12][R2.64+0x1000] ;  /* 0xfe00800c0204797e */ /* 0x0001220008121908 */
[--C-:B--2---:R-:W-:Y:S02]  /*0d50*/  IMAD.MOV.U32 R19, RZ, RZ, R16.reuse ;  /* 0x000000ffff137224 */ /* 0x104fe400078e0010 */
[--C-:B------:R-:W-:Y:S02]  /*0d60*/  IMAD.MOV.U32 R25, RZ, RZ, R16.reuse ;  /* 0x000000ffff197224 */ /* 0x100fe400078e0010 */
[----:B------:R-:W-:Y:S02]  /*0d70*/  IMAD.MOV.U32 R27, RZ, RZ, R16 ;  /* 0x000000ffff1b7224 */ /* 0x000fe400078e0010 */
[----:B------:R-:W-:-:S02]  /*0d80*/  IMAD.MOV.U32 R26, RZ, RZ, R17 ;  /* 0x000000ffff1a7224 */ /* 0x000fc400078e0011 */
[----:B0-----:R-:W-:Y:S02]  /*0d90*/  IMAD.MOV.U32 R3, RZ, RZ, R16 ;  /* 0x000000ffff037224 */ /* 0x001fe400078e0010 */
[----:B---3--:R-:W-:Y:S01]  /*0da0*/  IMAD.MOV.U32 R18, RZ, RZ, R20 ;  /* 0x000000ffff127224 */ /* 0x008fe200078e0014 */
[----:B------:R-:W0:Y:S01]  /*0db0*/  DSETP.MIN.AND P0, P1, R20, R16, PT ;  /* 0x000000101400722a */ /* 0x000e220003900000 */
[----:B------:R-:W-:-:S03]  /*0dc0*/  IMAD.MOV.U32 R2, RZ, RZ, R22 ;  /* 0x000000ffff027224 */ /* 0x000fc600078e0016 */
[----:B0-----:R-:W-:Y:S02]  /*0dd0*/  SEL R20, R18, R19, P0 ;  /* 0x0000001312147207 */ /* 0x001fe40000000000 */
[----:B------:R-:W-:-:S04]  /*0de0*/  MOV R18, R17 ;  /* 0x0000001100127202 */ /* 0x000fc80000000f00 */
[----:B------:R-:W-:Y:S02]  /*0df0*/  FSEL R21, R21, R18, P0 ;  /* 0x0000001215157208 */ /* 0x000fe40000000000 */
[----:B------:R-:W-:Y:S01]  /*0e00*/  @P1 LOP3.LUT R21, R18, 0x80000, RZ, 0xfc, !PT ;  /* 0x0008000012151812 */ /* 0x000fe200078efcff */
[----:B------:R-:W-:-:S15]  /*0e10*/  IMAD.MOV.U32 R18, RZ, RZ, R12 ;  /* 0x000000ffff127224 */ /* 0x000fde00078e000c */
[----:B------:R-:W-:-:S15]  /*0e20*/  NOP ;  /* 0x0000000000007918 */ /* 0x000fde0000000000 */
[----:B------:R-:W-:-:S15]  /*0e30*/  NOP ;  /* 0x0000000000007918 */ /* 0x000fde0000000000 */
[----:B------:R-:W-:-:S06]  /*0e40*/  NOP ;  /* 0x0000000000007918 */ /* 0x000fcc0000000000 */
[----:B------:R0:W1:Y:S02]  /*0e50*/  DSETP.MIN.AND P6, P3, R12, R16, PT ;  /* 0x000000100c00722a */ /* 0x0000640003bc0000 */
[----:B0-----:R-:W-:Y:S02]  /*0e60*/  MOV R12, R17 ;  /* 0x00000011000c7202 */ /* 0x001fe40000000f00 */
[----:B-1----:R-:W-:Y:S02]  /*0e70*/  SEL R18, R18, R3, P6 ;  /* 0x0000000312127207 */ /* 0x002fe40003000000 */
[----:B------:R-:W-:Y:S02]  /*0e80*/  FSEL R19, R13, R12, P6 ;  /* 0x0000000c0d137208 */ /* 0x000fe40003000000 */
[----:B------:R-:W-:Y:S02]  /*0e90*/  @P3 LOP3.LUT R19, R12, 0x80000, RZ, 0xfc, !PT ;  /* 0x000800000c133812 */ /* 0x000fe400078efcff */
[----:B------:R-:W0:Y:S02]  /*0ea0*/  LDC.64 R12, c[0x0][0x398] ;  /* 0x0000e600ff0c7b82 */ /* 0x000e240000000a00 */
[----:B0-----:R-:W-:Y:S01]  /*0eb0*/  IMAD.WIDE.U32 R12, R0, 0x8, R12 ;  /* 0x00000008000c7825 */ /* 0x001fe200078e000c */
[----:B----4-:R-:W-:-:S03]  /*0ec0*/  MOV R0, R8 ;  /* 0x0000000800007202 */ /* 0x010fc60000000f00 */
[----:B------:R-:W-:-:S15]  /*0ed0*/  IMAD.WIDE.U32 R12, R24, 0x20, R12 ;  /* 0x00000020180c7825 */ /* 0x000fde00078e000c */
[----:B------:R-:W-:-:S15]  /*0ee0*/  NOP ;  /* 0x0000000000007918 */ /* 0x000fde0000000000 */
[----:B------:R-:W-:-:S15]  /*0ef0*/  NOP ;  /* 0x0000000000007918 */ /* 0x000fde0000000000 */
[----:B------:R-:W-:-:S03]  /*0f00*/  NOP ;  /* 0x0000000000007918 */ /* 0x000fc60000000000 */
[----:B------:R-:W0:Y:S02]  /*0f10*/  DSETP.MIN.AND P2, P5, R22, R16, PT ;  /* 0x000000101600722a */ /* 0x000e240003d40000 */
[----:B0-----:R-:W-:Y:S01]  /*0f20*/  SEL R2, R2, R3, P2 ;  /* 0x0000000302027207 */ /* 0x001fe20001000000 */
[----:B------:R-:W-:Y:S02]  /*0f30*/  IMAD.MOV.U32 R3, RZ, RZ, R14 ;  /* 0x000000ffff037224 */ /* 0x000fe400078e000e */
[----:B------:R-:W-:-:S05]  /*0f40*/  IMAD.MOV.U32 R22, RZ, RZ, R17 ;  /* 0x000000ffff167224 */ /* 0x000fca00078e0011 */
[----:B------:R-:W-:Y:S02]  /*0f50*/  FSEL R23, R23, R22, P2 ;  /* 0x0000001617177208 */ /* 0x000fe40001000000 */
[----:B------:R-:W-:-:S15]  /*0f60*/  @P5 LOP3.LUT R23, R22, 0x80000, RZ, 0xfc, !PT ;  /* 0x0008000016175812 */ /* 0x000fde00078efcff */
[----:B------:R-:W-:-:S15]  /*0f70*/  NOP ;  /* 0x0000000000007918 */ /* 0x000fde0000000000 */
[----:B------:R-:W-:-:S15]  /*0f80*/  NOP ;  /* 0x0000000000007918 */ /* 0x000fde0000000000 */
[----:B------:R-:W-:-:S07]  /*0f90*/  NOP ;  /* 0x0000000000007918 */ /* 0x000fce0000000000 */
[----:B------:R0:W1:Y:S02]  /*0fa0*/  DSETP.MIN.AND P4, P0, R14, R16, PT ;  /* 0x000000100e00722a */ /* 0x0000640003880000 */
[----:B0-----:R-:W-:-:S05]  /*0fb0*/  IMAD.MOV.U32 R14, RZ, RZ, R16 ;  /* 0x000000ffff0e7224 */ /* 0x001fca00078e0010 */
[----:B-1----:R-:W-:Y:S02]  /*0fc0*/  SEL R14, R3, R14, P4 ;  /* 0x0000000e030e7207 */ /* 0x002fe40002000000 */
[----:B------:R-:W-:Y:S01]  /*0fd0*/  FSEL R3, R15, R22, P4 ;  /* 0x000000160f037208 */ /* 0x000fe20002000000 */
[----:B------:R-:W-:Y:S01]  /*0fe0*/  IMAD.MOV.U32 R15, RZ, RZ, R6 ;  /* 0x000000ffff0f7224 */ /* 0x000fe200078e0006 */
[----:B------:R-:W-:Y:S01]  /*0ff0*/  @P0 LOP3.LUT R3, R22, 0x80000, RZ, 0xfc, !PT ;  /* 0x0008000016030812 */ /* 0x000fe200078efcff */
[----:B------:R-:W-:-:S15]  /*1000*/  IMAD.MOV.U32 R22, RZ, RZ, R4 ;  /* 0x000000ffff167224 */ /* 0x000fde00078e0004 */
[----:B------:R-:W-:-:S15]  /*1010*/  NOP ;  /* 0x0000000000007918 */ /* 0x000fde0000000000 */
[----:B------:R-:W-:-:S15]  /*1020*/  NOP ;  /* 0x0000000000007918 */ /* 0x000fde0000000000 */
[----:B------:R-:W-:-:S07]  /*1030*/  NOP ;  /* 0x0000000000007918 */ /* 0x000fce0000000000 */
[----:B------:R0:W1:Y:S02]  /*1040*/  DSETP.MIN.AND P1, P2, R4, R16, PT ;  /* 0x000000100400722a */ /* 0x0000640003a20000 */
[----:B0-----:R-:W-:Y:S01]  /*1050*/  IMAD.MOV.U32 R4, RZ, RZ, R17 ;  /* 0x000000ffff047224 */ /* 0x001fe200078e0011 */
[----:B-1----:R-:W-:-:S04]  /*1060*/  SEL R22, R22, R25, P1 ;  /* 0x0000001916167207 */ /* 0x002fc80000800000 */
[----:B------:R-:W-:Y:S01]  /*1070*/  FSEL R25, R5, R4, P1 ;  /* 0x0000000405197208 */ /* 0x000fe20000800000 */
[----:B------:R-:W-:Y:S01]  /*1080*/  IMAD.MOV.U32 R5, RZ, RZ, R10 ;  /* 0x000000ffff057224 */ /* 0x000fe200078e000a */
[----:B------:R-:W-:Y:S02]  /*1090*/  @P2 LOP3.LUT R25, R4, 0x80000, RZ, 0xfc, !PT ;  /* 0x0008000004192812 */ /* 0x000fe400078efcff */
[----:B------:R-:W-:-:S15]  /*10a0*/  MOV R4, R20 ;  /* 0x0000001400047202 */ /* 0x000fde0000000f00 */
[----:B------:R-:W-:-:S15]  /*10b0*/  NOP ;  /* 0x0000000000007918 */ /* 0x000fde0000000000 */
[----:B------:R-:W-:-:S15]  /*10c0*/  NOP ;  /* 0x0000000000007918 */ /* 0x000fde0000000000 */
[----:B------:R-:W-:-:S08]  /*10d0*/  NOP ;  /* 0x0000000000007918 */ /* 0x000fd00000000000 */
[----:B------:R0:W1:Y:S02]  /*10e0*/  DSETP.MIN.AND P6, P5, R6, R16, PT ;  /* 0x000000100600722a */ /* 0x0000640003dc0000 */
[----:B0-----:R-:W-:-:S05]  /*10f0*/  IMAD.MOV.U32 R6, RZ, RZ, R16 ;  /* 0x000000ffff067224 */ /* 0x001fca00078e0010 */
[----:B-1----:R-:W-:Y:S01]  /*1100*/  SEL R15, R15, R6, P6 ;  /* 0x000000060f0f7207 */ /* 0x002fe20003000000 */
[----:B------:R-:W-:-:S15]  /*1110*/  IMAD.MOV.U32 R6, RZ, RZ, R17 ;  /* 0x000000ffff067224 */ /* 0x000fde00078e0011 */
[----:B------:R-:W-:-:S15]  /*1120*/  NOP ;  /* 0x0000000000007918 */ /* 0x000fde0000000000 */
[----:B------:R-:W-:-:S15]  /*1130*/  NOP ;  /* 0x0000000000007918 */ /* 0x000fde0000000000 */
[----:B------:R-:W-:-:S11]  /*1140*/  NOP ;  /* 0x0000000000007918 */ /* 0x000fd60000000000 */
[----:B------:R0:W1:Y:S02]  /*1150*/  DSETP.MIN.AND P4, P3, R8, R16, PT ;  /* 0x000000100800722a */ /* 0x0000640003b80000 */
[----:B0-----:R-:W-:-:S04]  /*1160*/  MOV R8, R17 ;  /* 0x0000001100087202 */ /* 0x001fc80000000f00 */
[----:B------:R-:W-:Y:S01]  /*1170*/  FSEL R24, R7, R8, P6 ;  /* 0x0000000807187208 */ /* 0x000fe20003000000 */
[----:B------:R-:W-:Y:S01]  /*1180*/  IMAD.MOV.U32 R7, RZ, RZ, R23 ;  /* 0x000000ffff077224 */ /* 0x000fe200078e0017 */
[----:B------:R-:W-:Y:S01]  /*1190*/  @P5 LOP3.LUT R24, R8, 0x80000, RZ, 0xfc, !PT ;  /* 0x0008000008185812 */ /* 0x000fe200078efcff */
[----:B------:R-:W-:-:S15]  /*11a0*/  IMAD.MOV.U32 R8, RZ, RZ, R18 ;  /* 0x000000ffff087224 */ /* 0x000fde00078e0012 */
[----:B------:R-:W-:-:S15]  /*11b0*/  NOP ;  /* 0x0000000000007918 */ /* 0x000fde0000000000 */
[----:B------:R-:W-:-:S15]  /*11c0*/  NOP ;  /* 0x0000000000007918 */ /* 0x000fde0000000000 */
[----:B------:R-:W-:-:S10]  /*11d0*/  NOP ;  /* 0x0000000000007918 */ /* 0x000fd40000000000 */
[----:B------:R0:W2:Y:S02]  /*11e0*/  DSETP.MIN.AND P0, P1, R10, R16, PT ;  /* 0x000000100a00722a */ /* 0x0000a40003900000 */
[----:B0-----:R-:W-:Y:S01]  /*11f0*/  IMAD.MOV.U32 R10, RZ, RZ, R16 ;  /* 0x000000ffff0a7224 */ /* 0x001fe200078e0010 */
[----:B-1----:R-:W-:Y:S02]  /*1200*/  SEL R16, R0, R27, P4 ;  /* 0x0000001b00107207 */ /* 0x002fe40002000000 */
[----:B------:R-:W-:Y:S02]  /*1210*/  FSEL R17, R9, R6, P4 ;  /* 0x0000000609117208 */ /* 0x000fe40002000000 */
[----:B--2---:R-:W-:Y:S01]  /*1220*/  SEL R0, R5, R10, P0 ;  /* 0x0000000a05007207 */ /* 0x004fe20000000000 */
[----:B------:R-:W-:Y:S01]  /*1230*/  IMAD.MOV.U32 R5, RZ, RZ, R21 ;  /* 0x000000ffff057224 */ /* 0x000fe200078e0015 */
[----:B------:R-:W-:Y:S01]  /*1240*/  FSEL R27, R11, R26, P0 ;  /* 0x0000001a0b1b7208 */ /* 0x000fe20000000000 */
[----:B------:R-:W-:Y:S01]  /*1250*/  IMAD.MOV.U32 R10, RZ, RZ, R14 ;  /* 0x000000ffff0a7224 */ /* 0x000fe200078e000e */
[----:B------:R-:W-:Y:S01]  /*1260*/  @P3 LOP3.LUT R17, R6, 0x80000, RZ, 0xfc, !PT ;  /* 0x0008000006113812 */ /* 0x000fe200078efcff */
[----:B------:R-:W-:Y:S01]  /*1270*/  IMAD.MOV.U32 R6, RZ, RZ, R2 ;  /* 0x000000ffff067224 */ /* 0x000fe200078e0002 */
[----:B------:R-:W-:Y:S01]  /*1280*/  MOV R9, R19 ;  /* 0x0000001300097202 */ /* 0x000fe20000000f00 */
[----:B------:R-:W-:Y:S01]  /*1290*/  IMAD.MOV.U32 R11, RZ, RZ, R3 ;  /* 0x000000ffff0b7224 */ /* 0x000fe200078e0003 */
[----:B------:R-:W-:Y:S01]  /*12a0*/  @P1 LOP3.LUT R27, R26, 0x80000, RZ, 0xfc, !PT ;  /* 0x000800001a1b1812 */ /* 0x000fe200078efcff */
[----:B------:R-:W-:-:S03]  /*12b0*/  IMAD.MOV.U32 R18, RZ, RZ, R0 ;  /* 0x000000ffff127224 */ /* 0x000fc600078e0000 */
[----:B------:R0:W-:Y:S01]  /*12c0*/  STG.E.ENL2.256 desc[UR12][R12.64], R4, R8 ;  /* 0xf80000040c08797f */ /* 0x0001e2000f12180c */
[----:B------:R-:W-:Y:S02]  /*12d0*/  IMAD.MOV.U32 R19, RZ, RZ, R27 ;  /* 0x000000ffff137224 */ /* 0x000fe400078e001b */
[----:B0-----:R-:W-:Y:S01]  /*12e0*/  IMAD.MOV.U32 R4, RZ, RZ, R22 ;  /* 0x000000ffff047224 */ /* 0x001fe200078e0016 */
[----:B------:R-:W-:Y:S01]  /*12f0*/  MOV R6, R15 ;  /* 0x0000000f00067202 */ /* 0x000fe20000000f00 */
[----:B------:R-:W-:Y:S02]  /*1300*/  IMAD.MOV.U32 R5, RZ, RZ, R25 ;  /* 0x000000ffff057224 */ /* 0x000fe400078e0019 */
[----:B------:R-:W-:-:S05]  /*1310*/  IMAD.MOV.U32 R7, RZ, RZ, R24 ;  /* 0x000000ffff077224 */ /* 0x000fca00078e0018 */
[----:B------:R-:W-:Y:S01]  /*1320*/  STG.E.ENL2.256 desc[UR12][R12.64+0x1000], R4, R16 ;  /* 0xf80080040c10797f */ /* 0x000fe2000f12180c */
[----:B------:R-:W-:Y:S05]  /*1330*/  EXIT ;  /* 0x000000000000794d */ /* 0x000fea0003800000 */
.L_x_4858:
        /* <DEDUP_REMOVED lines=12> */
.L_x_40909:


//--------------------- .text._ZN2at6native29vectorized_elementwise_kernelILi8ENS0_13AUnaryFunctorIdddZZZNS0_16fmin_kernel_cudaERNS_18TensorIteratorBaseEENKUlvE_clEvENKUlvE_clEvEUlddE_EESt5arrayIPcLm2EEEEviT0_T1_ --------------------------
	.section	.text._ZN2at6native29vectorized_elementwise_kernelILi8ENS0_13AUnaryFunctorIdddZZZNS0_16fmin_kernel_cudaERNS_18TensorIteratorBaseEENKUlvE_clEvENKUlvE_clEvEUlddE_EESt5arrayIPcLm2EEEEviT0_T1_,"ax",@progbits
	.align	128
        .global         _ZN2at6native29vectorized_elementwise_kernelILi8ENS0_13AUnaryFunctorIdddZZZNS0_16fmin_kernel_cudaERNS_18TensorIteratorBaseEENKUlvE_clEvENKUlvE_clEvEUlddE_EESt5arrayIPcLm2EEEEviT0_T1_
        .type           _ZN2at6native29vectorized_elementwise_kernelILi8ENS0_13AUnaryFunctorIdddZZZNS0_16fmin_kernel_cudaERNS_18TensorIteratorBaseEENKUlvE_clEvENKUlvE_clEvEUlddE_EESt5arrayIPcLm2EEEEviT0_T1_,@function
        .size           _ZN2at6native29vectorized_elementwise_kernelILi8ENS0_13AUnaryFunctorIdddZZZNS0_16fmin_kernel_cudaERNS_18TensorIteratorBaseEENKUlvE_clEvENKUlvE_clEvEUlddE_EESt5arrayIPcLm2EEEEviT0_T1_,(.L_x_40910 - _ZN2at6native29vectorized_elementwise_kernelILi8ENS0_13AUnaryFunctorIdddZZZNS0_16fmin_kernel_cudaERNS_18TensorIteratorBaseEENKUlvE_clEvENKUlvE_clEvEUlddE_EESt5arrayIPcLm2EEEEviT0_T1_)
        .other          _ZN2at6native29vectorized_elementwise_kernelILi8ENS0_13AUnaryFunctorIdddZZZNS0_16fmin_kernel_cudaERNS_18TensorIteratorBaseEENKUlvE_clEvENKUlvE_clEvEUlddE_EESt5arrayIPcLm2EEEEviT0_T1_,@"STO_CUDA_ENTRY STV_DEFAULT"
_ZN2at6native29vectorized_elementwise_kernelILi8ENS0_13AUnaryFunctorIdddZZZNS0_16fmin_kernel_cudaERNS_18TensorIteratorBaseEENKUlvE_clEvENKUlvE_clEvEUlddE_EESt5arrayIPcLm2EEEEviT0_T1_:
.text._ZN2at6native29vectorized_elementwise_kernelILi8ENS0_13AUnaryFunctorIdddZZZNS0_16fmin_kernel_cudaERNS_18TensorIteratorBaseEENKUlvE_clEvENKUlvE_clEvEUlddE_EESt5arrayIPcLm2EEEEviT0_T1_:
[----:B------:R-:W-:Y:S01]  /*0000*/  LDC R1, c[0x0][0x37c] ;  /* 0x0000df00ff017b82 */ /* 0x000fe20000000800 */
[----:B------:R-:W-:Y:S05]  /*0010*/  EXIT ;  /* 0x000000000000794d */ /* 0x000fea0003800000 */
.L_x_4859:
        /* <DEDUP_REMOVED lines=14> */
.L_x_40910:


//--------------------- .text._ZN2at6native18elementwise_kernelILi128ELi4EZNS0_15gpu_kernel_implINS0_13BinaryFunctorIdddZZZNS0_16fmin_kernel_cudaERNS_18TensorIteratorBaseEENKUlvE_clEvENKUlvE_clEvEUlddE_EEEEvS5_RKT_EUliE_EEviT1_ --------------------------
	.section	.text._ZN2at6native18elementwise_kernelILi128ELi4EZNS0_15gpu_kernel_implINS0_13BinaryFunctorIdddZZZNS0_16fmin_kernel_cudaERNS_18TensorIteratorBaseEENKUlvE_clEvENKUlvE_clEvEUlddE_EEEEvS5_RKT_EUliE_EEviT1_,"ax",@progbits
	.align	128
        .global         _ZN2at6native18elementwise_kernelILi128ELi4EZNS0_15gpu_kernel_implINS0_13BinaryFunctorIdddZZZNS0_16fmin_kernel_cudaERNS_18TensorIteratorBaseEENKUlvE_clEvENKUlvE_clEvEUlddE_EEEEvS5_RKT_EUliE_EEviT1_
        .type           _ZN2at6native18elementwise_kernelILi128ELi4EZNS0_15gpu_kernel_implINS0_13BinaryFunctorIdddZZZNS0_16fmin_kernel_cudaERNS_18TensorIteratorBaseEENKUlvE_clEvENKUlvE_clEvEUlddE_EEEEvS5_RKT_EUliE_EEviT1_,@function
        .size           _ZN2at6native18elementwise_kernelILi128ELi4EZNS0_15gpu_kernel_implINS0_13BinaryFunctorIdddZZZNS0_16fmin_kernel_cudaERNS_18TensorIteratorBaseEENKUlvE_clEvENKUlvE_clEvEUlddE_EEEEvS5_RKT_EUliE_EEviT1_,(.L_x_40911 - _ZN2at6native18elementwise_kernelILi128ELi4EZNS0_15gpu_kernel_implINS0_13BinaryFunctorIdddZZZNS0_16fmin_kernel_cudaERNS_18TensorIteratorBaseEENKUlvE_clEvENKUlvE_clEvEUlddE_EEEEvS5_RKT_EUliE_EEviT1_)
        .other          _ZN2at6native18elementwise_kernelILi128ELi4EZNS0_15gpu_kernel_implINS0_13BinaryFunctorIdddZZZNS0_16fmin_kernel_cudaERNS_18TensorIteratorBaseEENKUlvE_clEvENKUlvE_clEvEUlddE_EEEEvS5_RKT_EUliE_EEviT1_,@"STO_CUDA_ENTRY STV_DEFAULT"
_ZN2at6native18elementwise_kernelILi128ELi4EZNS0_15gpu_kernel_implINS0_13BinaryFunctorIdddZZZNS0_16fmin_kernel_cudaERNS_18TensorIteratorBaseEENKUlvE_clEvENKUlvE_clEvEUlddE_EEEEvS5_RKT_EUliE_EEviT1_:
.text._ZN2at6native18elementwise_kernelILi128ELi4EZNS0_15gpu_kernel_implINS0_13BinaryFunctorIdddZZZNS0_16fmin_kernel_cudaERNS_18TensorIteratorBaseEENKUlvE_clEvENKUlvE_clEvEUlddE_EEEEvS5_RKT_EUliE_EEviT1_:
        /* <DEDUP_REMOVED lines=19> */
[----:B------:R-:W-:Y:S02]  /*0130*/  HFMA2 R18, -RZ, RZ, 0, 0 ;  /* 0x00000000ff127431 */ /* 0x000fe400000001ff */
        /* <DEDUP_REMOVED lines=351> */
.L_x_4862:
[----:B------:R-:W0:Y:S01]  /*1730*/  LDCU.64 UR6, c[0x0][0x5f0] ;  /* 0x0000be00ff0677ac */ /* 0x000e220008000a00 */
[----:B------:R-:W-:Y:S01]  /*1740*/  BSSY.RECONVERGENT B6, `(.L_x_4863) ;  /* 0x00000ec000067945 */ /* 0x000fe20003800200 */
        /* <DEDUP_REMOVED lines=16> */
.L_x_4867:
[----:B------:R-:W2:Y:S02]  /*1850*/  LDG.E.U8 R2, desc[UR36][R2.64] ;  /* 0x0000002402027981 */ /* 0x000ea4000c1e1100 */
[----:B--2---:R4:W0:Y:S02]  /*1860*/  I2F.F64.U16 R16, R2 ;  /* 0x0000000200107312 */ /* 0x0048240000101800 */
[----:B0---4-:R-:W-:Y:S05]  /*1870*/  BRA `(.L_x_4869) ;  /* 0x0000000c00607947 */ /* 0x011fea0003800000 */
.L_x_4866:
        /* <DEDUP_REMOVED lines=9> */
.L_x_4871:
[----:B------:R-:W2:Y:S02]  /*1910*/  LDG.E R2, desc[UR36][R2.64] ;  /* 0x0000002402027981 */ /* 0x000ea4000c1e1900 */
[----:B--2---:R4:W0:Y:S02]  /*1920*/  I2F.F64 R16, R2 ;  /* 0x0000000200107312 */ /* 0x0048240000201c00 */
[----:B0---4-:R-:W-:Y:S05]  /*1930*/  BRA `(.L_x_4869) ;  /* 0x0000000c00307947 */ /* 0x011fea0003800000 */
.L_x_4870:
[----:B------:R-:W2:Y:S02]  /*1940*/  LDG.E.U16 R2, desc[UR36][R2.64] ;  /* 0x0000002402027981 */ /* 0x000ea4000c1e1500 */
[----:B--2---:R4:W0:Y:S02]  /*1950*/  I2F.F64.S16 R16, R2 ;  /* 0x0000000200107312 */ /* 0x0048240000101c00 */
[----:B0---4-:R-:W-:Y:S05]  /*1960*/  BRA `(.L_x_4869) ;  /* 0x0000000c00247947 */ /* 0x011fea0003800000 */
.L_x_4865:
        /* <DEDUP_REMOVED lines=10> */
.L_x_4873:
[----:B------:R-:W2:Y:S02]  /*1a10*/  LDG.E.U16 R0, desc[UR36][R2.64] ;  /* 0x0000002402007981 */ /* 0x000ea4000c1e1500 */
[----:B--2---:R-:W-:-:S05]  /*1a20*/  HADD2.F32 R0, -RZ, R0.H0_H0 ;  /* 0x20000000ff007230 */ /* 0x004fca0000004100 */
[----:B------:R-:W-:-:S04]  /*1a30*/  FMUL.FTZ R0, R0, 1 ;  /* 0x3f80000000007820 */ /* 0x000fc80000410000 */
[----:B------:R3:W4:Y:S02]  /*1a40*/  F2F.F64.F32 R16, R0 ;  /* 0x0000000000107310 */ /* 0x0007240000201800 */
[----:B---34-:R-:W-:Y:S05]  /*1a50*/  BRA `(.L_x_4869) ;  /* 0x0000000800e87947 */ /* 0x018fea0003800000 */
.L_x_4872:
        /* <DEDUP_REMOVED lines=10> */
.L_x_4875:
[----:B------:R-:W2:Y:S02]  /*1b00*/  LDG.E.U16 R2, desc[UR36][R2.64] ;  /* 0x0000002402027981 */ /* 0x000ea4000c1e1500 */
[----:B--2---:R-:W-:-:S05]  /*1b10*/  HADD2.F32 R0, -RZ, R2.H0_H0 ;  /* 0x20000002ff007230 */ /* 0x004fca0000004100 */
[----:B------:R-:W-:-:S04]  /*1b20*/  FMUL.FTZ R0, R0, 1 ;  /* 0x3f80000000007820 */ /* 0x000fc80000410000 */
[----:B------:R4:W0:Y:S02]  /*1b30*/  F2F.F64.F32 R16, R0 ;  /* 0x0000000000107310 */ /* 0x0008240000201800 */
[----:B0---4-:R-:W-:Y:S05]  /*1b40*/  BRA `(.L_x_4869) ;  /* 0x0000000800ac7947 */ /* 0x011fea0003800000 */
.L_x_4874:
[----:B------:R3:W5:Y:S01]  /*1b50*/  LDG.E.64 R16, desc[UR36][R2.64] ;  /* 0x0000002402107981 */ /* 0x000762000c1e1b00 */
[----:B------:R-:W-:Y:S05]  /*1b60*/  BRA `(.L_x_4869) ;  /* 0x0000000800a47947 */ /* 0x000fea0003800000 */
.L_x_4864:
        /* <DEDUP_REMOVED lines=13> */
.L_x_4878:
[----:B------:R2:W5:Y:S01]  /*1c40*/  LDG.E.64 R16, desc[UR36][R2.64] ;  /* 0x0000002402107981 */ /* 0x000562000c1e1b00 */
[----:B------:R-:W-:Y:S05]  /*1c50*/  BRA `(.L_x_4869) ;  /* 0x0000000800687947 */ /* 0x000fea0003800000 */
.L_x_4877:
        /* <DEDUP_REMOVED lines=27> */
.L_x_4880:
[----:B------:R-:W2:Y:S02]  /*1e10*/  LDG.E.U8 R2, desc[UR36][R2.64] ;  /* 0x0000002402027981 */ /* 0x000ea4000c1e1100 */
[C---:B--2---:R-:W-:Y:S01]  /*1e20*/  SHF.L.U32 R4, R2.reuse, 0x19, RZ ;  /* 0x0000001902047819 */ /* 0x044fe200000006ff */
        /* <DEDUP_REMOVED lines=12> */
.L_x_4879:
[----:B------:R-:W2:Y:S02]  /*1ef0*/  LDG.E.U16 R0, desc[UR36][R2.64] ;  /* 0x0000002402007981 */ /* 0x000ea4000c1e1500 */
[----:B--2---:R-:W-:-:S04]  /*1f00*/  IMAD.U32 R0, R0, 0x10000, RZ ;  /* 0x0001000000007824 */ /* 0x004fc800078e00ff */
[----:B------:R-:W-:-:S04]  /*1f10*/  FMUL.FTZ R0, R0, 1 ;  /* 0x3f80000000007820 */ /* 0x000fc80000410000 */
[----:B------:R2:W3:Y:S02]  /*1f20*/  F2F.F64.F32 R16, R0 ;  /* 0x0000000000107310 */ /* 0x0004e40000201800 */
[----:B--23--:R-:W-:Y:S05]  /*1f30*/  BRA `(.L_x_4869) ;  /* 0x0000000400b07947 */ /* 0x00cfea0003800000 */
.L_x_4876:
        /* <DEDUP_REMOVED lines=11> */
.L_x_4883:
        /* <DEDUP_REMOVED lines=21> */
.L_x_4885:
[----:B------:R-:W-:Y:S05]  /*2140*/  BSYNC.RECONVERGENT B0 ;  /* 0x0000000000007941 */ /* 0x000fea0003800200 */
.L_x_4884:
[----:B------:R-:W-:Y:S01]  /*2150*/  IMAD.SHL.U32 R0, R0, 0x100000, RZ ;  /* 0x0010000000007824 */ /* 0x000fe200078e00ff */
[----:B------:R-:W-:-:S04]  /*2160*/  LEA R2, R2, 0x3b800000, 0x17 ;  /* 0x3b80000002027811 */ /* 0x000fc800078eb8ff */
[----:B------:R-:W-:-:S05]  /*2170*/  LOP3.LUT R0, R2, R0, R7, 0xfe, !PT ;  /* 0x0000000002007212 */ /* 0x000fca00078efe07 */
[----:B------:R-:W-:-:S04]  /*2180*/  FMUL.FTZ R0, R0, 1 ;  /* 0x3f80000000007820 */ /* 0x000fc80000410000 */
[----:B------:R2:W3:Y:S02]  /*2190*/  F2F.F64.F32 R16, R0 ;  /* 0x0000000000107310 */ /* 0x0004e40000201800 */
[----:B--23--:R-:W-:Y:S05]  /*21a0*/  BRA `(.L_x_4869) ;  /* 0x0000000400147947 */ /* 0x00cfea0003800000 */
.L_x_4882:
        /* <DEDUP_REMOVED lines=21> */
.L_x_4887:
[----:B------:R-:W-:Y:S05]  /*2300*/  BSYNC.RECONVERGENT B0 ;  /* 0x0000000000007941 */ /* 0x000fea0003800200 */
.L_x_4886:
[----:B------:R-:W-:Y:S02]  /*2310*/  SHF.L.U32 R0, R0, 0x15, RZ ;  /* 0x0000001500007819 */ /* 0x000fe400000006ff */
[----:B------:R-:W-:-:S04]  /*2320*/  LEA R2, R2, 0x37800000, 0x17 ;  /* 0x3780000002027811 */ /* 0x000fc800078eb8ff */
[----:B------:R-:W-:-:S05]  /*2330*/  LOP3.LUT R0, R2, R0, R7, 0xfe, !PT ;  /* 0x0000000002007212 */ /* 0x000fca00078efe07 */
[----:B------:R-:W-:-:S04]  /*2340*/  FMUL.FTZ R0, R0, 1 ;  /* 0x3f80000000007820 */ /* 0x000fc80000410000 */
[----:B------:R2:W3:Y:S02]  /*2350*/  F2F.F64.F32 R16, R0 ;  /* 0x0000000000107310 */ /* 0x0004e40000201800 */
[----:B--23--:R-:W-:Y:S05]  /*2360*/  BRA `(.L_x_4869) ;  /* 0x0000000000a47947 */ /* 0x00cfea0003800000 */
.L_x_4881:
[----:B------:R-:W-:-:S09]  /*2370*/  UISETP.NE.AND UP0, UPT, UR4, 0x1c, UPT ;  /* 0x0000001c0400788c */ /* 0x000fd2000bf05270 */
[----:B------:R-:W-:Y:S05]  /*2380*/  BRA.U !UP0, `(.L_x_4888) ;  /* 0x0000000108947547 */ /* 0x000fea000b800000 */
[----:B------:R-:W-:-:S09]  /*2390*/  UISETP.NE.AND UP0, UPT, UR4, 0x1d, UPT ;  /* 0x0000001d0400788c */ /* 0x000fd2000bf05270 */
[----:B------:R-:W-:Y:S05]  /*23a0*/  BRA.U !UP0, `(.L_x_4889) ;  /* 0x0000000108807547 */ /* 0x000fea000b800000 */
[----:B------:R-:W-:-:S09]  /*23b0*/  UISETP.NE.AND UP0, UPT, UR4, 0x2c, UPT ;  /* 0x0000002c0400788c */ /* 0x000fd2000bf05270 */
[----:B------:R-:W-:Y:S05]  /*23c0*/  BRA.U !UP0, `(.L_x_4890) ;  /* 0x0000000108487547 */ /* 0x000fea000b800000 */
.L_x_4868:
        /* <DEDUP_REMOVED lines=16> */
.L_x_4891:
[----:B------:R-:W-:Y:S01]  /*24d0*/  CS2R R16, SRZ ;  /* 0x0000000000107805 */ /* 0x000fe2000001ff00 */
[----:B------:R-:W-:Y:S06]  /*24e0*/  BRA `(.L_x_4869) ;  /* 0x0000000000447947 */ /* 0x000fec0003800000 */
.L_x_4890:
[----:B------:R-:W2:Y:S01]  /*24f0*/  LDG.E.U8 R0, desc[UR36][R2.64] ;  /* 0x0000002402007981 */ /* 0x000ea2000c1e1100 */
[----:B------:R-:W-:Y:S02]  /*2500*/  IMAD.MOV.U32 R16, RZ, RZ, 0x0 ;  /* 0x00000000ff107424 */ /* 0x000fe400078e00ff */
[----:B------:R-:W-:Y:S01]  /*2510*/  IMAD.MOV.U32 R17, RZ, RZ, 0x38000000 ;  /* 0x38000000ff117424 */ /* 0x000fe200078e00ff */
[----:B--2---:R-:W-:-:S13]  /*2520*/  ISETP.NE.AND P0, PT, R0, RZ, PT ;  /* 0x000000ff0000720c */ /* 0x004fda0003f05270 */
[----:B------:R-:W-:Y:S05]  /*2530*/  @!P0 BRA `(.L_x_4869) ;  /* 0x0000000000308947 */ /* 0x000fea0003800000 */
[----:B------:R-:W-:-:S13]  /*2540*/  ISETP.NE.AND P0, PT, R0, 0xff, PT ;  /* 0x000000ff0000780c */ /* 0x000fda0003f05270 */
[----:B------:R-:W-:Y:S01]  /*2550*/  @P0 SHF.L.U32 R0, R0, 0x17, RZ ;  /* 0x0000001700000819 */ /* 0x000fe200000006ff */
[----:B------:R-:W-:Y:S02]  /*2560*/  @!P0 IMAD.MOV.U32 R16, RZ, RZ, 0x20000000 ;  /* 0x20000000ff108424 */ /* 0x000fe400078e00ff */
[----:B------:R-:W-:Y:S02]  /*2570*/  @!P0 IMAD.MOV.U32 R17, RZ, RZ, 0x7ff80000 ;  /* 0x7ff80000ff118424 */ /* 0x000fe400078e00ff */
[----:B------:R-:W-:-:S04]  /*2580*/  @P0 FMUL.FTZ R0, R0, 1 ;  /* 0x3f80000000000820 */ /* 0x000fc80000410000 */
[----:B------:R2:W3:Y:S02]  /*2590*/  @P0 F2F.F64.F32 R16, R0 ;  /* 0x0000000000100310 */ /* 0x0004e40000201800 */
[----:B--23--:R-:W-:Y:S05]  /*25a0*/  BRA `(.L_x_4869) ;  /* 0x0000000000147947 */ /* 0x00cfea0003800000 */
.L_x_4889:
[----:B------:R-:W2:Y:S02]  /*25b0*/  LDG.E.64 R16, desc[UR36][R2.64] ;  /* 0x0000002402107981 */ /* 0x000ea4000c1e1b00 */
[----:B--2---:R-:W2:Y:S02]  /*25c0*/  I2F.F64.U64 R16, R16 ;  /* 0x0000001000107312 */ /* 0x004ea40000301800 */
[----:B--2---:R-:W-:Y:S05]  /*25d0*/  BRA `(.L_x_4869) ;  /* 0x0000000000087947 */ /* 0x004fea0003800000 */
.L_x_4888:
[----:B------:R-:W2:Y:S02]  /*25e0*/  LDG.E R2, desc[UR36][R2.64] ;  /* 0x0000002402027981 */ /* 0x000ea4000c1e1900 */
[----:B--2---:R0:W1:Y:S02]  /*25f0*/  I2F.F64.U32 R16, R2 ;  /* 0x0000000200107312 */ /* 0x0040640000201800 */
.L_x_4869:
[----:B------:R-:W-:Y:S05]  /*2600*/  BSYNC.RECONVERGENT B6 ;  /* 0x0000000000067941 */ /* 0x000fea0003800200 */
.L_x_4863:
[----:B------:R-:W4:Y:S01]  /*2610*/  LDCU.64 UR6, c[0x0][0x5f8] ;  /* 0x0000bf00ff0677ac */ /* 0x000f220008000a00 */
[----:B------:R-:W-:Y:S01]  /*2620*/  BSSY.RECONVERGENT B6, `(.L_x_4892) ;  /* 0x00000ec000067945 */ /* 0x000fe20003800200 */
[----:B------:R-:W-:-:S04]  /*2630*/  UPRMT UR4, UR42, 0x9910, URZ ;  /* 0x000099102a047896 */ /* 0x000fc800080000ff */
[----:B------:R-:W-:Y:S01]  /*2640*/  UISETP.GT.AND UP0, UPT, UR4, 0x9, UPT ;  /* 0x000000090400788c */ /* 0x000fe2000bf04270 */
[----:B----4-:R-:W-:-:S04]  /*2650*/  IADD3 R22, P0, PT, R22, UR6, RZ ;  /* 0x0000000616167c10 */ /* 0x010fc8000ff1e0ff */
        /* <DEDUP_REMOVED lines=10> */
[----:B0-23--:R-:W2:Y:S02]  /*2700*/  LDG.E.S8 R2, desc[UR36][R22.64] ;  /* 0x0000002416027981 */ /* 0x00dea4000c1e1300 */
[----:B--2---:R-:W4:Y:S02]  /*2710*/  I2F.F64.S16 R2, R2 ;  /* 0x0000000200027312 */ /* 0x004f240000101c00 */
[----:B----4-:R-:W-:Y:S05]  /*2720*/  BRA `(.L_x_4898) ;  /* 0x0000000c006c7947 */ /* 0x010fea0003800000 */
.L_x_4896:
[----:B0-23--:R-:W2:Y:S02]  /*2730*/  LDG.E.U8 R2, desc[UR36][R22.64] ;  /* 0x0000002416027981 */ /* 0x00dea4000c1e1100 */
[----:B--2---:R-:W4:Y:S02]  /*2740*/  I2F.F64.U16 R2, R2 ;  /* 0x0000000200027312 */ /* 0x004f240000101800 */
[----:B----4-:R-:W-:Y:S05]  /*2750*/  BRA `(.L_x_4898) ;  /* 0x0000000c00607947 */ /* 0x010fea0003800000 */
.L_x_4895:
[----:B------:R-:W-:-:S09]  /*2760*/  UISETP.NE.AND UP0, UPT, UR4, 0x2, UPT ;  /* 0x000000020400788c */ /* 0x000fd2000bf05270 */
[----:B------:R-:W-:Y:S05]  /*2770*/  BRA.U !UP0, `(.L_x_4899) ;  /* 0x0000000108287547 */ /* 0x000fea000b800000 */
[----:B------:R-:W-:-:S09]  /*2780*/  UISETP.NE.AND UP0, UPT, UR4, 0x3, UPT ;  /* 0x000000030400788c */ /* 0x000fd2000bf05270 */
[----:B------:R-:W-:Y:S05]  /*2790*/  BRA.U !UP0, `(.L_x_4900) ;  /* 0x0000000108147547 */ /* 0x000fea000b800000 */
[----:B------:R-:W-:-:S09]  /*27a0*/  UISETP.NE.AND UP0, UPT, UR4, 0x4, UPT ;  /* 0x000000040400788c */ /* 0x000fd2000bf05270 */
[----:B------:R-:W-:Y:S05]  /*27b0*/  BRA.U UP0, `(.L_x_4897) ;  /* 0x0000000900bc7547 */ /* 0x000fea000b800000 */
[----:B0-23--:R-:W2:Y:S02]  /*27c0*/  LDG.E.64 R2, desc[UR36][R22.64] ;  /* 0x0000002416027981 */ /* 0x00dea4000c1e1b00 */
[----:B--2---:R-:W4:Y:S02]  /*27d0*/  I2F.F64.S64 R2, R2 ;  /* 0x0000000200027312 */ /* 0x004f240000301c00 */
[----:B----4-:R-:W-:Y:S05]  /*27e0*/  BRA `(.L_x_4898) ;  /* 0x0000000c003c7947 */ /* 0x010fea0003800000 */
.L_x_4900:
[----:B0-23--:R-:W2:Y:S02]  /*27f0*/  LDG.E R2, desc[UR36][R22.64] ;  /* 0x0000002416027981 */ /* 0x00dea4000c1e1900 */
[----:B--2---:R-:W4:Y:S02]  /*2800*/  I2F.F64 R2, R2 ;  /* 0x0000000200027312 */ /* 0x004f240000201c00 */
[----:B----4-:R-:W-:Y:S05]  /*2810*/  BRA `(.L_x_4898) ;  /* 0x0000000c00307947 */ /* 0x010fea0003800000 */
.L_x_4899:
[----:B0-23--:R-:W2:Y:S02]  /*2820*/  LDG.E.U16 R2, desc[UR36][R22.64] ;  /* 0x0000002416027981 */ /* 0x00dea4000c1e1500 */
[----:B--2---:R-:W4:Y:S02]  /*2830*/  I2F.F64.S16 R2, R2 ;  /* 0x0000000200027312 */ /* 0x004f240000101c00 */
[----:B----4-:R-:W-:Y:S05]  /*2840*/  BRA `(.L_x_4898) ;  /* 0x0000000c00247947 */ /* 0x010fea0003800000 */
.L_x_4894:
[----:B------:R-:W-:-:S09]  /*2850*/  UISETP.GT.AND UP0, UPT, UR4, 0x6, UPT ;  /* 0x000000060400788c */ /* 0x000fd2000bf04270 */
[----:B------:R-:W-:Y:S05]  /*2860*/  BRA.U UP0, `(.L_x_4901) ;  /* 0x0000000100347547 */ /* 0x000fea000b800000 */
[----:B------:R-:W-:-:S09]  /*2870*/  UISETP.NE.AND UP0, UPT, UR4, 0x5, UPT ;  /* 0x000000050400788c */ /* 0x000fd2000bf05270 */
[----:B------:R-:W-:Y:S05]  /*2880*/  BRA.U !UP0, `(.L_x_4902) ;  /* 0x0000000108187547 */ /* 0x000fea000b800000 */
[----:B------:R-:W-:-:S09]  /*2890*/  UISETP.NE.AND UP0, UPT, UR4, 0x6, UPT ;  /* 0x000000060400788c */ /* 0x000fd2000bf05270 */
[----:B------:R-:W-:Y:S05]  /*28a0*/  BRA.U UP0, `(.L_x_4897) ;  /* 0x0000000900807547 */ /* 0x000fea000b800000 */
[----:B0-23--:R-:W2:Y:S02]  /*28b0*/  LDG.E R2, desc[UR36][R22.64] ;  /* 0x0000002416027981 */ /* 0x00dea4000c1e1900 */
[----:B--2---:R-:W-:-:S06]  /*28c0*/  FMUL.FTZ R2, R2, 1 ;  /* 0x3f80000002027820 */ /* 0x004fcc0000410000 */
[----:B------:R-:W3:Y:S02]  /*28d0*/  F2F.F64.F32 R2, R2 ;  /* 0x0000000200027310 */ /* 0x000ee40000201800 */
[----:B---3--:R-:W-:Y:S05]  /*28e0*/  BRA `(.L_x_4898) ;  /* 0x0000000800fc7947 */ /* 0x008fea0003800000 */
.L_x_4902:
[----:B------:R-:W4:Y:S02]  /*28f0*/  LDG.E.U16 R0, desc[UR36][R22.64] ;  /* 0x0000002416007981 */ /* 0x000f24000c1e1500 */
[----:B----4-:R-:W-:-:S05]  /*2900*/  HADD2.F32 R0, -RZ, R0.H0_H0 ;  /* 0x20000000ff007230 */ /* 0x010fca0000004100 */
[----:B------:R-:W-:-:S04]  /*2910*/  FMUL.FTZ R0, R0, 1 ;  /* 0x3f80000000007820 */ /* 0x000fc80000410000 */
[----:B0-23--:R3:W4:Y:S02]  /*2920*/  F2F.F64.F32 R2, R0 ;  /* 0x0000000000027310 */ /* 0x00d7240000201800 */
[----:B---34-:R-:W-:Y:S05]  /*2930*/  BRA `(.L_x_4898) ;  /* 0x0000000800e87947 */ /* 0x018fea0003800000 */
.L_x_4901:
[----:B------:R-:W-:-:S09]  /*2940*/  UISETP.NE.AND UP0, UPT, UR4, 0x7, UPT ;  /* 0x000000070400788c */ /* 0x000fd2000bf05270 */
[----:B------:R-:W-:Y:S05]  /*2950*/  BRA.U !UP0, `(.L_x_4903) ;  /* 0x0000000108347547 */ /* 0x000fea000b800000 */
[----:B------:R-:W-:-:S09]  /*2960*/  UISETP.NE.AND UP0, UPT, UR4, 0x8, UPT ;  /* 0x000000080400788c */ /* 0x000fd2000bf05270 */
[----:B------:R-:W-:Y:S05]  /*2970*/  BRA.U !UP0, `(.L_x_4904) ;  /* 0x0000000108187547 */ /* 0x000fea000b800000 */
[----:B------:R-:W-:-:S09]  /*2980*/  UISETP.NE.AND UP0, UPT, UR4, 0x9, UPT ;  /* 0x000000090400788c */ /* 0x000fd2000bf05270 */
[----:B------:R-:W-:Y:S05]  /*2990*/  BRA.U UP0, `(.L_x_4897) ;  /* 0x0000000900447547 */ /* 0x000fea000b800000 */
[----:B------:R-:W0:Y:S02]  /*29a0*/  LDG.E R22, desc[UR36][R22.64] ;  /* 0x0000002416167981 */ /* 0x000e24000c1e1900 */
[----:B0-23--:R-:W-:-:S06]  /*29b0*/  FMUL.FTZ R2, R22, 1 ;  /* 0x3f80000016027820 */ /* 0x00dfcc0000410000 */
[----:B------:R-:W4:Y:S02]  /*29c0*/  F2F.F64.F32 R2, R2 ;  /* 0x0000000200027310 */ /* 0x000f240000201800 */
[----:B----4-:R-:W-:Y:S05]  /*29d0*/  BRA `(.L_x_4898) ;  /* 0x0000000800c07947 */ /* 0x010fea0003800000 */
.L_x_4904:
[----:B------:R-:W4:Y:S02]  /*29e0*/  LDG.E.U16 R22, desc[UR36][R22.64] ;  /* 0x0000002416167981 */ /* 0x000f24000c1e1500 */
[----:B----4-:R-:W-:-:S05]  /*29f0*/  HADD2.F32 R0, -RZ, R22.H0_H0 ;  /* 0x20000016ff007230 */ /* 0x010fca0000004100 */
[----:B------:R-:W-:-:S04]  /*2a00*/  FMUL.FTZ R0, R0, 1 ;  /* 0x3f80000000007820 */ /* 0x000fc80000410000 */
[----:B0-23--:R4:W0:Y:S02]  /*2a10*/  F2F.F64.F32 R2, R0 ;  /* 0x0000000000027310 */ /* 0x00d8240000201800 */
[----:B0---4-:R-:W-:Y:S05]  /*2a20*/  BRA `(.L_x_4898) ;  /* 0x0000000800ac7947 */ /* 0x011fea0003800000 */
.L_x_4903:
[----:B0-23--:R3:W5:Y:S01]  /*2a30*/  LDG.E.64 R2, desc[UR36][R22.64] ;  /* 0x0000002416027981 */ /* 0x00d762000c1e1b00 */
[----:B------:R-:W-:Y:S05]  /*2a40*/  BRA `(.L_x_4898) ;  /* 0x0000000800a47947 */ /* 0x000fea0003800000 */
.L_x_4893:
        /* <DEDUP_REMOVED lines=9> */
[----:B0-23--:R-:W-:Y:S01]  /*2ae0*/  IMAD.MOV.U32 R2, RZ, RZ, RZ ;  /* 0x000000ffff027224 */ /* 0x00dfe200078e00ff */
[----:B----4-:R-:W-:-:S04]  /*2af0*/  ISETP.NE.AND P0, PT, R22, RZ, PT ;  /* 0x000000ff1600720c */ /* 0x010fc80003f05270 */
[----:B------:R-:W-:Y:S01]  /*2b00*/  FSEL R3, RZ, 1.875, !P0 ;  /* 0x3ff00000ff037808 */ /* 0x000fe20004000000 */
[----:B------:R-:W-:Y:S08]  /*2b10*/  BRA `(.L_x_4898) ;  /* 0x0000000800707947 */ /* 0x000ff00003800000 */
.L_x_4907:
[----:B0-23--:R2:W5:Y:S01]  /*2b20*/  LDG.E.64 R2, desc[UR36][R22.64] ;  /* 0x0000002416027981 */ /* 0x00d562000c1e1b00 */
[----:B------:R-:W-:Y:S05]  /*2b30*/  BRA `(.L_x_4898) ;  /* 0x0000000800687947 */ /* 0x000fea0003800000 */
.L_x_4906:
[----:B------:R-:W-:-:S09]  /*2b40*/  UISETP.NE.AND UP0, UPT, UR4, 0xf, UPT ;  /* 0x0000000f0400788c */ /* 0x000fd2000bf05270 */
[----:B------:R-:W-:Y:S05]  /*2b50*/  BRA.U !UP0, `(.L_x_4908) ;  /* 0x00000001089c7547 */ /* 0x000fea000b800000 */
[----:B------:R-:W-:-:S09]  /*2b60*/  UISETP.NE.AND UP0, UPT, UR4, 0x17, UPT ;  /* 0x000000170400788c */ /* 0x000fd2000bf05270 */
[----:B------:R-:W-:Y:S05]  /*2b70*/  BRA.U !UP0, `(.L_x_4909) ;  /* 0x00000001085c7547 */ /* 0x000fea000b800000 */
[----:B------:R-:W-:-:S09]  /*2b80*/  UISETP.NE.AND UP0, UPT, UR4, 0x18, UPT ;  /* 0x000000180400788c */ /* 0x000fd2000bf05270 */
[----:B------:R-:W-:Y:S05]  /*2b90*/  BRA.U UP0, `(.L_x_4897) ;  /* 0x0000000500c47547 */ /* 0x000fea000b800000 */
[----:B------:R-:W4:Y:S01]  /*2ba0*/  LDG.E.U8 R0, desc[UR36][R22.64] ;  /* 0x0000002416007981 */ /* 0x000f22000c1e1100 */
[----:B------:R-:W-:Y:S01]  /*2bb0*/  MOV R4, 0x1f ;  /* 0x0000001f00047802 */ /* 0x000fe20000000f00 */
[----:B----4-:R-:W-:-:S05]  /*2bc0*/  IMAD.SHL.U32 R0, R0, 0x1000000, RZ ;  /* 0x0100000000007824 */ /* 0x010fca00078e00ff */
[C---:B0-23--:R-:W-:Y:S02]  /*2bd0*/  LOP3.LUT R2, R0.reuse, 0x7f000000, RZ, 0xc0, !PT ;  /* 0x7f00000000027812 */ /* 0x04dfe400078ec0ff */
        /* <DEDUP_REMOVED lines=17> */
.L_x_4909:
[----:B--23--:R-:W0:Y:S02]  /*2cf0*/  LDG.E.U8 R3, desc[UR36][R22.64] ;  /* 0x0000002416037981 */ /* 0x00ce24000c1e1100 */
[C---:B0-----:R-:W-:Y:S01]  /*2d00*/  SHF.L.U32 R2, R3.reuse, 0x19, RZ ;  /* 0x0000001903027819 */ /* 0x041fe200000006ff */
        /* <DEDUP_REMOVED lines=12> */
.L_x_4908:
[----:B------:R-:W4:Y:S02]  /*2dd0*/  LDG.E.U16 R0, desc[UR36][R22.64] ;  /* 0x0000002416007981 */ /* 0x000f24000c1e1500 */
[----:B----4-:R-:W-:-:S04]  /*2de0*/  IMAD.U32 R0, R0, 0x10000, RZ ;  /* 0x0001000000007824 */ /* 0x010fc800078e00ff */
[----:B------:R-:W-:-:S04]  /*2df0*/  FMUL.FTZ R0, R0, 1 ;  /* 0x3f80000000007820 */ /* 0x000fc80000410000 */
[----:B0-23--:R2:W3:Y:S02]  /*2e00*/  F2F.F64.F32 R2, R0 ;  /* 0x0000000000027310 */ /* 0x00d4e40000201800 */
[----:B--23--:R-:W-:Y:S05]  /*2e10*/  BRA `(.L_x_4898) ;  /* 0x0000000400b07947 */ /* 0x00cfea0003800000 */
.L_x_4905:
        /* <DEDUP_REMOVED lines=8> */
[----:B0-23--:R-:W2:Y:S02]  /*2ea0*/  LDG.E.U16 R2, desc[UR36][R22.64] ;  /* 0x0000002416027981 */ /* 0x00dea4000c1e1500 */
[----:B--2---:R-:W2:Y:S02]  /*2eb0*/  I2F.F64.U16 R2, R2 ;  /* 0x0000000200027312 */ /* 0x004ea40000101800 */
[----:B--2---:R-:W-:Y:S05]  /*2ec0*/  BRA `(.L_x_4898) ;  /* 0x0000000400847947 */ /* 0x004fea0003800000 */
.L_x_4912:
[----:B------:R-:W4:Y:S01]  /*2ed0*/  LDG.E.U8 R22, desc[UR36][R22.64] ;  /* 0x0000002416167981 */ /* 0x000f22000c1e1100 */
[----:B0-23--:R-:W-:Y:S02]  /*2ee0*/  CS2R R2, SRZ ;  /* 0x0000000000027805 */ /* 0x00dfe4000001ff00 */
[----:B----4-:R-:W-:-:S13]  /*2ef0*/  ISETP.NE.AND P0, PT, R22, RZ, PT ;  /* 0x000000ff1600720c */ /* 0x010fda0003f05270 */
        /* <DEDUP_REMOVED lines=18> */
.L_x_4914:
[----:B------:R-:W-:Y:S05]  /*3020*/  BSYNC.RECONVERGENT B0 ;  /* 0x0000000000007941 */ /* 0x000fea0003800200 */
.L_x_4913:
[----:B------:R-:W-:Y:S01]  /*3030*/  IMAD.SHL.U32 R0, R0, 0x100000, RZ ;  /* 0x0010000000007824 */ /* 0x000fe200078e00ff */
[----:B------:R-:W-:-:S04]  /*3040*/  LEA R2, R2, 0x3b800000, 0x17 ;  /* 0x3b80000002027811 */ /* 0x000fc800078eb8ff */
[----:B------:R-:W-:-:S05]  /*3050*/  LOP3.LUT R0, R2, R0, R7, 0xfe, !PT ;  /* 0x0000000002007212 */ /* 0x000fca00078efe07 */
[----:B------:R-:W-:-:S04]  /*3060*/  FMUL.FTZ R0, R0, 1 ;  /* 0x3f80000000007820 */ /* 0x000fc80000410000 */
[----:B------:R2:W3:Y:S02]  /*3070*/  F2F.F64.F32 R2, R0 ;  /* 0x0000000000027310 */ /* 0x0004e40000201800 */
[----:B--23--:R-:W-:Y:S05]  /*3080*/  BRA `(.L_x_4898) ;  /* 0x0000000400147947 */ /* 0x00cfea0003800000 */
.L_x_4911:
[----:B------:R-:W4:Y:S01]  /*3090*/  LDG.E.U8 R22, desc[UR36][R22.64] ;  /* 0x0000002416167981 */ /* 0x000f22000c1e1100 */
[----:B0-23--:R-:W-:Y:S02]  /*30a0*/  CS2R R2, SRZ ;  /* 0x0000000000027805 */ /* 0x00dfe4000001ff00 */
[----:B----4-:R-:W-:-:S13]  /*30b0*/  ISETP.NE.AND P0, PT, R22, RZ, PT ;  /* 0x000000ff1600720c */ /* 0x010fda0003f05270 */
        /* <DEDUP_REMOVED lines=18> */
.L_x_4916:
[----:B------:R-:W-:Y:S05]  /*31e0*/  BSYNC.RECONVERGENT B0 ;  /* 0x0000000000007941 */ /* 0x000fea0003800200 */
.L_x_4915:
[----:B------:R-:W-:Y:S02]  /*31f0*/  SHF.L.U32 R0, R0, 0x15, RZ ;  /* 0x0000001500007819 */ /* 0x000fe400000006ff */
[----:B------:R-:W-:-:S04]  /*3200*/  LEA R2, R2, 0x37800000, 0x17 ;  /* 0x3780000002027811 */ /* 0x000fc800078eb8ff */
[----:B------:R-:W-:-:S05]  /*3210*/  LOP3.LUT R0, R2, R0, R7, 0xfe, !PT ;  /* 0x0000000002007212 */ /* 0x000fca00078efe07 */
[----:B------:R-:W-:-:S04]  /*3220*/  FMUL.FTZ R0, R0, 1 ;  /* 0x3f80000000007820 */ /* 0x000fc80000410000 */
[----:B------:R2:W3:Y:S02]  /*3230*/  F2F.F64.F32 R2, R0 ;  /* 0x0000000000027310 */ /* 0x0004e40000201800 */
[----:B--23--:R-:W-:Y:S05]  /*3240*/  BRA `(.L_x_4898) ;  /* 0x0000000000a47947 */ /* 0x00cfea0003800000 */
.L_x_4910:
[----:B------:R-:W-:-:S09]  /*3250*/  UISETP.NE.AND UP0, UPT, UR4, 0x1c, UPT ;  /* 0x0000001c0400788c */ /* 0x000fd2000bf05270 */
[----:B------:R-:W-:Y:S05]  /*3260*/  BRA.U !UP0, `(.L_x_4917) ;  /* 0x0000000108947547 */ /* 0x000fea000b800000 */
[----:B------:R-:W-:-:S09]  /*3270*/  UISETP.NE.AND UP0, UPT, UR4, 0x1d, UPT ;  /* 0x0000001d0400788c */ /* 0x000fd2000bf05270 */
[----:B------:R-:W-:Y:S05]  /*3280*/  BRA.U !UP0, `(.L_x_4918) ;  /* 0x0000000108807547 */ /* 0x000fea000b800000 */
[----:B------:R-:W-:-:S09]  /*3290*/  UISETP.NE.AND UP0, UPT, UR4, 0x2c, UPT ;  /* 0x0000002c0400788c */ /* 0x000fd2000bf05270 */
[----:B------:R-:W-:Y:S05]  /*32a0*/  BRA.U !UP0, `(.L_x_4919) ;  /* 0x0000000108487547 */ /* 0x000fea000b800000 */
.L_x_4897:
[----:B0-23--:R-:W-:Y:S01]  /*32b0*/  MOV R2, 0x0 ;  /* 0x0000000000027802 */ /* 0x00dfe20000000f00 */
[----:B------:R-:W0:Y:S01]  /*32c0*/  LDCU.64 UR4, c[0x4][0x188] ;  /* 0x01003100ff0477ac */ /* 0x000e220008000a00 */
[----:B------:R-:W-:Y:S02]  /*32d0*/  HFMA2 R13, -RZ, RZ, 0, 0 ;  /* 0x00000000ff0d7431 */ /* 0x000fe400000001ff */
[----:B------:R-:W-:Y:S01]  /*32e0*/  IMAD.MOV.U32 R8, RZ, RZ, 0x4e ;  /* 0x0000004eff087424 */ /* 0x000fe200078e00ff */
[----:B------:R-:W2:Y:S01]  /*32f0*/  LDCU.64 UR6, c[0x4][0x190] ;  /* 0x01003200ff0677ac */ /* 0x000ea20008000a00 */
[----:B------:R-:W3:Y:S01]  /*3300*/  LDC.64 R2, c[0x4][R2] ;  /* 0x0100000002027b82 */ /* 0x000ee20000000a00 */
[----:B------:R-:W-:Y:S01]  /*3310*/  IMAD.MOV.U32 R12, RZ, RZ, 0x1 ;  /* 0x00000001ff0c7424 */ /* 0x000fe200078e00ff */
[----:B------:R-:W4:Y:S01]  /*3320*/  LDCU.64 UR8, c[0x4][0x68] ;  /* 0x01000d00ff0877ac */ /* 0x000f220008000a00 */
[----:B0-----:R-:W-:Y:S02]  /*3330*/  IMAD.U32 R4, RZ, RZ, UR4 ;  /* 0x00000004ff047e24 */ /* 0x001fe4000f8e00ff */
[----:B------:R-:W-:Y:S01]  /*3340*/  IMAD.U32 R5, RZ, RZ, UR5 ;  /* 0x00000005ff057e24 */ /* 0x000fe2000f8e00ff */
[----:B--2---:R-:W-:Y:S01]  /*3350*/  MOV R6, UR6 ;  /* 0x0000000600067c02 */ /* 0x004fe20008000f00 */
[----:B------:R-:W-:-:S02]  /*3360*/  IMAD.U32 R7, RZ, RZ, UR7 ;  /* 0x00000007ff077e24 */ /* 0x000fc4000f8e00ff */
[----:B----4-:R-:W-:Y:S01]  /*3370*/  IMAD.U32 R10, RZ, RZ, UR8 ;  /* 0x00000008ff0a7e24 */ /* 0x010fe2000f8e00ff */
[----:B------:R-:W-:-:S07]  /*3380*/  MOV R11, UR9 ;  /* 0x00000009000b7c02 */ /* 0x000fce0008000f00 */
[----:B------:R-:W-:-:S07]  /*3390*/  LEPC R20, `(.L_x_4920) ;  /* 0x000000001014794e */ /* 0x000fce0000000000 */
[----:B-1-3-5:R-:W-:Y:S05]  /*33a0*/  CALL.ABS.NOINC R2 ;  /* 0x0000000002007343 */ /* 0x02afea0003c00000 */
.L_x_4920:
[----:B------:R-:W-:Y:S01]  /*33b0*/  CS2R R2, SRZ ;  /* 0x0000000000027805 */ /* 0x000fe2000001ff00 */
[----:B------:R-:W-:Y:S06]  /*33c0*/  BRA `(.L_x_4898) ;  /* 0x0000000000447947 */ /* 0x000fec0003800000 */
.L_x_4919:
[----:B------:R-:W4:Y:S01]  /*33d0*/  LDG.E.U8 R0, desc[UR36][R22.64] ;  /* 0x0000002416007981 */ /* 0x000f22000c1e1100 */
[----:B0-23--:R-:W-:Y:S02]  /*33e0*/  IMAD.MOV.U32 R2, RZ, RZ, 0x0 ;  /* 0x00000000ff027424 */ /* 0x00dfe400078e00ff */
[----:B------:R-:W-:Y:S01]  /*33f0*/  IMAD.MOV.U32 R3, RZ, RZ, 0x38000000 ;  /* 0x38000000ff037424 */ /* 0x000fe200078e00ff */
[----:B----4-:R-:W-:-:S13]  /*3400*/  ISETP.NE.AND P0, PT, R0, RZ, PT ;  /* 0x000000ff0000720c */ /* 0x010fda0003f05270 */
[----:B------:R-:W-:Y:S05]  /*3410*/  @!P0 BRA `(.L_x_4898) ;  /* 0x0000000000308947 */ /* 0x000fea0003800000 */
[----:B------:R-:W-:-:S13]  /*3420*/  ISETP.NE.AND P0, PT, R0, 0xff, PT ;  /* 0x000000ff0000780c */ /* 0x000fda0003f05270 */
[----:B------:R-:W-:Y:S01]  /*3430*/  @P0 SHF.L.U32 R0, R0, 0x17, RZ ;  /* 0x0000001700000819 */ /* 0x000fe200000006ff */
[----:B------:R-:W-:Y:S02]  /*3440*/  @!P0 IMAD.MOV.U32 R2, RZ, RZ, 0x20000000 ;  /* 0x20000000ff028424 */ /* 0x000fe400078e00ff */
[----:B------:R-:W-:Y:S02]  /*3450*/  @!P0 IMAD.MOV.U32 R3, RZ, RZ, 0x7ff80000 ;  /* 0x7ff80000ff038424 */ /* 0x000fe400078e00ff */
[----:B------:R-:W-:-:S04]  /*3460*/  @P0 FMUL.FTZ R0, R0, 1 ;  /* 0x3f80000000000820 */ /* 0x000fc80000410000 */
[----:B------:R0:W2:Y:S02]  /*3470*/  @P0 F2F.F64.F32 R2, R0 ;  /* 0x0000000000020310 */ /* 0x0000a40000201800 */
[----:B0-2---:R-:W-:Y:S05]  /*3480*/  BRA `(.L_x_4898) ;  /* 0x0000000000147947 */ /* 0x005fea0003800000 */
.L_x_4918:
[----:B0-23--:R-:W2:Y:S02]  /*3490*/  LDG.E.64 R2, desc[UR36][R22.64] ;  /* 0x0000002416027981 */ /* 0x00dea4000c1e1b00 */
[----:B--2---:R-:W0:Y:S02]  /*34a0*/  I2F.F64.U64 R2, R2 ;  /* 0x0000000200027312 */ /* 0x004e240000301800 */
[----:B0-----:R-:W-:Y:S05]  /*34b0*/  BRA `(.L_x_4898) ;  /* 0x0000000000087947 */ /* 0x001fea0003800000 */
.L_x_4917:
[----:B0-23--:R-:W2:Y:S02]  /*34c0*/  LDG.E R2, desc[UR36][R22.64] ;  /* 0x0000002416027981 */ /* 0x00dea4000c1e1900 */
[----:B--2---:R-:W0:Y:S02]  /*34d0*/  I2F.F64.U32 R2, R2 ;  /* 0x0000000200027312 */ /* 0x004e240000201800 */
.L_x_4898:
[----:B------:R-:W-:Y:S05]  /*34e0*/  BSYNC.RECONVERGENT B6 ;  /* 0x0000000000067941 */ /* 0x000fea0003800200 */
.L_x_4892:
[----:B------:R-:W4:Y:S01]  /*34f0*/  LDCU.64 UR6, c[0x0][0x5e8] ;  /* 0x0000bd00ff0677ac */ /* 0x000f220008000a00 */
[----:B-1---5:R-:W-:Y:S01]  /*3500*/  IMAD.MOV.U32 R5, RZ, RZ, R16 ;  /* 0x000000ffff057224 */ /* 0x022fe200078e0010 */
[----:B0-----:R-:W0:Y:S01]  /*3510*/  DSETP.MIN.AND P1, P2, R2, R16, PT ;  /* 0x000000100200722a */ /* 0x001e220003a20000 */
[----:B------:R-:W-:Y:S01]  /*3520*/  MOV R0, R2 ;  /* 0x0000000200007202 */ /* 0x000fe20000000f00 */
[----:B------:R-:W-:-:S03]  /*3530*/  UPRMT UR4, UR43, 0x9910, URZ ;  /* 0x000099102b047896 */ /* 0x000fc600080000ff */
[----:B0-----:R-:W-:Y:S01]  /*3540*/  SEL R4, R0, R5, P1 ;  /* 0x0000000500047207 */ /* 0x001fe20000800000 */
[----:B------:R-:W-:Y:S01]  /*3550*/  UISETP.GT.AND UP0, UPT, UR4, 0x9, UPT ;  /* 0x000000090400788c */ /* 0x000fe2000bf04270 */
[----:B------:R-:W-:Y:S02]  /*3560*/  FSEL R5, R3, R17, P1 ;  /* 0x0000001103057208 */ /* 0x000fe40000800000 */
[----:B------:R-:W-:Y:S02]  /*3570*/  @P2 LOP3.LUT R5, R17, 0x80000, RZ, 0xfc, !PT ;  /* 0x0008000011052812 */ /* 0x000fe400078efcff */
[----:B----4-:R-:W-:-:S05]  /*3580*/  IADD3 R2, P0, PT, R18, UR6, RZ ;  /* 0x0000000612027c10 */ /* 0x010fca000ff1e0ff */
        /* <DEDUP_REMOVED lines=13> */
.L_x_4924:
[----:B------:R-:W0:Y:S02]  /*3660*/  F2I.S64.F64.TRUNC R4, R4 ;  /* 0x0000000400047311 */ /* 0x000e24000030d900 */
[----:B0-----:R-:W-:-:S05]  /*3670*/  MOV R7, R4 ;  /* 0x0000000400077202 */ /* 0x001fca0000000f00 */
[----:B------:R0:W-:Y:S01]  /*3680*/  STG.E.U8 desc[UR36][R2.64], R7 ;  /* 0x0000000702007986 */ /* 0x0001e2000c101124 */
[----:B------:R-:W-:Y:S05]  /*3690*/  BRA `(.L_x_4926) ;  /* 0x0000001000847947 */ /* 0x000fea0003800000 */
.L_x_4923:
        /* <DEDUP_REMOVED lines=9> */
.L_x_4928:
[----:B------:R-:W0:Y:S02]  /*3730*/  F2I.F64.TRUNC R5, R4 ;  /* 0x0000000400057311 */ /* 0x000e24000030d100 */
[----:B0-----:R0:W-:Y:S01]  /*3740*/  STG.E desc[UR36][R2.64], R5 ;  /* 0x0000000502007986 */ /* 0x0011e2000c101924 */
[----:B------:R-:W-:Y:S05]  /*3750*/  BRA `(.L_x_4926) ;  /* 0x0000001000547947 */ /* 0x000fea0003800000 */
.L_x_4927:
[----:B------:R-:W0:Y:S02]  /*3760*/  F2I.F64.TRUNC R5, R4 ;  /* 0x0000000400057311 */ /* 0x000e24000030d100 */
[----:B0-----:R0:W-:Y:S01]  /*3770*/  STG.E.U16 desc[UR36][R2.64], R5 ;  /* 0x0000000502007986 */ /* 0x0011e2000c101524 */
[----:B------:R-:W-:Y:S05]  /*3780*/  BRA `(.L_x_4926) ;  /* 0x0000001000487947 */ /* 0x000fea0003800000 */
.L_x_4922:
        /* <DEDUP_REMOVED lines=17> */
.L_x_4930:
        /* <DEDUP_REMOVED lines=12> */
.L_x_4929:
        /* <DEDUP_REMOVED lines=18> */
.L_x_4932:
        /* <DEDUP_REMOVED lines=13> */
.L_x_4931:
[----:B------:R0:W-:Y:S01]  /*3b50*/  STG.E.64 desc[UR36][R2.64], R4 ;  /* 0x0000000402007986 */ /* 0x0001e2000c101b24 */
[----:B------:R-:W-:Y:S05]  /*3b60*/  BRA `(.L_x_4926) ;  /* 0x0000000c00507947 */ /* 0x000fea0003800000 */
.L_x_4921:
        /* <DEDUP_REMOVED lines=12> */
.L_x_4935:
[----:B------:R-:W-:-:S05]  /*3c30*/  CS2R R6, SRZ ;  /* 0x0000000000067805 */ /* 0x000fca000001ff00 */
[----:B------:R0:W-:Y:S01]  /*3c40*/  STG.E.128 desc[UR36][R2.64], R4 ;  /* 0x0000000402007986 */ /* 0x0001e2000c101d24 */
[----:B------:R-:W-:Y:S05]  /*3c50*/  BRA `(.L_x_4926) ;  /* 0x0000000c00147947 */ /* 0x000fea0003800000 */
.L_x_4934:
        /* <DEDUP_REMOVED lines=27> */
.L_x_4939:
[----:B------:R-:W-:Y:S05]  /*3e10*/  BSYNC.RECONVERGENT B0 ;  /* 0x0000000000007941 */ /* 0x000fea0003800200 */
.L_x_4938:
[----:B------:R-:W-:-:S05]  /*3e20*/  LOP3.LUT R7, R0, 0x80, R7, 0xf8, !PT ;  /* 0x0000008000077812 */ /* 0x000fca00078ef807 */
[----:B------:R0:W-:Y:S01]  /*3e30*/  STG.E.U8 desc[UR36][R2.64], R7 ;  /* 0x0000000702007986 */ /* 0x0001e2000c101124 */
[----:B------:R-:W-:Y:S05]  /*3e40*/  BRA `(.L_x_4926) ;  /* 0x0000000800987947 */ /* 0x000fea0003800000 */
.L_x_4937:
        /* <DEDUP_REMOVED lines=23> */
.L_x_4941:
[----:B------:R-:W-:Y:S05]  /*3fc0*/  BSYNC.RECONVERGENT B0 ;  /* 0x0000000000007941 */ /* 0x000fea0003800200 */
.L_x_4940:
[----:B------:R-:W-:-:S05]  /*3fd0*/  LOP3.LUT R7, R0, 0x80, R7, 0xf8, !PT ;  /* 0x0000008000077812 */ /* 0x000fca00078ef807 */
[----:B------:R0:W-:Y:S01]  /*3fe0*/  STG.E.U8 desc[UR36][R2.64], R7 ;  /* 0x0000000702007986 */ /* 0x0001e2000c101124 */
[----:B------:R-:W-:Y:S05]  /*3ff0*/  BRA `(.L_x_4926) ;  /* 0x00000008002c7947 */ /* 0x000fea0003800000 */
.L_x_4936:
        /* <DEDUP_REMOVED lines=12> */
.L_x_4933:
        /* <DEDUP_REMOVED lines=11> */
.L_x_4944:
        /* <DEDUP_REMOVED lines=21> */
.L_x_4947:
[----:B------:R-:W-:-:S04]  /*42c0*/  SHF.R.U32.HI R0, RZ, 0x14, R7 ;  /* 0x00000014ff007819 */ /* 0x000fc80000011607 */
[----:B------:R-:W-:-:S04]  /*42d0*/  LOP3.LUT R0, R0, 0x1, RZ, 0xc0, !PT ;  /* 0x0000000100007812 */ /* 0x000fc800078ec0ff */
[----:B------:R-:W-:-:S04]  /*42e0*/  IADD3 R0, PT, PT, R7, 0x487ffff, R0 ;  /* 0x0487ffff07007810 */ /* 0x000fc80007ffe000 */
[----:B------:R-:W-:-:S04]  /*42f0*/  SHF.R.U32.HI R0, RZ, 0x14, R0 ;  /* 0x00000014ff007819 */ /* 0x000fc80000011600 */
[----:B------:R-:W-:-:S07]  /*4300*/  LOP3.LUT R4, R0, 0xff, RZ, 0xc0, !PT ;  /* 0x000000ff00047812 */ /* 0x000fce00078ec0ff */
.L_x_4948:
[----:B------:R-:W-:-:S04]  /*4310*/  SHF.R.U32.HI R5, RZ, 0x18, R7 ;  /* 0x00000018ff057819 */ /* 0x000fc80000011607 */
[----:B------:R-:W-:-:S04]  /*4320*/  LOP3.LUT R4, R4, 0x80, R5, 0xf8, !PT ;  /* 0x0000008004047812 */ /* 0x000fc800078ef805 */
[----:B------:R-:W-:-:S07]  /*4330*/  PRMT R0, R4, 0x7610, R0 ;  /* 0x0000761004007816 */ /* 0x000fce0000000000 */
.L_x_4946:
[----:B------:R-:W-:Y:S05]  /*4340*/  BSYNC.RECONVERGENT B0 ;  /* 0x0000000000007941 */ /* 0x000fea0003800200 */
.L_x_4945:
[----:B------:R0:W-:Y:S01]  /*4350*/  STG.E.U8 desc[UR36][R2.64], R0 ;  /* 0x0000000002007986 */ /* 0x0001e2000c101124 */
[----:B------:R-:W-:Y:S05]  /*4360*/  BRA `(.L_x_4926) ;  /* 0x0000000400507947 */ /* 0x000fea0003800000 */
.L_x_4943:
        /* <DEDUP_REMOVED lines=21> */
.L_x_4951:
[----:B------:R-:W-:-:S04]  /*44c0*/  SHF.R.U32.HI R0, RZ, 0x15, R7 ;  /* 0x00000015ff007819 */ /* 0x000fc80000011607 */
[----:B------:R-:W-:-:S04]  /*44d0*/  LOP3.LUT R0, R0, 0x1, RZ, 0xc0, !PT ;  /* 0x0000000100007812 */ /* 0x000fc800078ec0ff */
[----:B------:R-:W-:-:S04]  /*44e0*/  IADD3 R0, PT, PT, R7, 0x88fffff, R0 ;  /* 0x088fffff07007810 */ /* 0x000fc80007ffe000 */
[----:B------:R-:W-:-:S04]  /*44f0*/  SHF.R.U32.HI R0, RZ, 0x15, R0 ;  /* 0x00000015ff007819 */ /* 0x000fc80000011600 */
[----:B------:R-:W-:-:S07]  /*4500*/  LOP3.LUT R4, R0, 0xff, RZ, 0xc0, !PT ;  /* 0x000000ff00047812 */ /* 0x000fce00078ec0ff */
.L_x_4952:
[----:B------:R-:W-:-:S04]  /*4510*/  SHF.R.U32.HI R5, RZ, 0x18, R7 ;  /* 0x00000018ff057819 */ /* 0x000fc80000011607 */
[----:B------:R-:W-:-:S04]  /*4520*/  LOP3.LUT R4, R4, 0x80, R5, 0xf8, !PT ;  /* 0x0000008004047812 */ /* 0x000fc800078ef805 */
[----:B------:R-:W-:-:S07]  /*4530*/  PRMT R0, R4, 0x7610, R0 ;  /* 0x0000761004007816 */ /* 0x000fce0000000000 */
.L_x_4950:
[----:B------:R-:W-:Y:S05]  /*4540*/  BSYNC.RECONVERGENT B0 ;  /* 0x0000000000007941 */ /* 0x000fea0003800200 */
.L_x_4949:
[----:B------:R0:W-:Y:S01]  /*4550*/  STG.E.U8 desc[UR36][R2.64], R0 ;  /* 0x0000000002007986 */ /* 0x0001e2000c101124 */
[----:B------:R-:W-:Y:S05]  /*4560*/  BRA `(.L_x_4926) ;  /* 0x0000000000d07947 */ /* 0x000fea0003800000 */
.L_x_4942:
[----:B------:R-:W-:-:S09]  /*4570*/  UISETP.NE.AND UP0, UPT, UR4, 0x1c, UPT ;  /* 0x0000001c0400788c */ /* 0x000fd2000bf05270 */
[----:B------:R-:W-:Y:S05]  /*4580*/  BRA.U !UP0, `(.L_x_4953) ;  /* 0x0000000108c07547 */ /* 0x000fea000b800000 */
[----:B------:R-:W-:-:S09]  /*4590*/  UISETP.NE.AND UP0, UPT, UR4, 0x1d, UPT ;  /* 0x0000001d0400788c */ /* 0x000fd2000bf05270 */
[----:B------:R-:W-:Y:S05]  /*45a0*/  BRA.U !UP0, `(.L_x_4954) ;  /* 0x0000000108ac7547 */ /* 0x000fea000b800000 */
[----:B------:R-:W-:-:S09]  /*45b0*/  UISETP.NE.AND UP0, UPT, UR4, 0x2c, UPT ;  /* 0x0000002c0400788c */ /* 0x000fd2000bf05270 */
[----:B------:R-:W-:Y:S05]  /*45c0*/  BRA.U !UP0, `(.L_x_4955) ;  /* 0x0000000108447547 */ /* 0x000fea000b800000 */
.L_x_4925:
[----:B------:R-:W-:Y:S01]  /*45d0*/  MOV R0, 0x0 ;  /* 0x0000000000007802 */ /* 0x000fe20000000f00 */
[----:B------:R-:W0:Y:S01]  /*45e0*/  LDCU.64 UR6, c[0x4][0x188] ;  /* 0x01003100ff0677ac */ /* 0x000e220008000a00 */
[----:B------:R-:W-:Y:S02]  /*45f0*/  HFMA2 R8, -RZ, RZ, 0, 6.020069122314453125e-06 ;  /* 0x00000065ff087431 */ /* 0x000fe400000001ff */
[----:B------:R-:W-:Y:S01]  /*4600*/  IMAD.MOV.U32 R12, RZ, RZ, 0x1 ;  /* 0x00000001ff0c7424 */ /* 0x000fe200078e00ff */
[----:B------:R1:W4:Y:S01]  /*4610*/  LDC.64 R2, c[0x4][R0] ;  /* 0x0100000000027b82 */ /* 0x0003220000000a00 */
[----:B------:R-:W5:Y:S01]  /*4620*/  LDCU.64 UR8, c[0x4][0x190] ;  /* 0x01003200ff0877ac */ /* 0x000f620008000a00 */
[----:B------:R-:W-:Y:S01]  /*4630*/  IMAD.MOV.U32 R13, RZ, RZ, RZ ;  /* 0x000000ffff0d7224 */ /* 0x000fe200078e00ff */
[----:B------:R-:W2:Y:S01]  /*4640*/  LDCU.64 UR4, c[0x4][0x70] ;  /* 0x01000e00ff0477ac */ /* 0x000ea20008000a00 */
[----:B0-----:R-:W-:Y:S01]  /*4650*/  MOV R4, UR6 ;  /* 0x0000000600047c02 */ /* 0x001fe20008000f00 */
[----:B------:R-:W-:-:S02]  /*4660*/  IMAD.U32 R5, RZ, RZ, UR7 ;  /* 0x00000007ff057e24 */ /* 0x000fc4000f8e00ff */
[----:B-----5:R-:W-:Y:S01]  /*4670*/  IMAD.U32 R6, RZ, RZ, UR8 ;  /* 0x00000008ff067e24 */ /* 0x020fe2000f8e00ff */
[----:B------:R-:W-:Y:S01]  /*4680*/  MOV R7, UR9 ;  /* 0x0000000900077c02 */ /* 0x000fe20008000f00 */
[----:B--2---:R-:W-:Y:S02]  /*4690*/  IMAD.U32 R10, RZ, RZ, UR4 ;  /* 0x00000004ff0a7e24 */ /* 0x004fe4000f8e00ff */
[----:B-1----:R-:W-:-:S07]  /*46a0*/  IMAD.U32 R11, RZ, RZ, UR5 ;  /* 0x00000005ff0b7e24 */ /* 0x002fce000f8e00ff */
[----:B------:R-:W-:-:S07]  /*46b0*/  LEPC R20, `(.L_x_4956) ;  /* 0x000000001014794e */ /* 0x000fce0000000000 */
[----:B---34-:R-:W-:Y:S05]  /*46c0*/  CALL.ABS.NOINC R2 ;  /* 0x0000000002007343 */ /* 0x018fea0003c00000 */
.L_x_4956:
[----:B------:R-:W-:Y:S05]  /*46d0*/  BRA `(.L_x_4926) ;  /* 0x0000000000747947 */ /* 0x000fea0003800000 */
.L_x_4955:
        /* <DEDUP_REMOVED lines=24> */
.L_x_4954:
[----:B------:R-:W0:Y:S02]  /*4860*/  F2I.U64.F64.TRUNC R4, R4 ;  /* 0x0000000400047311 */ /* 0x000e24000030d800 */
[----:B0-----:R0:W-:Y:S01]  /*4870*/  STG.E.64 desc[UR36][R2.64], R4 ;  /* 0x0000000402007986 */ /* 0x0011e2000c101b24 */
[----:B------:R-:W-:Y:S05]  /*4880*/  BRA `(.L_x_4926) ;  /* 0x0000000000087947 */ /* 0x000fea0003800000 */
.L_x_4953:
[----:B------:R-:W0:Y:S02]  /*4890*/  F2I.U32.F64.TRUNC R5, R4 ;  /* 0x0000000400057311 */ /* 0x000e24000030d000 */
[----:B0-----:R0:W-:Y:S02]  /*48a0*/  STG.E desc[UR36][R2.64], R5 ;  /* 0x0000000502007986 */ /* 0x0011e4000c101924 */
.L_x_4926:
[----:B------:R-:W-:-:S07]  /*48b0*/  VIADD R19, R19, 0x80 ;  /* 0x0000008013137836 */ /* 0x000fce0000000000 */
.L_x_4861:
[----:B------:R-:W-:Y:S05]  /*48c0*/  BSYNC.RECONVERGENT B7 ;  /* 0x0000000000077941 */ /* 0x000fea0003800200 */
.L_x_4860:
[----:B------:R-:W5:Y:S01]  /*48d0*/  LDCU UR4, c[0x0][0x380] ;  /* 0x00007000ff0477ac */ /* 0x000f620008000800 */
[----:B------:R-:W-:Y:S01]  /*48e0*/  BSSY.RECONVERGENT B7, `(.L_x_4957) ;  /* 0x000047d000077945 */ /* 0x000fe20003800200 */
[----:B-----5:R-:W-:-:S13]  /*48f0*/  ISETP.GE.AND P0, PT, R19, UR4, PT ;  /* 0x0000000413007c0c */ /* 0x020fda000bf06270 */
[----:B------:R-:W-:Y:S05]  /*4900*/  @P0 BRA `(.L_x_4958) ;  /* 0x0000004400e80947 */ /* 0x000fea0003800000 */
[----:B------:R-:W5:Y:S01]  /*4910*/  LDCU UR4, c[0x0][0x388] ;  /* 0x00007100ff0477ac */ /* 0x000f620008000800 */
[----:B0-----:R-:W-:Y:S02]  /*4920*/  HFMA2 R0, -RZ, RZ, 0, 0 ;  /* 0x00000000ff007431 */ /* 0x001fe400000001ff */
[----:B--23--:R-:W-:Y:S02]  /*4930*/  IMAD.MOV.U32 R22, RZ, RZ, RZ ;  /* 0x000000ffff167224 */ /* 0x00cfe400078e00ff */
[----:B------:R-:W-:Y:S01]  /*4940*/  IMAD.MOV.U32 R18, RZ, RZ, RZ ;  /* 0x000000ffff127224 */ /* 0x000fe200078e00ff */
[----:B-----5:R-:W-:-:S09]  /*4950*/  UISETP.NE.AND UP0, UPT, UR4, URZ, UPT ;  /* 0x000000ff0400728c */ /* 0x020fd2000bf05270 */
[----:B------:R-:W-:Y:S05]  /*4960*/  BRA.U !UP0, `(.L_x_4959) ;  /* 0x0000001508707547 */ /* 0x000fea000b800000 */
[----:B------:R-:W1:Y:S01]  /*4970*/  LDCU.64 UR4, c[0x0][0x390] ;  /* 0x00007200ff0477ac */ /* 0x000e620008000a00 */
[----:B------:R-:W-:Y:S01]  /*4980*/  IMAD.MOV.U32 R18, RZ, RZ, RZ ;  /* 0x000000ffff127224 */ /* 0x000fe200078e00ff */
[----:B------:R-:W0:Y:S01]  /*4990*/  LDCU UR6, c[0x0][0x38c] ;  /* 0x00007180ff0677ac */ /* 0x000e220008000800 */
[----:B------:R-:W2:Y:S01]  /*49a0*/  LDCU.64 UR8, c[0x0][0x4b8] ;  /* 0x00009700ff0877ac */ /* 0x000ea20008000a00 */
[----:B------:R-:W-:Y:S01]  /*49b0*/  UISETP.NE.AND UP0, UPT, UR41, URZ, UPT ;  /* 0x000000ff2900728c */ /* 0x000fe2000bf05270 */
[----:B-1--4-:R-:W-:Y:S01]  /*49c0*/  IMAD.HI.U32 R2, R19, UR4, R18 ;  /* 0x0000000413027c27 */ /* 0x012fe2000f8e0012 */
[----:B------:R-:W1:Y:S04]  /*49d0*/  LDCU UR4, c[0x0][0x4c0] ;  /* 0x00009800ff0477ac */ /* 0x000e680008000800 */
[----:B------:R-:W-:-:S04]  /*49e0*/  SHF.R.U32.HI R3, RZ, UR5, R2 ;  /* 0x00000005ff037c19 */ /* 0x000fc80008011602 */
[----:B------:R-:W-:-:S05]  /*49f0*/  IADD3 R22, PT, PT, -R3, RZ, RZ ;  /* 0x000000ff03167210 */ /* 0x000fca0007ffe1ff */
[----:B0-----:R-:W-:-:S04]  /*4a00*/  IMAD R22, R22, UR6, R19 ;  /* 0x0000000616167c24 */ /* 0x001fc8000f8e0213 */
[C---:B--2---:R-:W-:Y:S02]  /*4a10*/  IMAD R18, R22.reuse, UR8, RZ ;  /* 0x0000000816127c24 */ /* 0x044fe4000f8e02ff */
        /* <DEDUP_REMOVED lines=337> */
.L_x_4959:
[----:B------:R-:W1:Y:S01]  /*5f30*/  LDCU.64 UR6, c[0x0][0x5f0] ;  /* 0x0000be00ff0677ac */ /* 0x000e620008000a00 */
[----:B------:R-:W-:Y:S01]  /*5f40*/  BSSY.RECONVERGENT B6, `(.L_x_4960) ;  /* 0x00000ec000067945 */ /* 0x000fe20003800200 */
[----:B------:R-:W-:-:S04]  /*5f50*/  UPRMT UR4, UR39, 0x9910, URZ ;  /* 0x0000991027047896 */ /* 0x000fc800080000ff */
[----:B------:R-:W-:Y:S01]  /*5f60*/  UISETP.GT.AND UP0, UPT, UR4, 0x9, UPT ;  /* 0x000000090400788c */ /* 0x000fe2000bf04270 */
[----:B-1--4-:R-:W-:-:S05]  /*5f70*/  IADD3 R2, P0, PT, R0, UR6, RZ ;  /* 0x0000000600027c10 */ /* 0x012fca000ff1e0ff */
        /* <DEDUP_REMOVED lines=13> */
.L_x_4964:
[----:B------:R-:W2:Y:S02]  /*6050*/  LDG.E.U8 R2, desc[UR36][R2.64] ;  /* 0x0000002402027981 */ /* 0x000ea4000c1e1100 */
[----:B--2---:R0:W1:Y:S02]  /*6060*/  I2F.F64.U16 R16, R2 ;  /* 0x0000000200107312 */ /* 0x0040640000101800 */
[----:B01----:R-:W-:Y:S05]  /*6070*/  BRA `(.L_x_4966) ;  /* 0x0000000c00607947 */ /* 0x003fea0003800000 */
.L_x_4963:
        /* <DEDUP_REMOVED lines=9> */
.L_x_4968:
[----:B------:R-:W2:Y:S02]  /*6110*/  LDG.E R2, desc[UR36][R2.64] ;  /* 0x0000002402027981 */ /* 0x000ea4000c1e1900 */
[----:B--2---:R0:W1:Y:S02]  /*6120*/  I2F.F64 R16, R2 ;  /* 0x0000000200107312 */ /* 0x0040640000201c00 */
[----:B01----:R-:W-:Y:S05]  /*6130*/  BRA `(.L_x_4966) ;  /* 0x0000000c00307947 */ /* 0x003fea0003800000 */
.L_x_4967:
[----:B------:R-:W2:Y:S02]  /*6140*/  LDG.E.U16 R2, desc[UR36][R2.64] ;  /* 0x0000002402027981 */ /* 0x000ea4000c1e1500 */
[----:B--2---:R0:W1:Y:S02]  /*6150*/  I2F.F64.S16 R16, R2 ;  /* 0x0000000200107312 */ /* 0x0040640000101c00 */
[----:B01----:R-:W-:Y:S05]  /*6160*/  BRA `(.L_x_4966) ;  /* 0x0000000c00247947 */ /* 0x003fea0003800000 */
.L_x_4962:
        /* <DEDUP_REMOVED lines=10> */
.L_x_4970:
[----:B------:R-:W2:Y:S02]  /*6210*/  LDG.E.U16 R0, desc[UR36][R2.64] ;  /* 0x0000002402007981 */ /* 0x000ea4000c1e1500 */
[----:B--2---:R-:W-:-:S05]  /*6220*/  HADD2.F32 R0, -RZ, R0.H0_H0 ;  /* 0x20000000ff007230 */ /* 0x004fca0000004100 */
[----:B------:R-:W-:-:S04]  /*6230*/  FMUL.FTZ R0, R0, 1 ;  /* 0x3f80000000007820 */ /* 0x000fc80000410000 */
[----:B------:R0:W1:Y:S02]  /*6240*/  F2F.F64.F32 R16, R0 ;  /* 0x0000000000107310 */ /* 0x0000640000201800 */
[----:B01----:R-:W-:Y:S05]  /*6250*/  BRA `(.L_x_4966) ;  /* 0x0000000800e87947 */ /* 0x003fea0003800000 */
.L_x_4969:
        /* <DEDUP_REMOVED lines=10> */
.L_x_4972:
[----:B------:R-:W2:Y:S02]  /*6300*/  LDG.E.U16 R2, desc[UR36][R2.64] ;  /* 0x0000002402027981 */ /* 0x000ea4000c1e1500 */
[----:B--2---:R-:W-:-:S05]  /*6310*/  HADD2.F32 R0, -RZ, R2.H0_H0 ;  /* 0x20000002ff007230 */ /* 0x004fca0000004100 */
[----:B------:R-:W-:-:S04]  /*6320*/  FMUL.FTZ R0, R0, 1 ;  /* 0x3f80000000007820 */ /* 0x000fc80000410000 */
[----:B------:R1:W2:Y:S02]  /*6330*/  F2F.F64.F32 R16, R0 ;  /* 0x0000000000107310 */ /* 0x0002a40000201800 */
[----:B-12---:R-:W-:Y:S05]  /*6340*/  BRA `(.L_x_4966) ;  /* 0x0000000800ac7947 */ /* 0x006fea0003800000 */
.L_x_4971:
[----:B------:R0:W5:Y:S01]  /*6350*/  LDG.E.64 R16, desc[UR36][R2.64] ;  /* 0x0000002402107981 */ /* 0x000162000c1e1b00 */
[----:B------:R-:W-:Y:S05]  /*6360*/  BRA `(.L_x_4966) ;  /* 0x0000000800a47947 */ /* 0x000fea0003800000 */
.L_x_4961:
        /* <DEDUP_REMOVED lines=13> */
.L_x_4975:
[----:B------:R1:W5:Y:S01]  /*6440*/  LDG.E.64 R16, desc[UR36][R2.64] ;  /* 0x0000002402107981 */ /* 0x000362000c1e1b00 */
[----:B------:R-:W-:Y:S05]  /*6450*/  BRA `(.L_x_4966) ;  /* 0x0000000800687947 */ /* 0x000fea0003800000 */
.L_x_4974:
        /* <DEDUP_REMOVED lines=23> */
[----:B------:R-:W-:-:S05]  /*65d0*/  LOP3.LUT R5, R5, 0x80000000, R0, 0xf8, !PT ;  /* 0x8000000005057812 */ /* 0x000fca00078ef800 */
[----:B------:R-:W-:-:S04]  /*65e0*/  FMUL.FTZ R5, R5, 1 ;  /* 0x3f80000005057820 */ /* 0x000fc80000410000 */
[----:B------:R1:W2:Y:S02]  /*65f0*/  F2F.F64.F32 R16, R5 ;  /* 0x0000000500107310 */ /* 0x0002a40000201800 */
[----:B-12---:R-:W-:Y:S05]  /*6600*/  BRA `(.L_x_4966) ;  /* 0x0000000400fc7947 */ /* 0x006fea0003800000 */
.L_x_4977:
        /* <DEDUP_REMOVED lines=12> */
[----:B------:R1:W2:Y:S02]  /*66d0*/  F2F.F64.F32 R16, R0 ;  /* 0x0000000000107310 */ /* 0x0002a40000201800 */
[----:B-12---:R-:W-:Y:S05]  /*66e0*/  BRA `(.L_x_4966) ;  /* 0x0000000400c47947 */ /* 0x006fea0003800000 */
.L_x_4976:
[----:B------:R-:W2:Y:S02]  /*66f0*/  LDG.E.U16 R0, desc[UR36][R2.64] ;  /* 0x0000002402007981 */ /* 0x000ea4000c1e1500 */
[----:B--2---:R-:W-:-:S05]  /*6700*/  SHF.L.U32 R0, R0, 0x10, RZ ;  /* 0x0000001000007819 */ /* 0x004fca00000006ff */
[----:B------:R-:W-:-:S04]  /*6710*/  FMUL.FTZ R0, R0, 1 ;  /* 0x3f80000000007820 */ /* 0x000fc80000410000 */
[----:B------:R1:W2:Y:S02]  /*6720*/  F2F.F64.F32 R16, R0 ;  /* 0x0000000000107310 */ /* 0x0002a40000201800 */
[----:B-12---:R-:W-:Y:S05]  /*6730*/  BRA `(.L_x_4966) ;  /* 0x0000000400b07947 */ /* 0x006fea0003800000 */
.L_x_4973:
        /* <DEDUP_REMOVED lines=11> */
.L_x_4980:
        /* <DEDUP_REMOVED lines=21> */
.L_x_4982:
[----:B------:R-:W-:Y:S05]  /*6940*/  BSYNC.RECONVERGENT B0 ;  /* 0x0000000000007941 */ /* 0x000fea0003800200 */
.L_x_4981:
[----:B------:R-:W-:Y:S01]  /*6950*/  IMAD.SHL.U32 R0, R0, 0x100000, RZ ;  /* 0x0010000000007824 */ /* 0x000fe200078e00ff */
[----:B------:R-:W-:-:S04]  /*6960*/  LEA R2, R2, 0x3b800000, 0x17 ;  /* 0x3b80000002027811 */ /* 0x000fc800078eb8ff */
[----:B------:R-:W-:-:S05]  /*6970*/  LOP3.LUT R0, R2, R0, R7, 0xfe, !PT ;  /* 0x0000000002007212 */ /* 0x000fca00078efe07 */
[----:B------:R-:W-:-:S04]  /*6980*/  FMUL.FTZ R0, R0, 1 ;  /* 0x3f80000000007820 */ /* 0x000fc80000410000 */
[----:B------:R4:W0:Y:S02]  /*6990*/  F2F.F64.F32 R16, R0 ;  /* 0x0000000000107310 */ /* 0x0008240000201800 */
[----:B0---4-:R-:W-:Y:S05]  /*69a0*/  BRA `(.L_x_4966) ;  /* 0x0000000400147947 */ /* 0x011fea0003800000 */
.L_x_4979:
        /* <DEDUP_REMOVED lines=21> */
.L_x_4984:
[----:B------:R-:W-:Y:S05]  /*6b00*/  BSYNC.RECONVERGENT B0 ;  /* 0x0000000000007941 */ /* 0x000fea0003800200 */
.L_x_4983:
[----:B------:R-:W-:Y:S01]  /*6b10*/  IMAD.SHL.U32 R0, R0, 0x200000, RZ ;  /* 0x0020000000007824 */ /* 0x000fe200078e00ff */
[----:B------:R-:W-:-:S04]  /*6b20*/  LEA R2, R2, 0x37800000, 0x17 ;  /* 0x3780000002027811 */ /* 0x000fc800078eb8ff */
[----:B------:R-:W-:-:S05]  /*6b30*/  LOP3.LUT R0, R2, R0, R7, 0xfe, !PT ;  /* 0x0000000002007212 */ /* 0x000fca00078efe07 */
[----:B------:R-:W-:-:S04]  /*6b40*/  FMUL.FTZ R0, R0, 1 ;  /* 0x3f80000000007820 */ /* 0x000fc80000410000 */
[----:B------:R4:W0:Y:S02]  /*6b50*/  F2F.F64.F32 R16, R0 ;  /* 0x0000000000107310 */ /* 0x0008240000201800 */
[----:B0---4-:R-:W-:Y:S05]  /*6b60*/  BRA `(.L_x_4966) ;  /* 0x0000000000a47947 */ /* 0x011fea0003800000 */
.L_x_4978:
        /* <DEDUP_REMOVED lines=18> */
.L_x_4965:
        /* <DEDUP_REMOVED lines=16> */
.L_x_4987:
[----:B------:R-:W-:Y:S01]  /*6d90*/  CS2R R16, SRZ ;  /* 0x0000000000107805 */ /* 0x000fe2000001ff00 */
[----:B------:R-:W-:Y:S06]  /*6da0*/  BRA `(.L_x_4966) ;  /* 0x0000000000147947 */ /* 0x000fec0003800000 */
.L_x_4986:
[----:B------:R-:W2:Y:S02]  /*6db0*/  LDG.E.64 R16, desc[UR36][R2.64] ;  /* 0x0000002402107981 */ /* 0x000ea4000c1e1b00 */
[----:B--2---:R-:W2:Y:S02]  /*6dc0*/  I2F.F64.U64 R16, R16 ;  /* 0x0000001000107312 */ /* 0x004ea40000301800 */
[----:B--2---:R-:W-:Y:S05]  /*6dd0*/  BRA `(.L_x_4966) ;  /* 0x0000000000087947 */ /* 0x004fea0003800000 */
.L_x_4985:
[----:B------:R-:W2:Y:S02]  /*6de0*/  LDG.E R2, desc[UR36][R2.64] ;  /* 0x0000002402027981 */ /* 0x000ea4000c1e1900 */
[----:B--2---:R2:W3:Y:S02]  /*6df0*/  I2F.F64.U32 R16, R2 ;  /* 0x0000000200107312 */ /* 0x0044e40000201800 */
.L_x_4966:
[----:B------:R-:W-:Y:S05]  /*6e00*/  BSYNC.RECONVERGENT B6 ;  /* 0x0000000000067941 */ /* 0x000fea0003800200 */
.L_x_4960:
[----:B------:R-:W4:Y:S01]  /*6e10*/  LDCU.64 UR6, c[0x0][0x5f8] ;  /* 0x0000bf00ff0677ac */ /* 0x000f220008000a00 */
[----:B------:R-:W-:Y:S01]  /*6e20*/  BSSY.RECONVERGENT B6, `(.L_x_4988) ;  /* 0x00000ec000067945 */ /* 0x000fe20003800200 */
        /* <DEDUP_REMOVED lines=13> */
[----:B012---:R-:W2:Y:S02]  /*6f00*/  LDG.E.S8 R2, desc[UR36][R22.64] ;  /* 0x0000002416027981 */ /* 0x007ea4000c1e1300 */
[----:B--2---:R-:W4:Y:S02]  /*6f10*/  I2F.F64.S16 R2, R2 ;  /* 0x0000000200027312 */ /* 0x004f240000101c00 */
[----:B----4-:R-:W-:Y:S05]  /*6f20*/  BRA `(.L_x_4994) ;  /* 0x0000000c006c7947 */ /* 0x010fea0003800000 */
.L_x_4992:
[----:B012---:R-:W2:Y:S02]  /*6f30*/  LDG.E.U8 R2, desc[UR36][R22.64] ;  /* 0x0000002416027981 */ /* 0x007ea4000c1e1100 */
[----:B--2---:R-:W4:Y:S02]  /*6f40*/  I2F.F64.U16 R2, R2 ;  /* 0x0000000200027312 */ /* 0x004f240000101800 */
[----:B----4-:R-:W-:Y:S05]  /*6f50*/  BRA `(.L_x_4994) ;  /* 0x0000000c00607947 */ /* 0x010fea0003800000 */
.L_x_4991:
[----:B------:R-:W-:-:S09]  /*6f60*/  UISETP.NE.AND UP0, UPT, UR4, 0x2, UPT ;  /* 0x000000020400788c */ /* 0x000fd2000bf05270 */
[----:B------:R-:W-:Y:S05]  /*6f70*/  BRA.U !UP0, `(.L_x_4995) ;  /* 0x0000000108287547 */ /* 0x000fea000b800000 */
[----:B------:R-:W-:-:S09]  /*6f80*/  UISETP.NE.AND UP0, UPT, UR4, 0x3, UPT ;  /* 0x000000030400788c */ /* 0x000fd2000bf05270 */
[----:B------:R-:W-:Y:S05]  /*6f90*/  BRA.U !UP0, `(.L_x_4996) ;  /* 0x0000000108147547 */ /* 0x000fea000b800000 */
[----:B------:R-:W-:-:S09]  /*6fa0*/  UISETP.NE.AND UP0, UPT, UR4, 0x4, UPT ;  /* 0x000000040400788c */ /* 0x000fd2000bf05270 */
[----:B------:R-:W-:Y:S05]  /*6fb0*/  BRA.U UP0, `(.L_x_4993) ;  /* 0x0000000900ec7547 */ /* 0x000fea000b800000 */
[----:B012---:R-:W2:Y:S02]  /*6fc0*/  LDG.E.64 R2, desc[UR36][R22.64] ;  /* 0x0000002416027981 */ /* 0x007ea4000c1e1b00 */
[----:B--2---:R-:W4:Y:S02]  /*6fd0*/  I2F.F64.S64 R2, R2 ;  /* 0x0000000200027312 */ /* 0x004f240000301c00 */
[----:B----4-:R-:W-:Y:S05]  /*6fe0*/  BRA `(.L_x_4994) ;  /* 0x0000000c003c7947 */ /* 0x010fea0003800000 */
.L_x_4996:
[----:B012---:R-:W2:Y:S02]  /*6ff0*/  LDG.E R2, desc[UR36][R22.64] ;  /* 0x0000002416027981 */ /* 0x007ea4000c1e1900 */
[----:B--2---:R-:W4:Y:S02]  /*7000*/  I2F.F64 R2, R2 ;  /* 0x0000000200027312 */ /* 0x004f240000201c00 */
[----:B----4-:R-:W-:Y:S05]  /*7010*/  BRA `(.L_x_4994) ;  /* 0x0000000c00307947 */ /* 0x010fea0003800000 */
.L_x_4995:
[----:B012---:R-:W2:Y:S02]  /*7020*/  LDG.E.U16 R2, desc[UR36][R22.64] ;  /* 0x0000002416027981 */ /* 0x007ea4000c1e1500 */
[----:B--2---:R-:W4:Y:S02]  /*7030*/  I2F.F64.S16 R2, R2 ;  /* 0x0000000200027312 */ /* 0x004f240000101c00 */
[----:B----4-:R-:W-:Y:S05]  /*7040*/  BRA `(.L_x_4994) ;  /* 0x0000000c00247947 */ /* 0x010fea0003800000 */
.L_x_4990:
[----:B------:R-:W-:-:S09]  /*7050*/  UISETP.GT.AND UP0, UPT, UR4, 0x6, UPT ;  /* 0x000000060400788c */ /* 0x000fd2000bf04270 */
[----:B------:R-:W-:Y:S05]  /*7060*/  BRA.U UP0, `(.L_x_4997) ;  /* 0x0000000100347547 */ /* 0x000fea000b800000 */
[----:B------:R-:W-:-:S09]  /*7070*/  UISETP.NE.AND UP0, UPT, UR4, 0x5, UPT ;  /* 0x000000050400788c */ /* 0x000fd2000bf05270 */
[----:B------:R-:W-:Y:S05]  /*7080*/  BRA.U !UP0, `(.L_x_4998) ;  /* 0x0000000108187547 */ /* 0x000fea000b800000 */
[----:B------:R-:W-:-:S09]  /*7090*/  UISETP.NE.AND UP0, UPT, UR4, 0x6, UPT ;  /* 0x000000060400788c */ /* 0x000fd2000bf05270 */
[----:B------:R-:W-:Y:S05]  /*70a0*/  BRA.U UP0, `(.L_x_4993) ;  /* 0x0000000900b07547 */ /* 0x000fea000b800000 */
[----:B012---:R-:W2:Y:S02]  /*70b0*/  LDG.E R2, desc[UR36][R22.64] ;  /* 0x0000002416027981 */ /* 0x007ea4000c1e1900 */
[----:B--2---:R-:W-:-:S06]  /*70c0*/  FMUL.FTZ R2, R2, 1 ;  /* 0x3f80000002027820 */ /* 0x004fcc0000410000 */
[----:B------:R-:W2:Y:S02]  /*70d0*/  F2F.F64.F32 R2, R2 ;  /* 0x0000000200027310 */ /* 0x000ea40000201800 */
[----:B--2---:R-:W-:Y:S05]  /*70e0*/  BRA `(.L_x_4994) ;  /* 0x0000000800fc7947 */ /* 0x004fea0003800000 */
.L_x_4998:
[----:B------:R-:W4:Y:S02]  /*70f0*/  LDG.E.U16 R0, desc[UR36][R22.64] ;  /* 0x0000002416007981 */ /* 0x000f24000c1e1500 */
[----:B----4-:R-:W-:-:S05]  /*7100*/  HADD2.F32 R0, -RZ, R0.H0_H0 ;  /* 0x20000000ff007230 */ /* 0x010fca0000004100 */
[----:B------:R-:W-:-:S04]  /*7110*/  FMUL.FTZ R0, R0, 1 ;  /* 0x3f80000000007820 */ /* 0x000fc80000410000 */
[----:B012---:R2:W4:Y:S02]  /*7120*/  F2F.F64.F32 R2, R0 ;  /* 0x0000000000027310 */ /* 0x0075240000201800 */
[----:B--2-4-:R-:W-:Y:S05]  /*7130*/  BRA `(.L_x_4994) ;  /* 0x0000000800e87947 */ /* 0x014fea0003800000 */
.L_x_4997:
[----:B------:R-:W-:-:S09]  /*7140*/  UISETP.NE.AND UP0, UPT, UR4, 0x7, UPT ;  /* 0x000000070400788c */ /* 0x000fd2000bf05270 */
[----:B------:R-:W-:Y:S05]  /*7150*/  BRA.U !UP0, `(.L_x_4999) ;  /* 0x0000000108347547 */ /* 0x000fea000b800000 */
[----:B------:R-:W-:-:S09]  /*7160*/  UISETP.NE.AND UP0, UPT, UR4, 0x8, UPT ;  /* 0x000000080400788c */ /* 0x000fd2000bf05270 */
[----:B------:R-:W-:Y:S05]  /*7170*/  BRA.U !UP0, `(.L_x_5000) ;  /* 0x0000000108187547 */ /* 0x000fea000b800000 */
[----:B------:R-:W-:-:S09]  /*7180*/  UISETP.NE.AND UP0, UPT, UR4, 0x9, UPT ;  /* 0x000000090400788c */ /* 0x000fd2000bf05270 */
[----:B------:R-:W-:Y:S05]  /*7190*/  BRA.U UP0, `(.L_x_4993) ;  /* 0x0000000900747547 */ /* 0x000fea000b800000 */
[----:B------:R-:W0:Y:S02]  /*71a0*/  LDG.E R22, desc[UR36][R22.64] ;  /* 0x0000002416167981 */ /* 0x000e24000c1e1900 */
[----:B012---:R-:W-:-:S06]  /*71b0*/  FMUL.FTZ R2, R22, 1 ;  /* 0x3f80000016027820 */ /* 0x007fcc0000410000 */
[----:B------:R-:W2:Y:S02]  /*71c0*/  F2F.F64.F32 R2, R2 ;  /* 0x0000000200027310 */ /* 0x000ea40000201800 */
[----:B--2---:R-:W-:Y:S05]  /*71d0*/  BRA `(.L_x_4994) ;  /* 0x0000000800c07947 */ /* 0x004fea0003800000 */
.L_x_5000:
[----:B------:R-:W4:Y:S02]  /*71e0*/  LDG.E.U16 R22, desc[UR36][R22.64] ;  /* 0x0000002416167981 */ /* 0x000f24000c1e1500 */
[----:B----4-:R-:W-:-:S05]  /*71f0*/  HADD2.F32 R0, -RZ, R22.H0_H0 ;  /* 0x20000016ff007230 */ /* 0x010fca0000004100 */
[----:B------:R-:W-:-:S04]  /*7200*/  FMUL.FTZ R0, R0, 1 ;  /* 0x3f80000000007820 */ /* 0x000fc80000410000 */
[----:B012---:R2:W4:Y:S02]  /*7210*/  F2F.F64.F32 R2, R0 ;  /* 0x0000000000027310 */ /* 0x0075240000201800 */
[----:B--2-4-:R-:W-:Y:S05]  /*7220*/  BRA `(.L_x_4994) ;  /* 0x0000000800ac7947 */ /* 0x014fea0003800000 */
.L_x_4999:
[----:B012---:R2:W5:Y:S01]  /*7230*/  LDG.E.64 R2, desc[UR36][R22.64] ;  /* 0x0000002416027981 */ /* 0x007562000c1e1b00 */
[----:B------:R-:W-:Y:S05]  /*7240*/  BRA `(.L_x_4994) ;  /* 0x0000000800a47947 */ /* 0x000fea0003800000 */
.L_x_4989:
        /* <DEDUP_REMOVED lines=9> */
[----:B012---:R-:W-:Y:S01]  /*72e0*/  IMAD.MOV.U32 R2, RZ, RZ, RZ ;  /* 0x000000ffff027224 */ /* 0x007fe200078e00ff */
[----:B----4-:R-:W-:-:S04]  /*72f0*/  ISETP.NE.AND P0, PT, R22, RZ, PT ;  /* 0x000000ff1600720c */ /* 0x010fc80003f05270 */
[----:B------:R-:W-:Y:S01]  /*7300*/  FSEL R3, RZ, 1.875, !P0 ;  /* 0x3ff00000ff037808 */ /* 0x000fe20004000000 */
[----:B------:R-:W-:Y:S08]  /*7310*/  BRA `(.L_x_4994) ;  /* 0x0000000800707947 */ /* 0x000ff00003800000 */
.L_x_5003:
[----:B012---:R0:W5:Y:S01]  /*7320*/  LDG.E.64 R2, desc[UR36][R22.64] ;  /* 0x0000002416027981 */ /* 0x007162000c1e1b00 */
[----:B------:R-:W-:Y:S05]  /*7330*/  BRA `(.L_x_4994) ;  /* 0x0000000800687947 */ /* 0x000fea0003800000 */
.L_x_5002:
        /* <DEDUP_REMOVED lines=8> */
[----:B----4-:R-:W-:-:S04]  /*73c0*/  SHF.L.U32 R0, R0, 0x18, RZ ;  /* 0x0000001800007819 */ /* 0x010fc800000006ff */
[C---:B012---:R-:W-:Y:S02]  /*73d0*/  LOP3.LUT R2, R0.reuse, 0x7f000000, RZ, 0xc0, !PT ;  /* 0x7f00000000027812 */ /* 0x047fe400078ec0ff */
        /* <DEDUP_REMOVED lines=17> */
.L_x_5005:
[----:B01----:R-:W4:Y:S02]  /*74f0*/  LDG.E.U8 R3, desc[UR36][R22.64] ;  /* 0x0000002416037981 */ /* 0x003f24000c1e1100 */
[C---:B----4-:R-:W-:Y:S02]  /*7500*/  IMAD.SHL.U32 R0, R3.reuse, 0x2000000, RZ ;  /* 0x0200000003007824 */ /* 0x050fe400078e00ff */
[----:B------:R-:W-:-:S03]  /*7510*/  IMAD.SHL.U32 R3, R3, 0x100, RZ ;  /* 0x0000010003037824 */ /* 0x000fc600078e00ff */
[----:B------:R-:W-:-:S13]  /*7520*/  ISETP.GE.U32.AND P0, PT, R0, 0x8000000, PT ;  /* 0x080000000000780c */ /* 0x000fda0003f06070 */
[C---:B--2---:R-:W-:Y:S02]  /*7530*/  @!P0 LOP3.LUT R2, R3.reuse, 0x7f00, RZ, 0xc0, !PT ;  /* 0x00007f0003028812 */ /* 0x044fe400078ec0ff */
        /* <DEDUP_REMOVED lines=9> */
.L_x_5004:
[----:B------:R-:W4:Y:S02]  /*75d0*/  LDG.E.U16 R0, desc[UR36][R22.64] ;  /* 0x0000002416007981 */ /* 0x000f24000c1e1500 */
[----:B----4-:R-:W-:-:S05]  /*75e0*/  SHF.L.U32 R0, R0, 0x10, RZ ;  /* 0x0000001000007819 */ /* 0x010fca00000006ff */
[----:B------:R-:W-:-:S04]  /*75f0*/  FMUL.FTZ R0, R0, 1 ;  /* 0x3f80000000007820 */ /* 0x000fc80000410000 */
[----:B012---:R0:W1:Y:S02]  /*7600*/  F2F.F64.F32 R2, R0 ;  /* 0x0000000000027310 */ /* 0x0070640000201800 */
[----:B01----:R-:W-:Y:S05]  /*7610*/  BRA `(.L_x_4994) ;  /* 0x0000000400b07947 */ /* 0x003fea0003800000 */
.L_x_5001:
        /* <DEDUP_REMOVED lines=8> */
[----:B012---:R-:W2:Y:S02]  /*76a0*/  LDG.E.U16 R2, desc[UR36][R22.64] ;  /* 0x0000002416027981 */ /* 0x007ea4000c1e1500 */
[----:B--2---:R-:W2:Y:S02]  /*76b0*/  I2F.F64.U16 R2, R2 ;  /* 0x0000000200027312 */ /* 0x004ea40000101800 */
[----:B--2---:R-:W-:Y:S05]  /*76c0*/  BRA `(.L_x_4994) ;  /* 0x0000000400847947 */ /* 0x004fea0003800000 */
.L_x_5008:
[----:B------:R-:W4:Y:S01]  /*76d0*/  LDG.E.U8 R22, desc[UR36][R22.64] ;  /* 0x0000002416167981 */ /* 0x000f22000c1e1100 */
[----:B012---:R-:W-:Y:S02]  /*76e0*/  CS2R R2, SRZ ;  /* 0x0000000000027805 */ /* 0x007fe4000001ff00 */
        /* <DEDUP_REMOVED lines=19> */
.L_x_5010:
[----:B------:R-:W-:Y:S05]  /*7820*/  BSYNC.RECONVERGENT B0 ;  /* 0x0000000000007941 */ /* 0x000fea0003800200 */
.L_x_5009:
[----:B------:R-:W-:Y:S01]  /*7830*/  IMAD.SHL.U32 R0, R0, 0x100000, RZ ;  /* 0x0010000000007824 */ /* 0x000fe200078e00ff */
[----:B------:R-:W-:-:S04]  /*7840*/  LEA R2, R2, 0x3b800000, 0x17 ;  /* 0x3b80000002027811 */ /* 0x000fc800078eb8ff */
[----:B------:R-:W-:-:S05]  /*7850*/  LOP3.LUT R0, R2, R0, R7, 0xfe, !PT ;  /* 0x0000000002007212 */ /* 0x000fca00078efe07 */
[----:B------:R-:W-:-:S04]  /*7860*/  FMUL.FTZ R0, R0, 1 ;  /* 0x3f80000000007820 */ /* 0x000fc80000410000 */
[----:B------:R2:W4:Y:S02]  /*7870*/  F2F.F64.F32 R2, R0 ;  /* 0x0000000000027310 */ /* 0x0005240000201800 */
[----:B--2-4-:R-:W-:Y:S05]  /*7880*/  BRA `(.L_x_4994) ;  /* 0x0000000400147947 */ /* 0x014fea0003800000 */
.L_x_5007:
[----:B------:R-:W4:Y:S01]  /*7890*/  LDG.E.U8 R22, desc[UR36][R22.64] ;  /* 0x0000002416167981 */ /* 0x000f22000c1e1100 */
[----:B012---:R-:W-:Y:S02]  /*78a0*/  CS2R R2, SRZ ;  /* 0x0000000000027805 */ /* 0x007fe4000001ff00 */
        /* <DEDUP_REMOVED lines=19> */
.L_x_5012:
[----:B------:R-:W-:Y:S05]  /*79e0*/  BSYNC.RECONVERGENT B0 ;  /* 0x0000000000007941 */ /* 0x000fea0003800200 */
.L_x_5011:
[----:B------:R-:W-:Y:S01]  /*79f0*/  IMAD.SHL.U32 R0, R0, 0x200000, RZ ;  /* 0x0020000000007824 */ /* 0x000fe200078e00ff */
[----:B------:R-:W-:-:S04]  /*7a00*/  LEA R2, R2, 0x37800000, 0x17 ;  /* 0x3780000002027811 */ /* 0x000fc800078eb8ff */
[----:B------:R-:W-:-:S05]  /*7a10*/  LOP3.LUT R0, R2, R0, R7, 0xfe, !PT ;  /* 0x0000000002007212 */ /* 0x000fca00078efe07 */
[----:B------:R-:W-:-:S04]  /*7a20*/  FMUL.FTZ R0, R0, 1 ;  /* 0x3f80000000007820 */ /* 0x000fc80000410000 */
[----:B------:R2:W4:Y:S02]  /*7a30*/  F2F.F64.F32 R2, R0 ;  /* 0x0000000000027310 */ /* 0x0005240000201800 */
[----:B--2-4-:R-:W-:Y:S05]  /*7a40*/  BRA `(.L_x_4994) ;  /* 0x0000000000a47947 */ /* 0x014fea0003800000 */
.L_x_5006:
[----:B------:R-:W-:-:S09]  /*7a50*/  UISETP.NE.AND UP0, UPT, UR4, 0x1c, UPT ;  /* 0x0000001c0400788c */ /* 0x000fd2000bf05270 */
[----:B------:R-:W-:Y:S05]  /*7a60*/  BRA.U !UP0, `(.L_x_5013) ;  /* 0x0000000108947547 */ /* 0x000fea000b800000 */
[----:B------:R-:W-:-:S09]  /*7a70*/  UISETP.NE.AND UP0, UPT, UR4, 0x1d, UPT ;  /* 0x0000001d0400788c */ /* 0x000fd2000bf05270 */
[----:B------:R-:W-:Y:S05]  /*7a80*/  BRA.U !UP0, `(.L_x_5014) ;  /* 0x0000000108807547 */ /* 0x000fea000b800000 */
[----:B------:R-:W-:-:S09]  /*7a90*/  UISETP.NE.AND UP0, UPT, UR4, 0x2c, UPT ;  /* 0x0000002c0400788c */ /* 0x000fd2000bf05270 */
[----:B------:R-:W-:Y:S05]  /*7aa0*/  BRA.U UP0, `(.L_x_4993) ;  /* 0x0000000100307547 */ /* 0x000fea000b800000 */
[----:B------:R-:W4:Y:S01]  /*7ab0*/  LDG.E.U8 R0, desc[UR36][R22.64] ;  /* 0x0000002416007981 */ /* 0x000f22000c1e1100 */
[----:B01----:R-:W-:Y:S02]  /*7ac0*/  HFMA2 R3, -RZ, RZ, 0.5, 0 ;  /* 0x38000000ff037431 */ /* 0x003fe400000001ff */
[----:B--2---:R-:W-:Y:S01]  /*7ad0*/  IMAD.MOV.U32 R2, RZ, RZ, 0x0 ;  /* 0x00000000ff027424 */ /* 0x004fe200078e00ff */
[----:B----4-:R-:W-:-:S13]  /*7ae0*/  ISETP.NE.AND P0, PT, R0, RZ, PT ;  /* 0x000000ff0000720c */ /* 0x010fda0003f05270 */
[----:B------:R-:W-:Y:S05]  /*7af0*/  @!P0 BRA `(.L_x_4994) ;  /* 0x0000000000788947 */ /* 0x000fea0003800000 */
[----:B------:R-:W-:-:S13]  /*7b00*/  ISETP.NE.AND P0, PT, R0, 0xff, PT ;  /* 0x000000ff0000780c */ /* 0x000fda0003f05270 */
[----:B------:R-:W-:Y:S01]  /*7b10*/  @P0 IMAD.SHL.U32 R0, R0, 0x800000, RZ ;  /* 0x0080000000000824 */ /* 0x000fe200078e00ff */
[----:B------:R-:W-:Y:S01]  /*7b20*/  @!P0 MOV R3, 0x7ff80000 ;  /* 0x7ff8000000038802 */ /* 0x000fe20000000f00 */
[----:B------:R-:W-:Y:S02]  /*7b30*/  @!P0 IMAD.MOV.U32 R2, RZ, RZ, 0x20000000 ;  /* 0x20000000ff028424 */ /* 0x000fe400078e00ff */
[----:B------:R-:W-:-:S04]  /*7b40*/  @P0 FMUL.FTZ R0, R0, 1 ;  /* 0x3f80000000000820 */ /* 0x000fc80000410000 */
[----:B------:R1:W2:Y:S02]  /*7b50*/  @P0 F2F.F64.F32 R2, R0 ;  /* 0x0000000000020310 */ /* 0x0002a40000201800 */
[----:B-12---:R-:W-:Y:S05]  /*7b60*/  BRA `(.L_x_4994) ;  /* 0x00000000005c7947 */ /* 0x006fea0003800000 */
.L_x_4993:
[----:B012---:R-:W-:Y:S01]  /*7b70*/  MOV R2, 0x0 ;  /* 0x0000000000027802 */ /* 0x007fe20000000f00 */
[----:B------:R-:W0:Y:S01]  /*7b80*/  LDCU.64 UR4, c[0x4][0x188] ;  /* 0x01003100ff0477ac */ /* 0x000e220008000a00 */
[----:B------:R-:W-:Y:S02]  /*7b90*/  HFMA2 R12, -RZ, RZ, 0, 5.9604644775390625e-08 ;  /* 0x00000001ff0c7431 */ /* 0x000fe400000001ff */
[----:B------:R-:W-:Y:S01]  /*7ba0*/  IMAD.MOV.U32 R8, RZ, RZ, 0x4e ;  /* 0x0000004eff087424 */ /* 0x000fe200078e00ff */
[----:B------:R-:W1:Y:S01]  /*7bb0*/  LDCU.64 UR6, c[0x4][0x190] ;  /* 0x01003200ff0677ac */ /* 0x000e620008000a00 */
[----:B------:R-:W2:Y:S01]  /*7bc0*/  LDC.64 R2, c[0x4][R2] ;  /* 0x0100000002027b82 */ /* 0x000ea20000000a00 */
[----:B------:R-:W-:Y:S01]  /*7bd0*/  IMAD.MOV.U32 R13, RZ, RZ, RZ ;  /* 0x000000ffff0d7224 */ /* 0x000fe200078e00ff */
[----:B------:R-:W4:Y:S01]  /*7be0*/  LDCU.64 UR8, c[0x4][0x68] ;  /* 0x01000d00ff0877ac */ /* 0x000f220008000a00 */
[----:B0-----:R-:W-:Y:S02]  /*7bf0*/  IMAD.U32 R4, RZ, RZ, UR4 ;  /* 0x00000004ff047e24 */ /* 0x001fe4000f8e00ff */
[----:B------:R-:W-:Y:S01]  /*7c00*/  IMAD.U32 R5, RZ, RZ, UR5 ;  /* 0x00000005ff057e24 */ /* 0x000fe2000f8e00ff */
[----:B-1----:R-:W-:Y:S01]  /*7c10*/  MOV R6, UR6 ;  /* 0x0000000600067c02 */ /* 0x002fe20008000f00 */
[----:B------:R-:W-:-:S02]  /*7c20*/  IMAD.U32 R7, RZ, RZ, UR7 ;  /* 0x00000007ff077e24 */ /* 0x000fc4000f8e00ff */
[----:B----4-:R-:W-:Y:S01]  /*7c30*/  IMAD.U32 R10, RZ, RZ, UR8 ;  /* 0x00000008ff0a7e24 */ /* 0x010fe2000f8e00ff */
[----:B------:R-:W-:-:S07]  /*7c40*/  MOV R11, UR9 ;  /* 0x00000009000b7c02 */ /* 0x000fce0008000f00 */
[----:B------:R-:W-:-:S07]  /*7c50*/  LEPC R20, `(.L_x_5015) ;  /* 0x000000001014794e */ /* 0x000fce0000000000 */
[----:B--23-5:R-:W-:Y:S05]  /*7c60*/  CALL.ABS.NOINC R2 ;  /* 0x0000000002007343 */ /* 0x02cfea0003c00000 */
.L_x_5015:
[----:B------:R-:W-:Y:S01]  /*7c70*/  CS2R R2, SRZ ;  /* 0x0000000000027805 */ /* 0x000fe2000001ff00 */
[----:B------:R-:W-:Y:S06]  /*7c80*/  BRA `(.L_x_4994) ;  /* 0x0000000000147947 */ /* 0x000fec0003800000 */
.L_x_5014:
[----:B012---:R-:W2:Y:S02]  /*7c90*/  LDG.E.64 R2, desc[UR36][R22.64] ;  /* 0x0000002416027981 */ /* 0x007ea4000c1e1b00 */
[----:B--2---:R-:W1:Y:S02]  /*7ca0*/  I2F.F64.U64 R2, R2 ;  /* 0x0000000200027312 */ /* 0x004e640000301800 */
[----:B-1----:R-:W-:Y:S05]  /*7cb0*/  BRA `(.L_x_4994) ;  /* 0x0000000000087947 */ /* 0x002fea0003800000 */
.L_x_5013:
[----:B012---:R-:W2:Y:S02]  /*7cc0*/  LDG.E R2, desc[UR36][R22.64] ;  /* 0x0000002416027981 */ /* 0x007ea4000c1e1900 */
[----:B--2---:R-:W1:Y:S02]  /*7cd0*/  I2F.F64.U32 R2, R2 ;  /* 0x0000000200027312 */ /* 0x004e640000201800 */
.L_x_4994:
[----:B------:R-:W-:Y:S05]  /*7ce0*/  BSYNC.RECONVERGENT B6 ;  /* 0x0000000000067941 */ /* 0x000fea0003800200 */
.L_x_4988:
[----:B------:R-:W4:Y:S01]  /*7cf0*/  LDCU.64 UR6, c[0x0][0x5e8] ;  /* 0x0000bd00ff0677ac */ /* 0x000f220008000a00 */
[----:B---3-5:R-:W-:Y:S01]  /*7d00*/  IMAD.MOV.U32 R5, RZ, RZ, R16 ;  /* 0x000000ffff057224 */ /* 0x028fe200078e0010 */
[----:B-1----:R-:W-:Y:S01]  /*7d10*/  MOV R0, R2 ;  /* 0x0000000200007202 */ /* 0x002fe20000000f00 */
[----:B------:R-:W1:Y:S01]  /*7d20*/  DSETP.MIN.AND P1, P2, R2, R16, PT ;  /* 0x000000100200722a */ /* 0x000e620003a20000 */
[----:B------:R-:W-:Y:S02]  /*7d30*/  UPRMT UR4, UR43, 0x9910, URZ ;  /* 0x000099102b047896 */ /* 0x000fe400080000ff */
[----:B-1----:R-:W-:Y:S02]  /*7d40*/  SEL R4, R0, R5, P1 ;  /* 0x0000000500047207 */ /* 0x002fe40000800000 */
[----:B------:R-:W-:Y:S01]  /*7d50*/  UISETP.GT.AND UP0, UPT, UR4, 0x9, UPT ;  /* 0x000000090400788c */ /* 0x000fe2000bf04270 */
[----:B------:R-:W-:Y:S02]  /*7d60*/  FSEL R5, R3, R17, P1 ;  /* 0x0000001103057208 */ /* 0x000fe40000800000 */
[----:B------:R-:W-:-:S02]  /*7d70*/  @P2 LOP3.LUT R5, R17, 0x80000, RZ, 0xfc, !PT ;  /* 0x0008000011052812 */ /* 0x000fc400078efcff */
[----:B----4-:R-:W-:-:S04]  /*7d80*/  IADD3 R2, P0, PT, R18, UR6, RZ ;  /* 0x0000000612027c10 */ /* 0x010fc8000ff1e0ff */
        /* <DEDUP_REMOVED lines=10> */
[----:B------:R-:W1:Y:S02]  /*7e30*/  F2I.F64.TRUNC R5, R4 ;  /* 0x0000000400057311 */ /* 0x000e64000030d100 */
[----:B-1----:R1:W-:Y:S01]  /*7e40*/  STG.E.U8 desc[UR36][R2.64], R5 ;  /* 0x0000000502007986 */ /* 0x0023e2000c101124 */
[----:B------:R-:W-:Y:S05]  /*7e50*/  BRA `(.L_x_5021) ;  /* 0x0000001000907947 */ /* 0x000fea0003800000 */
.L_x_5019:
[----:B------:R-:W1:Y:S02]  /*7e60*/  F2I.S64.F64.TRUNC R4, R4 ;  /* 0x0000000400047311 */ /* 0x000e64000030d900 */
[----:B-1----:R-:W-:-:S05]  /*7e70*/  IMAD.MOV.U32 R7, RZ, RZ, R4 ;  /* 0x000000ffff077224 */ /* 0x002fca00078e0004 */
[----:B------:R1:W-:Y:S01]  /*7e80*/  STG.E.U8 desc[UR36][R2.64], R7 ;  /* 0x0000000702007986 */ /* 0x0003e2000c101124 */
[----:B------:R-:W-:Y:S05]  /*7e90*/  BRA `(.L_x_5021) ;  /* 0x0000001000807947 */ /* 0x000fea0003800000 */
.L_x_5018:
[----:B------:R-:W-:-:S09]  /*7ea0*/  UISETP.NE.AND UP0, UPT, UR4, 0x2, UPT ;  /* 0x000000020400788c */ /* 0x000fd2000bf05270 */
[----:B------:R-:W-:Y:S05]  /*7eb0*/  BRA.U !UP0, `(.L_x_5022) ;  /* 0x0000000108287547 */ /* 0x000fea000b800000 */
[----:B------:R-:W-:-:S09]  /*7ec0*/  UISETP.NE.AND UP0, UPT, UR4, 0x3, UPT ;  /* 0x000000030400788c */ /* 0x000fd2000bf05270 */
[----:B------:R-:W-:Y:S05]  /*7ed0*/  BRA.U !UP0, `(.L_x_5023) ;  /* 0x0000000108147547 */ /* 0x000fea000b800000 */
[----:B------:R-:W-:-:S09]  /*7ee0*/  UISETP.NE.AND UP0, UPT, UR4, 0x4, UPT ;  /* 0x000000040400788c */ /* 0x000fd2000bf05270 */
[----:B------:R-:W-:Y:S05]  /*7ef0*/  BRA.U UP0, `(.L_x_5020) ;  /* 0x0000000d00247547 */ /* 0x000fea000b800000 */
[----:B------:R-:W1:Y:S02]  /*7f00*/  F2I.S64.F64.TRUNC R4, R4 ;  /* 0x0000000400047311 */ /* 0x000e64000030d900 */
[----:B-1----:R1:W-:Y:S01]  /*7f10*/  STG.E.64 desc[UR36][R2.64], R4 ;  /* 0x0000000402007986 */ /* 0x0023e2000c101b24 */
[----:B------:R-:W-:Y:S05]  /*7f20*/  BRA `(.L_x_5021) ;  /* 0x00000010005c7947 */ /* 0x000fea0003800000 */
.L_x_5023:
[----:B------:R-:W1:Y:S02]  /*7f30*/  F2I.F64.TRUNC R5, R4 ;  /* 0x0000000400057311 */ /* 0x000e64000030d100 */
[----:B-1----:R1:W-:Y:S01]  /*7f40*/  STG.E desc[UR36][R2.64], R5 ;  /* 0x0000000502007986 */ /* 0x0023e2000c101924 */
[----:B------:R-:W-:Y:S05]  /*7f50*/  BRA `(.L_x_5021) ;  /* 0x0000001000507947 */ /* 0x000fea0003800000 */
.L_x_5022:
[----:B------:R-:W1:Y:S02]  /*7f60*/  F2I.F64.TRUNC R5, R4 ;  /* 0x0000000400057311 */ /* 0x000e64000030d100 */
[----:B-1----:R1:W-:Y:S01]  /*7f70*/  STG.E.U16 desc[UR36][R2.64], R5 ;  /* 0x0000000502007986 */ /* 0x0023e2000c101524 */
[----:B------:R-:W-:Y:S05]  /*7f80*/  BRA `(.L_x_5021) ;  /* 0x0000001000447947 */ /* 0x000fea0003800000 */
.L_x_5017:
        /* <DEDUP_REMOVED lines=8> */
[----:B------:R-:W1:-:S15]  /*8010*/  F2F.F32.F64 R7, R4 ;  /* 0x0000000400077310 */ /* 0x000e5e0000301000 */
[----:B------:R-:W-:-:S15]  /*8020*/  NOP ;  /* 0x0000000000007918 */ /* 0x000fde0000000000 */
[----:B------:R-:W-:-:S15]  /*8030*/  NOP ;  /* 0x0000000000007918 */ /* 0x000fde0000000000 */
[----:B------:R-:W-:-:S15]  /*8040*/  NOP ;  /* 0x0000000000007918 */ /* 0x000fde0000000000 */
[----:B------:R-:W-:-:S04]  /*8050*/  NOP ;  /* 0x0000000000007918 */ /* 0x000fc80000000000 */
[----:B------:R-:W1:Y:S02]  /*8060*/  DSETP.GEU.AND P0, PT, |R4|, UR4, PT ;  /* 0x0000000404007e2a */ /* 0x000e64000bf0e200 */
[----:B-1----:R-:W-:-:S05]  /*8070*/  @!P0 FMUL R7, R7, 1.175494350822287508e-38 ;  /* 0x0080000007078820 */ /* 0x002fca0000400000 */
[----:B------:R1:W-:Y:S01]  /*8080*/  STG.E desc[UR36][R2.64], R7 ;  /* 0x0000000702007986 */ /* 0x0003e2000c101924 */
[----:B------:R-:W-:Y:S05]  /*8090*/  BRA `(.L_x_5021) ;  /* 0x0000001000007947 */ /* 0x000fea0003800000 */
.L_x_5025:
        /* <DEDUP_REMOVED lines=9> */
[----:B------:R-:W-:-:S05]  /*8130*/  F2FP.F16.F32.PACK_AB R0, RZ, R0 ;  /* 0x00000000ff00723e */ /* 0x000fca00000000ff */
[----:B------:R1:W-:Y:S01]  /*8140*/  STG.E.U16 desc[UR36][R2.64], R0 ;  /* 0x0000000002007986 */ /* 0x0003e2000c101524 */
[----:B------:R-:W-:Y:S05]  /*8150*/  BRA `(.L_x_5021) ;  /* 0x0000000c00d07947 */ /* 0x000fea0003800000 */
.L_x_5024:
        /* <DEDUP_REMOVED lines=13> */
[----:B------:R-:W1:Y:S01]  /*8230*/  DSETP.GEU.AND P0, PT, |R4|, UR4, PT ;  /* 0x0000000404007e2a */ /* 0x000e62000bf0e200 */
[----:B------:R-:W-:Y:S01]  /*8240*/  MOV R7, RZ ;  /* 0x000000ff00077202 */ /* 0x000fe20000000f00 */
[----:B-1----:R-:W-:-:S05]  /*8250*/  @!P0 FMUL R6, R6, 1.175494350822287508e-38 ;  /* 0x0080000006068820 */ /* 0x002fca0000400000 */
[----:B------:R1:W-:Y:S01]  /*8260*/  STG.E.64 desc[UR36][R2.64], R6 ;  /* 0x0000000602007986 */ /* 0x0003e2000c101b24 */
[----:B------:R-:W-:Y:S05]  /*8270*/  BRA `(.L_x_5021) ;  /* 0x0000000c00887947 */ /* 0x000fea0003800000 */
.L_x_5027:
        /* <DEDUP_REMOVED lines=9> */
[----:B------:R-:W-:-:S04]  /*8310*/  F2FP.F16.F32.PACK_AB R5, RZ, R0 ;  /* 0x00000000ff05723e */ /* 0x000fc800000000ff */
[----:B------:R-:W-:-:S05]  /*8320*/  PRMT R5, R5, 0x5410, RZ ;  /* 0x0000541005057816 */ /* 0x000fca00000000ff */
[----:B------:R1:W-:Y:S01]  /*8330*/  STG.E desc[UR36][R2.64], R5 ;  /* 0x0000000502007986 */ /* 0x0003e2000c101924 */
[----:B------:R-:W-:Y:S05]  /*8340*/  BRA `(.L_x_5021) ;  /* 0x0000000c00547947 */ /* 0x000fea0003800000 */
.L_x_5026:
[----:B------:R1:W-:Y:S01]  /*8350*/  STG.E.64 desc[UR36][R2.64], R4 ;  /* 0x0000000402007986 */ /* 0x0003e2000c101b24 */
[----:B------:R-:W-:Y:S05]  /*8360*/  BRA `(.L_x_5021) ;  /* 0x0000000c004c7947 */ /* 0x000fea0003800000 */
.L_x_5016:
        /* <DEDUP_REMOVED lines=10> */
[----:B------:R-:W1:Y:S02]  /*8410*/  F2I.U32.F64.TRUNC R5, R4 ;  /* 0x0000000400057311 */ /* 0x000e64000030d000 */
[----:B-1----:R1:W-:Y:S01]  /*8420*/  STG.E.U16 desc[UR36][R2.64], R5 ;  /* 0x0000000502007986 */ /* 0x0023e2000c101524 */
[----:B------:R-:W-:Y:S05]  /*8430*/  BRA `(.L_x_5021) ;  /* 0x0000000c00187947 */ /* 0x000fea0003800000 */
.L_x_5031:
        /* <DEDUP_REMOVED lines=8> */
[----:B------:R-:W-:Y:S01]  /*84c0*/  BSSY.RECONVERGENT B0, `(.L_x_5032) ;  /* 0x0000014000007945 */ /* 0x000fe20003800200 */
[----:B-1----:R-:W-:Y:S01]  /*84d0*/  @!P0 FMUL R7, R7, 1.175494350822287508e-38 ;  /* 0x0080000007078820 */ /* 0x002fe20000400000 */
        /* <DEDUP_REMOVED lines=16> */
.L_x_5034:
[----:B------:R-:W-:-:S04]  /*85e0*/  SHF.R.U32.HI R5, RZ, 0x18, R7 ;  /* 0x00000018ff057819 */ /* 0x000fc80000011607 */
[----:B------:R-:W-:-:S07]  /*85f0*/  LOP3.LUT R0, R0, 0x80, R5, 0xf8, !PT ;  /* 0x0000008000007812 */ /* 0x000fce00078ef805 */
.L_x_5033:
[----:B------:R-:W-:Y:S05]  /*8600*/  BSYNC.RECONVERGENT B0 ;  /* 0x0000000000007941 */ /* 0x000fea0003800200 */
.L_x_5032:
[----:B------:R1:W-:Y:S01]  /*8610*/  STG.E.U8 desc[UR36][R2.64], R0 ;  /* 0x0000000002007986 */ /* 0x0003e2000c101124 */
[----:B------:R-:W-:Y:S05]  /*8620*/  BRA `(.L_x_5021) ;  /* 0x00000008009c7947 */ /* 0x000fea0003800000 */
.L_x_5030:
        /* <DEDUP_REMOVED lines=26> */
.L_x_5037:
[----:B------:R-:W-:-:S04]  /*87d0*/  SHF.R.U32.HI R5, RZ, 0x18, R7 ;  /* 0x00000018ff057819 */ /* 0x000fc80000011607 */
[----:B------:R-:W-:-:S07]  /*87e0*/  LOP3.LUT R0, R0, 0x80, R5, 0xf8, !PT ;  /* 0x0000008000007812 */ /* 0x000fce00078ef805 */
.L_x_5036:
[----:B------:R-:W-:Y:S05]  /*87f0*/  BSYNC.RECONVERGENT B0 ;  /* 0x0000000000007941 */ /* 0x000fea0003800200 */
.L_x_5035:
[----:B------:R1:W-:Y:S01]  /*8800*/  STG.E.U8 desc[UR36][R2.64], R0 ;  /* 0x0000000002007986 */ /* 0x0003e2000c101124 */
[----:B------:R-:W-:Y:S05]  /*8810*/  BRA `(.L_x_5021) ;  /* 0x0000000800207947 */ /* 0x000fea0003800000 */
.L_x_5029:
        /* <DEDUP_REMOVED lines=14> */
[----:B-1----:R-:W-:Y:S01]  /*8900*/  @!P0 FMUL R8, R8, 1.175494350822287508e-38 ;  /* 0x0080000008088820 */ /* 0x002fe20000400000 */
[----:B------:R-:W-:-:S04]  /*8910*/  IMAD.MOV.U32 R5, RZ, RZ, 0xff ;  /* 0x000000ffff057424 */ /* 0x000fc800078e00ff */
[----:B------:R-:W-:-:S04]  /*8920*/  SHF.R.U32.HI R6, RZ, 0x17, R8 ;  /* 0x00000017ff067819 */ /* 0x000fc80000011608 */
[----:B------:R-:W-:-:S04]  /*8930*/  LOP3.LUT R7, R6, 0xff, RZ, 0xc0, !PT ;  /* 0x000000ff06077812 */ /* 0x000fc800078ec0ff */
[----:B------:R-:W-:-:S13]  /*8940*/  ISETP.NE.AND P1, PT, R7, 0xff, PT ;  /* 0x000000ff0700780c */ /* 0x000fda0003f25270 */
[--C-:B------:R-:W-:Y:S02]  /*8950*/  @P1 SHF.R.U32.HI R0, RZ, 0x16, R8.reuse ;  /* 0x00000016ff001819 */ /* 0x100fe40000011608 */
[----:B------:R-:W-:Y:S02]  /*8960*/  @P1 LOP3.LUT P0, RZ, R7, 0x3fffff, R8, 0xf8, !PT ;  /* 0x003fffff07ff1812 */ /* 0x000fe4000780f808 */
[----:B------:R-:W-:-:S04]  /*8970*/  @P1 LOP3.LUT R0, R0, 0x1, RZ, 0xc0, !PT ;  /* 0x0000000100001812 */ /* 0x000fc800078ec0ff */
[----:B------:R-:W-:Y:S02]  /*8980*/  @P1 ISETP.EQ.U32.AND P2, PT, R0, 0x1, P0 ;  /* 0x000000010000180c */ /* 0x000fe40000742070 */
[----:B------:R-:W-:Y:S02]  /*8990*/  PLOP3.LUT P0, PT, PT, PT, PT, 0x80, 0x8 ;  /* 0x000000000008781c */ /* 0x000fe40003f0f070 */
[----:B------:R-:W-:Y:S02]  /*89a0*/  @P1 PLOP3.LUT P0, PT, P2, PT, PT, 0x80, 0x8 ;  /* 0x000000000008181c */ /* 0x000fe4000170f070 */
[----:B------:R-:W-:-:S11]  /*89b0*/  @P1 IADD3 R0, PT, PT, R6, 0x1, RZ ;  /* 0x0000000106001810 */ /* 0x000fd60007ffe0ff */
[----:B------:R-:W-:-:S05]  /*89c0*/  @!P0 IMAD.MOV R0, RZ, RZ, R6 ;  /* 0x000000ffff008224 */ /* 0x000fca00078e0206 */
[----:B------:R-:W-:-:S05]  /*89d0*/  @P1 MOV R5, R0 ;  /* 0x0000000000051202 */ /* 0x000fca0000000f00 */
[----:B------:R1:W-:Y:S01]  /*89e0*/  STG.E.U8 desc[UR36][R2.64], R5 ;  /* 0x0000000502007986 */ /* 0x0003e2000c101124 */
[----:B------:R-:W-:Y:S05]  /*89f0*/  BRA `(.L_x_5021) ;  /* 0x0000000400a87947 */ /* 0x000fea0003800000 */
.L_x_5039:
[----:B------:R-:W1:Y:S02]  /*8a00*/  F2I.U64.F64.TRUNC R4, R4 ;  /* 0x0000000400047311 */ /* 0x000e64000030d800 */
[----:B-1----:R1:W-:Y:S01]  /*8a10*/  STG.E.64 desc[UR36][R2.64], R4 ;  /* 0x0000000402007986 */ /* 0x0023e2000c101b24 */
[----:B------:R-:W-:Y:S05]  /*8a20*/  BRA `(.L_x_5021) ;  /* 0x00000004009c7947 */ /* 0x000fea0003800000 */
.L_x_5038:
[----:B------:R-:W1:Y:S02]  /*8a30*/  F2I.U32.F64.TRUNC R5, R4 ;  /* 0x0000000400057311 */ /* 0x000e64000030d000 */
[----:B-1----:R1:W-:Y:S01]  /*8a40*/  STG.E desc[UR36][R2.64], R5 ;  /* 0x0000000502007986 */ /* 0x0023e2000c101924 */
[----:B------:R-:W-:Y:S05]  /*8a50*/  BRA `(.L_x_5021) ;  /* 0x0000000400907947 */ /* 0x000fea0003800000 */
.L_x_5028:
[----:B------:R-:W-:-:S09]  /*8a60*/  UISETP.GT.AND UP0, UPT, UR4, 0xe, UPT ;  /* 0x0000000e0400788c */ /* 0x000fd2000bf04270 */
[----:B------:R-:W-:Y:S05]  /*8a70*/  BRA.U UP0, `(.L_x_5040) ;  /* 0x00000001002c7547 */ /* 0x000fea000b800000 */
[----:B------:R-:W-:-:S09]  /*8a80*/  UISETP.NE.AND UP0, UPT, UR4, 0xa, UPT ;  /* 0x0000000a0400788c */ /* 0x000fd2000bf05270 */
[----:B------:R-:W-:Y:S05]  /*8a90*/  BRA.U !UP0, `(.L_x_5041) ;  /* 0x0000000108187547 */ /* 0x000fea000b800000 */
[----:B------:R-:W-:-:S09]  /*8aa0*/  UISETP.NE.AND UP0, UPT, UR4, 0xb, UPT ;  /* 0x0000000b0400788c */ /* 0x000fd2000bf05270 */
[----:B------:R-:W-:Y:S05]  /*8ab0*/  BRA.U UP0, `(.L_x_5020) ;  /* 0x0000000100347547 */ /* 0x000fea000b800000 */
[----:B------:R-:W1:Y:S02]  /*8ac0*/  DSETP.NEU.AND P0, PT, R4, RZ, PT ;  /* 0x000000ff0400722a */ /* 0x000e640003f0d000 */
[----:B-1----:R-:W-:-:S05]  /*8ad0*/  SEL R5, RZ, 0x1, !P0 ;  /* 0x00000001ff057807 */ /* 0x002fca0004000000 */
[----:B------:R1:W-:Y:S01]  /*8ae0*/  STG.E.U8 desc[UR36][R2.64], R5 ;  /* 0x0000000502007986 */ /* 0x0003e2000c101124 */
[----:B------:R-:W-:Y:S05]  /*8af0*/  BRA `(.L_x_5021) ;  /* 0x0000000400687947 */ /* 0x000fea0003800000 */
.L_x_5041:
[----:B------:R-:W-:-:S05]  /*8b00*/  CS2R R6, SRZ ;  /* 0x0000000000067805 */ /* 0x000fca000001ff00 */
[----:B------:R1:W-:Y:S01]  /*8b10*/  STG.E.128 desc[UR36][R2.64], R4 ;  /* 0x0000000402007986 */ /* 0x0003e2000c101d24 */
[----:B------:R-:W-:Y:S05]  /*8b20*/  BRA `(.L_x_5021) ;  /* 0x00000004005c7947 */ /* 0x000fea0003800000 */
.L_x_5040:
[----:B------:R-:W-:-:S09]  /*8b30*/  UISETP.NE.AND UP0, UPT, UR4, 0xf, UPT ;  /* 0x0000000f0400788c */ /* 0x000fd2000bf05270 */
[----:B------:R-:W-:Y:S05]  /*8b40*/  BRA.U !UP0, `(.L_x_5042) ;  /* 0x0000000508287547 */ /* 0x000fea000b800000 */
[----:B------:R-:W-:-:S09]  /*8b50*/  UISETP.NE.AND UP0, UPT, UR4, 0x17, UPT ;  /* 0x000000170400788c */ /* 0x000fd2000bf05270 */
[----:B------:R-:W-:Y:S05]  /*8b60*/  BRA.U !UP0, `(.L_x_5043) ;  /* 0x0000000108b07547 */ /* 0x000fea000b800000 */
[----:B------:R-:W-:-:S09]  /*8b70*/  UISETP.NE.AND UP0, UPT, UR4, 0x18, UPT ;  /* 0x000000180400788c */ /* 0x000fd2000bf05270 */
[----:B------:R-:W-:Y:S05]  /*8b80*/  BRA.U !UP0, `(.L_x_5044) ;  /* 0x0000000108447547 */ /* 0x000fea000b800000 */
.L_x_5020:
[----:B------:R-:W-:Y:S01]  /*8b90*/  MOV R0, 0x0 ;  /* 0x0000000000007802 */ /* 0x000fe20000000f00 */
[----:B------:R-:W1:Y:S01]  /*8ba0*/  LDCU.64 UR4, c[0x4][0x188] ;  /* 0x01003100ff0477ac */ /* 0x000e620008000a00 */
[----:B------:R-:W-:Y:S02]  /*8bb0*/  HFMA2 R12, -RZ, RZ, 0, 5.9604644775390625e-08 ;  /* 0x00000001ff0c7431 */ /* 0x000fe400000001ff */
[----:B------:R-:W-:Y:S01]  /*8bc0*/  IMAD.MOV.U32 R8, RZ, RZ, 0x65 ;  /* 0x00000065ff087424 */ /* 0x000fe200078e00ff */
[----:B------:R3:W4:Y:S01]  /*8bd0*/  LDC.64 R2, c[0x4][R0] ;  /* 0x0100000000027b82 */ /* 0x0007220000000a00 */
[----:B------:R-:W5:Y:S01]  /*8be0*/  LDCU.64 UR6, c[0x4][0x190] ;  /* 0x01003200ff0677ac */ /* 0x000f620008000a00 */
[----:B------:R-:W-:Y:S01]  /*8bf0*/  IMAD.MOV.U32 R13, RZ, RZ, RZ ;  /* 0x000000ffff0d7224 */ /* 0x000fe200078e00ff */
[----:B------:R-:W0:Y:S01]  /*8c00*/  LDCU.64 UR8, c[0x4][0x70] ;  /* 0x01000e00ff0877ac */ /* 0x000e220008000a00 */
[----:B-1----:R-:W-:Y:S01]  /*8c10*/  IMAD.U32 R4, RZ, RZ, UR4 ;  /* 0x00000004ff047e24 */ /* 0x002fe2000f8e00ff */
[----:B------:R-:W-:Y:S01]  /*8c20*/  MOV R5, UR5 ;  /* 0x0000000500057c02 */ /* 0x000fe20008000f00 */
[----:B-----5:R-:W-:Y:S01]  /*8c30*/  IMAD.U32 R6, RZ, RZ, UR6 ;  /* 0x00000006ff067e24 */ /* 0x020fe2000f8e00ff */
[----:B------:R-:W-:Y:S01]  /*8c40*/  MOV R7, UR7 ;  /* 0x0000000700077c02 */ /* 0x000fe20008000f00 */
[----:B0-----:R-:W-:Y:S01]  /*8c50*/  IMAD.U32 R10, RZ, RZ, UR8 ;  /* 0x00000008ff0a7e24 */ /* 0x001fe2000f8e00ff */
[----:B---3--:R-:W-:-:S07]  /*8c60*/  MOV R11, UR9 ;  /* 0x00000009000b7c02 */ /* 0x008fce0008000f00 */
[----:B------:R-:W-:-:S07]  /*8c70*/  LEPC R20, `(.L_x_5045) ;  /* 0x000000001014794e */ /* 0x000fce0000000000 */
[----:B--2-4-:R-:W-:Y:S05]  /*8c80*/  CALL.ABS.NOINC R2 ;  /* 0x0000000002007343 */ /* 0x014fea0003c00000 */
.L_x_5045:
[----:B------:R-:W-:Y:S05]  /*8c90*/  BRA `(.L_x_5021) ;  /* 0x0000000400007947 */ /* 0x000fea0003800000 */
.L_x_5044:
        /* <DEDUP_REMOVED lines=10> */
[----:B------:R-:W-:-:S04]  /*8d40*/  MOV R0, 0x7f ;  /* 0x0000007f00007802 */ /* 0x000fc80000000f00 */
        /* <DEDUP_REMOVED lines=10> */
.L_x_5047:
[----:B------:R-:W-:Y:S05]  /*8df0*/  BSYNC.RECONVERGENT B0 ;  /* 0x0000000000007941 */ /* 0x000fea0003800200 */
.L_x_5046:
[----:B------:R-:W-:-:S05]  /*8e00*/  LOP3.LUT R7, R0, 0x80, R7, 0xf8, !PT ;  /* 0x0000008000077812 */ /* 0x000fca00078ef807 */
[----:B------:R4:W-:Y:S01]  /*8e10*/  STG.E.U8 desc[UR36][R2.64], R7 ;  /* 0x0000000702007986 */ /* 0x0009e2000c101124 */
[----:B------:R-:W-:Y:S05]  /*8e20*/  BRA `(.L_x_5021) ;  /* 0x00000000009c7947 */ /* 0x000fea0003800000 */
.L_x_5043:
        /* <DEDUP_REMOVED lines=9> */
[----:B-1----:R-:W-:-:S05]  /*8ec0*/  @!P0 FMUL R7, R7, 1.175494350822287508e-38 ;  /* 0x0080000007078820 */ /* 0x002fca0000400000 */
        /* <DEDUP_REMOVED lines=10> */
.L_x_5049:
[----:B------:R-:W-:Y:S01]  /*8f70*/  IMAD.MOV.U32 R0, RZ, RZ, 0x7f ;  /* 0x0000007fff007424 */ /* 0x000fe200078e00ff */
[----:B------:R-:W-:-:S04]  /*8f80*/  ISETP.GT.U32.AND P0, PT, R6, 0x7f800000, PT ;  /* 0x7f8000000600780c */ /* 0x000fc80003f04070 */
[----:B------:R-:W-:-:S09]  /*8f90*/  SEL R0, R0, 0x7c, P0 ;  /* 0x0000007c00007807 */ /* 0x000fd20000000000 */
.L_x_5050:
[----:B------:R-:W-:Y:S05]  /*8fa0*/  BSYNC.RECONVERGENT B0 ;  /* 0x0000000000007941 */ /* 0x000fea0003800200 */
.L_x_5048:
[----:B------:R-:W-:-:S04]  /*8fb0*/  SHF.R.U32.HI R5, RZ, 0x18, R7 ;  /* 0x00000018ff057819 */ /* 0x000fc80000011607 */
[----:B------:R-:W-:-:S05]  /*8fc0*/  LOP3.LUT R5, R0, 0x80, R5, 0xf8, !PT ;  /* 0x0000008000057812 */ /* 0x000fca00078ef805 */
[----:B------:R3:W-:Y:S01]  /*8fd0*/  STG.E.U8 desc[UR36][R2.64], R5 ;  /* 0x0000000502007986 */ /* 0x0007e2000c101124 */
[----:B------:R-:W-:Y:S05]  /*8fe0*/  BRA `(.L_x_5021) ;  /* 0x00000000002c7947 */ /* 0x000fea0003800000 */
.L_x_5042:
        /* <DEDUP_REMOVED lines=9> */
[----:B------:R-:W-:-:S05]  /*9080*/  F2FP.BF16.F32.PACK_AB R0, RZ, R0 ;  /* 0x00000000ff00723e */ /* 0x000fca00000010ff */
[----:B------:R1:W-:Y:S02]  /*9090*/  STG.E.U16 desc[UR36][R2.64], R0 ;  /* 0x0000000002007986 */ /* 0x0003e4000c101524 */
.L_x_5021:
[----:B------:R-:W-:-:S07]  /*90a0*/  IADD3 R19, PT, PT, R19, 0x80, RZ ;  /* 0x0000008013137810 */ /* 0x000fce0007ffe0ff */
.L_x_4958:
[----:B------:R-:W-:Y:S05]  /*90b0*/  BSYNC.RECONVERGENT B7 ;  /* 0x0000000000077941 */ /* 0x000fea0003800200 */
.L_x_4957:
[----:B------:R-:W5:Y:S01]  /*90c0*/  LDCU UR4, c[0x0][0x380] ;  /* 0x00007000ff0477ac */ /* 0x000f620008000800 */
[----:B------:R-:W-:Y:S01]  /*90d0*/  BSSY.RECONVERGENT B7, `(.L_x_5051) ;  /* 0x000047d000077945 */ /* 0x000fe20003800200 */
[----:B-----5:R-:W-:-:S13]  /*90e0*/  ISETP.GE.AND P0, PT, R19, UR4, PT ;  /* 0x0000000413007c0c */ /* 0x020fda000bf06270 */
[----:B------:R-:W-:Y:S05]  /*90f0*/  @P0 BRA `(.L_x_5052) ;  /* 0x0000004400e80947 */ /* 0x000fea0003800000 */
[----:B------:R-:W5:Y:S01]  /*9100*/  LDCU UR4, c[0x0][0x388] ;  /* 0x00007100ff0477ac */ /* 0x000f620008000800 */
[----:B0-23--:R-:W-:Y:S01]  /*9110*/  IMAD.MOV.U32 R22, RZ, RZ, RZ ;  /* 0x000000ffff167224 */ /* 0x00dfe200078e00ff */
[----:B-1----:R-:W-:Y:S01]  /*9120*/  MOV R0, RZ ;  /* 0x000000ff00007202 */ /* 0x002fe20000000f00 */
[----:B------:R-:W-:Y:S01]  /*9130*/  IMAD.MOV.U32 R18, RZ, RZ, RZ ;  /* 0x000000ffff127224 */ /* 0x000fe200078e00ff */
[----:B-----5:R-:W-:-:S09]  /*9140*/  UISETP.NE.AND UP0, UPT, UR4, URZ, UPT ;  /* 0x000000ff0400728c */ /* 0x020fd2000bf05270 */
[----:B------:R-:W-:Y:S05]  /*9150*/  BRA.U !UP0, `(.L_x_5053) ;  /* 0x0000001508707547 */ /* 0x000fea000b800000 */
[----:B------:R-:W4:Y:S01]  /*9160*/  LDCU.64 UR4, c[0x0][0x390] ;  /* 0x00007200ff0477ac */ /* 0x000f220008000a00 */
[----:B------:R-:W-:Y:S01]  /*9170*/  HFMA2 R18, -RZ, RZ, 0, 0 ;  /* 0x00000000ff127431 */ /* 0x000fe200000001ff */
[----:B------:R-:W0:Y:S01]  /*9180*/  LDCU UR6, c[0x0][0x38c] ;  /* 0x00007180ff0677ac */ /* 0x000e220008000800 */
[----:B------:R-:W1:Y:S01]  /*9190*/  LDCU.64 UR8, c[0x0][0x4b8] ;  /* 0x00009700ff0877ac */ /* 0x000e620008000a00 */
[----:B------:R-:W-:Y:S02]  /*91a0*/  UISETP.NE.AND UP0, UPT, UR41, URZ, UPT ;  /* 0x000000ff2900728c */ /* 0x000fe4000bf05270 */
[----:B----4-:R-:W-:Y:S01]  /*91b0*/  IMAD.HI.U32 R2, R19, UR4, R18 ;  /* 0x0000000413027c27 */ /* 0x010fe2000f8e0012 */
[----:B------:R-:W2:Y:S04]  /*91c0*/  LDCU UR4, c[0x0][0x4c0] ;  /* 0x00009800ff0477ac */ /* 0x000ea80008000800 */
[----:B------:R-:W-:-:S05]  /*91d0*/  SHF.R.U32.HI R3, RZ, UR5, R2 ;  /* 0x00000005ff037c19 */ /* 0x000fca0008011602 */
[----:B------:R-:W-:-:S04]  /*91e0*/  IMAD.MOV R22, RZ, RZ, -R3 ;  /* 0x000000ffff167224 */ /* 0x000fc800078e0a03 */
[----:B0-----:R-:W-:-:S04]  /*91f0*/  IMAD R22, R22, UR6, R19 ;  /* 0x0000000616167c24 */ /* 0x001fc8000f8e0213 */
[C---:B-1----:R-:W-:Y:S02]  /*9200*/  IMAD R18, R22.reuse, UR8, RZ ;  /* 0x0000000816127c24 */ /* 0x042fe4000f8e02ff */
[C---:B------:R-:W-:Y:S02]  /*9210*/  IMAD R0, R22.reuse, UR9, RZ ;  /* 0x0000000916007c24 */ /* 0x040fe4000f8e02ff */
[----:B--2---:R-:W-:Y:S01]  /*9220*/  IMAD R22, R22, UR4, RZ ;  /* 0x0000000416167c24 */ /* 0x004fe2000f8e02ff */
        /* <DEDUP_REMOVED lines=335> */
.L_x_5053:
        /* <DEDUP_REMOVED lines=16> */
[----:B--2---:R3:W4:Y:S02]  /*a820*/  I2F.F64.S16 R16, R2 ;  /* 0x0000000200107312 */ /* 0x0047240000101c00 */
[----:B---34-:R-:W-:Y:S05]  /*a830*/  BRA `(.L_x_5060) ;  /* 0x0000000c006c7947 */ /* 0x018fea0003800000 */
.L_x_5058:
[----:B------:R-:W2:Y:S02]  /*a840*/  LDG.E.U8 R2, desc[UR36][R2.64] ;  /* 0x0000002402027981 */ /* 0x000ea4000c1e1100 */
[----:B--2---:R3:W4:Y:S02]  /*a850*/  I2F.F64.U16 R16, R2 ;  /* 0x0000000200107312 */ /* 0x0047240000101800 */
[----:B---34-:R-:W-:Y:S05]  /*a860*/  BRA `(.L_x_5060) ;  /* 0x0000000c00607947 */ /* 0x018fea0003800000 */
.L_x_5057:
[----:B------:R-:W-:-:S09]  /*a870*/  UISETP.NE.AND UP0, UPT, UR4, 0x2, UPT ;  /* 0x000000020400788c */ /* 0x000fd2000bf05270 */
[----:B------:R-:W-:Y:S05]  /*a880*/  BRA.U !UP0, `(.L_x_5061) ;  /* 0x0000000108287547 */ /* 0x000fea000b800000 */
[----:B------:R-:W-:-:S09]  /*a890*/  UISETP.NE.AND UP0, UPT, UR4, 0x3, UPT ;  /* 0x000000030400788c */ /* 0x000fd2000bf05270 */
[----:B------:R-:W-:Y:S05]  /*a8a0*/  BRA.U !UP0, `(.L_x_5062) ;  /* 0x0000000108147547 */ /* 0x000fea000b800000 */
[----:B------:R-:W-:-:S09]  /*a8b0*/  UISETP.NE.AND UP0, UPT, UR4, 0x4, UPT ;  /* 0x000000040400788c */ /* 0x000fd2000bf05270 */
[----:B------:R-:W-:Y:S05]  /*a8c0*/  BRA.U UP0, `(.L_x_5059) ;  /* 0x0000000900ec7547 */ /* 0x000fea000b800000 */
[----:B------:R-:W2:Y:S02]  /*a8d0*/  LDG.E.64 R16, desc[UR36][R2.64] ;  /* 0x0000002402107981 */ /* 0x000ea4000c1e1b00 */
[----:B--2---:R-:W3:Y:S02]  /*a8e0*/  I2F.F64.S64 R16, R16 ;  /* 0x0000001000107312 */ /* 0x004ee40000301c00 */
[----:B---3--:R-:W-:Y:S05]  /*a8f0*/  BRA `(.L_x_5060) ;  /* 0x0000000c003c7947 */ /* 0x008fea0003800000 */
.L_x_5062:
[----:B------:R-:W2:Y:S02]  /*a900*/  LDG.E R2, desc[UR36][R2.64] ;  /* 0x0000002402027981 */ /* 0x000ea4000c1e1900 */
[----:B--2---:R3:W4:Y:S02]  /*a910*/  I2F.F64 R16, R2 ;  /* 0x0000000200107312 */ /* 0x0047240000201c00 */
[----:B---34-:R-:W-:Y:S05]  /*a920*/  BRA `(.L_x_5060) ;  /* 0x0000000c00307947 */ /* 0x018fea0003800000 */
.L_x_5061:
[----:B------:R-:W2:Y:S02]  /*a930*/  LDG.E.U16 R2, desc[UR36][R2.64] ;  /* 0x0000002402027981 */ /* 0x000ea4000c1e1500 */
[----:B--2---:R3:W4:Y:S02]  /*a940*/  I2F.F64.S16 R16, R2 ;  /* 0x0000000200107312 */ /* 0x0047240000101c00 */
[----:B---34-:R-:W-:Y:S05]  /*a950*/  BRA `(.L_x_5060) ;  /* 0x0000000c00247947 */ /* 0x018fea0003800000 */
.L_x_5056:
        /* <DEDUP_REMOVED lines=10> */
.L_x_5064:
[----:B------:R-:W2:Y:S02]  /*aa00*/  LDG.E.U16 R0, desc[UR36][R2.64] ;  /* 0x0000002402007981 */ /* 0x000ea4000c1e1500 */
[----:B--2---:R-:W-:-:S05]  /*aa10*/  HADD2.F32 R0, -RZ, R0.H0_H0 ;  /* 0x20000000ff007230 */ /* 0x004fca0000004100 */
[----:B------:R-:W-:-:S04]  /*aa20*/  FMUL.FTZ R0, R0, 1 ;  /* 0x3f80000000007820 */ /* 0x000fc80000410000 */
[----:B------:R4:W0:Y:S02]  /*aa30*/  F2F.F64.F32 R16, R0 ;  /* 0x0000000000107310 */ /* 0x0008240000201800 */
[----:B0---4-:R-:W-:Y:S05]  /*aa40*/  BRA `(.L_x_5060) ;  /* 0x0000000800e87947 */ /* 0x011fea0003800000 */
.L_x_5063:
        /* <DEDUP_REMOVED lines=10> */
.L_x_5066:
[----:B------:R-:W2:Y:S02]  /*aaf0*/  LDG.E.U16 R2, desc[UR36][R2.64] ;  /* 0x0000002402027981 */ /* 0x000ea4000c1e1500 */
[----:B--2---:R-:W-:-:S05]  /*ab00*/  HADD2.F32 R0, -RZ, R2.H0_H0 ;  /* 0x20000002ff007230 */ /* 0x004fca0000004100 */
[----:B------:R-:W-:-:S04]  /*ab10*/  FMUL.FTZ R0, R0, 1 ;  /* 0x3f80000000007820 */ /* 0x000fc80000410000 */
[----:B------:R3:W4:Y:S02]  /*ab20*/  F2F.F64.F32 R16, R0 ;  /* 0x0000000000107310 */ /* 0x0007240000201800 */
[----:B---34-:R-:W-:Y:S05]  /*ab30*/  BRA `(.L_x_5060) ;  /* 0x0000000800ac7947 */ /* 0x018fea0003800000 */
.L_x_5065:
[----:B------:R3:W5:Y:S01]  /*ab40*/  LDG.E.64 R16, desc[UR36][R2.64] ;  /* 0x0000002402107981 */ /* 0x000762000c1e1b00 */
[----:B------:R-:W-:Y:S05]  /*ab50*/  BRA `(.L_x_5060) ;  /* 0x0000000800a47947 */ /* 0x000fea0003800000 */
.L_x_5055:
        /* <DEDUP_REMOVED lines=13> */
.L_x_5069:
[----:B------:R2:W5:Y:S01]  /*ac30*/  LDG.E.64 R16, desc[UR36][R2.64] ;  /* 0x0000002402107981 */ /* 0x000562000c1e1b00 */
[----:B------:R-:W-:Y:S05]  /*ac40*/  BRA `(.L_x_5060) ;  /* 0x0000000800687947 */ /* 0x000fea0003800000 */
.L_x_5068:
        /* <DEDUP_REMOVED lines=25> */
[----:B------:R2:W3:Y:S02]  /*ade0*/  F2F.F64.F32 R16, R5 ;  /* 0x0000000500107310 */ /* 0x0004e40000201800 */
[----:B--23--:R-:W-:Y:S05]  /*adf0*/  BRA `(.L_x_5060) ;  /* 0x0000000400fc7947 */ /* 0x00cfea0003800000 */
.L_x_5071:
        /* <DEDUP_REMOVED lines=14> */
.L_x_5070:
[----:B------:R-:W2:Y:S02]  /*aee0*/  LDG.E.U16 R0, desc[UR36][R2.64] ;  /* 0x0000002402007981 */ /* 0x000ea4000c1e1500 */
[----:B--2---:R-:W-:-:S04]  /*aef0*/  IMAD.U32 R0, R0, 0x10000, RZ ;  /* 0x0001000000007824 */ /* 0x004fc800078e00ff */
[----:B------:R-:W-:-:S04]  /*af00*/  FMUL.FTZ R0, R0, 1 ;  /* 0x3f80000000007820 */ /* 0x000fc80000410000 */
[----:B------:R2:W3:Y:S02]  /*af10*/  F2F.F64.F32 R16, R0 ;  /* 0x0000000000107310 */ /* 0x0004e40000201800 */
[----:B--23--:R-:W-:Y:S05]  /*af20*/  BRA `(.L_x_5060) ;  /* 0x0000000400b07947 */ /* 0x00cfea0003800000 */
.L_x_5067:
        /* <DEDUP_REMOVED lines=11> */
.L_x_5074:
        /* <DEDUP_REMOVED lines=21> */
.L_x_5076:
[----:B------:R-:W-:Y:S05]  /*b130*/  BSYNC.RECONVERGENT B0 ;  /* 0x0000000000007941 */ /* 0x000fea0003800200 */
.L_x_5075:
[----:B------:R-:W-:Y:S02]  /*b140*/  SHF.L.U32 R0, R0, 0x14, RZ ;  /* 0x0000001400007819 */ /* 0x000fe400000006ff */
[----:B------:R-:W-:-:S04]  /*b150*/  LEA R2, R2, 0x3b800000, 0x17 ;  /* 0x3b80000002027811 */ /* 0x000fc800078eb8ff */
[----:B------:R-:W-:-:S05]  /*b160*/  LOP3.LUT R0, R2, R0, R7, 0xfe, !PT ;  /* 0x0000000002007212 */ /* 0x000fca00078efe07 */
[----:B------:R-:W-:-:S04]  /*b170*/  FMUL.FTZ R0, R0, 1 ;  /* 0x3f80000000007820 */ /* 0x000fc80000410000 */
[----:B------:R2:W3:Y:S02]  /*b180*/  F2F.F64.F32 R16, R0 ;  /* 0x0000000000107310 */ /* 0x0004e40000201800 */
[----:B--23--:R-:W-:Y:S05]  /*b190*/  BRA `(.L_x_5060) ;  /* 0x0000000400147947 */ /* 0x00cfea0003800000 */
.L_x_5073:
        /* <DEDUP_REMOVED lines=21> */
.L_x_5078:
[----:B------:R-:W-:Y:S05]  /*b2f0*/  BSYNC.RECONVERGENT B0 ;  /* 0x0000000000007941 */ /* 0x000fea0003800200 */
.L_x_5077:
[----:B------:R-:W-:Y:S01]  /*b300*/  IMAD.SHL.U32 R0, R0, 0x200000, RZ ;  /* 0x0020000000007824 */ /* 0x000fe200078e00ff */
[----:B------:R-:W-:-:S04]  /*b310*/  LEA R2, R2, 0x37800000, 0x17 ;  /* 0x3780000002027811 */ /* 0x000fc800078eb8ff */
[----:B------:R-:W-:-:S05]  /*b320*/  LOP3.LUT R0, R2, R0, R7, 0xfe, !PT ;  /* 0x0000000002007212 */ /* 0x000fca00078efe07 */
[----:B------:R-:W-:-:S04]  /*b330*/  FMUL.FTZ R0, R0, 1 ;  /* 0x3f80000000007820 */ /* 0x000fc80000410000 */
[----:B------:R2:W3:Y:S02]  /*b340*/  F2F.F64.F32 R16, R0 ;  /* 0x0000000000107310 */ /* 0x0004e40000201800 */
[----:B--23--:R-:W-:Y:S05]  /*b350*/  BRA `(.L_x_5060) ;  /* 0x0000000000a47947 */ /* 0x00cfea0003800000 */
.L_x_5072:
        /* <DEDUP_REMOVED lines=16> */
[----:B------:R0:W1:Y:S02]  /*b460*/  @P0 F2F.F64.F32 R16, R0 ;  /* 0x0000000000100310 */ /* 0x0000640000201800 */
[----:B01----:R-:W-:Y:S05]  /*b470*/  BRA `(.L_x_5060) ;  /* 0x00000000005c7947 */ /* 0x003fea0003800000 */
.L_x_5059:
        /* <DEDUP_REMOVED lines=16> */
.L_x_5081:
[----:B------:R-:W-:Y:S01]  /*b580*/  CS2R R16, SRZ ;  /* 0x0000000000107805 */ /* 0x000fe2000001ff00 */
[----:B------:R-:W-:Y:S06]  /*b590*/  BRA `(.L_x_5060) ;  /* 0x0000000000147947 */ /* 0x000fec0003800000 */
.L_x_5080:
[----:B------:R-:W2:Y:S02]  /*b5a0*/  LDG.E.64 R16, desc[UR36][R2.64] ;  /* 0x0000002402107981 */ /* 0x000ea4000c1e1b00 */
[----:B--2---:R-:W0:Y:S02]  /*b5b0*/  I2F.F64.U64 R16, R16 ;  /* 0x0000001000107312 */ /* 0x004e240000301800 */
[----:B0-----:R-:W-:Y:S05]  /*b5c0*/  BRA `(.L_x_5060) ;  /* 0x0000000000087947 */ /* 0x001fea0003800000 */
.L_x_5079:
[----:B------:R-:W2:Y:S02]  /*b5d0*/  LDG.E R2, desc[UR36][R2.64] ;  /* 0x0000002402027981 */ /* 0x000ea4000c1e1900 */
[----:B--2---:R0:W1:Y:S02]  /*b5e0*/  I2F.F64.U32 R16, R2 ;  /* 0x0000000200107312 */ /* 0x0040640000201800 */
.L_x_5060:
[----:B------:R-:W-:Y:S05]  /*b5f0*/  BSYNC.RECONVERGENT B6 ;  /* 0x0000000000067941 */ /* 0x000fea0003800200 */
.L_x_5054:
        /* <DEDUP_REMOVED lines=16> */
[----:B--2---:R-:W2:Y:S02]  /*b700*/  I2F.F64.S16 R2, R2 ;  /* 0x0000000200027312 */ /* 0x004ea40000101c00 */
[----:B--2---:R-:W-:Y:S05]  /*b710*/  BRA `(.L_x_5088) ;  /* 0x0000000c006c7947 */ /* 0x004fea0003800000 */
.L_x_5086:
[----:B0-23--:R-:W2:Y:S02]  /*b720*/  LDG.E.U8 R2, desc[UR36][R22.64] ;  /* 0x0000002416027981 */ /* 0x00dea4000c1e1100 */
[----:B--2---:R-:W2:Y:S02]  /*b730*/  I2F.F64.U16 R2, R2 ;  /* 0x0000000200027312 */ /* 0x004ea40000101800 */
[----:B--2---:R-:W-:Y:S05]  /*b740*/  BRA `(.L_x_5088) ;  /* 0x0000000c00607947 */ /* 0x004fea0003800000 */
.L_x_5085:
[----:B------:R-:W-:-:S09]  /*b750*/  UISETP.NE.AND UP0, UPT, UR4, 0x2, UPT ;  /* 0x000000020400788c */ /* 0x000fd2000bf05270 */
[----:B------:R-:W-:Y:S05]  /*b760*/  BRA.U !UP0, `(.L_x_5089) ;  /* 0x0000000108287547 */ /* 0x000fea000b800000 */
[----:B------:R-:W-:-:S09]  /*b770*/  UISETP.NE.AND UP0, UPT, UR4, 0x3, UPT ;  /* 0x000000030400788c */ /* 0x000fd2000bf05270 */
[----:B------:R-:W-:Y:S05]  /*b780*/  BRA.U !UP0, `(.L_x_5090) ;  /* 0x0000000108147547 */ /* 0x000fea000b800000 */
[----:B------:R-:W-:-:S09]  /*b790*/  UISETP.NE.AND UP0, UPT, UR4, 0x4, UPT ;  /* 0x000000040400788c */ /* 0x000fd2000bf05270 */
[----:B------:R-:W-:Y:S05]  /*b7a0*/  BRA.U UP0, `(.L_x_5087) ;  /* 0x0000000900ec7547 */ /* 0x000fea000b800000 */
[----:B0-23--:R-:W2:Y:S02]  /*b7b0*/  LDG.E.64 R2, desc[UR36][R22.64] ;  /* 0x0000002416027981 */ /* 0x00dea4000c1e1b00 */
[----:B--2---:R-:W2:Y:S02]  /*b7c0*/  I2F.F64.S64 R2, R2 ;  /* 0x0000000200027312 */ /* 0x004ea40000301c00 */
[----:B--2---:R-:W-:Y:S05]  /*b7d0*/  BRA `(.L_x_5088) ;  /* 0x0000000c003c7947 */ /* 0x004fea0003800000 */
.L_x_5090:
[----:B0-23--:R-:W2:Y:S02]  /*b7e0*/  LDG.E R2, desc[UR36][R22.64] ;  /* 0x0000002416027981 */ /* 0x00dea4000c1e1900 */
[----:B--2---:R-:W2:Y:S02]  /*b7f0*/  I2F.F64 R2, R2 ;  /* 0x0000000200027312 */ /* 0x004ea40000201c00 */
[----:B--2---:R-:W-:Y:S05]  /*b800*/  BRA `(.L_x_5088) ;  /* 0x0000000c00307947 */ /* 0x004fea0003800000 */
.L_x_5089:
[----:B0-23--:R-:W2:Y:S02]  /*b810*/  LDG.E.U16 R2, desc[UR36][R22.64] ;  /* 0x0000002416027981 */ /* 0x00dea4000c1e1500 */
[----:B--2---:R-:W2:Y:S02]  /*b820*/  I2F.F64.S16 R2, R2 ;  /* 0x0000000200027312 */ /* 0x004ea40000101c00 */
[----:B--2---:R-:W-:Y:S05]  /*b830*/  BRA `(.L_x_5088) ;  /* 0x0000000c00247947 */ /* 0x004fea0003800000 */
.L_x_5084:
        /* <DEDUP_REMOVED lines=8> */
[----:B------:R-:W2:Y:S02]  /*b8c0*/  F2F.F64.F32 R2, R2 ;  /* 0x0000000200027310 */ /* 0x000ea40000201800 */
[----:B--2---:R-:W-:Y:S05]  /*b8d0*/  BRA `(.L_x_5088) ;  /* 0x0000000800fc7947 */ /* 0x004fea0003800000 */
.L_x_5092:
[----:B------:R-:W4:Y:S02]  /*b8e0*/  LDG.E.U16 R0, desc[UR36][R22.64] ;  /* 0x0000002416007981 */ /* 0x000f24000c1e1500 */
[----:B----4-:R-:W-:-:S05]  /*b8f0*/  HADD2.F32 R0, -RZ, R0.H0_H0 ;  /* 0x20000000ff007230 */ /* 0x010fca0000004100 */
[----:B------:R-:W-:-:S04]  /*b900*/  FMUL.FTZ R0, R0, 1 ;  /* 0x3f80000000007820 */ /* 0x000fc80000410000 */
[----:B0-23--:R2:W3:Y:S02]  /*b910*/  F2F.F64.F32 R2, R0 ;  /* 0x0000000000027310 */ /* 0x00d4e40000201800 */
[----:B--23--:R-:W-:Y:S05]  /*b920*/  BRA `(.L_x_5088) ;  /* 0x0000000800e87947 */ /* 0x00cfea0003800000 */
.L_x_5091:
        /* <DEDUP_REMOVED lines=8> */
[----:B------:R-:W2:Y:S02]  /*b9b0*/  F2F.F64.F32 R2, R2 ;  /* 0x0000000200027310 */ /* 0x000ea40000201800 */
[----:B--2---:R-:W-:Y:S05]  /*b9c0*/  BRA `(.L_x_5088) ;  /* 0x0000000800c07947 */ /* 0x004fea0003800000 */
.L_x_5094:
[----:B------:R-:W4:Y:S02]  /*b9d0*/  LDG.E.U16 R22, desc[UR36][R22.64] ;  /* 0x0000002416167981 */ /* 0x000f24000c1e1500 */
[----:B----4-:R-:W-:-:S05]  /*b9e0*/  HADD2.F32 R0, -RZ, R22.H0_H0 ;  /* 0x20000016ff007230 */ /* 0x010fca0000004100 */
[----:B------:R-:W-:-:S04]  /*b9f0*/  FMUL.FTZ R0, R0, 1 ;  /* 0x3f80000000007820 */ /* 0x000fc80000410000 */
[----:B0-23--:R2:W3:Y:S02]  /*ba00*/  F2F.F64.F32 R2, R0 ;  /* 0x0000000000027310 */ /* 0x00d4e40000201800 */
[----:B--23--:R-:W-:Y:S05]  /*ba10*/  BRA `(.L_x_5088) ;  /* 0x0000000800ac7947 */ /* 0x00cfea0003800000 */
.L_x_5093:
[----:B0-23--:R0:W5:Y:S01]  /*ba20*/  LDG.E.64 R2, desc[UR36][R22.64] ;  /* 0x0000002416027981 */ /* 0x00d162000c1e1b00 */
[----:B------:R-:W-:Y:S05]  /*ba30*/  BRA `(.L_x_5088) ;  /* 0x0000000800a47947 */ /* 0x000fea0003800000 */
.L_x_5083:
        /* <DEDUP_REMOVED lines=13> */
.L_x_5097:
[----:B0-23--:R3:W5:Y:S01]  /*bb10*/  LDG.E.64 R2, desc[UR36][R22.64] ;  /* 0x0000002416027981 */ /* 0x00d762000c1e1b00 */
[----:B------:R-:W-:Y:S05]  /*bb20*/  BRA `(.L_x_5088) ;  /* 0x0000000800687947 */ /* 0x000fea0003800000 */
.L_x_5096:
        /* <DEDUP_REMOVED lines=9> */
[C---:B0-23--:R-:W-:Y:S02]  /*bbc0*/  LOP3.LUT R2, R0.reuse, 0x7f000000, RZ, 0xc0, !PT ;  /* 0x7f00000000027812 */ /* 0x04dfe400078ec0ff */
        /* <DEDUP_REMOVED lines=15> */
[----:B------:R-:W4:Y:S02]  /*bcc0*/  F2F.F64.F32 R2, R3 ;  /* 0x0000000300027310 */ /* 0x000f240000201800 */
[----:B----4-:R-:W-:Y:S05]  /*bcd0*/  BRA `(.L_x_5088) ;  /* 0x0000000400fc7947 */ /* 0x010fea0003800000 */
.L_x_5099:
[----:B--23--:R-:W2:Y:S02]  /*bce0*/  LDG.E.U8 R3, desc[UR36][R22.64] ;  /* 0x0000002416037981 */ /* 0x00cea4000c1e1100 */
[C---:B--2---:R-:W-:Y:S01]  /*bcf0*/  IMAD.SHL.U32 R0, R3.reuse, 0x2000000, RZ ;  /* 0x0200000003007824 */ /* 0x044fe200078e00ff */
[----:B------:R-:W-:-:S04]  /*bd00*/  SHF.L.U32 R3, R3, 0x8, RZ ;  /* 0x0000000803037819 */ /* 0x000fc800000006ff */
[----:B------:R-:W-:-:S13]  /*bd10*/  ISETP.GE.U32.AND P0, PT, R0, 0x8000000, PT ;  /* 0x080000000000780c */ /* 0x000fda0003f06070 */
[C---:B0-----:R-:W-:Y:S02]  /*bd20*/  @!P0 LOP3.LUT R2, R3.reuse, 0x7f00, RZ, 0xc0, !PT ;  /* 0x00007f0003028812 */ /* 0x041fe400078ec0ff */
[----:B------:R-:W-:Y:S02]  /*bd30*/  @P0 LEA.HI R0, R0, 0x70000000, RZ, 0x1c ;  /* 0x7000000000000811 */ /* 0x000fe400078fe0ff */
[----:B------:R-:W-:Y:S02]  /*bd40*/  @!P0 LOP3.LUT R2, R2, 0x3f000000, RZ, 0xfc, !PT ;  /* 0x3f00000002028812 */ /* 0x000fe400078efcff */
[----:B------:R-:W-:Y:S01]  /*bd50*/  PRMT R3, R3, 0x9910, RZ ;  /* 0x0000991003037816 */ /* 0x000fe200000000ff */
[----:B------:R-:W-:Y:S02]  /*bd60*/  @P0 FMUL.FTZ R0, R0, 1.9259299443872358531e-34 ;  /* 0x0780000000000820 */ /* 0x000fe40000410000 */
[----:B------:R-:W-:-:S05]  /*bd70*/  @!P0 FADD.FTZ R0, R2, -0.5 ;  /* 0xbf00000002008421 */ /* 0x000fca0000010000 */
[----:B------:R-:W-:-:S05]  /*bd80*/  LOP3.LUT R0, R0, 0x80000000, R3, 0xf8, !PT ;  /* 0x8000000000007812 */ /* 0x000fca00078ef803 */
[----:B------:R-:W-:-:S04]  /*bd90*/  FMUL.FTZ R0, R0, 1 ;  /* 0x3f80000000007820 */ /* 0x000fc80000410000 */
[----:B------:R4:W0:Y:S02]  /*bda0*/  F2F.F64.F32 R2, R0 ;  /* 0x0000000000027310 */ /* 0x0008240000201800 */
[----:B0---4-:R-:W-:Y:S05]  /*bdb0*/  BRA `(.L_x_5088) ;  /* 0x0000000400c47947 */ /* 0x011fea0003800000 */
.L_x_5098:
[----:B------:R-:W4:Y:S02]  /*bdc0*/  LDG.E.U16 R0, desc[UR36][R22.64] ;  /* 0x0000002416007981 */ /* 0x000f24000c1e1500 */
[----:B----4-:R-:W-:-:S04]  /*bdd0*/  IMAD.U32 R0, R0, 0x10000, RZ ;  /* 0x0001000000007824 */ /* 0x010fc800078e00ff */
[----:B------:R-:W-:-:S04]  /*bde0*/  FMUL.FTZ R0, R0, 1 ;  /* 0x3f80000000007820 */ /* 0x000fc80000410000 */
[----:B0-23--:R4:W0:Y:S02]  /*bdf0*/  F2F.F64.F32 R2, R0 ;  /* 0x0000000000027310 */ /* 0x00d8240000201800 */
[----:B0---4-:R-:W-:Y:S05]  /*be00*/  BRA `(.L_x_5088) ;  /* 0x0000000400b07947 */ /* 0x011fea0003800000 */
.L_x_5095:
        /* <DEDUP_REMOVED lines=9> */
[----:B--2---:R-:W3:Y:S02]  /*bea0*/  I2F.F64.U16 R2, R2 ;  /* 0x0000000200027312 */ /* 0x004ee40000101800 */
[----:B---3--:R-:W-:Y:S05]  /*beb0*/  BRA `(.L_x_5088) ;  /* 0x0000000400847947 */ /* 0x008fea0003800000 */
.L_x_5102:
        /* <DEDUP_REMOVED lines=21> */
.L_x_5104:
[----:B------:R-:W-:Y:S05]  /*c010*/  BSYNC.RECONVERGENT B0 ;  /* 0x0000000000007941 */ /* 0x000fea0003800200 */
.L_x_5103:
[----:B------:R-:W-:Y:S02]  /*c020*/  SHF.L.U32 R0, R0, 0x14, RZ ;  /* 0x0000001400007819 */ /* 0x000fe400000006ff */
[----:B------:R-:W-:-:S04]  /*c030*/  LEA R2, R2, 0x3b800000, 0x17 ;  /* 0x3b80000002027811 */ /* 0x000fc800078eb8ff */
[----:B------:R-:W-:-:S05]  /*c040*/  LOP3.LUT R0, R2, R0, R7, 0xfe, !PT ;  /* 0x0000000002007212 */ /* 0x000fca00078efe07 */
[----:B------:R-:W-:-:S04]  /*c050*/  FMUL.FTZ R0, R0, 1 ;  /* 0x3f80000000007820 */ /* 0x000fc80000410000 */
[----:B------:R3:W4:Y:S02]  /*c060*/  F2F.F64.F32 R2, R0 ;  /* 0x0000000000027310 */ /* 0x0007240000201800 */
[----:B---34-:R-:W-:Y:S05]  /*c070*/  BRA `(.L_x_5088) ;  /* 0x0000000400147947 */ /* 0x018fea0003800000 */
.L_x_5101:
        /* <DEDUP_REMOVED lines=21> */
.L_x_5106:
[----:B------:R-:W-:Y:S05]  /*c1d0*/  BSYNC.RECONVERGENT B0 ;  /* 0x0000000000007941 */ /* 0x000fea0003800200 */
.L_x_5105:
[----:B------:R-:W-:Y:S01]  /*c1e0*/  IMAD.SHL.U32 R0, R0, 0x200000, RZ ;  /* 0x0020000000007824 */ /* 0x000fe200078e00ff */
[----:B------:R-:W-:-:S04]  /*c1f0*/  LEA R2, R2, 0x37800000, 0x17 ;  /* 0x3780000002027811 */ /* 0x000fc800078eb8ff */
[----:B------:R-:W-:-:S05]  /*c200*/  LOP3.LUT R0, R2, R0, R7, 0xfe, !PT ;  /* 0x0000000002007212 */ /* 0x000fca00078efe07 */
[----:B------:R-:W-:-:S04]  /*c210*/  FMUL.FTZ R0, R0, 1 ;  /* 0x3f80000000007820 */ /* 0x000fc80000410000 */
[----:B------:R3:W4:Y:S02]  /*c220*/  F2F.F64.F32 R2, R0 ;  /* 0x0000000000027310 */ /* 0x0007240000201800 */
[----:B---34-:R-:W-:Y:S05]  /*c230*/  BRA `(.L_x_5088) ;  /* 0x0000000000a47947 */ /* 0x018fea0003800000 */
.L_x_5100:
[----:B------:R-:W-:-:S09]  /*c240*/  UISETP.NE.AND UP0, UPT, UR4, 0x1c, UPT ;  /* 0x0000001c0400788c */ /* 0x000fd2000bf05270 */
[----:B------:R-:W-:Y:S05]  /*c250*/  BRA.U !UP0, `(.L_x_5107) ;  /* 0x0000000108947547 */ /* 0x000fea000b800000 */
[----:B------:R-:W-:-:S09]  /*c260*/  UISETP.NE.AND UP0, UPT, UR4, 0x1d, UPT ;  /* 0x0000001d0400788c */ /* 0x000fd2000bf05270 */
[----:B------:R-:W-:Y:S05]  /*c270*/  BRA.U !UP0, `(.L_x_5108) ;  /* 0x0000000108807547 */ /* 0x000fea000b800000 */
[----:B------:R-:W-:-:S09]  /*c280*/  UISETP.NE.AND UP0, UPT, UR4, 0x2c, UPT ;  /* 0x0000002c0400788c */ /* 0x000fd2000bf05270 */
[----:B------:R-:W-:Y:S05]  /*c290*/  BRA.U UP0, `(.L_x_5087) ;  /* 0x0000000100307547 */ /* 0x000fea000b800000 */
[----:B------:R-:W4:Y:S01]  /*c2a0*/  LDG.E.U8 R0, desc[UR36][R22.64] ;  /* 0x0000002416007981 */ /* 0x000f22000c1e1100 */
[----:B0-23--:R-:W-:Y:S02]  /*c2b0*/  HFMA2 R2, -RZ, RZ, 0, 0 ;  /* 0x00000000ff027431 */ /* 0x00dfe400000001ff */
[----:B------:R-:W-:Y:S01]  /*c2c0*/  IMAD.MOV.U32 R3, RZ, RZ, 0x38000000 ;  /* 0x38000000ff037424 */ /* 0x000fe200078e00ff */
[----:B----4-:R-:W-:-:S13]  /*c2d0*/  ISETP.NE.AND P0, PT, R0, RZ, PT ;  /* 0x000000ff0000720c */ /* 0x010fda0003f05270 */
        /* <DEDUP_REMOVED lines=8> */
.L_x_5087:
[----:B0-23--:R-:W-:Y:S01]  /*c360*/  MOV R2, 0x0 ;  /* 0x0000000000027802 */ /* 0x00dfe20000000f00 */
[----:B------:R-:W0:Y:S01]  /*c370*/  LDCU.64 UR4, c[0x4][0x188] ;  /* 0x01003100ff0477ac */ /* 0x000e220008000a00 */
[----:B------:R-:W-:Y:S02]  /*c380*/  HFMA2 R12, -RZ, RZ, 0, 5.9604644775390625e-08 ;  /* 0x00000001ff0c7431 */ /* 0x000fe400000001ff */
[----:B------:R-:W-:Y:S01]  /*c390*/  IMAD.MOV.U32 R8, RZ, RZ, 0x4e ;  /* 0x0000004eff087424 */ /* 0x000fe200078e00ff */
[----:B------:R-:W2:Y:S01]  /*c3a0*/  LDCU.64 UR6, c[0x4][0x190] ;  /* 0x01003200ff0677ac */ /* 0x000ea20008000a00 */
[----:B------:R-:W3:Y:S01]  /*c3b0*/  LDC.64 R2, c[0x4][R2] ;  /* 0x0100000002027b82 */ /* 0x000ee20000000a00 */
[----:B------:R-:W-:Y:S01]  /*c3c0*/  IMAD.MOV.U32 R13, RZ, RZ, RZ ;  /* 0x000000ffff0d7224 */ /* 0x000fe200078e00ff */
[----:B------:R-:W4:Y:S01]  /*c3d0*/  LDCU.64 UR8, c[0x4][0x68] ;  /* 0x01000d00ff0877ac */ /* 0x000f220008000a00 */
[----:B0-----:R-:W-:Y:S01]  /*c3e0*/  IMAD.U32 R4, RZ, RZ, UR4 ;  /* 0x00000004ff047e24 */ /* 0x001fe2000f8e00ff */
[----:B------:R-:W-:Y:S01]  /*c3f0*/  MOV R5, UR5 ;  /* 0x0000000500057c02 */ /* 0x000fe20008000f00 */
[----:B--2---:R-:W-:Y:S01]  /*c400*/  IMAD.U32 R6, RZ, RZ, UR6 ;  /* 0x00000006ff067e24 */ /* 0x004fe2000f8e00ff */
[----:B------:R-:W-:Y:S01]  /*c410*/  MOV R7, UR7 ;  /* 0x0000000700077c02 */ /* 0x000fe20008000f00 */
[----:B----4-:R-:W-:Y:S01]  /*c420*/  IMAD.U32 R10, RZ, RZ, UR8 ;  /* 0x00000008ff0a7e24 */ /* 0x010fe2000f8e00ff */
[----:B------:R-:W-:-:S07]  /*c430*/  MOV R11, UR9 ;  /* 0x00000009000b7c02 */ /* 0x000fce0008000f00 */
[----:B------:R-:W-:-:S07]  /*c440*/  LEPC R20, `(.L_x_5109) ;  /* 0x000000001014794e */ /* 0x000fce0000000000 */
[----:B-1-3-5:R-:W-:Y:S05]  /*c450*/  CALL.ABS.NOINC R2 ;  /* 0x0000000002007343 */ /* 0x02afea0003c00000 */
.L_x_5109:
[----:B------:R-:W-:Y:S01]  /*c460*/  CS2R R2, SRZ ;  /* 0x0000000000027805 */ /* 0x000fe2000001ff00 */
[----:B------:R-:W-:Y:S06]  /*c470*/  BRA `(.L_x_5088) ;  /* 0x0000000000147947 */ /* 0x000fec0003800000 */
.L_x_5108:
[----:B0-23--:R-:W2:Y:S02]  /*c480*/  LDG.E.64 R2, desc[UR36][R22.64] ;  /* 0x0000002416027981 */ /* 0x00dea4000c1e1b00 */
[----:B--2---:R-:W3:Y:S02]  /*c490*/  I2F.F64.U64 R2, R2 ;  /* 0x0000000200027312 */ /* 0x004ee40000301800 */
[----:B---3--:R-:W-:Y:S05]  /*c4a0*/  BRA `(.L_x_5088) ;  /* 0x0000000000087947 */ /* 0x008fea0003800000 */
.L_x_5107:
[----:B0-23--:R-:W2:Y:S02]  /*c4b0*/  LDG.E R2, desc[UR36][R22.64] ;  /* 0x0000002416027981 */ /* 0x00dea4000c1e1900 */
[----:B--2---:R-:W2:Y:S02]  /*c4c0*/  I2F.F64.U32 R2, R2 ;  /* 0x0000000200027312 */ /* 0x004ea40000201800 */
.L_x_5088:
[----:B------:R-:W-:Y:S05]  /*c4d0*/  BSYNC.RECONVERGENT B6 ;  /* 0x0000000000067941 */ /* 0x000fea0003800200 */
.L_x_5082:
[----:B------:R-:W4:Y:S01]  /*c4e0*/  LDCU.64 UR6, c[0x0][0x5e8] ;  /* 0x0000bd00ff0677ac */ /* 0x000f220008000a00 */
[----:B-1---5:R-:W-:Y:S01]  /*c4f0*/  IMAD.MOV.U32 R5, RZ, RZ, R16 ;  /* 0x000000ffff057224 */ /* 0x022fe200078e0010 */
[----:B--2---:R-:W-:Y:S01]  /*c500*/  MOV R0, R2 ;  /* 0x0000000200007202 */ /* 0x004fe20000000f00 */
        /* <DEDUP_REMOVED lines=20> */
.L_x_5113:
[----:B------:R-:W1:Y:S02]  /*c650*/  F2I.S64.F64.TRUNC R4, R4 ;  /* 0x0000000400047311 */ /* 0x000e64000030d900 */
[----:B-1----:R-:W-:-:S05]  /*c660*/  IMAD.MOV.U32 R7, RZ, RZ, R4 ;  /* 0x000000ffff077224 */ /* 0x002fca00078e0004 */
[----:B------:R1:W-:Y:S01]  /*c670*/  STG.E.U8 desc[UR36][R2.64], R7 ;  /* 0x0000000702007986 */ /* 0x0003e2000c101124 */
[----:B------:R-:W-:Y:S05]  /*c680*/  BRA `(.L_x_5115) ;  /* 0x0000001000807947 */ /* 0x000fea0003800000 */
.L_x_5112:
        /* <DEDUP_REMOVED lines=9> */
.L_x_5117:
[----:B------:R-:W1:Y:S02]  /*c720*/  F2I.F64.TRUNC R5, R4 ;  /* 0x0000000400057311 */ /* 0x000e64000030d100 */
[----:B-1----:R1:W-:Y:S01]  /*c730*/  STG.E desc[UR36][R2.64], R5 ;  /* 0x0000000502007986 */ /* 0x0023e2000c101924 */
[----:B------:R-:W-:Y:S05]  /*c740*/  BRA `(.L_x_5115) ;  /* 0x0000001000507947 */ /* 0x000fea0003800000 */
.L_x_5116:
[----:B------:R-:W1:Y:S02]  /*c750*/  F2I.F64.TRUNC R5, R4 ;  /* 0x0000000400057311 */ /* 0x000e64000030d100 */
[----:B-1----:R1:W-:Y:S01]  /*c760*/  STG.E.U16 desc[UR36][R2.64], R5 ;  /* 0x0000000502007986 */ /* 0x0023e2000c101524 */
[----:B------:R-:W-:Y:S05]  /*c770*/  BRA `(.L_x_5115) ;  /* 0x0000001000447947 */ /* 0x000fea0003800000 */
.L_x_5111:
        /* <DEDUP_REMOVED lines=17> */
.L_x_5119:
        /* <DEDUP_REMOVED lines=12> */
.L_x_5118:
        /* <DEDUP_REMOVED lines=18> */
.L_x_5121:
        /* <DEDUP_REMOVED lines=13> */
.L_x_5120:
[----:B------:R1:W-:Y:S01]  /*cb40*/  STG.E.64 desc[UR36][R2.64], R4 ;  /* 0x0000000402007986 */ /* 0x0003e2000c101b24 */
[----:B------:R-:W-:Y:S05]  /*cb50*/  BRA `(.L_x_5115) ;  /* 0x0000000c004c7947 */ /* 0x000fea0003800000 */
.L_x_5110:
        /* <DEDUP_REMOVED lines=13> */
.L_x_5125:
        /* <DEDUP_REMOVED lines=26> */
.L_x_5128:
[----:B------:R-:W-:-:S04]  /*cdd0*/  SHF.R.U32.HI R5, RZ, 0x18, R7 ;  /* 0x00000018ff057819 */ /* 0x000fc80000011607 */
[----:B------:R-:W-:-:S07]  /*cde0*/  LOP3.LUT R0, R0, 0x80, R5, 0xf8, !PT ;  /* 0x0000008000007812 */ /* 0x000fce00078ef805 */
.L_x_5127:
[----:B------:R-:W-:Y:S05]  /*cdf0*/  BSYNC.RECONVERGENT B0 ;  /* 0x0000000000007941 */ /* 0x000fea0003800200 */
.L_x_5126:
[----:B------:R1:W-:Y:S01]  /*ce00*/  STG.E.U8 desc[UR36][R2.64], R0 ;  /* 0x0000000002007986 */ /* 0x0003e2000c101124 */
[----:B------:R-:W-:Y:S05]  /*ce10*/  BRA `(.L_x_5115) ;  /* 0x00000008009c7947 */ /* 0x000fea0003800000 */
.L_x_5124:
        /* <DEDUP_REMOVED lines=26> */
.L_x_5131:
[----:B------:R-:W-:-:S04]  /*cfc0*/  SHF.R.U32.HI R5, RZ, 0x18, R7 ;  /* 0x00000018ff057819 */ /* 0x000fc80000011607 */
[----:B------:R-:W-:-:S07]  /*cfd0*/  LOP3.LUT R0, R0, 0x80, R5, 0xf8, !PT ;  /* 0x0000008000007812 */ /* 0x000fce00078ef805 */
.L_x_5130:
[----:B------:R-:W-:Y:S05]  /*cfe0*/  BSYNC.RECONVERGENT B0 ;  /* 0x0000000000007941 */ /* 0x000fea0003800200 */
.L_x_5129:
[----:B------:R1:W-:Y:S01]  /*cff0*/  STG.E.U8 desc[UR36][R2.64], R0 ;  /* 0x0000000002007986 */ /* 0x0003e2000c101124 */
[----:B------:R-:W-:Y:S05]  /*d000*/  BRA `(.L_x_5115) ;  /* 0x0000000800207947 */ /* 0x000fea0003800000 */
.L_x_5123:
        /* <DEDUP_REMOVED lines=30> */
.L_x_5133:
[----:B------:R-:W1:Y:S02]  /*d1f0*/  F2I.U64.F64.TRUNC R4, R4 ;  /* 0x0000000400047311 */ /* 0x000e64000030d800 */
[----:B-1----:R1:W-:Y:S01]  /*d200*/  STG.E.64 desc[UR36][R2.64], R4 ;  /* 0x0000000402007986 */ /* 0x0023e2000c101b24 */
[----:B------:R-:W-:Y:S05]  /*d210*/  BRA `(.L_x_5115) ;  /* 0x00000004009c7947 */ /* 0x000fea0003800000 */
.L_x_5132:
[----:B------:R-:W1:Y:S02]  /*d220*/  F2I.U32.F64.TRUNC R5, R4 ;  /* 0x0000000400057311 */ /* 0x000e64000030d000 */
[----:B-1----:R1:W-:Y:S01]  /*d230*/  STG.E desc[UR36][R2.64], R5 ;  /* 0x0000000502007986 */ /* 0x0023e2000c101924 */
[----:B------:R-:W-:Y:S05]  /*d240*/  BRA `(.L_x_5115) ;  /* 0x0000000400907947 */ /* 0x000fea0003800000 */
.L_x_5122:
        /* <DEDUP_REMOVED lines=10> */
.L_x_5135:
[----:B------:R-:W-:-:S05]  /*d2f0*/  CS2R R6, SRZ ;  /* 0x0000000000067805 */ /* 0x000fca000001ff00 */
[----:B------:R1:W-:Y:S01]  /*d300*/  STG.E.128 desc[UR36][R2.64], R4 ;  /* 0x0000000402007986 */ /* 0x0003e2000c101d24 */
[----:B------:R-:W-:Y:S05]  /*d310*/  BRA `(.L_x_5115) ;  /* 0x00000004005c7947 */ /* 0x000fea0003800000 */
.L_x_5134:
[----:B------:R-:W-:-:S09]  /*d320*/  UISETP.NE.AND UP0, UPT, UR4, 0xf, UPT ;  /* 0x0000000f0400788c */ /* 0x000fd2000bf05270 */
[----:B------:R-:W-:Y:S05]  /*d330*/  BRA.U !UP0, `(.L_x_5136) ;  /* 0x0000000508287547 */ /* 0x000fea000b800000 */
[----:B------:R-:W-:-:S09]  /*d340*/  UISETP.NE.AND UP0, UPT, UR4, 0x17, UPT ;  /* 0x000000170400788c */ /* 0x000fd2000bf05270 */
[----:B------:R-:W-:Y:S05]  /*d350*/  BRA.U !UP0, `(.L_x_5137) ;  /* 0x0000000108b07547 */ /* 0x000fea000b800000 */
[----:B------:R-:W-:-:S09]  /*d360*/  UISETP.NE.AND UP0, UPT, UR4, 0x18, UPT ;  /* 0x000000180400788c */ /* 0x000fd2000bf05270 */
[----:B------:R-:W-:Y:S05]  /*d370*/  BRA.U !UP0, `(.L_x_5138) ;  /* 0x0000000108447547 */ /* 0x000fea000b800000 */
.L_x_5114:
        /* <DEDUP_REMOVED lines=13> */
[----:B--2---:R-:W-:-:S07]  /*d450*/  MOV R11, UR9 ;  /* 0x00000009000b7c02 */ /* 0x004fce0008000f00 */
[----:B------:R-:W-:-:S07]  /*d460*/  LEPC R20, `(.L_x_5139) ;  /* 0x000000001014794e */ /* 0x000fce0000000000 */
[----:B---34-:R-:W-:Y:S05]  /*d470*/  CALL.ABS.NOINC R2 ;  /* 0x0000000002007343 */ /* 0x018fea0003c00000 */
.L_x_5139:
[----:B------:R-:W-:Y:S05]  /*d480*/  BRA `(.L_x_5115) ;  /* 0x0000000400007947 */ /* 0x000fea0003800000 */
.L_x_5138:
        /* <DEDUP_REMOVED lines=21> */
.L_x_5141:
[----:B------:R-:W-:Y:S05]  /*d5e0*/  BSYNC.RECONVERGENT B0 ;  /* 0x0000000000007941 */ /* 0x000fea0003800200 */
.L_x_5140:
[----:B------:R-:W-:-:S05]  /*d5f0*/  LOP3.LUT R7, R0, 0x80, R7, 0xf8, !PT ;  /* 0x0000008000077812 */ /* 0x000fca00078ef807 */
[----:B------:R1:W-:Y:S01]  /*d600*/  STG.E.U8 desc[UR36][R2.64], R7 ;  /* 0x0000000702007986 */ /* 0x0003e2000c101124 */
[----:B------:R-:W-:Y:S05]  /*d610*/  BRA `(.L_x_5115) ;  /* 0x00000000009c7947 */ /* 0x000fea0003800000 */
.L_x_5137:
        /* <DEDUP_REMOVED lines=20> */
.L_x_5143:
[----:B------:R-:W-:Y:S01]  /*d760*/  IMAD.MOV.U32 R0, RZ, RZ, 0x7f ;  /* 0x0000007fff007424 */ /* 0x000fe200078e00ff */
[----:B------:R-:W-:-:S04]  /*d770*/  ISETP.GT.U32.AND P0, PT, R6, 0x7f800000, PT ;  /* 0x7f8000000600780c */ /* 0x000fc80003f04070 */
[----:B------:R-:W-:-:S09]  /*d780*/  SEL R0, R0, 0x7c, P0 ;  /* 0x0000007c00007807 */ /* 0x000fd20000000000 */
.L_x_5144:
[----:B------:R-:W-:Y:S05]  /*d790*/  BSYNC.RECONVERGENT B0 ;  /* 0x0000000000007941 */ /* 0x000fea0003800200 */
.L_x_5142:
[----:B------:R-:W-:-:S04]  /*d7a0*/  SHF.R.U32.HI R5, RZ, 0x18, R7 ;  /* 0x00000018ff057819 */ /* 0x000fc80000011607 */
[----:B------:R-:W-:-:S05]  /*d7b0*/  LOP3.LUT R5, R0, 0x80, R5, 0xf8, !PT ;  /* 0x0000008000057812 */ /* 0x000fca00078ef805 */
[----:B------:R1:W-:Y:S01]  /*d7c0*/  STG.E.U8 desc[UR36][R2.64], R5 ;  /* 0x0000000502007986 */ /* 0x0003e2000c101124 */
[----:B------:R-:W-:Y:S05]  /*d7d0*/  BRA `(.L_x_5115) ;  /* 0x00000000002c7947 */ /* 0x000fea0003800000 */
.L_x_5136:
        /* <DEDUP_REMOVED lines=11> */
.L_x_5115:
[----:B------:R-:W-:-:S07]  /*d890*/  IADD3 R19, PT, PT, R19, 0x80, RZ ;  /* 0x0000008013137810 */ /* 0x000fce0007ffe0ff */
.L_x_5052:
[----:B------:R-:W-:Y:S05]  /*d8a0*/  BSYNC.RECONVERGENT B7 ;  /* 0x0000000000077941 */ /* 0x000fea0003800200 */
.L_x_5051:
[----:B------:R-:W5:Y:S02]  /*d8b0*/  LDCU UR4, c[0x0][0x380] ;  /* 0x00007000ff0477ac */ /* 0x000f640008000800 */
[----:B-----5:R-:W-:-:S13]  /*d8c0*/  ISETP.GE.AND P0, PT, R19, UR4, PT ;  /* 0x0000000413007c0c */ /* 0x020fda000bf06270 */
[----:B------:R-:W-:Y:S05]  /*d8d0*/  @P0 EXIT ;  /* 0x000000000000094d */ /* 0x000fea0003800000 */
        /* <DEDUP_REMOVED lines=354> */
.L_x_5145:
[----:B------:R-:W4:Y:S01]  /*ef00*/  LDCU.64 UR8, c[0x0][0x5f0] ;  /* 0x0000be00ff0877ac */ /* 0x000f220008000a00 */
[----:B------:R-:W-:Y:S01]  /*ef10*/  BSSY.RECONVERGENT B6, `(.L_x_5146) ;  /* 0x00000ef000067945 */ /* 0x000fe20003800200 */
[----:B------:R-:W0:Y:S01]  /*ef20*/  LDCU.64 UR6, c[0x0][0x5e8] ;  /* 0x0000bd00ff0677ac */ /* 0x000e220008000a00 */
[----:B------:R-:W-:-:S04]  /*ef30*/  UPRMT UR4, UR39, 0x9910, URZ ;  /* 0x0000991027047896 */ /* 0x000fc800080000ff */
[----:B------:R-:W-:Y:S01]  /*ef40*/  UISETP.GT.AND UP0, UPT, UR4, 0x9, UPT ;  /* 0x000000090400788c */ /* 0x000fe2000bf04270 */
[----:B----4-:R-:W-:Y:S02]  /*ef50*/  IADD3 R2, P1, PT, R0, UR8, RZ ;  /* 0x0000000800027c10 */ /* 0x010fe4000ff3e0ff */
[----:B0-----:R-:W-:-:S03]  /*ef60*/  IADD3 R16, P0, PT, R16, UR6, RZ ;  /* 0x0000000610107c10 */ /* 0x001fc6000ff1e0ff */
        /* <DEDUP_REMOVED lines=14> */
.L_x_5150:
[----:B------:R-:W2:Y:S02]  /*f050*/  LDG.E.U8 R2, desc[UR36][R2.64] ;  /* 0x0000002402027981 */ /* 0x000ea4000c1e1100 */
[----:B--2---:R1:W2:Y:S02]  /*f060*/  I2F.F64.U16 R18, R2 ;  /* 0x0000000200127312 */ /* 0x0042a40000101800 */
[----:B-12---:R-:W-:Y:S05]  /*f070*/  BRA `(.L_x_5152) ;  /* 0x0000000c00607947 */ /* 0x006fea0003800000 */
.L_x_5149:
        /* <DEDUP_REMOVED lines=9> */
.L_x_5154:
[----:B------:R-:W2:Y:S02]  /*f110*/  LDG.E R2, desc[UR36][R2.64] ;  /* 0x0000002402027981 */ /* 0x000ea4000c1e1900 */
[----:B--2---:R1:W2:Y:S02]  /*f120*/  I2F.F64 R18, R2 ;  /* 0x0000000200127312 */ /* 0x0042a40000201c00 */
[----:B-12---:R-:W-:Y:S05]  /*f130*/  BRA `(.L_x_5152) ;  /* 0x0000000c00307947 */ /* 0x006fea0003800000 */
.L_x_5153:
[----:B------:R-:W2:Y:S02]  /*f140*/  LDG.E.U16 R2, desc[UR36][R2.64] ;  /* 0x0000002402027981 */ /* 0x000ea4000c1e1500 */
[----:B--2---:R1:W2:Y:S02]  /*f150*/  I2F.F64.S16 R18, R2 ;  /* 0x0000000200127312 */ /* 0x0042a40000101c00 */
[----:B-12---:R-:W-:Y:S05]  /*f160*/  BRA `(.L_x_5152) ;  /* 0x0000000c00247947 */ /* 0x006fea0003800000 */
.L_x_5148:
        /* <DEDUP_REMOVED lines=10> */
.L_x_5156:
[----:B------:R-:W2:Y:S02]  /*f210*/  LDG.E.U16 R0, desc[UR36][R2.64] ;  /* 0x0000002402007981 */ /* 0x000ea4000c1e1500 */
[----:B--2---:R-:W-:-:S05]  /*f220*/  HADD2.F32 R0, -RZ, R0.H0_H0 ;  /* 0x20000000ff007230 */ /* 0x004fca0000004100 */
[----:B------:R-:W-:-:S04]  /*f230*/  FMUL.FTZ R0, R0, 1 ;  /* 0x3f80000000007820 */ /* 0x000fc80000410000 */
[----:B------:R0:W1:Y:S02]  /*f240*/  F2F.F64.F32 R18, R0 ;  /* 0x0000000000127310 */ /* 0x0000640000201800 */
[----:B01----:R-:W-:Y:S05]  /*f250*/  BRA `(.L_x_5152) ;  /* 0x0000000800e87947 */ /* 0x003fea0003800000 */
.L_x_5155:
        /* <DEDUP_REMOVED lines=10> */
.L_x_5158:
[----:B------:R-:W2:Y:S02]  /*f300*/  LDG.E.U16 R2, desc[UR36][R2.64] ;  /* 0x0000002402027981 */ /* 0x000ea4000c1e1500 */
[----:B--2---:R-:W-:-:S05]  /*f310*/  HADD2.F32 R0, -RZ, R2.H0_H0 ;  /* 0x20000002ff007230 */ /* 0x004fca0000004100 */
[----:B------:R-:W-:-:S04]  /*f320*/  FMUL.FTZ R0, R0, 1 ;  /* 0x3f80000000007820 */ /* 0x000fc80000410000 */
[----:B------:R1:W2:Y:S02]  /*f330*/  F2F.F64.F32 R18, R0 ;  /* 0x0000000000127310 */ /* 0x0002a40000201800 */
[----:B-12---:R-:W-:Y:S05]  /*f340*/  BRA `(.L_x_5152) ;  /* 0x0000000800ac7947 */ /* 0x006fea0003800000 */
.L_x_5157:
[----:B------:R0:W5:Y:S01]  /*f350*/  LDG.E.64 R18, desc[UR36][R2.64] ;  /* 0x0000002402127981 */ /* 0x000162000c1e1b00 */
[----:B------:R-:W-:Y:S05]  /*f360*/  BRA `(.L_x_5152) ;  /* 0x0000000800a47947 */ /* 0x000fea0003800000 */
.L_x_5147:
        /* <DEDUP_REMOVED lines=13> */
.L_x_5161:
[----:B------:R3:W5:Y:S01]  /*f440*/  LDG.E.64 R18, desc[UR36][R2.64] ;  /* 0x0000002402127981 */ /* 0x000762000c1e1b00 */
[----:B------:R-:W-:Y:S05]  /*f450*/  BRA `(.L_x_5152) ;  /* 0x0000000800687947 */ /* 0x000fea0003800000 */
.L_x_5160:
        /* <DEDUP_REMOVED lines=24> */
[----:B------:R-:W-:-:S04]  /*f5e0*/  FMUL.FTZ R5, R5, 1 ;  /* 0x3f80000005057820 */ /* 0x000fc80000410000 */
[----:B------:R3:W4:Y:S02]  /*f5f0*/  F2F.F64.F32 R18, R5 ;  /* 0x0000000500127310 */ /* 0x0007240000201800 */
[----:B---34-:R-:W-:Y:S05]  /*f600*/  BRA `(.L_x_5152) ;  /* 0x0000000400fc7947 */ /* 0x018fea0003800000 */
.L_x_5163:
        /* <DEDUP_REMOVED lines=14> */
.L_x_5162:
[----:B------:R-:W2:Y:S02]  /*f6f0*/  LDG.E.U16 R0, desc[UR36][R2.64] ;  /* 0x0000002402007981 */ /* 0x000ea4000c1e1500 */
[----:B--2---:R-:W-:-:S05]  /*f700*/  SHF.L.U32 R0, R0, 0x10, RZ ;  /* 0x0000001000007819 */ /* 0x004fca00000006ff */
[----:B------:R-:W-:-:S04]  /*f710*/  FMUL.FTZ R0, R0, 1 ;  /* 0x3f80000000007820 */ /* 0x000fc80000410000 */
[----:B------:R3:W4:Y:S02]  /*f720*/  F2F.F64.F32 R18, R0 ;  /* 0x0000000000127310 */ /* 0x0007240000201800 */
[----:B---34-:R-:W-:Y:S05]  /*f730*/  BRA `(.L_x_5152) ;  /* 0x0000000400b07947 */ /* 0x018fea0003800000 */
.L_x_5159:
        /* <DEDUP_REMOVED lines=11> */
.L_x_5166:
        /* <DEDUP_REMOVED lines=21> */
.L_x_5168:
[----:B------:R-:W-:Y:S05]  /*f940*/  BSYNC.RECONVERGENT B0 ;  /* 0x0000000000007941 */ /* 0x000fea0003800200 */
.L_x_5167:
[----:B------:R-:W-:Y:S01]  /*f950*/  IMAD.SHL.U32 R0, R0, 0x100000, RZ ;  /* 0x0010000000007824 */ /* 0x000fe200078e00ff */
[----:B------:R-:W-:-:S04]  /*f960*/  LEA R2, R2, 0x3b800000, 0x17 ;  /* 0x3b80000002027811 */ /* 0x000fc800078eb8ff */
[----:B------:R-:W-:-:S05]  /*f970*/  LOP3.LUT R0, R2, R0, R7, 0xfe, !PT ;  /* 0x0000000002007212 */ /* 0x000fca00078efe07 */
[----:B------:R-:W-:-:S04]  /*f980*/  FMUL.FTZ R0, R0, 1 ;  /* 0x3f80000000007820 */ /* 0x000fc80000410000 */
[----:B------:R3:W4:Y:S02]  /*f990*/  F2F.F64.F32 R18, R0 ;  /* 0x0000000000127310 */ /* 0x0007240000201800 */
[----:B---34-:R-:W-:Y:S05]  /*f9a0*/  BRA `(.L_x_5152) ;  /* 0x0000000400147947 */ /* 0x018fea0003800000 */
.L_x_5165:
        /* <DEDUP_REMOVED lines=21> */
.L_x_5170:
[----:B------:R-:W-:Y:S05]  /*fb00*/  BSYNC.RECONVERGENT B0 ;  /* 0x0000000000007941 */ /* 0x000fea0003800200 */
.L_x_5169:
[----:B------:R-:W-:Y:S02]  /*fb10*/  SHF.L.U32 R0, R0, 0x15, RZ ;  /* 0x0000001500007819 */ /* 0x000fe400000006ff */
[----:B------:R-:W-:-:S04]  /*fb20*/  LEA R2, R2, 0x37800000, 0x17 ;  /* 0x3780000002027811 */ /* 0x000fc800078eb8ff */
[----:B------:R-:W-:-:S05]  /*fb30*/  LOP3.LUT R0, R2, R0, R7, 0xfe, !PT ;  /* 0x0000000002007212 */ /* 0x000fca00078efe07 */
[----:B------:R-:W-:-:S04]  /*fb40*/  FMUL.FTZ R0, R0, 1 ;  /* 0x3f80000000007820 */ /* 0x000fc80000410000 */
[----:B------:R3:W4:Y:S02]  /*fb50*/  F2F.F64.F32 R18, R0 ;  /* 0x0000000000127310 */ /* 0x0007240000201800 */
[----:B---34-:R-:W-:Y:S05]  /*fb60*/  BRA `(.L_x_5152) ;  /* 0x0000000000a47947 */ /* 0x018fea0003800000 */
.L_x_5164:
        /* <DEDUP_REMOVED lines=18> */
.L_x_5151:
[----:B------:R-:W-:Y:S01]  /*fc90*/  MOV R2, 0x0 ;  /* 0x0000000000027802 */ /* 0x000fe20000000f00 */
[----:B------:R-:W0:Y:S01]  /*fca0*/  LDCU.64 UR4, c[0x4][0x188] ;  /* 0x01003100ff0477ac */ /* 0x000e220008000a00 */
[----:B------:R-:W-:Y:S02]  /*fcb0*/  HFMA2 R8, -RZ, RZ, 0, 4.64916229248046875e-06 ;  /* 0x0000004eff087431 */ /* 0x000fe400000001ff */
[----:B------:R-:W-:Y:S01]  /*fcc0*/  IMAD.MOV.U32 R12, RZ, RZ, 0x1 ;  /* 0x00000001ff0c7424 */ /* 0x000fe200078e00ff */
[----:B------:R-:W-:Y:S01]  /*fcd0*/  MOV R13, RZ ;  /* 0x000000ff000d7202 */ /* 0x000fe20000000f00 */
[----:B------:R-:W1:Y:S01]  /*fce0*/  LDCU.64 UR6, c[0x4][0x190] ;  /* 0x01003200ff0677ac */ /* 0x000e620008000a00 */
[----:B------:R-:W2:Y:S01]  /*fcf0*/  LDC.64 R2, c[0x4][R2] ;  /* 0x0100000002027b82 */ /* 0x000ea20000000a00 */
[----:B------:R-:W3:Y:S01]  /*fd00*/  LDCU.64 UR8, c[0x4][0x68] ;  /* 0x01000d00ff0877ac */ /* 0x000ee20008000a00 */
[----:B0-----:R-:W-:Y:S01]  /*fd10*/  MOV R4, UR4 ;  /* 0x0000000400047c02 */ /* 0x001fe20008000f00 */
[----:B------:R-:W-:Y:S01]  /*fd20*/  IMAD.U32 R5, RZ, RZ, UR5 ;  /* 0x00000005ff057e24 */ /* 0x000fe2000f8e00ff */
[----:B-1----:R-:W-:Y:S01]  /*fd30*/  MOV R6, UR6 ;  /* 0x0000000600067c02 */ /* 0x002fe20008000f00 */
[----:B------:R-:W-:Y:S01]  /*fd40*/  IMAD.U32 R7, RZ, RZ, UR7 ;  /* 0x00000007ff077e24 */ /* 0x000fe2000f8e00ff */
[----:B---3--:R-:W-:Y:S01]  /*fd50*/  MOV R10, UR8 ;  /* 0x00000008000a7c02 */ /* 0x008fe20008000f00 */
[----:B------:R-:W-:-:S07]  /*fd60*/  IMAD.U32 R11, RZ, RZ, UR9 ;  /* 0x00000009ff0b7e24 */ /* 0x000fce000f8e00ff */
[----:B------:R-:W-:-:S07]  /*fd70*/  LEPC R20, `(.L_x_5173) ;  /* 0x000000001014794e */ /* 0x000fce0000000000 */
[----:B--2---:R-:W-:Y:S05]  /*fd80*/  CALL.ABS.NOINC R2 ;  /* 0x0000000002007343 */ /* 0x004fea0003c00000 */
.L_x_5173:
[----:B------:R-:W-:Y:S01]  /*fd90*/  CS2R R18, SRZ ;  /* 0x0000000000127805 */ /* 0x000fe2000001ff00 */
[----:B------:R-:W-:Y:S06]  /*fda0*/  BRA `(.L_x_5152) ;  /* 0x0000000000147947 */ /* 0x000fec0003800000 */
.L_x_5172:
[----:B------:R-:W2:Y:S02]  /*fdb0*/  LDG.E.64 R18, desc[UR36][R2.64] ;  /* 0x0000002402127981 */ /* 0x000ea4000c1e1b00 */
[----:B--2---:R-:W1:Y:S02]  /*fdc0*/  I2F.F64.U64 R18, R18 ;  /* 0x0000001200127312 */ /* 0x004e640000301800 */
[----:B-1----:R-:W-:Y:S05]  /*fdd0*/  BRA `(.L_x_5152) ;  /* 0x0000000000087947 */ /* 0x002fea0003800000 */
.L_x_5171:
[----:B------:R-:W2:Y:S02]  /*fde0*/  LDG.E R2, desc[UR36][R2.64] ;  /* 0x0000002402027981 */ /* 0x000ea4000c1e1900 */
[----:B--2---:R1:W2:Y:S02]  /*fdf0*/  I2F.F64.U32 R18, R2 ;  /* 0x0000000200127312 */ /* 0x0042a40000201800 */
.L_x_5152:
[----:B------:R-:W-:Y:S05]  /*fe00*/  BSYNC.RECONVERGENT B6 ;  /* 0x0000000000067941 */ /* 0x000fea0003800200 */
.L_x_5146:
        /* <DEDUP_REMOVED lines=15> */
[----:B01-3--:R-:W3:Y:S02]  /*ff00*/  LDG.E.S8 R2, desc[UR36][R22.64] ;  /* 0x0000002416027981 */ /* 0x00bee4000c1e1300 */
[----:B---3--:R-:W1:Y:S02]  /*ff10*/  I2F.F64.S16 R2, R2 ;  /* 0x0000000200027312 */ /* 0x008e640000101c00 */
[----:B-1----:R-:W-:Y:S05]  /*ff20*/  BRA `(.L_x_5180) ;  /* 0x0000000c006c7947 */ /* 0x002fea0003800000 */
.L_x_5178:
[----:B01-3--:R-:W3:Y:S02]  /*ff30*/  LDG.E.U8 R2, desc[UR36][R22.64] ;  /* 0x0000002416027981 */ /* 0x00bee4000c1e1100 */
[----:B---3--:R-:W1:Y:S02]  /*ff40*/  I2F.F64.U16 R2, R2 ;  /* 0x0000000200027312 */ /* 0x008e640000101800 */
[----:B-1----:R-:W-:Y:S05]  /*ff50*/  BRA `(.L_x_5180) ;  /* 0x0000000c00607947 */ /* 0x002fea0003800000 */
.L_x_5177:
[----:B------:R-:W-:-:S09]  /*ff60*/  UISETP.NE.AND UP0, UPT, UR4, 0x2, UPT ;  /* 0x000000020400788c */ /* 0x000fd2000bf05270 */
[----:B------:R-:W-:Y:S05]  /*ff70*/  BRA.U !UP0, `(.L_x_5181) ;  /* 0x0000000108287547 */ /* 0x000fea000b800000 */
[----:B------:R-:W-:-:S09]  /*ff80*/  UISETP.NE.AND UP0, UPT, UR4, 0x3, UPT ;  /* 0x000000030400788c */ /* 0x000fd2000bf05270 */
[----:B------:R-:W-:Y:S05]  /*ff90*/  BRA.U !UP0, `(.L_x_5182) ;  /* 0x0000000108147547 */ /* 0x000fea000b800000 */
[----:B------:R-:W-:-:S09]  /*ffa0*/  UISETP.NE.AND UP0, UPT, UR4, 0x4, UPT ;  /* 0x000000040400788c */ /* 0x000fd2000bf05270 */
[----:B------:R-:W-:Y:S05]  /*ffb0*/  BRA.U UP0, `(.L_x_5179) ;  /* 0x0000000900ec7547 */ /* 0x000fea000b800000 */
[----:B01-3--:R-:W3:Y:S02]  /*ffc0*/  LDG.E.64 R2, desc[UR36][R22.64] ;  /* 0x0000002416027981 */ /* 0x00bee4000c1e1b00 */
[----:B---3--:R-:W1:Y:S02]  /*ffd0*/  I2F.F64.S64 R2, R2 ;  /* 0x0000000200027312 */ /* 0x008e640000301c00 */
[----:B-1----:R-:W-:Y:S05]  /*ffe0*/  BRA `(.L_x_5180) ;  /* 0x0000000c003c7947 */ /* 0x002fea0003800000 */
.L_x_5182:
[----:B01-3--:R-:W3:Y:S02]  /*fff0*/  LDG.E R2, desc[UR36][R22.64] ;  /* 0x0000002416027981 */ /* 0x00bee4000c1e1900 */
[----:B---3--:R-:W1:Y:S02]  /*10000*/  I2F.F64 R2, R2 ;  /* 0x0000000200027312 */ /* 0x008e640000201c00 */
[----:B-1----:R-:W-:Y:S05]  /*10010*/  BRA `(.L_x_5180) ;  /* 0x0000000c00307947 */ /* 0x002fea0003800000 */
.L_x_5181:
[----:B01-3--:R-:W3:Y:S02]  /*10020*/  LDG.E.U16 R2, desc[UR36][R22.64] ;  /* 0x0000002416027981 */ /* 0x00bee4000c1e1500 */
[----:B---3--:R-:W1:Y:S02]  /*10030*/  I2F.F64.S16 R2, R2 ;  /* 0x0000000200027312 */ /* 0x008e640000101c00 */
[----:B-1----:R-:W-:Y:S05]  /*10040*/  BRA `(.L_x_5180) ;  /* 0x0000000c00247947 */ /* 0x002fea0003800000 */
.L_x_5176:
[----:B------:R-:W-:-:S09]  /*10050*/  UISETP.GT.AND UP0, UPT, UR4, 0x6, UPT ;  /* 0x000000060400788c */ /* 0x000fd2000bf04270 */
[----:B------:R-:W-:Y:S05]  /*10060*/  BRA.U UP0, `(.L_x_5183) ;  /* 0x0000000100347547 */ /* 0x000fea000b800000 */
[----:B------:R-:W-:-:S09]  /*10070*/  UISETP.NE.AND UP0, UPT, UR4, 0x5, UPT ;  /* 0x000000050400788c */ /* 0x000fd2000bf05270 */
[----:B------:R-:W-:Y:S05]  /*10080*/  BRA.U !UP0, `(.L_x_5184) ;  /* 0x0000000108187547 */ /* 0x000fea000b800000 */
[----:B------:R-:W-:-:S09]  /*10090*/  UISETP.NE.AND UP0, UPT, UR4, 0x6, UPT ;  /* 0x000000060400788c */ /* 0x000fd2000bf05270 */
[----:B------:R-:W-:Y:S05]  /*100a0*/  BRA.U UP0, `(.L_x_5179) ;  /* 0x0000000900b07547 */ /* 0x000fea000b800000 */
[----:B01-3--:R-:W3:Y:S02]  /*100b0*/  LDG.E R2, desc[UR36][R22.64] ;  /* 0x0000002416027981 */ /* 0x00bee4000c1e1900 */
[----:B---3--:R-:W-:-:S06]  /*100c0*/  FMUL.FTZ R2, R2, 1 ;  /* 0x3f80000002027820 */ /* 0x008fcc0000410000 */
[----:B------:R-:W0:Y:S02]  /*100d0*/  F2F.F64.F32 R2, R2 ;  /* 0x0000000200027310 */ /* 0x000e240000201800 */
[----:B0-----:R-:W-:Y:S05]  /*100e0*/  BRA `(.L_x_5180) ;  /* 0x0000000800fc7947 */ /* 0x001fea0003800000 */
.L_x_5184:
[----:B------:R-:W4:Y:S02]  /*100f0*/  LDG.E.U16 R0, desc[UR36][R22.64] ;  /* 0x0000002416007981 */ /* 0x000f24000c1e1500 */
[----:B----4-:R-:W-:-:S05]  /*10100*/  HADD2.F32 R0, -RZ, R0.H0_H0 ;  /* 0x20000000ff007230 */ /* 0x010fca0000004100 */
[----:B------:R-:W-:-:S04]  /*10110*/  FMUL.FTZ R0, R0, 1 ;  /* 0x3f80000000007820 */ /* 0x000fc80000410000 */
[----:B01-3--:R0:W1:Y:S02]  /*10120*/  F2F.F64.F32 R2, R0 ;  /* 0x0000000000027310 */ /* 0x00b0640000201800 */
[----:B01----:R-:W-:Y:S05]  /*10130*/  BRA `(.L_x_5180) ;  /* 0x0000000800e87947 */ /* 0x003fea0003800000 */
.L_x_5183:
        /* <DEDUP_REMOVED lines=8> */
[----:B------:R-:W1:Y:S02]  /*101c0*/  F2F.F64.F32 R2, R2 ;  /* 0x0000000200027310 */ /* 0x000e640000201800 */
[----:B-1----:R-:W-:Y:S05]  /*101d0*/  BRA `(.L_x_5180) ;  /* 0x0000000800c07947 */ /* 0x002fea0003800000 */
.L_x_5186:
[----:B------:R-:W4:Y:S02]  /*101e0*/  LDG.E.U16 R22, desc[UR36][R22.64] ;  /* 0x0000002416167981 */ /* 0x000f24000c1e1500 */
[----:B----4-:R-:W-:-:S05]  /*101f0*/  HADD2.F32 R0, -RZ, R22.H0_H0 ;  /* 0x20000016ff007230 */ /* 0x010fca0000004100 */
[----:B------:R-:W-:-:S04]  /*10200*/  FMUL.FTZ R0, R0, 1 ;  /* 0x3f80000000007820 */ /* 0x000fc80000410000 */
[----:B01-3--:R1:W3:Y:S02]  /*10210*/  F2F.F64.F32 R2, R0 ;  /* 0x0000000000027310 */ /* 0x00b2e40000201800 */
[----:B-1-3--:R-:W-:Y:S05]  /*10220*/  BRA `(.L_x_5180) ;  /* 0x0000000800ac7947 */ /* 0x00afea0003800000 */
.L_x_5185:
[----:B01-3--:R0:W5:Y:S01]  /*10230*/  LDG.E.64 R2, desc[UR36][R22.64] ;  /* 0x0000002416027981 */ /* 0x00b162000c1e1b00 */
[----:B------:R-:W-:Y:S05]  /*10240*/  BRA `(.L_x_5180) ;  /* 0x0000000800a47947 */ /* 0x000fea0003800000 */
.L_x_5175:
        /* <DEDUP_REMOVED lines=9> */
[----:B01-3--:R-:W-:Y:S01]  /*102e0*/  HFMA2 R2, -RZ, RZ, 0, 0 ;  /* 0x00000000ff027431 */ /* 0x00bfe200000001ff */
[----:B----4-:R-:W-:-:S04]  /*102f0*/  ISETP.NE.AND P0, PT, R22, RZ, PT ;  /* 0x000000ff1600720c */ /* 0x010fc80003f05270 */
[----:B------:R-:W-:Y:S01]  /*10300*/  FSEL R3, RZ, 1.875, !P0 ;  /* 0x3ff00000ff037808 */ /* 0x000fe20004000000 */
[----:B------:R-:W-:Y:S08]  /*10310*/  BRA `(.L_x_5180) ;  /* 0x0000000800707947 */ /* 0x000ff00003800000 */
.L_x_5189:
[----:B01-3--:R3:W5:Y:S01]  /*10320*/  LDG.E.64 R2, desc[UR36][R22.64] ;  /* 0x0000002416027981 */ /* 0x00b762000c1e1b00 */
[----:B------:R-:W-:Y:S05]  /*10330*/  BRA `(.L_x_5180) ;  /* 0x0000000800687947 */ /* 0x000fea0003800000 */
.L_x_5188:
        /* <DEDUP_REMOVED lines=27> */
.L_x_5191:
[----:B0--3--:R-:W3:Y:S02]  /*104f0*/  LDG.E.U8 R3, desc[UR36][R22.64] ;  /* 0x0000002416037981 */ /* 0x009ee4000c1e1100 */
[C---:B---3--:R-:W-:Y:S01]  /*10500*/  SHF.L.U32 R0, R3.reuse, 0x19, RZ ;  /* 0x0000001903007819 */ /* 0x048fe200000006ff */
[----:B------:R-:W-:-:S03]  /*10510*/  IMAD.SHL.U32 R3, R3, 0x100, RZ ;  /* 0x0000010003037824 */ /* 0x000fc600078e00ff */
[----:B------:R-:W-:-:S13]  /*10520*/  ISETP.GE.U32.AND P0, PT, R0, 0x8000000, PT ;  /* 0x080000000000780c */ /* 0x000fda0003f06070 */
[C---:B-1----:R-:W-:Y:S02]  /*10530*/  @!P0 LOP3.LUT R2, R3.reuse, 0x7f00, RZ, 0xc0, !PT ;  /* 0x00007f0003028812 */ /* 0x042fe400078ec0ff */
        /* <DEDUP_REMOVED lines=9> */
.L_x_5190:
[----:B------:R-:W4:Y:S02]  /*105d0*/  LDG.E.U16 R0, desc[UR36][R22.64] ;  /* 0x0000002416007981 */ /* 0x000f24000c1e1500 */
[----:B----4-:R-:W-:-:S05]  /*105e0*/  SHF.L.U32 R0, R0, 0x10, RZ ;  /* 0x0000001000007819 */ /* 0x010fca00000006ff */
[----:B------:R-:W-:-:S04]  /*105f0*/  FMUL.FTZ R0, R0, 1 ;  /* 0x3f80000000007820 */ /* 0x000fc80000410000 */
[----:B01-3--:R3:W4:Y:S02]  /*10600*/  F2F.F64.F32 R2, R0 ;  /* 0x0000000000027310 */ /* 0x00b7240000201800 */
[----:B---34-:R-:W-:Y:S05]  /*10610*/  BRA `(.L_x_5180) ;  /* 0x0000000400b07947 */ /* 0x018fea0003800000 */
.L_x_5187:
        /* <DEDUP_REMOVED lines=8> */
[----:B01-3--:R-:W3:Y:S02]  /*106a0*/  LDG.E.U16 R2, desc[UR36][R22.64] ;  /* 0x0000002416027981 */ /* 0x00bee4000c1e1500 */
[----:B---3--:R-:W3:Y:S02]  /*106b0*/  I2F.F64.U16 R2, R2 ;  /* 0x0000000200027312 */ /* 0x008ee40000101800 */
[----:B---3--:R-:W-:Y:S05]  /*106c0*/  BRA `(.L_x_5180) ;  /* 0x0000000400847947 */ /* 0x008fea0003800000 */
.L_x_5194:
        /* <DEDUP_REMOVED lines=21> */
.L_x_5196:
[----:B------:R-:W-:Y:S05]  /*10820*/  BSYNC.RECONVERGENT B0 ;  /* 0x0000000000007941 */ /* 0x000fea0003800200 */
.L_x_5195:
[----:B------:R-:W-:Y:S01]  /*10830*/  IMAD.SHL.U32 R0, R0, 0x100000, RZ ;  /* 0x0010000000007824 */ /* 0x000fe200078e00ff */
[----:B------:R-:W-:-:S04]  /*10840*/  LEA R2, R2, 0x3b800000, 0x17 ;  /* 0x3b80000002027811 */ /* 0x000fc800078eb8ff */
[----:B------:R-:W-:-:S05]  /*10850*/  LOP3.LUT R0, R2, R0, R7, 0xfe, !PT ;  /* 0x0000000002007212 */ /* 0x000fca00078efe07 */
[----:B------:R-:W-:-:S04]  /*10860*/  FMUL.FTZ R0, R0, 1 ;  /* 0x3f80000000007820 */ /* 0x000fc80000410000 */
[----:B------:R3:W4:Y:S02]  /*10870*/  F2F.F64.F32 R2, R0 ;  /* 0x0000000000027310 */ /* 0x0007240000201800 */
[----:B---34-:R-:W-:Y:S05]  /*10880*/  BRA `(.L_x_5180) ;  /* 0x0000000400147947 */ /* 0x018fea0003800000 */
.L_x_5193:
        /* <DEDUP_REMOVED lines=21> */
.L_x_5198:
[----:B------:R-:W-:Y:S05]  /*109e0*/  BSYNC.RECONVERGENT B0 ;  /* 0x0000000000007941 */ /* 0x000fea0003800200 */
.L_x_5197:
[----:B------:R-:W-:Y:S02]  /*109f0*/  SHF.L.U32 R0, R0, 0x15, RZ ;  /* 0x0000001500007819 */ /* 0x000fe400000006ff */
[----:B------:R-:W-:-:S04]  /*10a00*/  LEA R2, R2, 0x37800000, 0x17 ;  /* 0x3780000002027811 */ /* 0x000fc800078eb8ff */
[----:B------:R-:W-:-:S05]  /*10a10*/  LOP3.LUT R0, R2, R0, R7, 0xfe, !PT ;  /* 0x0000000002007212 */ /* 0x000fca00078efe07 */
[----:B------:R-:W-:-:S04]  /*10a20*/  FMUL.FTZ R0, R0, 1 ;  /* 0x3f80000000007820 */ /* 0x000fc80000410000 */
[----:B------:R3:W4:Y:S02]  /*10a30*/  F2F.F64.F32 R2, R0 ;  /* 0x0000000000027310 */ /* 0x0007240000201800 */
[----:B---34-:R-:W-:Y:S05]  /*10a40*/  BRA `(.L_x_5180) ;  /* 0x0000000000a47947 */ /* 0x018fea0003800000 */
.L_x_5192:
[----:B------:R-:W-:-:S09]  /*10a50*/  UISETP.NE.AND UP0, UPT, UR4, 0x1c, UPT ;  /* 0x0000001c0400788c */ /* 0x000fd2000bf05270 */
[----:B------:R-:W-:Y:S05]  /*10a60*/  BRA.U !UP0, `(.L_x_5199) ;  /* 0x0000000108947547 */ /* 0x000fea000b800000 */
[----:B------:R-:W-:-:S09]  /*10a70*/  UISETP.NE.AND UP0, UPT, UR4, 0x1d, UPT ;  /* 0x0000001d0400788c */ /* 0x000fd2000bf05270 */
[----:B------:R-:W-:Y:S05]  /*10a80*/  BRA.U !UP0, `(.L_x_5200) ;  /* 0x0000000108807547 */ /* 0x000fea000b800000 */
[----:B------:R-:W-:-:S09]  /*10a90*/  UISETP.NE.AND UP0, UPT, UR4, 0x2c, UPT ;  /* 0x0000002c0400788c */ /* 0x000fd2000bf05270 */
[----:B------:R-:W-:Y:S05]  /*10aa0*/  BRA.U UP0, `(.L_x_5179) ;  /* 0x0000000100307547 */ /* 0x000fea000b800000 */
[----:B------:R-:W4:Y:S01]  /*10ab0*/  LDG.E.U8 R0, desc[UR36][R22.64] ;  /* 0x0000002416007981 */ /* 0x000f22000c1e1100 */
[----:B0--3--:R-:W-:Y:S02]  /*10ac0*/  HFMA2 R3, -RZ, RZ, 0.5, 0 ;  /* 0x38000000ff037431 */ /* 0x009fe400000001ff */
[----:B-1----:R-:W-:Y:S01]  /*10ad0*/  IMAD.MOV.U32 R2, RZ, RZ, 0x0 ;  /* 0x00000000ff027424 */ /* 0x002fe200078e00ff */
[----:B----4-:R-:W-:-:S13]  /*10ae0*/  ISETP.NE.AND P0, PT, R0, RZ, PT ;  /* 0x000000ff0000720c */ /* 0x010fda0003f05270 */
[----:B------:R-:W-:Y:S05]  /*10af0*/  @!P0 BRA `(.L_x_5180) ;  /* 0x0000000000788947 */ /* 0x000fea0003800000 */
[----:B------:R-:W-:-:S13]  /*10b00*/  ISETP.NE.AND P0, PT, R0, 0xff, PT ;  /* 0x000000ff0000780c */ /* 0x000fda0003f05270 */
[----:B------:R-:W-:Y:S01]  /*10b10*/  @P0 IMAD.SHL.U32 R0, R0, 0x800000, RZ ;  /* 0x0080000000000824 */ /* 0x000fe200078e00ff */
[----:B------:R-:W-:Y:S01]  /*10b20*/  @!P0 MOV R2, 0x20000000 ;  /* 0x2000000000028802 */ /* 0x000fe20000000f00 */
[----:B------:R-:W-:Y:S02]  /*10b30*/  @!P0 IMAD.MOV.U32 R3, RZ, RZ, 0x7ff80000 ;  /* 0x7ff80000ff038424 */ /* 0x000fe400078e00ff */
[----:B------:R-:W-:-:S04]  /*10b40*/  @P0 FMUL.FTZ R0, R0, 1 ;  /* 0x3f80000000000820 */ /* 0x000fc80000410000 */
[----:B------:R3:W4:Y:S02]  /*10b50*/  @P0 F2F.F64.F32 R2, R0 ;  /* 0x0000000000020310 */ /* 0x0007240000201800 */
[----:B---34-:R-:W-:Y:S05]  /*10b60*/  BRA `(.L_x_5180) ;  /* 0x00000000005c7947 */ /* 0x018fea0003800000 */
.L_x_5179:
[----:B01-3--:R-:W-:Y:S01]  /*10b70*/  MOV R2, 0x0 ;  /* 0x0000000000027802 */ /* 0x00bfe20000000f00 */
[----:B------:R-:W0:Y:S01]  /*10b80*/  LDCU.64 UR4, c[0x4][0x188] ;  /* 0x01003100ff0477ac */ /* 0x000e220008000a00 */
[----:B------:R-:W-:Y:S02]  /*10b90*/  HFMA2 R8, -RZ, RZ, 0, 4.64916229248046875e-06 ;  /* 0x0000004eff087431 */ /* 0x000fe400000001ff */
[----:B------:R-:W-:Y:S01]  /*10ba0*/  IMAD.MOV.U32 R12, RZ, RZ, 0x1 ;  /* 0x00000001ff0c7424 */ /* 0x000fe200078e00ff */
[----:B------:R-:W-:Y:S01]  /*10bb0*/  MOV R13, RZ ;  /* 0x000000ff000d7202 */ /* 0x000fe20000000f00 */
[----:B------:R-:W1:Y:S01]  /*10bc0*/  LDCU.64 UR6, c[0x4][0x190] ;  /* 0x01003200ff0677ac */ /* 0x000e620008000a00 */
[----:B------:R-:W3:Y:S01]  /*10bd0*/  LDC.64 R2, c[0x4][R2] ;  /* 0x0100000002027b82 */ /* 0x000ee20000000a00 */
[----:B------:R-:W4:Y:S01]  /*10be0*/  LDCU.64 UR8, c[0x4][0x68] ;  /* 0x01000d00ff0877ac */ /* 0x000f220008000a00 */
[----:B0-----:R-:W-:Y:S01]  /*10bf0*/  MOV R4, UR4 ;  /* 0x0000000400047c02 */ /* 0x001fe20008000f00 */
[----:B------:R-:W-:Y:S01]  /*10c00*/  IMAD.U32 R5, RZ, RZ, UR5 ;  /* 0x00000005ff057e24 */ /* 0x000fe2000f8e00ff */
[----:B-1----:R-:W-:Y:S01]  /*10c10*/  MOV R6, UR6 ;  /* 0x0000000600067c02 */ /* 0x002fe20008000f00 */
[----:B------:R-:W-:Y:S01]  /*10c20*/  IMAD.U32 R7, RZ, RZ, UR7 ;  /* 0x00000007ff077e24 */ /* 0x000fe2000f8e00ff */
[----:B----4-:R-:W-:Y:S01]  /*10c30*/  MOV R10, UR8 ;  /* 0x00000008000a7c02 */ /* 0x010fe20008000f00 */
[----:B------:R-:W-:-:S07]  /*10c40*/  IMAD.U32 R11, RZ, RZ, UR9 ;  /* 0x00000009ff0b7e24 */ /* 0x000fce000f8e00ff */
[----:B------:R-:W-:-:S07]  /*10c50*/  LEPC R20, `(.L_x_5201) ;  /* 0x000000001014794e */ /* 0x000fce0000000000 */
[----:B--23-5:R-:W-:Y:S05]  /*10c60*/  CALL.ABS.NOINC R2 ;  /* 0x0000000002007343 */ /* 0x02cfea0003c00000 */
.L_x_5201:
[----:B------:R-:W-:Y:S01]  /*10c70*/  CS2R R2, SRZ ;  /* 0x0000000000027805 */ /* 0x000fe2000001ff00 */
[----:B------:R-:W-:Y:S06]  /*10c80*/  BRA `(.L_x_5180) ;  /* 0x0000000000147947 */ /* 0x000fec0003800000 */
.L_x_5200:
[----:B01-3--:R-:W3:Y:S02]  /*10c90*/  LDG.E.64 R2, desc[UR36][R22.64] ;  /* 0x0000002416027981 */ /* 0x00bee4000c1e1b00 */
[----:B---3--:R-:W3:Y:S02]  /*10ca0*/  I2F.F64.U64 R2, R2 ;  /* 0x0000000200027312 */ /* 0x008ee40000301800 */
[----:B---3--:R-:W-:Y:S05]  /*10cb0*/  BRA `(.L_x_5180) ;  /* 0x0000000000087947 */ /* 0x008fea0003800000 */
.L_x_5199:
[----:B01-3--:R-:W3:Y:S02]  /*10cc0*/  LDG.E R2, desc[UR36][R22.64] ;  /* 0x0000002416027981 */ /* 0x00bee4000c1e1900 */
[----:B---3--:R-:W1:Y:S02]  /*10cd0*/  I2F.F64.U32 R2, R2 ;  /* 0x0000000200027312 */ /* 0x008e640000201800 */
.L_x_5180:
[----:B------:R-:W-:Y:S05]  /*10ce0*/  BSYNC.RECONVERGENT B6 ;  /* 0x0000000000067941 */ /* 0x000fea0003800200 */
.L_x_5174:
[----:B------:R-:W-:Y:S01]  /*10cf0*/  UPRMT UR4, UR43, 0x9910, URZ ;  /* 0x000099102b047896 */ /* 0x000fe200080000ff */
[----:B-12--5:R-:W1:Y:S01]  /*10d00*/  DSETP.MIN.AND P0, P1, R2, R18, PT ;  /* 0x000000120200722a */ /* 0x026e620003900000 */
[----:B------:R-:W-:Y:S01]  /*10d10*/  IMAD.MOV.U32 R0, RZ, RZ, R2 ;  /* 0x000000ffff007224 */ /* 0x000fe200078e0002 */
[----:B-1----:R-:W-:Y:S01]  /*10d20*/  FSEL R3, R3, R19, P0 ;  /* 0x0000001303037208 */ /* 0x002fe20000000000 */
[----:B------:R-:W-:Y:S01]  /*10d30*/  UISETP.GT.AND UP0, UPT, UR4, 0x9, UPT ;  /* 0x000000090400788c */ /* 0x000fe2000bf04270 */
[----:B------:R-:W-:Y:S02]  /*10d40*/  MOV R5, R18 ;  /* 0x0000001200057202 */ /* 0x000fe40000000f00 */
[----:B------:R-:W-:Y:S02]  /*10d50*/  @P1 LOP3.LUT R3, R19, 0x80000, RZ, 0xfc, !PT ;  /* 0x0008000013031812 */ /* 0x000fe400078efcff */
[----:B------:R-:W-:-:S03]  /*10d60*/  SEL R4, R0, R5, P0 ;  /* 0x0000000500047207 */ /* 0x000fc60000000000 */
[----:B------:R-:W-:Y:S01]  /*10d70*/  IMAD.MOV.U32 R5, RZ, RZ, R3 ;  /* 0x000000ffff057224 */ /* 0x000fe200078e0003 */
        /* <DEDUP_REMOVED lines=10> */
[----:B-1----:R-:W-:Y:S01]  /*10e20*/  STG.E.U8 desc[UR36][R16.64], R5 ;  /* 0x0000000510007986 */ /* 0x002fe2000c101124 */
[----:B------:R-:W-:Y:S05]  /*10e30*/  EXIT ;  /* 0x000000000000794d */ /* 0x000fea0003800000 */
.L_x_5205:
[----:B------:R-:W1:Y:S02]  /*10e40*/  F2I.S64.F64.TRUNC R4, R4 ;  /* 0x0000000400047311 */ /* 0x000e64000030d900 */
[----:B-1----:R-:W-:-:S05]  /*10e50*/  MOV R3, R4 ;  /* 0x0000000400037202 */ /* 0x002fca0000000f00 */
[----:B------:R-:W-:Y:S01]  /*10e60*/  STG.E.U8 desc[UR36][R16.64], R3 ;  /* 0x0000000310007986 */ /* 0x000fe2000c101124 */
[----:B------:R-:W-:Y:S05]  /*10e70*/  EXIT ;  /* 0x000000000000794d */ /* 0x000fea0003800000 */
.L_x_5204:
[----:B------:R-:W-:-:S09]  /*10e80*/  UISETP.NE.AND UP0, UPT, UR4, 0x2, UPT ;  /* 0x000000020400788c */ /* 0x000fd2000bf05270 */
[----:B------:R-:W-:Y:S05]  /*10e90*/  BRA.U !UP0, `(.L_x_5207) ;  /* 0x0000000108287547 */ /* 0x000fea000b800000 */
[----:B------:R-:W-:-:S09]  /*10ea0*/  UISETP.NE.AND UP0, UPT, UR4, 0x3, UPT ;  /* 0x000000030400788c */ /* 0x000fd2000bf05270 */
[----:B------:R-:W-:Y:S05]  /*10eb0*/  BRA.U !UP0, `(.L_x_5208) ;  /* 0x0000000108147547 */ /* 0x000fea000b800000 */
[----:B------:R-:W-:-:S09]  /*10ec0*/  UISETP.NE.AND UP0, UPT, UR4, 0x4, UPT ;  /* 0x000000040400788c */ /* 0x000fd2000bf05270 */
[----:B------:R-:W-:Y:S05]  /*10ed0*/  BRA.U UP0, `(.L_x_5206) ;  /* 0x0000000d00247547 */ /* 0x000fea000b800000 */
[----:B------:R-:W1:Y:S02]  /*10ee0*/  F2I.S64.F64.TRUNC R4, R4 ;  /* 0x0000000400047311 */ /* 0x000e64000030d900 */
[----:B-1----:R-:W-:Y:S01]  /*10ef0*/  STG.E.64 desc[UR36][R16.64], R4 ;  /* 0x0000000410007986 */ /* 0x002fe2000c101b24 */
[----:B------:R-:W-:Y:S05]  /*10f00*/  EXIT ;  /* 0x000000000000794d */ /* 0x000fea0003800000 */
.L_x_5208:
[----:B------:R-:W1:Y:S02]  /*10f10*/  F2I.F64.TRUNC R5, R4 ;  /* 0x0000000400057311 */ /* 0x000e64000030d100 */
[----:B-1----:R-:W-:Y:S01]  /*10f20*/  STG.E desc[UR36][R16.64], R5 ;  /* 0x0000000510007986 */ /* 0x002fe2000c101924 */
[----:B------:R-:W-:Y:S05]  /*10f30*/  EXIT ;  /* 0x000000000000794d */ /* 0x000fea0003800000 */
.L_x_5207:
[----:B------:R-:W1:Y:S02]  /*10f40*/  F2I.F64.TRUNC R5, R4 ;  /* 0x0000000400057311 */ /* 0x000e64000030d100 */
[----:B-1----:R-:W-:Y:S01]  /*10f50*/  STG.E.U16 desc[UR36][R16.64], R5 ;  /* 0x0000000510007986 */ /* 0x002fe2000c101524 */
[----:B------:R-:W-:Y:S05]  /*10f60*/  EXIT ;  /* 0x000000000000794d */ /* 0x000fea0003800000 */
.L_x_5203:
        /* <DEDUP_REMOVED lines=15> */
[----:B------:R-:W-:Y:S01]  /*11060*/  STG.E desc[UR36][R16.64], R3 ;  /* 0x0000000310007986 */ /* 0x000fe2000c101924 */
[----:B------:R-:W-:Y:S05]  /*11070*/  EXIT ;  /* 0x000000000000794d */ /* 0x000fea0003800000 */
.L_x_5210:
        /* <DEDUP_REMOVED lines=10> */
[----:B------:R-:W-:Y:S01]  /*11120*/  STG.E.U16 desc[UR36][R16.64], R0 ;  /* 0x0000000010007986 */ /* 0x000fe2000c101524 */
[----:B------:R-:W-:Y:S05]  /*11130*/  EXIT ;  /* 0x000000000000794d */ /* 0x000fea0003800000 */
.L_x_5209:
        /* <DEDUP_REMOVED lines=14> */
[----:B------:R-:W-:Y:S02]  /*11220*/  IMAD.MOV.U32 R3, RZ, RZ, RZ ;  /* 0x000000ffff037224 */ /* 0x000fe400078e00ff */
[----:B-1----:R-:W-:-:S05]  /*11230*/  @!P0 FMUL R2, R2, 1.175494350822287508e-38 ;  /* 0x0080000002028820 */ /* 0x002fca0000400000 */
[----:B------:R-:W-:Y:S01]  /*11240*/  STG.E.64 desc[UR36][R16.64], R2 ;  /* 0x0000000210007986 */ /* 0x000fe2000c101b24 */
[----:B------:R-:W-:Y:S05]  /*11250*/  EXIT ;  /* 0x000000000000794d */ /* 0x000fea0003800000 */
.L_x_5212:
        /* <DEDUP_REMOVED lines=11> */
[----:B------:R-:W-:Y:S01]  /*11310*/  STG.E desc[UR36][R16.64], R3 ;  /* 0x0000000310007986 */ /* 0x000fe2000c101924 */
[----:B------:R-:W-:Y:S05]  /*11320*/  EXIT ;  /* 0x000000000000794d */ /* 0x000fea0003800000 */
.L_x_5211:
[----:B------:R-:W-:Y:S01]  /*11330*/  STG.E.64 desc[UR36][R16.64], R4 ;  /* 0x0000000410007986 */ /* 0x000fe2000c101b24 */
[----:B------:R-:W-:Y:S05]  /*11340*/  EXIT ;  /* 0x000000000000794d */ /* 0x000fea0003800000 */
.L_x_5202:
        /* <DEDUP_REMOVED lines=11> */
[----:B-1----:R-:W-:Y:S01]  /*11400*/  STG.E.U16 desc[UR36][R16.64], R5 ;  /* 0x0000000510007986 */ /* 0x002fe2000c101524 */
[----:B------:R-:W-:Y:S05]  /*11410*/  EXIT ;  /* 0x000000000000794d */ /* 0x000fea0003800000 */
.L_x_5216:
        /* <DEDUP_REMOVED lines=25> */
.L_x_5219:
[----:B------:R-:W-:-:S04]  /*115b0*/  SHF.R.U32.HI R3, RZ, 0x18, R3 ;  /* 0x00000018ff037819 */ /* 0x000fc80000011603 */
[----:B------:R-:W-:-:S04]  /*115c0*/  LOP3.LUT R0, R0, 0x80, R3, 0xf8, !PT ;  /* 0x0000008000007812 */ /* 0x000fc800078ef803 */
[----:B------:R-:W-:-:S07]  /*115d0*/  PRMT R8, R0, 0x7610, R8 ;  /* 0x0000761000087816 */ /* 0x000fce0000000008 */
.L_x_5218:
[----:B------:R-:W-:Y:S05]  /*115e0*/  BSYNC.RECONVERGENT B0 ;  /* 0x0000000000007941 */ /* 0x000fea0003800200 */
.L_x_5217:
[----:B------:R-:W-:Y:S01]  /*115f0*/  STG.E.U8 desc[UR36][R16.64], R8 ;  /* 0x0000000810007986 */ /* 0x000fe2000c101124 */
[----:B------:R-:W-:Y:S05]  /*11600*/  EXIT ;  /* 0x000000000000794d */ /* 0x000fea0003800000 */
.L_x_5215:
        /* <DEDUP_REMOVED lines=25> */
.L_x_5222:
[----:B------:R-:W-:-:S04]  /*117a0*/  SHF.R.U32.HI R3, RZ, 0x18, R3 ;  /* 0x00000018ff037819 */ /* 0x000fc80000011603 */
[----:B------:R-:W-:-:S04]  /*117b0*/  LOP3.LUT R0, R0, 0x80, R3, 0xf8, !PT ;  /* 0x0000008000007812 */ /* 0x000fc800078ef803 */
[----:B------:R-:W-:-:S07]  /*117c0*/  PRMT R8, R0, 0x7610, R8 ;  /* 0x0000761000087816 */ /* 0x000fce0000000008 */
.L_x_5221:
[----:B------:R-:W-:Y:S05]  /*117d0*/  BSYNC.RECONVERGENT B0 ;  /* 0x0000000000007941 */ /* 0x000fea0003800200 */
.L_x_5220:
[----:B------:R-:W-:Y:S01]  /*117e0*/  STG.E.U8 desc[UR36][R16.64], R8 ;  /* 0x0000000810007986 */ /* 0x000fe2000c101124 */
[----:B------:R-:W-:Y:S05]  /*117f0*/  EXIT ;  /* 0x000000000000794d */ /* 0x000fea0003800000 */
.L_x_5214:
        /* <DEDUP_REMOVED lines=30> */
.L_x_5224:
[----:B------:R-:W1:Y:S02]  /*119e0*/  F2I.U64.F64.TRUNC R4, R4 ;  /* 0x0000000400047311 */ /* 0x000e64000030d800 */
[----:B-1----:R-:W-:Y:S01]  /*119f0*/  STG.E.64 desc[UR36][R16.64], R4 ;  /* 0x0000000410007986 */ /* 0x002fe2000c101b24 */
[----:B------:R-:W-:Y:S05]  /*11a00*/  EXIT ;  /* 0x000000000000794d */ /* 0x000fea0003800000 */
.L_x_5223:
[----:B------:R-:W1:Y:S02]  /*11a10*/  F2I.U32.F64.TRUNC R5, R4 ;  /* 0x0000000400057311 */ /* 0x000e64000030d000 */
[----:B-1----:R-:W-:Y:S01]  /*11a20*/  STG.E desc[UR36][R16.64], R5 ;  /* 0x0000000510007986 */ /* 0x002fe2000c101924 */
[----:B------:R-:W-:Y:S05]  /*11a30*/  EXIT ;  /* 0x000000000000794d */ /* 0x000fea0003800000 */
.L_x_5213:
        /* <DEDUP_REMOVED lines=8> */
[----:B------:R-:W-:Y:S01]  /*11ac0*/  STG.E.U8 desc[UR36][R16.64], R3 ;  /* 0x0000000310007986 */ /* 0x000fe2000c101124 */
[----:B------:R-:W-:Y:S05]  /*11ad0*/  EXIT ;  /* 0x000000000000794d */ /* 0x000fea0003800000 */
.L_x_5226:
[----:B------:R-:W-:-:S05]  /*11ae0*/  CS2R R6, SRZ ;  /* 0x0000000000067805 */ /* 0x000fca000001ff00 */
[----:B------:R-:W-:Y:S01]  /*11af0*/  STG.E.128 desc[UR36][R16.64], R4 ;  /* 0x0000000410007986 */ /* 0x000fe2000c101d24 */
[----:B------:R-:W-:Y:S05]  /*11b00*/  EXIT ;  /* 0x000000000000794d */ /* 0x000fea0003800000 */
.L_x_5225:
[----:B------:R-:W-:-:S09]  /*11b10*/  UISETP.NE.AND UP0, UPT, UR4, 0xf, UPT ;  /* 0x0000000f0400788c */ /* 0x000fd2000bf05270 */
[----:B------:R-:W-:Y:S05]  /*11b20*/  BRA.U !UP0, `(.L_x_5227) ;  /* 0x0000000508287547 */ /* 0x000fea000b800000 */
[----:B------:R-:W-:-:S09]  /*11b30*/  UISETP.NE.AND UP0, UPT, UR4, 0x17, UPT ;  /* 0x000000170400788c */ /* 0x000fd2000bf05270 */
[----:B------:R-:W-:Y:S05]  /*11b40*/  BRA.U !UP0, `(.L_x_5228) ;  /* 0x0000000108b07547 */ /* 0x000fea000b800000 */
[----:B------:R-:W-:-:S09]  /*11b50*/  UISETP.NE.AND UP0, UPT, UR4, 0x18, UPT ;  /* 0x000000180400788c */ /* 0x000fd2000bf05270 */
[----:B------:R-:W-:Y:S05]  /*11b60*/  BRA.U !UP0, `(.L_x_5229) ;  /* 0x0000000108447547 */ /* 0x000fea000b800000 */
.L_x_5206:
[----:B------:R-:W-:Y:S01]  /*11b70*/  MOV R0, 0x0 ;  /* 0x0000000000007802 */ /* 0x000fe20000000f00 */
[----:B------:R-:W1:Y:S01]  /*11b80*/  LDCU.64 UR4, c[0x4][0x188] ;  /* 0x01003100ff0477ac */ /* 0x000e620008000a00 */
[----:B------:R-:W-:Y:S02]  /*11b90*/  HFMA2 R8, -RZ, RZ, 0, 6.020069122314453125e-06 ;  /* 0x00000065ff087431 */ /* 0x000fe400000001ff */
[----:B------:R-:W-:Y:S01]  /*11ba0*/  IMAD.MOV.U32 R12, RZ, RZ, 0x1 ;  /* 0x00000001ff0c7424 */ /* 0x000fe200078e00ff */
[----:B------:R2:W4:Y:S01]  /*11bb0*/  LDC.64 R2, c[0x4][R0] ;  /* 0x0100000000027b82 */ /* 0x0005220000000a00 */
[----:B------:R-:W5:Y:S01]  /*11bc0*/  LDCU.64 UR6, c[0x4][0x190] ;  /* 0x01003200ff0677ac */ /* 0x000f620008000a00 */
[----:B------:R-:W-:Y:S01]  /*11bd0*/  MOV R13, RZ ;  /* 0x000000ff000d7202 */ /* 0x000fe20000000f00 */
[----:B------:R-:W0:Y:S01]  /*11be0*/  LDCU.64 UR8, c[0x4][0x70] ;  /* 0x01000e00ff0877ac */ /* 0x000e220008000a00 */
[----:B-1----:R-:W-:Y:S01]  /*11bf0*/  MOV R4, UR4 ;  /* 0x0000000400047c02 */ /* 0x002fe20008000f00 */
[----:B------:R-:W-:Y:S01]  /*11c00*/  IMAD.U32 R5, RZ, RZ, UR5 ;  /* 0x00000005ff057e24 */ /* 0x000fe2000f8e00ff */
[----:B-----5:R-:W-:Y:S01]  /*11c10*/  MOV R6, UR6 ;  /* 0x0000000600067c02 */ /* 0x020fe20008000f00 */
[----:B------:R-:W-:Y:S01]  /*11c20*/  IMAD.U32 R7, RZ, RZ, UR7 ;  /* 0x00000007ff077e24 */ /* 0x000fe2000f8e00ff */
[----:B0-----:R-:W-:Y:S01]  /*11c30*/  MOV R10, UR8 ;  /* 0x00000008000a7c02 */ /* 0x001fe20008000f00 */
[----:B--2---:R-:W-:-:S07]  /*11c40*/  IMAD.U32 R11, RZ, RZ, UR9 ;  /* 0x00000009ff0b7e24 */ /* 0x004fce000f8e00ff */
[----:B------:R-:W-:-:S07]  /*11c50*/  LEPC R20, `(.L_x_5230) ;  /* 0x000000001014794e */ /* 0x000fce0000000000 */
[----:B---34-:R-:W-:Y:S05]  /*11c60*/  CALL.ABS.NOINC R2 ;  /* 0x0000000002007343 */ /* 0x018fea0003c00000 */
.L_x_5230:
[----:B------:R-:W-:Y:S05]  /*11c70*/  EXIT ;  /* 0x000000000000794d */ /* 0x000fea0003800000 */
.L_x_5229:
        /* <DEDUP_REMOVED lines=21> */
.L_x_5232:
[----:B------:R-:W-:Y:S05]  /*11dd0*/  BSYNC.RECONVERGENT B0 ;  /* 0x0000000000007941 */ /* 0x000fea0003800200 */
.L_x_5231:
[----:B------:R-:W-:-:S05]  /*11de0*/  LOP3.LUT R3, R0, 0x80, R3, 0xf8, !PT ;  /* 0x0000008000037812 */ /* 0x000fca00078ef803 */
[----:B------:R-:W-:Y:S01]  /*11df0*/  STG.E.U8 desc[UR36][R16.64], R3 ;  /* 0x0000000310007986 */ /* 0x000fe2000c101124 */
[----:B------:R-:W-:Y:S05]  /*11e00*/  EXIT ;  /* 0x000000000000794d */ /* 0x000fea0003800000 */
.L_x_5228:
        /* <DEDUP_REMOVED lines=20> */
.L_x_5234:
[----:B------:R-:W-:Y:S02]  /*11f50*/  ISETP.GT.U32.AND P0, PT, R2, 0x7f800000, PT ;  /* 0x7f8000000200780c */ /* 0x000fe40003f04070 */
[----:B------:R-:W-:-:S04]  /*11f60*/  MOV R0, 0x7f ;  /* 0x0000007f00007802 */ /* 0x000fc80000000f00 */
[----:B------:R-:W-:-:S07]  /*11f70*/  SEL R0, R0, 0x7c, P0 ;  /* 0x0000007c00007807 */ /* 0x000fce0000000000 */
.L_x_5235:
[----:B------:R-:W-:Y:S05]  /*11f80*/  BSYNC.RECONVERGENT B0 ;  /* 0x0000000000007941 */ /* 0x000fea0003800200 */
.L_x_5233:
[----:B------:R-:W-:-:S04]  /*11f90*/  SHF.R.U32.HI R3, RZ, 0x18, R3 ;  /* 0x00000018ff037819 */ /* 0x000fc80000011603 */
[----:B------:R-:W-:-:S05]  /*11fa0*/  LOP3.LUT R3, R0, 0x80, R3, 0xf8, !PT ;  /* 0x0000008000037812 */ /* 0x000fca00078ef803 */
[----:B------:R-:W-:Y:S01]  /*11fb0*/  STG.E.U8 desc[UR36][R16.64], R3 ;  /* 0x0000000310007986 */ /* 0x000fe2000c101124 */
[----:B------:R-:W-:Y:S05]  /*11fc0*/  EXIT ;  /* 0x000000000000794d */ /* 0x000fea0003800000 */
.L_x_5227:
        /* <DEDUP_REMOVED lines=10> */
[----:B------:R-:W-:Y:S01]  /*12070*/  STG.E.U16 desc[UR36][R16.64], R0 ;  /* 0x0000000010007986 */ /* 0x000fe2000c101524 */
[----:B------:R-:W-:Y:S05]  /*12080*/  EXIT ;  /* 0x000000000000794d */ /* 0x000fea0003800000 */
.L_x_5236:
        /* <DEDUP_REMOVED lines=15> */
.L_x_40911:


//--------------------- .text._ZN2at6native27unrolled_elementwise_kernelINS0_13BinaryFunctorIdddZZZNS0_16fmin_kernel_cudaERNS_18TensorIteratorBaseEENKUlvE_clEvENKUlvE_clEvEUlddE_EESt5arrayIPcLm3EELi4E23TrivialOffsetCalculatorILi2EjESC_ILi1EjENS0_6memory12LoadWithCastILi2EEENSF_13StoreWithCastILi1EEEEEviT_T0_T2_T3_T4_T5_ --------------------------
	.section	.text._ZN2at6native27unrolled_elementwise_kernelINS0_13BinaryFunctorIdddZZZNS0_16fmin_kernel_cudaERNS_18TensorIteratorBaseEENKUlvE_clEvENKUlvE_clEvEUlddE_EESt5arrayIPcLm3EELi4E23TrivialOffsetCalculatorILi2EjESC_ILi1EjENS0_6memory12LoadWithCastILi2EEENSF_13StoreWithCastILi1EEEEEviT_T0_T2_T3_T4_T5_,"ax",@progbits
	.align	128
        .global         _ZN2at6native27unrolled_elementwise_kernelINS0_13BinaryFunctorIdddZZZNS0_16fmin_kernel_cudaERNS_18TensorIteratorBaseEENKUlvE_clEvENKUlvE_clEvEUlddE_EESt5arrayIPcLm3EELi4E23TrivialOffsetCalculatorILi2EjESC_ILi1EjENS0_6memory12LoadWithCastILi2EEENSF_13StoreWithCastILi1EEEEEviT_T0_T2_T3_T4_T5_
        .type           _ZN2at6native27unrolled_elementwise_kernelINS0_13BinaryFunctorIdddZZZNS0_16fmin_kernel_cudaERNS_18TensorIteratorBaseEENKUlvE_clEvENKUlvE_clEvEUlddE_EESt5arrayIPcLm3EELi4E23TrivialOffsetCalculatorILi2EjESC_ILi1EjENS0_6memory12LoadWithCastILi2EEENSF_13StoreWithCastILi1EEEEEviT_T0_T2_T3_T4_T5_,@function
        .size           _ZN2at6native27unrolled_elementwise_kernelINS0_13BinaryFunctorIdddZZZNS0_16fmin_kernel_cudaERNS_18TensorIteratorBaseEENKUlvE_clEvENKUlvE_clEvEUlddE_EESt5arrayIPcLm3EELi4E23TrivialOffsetCalculatorILi2EjESC_ILi1EjENS0_6memory12LoadWithCastILi2EEENSF_13StoreWithCastILi1EEEEEviT_T0_T2_T3_T4_T5_,(.L_x_40912 - _ZN2at6native27unrolled_elementwise_kernelINS0_13BinaryFunctorIdddZZZNS0_16fmin_kernel_cudaERNS_18TensorIteratorBaseEENKUlvE_clEvENKUlvE_clEvEUlddE_EESt5arrayIPcLm3EELi4E23TrivialOffsetCalculatorILi2EjESC_ILi1EjENS0_6memory12LoadWithCastILi2EEENSF_13StoreWithCastILi1EEEEEviT_T0_T2_T3_T4_T5_)
        .other          _ZN2at6native27unrolled_elementwise_kernelINS0_13BinaryFunctorIdddZZZNS0_16fmin_kernel_cudaERNS_18TensorIteratorBaseEENKUlvE_clEvENKUlvE_clEvEUlddE_EESt5arrayIPcLm3EELi4E23TrivialOffsetCalculatorILi2EjESC_ILi1EjENS0_6memory12LoadWithCastILi2EEENSF_13StoreWithCastILi1EEEEEviT_T0_T2_T3_T4_T5_,@"STO_CUDA_ENTRY STV_DEFAULT"
_ZN2at6native27unrolled_elementwise_kernelINS0_13BinaryFunctorIdddZZZNS0_16fmin_kernel_cudaERNS_18TensorIteratorBaseEENKUlvE_clEvENKUlvE_clEvEUlddE_EESt5arrayIPcLm3EELi4E23TrivialOffsetCalculatorILi2EjESC_ILi1EjENS0_6memory12LoadWithCastILi2EEENSF_13StoreWithCastILi1EEEEEviT_T0_T2_T3_T4_T5_:
.text._ZN2at6native27unrolled_elementwise_kernelINS0_13BinaryFunctorIdddZZZNS0_16fmin_kernel_cudaERNS_18TensorIteratorBaseEENKUlvE_clEvENKUlvE_clEvEUlddE_EESt5arrayIPcLm3EELi4E23TrivialOffsetCalculatorILi2EjESC_ILi1EjENS0_6memory12LoadWithCastILi2EEENSF_13StoreWithCastILi1EEEEEviT_T0_T2_T3_T4_T5_:
        /* <DEDUP_REMOVED lines=8> */
[----:B------:R-:W-:Y:S01]  /*0080*/  CS2R R30, SRZ ;  /* 0x00000000001e7805 */ /* 0x000fe2000001ff00 */
        /* <DEDUP_REMOVED lines=26> */
.L_x_5243:
[----:B------:R-:W2:Y:S02]  /*0230*/  LDG.E.U8 R4, desc[UR36][R4.64] ;  /* 0x0000002404047981 */ /* 0x000ea4000c1e1100 */
[----:B--2---:R0:W1:Y:S02]  /*0240*/  I2F.F64.U16 R36, R4 ;  /* 0x0000000400247312 */ /* 0x0040640000101800 */
[----:B01----:R-:W-:Y:S05]  /*0250*/  BRA `(.L_x_5245) ;  /* 0x0000000c00647947 */ /* 0x003fea0003800000 */
.L_x_5242:
        /* <DEDUP_REMOVED lines=9> */
.L_x_5247:
[----:B------:R-:W2:Y:S02]  /*02f0*/  LDG.E R4, desc[UR36][R4.64] ;  /* 0x0000002404047981 */ /* 0x000ea4000c1e1900 */
[----:B--2---:R0:W1:Y:S02]  /*0300*/  I2F.F64 R36, R4 ;  /* 0x0000000400247312 */ /* 0x0040640000201c00 */
[----:B01----:R-:W-:Y:S05]  /*0310*/  BRA `(.L_x_5245) ;  /* 0x0000000c00347947 */ /* 0x003fea0003800000 */
.L_x_5246:
[----:B------:R-:W2:Y:S02]  /*0320*/  LDG.E.U16 R4, desc[UR36][R4.64] ;  /* 0x0000002404047981 */ /* 0x000ea4000c1e1500 */
[----:B--2---:R0:W1:Y:S02]  /*0330*/  I2F.F64.S16 R36, R4 ;  /* 0x0000000400247312 */ /* 0x0040640000101c00 */
[----:B01----:R-:W-:Y:S05]  /*0340*/  BRA `(.L_x_5245) ;  /* 0x0000000c00287947 */ /* 0x003fea0003800000 */
.L_x_5241:
        /* <DEDUP_REMOVED lines=10> */
.L_x_5249:
[----:B------:R-:W2:Y:S02]  /*03f0*/  LDG.E.U16 R0, desc[UR36][R4.64] ;  /* 0x0000002404007981 */ /* 0x000ea4000c1e1500 */
[----:B--2---:R-:W-:-:S05]  /*0400*/  HADD2.F32 R0, -RZ, R0.H0_H0 ;  /* 0x20000000ff007230 */ /* 0x004fca0000004100 */
[----:B------:R-:W-:-:S04]  /*0410*/  FMUL.FTZ R0, R0, 1 ;  /* 0x3f80000000007820 */ /* 0x000fc80000410000 */
[----:B------:R1:W2:Y:S02]  /*0420*/  F2F.F64.F32 R36, R0 ;  /* 0x0000000000247310 */ /* 0x0002a40000201800 */
[----:B-12---:R-:W-:Y:S05]  /*0430*/  BRA `(.L_x_5245) ;  /* 0x0000000800ec7947 */ /* 0x006fea0003800000 */
.L_x_5248:
        /* <DEDUP_REMOVED lines=10> */
.L_x_5251:
[----:B------:R-:W2:Y:S02]  /*04e0*/  LDG.E.U16 R4, desc[UR36][R4.64] ;  /* 0x0000002404047981 */ /* 0x000ea4000c1e1500 */
[----:B--2---:R-:W-:-:S05]  /*04f0*/  HADD2.F32 R0, -RZ, R4.H0_H0 ;  /* 0x20000004ff007230 */ /* 0x004fca0000004100 */
[----:B------:R-:W-:-:S04]  /*0500*/  FMUL.FTZ R0, R0, 1 ;  /* 0x3f80000000007820 */ /* 0x000fc80000410000 */
[----:B------:R1:W2:Y:S02]  /*0510*/  F2F.F64.F32 R36, R0 ;  /* 0x0000000000247310 */ /* 0x0002a40000201800 */
[----:B-12---:R-:W-:Y:S05]  /*0520*/  BRA `(.L_x_5245) ;  /* 0x0000000800b07947 */ /* 0x006fea0003800000 */
.L_x_5250:
[----:B------:R0:W5:Y:S01]  /*0530*/  LDG.E.64 R36, desc[UR36][R4.64] ;  /* 0x0000002404247981 */ /* 0x000162000c1e1b00 */
[----:B------:R-:W-:Y:S05]  /*0540*/  BRA `(.L_x_5245) ;  /* 0x0000000800a87947 */ /* 0x000fea0003800000 */
.L_x_5240:
        /* <DEDUP_REMOVED lines=13> */
.L_x_5254:
[----:B------:R1:W5:Y:S01]  /*0620*/  LDG.E.64 R36, desc[UR36][R4.64] ;  /* 0x0000002404247981 */ /* 0x000362000c1e1b00 */
[----:B------:R-:W-:Y:S05]  /*0630*/  BRA `(.L_x_5245) ;  /* 0x00000008006c7947 */ /* 0x000fea0003800000 */
.L_x_5253:
        /* <DEDUP_REMOVED lines=27> */
.L_x_5256:
        /* <DEDUP_REMOVED lines=11> */
[----:B------:R-:W-:-:S05]  /*08a0*/  LOP3.LUT R0, R0, 0x80000000, R3, 0xf8, !PT ;  /* 0x8000000000007812 */ /* 0x000fca00078ef803 */
[----:B------:R-:W-:-:S04]  /*08b0*/  FMUL.FTZ R0, R0, 1 ;  /* 0x3f80000000007820 */ /* 0x000fc80000410000 */
[----:B------:R2:W3:Y:S02]  /*08c0*/  F2F.F64.F32 R36, R0 ;  /* 0x0000000000247310 */ /* 0x0004e40000201800 */
[----:B--23--:R-:W-:Y:S05]  /*08d0*/  BRA `(.L_x_5245) ;  /* 0x0000000400c47947 */ /* 0x00cfea0003800000 */
.L_x_5255:
[----:B------:R-:W2:Y:S02]  /*08e0*/  LDG.E.U16 R0, desc[UR36][R4.64] ;  /* 0x0000002404007981 */ /* 0x000ea4000c1e1500 */
[----:B--2---:R-:W-:-:S04]  /*08f0*/  IMAD.U32 R0, R0, 0x10000, RZ ;  /* 0x0001000000007824 */ /* 0x004fc800078e00ff */
[----:B------:R-:W-:-:S04]  /*0900*/  FMUL.FTZ R0, R0, 1 ;  /* 0x3f80000000007820 */ /* 0x000fc80000410000 */
[----:B------:R2:W3:Y:S02]  /*0910*/  F2F.F64.F32 R36, R0 ;  /* 0x0000000000247310 */ /* 0x0004e40000201800 */
[----:B--23--:R-:W-:Y:S05]  /*0920*/  BRA `(.L_x_5245) ;  /* 0x0000000400b07947 */ /* 0x00cfea0003800000 */
.L_x_5252:
        /* <DEDUP_REMOVED lines=11> */
.L_x_5259:
        /* <DEDUP_REMOVED lines=21> */
.L_x_5261:
[----:B------:R-:W-:Y:S05]  /*0b30*/  BSYNC.RECONVERGENT B0 ;  /* 0x0000000000007941 */ /* 0x000fea0003800200 */
.L_x_5260:
[----:B------:R-:W-:Y:S01]  /*0b40*/  IMAD.SHL.U32 R0, R0, 0x100000, RZ ;  /* 0x0010000000007824 */ /* 0x000fe200078e00ff */
[----:B------:R-:W-:-:S04]  /*0b50*/  LEA R3, R3, 0x3b800000, 0x17 ;  /* 0x3b80000003037811 */ /* 0x000fc800078eb8ff */
[----:B------:R-:W-:-:S05]  /*0b60*/  LOP3.LUT R0, R3, R0, R7, 0xfe, !PT ;  /* 0x0000000003007212 */ /* 0x000fca00078efe07 */
[----:B------:R-:W-:-:S04]  /*0b70*/  FMUL.FTZ R0, R0, 1 ;  /* 0x3f80000000007820 */ /* 0x000fc80000410000 */
[----:B------:R4:W0:Y:S02]  /*0b80*/  F2F.F64.F32 R36, R0 ;  /* 0x0000000000247310 */ /* 0x0008240000201800 */
[----:B0---4-:R-:W-:Y:S05]  /*0b90*/  BRA `(.L_x_5245) ;  /* 0x0000000400147947 */ /* 0x011fea0003800000 */
.L_x_5258:
        /* <DEDUP_REMOVED lines=21> */
.L_x_5263:
[----:B------:R-:W-:Y:S05]  /*0cf0*/  BSYNC.RECONVERGENT B0 ;  /* 0x0000000000007941 */ /* 0x000fea0003800200 */
.L_x_5262:
[----:B------:R-:W-:Y:S01]  /*0d00*/  IMAD.SHL.U32 R0, R0, 0x200000, RZ ;  /* 0x0020000000007824 */ /* 0x000fe200078e00ff */
[----:B------:R-:W-:-:S04]  /*0d10*/  LEA R3, R3, 0x37800000, 0x17 ;  /* 0x3780000003037811 */ /* 0x000fc800078eb8ff */
[----:B------:R-:W-:-:S05]  /*0d20*/  LOP3.LUT R0, R3, R0, R7, 0xfe, !PT ;  /* 0x0000000003007212 */ /* 0x000fca00078efe07 */
[----:B------:R-:W-:-:S04]  /*0d30*/  FMUL.FTZ R0, R0, 1 ;  /* 0x3f80000000007820 */ /* 0x000fc80000410000 */
[----:B------:R4:W0:Y:S02]  /*0d40*/  F2F.F64.F32 R36, R0 ;  /* 0x0000000000247310 */ /* 0x0008240000201800 */
[----:B0---4-:R-:W-:Y:S05]  /*0d50*/  BRA `(.L_x_5245) ;  /* 0x0000000000a47947 */ /* 0x011fea0003800000 */
.L_x_5257:
[----:B------:R-:W-:-:S09]  /*0d60*/  UISETP.NE.AND UP0, UPT, UR4, 0x1c, UPT ;  /* 0x0000001c0400788c */ /* 0x000fd2000bf05270 */
[----:B------:R-:W-:Y:S05]  /*0d70*/  BRA.U !UP0, `(.L_x_5264) ;  /* 0x0000000108947547 */ /* 0x000fea000b800000 */
[----:B------:R-:W-:-:S09]  /*0d80*/  UISETP.NE.AND UP0, UPT, UR4, 0x1d, UPT ;  /* 0x0000001d0400788c */ /* 0x000fd2000bf05270 */
[----:B------:R-:W-:Y:S05]  /*0d90*/  BRA.U !UP0, `(.L_x_5265) ;  /* 0x0000000108807547 */ /* 0x000fea000b800000 */
[----:B------:R-:W-:-:S09]  /*0da0*/  UISETP.NE.AND UP0, UPT, UR4, 0x2c, UPT ;  /* 0x0000002c0400788c */ /* 0x000fd2000bf05270 */
[----:B------:R-:W-:Y:S05]  /*0db0*/  BRA.U !UP0, `(.L_x_5266) ;  /* 0x0000000108487547 */ /* 0x000fea000b800000 */
.L_x_5244:
        /* <DEDUP_REMOVED lines=16> */
.L_x_5267:
[----:B------:R-:W-:Y:S01]  /*0ec0*/  CS2R R36, SRZ ;  /* 0x0000000000247805 */ /* 0x000fe2000001ff00 */
[----:B------:R-:W-:Y:S06]  /*0ed0*/  BRA `(.L_x_5245) ;  /* 0x0000000000447947 */ /* 0x000fec0003800000 */
.L_x_5266:
        /* <DEDUP_REMOVED lines=12> */
.L_x_5265:
[----:B------:R-:W2:Y:S02]  /*0fa0*/  LDG.E.64 R36, desc[UR36][R4.64] ;  /* 0x0000002404247981 */ /* 0x000ea4000c1e1b00 */
[----:B--2---:R-:W4:Y:S02]  /*0fb0*/  I2F.F64.U64 R36, R36 ;  /* 0x0000002400247312 */ /* 0x004f240000301800 */
[----:B----4-:R-:W-:Y:S05]  /*0fc0*/  BRA `(.L_x_5245) ;  /* 0x0000000000087947 */ /* 0x010fea0003800000 */
.L_x_5264:
[----:B------:R-:W2:Y:S02]  /*0fd0*/  LDG.E R4, desc[UR36][R4.64] ;  /* 0x0000002404047981 */ /* 0x000ea4000c1e1900 */
[----:B--2---:R2:W3:Y:S02]  /*0fe0*/  I2F.F64.U32 R36, R4 ;  /* 0x0000000400247312 */ /* 0x0044e40000201800 */
.L_x_5245:
[----:B------:R-:W-:Y:S05]  /*0ff0*/  BSYNC.RECONVERGENT B6 ;  /* 0x0000000000067941 */ /* 0x000fea0003800200 */
.L_x_5239:
[----:B012---:R-:W0:Y:S01]  /*1000*/  LDC.64 R4, c[0x0][0x398] ;  /* 0x0000e600ff047b82 */ /* 0x007e220000000a00 */
[----:B------:R-:W1:Y:S01]  /*1010*/  LDCU UR5, c[0x0][0x3ac] ;  /* 0x00007580ff0577ac */ /* 0x000e620008000800 */
        /* <DEDUP_REMOVED lines=18> */
.L_x_5272:
[----:B------:R-:W2:Y:S02]  /*1140*/  LDG.E.U8 R4, desc[UR36][R4.64] ;  /* 0x0000002404047981 */ /* 0x000ea4000c1e1100 */
[----:B--2---:R0:W1:Y:S02]  /*1150*/  I2F.F64.U16 R30, R4 ;  /* 0x00000004001e7312 */ /* 0x0040640000101800 */
[----:B01----:R-:W-:Y:S05]  /*1160*/  BRA `(.L_x_5274) ;  /* 0x0000000c00647947 */ /* 0x003fea0003800000 */
.L_x_5271:
        /* <DEDUP_REMOVED lines=9> */
.L_x_5276:
[----:B------:R-:W2:Y:S02]  /*1200*/  LDG.E R4, desc[UR36][R4.64] ;  /* 0x0000002404047981 */ /* 0x000ea4000c1e1900 */
[----:B--2---:R0:W1:Y:S02]  /*1210*/  I2F.F64 R30, R4 ;  /* 0x00000004001e7312 */ /* 0x0040640000201c00 */
[----:B01----:R-:W-:Y:S05]  /*1220*/  BRA `(.L_x_5274) ;  /* 0x0000000c00347947 */ /* 0x003fea0003800000 */
.L_x_5275:
[----:B------:R-:W2:Y:S02]  /*1230*/  LDG.E.U16 R4, desc[UR36][R4.64] ;  /* 0x0000002404047981 */ /* 0x000ea4000c1e1500 */
[----:B--2---:R0:W1:Y:S02]  /*1240*/  I2F.F64.S16 R30, R4 ;  /* 0x00000004001e7312 */ /* 0x0040640000101c00 */
[----:B01----:R-:W-:Y:S05]  /*1250*/  BRA `(.L_x_5274) ;  /* 0x0000000c00287947 */ /* 0x003fea0003800000 */
.L_x_5270:
        /* <DEDUP_REMOVED lines=10> */
.L_x_5278:
[----:B------:R-:W2:Y:S02]  /*1300*/  LDG.E.U16 R0, desc[UR36][R4.64] ;  /* 0x0000002404007981 */ /* 0x000ea4000c1e1500 */
[----:B--2---:R-:W-:-:S05]  /*1310*/  HADD2.F32 R0, -RZ, R0.H0_H0 ;  /* 0x20000000ff007230 */ /* 0x004fca0000004100 */
[----:B------:R-:W-:-:S04]  /*1320*/  FMUL.FTZ R0, R0, 1 ;  /* 0x3f80000000007820 */ /* 0x000fc80000410000 */
[----:B------:R4:W0:Y:S02]  /*1330*/  F2F.F64.F32 R30, R0 ;  /* 0x00000000001e7310 */ /* 0x0008240000201800 */
[----:B0---4-:R-:W-:Y:S05]  /*1340*/  BRA `(.L_x_5274) ;  /* 0x0000000800ec7947 */ /* 0x011fea0003800000 */
.L_x_5277:
        /* <DEDUP_REMOVED lines=10> */
.L_x_5280:
[----:B------:R-:W2:Y:S02]  /*13f0*/  LDG.E.U16 R4, desc[UR36][R4.64] ;  /* 0x0000002404047981 */ /* 0x000ea4000c1e1500 */
[----:B--2---:R-:W-:-:S05]  /*1400*/  HADD2.F32 R0, -RZ, R4.H0_H0 ;  /* 0x20000004ff007230 */ /* 0x004fca0000004100 */
[----:B------:R-:W-:-:S04]  /*1410*/  FMUL.FTZ R0, R0, 1 ;  /* 0x3f80000000007820 */ /* 0x000fc80000410000 */
[----:B------:R0:W1:Y:S02]  /*1420*/  F2F.F64.F32 R30, R0 ;  /* 0x00000000001e7310 */ /* 0x0000640000201800 */
[----:B01----:R-:W-:Y:S05]  /*1430*/  BRA `(.L_x_5274) ;  /* 0x0000000800b07947 */ /* 0x003fea0003800000 */
.L_x_5279:
[----:B------:R4:W5:Y:S01]  /*1440*/  LDG.E.64 R30, desc[UR36][R4.64] ;  /* 0x00000024041e7981 */ /* 0x000962000c1e1b00 */
[----:B------:R-:W-:Y:S05]  /*1450*/  BRA `(.L_x_5274) ;  /* 0x0000000800a87947 */ /* 0x000fea0003800000 */
.L_x_5269:
        /* <DEDUP_REMOVED lines=13> */
.L_x_5283:
[----:B------:R0:W5:Y:S01]  /*1530*/  LDG.E.64 R30, desc[UR36][R4.64] ;  /* 0x00000024041e7981 */ /* 0x000162000c1e1b00 */
[----:B------:R-:W-:Y:S05]  /*1540*/  BRA `(.L_x_5274) ;  /* 0x00000008006c7947 */ /* 0x000fea0003800000 */
.L_x_5282:
        /* <DEDUP_REMOVED lines=27> */
.L_x_5285:
        /* <DEDUP_REMOVED lines=13> */
[----:B------:R0:W1:Y:S02]  /*17d0*/  F2F.F64.F32 R30, R0 ;  /* 0x00000000001e7310 */ /* 0x0000640000201800 */
[----:B01----:R-:W-:Y:S05]  /*17e0*/  BRA `(.L_x_5274) ;  /* 0x0000000400c47947 */ /* 0x003fea0003800000 */
.L_x_5284:
[----:B------:R-:W2:Y:S02]  /*17f0*/  LDG.E.U16 R0, desc[UR36][R4.64] ;  /* 0x0000002404007981 */ /* 0x000ea4000c1e1500 */
[----:B--2---:R-:W-:-:S04]  /*1800*/  IMAD.U32 R0, R0, 0x10000, RZ ;  /* 0x0001000000007824 */ /* 0x004fc800078e00ff */
[----:B------:R-:W-:-:S04]  /*1810*/  FMUL.FTZ R0, R0, 1 ;  /* 0x3f80000000007820 */ /* 0x000fc80000410000 */
[----:B------:R0:W1:Y:S02]  /*1820*/  F2F.F64.F32 R30, R0 ;  /* 0x00000000001e7310 */ /* 0x0000640000201800 */
[----:B01----:R-:W-:Y:S05]  /*1830*/  BRA `(.L_x_5274) ;  /* 0x0000000400b07947 */ /* 0x003fea0003800000 */
.L_x_5281:
        /* <DEDUP_REMOVED lines=11> */
.L_x_5288:
        /* <DEDUP_REMOVED lines=21> */
.L_x_5290:
[----:B------:R-:W-:Y:S05]  /*1a40*/  BSYNC.RECONVERGENT B0 ;  /* 0x0000000000007941 */ /* 0x000fea0003800200 */
.L_x_5289:
[----:B------:R-:W-:Y:S01]  /*1a50*/  IMAD.SHL.U32 R0, R0, 0x100000, RZ ;  /* 0x0010000000007824 */ /* 0x000fe200078e00ff */
[----:B------:R-:W-:-:S04]  /*1a60*/  LEA R3, R3, 0x3b800000, 0x17 ;  /* 0x3b80000003037811 */ /* 0x000fc800078eb8ff */
[----:B------:R-:W-:-:S05]  /*1a70*/  LOP3.LUT R0, R3, R0, R7, 0xfe, !PT ;  /* 0x0000000003007212 */ /* 0x000fca00078efe07 */
[----:B------:R-:W-:-:S04]  /*1a80*/  FMUL.FTZ R0, R0, 1 ;  /* 0x3f80000000007820 */ /* 0x000fc80000410000 */
[----:B------:R4:W0:Y:S02]  /*1a90*/  F2F.F64.F32 R30, R0 ;  /* 0x00000000001e7310 */ /* 0x0008240000201800 */
[----:B0---4-:R-:W-:Y:S05]  /*1aa0*/  BRA `(.L_x_5274) ;  /* 0x0000000400147947 */ /* 0x011fea0003800000 */
.L_x_5287:
        /* <DEDUP_REMOVED lines=21> */
.L_x_5292:
[----:B------:R-:W-:Y:S05]  /*1c00*/  BSYNC.RECONVERGENT B0 ;  /* 0x0000000000007941 */ /* 0x000fea0003800200 */
.L_x_5291:
[----:B------:R-:W-:Y:S01]  /*1c10*/  IMAD.SHL.U32 R0, R0, 0x200000, RZ ;  /* 0x0020000000007824 */ /* 0x000fe200078e00ff */
[----:B------:R-:W-:-:S04]  /*1c20*/  LEA R3, R3, 0x37800000, 0x17 ;  /* 0x3780000003037811 */ /* 0x000fc800078eb8ff */
[----:B------:R-:W-:-:S05]  /*1c30*/  LOP3.LUT R0, R3, R0, R7, 0xfe, !PT ;  /* 0x0000000003007212 */ /* 0x000fca00078efe07 */
[----:B------:R-:W-:-:S04]  /*1c40*/  FMUL.FTZ R0, R0, 1 ;  /* 0x3f80000000007820 */ /* 0x000fc80000410000 */
[----:B------:R4:W0:Y:S02]  /*1c50*/  F2F.F64.F32 R30, R0 ;  /* 0x00000000001e7310 */ /* 0x0008240000201800 */
[----:B0---4-:R-:W-:Y:S05]  /*1c60*/  BRA `(.L_x_5274) ;  /* 0x0000000000a47947 */ /* 0x011fea0003800000 */
.L_x_5286:
[----:B------:R-:W-:-:S09]  /*1c70*/  UISETP.NE.AND UP0, UPT, UR4, 0x1c, UPT ;  /* 0x0000001c0400788c */ /* 0x000fd2000bf05270 */
[----:B------:R-:W-:Y:S05]  /*1c80*/  BRA.U !UP0, `(.L_x_5293) ;  /* 0x0000000108947547 */ /* 0x000fea000b800000 */
[----:B------:R-:W-:-:S09]  /*1c90*/  UISETP.NE.AND UP0, UPT, UR4, 0x1d, UPT ;  /* 0x0000001d0400788c */ /* 0x000fd2000bf05270 */
[----:B------:R-:W-:Y:S05]  /*1ca0*/  BRA.U !UP0, `(.L_x_5294) ;  /* 0x0000000108807547 */ /* 0x000fea000b800000 */
[----:B------:R-:W-:-:S09]  /*1cb0*/  UISETP.NE.AND UP0, UPT, UR4, 0x2c, UPT ;  /* 0x0000002c0400788c */ /* 0x000fd2000bf05270 */
[----:B------:R-:W-:Y:S05]  /*1cc0*/  BRA.U !UP0, `(.L_x_5295) ;  /* 0x0000000108487547 */ /* 0x000fea000b800000 */
.L_x_5273:
[----:B------:R-:W-:Y:S01]  /*1cd0*/  MOV R0, 0x0 ;  /* 0x0000000000007802 */ /* 0x000fe20000000f00 */
[----:B------:R-:W0:Y:S01]  /*1ce0*/  LDCU.64 UR4, c[0x4][0x188] ;  /* 0x01003100ff0477ac */ /* 0x000e220008000a00 */
[----:B------:R-:W-:Y:S02]  /*1cf0*/  IMAD.MOV.U32 R8, RZ, RZ, 0x4e ;  /* 0x0000004eff087424 */ /* 0x000fe400078e00ff */
[----:B------:R1:W2:Y:S01]  /*1d00*/  LDC.64 R14, c[0x4][R0] ;  /* 0x01000000000e7b82 */ /* 0x0002a20000000a00 */
[----:B------:R-:W4:Y:S01]  /*1d10*/  LDCU.64 UR6, c[0x4][0x190] ;  /* 0x01003200ff0677ac */ /* 0x000f220008000a00 */
[----:B------:R-:W-:Y:S02]  /*1d20*/  IMAD.MOV.U32 R12, RZ, RZ, 0x1 ;  /* 0x00000001ff0c7424 */ /* 0x000fe400078e00ff */
[----:B------:R-:W-:Y:S01]  /*1d30*/  IMAD.MOV.U32 R13, RZ, RZ, RZ ;  /* 0x000000ffff0d7224 */ /* 0x000fe200078e00ff */
[----:B------:R-:W3:Y:S01]  /*1d40*/  LDCU.64 UR8, c[0x4][0x68] ;  /* 0x01000d00ff0877ac */ /* 0x000ee20008000a00 */
[----:B0-----:R-:W-:-:S02]  /*1d50*/  IMAD.U32 R4, RZ, RZ, UR4 ;  /* 0x00000004ff047e24 */ /* 0x001fc4000f8e00ff */
[----:B------:R-:W-:Y:S02]  /*1d60*/  IMAD.U32 R5, RZ, RZ, UR5 ;  /* 0x00000005ff057e24 */ /* 0x000fe4000f8e00ff */
[----:B----4-:R-:W-:Y:S02]  /*1d70*/  IMAD.U32 R6, RZ, RZ, UR6 ;  /* 0x00000006ff067e24 */ /* 0x010fe4000f8e00ff */
[----:B------:R-:W-:Y:S02]  /*1d80*/  IMAD.U32 R7, RZ, RZ, UR7 ;  /* 0x00000007ff077e24 */ /* 0x000fe4000f8e00ff */
[----:B---3--:R-:W-:Y:S02]  /*1d90*/  IMAD.U32 R10, RZ, RZ, UR8 ;  /* 0x00000008ff0a7e24 */ /* 0x008fe4000f8e00ff */
[----:B-1----:R-:W-:-:S07]  /*1da0*/  IMAD.U32 R11, RZ, RZ, UR9 ;  /* 0x00000009ff0b7e24 */ /* 0x002fce000f8e00ff */
[----:B------:R-:W-:-:S07]  /*1db0*/  LEPC R20, `(.L_x_5296) ;  /* 0x000000001014794e */ /* 0x000fce0000000000 */
[----:B--2--5:R-:W-:Y:S05]  /*1dc0*/  CALL.ABS.NOINC R14 ;  /* 0x000000000e007343 */ /* 0x024fea0003c00000 */
.L_x_5296:
[----:B------:R-:W-:Y:S01]  /*1dd0*/  CS2R R30, SRZ ;  /* 0x00000000001e7805 */ /* 0x000fe2000001ff00 */
[----:B------:R-:W-:Y:S06]  /*1de0*/  BRA `(.L_x_5274) ;  /* 0x0000000000447947 */ /* 0x000fec0003800000 */
.L_x_5295:
        /* <DEDUP_REMOVED lines=12> */
.L_x_5294:
[----:B------:R-:W2:Y:S02]  /*1eb0*/  LDG.E.64 R30, desc[UR36][R4.64] ;  /* 0x00000024041e7981 */ /* 0x000ea4000c1e1b00 */
[----:B--2---:R-:W1:Y:S02]  /*1ec0*/  I2F.F64.U64 R30, R30 ;  /* 0x0000001e001e7312 */ /* 0x004e640000301800 */
[----:B-1----:R-:W-:Y:S05]  /*1ed0*/  BRA `(.L_x_5274) ;  /* 0x0000000000087947 */ /* 0x002fea0003800000 */
.L_x_5293:
[----:B------:R-:W2:Y:S02]  /*1ee0*/  LDG.E R4, desc[UR36][R4.64] ;  /* 0x0000002404047981 */ /* 0x000ea4000c1e1900 */
[----:B--2---:R1:W2:Y:S02]  /*1ef0*/  I2F.F64.U32 R30, R4 ;  /* 0x00000004001e7312 */ /* 0x0042a40000201800 */
.L_x_5274:
[----:B------:R-:W-:Y:S05]  /*1f00*/  BSYNC.RECONVERGENT B6 ;  /* 0x0000000000067941 */ /* 0x000fea0003800200 */
.L_x_5268:
[----:B------:R-:W-:-:S07]  /*1f10*/  VIADD R32, R2, 0x80 ;  /* 0x0000008002207836 */ /* 0x000fce0000000000 */
.L_x_5238:
[----:B------:R-:W-:Y:S05]  /*1f20*/  BSYNC.RECONVERGENT B7 ;  /* 0x0000000000077941 */ /* 0x000fea0003800200 */
.L_x_5237:
[----:B------:R-:W-:Y:S01]  /*1f30*/  ISETP.GE.AND P0, PT, R32, R33, PT ;  /* 0x000000212000720c */ /* 0x000fe20003f06270 */
[----:B------:R-:W-:Y:S01]  /*1f40*/  BSSY.RECONVERGENT B7, `(.L_x_5297) ;  /* 0x00001e8000077945 */ /* 0x000fe20003800200 */
[----:B------:R-:W-:Y:S02]  /*1f50*/  CS2R R28, SRZ ;  /* 0x00000000001c7805 */ /* 0x000fe4000001ff00 */
[----:B------:R-:W-:-:S09]  /*1f60*/  CS2R R26, SRZ ;  /* 0x00000000001a7805 */ /* 0x000fd2000001ff00 */
        /* <DEDUP_REMOVED lines=22> */
.L_x_5303:
[----:B------:R-:W4:Y:S02]  /*20d0*/  LDG.E.U8 R4, desc[UR36][R4.64] ;  /* 0x0000002404047981 */ /* 0x000f24000c1e1100 */
[----:B----4-:R0:W1:Y:S02]  /*20e0*/  I2F.F64.U16 R28, R4 ;  /* 0x00000004001c7312 */ /* 0x0100640000101800 */
[----:B01----:R-:W-:Y:S05]  /*20f0*/  BRA `(.L_x_5305) ;  /* 0x0000000c00647947 */ /* 0x003fea0003800000 */
.L_x_5302:
        /* <DEDUP_REMOVED lines=9> */
.L_x_5307:
[----:B------:R-:W4:Y:S02]  /*2190*/  LDG.E R4, desc[UR36][R4.64] ;  /* 0x0000002404047981 */ /* 0x000f24000c1e1900 */
[----:B----4-:R0:W1:Y:S02]  /*21a0*/  I2F.F64 R28, R4 ;  /* 0x00000004001c7312 */ /* 0x0100640000201c00 */
[----:B01----:R-:W-:Y:S05]  /*21b0*/  BRA `(.L_x_5305) ;  /* 0x0000000c00347947 */ /* 0x003fea0003800000 */
.L_x_5306:
[----:B------:R-:W4:Y:S02]  /*21c0*/  LDG.E.U16 R4, desc[UR36][R4.64] ;  /* 0x0000002404047981 */ /* 0x000f24000c1e1500 */
[----:B----4-:R0:W1:Y:S02]  /*21d0*/  I2F.F64.S16 R28, R4 ;  /* 0x00000004001c7312 */ /* 0x0100640000101c00 */
[----:B01----:R-:W-:Y:S05]  /*21e0*/  BRA `(.L_x_5305) ;  /* 0x0000000c00287947 */ /* 0x003fea0003800000 */
.L_x_5301:
        /* <DEDUP_REMOVED lines=10> */
.L_x_5309:
[----:B------:R-:W4:Y:S02]  /*2290*/  LDG.E.U16 R0, desc[UR36][R4.64] ;  /* 0x0000002404007981 */ /* 0x000f24000c1e1500 */
[----:B----4-:R-:W-:-:S05]  /*22a0*/  HADD2.F32 R0, -RZ, R0.H0_H0 ;  /* 0x20000000ff007230 */ /* 0x010fca0000004100 */
[----:B------:R-:W-:-:S04]  /*22b0*/  FMUL.FTZ R0, R0, 1 ;  /* 0x3f80000000007820 */ /* 0x000fc80000410000 */
[----:B------:R0:W1:Y:S02]  /*22c0*/  F2F.F64.F32 R28, R0 ;  /* 0x00000000001c7310 */ /* 0x0000640000201800 */
[----:B01----:R-:W-:Y:S05]  /*22d0*/  BRA `(.L_x_5305) ;  /* 0x0000000800ec7947 */ /* 0x003fea0003800000 */
.L_x_5308:
        /* <DEDUP_REMOVED lines=10> */
.L_x_5311:
[----:B------:R-:W4:Y:S02]  /*2380*/  LDG.E.U16 R4, desc[UR36][R4.64] ;  /* 0x0000002404047981 */ /* 0x000f24000c1e1500 */
[----:B----4-:R-:W-:-:S05]  /*2390*/  HADD2.F32 R0, -RZ, R4.H0_H0 ;  /* 0x20000004ff007230 */ /* 0x010fca0000004100 */
[----:B------:R-:W-:-:S04]  /*23a0*/  FMUL.FTZ R0, R0, 1 ;  /* 0x3f80000000007820 */ /* 0x000fc80000410000 */
[----:B------:R0:W1:Y:S02]  /*23b0*/  F2F.F64.F32 R28, R0 ;  /* 0x00000000001c7310 */ /* 0x0000640000201800 */
[----:B01----:R-:W-:Y:S05]  /*23c0*/  BRA `(.L_x_5305) ;  /* 0x0000000800b07947 */ /* 0x003fea0003800000 */
.L_x_5310:
[----:B------:R0:W5:Y:S01]  /*23d0*/  LDG.E.64 R28, desc[UR36][R4.64] ;  /* 0x00000024041c7981 */ /* 0x000162000c1e1b00 */
[----:B------:R-:W-:Y:S05]  /*23e0*/  BRA `(.L_x_5305) ;  /* 0x0000000800a87947 */ /* 0x000fea0003800000 */
.L_x_5300:
        /* <DEDUP_REMOVED lines=13> */
.L_x_5314:
[----:B------:R4:W5:Y:S01]  /*24c0*/  LDG.E.64 R28, desc[UR36][R4.64] ;  /* 0x00000024041c7981 */ /* 0x000962000c1e1b00 */
[----:B------:R-:W-:Y:S05]  /*24d0*/  BRA `(.L_x_5305) ;  /* 0x00000008006c7947 */ /* 0x000fea0003800000 */
.L_x_5313:
        /* <DEDUP_REMOVED lines=27> */
.L_x_5316:
        /* <DEDUP_REMOVED lines=13> */
[----:B------:R0:W1:Y:S02]  /*2760*/  F2F.F64.F32 R28, R0 ;  /* 0x00000000001c7310 */ /* 0x0000640000201800 */
[----:B01----:R-:W-:Y:S05]  /*2770*/  BRA `(.L_x_5305) ;  /* 0x0000000400c47947 */ /* 0x003fea0003800000 */
.L_x_5315:
[----:B------:R-:W4:Y:S02]  /*2780*/  LDG.E.U16 R0, desc[UR36][R4.64] ;  /* 0x0000002404007981 */ /* 0x000f24000c1e1500 */
[----:B----4-:R-:W-:-:S04]  /*2790*/  IMAD.U32 R0, R0, 0x10000, RZ ;  /* 0x0001000000007824 */ /* 0x010fc800078e00ff */
[----:B------:R-:W-:-:S04]  /*27a0*/  FMUL.FTZ R0, R0, 1 ;  /* 0x3f80000000007820 */ /* 0x000fc80000410000 */
[----:B------:R0:W1:Y:S02]  /*27b0*/  F2F.F64.F32 R28, R0 ;  /* 0x00000000001c7310 */ /* 0x0000640000201800 */
[----:B01----:R-:W-:Y:S05]  /*27c0*/  BRA `(.L_x_5305) ;  /* 0x0000000400b07947 */ /* 0x003fea0003800000 */
.L_x_5312:
        /* <DEDUP_REMOVED lines=9> */
[----:B----4-:R4:W0:Y:S02]  /*2860*/  I2F.F64.U16 R28, R4 ;  /* 0x00000004001c7312 */ /* 0x0108240000101800 */
[----:B0---4-:R-:W-:Y:S05]  /*2870*/  BRA `(.L_x_5305) ;  /* 0x0000000400847947 */ /* 0x011fea0003800000 */
.L_x_5319:
        /* <DEDUP_REMOVED lines=21> */
.L_x_5321:
[----:B------:R-:W-:Y:S05]  /*29d0*/  BSYNC.RECONVERGENT B0 ;  /* 0x0000000000007941 */ /* 0x000fea0003800200 */
.L_x_5320:
[----:B------:R-:W-:Y:S01]  /*29e0*/  IMAD.SHL.U32 R0, R0, 0x100000, RZ ;  /* 0x0010000000007824 */ /* 0x000fe200078e00ff */
[----:B------:R-:W-:-:S04]  /*29f0*/  LEA R3, R3, 0x3b800000, 0x17 ;  /* 0x3b80000003037811 */ /* 0x000fc800078eb8ff */
[----:B------:R-:W-:-:S05]  /*2a00*/  LOP3.LUT R0, R3, R0, R7, 0xfe, !PT ;  /* 0x0000000003007212 */ /* 0x000fca00078efe07 */
[----:B------:R-:W-:-:S04]  /*2a10*/  FMUL.FTZ R0, R0, 1 ;  /* 0x3f80000000007820 */ /* 0x000fc80000410000 */
[----:B------:R4:W0:Y:S02]  /*2a20*/  F2F.F64.F32 R28, R0 ;  /* 0x00000000001c7310 */ /* 0x0008240000201800 */
[----:B0---4-:R-:W-:Y:S05]  /*2a30*/  BRA `(.L_x_5305) ;  /* 0x0000000400147947 */ /* 0x011fea0003800000 */
.L_x_5318:
        /* <DEDUP_REMOVED lines=21> */
.L_x_5323:
[----:B------:R-:W-:Y:S05]  /*2b90*/  BSYNC.RECONVERGENT B0 ;  /* 0x0000000000007941 */ /* 0x000fea0003800200 */
.L_x_5322:
[----:B------:R-:W-:Y:S01]  /*2ba0*/  IMAD.SHL.U32 R0, R0, 0x200000, RZ ;  /* 0x0020000000007824 */ /* 0x000fe200078e00ff */
[----:B------:R-:W-:-:S04]  /*2bb0*/  LEA R3, R3, 0x37800000, 0x17 ;  /* 0x3780000003037811 */ /* 0x000fc800078eb8ff */
[----:B------:R-:W-:-:S05]  /*2bc0*/  LOP3.LUT R0, R3, R0, R7, 0xfe, !PT ;  /* 0x0000000003007212 */ /* 0x000fca00078efe07 */
[----:B------:R-:W-:-:S04]  /*2bd0*/  FMUL.FTZ R0, R0, 1 ;  /* 0x3f80000000007820 */ /* 0x000fc80000410000 */
[----:B------:R4:W0:Y:S02]  /*2be0*/  F2F.F64.F32 R28, R0 ;  /* 0x00000000001c7310 */ /* 0x0008240000201800 */
[----:B0---4-:R-:W-:Y:S05]  /*2bf0*/  BRA `(.L_x_5305) ;  /* 0x0000000000a47947 */ /* 0x011fea0003800000 */
.L_x_5317:
        /* <DEDUP_REMOVED lines=18> */
.L_x_5304:
        /* <DEDUP_REMOVED lines=16> */
.L_x_5326:
[----:B------:R-:W-:Y:S01]  /*2e20*/  CS2R R28, SRZ ;  /* 0x00000000001c7805 */ /* 0x000fe2000001ff00 */
[----:B------:R-:W-:Y:S06]  /*2e30*/  BRA `(.L_x_5305) ;  /* 0x0000000000147947 */ /* 0x000fec0003800000 */
.L_x_5325:
[----:B------:R-:W4:Y:S02]  /*2e40*/  LDG.E.64 R28, desc[UR36][R4.64] ;  /* 0x00000024041c7981 */ /* 0x000f24000c1e1b00 */
[----:B----4-:R-:W0:Y:S02]  /*2e50*/  I2F.F64.U64 R28, R28 ;  /* 0x0000001c001c7312 */ /* 0x010e240000301800 */
[----:B0-----:R-:W-:Y:S05]  /*2e60*/  BRA `(.L_x_5305) ;  /* 0x0000000000087947 */ /* 0x001fea0003800000 */
.L_x_5324:
[----:B------:R-:W4:Y:S02]  /*2e70*/  LDG.E R4, desc[UR36][R4.64] ;  /* 0x0000002404047981 */ /* 0x000f24000c1e1900 */
[----:B----4-:R0:W1:Y:S02]  /*2e80*/  I2F.F64.U32 R28, R4 ;  /* 0x00000004001c7312 */ /* 0x0100640000201800 */
.L_x_5305:
[----:B------:R-:W-:Y:S05]  /*2e90*/  BSYNC.RECONVERGENT B6 ;  /* 0x0000000000067941 */ /* 0x000fea0003800200 */
.L_x_5299:
        /* <DEDUP_REMOVED lines=18> */
[----:B----4-:R0:W4:Y:S02]  /*2fc0*/  I2F.F64.S16 R26, R4 ;  /* 0x00000004001a7312 */ /* 0x0101240000101c00 */
[----:B0---4-:R-:W-:Y:S05]  /*2fd0*/  BRA `(.L_x_5333) ;  /* 0x0000000c00707947 */ /* 0x011fea0003800000 */
.L_x_5331:
[----:B------:R-:W4:Y:S02]  /*2fe0*/  LDG.E.U8 R4, desc[UR36][R4.64] ;  /* 0x0000002404047981 */ /* 0x000f24000c1e1100 */
[----:B----4-:R0:W4:Y:S02]  /*2ff0*/  I2F.F64.U16 R26, R4 ;  /* 0x00000004001a7312 */ /* 0x0101240000101800 */
[----:B0---4-:R-:W-:Y:S05]  /*3000*/  BRA `(.L_x_5333) ;  /* 0x0000000c00647947 */ /* 0x011fea0003800000 */
.L_x_5330:
        /* <DEDUP_REMOVED lines=9> */
.L_x_5335:
[----:B------:R-:W4:Y:S02]  /*30a0*/  LDG.E R4, desc[UR36][R4.64] ;  /* 0x0000002404047981 */ /* 0x000f24000c1e1900 */
[----:B----4-:R0:W4:Y:S02]  /*30b0*/  I2F.F64 R26, R4 ;  /* 0x00000004001a7312 */ /* 0x0101240000201c00 */
[----:B0---4-:R-:W-:Y:S05]  /*30c0*/  BRA `(.L_x_5333) ;  /* 0x0000000c00347947 */ /* 0x011fea0003800000 */
.L_x_5334:
[----:B------:R-:W4:Y:S02]  /*30d0*/  LDG.E.U16 R4, desc[UR36][R4.64] ;  /* 0x0000002404047981 */ /* 0x000f24000c1e1500 */
[----:B----4-:R0:W4:Y:S02]  /*30e0*/  I2F.F64.S16 R26, R4 ;  /* 0x00000004001a7312 */ /* 0x0101240000101c00 */
[----:B0---4-:R-:W-:Y:S05]  /*30f0*/  BRA `(.L_x_5333) ;  /* 0x0000000c00287947 */ /* 0x011fea0003800000 */
.L_x_5329:
        /* <DEDUP_REMOVED lines=8> */
[----:B------:R-:W4:Y:S02]  /*3180*/  F2F.F64.F32 R26, R26 ;  /* 0x0000001a001a7310 */ /* 0x000f240000201800 */
[----:B----4-:R-:W-:Y:S05]  /*3190*/  BRA `(.L_x_5333) ;  /* 0x0000000c00007947 */ /* 0x010fea0003800000 */
.L_x_5337:
[----:B------:R-:W4:Y:S02]  /*31a0*/  LDG.E.U16 R0, desc[UR36][R4.64] ;  /* 0x0000002404007981 */ /* 0x000f24000c1e1500 */
[----:B----4-:R-:W-:-:S05]  /*31b0*/  HADD2.F32 R0, -RZ, R0.H0_H0 ;  /* 0x20000000ff007230 */ /* 0x010fca0000004100 */
[----:B------:R-:W-:-:S04]  /*31c0*/  FMUL.FTZ R0, R0, 1 ;  /* 0x3f80000000007820 */ /* 0x000fc80000410000 */
[----:B------:R4:W0:Y:S02]  /*31d0*/  F2F.F64.F32 R26, R0 ;  /* 0x00000000001a7310 */ /* 0x0008240000201800 */
[----:B0---4-:R-:W-:Y:S05]  /*31e0*/  BRA `(.L_x_5333) ;  /* 0x0000000800ec7947 */ /* 0x011fea0003800000 */
.L_x_5336:
        /* <DEDUP_REMOVED lines=10> */
.L_x_5339:
[----:B------:R-:W4:Y:S02]  /*3290*/  LDG.E.U16 R4, desc[UR36][R4.64] ;  /* 0x0000002404047981 */ /* 0x000f24000c1e1500 */
[----:B----4-:R-:W-:-:S05]  /*32a0*/  HADD2.F32 R0, -RZ, R4.H0_H0 ;  /* 0x20000004ff007230 */ /* 0x010fca0000004100 */
[----:B------:R-:W-:-:S04]  /*32b0*/  FMUL.FTZ R0, R0, 1 ;  /* 0x3f80000000007820 */ /* 0x000fc80000410000 */
[----:B------:R0:W4:Y:S02]  /*32c0*/  F2F.F64.F32 R26, R0 ;  /* 0x00000000001a7310 */ /* 0x0001240000201800 */
[----:B0---4-:R-:W-:Y:S05]  /*32d0*/  BRA `(.L_x_5333) ;  /* 0x0000000800b07947 */ /* 0x011fea0003800000 */
.L_x_5338:
[----:B------:R0:W5:Y:S01]  /*32e0*/  LDG.E.64 R26, desc[UR36][R4.64] ;  /* 0x00000024041a7981 */ /* 0x000162000c1e1b00 */
[----:B------:R-:W-:Y:S05]  /*32f0*/  BRA `(.L_x_5333) ;  /* 0x0000000800a87947 */ /* 0x000fea0003800000 */
.L_x_5328:
        /* <DEDUP_REMOVED lines=13> */
.L_x_5342:
[----:B------:R0:W5:Y:S01]  /*33d0*/  LDG.E.64 R26, desc[UR36][R4.64] ;  /* 0x00000024041a7981 */ /* 0x000162000c1e1b00 */
[----:B------:R-:W-:Y:S05]  /*33e0*/  BRA `(.L_x_5333) ;  /* 0x00000008006c7947 */ /* 0x000fea0003800000 */
.L_x_5341:
        /* <DEDUP_REMOVED lines=26> */
[----:B0---4-:R-:W-:Y:S05]  /*3590*/  BRA `(.L_x_5333) ;  /* 0x0000000800007947 */ /* 0x011fea0003800000 */
.L_x_5344:
        /* <DEDUP_REMOVED lines=13> */
[----:B------:R0:W4:Y:S02]  /*3670*/  F2F.F64.F32 R26, R0 ;  /* 0x00000000001a7310 */ /* 0x0001240000201800 */
[----:B0---4-:R-:W-:Y:S05]  /*3680*/  BRA `(.L_x_5333) ;  /* 0x0000000400c47947 */ /* 0x011fea0003800000 */
.L_x_5343:
[----:B------:R-:W4:Y:S02]  /*3690*/  LDG.E.U16 R0, desc[UR36][R4.64] ;  /* 0x0000002404007981 */ /* 0x000f24000c1e1500 */
[----:B----4-:R-:W-:-:S04]  /*36a0*/  IMAD.U32 R0, R0, 0x10000, RZ ;  /* 0x0001000000007824 */ /* 0x010fc800078e00ff */
[----:B------:R-:W-:-:S04]  /*36b0*/  FMUL.FTZ R0, R0, 1 ;  /* 0x3f80000000007820 */ /* 0x000fc80000410000 */
[----:B------:R0:W4:Y:S02]  /*36c0*/  F2F.F64.F32 R26, R0 ;  /* 0x00000000001a7310 */ /* 0x0001240000201800 */
[----:B0---4-:R-:W-:Y:S05]  /*36d0*/  BRA `(.L_x_5333) ;  /* 0x0000000400b07947 */ /* 0x011fea0003800000 */
.L_x_5340:
        /* <DEDUP_REMOVED lines=9> */
[----:B----4-:R0:W4:Y:S02]  /*3770*/  I2F.F64.U16 R26, R4 ;  /* 0x00000004001a7312 */ /* 0x0101240000101800 */
[----:B0---4-:R-:W-:Y:S05]  /*3780*/  BRA `(.L_x_5333) ;  /* 0x0000000400847947 */ /* 0x011fea0003800000 */
.L_x_5347:
        /* <DEDUP_REMOVED lines=21> */
.L_x_5349:
[----:B------:R-:W-:Y:S05]  /*38e0*/  BSYNC.RECONVERGENT B0 ;  /* 0x0000000000007941 */ /* 0x000fea0003800200 */
.L_x_5348:
[----:B------:R-:W-:Y:S01]  /*38f0*/  IMAD.SHL.U32 R0, R0, 0x100000, RZ ;  /* 0x0010000000007824 */ /* 0x000fe200078e00ff */
[----:B------:R-:W-:-:S04]  /*3900*/  LEA R3, R3, 0x3b800000, 0x17 ;  /* 0x3b80000003037811 */ /* 0x000fc800078eb8ff */
[----:B------:R-:W-:-:S05]  /*3910*/  LOP3.LUT R0, R3, R0, R7, 0xfe, !PT ;  /* 0x0000000003007212 */ /* 0x000fca00078efe07 */
[----:B------:R-:W-:-:S04]  /*3920*/  FMUL.FTZ R0, R0, 1 ;  /* 0x3f80000000007820 */ /* 0x000fc80000410000 */
[----:B------:R0:W4:Y:S02]  /*3930*/  F2F.F64.F32 R26, R0 ;  /* 0x00000000001a7310 */ /* 0x0001240000201800 */
[----:B0---4-:R-:W-:Y:S05]  /*3940*/  BRA `(.L_x_5333) ;  /* 0x0000000400147947 */ /* 0x011fea0003800000 */
.L_x_5346:
        /* <DEDUP_REMOVED lines=21> */
.L_x_5351:
[----:B------:R-:W-:Y:S05]  /*3aa0*/  BSYNC.RECONVERGENT B0 ;  /* 0x0000000000007941 */ /* 0x000fea0003800200 */
.L_x_5350:
[----:B------:R-:W-:Y:S01]  /*3ab0*/  IMAD.SHL.U32 R0, R0, 0x200000, RZ ;  /* 0x0020000000007824 */ /* 0x000fe200078e00ff */
[----:B------:R-:W-:-:S04]  /*3ac0*/  LEA R3, R3, 0x37800000, 0x17 ;  /* 0x3780000003037811 */ /* 0x000fc800078eb8ff */
[----:B------:R-:W-:-:S05]  /*3ad0*/  LOP3.LUT R0, R3, R0, R7, 0xfe, !PT ;  /* 0x0000000003007212 */ /* 0x000fca00078efe07 */
[----:B------:R-:W-:-:S04]  /*3ae0*/  FMUL.FTZ R0, R0, 1 ;  /* 0x3f80000000007820 */ /* 0x000fc80000410000 */
[----:B------:R0:W4:Y:S02]  /*3af0*/  F2F.F64.F32 R26, R0 ;  /* 0x00000000001a7310 */ /* 0x0001240000201800 */
[----:B0---4-:R-:W-:Y:S05]  /*3b00*/  BRA `(.L_x_5333) ;  /* 0x0000000000a47947 */ /* 0x011fea0003800000 */
.L_x_5345:
        /* <DEDUP_REMOVED lines=16> */
[----:B------:R0:W4:Y:S02]  /*3c10*/  @P0 F2F.F64.F32 R26, R0 ;  /* 0x00000000001a0310 */ /* 0x0001240000201800 */
[----:B0---4-:R-:W-:Y:S05]  /*3c20*/  BRA `(.L_x_5333) ;  /* 0x00000000005c7947 */ /* 0x011fea0003800000 */
.L_x_5332:
        /* <DEDUP_REMOVED lines=16> */
.L_x_5354:
[----:B------:R-:W-:Y:S01]  /*3d30*/  CS2R R26, SRZ ;  /* 0x00000000001a7805 */ /* 0x000fe2000001ff00 */
[----:B------:R-:W-:Y:S06]  /*3d40*/  BRA `(.L_x_5333) ;  /* 0x0000000000147947 */ /* 0x000fec0003800000 */
.L_x_5353:
[----:B------:R-:W4:Y:S02]  /*3d50*/  LDG.E.64 R26, desc[UR36][R4.64] ;  /* 0x00000024041a7981 */ /* 0x000f24000c1e1b00 */
[----:B----4-:R-:W0:Y:S02]  /*3d60*/  I2F.F64.U64 R26, R26 ;  /* 0x0000001a001a7312 */ /* 0x010e240000301800 */
[----:B0-----:R-:W-:Y:S05]  /*3d70*/  BRA `(.L_x_5333) ;  /* 0x0000000000087947 */ /* 0x001fea0003800000 */
.L_x_5352:
[----:B------:R-:W4:Y:S02]  /*3d80*/  LDG.E R4, desc[UR36][R4.64] ;  /* 0x0000002404047981 */ /* 0x000f24000c1e1900 */
[----:B----4-:R4:W0:Y:S02]  /*3d90*/  I2F.F64.U32 R26, R4 ;  /* 0x00000004001a7312 */ /* 0x0108240000201800 */
.L_x_5333:
[----:B------:R-:W-:Y:S05]  /*3da0*/  BSYNC.RECONVERGENT B6 ;  /* 0x0000000000067941 */ /* 0x000fea0003800200 */
.L_x_5327:
[----:B------:R-:W-:-:S07]  /*3db0*/  VIADD R32, R32, 0x80 ;  /* 0x0000008020207836 */ /* 0x000fce0000000000 */
.L_x_5298:
[----:B------:R-:W-:Y:S05]  /*3dc0*/  BSYNC.RECONVERGENT B7 ;  /* 0x0000000000077941 */ /* 0x000fea0003800200 */
.L_x_5297:
        /* <DEDUP_REMOVED lines=26> */
.L_x_5361:
[----:B------:R-:W4:Y:S02]  /*3f70*/  LDG.E.U8 R4, desc[UR36][R4.64] ;  /* 0x0000002404047981 */ /* 0x000f24000c1e1100 */
[----:B----4-:R0:W1:Y:S02]  /*3f80*/  I2F.F64.U16 R24, R4 ;  /* 0x0000000400187312 */ /* 0x0100640000101800 */
[----:B01----:R-:W-:Y:S05]  /*3f90*/  BRA `(.L_x_5363) ;  /* 0x0000000c00647947 */ /* 0x003fea0003800000 */
.L_x_5360:
        /* <DEDUP_REMOVED lines=9> */
.L_x_5365:
[----:B------:R-:W4:Y:S02]  /*4030*/  LDG.E R4, desc[UR36][R4.64] ;  /* 0x0000002404047981 */ /* 0x000f24000c1e1900 */
[----:B----4-:R0:W1:Y:S02]  /*4040*/  I2F.F64 R24, R4 ;  /* 0x0000000400187312 */ /* 0x0100640000201c00 */
[----:B01----:R-:W-:Y:S05]  /*4050*/  BRA `(.L_x_5363) ;  /* 0x0000000c00347947 */ /* 0x003fea0003800000 */
.L_x_5364:
[----:B------:R-:W4:Y:S02]  /*4060*/  LDG.E.U16 R4, desc[UR36][R4.64] ;  /* 0x0000002404047981 */ /* 0x000f24000c1e1500 */
[----:B----4-:R0:W1:Y:S02]  /*4070*/  I2F.F64.S16 R24, R4 ;  /* 0x0000000400187312 */ /* 0x0100640000101c00 */
[----:B01----:R-:W-:Y:S05]  /*4080*/  BRA `(.L_x_5363) ;  /* 0x0000000c00287947 */ /* 0x003fea0003800000 */
.L_x_5359:
        /* <DEDUP_REMOVED lines=10> */
.L_x_5367:
[----:B------:R-:W4:Y:S02]  /*4130*/  LDG.E.U16 R0, desc[UR36][R4.64] ;  /* 0x0000002404007981 */ /* 0x000f24000c1e1500 */
[----:B----4-:R-:W-:-:S05]  /*4140*/  HADD2.F32 R0, -RZ, R0.H0_H0 ;  /* 0x20000000ff007230 */ /* 0x010fca0000004100 */
[----:B------:R-:W-:-:S04]  /*4150*/  FMUL.FTZ R0, R0, 1 ;  /* 0x3f80000000007820 */ /* 0x000fc80000410000 */
[----:B------:R0:W1:Y:S02]  /*4160*/  F2F.F64.F32 R24, R0 ;  /* 0x0000000000187310 */ /* 0x0000640000201800 */
[----:B01----:R-:W-:Y:S05]  /*4170*/  BRA `(.L_x_5363) ;  /* 0x0000000800ec7947 */ /* 0x003fea0003800000 */
.L_x_5366:
        /* <DEDUP_REMOVED lines=10> */
.L_x_5369:
[----:B------:R-:W4:Y:S02]  /*4220*/  LDG.E.U16 R4, desc[UR36][R4.64] ;  /* 0x0000002404047981 */ /* 0x000f24000c1e1500 */
[----:B----4-:R-:W-:-:S05]  /*4230*/  HADD2.F32 R0, -RZ, R4.H0_H0 ;  /* 0x20000004ff007230 */ /* 0x010fca0000004100 */
[----:B------:R-:W-:-:S04]  /*4240*/  FMUL.FTZ R0, R0, 1 ;  /* 0x3f80000000007820 */ /* 0x000fc80000410000 */
[----:B------:R1:W4:Y:S02]  /*4250*/  F2F.F64.F32 R24, R0 ;  /* 0x0000000000187310 */ /* 0x0003240000201800 */
[----:B-1--4-:R-:W-:Y:S05]  /*4260*/  BRA `(.L_x_5363) ;  /* 0x0000000800b07947 */ /* 0x012fea0003800000 */
.L_x_5368:
[----:B------:R0:W5:Y:S01]  /*4270*/  LDG.E.64 R24, desc[UR36][R4.64] ;  /* 0x0000002404187981 */ /* 0x000162000c1e1b00 */
[----:B------:R-:W-:Y:S05]  /*4280*/  BRA `(.L_x_5363) ;  /* 0x0000000800a87947 */ /* 0x000fea0003800000 */
.L_x_5358:
        /* <DEDUP_REMOVED lines=13> */
.L_x_5372:
[----:B------:R1:W5:Y:S01]  /*4360*/  LDG.E.64 R24, desc[UR36][R4.64] ;  /* 0x0000002404187981 */ /* 0x000362000c1e1b00 */
[----:B------:R-:W-:Y:S05]  /*4370*/  BRA `(.L_x_5363) ;  /* 0x00000008006c7947 */ /* 0x000fea0003800000 */
.L_x_5371:
        /* <DEDUP_REMOVED lines=26> */
[----:B-1--4-:R-:W-:Y:S05]  /*4520*/  BRA `(.L_x_5363) ;  /* 0x0000000800007947 */ /* 0x012fea0003800000 */
.L_x_5374:
        /* <DEDUP_REMOVED lines=14> */
[----:B-1--4-:R-:W-:Y:S05]  /*4610*/  BRA `(.L_x_5363) ;  /* 0x0000000400c47947 */ /* 0x012fea0003800000 */
.L_x_5373:
[----:B------:R-:W4:Y:S02]  /*4620*/  LDG.E.U16 R0, desc[UR36][R4.64] ;  /* 0x0000002404007981 */ /* 0x000f24000c1e1500 */
[----:B----4-:R-:W-:-:S04]  /*4630*/  IMAD.U32 R0, R0, 0x10000, RZ ;  /* 0x0001000000007824 */ /* 0x010fc800078e00ff */
[----:B------:R-:W-:-:S04]  /*4640*/  FMUL.FTZ R0, R0, 1 ;  /* 0x3f80000000007820 */ /* 0x000fc80000410000 */
[----:B------:R1:W4:Y:S02]  /*4650*/  F2F.F64.F32 R24, R0 ;  /* 0x0000000000187310 */ /* 0x0003240000201800 */
[----:B-1--4-:R-:W-:Y:S05]  /*4660*/  BRA `(.L_x_5363) ;  /* 0x0000000400b07947 */ /* 0x012fea0003800000 */
.L_x_5370:
        /* <DEDUP_REMOVED lines=11> */
.L_x_5377:
        /* <DEDUP_REMOVED lines=21> */
.L_x_5379:
[----:B------:R-:W-:Y:S05]  /*4870*/  BSYNC.RECONVERGENT B0 ;  /* 0x0000000000007941 */ /* 0x000fea0003800200 */
.L_x_5378:
[----:B------:R-:W-:Y:S01]  /*4880*/  IMAD.SHL.U32 R0, R0, 0x100000, RZ ;  /* 0x0010000000007824 */ /* 0x000fe200078e00ff */
[----:B------:R-:W-:-:S04]  /*4890*/  LEA R3, R3, 0x3b800000, 0x17 ;  /* 0x3b80000003037811 */ /* 0x000fc800078eb8ff */
[----:B------:R-:W-:-:S05]  /*48a0*/  LOP3.LUT R0, R3, R0, R7, 0xfe, !PT ;  /* 0x0000000003007212 */ /* 0x000fca00078efe07 */
[----:B------:R-:W-:-:S04]  /*48b0*/  FMUL.FTZ R0, R0, 1 ;  /* 0x3f80000000007820 */ /* 0x000fc80000410000 */
[----:B------:R0:W1:Y:S02]  /*48c0*/  F2F.F64.F32 R24, R0 ;  /* 0x0000000000187310 */ /* 0x0000640000201800 */
[----:B01----:R-:W-:Y:S05]  /*48d0*/  BRA `(.L_x_5363) ;  /* 0x0000000400147947 */ /* 0x003fea0003800000 */
.L_x_5376:
        /* <DEDUP_REMOVED lines=21> */
.L_x_5381:
[----:B------:R-:W-:Y:S05]  /*4a30*/  BSYNC.RECONVERGENT B0 ;  /* 0x0000000000007941 */ /* 0x000fea0003800200 */
.L_x_5380:
[----:B------:R-:W-:Y:S01]  /*4a40*/  IMAD.SHL.U32 R0, R0, 0x200000, RZ ;  /* 0x0020000000007824 */ /* 0x000fe200078e00ff */
[----:B------:R-:W-:-:S04]  /*4a50*/  LEA R3, R3, 0x37800000, 0x17 ;  /* 0x3780000003037811 */ /* 0x000fc800078eb8ff */
[----:B------:R-:W-:-:S05]  /*4a60*/  LOP3.LUT R0, R3, R0, R7, 0xfe, !PT ;  /* 0x0000000003007212 */ /* 0x000fca00078efe07 */
[----:B------:R-:W-:-:S04]  /*4a70*/  FMUL.FTZ R0, R0, 1 ;  /* 0x3f80000000007820 */ /* 0x000fc80000410000 */
[----:B------:R0:W1:Y:S02]  /*4a80*/  F2F.F64.F32 R24, R0 ;  /* 0x0000000000187310 */ /* 0x0000640000201800 */
[----:B01----:R-:W-:Y:S05]  /*4a90*/  BRA `(.L_x_5363) ;  /* 0x0000000000a47947 */ /* 0x003fea0003800000 */
.L_x_5375:
        /* <DEDUP_REMOVED lines=18> */
.L_x_5362:
        /* <DEDUP_REMOVED lines=16> */
.L_x_5384:
[----:B------:R-:W-:Y:S01]  /*4cc0*/  CS2R R24, SRZ ;  /* 0x0000000000187805 */ /* 0x000fe2000001ff00 */
[----:B------:R-:W-:Y:S06]  /*4cd0*/  BRA `(.L_x_5363) ;  /* 0x0000000000147947 */ /* 0x000fec0003800000 */
.L_x_5383:
[----:B------:R-:W4:Y:S02]  /*4ce0*/  LDG.E.64 R24, desc[UR36][R4.64] ;  /* 0x0000002404187981 */ /* 0x000f24000c1e1b00 */
[----:B----4-:R-:W4:Y:S02]  /*4cf0*/  I2F.F64.U64 R24, R24 ;  /* 0x0000001800187312 */ /* 0x010f240000301800 */
[----:B----4-:R-:W-:Y:S05]  /*4d00*/  BRA `(.L_x_5363) ;  /* 0x0000000000087947 */ /* 0x010fea0003800000 */
.L_x_5382:
[----:B------:R-:W4:Y:S02]  /*4d10*/  LDG.E R4, desc[UR36][R4.64] ;  /* 0x0000002404047981 */ /* 0x000f24000c1e1900 */
[----:B----4-:R4:W0:Y:S02]  /*4d20*/  I2F.F64.U32 R24, R4 ;  /* 0x0000000400187312 */ /* 0x0108240000201800 */
.L_x_5363:
[----:B------:R-:W-:Y:S05]  /*4d30*/  BSYNC.RECONVERGENT B6 ;  /* 0x0000000000067941 */ /* 0x000fea0003800200 */
.L_x_5357:
[----:B01--4-:R-:W0:Y:S01]  /*4d40*/  LDC.64 R4, c[0x0][0x398] ;  /* 0x0000e600ff047b82 */ /* 0x013e220000000a00 */
        /* <DEDUP_REMOVED lines=19> */
.L_x_5389:
[----:B------:R-:W4:Y:S02]  /*4e80*/  LDG.E.U8 R4, desc[UR36][R4.64] ;  /* 0x0000002404047981 */ /* 0x000f24000c1e1100 */
[----:B----4-:R0:W1:Y:S02]  /*4e90*/  I2F.F64.U16 R22, R4 ;  /* 0x0000000400167312 */ /* 0x0100640000101800 */
[----:B01----:R-:W-:Y:S05]  /*4ea0*/  BRA `(.L_x_5391) ;  /* 0x0000000c00647947 */ /* 0x003fea0003800000 */
.L_x_5388:
        /* <DEDUP_REMOVED lines=9> */
.L_x_5393:
[----:B------:R-:W4:Y:S02]  /*4f40*/  LDG.E R4, desc[UR36][R4.64] ;  /* 0x0000002404047981 */ /* 0x000f24000c1e1900 */
[----:B----4-:R0:W1:Y:S02]  /*4f50*/  I2F.F64 R22, R4 ;  /* 0x0000000400167312 */ /* 0x0100640000201c00 */
[----:B01----:R-:W-:Y:S05]  /*4f60*/  BRA `(.L_x_5391) ;  /* 0x0000000c00347947 */ /* 0x003fea0003800000 */
.L_x_5392:
[----:B------:R-:W4:Y:S02]  /*4f70*/  LDG.E.U16 R4, desc[UR36][R4.64] ;  /* 0x0000002404047981 */ /* 0x000f24000c1e1500 */
[----:B----4-:R0:W1:Y:S02]  /*4f80*/  I2F.F64.S16 R22, R4 ;  /* 0x0000000400167312 */ /* 0x0100640000101c00 */
[----:B01----:R-:W-:Y:S05]  /*4f90*/  BRA `(.L_x_5391) ;  /* 0x0000000c00287947 */ /* 0x003fea0003800000 */
.L_x_5387:
        /* <DEDUP_REMOVED lines=10> */
.L_x_5395:
[----:B------:R-:W4:Y:S02]  /*5040*/  LDG.E.U16 R0, desc[UR36][R4.64] ;  /* 0x0000002404007981 */ /* 0x000f24000c1e1500 */
[----:B----4-:R-:W-:-:S05]  /*5050*/  HADD2.F32 R0, -RZ, R0.H0_H0 ;  /* 0x20000000ff007230 */ /* 0x010fca0000004100 */
[----:B------:R-:W-:-:S04]  /*5060*/  FMUL.FTZ R0, R0, 1 ;  /* 0x3f80000000007820 */ /* 0x000fc80000410000 */
[----:B------:R0:W1:Y:S02]  /*5070*/  F2F.F64.F32 R22, R0 ;  /* 0x0000000000167310 */ /* 0x0000640000201800 */
[----:B01----:R-:W-:Y:S05]  /*5080*/  BRA `(.L_x_5391) ;  /* 0x0000000800ec7947 */ /* 0x003fea0003800000 */
.L_x_5394:
        /* <DEDUP_REMOVED lines=10> */
.L_x_5397:
[----:B------:R-:W4:Y:S02]  /*5130*/  LDG.E.U16 R4, desc[UR36][R4.64] ;  /* 0x0000002404047981 */ /* 0x000f24000c1e1500 */
[----:B----4-:R-:W-:-:S05]  /*5140*/  HADD2.F32 R0, -RZ, R4.H0_H0 ;  /* 0x20000004ff007230 */ /* 0x010fca0000004100 */
[----:B------:R-:W-:-:S04]  /*5150*/  FMUL.FTZ R0, R0, 1 ;  /* 0x3f80000000007820 */ /* 0x000fc80000410000 */
[----:B------:R0:W1:Y:S02]  /*5160*/  F2F.F64.F32 R22, R0 ;  /* 0x0000000000167310 */ /* 0x0000640000201800 */
[----:B01----:R-:W-:Y:S05]  /*5170*/  BRA `(.L_x_5391) ;  /* 0x0000000800b07947 */ /* 0x003fea0003800000 */
.L_x_5396:
[----:B------:R0:W5:Y:S01]  /*5180*/  LDG.E.64 R22, desc[UR36][R4.64] ;  /* 0x0000002404167981 */ /* 0x000162000c1e1b00 */
[----:B------:R-:W-:Y:S05]  /*5190*/  BRA `(.L_x_5391) ;  /* 0x0000000800a87947 */ /* 0x000fea0003800000 */
.L_x_5386:
        /* <DEDUP_REMOVED lines=13> */
.L_x_5400:
[----:B------:R0:W5:Y:S01]  /*5270*/  LDG.E.64 R22, desc[UR36][R4.64] ;  /* 0x0000002404167981 */ /* 0x000162000c1e1b00 */
[----:B------:R-:W-:Y:S05]  /*5280*/  BRA `(.L_x_5391) ;  /* 0x00000008006c7947 */ /* 0x000fea0003800000 */
.L_x_5399:
        /* <DEDUP_REMOVED lines=27> */
.L_x_5402:
        /* <DEDUP_REMOVED lines=15> */
.L_x_5401:
[----:B------:R-:W4:Y:S02]  /*5530*/  LDG.E.U16 R0, desc[UR36][R4.64] ;  /* 0x0000002404007981 */ /* 0x000f24000c1e1500 */
[----:B----4-:R-:W-:-:S04]  /*5540*/  IMAD.U32 R0, R0, 0x10000, RZ ;  /* 0x0001000000007824 */ /* 0x010fc800078e00ff */
[----:B------:R-:W-:-:S04]  /*5550*/  FMUL.FTZ R0, R0, 1 ;  /* 0x3f80000000007820 */ /* 0x000fc80000410000 */
[----:B------:R0:W1:Y:S02]  /*5560*/  F2F.F64.F32 R22, R0 ;  /* 0x0000000000167310 */ /* 0x0000640000201800 */
[----:B01----:R-:W-:Y:S05]  /*5570*/  BRA `(.L_x_5391) ;  /* 0x0000000400b07947 */ /* 0x003fea0003800000 */
.L_x_5398:
        /* <DEDUP_REMOVED lines=11> */
.L_x_5405:
        /* <DEDUP_REMOVED lines=21> */
.L_x_5407:
[----:B------:R-:W-:Y:S05]  /*5780*/  BSYNC.RECONVERGENT B0 ;  /* 0x0000000000007941 */ /* 0x000fea0003800200 */
.L_x_5406:
[----:B------:R-:W-:Y:S01]  /*5790*/  IMAD.SHL.U32 R0, R0, 0x100000, RZ ;  /* 0x0010000000007824 */ /* 0x000fe200078e00ff */
[----:B------:R-:W-:-:S04]  /*57a0*/  LEA R3, R3, 0x3b800000, 0x17 ;  /* 0x3b80000003037811 */ /* 0x000fc800078eb8ff */
[----:B------:R-:W-:-:S05]  /*57b0*/  LOP3.LUT R0, R3, R0, R7, 0xfe, !PT ;  /* 0x0000000003007212 */ /* 0x000fca00078efe07 */
[----:B------:R-:W-:-:S04]  /*57c0*/  FMUL.FTZ R0, R0, 1 ;  /* 0x3f80000000007820 */ /* 0x000fc80000410000 */
[----:B------:R0:W1:Y:S02]  /*57d0*/  F2F.F64.F32 R22, R0 ;  /* 0x0000000000167310 */ /* 0x0000640000201800 */
[----:B01----:R-:W-:Y:S05]  /*57e0*/  BRA `(.L_x_5391) ;  /* 0x0000000400147947 */ /* 0x003fea0003800000 */
.L_x_5404:
        /* <DEDUP_REMOVED lines=21> */
.L_x_5409:
[----:B------:R-:W-:Y:S05]  /*5940*/  BSYNC.RECONVERGENT B0 ;  /* 0x0000000000007941 */ /* 0x000fea0003800200 */
.L_x_5408:
[----:B------:R-:W-:Y:S01]  /*5950*/  IMAD.SHL.U32 R0, R0, 0x200000, RZ ;  /* 0x0020000000007824 */ /* 0x000fe200078e00ff */
[----:B------:R-:W-:-:S04]  /*5960*/  LEA R3, R3, 0x37800000, 0x17 ;  /* 0x3780000003037811 */ /* 0x000fc800078eb8ff */
[----:B------:R-:W-:-:S05]  /*5970*/  LOP3.LUT R0, R3, R0, R7, 0xfe, !PT ;  /* 0x0000000003007212 */ /* 0x000fca00078efe07 */
[----:B------:R-:W-:-:S04]  /*5980*/  FMUL.FTZ R0, R0, 1 ;  /* 0x3f80000000007820 */ /* 0x000fc80000410000 */
[----:B------:R0:W1:Y:S02]  /*5990*/  F2F.F64.F32 R22, R0 ;  /* 0x0000000000167310 */ /* 0x0000640000201800 */
[----:B01----:R-:W-:Y:S05]  /*59a0*/  BRA `(.L_x_5391) ;  /* 0x0000000000a47947 */ /* 0x003fea0003800000 */
.L_x_5403:
        /* <DEDUP_REMOVED lines=17> */
[----:B-1--4-:R-:W-:Y:S05]  /*5ac0*/  BRA `(.L_x_5391) ;  /* 0x00000000005c7947 */ /* 0x012fea0003800000 */
.L_x_5390:
        /* <DEDUP_REMOVED lines=16> */
.L_x_5412:
[----:B------:R-:W-:Y:S01]  /*5bd0*/  CS2R R22, SRZ ;  /* 0x0000000000167805 */ /* 0x000fe2000001ff00 */
[----:B------:R-:W-:Y:S06]  /*5be0*/  BRA `(.L_x_5391) ;  /* 0x0000000000147947 */ /* 0x000fec0003800000 */
.L_x_5411:
[----:B------:R-:W4:Y:S02]  /*5bf0*/  LDG.E.64 R22, desc[UR36][R4.64] ;  /* 0x0000002404167981 */ /* 0x000f24000c1e1b00 */
[----:B----4-:R-:W1:Y:S02]  /*5c00*/  I2F.F64.U64 R22, R22 ;  /* 0x0000001600167312 */ /* 0x010e640000301800 */
[----:B-1----:R-:W-:Y:S05]  /*5c10*/  BRA `(.L_x_5391) ;  /* 0x0000000000087947 */ /* 0x002fea0003800000 */
.L_x_5410:
[----:B------:R-:W4:Y:S02]  /*5c20*/  LDG.E R4, desc[UR36][R4.64] ;  /* 0x0000002404047981 */ /* 0x000f24000c1e1900 */
[----:B----4-:R1:W4:Y:S02]  /*5c30*/  I2F.F64.U32 R22, R4 ;  /* 0x0000000400167312 */ /* 0x0103240000201800 */
.L_x_5391:
[----:B------:R-:W-:Y:S05]  /*5c40*/  BSYNC.RECONVERGENT B6 ;  /* 0x0000000000067941 */ /* 0x000fea0003800200 */
.L_x_5385:
[----:B------:R-:W-:-:S07]  /*5c50*/  VIADD R32, R32, 0x80 ;  /* 0x0000008020207836 */ /* 0x000fce0000000000 */
.L_x_5356:
[----:B------:R-:W-:Y:S05]  /*5c60*/  BSYNC.RECONVERGENT B7 ;  /* 0x0000000000077941 */ /* 0x000fea0003800200 */
.L_x_5355:
        /* <DEDUP_REMOVED lines=26> */
.L_x_5419:
[----:B------:R-:W4:Y:S02]  /*5e10*/  LDG.E.U8 R4, desc[UR36][R4.64] ;  /* 0x0000002404047981 */ /* 0x000f24000c1e1100 */
[----:B----4-:R0:W1:Y:S02]  /*5e20*/  I2F.F64.U16 R16, R4 ;  /* 0x0000000400107312 */ /* 0x0100640000101800 */
[----:B01----:R-:W-:Y:S05]  /*5e30*/  BRA `(.L_x_5421) ;  /* 0x0000000c00647947 */ /* 0x003fea0003800000 */
.L_x_5418:
        /* <DEDUP_REMOVED lines=9> */
.L_x_5423:
[----:B------:R-:W4:Y:S02]  /*5ed0*/  LDG.E R4, desc[UR36][R4.64] ;  /* 0x0000002404047981 */ /* 0x000f24000c1e1900 */
[----:B----4-:R0:W1:Y:S02]  /*5ee0*/  I2F.F64 R16, R4 ;  /* 0x0000000400107312 */ /* 0x0100640000201c00 */
[----:B01----:R-:W-:Y:S05]  /*5ef0*/  BRA `(.L_x_5421) ;  /* 0x0000000c00347947 */ /* 0x003fea0003800000 */
.L_x_5422:
[----:B------:R-:W4:Y:S02]  /*5f00*/  LDG.E.U16 R4, desc[UR36][R4.64] ;  /* 0x0000002404047981 */ /* 0x000f24000c1e1500 */
[----:B----4-:R0:W1:Y:S02]  /*5f10*/  I2F.F64.S16 R16, R4 ;  /* 0x0000000400107312 */ /* 0x0100640000101c00 */
[----:B01----:R-:W-:Y:S05]  /*5f20*/  BRA `(.L_x_5421) ;  /* 0x0000000c00287947 */ /* 0x003fea0003800000 */
.L_x_5417:
        /* <DEDUP_REMOVED lines=10> */
.L_x_5425:
[----:B------:R-:W4:Y:S02]  /*5fd0*/  LDG.E.U16 R0, desc[UR36][R4.64] ;  /* 0x0000002404007981 */ /* 0x000f24000c1e1500 */
[----:B----4-:R-:W-:-:S05]  /*5fe0*/  HADD2.F32 R0, -RZ, R0.H0_H0 ;  /* 0x20000000ff007230 */ /* 0x010fca0000004100 */
[----:B------:R-:W-:-:S04]  /*5ff0*/  FMUL.FTZ R0, R0, 1 ;  /* 0x3f80000000007820 */ /* 0x000fc80000410000 */
[----:B------:R1:W4:Y:S02]  /*6000*/  F2F.F64.F32 R16, R0 ;  /* 0x0000000000107310 */ /* 0x0003240000201800 */
[----:B-1--4-:R-:W-:Y:S05]  /*6010*/  BRA `(.L_x_5421) ;  /* 0x0000000800ec7947 */ /* 0x012fea0003800000 */
.L_x_5424:
        /* <DEDUP_REMOVED lines=10> */
.L_x_5427:
[----:B------:R-:W4:Y:S02]  /*60c0*/  LDG.E.U16 R4, desc[UR36][R4.64] ;  /* 0x0000002404047981 */ /* 0x000f24000c1e1500 */
[----:B----4-:R-:W-:-:S05]  /*60d0*/  HADD2.F32 R0, -RZ, R4.H0_H0 ;  /* 0x20000004ff007230 */ /* 0x010fca0000004100 */
[----:B------:R-:W-:-:S04]  /*60e0*/  FMUL.FTZ R0, R0, 1 ;  /* 0x3f80000000007820 */ /* 0x000fc80000410000 */
[----:B------:R1:W4:Y:S02]  /*60f0*/  F2F.F64.F32 R16, R0 ;  /* 0x0000000000107310 */ /* 0x0003240000201800 */
[----:B-1--4-:R-:W-:Y:S05]  /*6100*/  BRA `(.L_x_5421) ;  /* 0x0000000800b07947 */ /* 0x012fea0003800000 */
.L_x_5426:
[----:B------:R0:W5:Y:S01]  /*6110*/  LDG.E.64 R16, desc[UR36][R4.64] ;  /* 0x0000002404107981 */ /* 0x000162000c1e1b00 */
[----:B------:R-:W-:Y:S05]  /*6120*/  BRA `(.L_x_5421) ;  /* 0x0000000800a87947 */ /* 0x000fea0003800000 */
.L_x_5416:
        /* <DEDUP_REMOVED lines=13> */
.L_x_5430:
[----:B------:R1:W5:Y:S01]  /*6200*/  LDG.E.64 R16, desc[UR36][R4.64] ;  /* 0x0000002404107981 */ /* 0x000362000c1e1b00 */
[----:B------:R-:W-:Y:S05]  /*6210*/  BRA `(.L_x_5421) ;  /* 0x00000008006c7947 */ /* 0x000fea0003800000 */
.L_x_5429:
        /* <DEDUP_REMOVED lines=27> */
.L_x_5432:
        /* <DEDUP_REMOVED lines=15> */
.L_x_5431:
[----:B------:R-:W4:Y:S02]  /*64c0*/  LDG.E.U16 R0, desc[UR36][R4.64] ;  /* 0x0000002404007981 */ /* 0x000f24000c1e1500 */
[----:B----4-:R-:W-:-:S04]  /*64d0*/  IMAD.U32 R0, R0, 0x10000, RZ ;  /* 0x0001000000007824 */ /* 0x010fc800078e00ff */
[----:B------:R-:W-:-:S04]  /*64e0*/  FMUL.FTZ R0, R0, 1 ;  /* 0x3f80000000007820 */ /* 0x000fc80000410000 */
[----:B------:R4:W0:Y:S02]  /*64f0*/  F2F.F64.F32 R16, R0 ;  /* 0x0000000000107310 */ /* 0x0008240000201800 */
[----:B0---4-:R-:W-:Y:S05]  /*6500*/  BRA `(.L_x_5421) ;  /* 0x0000000400b07947 */ /* 0x011fea0003800000 */
.L_x_5428:
        /* <DEDUP_REMOVED lines=11> */
.L_x_5435:
        /* <DEDUP_REMOVED lines=21> */
.L_x_5437:
[----:B------:R-:W-:Y:S05]  /*6710*/  BSYNC.RECONVERGENT B0 ;  /* 0x0000000000007941 */ /* 0x000fea0003800200 */
.L_x_5436:
[----:B------:R-:W-:Y:S01]  /*6720*/  IMAD.SHL.U32 R0, R0, 0x100000, RZ ;  /* 0x0010000000007824 */ /* 0x000fe200078e00ff */
[----:B------:R-:W-:-:S04]  /*6730*/  LEA R3, R3, 0x3b800000, 0x17 ;  /* 0x3b80000003037811 */ /* 0x000fc800078eb8ff */
[----:B------:R-:W-:-:S05]  /*6740*/  LOP3.LUT R0, R3, R0, R7, 0xfe, !PT ;  /* 0x0000000003007212 */ /* 0x000fca00078efe07 */
[----:B------:R-:W-:-:S04]  /*6750*/  FMUL.FTZ R0, R0, 1 ;  /* 0x3f80000000007820 */ /* 0x000fc80000410000 */
[----:B------:R0:W1:Y:S02]  /*6760*/  F2F.F64.F32 R16, R0 ;  /* 0x0000000000107310 */ /* 0x0000640000201800 */
[----:B01----:R-:W-:Y:S05]  /*6770*/  BRA `(.L_x_5421) ;  /* 0x0000000400147947 */ /* 0x003fea0003800000 */
.L_x_5434:
        /* <DEDUP_REMOVED lines=21> */
.L_x_5439:
[----:B------:R-:W-:Y:S05]  /*68d0*/  BSYNC.RECONVERGENT B0 ;  /* 0x0000000000007941 */ /* 0x000fea0003800200 */
.L_x_5438:
[----:B------:R-:W-:Y:S01]  /*68e0*/  IMAD.SHL.U32 R0, R0, 0x200000, RZ ;  /* 0x0020000000007824 */ /* 0x000fe200078e00ff */
[----:B------:R-:W-:-:S04]  /*68f0*/  LEA R3, R3, 0x37800000, 0x17 ;  /* 0x3780000003037811 */ /* 0x000fc800078eb8ff */
[----:B------:R-:W-:-:S05]  /*6900*/  LOP3.LUT R0, R3, R0, R7, 0xfe, !PT ;  /* 0x0000000003007212 */ /* 0x000fca00078efe07 */
[----:B------:R-:W-:-:S04]  /*6910*/  FMUL.FTZ R0, R0, 1 ;  /* 0x3f80000000007820 */ /* 0x000fc80000410000 */
[----:B------:R0:W1:Y:S02]  /*6920*/  F2F.F64.F32 R16, R0 ;  /* 0x0000000000107310 */ /* 0x0000640000201800 */
[----:B01----:R-:W-:Y:S05]  /*6930*/  BRA `(.L_x_5421) ;  /* 0x0000000000a47947 */ /* 0x003fea0003800000 */
.L_x_5433:
        /* <DEDUP_REMOVED lines=18> */
.L_x_5420:
        /* <DEDUP_REMOVED lines=16> */
.L_x_5442:
[----:B------:R-:W-:Y:S01]  /*6b60*/  CS2R R16, SRZ ;  /* 0x0000000000107805 */ /* 0x000fe2000001ff00 */
[----:B------:R-:W-:Y:S06]  /*6b70*/  BRA `(.L_x_5421) ;  /* 0x0000000000147947 */ /* 0x000fec0003800000 */
.L_x_5441:
[----:B------:R-:W4:Y:S02]  /*6b80*/  LDG.E.64 R16, desc[UR36][R4.64] ;  /* 0x0000002404107981 */ /* 0x000f24000c1e1b00 */
[----:B----4-:R-:W0:Y:S02]  /*6b90*/  I2F.F64.U64 R16, R16 ;  /* 0x0000001000107312 */ /* 0x010e240000301800 */
[----:B0-----:R-:W-:Y:S05]  /*6ba0*/  BRA `(.L_x_5421) ;  /* 0x0000000000087947 */ /* 0x001fea0003800000 */
.L_x_5440:
[----:B------:R-:W4:Y:S02]  /*6bb0*/  LDG.E R4, desc[UR36][R4.64] ;  /* 0x0000002404047981 */ /* 0x000f24000c1e1900 */
[----:B----4-:R4:W0:Y:S02]  /*6bc0*/  I2F.F64.U32 R16, R4 ;  /* 0x0000000400107312 */ /* 0x0108240000201800 */
.L_x_5421:
[----:B------:R-:W-:Y:S05]  /*6bd0*/  BSYNC.RECONVERGENT B6 ;  /* 0x0000000000067941 */ /* 0x000fea0003800200 */
.L_x_5415:
[----:B01--4-:R-:W0:Y:S01]  /*6be0*/  LDC.64 R4, c[0x0][0x398] ;  /* 0x0000e600ff047b82 */ /* 0x013e220000000a00 */
        /* <DEDUP_REMOVED lines=18> */
.L_x_5446:
[----:B------:R-:W4:Y:S02]  /*6d10*/  LDG.E.U8 R4, desc[UR36][R4.64] ;  /* 0x0000002404047981 */ /* 0x000f24000c1e1100 */
[----:B----4-:R0:W1:Y:S02]  /*6d20*/  I2F.F64.U16 R18, R4 ;  /* 0x0000000400127312 */ /* 0x0100640000101800 */
[----:B01----:R-:W-:Y:S05]  /*6d30*/  BRA `(.L_x_5414) ;  /* 0x0000000c00587947 */ /* 0x003fea0003800000 */
.L_x_5445:
        /* <DEDUP_REMOVED lines=9> */
.L_x_5449:
[----:B------:R-:W4:Y:S02]  /*6dd0*/  LDG.E R4, desc[UR36][R4.64] ;  /* 0x0000002404047981 */ /* 0x000f24000c1e1900 */
[----:B----4-:R0:W1:Y:S02]  /*6de0*/  I2F.F64 R18, R4 ;  /* 0x0000000400127312 */ /* 0x0100640000201c00 */
[----:B01----:R-:W-:Y:S05]  /*6df0*/  BRA `(.L_x_5414) ;  /* 0x0000000c00287947 */ /* 0x003fea0003800000 */
.L_x_5448:
[----:B------:R-:W4:Y:S02]  /*6e00*/  LDG.E.U16 R4, desc[UR36][R4.64] ;  /* 0x0000002404047981 */ /* 0x000f24000c1e1500 */
[----:B----4-:R0:W1:Y:S02]  /*6e10*/  I2F.F64.S16 R18, R4 ;  /* 0x0000000400127312 */ /* 0x0100640000101c00 */
[----:B01----:R-:W-:Y:S05]  /*6e20*/  BRA `(.L_x_5414) ;  /* 0x0000000c001c7947 */ /* 0x003fea0003800000 */
.L_x_5444:
        /* <DEDUP_REMOVED lines=10> */
.L_x_5451:
[----:B------:R-:W4:Y:S02]  /*6ed0*/  LDG.E.U16 R0, desc[UR36][R4.64] ;  /* 0x0000002404007981 */ /* 0x000f24000c1e1500 */
[----:B----4-:R-:W-:-:S05]  /*6ee0*/  HADD2.F32 R0, -RZ, R0.H0_H0 ;  /* 0x20000000ff007230 */ /* 0x010fca0000004100 */
[----:B------:R-:W-:-:S04]  /*6ef0*/  FMUL.FTZ R0, R0, 1 ;  /* 0x3f80000000007820 */ /* 0x000fc80000410000 */
[----:B------:R0:W1:Y:S02]  /*6f00*/  F2F.F64.F32 R18, R0 ;  /* 0x0000000000127310 */ /* 0x0000640000201800 */
[----:B01----:R-:W-:Y:S05]  /*6f10*/  BRA `(.L_x_5414) ;  /* 0x0000000800e07947 */ /* 0x003fea0003800000 */
.L_x_5450:
        /* <DEDUP_REMOVED lines=10> */
.L_x_5453:
[----:B------:R-:W4:Y:S02]  /*6fc0*/  LDG.E.U16 R4, desc[UR36][R4.64] ;  /* 0x0000002404047981 */ /* 0x000f24000c1e1500 */
[----:B----4-:R-:W-:-:S05]  /*6fd0*/  HADD2.F32 R0, -RZ, R4.H0_H0 ;  /* 0x20000004ff007230 */ /* 0x010fca0000004100 */
[----:B------:R-:W-:-:S04]  /*6fe0*/  FMUL.FTZ R0, R0, 1 ;  /* 0x3f80000000007820 */ /* 0x000fc80000410000 */
[----:B------:R0:W1:Y:S02]  /*6ff0*/  F2F.F64.F32 R18, R0 ;  /* 0x0000000000127310 */ /* 0x0000640000201800 */
[----:B01----:R-:W-:Y:S05]  /*7000*/  BRA `(.L_x_5414) ;  /* 0x0000000800a47947 */ /* 0x003fea0003800000 */
.L_x_5452:
[----:B------:R0:W5:Y:S01]  /*7010*/  LDG.E.64 R18, desc[UR36][R4.64] ;  /* 0x0000002404127981 */ /* 0x000162000c1e1b00 */
[----:B------:R-:W-:Y:S05]  /*7020*/  BRA `(.L_x_5414) ;  /* 0x00000008009c7947 */ /* 0x000fea0003800000 */
.L_x_5443:
        /* <DEDUP_REMOVED lines=13> */
.L_x_5456:
[----:B------:R0:W5:Y:S01]  /*7100*/  LDG.E.64 R18, desc[UR36][R4.64] ;  /* 0x0000002404127981 */ /* 0x000162000c1e1b00 */
[----:B------:R-:W-:Y:S05]  /*7110*/  BRA `(.L_x_5414) ;  /* 0x0000000800607947 */ /* 0x000fea0003800000 */
.L_x_5455:
        /* <DEDUP_REMOVED lines=27> */
.L_x_5458:
        /* <DEDUP_REMOVED lines=15> */
.L_x_5457:
[----:B------:R-:W4:Y:S02]  /*73c0*/  LDG.E.U16 R0, desc[UR36][R4.64] ;  /* 0x0000002404007981 */ /* 0x000f24000c1e1500 */
[----:B----4-:R-:W-:-:S04]  /*73d0*/  IMAD.U32 R0, R0, 0x10000, RZ ;  /* 0x0001000000007824 */ /* 0x010fc800078e00ff */
[----:B------:R-:W-:-:S04]  /*73e0*/  FMUL.FTZ R0, R0, 1 ;  /* 0x3f80000000007820 */ /* 0x000fc80000410000 */
[----:B------:R0:W1:Y:S02]  /*73f0*/  F2F.F64.F32 R18, R0 ;  /* 0x0000000000127310 */ /* 0x0000640000201800 */
[----:B01----:R-:W-:Y:S05]  /*7400*/  BRA `(.L_x_5414) ;  /* 0x0000000400a47947 */ /* 0x003fea0003800000 */
.L_x_5454:
        /* <DEDUP_REMOVED lines=11> */
.L_x_5461:
        /* <DEDUP_REMOVED lines=20> */
.L_x_5463:
[----:B------:R-:W-:Y:S05]  /*7600*/  BSYNC.RECONVERGENT B0 ;  /* 0x0000000000007941 */ /* 0x000fea0003800200 */
.L_x_5462:
[----:B------:R-:W-:Y:S01]  /*7610*/  IMAD.SHL.U32 R0, R0, 0x100000, RZ ;  /* 0x0010000000007824 */ /* 0x000fe200078e00ff */
[----:B------:R-:W-:-:S04]  /*7620*/  LEA R3, R3, 0x3b800000, 0x17 ;  /* 0x3b80000003037811 */ /* 0x000fc800078eb8ff */
[----:B------:R-:W-:-:S05]  /*7630*/  LOP3.LUT R0, R3, R0, R7, 0xfe, !PT ;  /* 0x0000000003007212 */ /* 0x000fca00078efe07 */
[----:B------:R-:W-:-:S04]  /*7640*/  FMUL.FTZ R0, R0, 1 ;  /* 0x3f80000000007820 */ /* 0x000fc80000410000 */
[----:B------:R0:W1:Y:S02]  /*7650*/  F2F.F64.F32 R18, R0 ;  /* 0x0000000000127310 */ /* 0x0000640000201800 */
[----:B01----:R-:W-:Y:S05]  /*7660*/  BRA `(.L_x_5414) ;  /* 0x00000004000c7947 */ /* 0x003fea0003800000 */
.L_x_5460:
        /* <DEDUP_REMOVED lines=20> */
.L_x_5465:
[----:B------:R-:W-:Y:S05]  /*77b0*/  BSYNC.RECONVERGENT B0 ;  /* 0x0000000000007941 */ /* 0x000fea0003800200 */
.L_x_5464:
[----:B------:R-:W-:Y:S01]  /*77c0*/  IMAD.SHL.U32 R0, R0, 0x200000, RZ ;  /* 0x0020000000007824 */ /* 0x000fe200078e00ff */
[----:B------:R-:W-:-:S04]  /*77d0*/  LEA R3, R3, 0x37800000, 0x17 ;  /* 0x3780000003037811 */ /* 0x000fc800078eb8ff */
[----:B------:R-:W-:-:S05]  /*77e0*/  LOP3.LUT R0, R3, R0, R7, 0xfe, !PT ;  /* 0x0000000003007212 */ /* 0x000fca00078efe07 */
[----:B------:R-:W-:-:S04]  /*77f0*/  FMUL.FTZ R0, R0, 1 ;  /* 0x3f80000000007820 */ /* 0x000fc80000410000 */
[----:B------:R0:W1:Y:S02]  /*7800*/  F2F.F64.F32 R18, R0 ;  /* 0x0000000000127310 */ /* 0x0000640000201800 */
[----:B01----:R-:W-:Y:S05]  /*7810*/  BRA `(.L_x_5414) ;  /* 0x0000000000a07947 */ /* 0x003fea0003800000 */
.L_x_5459:
        /* <DEDUP_REMOVED lines=18> */
.L_x_5447:
        /* <DEDUP_REMOVED lines=16> */
.L_x_5468:
[----:B------:R-:W-:Y:S05]  /*7a40*/  BRA `(.L_x_5414) ;  /* 0x0000000000147947 */ /* 0x000fea0003800000 */
.L_x_5467:
[----:B------:R-:W4:Y:S02]  /*7a50*/  LDG.E.64 R18, desc[UR36][R4.64] ;  /* 0x0000002404127981 */ /* 0x000f24000c1e1b00 */
[----:B----4-:R-:W0:Y:S02]  /*7a60*/  I2F.F64.U64 R18, R18 ;  /* 0x0000001200127312 */ /* 0x010e240000301800 */
[----:B0-----:R-:W-:Y:S05]  /*7a70*/  BRA `(.L_x_5414) ;  /* 0x0000000000087947 */ /* 0x001fea0003800000 */
.L_x_5466:
[----:B------:R-:W4:Y:S02]  /*7a80*/  LDG.E R4, desc[UR36][R4.64] ;  /* 0x0000002404047981 */ /* 0x000f24000c1e1900 */
[----:B----4-:R0:W1:Y:S02]  /*7a90*/  I2F.F64.U32 R18, R4 ;  /* 0x0000000400127312 */ /* 0x0100640000201800 */
.L_x_5414:
[----:B------:R-:W-:Y:S05]  /*7aa0*/  BSYNC.RECONVERGENT B7 ;  /* 0x0000000000077941 */ /* 0x000fea0003800200 */
.L_x_5413:
[----:B----45:R-:W4:Y:S01]  /*7ab0*/  DSETP.MIN.AND P2, P1, R22, R24, PT ;  /* 0x000000181600722a */ /* 0x030f220003940000 */
[----:B------:R-:W-:Y:S01]  /*7ac0*/  IMAD.MOV.U32 R8, RZ, RZ, R22 ;  /* 0x000000ffff087224 */ /* 0x000fe200078e0016 */
[----:B----4-:R-:W-:Y:S01]  /*7ad0*/  FSEL R23, R23, R25, P2 ;  /* 0x0000001917177208 */ /* 0x010fe20001000000 */
[----:B------:R-:W-:Y:S01]  /*7ae0*/  IMAD.MOV.U32 R9, RZ, RZ, R24 ;  /* 0x000000ffff097224 */ /* 0x000fe200078e0018 */
[----:B------:R-:W4:Y:S01]  /*7af0*/  LDC.U8 R22, c[0x0][0x3b0] ;  /* 0x0000ec00ff167b82 */ /* 0x000f220000000000 */
[----:B--2---:R-:W-:Y:S01]  /*7b00*/  IMAD.MOV.U32 R0, RZ, RZ, R30 ;  /* 0x000000ffff007224 */ /* 0x004fe200078e001e */
[----:B------:R-:W-:Y:S01]  /*7b10*/  @P1 LOP3.LUT R23, R25, 0x80000, RZ, 0xfc, !PT ;  /* 0x0008000019171812 */ /* 0x000fe200078efcff */
[----:B---3--:R-:W-:Y:S01]  /*7b20*/  IMAD.MOV.U32 R3, RZ, RZ, R36 ;  /* 0x000000ffff037224 */ /* 0x008fe200078e0024 */
[----:B------:R-:W-:Y:S01]  /*7b30*/  SEL R24, R8, R9, P2 ;  /* 0x0000000908187207 */ /* 0x000fe20001000000 */
[----:B0-----:R-:W-:Y:S01]  /*7b40*/  IMAD.MOV.U32 R6, RZ, RZ, R26 ;  /* 0x000000ffff067224 */ /* 0x001fe200078e001a */
[----:B------:R-:W-:Y:S01]  /*7b50*/  ISETP.GE.AND P2, PT, R2, R33, PT ;  /* 0x000000210200720c */ /* 0x000fe20003f46270 */
[----:B-1----:R-:W-:Y:S01]  /*7b60*/  IMAD.MOV.U32 R7, RZ, RZ, R28 ;  /* 0x000000ffff077224 */ /* 0x002fe200078e001c */
[----:B------:R-:W-:Y:S04]  /*7b70*/  BSSY.RECONVERGENT B7, `(.L_x_5469) ;  /* 0x00003e8000077945 */ /* 0x000fe80003800200 */
[----:B------:R-:W-:Y:S01]  /*7b80*/  BSSY.RELIABLE B6, `(.L_x_5470) ;  /* 0x00002ac000067945 */ /* 0x000fe20003800100 */
[----:B------:R-:W-:-:S15]  /*7b90*/  IMAD.MOV.U32 R25, RZ, RZ, R23 ;  /* 0x000000ffff197224 */ /* 0x000fde00078e0017 */
[----:B------:R-:W-:-:S15]  /*7ba0*/  NOP ;  /* 0x0000000000007918 */ /* 0x000fde0000000000 */
[----:B------:R-:W-:-:S15]  /*7bb0*/  NOP ;  /* 0x0000000000007918 */ /* 0x000fde0000000000 */
[----:B------:R-:W-:-:S02]  /*7bc0*/  NOP ;  /* 0x0000000000007918 */ /* 0x000fc40000000000 */
[----:B------:R-:W0:Y:S02]  /*7bd0*/  DSETP.MIN.AND P5, P4, R30, R36, PT ;  /* 0x000000241e00722a */ /* 0x000e240003ca0000 */
[----:B0-----:R-:W-:Y:S01]  /*7be0*/  SEL R4, R0, R3, P5 ;  /* 0x0000000300047207 */ /* 0x001fe20002800000 */
[----:B------:R-:W-:Y:S01]  /*7bf0*/  IMAD.MOV.U32 R0, RZ, RZ, R16 ;  /* 0x000000ffff007224 */ /* 0x000fe200078e0010 */
[----:B------:R-:W-:Y:S01]  /*7c00*/  FSEL R5, R31, R37, P5 ;  /* 0x000000251f057208 */ /* 0x000fe20002800000 */
[----:B------:R-:W-:Y:S01]  /*7c10*/  IMAD.MOV.U32 R3, RZ, RZ, R18 ;  /* 0x000000ffff037224 */ /* 0x000fe200078e0012 */
[----:B------:R-:W-:-:S15]  /*7c20*/  @P4 LOP3.LUT R5, R37, 0x80000, RZ, 0xfc, !PT ;  /* 0x0008000025054812 */ /* 0x000fde00078efcff */
[----:B------:R-:W-:-:S15]  /*7c30*/  NOP ;  /* 0x0000000000007918 */ /* 0x000fde0000000000 */
[----:B------:R-:W-:-:S15]  /*7c40*/  NOP ;  /* 0x0000000000007918 */ /* 0x000fde0000000000 */
[----:B------:R-:W-:-:S13]  /*7c50*/  NOP ;  /* 0x0000000000007918 */ /* 0x000fda0000000000 */
[----:B------:R-:W0:Y:S02]  /*7c60*/  DSETP.MIN.AND P3, P0, R26, R28, PT ;  /* 0x0000001c1a00722a */ /* 0x000e240003860000 */
[----:B0-----:R-:W-:Y:S02]  /*7c70*/  FSEL R27, R27, R29, P3 ;  /* 0x0000001d1b1b7208 */ /* 0x001fe40001800000 */
[----:B------:R-:W-:Y:S02]  /*7c80*/  @P0 LOP3.LUT R27, R29, 0x80000, RZ, 0xfc, !PT ;  /* 0x000800001d1b0812 */ /* 0x000fe400078efcff */
[----:B------:R-:W-:-:S03]  /*7c90*/  SEL R28, R6, R7, P3 ;  /* 0x00000007061c7207 */ /* 0x000fc60001800000 */
[----:B------:R-:W-:-:S15]  /*7ca0*/  IMAD.MOV.U32 R29, RZ, RZ, R27 ;  /* 0x000000ffff1d7224 */ /* 0x000fde00078e001b */
[----:B------:R-:W-:-:S15]  /*7cb0*/  NOP ;  /* 0x0000000000007918 */ /* 0x000fde0000000000 */
[----:B------:R-:W-:-:S15]  /*7cc0*/  NOP ;  /* 0x0000000000007918 */ /* 0x000fde0000000000 */
[----:B------:R-:W-:-:S10]  /*7cd0*/  NOP ;  /* 0x0000000000007918 */ /* 0x000fd40000000000 */
[----:B------:R-:W0:Y:S02]  /*7ce0*/  DSETP.MIN.AND P6, P5, R16, R18, PT ;  /* 0x000000121000722a */ /* 0x000e240003dc0000 */
[----:B0-----:R-:W-:Y:S02]  /*7cf0*/  FSEL R17, R17, R19, P6 ;  /* 0x0000001311117208 */ /* 0x001fe40003000000 */
[----:B------:R-:W-:Y:S02]  /*7d00*/  SEL R16, R0, R3, P6 ;  /* 0x0000000300107207 */ /* 0x000fe40003000000 */
[----:B------:R-:W-:Y:S01]  /*7d10*/  @P5 LOP3.LUT R17, R19, 0x80000, RZ, 0xfc, !PT ;  /* 0x0008000013115812 */ /* 0x000fe200078efcff */
[----:B----4-:R-:W-:Y:S06]  /*7d20*/  @P2 BRA `(.L_x_5471) ;  /* 0x0000002800382947 */ /* 0x010fec0003800000 */
        /* <DEDUP_REMOVED lines=19> */
[----:B------:R-:W0:Y:S01]  /*7e60*/  F2I.F64.TRUNC R5, R4 ;  /* 0x0000000400057311 */ /* 0x000e22000030d100 */
[----:B------:R-:W-:Y:S01]  /*7e70*/  IMAD.MOV.U32 R2, RZ, RZ, R18 ;  /* 0x000000ffff027224 */ /* 0x000fe200078e0012 */
[----:B0-----:R0:W-:Y:S01]  /*7e80*/  STG.E.U8 desc[UR36][R8.64], R5 ;  /* 0x0000000508007986 */ /* 0x0011e2000c101124 */
[----:B------:R-:W-:Y:S05]  /*7e90*/  BRA `(.L_x_5477) ;  /* 0x0000001000e87947 */ /* 0x000fea0003800000 */
.L_x_5475:
[----:B------:R-:W0:Y:S01]  /*7ea0*/  F2I.S64.F64.TRUNC R4, R4 ;  /* 0x0000000400047311 */ /* 0x000e22000030d900 */
[----:B------:R-:W-:Y:S02]  /*7eb0*/  IMAD.MOV.U32 R2, RZ, RZ, R18 ;  /* 0x000000ffff027224 */ /* 0x000fe400078e0012 */
[----:B0-----:R-:W-:-:S05]  /*7ec0*/  IMAD.MOV.U32 R3, RZ, RZ, R4 ;  /* 0x000000ffff037224 */ /* 0x001fca00078e0004 */
[----:B------:R0:W-:Y:S01]  /*7ed0*/  STG.E.U8 desc[UR36][R8.64], R3 ;  /* 0x0000000308007986 */ /* 0x0001e2000c101124 */
[----:B------:R-:W-:Y:S05]  /*7ee0*/  BRA `(.L_x_5477) ;  /* 0x0000001000d47947 */ /* 0x000fea0003800000 */
.L_x_5474:
[----:B------:R-:W-:-:S13]  /*7ef0*/  ISETP.NE.AND P0, PT, R0, 0x2, PT ;  /* 0x000000020000780c */ /* 0x000fda0003f05270 */
[----:B------:R-:W-:Y:S05]  /*7f00*/  @!P0 BRA `(.L_x_5478) ;  /* 0x0000000000308947 */ /* 0x000fea0003800000 */
[----:B------:R-:W-:-:S13]  /*7f10*/  ISETP.NE.AND P0, PT, R0, 0x3, PT ;  /* 0x000000030000780c */ /* 0x000fda0003f05270 */
[----:B------:R-:W-:Y:S05]  /*7f20*/  @!P0 BRA `(.L_x_5479) ;  /* 0x0000000000188947 */ /* 0x000fea0003800000 */
[----:B------:R-:W-:-:S13]  /*7f30*/  ISETP.NE.AND P0, PT, R0, 0x4, PT ;  /* 0x000000040000780c */ /* 0x000fda0003f05270 */
[----:B------:R-:W-:Y:S05]  /*7f40*/  @P0 BRA `(.L_x_5476) ;  /* 0x0000000c00f40947 */ /* 0x000fea0003800000 */
[----:B------:R-:W0:Y:S01]  /*7f50*/  F2I.S64.F64.TRUNC R4, R4 ;  /* 0x0000000400047311 */ /* 0x000e22000030d900 */
[----:B------:R-:W-:Y:S01]  /*7f60*/  IMAD.MOV.U32 R2, RZ, RZ, R18 ;  /* 0x000000ffff027224 */ /* 0x000fe200078e0012 */
[----:B0-----:R0:W-:Y:S01]  /*7f70*/  STG.E.64 desc[UR36][R8.64], R4 ;  /* 0x0000000408007986 */ /* 0x0011e2000c101b24 */
[----:B------:R-:W-:Y:S05]  /*7f80*/  BRA `(.L_x_5477) ;  /* 0x0000001000ac7947 */ /* 0x000fea0003800000 */
.L_x_5479:
[----:B------:R-:W0:Y:S01]  /*7f90*/  F2I.F64.TRUNC R5, R4 ;  /* 0x0000000400057311 */ /* 0x000e22000030d100 */
[----:B------:R-:W-:Y:S01]  /*7fa0*/  IMAD.MOV.U32 R2, RZ, RZ, R18 ;  /* 0x000000ffff027224 */ /* 0x000fe200078e0012 */
[----:B0-----:R0:W-:Y:S01]  /*7fb0*/  STG.E desc[UR36][R8.64], R5 ;  /* 0x0000000508007986 */ /* 0x0011e2000c101924 */
[----:B------:R-:W-:Y:S05]  /*7fc0*/  BRA `(.L_x_5477) ;  /* 0x00000010009c7947 */ /* 0x000fea0003800000 */
.L_x_5478:
[----:B------:R-:W0:Y:S01]  /*7fd0*/  F2I.F64.TRUNC R5, R4 ;  /* 0x0000000400057311 */ /* 0x000e22000030d100 */
[----:B------:R-:W-:Y:S01]  /*7fe0*/  IMAD.MOV.U32 R2, RZ, RZ, R18 ;  /* 0x000000ffff027224 */ /* 0x000fe200078e0012 */
[----:B0-----:R0:W-:Y:S01]  /*7ff0*/  STG.E.U16 desc[UR36][R8.64], R5 ;  /* 0x0000000508007986 */ /* 0x0011e2000c101524 */
[----:B------:R-:W-:Y:S05]  /*8000*/  BRA `(.L_x_5477) ;  /* 0x00000010008c7947 */ /* 0x000fea0003800000 */
.L_x_5473:
        /* <DEDUP_REMOVED lines=14> */
[----:B------:R-:W-:Y:S02]  /*80f0*/  IMAD.MOV.U32 R2, RZ, RZ, R18 ;  /* 0x000000ffff027224 */ /* 0x000fe400078e0012 */
[----:B0-----:R-:W-:-:S05]  /*8100*/  @!P0 FMUL R3, R3, 1.175494350822287508e-38 ;  /* 0x0080000003038820 */ /* 0x001fca0000400000 */
[----:B------:R3:W-:Y:S01]  /*8110*/  STG.E desc[UR36][R8.64], R3 ;  /* 0x0000000308007986 */ /* 0x0007e2000c101924 */
[----:B------:R-:W-:Y:S05]  /*8120*/  BRA `(.L_x_5477) ;  /* 0x0000001000447947 */ /* 0x000fea0003800000 */
.L_x_5481:
        /* <DEDUP_REMOVED lines=10> */
[----:B------:R-:W-:-:S05]  /*81d0*/  F2FP.F16.F32.PACK_AB R0, RZ, R0 ;  /* 0x00000000ff00723e */ /* 0x000fca00000000ff */
[----:B------:R4:W-:Y:S01]  /*81e0*/  STG.E.U16 desc[UR36][R8.64], R0 ;  /* 0x0000000008007986 */ /* 0x0009e2000c101524 */
[----:B------:R-:W-:Y:S05]  /*81f0*/  BRA `(.L_x_5477) ;  /* 0x0000001000107947 */ /* 0x000fea0003800000 */
.L_x_5480:
        /* <DEDUP_REMOVED lines=15> */
[----:B0-----:R-:W-:Y:S01]  /*82f0*/  @!P0 FMUL R6, R6, 1.175494350822287508e-38 ;  /* 0x0080000006068820 */ /* 0x001fe20000400000 */
[----:B------:R-:W-:-:S04]  /*8300*/  IMAD.MOV.U32 R2, RZ, RZ, R18 ;  /* 0x000000ffff027224 */ /* 0x000fc800078e0012 */
[----:B------:R1:W-:Y:S01]  /*8310*/  STG.E.64 desc[UR36][R8.64], R6 ;  /* 0x0000000608007986 */ /* 0x0003e2000c101b24 */
[----:B------:R-:W-:Y:S05]  /*8320*/  BRA `(.L_x_5477) ;  /* 0x0000000c00c47947 */ /* 0x000fea0003800000 */
.L_x_5483:
        /* <DEDUP_REMOVED lines=10> */
[----:B------:R-:W-:-:S04]  /*83d0*/  F2FP.F16.F32.PACK_AB R3, RZ, R0 ;  /* 0x00000000ff03723e */ /* 0x000fc800000000ff */
[----:B------:R-:W-:-:S05]  /*83e0*/  PRMT R3, R3, 0x5410, RZ ;  /* 0x0000541003037816 */ /* 0x000fca00000000ff */
[----:B------:R2:W-:Y:S01]  /*83f0*/  STG.E desc[UR36][R8.64], R3 ;  /* 0x0000000308007986 */ /* 0x0005e2000c101924 */
[----:B------:R-:W-:Y:S05]  /*8400*/  BRA `(.L_x_5477) ;  /* 0x0000000c008c7947 */ /* 0x000fea0003800000 */
.L_x_5482:
[----:B------:R0:W-:Y:S01]  /*8410*/  STG.E.64 desc[UR36][R8.64], R4 ;  /* 0x0000000408007986 */ /* 0x0001e2000c101b24 */
[----:B------:R-:W-:Y:S01]  /*8420*/  IMAD.MOV.U32 R2, RZ, RZ, R18 ;  /* 0x000000ffff027224 */ /* 0x000fe200078e0012 */
[----:B------:R-:W-:Y:S06]  /*8430*/  BRA `(.L_x_5477) ;  /* 0x0000000c00807947 */ /* 0x000fec0003800000 */
.L_x_5472:
        /* <DEDUP_REMOVED lines=8> */
[----:B------:R-:W0:Y:S01]  /*84c0*/  DSETP.NEU.AND P0, PT, R4, RZ, PT ;  /* 0x000000ff0400722a */ /* 0x000e220003f0d000 */
[----:B------:R-:W-:Y:S01]  /*84d0*/  IMAD.MOV.U32 R2, RZ, RZ, R18 ;  /* 0x000000ffff027224 */ /* 0x000fe200078e0012 */
[----:B0-----:R-:W-:-:S05]  /*84e0*/  SEL R3, RZ, 0x1, !P0 ;  /* 0x00000001ff037807 */ /* 0x001fca0004000000 */
[----:B------:R0:W-:Y:S01]  /*84f0*/  STG.E.U8 desc[UR36][R8.64], R3 ;  /* 0x0000000308007986 */ /* 0x0001e2000c101124 */
[----:B------:R-:W-:Y:S05]  /*8500*/  BRA `(.L_x_5477) ;  /* 0x0000000c004c7947 */ /* 0x000fea0003800000 */
.L_x_5486:
[----:B------:R-:W-:Y:S01]  /*8510*/  CS2R R6, SRZ ;  /* 0x0000000000067805 */ /* 0x000fe2000001ff00 */
[----:B------:R-:W-:-:S04]  /*8520*/  IMAD.MOV.U32 R2, RZ, RZ, R18 ;  /* 0x000000ffff027224 */ /* 0x000fc800078e0012 */
[----:B------:R0:W-:Y:S01]  /*8530*/  STG.E.128 desc[UR36][R8.64], R4 ;  /* 0x0000000408007986 */ /* 0x0001e2000c101d24 */
[----:B------:R-:W-:Y:S05]  /*8540*/  BRA `(.L_x_5477) ;  /* 0x0000000c003c7947 */ /* 0x000fea0003800000 */
.L_x_5485:
        /* <DEDUP_REMOVED lines=27> */
.L_x_5490:
[----:B------:R-:W-:Y:S05]  /*8700*/  BSYNC.RECONVERGENT B0 ;  /* 0x0000000000007941 */ /* 0x000fea0003800200 */
.L_x_5489:
[----:B------:R-:W-:Y:S01]  /*8710*/  LOP3.LUT R3, R0, 0x80, R3, 0xf8, !PT ;  /* 0x0000008000037812 */ /* 0x000fe200078ef803 */
[----:B------:R-:W-:-:S04]  /*8720*/  IMAD.MOV.U32 R2, RZ, RZ, R18 ;  /* 0x000000ffff027224 */ /* 0x000fc800078e0012 */
[----:B------:R0:W-:Y:S01]  /*8730*/  STG.E.U8 desc[UR36][R8.64], R3 ;  /* 0x0000000308007986 */ /* 0x0001e2000c101124 */
[----:B------:R-:W-:Y:S05]  /*8740*/  BRA `(.L_x_5477) ;  /* 0x0000000800bc7947 */ /* 0x000fea0003800000 */
.L_x_5488:
        /* <DEDUP_REMOVED lines=23> */
.L_x_5492:
[----:B------:R-:W-:Y:S05]  /*88c0*/  BSYNC.RECONVERGENT B0 ;  /* 0x0000000000007941 */ /* 0x000fea0003800200 */
.L_x_5491:
[----:B------:R-:W-:Y:S01]  /*88d0*/  LOP3.LUT R3, R0, 0x80, R3, 0xf8, !PT ;  /* 0x0000008000037812 */ /* 0x000fe200078ef803 */
[----:B------:R-:W-:-:S04]  /*88e0*/  IMAD.MOV.U32 R2, RZ, RZ, R18 ;  /* 0x000000ffff027224 */ /* 0x000fc800078e0012 */
[----:B------:R0:W-:Y:S01]  /*88f0*/  STG.E.U8 desc[UR36][R8.64], R3 ;  /* 0x0000000308007986 */ /* 0x0001e2000c101124 */
[----:B------:R-:W-:Y:S05]  /*8900*/  BRA `(.L_x_5477) ;  /* 0x00000008004c7947 */ /* 0x000fea0003800000 */
.L_x_5487:
        /* <DEDUP_REMOVED lines=10> */
[----:B------:R-:W-:-:S05]  /*89b0*/  F2FP.BF16.F32.PACK_AB R0, RZ, R0 ;  /* 0x00000000ff00723e */ /* 0x000fca00000010ff */
[----:B------:R0:W-:Y:S01]  /*89c0*/  STG.E.U16 desc[UR36][R8.64], R0 ;  /* 0x0000000008007986 */ /* 0x0001e2000c101524 */
[----:B------:R-:W-:Y:S05]  /*89d0*/  BRA `(.L_x_5477) ;  /* 0x0000000800187947 */ /* 0x000fea0003800000 */
.L_x_5484:
        /* <DEDUP_REMOVED lines=8> */
[----:B------:R-:W0:Y:S01]  /*8a60*/  F2I.U32.F64.TRUNC R5, R4 ;  /* 0x0000000400057311 */ /* 0x000e22000030d000 */
[----:B------:R-:W-:Y:S01]  /*8a70*/  IMAD.MOV.U32 R2, RZ, RZ, R18 ;  /* 0x000000ffff027224 */ /* 0x000fe200078e0012 */
[----:B0-----:R0:W-:Y:S01]  /*8a80*/  STG.E.U16 desc[UR36][R8.64], R5 ;  /* 0x0000000508007986 */ /* 0x0011e2000c101524 */
[----:B------:R-:W-:Y:S05]  /*8a90*/  BRA `(.L_x_5477) ;  /* 0x0000000400e87947 */ /* 0x000fea0003800000 */
.L_x_5495:
        /* <DEDUP_REMOVED lines=21> */
.L_x_5498:
[----:B------:R-:W-:-:S04]  /*8bf0*/  SHF.R.U32.HI R0, RZ, 0x14, R3 ;  /* 0x00000014ff007819 */ /* 0x000fc80000011603 */
[----:B------:R-:W-:-:S04]  /*8c00*/  LOP3.LUT R0, R0, 0x1, RZ, 0xc0, !PT ;  /* 0x0000000100007812 */ /* 0x000fc800078ec0ff */
[----:B------:R-:W-:-:S04]  /*8c10*/  IADD3 R0, PT, PT, R3, 0x487ffff, R0 ;  /* 0x0487ffff03007810 */ /* 0x000fc80007ffe000 */
[----:B------:R-:W-:-:S04]  /*8c20*/  SHF.R.U32.HI R0, RZ, 0x14, R0 ;  /* 0x00000014ff007819 */ /* 0x000fc80000011600 */
[----:B------:R-:W-:-:S07]  /*8c30*/  LOP3.LUT R2, R0, 0xff, RZ, 0xc0, !PT ;  /* 0x000000ff00027812 */ /* 0x000fce00078ec0ff */
.L_x_5499:
[----:B------:R-:W-:-:S04]  /*8c40*/  SHF.R.U32.HI R3, RZ, 0x18, R3 ;  /* 0x00000018ff037819 */ /* 0x000fc80000011603 */
[----:B------:R-:W-:-:S04]  /*8c50*/  LOP3.LUT R2, R2, 0x80, R3, 0xf8, !PT ;  /* 0x0000008002027812 */ /* 0x000fc800078ef803 */
[----:B------:R-:W-:-:S07]  /*8c60*/  PRMT R0, R2, 0x7610, R0 ;  /* 0x0000761002007816 */ /* 0x000fce0000000000 */
.L_x_5497:
[----:B------:R-:W-:Y:S05]  /*8c70*/  BSYNC.RECONVERGENT B0 ;  /* 0x0000000000007941 */ /* 0x000fea0003800200 */
.L_x_5496:
[----:B------:R0:W-:Y:S01]  /*8c80*/  STG.E.U8 desc[UR36][R8.64], R0 ;  /* 0x0000000008007986 */ /* 0x0001e2000c101124 */
[----:B------:R-:W-:Y:S01]  /*8c90*/  IMAD.MOV.U32 R2, RZ, RZ, R18 ;  /* 0x000000ffff027224 */ /* 0x000fe200078e0012 */
[----:B------:R-:W-:Y:S06]  /*8ca0*/  BRA `(.L_x_5477) ;  /* 0x0000000400647947 */ /* 0x000fec0003800000 */
.L_x_5494:
        /* <DEDUP_REMOVED lines=21> */
.L_x_5502:
[----:B------:R-:W-:-:S04]  /*8e00*/  SHF.R.U32.HI R0, RZ, 0x15, R3 ;  /* 0x00000015ff007819 */ /* 0x000fc80000011603 */
[----:B------:R-:W-:-:S04]  /*8e10*/  LOP3.LUT R0, R0, 0x1, RZ, 0xc0, !PT ;  /* 0x0000000100007812 */ /* 0x000fc800078ec0ff */
[----:B------:R-:W-:-:S04]  /*8e20*/  IADD3 R0, PT, PT, R3, 0x88fffff, R0 ;  /* 0x088fffff03007810 */ /* 0x000fc80007ffe000 */
[----:B------:R-:W-:-:S04]  /*8e30*/  SHF.R.U32.HI R0, RZ, 0x15, R0 ;  /* 0x00000015ff007819 */ /* 0x000fc80000011600 */
[----:B------:R-:W-:-:S07]  /*8e40*/  LOP3.LUT R2, R0, 0xff, RZ, 0xc0, !PT ;  /* 0x000000ff00027812 */ /* 0x000fce00078ec0ff */
.L_x_5503:
[----:B------:R-:W-:-:S04]  /*8e50*/  SHF.R.U32.HI R3, RZ, 0x18, R3 ;  /* 0x00000018ff037819 */ /* 0x000fc80000011603 */
[----:B------:R-:W-:-:S04]  /*8e60*/  LOP3.LUT R2, R2, 0x80, R3, 0xf8, !PT ;  /* 0x0000008002027812 */ /* 0x000fc800078ef803 */
[----:B------:R-:W-:-:S07]  /*8e70*/  PRMT R0, R2, 0x7610, R0 ;  /* 0x0000761002007816 */ /* 0x000fce0000000000 */
.L_x_5501:
[----:B------:R-:W-:Y:S05]  /*8e80*/  BSYNC.RECONVERGENT B0 ;  /* 0x0000000000007941 */ /* 0x000fea0003800200 */
.L_x_5500:
[----:B------:R0:W-:Y:S01]  /*8e90*/  STG.E.U8 desc[UR36][R8.64], R0 ;  /* 0x0000000008007986 */ /* 0x0001e2000c101124 */
[----:B------:R-:W-:Y:S01]  /*8ea0*/  IMAD.MOV.U32 R2, RZ, RZ, R18 ;  /* 0x000000ffff027224 */ /* 0x000fe200078e0012 */
[----:B------:R-:W-:Y:S06]  /*8eb0*/  BRA `(.L_x_5477) ;  /* 0x0000000000e07947 */ /* 0x000fec0003800000 */
.L_x_5493:
[----:B------:R-:W-:-:S13]  /*8ec0*/  ISETP.NE.AND P0, PT, R0, 0x1c, PT ;  /* 0x0000001c0000780c */ /* 0x000fda0003f05270 */
[----:B------:R-:W-:Y:S05]  /*8ed0*/  @!P0 BRA `(.L_x_5504) ;  /* 0x0000000000cc8947 */ /* 0x000fea0003800000 */
[----:B------:R-:W-:-:S13]  /*8ee0*/  ISETP.NE.AND P0, PT, R0, 0x1d, PT ;  /* 0x0000001d0000780c */ /* 0x000fda0003f05270 */
[----:B------:R-:W-:Y:S05]  /*8ef0*/  @!P0 BRA `(.L_x_5505) ;  /* 0x0000000000b48947 */ /* 0x000fea0003800000 */
[----:B------:R-:W-:-:S13]  /*8f00*/  ISETP.NE.AND P0, PT, R0, 0x2c, PT ;  /* 0x0000002c0000780c */ /* 0x000fda0003f05270 */
[----:B------:R-:W-:Y:S05]  /*8f10*/  @!P0 BRA `(.L_x_5506) ;  /* 0x0000000000488947 */ /* 0x000fea0003800000 */
.L_x_5476:
        /* <DEDUP_REMOVED lines=16> */
.L_x_5507:
[----:B------:R-:W-:Y:S01]  /*9020*/  IMAD.MOV.U32 R2, RZ, RZ, R18 ;  /* 0x000000ffff027224 */ /* 0x000fe200078e0012 */
[----:B------:R-:W-:Y:S06]  /*9030*/  BRA `(.L_x_5477) ;  /* 0x0000000000807947 */ /* 0x000fec0003800000 */
.L_x_5506:
        /* <DEDUP_REMOVED lines=20> */
[----:B------:R-:W-:Y:S02]  /*9180*/  @!P0 IMAD.MOV R0, RZ, RZ, R2 ;  /* 0x000000ffff008224 */ /* 0x000fe400078e0202 */
[----:B------:R-:W-:Y:S02]  /*9190*/  IMAD.MOV.U32 R2, RZ, RZ, R18 ;  /* 0x000000ffff027224 */ /* 0x000fe400078e0012 */
[----:B------:R-:W-:-:S05]  /*91a0*/  @P2 IMAD.MOV.U32 R3, RZ, RZ, R0 ;  /* 0x000000ffff032224 */ /* 0x000fca00078e0000 */
[----:B------:R0:W-:Y:S01]  /*91b0*/  STG.E.U8 desc[UR36][R8.64], R3 ;  /* 0x0000000308007986 */ /* 0x0001e2000c101124 */
[----:B------:R-:W-:Y:S05]  /*91c0*/  BRA `(.L_x_5477) ;  /* 0x00000000001c7947 */ /* 0x000fea0003800000 */
.L_x_5505:
[----:B------:R-:W0:Y:S01]  /*91d0*/  F2I.U64.F64.TRUNC R4, R4 ;  /* 0x0000000400047311 */ /* 0x000e22000030d800 */
[----:B------:R-:W-:Y:S01]  /*91e0*/  IMAD.MOV.U32 R2, RZ, RZ, R18 ;  /* 0x000000ffff027224 */ /* 0x000fe200078e0012 */
[----:B0-----:R0:W-:Y:S01]  /*91f0*/  STG.E.64 desc[UR36][R8.64], R4 ;  /* 0x0000000408007986 */ /* 0x0011e2000c101b24 */
[----:B------:R-:W-:Y:S05]  /*9200*/  BRA `(.L_x_5477) ;  /* 0x00000000000c7947 */ /* 0x000fea0003800000 */
.L_x_5504:
[----:B------:R-:W0:Y:S01]  /*9210*/  F2I.U32.F64.TRUNC R5, R4 ;  /* 0x0000000400057311 */ /* 0x000e22000030d000 */
[----:B------:R-:W-:Y:S01]  /*9220*/  IMAD.MOV.U32 R2, RZ, RZ, R18 ;  /* 0x000000ffff027224 */ /* 0x000fe200078e0012 */
[----:B0-----:R0:W-:Y:S06]  /*9230*/  STG.E desc[UR36][R8.64], R5 ;  /* 0x0000000508007986 */ /* 0x0011ec000c101924 */
.L_x_5477:
[----:B------:R-:W-:-:S13]  /*9240*/  ISETP.GE.AND P0, PT, R2, R33, PT ;  /* 0x000000210200720c */ /* 0x000fda0003f06270 */
[----:B------:R-:W-:Y:S05]  /*9250*/  @P0 BREAK.RELIABLE B6 ;  /* 0x0000000000060942 */ /* 0x000fea0003800100 */
[----:B------:R-:W-:Y:S05]  /*9260*/  @P0 BRA `(.L_x_5508) ;  /* 0x0000002400e00947 */ /* 0x000fea0003800000 */
[----:B------:R-:W2:Y:S01]  /*9270*/  LDCU UR4, c[0x0][0x3b4] ;  /* 0x00007680ff0477ac */ /* 0x000ea20008000800 */
[----:B0-----:R-:W0:Y:S01]  /*9280*/  LDC.64 R4, c[0x0][0x388] ;  /* 0x0000e200ff047b82 */ /* 0x001e220000000a00 */
[----:B----4-:R-:W-:Y:S01]  /*9290*/  IMAD R0, R35, 0x200, R2 ;  /* 0x0000020023007824 */ /* 0x010fe200078e0202 */
[----:B-1----:R-:W-:-:S03]  /*92a0*/  PRMT R6, R22, 0x9910, RZ ;  /* 0x0000991016067816 */ /* 0x002fc600000000ff */
[----:B--23--:R-:W-:Y:S02]  /*92b0*/  IMAD R3, R0, UR4, RZ ;  /* 0x0000000400037c24 */ /* 0x00cfe4000f8e02ff */
        /* <DEDUP_REMOVED lines=16> */
.L_x_5512:
[----:B------:R-:W0:Y:S02]  /*93c0*/  F2I.S64.F64.TRUNC R28, R28 ;  /* 0x0000001c001c7311 */ /* 0x000e24000030d900 */
[----:B0-----:R-:W-:-:S05]  /*93d0*/  IMAD.MOV.U32 R3, RZ, RZ, R28 ;  /* 0x000000ffff037224 */ /* 0x001fca00078e001c */
[----:B------:R0:W-:Y:S01]  /*93e0*/  STG.E.U8 desc[UR36][R4.64], R3 ;  /* 0x0000000304007986 */ /* 0x0001e2000c101124 */
[----:B------:R-:W-:Y:S05]  /*93f0*/  BRA `(.L_x_5514) ;  /* 0x0000001000807947 */ /* 0x000fea0003800000 */
.L_x_5511:
        /* <DEDUP_REMOVED lines=9> */
.L_x_5516:
[----:B------:R-:W0:Y:S02]  /*9490*/  F2I.F64.TRUNC R29, R28 ;  /* 0x0000001c001d7311 */ /* 0x000e24000030d100 */
[----:B0-----:R0:W-:Y:S01]  /*94a0*/  STG.E desc[UR36][R4.64], R29 ;  /* 0x0000001d04007986 */ /* 0x0011e2000c101924 */
[----:B------:R-:W-:Y:S05]  /*94b0*/  BRA `(.L_x_5514) ;  /* 0x0000001000507947 */ /* 0x000fea0003800000 */
.L_x_5515:
[----:B------:R-:W0:Y:S02]  /*94c0*/  F2I.F64.TRUNC R29, R28 ;  /* 0x0000001c001d7311 */ /* 0x000e24000030d100 */
[----:B0-----:R0:W-:Y:S01]  /*94d0*/  STG.E.U16 desc[UR36][R4.64], R29 ;  /* 0x0000001d04007986 */ /* 0x0011e2000c101524 */
[----:B------:R-:W-:Y:S05]  /*94e0*/  BRA `(.L_x_5514) ;  /* 0x0000001000447947 */ /* 0x000fea0003800000 */
.L_x_5510:
        /* <DEDUP_REMOVED lines=17> */
.L_x_5518:
        /* <DEDUP_REMOVED lines=12> */
.L_x_5517:
        /* <DEDUP_REMOVED lines=18> */
.L_x_5520:
        /* <DEDUP_REMOVED lines=13> */
.L_x_5519:
[----:B------:R0:W-:Y:S01]  /*98b0*/  STG.E.64 desc[UR36][R4.64], R28 ;  /* 0x0000001c04007986 */ /* 0x0001e2000c101b24 */
[----:B------:R-:W-:Y:S05]  /*98c0*/  BRA `(.L_x_5514) ;  /* 0x0000000c004c7947 */ /* 0x000fea0003800000 */
.L_x_5509:
        /* <DEDUP_REMOVED lines=13> */
.L_x_5524:
        /* <DEDUP_REMOVED lines=26> */
.L_x_5527:
[----:B------:R-:W-:-:S04]  /*9b40*/  SHF.R.U32.HI R3, RZ, 0x18, R7 ;  /* 0x00000018ff037819 */ /* 0x000fc80000011607 */
[----:B------:R-:W-:-:S07]  /*9b50*/  LOP3.LUT R0, R0, 0x80, R3, 0xf8, !PT ;  /* 0x0000008000007812 */ /* 0x000fce00078ef803 */
.L_x_5526:
[----:B------:R-:W-:Y:S05]  /*9b60*/  BSYNC.RECONVERGENT B0 ;  /* 0x0000000000007941 */ /* 0x000fea0003800200 */
.L_x_5525:
[----:B------:R0:W-:Y:S01]  /*9b70*/  STG.E.U8 desc[UR36][R4.64], R0 ;  /* 0x0000000004007986 */ /* 0x0001e2000c101124 */
[----:B------:R-:W-:Y:S05]  /*9b80*/  BRA `(.L_x_5514) ;  /* 0x00000008009c7947 */ /* 0x000fea0003800000 */
.L_x_5523:
        /* <DEDUP_REMOVED lines=26> */
.L_x_5530:
[----:B------:R-:W-:-:S04]  /*9d30*/  SHF.R.U32.HI R3, RZ, 0x18, R7 ;  /* 0x00000018ff037819 */ /* 0x000fc80000011607 */
[----:B------:R-:W-:-:S07]  /*9d40*/  LOP3.LUT R0, R0, 0x80, R3, 0xf8, !PT ;  /* 0x0000008000007812 */ /* 0x000fce00078ef803 */
.L_x_5529:
[----:B------:R-:W-:Y:S05]  /*9d50*/  BSYNC.RECONVERGENT B0 ;  /* 0x0000000000007941 */ /* 0x000fea0003800200 */
.L_x_5528:
[----:B------:R0:W-:Y:S01]  /*9d60*/  STG.E.U8 desc[UR36][R4.64], R0 ;  /* 0x0000000004007986 */ /* 0x0001e2000c101124 */
[----:B------:R-:W-:Y:S05]  /*9d70*/  BRA `(.L_x_5514) ;  /* 0x0000000800207947 */ /* 0x000fea0003800000 */
.L_x_5522:
        /* <DEDUP_REMOVED lines=30> */
.L_x_5532:
[----:B------:R-:W0:Y:S02]  /*9f60*/  F2I.U64.F64.TRUNC R28, R28 ;  /* 0x0000001c001c7311 */ /* 0x000e24000030d800 */
[----:B0-----:R0:W-:Y:S01]  /*9f70*/  STG.E.64 desc[UR36][R4.64], R28 ;  /* 0x0000001c04007986 */ /* 0x0011e2000c101b24 */
[----:B------:R-:W-:Y:S05]  /*9f80*/  BRA `(.L_x_5514) ;  /* 0x00000004009c7947 */ /* 0x000fea0003800000 */
.L_x_5531:
[----:B------:R-:W0:Y:S02]  /*9f90*/  F2I.U32.F64.TRUNC R29, R28 ;  /* 0x0000001c001d7311 */ /* 0x000e24000030d000 */
[----:B0-----:R0:W-:Y:S01]  /*9fa0*/  STG.E desc[UR36][R4.64], R29 ;  /* 0x0000001d04007986 */ /* 0x0011e2000c101924 */
[----:B------:R-:W-:Y:S05]  /*9fb0*/  BRA `(.L_x_5514) ;  /* 0x0000000400907947 */ /* 0x000fea0003800000 */
.L_x_5521:
        /* <DEDUP_REMOVED lines=10> */
.L_x_5534:
[----:B------:R-:W-:-:S05]  /*a060*/  CS2R R30, SRZ ;  /* 0x00000000001e7805 */ /* 0x000fca000001ff00 */
[----:B------:R1:W-:Y:S01]  /*a070*/  STG.E.128 desc[UR36][R4.64], R28 ;  /* 0x0000001c04007986 */ /* 0x0003e2000c101d24 */
[----:B------:R-:W-:Y:S05]  /*a080*/  BRA `(.L_x_5514) ;  /* 0x00000004005c7947 */ /* 0x000fea0003800000 */
.L_x_5533:
[----:B------:R-:W-:-:S13]  /*a090*/  ISETP.NE.AND P0, PT, R0, 0xf, PT ;  /* 0x0000000f0000780c */ /* 0x000fda0003f05270 */
[----:B------:R-:W-:Y:S05]  /*a0a0*/  @!P0 BRA `(.L_x_5535) ;  /* 0x0000000400288947 */ /* 0x000fea0003800000 */
[----:B------:R-:W-:-:S13]  /*a0b0*/  ISETP.NE.AND P0, PT, R0, 0x17, PT ;  /* 0x000000170000780c */ /* 0x000fda0003f05270 */
[----:B------:R-:W-:Y:S05]  /*a0c0*/  @!P0 BRA `(.L_x_5536) ;  /* 0x0000000000b08947 */ /* 0x000fea0003800000 */
[----:B------:R-:W-:-:S13]  /*a0d0*/  ISETP.NE.AND P0, PT, R0, 0x18, PT ;  /* 0x000000180000780c */ /* 0x000fda0003f05270 */
[----:B------:R-:W-:Y:S05]  /*a0e0*/  @!P0 BRA `(.L_x_5537) ;  /* 0x0000000000448947 */ /* 0x000fea0003800000 */
.L_x_5513:
        /* <DEDUP_REMOVED lines=16> */
.L_x_5538:
[----:B------:R-:W-:Y:S05]  /*a1f0*/  BRA `(.L_x_5514) ;  /* 0x0000000400007947 */ /* 0x000fea0003800000 */
.L_x_5537:
        /* <DEDUP_REMOVED lines=21> */
.L_x_5540:
[----:B------:R-:W-:Y:S05]  /*a350*/  BSYNC.RECONVERGENT B0 ;  /* 0x0000000000007941 */ /* 0x000fea0003800200 */
.L_x_5539:
[----:B------:R-:W-:-:S05]  /*a360*/  LOP3.LUT R3, R0, 0x80, R3, 0xf8, !PT ;  /* 0x0000008000037812 */ /* 0x000fca00078ef803 */
[----:B------:R3:W-:Y:S01]  /*a370*/  STG.E.U8 desc[UR36][R4.64], R3 ;  /* 0x0000000304007986 */ /* 0x0007e2000c101124 */
[----:B------:R-:W-:Y:S05]  /*a380*/  BRA `(.L_x_5514) ;  /* 0x00000000009c7947 */ /* 0x000fea0003800000 */
.L_x_5536:
        /* <DEDUP_REMOVED lines=20> */
.L_x_5542:
[----:B------:R-:W-:Y:S01]  /*a4d0*/  IMAD.MOV.U32 R0, RZ, RZ, 0x7f ;  /* 0x0000007fff007424 */ /* 0x000fe200078e00ff */
[----:B------:R-:W-:-:S04]  /*a4e0*/  ISETP.GT.U32.AND P0, PT, R3, 0x7f800000, PT ;  /* 0x7f8000000300780c */ /* 0x000fc80003f04070 */
[----:B------:R-:W-:-:S09]  /*a4f0*/  SEL R0, R0, 0x7c, P0 ;  /* 0x0000007c00007807 */ /* 0x000fd20000000000 */
.L_x_5543:
[----:B------:R-:W-:Y:S05]  /*a500*/  BSYNC.RECONVERGENT B0 ;  /* 0x0000000000007941 */ /* 0x000fea0003800200 */
.L_x_5541:
[----:B------:R-:W-:-:S04]  /*a510*/  SHF.R.U32.HI R3, RZ, 0x18, R7 ;  /* 0x00000018ff037819 */ /* 0x000fc80000011607 */
[----:B------:R-:W-:-:S05]  /*a520*/  LOP3.LUT R3, R0, 0x80, R3, 0xf8, !PT ;  /* 0x0000008000037812 */ /* 0x000fca00078ef803 */
[----:B------:R2:W-:Y:S01]  /*a530*/  STG.E.U8 desc[UR36][R4.64], R3 ;  /* 0x0000000304007986 */ /* 0x0005e2000c101124 */
[----:B------:R-:W-:Y:S05]  /*a540*/  BRA `(.L_x_5514) ;  /* 0x00000000002c7947 */ /* 0x000fea0003800000 */
.L_x_5535:
        /* <DEDUP_REMOVED lines=11> */
.L_x_5514:
[----:B------:R-:W-:-:S07]  /*a600*/  VIADD R2, R2, 0x80 ;  /* 0x0000008002027836 */ /* 0x000fce0000000000 */
.L_x_5471:
[----:B------:R-:W-:-:S13]  /*a610*/  ISETP.GE.AND P0, PT, R2, R33, PT ;  /* 0x000000210200720c */ /* 0x000fda0003f06270 */
[----:B------:R-:W-:Y:S05]  /*a620*/  @P0 BREAK.RELIABLE B6 ;  /* 0x0000000000060942 */ /* 0x000fea0003800100 */
[----:B------:R-:W-:Y:S05]  /*a630*/  @P0 BRA `(.L_x_5508) ;  /* 0x0000001000ec0947 */ /* 0x000fea0003800000 */
[----:B------:R-:W-:Y:S05]  /*a640*/  BSYNC.RELIABLE B6 ;  /* 0x0000000000067941 */ /* 0x000fea0003800100 */
.L_x_5470:
        /* <DEDUP_REMOVED lines=21> */
.L_x_5547:
[----:B------:R-:W0:Y:S02]  /*a7a0*/  F2I.S64.F64.TRUNC R24, R24 ;  /* 0x0000001800187311 */ /* 0x000e24000030d900 */
[----:B0-----:R-:W-:-:S05]  /*a7b0*/  IMAD.MOV.U32 R3, RZ, RZ, R24 ;  /* 0x000000ffff037224 */ /* 0x001fca00078e0018 */
[----:B------:R0:W-:Y:S01]  /*a7c0*/  STG.E.U8 desc[UR36][R4.64], R3 ;  /* 0x0000000304007986 */ /* 0x0001e2000c101124 */
[----:B------:R-:W-:Y:S05]  /*a7d0*/  BRA `(.L_x_5549) ;  /* 0x0000001000807947 */ /* 0x000fea0003800000 */
.L_x_5546:
        /* <DEDUP_REMOVED lines=9> */
.L_x_5551:
[----:B------:R-:W0:Y:S02]  /*a870*/  F2I.F64.TRUNC R25, R24 ;  /* 0x0000001800197311 */ /* 0x000e24000030d100 */
[----:B0-----:R0:W-:Y:S01]  /*a880*/  STG.E desc[UR36][R4.64], R25 ;  /* 0x0000001904007986 */ /* 0x0011e2000c101924 */
[----:B------:R-:W-:Y:S05]  /*a890*/  BRA `(.L_x_5549) ;  /* 0x0000001000507947 */ /* 0x000fea0003800000 */
.L_x_5550:
[----:B------:R-:W0:Y:S02]  /*a8a0*/  F2I.F64.TRUNC R25, R24 ;  /* 0x0000001800197311 */ /* 0x000e24000030d100 */
[----:B0-----:R0:W-:Y:S01]  /*a8b0*/  STG.E.U16 desc[UR36][R4.64], R25 ;  /* 0x0000001904007986 */ /* 0x0011e2000c101524 */
[----:B------:R-:W-:Y:S05]  /*a8c0*/  BRA `(.L_x_5549) ;  /* 0x0000001000447947 */ /* 0x000fea0003800000 */
.L_x_5545:
        /* <DEDUP_REMOVED lines=17> */
.L_x_5553:
        /* <DEDUP_REMOVED lines=12> */
.L_x_5552:
        /* <DEDUP_REMOVED lines=18> */
.L_x_5555:
        /* <DEDUP_REMOVED lines=13> */
.L_x_5554:
[----:B------:R0:W-:Y:S01]  /*ac90*/  STG.E.64 desc[UR36][R4.64], R24 ;  /* 0x0000001804007986 */ /* 0x0001e2000c101b24 */
[----:B------:R-:W-:Y:S05]  /*aca0*/  BRA `(.L_x_5549) ;  /* 0x0000000c004c7947 */ /* 0x000fea0003800000 */
.L_x_5544:
        /* <DEDUP_REMOVED lines=13> */
.L_x_5559:
        /* <DEDUP_REMOVED lines=26> */
.L_x_5562:
[----:B------:R-:W-:-:S04]  /*af20*/  SHF.R.U32.HI R3, RZ, 0x18, R7 ;  /* 0x00000018ff037819 */ /* 0x000fc80000011607 */
[----:B------:R-:W-:-:S07]  /*af30*/  LOP3.LUT R0, R0, 0x80, R3, 0xf8, !PT ;  /* 0x0000008000007812 */ /* 0x000fce00078ef803 */
.L_x_5561:
[----:B------:R-:W-:Y:S05]  /*af40*/  BSYNC.RECONVERGENT B0 ;  /* 0x0000000000007941 */ /* 0x000fea0003800200 */
.L_x_5560:
[----:B------:R0:W-:Y:S01]  /*af50*/  STG.E.U8 desc[UR36][R4.64], R0 ;  /* 0x0000000004007986 */ /* 0x0001e2000c101124 */
[----:B------:R-:W-:Y:S05]  /*af60*/  BRA `(.L_x_5549) ;  /* 0x00000008009c7947 */ /* 0x000fea0003800000 */
.L_x_5558:
        /* <DEDUP_REMOVED lines=26> */
.L_x_5565:
[----:B------:R-:W-:-:S04]  /*b110*/  SHF.R.U32.HI R3, RZ, 0x18, R7 ;  /* 0x00000018ff037819 */ /* 0x000fc80000011607 */
[----:B------:R-:W-:-:S07]  /*b120*/  LOP3.LUT R0, R0, 0x80, R3, 0xf8, !PT ;  /* 0x0000008000007812 */ /* 0x000fce00078ef803 */
.L_x_5564:
[----:B------:R-:W-:Y:S05]  /*b130*/  BSYNC.RECONVERGENT B0 ;  /* 0x0000000000007941 */ /* 0x000fea0003800200 */
.L_x_5563:
[----:B------:R0:W-:Y:S01]  /*b140*/  STG.E.U8 desc[UR36][R4.64], R0 ;  /* 0x0000000004007986 */ /* 0x0001e2000c101124 */
[----:B------:R-:W-:Y:S05]  /*b150*/  BRA `(.L_x_5549) ;  /* 0x0000000800207947 */ /* 0x000fea0003800000 */
.L_x_5557:
        /* <DEDUP_REMOVED lines=30> */
.L_x_5567:
[----:B------:R-:W0:Y:S02]  /*b340*/  F2I.U64.F64.TRUNC R24, R24 ;  /* 0x0000001800187311 */ /* 0x000e24000030d800 */
[----:B0-----:R0:W-:Y:S01]  /*b350*/  STG.E.64 desc[UR36][R4.64], R24 ;  /* 0x0000001804007986 */ /* 0x0011e2000c101b24 */
[----:B------:R-:W-:Y:S05]  /*b360*/  BRA `(.L_x_5549) ;  /* 0x00000004009c7947 */ /* 0x000fea0003800000 */
.L_x_5566:
[----:B------:R-:W0:Y:S02]  /*b370*/  F2I.U32.F64.TRUNC R25, R24 ;  /* 0x0000001800197311 */ /* 0x000e24000030d000 */
[----:B0-----:R0:W-:Y:S01]  /*b380*/  STG.E desc[UR36][R4.64], R25 ;  /* 0x0000001904007986 */ /* 0x0011e2000c101924 */
[----:B------:R-:W-:Y:S05]  /*b390*/  BRA `(.L_x_5549) ;  /* 0x0000000400907947 */ /* 0x000fea0003800000 */
.L_x_5556:
        /* <DEDUP_REMOVED lines=10> */
.L_x_5569:
[----:B------:R-:W-:-:S05]  /*b440*/  CS2R R26, SRZ ;  /* 0x00000000001a7805 */ /* 0x000fca000001ff00 */
[----:B------:R4:W-:Y:S01]  /*b450*/  STG.E.128 desc[UR36][R4.64], R24 ;  /* 0x0000001804007986 */ /* 0x0009e2000c101d24 */
[----:B------:R-:W-:Y:S05]  /*b460*/  BRA `(.L_x_5549) ;  /* 0x00000004005c7947 */ /* 0x000fea0003800000 */
.L_x_5568:
[----:B------:R-:W-:-:S13]  /*b470*/  ISETP.NE.AND P0, PT, R0, 0xf, PT ;  /* 0x0000000f0000780c */ /* 0x000fda0003f05270 */
[----:B------:R-:W-:Y:S05]  /*b480*/  @!P0 BRA `(.L_x_5570) ;  /* 0x0000000400288947 */ /* 0x000fea0003800000 */
[----:B------:R-:W-:-:S13]  /*b490*/  ISETP.NE.AND P0, PT, R0, 0x17, PT ;  /* 0x000000170000780c */ /* 0x000fda0003f05270 */
[----:B------:R-:W-:Y:S05]  /*b4a0*/  @!P0 BRA `(.L_x_5571) ;  /* 0x0000000000b08947 */ /* 0x000fea0003800000 */
[----:B------:R-:W-:-:S13]  /*b4b0*/  ISETP.NE.AND P0, PT, R0, 0x18, PT ;  /* 0x000000180000780c */ /* 0x000fda0003f05270 */
[----:B------:R-:W-:Y:S05]  /*b4c0*/  @!P0 BRA `(.L_x_5572) ;  /* 0x0000000000448947 */ /* 0x000fea0003800000 */
.L_x_5548:
        /* <DEDUP_REMOVED lines=16> */
.L_x_5573:
[----:B------:R-:W-:Y:S05]  /*b5d0*/  BRA `(.L_x_5549) ;  /* 0x0000000400007947 */ /* 0x000fea0003800000 */
.L_x_5572:
        /* <DEDUP_REMOVED lines=21> */
.L_x_5575:
[----:B------:R-:W-:Y:S05]  /*b730*/  BSYNC.RECONVERGENT B0 ;  /* 0x0000000000007941 */ /* 0x000fea0003800200 */
.L_x_5574:
[----:B------:R-:W-:-:S05]  /*b740*/  LOP3.LUT R3, R0, 0x80, R3, 0xf8, !PT ;  /* 0x0000008000037812 */ /* 0x000fca00078ef803 */
[----:B------:R1:W-:Y:S01]  /*b750*/  STG.E.U8 desc[UR36][R4.64], R3 ;  /* 0x0000000304007986 */ /* 0x0003e2000c101124 */
[----:B------:R-:W-:Y:S05]  /*b760*/  BRA `(.L_x_5549) ;  /* 0x00000000009c7947 */ /* 0x000fea0003800000 */
.L_x_5571:
        /* <DEDUP_REMOVED lines=20> */
.L_x_5577:
[----:B------:R-:W-:Y:S01]  /*b8b0*/  IMAD.MOV.U32 R0, RZ, RZ, 0x7f ;  /* 0x0000007fff007424 */ /* 0x000fe200078e00ff */
[----:B------:R-:W-:-:S04]  /*b8c0*/  ISETP.GT.U32.AND P0, PT, R3, 0x7f800000, PT ;  /* 0x7f8000000300780c */ /* 0x000fc80003f04070 */
[----:B------:R-:W-:-:S09]  /*b8d0*/  SEL R0, R0, 0x7c, P0 ;  /* 0x0000007c00007807 */ /* 0x000fd20000000000 */
.L_x_5578:
[----:B------:R-:W-:Y:S05]  /*b8e0*/  BSYNC.RECONVERGENT B0 ;  /* 0x0000000000007941 */ /* 0x000fea0003800200 */
.L_x_5576:
[----:B------:R-:W-:-:S04]  /*b8f0*/  SHF.R.U32.HI R3, RZ, 0x18, R7 ;  /* 0x00000018ff037819 */ /* 0x000fc80000011607 */
[----:B------:R-:W-:-:S05]  /*b900*/  LOP3.LUT R3, R0, 0x80, R3, 0xf8, !PT ;  /* 0x0000008000037812 */ /* 0x000fca00078ef803 */
[----:B------:R0:W-:Y:S01]  /*b910*/  STG.E.U8 desc[UR36][R4.64], R3 ;  /* 0x0000000304007986 */ /* 0x0001e2000c101124 */
[----:B------:R-:W-:Y:S05]  /*b920*/  BRA `(.L_x_5549) ;  /* 0x00000000002c7947 */ /* 0x000fea0003800000 */
.L_x_5570:
        /* <DEDUP_REMOVED lines=11> */
.L_x_5549:
[----:B------:R-:W-:-:S07]  /*b9e0*/  VIADD R2, R2, 0x80 ;  /* 0x0000008002027836 */ /* 0x000fce0000000000 */
.L_x_5508:
[----:B------:R-:W-:Y:S05]  /*b9f0*/  BSYNC.RECONVERGENT B7 ;  /* 0x0000000000077941 */ /* 0x000fea0003800200 */
.L_x_5469:
        /* <DEDUP_REMOVED lines=22> */
.L_x_5582:
[----:B------:R-:W0:Y:S02]  /*bb60*/  F2I.S64.F64.TRUNC R16, R16 ;  /* 0x0000001000107311 */ /* 0x000e24000030d900 */
[----:B0-----:R-:W-:-:S05]  /*bb70*/  IMAD.MOV.U32 R5, RZ, RZ, R16 ;  /* 0x000000ffff057224 */ /* 0x001fca00078e0010 */
[----:B------:R-:W-:Y:S01]  /*bb80*/  STG.E.U8 desc[UR36][R2.64], R5 ;  /* 0x0000000502007986 */ /* 0x000fe2000c101124 */
[----:B------:R-:W-:Y:S05]  /*bb90*/  EXIT ;  /* 0x000000000000794d */ /* 0x000fea0003800000 */
.L_x_5581:
        /* <DEDUP_REMOVED lines=9> */
.L_x_5585:
[----:B------:R-:W0:Y:S02]  /*bc30*/  F2I.F64.TRUNC R17, R16 ;  /* 0x0000001000117311 */ /* 0x000e24000030d100 */
[----:B0-----:R-:W-:Y:S01]  /*bc40*/  STG.E desc[UR36][R2.64], R17 ;  /* 0x0000001102007986 */ /* 0x001fe2000c101924 */
[----:B------:R-:W-:Y:S05]  /*bc50*/  EXIT ;  /* 0x000000000000794d */ /* 0x000fea0003800000 */
.L_x_5584:
[----:B------:R-:W0:Y:S02]  /*bc60*/  F2I.F64.TRUNC R17, R16 ;  /* 0x0000001000117311 */ /* 0x000e24000030d100 */
[----:B0-----:R-:W-:Y:S01]  /*bc70*/  STG.E.U16 desc[UR36][R2.64], R17 ;  /* 0x0000001102007986 */ /* 0x001fe2000c101524 */
[----:B------:R-:W-:Y:S05]  /*bc80*/  EXIT ;  /* 0x000000000000794d */ /* 0x000fea0003800000 */
.L_x_5580:
        /* <DEDUP_REMOVED lines=17> */
.L_x_5587:
        /* <DEDUP_REMOVED lines=12> */
.L_x_5586:
        /* <DEDUP_REMOVED lines=18> */
.L_x_5589:
        /* <DEDUP_REMOVED lines=13> */
.L_x_5588:
[----:B------:R-:W-:Y:S01]  /*c050*/  STG.E.64 desc[UR36][R2.64], R16 ;  /* 0x0000001002007986 */ /* 0x000fe2000c101b24 */
[----:B------:R-:W-:Y:S05]  /*c060*/  EXIT ;  /* 0x000000000000794d */ /* 0x000fea0003800000 */
.L_x_5579:
        /* <DEDUP_REMOVED lines=13> */
.L_x_5593:
        /* <DEDUP_REMOVED lines=26> */
.L_x_5596:
[----:B------:R-:W-:-:S04]  /*c2e0*/  SHF.R.U32.HI R5, RZ, 0x18, R5 ;  /* 0x00000018ff057819 */ /* 0x000fc80000011605 */
[----:B------:R-:W-:-:S07]  /*c2f0*/  LOP3.LUT R0, R0, 0x80, R5, 0xf8, !PT ;  /* 0x0000008000007812 */ /* 0x000fce00078ef805 */
.L_x_5595:
[----:B------:R-:W-:Y:S05]  /*c300*/  BSYNC.RECONVERGENT B0 ;  /* 0x0000000000007941 */ /* 0x000fea0003800200 */
.L_x_5594:
[----:B------:R-:W-:Y:S01]  /*c310*/  STG.E.U8 desc[UR36][R2.64], R0 ;  /* 0x0000000002007986 */ /* 0x000fe2000c101124 */
[----:B------:R-:W-:Y:S05]  /*c320*/  EXIT ;  /* 0x000000000000794d */ /* 0x000fea0003800000 */
.L_x_5592:
        /* <DEDUP_REMOVED lines=26> */
.L_x_5599:
[----:B------:R-:W-:-:S04]  /*c4d0*/  SHF.R.U32.HI R5, RZ, 0x18, R5 ;  /* 0x00000018ff057819 */ /* 0x000fc80000011605 */
[----:B------:R-:W-:-:S07]  /*c4e0*/  LOP3.LUT R0, R0, 0x80, R5, 0xf8, !PT ;  /* 0x0000008000007812 */ /* 0x000fce00078ef805 */
.L_x_5598:
[----:B------:R-:W-:Y:S05]  /*c4f0*/  BSYNC.RECONVERGENT B0 ;  /* 0x0000000000007941 */ /* 0x000fea0003800200 */
.L_x_5597:
[----:B------:R-:W-:Y:S01]  /*c500*/  STG.E.U8 desc[UR36][R2.64], R0 ;  /* 0x0000000002007986 */ /* 0x000fe2000c101124 */
[----:B------:R-:W-:Y:S05]  /*c510*/  EXIT ;  /* 0x000000000000794d */ /* 0x000fea0003800000 */
.L_x_5591:
        /* <DEDUP_REMOVED lines=30> */
.L_x_5601:
[----:B------:R-:W0:Y:S02]  /*c700*/  F2I.U64.F64.TRUNC R16, R16 ;  /* 0x0000001000107311 */ /* 0x000e24000030d800 */
[----:B0-----:R-:W-:Y:S01]  /*c710*/  STG.E.64 desc[UR36][R2.64], R16 ;  /* 0x0000001002007986 */ /* 0x001fe2000c101b24 */
[----:B------:R-:W-:Y:S05]  /*c720*/  EXIT ;  /* 0x000000000000794d */ /* 0x000fea0003800000 */
.L_x_5600:
[----:B------:R-:W0:Y:S02]  /*c730*/  F2I.U32.F64.TRUNC R17, R16 ;  /* 0x0000001000117311 */ /* 0x000e24000030d000 */
[----:B0-----:R-:W-:Y:S01]  /*c740*/  STG.E desc[UR36][R2.64], R17 ;  /* 0x0000001102007986 */ /* 0x001fe2000c101924 */
[----:B------:R-:W-:Y:S05]  /*c750*/  EXIT ;  /* 0x000000000000794d */ /* 0x000fea0003800000 */
.L_x_5590:
        /* <DEDUP_REMOVED lines=10> */
.L_x_5603:
[----:B------:R-:W-:-:S05]  /*c800*/  CS2R R18, SRZ ;  /* 0x0000000000127805 */ /* 0x000fca000001ff00 */
[----:B------:R-:W-:Y:S01]  /*c810*/  STG.E.128 desc[UR36][R2.64], R16 ;  /* 0x0000001002007986 */ /* 0x000fe2000c101d24 */
[----:B------:R-:W-:Y:S05]  /*c820*/  EXIT ;  /* 0x000000000000794d */ /* 0x000fea0003800000 */
.L_x_5602:
[----:B------:R-:W-:-:S13]  /*c830*/  ISETP.NE.AND P0, PT, R0, 0xf, PT ;  /* 0x0000000f0000780c */ /* 0x000fda0003f05270 */
[----:B------:R-:W-:Y:S05]  /*c840*/  @!P0 BRA `(.L_x_5604) ;  /* 0x0000000400288947 */ /* 0x000fea0003800000 */
[----:B------:R-:W-:-:S13]  /*c850*/  ISETP.NE.AND P0, PT, R0, 0x17, PT ;  /* 0x000000170000780c */ /* 0x000fda0003f05270 */
[----:B------:R-:W-:Y:S05]  /*c860*/  @!P0 BRA `(.L_x_5605) ;  /* 0x0000000000b08947 */ /* 0x000fea0003800000 */
[----:B------:R-:W-:-:S13]  /*c870*/  ISETP.NE.AND P0, PT, R0, 0x18, PT ;  /* 0x000000180000780c */ /* 0x000fda0003f05270 */
[----:B------:R-:W-:Y:S05]  /*c880*/  @!P0 BRA `(.L_x_5606) ;  /* 0x0000000000448947 */ /* 0x000fea0003800000 */
.L_x_5583:
        /* <DEDUP_REMOVED lines=16> */
.L_x_5607:
[----:B------:R-:W-:Y:S05]  /*c990*/  EXIT ;  /* 0x000000000000794d */ /* 0x000fea0003800000 */
.L_x_5606:
        /* <DEDUP_REMOVED lines=21> */
.L_x_5609:
[----:B------:R-:W-:Y:S05]  /*caf0*/  BSYNC.RECONVERGENT B0 ;  /* 0x0000000000007941 */ /* 0x000fea0003800200 */
.L_x_5608:
[----:B------:R-:W-:-:S05]  /*cb00*/  LOP3.LUT R5, R0, 0x80, R5, 0xf8, !PT ;  /* 0x0000008000057812 */ /* 0x000fca00078ef805 */
[----:B------:R-:W-:Y:S01]  /*cb10*/  STG.E.U8 desc[UR36][R2.64], R5 ;  /* 0x0000000502007986 */ /* 0x000fe2000c101124 */
[----:B------:R-:W-:Y:S05]  /*cb20*/  EXIT ;  /* 0x000000000000794d */ /* 0x000fea0003800000 */
.L_x_5605:
        /* <DEDUP_REMOVED lines=20> */
.L_x_5611:
[----:B------:R-:W-:Y:S01]  /*cc70*/  IMAD.MOV.U32 R0, RZ, RZ, 0x7f ;  /* 0x0000007fff007424 */ /* 0x000fe200078e00ff */
[----:B------:R-:W-:-:S04]  /*cc80*/  ISETP.GT.U32.AND P0, PT, R4, 0x7f800000, PT ;  /* 0x7f8000000400780c */ /* 0x000fc80003f04070 */
[----:B------:R-:W-:-:S09]  /*cc90*/  SEL R0, R0, 0x7c, P0 ;  /* 0x0000007c00007807 */ /* 0x000fd20000000000 */
.L_x_5612:
[----:B------:R-:W-:Y:S05]  /*cca0*/  BSYNC.RECONVERGENT B0 ;  /* 0x0000000000007941 */ /* 0x000fea0003800200 */
.L_x_5610:
[----:B------:R-:W-:-:S04]  /*ccb0*/  SHF.R.U32.HI R5, RZ, 0x18, R5 ;  /* 0x00000018ff057819 */ /* 0x000fc80000011605 */
[----:B------:R-:W-:-:S05]  /*ccc0*/  LOP3.LUT R5, R0, 0x80, R5, 0xf8, !PT ;  /* 0x0000008000057812 */ /* 0x000fca00078ef805 */
[----:B------:R-:W-:Y:S01]  /*ccd0*/  STG.E.U8 desc[UR36][R2.64], R5 ;  /* 0x0000000502007986 */ /* 0x000fe2000c101124 */
[----:B------:R-:W-:Y:S05]  /*cce0*/  EXIT ;  /* 0x000000000000794d */ /* 0x000fea0003800000 */
.L_x_5604:
        /* <DEDUP_REMOVED lines=12> */
.L_x_5613:
        /* <DEDUP_REMOVED lines=13> */
.L_x_40912:


//--------------------- .text._ZN2at6native18elementwise_kernelILi128ELi2EZNS0_22gpu_kernel_impl_nocastINS0_13BinaryFunctorIdddZZZNS0_16fmin_kernel_cudaERNS_18TensorIteratorBaseEENKUlvE_clEvENKUlvE_clEvEUlddE_EEEEvS5_RKT_EUliE_EEviT1_ --------------------------
	.section	.text._ZN2at6native18elementwise_kernelILi128ELi2EZNS0_22gpu_kernel_impl_nocastINS0_13BinaryFunctorIdddZZZNS0_16fmin_kernel_cudaERNS_18TensorIteratorBaseEENKUlvE_clEvENKUlvE_clEvEUlddE_EEEEvS5_RKT_EUliE_EEviT1_,"ax",@progbits
	.align	128
        .global         _ZN2at6native18elementwise_kernelILi128ELi2EZNS0_22gpu_kernel_impl_nocastINS0_13BinaryFunctorIdddZZZNS0_16fmin_kernel_cudaERNS_18TensorIteratorBaseEENKUlvE_clEvENKUlvE_clEvEUlddE_EEEEvS5_RKT_EUliE_EEviT1_
        .type           _ZN2at6native18elementwise_kernelILi128ELi2EZNS0_22gpu_kernel_impl_nocastINS0_13BinaryFunctorIdddZZZNS0_16fmin_kernel_cudaERNS_18TensorIteratorBaseEENKUlvE_clEvENKUlvE_clEvEUlddE_EEEEvS5_RKT_EUliE_EEviT1_,@function
        .size           _ZN2at6native18elementwise_kernelILi128ELi2EZNS0_22gpu_kernel_impl_nocastINS0_13BinaryFunctorIdddZZZNS0_16fmin_kernel_cudaERNS_18TensorIteratorBaseEENKUlvE_clEvENKUlvE_clEvEUlddE_EEEEvS5_RKT_EUliE_EEviT1_,(.L_x_40913 - _ZN2at6native18elementwise_kernelILi128ELi2EZNS0_22gpu_kernel_impl_nocastINS0_13BinaryFunctorIdddZZZNS0_16fmin_kernel_cudaERNS_18TensorIteratorBaseEENKUlvE_clEvENKUlvE_clEvEUlddE_EEEEvS5_RKT_EUliE_EEviT1_)
        .other          _ZN2at6native18elementwise_kernelILi128ELi2EZNS0_22gpu_kernel_impl_nocastINS0_13BinaryFunctorIdddZZZNS0_16fmin_kernel_cudaERNS_18TensorIteratorBaseEENKUlvE_clEvENKUlvE_clEvEUlddE_EEEEvS5_RKT_EUliE_EEviT1_,@"STO_CUDA_ENTRY STV_DEFAULT"
_ZN2at6native18elementwise_kernelILi128ELi2EZNS0_22gpu_kernel_impl_nocastINS0_13BinaryFunctorIdddZZZNS0_16fmin_kernel_cudaERNS_18TensorIteratorBaseEENKUlvE_clEvENKUlvE_clEvEUlddE_EEEEvS5_RKT_EUliE_EEviT1_:
.text._ZN2at6native18elementwise_kernelILi128ELi2EZNS0_22gpu_kernel_impl_nocastINS0_13BinaryFunctorIdddZZZNS0_16fmin_kernel_cudaERNS_18TensorIteratorBaseEENKUlvE_clEvENKUlvE_clEvEUlddE_EEEEvS5_RKT_EUliE_EEviT1_:
        /* <DEDUP_REMOVED lines=15> */
[----:B0-----:R-:W2:Y:S04]  /*00f0*/  LDG.E.64 R4, desc[UR6][R4.64] ;  /* 0x0000000604047981 */ /* 0x001ea8000c1e1b00 */
[----:B-1----:R-:W3:Y:S03]  /*0100*/  LDG.E.64 R6, desc[UR6][R6.64] ;  /* 0x0000000606067981 */ /* 0x002ee6000c1e1b00 */
[----:B------:R-:W0:Y:S01]  /*0110*/  LDC.64 R10, c[0x0][0x5e8] ;  /* 0x00017a00ff0a7b82 */ /* 0x000e220000000a00 */
[----:B------:R-:W-:-:S02]  /*0120*/  IADD3 R3, PT, PT, R3, 0x80, RZ ;  /* 0x0000008003037810 */ /* 0x000fc40007ffe0ff */
[----:B--2---:R-:W-:Y:S02]  /*0130*/  MOV R0, R5 ;  /* 0x0000000500007202 */ /* 0x004fe40000000f00 */
[----:B---3--:R-:W-:Y:S01]  /*0140*/  MOV R13, R7 ;  /* 0x00000007000d7202 */ /* 0x008fe20000000f00 */
[----:B------:R-:W1:Y:S01]  /*0150*/  DSETP.MIN.AND P0, P1, R4, R6, PT ;  /* 0x000000060400722a */ /* 0x000e620003900000 */
[----:B------:R-:W-:Y:S02]  /*0160*/  MOV R9, R6 ;  /* 0x0000000600097202 */ /* 0x000fe40000000f00 */
[----:B-1----:R-:W-:Y:S02]  /*0170*/  FSEL R15, R0, R13, P0 ;  /* 0x0000000d000f7208 */ /* 0x002fe40000000000 */
[----:B------:R-:W-:Y:S02]  /*0180*/  @P1 LOP3.LUT R15, R13, 0x80000, RZ, 0xfc, !PT ;  /* 0x000800000d0f1812 */ /* 0x000fe400078efcff */
[----:B------:R-:W-:-:S02]  /*0190*/  SEL R8, R4, R9, P0 ;  /* 0x0000000904087207 */ /* 0x000fc40000000000 */
[----:B------:R-:W-:-:S05]  /*01a0*/  MOV R9, R15 ;  /* 0x0000000f00097202 */ /* 0x000fca0000000f00 */
[----:B0-----:R0:W-:Y:S02]  /*01b0*/  STG.E.64 desc[UR6][R10.64], R8 ;  /* 0x000000080a007986 */ /* 0x0011e4000c101b06 */
.L_x_5616:
[----:B------:R-:W-:Y:S05]  /*01c0*/  BSYNC.RECONVERGENT B0 ;  /* 0x0000000000007941 */ /* 0x000fea0003800200 */
.L_x_5615:
[----:B------:R-:W-:-:S13]  /*01d0*/  ISETP.GE.AND P0, PT, R3, UR4, PT ;  /* 0x0000000403007c0c */ /* 0x000fda000bf06270 */
[----:B------:R-:W-:Y:S05]  /*01e0*/  @P0 EXIT ;  /* 0x000000000000094d */ /* 0x000fea0003800000 */
[----:B------:R-:W1:Y:S08]  /*01f0*/  LDC.64 R6, c[0x0][0x5f0] ;  /* 0x00017c00ff067b82 */ /* 0x000e700000000a00 */
[----:B------:R-:W2:Y:S01]  /*0200*/  LDC.64 R4, c[0x0][0x5f8] ;  /* 0x00017e00ff047b82 */ /* 0x000ea20000000a00 */
[----:B-1----:R-:W3:Y:S04]  /*0210*/  LDG.E.64 R2, desc[UR6][R6.64] ;  /* 0x0000000606027981 */ /* 0x002ee8000c1e1b00 */
[----:B--2---:R-:W2:Y:S03]  /*0220*/  LDG.E.64 R4, desc[UR6][R4.64] ;  /* 0x0000000604047981 */ /* 0x004ea6000c1e1b00 */
[----:B0-----:R-:W0:Y:S01]  /*0230*/  LDC.64 R8, c[0x0][0x5e8] ;  /* 0x00017a00ff087b82 */ /* 0x001e220000000a00 */
[----:B---3--:R-:W-:-:S02]  /*0240*/  MOV R0, R3 ;  /* 0x0000000300007202 */ /* 0x008fc40000000f00 */
[----:B--2---:R-:W-:Y:S01]  /*0250*/  MOV R11, R5 ;  /* 0x00000005000b7202 */ /* 0x004fe20000000f00 */
[----:B------:R1:W2:Y:S02]  /*0260*/  DSETP.MIN.AND P0, P1, R2, R4, PT ;  /* 0x000000040200722a */ /* 0x0002a40003900000 */
[----:B-1----:R-:W-:Y:S02]  /*0270*/  MOV R3, R4 ;  /* 0x0000000400037202 */ /* 0x002fe40000000f00 */
[----:B--2---:R-:W-:Y:S02]  /*0280*/  FSEL R13, R0, R11, P0 ;  /* 0x0000000b000d7208 */ /* 0x004fe40000000000 */
[----:B------:R-:W-:Y:S02]  /*0290*/  @P1 LOP3.LUT R13, R11, 0x80000, RZ, 0xfc, !PT ;  /* 0x000800000b0d1812 */ /* 0x000fe400078efcff */
[----:B------:R-:W-:Y:S02]  /*02a0*/  SEL R2, R2, R3, P0 ;  /* 0x0000000302027207 */ /* 0x000fe40000000000 */
[----:B------:R-:W-:-:S05]  /*02b0*/  MOV R3, R13 ;  /* 0x0000000d00037202 */ /* 0x000fca0000000f00 */
[----:B0-----:R-:W-:Y:S01]  /*02c0*/  STG.E.64 desc[UR6][R8.64], R2 ;  /* 0x0000000208007986 */ /* 0x001fe2000c101b06 */
[----:B------:R-:W-:Y:S05]  /*02d0*/  EXIT ;  /* 0x000000000000794d */ /* 0x000fea0003800000 */
.L_x_5614:
        /* <DEDUP_REMOVED lines=355> */
.L_x_5619:
[----:B------:R-:W0:Y:S02]  /*1910*/  LDCU.128 UR8, c[0x0][0x5f0] ;  /* 0x0000be00ff0877ac */ /* 0x000e240008000c00 */
[----:B0-----:R-:W-:Y:S02]  /*1920*/  IADD3 R6, P0, PT, R6, UR8, RZ ;  /* 0x0000000806067c10 */ /* 0x001fe4000ff1e0ff */
[----:B------:R-:W-:Y:S02]  /*1930*/  IADD3 R8, P1, PT, R4, UR10, RZ ;  /* 0x0000000a04087c10 */ /* 0x000fe4000ff3e0ff */
[----:B------:R-:W-:Y:S01]  /*1940*/  IADD3.X R7, PT, PT, RZ, UR9, RZ, P0, !PT ;  /* 0x00000009ff077c10 */ /* 0x000fe200087fe4ff */
[----:B------:R-:W0:Y:S01]  /*1950*/  LDCU.64 UR8, c[0x0][0x5e8] ;  /* 0x0000bd00ff0877ac */ /* 0x000e220008000a00 */
[----:B------:R-:W-:-:S04]  /*1960*/  IADD3.X R9, PT, PT, RZ, UR11, RZ, P1, !PT ;  /* 0x0000000bff097c10 */ /* 0x000fc80008ffe4ff */
[----:B------:R-:W2:Y:S04]  /*1970*/  LDG.E.64 R6, desc[UR6][R6.64] ;  /* 0x0000000606067981 */ /* 0x000ea8000c1e1b00 */
[----:B------:R-:W3:Y:S01]  /*1980*/  LDG.E.64 R8, desc[UR6][R8.64] ;  /* 0x0000000608087981 */ /* 0x000ee2000c1e1b00 */
[----:B------:R-:W-:Y:S02]  /*1990*/  IADD3 R3, PT, PT, R3, 0x80, RZ ;  /* 0x0000008003037810 */ /* 0x000fe40007ffe0ff */
[----:B0-----:R-:W-:Y:S02]  /*19a0*/  IADD3 R10, P0, PT, R5, UR8, RZ ;  /* 0x00000008050a7c10 */ /* 0x001fe4000ff1e0ff */
[----:B--2---:R-:W-:Y:S02]  /*19b0*/  MOV R11, R7 ;  /* 0x00000007000b7202 */ /* 0x004fe40000000f00 */
[----:B------:R-:W-:-:S02]  /*19c0*/  MOV R4, R6 ;  /* 0x0000000600047202 */ /* 0x000fc40000000f00 */
[----:B---3--:R-:W-:Y:S01]  /*19d0*/  MOV R12, R9 ;  /* 0x00000009000c7202 */ /* 0x008fe20000000f00 */
[----:B------:R-:W0:Y:S01]  /*19e0*/  DSETP.MIN.AND P1, P2, R6, R8, PT ;  /* 0x000000080600722a */ /* 0x000e220003a20000 */
[----:B------:R-:W-:Y:S02]  /*19f0*/  MOV R5, R8 ;  /* 0x0000000800057202 */ /* 0x000fe40000000f00 */
[----:B0-----:R-:W-:Y:S02]  /*1a00*/  FSEL R13, R11, R12, P1 ;  /* 0x0000000c0b0d7208 */ /* 0x001fe40000800000 */
[----:B------:R-:W-:Y:S02]  /*1a10*/  @P2 LOP3.LUT R13, R12, 0x80000, RZ, 0xfc, !PT ;  /* 0x000800000c0d2812 */ /* 0x000fe400078efcff */
[----:B------:R-:W-:Y:S02]  /*1a20*/  SEL R4, R4, R5, P1 ;  /* 0x0000000504047207 */ /* 0x000fe40000800000 */
[----:B------:R-:W-:-:S02]  /*1a30*/  IADD3.X R11, PT, PT, RZ, UR9, RZ, P0, !PT ;  /* 0x00000009ff0b7c10 */ /* 0x000fc400087fe4ff */
[----:B------:R-:W-:-:S05]  /*1a40*/  MOV R5, R13 ;  /* 0x0000000d00057202 */ /* 0x000fca0000000f00 */
[----:B------:R0:W-:Y:S02]  /*1a50*/  STG.E.64 desc[UR6][R10.64], R4 ;  /* 0x000000040a007986 */ /* 0x0001e4000c101b06 */
.L_x_5618:
[----:B------:R-:W-:Y:S05]  /*1a60*/  BSYNC.RECONVERGENT B0 ;  /* 0x0000000000007941 */ /* 0x000fea0003800200 */
.L_x_5617:
        /* <DEDUP_REMOVED lines=327> */
[----:B------:R-:W-:Y:S01]  /*2ee0*/  MOV R6, RZ ;  /* 0x000000ff00067202 */ /* 0x000fe20000000f00 */
        /* <DEDUP_REMOVED lines=22> */
.L_x_5620:
[----:B------:R-:W0:Y:S01]  /*3050*/  LDCU.128 UR8, c[0x0][0x5f0] ;  /* 0x0000be00ff0877ac */ /* 0x000e220008000c00 */
[----:B------:R-:W1:Y:S01]  /*3060*/  LDCU.64 UR4, c[0x0][0x5e8] ;  /* 0x0000bd00ff0477ac */ /* 0x000e620008000a00 */
[----:B0-----:R-:W-:Y:S02]  /*3070*/  IADD3 R4, P0, PT, R4, UR8, RZ ;  /* 0x0000000804047c10 */ /* 0x001fe4000ff1e0ff */
[----:B------:R-:W-:Y:S02]  /*3080*/  IADD3 R6, P1, PT, R2, UR10, RZ ;  /* 0x0000000a02067c10 */ /* 0x000fe4000ff3e0ff */
[----:B------:R-:W-:Y:S02]  /*3090*/  IADD3.X R5, PT, PT, RZ, UR9, RZ, P0, !PT ;  /* 0x00000009ff057c10 */ /* 0x000fe400087fe4ff */
[----:B------:R-:W-:-:S04]  /*30a0*/  IADD3.X R7, PT, PT, RZ, UR11, RZ, P1, !PT ;  /* 0x0000000bff077c10 */ /* 0x000fc80008ffe4ff */
[----:B------:R-:W2:Y:S04]  /*30b0*/  LDG.E.64 R4, desc[UR6][R4.64] ;  /* 0x0000000604047981 */ /* 0x000ea8000c1e1b00 */
[----:B------:R-:W3:Y:S01]  /*30c0*/  LDG.E.64 R6, desc[UR6][R6.64] ;  /* 0x0000000606067981 */ /* 0x000ee2000c1e1b00 */
[----:B-1----:R-:W-:-:S04]  /*30d0*/  IADD3 R8, P0, PT, R3, UR4, RZ ;  /* 0x0000000403087c10 */ /* 0x002fc8000ff1e0ff */
[----:B------:R-:W-:Y:S02]  /*30e0*/  IADD3.X R9, PT, PT, RZ, UR5, RZ, P0, !PT ;  /* 0x00000005ff097c10 */ /* 0x000fe400087fe4ff */
[----:B--2---:R-:W-:Y:S02]  /*30f0*/  MOV R0, R5 ;  /* 0x0000000500007202 */ /* 0x004fe40000000f00 */
[----:B------:R-:W-:Y:S02]  /*3100*/  MOV R2, R4 ;  /* 0x0000000400027202 */ /* 0x000fe40000000f00 */
[----:B---3--:R-:W-:Y:S01]  /*3110*/  MOV R11, R7 ;  /* 0x00000007000b7202 */ /* 0x008fe20000000f00 */
[----:B------:R-:W0:Y:S01]  /*3120*/  DSETP.MIN.AND P1, P2, R4, R6, PT ;  /* 0x000000060400722a */ /* 0x000e220003a20000 */
[----:B------:R-:W-:Y:S02]  /*3130*/  MOV R3, R6 ;  /* 0x0000000600037202 */ /* 0x000fe40000000f00 */
[----:B0-----:R-:W-:-:S02]  /*3140*/  FSEL R13, R0, R11, P1 ;  /* 0x0000000b000d7208 */ /* 0x001fc40000800000 */
[----:B------:R-:W-:Y:S02]  /*3150*/  @P2 LOP3.LUT R13, R11, 0x80000, RZ, 0xfc, !PT ;  /* 0x000800000b0d2812 */ /* 0x000fe400078efcff */
[----:B------:R-:W-:Y:S02]  /*3160*/  SEL R2, R2, R3, P1 ;  /* 0x0000000302027207 */ /* 0x000fe40000800000 */
[----:B------:R-:W-:-:S05]  /*3170*/  MOV R3, R13 ;  /* 0x0000000d00037202 */ /* 0x000fca0000000f00 */
[----:B------:R-:W-:Y:S01]  /*3180*/  STG.E.64 desc[UR6][R8.64], R2 ;  /* 0x0000000208007986 */ /* 0x000fe2000c101b06 */
[----:B------:R-:W-:Y:S05]  /*3190*/  EXIT ;  /* 0x000000000000794d */ /* 0x000fea0003800000 */
.L_x_5621:
        /* <DEDUP_REMOVED lines=14> */
.L_x_40913:


//--------------------- .text._ZN2at6native27unrolled_elementwise_kernelINS0_13BinaryFunctorIdddZZZNS0_16fmin_kernel_cudaERNS_18TensorIteratorBaseEENKUlvE_clEvENKUlvE_clEvEUlddE_EESt5arrayIPcLm3EELi4E23TrivialOffsetCalculatorILi2EjESC_ILi1EjENS0_6memory15LoadWithoutCastENSF_16StoreWithoutCastEEEviT_T0_T2_T3_T4_T5_ --------------------------
	.section	.text._ZN2at6native27unrolled_elementwise_kernelINS0_13BinaryFunctorIdddZZZNS0_16fmin_kernel_cudaERNS_18TensorIteratorBaseEENKUlvE_clEvENKUlvE_clEvEUlddE_EESt5arrayIPcLm3EELi4E23TrivialOffsetCalculatorILi2EjESC_ILi1EjENS0_6memory15LoadWithoutCastENSF_16StoreWithoutCastEEEviT_T0_T2_T3_T4_T5_,"ax",@progbits
	.align	128
        .global         _ZN2at6native27unrolled_elementwise_kernelINS0_13BinaryFunctorIdddZZZNS0_16fmin_kernel_cudaERNS_18TensorIteratorBaseEENKUlvE_clEvENKUlvE_clEvEUlddE_EESt5arrayIPcLm3EELi4E23TrivialOffsetCalculatorILi2EjESC_ILi1EjENS0_6memory15LoadWithoutCastENSF_16StoreWithoutCastEEEviT_T0_T2_T3_T4_T5_
        .type           _ZN2at6native27unrolled_elementwise_kernelINS0_13BinaryFunctorIdddZZZNS0_16fmin_kernel_cudaERNS_18TensorIteratorBaseEENKUlvE_clEvENKUlvE_clEvEUlddE_EESt5arrayIPcLm3EELi4E23TrivialOffsetCalculatorILi2EjESC_ILi1EjENS0_6memory15LoadWithoutCastENSF_16StoreWithoutCastEEEviT_T0_T2_T3_T4_T5_,@function
        .size           _ZN2at6native27unrolled_elementwise_kernelINS0_13BinaryFunctorIdddZZZNS0_16fmin_kernel_cudaERNS_18TensorIteratorBaseEENKUlvE_clEvENKUlvE_clEvEUlddE_EESt5arrayIPcLm3EELi4E23TrivialOffsetCalculatorILi2EjESC_ILi1EjENS0_6memory15LoadWithoutCastENSF_16StoreWithoutCastEEEviT_T0_T2_T3_T4_T5_,(.L_x_40914 - _ZN2at6native27unrolled_elementwise_kernelINS0_13BinaryFunctorIdddZZZNS0_16fmin_kernel_cudaERNS_18TensorIteratorBaseEENKUlvE_clEvENKUlvE_clEvEUlddE_EESt5arrayIPcLm3EELi4E23TrivialOffsetCalculatorILi2EjESC_ILi1EjENS0_6memory15LoadWithoutCastENSF_16StoreWithoutCastEEEviT_T0_T2_T3_T4_T5_)
        .other          _ZN2at6native27unrolled_elementwise_kernelINS0_13BinaryFunctorIdddZZZNS0_16fmin_kernel_cudaERNS_18TensorIteratorBaseEENKUlvE_clEvENKUlvE_clEvEUlddE_EESt5arrayIPcLm3EELi4E23TrivialOffsetCalculatorILi2EjESC_ILi1EjENS0_6memory15LoadWithoutCastENSF_16StoreWithoutCastEEEviT_T0_T2_T3_T4_T5_,@"STO_CUDA_ENTRY STV_DEFAULT"
_ZN2at6native27unrolled_elementwise_kernelINS0_13BinaryFunctorIdddZZZNS0_16fmin_kernel_cudaERNS_18TensorIteratorBaseEENKUlvE_clEvENKUlvE_clEvEUlddE_EESt5arrayIPcLm3EELi4E23TrivialOffsetCalculatorILi2EjESC_ILi1EjENS0_6memory15LoadWithoutCastENSF_16StoreWithoutCastEEEviT_T0_T2_T3_T4_T5_:
.text._ZN2at6native27unrolled_elementwise_kernelINS0_13BinaryFunctorIdddZZZNS0_16fmin_kernel_cudaERNS_18TensorIteratorBaseEENKUlvE_clEvENKUlvE_clEvEUlddE_EESt5arrayIPcLm3EELi4E23TrivialOffsetCalculatorILi2EjESC_ILi1EjENS0_6memory15LoadWithoutCastENSF_16StoreWithoutCastEEEviT_T0_T2_T3_T4_T5_:
[----:B------:R-:W-:Y:S01]  /*0000*/  LDC R1, c[0x0][0x37c] ;  /* 0x0000df00ff017b82 */ /* 0x000fe20000000800 */
[----:B------:R-:W0:Y:S07]  /*0010*/  S2R R0, SR_CTAID.X ;  /* 0x0000000000007919 */ /* 0x000e2e0000002500 */
[----:B------:R-:W0:Y:S01]  /*0020*/  LDC R3, c[0x0][0x380] ;  /* 0x0000e000ff037b82 */ /* 0x000e220000000800 */
[----:B------:R-:W1:Y:S01]  /*0030*/  LDCU.64 UR4, c[0x0][0x358] ;  /* 0x00006b00ff0477ac */ /* 0x000e620008000a00 */
[----:B------:R-:W-:Y:S01]  /*0040*/  CS2R R12, SRZ ;  /* 0x00000000000c7805 */ /* 0x000fe2000001ff00 */
        /* <DEDUP_REMOVED lines=14> */
[----:B----4-:R-:W-:-:S08]  /*0130*/  @!P0 IMAD.WIDE.U32 R20, R11, 0x8, R20 ;  /* 0x000000080b148825 */ /* 0x010fd000078e0014 */
[C---:B------:R-:W-:Y:S01]  /*0140*/  @!P1 LEA R29, R0.reuse, R17, 0x9 ;  /* 0x00000011001d9211 */ /* 0x040fe200078e48ff */
[----:B------:R-:W-:Y:S01]  /*0150*/  @!P1 VIADD R17, R17, 0x80 ;  /* 0x0000008011119836 */ /* 0x000fe20000000000 */
[----:B-1----:R1:W3:Y:S04]  /*0160*/  @!P0 LDG.E.64 R12, desc[UR4][R18.64] ;  /* 0x00000004120c8981 */ /* 0x0022e8000c1e1b00 */
[----:B------:R-:W-:Y:S02]  /*0170*/  ISETP.GE.AND P2, PT, R17, R14, PT ;  /* 0x0000000e1100720c */ /* 0x000fe40003f46270 */
[----:B------:R-:W-:Y:S01]  /*0180*/  CS2R R10, SRZ ;  /* 0x00000000000a7805 */ /* 0x000fe2000001ff00 */
[----:B-1----:R-:W1:Y:S05]  /*0190*/  LDC.64 R18, c[0x0][0x398] ;  /* 0x0000e600ff127b82 */ /* 0x002e6a0000000a00 */
[----:B------:R0:W4:Y:S05]  /*01a0*/  @!P0 LDG.E.64 R10, desc[UR4][R20.64] ;  /* 0x00000004140a8981 */ /* 0x00012a000c1e1b00 */
[----:B------:R-:W-:-:S02]  /*01b0*/  @!P2 IMAD R25, R0, 0x200, R17 ;  /* 0x000002000019a824 */ /* 0x000fc400078e0211 */
[----:B------:R-:W-:Y:S02]  /*01c0*/  @!P2 VIADD R17, R17, 0x80 ;  /* 0x000000801111a836 */ /* 0x000fe40000000000 */
[----:B-----5:R-:W-:-:S04]  /*01d0*/  @!P2 IMAD.WIDE.U32 R22, R25, 0x8, R8 ;  /* 0x000000081916a825 */ /* 0x020fc800078e0008 */
[----:B0-----:R-:W-:Y:S02]  /*01e0*/  @!P2 IMAD.WIDE.U32 R20, R25, 0x8, R6 ;  /* 0x000000081914a825 */ /* 0x001fe400078e0006 */
[----:B------:R-:W0:Y:S01]  /*01f0*/  LDC.64 R24, c[0x0][0x390] ;  /* 0x0000e400ff187b82 */ /* 0x000e220000000a00 */
[----:B------:R-:W-:Y:S01]  /*0200*/  ISETP.GE.AND P0, PT, R17, R14, PT ;  /* 0x0000000e1100720c */ /* 0x000fe20003f06270 */
[----:B--2---:R-:W-:Y:S01]  /*0210*/  @!P1 IMAD.WIDE.U32 R26, R29, 0x8, R4 ;  /* 0x000000081d1a9825 */ /* 0x004fe200078e0004 */
[----:B------:R-:W-:-:S03]  /*0220*/  CS2R R4, SRZ ;  /* 0x0000000000047805 */ /* 0x000fc6000001ff00 */
[----:B------:R-:W-:Y:S01]  /*0230*/  @!P1 IMAD.WIDE.U32 R28, R29, 0x8, R2 ;  /* 0x000000081d1c9825 */ /* 0x000fe200078e0002 */
[----:B------:R-:W-:Y:S02]  /*0240*/  CS2R R2, SRZ ;  /* 0x0000000000027805 */ /* 0x000fe4000001ff00 */
[----:B------:R-:W-:Y:S02]  /*0250*/  CS2R R6, SRZ ;  /* 0x0000000000067805 */ /* 0x000fe4000001ff00 */
[----:B------:R-:W-:Y:S01]  /*0260*/  CS2R R8, SRZ ;  /* 0x0000000000087805 */ /* 0x000fe2000001ff00 */
[----:B------:R-:W2:Y:S04]  /*0270*/  @!P1 LDG.E.64 R4, desc[UR4][R28.64] ;  /* 0x000000041c049981 */ /* 0x000ea8000c1e1b00 */
[----:B------:R5:W2:Y:S04]  /*0280*/  @!P1 LDG.E.64 R2, desc[UR4][R26.64] ;  /* 0x000000041a029981 */ /* 0x000aa8000c1e1b00 */
[----:B------:R3:W2:Y:S04]  /*0290*/  @!P2 LDG.E.64 R6, desc[UR4][R22.64] ;  /* 0x000000041606a981 */ /* 0x0006a8000c1e1b00 */
[----:B------:R4:W2:Y:S01]  /*02a0*/  @!P2 LDG.E.64 R8, desc[UR4][R20.64] ;  /* 0x000000041408a981 */ /* 0x0008a2000c1e1b00 */
[----:B-----5:R-:W-:-:S02]  /*02b0*/  @!P0 LEA R27, R0, R17, 0x9 ;  /* 0x00000011001b8211 */ /* 0x020fc400078e48ff */
[----:B------:R-:W-:-:S03]  /*02c0*/  CS2R R16, SRZ ;  /* 0x0000000000107805 */ /* 0x000fc6000001ff00 */
[----:B0-----:R-:W-:-:S04]  /*02d0*/  @!P0 IMAD.WIDE.U32 R24, R27, 0x8, R24 ;  /* 0x000000081b188825 */ /* 0x001fc800078e0018 */
[----:B-1----:R-:W-:Y:S01]  /*02e0*/  @!P0 IMAD.WIDE.U32 R26, R27, 0x8, R18 ;  /* 0x000000081b1a8825 */ /* 0x002fe200078e0012 */
[----:B------:R-:W-:Y:S01]  /*02f0*/  CS2R R18, SRZ ;  /* 0x0000000000127805 */ /* 0x000fe2000001ff00 */
[----:B------:R-:W5:Y:S05]  /*0300*/  @!P0 LDG.E.64 R16, desc[UR4][R24.64] ;  /* 0x0000000418108981 */ /* 0x000f6a000c1e1b00 */
[----:B------:R-:W5:Y:S01]  /*0310*/  @!P0 LDG.E.64 R18, desc[UR4][R26.64] ;  /* 0x000000041a128981 */ /* 0x000f62000c1e1b00 */
[----:B------:R-:W-:Y:S04]  /*0320*/  BSSY.RECONVERGENT B0, `(.L_x_5622) ;  /* 0x000003d000007945 */ /* 0x000fe80003800200 */
[----:B------:R-:W-:Y:S01]  /*0330*/  BSSY.RELIABLE B1, `(.L_x_5623) ;  /* 0x0000035000017945 */ /* 0x000fe20003800100 */
[----:B---3--:R-:W-:Y:S01]  /*0340*/  IMAD.MOV.U32 R23, RZ, RZ, R13 ;  /* 0x000000ffff177224 */ /* 0x008fe200078e000d */
[----:B----4-:R-:W0:Y:S01]  /*0350*/  DSETP.MIN.AND P0, P1, R10, R12, PT ;  /* 0x0000000c0a00722a */ /* 0x010e220003900000 */
[----:B------:R-:W-:Y:S01]  /*0360*/  IMAD.MOV.U32 R20, RZ, RZ, R11 ;  /* 0x000000ffff147224 */ /* 0x000fe200078e000b */
[----:B0-----:R-:W-:-:S04]  /*0370*/  SEL R10, R10, R12, P0 ;  /* 0x0000000c0a0a7207 */ /* 0x001fc80000000000 */
[----:B------:R-:W-:Y:S02]  /*0380*/  FSEL R21, R20, R23, P0 ;  /* 0x0000001714157208 */ /* 0x000fe40000000000 */
[----:B------:R-:W-:Y:S02]  /*0390*/  ISETP.GE.AND P0, PT, R15, R14, PT ;  /* 0x0000000e0f00720c */ /* 0x000fe40003f06270 */
[----:B------:R-:W-:Y:S02]  /*03a0*/  @P1 LOP3.LUT R21, R23, 0x80000, RZ, 0xfc, !PT ;  /* 0x0008000017151812 */ /* 0x000fe400078efcff */
[----:B--2---:R-:W-:Y:S01]  /*03b0*/  MOV R11, R5 ;  /* 0x00000005000b7202 */ /* 0x004fe20000000f00 */
[----:B------:R-:W-:-:S15]  /*03c0*/  IMAD.MOV.U32 R12, RZ, RZ, R3 ;  /* 0x000000ffff0c7224 */ /* 0x000fde00078e0003 */
[----:B------:R-:W-:-:S15]  /*03d0*/  NOP ;  /* 0x0000000000007918 */ /* 0x000fde0000000000 */
[----:B------:R-:W-:-:S15]  /*03e0*/  NOP ;  /* 0x0000000000007918 */ /* 0x000fde0000000000 */
[----:B------:R-:W-:-:S06]  /*03f0*/  NOP ;  /* 0x0000000000007918 */ /* 0x000fcc0000000000 */
[----:B------:R-:W0:Y:S02]  /*0400*/  DSETP.MIN.AND P2, P3, R4, R2, PT ;  /* 0x000000020400722a */ /* 0x000e240003b40000 */
[----:B0-----:R-:W-:Y:S01]  /*0410*/  FSEL R13, R11, R12, P2 ;  /* 0x0000000c0b0d7208 */ /* 0x001fe20001000000 */
[----:B------:R-:W-:Y:S01]  /*0420*/  IMAD.MOV.U32 R3, RZ, RZ, R9 ;  /* 0x000000ffff037224 */ /* 0x000fe200078e0009 */
[----:B------:R-:W-:Y:S01]  /*0430*/  @P3 LOP3.LUT R13, R12, 0x80000, RZ, 0xfc, !PT ;  /* 0x000800000c0d3812 */ /* 0x000fe200078efcff */
[----:B------:R-:W-:Y:S01]  /*0440*/  IMAD.MOV.U32 R12, RZ, RZ, R7 ;  /* 0x000000ffff0c7224 */ /* 0x000fe200078e0007 */
[----:B------:R-:W-:Y:S01]  /*0450*/  SEL R2, R4, R2, P2 ;  /* 0x0000000204027207 */ /* 0x000fe20001000000 */
[----:B------:R-:W-:-:S15]  /*0460*/  IMAD.MOV.U32 R11, RZ, RZ, R21 ;  /* 0x000000ffff0b7224 */ /* 0x000fde00078e0015 */
[----:B------:R-:W-:-:S15]  /*0470*/  NOP ;  /* 0x0000000000007918 */ /* 0x000fde0000000000 */
[----:B------:R-:W-:-:S15]  /*0480*/  NOP ;  /* 0x0000000000007918 */ /* 0x000fde0000000000 */
[----:B------:R-:W-:-:S12]  /*0490*/  NOP ;  /* 0x0000000000007918 */ /* 0x000fd80000000000 */
[----:B------:R-:W0:Y:S02]  /*04a0*/  DSETP.MIN.AND P4, P5, R8, R6, PT ;  /* 0x000000060800722a */ /* 0x000e240003d80000 */
[----:B0-----:R-:W-:Y:S01]  /*04b0*/  FSEL R5, R3, R12, P4 ;  /* 0x0000000c03057208 */ /* 0x001fe20002000000 */
[----:B-----5:R-:W-:Y:S01]  /*04c0*/  IMAD.MOV.U32 R3, RZ, RZ, R19 ;  /* 0x000000ffff037224 */ /* 0x020fe200078e0013 */
[----:B------:R-:W-:Y:S02]  /*04d0*/  SEL R4, R8, R6, P4 ;  /* 0x0000000608047207 */ /* 0x000fe40002000000 */
[----:B------:R-:W-:Y:S01]  /*04e0*/  MOV R8, R17 ;  /* 0x0000001100087202 */ /* 0x000fe20000000f00 */
[----:B------:R-:W-:Y:S01]  /*04f0*/  IMAD.MOV.U32 R7, RZ, RZ, R16 ;  /* 0x000000ffff077224 */ /* 0x000fe200078e0010 */
[----:B------:R-:W-:-:S15]  /*0500*/  @P5 LOP3.LUT R5, R12, 0x80000, RZ, 0xfc, !PT ;  /* 0x000800000c055812 */ /* 0x000fde00078efcff */
[----:B------:R-:W-:-:S15]  /*0510*/  NOP ;  /* 0x0000000000007918 */ /* 0x000fde0000000000 */
[----:B------:R-:W-:-:S15]  /*0520*/  NOP ;  /* 0x0000000000007918 */ /* 0x000fde0000000000 */
[----:B------:R-:W-:-:S11]  /*0530*/  NOP ;  /* 0x0000000000007918 */ /* 0x000fd60000000000 */
[----:B------:R-:W0:Y:S02]  /*0540*/  DSETP.MIN.AND P1, P2, R18, R16, PT ;  /* 0x000000101200722a */ /* 0x000e240003a20000 */
[----:B0-----:R-:W-:Y:S02]  /*0550*/  FSEL R9, R3, R8, P1 ;  /* 0x0000000803097208 */ /* 0x001fe40000800000 */
[----:B------:R-:W-:Y:S01]  /*0560*/  @P2 LOP3.LUT R9, R8, 0x80000, RZ, 0xfc, !PT ;  /* 0x0008000008092812 */ /* 0x000fe200078efcff */
[----:B------:R-:W-:Y:S01]  /*0570*/  IMAD.MOV.U32 R3, RZ, RZ, R13 ;  /* 0x000000ffff037224 */ /* 0x000fe200078e000d */
[----:B------:R-:W-:Y:S02]  /*0580*/  SEL R6, R18, R7, P1 ;  /* 0x0000000712067207 */ /* 0x000fe40000800000 */
        /* <DEDUP_REMOVED lines=15> */
.L_x_5624:
[----:B------:R-:W-:Y:S05]  /*0680*/  BSYNC.RELIABLE B1 ;  /* 0x0000000000017941 */ /* 0x000fea0003800100 */
.L_x_5623:
[----:B------:R-:W-:-:S13]  /*0690*/  ISETP.GE.AND P0, PT, R15, R14, PT ;  /* 0x0000000e0f00720c */ /* 0x000fda0003f06270 */
[----:B0-----:R-:W0:Y:S01]  /*06a0*/  @!P0 LDC.64 R2, c[0x0][0x388] ;  /* 0x0000e200ff028b82 */ /* 0x001e220000000a00 */
[----:B------:R-:W-:Y:S01]  /*06b0*/  @!P0 IMAD R9, R0, 0x200, R15 ;  /* 0x0000020000098824 */ /* 0x000fe200078e020f */
[----:B------:R-:W-:-:S03]  /*06c0*/  @!P0 IADD3 R15, PT, PT, R15, 0x80, RZ ;  /* 0x000000800f0f8810 */ /* 0x000fc60007ffe0ff */
[----:B0-----:R-:W-:-:S05]  /*06d0*/  @!P0 IMAD.WIDE.U32 R2, R9, 0x8, R2 ;  /* 0x0000000809028825 */ /* 0x001fca00078e0002 */
[----:B------:R1:W-:Y:S02]  /*06e0*/  @!P0 STG.E.64 desc[UR4][R2.64], R4 ;  /* 0x0000000402008986 */ /* 0x0003e4000c101b04 */
.L_x_5625:
[----:B------:R-:W-:Y:S05]  /*06f0*/  BSYNC.RECONVERGENT B0 ;  /* 0x0000000000007941 */ /* 0x000fea0003800200 */
.L_x_5622:
        /* <DEDUP_REMOVED lines=8> */
.L_x_5626:
        /* <DEDUP_REMOVED lines=16> */
.L_x_40914:


//--------------------- .text._ZN2at6native29vectorized_elementwise_kernelILi2ENS0_13BinaryFunctorIdddZZZNS0_16fmin_kernel_cudaERNS_18TensorIteratorBaseEENKUlvE_clEvENKUlvE_clEvEUlddE_EESt5arrayIPcLm3EEEEviT0_T1_ --------------------------
	.section	.text._ZN2at6native29vectorized_elementwise_kernelILi2ENS0_13BinaryFunctorIdddZZZNS0_16fmin_kernel_cudaERNS_18TensorIteratorBaseEENKUlvE_clEvENKUlvE_clEvEUlddE_EESt5arrayIPcLm3EEEEviT0_T1_,"ax",@progbits
	.align	128
        .global         _ZN2at6native29vectorized_elementwise_kernelILi2ENS0_13BinaryFunctorIdddZZZNS0_16fmin_kernel_cudaERNS_18TensorIteratorBaseEENKUlvE_clEvENKUlvE_clEvEUlddE_EESt5arrayIPcLm3EEEEviT0_T1_
        .type           _ZN2at6native29vectorized_elementwise_kernelILi2ENS0_13BinaryFunctorIdddZZZNS0_16fmin_kernel_cudaERNS_18TensorIteratorBaseEENKUlvE_clEvENKUlvE_clEvEUlddE_EESt5arrayIPcLm3EEEEviT0_T1_,@function
        .size           _ZN2at6native29vectorized_elementwise_kernelILi2ENS0_13BinaryFunctorIdddZZZNS0_16fmin_kernel_cudaERNS_18TensorIteratorBaseEENKUlvE_clEvENKUlvE_clEvEUlddE_EESt5arrayIPcLm3EEEEviT0_T1_,(.L_x_40915 - _ZN2at6native29vectorized_elementwise_kernelILi2ENS0_13BinaryFunctorIdddZZZNS0_16fmin_kernel_cudaERNS_18TensorIteratorBaseEENKUlvE_clEvENKUlvE_clEvEUlddE_EESt5arrayIPcLm3EEEEviT0_T1_)
        .other          _ZN2at6native29vectorized_elementwise_kernelILi2ENS0_13BinaryFunctorIdddZZZNS0_16fmin_kernel_cudaERNS_18TensorIteratorBaseEENKUlvE_clEvENKUlvE_clEvEUlddE_EESt5arrayIPcLm3EEEEviT0_T1_,@"STO_CUDA_ENTRY STV_DEFAULT"
_ZN2at6native29vectorized_elementwise_kernelILi2ENS0_13BinaryFunctorIdddZZZNS0_16fmin_kernel_cudaERNS_18TensorIteratorBaseEENKUlvE_clEvENKUlvE_clEvEUlddE_EESt5arrayIPcLm3EEEEviT0_T1_:
.text._ZN2at6native29vectorized_elementwise_kernelILi2ENS0_13BinaryFunctorIdddZZZNS0_16fmin_kernel_cudaERNS_18TensorIteratorBaseEENKUlvE_clEvENKUlvE_clEvEUlddE_EESt5arrayIPcLm3EEEEviT0_T1_:
        /* <DEDUP_REMOVED lines=10> */
[----:B------:R-:W-:-:S07]  /*00a0*/  CS2R R6, SRZ ;  /* 0x0000000000067805 */ /* 0x000fce000001ff00 */
[----:B------:R-:W2:Y:S08]  /*00b0*/  LDC.64 R34, c[0x0][0x398] ;  /* 0x0000e600ff227b82 */ /* 0x000eb00000000a00 */
[----:B------:R-:W3:Y:S08]  /*00c0*/  LDC.64 R24, c[0x0][0x390] ;  /* 0x0000e400ff187b82 */ /* 0x000ef00000000a00 */
[----:B------:R-:W4:Y:S01]  /*00d0*/  LDC.64 R28, c[0x0][0x398] ;  /* 0x0000e600ff1c7b82 */ /* 0x000f220000000a00 */
[----:B0-----:R-:W-:Y:S01]  /*00e0*/  ISETP.GE.U32.AND P0, PT, R37, R2, PT ;  /* 0x000000022500720c */ /* 0x001fe20003f06070 */
[----:B------:R-:W-:-:S06]  /*00f0*/  IMAD.MOV.U32 R3, RZ, RZ, R37 ;  /* 0x000000ffff037224 */ /* 0x000fcc00078e0025 */
[----:B------:R-:W0:Y:S08]  /*0100*/  LDC.64 R32, c[0x0][0x390] ;  /* 0x0000e400ff207b82 */ /* 0x000e300000000a00 */
[----:B------:R-:W5:Y:S01]  /*0110*/  LDC.64 R30, c[0x0][0x390] ;  /* 0x0000e400ff1e7b82 */ /* 0x000f620000000a00 */
[----:B------:R-:W-:Y:S02]  /*0120*/  @!P0 VIADD R37, R3, 0x80 ;  /* 0x0000008003258836 */ /* 0x000fe40000000000 */
[----:B------:R-:W-:-:S03]  /*0130*/  @!P0 IMAD.IADD R5, R0, 0x1, R3 ;  /* 0x0000000100058824 */ /* 0x000fc600078e0203 */
[----:B------:R-:W-:Y:S01]  /*0140*/  ISETP.GE.U32.AND P1, PT, R37, R2, PT ;  /* 0x000000022500720c */ /* 0x000fe20003f26070 */
[C---:B-1----:R-:W-:Y:S01]  /*0150*/  @!P0 IMAD.WIDE.U32 R12, R5.reuse, 0x8, R12 ;  /* 0x00000008050c8825 */ /* 0x042fe200078e000c */
[----:B------:R-:W1:Y:S03]  /*0160*/  LDC.64 R14, c[0x0][0x398] ;  /* 0x0000e600ff0e7b82 */ /* 0x000e660000000a00 */
[----:B--2---:R-:W-:Y:S01]  /*0170*/  @!P0 IMAD.WIDE.U32 R34, R5, 0x8, R34 ;  /* 0x0000000805228825 */ /* 0x004fe200078e0022 */
[----:B------:R-:W-:-:S04]  /*0180*/  CS2R R4, SRZ ;  /* 0x0000000000047805 */ /* 0x000fc8000001ff00 */
[----:B------:R-:W2:Y:S01]  /*0190*/  @!P0 LDG.E.64 R6, desc[UR4][R34.64] ;  /* 0x0000000422068981 */ /* 0x000ea2000c1e1b00 */
[----:B------:R-:W1:Y:S02]  /*01a0*/  LDC.64 R26, c[0x0][0x398] ;  /* 0x0000e600ff1a7b82 */ /* 0x000e640000000a00 */
[C---:B------:R-:W-:Y:S01]  /*01b0*/  @!P1 IMAD.IADD R9, R0.reuse, 0x1, R37 ;  /* 0x0000000100099824 */ /* 0x040fe200078e0225 */
[----:B------:R-:W-:Y:S01]  /*01c0*/  @!P1 IADD3 R37, PT, PT, R37, 0x80, RZ ;  /* 0x0000008025259810 */ /* 0x000fe20007ffe0ff */
[----:B------:R4:W2:Y:S03]  /*01d0*/  @!P0 LDG.E.64 R4, desc[UR4][R12.64] ;  /* 0x000000040c048981 */ /* 0x0008a6000c1e1b00 */
[----:B------:R-:W-:Y:S01]  /*01e0*/  ISETP.GE.U32.AND P2, PT, R37, R2, PT ;  /* 0x000000022500720c */ /* 0x000fe20003f46070 */
[----:B------:R-:W1:Y:S08]  /*01f0*/  LDC.64 R22, c[0x0][0x398] ;  /* 0x0000e600ff167b82 */ /* 0x000e700000000a00 */
[----:B------:R-:W1:Y:S04]  /*0200*/  LDC.64 R20, c[0x0][0x390] ;  /* 0x0000e400ff147b82 */ /* 0x000e680000000a00 */
[----:B------:R-:W-:-:S02]  /*0210*/  @!P2 IMAD.IADD R19, R0, 0x1, R37 ;  /* 0x000000010013a824 */ /* 0x000fc400078e0225 */
[----:B------:R-:W-:-:S05]  /*0220*/  @!P2 VIADD R37, R37, 0x80 ;  /* 0x000000802525a836 */ /* 0x000fca0000000000 */
[----:B------:R-:W-:Y:S01]  /*0230*/  ISETP.GE.U32.AND P3, PT, R37, R2, PT ;  /* 0x000000022500720c */ /* 0x000fe20003f66070 */
[----:B---3--:R-:W-:-:S12]  /*0240*/  @!P1 IMAD.WIDE.U32 R24, R9, 0x8, R24 ;  /* 0x0000000809189825 */ /* 0x008fd800078e0018 */
[----:B------:R-:W-:Y:S01]  /*0250*/  @!P3 IMAD.IADD R17, R0, 0x1, R37 ;  /* 0x000000010011b824 */ /* 0x000fe200078e0225 */
[----:B------:R-:W-:-:S04]  /*0260*/  @!P3 IADD3 R37, PT, PT, R37, 0x80, RZ ;  /* 0x000000802525b810 */ /* 0x000fc80007ffe0ff */
[----:B------:R-:W-:Y:S01]  /*0270*/  ISETP.GE.U32.AND P0, PT, R37, R2, PT ;  /* 0x000000022500720c */ /* 0x000fe20003f06070 */
[----:B----4-:R-:W-:Y:S01]  /*0280*/  @!P1 IMAD.WIDE.U32 R28, R9, 0x8, R28 ;  /* 0x00000008091c9825 */ /* 0x010fe200078e001c */
[----:B------:R-:W-:Y:S02]  /*0290*/  CS2R R8, SRZ ;  /* 0x0000000000087805 */ /* 0x000fe4000001ff00 */
[----:B------:R-:W-:Y:S02]  /*02a0*/  CS2R R10, SRZ ;  /* 0x00000000000a7805 */ /* 0x000fe4000001ff00 */
[----:B------:R-:W-:Y:S02]  /*02b0*/  CS2R R12, SRZ ;  /* 0x00000000000c7805 */ /* 0x000fe4000001ff00 */
[----:B------:R3:W4:Y:S01]  /*02c0*/  @!P1 LDG.E.64 R8, desc[UR4][R24.64] ;  /* 0x0000000418089981 */ /* 0x000722000c1e1b00 */
[----:B0-----:R-:W-:-:S03]  /*02d0*/  @!P2 IMAD.WIDE.U32 R32, R19, 0x8, R32 ;  /* 0x000000081320a825 */ /* 0x001fc600078e0020 */
[----:B------:R-:W4:Y:S01]  /*02e0*/  @!P1 LDG.E.64 R10, desc[UR4][R28.64] ;  /* 0x000000041c0a9981 */ /* 0x000f22000c1e1b00 */
[----:B------:R-:W-:Y:S02]  /*02f0*/  @!P0 IMAD.IADD R36, R0, 0x1, R37 ;  /* 0x0000000100248824 */ /* 0x000fe400078e0225 */
[----:B------:R-:W-:Y:S01]  /*0300*/  @!P0 VIADD R37, R37, 0x80 ;  /* 0x0000008025258836 */ /* 0x000fe20000000000 */
[----:B------:R0:W4:Y:S01]  /*0310*/  @!P2 LDG.E.64 R12, desc[UR4][R32.64] ;  /* 0x00000004200ca981 */ /* 0x000122000c1e1b00 */
[----:B---3--:R-:W3:Y:S03]  /*0320*/  LDC.64 R24, c[0x0][0x390] ;  /* 0x0000e400ff187b82 */ /* 0x008ee60000000a00 */
[----:B------:R-:W-:Y:S01]  /*0330*/  ISETP.GE.U32.AND P1, PT, R37, R2, PT ;  /* 0x000000022500720c */ /* 0x000fe20003f26070 */
[----:B-----5:R-:W-:-:S04]  /*0340*/  @!P3 IMAD.WIDE.U32 R30, R17, 0x8, R30 ;  /* 0x00000008111eb825 */ /* 0x020fc800078e001e */
[----:B0-----:R-:W0:Y:S01]  /*0350*/  LDC.64 R32, c[0x0][0x398] ;  /* 0x0000e600ff207b82 */ /* 0x001e220000000a00 */
[----:B-1----:R-:W-:Y:S01]  /*0360*/  @!P3 IMAD.WIDE.U32 R34, R17, 0x8, R14 ;  /* 0x000000081122b825 */ /* 0x002fe200078e000e */
[----:B------:R-:W-:Y:S02]  /*0370*/  CS2R R16, SRZ ;  /* 0x0000000000107805 */ /* 0x000fe4000001ff00 */
[----:B------:R-:W-:Y:S01]  /*0380*/  CS2R R14, SRZ ;  /* 0x00000000000e7805 */ /* 0x000fe2000001ff00 */
[----:B------:R-:W-:-:S03]  /*0390*/  @!P2 IMAD.WIDE.U32 R26, R19, 0x8, R26 ;  /* 0x00000008131aa825 */ /* 0x000fc600078e001a */
[----:B------:R1:W5:Y:S01]  /*03a0*/  @!P3 LDG.E.64 R16, desc[UR4][R30.64] ;  /* 0x000000041e10b981 */ /* 0x000362000c1e1b00 */
[----:B------:R-:W-:Y:S01]  /*03b0*/  CS2R R18, SRZ ;  /* 0x0000000000127805 */ /* 0x000fe2000001ff00 */
[----:B------:R-:W-:Y:S02]  /*03c0*/  @!P0 IMAD.WIDE.U32 R28, R36, 0x8, R22 ;  /* 0x00000008241c8825 */ /* 0x000fe400078e0016 */
[----:B------:R3:W5:Y:S01]  /*03d0*/  @!P2 LDG.E.64 R14, desc[UR4][R26.64] ;  /* 0x000000041a0ea981 */ /* 0x000762000c1e1b00 */
[----:B------:R-:W-:-:S03]  /*03e0*/  CS2R R22, SRZ ;  /* 0x0000000000167805 */ /* 0x000fc6000001ff00 */
[----:B------:R3:W5:Y:S01]  /*03f0*/  @!P3 LDG.E.64 R18, desc[UR4][R34.64] ;  /* 0x000000042212b981 */ /* 0x000762000c1e1b00 */
[----:B-1----:R-:W-:-:S03]  /*0400*/  @!P1 IMAD.IADD R31, R0, 0x1, R37 ;  /* 0x00000001001f9824 */ /* 0x002fc600078e0225 */
[----:B------:R1:W5:Y:S01]  /*0410*/  @!P0 LDG.E.64 R22, desc[UR4][R28.64] ;  /* 0x000000041c168981 */ /* 0x000362000c1e1b00 */
[----:B---3--:R-:W-:Y:S01]  /*0420*/  @!P1 IMAD.WIDE.U32 R26, R31, 0x8, R24 ;  /* 0x000000081f1a9825 */ /* 0x008fe200078e0018 */
[----:B------:R-:W-:-:S03]  /*0430*/  CS2R R24, SRZ ;  /* 0x0000000000187805 */ /* 0x000fc6000001ff00 */
[----:B------:R-:W-:Y:S01]  /*0440*/  @!P0 IMAD.WIDE.U32 R34, R36, 0x8, R20 ;  /* 0x0000000824228825 */ /* 0x000fe200078e0014 */
[----:B------:R-:W-:Y:S02]  /*0450*/  CS2R R20, SRZ ;  /* 0x0000000000147805 */ /* 0x000fe4000001ff00 */
[----:B------:R3:W5:Y:S01]  /*0460*/  @!P1 LDG.E.64 R24, desc[UR4][R26.64] ;  /* 0x000000041a189981 */ /* 0x000762000c1e1b00 */
[----:B-1----:R-:W1:Y:S01]  /*0470*/  LDC.64 R28, c[0x0][0x390] ;  /* 0x0000e400ff1c7b82 */ /* 0x002e620000000a00 */
[----:B------:R-:W-:Y:S02]  /*0480*/  @!P1 VIADD R37, R37, 0x80 ;  /* 0x0000008025259836 */ /* 0x000fe40000000000 */
[----:B0-----:R-:W-:Y:S01]  /*0490*/  @!P1 IMAD.WIDE.U32 R32, R31, 0x8, R32 ;  /* 0x000000081f209825 */ /* 0x001fe200078e0020 */
[----:B------:R-:W5:Y:S01]  /*04a0*/  @!P0 LDG.E.64 R20, desc[UR4][R34.64] ;  /* 0x0000000422148981 */ /* 0x000f62000c1e1b00 */
[----:B---3--:R-:W-:Y:S02]  /*04b0*/  CS2R R26, SRZ ;  /* 0x00000000001a7805 */ /* 0x008fe4000001ff00 */
[----:B------:R-:W-:-:S04]  /*04c0*/  ISETP.GE.U32.AND P0, PT, R37, R2, PT ;  /* 0x000000022500720c */ /* 0x000fc80003f06070 */
[----:B------:R0:W3:Y:S02]  /*04d0*/  @!P1 LDG.E.64 R26, desc[UR4][R32.64] ;  /* 0x00000004201a9981 */ /* 0x0000e4000c1e1b00 */
[----:B0-----:R-:W0:Y:S07]  /*04e0*/  LDC.64 R32, c[0x0][0x398] ;  /* 0x0000e600ff207b82 */ /* 0x001e2e0000000a00 */
[----:B------:R-:W-:-:S05]  /*04f0*/  @!P0 IADD3 R35, PT, PT, R0, R37, RZ ;  /* 0x0000002500238210 */ /* 0x000fca0007ffe0ff */
[----:B-1----:R-:W-:Y:S01]  /*0500*/  @!P0 IMAD.WIDE.U32 R30, R35, 0x8, R28 ;  /* 0x00000008231e8825 */ /* 0x002fe200078e001c */
[----:B------:R-:W-:-:S03]  /*0510*/  CS2R R28, SRZ ;  /* 0x00000000001c7805 */ /* 0x000fc6000001ff00 */
[----:B------:R-:W-:-:S03]  /*0520*/  @!P0 VIADD R37, R37, 0x80 ;  /* 0x0000008025258836 */ /* 0x000fc60000000000 */
[----:B------:R1:W3:Y:S02]  /*0530*/  @!P0 LDG.E.64 R28, desc[UR4][R30.64] ;  /* 0x000000041e1c8981 */ /* 0x0002e4000c1e1b00 */
[----:B-1----:R-:W-:Y:S01]  /*0540*/  CS2R R30, SRZ ;  /* 0x00000000001e7805 */ /* 0x002fe2000001ff00 */
[----:B0-----:R-:W-:Y:S02]  /*0550*/  @!P0 IMAD.WIDE.U32 R32, R35, 0x8, R32 ;  /* 0x0000000823208825 */ /* 0x001fe400078e0020 */
[----:B------:R-:W0:Y:S03]  /*0560*/  LDC.64 R34, c[0x0][0x390] ;  /* 0x0000e400ff227b82 */ /* 0x000e260000000a00 */
[----:B------:R1:W3:Y:S01]  /*0570*/  @!P0 LDG.E.64 R30, desc[UR4][R32.64] ;  /* 0x00000004201e8981 */ /* 0x0002e2000c1e1b00 */
[----:B------:R-:W-:Y:S02]  /*0580*/  ISETP.GE.U32.AND P0, PT, R37, R2, PT ;  /* 0x000000022500720c */ /* 0x000fe40003f06070 */
[----:B-1----:R-:W-:-:S11]  /*0590*/  CS2R R32, SRZ ;  /* 0x0000000000207805 */ /* 0x002fd6000001ff00 */
[----:B------:R-:W-:-:S04]  /*05a0*/  @!P0 IMAD.IADD R37, R0, 0x1, R37 ;  /* 0x0000000100258824 */ /* 0x000fc800078e0225 */
[----:B0-----:R-:W-:-:S05]  /*05b0*/  @!P0 IMAD.WIDE.U32 R34, R37, 0x8, R34 ;  /* 0x0000000825228825 */ /* 0x001fca00078e0022 */
[----:B------:R0:W3:Y:S02]  /*05c0*/  @!P0 LDG.E.64 R32, desc[UR4][R34.64] ;  /* 0x0000000422208981 */ /* 0x0000e4000c1e1b00 */
[----:B0-----:R-:W0:Y:S02]  /*05d0*/  LDC.64 R34, c[0x0][0x398] ;  /* 0x0000e600ff227b82 */ /* 0x001e240000000a00 */
[----:B0-----:R-:W-:Y:S01]  /*05e0*/  @!P0 IMAD.WIDE.U32 R36, R37, 0x8, R34 ;  /* 0x0000000825248825 */ /* 0x001fe200078e0022 */
[----:B------:R-:W-:-:S06]  /*05f0*/  CS2R R34, SRZ ;  /* 0x0000000000227805 */ /* 0x000fcc000001ff00 */
[----:B------:R2:W3:Y:S01]  /*0600*/  @!P0 LDG.E.64 R34, desc[UR4][R36.64] ;  /* 0x0000000424228981 */ /* 0x0004e2000c1e1b00 */
[----:B------:R-:W-:Y:S04]  /*0610*/  BSSY.RECONVERGENT B0, `(.L_x_5628) ;  /* 0x000007b000007945 */ /* 0x000fe80003800200 */
[----:B------:R-:W-:Y:S01]  /*0620*/  BSSY.RELIABLE B1, `(.L_x_5629) ;  /* 0x0000073000017945 */ /* 0x000fe20003800100 */
[----:B--2---:R-:W-:Y:S01]  /*0630*/  IMAD.MOV.U32 R36, RZ, RZ, R6 ;  /* 0x000000ffff247224 */ /* 0x004fe200078e0006 */
[----:B------:R0:W1:Y:S02]  /*0640*/  DSETP.MIN.AND P3, P5, R6, R4, PT ;  /* 0x000000040600722a */ /* 0x0000640003d60000 */
[----:B0-----:R-:W-:-:S04]  /*0650*/  MOV R6, R5 ;  /* 0x0000000500067202 */ /* 0x001fc80000000f00 */
[----:B-1----:R-:W-:Y:S02]  /*0660*/  FSEL R5, R7, R6, P3 ;  /* 0x0000000607057208 */ /* 0x002fe40001800000 */
[----:B------:R-:W-:Y:S01]  /*0670*/  @P5 LOP3.LUT R5, R6, 0x80000, RZ, 0xfc, !PT ;  /* 0x0008000006055812 */ /* 0x000fe200078efcff */
[----:B------:R-:W-:-:S05]  /*0680*/  IMAD.MOV.U32 R37, RZ, RZ, R4 ;  /* 0x000000ffff257224 */ /* 0x000fca00078e0004 */
[----:B------:R-:W-:Y:S01]  /*0690*/  SEL R4, R36, R37, P3 ;  /* 0x0000002524047207 */ /* 0x000fe20001800000 */
[----:B----4-:R-:W-:Y:S02]  /*06a0*/  IMAD.MOV.U32 R7, RZ, RZ, R8 ;  /* 0x000000ffff077224 */ /* 0x010fe400078e0008 */
[----:B------:R-:W-:-:S15]  /*06b0*/  IMAD.MOV.U32 R6, RZ, RZ, R10 ;  /* 0x000000ffff067224 */ /* 0x000fde00078e000a */
[----:B------:R-:W-:-:S15]  /*06c0*/  NOP ;  /* 0x0000000000007918 */ /* 0x000fde0000000000 */
[----:B------:R-:W-:-:S15]  /*06d0*/  NOP ;  /* 0x0000000000007918 */ /* 0x000fde0000000000 */
[----:B------:R-:W-:-:S02]  /*06e0*/  NOP ;  /* 0x0000000000007918 */ /* 0x000fc40000000000 */
[----:B------:R-:W0:Y:S02]  /*06f0*/  DSETP.MIN.AND P6, P0, R10, R8, PT ;  /* 0x000000080a00722a */ /* 0x000e2400038c0000 */
[----:B0-----:R-:W-:Y:S01]  /*0700*/  SEL R6, R6, R7, P6 ;  /* 0x0000000706067207 */ /* 0x001fe20003000000 */
[----:B------:R-:W-:Y:S01]  /*0710*/  IMAD.MOV.U32 R8, RZ, RZ, R12 ;  /* 0x000000ffff087224 */ /* 0x000fe200078e000c */
[----:B------:R-:W-:Y:S02]  /*0720*/  FSEL R7, R11, R9, P6 ;  /* 0x000000090b077208 */ /* 0x000fe40003000000 */
[----:B------:R-:W-:Y:S01]  /*0730*/  @P0 LOP3.LUT R7, R9, 0x80000, RZ, 0xfc, !PT ;  /* 0x0008000009070812 */ /* 0x000fe200078efcff */
[----:B-----5:R-:W-:Y:S02]  /*0740*/  IMAD.MOV.U32 R11, RZ, RZ, R14 ;  /* 0x000000ffff0b7224 */ /* 0x020fe400078e000e */
[----:B------:R-:W-:-:S15]  /*0750*/  IMAD.MOV.U32 R10, RZ, RZ, R19 ;  /* 0x000000ffff0a7224 */ /* 0x000fde00078e0013 */
[----:B------:R-:W-:-:S15]  /*0760*/  NOP ;  /* 0x0000000000007918 */ /* 0x000fde0000000000 */
[----:B------:R-:W-:-:S15]  /*0770*/  NOP ;  /* 0x0000000000007918 */ /* 0x000fde0000000000 */
[----:B------:R-:W-:-:S10]  /*0780*/  NOP ;  /* 0x0000000000007918 */ /* 0x000fd40000000000 */
[----:B------:R-:W0:Y:S02]  /*0790*/  DSETP.MIN.AND P1, P2, R14, R12, PT ;  /* 0x0000000c0e00722a */ /* 0x000e240003a20000 */
[----:B0-----:R-:W-:Y:S02]  /*07a0*/  FSEL R9, R15, R13, P1 ;  /* 0x0000000d0f097208 */ /* 0x001fe40000800000 */
[----:B------:R-:W-:Y:S02]  /*07b0*/  @P2 LOP3.LUT R9, R13, 0x80000, RZ, 0xfc, !PT ;  /* 0x000800000d092812 */ /* 0x000fe400078efcff */
[----:B------:R-:W-:Y:S02]  /*07c0*/  MOV R13, R16 ;  /* 0x00000010000d7202 */ /* 0x000fe40000000f00 */
[----:B------:R-:W-:Y:S01]  /*07d0*/  SEL R8, R11, R8, P1 ;  /* 0x000000080b087207 */ /* 0x000fe20000800000 */
[----:B------:R-:W-:-:S15]  /*07e0*/  IMAD.MOV.U32 R14, RZ, RZ, R21 ;  /* 0x000000ffff0e7224 */ /* 0x000fde00078e0015 */
[----:B------:R-:W-:-:S15]  /*07f0*/  NOP ;  /* 0x0000000000007918 */ /* 0x000fde0000000000 */
[----:B------:R-:W-:-:S15]  /*0800*/  NOP ;  /* 0x0000000000007918 */ /* 0x000fde0000000000 */
[----:B------:R-:W-:-:S10]  /*0810*/  NOP ;  /* 0x0000000000007918 */ /* 0x000fd40000000000 */
[----:B------:R-:W0:Y:S02]  /*0820*/  DSETP.MIN.AND P3, P4, R18, R16, PT ;  /* 0x000000101200722a */ /* 0x000e240003c60000 */
[----:B0-----:R-:W-:Y:S02]  /*0830*/  FSEL R11, R10, R17, P3 ;  /* 0x000000110a0b7208 */ /* 0x001fe40001800000 */
[----:B------:R-:W-:Y:S01]  /*0840*/  SEL R10, R18, R13, P3 ;  /* 0x0000000d120a7207 */ /* 0x000fe20001800000 */
[----:B------:R-:W-:Y:S01]  /*0850*/  IMAD.MOV.U32 R13, RZ, RZ, R23 ;  /* 0x000000ffff0d7224 */ /* 0x000fe200078e0017 */
[----:B------:R-:W-:Y:S01]  /*0860*/  @P4 LOP3.LUT R11, R17, 0x80000, RZ, 0xfc, !PT ;  /* 0x00080000110b4812 */ /* 0x000fe200078efcff */
[----:B------:R-:W-:Y:S02]  /*0870*/  IMAD.MOV.U32 R17, RZ, RZ, R25 ;  /* 0x000000ffff117224 */ /* 0x000fe400078e0019 */
[----:B---3--:R-:W-:Y:S02]  /*0880*/  IMAD.MOV.U32 R19, RZ, RZ, R29 ;  /* 0x000000ffff137224 */ /* 0x008fe400078e001d */
[----:B------:R-:W-:-:S02]  /*0890*/  IMAD.MOV.U32 R16, RZ, RZ, R31 ;  /* 0x000000ffff107224 */ /* 0x000fc400078e001f */
[----:B------:R-:W-:-:S15]  /*08a0*/  IMAD.MOV.U32 R18, RZ, RZ, R35 ;  /* 0x000000ffff127224 */ /* 0x000fde00078e0023 */
[----:B------:R-:W-:-:S15]  /*08b0*/  NOP ;  /* 0x0000000000007918 */ /* 0x000fde0000000000 */
[----:B------:R-:W-:-:S15]  /*08c0*/  NOP ;  /* 0x0000000000007918 */ /* 0x000fde0000000000 */
[----:B------:R-:W-:-:S06]  /*08d0*/  NOP ;  /* 0x0000000000007918 */ /* 0x000fcc0000000000 */
[----:B------:R-:W0:Y:S02]  /*08e0*/  DSETP.MIN.AND P5, P6, R22, R20, PT ;  /* 0x000000141600722a */ /* 0x000e240003ea0000 */
[----:B0-----:R-:W-:Y:S02]  /*08f0*/  FSEL R13, R13, R14, P5 ;  /* 0x0000000e0d0d7208 */ /* 0x001fe40002800000 */
[----:B------:R-:W-:Y:S02]  /*0900*/  @P6 LOP3.LUT R13, R14, 0x80000, RZ, 0xfc, !PT ;  /* 0x000800000e0d6812 */ /* 0x000fe400078efcff */
[----:B------:R-:W-:Y:S02]  /*0910*/  MOV R14, R27 ;  /* 0x0000001b000e7202 */ /* 0x000fe40000000f00 */
[----:B------:R-:W-:-:S15]  /*0920*/  SEL R12, R22, R20, P5 ;  /* 0x00000014160c7207 */ /* 0x000fde0002800000 */
[----:B------:R-:W-:-:S15]  /*0930*/  NOP ;  /* 0x0000000000007918 */ /* 0x000fde0000000000 */
[----:B------:R-:W-:-:S15]  /*0940*/  NOP ;  /* 0x0000000000007918 */ /* 0x000fde0000000000 */
[----:B------:R-:W-:-:S11]  /*0950*/  NOP ;  /* 0x0000000000007918 */ /* 0x000fd60000000000 */
[----:B------:R-:W0:Y:S02]  /*0960*/  DSETP.MIN.AND P1, P0, R26, R24, PT ;  /* 0x000000181a00722a */ /* 0x000e240003820000 */
[----:B0-----:R-:W-:Y:S02]  /*0970*/  FSEL R15, R14, R17, P1 ;  /* 0x000000110e0f7208 */ /* 0x001fe40000800000 */
[----:B------:R-:W-:Y:S02]  /*0980*/  @P0 LOP3.LUT R15, R17, 0x80000, RZ, 0xfc, !PT ;  /* 0x00080000110f0812 */ /* 0x000fe400078efcff */
[----:B------:R-:W-:-:S15]  /*0990*/  SEL R14, R26, R24, P1 ;  /* 0x000000181a0e7207 */ /* 0x000fde0000800000 */
[----:B------:R-:W-:-:S15]  /*09a0*/  NOP ;  /* 0x0000000000007918 */ /* 0x000fde0000000000 */
[----:B------:R-:W-:-:S15]  /*09b0*/  NOP ;  /* 0x0000000000007918 */ /* 0x000fde0000000000 */
[----:B------:R-:W-:-:S13]  /*09c0*/  NOP ;  /* 0x0000000000007918 */ /* 0x000fda0000000000 */
[----:B------:R-:W0:Y:S02]  /*09d0*/  DSETP.MIN.AND P2, P3, R30, R28, PT ;  /* 0x0000001c1e00722a */ /* 0x000e240003b40000 */
[----:B0-----:R-:W-:Y:S02]  /*09e0*/  FSEL R17, R16, R19, P2 ;  /* 0x0000001310117208 */ /* 0x001fe40001000000 */
[----:B------:R-:W-:Y:S01]  /*09f0*/  @P3 LOP3.LUT R17, R19, 0x80000, RZ, 0xfc, !PT ;  /* 0x0008000013113812 */ /* 0x000fe200078efcff */
[----:B------:R-:W-:Y:S01]  /*0a00*/  IMAD.MOV.U32 R19, RZ, RZ, R33 ;  /* 0x000000ffff137224 */ /* 0x000fe200078e0021 */
[----:B------:R-:W-:-:S15]  /*0a10*/  SEL R16, R30, R28, P2 ;  /* 0x0000001c1e107207 */ /* 0x000fde0001000000 */
[----:B------:R-:W-:-:S15]  /*0a20*/  NOP ;  /* 0x0000000000007918 */ /* 0x000fde0000000000 */
[----:B------:R-:W-:-:S15]  /*0a30*/  NOP ;  /* 0x0000000000007918 */ /* 0x000fde0000000000 */
[----:B------:R-:W-:-:S13]  /*0a40*/  NOP ;  /* 0x0000000000007918 */ /* 0x000fda0000000000 */
[----:B------:R-:W0:Y:S02]  /*0a50*/  DSETP.MIN.AND P0, P1, R34, R32, PT ;  /* 0x000000202200722a */ /* 0x000e240003900000 */
[----:B0-----:R-:W-:Y:S02]  /*0a60*/  FSEL R21, R18, R19, P0 ;  /* 0x0000001312157208 */ /* 0x001fe40000000000 */
[----:B------:R-:W-:Y:S02]  /*0a70*/  SEL R18, R34, R32, P0 ;  /* 0x0000002022127207 */ /* 0x000fe40000000000 */
[----:B------:R-:W-:Y:S02]  /*0a80*/  ISETP.GE.U32.AND P0, PT, R3, R2, PT ;  /* 0x000000020300720c */ /* 0x000fe40003f06070 */
[----:B------:R-:W-:-:S04]  /*0a90*/  @P1 LOP3.LUT R21, R19, 0x80000, RZ, 0xfc, !PT ;  /* 0x0008000013151812 */ /* 0x000fc800078efcff */
[----:B------:R-:W-:-:S07]  /*0aa0*/  MOV R19, R21 ;  /* 0x0000001500137202 */ /* 0x000fce0000000f00 */
        /* <DEDUP_REMOVED lines=13> */
.L_x_5630:
[----:B------:R-:W-:-:S13]  /*0b80*/  ISETP.GE.U32.AND P0, PT, R3, R2, PT ;  /* 0x000000020300720c */ /* 0x000fda0003f06070 */
[----:B------:R-:W-:Y:S05]  /*0b90*/  @P0 BRA `(.L_x_5632) ;  /* 0x0000000000300947 */ /* 0x000fea0003800000 */
[----:B0-----:R-:W0:Y:S01]  /*0ba0*/  LDC.64 R4, c[0x0][0x388] ;  /* 0x0000e200ff047b82 */ /* 0x001e220000000a00 */
[----:B------:R-:W-:Y:S01]  /*0bb0*/  IADD3 R7, PT, PT, R0, R3, RZ ;  /* 0x0000000300077210 */ /* 0x000fe20007ffe0ff */
[----:B------:R-:W-:-:S04]  /*0bc0*/  VIADD R3, R3, 0x80 ;  /* 0x0000008003037836 */ /* 0x000fc80000000000 */
[----:B0-----:R-:W-:-:S05]  /*0bd0*/  IMAD.WIDE.U32 R4, R7, 0x8, R4 ;  /* 0x0000000807047825 */ /* 0x001fca00078e0004 */
[----:B------:R1:W-:Y:S02]  /*0be0*/  STG.E.64 desc[UR4][R4.64], R8 ;  /* 0x0000000804007986 */ /* 0x0003e4000c101b04 */
.L_x_5631:
[----:B------:R-:W-:-:S13]  /*0bf0*/  ISETP.GE.U32.AND P0, PT, R3, R2, PT ;  /* 0x000000020300720c */ /* 0x000fda0003f06070 */
[----:B------:R-:W-:Y:S05]  /*0c00*/  @P0 BRA `(.L_x_5633) ;  /* 0x0000000000300947 */ /* 0x000fea0003800000 */
[----:B01----:R-:W0:Y:S01]  /*0c10*/  LDC.64 R4, c[0x0][0x388] ;  /* 0x0000e200ff047b82 */ /* 0x003e220000000a00 */
[----:B------:R-:W-:Y:S02]  /*0c20*/  IMAD.IADD R7, R0, 0x1, R3 ;  /* 0x0000000100077824 */ /* 0x000fe400078e0203 */
[----:B------:R-:W-:Y:S02]  /*0c30*/  VIADD R3, R3, 0x80 ;  /* 0x0000008003037836 */ /* 0x000fe40000000000 */
[----:B0-----:R-:W-:-:S05]  /*0c40*/  IMAD.WIDE.U32 R4, R7, 0x8, R4 ;  /* 0x0000000807047825 */ /* 0x001fca00078e0004 */
[----:B------:R1:W-:Y:S02]  /*0c50*/  STG.E.64 desc[UR4][R4.64], R10 ;  /* 0x0000000a04007986 */ /* 0x0003e4000c101b04 */
.L_x_5632:
[----:B------:R-:W-:-:S13]  /*0c60*/  ISETP.GE.U32.AND P0, PT, R3, R2, PT ;  /* 0x000000020300720c */ /* 0x000fda0003f06070 */
[----:B------:R-:W-:Y:S05]  /*0c70*/  @P0 BRA `(.L_x_5634) ;  /* 0x0000000000340947 */ /* 0x000fea0003800000 */
[----:B01----:R-:W0:Y:S01]  /*0c80*/  LDC.64 R4, c[0x0][0x388] ;  /* 0x0000e200ff047b82 */ /* 0x003e220000000a00 */
[----:B------:R-:W-:Y:S01]  /*0c90*/  IMAD.IADD R7, R0, 0x1, R3 ;  /* 0x0000000100077824 */ /* 0x000fe200078e0203 */
[----:B------:R-:W-:-:S03]  /*0ca0*/  IADD3 R3, PT, PT, R3, 0x80, RZ ;  /* 0x0000008003037810 */ /* 0x000fc60007ffe0ff */
[----:B0-----:R-:W-:-:S05]  /*0cb0*/  IMAD.WIDE.U32 R4, R7, 0x8, R4 ;  /* 0x0000000807047825 */ /* 0x001fca00078e0004 */
[----:B------:R2:W-:Y:S02]  /*0cc0*/  STG.E.64 desc[UR4][R4.64], R12 ;  /* 0x0000000c04007986 */ /* 0x0005e4000c101b04 */
.L_x_5633:
[----:B------:R-:W-:-:S13]  /*0cd0*/  ISETP.GE.U32.AND P0, PT, R3, R2, PT ;  /* 0x000000020300720c */ /* 0x000fda0003f06070 */
[----:B------:R-:W-:Y:S05]  /*0ce0*/  @P0 BREAK.RELIABLE B1 ;  /* 0x0000000000010942 */ /* 0x000fea0003800100 */
[----:B------:R-:W-:Y:S05]  /*0cf0*/  @P0 BRA `(.L_x_5635) ;  /* 0x0000000000300947 */ /* 0x000fea0003800000 */
[----:B012---:R-:W0:Y:S01]  /*0d00*/  LDC.64 R4, c[0x0][0x388] ;  /* 0x0000e200ff047b82 */ /* 0x007e220000000a00 */
[----:B------:R-:W-:Y:S02]  /*0d10*/  IMAD.IADD R7, R0, 0x1, R3 ;  /* 0x0000000100077824 */ /* 0x000fe400078e0203 */
[----:B------:R-:W-:Y:S02]  /*0d20*/  VIADD R3, R3, 0x80 ;  /* 0x0000008003037836 */ /* 0x000fe40000000000 */
[----:B0-----:R-:W-:-:S05]  /*0d30*/  IMAD.WIDE.U32 R4, R7, 0x8, R4 ;  /* 0x0000000807047825 */ /* 0x001fca00078e0004 */
[----:B------:R2:W-:Y:S02]  /*0d40*/  STG.E.64 desc[UR4][R4.64], R14 ;  /* 0x0000000e04007986 */ /* 0x0005e4000c101b04 */
.L_x_5634:
[----:B------:R-:W-:Y:S05]  /*0d50*/  BSYNC.RELIABLE B1 ;  /* 0x0000000000017941 */ /* 0x000fea0003800100 */
.L_x_5629:
[----:B------:R-:W-:-:S13]  /*0d60*/  ISETP.GE.U32.AND P0, PT, R3, R2, PT ;  /* 0x000000020300720c */ /* 0x000fda0003f06070 */
[----:B012---:R-:W0:Y:S01]  /*0d70*/  @!P0 LDC.64 R4, c[0x0][0x388] ;  /* 0x0000e200ff048b82 */ /* 0x007e220000000a00 */
[----:B------:R-:W-:Y:S02]  /*0d80*/  @!P0 IMAD.IADD R7, R0, 0x1, R3 ;  /* 0x0000000100078824 */ /* 0x000fe400078e0203 */
[----:B------:R-:W-:Y:S02]  /*0d90*/  @!P0 VIADD R3, R3, 0x80 ;  /* 0x0000008003038836 */ /* 0x000fe40000000000 */
[----:B0-----:R-:W-:-:S05]  /*0da0*/  @!P0 IMAD.WIDE.U32 R4, R7, 0x8, R4 ;  /* 0x0000000807048825 */ /* 0x001fca00078e0004 */
[----:B------:R3:W-:Y:S02]  /*0db0*/  @!P0 STG.E.64 desc[UR4][R4.64], R16 ;  /* 0x0000001004008986 */ /* 0x0007e4000c101b04 */
.L_x_5635:
[----:B------:R-:W-:Y:S05]  /*0dc0*/  BSYNC.RECONVERGENT B0 ;  /* 0x0000000000007941 */ /* 0x000fea0003800200 */
.L_x_5628:
[----:B------:R-:W-:Y:S05]  /*0dd0*/  WARPSYNC.ALL ;  /* 0x0000000000007948 */ /* 0x000fea0003800000 */
[----:B------:R-:W-:-:S13]  /*0de0*/  ISETP.GE.U32.AND P0, PT, R3, R2, PT ;  /* 0x000000020300720c */ /* 0x000fda0003f06070 */
[----:B------:R-:W-:Y:S05]  /*0df0*/  @P0 EXIT ;  /* 0x000000000000094d */ /* 0x000fea0003800000 */
[----:B0123--:R-:W0:Y:S01]  /*0e00*/  LDC.64 R4, c[0x0][0x388] ;  /* 0x0000e200ff047b82 */ /* 0x00fe220000000a00 */
[----:B------:R-:W-:-:S05]  /*0e10*/  IADD3 R3, PT, PT, R0, R3, RZ ;  /* 0x0000000300037210 */ /* 0x000fca0007ffe0ff */
[----:B0-----:R-:W-:-:S05]  /*0e20*/  IMAD.WIDE.U32 R2, R3, 0x8, R4 ;  /* 0x0000000803027825 */ /* 0x001fca00078e0004 */
[----:B------:R-:W-:Y:S01]  /*0e30*/  STG.E.64 desc[UR4][R2.64], R18 ;  /* 0x0000001202007986 */ /* 0x000fe2000c101b04 */
[----:B------:R-:W-:Y:S05]  /*0e40*/  EXIT ;  /* 0x000000000000794d */ /* 0x000fea0003800000 */
.L_x_5627:
[----:B------:R-:W0:Y:S01]  /*0e50*/  S2R R33, SR_TID.X ;  /* 0x0000000000217919 */ /* 0x000e220000002100 */
[----:B------:R-:W1:Y:S08]  /*0e60*/  LDC.64 R2, c[0x0][0x390] ;  /* 0x0000e400ff027b82 */ /* 0x000e700000000a00 */
[----:B------:R-:W2:Y:S01]  /*0e70*/  LDC.64 R4, c[0x0][0x398] ;  /* 0x0000e600ff047b82 */ /* 0x000ea20000000a00 */
[----:B-1----:R-:W-:-:S04]  /*0e80*/  IMAD.WIDE.U32 R2, R0, 0x8, R2 ;  /* 0x0000000800027825 */ /* 0x002fc800078e0002 */
[----:B0-----:R-:W-:-:S04]  /*0e90*/  IMAD.WIDE.U32 R36, R33, 0x10, R2 ;  /* 0x0000001021247825 */ /* 0x001fc800078e0002 */
[----:B--2---:R-:W-:Y:S01]  /*0ea0*/  IMAD.WIDE.U32 R4, R0, 0x8, R4 ;  /* 0x0000000800047825 */ /* 0x004fe200078e0004 */
[----:B------:R-:W2:Y:S04]  /*0eb0*/  LDG.E.128 R12, desc[UR4][R36.64+0x800] ;  /* 0x00080004240c7981 */ /* 0x000ea8000c1e1d00 */
[----:B------:R-:W3:Y:S01]  /*0ec0*/  LDG.E.128 R20, desc[UR4][R36.64+0x1000] ;  /* 0x0010000424147981 */ /* 0x000ee2000c1e1d00 */
[----:B------:R-:W-:-:S03]  /*0ed0*/  IMAD.WIDE.U32 R32, R33, 0x10, R4 ;  /* 0x0000001021207825 */ /* 0x000fc600078e0004 */
[----:B------:R-:W4:Y:S04]  /*0ee0*/  LDG.E.128 R4, desc[UR4][R36.64] ;  /* 0x0000000424047981 */ /* 0x000f28000c1e1d00 */
[----:B------:R-:W5:Y:S04]  /*0ef0*/  LDG.E.128 R8, desc[UR4][R32.64] ;  /* 0x0000000420087981 */ /* 0x000f68000c1e1d00 */
[----:B------:R-:W3:Y:S04]  /*0f00*/  LDG.E.128 R16, desc[UR4][R32.64+0x800] ;  /* 0x0008000420107981 */ /* 0x000ee8000c1e1d00 */
[----:B------:R-:W3:Y:S04]  /*0f10*/  LDG.E.128 R24, desc[UR4][R32.64+0x1000] ;  /* 0x0010000420187981 */ /* 0x000ee8000c1e1d00 */
[----:B------:R-:W3:Y:S04]  /*0f20*/  LDG.E.128 R28, desc[UR4][R36.64+0x1800] ;  /* 0x00180004241c7981 */ /* 0x000ee8000c1e1d00 */
[----:B------:R-:W3:Y:S01]  /*0f30*/  LDG.E.128 R32, desc[UR4][R32.64+0x1800] ;  /* 0x0018000420207981 */ /* 0x000ee2000c1e1d00 */
[----:B----4-:R-:W-:-:S02]  /*0f40*/  IMAD.MOV.U32 R2, RZ, RZ, R6 ;  /* 0x000000ffff027224 */ /* 0x010fc400078e0006 */
[----:B-----5:R-:W-:Y:S01]  /*0f50*/  IMAD.MOV.U32 R3, RZ, RZ, R10 ;  /* 0x000000ffff037224 */ /* 0x020fe200078e000a */
[----:B------:R0:W1:Y:S02]  /*0f60*/  DSETP.MIN.AND P0, P1, R6, R10, PT ;  /* 0x0000000a0600722a */ /* 0x0000640003900000 */
[----:B0-----:R-:W-:Y:S02]  /*0f70*/  IMAD.MOV.U32 R6, RZ, RZ, R4 ;  /* 0x000000ffff067224 */ /* 0x001fe400078e0004 */
[----:B-1----:R-:W-:Y:S02]  /*0f80*/  SEL R2, R2, R3, P0 ;  /* 0x0000000302027207 */ /* 0x002fe40000000000 */
[----:B------:R-:W-:Y:S01]  /*0f90*/  FSEL R3, R7, R11, P0 ;  /* 0x0000000b07037208 */ /* 0x000fe20000000000 */
[----:B------:R-:W-:Y:S02]  /*0fa0*/  IMAD.MOV.U32 R7, RZ, RZ, R8 ;  /* 0x000000ffff077224 */ /* 0x000fe400078e0008 */
[----:B--2---:R-:W-:Y:S01]  /*0fb0*/  IMAD.MOV.U32 R10, RZ, RZ, R12 ;  /* 0x000000ffff0a7224 */ /* 0x004fe200078e000c */
[----:B------:R-:W-:-:S15]  /*0fc0*/  @P1 LOP3.LUT R3, R11, 0x80000, RZ, 0xfc, !PT ;  /* 0x000800000b031812 */ /* 0x000fde00078efcff */
[----:B------:R-:W-:-:S15]  /*0fd0*/  NOP ;  /* 0x0000000000007918 */ /* 0x000fde0000000000 */
[----:B------:R-:W-:-:S15]  /*0fe0*/  NOP ;  /* 0x0000000000007918 */ /* 0x000fde0000000000 */
[----:B------:R-:W-:-:S09]  /*0ff0*/  NOP ;  /* 0x0000000000007918 */ /* 0x000fd20000000000 */
[----:B------:R-:W0:Y:S02]  /*1000*/  DSETP.MIN.AND P2, P5, R4, R8, PT ;  /* 0x000000080400722a */ /* 0x000e240003d40000 */
[----:B0-----:R-:W-:Y:S02]  /*1010*/  SEL R6, R6, R7, P2 ;  /* 0x0000000706067207 */ /* 0x001fe40001000000 */
[----:B------:R-:W-:Y:S01]  /*1020*/  FSEL R7, R5, R9, P2 ;  /* 0x0000000905077208 */ /* 0x000fe20001000000 */
[----:B---3--:R-:W-:Y:S01]  /*1030*/  IMAD.MOV.U32 R5, RZ, RZ, R18 ;  /* 0x000000ffff057224 */ /* 0x008fe200078e0012 */
[----:B------:R-:W-:Y:S02]  /*1040*/  MOV R8, R14 ;  /* 0x0000000e00087202 */ /* 0x000fe40000000f00 */
[----:B------:R-:W-:-:S15]  /*1050*/  @P5 LOP3.LUT R7, R9, 0x80000, RZ, 0xfc, !PT ;  /* 0x0008000009075812 */ /* 0x000fde00078efcff */
[----:B------:R-:W-:-:S15]  /*1060*/  NOP ;  /* 0x0000000000007918 */ /* 0x000fde0000000000 */
[----:B------:R-:W-:-:S15]  /*1070*/  NOP ;  /* 0x0000000000007918 */ /* 0x000fde0000000000 */
[----:B------:R-:W-:-:S11]  /*1080*/  NOP ;  /* 0x0000000000007918 */ /* 0x000fd60000000000 */
[----:B------:R-:W0:Y:S02]  /*1090*/  DSETP.MIN.AND P6, P3, R14, R18, PT ;  /* 0x000000120e00722a */ /* 0x000e240003bc0000 */
[----:B0-----:R-:W-:Y:S01]  /*10a0*/  SEL R8, R8, R5, P6 ;  /* 0x0000000508087207 */ /* 0x001fe20003000000 */
[----:B------:R-:W-:Y:S01]  /*10b0*/  IMAD.MOV.U32 R5, RZ, RZ, R16 ;  /* 0x000000ffff057224 */ /* 0x000fe200078e0010 */
[----:B------:R-:W-:Y:S01]  /*10c0*/  FSEL R9, R15, R19, P6 ;  /* 0x000000130f097208 */ /* 0x000fe20003000000 */
[----:B------:R-:W-:Y:S01]  /*10d0*/  IMAD.MOV.U32 R15, RZ, RZ, R26 ;  /* 0x000000ffff0f7224 */ /* 0x000fe200078e001a */
[----:B------:R-:W-:Y:S01]  /*10e0*/  @P3 LOP3.LUT R9, R19, 0x80000, RZ, 0xfc, !PT ;  /* 0x0008000013093812 */ /* 0x000fe200078efcff */
[----:B------:R-:W-:-:S15]  /*10f0*/  IMAD.MOV.U32 R14, RZ, RZ, R30 ;  /* 0x000000ffff0e7224 */ /* 0x000fde00078e001e */
[----:B------:R-:W-:-:S15]  /*1100*/  NOP ;  /* 0x0000000000007918 */ /* 0x000fde0000000000 */
[----:B------:R-:W-:-:S15]  /*1110*/  NOP ;  /* 0x0000000000007918 */ /* 0x000fde0000000000 */
[----:B------:R-:W-:-:S12]  /*1120*/  NOP ;  /* 0x0000000000007918 */ /* 0x000fd80000000000 */
[----:B------:R-:W0:Y:S02]  /*1130*/  DSETP.MIN.AND P4, P0, R12, R16, PT ;  /* 0x000000100c00722a */ /* 0x000e240003880000 */
[----:B0-----:R-:W-:Y:S02]  /*1140*/  FSEL R11, R13, R17, P4 ;  /* 0x000000110d0b7208 */ /* 0x001fe40002000000 */
[----:B------:R-:W0:Y:S01]  /*1150*/  S2R R13, SR_TID.X ;  /* 0x00000000000d7919 */ /* 0x000e220000002100 */
[----:B------:R-:W-:Y:S02]  /*1160*/  SEL R10, R10, R5, P4 ;  /* 0x000000050a0a7207 */ /* 0x000fe40002000000 */
[----:B------:R-:W1:Y:S01]  /*1170*/  LDC.64 R4, c[0x0][0x388] ;  /* 0x0000e200ff047b82 */ /* 0x000e620000000a00 */
[----:B------:R-:W-:Y:S01]  /*1180*/  MOV R16, R22 ;  /* 0x0000001600107202 */ /* 0x000fe20000000f00 */
[----:B------:R-:W-:Y:S01]  /*1190*/  IMAD.MOV.U32 R12, RZ, RZ, R28 ;  /* 0x000000ffff0c7224 */ /* 0x000fe200078e001c */
[----:B------:R-:W-:Y:S01]  /*11a0*/  @P0 LOP3.LUT R11, R17, 0x80000, RZ, 0xfc, !PT ;  /* 0x00080000110b0812 */ /* 0x000fe200078efcff */
[----:B-1----:R-:W-:-:S04]  /*11b0*/  IMAD.WIDE.U32 R4, R0, 0x8, R4 ;  /* 0x0000000800047825 */ /* 0x002fc800078e0004 */
[----:B------:R-:W-:Y:S02]  /*11c0*/  IMAD.MOV.U32 R0, RZ, RZ, R20 ;  /* 0x000000ffff007224 */ /* 0x000fe400078e0014 */
[----:B0-----:R-:W-:-:S04]  /*11d0*/  IMAD.WIDE.U32 R4, R13, 0x10, R4 ;  /* 0x000000100d047825 */ /* 0x001fc800078e0004 */
[----:B------:R-:W-:-:S15]  /*11e0*/  IMAD.MOV.U32 R13, RZ, RZ, R24 ;  /* 0x000000ffff0d7224 */ /* 0x000fde00078e0018 */
[----:B------:R-:W-:-:S15]  /*11f0*/  NOP ;  /* 0x0000000000007918 */ /* 0x000fde0000000000 */
[----:B------:R-:W-:-:S13]  /*1200*/  NOP ;  /* 0x0000000000007918 */ /* 0x000fda0000000000 */
[----:B------:R-:W0:Y:S02]  /*1210*/  DSETP.MIN.AND P1, P2, R20, R24, PT ;  /* 0x000000181400722a */ /* 0x000e240003a20000 */
[----:B0-----:R-:W-:Y:S01]  /*1220*/  SEL R18, R0, R13, P1 ;  /* 0x0000000d00127207 */ /* 0x001fe20000800000 */
[----:B------:R-:W-:Y:S01]  /*1230*/  IMAD.MOV.U32 R13, RZ, RZ, R32 ;  /* 0x000000ffff0d7224 */ /* 0x000fe200078e0020 */
[----:B------:R-:W-:Y:S02]  /*1240*/  FSEL R19, R21, R25, P1 ;  /* 0x0000001915137208 */ /* 0x000fe40000800000 */
[----:B------:R-:W-:Y:S02]  /*1250*/  @P2 LOP3.LUT R19, R25, 0x80000, RZ, 0xfc, !PT ;  /* 0x0008000019132812 */ /* 0x000fe400078efcff */
[----:B------:R-:W-:-:S15]  /*1260*/  MOV R21, R31 ;  /* 0x0000001f00157202 */ /* 0x000fde0000000f00 */
[----:B------:R-:W-:-:S15]  /*1270*/  NOP ;  /* 0x0000000000007918 */ /* 0x000fde0000000000 */
[----:B------:R-:W-:-:S15]  /*1280*/  NOP ;  /* 0x0000000000007918 */ /* 0x000fde0000000000 */
[----:B------:R-:W-:-:S11]  /*1290*/  NOP ;  /* 0x0000000000007918 */ /* 0x000fd60000000000 */
[----:B------:R-:W0:Y:S02]  /*12a0*/  DSETP.MIN.AND P6, P5, R22, R26, PT ;  /* 0x0000001a1600722a */ /* 0x000e240003dc0000 */
[----:B0-----:R-:W-:Y:S01]  /*12b0*/  SEL R16, R16, R15, P6 ;  /* 0x0000000f10107207 */ /* 0x001fe20003000000 */
[----:B------:R-:W-:Y:S01]  /*12c0*/  IMAD.MOV.U32 R15, RZ, RZ, R34 ;  /* 0x000000ffff0f7224 */ /* 0x000fe200078e0022 */
[----:B------:R-:W-:Y:S02]  /*12d0*/  FSEL R17, R23, R27, P6 ;  /* 0x0000001b17117208 */ /* 0x000fe40003000000 */
[----:B------:R-:W-:-:S15]  /*12e0*/  @P5 LOP3.LUT R17, R27, 0x80000, RZ, 0xfc, !PT ;  /* 0x000800001b115812 */ /* 0x000fde00078efcff */
[----:B------:R-:W-:-:S15]  /*12f0*/  NOP ;  /* 0x0000000000007918 */ /* 0x000fde0000000000 */
[----:B------:R-:W-:-:S15]  /*1300*/  NOP ;  /* 0x0000000000007918 */ /* 0x000fde0000000000 */
[----:B------:R-:W-:-:S13]  /*1310*/  NOP ;  /* 0x0000000000007918 */ /* 0x000fda0000000000 */
[----:B------:R-:W0:Y:S02]  /*1320*/  DSETP.MIN.AND P4, P3, R28, R32, PT ;  /* 0x000000201c00722a */ /* 0x000e240003b80000 */
[----:B0-----:R-:W-:Y:S01]  /*1330*/  SEL R0, R12, R13, P4 ;  /* 0x0000000d0c007207 */ /* 0x001fe20002000000 */
[----:B------:R-:W-:Y:S02]  /*1340*/  IMAD.MOV.U32 R12, RZ, RZ, R6 ;  /* 0x000000ffff0c7224 */ /* 0x000fe400078e0006 */
[----:B------:R-:W-:Y:S01]  /*1350*/  IMAD.MOV.U32 R13, RZ, RZ, R7 ;  /* 0x000000ffff0d7224 */ /* 0x000fe200078e0007 */
[----:B------:R-:W-:Y:S02]  /*1360*/  FSEL R29, R29, R33, P4 ;  /* 0x000000211d1d7208 */ /* 0x000fe40002000000 */
[----:B------:R-:W-:-:S15]  /*1370*/  @P3 LOP3.LUT R29, R33, 0x80000, RZ, 0xfc, !PT ;  /* 0x00080000211d3812 */ /* 0x000fde00078efcff */
[----:B------:R-:W-:-:S15]  /*1380*/  NOP ;  /* 0x0000000000007918 */ /* 0x000fde0000000000 */
[----:B------:R-:W-:-:S15]  /*1390*/  NOP ;  /* 0x0000000000007918 */ /* 0x000fde0000000000 */
[----:B------:R-:W-:-:S11]  /*13a0*/  NOP ;  /* 0x0000000000007918 */ /* 0x000fd60000000000 */
[----:B------:R-:W0:Y:S02]  /*13b0*/  DSETP.MIN.AND P0, P1, R30, R34, PT ;  /* 0x000000221e00722a */ /* 0x000e240003900000 */
[----:B0-----:R-:W-:Y:S01]  /*13c0*/  SEL R20, R14, R15, P0 ;  /* 0x0000000f0e147207 */ /* 0x001fe20000000000 */
[----:B------:R-:W-:Y:S01]  /*13d0*/  IMAD.MOV.U32 R14, RZ, RZ, R2 ;  /* 0x000000ffff0e7224 */ /* 0x000fe200078e0002 */
[----:B------:R-:W-:Y:S02]  /*13e0*/  MOV R15, R3 ;  /* 0x00000003000f7202 */ /* 0x000fe40000000f00 */
[----:B------:R-:W-:-:S03]  /*13f0*/  FSEL R21, R21, R35, P0 ;  /* 0x0000002315157208 */ /* 0x000fc60000000000 */
[----:B------:R0:W-:Y:S01]  /*1400*/  STG.E.128 desc[UR4][R4.64], R12 ;  /* 0x0000000c04007986 */ /* 0x0001e2000c101d04 */
[----:B------:R-:W-:Y:S01]  /*1410*/  @P1 LOP3.LUT R21, R35, 0x80000, RZ, 0xfc, !PT ;  /* 0x0008000023151812 */ /* 0x000fe200078efcff */
[----:B0-----:R-:W-:Y:S01]  /*1420*/  IMAD.MOV.U32 R14, RZ, RZ, R8 ;  /* 0x000000ffff0e7224 */ /* 0x001fe200078e0008 */
[----:B------:R-:W-:Y:S01]  /*1430*/  MOV R15, R9 ;  /* 0x00000009000f7202 */ /* 0x000fe20000000f00 */
[----:B------:R-:W-:Y:S01]  /*1440*/  IMAD.MOV.U32 R12, RZ, RZ, R10 ;  /* 0x000000ffff0c7224 */ /* 0x000fe200078e000a */
[----:B------:R-:W-:Y:S01]  /*1450*/  MOV R9, R19 ;  /* 0x0000001300097202 */ /* 0x000fe20000000f00 */
[----:B------:R-:W-:Y:S02]  /*1460*/  IMAD.MOV.U32 R13, RZ, RZ, R11 ;  /* 0x000000ffff0d7224 */ /* 0x000fe400078e000b */
[----:B------:R-:W-:Y:S02]  /*1470*/  IMAD.MOV.U32 R8, RZ, RZ, R18 ;  /* 0x000000ffff087224 */ /* 0x000fe400078e0012 */
[----:B------:R-:W-:-:S02]  /*1480*/  IMAD.MOV.U32 R10, RZ, RZ, R16 ;  /* 0x000000ffff0a7224 */ /* 0x000fc400078e0010 */
[----:B------:R-:W-:-:S05]  /*1490*/  IMAD.MOV.U32 R11, RZ, RZ, R17 ;  /* 0x000000ffff0b7224 */ /* 0x000fca00078e0011 */
[----:B------:R0:W-:Y:S04]  /*14a0*/  STG.E.128 desc[UR4][R4.64+0x1000], R8 ;  /* 0x0010000804007986 */ /* 0x0001e8000c101d04 */
[----:B------:R-:W-:Y:S01]  /*14b0*/  STG.E.128 desc[UR4][R4.64+0x800], R12 ;  /* 0x0008000c04007986 */ /* 0x000fe2000c101d04 */
[----:B0-----:R-:W-:Y:S01]  /*14c0*/  IMAD.MOV.U32 R8, RZ, RZ, R0 ;  /* 0x000000ffff087224 */ /* 0x001fe200078e0000 */
[----:B------:R-:W-:Y:S01]  /*14d0*/  MOV R9, R29 ;  /* 0x0000001d00097202 */ /* 0x000fe20000000f00 */
[----:B------:R-:W-:Y:S02]  /*14e0*/  IMAD.MOV.U32 R10, RZ, RZ, R20 ;  /* 0x000000ffff0a7224 */ /* 0x000fe400078e0014 */
[----:B------:R-:W-:-:S05]  /*14f0*/  IMAD.MOV.U32 R11, RZ, RZ, R21 ;  /* 0x000000ffff0b7224 */ /* 0x000fca00078e0015 */
[----:B------:R-:W-:Y:S01]  /*1500*/  STG.E.128 desc[UR4][R4.64+0x1800], R8 ;  /* 0x0018000804007986 */ /* 0x000fe2000c101d04 */
[----:B------:R-:W-:Y:S05]  /*1510*/  EXIT ;  /* 0x000000000000794d */ /* 0x000fea0003800000 */
.L_x_5636:
        /* <DEDUP_REMOVED lines=14> */
.L_x_40915:


//--------------------- .text._ZN2at6native29vectorized_elementwise_kernelILi4ENS0_13BinaryFunctorIdddZZZNS0_16fmin_kernel_cudaERNS_18TensorIteratorBaseEENKUlvE_clEvENKUlvE_clEvEUlddE_EESt5arrayIPcLm3EEEEviT0_T1_ --------------------------
	.section	.text._ZN2at6native29vectorized_elementwise_kernelILi4ENS0_13BinaryFunctorIdddZZZNS0_16fmin_kernel_cudaERNS_18TensorIteratorBaseEENKUlvE_clEvENKUlvE_clEvEUlddE_EESt5arrayIPcLm3EEEEviT0_T1_,"ax",@progbits
	.align	128
        .global         _ZN2at6native29vectorized_elementwise_kernelILi4ENS0_13BinaryFunctorIdddZZZNS0_16fmin_kernel_cudaERNS_18TensorIteratorBaseEENKUlvE_clEvENKUlvE_clEvEUlddE_EESt5arrayIPcLm3EEEEviT0_T1_
        .type           _ZN2at6native29vectorized_elementwise_kernelILi4ENS0_13BinaryFunctorIdddZZZNS0_16fmin_kernel_cudaERNS_18TensorIteratorBaseEENKUlvE_clEvENKUlvE_clEvEUlddE_EESt5arrayIPcLm3EEEEviT0_T1_,@function
        .size           _ZN2at6native29vectorized_elementwise_kernelILi4ENS0_13BinaryFunctorIdddZZZNS0_16fmin_kernel_cudaERNS_18TensorIteratorBaseEENKUlvE_clEvENKUlvE_clEvEUlddE_EESt5arrayIPcLm3EEEEviT0_T1_,(.L_x_40916 - _ZN2at6native29vectorized_elementwise_kernelILi4ENS0_13BinaryFunctorIdddZZZNS0_16fmin_kernel_cudaERNS_18TensorIteratorBaseEENKUlvE_clEvENKUlvE_clEvEUlddE_EESt5arrayIPcLm3EEEEviT0_T1_)
        .other          _ZN2at6native29vectorized_elementwise_kernelILi4ENS0_13BinaryFunctorIdddZZZNS0_16fmin_kernel_cudaERNS_18TensorIteratorBaseEENKUlvE_clEvENKUlvE_clEvEUlddE_EESt5arrayIPcLm3EEEEviT0_T1_,@"STO_CUDA_ENTRY STV_DEFAULT"
_ZN2at6native29vectorized_elementwise_kernelILi4ENS0_13BinaryFunctorIdddZZZNS0_16fmin_kernel_cudaERNS_18TensorIteratorBaseEENKUlvE_clEvENKUlvE_clEvEUlddE_EESt5arrayIPcLm3EEEEviT0_T1_:
.text._ZN2at6native29vectorized_elementwise_kernelILi4ENS0_13BinaryFunctorIdddZZZNS0_16fmin_kernel_cudaERNS_18TensorIteratorBaseEENKUlvE_clEvENKUlvE_clEvEUlddE_EESt5arrayIPcLm3EEEEviT0_T1_:
        /* <DEDUP_REMOVED lines=24> */
[----:B------:R-:W-:-:S04]  /*0180*/  CS2R R4, SRZ ;  /* 0x0000000000047805 */ /* 0x000fc8000001ff00 */
[----:B------:R-:W2:Y:S01]  /*0190*/  @!P0 LDG.E.64 R6, desc[UR4][R34.64] ;  /* 0x0000000422068981 */ /* 0x000ea2000c1e1b00 */
[----:B------:R-:W1:Y:S02]  /*01a0*/  LDC.64 R26, c[0x0][0x398] ;  /* 0x0000e600ff1a7b82 */ /* 0x000e640000000a00 */
[----:B------:R-:W-:Y:S01]  /*01b0*/  @!P1 IMAD.IADD R9, R0, 0x1, R37 ;  /* 0x0000000100099824 */ /* 0x000fe200078e0225 */
[----:B------:R4:W2:Y:S01]  /*01c0*/  @!P0 LDG.E.64 R4, desc[UR4][R12.64] ;  /* 0x000000040c048981 */ /* 0x0008a2000c1e1b00 */
[----:B------:R-:W-:-:S04]  /*01d0*/  @!P1 VIADD R37, R37, 0x80 ;  /* 0x0000008025259836 */ /* 0x000fc80000000000 */
[----:B------:R-:W1:Y:S01]  /*01e0*/  LDC.64 R22, c[0x0][0x398] ;  /* 0x0000e600ff167b82 */ /* 0x000e620000000a00 */
[----:B------:R-:W-:-:S07]  /*01f0*/  ISETP.GE.U32.AND P2, PT, R37, R2, PT ;  /* 0x000000022500720c */ /* 0x000fce0003f46070 */
[----:B------:R-:W1:Y:S06]  /*0200*/  LDC.64 R20, c[0x0][0x390] ;  /* 0x0000e400ff147b82 */ /* 0x000e6c0000000a00 */
[----:B------:R-:W-:Y:S02]  /*0210*/  @!P2 IMAD.IADD R19, R0, 0x1, R37 ;  /* 0x000000010013a824 */ /* 0x000fe400078e0225 */
[----:B------:R-:W-:-:S05]  /*0220*/  @!P2 VIADD R37, R37, 0x80 ;  /* 0x000000802525a836 */ /* 0x000fca0000000000 */
[----:B------:R-:W-:Y:S01]  /*0230*/  ISETP.GE.U32.AND P3, PT, R37, R2, PT ;  /* 0x000000022500720c */ /* 0x000fe20003f66070 */
[----:B---3--:R-:W-:-:S12]  /*0240*/  @!P1 IMAD.WIDE.U32 R24, R9, 0x8, R24 ;  /* 0x0000000809189825 */ /* 0x008fd800078e0018 */
[----:B------:R-:W-:Y:S02]  /*0250*/  @!P3 IMAD.IADD R17, R0, 0x1, R37 ;  /* 0x000000010011b824 */ /* 0x000fe400078e0225 */
[----:B------:R-:W-:Y:S02]  /*0260*/  @!P3 VIADD R37, R37, 0x80 ;  /* 0x000000802525b836 */ /* 0x000fe40000000000 */
[----:B----4-:R-:W-:-:S03]  /*0270*/  @!P1 IMAD.WIDE.U32 R28, R9, 0x8, R28 ;  /* 0x00000008091c9825 */ /* 0x010fc600078e001c */
[----:B------:R-:W-:Y:S02]  /*0280*/  ISETP.GE.U32.AND P0, PT, R37, R2, PT ;  /* 0x000000022500720c */ /* 0x000fe40003f06070 */
[----:B------:R-:W-:Y:S02]  /*0290*/  CS2R R8, SRZ ;  /* 0x0000000000087805 */ /* 0x000fe4000001ff00 */
[----:B------:R-:W-:Y:S02]  /*02a0*/  CS2R R10, SRZ ;  /* 0x00000000000a7805 */ /* 0x000fe4000001ff00 */
[----:B------:R-:W-:Y:S02]  /*02b0*/  CS2R R12, SRZ ;  /* 0x00000000000c7805 */ /* 0x000fe4000001ff00 */
[----:B------:R3:W4:Y:S01]  /*02c0*/  @!P1 LDG.E.64 R8, desc[UR4][R24.64] ;  /* 0x0000000418089981 */ /* 0x000722000c1e1b00 */
[----:B0-----:R-:W-:-:S03]  /*02d0*/  @!P2 IMAD.WIDE.U32 R32, R19, 0x8, R32 ;  /* 0x000000081320a825 */ /* 0x001fc600078e0020 */
[----:B------:R-:W4:Y:S01]  /*02e0*/  @!P1 LDG.E.64 R10, desc[UR4][R28.64] ;  /* 0x000000041c0a9981 */ /* 0x000f22000c1e1b00 */
[----:B------:R-:W-:Y:S01]  /*02f0*/  @!P0 IMAD.IADD R36, R0, 0x1, R37 ;  /* 0x0000000100248824 */ /* 0x000fe200078e0225 */
[----:B------:R-:W-:Y:S02]  /*0300*/  @!P0 IADD3 R37, PT, PT, R37, 0x80, RZ ;  /* 0x0000008025258810 */ /* 0x000fe40007ffe0ff */
[----:B------:R0:W4:Y:S01]  /*0310*/  @!P2 LDG.E.64 R12, desc[UR4][R32.64] ;  /* 0x00000004200ca981 */ /* 0x000122000c1e1b00 */
[----:B---3--:R-:W3:Y:S01]  /*0320*/  LDC.64 R24, c[0x0][0x390] ;  /* 0x0000e400ff187b82 */ /* 0x008ee20000000a00 */
[----:B------:R-:W-:Y:S01]  /*0330*/  ISETP.GE.U32.AND P1, PT, R37, R2, PT ;  /* 0x000000022500720c */ /* 0x000fe20003f26070 */
[----:B-----5:R-:W-:-:S06]  /*0340*/  @!P3 IMAD.WIDE.U32 R30, R17, 0x8, R30 ;  /* 0x00000008111eb825 */ /* 0x020fcc00078e001e */
[----:B0-----:R-:W0:Y:S01]  /*0350*/  LDC.64 R32, c[0x0][0x398] ;  /* 0x0000e600ff207b82 */ /* 0x001e220000000a00 */
[----:B-1----:R-:W-:Y:S01]  /*0360*/  @!P3 IMAD.WIDE.U32 R34, R17, 0x8, R14 ;  /* 0x000000081122b825 */ /* 0x002fe200078e000e */
[----:B------:R-:W-:Y:S02]  /*0370*/  CS2R R16, SRZ ;  /* 0x0000000000107805 */ /* 0x000fe4000001ff00 */
[----:B------:R-:W-:Y:S01]  /*0380*/  CS2R R14, SRZ ;  /* 0x00000000000e7805 */ /* 0x000fe2000001ff00 */
[----:B------:R-:W-:-:S03]  /*0390*/  @!P2 IMAD.WIDE.U32 R26, R19, 0x8, R26 ;  /* 0x00000008131aa825 */ /* 0x000fc600078e001a */
[----:B------:R1:W5:Y:S01]  /*03a0*/  @!P3 LDG.E.64 R16, desc[UR4][R30.64] ;  /* 0x000000041e10b981 */ /* 0x000362000c1e1b00 */
[----:B------:R-:W-:Y:S01]  /*03b0*/  CS2R R18, SRZ ;  /* 0x0000000000127805 */ /* 0x000fe2000001ff00 */
[----:B------:R-:W-:Y:S01]  /*03c0*/  @!P0 IMAD.WIDE.U32 R28, R36, 0x8, R22 ;  /* 0x00000008241c8825 */ /* 0x000fe200078e0016 */
[----:B------:R-:W-:Y:S01]  /*03d0*/  CS2R R22, SRZ ;  /* 0x0000000000167805 */ /* 0x000fe2000001ff00 */
[----:B------:R3:W5:Y:S04]  /*03e0*/  @!P2 LDG.E.64 R14, desc[UR4][R26.64] ;  /* 0x000000041a0ea981 */ /* 0x000768000c1e1b00 */
        /* <DEDUP_REMOVED lines=16> */
[----:B------:R-:W-:-:S04]  /*04f0*/  @!P0 IMAD.IADD R35, R0, 0x1, R37 ;  /* 0x0000000100238824 */ /* 0x000fc800078e0225 */
        /* <DEDUP_REMOVED lines=10> */
[----:B------:R-:W-:-:S05]  /*05a0*/  @!P0 IADD3 R37, PT, PT, R0, R37, RZ ;  /* 0x0000002500258210 */ /* 0x000fca0007ffe0ff */
        /* <DEDUP_REMOVED lines=10> */
[----:B0-----:R-:W-:-:S05]  /*0650*/  IMAD.MOV.U32 R6, RZ, RZ, R5 ;  /* 0x000000ffff067224 */ /* 0x001fca00078e0005 */
[----:B-1----:R-:W-:Y:S02]  /*0660*/  FSEL R5, R7, R6, P3 ;  /* 0x0000000607057208 */ /* 0x002fe40001800000 */
[----:B------:R-:W-:Y:S01]  /*0670*/  @P5 LOP3.LUT R5, R6, 0x80000, RZ, 0xfc, !PT ;  /* 0x0008000006055812 */ /* 0x000fe200078efcff */
[----:B------:R-:W-:-:S05]  /*0680*/  IMAD.MOV.U32 R37, RZ, RZ, R4 ;  /* 0x000000ffff257224 */ /* 0x000fca00078e0004 */
[----:B------:R-:W-:Y:S02]  /*0690*/  SEL R4, R36, R37, P3 ;  /* 0x0000002524047207 */ /* 0x000fe40001800000 */
[----:B----4-:R-:W-:Y:S01]  /*06a0*/  MOV R7, R8 ;  /* 0x0000000800077202 */ /* 0x010fe20000000f00 */
[----:B------:R-:W-:-:S15]  /*06b0*/  IMAD.MOV.U32 R6, RZ, RZ, R10 ;  /* 0x000000ffff067224 */ /* 0x000fde00078e000a */
[----:B------:R-:W-:-:S15]  /*06c0*/  NOP ;  /* 0x0000000000007918 */ /* 0x000fde0000000000 */
[----:B------:R-:W-:-:S15]  /*06d0*/  NOP ;  /* 0x0000000000007918 */ /* 0x000fde0000000000 */
[----:B------:R-:W-:-:S01]  /*06e0*/  NOP ;  /* 0x0000000000007918 */ /* 0x000fc20000000000 */
[----:B------:R-:W0:Y:S02]  /*06f0*/  DSETP.MIN.AND P6, P0, R10, R8, PT ;  /* 0x000000080a00722a */ /* 0x000e2400038c0000 */
[----:B0-----:R-:W-:Y:S02]  /*0700*/  SEL R6, R6, R7, P6 ;  /* 0x0000000706067207 */ /* 0x001fe40003000000 */
[----:B------:R-:W-:Y:S01]  /*0710*/  FSEL R7, R11, R9, P6 ;  /* 0x000000090b077208 */ /* 0x000fe20003000000 */
[----:B------:R-:W-:Y:S01]  /*0720*/  IMAD.MOV.U32 R8, RZ, RZ, R12 ;  /* 0x000000ffff087224 */ /* 0x000fe200078e000c */
        /* <DEDUP_REMOVED lines=8> */
[----:B------:R-:W-:Y:S01]  /*07b0*/  @P2 LOP3.LUT R9, R13, 0x80000, RZ, 0xfc, !PT ;  /* 0x000800000d092812 */ /* 0x000fe200078efcff */
[----:B------:R-:W-:Y:S01]  /*07c0*/  IMAD.MOV.U32 R13, RZ, RZ, R16 ;  /* 0x000000ffff0d7224 */ /* 0x000fe200078e0010 */
[----:B------:R-:W-:Y:S02]  /*07d0*/  SEL R8, R11, R8, P1 ;  /* 0x000000080b087207 */ /* 0x000fe40000800000 */
[----:B------:R-:W-:-:S15]  /*07e0*/  MOV R14, R21 ;  /* 0x00000015000e7202 */ /* 0x000fde0000000f00 */
[----:B------:R-:W-:-:S15]  /*07f0*/  NOP ;  /* 0x0000000000007918 */ /* 0x000fde0000000000 */
[----:B------:R-:W-:-:S15]  /*0800*/  NOP ;  /* 0x0000000000007918 */ /* 0x000fde0000000000 */
[----:B------:R-:W-:-:S11]  /*0810*/  NOP ;  /* 0x0000000000007918 */ /* 0x000fd60000000000 */
[----:B------:R-:W0:Y:S02]  /*0820*/  DSETP.MIN.AND P3, P4, R18, R16, PT ;  /* 0x000000101200722a */ /* 0x000e240003c60000 */
[----:B0-----:R-:W-:Y:S02]  /*0830*/  FSEL R11, R10, R17, P3 ;  /* 0x000000110a0b7208 */ /* 0x001fe40001800000 */
[----:B------:R-:W-:Y:S01]  /*0840*/  SEL R10, R18, R13, P3 ;  /* 0x0000000d120a7207 */ /* 0x000fe20001800000 */
[----:B------:R-:W-:Y:S01]  /*0850*/  IMAD.MOV.U32 R13, RZ, RZ, R23 ;  /* 0x000000ffff0d7224 */ /* 0x000fe200078e0017 */
[----:B------:R-:W-:Y:S01]  /*0860*/  @P4 LOP3.LUT R11, R17, 0x80000, RZ, 0xfc, !PT ;  /* 0x00080000110b4812 */ /* 0x000fe200078efcff */
[----:B------:R-:W-:Y:S01]  /*0870*/  IMAD.MOV.U32 R17, RZ, RZ, R25 ;  /* 0x000000ffff117224 */ /* 0x000fe200078e0019 */
[----:B---3--:R-:W-:Y:S01]  /*0880*/  MOV R16, R31 ;  /* 0x0000001f00107202 */ /* 0x008fe20000000f00 */
[----:B------:R-:W-:Y:S02]  /*0890*/  IMAD.MOV.U32 R19, RZ, RZ, R29 ;  /* 0x000000ffff137224 */ /* 0x000fe400078e001d */
[----:B------:R-:W-:-:S15]  /*08a0*/  IMAD.MOV.U32 R18, RZ, RZ, R35 ;  /* 0x000000ffff127224 */ /* 0x000fde00078e0023 */
[----:B------:R-:W-:-:S15]  /*08b0*/  NOP ;  /* 0x0000000000007918 */ /* 0x000fde0000000000 */
[----:B------:R-:W-:-:S15]  /*08c0*/  NOP ;  /* 0x0000000000007918 */ /* 0x000fde0000000000 */
[----:B------:R-:W-:-:S08]  /*08d0*/  NOP ;  /* 0x0000000000007918 */ /* 0x000fd00000000000 */
        /* <DEDUP_REMOVED lines=27> */
[----:B------:R-:W-:-:S05]  /*0a90*/  @P1 LOP3.LUT R21, R19, 0x80000, RZ, 0xfc, !PT ;  /* 0x0008000013151812 */ /* 0x000fca00078efcff */
[----:B------:R-:W-:-:S06]  /*0aa0*/  IMAD.MOV.U32 R19, RZ, RZ, R21 ;  /* 0x000000ffff137224 */ /* 0x000fcc00078e0015 */
[----:B------:R-:W-:Y:S05]  /*0ab0*/  @P0 BRA `(.L_x_5640) ;  /* 0x0000000000300947 */ /* 0x000fea0003800000 */
[----:B------:R-:W0:Y:S01]  /*0ac0*/  LDC.64 R20, c[0x0][0x388] ;  /* 0x0000e200ff147b82 */ /* 0x000e220000000a00 */
[----:B------:R-:W-:Y:S01]  /*0ad0*/  IMAD.IADD R23, R0, 0x1, R3 ;  /* 0x0000000100177824 */ /* 0x000fe200078e0203 */
[----:B------:R-:W-:-:S04]  /*0ae0*/  IADD3 R3, PT, PT, R3, 0x80, RZ ;  /* 0x0000008003037810 */ /* 0x000fc80007ffe0ff */
        /* <DEDUP_REMOVED lines=9> */
.L_x_5640:
[----:B------:R-:W-:-:S13]  /*0b80*/  ISETP.GE.U32.AND P0, PT, R3, R2, PT ;  /* 0x000000020300720c */ /* 0x000fda0003f06070 */
[----:B------:R-:W-:Y:S05]  /*0b90*/  @P0 BRA `(.L_x_5642) ;  /* 0x0000000000300947 */ /* 0x000fea0003800000 */
[----:B0-----:R-:W0:Y:S01]  /*0ba0*/  LDC.64 R4, c[0x0][0x388] ;  /* 0x0000e200ff047b82 */ /* 0x001e220000000a00 */
[----:B------:R-:W-:Y:S02]  /*0bb0*/  IMAD.IADD R7, R0, 0x1, R3 ;  /* 0x0000000100077824 */ /* 0x000fe400078e0203 */
[----:B------:R-:W-:Y:S02]  /*0bc0*/  VIADD R3, R3, 0x80 ;  /* 0x0000008003037836 */ /* 0x000fe40000000000 */
[----:B0-----:R-:W-:-:S05]  /*0bd0*/  IMAD.WIDE.U32 R4, R7, 0x8, R4 ;  /* 0x0000000807047825 */ /* 0x001fca00078e0004 */
[----:B------:R1:W-:Y:S02]  /*0be0*/  STG.E.64 desc[UR4][R4.64], R8 ;  /* 0x0000000804007986 */ /* 0x0003e4000c101b04 */
.L_x_5641:
[----:B------:R-:W-:-:S13]  /*0bf0*/  ISETP.GE.U32.AND P0, PT, R3, R2, PT ;  /* 0x000000020300720c */ /* 0x000fda0003f06070 */
[----:B------:R-:W-:Y:S05]  /*0c00*/  @P0 BRA `(.L_x_5643) ;  /* 0x0000000000300947 */ /* 0x000fea0003800000 */
[----:B01----:R-:W0:Y:S01]  /*0c10*/  LDC.64 R4, c[0x0][0x388] ;  /* 0x0000e200ff047b82 */ /* 0x003e220000000a00 */
[----:B------:R-:W-:Y:S01]  /*0c20*/  IADD3 R7, PT, PT, R0, R3, RZ ;  /* 0x0000000300077210 */ /* 0x000fe20007ffe0ff */
[----:B------:R-:W-:-:S04]  /*0c30*/  VIADD R3, R3, 0x80 ;  /* 0x0000008003037836 */ /* 0x000fc80000000000 */
[----:B0-----:R-:W-:-:S05]  /*0c40*/  IMAD.WIDE.U32 R4, R7, 0x8, R4 ;  /* 0x0000000807047825 */ /* 0x001fca00078e0004 */
[----:B------:R1:W-:Y:S02]  /*0c50*/  STG.E.64 desc[UR4][R4.64], R10 ;  /* 0x0000000a04007986 */ /* 0x0003e4000c101b04 */
.L_x_5642:
[----:B------:R-:W-:-:S13]  /*0c60*/  ISETP.GE.U32.AND P0, PT, R3, R2, PT ;  /* 0x000000020300720c */ /* 0x000fda0003f06070 */
[----:B------:R-:W-:Y:S05]  /*0c70*/  @P0 BRA `(.L_x_5644) ;  /* 0x0000000000340947 */ /* 0x000fea0003800000 */
[----:B01----:R-:W0:Y:S01]  /*0c80*/  LDC.64 R4, c[0x0][0x388] ;  /* 0x0000e200ff047b82 */ /* 0x003e220000000a00 */
[----:B------:R-:W-:Y:S02]  /*0c90*/  IMAD.IADD R7, R0, 0x1, R3 ;  /* 0x0000000100077824 */ /* 0x000fe400078e0203 */
[----:B------:R-:W-:Y:S02]  /*0ca0*/  VIADD R3, R3, 0x80 ;  /* 0x0000008003037836 */ /* 0x000fe40000000000 */
[----:B0-----:R-:W-:-:S05]  /*0cb0*/  IMAD.WIDE.U32 R4, R7, 0x8, R4 ;  /* 0x0000000807047825 */ /* 0x001fca00078e0004 */
[----:B------:R2:W-:Y:S02]  /*0cc0*/  STG.E.64 desc[UR4][R4.64], R12 ;  /* 0x0000000c04007986 */ /* 0x0005e4000c101b04 */
.L_x_5643:
[----:B------:R-:W-:-:S13]  /*0cd0*/  ISETP.GE.U32.AND P0, PT, R3, R2, PT ;  /* 0x000000020300720c */ /* 0x000fda0003f06070 */
[----:B------:R-:W-:Y:S05]  /*0ce0*/  @P0 BREAK.RELIABLE B1 ;  /* 0x0000000000010942 */ /* 0x000fea0003800100 */
[----:B------:R-:W-:Y:S05]  /*0cf0*/  @P0 BRA `(.L_x_5645) ;  /* 0x0000000000300947 */ /* 0x000fea0003800000 */
[----:B012---:R-:W0:Y:S01]  /*0d00*/  LDC.64 R4, c[0x0][0x388] ;  /* 0x0000e200ff047b82 */ /* 0x007e220000000a00 */
[----:B------:R-:W-:Y:S01]  /*0d10*/  IMAD.IADD R7, R0, 0x1, R3 ;  /* 0x0000000100077824 */ /* 0x000fe200078e0203 */
[----:B------:R-:W-:-:S03]  /*0d20*/  IADD3 R3, PT, PT, R3, 0x80, RZ ;  /* 0x0000008003037810 */ /* 0x000fc60007ffe0ff */
[----:B0-----:R-:W-:-:S05]  /*0d30*/  IMAD.WIDE.U32 R4, R7, 0x8, R4 ;  /* 0x0000000807047825 */ /* 0x001fca00078e0004 */
[----:B------:R2:W-:Y:S02]  /*0d40*/  STG.E.64 desc[UR4][R4.64], R14 ;  /* 0x0000000e04007986 */ /* 0x0005e4000c101b04 */
.L_x_5644:
[----:B------:R-:W-:Y:S05]  /*0d50*/  BSYNC.RELIABLE B1 ;  /* 0x0000000000017941 */ /* 0x000fea0003800100 */
.L_x_5639:
[----:B------:R-:W-:-:S13]  /*0d60*/  ISETP.GE.U32.AND P0, PT, R3, R2, PT ;  /* 0x000000020300720c */ /* 0x000fda0003f06070 */
[----:B012---:R-:W0:Y:S01]  /*0d70*/  @!P0 LDC.64 R4, c[0x0][0x388] ;  /* 0x0000e200ff048b82 */ /* 0x007e220000000a00 */
[----:B------:R-:W-:Y:S02]  /*0d80*/  @!P0 IMAD.IADD R7, R0, 0x1, R3 ;  /* 0x0000000100078824 */ /* 0x000fe400078e0203 */
[----:B------:R-:W-:Y:S02]  /*0d90*/  @!P0 VIADD R3, R3, 0x80 ;  /* 0x0000008003038836 */ /* 0x000fe40000000000 */
[----:B0-----:R-:W-:-:S05]  /*0da0*/  @!P0 IMAD.WIDE.U32 R4, R7, 0x8, R4 ;  /* 0x0000000807048825 */ /* 0x001fca00078e0004 */
[----:B------:R3:W-:Y:S02]  /*0db0*/  @!P0 STG.E.64 desc[UR4][R4.64], R16 ;  /* 0x0000001004008986 */ /* 0x0007e4000c101b04 */
.L_x_5645:
[----:B------:R-:W-:Y:S05]  /*0dc0*/  BSYNC.RECONVERGENT B0 ;  /* 0x0000000000007941 */ /* 0x000fea0003800200 */
.L_x_5638:
[----:B------:R-:W-:Y:S05]  /*0dd0*/  WARPSYNC.ALL ;  /* 0x0000000000007948 */ /* 0x000fea0003800000 */
[----:B------:R-:W-:-:S13]  /*0de0*/  ISETP.GE.U32.AND P0, PT, R3, R2, PT ;  /* 0x000000020300720c */ /* 0x000fda0003f06070 */
[----:B------:R-:W-:Y:S05]  /*0df0*/  @P0 EXIT ;  /* 0x000000000000094d */ /* 0x000fea0003800000 */
[----:B0123--:R-:W0:Y:S01]  /*0e00*/  LDC.64 R4, c[0x0][0x388] ;  /* 0x0000e200ff047b82 */ /* 0x00fe220000000a00 */
[----:B------:R-:W-:-:S04]  /*0e10*/  IMAD.IADD R3, R0, 0x1, R3 ;  /* 0x0000000100037824 */ /* 0x000fc800078e0203 */
[----:B0-----:R-:W-:-:S05]  /*0e20*/  IMAD.WIDE.U32 R2, R3, 0x8, R4 ;  /* 0x0000000803027825 */ /* 0x001fca00078e0004 */
[----:B------:R-:W-:Y:S01]  /*0e30*/  STG.E.64 desc[UR4][R2.64], R18 ;  /* 0x0000001202007986 */ /* 0x000fe2000c101b04 */
[----:B------:R-:W-:Y:S05]  /*0e40*/  EXIT ;  /* 0x000000000000794d */ /* 0x000fea0003800000 */
.L_x_5637:
[----:B------:R-:W0:Y:S01]  /*0e50*/  S2R R29, SR_TID.X ;  /* 0x00000000001d7919 */ /* 0x000e220000002100 */
[----:B------:R-:W1:Y:S08]  /*0e60*/  LDC.64 R2, c[0x0][0x390] ;  /* 0x0000e400ff027b82 */ /* 0x000e700000000a00 */
[----:B------:R-:W2:Y:S01]  /*0e70*/  LDC.64 R4, c[0x0][0x398] ;  /* 0x0000e600ff047b82 */ /* 0x000ea20000000a00 */
[----:B-1----:R-:W-:-:S04]  /*0e80*/  IMAD.WIDE.U32 R2, R0, 0x8, R2 ;  /* 0x0000000800027825 */ /* 0x002fc800078e0002 */
[----:B0-----:R-:W-:-:S04]  /*0e90*/  IMAD.WIDE.U32 R36, R29, 0x20, R2 ;  /* 0x000000201d247825 */ /* 0x001fc800078e0002 */
[----:B--2---:R-:W-:Y:S01]  /*0ea0*/  IMAD.WIDE.U32 R4, R0, 0x8, R4 ;  /* 0x0000000800047825 */ /* 0x004fe200078e0004 */
[----:B------:R-:W2:Y:S03]  /*0eb0*/  LDG.E.ENL2.256 R24, R20, desc[UR4][R36.64+0x1000] ;  /* 0xfe0080042414797e */ /* 0x000ea60008121918 */
[----:B------:R-:W-:Y:S02]  /*0ec0*/  IMAD.WIDE.U32 R28, R29, 0x20, R4 ;  /* 0x000000201d1c7825 */ /* 0x000fe400078e0004 */
[----:B------:R-:W3:Y:S04]  /*0ed0*/  LDG.E.ENL2.256 R8, R4, desc[UR4][R36.64] ;  /* 0xfe0000042404797e */ /* 0x000ee80008121908 */
[----:B------:R-:W4:Y:S04]  /*0ee0*/  LDG.E.ENL2.256 R16, R12, desc[UR4][R28.64] ;  /* 0xfe0000041c0c797e */ /* 0x000f280008121910 */
[----:B------:R-:W5:Y:S01]  /*0ef0*/  LDG.E.ENL2.256 R32, R28, desc[UR4][R28.64+0x1000] ;  /* 0xfe0080041c1c797e */ /* 0x000f620008121920 */
[----:B---3--:R-:W-:Y:S01]  /*0f00*/  IMAD.MOV.U32 R2, RZ, RZ, R10 ;  /* 0x000000ffff027224 */ /* 0x008fe200078e000a */
[----:B----4-:R0:W1:Y:S02]  /*0f10*/  DSETP.MIN.AND P0, P1, R10, R18, PT ;  /* 0x000000120a00722a */ /* 0x0100640003900000 */
[----:B0-----:R-:W-:Y:S01]  /*0f20*/  IMAD.MOV.U32 R10, RZ, RZ, R4 ;  /* 0x000000ffff0a7224 */ /* 0x001fe200078e0004 */
[----:B------:R-:W-:-:S04]  /*0f30*/  MOV R3, R18 ;  /* 0x0000001200037202 */ /* 0x000fc80000000f00 */
[----:B-1----:R-:W-:Y:S02]  /*0f40*/  SEL R2, R2, R3, P0 ;  /* 0x0000000302027207 */ /* 0x002fe40000000000 */
[----:B------:R-:W-:Y:S01]  /*0f50*/  FSEL R3, R11, R19, P0 ;  /* 0x000000130b037208 */ /* 0x000fe20000000000 */
[----:B------:R-:W-:Y:S01]  /*0f60*/  IMAD.MOV.U32 R11, RZ, RZ, R12 ;  /* 0x000000ffff0b7224 */ /* 0x000fe200078e000c */
[----:B------:R-:W-:Y:S01]  /*0f70*/  @P1 LOP3.LUT R3, R19, 0x80000, RZ, 0xfc, !PT ;  /* 0x0008000013031812 */ /* 0x000fe200078efcff */
[----:B-----5:R-:W-:Y:S01]  /*0f80*/  IMAD.MOV.U32 R19, RZ, RZ, R34 ;  /* 0x000000ffff137224 */ /* 0x020fe200078e0022 */
[----:B------:R-:W-:-:S15]  /*0f90*/  MOV R18, R32 ;  /* 0x0000002000127202 */ /* 0x000fde0000000f00 */
[----:B------:R-:W-:-:S15]  /*0fa0*/  NOP ;  /* 0x0000000000007918 */ /* 0x000fde0000000000 */
[----:B------:R-:W-:-:S15]  /*0fb0*/  NOP ;  /* 0x0000000000007918 */ /* 0x000fde0000000000 */
[----:B------:R-:W-:-:S06]  /*0fc0*/  NOP ;  /* 0x0000000000007918 */ /* 0x000fcc0000000000 */
[----:B------:R0:W1:Y:S02]  /*0fd0*/  DSETP.MIN.AND P2, P5, R4, R12, PT ;  /* 0x0000000c0400722a */ /* 0x0000640003d40000 */
[----:B0-----:R-:W-:-:S05]  /*0fe0*/  IMAD.MOV.U32 R4, RZ, RZ, R13 ;  /* 0x000000ffff047224 */ /* 0x001fca00078e000d */
[----:B-1----:R-:W-:Y:S01]  /*0ff0*/  FSEL R13, R5, R4, P2 ;  /* 0x00000004050d7208 */ /* 0x002fe20001000000 */
[----:B------:R-:W-:Y:S01]  /*1000*/  IMAD.MOV.U32 R5, RZ, RZ, R6 ;  /* 0x000000ffff057224 */ /* 0x000fe200078e0006 */
[----:B------:R-:W-:Y:S01]  /*1010*/  @P5 LOP3.LUT R13, R4, 0x80000, RZ, 0xfc, !PT ;  /* 0x00080000040d5812 */ /* 0x000fe200078efcff */
[----:B------:R-:W-:Y:S01]  /*1020*/  IMAD.MOV.U32 R4, RZ, RZ, R8 ;  /* 0x000000ffff047224 */ /* 0x000fe200078e0008 */
[----:B------:R-:W-:Y:S02]  /*1030*/  SEL R12, R10, R11, P2 ;  /* 0x0000000b0a0c7207 */ /* 0x000fe40001000000 */
[----:B------:R-:W0:Y:S01]  /*1040*/  S2R R11, SR_TID.X ;  /* 0x00000000000b7919 */ /* 0x000e220000002100 */
[----:B--2---:R-:W-:-:S15]  /*1050*/  IMAD.MOV.U32 R10, RZ, RZ, R22 ;  /* 0x000000ffff0a7224 */ /* 0x004fde00078e0016 */
[----:B------:R-:W-:-:S15]  /*1060*/  NOP ;  /* 0x0000000000007918 */ /* 0x000fde0000000000 */
[----:B------:R-:W-:-:S15]  /*1070*/  NOP ;  /* 0x0000000000007918 */ /* 0x000fde0000000000 */
[----:B------:R-:W-:-:S05]  /*1080*/  NOP ;  /* 0x0000000000007918 */ /* 0x000fca0000000000 */
[----:B------:R1:W2:Y:S02]  /*1090*/  DSETP.MIN.AND P6, P3, R6, R14, PT ;  /* 0x0000000e0600722a */ /* 0x0002a40003bc0000 */
[----:B-1----:R-:W-:-:S04]  /*10a0*/  MOV R6, R14 ;  /* 0x0000000e00067202 */ /* 0x002fc80000000f00 */
[----:B--2---:R-:W-:Y:S01]  /*10b0*/  SEL R6, R5, R6, P6 ;  /* 0x0000000605067207 */ /* 0x004fe20003000000 */
[----:B------:R-:W-:Y:S01]  /*10c0*/  IMAD.MOV.U32 R5, RZ, RZ, R16 ;  /* 0x000000ffff057224 */ /* 0x000fe200078e0010 */
[----:B------:R-:W-:Y:S02]  /*10d0*/  FSEL R7, R7, R15, P6 ;  /* 0x0000000f07077208 */ /* 0x000fe40003000000 */
[----:B------:R-:W-:Y:S01]  /*10e0*/  @P3 LOP3.LUT R7, R15, 0x80000, RZ, 0xfc, !PT ;  /* 0x000800000f073812 */ /* 0x000fe200078efcff */
[----:B------:R-:W-:Y:S02]  /*10f0*/  IMAD.MOV.U32 R15, RZ, RZ, R28 ;  /* 0x000000ffff0f7224 */ /* 0x000fe400078e001c */
[----:B------:R-:W-:-:S15]  /*1100*/  IMAD.MOV.U32 R14, RZ, RZ, R27 ;  /* 0x000000ffff0e7224 */ /* 0x000fde00078e001b */
[----:B------:R-:W-:-:S15]  /*1110*/  NOP ;  /* 0x0000000000007918 */ /* 0x000fde0000000000 */
[----:B------:R-:W-:-:S15]  /*1120*/  NOP ;  /* 0x0000000000007918 */ /* 0x000fde0000000000 */
[----:B------:R-:W-:-:S06]  /*1130*/  NOP ;  /* 0x0000000000007918 */ /* 0x000fcc0000000000 */
[----:B------:R-:W1:Y:S02]  /*1140*/  DSETP.MIN.AND P4, P0, R8, R16, PT ;  /* 0x000000100800722a */ /* 0x000e640003880000 */
[----:B-1----:R-:W-:Y:S02]  /*1150*/  SEL R8, R4, R5, P4 ;  /* 0x0000000504087207 */ /* 0x002fe40002000000 */
[----:B------:R-:W1:Y:S01]  /*1160*/  LDC.64 R4, c[0x0][0x388] ;  /* 0x0000e200ff047b82 */ /* 0x000e620000000a00 */
[----:B------:R-:W-:Y:S02]  /*1170*/  FSEL R9, R9, R17, P4 ;  /* 0x0000001109097208 */ /* 0x000fe40002000000 */
[----:B------:R-:W-:Y:S01]  /*1180*/  @P0 LOP3.LUT R9, R17, 0x80000, RZ, 0xfc, !PT ;  /* 0x0008000011090812 */ /* 0x000fe200078efcff */
[----:B-1----:R-:W-:-:S04]  /*1190*/  IMAD.WIDE.U32 R4, R0, 0x8, R4 ;  /* 0x0000000800047825 */ /* 0x002fc800078e0004 */
[----:B------:R-:W-:Y:S02]  /*11a0*/  IMAD.MOV.U32 R0, RZ, RZ, R20 ;  /* 0x000000ffff007224 */ /* 0x000fe400078e0014 */
[----:B0-----:R-:W-:Y:S01]  /*11b0*/  IMAD.WIDE.U32 R4, R11, 0x20, R4 ;  /* 0x000000200b047825 */ /* 0x001fe200078e0004 */
[----:B------:R-:W-:-:S15]  /*11c0*/  MOV R11, R24 ;  /* 0x00000018000b7202 */ /* 0x000fde0000000f00 */
[----:B------:R-:W-:-:S15]  /*11d0*/  NOP ;  /* 0x0000000000007918 */ /* 0x000fde0000000000 */
[----:B------:R-:W-:-:S15]  /*11e0*/  NOP ;  /* 0x0000000000007918 */ /* 0x000fde0000000000 */
[----:B------:R-:W-:-:S04]  /*11f0*/  NOP ;  /* 0x0000000000007918 */ /* 0x000fc80000000000 */
        /* <DEDUP_REMOVED lines=12> */
[----:B------:R-:W-:Y:S02]  /*12c0*/  FSEL R23, R23, R31, P6 ;  /* 0x0000001f17177208 */ /* 0x000fe40003000000 */
[----:B------:R-:W-:Y:S02]  /*12d0*/  MOV R15, R7 ;  /* 0x00000007000f7202 */ /* 0x000fe40000000f00 */
[----:B------:R-:W-:-:S15]  /*12e0*/  @P5 LOP3.LUT R23, R31, 0x80000, RZ, 0xfc, !PT ;  /* 0x000800001f175812 */ /* 0x000fde00078efcff */
[----:B------:R-:W-:-:S15]  /*12f0*/  NOP ;  /* 0x0000000000007918 */ /* 0x000fde0000000000 */
[----:B------:R-:W-:-:S15]  /*1300*/  NOP ;  /* 0x0000000000007918 */ /* 0x000fde0000000000 */
[----:B------:R-:W-:-:S11]  /*1310*/  NOP ;  /* 0x0000000000007918 */ /* 0x000fd60000000000 */
[----:B------:R-:W0:Y:S02]  /*1320*/  DSETP.MIN.AND P4, P3, R24, R32, PT ;  /* 0x000000201800722a */ /* 0x000e240003b80000 */
[----:B0-----:R-:W-:Y:S01]  /*1330*/  SEL R18, R11, R18, P4 ;  /* 0x000000120b127207 */ /* 0x001fe20002000000 */
[----:B------:R-:W-:-:S15]  /*1340*/  IMAD.MOV.U32 R11, RZ, RZ, R3 ;  /* 0x000000ffff0b7224 */ /* 0x000fde00078e0003 */
[----:B------:R-:W-:-:S15]  /*1350*/  NOP ;  /* 0x0000000000007918 */ /* 0x000fde0000000000 */
[----:B------:R-:W-:-:S15]  /*1360*/  NOP ;  /* 0x0000000000007918 */ /* 0x000fde0000000000 */
[----:B------:R-:W-:-:S15]  /*1370*/  NOP ;  /* 0x0000000000007918 */ /* 0x000fde0000000000 */
[----:B------:R-:W-:-:S01]  /*1380*/  NOP ;  /* 0x0000000000007918 */ /* 0x000fc20000000000 */
[----:B------:R-:W0:Y:S02]  /*1390*/  DSETP.MIN.AND P0, P1, R26, R34, PT ;  /* 0x000000221a00722a */ /* 0x000e240003900000 */
[----:B0-----:R-:W-:Y:S02]  /*13a0*/  SEL R20, R20, R19, P0 ;  /* 0x0000001314147207 */ /* 0x001fe40000000000 */
[----:B------:R-:W-:Y:S01]  /*13b0*/  FSEL R21, R14, R35, P0 ;  /* 0x000000230e157208 */ /* 0x000fe20000000000 */
[----:B------:R-:W-:Y:S01]  /*13c0*/  IMAD.MOV.U32 R14, RZ, RZ, R6 ;  /* 0x000000ffff0e7224 */ /* 0x000fe200078e0006 */
[----:B------:R-:W-:Y:S02]  /*13d0*/  FSEL R19, R25, R33, P4 ;  /* 0x0000002119137208 */ /* 0x000fe40002000000 */
[----:B------:R-:W-:Y:S02]  /*13e0*/  @P3 LOP3.LUT R19, R33, 0x80000, RZ, 0xfc, !PT ;  /* 0x0008000021133812 */ /* 0x000fe400078efcff */
[----:B------:R-:W-:Y:S01]  /*13f0*/  @P1 LOP3.LUT R21, R35, 0x80000, RZ, 0xfc, !PT ;  /* 0x0008000023151812 */ /* 0x000fe200078efcff */
[----:B------:R0:W-:Y:S02]  /*1400*/  STG.E.ENL2.256 desc[UR4][R4.64], R12, R8 ;  /* 0xf800000c0408797f */ /* 0x0001e4000f121804 */
[----:B0-----:R-:W-:Y:S01]  /*1410*/  IMAD.MOV.U32 R8, RZ, RZ, R0 ;  /* 0x000000ffff087224 */ /* 0x001fe200078e0000 */
[----:B------:R-:W-:Y:S01]  /*1420*/  MOV R12, R18 ;  /* 0x00000012000c7202 */ /* 0x000fe20000000f00 */
[----:B------:R-:W-:-:S02]  /*1430*/  IMAD.MOV.U32 R9, RZ, RZ, R17 ;  /* 0x000000ffff097224 */ /* 0x000fc400078e0011 */
[----:B------:R-:W-:Y:S02]  /*1440*/  IMAD.MOV.U32 R10, RZ, RZ, R16 ;  /* 0x000000ffff0a7224 */ /* 0x000fe400078e0010 */
[----:B------:R-:W-:Y:S02]  /*1450*/  IMAD.MOV.U32 R11, RZ, RZ, R23 ;  /* 0x000000ffff0b7224 */ /* 0x000fe400078e0017 */
[----:B------:R-:W-:Y:S02]  /*1460*/  IMAD.MOV.U32 R13, RZ, RZ, R19 ;  /* 0x000000ffff0d7224 */ /* 0x000fe400078e0013 */
[----:B------:R-:W-:Y:S02]  /*1470*/  IMAD.MOV.U32 R14, RZ, RZ, R20 ;  /* 0x000000ffff0e7224 */ /* 0x000fe400078e0014 */
[----:B------:R-:W-:-:S05]  /*1480*/  IMAD.MOV.U32 R15, RZ, RZ, R21 ;  /* 0x000000ffff0f7224 */ /* 0x000fca00078e0015 */
[----:B------:R-:W-:Y:S01]  /*1490*/  STG.E.ENL2.256 desc[UR4][R4.64+0x1000], R8, R12 ;  /* 0xf8008008040c797f */ /* 0x000fe2000f121804 */
[----:B------:R-:W-:Y:S05]  /*14a0*/  EXIT ;  /* 0x000000000000794d */ /* 0x000fea0003800000 */
.L_x_5646:
        /* <DEDUP_REMOVED lines=13> */
.L_x_40916:


//--------------------- .text._ZN2at6native29vectorized_elementwise_kernelILi8ENS0_13BinaryFunctorIdddZZZNS0_16fmin_kernel_cudaERNS_18TensorIteratorBaseEENKUlvE_clEvENKUlvE_clEvEUlddE_EESt5arrayIPcLm3EEEEviT0_T1_ --------------------------
	.section	.text._ZN2at6native29vectorized_elementwise_kernelILi8ENS0_13BinaryFunctorIdddZZZNS0_16fmin_kernel_cudaERNS_18TensorIteratorBaseEENKUlvE_clEvENKUlvE_clEvEUlddE_EESt5arrayIPcLm3EEEEviT0_T1_,"ax",@progbits
	.align	128
        .global         _ZN2at6native29vectorized_elementwise_kernelILi8ENS0_13BinaryFunctorIdddZZZNS0_16fmin_kernel_cudaERNS_18TensorIteratorBaseEENKUlvE_clEvENKUlvE_clEvEUlddE_EESt5arrayIPcLm3EEEEviT0_T1_
        .type           _ZN2at6native29vectorized_elementwise_kernelILi8ENS0_13BinaryFunctorIdddZZZNS0_16fmin_kernel_cudaERNS_18TensorIteratorBaseEENKUlvE_clEvENKUlvE_clEvEUlddE_EESt5arrayIPcLm3EEEEviT0_T1_,@function
        .size           _ZN2at6native29vectorized_elementwise_kernelILi8ENS0_13BinaryFunctorIdddZZZNS0_16fmin_kernel_cudaERNS_18TensorIteratorBaseEENKUlvE_clEvENKUlvE_clEvEUlddE_EESt5arrayIPcLm3EEEEviT0_T1_,(.L_x_40917 - _ZN2at6native29vectorized_elementwise_kernelILi8ENS0_13BinaryFunctorIdddZZZNS0_16fmin_kernel_cudaERNS_18TensorIteratorBaseEENKUlvE_clEvENKUlvE_clEvEUlddE_EESt5arrayIPcLm3EEEEviT0_T1_)
        .other          _ZN2at6native29vectorized_elementwise_kernelILi8ENS0_13BinaryFunctorIdddZZZNS0_16fmin_kernel_cudaERNS_18TensorIteratorBaseEENKUlvE_clEvENKUlvE_clEvEUlddE_EESt5arrayIPcLm3EEEEviT0_T1_,@"STO_CUDA_ENTRY STV_DEFAULT"
_ZN2at6native29vectorized_elementwise_kernelILi8ENS0_13BinaryFunctorIdddZZZNS0_16fmin_kernel_cudaERNS_18TensorIteratorBaseEENKUlvE_clEvENKUlvE_clEvEUlddE_EESt5arrayIPcLm3EEEEviT0_T1_:
.text._ZN2at6native29vectorized_elementwise_kernelILi8ENS0_13BinaryFunctorIdddZZZNS0_16fmin_kernel_cudaERNS_18TensorIteratorBaseEENKUlvE_clEvENKUlvE_clEvEUlddE_EESt5arrayIPcLm3EEEEviT0_T1_:
[----:B------:R-:W-:Y:S01]  /*0000*/  LDC R1, c[0x0][0x37c] ;  /* 0x0000df00ff017b82 */ /* 0x000fe20000000800 */
[----:B------:R-:W-:Y:S05]  /*0010*/  EXIT ;  /* 0x000000000000794d */ /* 0x000fea0003800000 */
.L_x_5647:
        /* <DEDUP_REMOVED lines=14> */
.L_x_40917:


//--------------------- .text._ZN2at6native18elementwise_kernelILi128ELi4EZNS0_15gpu_kernel_implINS0_13AUnaryFunctorIN3c108BFloat16ES5_S5_ZZZNS0_16fmax_kernel_cudaERNS_18TensorIteratorBaseEENKUlvE_clEvENKUlvE2_clEvEUlS5_S5_E_EEEEvS7_RKT_EUliE_EEviT1_ --------------------------
	.section	.text._ZN2at6native18elementwise_kernelILi128ELi4EZNS0_15gpu_kernel_implINS0_13AUnaryFunctorIN3c108BFloat16ES5_S5_ZZZNS0_16fmax_kernel_cudaERNS_18TensorIteratorBaseEENKUlvE_clEvENKUlvE2_clEvEUlS5_S5_E_EEEEvS7_RKT_EUliE_EEviT1_,"ax",@progbits
	.align	128
        .global         _ZN2at6native18elementwise_kernelILi128ELi4EZNS0_15gpu_kernel_implINS0_13AUnaryFunctorIN3c108BFloat16ES5_S5_ZZZNS0_16fmax_kernel_cudaERNS_18TensorIteratorBaseEENKUlvE_clEvENKUlvE2_clEvEUlS5_S5_E_EEEEvS7_RKT_EUliE_EEviT1_
        .type           _ZN2at6native18elementwise_kernelILi128ELi4EZNS0_15gpu_kernel_implINS0_13AUnaryFunctorIN3c108BFloat16ES5_S5_ZZZNS0_16fmax_kernel_cudaERNS_18TensorIteratorBaseEENKUlvE_clEvENKUlvE2_clEvEUlS5_S5_E_EEEEvS7_RKT_EUliE_EEviT1_,@function
        .size           _ZN2at6native18elementwise_kernelILi128ELi4EZNS0_15gpu_kernel_implINS0_13AUnaryFunctorIN3c108BFloat16ES5_S5_ZZZNS0_16fmax_kernel_cudaERNS_18TensorIteratorBaseEENKUlvE_clEvENKUlvE2_clEvEUlS5_S5_E_EEEEvS7_RKT_EUliE_EEviT1_,(.L_x_40918 - _ZN2at6native18elementwise_kernelILi128ELi4EZNS0_15gpu_kernel_implINS0_13AUnaryFunctorIN3c108BFloat16ES5_S5_ZZZNS0_16fmax_kernel_cudaERNS_18TensorIteratorBaseEENKUlvE_clEvENKUlvE2_clEvEUlS5_S5_E_EEEEvS7_RKT_EUliE_EEviT1_)
        .other          _ZN2at6native18elementwise_kernelILi128ELi4EZNS0_15gpu_kernel_implINS0_13AUnaryFunctorIN3c108BFloat16ES5_S5_ZZZNS0_16fmax_kernel_cudaERNS_18TensorIteratorBaseEENKUlvE_clEvENKUlvE2_clEvEUlS5_S5_E_EEEEvS7_RKT_EUliE_EEviT1_,@"STO_CUDA_ENTRY STV_DEFAULT"
_ZN2at6native18elementwise_kernelILi128ELi4EZNS0_15gpu_kernel_implINS0_13AUnaryFunctorIN3c108BFloat16ES5_S5_ZZZNS0_16fmax_kernel_cudaERNS_18TensorIteratorBaseEENKUlvE_clEvENKUlvE2_clEvEUlS5_S5_E_EEEEvS7_RKT_EUliE_EEviT1_:
.text._ZN2at6native18elementwise_kernelILi128ELi4EZNS0_15gpu_kernel_implINS0_13AUnaryFunctorIN3c108BFloat16ES5_S5_ZZZNS0_16fmax_kernel_cudaERNS_18TensorIteratorBaseEENKUlvE_clEvENKUlvE2_clEvEUlS5_S5_E_EEEEvS7_RKT_EUliE_EEviT1_:
        /* <DEDUP_REMOVED lines=320> */
.L_x_5650:
        /* <DEDUP_REMOVED lines=18> */
.L_x_5654:
[----:B------:R-:W2:Y:S02]  /*1520*/  LDG.E.U8 R2, desc[UR36][R2.64] ;  /* 0x0000002402027981 */ /* 0x000ea4000c1e1100 */
[----:B--2---:R-:W-:-:S04]  /*1530*/  I2FP.F32.U32 R0, R2 ;  /* 0x0000000200007245 */ /* 0x004fc80000201000 */
[----:B------:R-:W-:Y:S01]  /*1540*/  F2FP.BF16.F32.PACK_AB R0, RZ, R0 ;  /* 0x00000000ff00723e */ /* 0x000fe200000010ff */
[----:B------:R-:W-:Y:S06]  /*1550*/  BRA `(.L_x_5656) ;  /* 0x0000000c00a47947 */ /* 0x000fec0003800000 */
.L_x_5653:
        /* <DEDUP_REMOVED lines=10> */
.L_x_5658:
[----:B------:R-:W2:Y:S02]  /*1600*/  LDG.E R2, desc[UR36][R2.64] ;  /* 0x0000002402027981 */ /* 0x000ea4000c1e1900 */
[----:B--2---:R-:W-:-:S04]  /*1610*/  I2FP.F32.S32 R0, R2 ;  /* 0x0000000200007245 */ /* 0x004fc80000201400 */
[----:B------:R-:W-:Y:S01]  /*1620*/  F2FP.BF16.F32.PACK_AB R0, RZ, R0 ;  /* 0x00000000ff00723e */ /* 0x000fe200000010ff */
[----:B------:R-:W-:Y:S06]  /*1630*/  BRA `(.L_x_5656) ;  /* 0x0000000c006c7947 */ /* 0x000fec0003800000 */
.L_x_5657:
[----:B------:R-:W2:Y:S02]  /*1640*/  LDG.E.U16 R2, desc[UR36][R2.64] ;  /* 0x0000002402027981 */ /* 0x000ea4000c1e1500 */
[----:B--2---:R-:W0:Y:S02]  /*1650*/  I2F.S16 R0, R2 ;  /* 0x0000000200007306 */ /* 0x004e240000101400 */
[----:B0-----:R-:W-:Y:S01]  /*1660*/  F2FP.BF16.F32.PACK_AB R0, RZ, R0 ;  /* 0x00000000ff00723e */ /* 0x001fe200000010ff */
[----:B------:R-:W-:Y:S06]  /*1670*/  BRA `(.L_x_5656) ;  /* 0x0000000c005c7947 */ /* 0x000fec0003800000 */
.L_x_5652:
        /* <DEDUP_REMOVED lines=9> */
.L_x_5660:
[----:B------:R-:W2:Y:S02]  /*1710*/  LDG.E.U16 R0, desc[UR36][R2.64] ;  /* 0x0000002402007981 */ /* 0x000ea4000c1e1500 */
[----:B--2---:R-:W-:-:S05]  /*1720*/  HADD2.F32 R0, -RZ, R0.H0_H0 ;  /* 0x20000000ff007230 */ /* 0x004fca0000004100 */
[----:B------:R-:W-:Y:S01]  /*1730*/  F2FP.BF16.F32.PACK_AB R0, RZ, R0 ;  /* 0x00000000ff00723e */ /* 0x000fe200000010ff */
[----:B------:R-:W-:Y:S06]  /*1740*/  BRA `(.L_x_5656) ;  /* 0x0000000c00287947 */ /* 0x000fec0003800000 */
.L_x_5659:
        /* <DEDUP_REMOVED lines=9> */
.L_x_5662:
[----:B------:R-:W2:Y:S02]  /*17e0*/  LDG.E.U16 R2, desc[UR36][R2.64] ;  /* 0x0000002402027981 */ /* 0x000ea4000c1e1500 */
[----:B--2---:R-:W-:-:S05]  /*17f0*/  HADD2.F32 R0, -RZ, R2.H0_H0 ;  /* 0x20000002ff007230 */ /* 0x004fca0000004100 */
[----:B------:R-:W-:Y:S01]  /*1800*/  F2FP.BF16.F32.PACK_AB R0, RZ, R0 ;  /* 0x00000000ff00723e */ /* 0x000fe200000010ff */
[----:B------:R-:W-:Y:S06]  /*1810*/  BRA `(.L_x_5656) ;  /* 0x0000000800f47947 */ /* 0x000fec0003800000 */
.L_x_5661:
        /* <DEDUP_REMOVED lines=12> */
.L_x_5651:
        /* <DEDUP_REMOVED lines=13> */
.L_x_5665:
        /* <DEDUP_REMOVED lines=12> */
.L_x_5664:
        /* <DEDUP_REMOVED lines=27> */
.L_x_5667:
        /* <DEDUP_REMOVED lines=13> */
.L_x_5666:
[----:B------:R0:W5:Y:S01]  /*1cf0*/  LDG.E.U16 R0, desc[UR36][R2.64] ;  /* 0x0000002402007981 */ /* 0x000162000c1e1500 */
[----:B------:R-:W-:Y:S05]  /*1d00*/  BRA `(.L_x_5656) ;  /* 0x0000000400b87947 */ /* 0x000fea0003800000 */
.L_x_5663:
        /* <DEDUP_REMOVED lines=12> */
.L_x_5670:
        /* <DEDUP_REMOVED lines=21> */
.L_x_5674:
[----:B------:R-:W-:Y:S05]  /*1f20*/  BSYNC.RECONVERGENT B1 ;  /* 0x0000000000017941 */ /* 0x000fea0003800200 */
.L_x_5673:
[----:B------:R-:W-:Y:S01]  /*1f30*/  IMAD.SHL.U32 R0, R0, 0x100000, RZ ;  /* 0x0010000000007824 */ /* 0x000fe200078e00ff */
[----:B------:R-:W-:-:S04]  /*1f40*/  LEA R2, R2, 0x3b800000, 0x17 ;  /* 0x3b80000002027811 */ /* 0x000fc800078eb8ff */
[----:B------:R-:W-:-:S07]  /*1f50*/  LOP3.LUT R0, R2, R0, R7, 0xfe, !PT ;  /* 0x0000000002007212 */ /* 0x000fce00078efe07 */
.L_x_5672:
[----:B------:R-:W-:Y:S05]  /*1f60*/  BSYNC.RECONVERGENT B0 ;  /* 0x0000000000007941 */ /* 0x000fea0003800200 */
.L_x_5671:
[----:B------:R-:W-:Y:S01]  /*1f70*/  F2FP.BF16.F32.PACK_AB R0, RZ, R0 ;  /* 0x00000000ff00723e */ /* 0x000fe200000010ff */
[----:B------:R-:W-:Y:S06]  /*1f80*/  BRA `(.L_x_5656) ;  /* 0x0000000400187947 */ /* 0x000fec0003800000 */
.L_x_5669:
        /* <DEDUP_REMOVED lines=21> */
.L_x_5678:
[----:B------:R-:W-:Y:S05]  /*20e0*/  BSYNC.RECONVERGENT B1 ;  /* 0x0000000000017941 */ /* 0x000fea0003800200 */
.L_x_5677:
[----:B------:R-:W-:Y:S02]  /*20f0*/  SHF.L.U32 R0, R0, 0x15, RZ ;  /* 0x0000001500007819 */ /* 0x000fe400000006ff */
[----:B------:R-:W-:-:S04]  /*2100*/  LEA R2, R2, 0x37800000, 0x17 ;  /* 0x3780000002027811 */ /* 0x000fc800078eb8ff */
[----:B------:R-:W-:-:S07]  /*2110*/  LOP3.LUT R0, R2, R0, R7, 0xfe, !PT ;  /* 0x0000000002007212 */ /* 0x000fce00078efe07 */
.L_x_5676:
[----:B------:R-:W-:Y:S05]  /*2120*/  BSYNC.RECONVERGENT B0 ;  /* 0x0000000000007941 */ /* 0x000fea0003800200 */
.L_x_5675:
[----:B------:R-:W-:Y:S01]  /*2130*/  F2FP.BF16.F32.PACK_AB R0, RZ, R0 ;  /* 0x00000000ff00723e */ /* 0x000fe200000010ff */
[----:B------:R-:W-:Y:S06]  /*2140*/  BRA `(.L_x_5656) ;  /* 0x0000000000a87947 */ /* 0x000fec0003800000 */
.L_x_5668:
[----:B------:R-:W-:-:S09]  /*2150*/  UISETP.NE.AND UP0, UPT, UR4, 0x1c, UPT ;  /* 0x0000001c0400788c */ /* 0x000fd2000bf05270 */
[----:B------:R-:W-:Y:S05]  /*2160*/  BRA.U !UP0, `(.L_x_5679) ;  /* 0x0000000108947547 */ /* 0x000fea000b800000 */
[----:B------:R-:W-:-:S09]  /*2170*/  UISETP.NE.AND UP0, UPT, UR4, 0x1d, UPT ;  /* 0x0000001d0400788c */ /* 0x000fd2000bf05270 */
[----:B------:R-:W-:Y:S05]  /*2180*/  BRA.U !UP0, `(.L_x_5680) ;  /* 0x00000001087c7547 */ /* 0x000fea000b800000 */
[----:B------:R-:W-:-:S09]  /*2190*/  UISETP.NE.AND UP0, UPT, UR4, 0x2c, UPT ;  /* 0x0000002c0400788c */ /* 0x000fd2000bf05270 */
[----:B------:R-:W-:Y:S05]  /*21a0*/  BRA.U !UP0, `(.L_x_5681) ;  /* 0x0000000108487547 */ /* 0x000fea000b800000 */
.L_x_5655:
        /* <DEDUP_REMOVED lines=16> */
.L_x_5682:
[----:B------:R-:W-:Y:S01]  /*22b0*/  PRMT R0, RZ, 0x7610, R0 ;  /* 0x00007610ff007816 */ /* 0x000fe20000000000 */
[----:B------:R-:W-:Y:S06]  /*22c0*/  BRA `(.L_x_5656) ;  /* 0x0000000000487947 */ /* 0x000fec0003800000 */
.L_x_5681:
        /* <DEDUP_REMOVED lines=8> */
.L_x_5684:
[----:B------:R-:W-:Y:S05]  /*2350*/  BSYNC.RECONVERGENT B0 ;  /* 0x0000000000007941 */ /* 0x000fea0003800200 */
.L_x_5683:
[----:B------:R-:W-:Y:S01]  /*2360*/  F2FP.BF16.F32.PACK_AB R0, RZ, R0 ;  /* 0x00000000ff00723e */ /* 0x000fe200000010ff */
[----:B------:R-:W-:Y:S06]  /*2370*/  BRA `(.L_x_5656) ;  /* 0x00000000001c7947 */ /* 0x000fec0003800000 */
.L_x_5680:
[----:B------:R-:W2:Y:S02]  /*2380*/  LDG.E.64 R2, desc[UR36][R2.64] ;  /* 0x0000002402027981 */ /* 0x000ea4000c1e1b00 */
[----:B--2---:R-:W0:Y:S02]  /*2390*/  I2F.U64 R0, R2 ;  /* 0x0000000200007312 */ /* 0x004e240000301000 */
[----:B0-----:R-:W-:Y:S01]  /*23a0*/  F2FP.BF16.F32.PACK_AB R0, RZ, R0 ;  /* 0x00000000ff00723e */ /* 0x001fe200000010ff */
[----:B------:R-:W-:Y:S06]  /*23b0*/  BRA `(.L_x_5656) ;  /* 0x00000000000c7947 */ /* 0x000fec0003800000 */
.L_x_5679:
[----:B------:R-:W2:Y:S02]  /*23c0*/  LDG.E R2, desc[UR36][R2.64] ;  /* 0x0000002402027981 */ /* 0x000ea4000c1e1900 */
[----:B--2---:R-:W-:-:S04]  /*23d0*/  I2FP.F32.U32 R0, R2 ;  /* 0x0000000200007245 */ /* 0x004fc80000201000 */
[----:B------:R-:W-:-:S07]  /*23e0*/  F2FP.BF16.F32.PACK_AB R0, RZ, R0 ;  /* 0x00000000ff00723e */ /* 0x000fce00000010ff */
.L_x_5656:
[----:B------:R-:W0:Y:S01]  /*23f0*/  LDCU.64 UR6, c[0x0][0x580] ;  /* 0x0000b000ff0677ac */ /* 0x000e220008000a00 */
[----:B-----5:R-:W-:Y:S01]  /*2400*/  IMAD.U32 R0, R0, 0x10000, RZ ;  /* 0x0001000000007824 */ /* 0x020fe200078e00ff */
[----:B------:R-:W-:Y:S02]  /*2410*/  USHF.L.U32 UR5, UR43, 0x10, URZ ;  /* 0x000000102b057899 */ /* 0x000fe400080006ff */
[----:B------:R-:W-:-:S04]  /*2420*/  UPRMT UR4, UR39, 0x9910, URZ ;  /* 0x0000991027047896 */ /* 0x000fc800080000ff */
[----:B------:R-:W-:Y:S01]  /*2430*/  FMNMX.FTZ R0, R0, UR5, !PT ;  /* 0x0000000500007c09 */ /* 0x000fe2000f810000 */
        /* <DEDUP_REMOVED lines=17> */
.L_x_5688:
[----:B--2---:R-:W-:-:S06]  /*2550*/  SHF.L.U32 R5, R5, 0x10, RZ ;  /* 0x0000001005057819 */ /* 0x004fcc00000006ff */
[----:B------:R-:W0:Y:S02]  /*2560*/  F2I.S64.TRUNC R4, R5 ;  /* 0x0000000500047311 */ /* 0x000e24000020d900 */
[----:B0-----:R3:W-:Y:S01]  /*2570*/  STG.E.U8 desc[UR36][R2.64], R4 ;  /* 0x0000000402007986 */ /* 0x0017e2000c101124 */
[----:B------:R-:W-:Y:S05]  /*2580*/  BRA `(.L_x_5690) ;  /* 0x0000000c00707947 */ /* 0x000fea0003800000 */
.L_x_5687:
        /* <DEDUP_REMOVED lines=10> */
.L_x_5692:
[----:B--2---:R-:W-:-:S06]  /*2630*/  IMAD.U32 R5, R5, 0x10000, RZ ;  /* 0x0001000005057824 */ /* 0x004fcc00078e00ff */
[----:B------:R-:W0:Y:S02]  /*2640*/  F2I.FTZ.TRUNC.NTZ R5, R5 ;  /* 0x0000000500057305 */ /* 0x000e24000021f100 */
[----:B0-----:R1:W-:Y:S01]  /*2650*/  STG.E desc[UR36][R2.64], R5 ;  /* 0x0000000502007986 */ /* 0x0013e2000c101924 */
[----:B------:R-:W-:Y:S05]  /*2660*/  BRA `(.L_x_5690) ;  /* 0x0000000c00387947 */ /* 0x000fea0003800000 */
.L_x_5691:
[----:B--2---:R-:W-:-:S06]  /*2670*/  IMAD.U32 R5, R5, 0x10000, RZ ;  /* 0x0001000005057824 */ /* 0x004fcc00078e00ff */
[----:B------:R-:W0:Y:S02]  /*2680*/  F2I.FTZ.TRUNC.NTZ R5, R5 ;  /* 0x0000000500057305 */ /* 0x000e24000021f100 */
[----:B0-----:R2:W-:Y:S01]  /*2690*/  STG.E.U16 desc[UR36][R2.64], R5 ;  /* 0x0000000502007986 */ /* 0x0015e2000c101524 */
[----:B------:R-:W-:Y:S05]  /*26a0*/  BRA `(.L_x_5690) ;  /* 0x0000000c00287947 */ /* 0x000fea0003800000 */
.L_x_5686:
        /* <DEDUP_REMOVED lines=9> */
.L_x_5694:
[----:B--2---:R-:W-:-:S05]  /*2740*/  IMAD.U32 R0, R5, 0x10000, RZ ;  /* 0x0001000005007824 */ /* 0x004fca00078e00ff */
[----:B------:R-:W-:-:S05]  /*2750*/  F2FP.F16.F32.PACK_AB R0, RZ, R0 ;  /* 0x00000000ff00723e */ /* 0x000fca00000000ff */
[----:B------:R0:W-:Y:S01]  /*2760*/  STG.E.U16 desc[UR36][R2.64], R0 ;  /* 0x0000000002007986 */ /* 0x0001e2000c101524 */
[----:B------:R-:W-:Y:S05]  /*2770*/  BRA `(.L_x_5690) ;  /* 0x0000000800f47947 */ /* 0x000fea0003800000 */
.L_x_5693:
        /* <DEDUP_REMOVED lines=10> */
.L_x_5696:
[----:B--2---:R-:W-:-:S04]  /*2820*/  SHF.L.U32 R5, R5, 0x10, RZ ;  /* 0x0000001005057819 */ /* 0x004fc800000006ff */
[----:B------:R-:W-:-:S04]  /*2830*/  F2FP.F16.F32.PACK_AB R5, RZ, R5 ;  /* 0x00000005ff05723e */ /* 0x000fc800000000ff */
[----:B------:R-:W-:-:S05]  /*2840*/  PRMT R5, R5, 0x5410, RZ ;  /* 0x0000541005057816 */ /* 0x000fca00000000ff */
[----:B------:R0:W-:Y:S01]  /*2850*/  STG.E desc[UR36][R2.64], R5 ;  /* 0x0000000502007986 */ /* 0x0001e2000c101924 */
[----:B------:R-:W-:Y:S05]  /*2860*/  BRA `(.L_x_5690) ;  /* 0x0000000800b87947 */ /* 0x000fea0003800000 */
.L_x_5695:
[----:B--2---:R-:W-:-:S04]  /*2870*/  IMAD.U32 R4, R5, 0x10000, RZ ;  /* 0x0001000005047824 */ /* 0x004fc800078e00ff */
[----:B------:R-:W-:-:S06]  /*2880*/  FMUL.FTZ R4, R4, 1 ;  /* 0x3f80000004047820 */ /* 0x000fcc0000410000 */
[----:B------:R-:W0:Y:S02]  /*2890*/  F2F.F64.F32 R4, R4 ;  /* 0x0000000400047310 */ /* 0x000e240000201800 */
[----:B0-----:R0:W-:Y:S01]  /*28a0*/  STG.E.64 desc[UR36][R2.64], R4 ;  /* 0x0000000402007986 */ /* 0x0011e2000c101b24 */
[----:B------:R-:W-:Y:S05]  /*28b0*/  BRA `(.L_x_5690) ;  /* 0x0000000800a47947 */ /* 0x000fea0003800000 */
.L_x_5685:
        /* <DEDUP_REMOVED lines=13> */
.L_x_5699:
[----:B--2---:R-:W-:Y:S01]  /*2990*/  IMAD.U32 R5, R5, 0x10000, RZ ;  /* 0x0001000005057824 */ /* 0x004fe200078e00ff */
[----:B------:R-:W-:-:S03]  /*29a0*/  CS2R R6, SRZ ;  /* 0x0000000000067805 */ /* 0x000fc6000001ff00 */
[----:B------:R-:W-:-:S06]  /*29b0*/  FMUL.FTZ R5, R5, 1 ;  /* 0x3f80000005057820 */ /* 0x000fcc0000410000 */
[----:B------:R-:W0:Y:S02]  /*29c0*/  F2F.F64.F32 R4, R5 ;  /* 0x0000000500047310 */ /* 0x000e240000201800 */
[----:B0-----:R0:W-:Y:S01]  /*29d0*/  STG.E.128 desc[UR36][R2.64], R4 ;  /* 0x0000000402007986 */ /* 0x0011e2000c101d24 */
[----:B------:R-:W-:Y:S05]  /*29e0*/  BRA `(.L_x_5690) ;  /* 0x0000000800587947 */ /* 0x000fea0003800000 */
.L_x_5698:
        /* <DEDUP_REMOVED lines=19> */
.L_x_5703:
[----:B------:R-:W-:Y:S05]  /*2b20*/  BSYNC.RECONVERGENT B0 ;  /* 0x0000000000007941 */ /* 0x000fea0003800200 */
.L_x_5702:
[----:B------:R-:W-:-:S05]  /*2b30*/  LOP3.LUT R5, R0, 0x80, R5, 0xf8, !PT ;  /* 0x0000008000057812 */ /* 0x000fca00078ef805 */
[----:B------:R0:W-:Y:S01]  /*2b40*/  STG.E.U8 desc[UR36][R2.64], R5 ;  /* 0x0000000502007986 */ /* 0x0001e2000c101124 */
[----:B------:R-:W-:Y:S05]  /*2b50*/  BRA `(.L_x_5690) ;  /* 0x0000000400fc7947 */ /* 0x000fea0003800000 */
.L_x_5701:
        /* <DEDUP_REMOVED lines=15> */
.L_x_5705:
[----:B------:R-:W-:Y:S05]  /*2c50*/  BSYNC.RECONVERGENT B0 ;  /* 0x0000000000007941 */ /* 0x000fea0003800200 */
.L_x_5704:
[----:B------:R-:W-:-:S05]  /*2c60*/  LOP3.LUT R5, R0, 0x80, R5, 0xf8, !PT ;  /* 0x0000008000057812 */ /* 0x000fca00078ef805 */
[----:B------:R0:W-:Y:S01]  /*2c70*/  STG.E.U8 desc[UR36][R2.64], R5 ;  /* 0x0000000502007986 */ /* 0x0001e2000c101124 */
[----:B------:R-:W-:Y:S05]  /*2c80*/  BRA `(.L_x_5690) ;  /* 0x0000000400b07947 */ /* 0x000fea0003800000 */
.L_x_5700:
[----:B--2---:R0:W-:Y:S01]  /*2c90*/  STG.E.U16 desc[UR36][R2.64], R5 ;  /* 0x0000000502007986 */ /* 0x0041e2000c101524 */
[----:B------:R-:W-:Y:S05]  /*2ca0*/  BRA `(.L_x_5690) ;  /* 0x0000000400a87947 */ /* 0x000fea0003800000 */
.L_x_5697:
        /* <DEDUP_REMOVED lines=12> */
.L_x_5708:
        /* <DEDUP_REMOVED lines=13> */
.L_x_5711:
[----:B------:R-:W-:-:S04]  /*2e40*/  SHF.R.U32.HI R0, RZ, 0x14, R5 ;  /* 0x00000014ff007819 */ /* 0x000fc80000011605 */
[----:B------:R-:W-:-:S04]  /*2e50*/  LOP3.LUT R0, R0, 0x1, RZ, 0xc0, !PT ;  /* 0x0000000100007812 */ /* 0x000fc800078ec0ff */
[----:B------:R-:W-:-:S04]  /*2e60*/  IADD3 R0, PT, PT, R5, 0x487ffff, R0 ;  /* 0x0487ffff05007810 */ /* 0x000fc80007ffe000 */
[----:B------:R-:W-:-:S04]  /*2e70*/  SHF.R.U32.HI R0, RZ, 0x14, R0 ;  /* 0x00000014ff007819 */ /* 0x000fc80000011600 */
[----:B------:R-:W-:-:S07]  /*2e80*/  LOP3.LUT R4, R0, 0xff, RZ, 0xc0, !PT ;  /* 0x000000ff00047812 */ /* 0x000fce00078ec0ff */
.L_x_5712:
[----:B------:R-:W-:-:S04]  /*2e90*/  SHF.R.U32.HI R5, RZ, 0x18, R5 ;  /* 0x00000018ff057819 */ /* 0x000fc80000011605 */
[----:B------:R-:W-:-:S04]  /*2ea0*/  LOP3.LUT R4, R4, 0x80, R5, 0xf8, !PT ;  /* 0x0000008004047812 */ /* 0x000fc800078ef805 */
[----:B------:R-:W-:-:S07]  /*2eb0*/  PRMT R0, R4, 0x7610, R0 ;  /* 0x0000761004007816 */ /* 0x000fce0000000000 */
.L_x_5710:
[----:B------:R-:W-:Y:S05]  /*2ec0*/  BSYNC.RECONVERGENT B0 ;  /* 0x0000000000007941 */ /* 0x000fea0003800200 */
.L_x_5709:
[----:B------:R0:W-:Y:S01]  /*2ed0*/  STG.E.U8 desc[UR36][R2.64], R0 ;  /* 0x0000000002007986 */ /* 0x0001e2000c101124 */
[----:B------:R-:W-:Y:S05]  /*2ee0*/  BRA `(.L_x_5690) ;  /* 0x0000000400187947 */ /* 0x000fea0003800000 */
.L_x_5707:
        /* <DEDUP_REMOVED lines=13> */
.L_x_5715:
[----:B------:R-:W-:-:S04]  /*2fc0*/  SHF.R.U32.HI R0, RZ, 0x15, R5 ;  /* 0x00000015ff007819 */ /* 0x000fc80000011605 */
[----:B------:R-:W-:-:S04]  /*2fd0*/  LOP3.LUT R0, R0, 0x1, RZ, 0xc0, !PT ;  /* 0x0000000100007812 */ /* 0x000fc800078ec0ff */
[----:B------:R-:W-:-:S04]  /*2fe0*/  IADD3 R0, PT, PT, R5, 0x88fffff, R0 ;  /* 0x088fffff05007810 */ /* 0x000fc80007ffe000 */
[----:B------:R-:W-:-:S04]  /*2ff0*/  SHF.R.U32.HI R0, RZ, 0x15, R0 ;  /* 0x00000015ff007819 */ /* 0x000fc80000011600 */
[----:B------:R-:W-:-:S07]  /*3000*/  LOP3.LUT R4, R0, 0xff, RZ, 0xc0, !PT ;  /* 0x000000ff00047812 */ /* 0x000fce00078ec0ff */
.L_x_5716:
[----:B------:R-:W-:-:S04]  /*3010*/  SHF.R.U32.HI R5, RZ, 0x18, R5 ;  /* 0x00000018ff057819 */ /* 0x000fc80000011605 */
[----:B------:R-:W-:-:S04]  /*3020*/  LOP3.LUT R4, R4, 0x80, R5, 0xf8, !PT ;  /* 0x0000008004047812 */ /* 0x000fc800078ef805 */
[----:B------:R-:W-:-:S07]  /*3030*/  PRMT R0, R4, 0x7610, R0 ;  /* 0x0000761004007816 */ /* 0x000fce0000000000 */
.L_x_5714:
[----:B------:R-:W-:Y:S05]  /*3040*/  BSYNC.RECONVERGENT B0 ;  /* 0x0000000000007941 */ /* 0x000fea0003800200 */
.L_x_5713:
[----:B------:R0:W-:Y:S01]  /*3050*/  STG.E.U8 desc[UR36][R2.64], R0 ;  /* 0x0000000002007986 */ /* 0x0001e2000c101124 */
[----:B------:R-:W-:Y:S05]  /*3060*/  BRA `(.L_x_5690) ;  /* 0x0000000000b87947 */ /* 0x000fea0003800000 */
.L_x_5706:
[----:B------:R-:W-:-:S09]  /*3070*/  UISETP.NE.AND UP0, UPT, UR4, 0x1c, UPT ;  /* 0x0000001c0400788c */ /* 0x000fd2000bf05270 */
[----:B------:R-:W-:Y:S05]  /*3080*/  BRA.U !UP0, `(.L_x_5717) ;  /* 0x0000000108a47547 */ /* 0x000fea000b800000 */
[----:B------:R-:W-:-:S09]  /*3090*/  UISETP.NE.AND UP0, UPT, UR4, 0x1d, UPT ;  /* 0x0000001d0400788c */ /* 0x000fd2000bf05270 */
[----:B------:R-:W-:Y:S05]  /*30a0*/  BRA.U !UP0, `(.L_x_5718) ;  /* 0x00000001088c7547 */ /* 0x000fea000b800000 */
[----:B------:R-:W-:-:S09]  /*30b0*/  UISETP.NE.AND UP0, UPT, UR4, 0x2c, UPT ;  /* 0x0000002c0400788c */ /* 0x000fd2000bf05270 */
[----:B------:R-:W-:Y:S05]  /*30c0*/  BRA.U !UP0, `(.L_x_5719) ;  /* 0x0000000108447547 */ /* 0x000fea000b800000 */
.L_x_5689:
        /* <DEDUP_REMOVED lines=16> */
.L_x_5720:
[----:B------:R-:W-:Y:S05]  /*31d0*/  BRA `(.L_x_5690) ;  /* 0x00000000005c7947 */ /* 0x000fea0003800000 */
.L_x_5719:
        /* <DEDUP_REMOVED lines=16> */
.L_x_5718:
[----:B--2---:R-:W-:-:S06]  /*32e0*/  IMAD.U32 R5, R5, 0x10000, RZ ;  /* 0x0001000005057824 */ /* 0x004fcc00078e00ff */
[----:B------:R-:W0:Y:S02]  /*32f0*/  F2I.U64.TRUNC R4, R5 ;  /* 0x0000000500047311 */ /* 0x000e24000020d800 */
[----:B0-----:R0:W-:Y:S01]  /*3300*/  STG.E.64 desc[UR36][R2.64], R4 ;  /* 0x0000000402007986 */ /* 0x0011e2000c101b24 */
[----:B------:R-:W-:Y:S05]  /*3310*/  BRA `(.L_x_5690) ;  /* 0x00000000000c7947 */ /* 0x000fea0003800000 */
.L_x_5717:
[----:B--2---:R-:W-:-:S06]  /*3320*/  SHF.L.U32 R5, R5, 0x10, RZ ;  /* 0x0000001005057819 */ /* 0x004fcc00000006ff */
[----:B------:R-:W0:Y:S02]  /*3330*/  F2I.FTZ.U32.TRUNC.NTZ R5, R5 ;  /* 0x0000000500057305 */ /* 0x000e24000021f000 */
[----:B0-----:R0:W-:Y:S02]  /*3340*/  STG.E desc[UR36][R2.64], R5 ;  /* 0x0000000502007986 */ /* 0x0011e4000c101924 */
.L_x_5690:
[----:B------:R-:W-:-:S07]  /*3350*/  VIADD R17, R17, 0x80 ;  /* 0x0000008011117836 */ /* 0x000fce0000000000 */
.L_x_5649:
[----:B------:R-:W-:Y:S05]  /*3360*/  BSYNC.RECONVERGENT B6 ;  /* 0x0000000000067941 */ /* 0x000fea0003800200 */
.L_x_5648:
        /* <DEDUP_REMOVED lines=307> */
.L_x_5723:
        /* <DEDUP_REMOVED lines=18> */
.L_x_5727:
[----:B------:R-:W2:Y:S02]  /*47c0*/  LDG.E.U8 R2, desc[UR36][R2.64] ;  /* 0x0000002402027981 */ /* 0x000ea4000c1e1100 */
[----:B--2---:R-:W-:-:S04]  /*47d0*/  I2FP.F32.U32 R0, R2 ;  /* 0x0000000200007245 */ /* 0x004fc80000201000 */
[----:B------:R-:W-:Y:S01]  /*47e0*/  F2FP.BF16.F32.PACK_AB R0, RZ, R0 ;  /* 0x00000000ff00723e */ /* 0x000fe200000010ff */
[----:B------:R-:W-:Y:S06]  /*47f0*/  BRA `(.L_x_5729) ;  /* 0x0000000c00a47947 */ /* 0x000fec0003800000 */
.L_x_5726:
        /* <DEDUP_REMOVED lines=10> */
.L_x_5731:
[----:B------:R-:W2:Y:S02]  /*48a0*/  LDG.E R2, desc[UR36][R2.64] ;  /* 0x0000002402027981 */ /* 0x000ea4000c1e1900 */
[----:B--2---:R-:W-:-:S04]  /*48b0*/  I2FP.F32.S32 R0, R2 ;  /* 0x0000000200007245 */ /* 0x004fc80000201400 */
[----:B------:R-:W-:Y:S01]  /*48c0*/  F2FP.BF16.F32.PACK_AB R0, RZ, R0 ;  /* 0x00000000ff00723e */ /* 0x000fe200000010ff */
[----:B------:R-:W-:Y:S06]  /*48d0*/  BRA `(.L_x_5729) ;  /* 0x0000000c006c7947 */ /* 0x000fec0003800000 */
.L_x_5730:
[----:B------:R-:W2:Y:S02]  /*48e0*/  LDG.E.U16 R2, desc[UR36][R2.64] ;  /* 0x0000002402027981 */ /* 0x000ea4000c1e1500 */
[----:B--2---:R-:W0:Y:S02]  /*48f0*/  I2F.S16 R0, R2 ;  /* 0x0000000200007306 */ /* 0x004e240000101400 */
[----:B0-----:R-:W-:Y:S01]  /*4900*/  F2FP.BF16.F32.PACK_AB R0, RZ, R0 ;  /* 0x00000000ff00723e */ /* 0x001fe200000010ff */
[----:B------:R-:W-:Y:S06]  /*4910*/  BRA `(.L_x_5729) ;  /* 0x0000000c005c7947 */ /* 0x000fec0003800000 */
.L_x_5725:
        /* <DEDUP_REMOVED lines=9> */
.L_x_5733:
[----:B------:R-:W2:Y:S02]  /*49b0*/  LDG.E.U16 R0, desc[UR36][R2.64] ;  /* 0x0000002402007981 */ /* 0x000ea4000c1e1500 */
[----:B--2---:R-:W-:-:S05]  /*49c0*/  HADD2.F32 R0, -RZ, R0.H0_H0 ;  /* 0x20000000ff007230 */ /* 0x004fca0000004100 */
[----:B------:R-:W-:Y:S01]  /*49d0*/  F2FP.BF16.F32.PACK_AB R0, RZ, R0 ;  /* 0x00000000ff00723e */ /* 0x000fe200000010ff */
[----:B------:R-:W-:Y:S06]  /*49e0*/  BRA `(.L_x_5729) ;  /* 0x0000000c00287947 */ /* 0x000fec0003800000 */
.L_x_5732:
        /* <DEDUP_REMOVED lines=9> */
.L_x_5735:
[----:B------:R-:W2:Y:S02]  /*4a80*/  LDG.E.U16 R2, desc[UR36][R2.64] ;  /* 0x0000002402027981 */ /* 0x000ea4000c1e1500 */
[----:B--2---:R-:W-:-:S05]  /*4a90*/  HADD2.F32 R0, -RZ, R2.H0_H0 ;  /* 0x20000002ff007230 */ /* 0x004fca0000004100 */
[----:B------:R-:W-:Y:S01]  /*4aa0*/  F2FP.BF16.F32.PACK_AB R0, RZ, R0 ;  /* 0x00000000ff00723e */ /* 0x000fe200000010ff */
[----:B------:R-:W-:Y:S06]  /*4ab0*/  BRA `(.L_x_5729) ;  /* 0x0000000800f47947 */ /* 0x000fec0003800000 */
.L_x_5734:
        /* <DEDUP_REMOVED lines=12> */
.L_x_5724:
        /* <DEDUP_REMOVED lines=13> */
.L_x_5738:
        /* <DEDUP_REMOVED lines=12> */
.L_x_5737:
        /* <DEDUP_REMOVED lines=27> */
.L_x_5740:
        /* <DEDUP_REMOVED lines=13> */
.L_x_5739:
[----:B------:R0:W5:Y:S01]  /*4f90*/  LDG.E.U16 R0, desc[UR36][R2.64] ;  /* 0x0000002402007981 */ /* 0x000162000c1e1500 */
[----:B------:R-:W-:Y:S05]  /*4fa0*/  BRA `(.L_x_5729) ;  /* 0x0000000400b87947 */ /* 0x000fea0003800000 */
.L_x_5736:
        /* <DEDUP_REMOVED lines=12> */
.L_x_5743:
        /* <DEDUP_REMOVED lines=21> */
.L_x_5747:
[----:B------:R-:W-:Y:S05]  /*51c0*/  BSYNC.RECONVERGENT B1 ;  /* 0x0000000000017941 */ /* 0x000fea0003800200 */
.L_x_5746:
[----:B------:R-:W-:Y:S01]  /*51d0*/  IMAD.SHL.U32 R0, R0, 0x100000, RZ ;  /* 0x0010000000007824 */ /* 0x000fe200078e00ff */
[----:B------:R-:W-:-:S04]  /*51e0*/  LEA R2, R2, 0x3b800000, 0x17 ;  /* 0x3b80000002027811 */ /* 0x000fc800078eb8ff */
[----:B------:R-:W-:-:S07]  /*51f0*/  LOP3.LUT R0, R2, R0, R7, 0xfe, !PT ;  /* 0x0000000002007212 */ /* 0x000fce00078efe07 */
.L_x_5745:
[----:B------:R-:W-:Y:S05]  /*5200*/  BSYNC.RECONVERGENT B0 ;  /* 0x0000000000007941 */ /* 0x000fea0003800200 */
.L_x_5744:
[----:B------:R-:W-:Y:S01]  /*5210*/  F2FP.BF16.F32.PACK_AB R0, RZ, R0 ;  /* 0x00000000ff00723e */ /* 0x000fe200000010ff */
[----:B------:R-:W-:Y:S06]  /*5220*/  BRA `(.L_x_5729) ;  /* 0x0000000400187947 */ /* 0x000fec0003800000 */
.L_x_5742:
        /* <DEDUP_REMOVED lines=21> */
.L_x_5751:
[----:B------:R-:W-:Y:S05]  /*5380*/  BSYNC.RECONVERGENT B1 ;  /* 0x0000000000017941 */ /* 0x000fea0003800200 */
.L_x_5750:
[----:B------:R-:W-:Y:S01]  /*5390*/  IMAD.SHL.U32 R0, R0, 0x200000, RZ ;  /* 0x0020000000007824 */ /* 0x000fe200078e00ff */
[----:B------:R-:W-:-:S04]  /*53a0*/  LEA R2, R2, 0x37800000, 0x17 ;  /* 0x3780000002027811 */ /* 0x000fc800078eb8ff */
[----:B------:R-:W-:-:S07]  /*53b0*/  LOP3.LUT R0, R2, R0, R7, 0xfe, !PT ;  /* 0x0000000002007212 */ /* 0x000fce00078efe07 */
.L_x_5749:
[----:B------:R-:W-:Y:S05]  /*53c0*/  BSYNC.RECONVERGENT B0 ;  /* 0x0000000000007941 */ /* 0x000fea0003800200 */
.L_x_5748:
[----:B------:R-:W-:Y:S01]  /*53d0*/  F2FP.BF16.F32.PACK_AB R0, RZ, R0 ;  /* 0x00000000ff00723e */ /* 0x000fe200000010ff */
[----:B------:R-:W-:Y:S06]  /*53e0*/  BRA `(.L_x_5729) ;  /* 0x0000000000a87947 */ /* 0x000fec0003800000 */
.L_x_5741:
        /* <DEDUP_REMOVED lines=14> */
.L_x_5755:
[----:B------:R-:W-:Y:S05]  /*54d0*/  BSYNC.RECONVERGENT B0 ;  /* 0x0000000000007941 */ /* 0x000fea0003800200 */
.L_x_5754:
[----:B------:R-:W-:Y:S01]  /*54e0*/  F2FP.BF16.F32.PACK_AB R0, RZ, R0 ;  /* 0x00000000ff00723e */ /* 0x000fe200000010ff */
[----:B------:R-:W-:Y:S06]  /*54f0*/  BRA `(.L_x_5729) ;  /* 0x0000000000647947 */ /* 0x000fec0003800000 */
.L_x_5728:
        /* <DEDUP_REMOVED lines=16> */
.L_x_5756:
[----:B------:R-:W-:Y:S01]  /*5600*/  PRMT R0, RZ, 0x7610, R0 ;  /* 0x00007610ff007816 */ /* 0x000fe20000000000 */
[----:B------:R-:W-:Y:S06]  /*5610*/  BRA `(.L_x_5729) ;  /* 0x00000000001c7947 */ /* 0x000fec0003800000 */
.L_x_5753:
[----:B------:R-:W2:Y:S02]  /*5620*/  LDG.E.64 R2, desc[UR36][R2.64] ;  /* 0x0000002402027981 */ /* 0x000ea4000c1e1b00 */
[----:B--2---:R-:W0:Y:S02]  /*5630*/  I2F.U64 R0, R2 ;  /* 0x0000000200007312 */ /* 0x004e240000301000 */
[----:B0-----:R-:W-:Y:S01]  /*5640*/  F2FP.BF16.F32.PACK_AB R0, RZ, R0 ;  /* 0x00000000ff00723e */ /* 0x001fe200000010ff */
[----:B------:R-:W-:Y:S06]  /*5650*/  BRA `(.L_x_5729) ;  /* 0x00000000000c7947 */ /* 0x000fec0003800000 */
.L_x_5752:
[----:B------:R-:W2:Y:S02]  /*5660*/  LDG.E R2, desc[UR36][R2.64] ;  /* 0x0000002402027981 */ /* 0x000ea4000c1e1900 */
[----:B--2---:R-:W-:-:S04]  /*5670*/  I2FP.F32.U32 R0, R2 ;  /* 0x0000000200007245 */ /* 0x004fc80000201000 */
[----:B------:R-:W-:-:S07]  /*5680*/  F2FP.BF16.F32.PACK_AB R0, RZ, R0 ;  /* 0x00000000ff00723e */ /* 0x000fce00000010ff */
.L_x_5729:
[----:B------:R-:W0:Y:S01]  /*5690*/  LDCU.64 UR6, c[0x0][0x580] ;  /* 0x0000b000ff0677ac */ /* 0x000e220008000a00 */
[----:B-----5:R-:W-:Y:S01]  /*56a0*/  IMAD.U32 R0, R0, 0x10000, RZ ;  /* 0x0001000000007824 */ /* 0x020fe200078e00ff */
[----:B------:R-:W-:Y:S02]  /*56b0*/  USHF.L.U32 UR5, UR43, 0x10, URZ ;  /* 0x000000102b057899 */ /* 0x000fe400080006ff */
[----:B------:R-:W-:-:S04]  /*56c0*/  UPRMT UR4, UR39, 0x9910, URZ ;  /* 0x0000991027047896 */ /* 0x000fc800080000ff */
[----:B------:R-:W-:Y:S01]  /*56d0*/  FMNMX.FTZ R0, R0, UR5, !PT ;  /* 0x0000000500007c09 */ /* 0x000fe2000f810000 */
        /* <DEDUP_REMOVED lines=17> */
.L_x_5760:
[----:B--2---:R-:W-:-:S06]  /*57f0*/  IMAD.U32 R5, R5, 0x10000, RZ ;  /* 0x0001000005057824 */ /* 0x004fcc00078e00ff */
[----:B------:R-:W0:Y:S02]  /*5800*/  F2I.S64.TRUNC R4, R5 ;  /* 0x0000000500047311 */ /* 0x000e24000020d900 */
[----:B0-----:R0:W-:Y:S01]  /*5810*/  STG.E.U8 desc[UR36][R2.64], R4 ;  /* 0x0000000402007986 */ /* 0x0011e2000c101124 */
[----:B------:R-:W-:Y:S05]  /*5820*/  BRA `(.L_x_5762) ;  /* 0x0000000c006c7947 */ /* 0x000fea0003800000 */
.L_x_5759:
        /* <DEDUP_REMOVED lines=10> */
.L_x_5764:
[----:B--2---:R-:W-:-:S06]  /*58d0*/  IMAD.U32 R5, R5, 0x10000, RZ ;  /* 0x0001000005057824 */ /* 0x004fcc00078e00ff */
[----:B------:R-:W0:Y:S02]  /*58e0*/  F2I.FTZ.TRUNC.NTZ R5, R5 ;  /* 0x0000000500057305 */ /* 0x000e24000021f100 */
[----:B0-----:R0:W-:Y:S01]  /*58f0*/  STG.E desc[UR36][R2.64], R5 ;  /* 0x0000000502007986 */ /* 0x0011e2000c101924 */
[----:B------:R-:W-:Y:S05]  /*5900*/  BRA `(.L_x_5762) ;  /* 0x0000000c00347947 */ /* 0x000fea0003800000 */
.L_x_5763:
[----:B--2---:R-:W-:-:S06]  /*5910*/  IMAD.U32 R5, R5, 0x10000, RZ ;  /* 0x0001000005057824 */ /* 0x004fcc00078e00ff */
[----:B------:R-:W0:Y:S02]  /*5920*/  F2I.FTZ.TRUNC.NTZ R5, R5 ;  /* 0x0000000500057305 */ /* 0x000e24000021f100 */
[----:B0-----:R0:W-:Y:S01]  /*5930*/  STG.E.U16 desc[UR36][R2.64], R5 ;  /* 0x0000000502007986 */ /* 0x0011e2000c101524 */
[----:B------:R-:W-:Y:S05]  /*5940*/  BRA `(.L_x_5762) ;  /* 0x0000000c00247947 */ /* 0x000fea0003800000 */
.L_x_5758:
        /* <DEDUP_REMOVED lines=9> */
.L_x_5766:
[----:B--2---:R-:W-:-:S05]  /*59e0*/  IMAD.U32 R0, R5, 0x10000, RZ ;  /* 0x0001000005007824 */ /* 0x004fca00078e00ff */
[----:B------:R-:W-:-:S05]  /*59f0*/  F2FP.F16.F32.PACK_AB R0, RZ, R0 ;  /* 0x00000000ff00723e */ /* 0x000fca00000000ff */
[----:B------:R0:W-:Y:S01]  /*5a00*/  STG.E.U16 desc[UR36][R2.64], R0 ;  /* 0x0000000002007986 */ /* 0x0001e2000c101524 */
[----:B------:R-:W-:Y:S05]  /*5a10*/  BRA `(.L_x_5762) ;  /* 0x0000000800f07947 */ /* 0x000fea0003800000 */
.L_x_5765:
        /* <DEDUP_REMOVED lines=10> */
.L_x_5768:
[----:B--2---:R-:W-:-:S05]  /*5ac0*/  IMAD.U32 R5, R5, 0x10000, RZ ;  /* 0x0001000005057824 */ /* 0x004fca00078e00ff */
[----:B------:R-:W-:-:S04]  /*5ad0*/  F2FP.F16.F32.PACK_AB R5, RZ, R5 ;  /* 0x00000005ff05723e */ /* 0x000fc800000000ff */
[----:B------:R-:W-:-:S05]  /*5ae0*/  PRMT R5, R5, 0x5410, RZ ;  /* 0x0000541005057816 */ /* 0x000fca00000000ff */
[----:B------:R0:W-:Y:S01]  /*5af0*/  STG.E desc[UR36][R2.64], R5 ;  /* 0x0000000502007986 */ /* 0x0001e2000c101924 */
[----:B------:R-:W-:Y:S05]  /*5b00*/  BRA `(.L_x_5762) ;  /* 0x0000000800b47947 */ /* 0x000fea0003800000 */
.L_x_5767:
[----:B--2---:R-:W-:-:S04]  /*5b10*/  IMAD.U32 R4, R5, 0x10000, RZ ;  /* 0x0001000005047824 */ /* 0x004fc800078e00ff */
[----:B------:R-:W-:-:S06]  /*5b20*/  FMUL.FTZ R4, R4, 1 ;  /* 0x3f80000004047820 */ /* 0x000fcc0000410000 */
[----:B------:R-:W0:Y:S02]  /*5b30*/  F2F.F64.F32 R4, R4 ;  /* 0x0000000400047310 */ /* 0x000e240000201800 */
[----:B0-----:R0:W-:Y:S01]  /*5b40*/  STG.E.64 desc[UR36][R2.64], R4 ;  /* 0x0000000402007986 */ /* 0x0011e2000c101b24 */
[----:B------:R-:W-:Y:S05]  /*5b50*/  BRA `(.L_x_5762) ;  /* 0x0000000800a07947 */ /* 0x000fea0003800000 */
.L_x_5757:
        /* <DEDUP_REMOVED lines=14> */
.L_x_5772:
        /* <DEDUP_REMOVED lines=18> */
.L_x_5775:
[----:B------:R-:W-:-:S04]  /*5d60*/  SHF.R.U32.HI R5, RZ, 0x18, R5 ;  /* 0x00000018ff057819 */ /* 0x000fc80000011605 */
[----:B------:R-:W-:-:S07]  /*5d70*/  LOP3.LUT R0, R0, 0x80, R5, 0xf8, !PT ;  /* 0x0000008000007812 */ /* 0x000fce00078ef805 */
.L_x_5774:
[----:B------:R-:W-:Y:S05]  /*5d80*/  BSYNC.RECONVERGENT B0 ;  /* 0x0000000000007941 */ /* 0x000fea0003800200 */
.L_x_5773:
[----:B------:R0:W-:Y:S01]  /*5d90*/  STG.E.U8 desc[UR36][R2.64], R0 ;  /* 0x0000000002007986 */ /* 0x0001e2000c101124 */
[----:B------:R-:W-:Y:S05]  /*5da0*/  BRA `(.L_x_5762) ;  /* 0x00000008000c7947 */ /* 0x000fea0003800000 */
.L_x_5771:
        /* <DEDUP_REMOVED lines=18> */
.L_x_5778:
[----:B------:R-:W-:-:S04]  /*5ed0*/  SHF.R.U32.HI R5, RZ, 0x18, R5 ;  /* 0x00000018ff057819 */ /* 0x000fc80000011605 */
[----:B------:R-:W-:-:S07]  /*5ee0*/  LOP3.LUT R0, R0, 0x80, R5, 0xf8, !PT ;  /* 0x0000008000007812 */ /* 0x000fce00078ef805 */
.L_x_5777:
[----:B------:R-:W-:Y:S05]  /*5ef0*/  BSYNC.RECONVERGENT B0 ;  /* 0x0000000000007941 */ /* 0x000fea0003800200 */
.L_x_5776:
[----:B------:R0:W-:Y:S01]  /*5f00*/  STG.E.U8 desc[UR36][R2.64], R0 ;  /* 0x0000000002007986 */ /* 0x0001e2000c101124 */
[----:B------:R-:W-:Y:S05]  /*5f10*/  BRA `(.L_x_5762) ;  /* 0x0000000400b07947 */ /* 0x000fea0003800000 */
.L_x_5770:
        /* <DEDUP_REMOVED lines=22> */
.L_x_5780:
[----:B--2---:R-:W-:-:S06]  /*6080*/  SHF.L.U32 R5, R5, 0x10, RZ ;  /* 0x0000001005057819 */ /* 0x004fcc00000006ff */
[----:B------:R-:W0:Y:S02]  /*6090*/  F2I.U64.TRUNC R4, R5 ;  /* 0x0000000500047311 */ /* 0x000e24000020d800 */
[----:B0-----:R0:W-:Y:S01]  /*60a0*/  STG.E.64 desc[UR36][R2.64], R4 ;  /* 0x0000000402007986 */ /* 0x0011e2000c101b24 */
[----:B------:R-:W-:Y:S05]  /*60b0*/  BRA `(.L_x_5762) ;  /* 0x0000000400487947 */ /* 0x000fea0003800000 */
.L_x_5779:
[----:B--2---:R-:W-:-:S06]  /*60c0*/  IMAD.U32 R5, R5, 0x10000, RZ ;  /* 0x0001000005057824 */ /* 0x004fcc00078e00ff */
[----:B------:R-:W0:Y:S02]  /*60d0*/  F2I.FTZ.U32.TRUNC.NTZ R5, R5 ;  /* 0x0000000500057305 */ /* 0x000e24000021f000 */
[----:B0-----:R0:W-:Y:S01]  /*60e0*/  STG.E desc[UR36][R2.64], R5 ;  /* 0x0000000502007986 */ /* 0x0011e2000c101924 */
[----:B------:R-:W-:Y:S05]  /*60f0*/  BRA `(.L_x_5762) ;  /* 0x0000000400387947 */ /* 0x000fea0003800000 */
.L_x_5769:
        /* <DEDUP_REMOVED lines=11> */
.L_x_5782:
[----:B--2---:R-:W-:Y:S02]  /*61b0*/  SHF.L.U32 R5, R5, 0x10, RZ ;  /* 0x0000001005057819 */ /* 0x004fe400000006ff */
[----:B------:R-:W-:-:S03]  /*61c0*/  CS2R R6, SRZ ;  /* 0x0000000000067805 */ /* 0x000fc6000001ff00 */
[----:B------:R-:W-:-:S06]  /*61d0*/  FMUL.FTZ R5, R5, 1 ;  /* 0x3f80000005057820 */ /* 0x000fcc0000410000 */
[----:B------:R-:W0:Y:S02]  /*61e0*/  F2F.F64.F32 R4, R5 ;  /* 0x0000000500047310 */ /* 0x000e240000201800 */
[----:B0-----:R4:W-:Y:S01]  /*61f0*/  STG.E.128 desc[UR36][R2.64], R4 ;  /* 0x0000000402007986 */ /* 0x0019e2000c101d24 */
[----:B------:R-:W-:Y:S05]  /*6200*/  BRA `(.L_x_5762) ;  /* 0x0000000000f47947 */ /* 0x000fea0003800000 */
.L_x_5781:
[----:B------:R-:W-:-:S09]  /*6210*/  UISETP.NE.AND UP0, UPT, UR4, 0xf, UPT ;  /* 0x0000000f0400788c */ /* 0x000fd2000bf05270 */
[----:B------:R-:W-:Y:S05]  /*6220*/  BRA.U !UP0, `(.L_x_5783) ;  /* 0x0000000108e87547 */ /* 0x000fea000b800000 */
[----:B------:R-:W-:-:S09]  /*6230*/  UISETP.NE.AND UP0, UPT, UR4, 0x17, UPT ;  /* 0x000000170400788c */ /* 0x000fd2000bf05270 */
[----:B------:R-:W-:Y:S05]  /*6240*/  BRA.U !UP0, `(.L_x_5784) ;  /* 0x0000000108907547 */ /* 0x000fea000b800000 */
[----:B------:R-:W-:-:S09]  /*6250*/  UISETP.NE.AND UP0, UPT, UR4, 0x18, UPT ;  /* 0x000000180400788c */ /* 0x000fd2000bf05270 */
[----:B------:R-:W-:Y:S05]  /*6260*/  BRA.U !UP0, `(.L_x_5785) ;  /* 0x0000000108447547 */ /* 0x000fea000b800000 */
.L_x_5761:
        /* <DEDUP_REMOVED lines=16> */
.L_x_5786:
[----:B------:R-:W-:Y:S05]  /*6370*/  BRA `(.L_x_5762) ;  /* 0x0000000000987947 */ /* 0x000fea0003800000 */
.L_x_5785:
        /* <DEDUP_REMOVED lines=13> */
.L_x_5788:
[----:B------:R-:W-:Y:S05]  /*6450*/  BSYNC.RECONVERGENT B0 ;  /* 0x0000000000007941 */ /* 0x000fea0003800200 */
.L_x_5787:
[----:B------:R-:W-:-:S05]  /*6460*/  LOP3.LUT R5, R0, 0x80, R5, 0xf8, !PT ;  /* 0x0000008000057812 */ /* 0x000fca00078ef805 */
[----:B------:R2:W-:Y:S01]  /*6470*/  STG.E.U8 desc[UR36][R2.64], R5 ;  /* 0x0000000502007986 */ /* 0x0005e2000c101124 */
[----:B------:R-:W-:Y:S05]  /*6480*/  BRA `(.L_x_5762) ;  /* 0x0000000000547947 */ /* 0x000fea0003800000 */
.L_x_5784:
        /* <DEDUP_REMOVED lines=12> */
.L_x_5790:
[----:B------:R-:W-:Y:S01]  /*6550*/  IMAD.MOV.U32 R0, RZ, RZ, 0x7f ;  /* 0x0000007fff007424 */ /* 0x000fe200078e00ff */
[----:B------:R-:W-:-:S04]  /*6560*/  ISETP.GT.U32.AND P0, PT, R4, 0x7f800000, PT ;  /* 0x7f8000000400780c */ /* 0x000fc80003f04070 */
[----:B------:R-:W-:-:S09]  /*6570*/  SEL R0, R0, 0x7c, P0 ;  /* 0x0000007c00007807 */ /* 0x000fd20000000000 */
.L_x_5791:
[----:B------:R-:W-:Y:S05]  /*6580*/  BSYNC.RECONVERGENT B0 ;  /* 0x0000000000007941 */ /* 0x000fea0003800200 */
.L_x_5789:
[----:B------:R-:W-:-:S04]  /*6590*/  SHF.R.U32.HI R5, RZ, 0x18, R5 ;  /* 0x00000018ff057819 */ /* 0x000fc80000011605 */
[----:B------:R-:W-:-:S05]  /*65a0*/  LOP3.LUT R5, R0, 0x80, R5, 0xf8, !PT ;  /* 0x0000008000057812 */ /* 0x000fca00078ef805 */
[----:B------:R1:W-:Y:S01]  /*65b0*/  STG.E.U8 desc[UR36][R2.64], R5 ;  /* 0x0000000502007986 */ /* 0x0003e2000c101124 */
[----:B------:R-:W-:Y:S05]  /*65c0*/  BRA `(.L_x_5762) ;  /* 0x0000000000047947 */ /* 0x000fea0003800000 */
.L_x_5783:
[----:B--2---:R0:W-:Y:S02]  /*65d0*/  STG.E.U16 desc[UR36][R2.64], R5 ;  /* 0x0000000502007986 */ /* 0x0041e4000c101524 */
.L_x_5762:
[----:B------:R-:W-:-:S07]  /*65e0*/  VIADD R17, R17, 0x80 ;  /* 0x0000008011117836 */ /* 0x000fce0000000000 */
.L_x_5722:
[----:B------:R-:W-:Y:S05]  /*65f0*/  BSYNC.RECONVERGENT B6 ;  /* 0x0000000000067941 */ /* 0x000fea0003800200 */
.L_x_5721:
        /* <DEDUP_REMOVED lines=307> */
.L_x_5794:
        /* <DEDUP_REMOVED lines=18> */
.L_x_5798:
[----:B------:R-:W2:Y:S02]  /*7a50*/  LDG.E.U8 R2, desc[UR36][R2.64] ;  /* 0x0000002402027981 */ /* 0x000ea4000c1e1100 */
[----:B--2---:R-:W-:-:S04]  /*7a60*/  I2FP.F32.U32 R0, R2 ;  /* 0x0000000200007245 */ /* 0x004fc80000201000 */
[----:B------:R-:W-:Y:S01]  /*7a70*/  F2FP.BF16.F32.PACK_AB R0, RZ, R0 ;  /* 0x00000000ff00723e */ /* 0x000fe200000010ff */
[----:B------:R-:W-:Y:S06]  /*7a80*/  BRA `(.L_x_5800) ;  /* 0x0000000c00a47947 */ /* 0x000fec0003800000 */
.L_x_5797:
        /* <DEDUP_REMOVED lines=10> */
.L_x_5802:
[----:B------:R-:W2:Y:S02]  /*7b30*/  LDG.E R2, desc[UR36][R2.64] ;  /* 0x0000002402027981 */ /* 0x000ea4000c1e1900 */
[----:B--2---:R-:W-:-:S04]  /*7b40*/  I2FP.F32.S32 R0, R2 ;  /* 0x0000000200007245 */ /* 0x004fc80000201400 */
[----:B------:R-:W-:Y:S01]  /*7b50*/  F2FP.BF16.F32.PACK_AB R0, RZ, R0 ;  /* 0x00000000ff00723e */ /* 0x000fe200000010ff */
[----:B------:R-:W-:Y:S06]  /*7b60*/  BRA `(.L_x_5800) ;  /* 0x0000000c006c7947 */ /* 0x000fec0003800000 */
.L_x_5801:
[----:B------:R-:W2:Y:S02]  /*7b70*/  LDG.E.U16 R2, desc[UR36][R2.64] ;  /* 0x0000002402027981 */ /* 0x000ea4000c1e1500 */
[----:B--2---:R-:W0:Y:S02]  /*7b80*/  I2F.S16 R0, R2 ;  /* 0x0000000200007306 */ /* 0x004e240000101400 */
[----:B0-----:R-:W-:Y:S01]  /*7b90*/  F2FP.BF16.F32.PACK_AB R0, RZ, R0 ;  /* 0x00000000ff00723e */ /* 0x001fe200000010ff */
[----:B------:R-:W-:Y:S06]  /*7ba0*/  BRA `(.L_x_5800) ;  /* 0x0000000c005c7947 */ /* 0x000fec0003800000 */
.L_x_5796:
        /* <DEDUP_REMOVED lines=9> */
.L_x_5804:
[----:B------:R-:W2:Y:S02]  /*7c40*/  LDG.E.U16 R0, desc[UR36][R2.64] ;  /* 0x0000002402007981 */ /* 0x000ea4000c1e1500 */
[----:B--2---:R-:W-:-:S05]  /*7c50*/  HADD2.F32 R0, -RZ, R0.H0_H0 ;  /* 0x20000000ff007230 */ /* 0x004fca0000004100 */
[----:B------:R-:W-:Y:S01]  /*7c60*/  F2FP.BF16.F32.PACK_AB R0, RZ, R0 ;  /* 0x00000000ff00723e */ /* 0x000fe200000010ff */
[----:B------:R-:W-:Y:S06]  /*7c70*/  BRA `(.L_x_5800) ;  /* 0x0000000c00287947 */ /* 0x000fec0003800000 */
.L_x_5803:
        /* <DEDUP_REMOVED lines=9> */
.L_x_5806:
[----:B------:R-:W2:Y:S02]  /*7d10*/  LDG.E.U16 R2, desc[UR36][R2.64] ;  /* 0x0000002402027981 */ /* 0x000ea4000c1e1500 */
[----:B--2---:R-:W-:-:S05]  /*7d20*/  HADD2.F32 R0, -RZ, R2.H0_H0 ;  /* 0x20000002ff007230 */ /* 0x004fca0000004100 */
[----:B------:R-:W-:Y:S01]  /*7d30*/  F2FP.BF16.F32.PACK_AB R0, RZ, R0 ;  /* 0x00000000ff00723e */ /* 0x000fe200000010ff */
[----:B------:R-:W-:Y:S06]  /*7d40*/  BRA `(.L_x_5800) ;  /* 0x0000000800f47947 */ /* 0x000fec0003800000 */
.L_x_5805:
        /* <DEDUP_REMOVED lines=12> */
.L_x_5795:
        /* <DEDUP_REMOVED lines=13> */
.L_x_5809:
        /* <DEDUP_REMOVED lines=12> */
.L_x_5808:
        /* <DEDUP_REMOVED lines=27> */
.L_x_5811:
        /* <DEDUP_REMOVED lines=13> */
.L_x_5810:
[----:B------:R0:W5:Y:S01]  /*8220*/  LDG.E.U16 R0, desc[UR36][R2.64] ;  /* 0x0000002402007981 */ /* 0x000162000c1e1500 */
[----:B------:R-:W-:Y:S05]  /*8230*/  BRA `(.L_x_5800) ;  /* 0x0000000400b87947 */ /* 0x000fea0003800000 */
.L_x_5807:
        /* <DEDUP_REMOVED lines=12> */
.L_x_5814:
        /* <DEDUP_REMOVED lines=21> */
.L_x_5818:
[----:B------:R-:W-:Y:S05]  /*8450*/  BSYNC.RECONVERGENT B1 ;  /* 0x0000000000017941 */ /* 0x000fea0003800200 */
.L_x_5817:
[----:B------:R-:W-:Y:S02]  /*8460*/  SHF.L.U32 R0, R0, 0x14, RZ ;  /* 0x0000001400007819 */ /* 0x000fe400000006ff */
[----:B------:R-:W-:-:S04]  /*8470*/  LEA R2, R2, 0x3b800000, 0x17 ;  /* 0x3b80000002027811 */ /* 0x000fc800078eb8ff */
[----:B------:R-:W-:-:S07]  /*8480*/  LOP3.LUT R0, R2, R0, R7, 0xfe, !PT ;  /* 0x0000000002007212 */ /* 0x000fce00078efe07 */
.L_x_5816:
[----:B------:R-:W-:Y:S05]  /*8490*/  BSYNC.RECONVERGENT B0 ;  /* 0x0000000000007941 */ /* 0x000fea0003800200 */
.L_x_5815:
[----:B------:R-:W-:Y:S01]  /*84a0*/  F2FP.BF16.F32.PACK_AB R0, RZ, R0 ;  /* 0x00000000ff00723e */ /* 0x000fe200000010ff */
[----:B------:R-:W-:Y:S06]  /*84b0*/  BRA `(.L_x_5800) ;  /* 0x0000000400187947 */ /* 0x000fec0003800000 */
.L_x_5813:
        /* <DEDUP_REMOVED lines=21> */
.L_x_5822:
[----:B------:R-:W-:Y:S05]  /*8610*/  BSYNC.RECONVERGENT B1 ;  /* 0x0000000000017941 */ /* 0x000fea0003800200 */
.L_x_5821:
[----:B------:R-:W-:Y:S01]  /*8620*/  IMAD.SHL.U32 R0, R0, 0x200000, RZ ;  /* 0x0020000000007824 */ /* 0x000fe200078e00ff */
[----:B------:R-:W-:-:S04]  /*8630*/  LEA R2, R2, 0x37800000, 0x17 ;  /* 0x3780000002027811 */ /* 0x000fc800078eb8ff */
[----:B------:R-:W-:-:S07]  /*8640*/  LOP3.LUT R0, R2, R0, R7, 0xfe, !PT ;  /* 0x0000000002007212 */ /* 0x000fce00078efe07 */
.L_x_5820:
[----:B------:R-:W-:Y:S05]  /*8650*/  BSYNC.RECONVERGENT B0 ;  /* 0x0000000000007941 */ /* 0x000fea0003800200 */
.L_x_5819:
[----:B------:R-:W-:Y:S01]  /*8660*/  F2FP.BF16.F32.PACK_AB R0, RZ, R0 ;  /* 0x00000000ff00723e */ /* 0x000fe200000010ff */
[----:B------:R-:W-:Y:S06]  /*8670*/  BRA `(.L_x_5800) ;  /* 0x0000000000a87947 */ /* 0x000fec0003800000 */
.L_x_5812:
        /* <DEDUP_REMOVED lines=14> */
.L_x_5826:
[----:B------:R-:W-:Y:S05]  /*8760*/  BSYNC.RECONVERGENT B0 ;  /* 0x0000000000007941 */ /* 0x000fea0003800200 */
.L_x_5825:
[----:B------:R-:W-:Y:S01]  /*8770*/  F2FP.BF16.F32.PACK_AB R0, RZ, R0 ;  /* 0x00000000ff00723e */ /* 0x000fe200000010ff */
[----:B------:R-:W-:Y:S06]  /*8780*/  BRA `(.L_x_5800) ;  /* 0x0000000000647947 */ /* 0x000fec0003800000 */
.L_x_5799:
        /* <DEDUP_REMOVED lines=16> */
.L_x_5827:
[----:B------:R-:W-:Y:S01]  /*8890*/  PRMT R0, RZ, 0x7610, R0 ;  /* 0x00007610ff007816 */ /* 0x000fe20000000000 */
[----:B------:R-:W-:Y:S06]  /*88a0*/  BRA `(.L_x_5800) ;  /* 0x00000000001c7947 */ /* 0x000fec0003800000 */
.L_x_5824:
[----:B------:R-:W2:Y:S02]  /*88b0*/  LDG.E.64 R2, desc[UR36][R2.64] ;  /* 0x0000002402027981 */ /* 0x000ea4000c1e1b00 */
[----:B--2---:R-:W0:Y:S02]  /*88c0*/  I2F.U64 R0, R2 ;  /* 0x0000000200007312 */ /* 0x004e240000301000 */
[----:B0-----:R-:W-:Y:S01]  /*88d0*/  F2FP.BF16.F32.PACK_AB R0, RZ, R0 ;  /* 0x00000000ff00723e */ /* 0x001fe200000010ff */
[----:B------:R-:W-:Y:S06]  /*88e0*/  BRA `(.L_x_5800) ;  /* 0x00000000000c7947 */ /* 0x000fec0003800000 */
.L_x_5823:
[----:B------:R-:W2:Y:S02]  /*88f0*/  LDG.E R2, desc[UR36][R2.64] ;  /* 0x0000002402027981 */ /* 0x000ea4000c1e1900 */
[----:B--2---:R-:W-:-:S04]  /*8900*/  I2FP.F32.U32 R0, R2 ;  /* 0x0000000200007245 */ /* 0x004fc80000201000 */
[----:B------:R-:W-:-:S07]  /*8910*/  F2FP.BF16.F32.PACK_AB R0, RZ, R0 ;  /* 0x00000000ff00723e */ /* 0x000fce00000010ff */
.L_x_5800:
[----:B------:R-:W0:Y:S01]  /*8920*/  LDCU.64 UR6, c[0x0][0x580] ;  /* 0x0000b000ff0677ac */ /* 0x000e220008000a00 */
[----:B-----5:R-:W-:Y:S01]  /*8930*/  SHF.L.U32 R0, R0, 0x10, RZ ;  /* 0x0000001000007819 */ /* 0x020fe200000006ff */
        /* <DEDUP_REMOVED lines=20> */
.L_x_5831:
[----:B--2---:R-:W-:-:S06]  /*8a80*/  SHF.L.U32 R5, R5, 0x10, RZ ;  /* 0x0000001005057819 */ /* 0x004fcc00000006ff */
[----:B------:R-:W0:Y:S02]  /*8a90*/  F2I.S64.TRUNC R4, R5 ;  /* 0x0000000500047311 */ /* 0x000e24000020d900 */
[----:B0-----:R4:W-:Y:S01]  /*8aa0*/  STG.E.U8 desc[UR36][R2.64], R4 ;  /* 0x0000000402007986 */ /* 0x0019e2000c101124 */
[----:B------:R-:W-:Y:S05]  /*8ab0*/  BRA `(.L_x_5833) ;  /* 0x0000000c006c7947 */ /* 0x000fea0003800000 */
.L_x_5830:
        /* <DEDUP_REMOVED lines=10> */
.L_x_5835:
[----:B--2---:R-:W-:-:S06]  /*8b60*/  IMAD.U32 R5, R5, 0x10000, RZ ;  /* 0x0001000005057824 */ /* 0x004fcc00078e00ff */
[----:B------:R-:W0:Y:S02]  /*8b70*/  F2I.FTZ.TRUNC.NTZ R5, R5 ;  /* 0x0000000500057305 */ /* 0x000e24000021f100 */
[----:B0-----:R2:W-:Y:S01]  /*8b80*/  STG.E desc[UR36][R2.64], R5 ;  /* 0x0000000502007986 */ /* 0x0015e2000c101924 */
[----:B------:R-:W-:Y:S05]  /*8b90*/  BRA `(.L_x_5833) ;  /* 0x0000000c00347947 */ /* 0x000fea0003800000 */
.L_x_5834:
[----:B--2---:R-:W-:-:S06]  /*8ba0*/  SHF.L.U32 R5, R5, 0x10, RZ ;  /* 0x0000001005057819 */ /* 0x004fcc00000006ff */
[----:B------:R-:W0:Y:S02]  /*8bb0*/  F2I.FTZ.TRUNC.NTZ R5, R5 ;  /* 0x0000000500057305 */ /* 0x000e24000021f100 */
[----:B0-----:R0:W-:Y:S01]  /*8bc0*/  STG.E.U16 desc[UR36][R2.64], R5 ;  /* 0x0000000502007986 */ /* 0x0011e2000c101524 */
[----:B------:R-:W-:Y:S05]  /*8bd0*/  BRA `(.L_x_5833) ;  /* 0x0000000c00247947 */ /* 0x000fea0003800000 */
.L_x_5829:
        /* <DEDUP_REMOVED lines=9> */
.L_x_5837:
[----:B--2---:R-:W-:-:S05]  /*8c70*/  IMAD.U32 R0, R5, 0x10000, RZ ;  /* 0x0001000005007824 */ /* 0x004fca00078e00ff */
[----:B------:R-:W-:-:S05]  /*8c80*/  F2FP.F16.F32.PACK_AB R0, RZ, R0 ;  /* 0x00000000ff00723e */ /* 0x000fca00000000ff */
[----:B------:R0:W-:Y:S01]  /*8c90*/  STG.E.U16 desc[UR36][R2.64], R0 ;  /* 0x0000000002007986 */ /* 0x0001e2000c101524 */
[----:B------:R-:W-:Y:S05]  /*8ca0*/  BRA `(.L_x_5833) ;  /* 0x0000000800f07947 */ /* 0x000fea0003800000 */
.L_x_5836:
        /* <DEDUP_REMOVED lines=10> */
.L_x_5839:
[----:B--2---:R-:W-:-:S05]  /*8d50*/  IMAD.U32 R5, R5, 0x10000, RZ ;  /* 0x0001000005057824 */ /* 0x004fca00078e00ff */
[----:B------:R-:W-:-:S04]  /*8d60*/  F2FP.F16.F32.PACK_AB R5, RZ, R5 ;  /* 0x00000005ff05723e */ /* 0x000fc800000000ff */
[----:B------:R-:W-:-:S05]  /*8d70*/  PRMT R5, R5, 0x5410, RZ ;  /* 0x0000541005057816 */ /* 0x000fca00000000ff */
[----:B------:R0:W-:Y:S01]  /*8d80*/  STG.E desc[UR36][R2.64], R5 ;  /* 0x0000000502007986 */ /* 0x0001e2000c101924 */
[----:B------:R-:W-:Y:S05]  /*8d90*/  BRA `(.L_x_5833) ;  /* 0x0000000800b47947 */ /* 0x000fea0003800000 */
.L_x_5838:
[----:B--2---:R-:W-:-:S05]  /*8da0*/  SHF.L.U32 R4, R5, 0x10, RZ ;  /* 0x0000001005047819 */ /* 0x004fca00000006ff */
[----:B------:R-:W-:-:S06]  /*8db0*/  FMUL.FTZ R4, R4, 1 ;  /* 0x3f80000004047820 */ /* 0x000fcc0000410000 */
[----:B------:R-:W0:Y:S02]  /*8dc0*/  F2F.F64.F32 R4, R4 ;  /* 0x0000000400047310 */ /* 0x000e240000201800 */
[----:B0-----:R0:W-:Y:S01]  /*8dd0*/  STG.E.64 desc[UR36][R2.64], R4 ;  /* 0x0000000402007986 */ /* 0x0011e2000c101b24 */
[----:B------:R-:W-:Y:S05]  /*8de0*/  BRA `(.L_x_5833) ;  /* 0x0000000800a07947 */ /* 0x000fea0003800000 */
.L_x_5828:
        /* <DEDUP_REMOVED lines=14> */
.L_x_5843:
        /* <DEDUP_REMOVED lines=18> */
.L_x_5846:
[----:B------:R-:W-:-:S04]  /*8ff0*/  SHF.R.U32.HI R5, RZ, 0x18, R5 ;  /* 0x00000018ff057819 */ /* 0x000fc80000011605 */
[----:B------:R-:W-:-:S07]  /*9000*/  LOP3.LUT R0, R0, 0x80, R5, 0xf8, !PT ;  /* 0x0000008000007812 */ /* 0x000fce00078ef805 */
.L_x_5845:
[----:B------:R-:W-:Y:S05]  /*9010*/  BSYNC.RECONVERGENT B0 ;  /* 0x0000000000007941 */ /* 0x000fea0003800200 */
.L_x_5844:
[----:B------:R0:W-:Y:S01]  /*9020*/  STG.E.U8 desc[UR36][R2.64], R0 ;  /* 0x0000000002007986 */ /* 0x0001e2000c101124 */
[----:B------:R-:W-:Y:S05]  /*9030*/  BRA `(.L_x_5833) ;  /* 0x00000008000c7947 */ /* 0x000fea0003800000 */
.L_x_5842:
        /* <DEDUP_REMOVED lines=18> */
.L_x_5849:
[----:B------:R-:W-:-:S04]  /*9160*/  SHF.R.U32.HI R5, RZ, 0x18, R5 ;  /* 0x00000018ff057819 */ /* 0x000fc80000011605 */
[----:B------:R-:W-:-:S07]  /*9170*/  LOP3.LUT R0, R0, 0x80, R5, 0xf8, !PT ;  /* 0x0000008000007812 */ /* 0x000fce00078ef805 */
.L_x_5848:
[----:B------:R-:W-:Y:S05]  /*9180*/  BSYNC.RECONVERGENT B0 ;  /* 0x0000000000007941 */ /* 0x000fea0003800200 */
.L_x_5847:
[----:B------:R0:W-:Y:S01]  /*9190*/  STG.E.U8 desc[UR36][R2.64], R0 ;  /* 0x0000000002007986 */ /* 0x0001e2000c101124 */
[----:B------:R-:W-:Y:S05]  /*91a0*/  BRA `(.L_x_5833) ;  /* 0x0000000400b07947 */ /* 0x000fea0003800000 */
.L_x_5841:
        /* <DEDUP_REMOVED lines=22> */
.L_x_5851:
[----:B--2---:R-:W-:-:S06]  /*9310*/  IMAD.U32 R5, R5, 0x10000, RZ ;  /* 0x0001000005057824 */ /* 0x004fcc00078e00ff */
[----:B------:R-:W0:Y:S02]  /*9320*/  F2I.U64.TRUNC R4, R5 ;  /* 0x0000000500047311 */ /* 0x000e24000020d800 */
[----:B0-----:R0:W-:Y:S01]  /*9330*/  STG.E.64 desc[UR36][R2.64], R4 ;  /* 0x0000000402007986 */ /* 0x0011e2000c101b24 */
[----:B------:R-:W-:Y:S05]  /*9340*/  BRA `(.L_x_5833) ;  /* 0x0000000400487947 */ /* 0x000fea0003800000 */
.L_x_5850:
[----:B--2---:R-:W-:-:S06]  /*9350*/  IMAD.U32 R5, R5, 0x10000, RZ ;  /* 0x0001000005057824 */ /* 0x004fcc00078e00ff */
[----:B------:R-:W0:Y:S02]  /*9360*/  F2I.FTZ.U32.TRUNC.NTZ R5, R5 ;  /* 0x0000000500057305 */ /* 0x000e24000021f000 */
[----:B0-----:R0:W-:Y:S01]  /*9370*/  STG.E desc[UR36][R2.64], R5 ;  /* 0x0000000502007986 */ /* 0x0011e2000c101924 */
[----:B------:R-:W-:Y:S05]  /*9380*/  BRA `(.L_x_5833) ;  /* 0x0000000400387947 */ /* 0x000fea0003800000 */
.L_x_5840:
        /* <DEDUP_REMOVED lines=11> */
.L_x_5853:
[----:B--2---:R-:W-:Y:S01]  /*9440*/  IMAD.U32 R5, R5, 0x10000, RZ ;  /* 0x0001000005057824 */ /* 0x004fe200078e00ff */
[----:B------:R-:W-:-:S03]  /*9450*/  CS2R R6, SRZ ;  /* 0x0000000000067805 */ /* 0x000fc6000001ff00 */
[----:B------:R-:W-:-:S06]  /*9460*/  FMUL.FTZ R5, R5, 1 ;  /* 0x3f80000005057820 */ /* 0x000fcc0000410000 */
[----:B------:R-:W0:Y:S02]  /*9470*/  F2F.F64.F32 R4, R5 ;  /* 0x0000000500047310 */ /* 0x000e240000201800 */
[----:B0-----:R0:W-:Y:S01]  /*9480*/  STG.E.128 desc[UR36][R2.64], R4 ;  /* 0x0000000402007986 */ /* 0x0011e2000c101d24 */
[----:B------:R-:W-:Y:S05]  /*9490*/  BRA `(.L_x_5833) ;  /* 0x0000000000f47947 */ /* 0x000fea0003800000 */
.L_x_5852:
[----:B------:R-:W-:-:S09]  /*94a0*/  UISETP.NE.AND UP0, UPT, UR4, 0xf, UPT ;  /* 0x0000000f0400788c */ /* 0x000fd2000bf05270 */
[----:B------:R-:W-:Y:S05]  /*94b0*/  BRA.U !UP0, `(.L_x_5854) ;  /* 0x0000000108e87547 */ /* 0x000fea000b800000 */
[----:B------:R-:W-:-:S09]  /*94c0*/  UISETP.NE.AND UP0, UPT, UR4, 0x17, UPT ;  /* 0x000000170400788c */ /* 0x000fd2000bf05270 */
[----:B------:R-:W-:Y:S05]  /*94d0*/  BRA.U !UP0, `(.L_x_5855) ;  /* 0x0000000108907547 */ /* 0x000fea000b800000 */
[----:B------:R-:W-:-:S09]  /*94e0*/  UISETP.NE.AND UP0, UPT, UR4, 0x18, UPT ;  /* 0x000000180400788c */ /* 0x000fd2000bf05270 */
[----:B------:R-:W-:Y:S05]  /*94f0*/  BRA.U !UP0, `(.L_x_5856) ;  /* 0x0000000108447547 */ /* 0x000fea000b800000 */
.L_x_5832:
        /* <DEDUP_REMOVED lines=16> */
.L_x_5857:
[----:B------:R-:W-:Y:S05]  /*9600*/  BRA `(.L_x_5833) ;  /* 0x0000000000987947 */ /* 0x000fea0003800000 */
.L_x_5856:
        /* <DEDUP_REMOVED lines=13> */
.L_x_5859:
[----:B------:R-:W-:Y:S05]  /*96e0*/  BSYNC.RECONVERGENT B0 ;  /* 0x0000000000007941 */ /* 0x000fea0003800200 */
.L_x_5858:
[----:B------:R-:W-:-:S05]  /*96f0*/  LOP3.LUT R5, R0, 0x80, R5, 0xf8, !PT ;  /* 0x0000008000057812 */ /* 0x000fca00078ef805 */
[----:B------:R0:W-:Y:S01]  /*9700*/  STG.E.U8 desc[UR36][R2.64], R5 ;  /* 0x0000000502007986 */ /* 0x0001e2000c101124 */
[----:B------:R-:W-:Y:S05]  /*9710*/  BRA `(.L_x_5833) ;  /* 0x0000000000547947 */ /* 0x000fea0003800000 */
.L_x_5855:
        /* <DEDUP_REMOVED lines=12> */
.L_x_5861:
[----:B------:R-:W-:Y:S01]  /*97e0*/  IMAD.MOV.U32 R0, RZ, RZ, 0x7f ;  /* 0x0000007fff007424 */ /* 0x000fe200078e00ff */
[----:B------:R-:W-:-:S04]  /*97f0*/  ISETP.GT.U32.AND P0, PT, R4, 0x7f800000, PT ;  /* 0x7f8000000400780c */ /* 0x000fc80003f04070 */
[----:B------:R-:W-:-:S09]  /*9800*/  SEL R0, R0, 0x7c, P0 ;  /* 0x0000007c00007807 */ /* 0x000fd20000000000 */
.L_x_5862:
[----:B------:R-:W-:Y:S05]  /*9810*/  BSYNC.RECONVERGENT B0 ;  /* 0x0000000000007941 */ /* 0x000fea0003800200 */
.L_x_5860:
[----:B------:R-:W-:-:S04]  /*9820*/  SHF.R.U32.HI R5, RZ, 0x18, R5 ;  /* 0x00000018ff057819 */ /* 0x000fc80000011605 */
[----:B------:R-:W-:-:S05]  /*9830*/  LOP3.LUT R5, R0, 0x80, R5, 0xf8, !PT ;  /* 0x0000008000057812 */ /* 0x000fca00078ef805 */
[----:B------:R0:W-:Y:S01]  /*9840*/  STG.E.U8 desc[UR36][R2.64], R5 ;  /* 0x0000000502007986 */ /* 0x0001e2000c101124 */
[----:B------:R-:W-:Y:S05]  /*9850*/  BRA `(.L_x_5833) ;  /* 0x0000000000047947 */ /* 0x000fea0003800000 */
.L_x_5854:
[----:B--2---:R0:W-:Y:S02]  /*9860*/  STG.E.U16 desc[UR36][R2.64], R5 ;  /* 0x0000000502007986 */ /* 0x0041e4000c101524 */
.L_x_5833:
[----:B------:R-:W-:-:S07]  /*9870*/  IADD3 R17, PT, PT, R17, 0x80, RZ ;  /* 0x0000008011117810 */ /* 0x000fce0007ffe0ff */
.L_x_5793:
[----:B------:R-:W-:Y:S05]  /*9880*/  BSYNC.RECONVERGENT B6 ;  /* 0x0000000000067941 */ /* 0x000fea0003800200 */
.L_x_5792:
        /* <DEDUP_REMOVED lines=306> */
.L_x_5863:
        /* <DEDUP_REMOVED lines=20> */
.L_x_5867:
[----:B------:R-:W2:Y:S02]  /*acf0*/  LDG.E.U8 R2, desc[UR36][R2.64] ;  /* 0x0000002402027981 */ /* 0x000ea4000c1e1100 */
[----:B--2---:R-:W-:-:S04]  /*ad00*/  I2FP.F32.U32 R0, R2 ;  /* 0x0000000200007245 */ /* 0x004fc80000201000 */
[----:B------:R-:W-:Y:S01]  /*ad10*/  F2FP.BF16.F32.PACK_AB R0, RZ, R0 ;  /* 0x00000000ff00723e */ /* 0x000fe200000010ff */
[----:B------:R-:W-:Y:S06]  /*ad20*/  BRA `(.L_x_5869) ;  /* 0x0000000c00a47947 */ /* 0x000fec0003800000 */
.L_x_5866:
        /* <DEDUP_REMOVED lines=10> */
.L_x_5871:
[----:B------:R-:W2:Y:S02]  /*add0*/  LDG.E R2, desc[UR36][R2.64] ;  /* 0x0000002402027981 */ /* 0x000ea4000c1e1900 */
[----:B--2---:R-:W-:-:S04]  /*ade0*/  I2FP.F32.S32 R0, R2 ;  /* 0x0000000200007245 */ /* 0x004fc80000201400 */
[----:B------:R-:W-:Y:S01]  /*adf0*/  F2FP.BF16.F32.PACK_AB R0, RZ, R0 ;  /* 0x00000000ff00723e */ /* 0x000fe200000010ff */
[----:B------:R-:W-:Y:S06]  /*ae00*/  BRA `(.L_x_5869) ;  /* 0x0000000c006c7947 */ /* 0x000fec0003800000 */
.L_x_5870:
[----:B------:R-:W2:Y:S02]  /*ae10*/  LDG.E.U16 R2, desc[UR36][R2.64] ;  /* 0x0000002402027981 */ /* 0x000ea4000c1e1500 */
[----:B--2---:R-:W0:Y:S02]  /*ae20*/  I2F.S16 R0, R2 ;  /* 0x0000000200007306 */ /* 0x004e240000101400 */
[----:B0-----:R-:W-:Y:S01]  /*ae30*/  F2FP.BF16.F32.PACK_AB R0, RZ, R0 ;  /* 0x00000000ff00723e */ /* 0x001fe200000010ff */
[----:B------:R-:W-:Y:S06]  /*ae40*/  BRA `(.L_x_5869) ;  /* 0x0000000c005c7947 */ /* 0x000fec0003800000 */
.L_x_5865:
        /* <DEDUP_REMOVED lines=9> */
.L_x_5873:
[----:B------:R-:W2:Y:S02]  /*aee0*/  LDG.E.U16 R0, desc[UR36][R2.64] ;  /* 0x0000002402007981 */ /* 0x000ea4000c1e1500 */
[----:B--2---:R-:W-:-:S05]  /*aef0*/  HADD2.F32 R0, -RZ, R0.H0_H0 ;  /* 0x20000000ff007230 */ /* 0x004fca0000004100 */
[----:B------:R-:W-:Y:S01]  /*af00*/  F2FP.BF16.F32.PACK_AB R0, RZ, R0 ;  /* 0x00000000ff00723e */ /* 0x000fe200000010ff */
[----:B------:R-:W-:Y:S06]  /*af10*/  BRA `(.L_x_5869) ;  /* 0x0000000c00287947 */ /* 0x000fec0003800000 */
.L_x_5872:
        /* <DEDUP_REMOVED lines=9> */
.L_x_5875:
[----:B------:R-:W2:Y:S02]  /*afb0*/  LDG.E.U16 R2, desc[UR36][R2.64] ;  /* 0x0000002402027981 */ /* 0x000ea4000c1e1500 */
[----:B--2---:R-:W-:-:S05]  /*afc0*/  HADD2.F32 R0, -RZ, R2.H0_H0 ;  /* 0x20000002ff007230 */ /* 0x004fca0000004100 */
[----:B------:R-:W-:Y:S01]  /*afd0*/  F2FP.BF16.F32.PACK_AB R0, RZ, R0 ;  /* 0x00000000ff00723e */ /* 0x000fe200000010ff */
[----:B------:R-:W-:Y:S06]  /*afe0*/  BRA `(.L_x_5869) ;  /* 0x0000000800f47947 */ /* 0x000fec0003800000 */
.L_x_5874:
        /* <DEDUP_REMOVED lines=12> */
.L_x_5864:
        /* <DEDUP_REMOVED lines=13> */
.L_x_5878:
        /* <DEDUP_REMOVED lines=12> */
.L_x_5877:
        /* <DEDUP_REMOVED lines=27> */
.L_x_5880:
        /* <DEDUP_REMOVED lines=13> */
.L_x_5879:
[----:B------:R0:W5:Y:S01]  /*b4c0*/  LDG.E.U16 R0, desc[UR36][R2.64] ;  /* 0x0000002402007981 */ /* 0x000162000c1e1500 */
[----:B------:R-:W-:Y:S05]  /*b4d0*/  BRA `(.L_x_5869) ;  /* 0x0000000400b87947 */ /* 0x000fea0003800000 */
.L_x_5876:
        /* <DEDUP_REMOVED lines=12> */
.L_x_5883:
        /* <DEDUP_REMOVED lines=21> */
.L_x_5887:
[----:B------:R-:W-:Y:S05]  /*b6f0*/  BSYNC.RECONVERGENT B1 ;  /* 0x0000000000017941 */ /* 0x000fea0003800200 */
.L_x_5886:
[----:B------:R-:W-:Y:S01]  /*b700*/  IMAD.SHL.U32 R0, R0, 0x100000, RZ ;  /* 0x0010000000007824 */ /* 0x000fe200078e00ff */
[----:B------:R-:W-:-:S04]  /*b710*/  LEA R2, R2, 0x3b800000, 0x17 ;  /* 0x3b80000002027811 */ /* 0x000fc800078eb8ff */
[----:B------:R-:W-:-:S07]  /*b720*/  LOP3.LUT R0, R2, R0, R7, 0xfe, !PT ;  /* 0x0000000002007212 */ /* 0x000fce00078efe07 */
.L_x_5885:
[----:B------:R-:W-:Y:S05]  /*b730*/  BSYNC.RECONVERGENT B0 ;  /* 0x0000000000007941 */ /* 0x000fea0003800200 */
.L_x_5884:
[----:B------:R-:W-:Y:S01]  /*b740*/  F2FP.BF16.F32.PACK_AB R0, RZ, R0 ;  /* 0x00000000ff00723e */ /* 0x000fe200000010ff */
[----:B------:R-:W-:Y:S06]  /*b750*/  BRA `(.L_x_5869) ;  /* 0x0000000400187947 */ /* 0x000fec0003800000 */
.L_x_5882:
        /* <DEDUP_REMOVED lines=21> */
.L_x_5891:
[----:B------:R-:W-:Y:S05]  /*b8b0*/  BSYNC.RECONVERGENT B1 ;  /* 0x0000000000017941 */ /* 0x000fea0003800200 */
.L_x_5890:
[----:B------:R-:W-:Y:S01]  /*b8c0*/  IMAD.SHL.U32 R0, R0, 0x200000, RZ ;  /* 0x0020000000007824 */ /* 0x000fe200078e00ff */
[----:B------:R-:W-:-:S04]  /*b8d0*/  LEA R2, R2, 0x37800000, 0x17 ;  /* 0x3780000002027811 */ /* 0x000fc800078eb8ff */
[----:B------:R-:W-:-:S07]  /*b8e0*/  LOP3.LUT R0, R2, R0, R7, 0xfe, !PT ;  /* 0x0000000002007212 */ /* 0x000fce00078efe07 */
.L_x_5889:
[----:B------:R-:W-:Y:S05]  /*b8f0*/  BSYNC.RECONVERGENT B0 ;  /* 0x0000000000007941 */ /* 0x000fea0003800200 */
.L_x_5888:
[----:B------:R-:W-:Y:S01]  /*b900*/  F2FP.BF16.F32.PACK_AB R0, RZ, R0 ;  /* 0x00000000ff00723e */ /* 0x000fe200000010ff */
[----:B------:R-:W-:Y:S06]  /*b910*/  BRA `(.L_x_5869) ;  /* 0x0000000000a87947 */ /* 0x000fec0003800000 */
.L_x_5881:
        /* <DEDUP_REMOVED lines=14> */
.L_x_5895:
[----:B------:R-:W-:Y:S05]  /*ba00*/  BSYNC.RECONVERGENT B0 ;  /* 0x0000000000007941 */ /* 0x000fea0003800200 */
.L_x_5894:
[----:B------:R-:W-:Y:S01]  /*ba10*/  F2FP.BF16.F32.PACK_AB R0, RZ, R0 ;  /* 0x00000000ff00723e */ /* 0x000fe200000010ff */
[----:B------:R-:W-:Y:S06]  /*ba20*/  BRA `(.L_x_5869) ;  /* 0x0000000000647947 */ /* 0x000fec0003800000 */
.L_x_5868:
        /* <DEDUP_REMOVED lines=16> */
.L_x_5896:
[----:B------:R-:W-:Y:S01]  /*bb30*/  PRMT R0, RZ, 0x7610, R0 ;  /* 0x00007610ff007816 */ /* 0x000fe20000000000 */
[----:B------:R-:W-:Y:S06]  /*bb40*/  BRA `(.L_x_5869) ;  /* 0x00000000001c7947 */ /* 0x000fec0003800000 */
.L_x_5893:
[----:B------:R-:W2:Y:S02]  /*bb50*/  LDG.E.64 R2, desc[UR36][R2.64] ;  /* 0x0000002402027981 */ /* 0x000ea4000c1e1b00 */
[----:B--2---:R-:W0:Y:S02]  /*bb60*/  I2F.U64 R0, R2 ;  /* 0x0000000200007312 */ /* 0x004e240000301000 */
[----:B0-----:R-:W-:Y:S01]  /*bb70*/  F2FP.BF16.F32.PACK_AB R0, RZ, R0 ;  /* 0x00000000ff00723e */ /* 0x001fe200000010ff */
[----:B------:R-:W-:Y:S06]  /*bb80*/  BRA `(.L_x_5869) ;  /* 0x00000000000c7947 */ /* 0x000fec0003800000 */
.L_x_5892:
[----:B------:R-:W2:Y:S02]  /*bb90*/  LDG.E R2, desc[UR36][R2.64] ;  /* 0x0000002402027981 */ /* 0x000ea4000c1e1900 */
[----:B--2---:R-:W-:-:S04]  /*bba0*/  I2FP.F32.U32 R0, R2 ;  /* 0x0000000200007245 */ /* 0x004fc80000201000 */
[----:B------:R-:W-:-:S07]  /*bbb0*/  F2FP.BF16.F32.PACK_AB R0, RZ, R0 ;  /* 0x00000000ff00723e */ /* 0x000fce00000010ff */
.L_x_5869:
[----:B------:R-:W-:Y:S01]  /*bbc0*/  USHF.L.U32 UR5, UR43, 0x10, URZ ;  /* 0x000000102b057899 */ /* 0x000fe200080006ff */
[----:B-----5:R-:W-:Y:S01]  /*bbd0*/  IMAD.U32 R0, R0, 0x10000, RZ ;  /* 0x0001000000007824 */ /* 0x020fe200078e00ff */
[----:B------:R-:W-:-:S04]  /*bbe0*/  UPRMT UR4, UR39, 0x9910, URZ ;  /* 0x0000991027047896 */ /* 0x000fc800080000ff */
[----:B------:R-:W-:Y:S01]  /*bbf0*/  FMNMX.FTZ R0, R0, UR5, !PT ;  /* 0x0000000500007c09 */ /* 0x000fe2000f810000 */
        /* <DEDUP_REMOVED lines=15> */
.L_x_5900:
[----:B-1----:R-:W-:-:S06]  /*bcf0*/  IMAD.U32 R3, R3, 0x10000, RZ ;  /* 0x0001000003037824 */ /* 0x002fcc00078e00ff */
[----:B------:R-:W1:Y:S02]  /*bd00*/  F2I.S64.TRUNC R2, R3 ;  /* 0x0000000300027311 */ /* 0x000e64000020d900 */
[----:B-1----:R-:W-:Y:S01]  /*bd10*/  STG.E.U8 desc[UR36][R16.64], R2 ;  /* 0x0000000210007986 */ /* 0x002fe2000c101124 */
[----:B------:R-:W-:Y:S05]  /*bd20*/  EXIT ;  /* 0x000000000000794d */ /* 0x000fea0003800000 */
.L_x_5899:
        /* <DEDUP_REMOVED lines=10> */
.L_x_5903:
[----:B-1----:R-:W-:-:S06]  /*bdd0*/  SHF.L.U32 R3, R3, 0x10, RZ ;  /* 0x0000001003037819 */ /* 0x002fcc00000006ff */
[----:B------:R-:W1:Y:S02]  /*bde0*/  F2I.FTZ.TRUNC.NTZ R3, R3 ;  /* 0x0000000300037305 */ /* 0x000e64000021f100 */
[----:B-1----:R-:W-:Y:S01]  /*bdf0*/  STG.E desc[UR36][R16.64], R3 ;  /* 0x0000000310007986 */ /* 0x002fe2000c101924 */
[----:B------:R-:W-:Y:S05]  /*be00*/  EXIT ;  /* 0x000000000000794d */ /* 0x000fea0003800000 */
.L_x_5902:
[----:B-1----:R-:W-:-:S06]  /*be10*/  IMAD.U32 R3, R3, 0x10000, RZ ;  /* 0x0001000003037824 */ /* 0x002fcc00078e00ff */
[----:B------:R-:W1:Y:S02]  /*be20*/  F2I.FTZ.TRUNC.NTZ R3, R3 ;  /* 0x0000000300037305 */ /* 0x000e64000021f100 */
[----:B-1----:R-:W-:Y:S01]  /*be30*/  STG.E.U16 desc[UR36][R16.64], R3 ;  /* 0x0000000310007986 */ /* 0x002fe2000c101524 */
[----:B------:R-:W-:Y:S05]  /*be40*/  EXIT ;  /* 0x000000000000794d */ /* 0x000fea0003800000 */
.L_x_5898:
        /* <DEDUP_REMOVED lines=9> */
.L_x_5905:
[----:B01----:R-:W-:-:S04]  /*bee0*/  SHF.L.U32 R0, R3, 0x10, RZ ;  /* 0x0000001003007819 */ /* 0x003fc800000006ff */
[----:B------:R-:W-:-:S05]  /*bef0*/  F2FP.F16.F32.PACK_AB R0, RZ, R0 ;  /* 0x00000000ff00723e */ /* 0x000fca00000000ff */
[----:B------:R-:W-:Y:S01]  /*bf00*/  STG.E.U16 desc[UR36][R16.64], R0 ;  /* 0x0000000010007986 */ /* 0x000fe2000c101524 */
[----:B------:R-:W-:Y:S05]  /*bf10*/  EXIT ;  /* 0x000000000000794d */ /* 0x000fea0003800000 */
.L_x_5904:
        /* <DEDUP_REMOVED lines=10> */
.L_x_5907:
[----:B-1----:R-:W-:-:S04]  /*bfc0*/  SHF.L.U32 R3, R3, 0x10, RZ ;  /* 0x0000001003037819 */ /* 0x002fc800000006ff */
[----:B------:R-:W-:-:S04]  /*bfd0*/  F2FP.F16.F32.PACK_AB R3, RZ, R3 ;  /* 0x00000003ff03723e */ /* 0x000fc800000000ff */
[----:B------:R-:W-:-:S05]  /*bfe0*/  PRMT R3, R3, 0x5410, RZ ;  /* 0x0000541003037816 */ /* 0x000fca00000000ff */
[----:B------:R-:W-:Y:S01]  /*bff0*/  STG.E desc[UR36][R16.64], R3 ;  /* 0x0000000310007986 */ /* 0x000fe2000c101924 */
[----:B------:R-:W-:Y:S05]  /*c000*/  EXIT ;  /* 0x000000000000794d */ /* 0x000fea0003800000 */
.L_x_5906:
[----:B-1----:R-:W-:-:S04]  /*c010*/  IMAD.U32 R2, R3, 0x10000, RZ ;  /* 0x0001000003027824 */ /* 0x002fc800078e00ff */
[----:B------:R-:W-:-:S06]  /*c020*/  FMUL.FTZ R2, R2, 1 ;  /* 0x3f80000002027820 */ /* 0x000fcc0000410000 */
[----:B------:R-:W1:Y:S02]  /*c030*/  F2F.F64.F32 R2, R2 ;  /* 0x0000000200027310 */ /* 0x000e640000201800 */
[----:B-1----:R-:W-:Y:S01]  /*c040*/  STG.E.64 desc[UR36][R16.64], R2 ;  /* 0x0000000210007986 */ /* 0x002fe2000c101b24 */
[----:B------:R-:W-:Y:S05]  /*c050*/  EXIT ;  /* 0x000000000000794d */ /* 0x000fea0003800000 */
.L_x_5897:
        /* <DEDUP_REMOVED lines=14> */
.L_x_5911:
        /* <DEDUP_REMOVED lines=17> */
.L_x_5914:
[----:B------:R-:W-:-:S04]  /*c250*/  SHF.R.U32.HI R3, RZ, 0x18, R3 ;  /* 0x00000018ff037819 */ /* 0x000fc80000011603 */
[----:B------:R-:W-:-:S04]  /*c260*/  LOP3.LUT R0, R0, 0x80, R3, 0xf8, !PT ;  /* 0x0000008000007812 */ /* 0x000fc800078ef803 */
[----:B------:R-:W-:-:S07]  /*c270*/  PRMT R8, R0, 0x7610, R8 ;  /* 0x0000761000087816 */ /* 0x000fce0000000008 */
.L_x_5913:
[----:B------:R-:W-:Y:S05]  /*c280*/  BSYNC.RECONVERGENT B0 ;  /* 0x0000000000007941 */ /* 0x000fea0003800200 */
.L_x_5912:
[----:B------:R-:W-:Y:S01]  /*c290*/  STG.E.U8 desc[UR36][R16.64], R8 ;  /* 0x0000000810007986 */ /* 0x000fe2000c101124 */
[----:B------:R-:W-:Y:S05]  /*c2a0*/  EXIT ;  /* 0x000000000000794d */ /* 0x000fea0003800000 */
.L_x_5910:
        /* <DEDUP_REMOVED lines=17> */
.L_x_5917:
[----:B------:R-:W-:-:S04]  /*c3c0*/  SHF.R.U32.HI R3, RZ, 0x18, R3 ;  /* 0x00000018ff037819 */ /* 0x000fc80000011603 */
[----:B------:R-:W-:-:S04]  /*c3d0*/  LOP3.LUT R0, R0, 0x80, R3, 0xf8, !PT ;  /* 0x0000008000007812 */ /* 0x000fc800078ef803 */
[----:B------:R-:W-:-:S07]  /*c3e0*/  PRMT R8, R0, 0x7610, R8 ;  /* 0x0000761000087816 */ /* 0x000fce0000000008 */
.L_x_5916:
[----:B------:R-:W-:Y:S05]  /*c3f0*/  BSYNC.RECONVERGENT B0 ;  /* 0x0000000000007941 */ /* 0x000fea0003800200 */
.L_x_5915:
[----:B------:R-:W-:Y:S01]  /*c400*/  STG.E.U8 desc[UR36][R16.64], R8 ;  /* 0x0000000810007986 */ /* 0x000fe2000c101124 */
[----:B------:R-:W-:Y:S05]  /*c410*/  EXIT ;  /* 0x000000000000794d */ /* 0x000fea0003800000 */
.L_x_5909:
        /* <DEDUP_REMOVED lines=22> */
.L_x_5919:
[----:B-1----:R-:W-:-:S06]  /*c580*/  SHF.L.U32 R3, R3, 0x10, RZ ;  /* 0x0000001003037819 */ /* 0x002fcc00000006ff */
[----:B------:R-:W1:Y:S02]  /*c590*/  F2I.U64.TRUNC R2, R3 ;  /* 0x0000000300027311 */ /* 0x000e64000020d800 */
[----:B-1----:R-:W-:Y:S01]  /*c5a0*/  STG.E.64 desc[UR36][R16.64], R2 ;  /* 0x0000000210007986 */ /* 0x002fe2000c101b24 */
[----:B------:R-:W-:Y:S05]  /*c5b0*/  EXIT ;  /* 0x000000000000794d */ /* 0x000fea0003800000 */
.L_x_5918:
[----:B-1----:R-:W-:-:S06]  /*c5c0*/  IMAD.U32 R3, R3, 0x10000, RZ ;  /* 0x0001000003037824 */ /* 0x002fcc00078e00ff */
[----:B------:R-:W1:Y:S02]  /*c5d0*/  F2I.FTZ.U32.TRUNC.NTZ R3, R3 ;  /* 0x0000000300037305 */ /* 0x000e64000021f000 */
[----:B-1----:R-:W-:Y:S01]  /*c5e0*/  STG.E desc[UR36][R16.64], R3 ;  /* 0x0000000310007986 */ /* 0x002fe2000c101924 */
[----:B------:R-:W-:Y:S05]  /*c5f0*/  EXIT ;  /* 0x000000000000794d */ /* 0x000fea0003800000 */
.L_x_5908:
        /* <DEDUP_REMOVED lines=11> */
.L_x_5921:
[----:B-1----:R-:W-:Y:S02]  /*c6b0*/  SHF.L.U32 R3, R3, 0x10, RZ ;  /* 0x0000001003037819 */ /* 0x002fe400000006ff */
[----:B------:R-:W-:-:S03]  /*c6c0*/  CS2R R6, SRZ ;  /* 0x0000000000067805 */ /* 0x000fc6000001ff00 */
[----:B------:R-:W-:-:S04]  /*c6d0*/  FMUL.FTZ R3, R3, 1 ;  /* 0x3f80000003037820 */ /* 0x000fc80000410000 */
[----:B------:R-:W1:Y:S02]  /*c6e0*/  F2F.F64.F32 R4, R3 ;  /* 0x0000000300047310 */ /* 0x000e640000201800 */
[----:B-1----:R-:W-:Y:S01]  /*c6f0*/  STG.E.128 desc[UR36][R16.64], R4 ;  /* 0x0000000410007986 */ /* 0x002fe2000c101d24 */
[----:B------:R-:W-:Y:S05]  /*c700*/  EXIT ;  /* 0x000000000000794d */ /* 0x000fea0003800000 */
.L_x_5920:
[----:B------:R-:W-:-:S09]  /*c710*/  UISETP.NE.AND UP0, UPT, UR4, 0xf, UPT ;  /* 0x0000000f0400788c */ /* 0x000fd2000bf05270 */
[----:B------:R-:W-:Y:S05]  /*c720*/  BRA.U !UP0, `(.L_x_5922) ;  /* 0x0000000108e87547 */ /* 0x000fea000b800000 */
[----:B------:R-:W-:-:S09]  /*c730*/  UISETP.NE.AND UP0, UPT, UR4, 0x17, UPT ;  /* 0x000000170400788c */ /* 0x000fd2000bf05270 */
[----:B------:R-:W-:Y:S05]  /*c740*/  BRA.U !UP0, `(.L_x_5923) ;  /* 0x0000000108907547 */ /* 0x000fea000b800000 */
[----:B------:R-:W-:-:S09]  /*c750*/  UISETP.NE.AND UP0, UPT, UR4, 0x18, UPT ;  /* 0x000000180400788c */ /* 0x000fd2000bf05270 */
[----:B------:R-:W-:Y:S05]  /*c760*/  BRA.U !UP0, `(.L_x_5924) ;  /* 0x0000000108447547 */ /* 0x000fea000b800000 */
.L_x_5901:
        /* <DEDUP_REMOVED lines=16> */
.L_x_5925:
[----:B------:R-:W-:Y:S05]  /*c870*/  EXIT ;  /* 0x000000000000794d */ /* 0x000fea0003800000 */
.L_x_5924:
        /* <DEDUP_REMOVED lines=13> */
.L_x_5927:
[----:B------:R-:W-:Y:S05]  /*c950*/  BSYNC.RECONVERGENT B0 ;  /* 0x0000000000007941 */ /* 0x000fea0003800200 */
.L_x_5926:
[----:B------:R-:W-:-:S05]  /*c960*/  LOP3.LUT R3, R0, 0x80, R3, 0xf8, !PT ;  /* 0x0000008000037812 */ /* 0x000fca00078ef803 */
[----:B------:R-:W-:Y:S01]  /*c970*/  STG.E.U8 desc[UR36][R16.64], R3 ;  /* 0x0000000310007986 */ /* 0x000fe2000c101124 */
[----:B------:R-:W-:Y:S05]  /*c980*/  EXIT ;  /* 0x000000000000794d */ /* 0x000fea0003800000 */
.L_x_5923:
        /* <DEDUP_REMOVED lines=12> */
.L_x_5929:
[----:B0-----:R-:W-:Y:S01]  /*ca50*/  IMAD.MOV.U32 R0, RZ, RZ, 0x7f ;  /* 0x0000007fff007424 */ /* 0x001fe200078e00ff */
[----:B------:R-:W-:-:S04]  /*ca60*/  ISETP.GT.U32.AND P0, PT, R2, 0x7f800000, PT ;  /* 0x7f8000000200780c */ /* 0x000fc80003f04070 */
[----:B------:R-:W-:-:S09]  /*ca70*/  SEL R0, R0, 0x7c, P0 ;  /* 0x0000007c00007807 */ /* 0x000fd20000000000 */
.L_x_5930:
[----:B------:R-:W-:Y:S05]  /*ca80*/  BSYNC.RECONVERGENT B0 ;  /* 0x0000000000007941 */ /* 0x000fea0003800200 */
.L_x_5928:
[----:B------:R-:W-:-:S04]  /*ca90*/  SHF.R.U32.HI R3, RZ, 0x18, R3 ;  /* 0x00000018ff037819 */ /* 0x000fc80000011603 */
[----:B------:R-:W-:-:S05]  /*caa0*/  LOP3.LUT R3, R0, 0x80, R3, 0xf8, !PT ;  /* 0x0000008000037812 */ /* 0x000fca00078ef803 */
[----:B------:R-:W-:Y:S01]  /*cab0*/  STG.E.U8 desc[UR36][R16.64], R3 ;  /* 0x0000000310007986 */ /* 0x000fe2000c101124 */
[----:B------:R-:W-:Y:S05]  /*cac0*/  EXIT ;  /* 0x000000000000794d */ /* 0x000fea0003800000 */
.L_x_5922:
[----:B-1----:R-:W-:Y:S01]  /*cad0*/  STG.E.U16 desc[UR36][R16.64], R3 ;  /* 0x0000000310007986 */ /* 0x002fe2000c101524 */
[----:B------:R-:W-:Y:S05]  /*cae0*/  EXIT ;  /* 0x000000000000794d */ /* 0x000fea0003800000 */
.L_x_5931:
        /* <DEDUP_REMOVED lines=9> */
.L_x_40918:


//--------------------- .text._ZN2at6native27unrolled_elementwise_kernelINS0_13AUnaryFunctorIN3c108BFloat16ES4_S4_ZZZNS0_16fmax_kernel_cudaERNS_18TensorIteratorBaseEENKUlvE_clEvENKUlvE2_clEvEUlS4_S4_E_EESt5arrayIPcLm2EELi4E23TrivialOffsetCalculatorILi1EjESF_NS0_6memory12LoadWithCastILi1EEENSG_13StoreWithCastILi1EEEEEviT_T0_T2_T3_T4_T5_ --------------------------
	.section	.text._ZN2at6native27unrolled_elementwise_kernelINS0_13AUnaryFunctorIN3c108BFloat16ES4_S4_ZZZNS0_16fmax_kernel_cudaERNS_18TensorIteratorBaseEENKUlvE_clEvENKUlvE2_clEvEUlS4_S4_E_EESt5arrayIPcLm2EELi4E23TrivialOffsetCalculatorILi1EjESF_NS0_6memory12LoadWithCastILi1EEENSG_13StoreWithCastILi1EEEEEviT_T0_T2_T3_T4_T5_,"ax",@progbits
	.align	128
        .global         _ZN2at6native27unrolled_elementwise_kernelINS0_13AUnaryFunctorIN3c108BFloat16ES4_S4_ZZZNS0_16fmax_kernel_cudaERNS_18TensorIteratorBaseEENKUlvE_clEvENKUlvE2_clEvEUlS4_S4_E_EESt5arrayIPcLm2EELi4E23TrivialOffsetCalculatorILi1EjESF_NS0_6memory12LoadWithCastILi1EEENSG_13StoreWithCastILi1EEEEEviT_T0_T2_T3_T4_T5_
        .type           _ZN2at6native27unrolled_elementwise_kernelINS0_13AUnaryFunctorIN3c108BFloat16ES4_S4_ZZZNS0_16fmax_kernel_cudaERNS_18TensorIteratorBaseEENKUlvE_clEvENKUlvE2_clEvEUlS4_S4_E_EESt5arrayIPcLm2EELi4E23TrivialOffsetCalculatorILi1EjESF_NS0_6memory12LoadWithCastILi1EEENSG_13StoreWithCastILi1EEEEEviT_T0_T2_T3_T4_T5_,@function
        .size           _ZN2at6native27unrolled_elementwise_kernelINS0_13AUnaryFunctorIN3c108BFloat16ES4_S4_ZZZNS0_16fmax_kernel_cudaERNS_18TensorIteratorBaseEENKUlvE_clEvENKUlvE2_clEvEUlS4_S4_E_EESt5arrayIPcLm2EELi4E23TrivialOffsetCalculatorILi1EjESF_NS0_6memory12LoadWithCastILi1EEENSG_13StoreWithCastILi1EEEEEviT_T0_T2_T3_T4_T5_,(.L_x_40919 - _ZN2at6native27unrolled_elementwise_kernelINS0_13AUnaryFunctorIN3c108BFloat16ES4_S4_ZZZNS0_16fmax_kernel_cudaERNS_18TensorIteratorBaseEENKUlvE_clEvENKUlvE2_clEvEUlS4_S4_E_EESt5arrayIPcLm2EELi4E23TrivialOffsetCalculatorILi1EjESF_NS0_6memory12LoadWithCastILi1EEENSG_13StoreWithCastILi1EEEEEviT_T0_T2_T3_T4_T5_)
        .other          _ZN2at6native27unrolled_elementwise_kernelINS0_13AUnaryFunctorIN3c108BFloat16ES4_S4_ZZZNS0_16fmax_kernel_cudaERNS_18TensorIteratorBaseEENKUlvE_clEvENKUlvE2_clEvEUlS4_S4_E_EESt5arrayIPcLm2EELi4E23TrivialOffsetCalculatorILi1EjESF_NS0_6memory12LoadWithCastILi1EEENSG_13StoreWithCastILi1EEEEEviT_T0_T2_T3_T4_T5_,@"STO_CUDA_ENTRY STV_DEFAULT"
_ZN2at6native27unrolled_elementwise_kernelINS0_13AUnaryFunctorIN3c108BFloat16ES4_S4_ZZZNS0_16fmax_kernel_cudaERNS_18TensorIteratorBaseEENKUlvE_clEvENKUlvE2_clEvEUlS4_S4_E_EESt5arrayIPcLm2EELi4E23TrivialOffsetCalculatorILi1EjESF_NS0_6memory12LoadWithCastILi1EEENSG_13StoreWithCastILi1EEEEEviT_T0_T2_T3_T4_T5_:
.text._ZN2at6native27unrolled_elementwise_kernelINS0_13AUnaryFunctorIN3c108BFloat16ES4_S4_ZZZNS0_16fmax_kernel_cudaERNS_18TensorIteratorBaseEENKUlvE_clEvENKUlvE2_clEvEUlS4_S4_E_EESt5arrayIPcLm2EELi4E23TrivialOffsetCalculatorILi1EjESF_NS0_6memory12LoadWithCastILi1EEENSG_13StoreWithCastILi1EEEEEviT_T0_T2_T3_T4_T5_:
        /* <DEDUP_REMOVED lines=34> */
.L_x_5937:
[----:B------:R-:W2:Y:S02]  /*0220*/  LDG.E.U8 R4, desc[UR36][R4.64] ;  /* 0x0000002404047981 */ /* 0x000ea4000c1e1100 */
[----:B--2---:R-:W-:-:S04]  /*0230*/  I2FP.F32.U32 R0, R4 ;  /* 0x0000000400007245 */ /* 0x004fc80000201000 */
[----:B------:R-:W-:-:S04]  /*0240*/  F2FP.BF16.F32.PACK_AB R0, RZ, R0 ;  /* 0x00000000ff00723e */ /* 0x000fc800000010ff */
[----:B------:R-:W-:Y:S01]  /*0250*/  PRMT R17, R0, 0x7610, R17 ;  /* 0x0000761000117816 */ /* 0x000fe20000000011 */
[----:B------:R-:W-:Y:S06]  /*0260*/  BRA `(.L_x_5939) ;  /* 0x0000000c00e47947 */ /* 0x000fec0003800000 */
.L_x_5936:
        /* <DEDUP_REMOVED lines=11> */
.L_x_5941:
[----:B------:R-:W2:Y:S02]  /*0320*/  LDG.E R4, desc[UR36][R4.64] ;  /* 0x0000002404047981 */ /* 0x000ea4000c1e1900 */
[----:B--2---:R-:W-:-:S04]  /*0330*/  I2FP.F32.S32 R0, R4 ;  /* 0x0000000400007245 */ /* 0x004fc80000201400 */
[----:B------:R-:W-:-:S04]  /*0340*/  F2FP.BF16.F32.PACK_AB R0, RZ, R0 ;  /* 0x00000000ff00723e */ /* 0x000fc800000010ff */
[----:B------:R-:W-:Y:S01]  /*0350*/  PRMT R17, R0, 0x7610, R17 ;  /* 0x0000761000117816 */ /* 0x000fe20000000011 */
[----:B------:R-:W-:Y:S06]  /*0360*/  BRA `(.L_x_5939) ;  /* 0x0000000c00a47947 */ /* 0x000fec0003800000 */
.L_x_5940:
[----:B------:R-:W2:Y:S02]  /*0370*/  LDG.E.U16 R4, desc[UR36][R4.64] ;  /* 0x0000002404047981 */ /* 0x000ea4000c1e1500 */
[----:B--2---:R-:W0:Y:S02]  /*0380*/  I2F.S16 R0, R4 ;  /* 0x0000000400007306 */ /* 0x004e240000101400 */
[----:B0-----:R-:W-:-:S04]  /*0390*/  F2FP.BF16.F32.PACK_AB R0, RZ, R0 ;  /* 0x00000000ff00723e */ /* 0x001fc800000010ff */
[----:B------:R-:W-:Y:S01]  /*03a0*/  PRMT R17, R0, 0x7610, R17 ;  /* 0x0000761000117816 */ /* 0x000fe20000000011 */
[----:B------:R-:W-:Y:S06]  /*03b0*/  BRA `(.L_x_5939) ;  /* 0x0000000c00907947 */ /* 0x000fec0003800000 */
.L_x_5935:
        /* <DEDUP_REMOVED lines=9> */
.L_x_5943:
[----:B------:R-:W2:Y:S02]  /*0450*/  LDG.E.U16 R0, desc[UR36][R4.64] ;  /* 0x0000002404007981 */ /* 0x000ea4000c1e1500 */
[----:B--2---:R-:W-:-:S05]  /*0460*/  HADD2.F32 R0, -RZ, R0.H0_H0 ;  /* 0x20000000ff007230 */ /* 0x004fca0000004100 */
[----:B------:R-:W-:-:S04]  /*0470*/  F2FP.BF16.F32.PACK_AB R0, RZ, R0 ;  /* 0x00000000ff00723e */ /* 0x000fc800000010ff */
[----:B------:R-:W-:Y:S01]  /*0480*/  PRMT R17, R0, 0x7610, R17 ;  /* 0x0000761000117816 */ /* 0x000fe20000000011 */
[----:B------:R-:W-:Y:S06]  /*0490*/  BRA `(.L_x_5939) ;  /* 0x0000000c00587947 */ /* 0x000fec0003800000 */
.L_x_5942:
        /* <DEDUP_REMOVED lines=9> */
.L_x_5945:
[----:B------:R-:W2:Y:S02]  /*0530*/  LDG.E.U16 R4, desc[UR36][R4.64] ;  /* 0x0000002404047981 */ /* 0x000ea4000c1e1500 */
[----:B--2---:R-:W-:-:S05]  /*0540*/  HADD2.F32 R0, -RZ, R4.H0_H0 ;  /* 0x20000004ff007230 */ /* 0x004fca0000004100 */
[----:B------:R-:W-:-:S04]  /*0550*/  F2FP.BF16.F32.PACK_AB R0, RZ, R0 ;  /* 0x00000000ff00723e */ /* 0x000fc800000010ff */
[----:B------:R-:W-:Y:S01]  /*0560*/  PRMT R17, R0, 0x7610, R17 ;  /* 0x0000761000117816 */ /* 0x000fe20000000011 */
[----:B------:R-:W-:Y:S06]  /*0570*/  BRA `(.L_x_5939) ;  /* 0x0000000c00207947 */ /* 0x000fec0003800000 */
.L_x_5944:
        /* <DEDUP_REMOVED lines=13> */
.L_x_5934:
        /* <DEDUP_REMOVED lines=14> */
.L_x_5948:
        /* <DEDUP_REMOVED lines=13> */
.L_x_5947:
        /* <DEDUP_REMOVED lines=27> */
.L_x_5950:
        /* <DEDUP_REMOVED lines=15> */
.L_x_5949:
[----:B------:R0:W5:Y:S01]  /*0aa0*/  LDG.E.U16 R17, desc[UR36][R4.64] ;  /* 0x0000002404117981 */ /* 0x000162000c1e1500 */
[----:B------:R-:W-:Y:S05]  /*0ab0*/  BRA `(.L_x_5939) ;  /* 0x0000000400d07947 */ /* 0x000fea0003800000 */
.L_x_5946:
        /* <DEDUP_REMOVED lines=13> */
.L_x_5953:
        /* <DEDUP_REMOVED lines=21> */
.L_x_5957:
[----:B------:R-:W-:Y:S05]  /*0ce0*/  BSYNC.RECONVERGENT B1 ;  /* 0x0000000000017941 */ /* 0x000fea0003800200 */
.L_x_5956:
[----:B------:R-:W-:Y:S01]  /*0cf0*/  IMAD.SHL.U32 R0, R0, 0x100000, RZ ;  /* 0x0010000000007824 */ /* 0x000fe200078e00ff */
[----:B------:R-:W-:-:S04]  /*0d00*/  LEA R3, R3, 0x3b800000, 0x17 ;  /* 0x3b80000003037811 */ /* 0x000fc800078eb8ff */
[----:B------:R-:W-:-:S07]  /*0d10*/  LOP3.LUT R0, R3, R0, R7, 0xfe, !PT ;  /* 0x0000000003007212 */ /* 0x000fce00078efe07 */
.L_x_5955:
[----:B------:R-:W-:Y:S05]  /*0d20*/  BSYNC.RECONVERGENT B0 ;  /* 0x0000000000007941 */ /* 0x000fea0003800200 */
.L_x_5954:
[----:B------:R-:W-:-:S04]  /*0d30*/  F2FP.BF16.F32.PACK_AB R0, RZ, R0 ;  /* 0x00000000ff00723e */ /* 0x000fc800000010ff */
[----:B------:R-:W-:Y:S01]  /*0d40*/  PRMT R17, R0, 0x7610, R17 ;  /* 0x0000761000117816 */ /* 0x000fe20000000011 */
[----:B------:R-:W-:Y:S06]  /*0d50*/  BRA `(.L_x_5939) ;  /* 0x0000000400287947 */ /* 0x000fec0003800000 */
.L_x_5952:
        /* <DEDUP_REMOVED lines=21> */
.L_x_5961:
[----:B------:R-:W-:Y:S05]  /*0eb0*/  BSYNC.RECONVERGENT B1 ;  /* 0x0000000000017941 */ /* 0x000fea0003800200 */
.L_x_5960:
[----:B------:R-:W-:Y:S01]  /*0ec0*/  IMAD.SHL.U32 R0, R0, 0x200000, RZ ;  /* 0x0020000000007824 */ /* 0x000fe200078e00ff */
[----:B------:R-:W-:-:S04]  /*0ed0*/  LEA R3, R3, 0x37800000, 0x17 ;  /* 0x3780000003037811 */ /* 0x000fc800078eb8ff */
[----:B------:R-:W-:-:S07]  /*0ee0*/  LOP3.LUT R0, R3, R0, R7, 0xfe, !PT ;  /* 0x0000000003007212 */ /* 0x000fce00078efe07 */
.L_x_5959:
[----:B------:R-:W-:Y:S05]  /*0ef0*/  BSYNC.RECONVERGENT B0 ;  /* 0x0000000000007941 */ /* 0x000fea0003800200 */
.L_x_5958:
[----:B------:R-:W-:-:S04]  /*0f00*/  F2FP.BF16.F32.PACK_AB R0, RZ, R0 ;  /* 0x00000000ff00723e */ /* 0x000fc800000010ff */
[----:B------:R-:W-:Y:S01]  /*0f10*/  PRMT R17, R0, 0x7610, R17 ;  /* 0x0000761000117816 */ /* 0x000fe20000000011 */
[----:B------:R-:W-:Y:S06]  /*0f20*/  BRA `(.L_x_5939) ;  /* 0x0000000000b47947 */ /* 0x000fec0003800000 */
.L_x_5951:
[----:B------:R-:W-:-:S09]  /*0f30*/  UISETP.NE.AND UP0, UPT, UR4, 0x1c, UPT ;  /* 0x0000001c0400788c */ /* 0x000fd2000bf05270 */
[----:B------:R-:W-:Y:S05]  /*0f40*/  BRA.U !UP0, `(.L_x_5962) ;  /* 0x00000001089c7547 */ /* 0x000fea000b800000 */
[----:B------:R-:W-:-:S09]  /*0f50*/  UISETP.NE.AND UP0, UPT, UR4, 0x1d, UPT ;  /* 0x0000001d0400788c */ /* 0x000fd2000bf05270 */
[----:B------:R-:W-:Y:S05]  /*0f60*/  BRA.U !UP0, `(.L_x_5963) ;  /* 0x0000000108807547 */ /* 0x000fea000b800000 */
[----:B------:R-:W-:-:S09]  /*0f70*/  UISETP.NE.AND UP0, UPT, UR4, 0x2c, UPT ;  /* 0x0000002c0400788c */ /* 0x000fd2000bf05270 */
[----:B------:R-:W-:Y:S05]  /*0f80*/  BRA.U !UP0, `(.L_x_5964) ;  /* 0x0000000108487547 */ /* 0x000fea000b800000 */
.L_x_5938:
        /* <DEDUP_REMOVED lines=16> */
.L_x_5965:
[----:B------:R-:W-:Y:S01]  /*1090*/  PRMT R17, RZ, 0x7610, R17 ;  /* 0x00007610ff117816 */ /* 0x000fe20000000011 */
[----:B------:R-:W-:Y:S06]  /*10a0*/  BRA `(.L_x_5939) ;  /* 0x0000000000547947 */ /* 0x000fec0003800000 */
.L_x_5964:
        /* <DEDUP_REMOVED lines=8> */
.L_x_5967:
[----:B------:R-:W-:Y:S05]  /*1130*/  BSYNC.RECONVERGENT B0 ;  /* 0x0000000000007941 */ /* 0x000fea0003800200 */
.L_x_5966:
[----:B------:R-:W-:-:S04]  /*1140*/  F2FP.BF16.F32.PACK_AB R0, RZ, R0 ;  /* 0x00000000ff00723e */ /* 0x000fc800000010ff */
[----:B------:R-:W-:Y:S01]  /*1150*/  PRMT R17, R0, 0x7610, R17 ;  /* 0x0000761000117816 */ /* 0x000fe20000000011 */
[----:B------:R-:W-:Y:S06]  /*1160*/  BRA `(.L_x_5939) ;  /* 0x0000000000247947 */ /* 0x000fec0003800000 */
.L_x_5963:
[----:B------:R-:W2:Y:S02]  /*1170*/  LDG.E.64 R4, desc[UR36][R4.64] ;  /* 0x0000002404047981 */ /* 0x000ea4000c1e1b00 */
[----:B--2---:R-:W0:Y:S02]  /*1180*/  I2F.U64 R0, R4 ;  /* 0x0000000400007312 */ /* 0x004e240000301000 */
[----:B0-----:R-:W-:-:S04]  /*1190*/  F2FP.BF16.F32.PACK_AB R0, RZ, R0 ;  /* 0x00000000ff00723e */ /* 0x001fc800000010ff */
[----:B------:R-:W-:Y:S01]  /*11a0*/  PRMT R17, R0, 0x7610, R17 ;  /* 0x0000761000117816 */ /* 0x000fe20000000011 */
[----:B------:R-:W-:Y:S06]  /*11b0*/  BRA `(.L_x_5939) ;  /* 0x0000000000107947 */ /* 0x000fec0003800000 */
.L_x_5962:
[----:B------:R-:W2:Y:S02]  /*11c0*/  LDG.E R4, desc[UR36][R4.64] ;  /* 0x0000002404047981 */ /* 0x000ea4000c1e1900 */
[----:B--2---:R-:W-:-:S04]  /*11d0*/  I2FP.F32.U32 R0, R4 ;  /* 0x0000000400007245 */ /* 0x004fc80000201000 */
[----:B------:R-:W-:-:S04]  /*11e0*/  F2FP.BF16.F32.PACK_AB R0, RZ, R0 ;  /* 0x00000000ff00723e */ /* 0x000fc800000010ff */
[----:B------:R-:W-:-:S07]  /*11f0*/  PRMT R17, R0, 0x7610, R17 ;  /* 0x0000761000117816 */ /* 0x000fce0000000011 */
.L_x_5939:
[----:B------:R-:W-:-:S07]  /*1200*/  VIADD R23, R25, 0x80 ;  /* 0x0000008019177836 */ /* 0x000fce0000000000 */
.L_x_5933:
[----:B------:R-:W-:Y:S05]  /*1210*/  BSYNC.RECONVERGENT B6 ;  /* 0x0000000000067941 */ /* 0x000fea0003800200 */
.L_x_5932:
        /* <DEDUP_REMOVED lines=26> */
.L_x_5973:
[----:B------:R-:W2:Y:S02]  /*13c0*/  LDG.E.U8 R4, desc[UR36][R4.64] ;  /* 0x0000002404047981 */ /* 0x000ea4000c1e1100 */
[----:B--2---:R-:W-:-:S04]  /*13d0*/  I2FP.F32.U32 R0, R4 ;  /* 0x0000000400007245 */ /* 0x004fc80000201000 */
[----:B------:R-:W-:-:S04]  /*13e0*/  F2FP.BF16.F32.PACK_AB R0, RZ, R0 ;  /* 0x00000000ff00723e */ /* 0x000fc800000010ff */
[----:B------:R-:W-:Y:S01]  /*13f0*/  PRMT R18, R0, 0x7610, R18 ;  /* 0x0000761000127816 */ /* 0x000fe20000000012 */
[----:B------:R-:W-:Y:S06]  /*1400*/  BRA `(.L_x_5975) ;  /* 0x0000000c00e47947 */ /* 0x000fec0003800000 */
.L_x_5972:
        /* <DEDUP_REMOVED lines=11> */
.L_x_5977:
[----:B------:R-:W2:Y:S02]  /*14c0*/  LDG.E R4, desc[UR36][R4.64] ;  /* 0x0000002404047981 */ /* 0x000ea4000c1e1900 */
[----:B--2---:R-:W-:-:S04]  /*14d0*/  I2FP.F32.S32 R0, R4 ;  /* 0x0000000400007245 */ /* 0x004fc80000201400 */
[----:B------:R-:W-:-:S04]  /*14e0*/  F2FP.BF16.F32.PACK_AB R0, RZ, R0 ;  /* 0x00000000ff00723e */ /* 0x000fc800000010ff */
[----:B------:R-:W-:Y:S01]  /*14f0*/  PRMT R18, R0, 0x7610, R18 ;  /* 0x0000761000127816 */ /* 0x000fe20000000012 */
[----:B------:R-:W-:Y:S06]  /*1500*/  BRA `(.L_x_5975) ;  /* 0x0000000c00a47947 */ /* 0x000fec0003800000 */
.L_x_5976:
[----:B------:R-:W2:Y:S02]  /*1510*/  LDG.E.U16 R4, desc[UR36][R4.64] ;  /* 0x0000002404047981 */ /* 0x000ea4000c1e1500 */
[----:B--2---:R-:W0:Y:S02]  /*1520*/  I2F.S16 R0, R4 ;  /* 0x0000000400007306 */ /* 0x004e240000101400 */
[----:B0-----:R-:W-:-:S04]  /*1530*/  F2FP.BF16.F32.PACK_AB R0, RZ, R0 ;  /* 0x00000000ff00723e */ /* 0x001fc800000010ff */
[----:B------:R-:W-:Y:S01]  /*1540*/  PRMT R18, R0, 0x7610, R18 ;  /* 0x0000761000127816 */ /* 0x000fe20000000012 */
[----:B------:R-:W-:Y:S06]  /*1550*/  BRA `(.L_x_5975) ;  /* 0x0000000c00907947 */ /* 0x000fec0003800000 */
.L_x_5971:
        /* <DEDUP_REMOVED lines=9> */
.L_x_5979:
[----:B------:R-:W2:Y:S02]  /*15f0*/  LDG.E.U16 R0, desc[UR36][R4.64] ;  /* 0x0000002404007981 */ /* 0x000ea4000c1e1500 */
[----:B--2---:R-:W-:-:S05]  /*1600*/  HADD2.F32 R0, -RZ, R0.H0_H0 ;  /* 0x20000000ff007230 */ /* 0x004fca0000004100 */
[----:B------:R-:W-:-:S04]  /*1610*/  F2FP.BF16.F32.PACK_AB R0, RZ, R0 ;  /* 0x00000000ff00723e */ /* 0x000fc800000010ff */
[----:B------:R-:W-:Y:S01]  /*1620*/  PRMT R18, R0, 0x7610, R18 ;  /* 0x0000761000127816 */ /* 0x000fe20000000012 */
[----:B------:R-:W-:Y:S06]  /*1630*/  BRA `(.L_x_5975) ;  /* 0x0000000c00587947 */ /* 0x000fec0003800000 */
.L_x_5978:
        /* <DEDUP_REMOVED lines=9> */
.L_x_5981:
[----:B------:R-:W2:Y:S02]  /*16d0*/  LDG.E.U16 R4, desc[UR36][R4.64] ;  /* 0x0000002404047981 */ /* 0x000ea4000c1e1500 */
[----:B--2---:R-:W-:-:S05]  /*16e0*/  HADD2.F32 R0, -RZ, R4.H0_H0 ;  /* 0x20000004ff007230 */ /* 0x004fca0000004100 */
[----:B------:R-:W-:-:S04]  /*16f0*/  F2FP.BF16.F32.PACK_AB R0, RZ, R0 ;  /* 0x00000000ff00723e */ /* 0x000fc800000010ff */
[----:B------:R-:W-:Y:S01]  /*1700*/  PRMT R18, R0, 0x7610, R18 ;  /* 0x0000761000127816 */ /* 0x000fe20000000012 */
[----:B------:R-:W-:Y:S06]  /*1710*/  BRA `(.L_x_5975) ;  /* 0x0000000c00207947 */ /* 0x000fec0003800000 */
.L_x_5980:
        /* <DEDUP_REMOVED lines=13> */
.L_x_5970:
        /* <DEDUP_REMOVED lines=14> */
.L_x_5984:
        /* <DEDUP_REMOVED lines=13> */
.L_x_5983:
        /* <DEDUP_REMOVED lines=27> */
.L_x_5986:
        /* <DEDUP_REMOVED lines=15> */
.L_x_5985:
[----:B------:R0:W5:Y:S01]  /*1c40*/  LDG.E.U16 R18, desc[UR36][R4.64] ;  /* 0x0000002404127981 */ /* 0x000162000c1e1500 */
[----:B------:R-:W-:Y:S05]  /*1c50*/  BRA `(.L_x_5975) ;  /* 0x0000000400d07947 */ /* 0x000fea0003800000 */
.L_x_5982:
        /* <DEDUP_REMOVED lines=13> */
.L_x_5989:
        /* <DEDUP_REMOVED lines=21> */
.L_x_5993:
[----:B------:R-:W-:Y:S05]  /*1e80*/  BSYNC.RECONVERGENT B1 ;  /* 0x0000000000017941 */ /* 0x000fea0003800200 */
.L_x_5992:
[----:B------:R-:W-:Y:S01]  /*1e90*/  IMAD.SHL.U32 R0, R0, 0x100000, RZ ;  /* 0x0010000000007824 */ /* 0x000fe200078e00ff */
[----:B------:R-:W-:-:S04]  /*1ea0*/  LEA R3, R3, 0x3b800000, 0x17 ;  /* 0x3b80000003037811 */ /* 0x000fc800078eb8ff */
[----:B------:R-:W-:-:S07]  /*1eb0*/  LOP3.LUT R0, R3, R0, R7, 0xfe, !PT ;  /* 0x0000000003007212 */ /* 0x000fce00078efe07 */
.L_x_5991:
[----:B------:R-:W-:Y:S05]  /*1ec0*/  BSYNC.RECONVERGENT B0 ;  /* 0x0000000000007941 */ /* 0x000fea0003800200 */
.L_x_5990:
[----:B------:R-:W-:-:S04]  /*1ed0*/  F2FP.BF16.F32.PACK_AB R0, RZ, R0 ;  /* 0x00000000ff00723e */ /* 0x000fc800000010ff */
[----:B------:R-:W-:Y:S01]  /*1ee0*/  PRMT R18, R0, 0x7610, R18 ;  /* 0x0000761000127816 */ /* 0x000fe20000000012 */
[----:B------:R-:W-:Y:S06]  /*1ef0*/  BRA `(.L_x_5975) ;  /* 0x0000000400287947 */ /* 0x000fec0003800000 */
.L_x_5988:
        /* <DEDUP_REMOVED lines=21> */
.L_x_5997:
[----:B------:R-:W-:Y:S05]  /*2050*/  BSYNC.RECONVERGENT B1 ;  /* 0x0000000000017941 */ /* 0x000fea0003800200 */
.L_x_5996:
[----:B------:R-:W-:Y:S01]  /*2060*/  IMAD.SHL.U32 R0, R0, 0x200000, RZ ;  /* 0x0020000000007824 */ /* 0x000fe200078e00ff */
[----:B------:R-:W-:-:S04]  /*2070*/  LEA R3, R3, 0x37800000, 0x17 ;  /* 0x3780000003037811 */ /* 0x000fc800078eb8ff */
[----:B------:R-:W-:-:S07]  /*2080*/  LOP3.LUT R0, R3, R0, R7, 0xfe, !PT ;  /* 0x0000000003007212 */ /* 0x000fce00078efe07 */
.L_x_5995:
[----:B------:R-:W-:Y:S05]  /*2090*/  BSYNC.RECONVERGENT B0 ;  /* 0x0000000000007941 */ /* 0x000fea0003800200 */
.L_x_5994:
[----:B------:R-:W-:-:S04]  /*20a0*/  F2FP.BF16.F32.PACK_AB R0, RZ, R0 ;  /* 0x00000000ff00723e */ /* 0x000fc800000010ff */
[----:B------:R-:W-:Y:S01]  /*20b0*/  PRMT R18, R0, 0x7610, R18 ;  /* 0x0000761000127816 */ /* 0x000fe20000000012 */
[----:B------:R-:W-:Y:S06]  /*20c0*/  BRA `(.L_x_5975) ;  /* 0x0000000000b47947 */ /* 0x000fec0003800000 */
.L_x_5987:
        /* <DEDUP_REMOVED lines=14> */
.L_x_6001:
[----:B------:R-:W-:Y:S05]  /*21b0*/  BSYNC.RECONVERGENT B0 ;  /* 0x0000000000007941 */ /* 0x000fea0003800200 */
.L_x_6000:
[----:B------:R-:W-:-:S04]  /*21c0*/  F2FP.BF16.F32.PACK_AB R0, RZ, R0 ;  /* 0x00000000ff00723e */ /* 0x000fc800000010ff */
[----:B------:R-:W-:Y:S01]  /*21d0*/  PRMT R18, R0, 0x7610, R18 ;  /* 0x0000761000127816 */ /* 0x000fe20000000012 */
[----:B------:R-:W-:Y:S06]  /*21e0*/  BRA `(.L_x_5975) ;  /* 0x00000000006c7947 */ /* 0x000fec0003800000 */
.L_x_5974:
        /* <DEDUP_REMOVED lines=16> */
.L_x_6002:
[----:B------:R-:W-:Y:S01]  /*22f0*/  PRMT R18, RZ, 0x7610, R18 ;  /* 0x00007610ff127816 */ /* 0x000fe20000000012 */
[----:B------:R-:W-:Y:S06]  /*2300*/  BRA `(.L_x_5975) ;  /* 0x0000000000247947 */ /* 0x000fec0003800000 */
.L_x_5999:
[----:B------:R-:W2:Y:S02]  /*2310*/  LDG.E.64 R4, desc[UR36][R4.64] ;  /* 0x0000002404047981 */ /* 0x000ea4000c1e1b00 */
[----:B--2---:R-:W0:Y:S02]  /*2320*/  I2F.U64 R0, R4 ;  /* 0x0000000400007312 */ /* 0x004e240000301000 */
[----:B0-----:R-:W-:-:S04]  /*2330*/  F2FP.BF16.F32.PACK_AB R0, RZ, R0 ;  /* 0x00000000ff00723e */ /* 0x001fc800000010ff */
[----:B------:R-:W-:Y:S01]  /*2340*/  PRMT R18, R0, 0x7610, R18 ;  /* 0x0000761000127816 */ /* 0x000fe20000000012 */
[----:B------:R-:W-:Y:S06]  /*2350*/  BRA `(.L_x_5975) ;  /* 0x0000000000107947 */ /* 0x000fec0003800000 */
.L_x_5998:
[----:B------:R-:W2:Y:S02]  /*2360*/  LDG.E R4, desc[UR36][R4.64] ;  /* 0x0000002404047981 */ /* 0x000ea4000c1e1900 */
[----:B--2---:R-:W-:-:S04]  /*2370*/  I2FP.F32.U32 R0, R4 ;  /* 0x0000000400007245 */ /* 0x004fc80000201000 */
[----:B------:R-:W-:-:S04]  /*2380*/  F2FP.BF16.F32.PACK_AB R0, RZ, R0 ;  /* 0x00000000ff00723e */ /* 0x000fc800000010ff */
[----:B------:R-:W-:-:S07]  /*2390*/  PRMT R18, R0, 0x7610, R18 ;  /* 0x0000761000127816 */ /* 0x000fce0000000012 */
.L_x_5975:
[----:B------:R-:W-:-:S07]  /*23a0*/  VIADD R23, R23, 0x80 ;  /* 0x0000008017177836 */ /* 0x000fce0000000000 */
.L_x_5969:
[----:B------:R-:W-:Y:S05]  /*23b0*/  BSYNC.RECONVERGENT B6 ;  /* 0x0000000000067941 */ /* 0x000fea0003800200 */
.L_x_5968:
        /* <DEDUP_REMOVED lines=26> */
.L_x_6008:
[----:B------:R-:W2:Y:S02]  /*2560*/  LDG.E.U8 R4, desc[UR36][R4.64] ;  /* 0x0000002404047981 */ /* 0x000ea4000c1e1100 */
[----:B--2---:R-:W-:-:S04]  /*2570*/  I2FP.F32.U32 R0, R4 ;  /* 0x0000000400007245 */ /* 0x004fc80000201000 */
[----:B------:R-:W-:-:S04]  /*2580*/  F2FP.BF16.F32.PACK_AB R0, RZ, R0 ;  /* 0x00000000ff00723e */ /* 0x000fc800000010ff */
[----:B------:R-:W-:Y:S01]  /*2590*/  PRMT R19, R0, 0x7610, R19 ;  /* 0x0000761000137816 */ /* 0x000fe20000000013 */
[----:B------:R-:W-:Y:S06]  /*25a0*/  BRA `(.L_x_6010) ;  /* 0x0000000c00e47947 */ /* 0x000fec0003800000 */
.L_x_6007:
        /* <DEDUP_REMOVED lines=11> */
.L_x_6012:
[----:B------:R-:W2:Y:S02]  /*2660*/  LDG.E R4, desc[UR36][R4.64] ;  /* 0x0000002404047981 */ /* 0x000ea4000c1e1900 */
[----:B--2---:R-:W-:-:S04]  /*2670*/  I2FP.F32.S32 R0, R4 ;  /* 0x0000000400007245 */ /* 0x004fc80000201400 */
[----:B------:R-:W-:-:S04]  /*2680*/  F2FP.BF16.F32.PACK_AB R0, RZ, R0 ;  /* 0x00000000ff00723e */ /* 0x000fc800000010ff */
[----:B------:R-:W-:Y:S01]  /*2690*/  PRMT R19, R0, 0x7610, R19 ;  /* 0x0000761000137816 */ /* 0x000fe20000000013 */
[----:B------:R-:W-:Y:S06]  /*26a0*/  BRA `(.L_x_6010) ;  /* 0x0000000c00a47947 */ /* 0x000fec0003800000 */
.L_x_6011:
[----:B------:R-:W2:Y:S02]  /*26b0*/  LDG.E.U16 R4, desc[UR36][R4.64] ;  /* 0x0000002404047981 */ /* 0x000ea4000c1e1500 */
[----:B--2---:R-:W0:Y:S02]  /*26c0*/  I2F.S16 R0, R4 ;  /* 0x0000000400007306 */ /* 0x004e240000101400 */
[----:B0-----:R-:W-:-:S04]  /*26d0*/  F2FP.BF16.F32.PACK_AB R0, RZ, R0 ;  /* 0x00000000ff00723e */ /* 0x001fc800000010ff */
[----:B------:R-:W-:Y:S01]  /*26e0*/  PRMT R19, R0, 0x7610, R19 ;  /* 0x0000761000137816 */ /* 0x000fe20000000013 */
[----:B------:R-:W-:Y:S06]  /*26f0*/  BRA `(.L_x_6010) ;  /* 0x0000000c00907947 */ /* 0x000fec0003800000 */
.L_x_6006:
        /* <DEDUP_REMOVED lines=9> */
.L_x_6014:
[----:B------:R-:W2:Y:S02]  /*2790*/  LDG.E.U16 R0, desc[UR36][R4.64] ;  /* 0x0000002404007981 */ /* 0x000ea4000c1e1500 */
[----:B--2---:R-:W-:-:S05]  /*27a0*/  HADD2.F32 R0, -RZ, R0.H0_H0 ;  /* 0x20000000ff007230 */ /* 0x004fca0000004100 */
[----:B------:R-:W-:-:S04]  /*27b0*/  F2FP.BF16.F32.PACK_AB R0, RZ, R0 ;  /* 0x00000000ff00723e */ /* 0x000fc800000010ff */
[----:B------:R-:W-:Y:S01]  /*27c0*/  PRMT R19, R0, 0x7610, R19 ;  /* 0x0000761000137816 */ /* 0x000fe20000000013 */
[----:B------:R-:W-:Y:S06]  /*27d0*/  BRA `(.L_x_6010) ;  /* 0x0000000c00587947 */ /* 0x000fec0003800000 */
.L_x_6013:
        /* <DEDUP_REMOVED lines=9> */
.L_x_6016:
[----:B------:R-:W2:Y:S02]  /*2870*/  LDG.E.U16 R4, desc[UR36][R4.64] ;  /* 0x0000002404047981 */ /* 0x000ea4000c1e1500 */
[----:B--2---:R-:W-:-:S05]  /*2880*/  HADD2.F32 R0, -RZ, R4.H0_H0 ;  /* 0x20000004ff007230 */ /* 0x004fca0000004100 */
[----:B------:R-:W-:-:S04]  /*2890*/  F2FP.BF16.F32.PACK_AB R0, RZ, R0 ;  /* 0x00000000ff00723e */ /* 0x000fc800000010ff */
[----:B------:R-:W-:Y:S01]  /*28a0*/  PRMT R19, R0, 0x7610, R19 ;  /* 0x0000761000137816 */ /* 0x000fe20000000013 */
[----:B------:R-:W-:Y:S06]  /*28b0*/  BRA `(.L_x_6010) ;  /* 0x0000000c00207947 */ /* 0x000fec0003800000 */
.L_x_6015:
        /* <DEDUP_REMOVED lines=13> */
.L_x_6005:
        /* <DEDUP_REMOVED lines=14> */
.L_x_6019:
        /* <DEDUP_REMOVED lines=13> */
.L_x_6018:
        /* <DEDUP_REMOVED lines=27> */
.L_x_6021:
        /* <DEDUP_REMOVED lines=15> */
.L_x_6020:
[----:B------:R0:W5:Y:S01]  /*2de0*/  LDG.E.U16 R19, desc[UR36][R4.64] ;  /* 0x0000002404137981 */ /* 0x000162000c1e1500 */
[----:B------:R-:W-:Y:S05]  /*2df0*/  BRA `(.L_x_6010) ;  /* 0x0000000400d07947 */ /* 0x000fea0003800000 */
.L_x_6017:
        /* <DEDUP_REMOVED lines=13> */
.L_x_6024:
        /* <DEDUP_REMOVED lines=21> */
.L_x_6028:
[----:B------:R-:W-:Y:S05]  /*3020*/  BSYNC.RECONVERGENT B1 ;  /* 0x0000000000017941 */ /* 0x000fea0003800200 */
.L_x_6027:
[----:B------:R-:W-:Y:S01]  /*3030*/  IMAD.SHL.U32 R0, R0, 0x100000, RZ ;  /* 0x0010000000007824 */ /* 0x000fe200078e00ff */
[----:B------:R-:W-:-:S04]  /*3040*/  LEA R3, R3, 0x3b800000, 0x17 ;  /* 0x3b80000003037811 */ /* 0x000fc800078eb8ff */
[----:B------:R-:W-:-:S07]  /*3050*/  LOP3.LUT R0, R3, R0, R7, 0xfe, !PT ;  /* 0x0000000003007212 */ /* 0x000fce00078efe07 */
.L_x_6026:
[----:B------:R-:W-:Y:S05]  /*3060*/  BSYNC.RECONVERGENT B0 ;  /* 0x0000000000007941 */ /* 0x000fea0003800200 */
.L_x_6025:
[----:B------:R-:W-:-:S04]  /*3070*/  F2FP.BF16.F32.PACK_AB R0, RZ, R0 ;  /* 0x00000000ff00723e */ /* 0x000fc800000010ff */
[----:B------:R-:W-:Y:S01]  /*3080*/  PRMT R19, R0, 0x7610, R19 ;  /* 0x0000761000137816 */ /* 0x000fe20000000013 */
[----:B------:R-:W-:Y:S06]  /*3090*/  BRA `(.L_x_6010) ;  /* 0x0000000400287947 */ /* 0x000fec0003800000 */
.L_x_6023:
        /* <DEDUP_REMOVED lines=21> */
.L_x_6032:
[----:B------:R-:W-:Y:S05]  /*31f0*/  BSYNC.RECONVERGENT B1 ;  /* 0x0000000000017941 */ /* 0x000fea0003800200 */
.L_x_6031:
[----:B------:R-:W-:Y:S01]  /*3200*/  IMAD.SHL.U32 R0, R0, 0x200000, RZ ;  /* 0x0020000000007824 */ /* 0x000fe200078e00ff */
[----:B------:R-:W-:-:S04]  /*3210*/  LEA R3, R3, 0x37800000, 0x17 ;  /* 0x3780000003037811 */ /* 0x000fc800078eb8ff */
[----:B------:R-:W-:-:S07]  /*3220*/  LOP3.LUT R0, R3, R0, R7, 0xfe, !PT ;  /* 0x0000000003007212 */ /* 0x000fce00078efe07 */
.L_x_6030:
[----:B------:R-:W-:Y:S05]  /*3230*/  BSYNC.RECONVERGENT B0 ;  /* 0x0000000000007941 */ /* 0x000fea0003800200 */
.L_x_6029:
[----:B------:R-:W-:-:S04]  /*3240*/  F2FP.BF16.F32.PACK_AB R0, RZ, R0 ;  /* 0x00000000ff00723e */ /* 0x000fc800000010ff */
[----:B------:R-:W-:Y:S01]  /*3250*/  PRMT R19, R0, 0x7610, R19 ;  /* 0x0000761000137816 */ /* 0x000fe20000000013 */
[----:B------:R-:W-:Y:S06]  /*3260*/  BRA `(.L_x_6010) ;  /* 0x0000000000b47947 */ /* 0x000fec0003800000 */
.L_x_6022:
        /* <DEDUP_REMOVED lines=14> */
.L_x_6036:
[----:B------:R-:W-:Y:S05]  /*3350*/  BSYNC.RECONVERGENT B0 ;  /* 0x0000000000007941 */ /* 0x000fea0003800200 */
.L_x_6035:
[----:B------:R-:W-:-:S04]  /*3360*/  F2FP.BF16.F32.PACK_AB R0, RZ, R0 ;  /* 0x00000000ff00723e */ /* 0x000fc800000010ff */
[----:B------:R-:W-:Y:S01]  /*3370*/  PRMT R19, R0, 0x7610, R19 ;  /* 0x0000761000137816 */ /* 0x000fe20000000013 */
[----:B------:R-:W-:Y:S06]  /*3380*/  BRA `(.L_x_6010) ;  /* 0x00000000006c7947 */ /* 0x000fec0003800000 */
.L_x_6009:
        /* <DEDUP_REMOVED lines=16> */
.L_x_6037:
[----:B------:R-:W-:Y:S01]  /*3490*/  PRMT R19, RZ, 0x7610, R19 ;  /* 0x00007610ff137816 */ /* 0x000fe20000000013 */
[----:B------:R-:W-:Y:S06]  /*34a0*/  BRA `(.L_x_6010) ;  /* 0x0000000000247947 */ /* 0x000fec0003800000 */
.L_x_6034:
[----:B------:R-:W2:Y:S02]  /*34b0*/  LDG.E.64 R4, desc[UR36][R4.64] ;  /* 0x0000002404047981 */ /* 0x000ea4000c1e1b00 */
[----:B--2---:R-:W0:Y:S02]  /*34c0*/  I2F.U64 R0, R4 ;  /* 0x0000000400007312 */ /* 0x004e240000301000 */
[----:B0-----:R-:W-:-:S04]  /*34d0*/  F2FP.BF16.F32.PACK_AB R0, RZ, R0 ;  /* 0x00000000ff00723e */ /* 0x001fc800000010ff */
[----:B------:R-:W-:Y:S01]  /*34e0*/  PRMT R19, R0, 0x7610, R19 ;  /* 0x0000761000137816 */ /* 0x000fe20000000013 */
[----:B------:R-:W-:Y:S06]  /*34f0*/  BRA `(.L_x_6010) ;  /* 0x0000000000107947 */ /* 0x000fec0003800000 */
.L_x_6033:
[----:B------:R-:W2:Y:S02]  /*3500*/  LDG.E R4, desc[UR36][R4.64] ;  /* 0x0000002404047981 */ /* 0x000ea4000c1e1900 */
[----:B--2---:R-:W-:-:S04]  /*3510*/  I2FP.F32.U32 R0, R4 ;  /* 0x0000000400007245 */ /* 0x004fc80000201000 */
[----:B------:R-:W-:-:S04]  /*3520*/  F2FP.BF16.F32.PACK_AB R0, RZ, R0 ;  /* 0x00000000ff00723e */ /* 0x000fc800000010ff */
[----:B------:R-:W-:-:S07]  /*3530*/  PRMT R19, R0, 0x7610, R19 ;  /* 0x0000761000137816 */ /* 0x000fce0000000013 */
.L_x_6010:
[----:B------:R-:W-:-:S07]  /*3540*/  VIADD R23, R23, 0x80 ;  /* 0x0000008017177836 */ /* 0x000fce0000000000 */
.L_x_6004:
[----:B------:R-:W-:Y:S05]  /*3550*/  BSYNC.RECONVERGENT B6 ;  /* 0x0000000000067941 */ /* 0x000fea0003800200 */
.L_x_6003:
        /* <DEDUP_REMOVED lines=25> */
.L_x_6043:
[----:B------:R-:W2:Y:S02]  /*36f0*/  LDG.E.U8 R4, desc[UR36][R4.64] ;  /* 0x0000002404047981 */ /* 0x000ea4000c1e1100 */
[----:B--2---:R-:W-:-:S04]  /*3700*/  I2FP.F32.U32 R0, R4 ;  /* 0x0000000400007245 */ /* 0x004fc80000201000 */
[----:B------:R-:W-:Y:S01]  /*3710*/  F2FP.BF16.F32.PACK_AB R0, RZ, R0 ;  /* 0x00000000ff00723e */ /* 0x000fe200000010ff */
[----:B------:R-:W-:Y:S06]  /*3720*/  BRA `(.L_x_6039) ;  /* 0x0000000c00a87947 */ /* 0x000fec0003800000 */
.L_x_6042:
        /* <DEDUP_REMOVED lines=10> */
.L_x_6046:
[----:B------:R-:W2:Y:S02]  /*37d0*/  LDG.E R4, desc[UR36][R4.64] ;  /* 0x0000002404047981 */ /* 0x000ea4000c1e1900 */
[----:B--2---:R-:W-:-:S04]  /*37e0*/  I2FP.F32.S32 R0, R4 ;  /* 0x0000000400007245 */ /* 0x004fc80000201400 */
[----:B------:R-:W-:Y:S01]  /*37f0*/  F2FP.BF16.F32.PACK_AB R0, RZ, R0 ;  /* 0x00000000ff00723e */ /* 0x000fe200000010ff */
[----:B------:R-:W-:Y:S06]  /*3800*/  BRA `(.L_x_6039) ;  /* 0x0000000c00707947 */ /* 0x000fec0003800000 */
.L_x_6045:
[----:B------:R-:W2:Y:S02]  /*3810*/  LDG.E.U16 R4, desc[UR36][R4.64] ;  /* 0x0000002404047981 */ /* 0x000ea4000c1e1500 */
[----:B--2---:R-:W0:Y:S02]  /*3820*/  I2F.S16 R0, R4 ;  /* 0x0000000400007306 */ /* 0x004e240000101400 */
[----:B0-----:R-:W-:Y:S01]  /*3830*/  F2FP.BF16.F32.PACK_AB R0, RZ, R0 ;  /* 0x00000000ff00723e */ /* 0x001fe200000010ff */
[----:B------:R-:W-:Y:S06]  /*3840*/  BRA `(.L_x_6039) ;  /* 0x0000000c00607947 */ /* 0x000fec0003800000 */
.L_x_6041:
        /* <DEDUP_REMOVED lines=9> */
.L_x_6048:
[----:B------:R-:W2:Y:S02]  /*38e0*/  LDG.E.U16 R0, desc[UR36][R4.64] ;  /* 0x0000002404007981 */ /* 0x000ea4000c1e1500 */
[----:B--2---:R-:W-:-:S05]  /*38f0*/  HADD2.F32 R0, -RZ, R0.H0_H0 ;  /* 0x20000000ff007230 */ /* 0x004fca0000004100 */
[----:B------:R-:W-:Y:S01]  /*3900*/  F2FP.BF16.F32.PACK_AB R0, RZ, R0 ;  /* 0x00000000ff00723e */ /* 0x000fe200000010ff */
[----:B------:R-:W-:Y:S06]  /*3910*/  BRA `(.L_x_6039) ;  /* 0x0000000c002c7947 */ /* 0x000fec0003800000 */
.L_x_6047:
        /* <DEDUP_REMOVED lines=9> */
.L_x_6050:
[----:B------:R-:W2:Y:S02]  /*39b0*/  LDG.E.U16 R4, desc[UR36][R4.64] ;  /* 0x0000002404047981 */ /* 0x000ea4000c1e1500 */
[----:B--2---:R-:W-:-:S05]  /*39c0*/  HADD2.F32 R0, -RZ, R4.H0_H0 ;  /* 0x20000004ff007230 */ /* 0x004fca0000004100 */
[----:B------:R-:W-:Y:S01]  /*39d0*/  F2FP.BF16.F32.PACK_AB R0, RZ, R0 ;  /* 0x00000000ff00723e */ /* 0x000fe200000010ff */
[----:B------:R-:W-:Y:S06]  /*39e0*/  BRA `(.L_x_6039) ;  /* 0x0000000800f87947 */ /* 0x000fec0003800000 */
.L_x_6049:
        /* <DEDUP_REMOVED lines=12> */
.L_x_6040:
        /* <DEDUP_REMOVED lines=13> */
.L_x_6053:
        /* <DEDUP_REMOVED lines=12> */
.L_x_6052:
        /* <DEDUP_REMOVED lines=27> */
.L_x_6055:
        /* <DEDUP_REMOVED lines=14> */
.L_x_6054:
[----:B------:R1:W5:Y:S01]  /*3ed0*/  LDG.E.U16 R0, desc[UR36][R4.64] ;  /* 0x0000002404007981 */ /* 0x000362000c1e1500 */
[----:B------:R-:W-:Y:S05]  /*3ee0*/  BRA `(.L_x_6039) ;  /* 0x0000000400b87947 */ /* 0x000fea0003800000 */
.L_x_6051:
        /* <DEDUP_REMOVED lines=12> */
.L_x_6058:
        /* <DEDUP_REMOVED lines=21> */
.L_x_6062:
[----:B------:R-:W-:Y:S05]  /*4100*/  BSYNC.RECONVERGENT B1 ;  /* 0x0000000000017941 */ /* 0x000fea0003800200 */
.L_x_6061:
[----:B------:R-:W-:Y:S01]  /*4110*/  IMAD.SHL.U32 R0, R0, 0x100000, RZ ;  /* 0x0010000000007824 */ /* 0x000fe200078e00ff */
[----:B------:R-:W-:-:S04]  /*4120*/  LEA R3, R3, 0x3b800000, 0x17 ;  /* 0x3b80000003037811 */ /* 0x000fc800078eb8ff */
[----:B------:R-:W-:-:S07]  /*4130*/  LOP3.LUT R0, R3, R0, R7, 0xfe, !PT ;  /* 0x0000000003007212 */ /* 0x000fce00078efe07 */
.L_x_6060:
[----:B------:R-:W-:Y:S05]  /*4140*/  BSYNC.RECONVERGENT B0 ;  /* 0x0000000000007941 */ /* 0x000fea0003800200 */
.L_x_6059:
[----:B------:R-:W-:Y:S01]  /*4150*/  F2FP.BF16.F32.PACK_AB R0, RZ, R0 ;  /* 0x00000000ff00723e */ /* 0x000fe200000010ff */
[----:B------:R-:W-:Y:S06]  /*4160*/  BRA `(.L_x_6039) ;  /* 0x0000000400187947 */ /* 0x000fec0003800000 */
.L_x_6057:
        /* <DEDUP_REMOVED lines=21> */
.L_x_6066:
[----:B------:R-:W-:Y:S05]  /*42c0*/  BSYNC.RECONVERGENT B1 ;  /* 0x0000000000017941 */ /* 0x000fea0003800200 */
.L_x_6065:
[----:B------:R-:W-:Y:S01]  /*42d0*/  IMAD.SHL.U32 R0, R0, 0x200000, RZ ;  /* 0x0020000000007824 */ /* 0x000fe200078e00ff */
[----:B------:R-:W-:-:S04]  /*42e0*/  LEA R3, R3, 0x37800000, 0x17 ;  /* 0x3780000003037811 */ /* 0x000fc800078eb8ff */
[----:B------:R-:W-:-:S07]  /*42f0*/  LOP3.LUT R0, R3, R0, R7, 0xfe, !PT ;  /* 0x0000000003007212 */ /* 0x000fce00078efe07 */
.L_x_6064:
[----:B------:R-:W-:Y:S05]  /*4300*/  BSYNC.RECONVERGENT B0 ;  /* 0x0000000000007941 */ /* 0x000fea0003800200 */
.L_x_6063:
[----:B------:R-:W-:Y:S01]  /*4310*/  F2FP.BF16.F32.PACK_AB R0, RZ, R0 ;  /* 0x00000000ff00723e */ /* 0x000fe200000010ff */
[----:B------:R-:W-:Y:S06]  /*4320*/  BRA `(.L_x_6039) ;  /* 0x0000000000a87947 */ /* 0x000fec0003800000 */
.L_x_6056:
        /* <DEDUP_REMOVED lines=14> */
.L_x_6070:
[----:B------:R-:W-:Y:S05]  /*4410*/  BSYNC.RECONVERGENT B0 ;  /* 0x0000000000007941 */ /* 0x000fea0003800200 */
.L_x_6069:
[----:B------:R-:W-:Y:S01]  /*4420*/  F2FP.BF16.F32.PACK_AB R0, RZ, R0 ;  /* 0x00000000ff00723e */ /* 0x000fe200000010ff */
[----:B------:R-:W-:Y:S06]  /*4430*/  BRA `(.L_x_6039) ;  /* 0x0000000000647947 */ /* 0x000fec0003800000 */
.L_x_6044:
        /* <DEDUP_REMOVED lines=16> */
.L_x_6071:
[----:B------:R-:W-:Y:S01]  /*4540*/  PRMT R0, RZ, 0x7610, R0 ;  /* 0x00007610ff007816 */ /* 0x000fe20000000000 */
[----:B------:R-:W-:Y:S06]  /*4550*/  BRA `(.L_x_6039) ;  /* 0x00000000001c7947 */ /* 0x000fec0003800000 */
.L_x_6068:
[----:B------:R-:W2:Y:S02]  /*4560*/  LDG.E.64 R4, desc[UR36][R4.64] ;  /* 0x0000002404047981 */ /* 0x000ea4000c1e1b00 */
[----:B--2---:R-:W0:Y:S02]  /*4570*/  I2F.U64 R0, R4 ;  /* 0x0000000400007312 */ /* 0x004e240000301000 */
[----:B0-----:R-:W-:Y:S01]  /*4580*/  F2FP.BF16.F32.PACK_AB R0, RZ, R0 ;  /* 0x00000000ff00723e */ /* 0x001fe200000010ff */
[----:B------:R-:W-:Y:S06]  /*4590*/  BRA `(.L_x_6039) ;  /* 0x00000000000c7947 */ /* 0x000fec0003800000 */
.L_x_6067:
[----:B------:R-:W2:Y:S02]  /*45a0*/  LDG.E R4, desc[UR36][R4.64] ;  /* 0x0000002404047981 */ /* 0x000ea4000c1e1900 */
[----:B--2---:R-:W-:-:S04]  /*45b0*/  I2FP.F32.U32 R0, R4 ;  /* 0x0000000400007245 */ /* 0x004fc80000201000 */
[----:B------:R-:W-:-:S07]  /*45c0*/  F2FP.BF16.F32.PACK_AB R0, RZ, R0 ;  /* 0x00000000ff00723e */ /* 0x000fce00000010ff */
.L_x_6039:
[----:B------:R-:W-:Y:S05]  /*45d0*/  BSYNC.RECONVERGENT B6 ;  /* 0x0000000000067941 */ /* 0x000fea0003800200 */
.L_x_6038:
        /* <DEDUP_REMOVED lines=14> */
[----:B------:R-:W-:Y:S01]  /*46c0*/  @!P0 FMNMX.FTZ R4, R4, R5, !PT ;  /* 0x0000000504048209 */ /* 0x000fe20007810000 */
[----:B------:R-:W-:Y:S02]  /*46d0*/  @!P2 IMAD.U32 R5, R19, 0x10000, RZ ;  /* 0x000100001305a824 */ /* 0x000fe400078e00ff */
[----:B------:R-:W-:Y:S01]  /*46e0*/  @!P3 IMAD.U32 R7, R8, 0x10000, RZ ;  /* 0x000100000807b824 */ /* 0x000fe200078e00ff */
[----:B------:R0:W1:Y:S02]  /*46f0*/  @!P0 F2F.BF16.F32 R3, R4 ;  /* 0x0000000400038304 */ /* 0x0000640000202000 */
[----:B------:R-:W-:Y:S01]  /*4700*/  @!P2 FMNMX.FTZ R6, R6, R5, !PT ;  /* 0x000000050606a209 */ /* 0x000fe20007810000 */
[----:B------:R-:W-:Y:S01]  /*4710*/  @!P1 IMAD.U32 R5, R8, 0x10000, RZ ;  /* 0x0001000008059824 */ /* 0x000fe200078e00ff */
[----:B------:R-:W-:-:S04]  /*4720*/  @!P3 FMNMX.FTZ R0, R7, R0, !PT ;  /* 0x000000000700b209 */ /* 0x000fc80007810000 */
[----:B------:R-:W-:Y:S01]  /*4730*/  @!P1 FMNMX.FTZ R5, R5, R18, !PT ;  /* 0x0000001205059209 */ /* 0x000fe20007810000 */
        /* <DEDUP_REMOVED lines=28> */
.L_x_6077:
[----:B------:R-:W-:Y:S02]  /*4900*/  IMAD.U32 R5, R3, 0x10000, RZ ;  /* 0x0001000003057824 */ /* 0x000fe400078e00ff */
[----:B------:R-:W-:-:S04]  /*4910*/  IMAD.MOV.U32 R25, RZ, RZ, R23 ;  /* 0x000000ffff197224 */ /* 0x000fc800078e0017 */
[----:B------:R-:W0:Y:S02]  /*4920*/  F2I.S64.TRUNC R4, R5 ;  /* 0x0000000500047311 */ /* 0x000e24000020d900 */
[----:B0-----:R0:W-:Y:S01]  /*4930*/  STG.E.U8 desc[UR36][R8.64], R4 ;  /* 0x0000000408007986 */ /* 0x0011e2000c101124 */
[----:B------:R-:W-:Y:S05]  /*4940*/  BRA `(.L_x_6073) ;  /* 0x0000000c00c07947 */ /* 0x000fea0003800000 */
.L_x_6076:
        /* <DEDUP_REMOVED lines=11> */
.L_x_6080:
[----:B------:R-:W-:Y:S02]  /*4a00*/  IMAD.U32 R3, R3, 0x10000, RZ ;  /* 0x0001000003037824 */ /* 0x000fe400078e00ff */
[----:B------:R-:W-:-:S04]  /*4a10*/  IMAD.MOV.U32 R25, RZ, RZ, R23 ;  /* 0x000000ffff197224 */ /* 0x000fc800078e0017 */
[----:B------:R-:W0:Y:S02]  /*4a20*/  F2I.FTZ.TRUNC.NTZ R3, R3 ;  /* 0x0000000300037305 */ /* 0x000e24000021f100 */
[----:B0-----:R0:W-:Y:S01]  /*4a30*/  STG.E desc[UR36][R8.64], R3 ;  /* 0x0000000308007986 */ /* 0x0011e2000c101924 */
[----:B------:R-:W-:Y:S05]  /*4a40*/  BRA `(.L_x_6073) ;  /* 0x0000000c00807947 */ /* 0x000fea0003800000 */
.L_x_6079:
[----:B------:R-:W-:Y:S02]  /*4a50*/  IMAD.U32 R3, R3, 0x10000, RZ ;  /* 0x0001000003037824 */ /* 0x000fe400078e00ff */
[----:B------:R-:W-:-:S04]  /*4a60*/  IMAD.MOV.U32 R25, RZ, RZ, R23 ;  /* 0x000000ffff197224 */ /* 0x000fc800078e0017 */
[----:B------:R-:W0:Y:S02]  /*4a70*/  F2I.FTZ.TRUNC.NTZ R3, R3 ;  /* 0x0000000300037305 */ /* 0x000e24000021f100 */
[----:B0-----:R0:W-:Y:S01]  /*4a80*/  STG.E.U16 desc[UR36][R8.64], R3 ;  /* 0x0000000308007986 */ /* 0x0011e2000c101524 */
[----:B------:R-:W-:Y:S05]  /*4a90*/  BRA `(.L_x_6073) ;  /* 0x0000000c006c7947 */ /* 0x000fea0003800000 */
.L_x_6075:
        /* <DEDUP_REMOVED lines=10> */
.L_x_6082:
[----:B------:R-:W-:Y:S02]  /*4b40*/  IMAD.U32 R0, R3, 0x10000, RZ ;  /* 0x0001000003007824 */ /* 0x000fe400078e00ff */
[----:B------:R-:W-:-:S03]  /*4b50*/  IMAD.MOV.U32 R25, RZ, RZ, R23 ;  /* 0x000000ffff197224 */ /* 0x000fc600078e0017 */
[----:B------:R-:W-:-:S05]  /*4b60*/  F2FP.F16.F32.PACK_AB R0, RZ, R0 ;  /* 0x00000000ff00723e */ /* 0x000fca00000000ff */
[----:B------:R0:W-:Y:S01]  /*4b70*/  STG.E.U16 desc[UR36][R8.64], R0 ;  /* 0x0000000008007986 */ /* 0x0001e2000c101524 */
[----:B------:R-:W-:Y:S05]  /*4b80*/  BRA `(.L_x_6073) ;  /* 0x0000000c00307947 */ /* 0x000fea0003800000 */
.L_x_6081:
        /* <DEDUP_REMOVED lines=11> */
.L_x_6084:
[----:B------:R-:W-:Y:S02]  /*4c40*/  IMAD.U32 R3, R3, 0x10000, RZ ;  /* 0x0001000003037824 */ /* 0x000fe400078e00ff */
[----:B------:R-:W-:-:S03]  /*4c50*/  IMAD.MOV.U32 R25, RZ, RZ, R23 ;  /* 0x000000ffff197224 */ /* 0x000fc600078e0017 */
[----:B------:R-:W-:-:S04]  /*4c60*/  F2FP.F16.F32.PACK_AB R3, RZ, R3 ;  /* 0x00000003ff03723e */ /* 0x000fc800000000ff */
[----:B------:R-:W-:-:S05]  /*4c70*/  PRMT R3, R3, 0x5410, RZ ;  /* 0x0000541003037816 */ /* 0x000fca00000000ff */
[----:B------:R0:W-:Y:S01]  /*4c80*/  STG.E desc[UR36][R8.64], R3 ;  /* 0x0000000308007986 */ /* 0x0001e2000c101924 */
[----:B------:R-:W-:Y:S05]  /*4c90*/  BRA `(.L_x_6073) ;  /* 0x0000000800ec7947 */ /* 0x000fea0003800000 */
.L_x_6083:
[----:B------:R-:W-:Y:S02]  /*4ca0*/  IMAD.U32 R4, R3, 0x10000, RZ ;  /* 0x0001000003047824 */ /* 0x000fe400078e00ff */
[----:B------:R-:W-:Y:S02]  /*4cb0*/  IMAD.MOV.U32 R25, RZ, RZ, R23 ;  /* 0x000000ffff197224 */ /* 0x000fe400078e0017 */
[----:B------:R-:W-:-:S06]  /*4cc0*/  FMUL.FTZ R4, R4, 1 ;  /* 0x3f80000004047820 */ /* 0x000fcc0000410000 */
[----:B------:R-:W0:Y:S02]  /*4cd0*/  F2F.F64.F32 R4, R4 ;  /* 0x0000000400047310 */ /* 0x000e240000201800 */
[----:B0-----:R0:W-:Y:S01]  /*4ce0*/  STG.E.64 desc[UR36][R8.64], R4 ;  /* 0x0000000408007986 */ /* 0x0011e2000c101b24 */
[----:B------:R-:W-:Y:S05]  /*4cf0*/  BRA `(.L_x_6073) ;  /* 0x0000000800d47947 */ /* 0x000fea0003800000 */
.L_x_6074:
        /* <DEDUP_REMOVED lines=14> */
.L_x_6087:
[----:B------:R-:W-:Y:S01]  /*4de0*/  IMAD.U32 R3, R3, 0x10000, RZ ;  /* 0x0001000003037824 */ /* 0x000fe200078e00ff */
[----:B------:R-:W-:Y:S01]  /*4df0*/  CS2R R6, SRZ ;  /* 0x0000000000067805 */ /* 0x000fe2000001ff00 */
[----:B------:R-:W-:Y:S02]  /*4e00*/  IMAD.MOV.U32 R25, RZ, RZ, R23 ;  /* 0x000000ffff197224 */ /* 0x000fe400078e0017 */
[----:B------:R-:W-:-:S04]  /*4e10*/  FMUL.FTZ R3, R3, 1 ;  /* 0x3f80000003037820 */ /* 0x000fc80000410000 */
[----:B------:R-:W0:Y:S02]  /*4e20*/  F2F.F64.F32 R4, R3 ;  /* 0x0000000300047310 */ /* 0x000e240000201800 */
[----:B0-----:R0:W-:Y:S01]  /*4e30*/  STG.E.128 desc[UR36][R8.64], R4 ;  /* 0x0000000408007986 */ /* 0x0011e2000c101d24 */
[----:B------:R-:W-:Y:S05]  /*4e40*/  BRA `(.L_x_6073) ;  /* 0x0000000800807947 */ /* 0x000fea0003800000 */
.L_x_6086:
        /* <DEDUP_REMOVED lines=19> */
.L_x_6091:
[----:B------:R-:W-:Y:S05]  /*4f80*/  BSYNC.RECONVERGENT B0 ;  /* 0x0000000000007941 */ /* 0x000fea0003800200 */
.L_x_6090:
[----:B------:R-:W-:Y:S01]  /*4f90*/  LOP3.LUT R5, R0, 0x80, R5, 0xf8, !PT ;  /* 0x0000008000057812 */ /* 0x000fe200078ef805 */
[----:B------:R-:W-:-:S04]  /*4fa0*/  IMAD.MOV.U32 R25, RZ, RZ, R23 ;  /* 0x000000ffff197224 */ /* 0x000fc800078e0017 */
[----:B------:R0:W-:Y:S01]  /*4fb0*/  STG.E.U8 desc[UR36][R8.64], R5 ;  /* 0x0000000508007986 */ /* 0x0001e2000c101124 */
[----:B------:R-:W-:Y:S05]  /*4fc0*/  BRA `(.L_x_6073) ;  /* 0x0000000800207947 */ /* 0x000fea0003800000 */
.L_x_6089:
        /* <DEDUP_REMOVED lines=15> */
.L_x_6093:
[----:B------:R-:W-:Y:S05]  /*50c0*/  BSYNC.RECONVERGENT B0 ;  /* 0x0000000000007941 */ /* 0x000fea0003800200 */
.L_x_6092:
[----:B------:R-:W-:Y:S01]  /*50d0*/  LOP3.LUT R5, R0, 0x80, R5, 0xf8, !PT ;  /* 0x0000008000057812 */ /* 0x000fe200078ef805 */
[----:B------:R-:W-:-:S04]  /*50e0*/  IMAD.MOV.U32 R25, RZ, RZ, R23 ;  /* 0x000000ffff197224 */ /* 0x000fc800078e0017 */
[----:B------:R2:W-:Y:S01]  /*50f0*/  STG.E.U8 desc[UR36][R8.64], R5 ;  /* 0x0000000508007986 */ /* 0x0005e2000c101124 */
[----:B------:R-:W-:Y:S05]  /*5100*/  BRA `(.L_x_6073) ;  /* 0x0000000400d07947 */ /* 0x000fea0003800000 */
.L_x_6088:
[----:B------:R1:W-:Y:S01]  /*5110*/  STG.E.U16 desc[UR36][R8.64], R3 ;  /* 0x0000000308007986 */ /* 0x0003e2000c101524 */
[----:B------:R-:W-:Y:S01]  /*5120*/  IMAD.MOV.U32 R25, RZ, RZ, R23 ;  /* 0x000000ffff197224 */ /* 0x000fe200078e0017 */
[----:B------:R-:W-:Y:S06]  /*5130*/  BRA `(.L_x_6073) ;  /* 0x0000000400c47947 */ /* 0x000fec0003800000 */
.L_x_6085:
        /* <DEDUP_REMOVED lines=13> */
.L_x_6096:
        /* <DEDUP_REMOVED lines=13> */
.L_x_6099:
[----:B------:R-:W-:-:S04]  /*52e0*/  SHF.R.U32.HI R0, RZ, 0x14, R3 ;  /* 0x00000014ff007819 */ /* 0x000fc80000011603 */
[----:B------:R-:W-:-:S04]  /*52f0*/  LOP3.LUT R0, R0, 0x1, RZ, 0xc0, !PT ;  /* 0x0000000100007812 */ /* 0x000fc800078ec0ff */
[----:B------:R-:W-:-:S04]  /*5300*/  IADD3 R0, PT, PT, R3, 0x487ffff, R0 ;  /* 0x0487ffff03007810 */ /* 0x000fc80007ffe000 */
[----:B------:R-:W-:-:S04]  /*5310*/  SHF.R.U32.HI R0, RZ, 0x14, R0 ;  /* 0x00000014ff007819 */ /* 0x000fc80000011600 */
[----:B------:R-:W-:-:S07]  /*5320*/  LOP3.LUT R0, R0, 0xff, RZ, 0xc0, !PT ;  /* 0x000000ff00007812 */ /* 0x000fce00078ec0ff */
.L_x_6100:
[----:B------:R-:W-:-:S04]  /*5330*/  SHF.R.U32.HI R3, RZ, 0x18, R3 ;  /* 0x00000018ff037819 */ /* 0x000fc80000011603 */
[----:B------:R-:W-:-:S04]  /*5340*/  LOP3.LUT R0, R0, 0x80, R3, 0xf8, !PT ;  /* 0x0000008000007812 */ /* 0x000fc800078ef803 */
[----:B------:R-:W-:-:S07]  /*5350*/  PRMT R4, R0, 0x7610, R4 ;  /* 0x0000761000047816 */ /* 0x000fce0000000004 */
.L_x_6098:
[----:B------:R-:W-:Y:S05]  /*5360*/  BSYNC.RECONVERGENT B0 ;  /* 0x0000000000007941 */ /* 0x000fea0003800200 */
.L_x_6097:
[----:B------:R0:W-:Y:S01]  /*5370*/  STG.E.U8 desc[UR36][R8.64], R4 ;  /* 0x0000000408007986 */ /* 0x0001e2000c101124 */
[----:B------:R-:W-:Y:S01]  /*5380*/  IMAD.MOV.U32 R25, RZ, RZ, R23 ;  /* 0x000000ffff197224 */ /* 0x000fe200078e0017 */
[----:B------:R-:W-:Y:S06]  /*5390*/  BRA `(.L_x_6073) ;  /* 0x00000004002c7947 */ /* 0x000fec0003800000 */
.L_x_6095:
        /* <DEDUP_REMOVED lines=13> */
.L_x_6103:
[----:B------:R-:W-:-:S04]  /*5470*/  SHF.R.U32.HI R0, RZ, 0x15, R3 ;  /* 0x00000015ff007819 */ /* 0x000fc80000011603 */
[----:B------:R-:W-:-:S04]  /*5480*/  LOP3.LUT R0, R0, 0x1, RZ, 0xc0, !PT ;  /* 0x0000000100007812 */ /* 0x000fc800078ec0ff */
[----:B------:R-:W-:-:S04]  /*5490*/  IADD3 R0, PT, PT, R3, 0x88fffff, R0 ;  /* 0x088fffff03007810 */ /* 0x000fc80007ffe000 */
[----:B------:R-:W-:-:S04]  /*54a0*/  SHF.R.U32.HI R0, RZ, 0x15, R0 ;  /* 0x00000015ff007819 */ /* 0x000fc80000011600 */
[----:B------:R-:W-:-:S07]  /*54b0*/  LOP3.LUT R0, R0, 0xff, RZ, 0xc0, !PT ;  /* 0x000000ff00007812 */ /* 0x000fce00078ec0ff */
.L_x_6104:
[----:B------:R-:W-:-:S04]  /*54c0*/  SHF.R.U32.HI R3, RZ, 0x18, R3 ;  /* 0x00000018ff037819 */ /* 0x000fc80000011603 */
[----:B------:R-:W-:-:S04]  /*54d0*/  LOP3.LUT R0, R0, 0x80, R3, 0xf8, !PT ;  /* 0x0000008000007812 */ /* 0x000fc800078ef803 */
[----:B------:R-:W-:-:S07]  /*54e0*/  PRMT R4, R0, 0x7610, R4 ;  /* 0x0000761000047816 */ /* 0x000fce0000000004 */
.L_x_6102:
[----:B------:R-:W-:Y:S05]  /*54f0*/  BSYNC.RECONVERGENT B0 ;  /* 0x0000000000007941 */ /* 0x000fea0003800200 */
.L_x_6101:
[----:B------:R0:W-:Y:S01]  /*5500*/  STG.E.U8 desc[UR36][R8.64], R4 ;  /* 0x0000000408007986 */ /* 0x0001e2000c101124 */
[----:B------:R-:W-:Y:S01]  /*5510*/  IMAD.MOV.U32 R25, RZ, RZ, R23 ;  /* 0x000000ffff197224 */ /* 0x000fe200078e0017 */
[----:B------:R-:W-:Y:S06]  /*5520*/  BRA `(.L_x_6073) ;  /* 0x0000000000c87947 */ /* 0x000fec0003800000 */
.L_x_6094:
[----:B------:R-:W-:-:S13]  /*5530*/  ISETP.NE.AND P0, PT, R0, 0x1c, PT ;  /* 0x0000001c0000780c */ /* 0x000fda0003f05270 */
[----:B------:R-:W-:Y:S05]  /*5540*/  @!P0 BRA `(.L_x_6105) ;  /* 0x0000000000b08947 */ /* 0x000fea0003800000 */
[----:B------:R-:W-:-:S13]  /*5550*/  ISETP.NE.AND P0, PT, R0, 0x1d, PT ;  /* 0x0000001d0000780c */ /* 0x000fda0003f05270 */
[----:B------:R-:W-:Y:S05]  /*5560*/  @!P0 BRA `(.L_x_6106) ;  /* 0x0000000000948947 */ /* 0x000fea0003800000 */
[----:B------:R-:W-:-:S13]  /*5570*/  ISETP.NE.AND P0, PT, R0, 0x2c, PT ;  /* 0x0000002c0000780c */ /* 0x000fda0003f05270 */
[----:B------:R-:W-:Y:S05]  /*5580*/  @!P0 BRA `(.L_x_6107) ;  /* 0x0000000000488947 */ /* 0x000fea0003800000 */
.L_x_6078:
        /* <DEDUP_REMOVED lines=16> */
.L_x_6108:
[----:B------:R-:W-:Y:S01]  /*5690*/  IMAD.MOV.U32 R25, RZ, RZ, R23 ;  /* 0x000000ffff197224 */ /* 0x000fe200078e0017 */
[----:B------:R-:W-:Y:S06]  /*56a0*/  BRA `(.L_x_6073) ;  /* 0x0000000000687947 */ /* 0x000fec0003800000 */
.L_x_6107:
        /* <DEDUP_REMOVED lines=17> */
.L_x_6106:
[----:B------:R-:W-:Y:S02]  /*57c0*/  IMAD.U32 R4, R3, 0x10000, RZ ;  /* 0x0001000003047824 */ /* 0x000fe400078e00ff */
[----:B------:R-:W-:-:S04]  /*57d0*/  IMAD.MOV.U32 R25, RZ, RZ, R23 ;  /* 0x000000ffff197224 */ /* 0x000fc800078e0017 */
[----:B------:R-:W0:Y:S02]  /*57e0*/  F2I.U64.TRUNC R4, R4 ;  /* 0x0000000400047311 */ /* 0x000e24000020d800 */
[----:B0-----:R0:W-:Y:S01]  /*57f0*/  STG.E.64 desc[UR36][R8.64], R4 ;  /* 0x0000000408007986 */ /* 0x0011e2000c101b24 */
[----:B------:R-:W-:Y:S05]  /*5800*/  BRA `(.L_x_6073) ;  /* 0x0000000000107947 */ /* 0x000fea0003800000 */
.L_x_6105:
[----:B------:R-:W-:Y:S02]  /*5810*/  IMAD.U32 R3, R3, 0x10000, RZ ;  /* 0x0001000003037824 */ /* 0x000fe400078e00ff */
[----:B------:R-:W-:-:S04]  /*5820*/  IMAD.MOV.U32 R25, RZ, RZ, R23 ;  /* 0x000000ffff197224 */ /* 0x000fc800078e0017 */
[----:B------:R-:W0:Y:S02]  /*5830*/  F2I.FTZ.U32.TRUNC.NTZ R3, R3 ;  /* 0x0000000300037305 */ /* 0x000e24000021f000 */
[----:B0-----:R0:W-:Y:S02]  /*5840*/  STG.E desc[UR36][R8.64], R3 ;  /* 0x0000000308007986 */ /* 0x0011e4000c101924 */
.L_x_6073:
[----:B------:R-:W-:Y:S05]  /*5850*/  BSYNC.RECONVERGENT B6 ;  /* 0x0000000000067941 */ /* 0x000fea0003800200 */
.L_x_6072:
        /* <DEDUP_REMOVED lines=25> */
.L_x_6114:
[----:B----4-:R-:W-:-:S06]  /*59f0*/  IMAD.U32 R5, R22, 0x10000, RZ ;  /* 0x0001000016057824 */ /* 0x010fcc00078e00ff */
[----:B------:R-:W0:Y:S02]  /*5a00*/  F2I.S64.TRUNC R4, R5 ;  /* 0x0000000500047311 */ /* 0x000e24000020d900 */
[----:B0-----:R0:W-:Y:S01]  /*5a10*/  STG.E.U8 desc[UR36][R8.64], R4 ;  /* 0x0000000408007986 */ /* 0x0011e2000c101124 */
[----:B------:R-:W-:Y:S05]  /*5a20*/  BRA `(.L_x_6116) ;  /* 0x0000000c006c7947 */ /* 0x000fea0003800000 */
.L_x_6113:
        /* <DEDUP_REMOVED lines=10> */
.L_x_6118:
[----:B----4-:R-:W-:-:S04]  /*5ad0*/  IMAD.U32 R22, R22, 0x10000, RZ ;  /* 0x0001000016167824 */ /* 0x010fc800078e00ff */
[----:B------:R-:W0:Y:S02]  /*5ae0*/  F2I.FTZ.TRUNC.NTZ R3, R22 ;  /* 0x0000001600037305 */ /* 0x000e24000021f100 */
[----:B0-----:R0:W-:Y:S01]  /*5af0*/  STG.E desc[UR36][R8.64], R3 ;  /* 0x0000000308007986 */ /* 0x0011e2000c101924 */
[----:B------:R-:W-:Y:S05]  /*5b00*/  BRA `(.L_x_6116) ;  /* 0x0000000c00347947 */ /* 0x000fea0003800000 */
.L_x_6117:
[----:B----4-:R-:W-:-:S04]  /*5b10*/  IMAD.U32 R22, R22, 0x10000, RZ ;  /* 0x0001000016167824 */ /* 0x010fc800078e00ff */
[----:B------:R-:W0:Y:S02]  /*5b20*/  F2I.FTZ.TRUNC.NTZ R3, R22 ;  /* 0x0000001600037305 */ /* 0x000e24000021f100 */
[----:B0-----:R0:W-:Y:S01]  /*5b30*/  STG.E.U16 desc[UR36][R8.64], R3 ;  /* 0x0000000308007986 */ /* 0x0011e2000c101524 */
[----:B------:R-:W-:Y:S05]  /*5b40*/  BRA `(.L_x_6116) ;  /* 0x0000000c00247947 */ /* 0x000fea0003800000 */
.L_x_6112:
        /* <DEDUP_REMOVED lines=9> */
.L_x_6120:
[----:B----4-:R-:W-:-:S05]  /*5be0*/  IMAD.U32 R0, R22, 0x10000, RZ ;  /* 0x0001000016007824 */ /* 0x010fca00078e00ff */
[----:B------:R-:W-:-:S05]  /*5bf0*/  F2FP.F16.F32.PACK_AB R0, RZ, R0 ;  /* 0x00000000ff00723e */ /* 0x000fca00000000ff */
[----:B------:R0:W-:Y:S01]  /*5c00*/  STG.E.U16 desc[UR36][R8.64], R0 ;  /* 0x0000000008007986 */ /* 0x0001e2000c101524 */
[----:B------:R-:W-:Y:S05]  /*5c10*/  BRA `(.L_x_6116) ;  /* 0x0000000800f07947 */ /* 0x000fea0003800000 */
.L_x_6119:
        /* <DEDUP_REMOVED lines=10> */
.L_x_6122:
[----:B----4-:R-:W-:-:S05]  /*5cc0*/  IMAD.U32 R22, R22, 0x10000, RZ ;  /* 0x0001000016167824 */ /* 0x010fca00078e00ff */
[----:B------:R-:W-:-:S04]  /*5cd0*/  F2FP.F16.F32.PACK_AB R3, RZ, R22 ;  /* 0x00000016ff03723e */ /* 0x000fc800000000ff */
[----:B------:R-:W-:-:S05]  /*5ce0*/  PRMT R3, R3, 0x5410, RZ ;  /* 0x0000541003037816 */ /* 0x000fca00000000ff */
[----:B------:R0:W-:Y:S01]  /*5cf0*/  STG.E desc[UR36][R8.64], R3 ;  /* 0x0000000308007986 */ /* 0x0001e2000c101924 */
[----:B------:R-:W-:Y:S05]  /*5d00*/  BRA `(.L_x_6116) ;  /* 0x0000000800b47947 */ /* 0x000fea0003800000 */
.L_x_6121:
[----:B----4-:R-:W-:-:S04]  /*5d10*/  IMAD.U32 R4, R22, 0x10000, RZ ;  /* 0x0001000016047824 */ /* 0x010fc800078e00ff */
[----:B------:R-:W-:-:S06]  /*5d20*/  FMUL.FTZ R4, R4, 1 ;  /* 0x3f80000004047820 */ /* 0x000fcc0000410000 */
[----:B------:R-:W0:Y:S02]  /*5d30*/  F2F.F64.F32 R4, R4 ;  /* 0x0000000400047310 */ /* 0x000e240000201800 */
[----:B0-----:R0:W-:Y:S01]  /*5d40*/  STG.E.64 desc[UR36][R8.64], R4 ;  /* 0x0000000408007986 */ /* 0x0011e2000c101b24 */
[----:B------:R-:W-:Y:S05]  /*5d50*/  BRA `(.L_x_6116) ;  /* 0x0000000800a07947 */ /* 0x000fea0003800000 */
.L_x_6111:
        /* <DEDUP_REMOVED lines=14> */
.L_x_6126:
        /* <DEDUP_REMOVED lines=17> */
.L_x_6129:
[----:B------:R-:W-:-:S04]  /*5f50*/  SHF.R.U32.HI R3, RZ, 0x18, R5 ;  /* 0x00000018ff037819 */ /* 0x000fc80000011605 */
[----:B------:R-:W-:-:S04]  /*5f60*/  LOP3.LUT R0, R0, 0x80, R3, 0xf8, !PT ;  /* 0x0000008000007812 */ /* 0x000fc800078ef803 */
[----:B------:R-:W-:-:S07]  /*5f70*/  PRMT R4, R0, 0x7610, R4 ;  /* 0x0000761000047816 */ /* 0x000fce0000000004 */
.L_x_6128:
[----:B------:R-:W-:Y:S05]  /*5f80*/  BSYNC.RECONVERGENT B0 ;  /* 0x0000000000007941 */ /* 0x000fea0003800200 */
.L_x_6127:
[----:B------:R0:W-:Y:S01]  /*5f90*/  STG.E.U8 desc[UR36][R8.64], R4 ;  /* 0x0000000408007986 */ /* 0x0001e2000c101124 */
[----:B------:R-:W-:Y:S05]  /*5fa0*/  BRA `(.L_x_6116) ;  /* 0x00000008000c7947 */ /* 0x000fea0003800000 */
.L_x_6125:
        /* <DEDUP_REMOVED lines=17> */
.L_x_6132:
[----:B------:R-:W-:-:S04]  /*60c0*/  SHF.R.U32.HI R3, RZ, 0x18, R5 ;  /* 0x00000018ff037819 */ /* 0x000fc80000011605 */
[----:B------:R-:W-:-:S04]  /*60d0*/  LOP3.LUT R0, R0, 0x80, R3, 0xf8, !PT ;  /* 0x0000008000007812 */ /* 0x000fc800078ef803 */
[----:B------:R-:W-:-:S07]  /*60e0*/  PRMT R4, R0, 0x7610, R4 ;  /* 0x0000761000047816 */ /* 0x000fce0000000004 */
.L_x_6131:
[----:B------:R-:W-:Y:S05]  /*60f0*/  BSYNC.RECONVERGENT B0 ;  /* 0x0000000000007941 */ /* 0x000fea0003800200 */
.L_x_6130:
[----:B------:R0:W-:Y:S01]  /*6100*/  STG.E.U8 desc[UR36][R8.64], R4 ;  /* 0x0000000408007986 */ /* 0x0001e2000c101124 */
[----:B------:R-:W-:Y:S05]  /*6110*/  BRA `(.L_x_6116) ;  /* 0x0000000400b07947 */ /* 0x000fea0003800000 */
.L_x_6124:
        /* <DEDUP_REMOVED lines=22> */
.L_x_6134:
[----:B----4-:R-:W-:-:S06]  /*6280*/  IMAD.U32 R4, R22, 0x10000, RZ ;  /* 0x0001000016047824 */ /* 0x010fcc00078e00ff */
[----:B------:R-:W0:Y:S02]  /*6290*/  F2I.U64.TRUNC R4, R4 ;  /* 0x0000000400047311 */ /* 0x000e24000020d800 */
[----:B0-----:R0:W-:Y:S01]  /*62a0*/  STG.E.64 desc[UR36][R8.64], R4 ;  /* 0x0000000408007986 */ /* 0x0011e2000c101b24 */
[----:B------:R-:W-:Y:S05]  /*62b0*/  BRA `(.L_x_6116) ;  /* 0x0000000400487947 */ /* 0x000fea0003800000 */
.L_x_6133:
[----:B----4-:R-:W-:-:S04]  /*62c0*/  IMAD.U32 R22, R22, 0x10000, RZ ;  /* 0x0001000016167824 */ /* 0x010fc800078e00ff */
[----:B------:R-:W0:Y:S02]  /*62d0*/  F2I.FTZ.U32.TRUNC.NTZ R3, R22 ;  /* 0x0000001600037305 */ /* 0x000e24000021f000 */
[----:B0-----:R0:W-:Y:S01]  /*62e0*/  STG.E desc[UR36][R8.64], R3 ;  /* 0x0000000308007986 */ /* 0x0011e2000c101924 */
[----:B------:R-:W-:Y:S05]  /*62f0*/  BRA `(.L_x_6116) ;  /* 0x0000000400387947 */ /* 0x000fea0003800000 */
.L_x_6123:
        /* <DEDUP_REMOVED lines=11> */
.L_x_6136:
[----:B----4-:R-:W-:Y:S01]  /*63b0*/  IMAD.U32 R22, R22, 0x10000, RZ ;  /* 0x0001000016167824 */ /* 0x010fe200078e00ff */
[----:B------:R-:W-:-:S03]  /*63c0*/  CS2R R6, SRZ ;  /* 0x0000000000067805 */ /* 0x000fc6000001ff00 */
[----:B------:R-:W-:-:S06]  /*63d0*/  FMUL.FTZ R4, R22, 1 ;  /* 0x3f80000016047820 */ /* 0x000fcc0000410000 */
[----:B------:R-:W0:Y:S02]  /*63e0*/  F2F.F64.F32 R4, R4 ;  /* 0x0000000400047310 */ /* 0x000e240000201800 */
[----:B0-----:R4:W-:Y:S01]  /*63f0*/  STG.E.128 desc[UR36][R8.64], R4 ;  /* 0x0000000408007986 */ /* 0x0019e2000c101d24 */
[----:B------:R-:W-:Y:S05]  /*6400*/  BRA `(.L_x_6116) ;  /* 0x0000000000f47947 */ /* 0x000fea0003800000 */
.L_x_6135:
[----:B------:R-:W-:-:S13]  /*6410*/  ISETP.NE.AND P0, PT, R0, 0xf, PT ;  /* 0x0000000f0000780c */ /* 0x000fda0003f05270 */
[----:B------:R-:W-:Y:S05]  /*6420*/  @!P0 BRA `(.L_x_6137) ;  /* 0x0000000000e88947 */ /* 0x000fea0003800000 */
[----:B------:R-:W-:-:S13]  /*6430*/  ISETP.NE.AND P0, PT, R0, 0x17, PT ;  /* 0x000000170000780c */ /* 0x000fda0003f05270 */
[----:B------:R-:W-:Y:S05]  /*6440*/  @!P0 BRA `(.L_x_6138) ;  /* 0x0000000000908947 */ /* 0x000fea0003800000 */
[----:B------:R-:W-:-:S13]  /*6450*/  ISETP.NE.AND P0, PT, R0, 0x18, PT ;  /* 0x000000180000780c */ /* 0x000fda0003f05270 */
[----:B------:R-:W-:Y:S05]  /*6460*/  @!P0 BRA `(.L_x_6139) ;  /* 0x0000000000448947 */ /* 0x000fea0003800000 */
.L_x_6115:
        /* <DEDUP_REMOVED lines=16> */
.L_x_6140:
[----:B------:R-:W-:Y:S05]  /*6570*/  BRA `(.L_x_6116) ;  /* 0x0000000000987947 */ /* 0x000fea0003800000 */
.L_x_6139:
        /* <DEDUP_REMOVED lines=13> */
.L_x_6142:
[----:B------:R-:W-:Y:S05]  /*6650*/  BSYNC.RECONVERGENT B0 ;  /* 0x0000000000007941 */ /* 0x000fea0003800200 */
.L_x_6141:
[----:B------:R-:W-:-:S05]  /*6660*/  LOP3.LUT R3, R0, 0x80, R3, 0xf8, !PT ;  /* 0x0000008000037812 */ /* 0x000fca00078ef803 */
[----:B------:R2:W-:Y:S01]  /*6670*/  STG.E.U8 desc[UR36][R8.64], R3 ;  /* 0x0000000308007986 */ /* 0x0005e2000c101124 */
[----:B------:R-:W-:Y:S05]  /*6680*/  BRA `(.L_x_6116) ;  /* 0x0000000000547947 */ /* 0x000fea0003800000 */
.L_x_6138:
        /* <DEDUP_REMOVED lines=12> */
.L_x_6144:
[----:B------:R-:W-:Y:S01]  /*6750*/  IMAD.MOV.U32 R0, RZ, RZ, 0x7f ;  /* 0x0000007fff007424 */ /* 0x000fe200078e00ff */
[----:B------:R-:W-:-:S04]  /*6760*/  ISETP.GT.U32.AND P0, PT, R4, 0x7f800000, PT ;  /* 0x7f8000000400780c */ /* 0x000fc80003f04070 */
[----:B------:R-:W-:-:S09]  /*6770*/  SEL R0, R0, 0x7c, P0 ;  /* 0x0000007c00007807 */ /* 0x000fd20000000000 */
.L_x_6145:
[----:B------:R-:W-:Y:S05]  /*6780*/  BSYNC.RECONVERGENT B0 ;  /* 0x0000000000007941 */ /* 0x000fea0003800200 */
.L_x_6143:
[----:B------:R-:W-:-:S04]  /*6790*/  SHF.R.U32.HI R3, RZ, 0x18, R3 ;  /* 0x00000018ff037819 */ /* 0x000fc80000011603 */
[----:B------:R-:W-:-:S05]  /*67a0*/  LOP3.LUT R3, R0, 0x80, R3, 0xf8, !PT ;  /* 0x0000008000037812 */ /* 0x000fca00078ef803 */
[----:B------:R1:W-:Y:S01]  /*67b0*/  STG.E.U8 desc[UR36][R8.64], R3 ;  /* 0x0000000308007986 */ /* 0x0003e2000c101124 */
[----:B------:R-:W-:Y:S05]  /*67c0*/  BRA `(.L_x_6116) ;  /* 0x0000000000047947 */ /* 0x000fea0003800000 */
.L_x_6137:
[----:B----4-:R0:W-:Y:S02]  /*67d0*/  STG.E.U16 desc[UR36][R8.64], R22 ;  /* 0x0000001608007986 */ /* 0x0101e4000c101524 */
.L_x_6116:
        /* <DEDUP_REMOVED lines=25> */
.L_x_6149:
[----:B------:R-:W-:-:S06]  /*6970*/  IMAD.U32 R5, R17, 0x10000, RZ ;  /* 0x0001000011057824 */ /* 0x000fcc00078e00ff */
[----:B------:R-:W0:Y:S02]  /*6980*/  F2I.S64.TRUNC R4, R5 ;  /* 0x0000000500047311 */ /* 0x000e24000020d900 */
[----:B0-----:R0:W-:Y:S01]  /*6990*/  STG.E.U8 desc[UR36][R8.64], R4 ;  /* 0x0000000408007986 */ /* 0x0011e2000c101124 */
[----:B------:R-:W-:Y:S05]  /*69a0*/  BRA `(.L_x_6151) ;  /* 0x0000000c006c7947 */ /* 0x000fea0003800000 */
.L_x_6148:
        /* <DEDUP_REMOVED lines=10> */
.L_x_6153:
[----:B------:R-:W-:-:S06]  /*6a50*/  IMAD.U32 R17, R17, 0x10000, RZ ;  /* 0x0001000011117824 */ /* 0x000fcc00078e00ff */
[----:B------:R-:W0:Y:S02]  /*6a60*/  F2I.FTZ.TRUNC.NTZ R17, R17 ;  /* 0x0000001100117305 */ /* 0x000e24000021f100 */
[----:B0-----:R3:W-:Y:S01]  /*6a70*/  STG.E desc[UR36][R8.64], R17 ;  /* 0x0000001108007986 */ /* 0x0017e2000c101924 */
[----:B------:R-:W-:Y:S05]  /*6a80*/  BRA `(.L_x_6151) ;  /* 0x0000000c00347947 */ /* 0x000fea0003800000 */
.L_x_6152:
[----:B------:R-:W-:-:S06]  /*6a90*/  IMAD.U32 R17, R17, 0x10000, RZ ;  /* 0x0001000011117824 */ /* 0x000fcc00078e00ff */
[----:B------:R-:W0:Y:S02]  /*6aa0*/  F2I.FTZ.TRUNC.NTZ R17, R17 ;  /* 0x0000001100117305 */ /* 0x000e24000021f100 */
[----:B0-----:R2:W-:Y:S01]  /*6ab0*/  STG.E.U16 desc[UR36][R8.64], R17 ;  /* 0x0000001108007986 */ /* 0x0015e2000c101524 */
[----:B------:R-:W-:Y:S05]  /*6ac0*/  BRA `(.L_x_6151) ;  /* 0x0000000c00247947 */ /* 0x000fea0003800000 */
.L_x_6147:
        /* <DEDUP_REMOVED lines=9> */
.L_x_6155:
[----:B------:R-:W-:-:S05]  /*6b60*/  IMAD.U32 R0, R17, 0x10000, RZ ;  /* 0x0001000011007824 */ /* 0x000fca00078e00ff */
[----:B------:R-:W-:-:S05]  /*6b70*/  F2FP.F16.F32.PACK_AB R0, RZ, R0 ;  /* 0x00000000ff00723e */ /* 0x000fca00000000ff */
[----:B------:R0:W-:Y:S01]  /*6b80*/  STG.E.U16 desc[UR36][R8.64], R0 ;  /* 0x0000000008007986 */ /* 0x0001e2000c101524 */
[----:B------:R-:W-:Y:S05]  /*6b90*/  BRA `(.L_x_6151) ;  /* 0x0000000800f07947 */ /* 0x000fea0003800000 */
.L_x_6154:
        /* <DEDUP_REMOVED lines=10> */
.L_x_6157:
[----:B------:R-:W-:-:S05]  /*6c40*/  IMAD.U32 R17, R17, 0x10000, RZ ;  /* 0x0001000011117824 */ /* 0x000fca00078e00ff */
[----:B------:R-:W-:-:S04]  /*6c50*/  F2FP.F16.F32.PACK_AB R3, RZ, R17 ;  /* 0x00000011ff03723e */ /* 0x000fc800000000ff */
[----:B------:R-:W-:-:S05]  /*6c60*/  PRMT R3, R3, 0x5410, RZ ;  /* 0x0000541003037816 */ /* 0x000fca00000000ff */
[----:B------:R0:W-:Y:S01]  /*6c70*/  STG.E desc[UR36][R8.64], R3 ;  /* 0x0000000308007986 */ /* 0x0001e2000c101924 */
[----:B------:R-:W-:Y:S05]  /*6c80*/  BRA `(.L_x_6151) ;  /* 0x0000000800b47947 */ /* 0x000fea0003800000 */
.L_x_6156:
[----:B------:R-:W-:-:S04]  /*6c90*/  IMAD.U32 R4, R17, 0x10000, RZ ;  /* 0x0001000011047824 */ /* 0x000fc800078e00ff */
[----:B------:R-:W-:-:S06]  /*6ca0*/  FMUL.FTZ R4, R4, 1 ;  /* 0x3f80000004047820 */ /* 0x000fcc0000410000 */
[----:B------:R-:W0:Y:S02]  /*6cb0*/  F2F.F64.F32 R4, R4 ;  /* 0x0000000400047310 */ /* 0x000e240000201800 */
[----:B0-----:R0:W-:Y:S01]  /*6cc0*/  STG.E.64 desc[UR36][R8.64], R4 ;  /* 0x0000000408007986 */ /* 0x0011e2000c101b24 */
[----:B------:R-:W-:Y:S05]  /*6cd0*/  BRA `(.L_x_6151) ;  /* 0x0000000800a07947 */ /* 0x000fea0003800000 */
.L_x_6146:
        /* <DEDUP_REMOVED lines=14> */
.L_x_6161:
        /* <DEDUP_REMOVED lines=17> */
.L_x_6164:
[----:B------:R-:W-:-:S04]  /*6ed0*/  SHF.R.U32.HI R3, RZ, 0x18, R17 ;  /* 0x00000018ff037819 */ /* 0x000fc80000011611 */
[----:B------:R-:W-:-:S04]  /*6ee0*/  LOP3.LUT R0, R0, 0x80, R3, 0xf8, !PT ;  /* 0x0000008000007812 */ /* 0x000fc800078ef803 */
[----:B------:R-:W-:-:S07]  /*6ef0*/  PRMT R4, R0, 0x7610, R4 ;  /* 0x0000761000047816 */ /* 0x000fce0000000004 */
.L_x_6163:
[----:B------:R-:W-:Y:S05]  /*6f00*/  BSYNC.RECONVERGENT B0 ;  /* 0x0000000000007941 */ /* 0x000fea0003800200 */
.L_x_6162:
[----:B------:R0:W-:Y:S01]  /*6f10*/  STG.E.U8 desc[UR36][R8.64], R4 ;  /* 0x0000000408007986 */ /* 0x0001e2000c101124 */
[----:B------:R-:W-:Y:S05]  /*6f20*/  BRA `(.L_x_6151) ;  /* 0x00000008000c7947 */ /* 0x000fea0003800000 */
.L_x_6160:
        /* <DEDUP_REMOVED lines=17> */
.L_x_6167:
[----:B------:R-:W-:-:S04]  /*7040*/  SHF.R.U32.HI R3, RZ, 0x18, R17 ;  /* 0x00000018ff037819 */ /* 0x000fc80000011611 */
[----:B------:R-:W-:-:S04]  /*7050*/  LOP3.LUT R0, R0, 0x80, R3, 0xf8, !PT ;  /* 0x0000008000007812 */ /* 0x000fc800078ef803 */
[----:B------:R-:W-:-:S07]  /*7060*/  PRMT R4, R0, 0x7610, R4 ;  /* 0x0000761000047816 */ /* 0x000fce0000000004 */
.L_x_6166:
[----:B------:R-:W-:Y:S05]  /*7070*/  BSYNC.RECONVERGENT B0 ;  /* 0x0000000000007941 */ /* 0x000fea0003800200 */
.L_x_6165:
[----:B------:R0:W-:Y:S01]  /*7080*/  STG.E.U8 desc[UR36][R8.64], R4 ;  /* 0x0000000408007986 */ /* 0x0001e2000c101124 */
[----:B------:R-:W-:Y:S05]  /*7090*/  BRA `(.L_x_6151) ;  /* 0x0000000400b07947 */ /* 0x000fea0003800000 */
.L_x_6159:
        /* <DEDUP_REMOVED lines=22> */
.L_x_6169:
[----:B------:R-:W-:-:S06]  /*7200*/  IMAD.U32 R4, R17, 0x10000, RZ ;  /* 0x0001000011047824 */ /* 0x000fcc00078e00ff */
[----:B------:R-:W0:Y:S02]  /*7210*/  F2I.U64.TRUNC R4, R4 ;  /* 0x0000000400047311 */ /* 0x000e24000020d800 */
[----:B0-----:R0:W-:Y:S01]  /*7220*/  STG.E.64 desc[UR36][R8.64], R4 ;  /* 0x0000000408007986 */ /* 0x0011e2000c101b24 */
[----:B------:R-:W-:Y:S05]  /*7230*/  BRA `(.L_x_6151) ;  /* 0x0000000400487947 */ /* 0x000fea0003800000 */
.L_x_6168:
[----:B------:R-:W-:-:S06]  /*7240*/  IMAD.U32 R17, R17, 0x10000, RZ ;  /* 0x0001000011117824 */ /* 0x000fcc00078e00ff */
[----:B------:R-:W0:Y:S02]  /*7250*/  F2I.FTZ.U32.TRUNC.NTZ R17, R17 ;  /* 0x0000001100117305 */ /* 0x000e24000021f000 */
[----:B0-----:R0:W-:Y:S01]  /*7260*/  STG.E desc[UR36][R8.64], R17 ;  /* 0x0000001108007986 */ /* 0x0011e2000c101924 */
[----:B------:R-:W-:Y:S05]  /*7270*/  BRA `(.L_x_6151) ;  /* 0x0000000400387947 */ /* 0x000fea0003800000 */
.L_x_6158:
        /* <DEDUP_REMOVED lines=11> */
.L_x_6171:
[----:B------:R-:W-:Y:S01]  /*7330*/  IMAD.U32 R17, R17, 0x10000, RZ ;  /* 0x0001000011117824 */ /* 0x000fe200078e00ff */
[----:B------:R-:W-:-:S03]  /*7340*/  CS2R R6, SRZ ;  /* 0x0000000000067805 */ /* 0x000fc6000001ff00 */
[----:B------:R-:W-:-:S06]  /*7350*/  FMUL.FTZ R4, R17, 1 ;  /* 0x3f80000011047820 */ /* 0x000fcc0000410000 */
[----:B------:R-:W0:Y:S02]  /*7360*/  F2F.F64.F32 R4, R4 ;  /* 0x0000000400047310 */ /* 0x000e240000201800 */
[----:B0-----:R0:W-:Y:S01]  /*7370*/  STG.E.128 desc[UR36][R8.64], R4 ;  /* 0x0000000408007986 */ /* 0x0011e2000c101d24 */
[----:B------:R-:W-:Y:S05]  /*7380*/  BRA `(.L_x_6151) ;  /* 0x0000000000f47947 */ /* 0x000fea0003800000 */
.L_x_6170:
[----:B------:R-:W-:-:S13]  /*7390*/  ISETP.NE.AND P0, PT, R0, 0xf, PT ;  /* 0x0000000f0000780c */ /* 0x000fda0003f05270 */
[----:B------:R-:W-:Y:S05]  /*73a0*/  @!P0 BRA `(.L_x_6172) ;  /* 0x0000000000e88947 */ /* 0x000fea0003800000 */
[----:B------:R-:W-:-:S13]  /*73b0*/  ISETP.NE.AND P0, PT, R0, 0x17, PT ;  /* 0x000000170000780c */ /* 0x000fda0003f05270 */
[----:B------:R-:W-:Y:S05]  /*73c0*/  @!P0 BRA `(.L_x_6173) ;  /* 0x0000000000908947 */ /* 0x000fea0003800000 */
[----:B------:R-:W-:-:S13]  /*73d0*/  ISETP.NE.AND P0, PT, R0, 0x18, PT ;  /* 0x000000180000780c */ /* 0x000fda0003f05270 */
[----:B------:R-:W-:Y:S05]  /*73e0*/  @!P0 BRA `(.L_x_6174) ;  /* 0x0000000000448947 */ /* 0x000fea0003800000 */
.L_x_6150:
        /* <DEDUP_REMOVED lines=16> */
.L_x_6175:
[----:B------:R-:W-:Y:S05]  /*74f0*/  BRA `(.L_x_6151) ;  /* 0x0000000000987947 */ /* 0x000fea0003800000 */
.L_x_6174:
        /* <DEDUP_REMOVED lines=13> */
.L_x_6177:
[----:B------:R-:W-:Y:S05]  /*75d0*/  BSYNC.RECONVERGENT B0 ;  /* 0x0000000000007941 */ /* 0x000fea0003800200 */
.L_x_6176:
[----:B------:R-:W-:-:S05]  /*75e0*/  LOP3.LUT R3, R0, 0x80, R3, 0xf8, !PT ;  /* 0x0000008000037812 */ /* 0x000fca00078ef803 */
[----:B------:R0:W-:Y:S01]  /*75f0*/  STG.E.U8 desc[UR36][R8.64], R3 ;  /* 0x0000000308007986 */ /* 0x0001e2000c101124 */
[----:B------:R-:W-:Y:S05]  /*7600*/  BRA `(.L_x_6151) ;  /* 0x0000000000547947 */ /* 0x000fea0003800000 */
.L_x_6173:
        /* <DEDUP_REMOVED lines=12> */
.L_x_6179:
[----:B------:R-:W-:Y:S01]  /*76d0*/  IMAD.MOV.U32 R0, RZ, RZ, 0x7f ;  /* 0x0000007fff007424 */ /* 0x000fe200078e00ff */
[----:B------:R-:W-:-:S04]  /*76e0*/  ISETP.GT.U32.AND P0, PT, R4, 0x7f800000, PT ;  /* 0x7f8000000400780c */ /* 0x000fc80003f04070 */
[----:B------:R-:W-:-:S09]  /*76f0*/  SEL R0, R0, 0x7c, P0 ;  /* 0x0000007c00007807 */ /* 0x000fd20000000000 */
.L_x_6180:
[----:B------:R-:W-:Y:S05]  /*7700*/  BSYNC.RECONVERGENT B0 ;  /* 0x0000000000007941 */ /* 0x000fea0003800200 */
.L_x_6178:
[----:B------:R-:W-:-:S04]  /*7710*/  SHF.R.U32.HI R3, RZ, 0x18, R3 ;  /* 0x00000018ff037819 */ /* 0x000fc80000011603 */
[----:B------:R-:W-:-:S05]  /*7720*/  LOP3.LUT R3, R0, 0x80, R3, 0xf8, !PT ;  /* 0x0000008000037812 */ /* 0x000fca00078ef803 */
[----:B------:R0:W-:Y:S01]  /*7730*/  STG.E.U8 desc[UR36][R8.64], R3 ;  /* 0x0000000308007986 */ /* 0x0001e2000c101124 */
[----:B------:R-:W-:Y:S05]  /*7740*/  BRA `(.L_x_6151) ;  /* 0x0000000000047947 */ /* 0x000fea0003800000 */
.L_x_6172:
[----:B------:R0:W-:Y:S02]  /*7750*/  STG.E.U16 desc[UR36][R8.64], R17 ;  /* 0x0000001108007986 */ /* 0x0001e4000c101524 */
.L_x_6151:
[----:B------:R-:W-:-:S07]  /*7760*/  VIADD R25, R25, 0x80 ;  /* 0x0000008019197836 */ /* 0x000fce0000000000 */
.L_x_6110:
[----:B------:R-:W-:Y:S05]  /*7770*/  BSYNC.RECONVERGENT B6 ;  /* 0x0000000000067941 */ /* 0x000fea0003800200 */
.L_x_6109:
        /* <DEDUP_REMOVED lines=23> */
.L_x_6184:
[----:B------:R-:W-:-:S06]  /*78f0*/  IMAD.U32 R5, R19, 0x10000, RZ ;  /* 0x0001000013057824 */ /* 0x000fcc00078e00ff */
[----:B------:R-:W0:Y:S02]  /*7900*/  F2I.S64.TRUNC R4, R5 ;  /* 0x0000000500047311 */ /* 0x000e24000020d900 */
[----:B0-----:R-:W-:Y:S01]  /*7910*/  STG.E.U8 desc[UR36][R2.64], R4 ;  /* 0x0000000402007986 */ /* 0x001fe2000c101124 */
[----:B------:R-:W-:Y:S05]  /*7920*/  EXIT ;  /* 0x000000000000794d */ /* 0x000fea0003800000 */
.L_x_6183:
        /* <DEDUP_REMOVED lines=10> */
.L_x_6187:
[----:B------:R-:W-:-:S06]  /*79d0*/  IMAD.U32 R19, R19, 0x10000, RZ ;  /* 0x0001000013137824 */ /* 0x000fcc00078e00ff */
[----:B------:R-:W0:Y:S02]  /*79e0*/  F2I.FTZ.TRUNC.NTZ R19, R19 ;  /* 0x0000001300137305 */ /* 0x000e24000021f100 */
[----:B0-----:R-:W-:Y:S01]  /*79f0*/  STG.E desc[UR36][R2.64], R19 ;  /* 0x0000001302007986 */ /* 0x001fe2000c101924 */
[----:B------:R-:W-:Y:S05]  /*7a00*/  EXIT ;  /* 0x000000000000794d */ /* 0x000fea0003800000 */
.L_x_6186:
[----:B------:R-:W-:-:S06]  /*7a10*/  IMAD.U32 R19, R19, 0x10000, RZ ;  /* 0x0001000013137824 */ /* 0x000fcc00078e00ff */
[----:B------:R-:W0:Y:S02]  /*7a20*/  F2I.FTZ.TRUNC.NTZ R19, R19 ;  /* 0x0000001300137305 */ /* 0x000e24000021f100 */
[----:B0-----:R-:W-:Y:S01]  /*7a30*/  STG.E.U16 desc[UR36][R2.64], R19 ;  /* 0x0000001302007986 */ /* 0x001fe2000c101524 */
[----:B------:R-:W-:Y:S05]  /*7a40*/  EXIT ;  /* 0x000000000000794d */ /* 0x000fea0003800000 */
.L_x_6182:
        /* <DEDUP_REMOVED lines=9> */
.L_x_6189:
[----:B------:R-:W-:-:S05]  /*7ae0*/  IMAD.U32 R0, R19, 0x10000, RZ ;  /* 0x0001000013007824 */ /* 0x000fca00078e00ff */
[----:B------:R-:W-:-:S05]  /*7af0*/  F2FP.F16.F32.PACK_AB R0, RZ, R0 ;  /* 0x00000000ff00723e */ /* 0x000fca00000000ff */
[----:B------:R-:W-:Y:S01]  /*7b00*/  STG.E.U16 desc[UR36][R2.64], R0 ;  /* 0x0000000002007986 */ /* 0x000fe2000c101524 */
[----:B------:R-:W-:Y:S05]  /*7b10*/  EXIT ;  /* 0x000000000000794d */ /* 0x000fea0003800000 */
.L_x_6188:
        /* <DEDUP_REMOVED lines=10> */
.L_x_6191:
[----:B------:R-:W-:-:S05]  /*7bc0*/  IMAD.U32 R19, R19, 0x10000, RZ ;  /* 0x0001000013137824 */ /* 0x000fca00078e00ff */
[----:B------:R-:W-:-:S04]  /*7bd0*/  F2FP.F16.F32.PACK_AB R5, RZ, R19 ;  /* 0x00000013ff05723e */ /* 0x000fc800000000ff */
[----:B------:R-:W-:-:S05]  /*7be0*/  PRMT R5, R5, 0x5410, RZ ;  /* 0x0000541005057816 */ /* 0x000fca00000000ff */
[----:B------:R-:W-:Y:S01]  /*7bf0*/  STG.E desc[UR36][R2.64], R5 ;  /* 0x0000000502007986 */ /* 0x000fe2000c101924 */
[----:B------:R-:W-:Y:S05]  /*7c00*/  EXIT ;  /* 0x000000000000794d */ /* 0x000fea0003800000 */
.L_x_6190:
[----:B------:R-:W-:-:S04]  /*7c10*/  IMAD.U32 R4, R19, 0x10000, RZ ;  /* 0x0001000013047824 */ /* 0x000fc800078e00ff */
[----:B------:R-:W-:-:S06]  /*7c20*/  FMUL.FTZ R4, R4, 1 ;  /* 0x3f80000004047820 */ /* 0x000fcc0000410000 */
[----:B------:R-:W0:Y:S02]  /*7c30*/  F2F.F64.F32 R4, R4 ;  /* 0x0000000400047310 */ /* 0x000e240000201800 */
[----:B0-----:R-:W-:Y:S01]  /*7c40*/  STG.E.64 desc[UR36][R2.64], R4 ;  /* 0x0000000402007986 */ /* 0x001fe2000c101b24 */
[----:B------:R-:W-:Y:S05]  /*7c50*/  EXIT ;  /* 0x000000000000794d */ /* 0x000fea0003800000 */
.L_x_6181:
        /* <DEDUP_REMOVED lines=14> */
.L_x_6195:
        /* <DEDUP_REMOVED lines=18> */
.L_x_6198:
[----:B------:R-:W-:-:S04]  /*7e60*/  SHF.R.U32.HI R5, RZ, 0x18, R5 ;  /* 0x00000018ff057819 */ /* 0x000fc80000011605 */
[----:B------:R-:W-:-:S07]  /*7e70*/  LOP3.LUT R0, R0, 0x80, R5, 0xf8, !PT ;  /* 0x0000008000007812 */ /* 0x000fce00078ef805 */
.L_x_6197:
[----:B------:R-:W-:Y:S05]  /*7e80*/  BSYNC.RECONVERGENT B0 ;  /* 0x0000000000007941 */ /* 0x000fea0003800200 */
.L_x_6196:
[----:B------:R-:W-:Y:S01]  /*7e90*/  STG.E.U8 desc[UR36][R2.64], R0 ;  /* 0x0000000002007986 */ /* 0x000fe2000c101124 */
[----:B------:R-:W-:Y:S05]  /*7ea0*/  EXIT ;  /* 0x000000000000794d */ /* 0x000fea0003800000 */
.L_x_6194:
        /* <DEDUP_REMOVED lines=18> */
.L_x_6201:
[----:B------:R-:W-:-:S04]  /*7fd0*/  SHF.R.U32.HI R5, RZ, 0x18, R5 ;  /* 0x00000018ff057819 */ /* 0x000fc80000011605 */
[----:B------:R-:W-:-:S07]  /*7fe0*/  LOP3.LUT R0, R0, 0x80, R5, 0xf8, !PT ;  /* 0x0000008000007812 */ /* 0x000fce00078ef805 */
.L_x_6200:
[----:B------:R-:W-:Y:S05]  /*7ff0*/  BSYNC.RECONVERGENT B0 ;  /* 0x0000000000007941 */ /* 0x000fea0003800200 */
.L_x_6199:
[----:B------:R-:W-:Y:S01]  /*8000*/  STG.E.U8 desc[UR36][R2.64], R0 ;  /* 0x0000000002007986 */ /* 0x000fe2000c101124 */
[----:B------:R-:W-:Y:S05]  /*8010*/  EXIT ;  /* 0x000000000000794d */ /* 0x000fea0003800000 */
.L_x_6193:
        /* <DEDUP_REMOVED lines=22> */
.L_x_6203:
[----:B------:R-:W-:-:S06]  /*8180*/  IMAD.U32 R4, R19, 0x10000, RZ ;  /* 0x0001000013047824 */ /* 0x000fcc00078e00ff */
[----:B------:R-:W0:Y:S02]  /*8190*/  F2I.U64.TRUNC R4, R4 ;  /* 0x0000000400047311 */ /* 0x000e24000020d800 */
[----:B0-----:R-:W-:Y:S01]  /*81a0*/  STG.E.64 desc[UR36][R2.64], R4 ;  /* 0x0000000402007986 */ /* 0x001fe2000c101b24 */
[----:B------:R-:W-:Y:S05]  /*81b0*/  EXIT ;  /* 0x000000000000794d */ /* 0x000fea0003800000 */
.L_x_6202:
[----:B------:R-:W-:-:S06]  /*81c0*/  IMAD.U32 R19, R19, 0x10000, RZ ;  /* 0x0001000013137824 */ /* 0x000fcc00078e00ff */
[----:B------:R-:W0:Y:S02]  /*81d0*/  F2I.FTZ.U32.TRUNC.NTZ R19, R19 ;  /* 0x0000001300137305 */ /* 0x000e24000021f000 */
[----:B0-----:R-:W-:Y:S01]  /*81e0*/  STG.E desc[UR36][R2.64], R19 ;  /* 0x0000001302007986 */ /* 0x001fe2000c101924 */
[----:B------:R-:W-:Y:S05]  /*81f0*/  EXIT ;  /* 0x000000000000794d */ /* 0x000fea0003800000 */
.L_x_6192:
        /* <DEDUP_REMOVED lines=11> */
.L_x_6205:
[----:B------:R-:W-:Y:S01]  /*82b0*/  IMAD.U32 R19, R19, 0x10000, RZ ;  /* 0x0001000013137824 */ /* 0x000fe200078e00ff */
[----:B------:R-:W-:-:S03]  /*82c0*/  CS2R R6, SRZ ;  /* 0x0000000000067805 */ /* 0x000fc6000001ff00 */
[----:B------:R-:W-:-:S06]  /*82d0*/  FMUL.FTZ R4, R19, 1 ;  /* 0x3f80000013047820 */ /* 0x000fcc0000410000 */
[----:B------:R-:W0:Y:S02]  /*82e0*/  F2F.F64.F32 R4, R4 ;  /* 0x0000000400047310 */ /* 0x000e240000201800 */
[----:B0-----:R-:W-:Y:S01]  /*82f0*/  STG.E.128 desc[UR36][R2.64], R4 ;  /* 0x0000000402007986 */ /* 0x001fe2000c101d24 */
[----:B------:R-:W-:Y:S05]  /*8300*/  EXIT ;  /* 0x000000000000794d */ /* 0x000fea0003800000 */
.L_x_6204:
[----:B------:R-:W-:-:S13]  /*8310*/  ISETP.NE.AND P0, PT, R0, 0xf, PT ;  /* 0x0000000f0000780c */ /* 0x000fda0003f05270 */
[----:B------:R-:W-:Y:S05]  /*8320*/  @!P0 BRA `(.L_x_6206) ;  /* 0x0000000000e88947 */ /* 0x000fea0003800000 */
[----:B------:R-:W-:-:S13]  /*8330*/  ISETP.NE.AND P0, PT, R0, 0x17, PT ;  /* 0x000000170000780c */ /* 0x000fda0003f05270 */
[----:B------:R-:W-:Y:S05]  /*8340*/  @!P0 BRA `(.L_x_6207) ;  /* 0x0000000000908947 */ /* 0x000fea0003800000 */
[----:B------:R-:W-:-:S13]  /*8350*/  ISETP.NE.AND P0, PT, R0, 0x18, PT ;  /* 0x000000180000780c */ /* 0x000fda0003f05270 */
[----:B------:R-:W-:Y:S05]  /*8360*/  @!P0 BRA `(.L_x_6208) ;  /* 0x0000000000448947 */ /* 0x000fea0003800000 */
.L_x_6185:
        /* <DEDUP_REMOVED lines=16> */
.L_x_6209:
[----:B------:R-:W-:Y:S05]  /*8470*/  EXIT ;  /* 0x000000000000794d */ /* 0x000fea0003800000 */
.L_x_6208:
        /* <DEDUP_REMOVED lines=13> */
.L_x_6211:
[----:B------:R-:W-:Y:S05]  /*8550*/  BSYNC.RECONVERGENT B0 ;  /* 0x0000000000007941 */ /* 0x000fea0003800200 */
.L_x_6210:
[----:B------:R-:W-:-:S05]  /*8560*/  LOP3.LUT R5, R0, 0x80, R5, 0xf8, !PT ;  /* 0x0000008000057812 */ /* 0x000fca00078ef805 */
[----:B------:R-:W-:Y:S01]  /*8570*/  STG.E.U8 desc[UR36][R2.64], R5 ;  /* 0x0000000502007986 */ /* 0x000fe2000c101124 */
[----:B------:R-:W-:Y:S05]  /*8580*/  EXIT ;  /* 0x000000000000794d */ /* 0x000fea0003800000 */
.L_x_6207:
        /* <DEDUP_REMOVED lines=12> */
.L_x_6213:
[----:B------:R-:W-:Y:S01]  /*8650*/  IMAD.MOV.U32 R0, RZ, RZ, 0x7f ;  /* 0x0000007fff007424 */ /* 0x000fe200078e00ff */
[----:B------:R-:W-:-:S04]  /*8660*/  ISETP.GT.U32.AND P0, PT, R4, 0x7f800000, PT ;  /* 0x7f8000000400780c */ /* 0x000fc80003f04070 */
[----:B------:R-:W-:-:S09]  /*8670*/  SEL R0, R0, 0x7c, P0 ;  /* 0x0000007c00007807 */ /* 0x000fd20000000000 */
.L_x_6214:
[----:B------:R-:W-:Y:S05]  /*8680*/  BSYNC.RECONVERGENT B0 ;  /* 0x0000000000007941 */ /* 0x000fea0003800200 */
.L_x_6212:
[----:B------:R-:W-:-:S04]  /*8690*/  SHF.R.U32.HI R5, RZ, 0x18, R5 ;  /* 0x00000018ff057819 */ /* 0x000fc80000011605 */
[----:B------:R-:W-:-:S05]  /*86a0*/  LOP3.LUT R5, R0, 0x80, R5, 0xf8, !PT ;  /* 0x0000008000057812 */ /* 0x000fca00078ef805 */
[----:B------:R-:W-:Y:S01]  /*86b0*/  STG.E.U8 desc[UR36][R2.64], R5 ;  /* 0x0000000502007986 */ /* 0x000fe2000c101124 */
[----:B------:R-:W-:Y:S05]  /*86c0*/  EXIT ;  /* 0x000000000000794d */ /* 0x000fea0003800000 */
.L_x_6206:
[----:B------:R-:W-:Y:S01]  /*86d0*/  STG.E.U16 desc[UR36][R2.64], R19 ;  /* 0x0000001302007986 */ /* 0x000fe2000c101524 */
[----:B------:R-:W-:Y:S05]  /*86e0*/  EXIT ;  /* 0x000000000000794d */ /* 0x000fea0003800000 */
.L_x_6215:
        /* <DEDUP_REMOVED lines=9> */
.L_x_40919:


//--------------------- .text._ZN2at6native18elementwise_kernelILi128ELi4EZNS0_22gpu_kernel_impl_nocastINS0_13AUnaryFunctorIN3c108BFloat16ES5_S5_ZZZNS0_16fmax_kernel_cudaERNS_18TensorIteratorBaseEENKUlvE_clEvENKUlvE2_clEvEUlS5_S5_E_EEEEvS7_RKT_EUliE_EEviT1_ --------------------------
	.section	.text._ZN2at6native18elementwise_kernelILi128ELi4EZNS0_22gpu_kernel_impl_nocastINS0_13AUnaryFunctorIN3c108BFloat16ES5_S5_ZZZNS0_16fmax_kernel_cudaERNS_18TensorIteratorBaseEENKUlvE_clEvENKUlvE2_clEvEUlS5_S5_E_EEEEvS7_RKT_EUliE_EEviT1_,"ax",@progbits
	.align	128
        .global         _ZN2at6native18elementwise_kernelILi128ELi4EZNS0_22gpu_kernel_impl_nocastINS0_13AUnaryFunctorIN3c108BFloat16ES5_S5_ZZZNS0_16fmax_kernel_cudaERNS_18TensorIteratorBaseEENKUlvE_clEvENKUlvE2_clEvEUlS5_S5_E_EEEEvS7_RKT_EUliE_EEviT1_
        .type           _ZN2at6native18elementwise_kernelILi128ELi4EZNS0_22gpu_kernel_impl_nocastINS0_13AUnaryFunctorIN3c108BFloat16ES5_S5_ZZZNS0_16fmax_kernel_cudaERNS_18TensorIteratorBaseEENKUlvE_clEvENKUlvE2_clEvEUlS5_S5_E_EEEEvS7_RKT_EUliE_EEviT1_,@function
        .size           _ZN2at6native18elementwise_kernelILi128ELi4EZNS0_22gpu_kernel_impl_nocastINS0_13AUnaryFunctorIN3c108BFloat16ES5_S5_ZZZNS0_16fmax_kernel_cudaERNS_18TensorIteratorBaseEENKUlvE_clEvENKUlvE2_clEvEUlS5_S5_E_EEEEvS7_RKT_EUliE_EEviT1_,(.L_x_40920 - _ZN2at6native18elementwise_kernelILi128ELi4EZNS0_22gpu_kernel_impl_nocastINS0_13AUnaryFunctorIN3c108BFloat16ES5_S5_ZZZNS0_16fmax_kernel_cudaERNS_18TensorIteratorBaseEENKUlvE_clEvENKUlvE2_clEvEUlS5_S5_E_EEEEvS7_RKT_EUliE_EEviT1_)
        .other          _ZN2at6native18elementwise_kernelILi128ELi4EZNS0_22gpu_kernel_impl_nocastINS0_13AUnaryFunctorIN3c108BFloat16ES5_S5_ZZZNS0_16fmax_kernel_cudaERNS_18TensorIteratorBaseEENKUlvE_clEvENKUlvE2_clEvEUlS5_S5_E_EEEEvS7_RKT_EUliE_EEviT1_,@"STO_CUDA_ENTRY STV_DEFAULT"
_ZN2at6native18elementwise_kernelILi128ELi4EZNS0_22gpu_kernel_impl_nocastINS0_13AUnaryFunctorIN3c108BFloat16ES5_S5_ZZZNS0_16fmax_kernel_cudaERNS_18TensorIteratorBaseEENKUlvE_clEvENKUlvE2_clEvEUlS5_S5_E_EEEEvS7_RKT_EUliE_EEviT1_:
.text._ZN2at6native18elementwise_kernelILi128ELi4EZNS0_22gpu_kernel_impl_nocastINS0_13AUnaryFunctorIN3c108BFloat16ES5_S5_ZZZNS0_16fmax_kernel_cudaERNS_18TensorIteratorBaseEENKUlvE_clEvENKUlvE2_clEvEUlS5_S5_E_EEEEvS7_RKT_EUliE_EEviT1_:
        /* <DEDUP_REMOVED lines=22> */
[----:B------:R-:W-:-:S07]  /*0160*/  FMNMX.FTZ R0, R0, UR4, !PT ;  /* 0x0000000400007c09 */ /* 0x000fce000f810000 */
        /* <DEDUP_REMOVED lines=10> */
[----:B------:R-:W-:-:S04]  /*0210*/  FMNMX.FTZ R0, R0, UR4, !PT ;  /* 0x0000000400007c09 */ /* 0x000fc8000f810000 */
[----:B------:R-:W-:-:S05]  /*0220*/  F2FP.BF16.F32.PACK_AB R0, RZ, R0 ;  /* 0x00000000ff00723e */ /* 0x000fca00000010ff */
[----:B0-----:R0:W-:Y:S02]  /*0230*/  STG.E.U16 desc[UR6][R6.64], R0 ;  /* 0x0000000006007986 */ /* 0x0011e4000c101506 */
.L_x_6219:
[----:B------:R-:W-:-:S13]  /*0240*/  ISETP.GE.AND P0, PT, R3, UR8, PT ;  /* 0x0000000803007c0c */ /* 0x000fda000bf06270 */
[----:B------:R-:W-:Y:S05]  /*0250*/  @P0 BREAK.RELIABLE B1 ;  /* 0x0000000000010942 */ /* 0x000fea0003800100 */
[----:B------:R-:W-:Y:S05]  /*0260*/  @P0 BRA `(.L_x_6220) ;  /* 0x0000000000280947 */ /* 0x000fea0003800000 */
[----:B------:R-:W-:Y:S05]  /*0270*/  BSYNC.RELIABLE B1 ;  /* 0x0000000000017941 */ /* 0x000fea0003800100 */
.L_x_6218:
        /* <DEDUP_REMOVED lines=9> */
.L_x_6220:
[----:B------:R-:W-:Y:S05]  /*0310*/  BSYNC.RECONVERGENT B0 ;  /* 0x0000000000007941 */ /* 0x000fea0003800200 */
.L_x_6217:
        /* <DEDUP_REMOVED lines=8> */
[----:B------:R-:W-:-:S04]  /*03a0*/  FMNMX.FTZ R0, R0, UR4, !PT ;  /* 0x0000000400007c09 */ /* 0x000fc8000f810000 */
[----:B------:R-:W-:-:S05]  /*03b0*/  F2FP.BF16.F32.PACK_AB R0, RZ, R0 ;  /* 0x00000000ff00723e */ /* 0x000fca00000010ff */
[----:B--2---:R-:W-:Y:S01]  /*03c0*/  STG.E.U16 desc[UR6][R4.64], R0 ;  /* 0x0000000004007986 */ /* 0x004fe2000c101506 */
[----:B------:R-:W-:Y:S05]  /*03d0*/  EXIT ;  /* 0x000000000000794d */ /* 0x000fea0003800000 */
.L_x_6216:
        /* <DEDUP_REMOVED lines=306> */
.L_x_6224:
[----:B------:R-:W0:Y:S02]  /*1700*/  LDCU.128 UR8, c[0x0][0x580] ;  /* 0x0000b000ff0877ac */ /* 0x000e240008000c00 */
[----:B0-----:R-:W-:-:S04]  /*1710*/  IADD3 R6, P0, PT, R4, UR10, RZ ;  /* 0x0000000a04067c10 */ /* 0x001fc8000ff1e0ff */
[----:B------:R-:W-:-:S05]  /*1720*/  IADD3.X R7, PT, PT, RZ, UR11, RZ, P0, !PT ;  /* 0x0000000bff077c10 */ /* 0x000fca00087fe4ff */
[----:B------:R-:W2:Y:S01]  /*1730*/  LDG.E.U16 R6, desc[UR6][R6.64] ;  /* 0x0000000606067981 */ /* 0x000ea2000c1e1500 */
[----:B------:R-:W-:Y:S01]  /*1740*/  USHF.L.U32 UR10, UR5, 0x10, URZ ;  /* 0x00000010050a7899 */ /* 0x000fe200080006ff */
[----:B------:R-:W-:Y:S02]  /*1750*/  IADD3 R3, PT, PT, R3, 0x80, RZ ;  /* 0x0000008003037810 */ /* 0x000fe40007ffe0ff */
[----:B--2---:R-:W-:-:S04]  /*1760*/  SHF.L.U32 R4, R6, 0x10, RZ ;  /* 0x0000001006047819 */ /* 0x004fc800000006ff */
[----:B------:R-:W-:Y:S02]  /*1770*/  FMNMX.FTZ R8, R4, UR10, !PT ;  /* 0x0000000a04087c09 */ /* 0x000fe4000f810000 */
        /* <DEDUP_REMOVED lines=305> */
.L_x_6226:
[----:B------:R-:W0:Y:S02]  /*2a90*/  LDCU.128 UR8, c[0x0][0x580] ;  /* 0x0000b000ff0877ac */ /* 0x000e240008000c00 */
[----:B0-----:R-:W-:-:S04]  /*2aa0*/  IADD3 R6, P0, PT, R4, UR10, RZ ;  /* 0x0000000a04067c10 */ /* 0x001fc8000ff1e0ff */
[----:B------:R-:W-:-:S05]  /*2ab0*/  IADD3.X R7, PT, PT, RZ, UR11, RZ, P0, !PT ;  /* 0x0000000bff077c10 */ /* 0x000fca00087fe4ff */
[----:B------:R-:W2:Y:S01]  /*2ac0*/  LDG.E.U16 R6, desc[UR6][R6.64] ;  /* 0x0000000606067981 */ /* 0x000ea2000c1e1500 */
[----:B------:R-:W-:Y:S01]  /*2ad0*/  USHF.L.U32 UR10, UR5, 0x10, URZ ;  /* 0x00000010050a7899 */ /* 0x000fe200080006ff */
[----:B------:R-:W-:Y:S01]  /*2ae0*/  IADD3 R3, PT, PT, R3, 0x80, RZ ;  /* 0x0000008003037810 */ /* 0x000fe20007ffe0ff */
[----:B--2---:R-:W-:-:S05]  /*2af0*/  IMAD.U32 R4, R6, 0x10000, RZ ;  /* 0x0001000006047824 */ /* 0x004fca00078e00ff */
[----:B------:R-:W-:Y:S02]  /*2b00*/  FMNMX.FTZ R8, R4, UR10, !PT ;  /* 0x0000000a04087c09 */ /* 0x000fe4000f810000 */
[----:B------:R-:W-:Y:S02]  /*2b10*/  IADD3 R4, P0, PT, R5, UR8, RZ ;  /* 0x0000000805047c10 */ /* 0x000fe4000ff1e0ff */
[----:B------:R-:W-:Y:S02]  /*2b20*/  F2FP.BF16.F32.PACK_AB R8, RZ, R8 ;  /* 0x00000008ff08723e */ /* 0x000fe400000010ff */
[----:B------:R-:W-:-:S05]  /*2b30*/  IADD3.X R5, PT, PT, RZ, UR9, RZ, P0, !PT ;  /* 0x00000009ff057c10 */ /* 0x000fca00087fe4ff */
[----:B------:R0:W-:Y:S04]  /*2b40*/  STG.E.U16 desc[UR6][R4.64], R8 ;  /* 0x0000000804007986 */ /* 0x0001e8000c101506 */
.L_x_6223:
[----:B------:R-:W-:-:S13]  /*2b50*/  ISETP.GE.AND P0, PT, R3, UR4, PT ;  /* 0x0000000403007c0c */ /* 0x000fda000bf06270 */
[----:B------:R-:W-:Y:S05]  /*2b60*/  @P0 BREAK.RELIABLE B1 ;  /* 0x0000000000010942 */ /* 0x000fea0003800100 */
[----:B------:R-:W-:Y:S05]  /*2b70*/  @P0 BRA `(.L_x_6225) ;  /* 0x0000001000dc0947 */ /* 0x000fea0003800000 */
[----:B------:R-:W-:Y:S05]  /*2b80*/  BSYNC.RELIABLE B1 ;  /* 0x0000000000017941 */ /* 0x000fea0003800100 */
.L_x_6222:
        /* <DEDUP_REMOVED lines=298> */
.L_x_6227:
        /* <DEDUP_REMOVED lines=10> */
[----:B------:R-:W-:-:S05]  /*3ed0*/  IMAD.X R5, RZ, RZ, UR9, P0 ;  /* 0x00000009ff057e24 */ /* 0x000fca00080e06ff */
[----:B------:R1:W-:Y:S03]  /*3ee0*/  STG.E.U16 desc[UR6][R4.64], R8 ;  /* 0x0000000804007986 */ /* 0x0003e6000c101506 */
.L_x_6225:
[----:B------:R-:W-:Y:S05]  /*3ef0*/  BSYNC.RECONVERGENT B0 ;  /* 0x0000000000007941 */ /* 0x000fea0003800200 */
.L_x_6221:
        /* <DEDUP_REMOVED lines=301> */
.L_x_6228:
        /* <DEDUP_REMOVED lines=8> */
[----:B------:R-:W-:-:S04]  /*5250*/  FMNMX.FTZ R0, R0, UR4, !PT ;  /* 0x0000000400007c09 */ /* 0x000fc8000f810000 */
[----:B------:R-:W-:-:S05]  /*5260*/  F2FP.BF16.F32.PACK_AB R0, RZ, R0 ;  /* 0x00000000ff00723e */ /* 0x000fca00000010ff */
[----:B------:R-:W-:Y:S01]  /*5270*/  STG.E.U16 desc[UR6][R2.64], R0 ;  /* 0x0000000002007986 */ /* 0x000fe2000c101506 */
[----:B------:R-:W-:Y:S05]  /*5280*/  EXIT ;  /* 0x000000000000794d */ /* 0x000fea0003800000 */
.L_x_6229:
        /* <DEDUP_REMOVED lines=15> */
.L_x_40920:


//--------------------- .text._ZN2at6native27unrolled_elementwise_kernelINS0_13AUnaryFunctorIN3c108BFloat16ES4_S4_ZZZNS0_16fmax_kernel_cudaERNS_18TensorIteratorBaseEENKUlvE_clEvENKUlvE2_clEvEUlS4_S4_E_EESt5arrayIPcLm2EELi4E23TrivialOffsetCalculatorILi1EjESF_NS0_6memory15LoadWithoutCastENSG_16StoreWithoutCastEEEviT_T0_T2_T3_T4_T5_ --------------------------
	.section	.text._ZN2at6native27unrolled_elementwise_kernelINS0_13AUnaryFunctorIN3c108BFloat16ES4_S4_ZZZNS0_16fmax_kernel_cudaERNS_18TensorIteratorBaseEENKUlvE_clEvENKUlvE2_clEvEUlS4_S4_E_EESt5arrayIPcLm2EELi4E23TrivialOffsetCalculatorILi1EjESF_NS0_6memory15LoadWithoutCastENSG_16StoreWithoutCastEEEviT_T0_T2_T3_T4_T5_,"ax",@progbits
	.align	128
        .global         _ZN2at6native27unrolled_elementwise_kernelINS0_13AUnaryFunctorIN3c108BFloat16ES4_S4_ZZZNS0_16fmax_kernel_cudaERNS_18TensorIteratorBaseEENKUlvE_clEvENKUlvE2_clEvEUlS4_S4_E_EESt5arrayIPcLm2EELi4E23TrivialOffsetCalculatorILi1EjESF_NS0_6memory15LoadWithoutCastENSG_16StoreWithoutCastEEEviT_T0_T2_T3_T4_T5_
        .type           _ZN2at6native27unrolled_elementwise_kernelINS0_13AUnaryFunctorIN3c108BFloat16ES4_S4_ZZZNS0_16fmax_kernel_cudaERNS_18TensorIteratorBaseEENKUlvE_clEvENKUlvE2_clEvEUlS4_S4_E_EESt5arrayIPcLm2EELi4E23TrivialOffsetCalculatorILi1EjESF_NS0_6memory15LoadWithoutCastENSG_16StoreWithoutCastEEEviT_T0_T2_T3_T4_T5_,@function
        .size           _ZN2at6native27unrolled_elementwise_kernelINS0_13AUnaryFunctorIN3c108BFloat16ES4_S4_ZZZNS0_16fmax_kernel_cudaERNS_18TensorIteratorBaseEENKUlvE_clEvENKUlvE2_clEvEUlS4_S4_E_EESt5arrayIPcLm2EELi4E23TrivialOffsetCalculatorILi1EjESF_NS0_6memory15LoadWithoutCastENSG_16StoreWithoutCastEEEviT_T0_T2_T3_T4_T5_,(.L_x_40921 - _ZN2at6native27unrolled_elementwise_kernelINS0_13AUnaryFunctorIN3c108BFloat16ES4_S4_ZZZNS0_16fmax_kernel_cudaERNS_18TensorIteratorBaseEENKUlvE_clEvENKUlvE2_clEvEUlS4_S4_E_EESt5arrayIPcLm2EELi4E23TrivialOffsetCalculatorILi1EjESF_NS0_6memory15LoadWithoutCastENSG_16StoreWithoutCastEEEviT_T0_T2_T3_T4_T5_)
        .other          _ZN2at6native27unrolled_elementwise_kernelINS0_13AUnaryFunctorIN3c108BFloat16ES4_S4_ZZZNS0_16fmax_kernel_cudaERNS_18TensorIteratorBaseEENKUlvE_clEvENKUlvE2_clEvEUlS4_S4_E_EESt5arrayIPcLm2EELi4E23TrivialOffsetCalculatorILi1EjESF_NS0_6memory15LoadWithoutCastENSG_16StoreWithoutCastEEEviT_T0_T2_T3_T4_T5_,@"STO_CUDA_ENTRY STV_DEFAULT"
_ZN2at6native27unrolled_elementwise_kernelINS0_13AUnaryFunctorIN3c108BFloat16ES4_S4_ZZZNS0_16fmax_kernel_cudaERNS_18TensorIteratorBaseEENKUlvE_clEvENKUlvE2_clEvEUlS4_S4_E_EESt5arrayIPcLm2EELi4E23TrivialOffsetCalculatorILi1EjESF_NS0_6memory15LoadWithoutCastENSG_16StoreWithoutCastEEEviT_T0_T2_T3_T4_T5_:
.text._ZN2at6native27unrolled_elementwise_kernelINS0_13AUnaryFunctorIN3c108BFloat16ES4_S4_ZZZNS0_16fmax_kernel_cudaERNS_18TensorIteratorBaseEENKUlvE_clEvENKUlvE2_clEvEUlS4_S4_E_EESt5arrayIPcLm2EELi4E23TrivialOffsetCalculatorILi1EjESF_NS0_6memory15LoadWithoutCastENSG_16StoreWithoutCastEEEviT_T0_T2_T3_T4_T5_:
        /* <DEDUP_REMOVED lines=47> */
[----:B------:R-:W-:-:S04]  /*02f0*/  @!P0 FMNMX.FTZ R16, R16, R7, !PT ;  /* 0x0000000710108209 */ /* 0x000fc80007810000 */
[----:B------:R-:W-:Y:S01]  /*0300*/  @!P0 F2FP.BF16.F32.PACK_AB R4, RZ, R16 ;  /* 0x00000010ff04823e */ /* 0x000fe200000010ff */
[----:B------:R-:W-:Y:S02]  /*0310*/  VIADD R7, R3, 0x180 ;  /* 0x0000018003077836 */ /* 0x000fe40000000000 */
[----:B------:R-:W-:Y:S02]  /*0320*/  @!P0 IMAD.MOV.U32 R3, RZ, RZ, R17 ;  /* 0x000000ffff038224 */ /* 0x000fe400078e0011 */
[----:B------:R0:W-:Y:S03]  /*0330*/  @!P0 STG.E.U16 desc[UR4][R8.64], R4 ;  /* 0x0000000408008986 */ /* 0x0001e6000c101504 */
[----:B------:R-:W-:Y:S01]  /*0340*/  ISETP.GE.AND P3, PT, R3, R2, PT ;  /* 0x000000020300720c */ /* 0x000fe20003f66270 */
[----:B------:R-:W-:Y:S02]  /*0350*/  @!P2 IMAD.U32 R16, R12, 0x10000, RZ ;  /* 0x000100000c10a824 */ /* 0x000fe400078e00ff */
[----:B----4-:R-:W-:-:S05]  /*0360*/  @!P1 IMAD.U32 R13, R13, 0x10000, RZ ;  /* 0x000100000d0d9824 */ /* 0x010fca00078e00ff */
[----:B------:R-:W-:Y:S01]  /*0370*/  @!P1 FMNMX.FTZ R13, R14, R13, !PT ;  /* 0x0000000d0e0d9209 */ /* 0x000fe20007810000 */
[----:B------:R-:W-:-:S03]  /*0380*/  @!P2 IMAD.U32 R11, R11, 0x10000, RZ ;  /* 0x000100000b0ba824 */ /* 0x000fc600078e00ff */
[----:B------:R-:W-:Y:S02]  /*0390*/  @!P1 F2FP.BF16.F32.PACK_AB R5, RZ, R13 ;  /* 0x0000000dff05923e */ /* 0x000fe400000010ff */
[----:B------:R-:W-:-:S04]  /*03a0*/  @!P2 FMNMX.FTZ R11, R16, R11, !PT ;  /* 0x0000000b100ba209 */ /* 0x000fc80007810000 */
        /* <DEDUP_REMOVED lines=13> */
.L_x_6231:
[----:B------:R-:W-:Y:S05]  /*0480*/  BSYNC.RECONVERGENT B0 ;  /* 0x0000000000007941 */ /* 0x000fea0003800200 */
.L_x_6230:
[-C--:B------:R-:W-:Y:S02]  /*0490*/  ISETP.GE.AND P1, PT, R3, R2.reuse, PT ;  /* 0x000000020300720c */ /* 0x080fe40003f26270 */
[----:B------:R-:W-:-:S11]  /*04a0*/  ISETP.GE.AND P0, PT, R7, R2, PT ;  /* 0x000000020700720c */ /* 0x000fd60003f06270 */
[----:B------:R-:W-:Y:S05]  /*04b0*/  @P1 EXIT ;  /* 0x000000000000194d */ /* 0x000fea0003800000 */
[----:B0-----:R-:W0:Y:S01]  /*04c0*/  LDC.64 R4, c[0x0][0x388] ;  /* 0x0000e200ff047b82 */ /* 0x001e220000000a00 */
[----:B------:R-:W-:Y:S01]  /*04d0*/  @!P0 IMAD.U32 R7, R12, 0x10000, RZ ;  /* 0x000100000c078824 */ /* 0x000fe200078e00ff */
[----:B-----5:R-:W-:Y:S01]  /*04e0*/  @!P0 SHF.L.U32 R10, R10, 0x10, RZ ;  /* 0x000000100a0a8819 */ /* 0x020fe200000006ff */
[----:B------:R-:W-:-:S03]  /*04f0*/  IMAD R3, R0, 0x200, R3 ;  /* 0x0000020000037824 */ /* 0x000fc600078e0203 */
[----:B------:R-:W-:-:S04]  /*0500*/  @!P0 FMNMX.FTZ R10, R7, R10, !PT ;  /* 0x0000000a070a8209 */ /* 0x000fc80007810000 */
[----:B------:R-:W-:-:S04]  /*0510*/  @!P0 F2FP.BF16.F32.PACK_AB R2, RZ, R10 ;  /* 0x0000000aff02823e */ /* 0x000fc800000010ff */
[----:B------:R-:W-:Y:S01]  /*0520*/  PRMT R0, R2, 0x7610, R0 ;  /* 0x0000761002007816 */ /* 0x000fe20000000000 */
[----:B0-----:R-:W-:-:S05]  /*0530*/  IMAD.WIDE.U32 R2, R3, 0x2, R4 ;  /* 0x0000000203027825 */ /* 0x001fca00078e0004 */
[----:B------:R-:W-:Y:S01]  /*0540*/  STG.E.U16 desc[UR4][R2.64], R0 ;  /* 0x0000000002007986 */ /* 0x000fe2000c101504 */
[----:B------:R-:W-:Y:S05]  /*0550*/  EXIT ;  /* 0x000000000000794d */ /* 0x000fea0003800000 */
.L_x_6232:
        /* <DEDUP_REMOVED lines=10> */
.L_x_40921:


//--------------------- .text._ZN2at6native29vectorized_elementwise_kernelILi2ENS0_13AUnaryFunctorIN3c108BFloat16ES4_S4_ZZZNS0_16fmax_kernel_cudaERNS_18TensorIteratorBaseEENKUlvE_clEvENKUlvE2_clEvEUlS4_S4_E_EESt5arrayIPcLm2EEEEviT0_T1_ --------------------------
	.section	.text._ZN2at6native29vectorized_elementwise_kernelILi2ENS0_13AUnaryFunctorIN3c108BFloat16ES4_S4_ZZZNS0_16fmax_kernel_cudaERNS_18TensorIteratorBaseEENKUlvE_clEvENKUlvE2_clEvEUlS4_S4_E_EESt5arrayIPcLm2EEEEviT0_T1_,"ax",@progbits
	.align	128
        .global         _ZN2at6native29vectorized_elementwise_kernelILi2ENS0_13AUnaryFunctorIN3c108BFloat16ES4_S4_ZZZNS0_16fmax_kernel_cudaERNS_18TensorIteratorBaseEENKUlvE_clEvENKUlvE2_clEvEUlS4_S4_E_EESt5arrayIPcLm2EEEEviT0_T1_
        .type           _ZN2at6native29vectorized_elementwise_kernelILi2ENS0_13AUnaryFunctorIN3c108BFloat16ES4_S4_ZZZNS0_16fmax_kernel_cudaERNS_18TensorIteratorBaseEENKUlvE_clEvENKUlvE2_clEvEUlS4_S4_E_EESt5arrayIPcLm2EEEEviT0_T1_,@function
        .size           _ZN2at6native29vectorized_elementwise_kernelILi2ENS0_13AUnaryFunctorIN3c108BFloat16ES4_S4_ZZZNS0_16fmax_kernel_cudaERNS_18TensorIteratorBaseEENKUlvE_clEvENKUlvE2_clEvEUlS4_S4_E_EESt5arrayIPcLm2EEEEviT0_T1_,(.L_x_40922 - _ZN2at6native29vectorized_elementwise_kernelILi2ENS0_13AUnaryFunctorIN3c108BFloat16ES4_S4_ZZZNS0_16fmax_kernel_cudaERNS_18TensorIteratorBaseEENKUlvE_clEvENKUlvE2_clEvEUlS4_S4_E_EESt5arrayIPcLm2EEEEviT0_T1_)
        .other          _ZN2at6native29vectorized_elementwise_kernelILi2ENS0_13AUnaryFunctorIN3c108BFloat16ES4_S4_ZZZNS0_16fmax_kernel_cudaERNS_18TensorIteratorBaseEENKUlvE_clEvENKUlvE2_clEvEUlS4_S4_E_EESt5arrayIPcLm2EEEEviT0_T1_,@"STO_CUDA_ENTRY STV_DEFAULT"
_ZN2at6native29vectorized_elementwise_kernelILi2ENS0_13AUnaryFunctorIN3c108BFloat16ES4_S4_ZZZNS0_16fmax_kernel_cudaERNS_18TensorIteratorBaseEENKUlvE_clEvENKUlvE2_clEvEUlS4_S4_E_EESt5arrayIPcLm2EEEEviT0_T1_:
.text._ZN2at6native29vectorized_elementwise_kernelILi2ENS0_13AUnaryFunctorIN3c108BFloat16ES4_S4_ZZZNS0_16fmax_kernel_cudaERNS_18TensorIteratorBaseEENKUlvE_clEvENKUlvE2_clEvEUlS4_S4_E_EESt5arrayIPcLm2EEEEviT0_T1_:
        /* <DEDUP_REMOVED lines=89> */
[----:B------:R-:W-:Y:S01]  /*0590*/  @!P0 FMNMX.FTZ R13, R13, R16, !PT ;  /* 0x000000100d0d8209 */ /* 0x000fe20007810000 */
[----:B------:R-:W-:Y:S02]  /*05a0*/  VIADD R16, R4, 0x380 ;  /* 0x0000038004107836 */ /* 0x000fe40000000000 */
[----:B------:R-:W-:Y:S01]  /*05b0*/  @!P0 IMAD.MOV.U32 R4, RZ, RZ, R10 ;  /* 0x000000ffff048224 */ /* 0x000fe200078e000a */
[----:B------:R-:W-:Y:S01]  /*05c0*/  @!P0 F2FP.BF16.F32.PACK_AB R24, RZ, R13 ;  /* 0x0000000dff18823e */ /* 0x000fe200000010ff */
[----:B------:R-:W-:-:S04]  /*05d0*/  @!P2 IMAD.U32 R10, R7, 0x10000, RZ ;  /* 0x00010000070aa824 */ /* 0x000fc800078e00ff */
[----:B------:R0:W-:Y:S01]  /*05e0*/  @!P0 STG.E.U16 desc[UR4][R18.64], R24 ;  /* 0x0000001812008986 */ /* 0x0001e2000c101504 */
[----:B------:R-:W-:Y:S01]  /*05f0*/  ISETP.GE.U32.AND P0, PT, R4, R5, PT ;  /* 0x000000050400720c */ /* 0x000fe20003f06070 */
[----:B----4-:R-:W-:-:S05]  /*0600*/  @!P5 IMAD.U32 R15, R26, 0x10000, RZ ;  /* 0x000100001a0fd824 */ /* 0x010fca00078e00ff */
[----:B------:R-:W-:-:S04]  /*0610*/  @!P5 FMNMX.FTZ R0, R0, R15, !PT ;  /* 0x0000000f0000d209 */ /* 0x000fc80007810000 */
[----:B------:R-:W-:Y:S02]  /*0620*/  @!P5 F2FP.BF16.F32.PACK_AB R6, RZ, R0 ;  /* 0x00000000ff06d23e */ /* 0x000fe400000010ff */
[----:B------:R-:W-:Y:S01]  /*0630*/  ISETP.GE.U32.AND P5, PT, R16, R5, PT ;  /* 0x000000051000720c */ /* 0x000fe20003fa6070 */
[----:B------:R-:W-:-:S05]  /*0640*/  @!P1 IMAD.U32 R0, R28, 0x10000, RZ ;  /* 0x000100001c009824 */ /* 0x000fca00078e00ff */
[----:B------:R-:W-:-:S07]  /*0650*/  @!P1 FMNMX.FTZ R0, R11, R0, !PT ;  /* 0x000000000b009209 */ /* 0x000fce0007810000 */
[----:B------:R-:W-:Y:S01]  /*0660*/  @!P5 SHF.L.U32 R11, R7, 0x10, RZ ;  /* 0x00000010070bd819 */ /* 0x000fe200000006ff */
[----:B--2---:R-:W-:Y:S01]  /*0670*/  @!P2 IMAD.U32 R29, R29, 0x10000, RZ ;  /* 0x000100001d1da824 */ /* 0x004fe200078e00ff */
[----:B------:R-:W-:-:S04]  /*0680*/  @!P3 SHF.L.U32 R23, R23, 0x10, RZ ;  /* 0x000000101717b819 */ /* 0x000fc800000006ff */
[----:B------:R-:W-:Y:S01]  /*0690*/  @!P2 FMNMX.FTZ R29, R10, R29, !PT ;  /* 0x0000001d0a1da209 */ /* 0x000fe20007810000 */
[C---:B------:R-:W-:Y:S01]  /*06a0*/  @!P4 IMAD.U32 R10, R7.reuse, 0x10000, RZ ;  /* 0x00010000070ac824 */ /* 0x040fe200078e00ff */
[----:B------:R-:W-:Y:S01]  /*06b0*/  @!P3 FMNMX.FTZ R23, R12, R23, !PT ;  /* 0x000000170c17b209 */ /* 0x000fe20007810000 */
[----:B------:R-:W-:Y:S02]  /*06c0*/  @!P6 IMAD.U32 R12, R7, 0x10000, RZ ;  /* 0x00010000070ce824 */ /* 0x000fe400078e00ff */
[----:B------:R-:W-:Y:S02]  /*06d0*/  @!P5 IMAD.U32 R2, R2, 0x10000, RZ ;  /* 0x000100000202d824 */ /* 0x000fe400078e00ff */
[----:B-----5:R-:W-:Y:S02]  /*06e0*/  @!P4 IMAD.U32 R25, R25, 0x10000, RZ ;  /* 0x000100001919c824 */ /* 0x020fe400078e00ff */
[----:B------:R-:W-:-:S03]  /*06f0*/  @!P6 IMAD.U32 R27, R27, 0x10000, RZ ;  /* 0x000100001b1be824 */ /* 0x000fc600078e00ff */
[----:B------:R-:W-:Y:S02]  /*0700*/  @!P4 FMNMX.FTZ R25, R10, R25, !PT ;  /* 0x000000190a19c209 */ /* 0x000fe40007810000 */
[----:B------:R-:W-:Y:S02]  /*0710*/  @!P5 FMNMX.FTZ R2, R11, R2, !PT ;  /* 0x000000020b02d209 */ /* 0x000fe40007810000 */
[----:B------:R-:W-:Y:S02]  /*0720*/  @!P6 FMNMX.FTZ R27, R12, R27, !PT ;  /* 0x0000001b0c1be209 */ /* 0x000fe40007810000 */
        /* <DEDUP_REMOVED lines=19> */
.L_x_6236:
[----:B------:R-:W-:-:S13]  /*0860*/  ISETP.GE.U32.AND P0, PT, R4, R5, PT ;  /* 0x000000050400720c */ /* 0x000fda0003f06070 */
[----:B------:R-:W-:Y:S05]  /*0870*/  @P0 BRA `(.L_x_6238) ;  /* 0x0000000000300947 */ /* 0x000fea0003800000 */
[----:B0-----:R-:W0:Y:S01]  /*0880*/  LDC.64 R6, c[0x0][0x388] ;  /* 0x0000e200ff067b82 */ /* 0x001e220000000a00 */
[----:B------:R-:W-:Y:S02]  /*0890*/  IMAD.IADD R11, R3, 0x1, R4 ;  /* 0x00000001030b7824 */ /* 0x000fe400078e0204 */
[----:B------:R-:W-:Y:S02]  /*08a0*/  VIADD R4, R4, 0x80 ;  /* 0x0000008004047836 */ /* 0x000fe40000000000 */
[----:B0-----:R-:W-:-:S05]  /*08b0*/  IMAD.WIDE.U32 R6, R11, 0x2, R6 ;  /* 0x000000020b067825 */ /* 0x001fca00078e0006 */
[----:B------:R1:W-:Y:S02]  /*08c0*/  STG.E.U16 desc[UR4][R6.64], R8 ;  /* 0x0000000806007986 */ /* 0x0003e4000c101504 */
.L_x_6237:
[----:B------:R-:W-:-:S13]  /*08d0*/  ISETP.GE.U32.AND P0, PT, R4, R5, PT ;  /* 0x000000050400720c */ /* 0x000fda0003f06070 */
[----:B------:R-:W-:Y:S05]  /*08e0*/  @P0 BRA `(.L_x_6239) ;  /* 0x0000000000340947 */ /* 0x000fea0003800000 */
[----:B01----:R-:W0:Y:S01]  /*08f0*/  LDC.64 R6, c[0x0][0x388] ;  /* 0x0000e200ff067b82 */ /* 0x003e220000000a00 */
[----:B------:R-:W-:Y:S02]  /*0900*/  IMAD.IADD R11, R3, 0x1, R4 ;  /* 0x00000001030b7824 */ /* 0x000fe400078e0204 */
[----:B------:R-:W-:Y:S02]  /*0910*/  VIADD R4, R4, 0x80 ;  /* 0x0000008004047836 */ /* 0x000fe40000000000 */
[----:B0-----:R-:W-:-:S05]  /*0920*/  IMAD.WIDE.U32 R6, R11, 0x2, R6 ;  /* 0x000000020b067825 */ /* 0x001fca00078e0006 */
[----:B------:R1:W-:Y:S02]  /*0930*/  STG.E.U16 desc[UR4][R6.64], R9 ;  /* 0x0000000906007986 */ /* 0x0003e4000c101504 */
.L_x_6238:
        /* <DEDUP_REMOVED lines=8> */
.L_x_6239:
[----:B------:R-:W-:Y:S05]  /*09c0*/  BSYNC.RELIABLE B1 ;  /* 0x0000000000017941 */ /* 0x000fea0003800100 */
.L_x_6235:
[----:B------:R-:W-:-:S13]  /*09d0*/  ISETP.GE.U32.AND P0, PT, R4, R5, PT ;  /* 0x000000050400720c */ /* 0x000fda0003f06070 */
[----:B012---:R-:W0:Y:S01]  /*09e0*/  @!P0 LDC.64 R6, c[0x0][0x388] ;  /* 0x0000e200ff068b82 */ /* 0x007e220000000a00 */
[----:B------:R-:W-:Y:S02]  /*09f0*/  @!P0 IMAD.IADD R9, R3, 0x1, R4 ;  /* 0x0000000103098824 */ /* 0x000fe400078e0204 */
[----:B------:R-:W-:Y:S02]  /*0a00*/  @!P0 VIADD R4, R4, 0x80 ;  /* 0x0000008004048836 */ /* 0x000fe40000000000 */
[----:B0-----:R-:W-:-:S05]  /*0a10*/  @!P0 IMAD.WIDE.U32 R6, R9, 0x2, R6 ;  /* 0x0000000209068825 */ /* 0x001fca00078e0006 */
[----:B------:R2:W-:Y:S02]  /*0a20*/  @!P0 STG.E.U16 desc[UR4][R6.64], R21 ;  /* 0x0000001506008986 */ /* 0x0005e4000c101504 */
.L_x_6240:
[----:B------:R-:W-:Y:S05]  /*0a30*/  BSYNC.RECONVERGENT B0 ;  /* 0x0000000000007941 */ /* 0x000fea0003800200 */
.L_x_6234:
        /* <DEDUP_REMOVED lines=8> */
.L_x_6233:
        /* <DEDUP_REMOVED lines=19> */
[----:B------:R-:W-:Y:S01]  /*0bf0*/  FMNMX.FTZ R8, R13, R8, !PT ;  /* 0x000000080d087209 */ /* 0x000fe20007810000 */
[----:B------:R-:W-:Y:S01]  /*0c00*/  IMAD.U32 R11, R11, 0x10000, RZ ;  /* 0x000100000b0b7824 */ /* 0x000fe200078e00ff */
[C---:B------:R-:W-:Y:S01]  /*0c10*/  PRMT R4, R12.reuse, 0x7632, R4 ;  /* 0x000076320c047816 */ /* 0x040fe20000000004 */
[----:B------:R-:W-:Y:S01]  /*0c20*/  IMAD.U32 R9, R7, 0x10000, RZ ;  /* 0x0001000007097824 */ /* 0x000fe200078e00ff */
[C---:B------:R-:W-:Y:S01]  /*0c30*/  FMNMX.FTZ R7, R13.reuse, R0, !PT ;  /* 0x000000000d077209 */ /* 0x040fe20007810000 */
[----:B------:R-:W-:Y:S01]  /*0c40*/  IMAD.U32 R12, R12, 0x10000, RZ ;  /* 0x000100000c0c7824 */ /* 0x000fe200078e00ff */
[C---:B------:R-:W-:Y:S01]  /*0c50*/  FMNMX.FTZ R10, R13.reuse, R10, !PT ;  /* 0x0000000a0d0a7209 */ /* 0x040fe20007810000 */
[----:B------:R-:W-:Y:S01]  /*0c60*/  IMAD.U32 R4, R4, 0x10000, RZ ;  /* 0x0001000004047824 */ /* 0x000fe200078e00ff */
[----:B------:R-:W-:-:S02]  /*0c70*/  FMNMX.FTZ R0, R13, R9, !PT ;  /* 0x000000090d007209 */ /* 0x000fc40007810000 */
[C---:B------:R-:W-:Y:S02]  /*0c80*/  FMNMX.FTZ R11, R13.reuse, R11, !PT ;  /* 0x0000000b0d0b7209 */ /* 0x040fe40007810000 */
[C---:B------:R-:W-:Y:S02]  /*0c90*/  FMNMX.FTZ R12, R13.reuse, R12, !PT ;  /* 0x0000000c0d0c7209 */ /* 0x040fe40007810000 */
[C---:B------:R-:W-:Y:S02]  /*0ca0*/  FMNMX.FTZ R5, R13.reuse, R6, !PT ;  /* 0x000000060d057209 */ /* 0x040fe40007810000 */
[----:B------:R-:W-:Y:S02]  /*0cb0*/  FMNMX.FTZ R9, R13, R4, !PT ;  /* 0x000000040d097209 */ /* 0x000fe40007810000 */
        /* <DEDUP_REMOVED lines=9> */
.L_x_6241:
        /* <DEDUP_REMOVED lines=11> */
.L_x_40922:


//--------------------- .text._ZN2at6native29vectorized_elementwise_kernelILi4ENS0_13AUnaryFunctorIN3c108BFloat16ES4_S4_ZZZNS0_16fmax_kernel_cudaERNS_18TensorIteratorBaseEENKUlvE_clEvENKUlvE2_clEvEUlS4_S4_E_EESt5arrayIPcLm2EEEEviT0_T1_ --------------------------
	.section	.text._ZN2at6native29vectorized_elementwise_kernelILi4ENS0_13AUnaryFunctorIN3c108BFloat16ES4_S4_ZZZNS0_16fmax_kernel_cudaERNS_18TensorIteratorBaseEENKUlvE_clEvENKUlvE2_clEvEUlS4_S4_E_EESt5arrayIPcLm2EEEEviT0_T1_,"ax",@progbits
	.align	128
        .global         _ZN2at6native29vectorized_elementwise_kernelILi4ENS0_13AUnaryFunctorIN3c108BFloat16ES4_S4_ZZZNS0_16fmax_kernel_cudaERNS_18TensorIteratorBaseEENKUlvE_clEvENKUlvE2_clEvEUlS4_S4_E_EESt5arrayIPcLm2EEEEviT0_T1_
        .type           _ZN2at6native29vectorized_elementwise_kernelILi4ENS0_13AUnaryFunctorIN3c108BFloat16ES4_S4_ZZZNS0_16fmax_kernel_cudaERNS_18TensorIteratorBaseEENKUlvE_clEvENKUlvE2_clEvEUlS4_S4_E_EESt5arrayIPcLm2EEEEviT0_T1_,@function
        .size           _ZN2at6native29vectorized_elementwise_kernelILi4ENS0_13AUnaryFunctorIN3c108BFloat16ES4_S4_ZZZNS0_16fmax_kernel_cudaERNS_18TensorIteratorBaseEENKUlvE_clEvENKUlvE2_clEvEUlS4_S4_E_EESt5arrayIPcLm2EEEEviT0_T1_,(.L_x_40923 - _ZN2at6native29vectorized_elementwise_kernelILi4ENS0_13AUnaryFunctorIN3c108BFloat16ES4_S4_ZZZNS0_16fmax_kernel_cudaERNS_18TensorIteratorBaseEENKUlvE_clEvENKUlvE2_clEvEUlS4_S4_E_EESt5arrayIPcLm2EEEEviT0_T1_)
        .other          _ZN2at6native29vectorized_elementwise_kernelILi4ENS0_13AUnaryFunctorIN3c108BFloat16ES4_S4_ZZZNS0_16fmax_kernel_cudaERNS_18TensorIteratorBaseEENKUlvE_clEvENKUlvE2_clEvEUlS4_S4_E_EESt5arrayIPcLm2EEEEviT0_T1_,@"STO_CUDA_ENTRY STV_DEFAULT"
_ZN2at6native29vectorized_elementwise_kernelILi4ENS0_13AUnaryFunctorIN3c108BFloat16ES4_S4_ZZZNS0_16fmax_kernel_cudaERNS_18TensorIteratorBaseEENKUlvE_clEvENKUlvE2_clEvEUlS4_S4_E_EESt5arrayIPcLm2EEEEviT0_T1_:
.text._ZN2at6native29vectorized_elementwise_kernelILi4ENS0_13AUnaryFunctorIN3c108BFloat16ES4_S4_ZZZNS0_16fmax_kernel_cudaERNS_18TensorIteratorBaseEENKUlvE_clEvENKUlvE2_clEvEUlS4_S4_E_EESt5arrayIPcLm2EEEEviT0_T1_:
        /* <DEDUP_REMOVED lines=134> */
.L_x_6245:
[----:B------:R-:W-:-:S13]  /*0860*/  ISETP.GE.U32.AND P0, PT, R4, R5, PT ;  /* 0x000000050400720c */ /* 0x000fda0003f06070 */
[----:B------:R-:W-:Y:S05]  /*0870*/  @P0 BRA `(.L_x_6247) ;  /* 0x0000000000300947 */ /* 0x000fea0003800000 */
[----:B0-----:R-:W0:Y:S01]  /*0880*/  LDC.64 R6, c[0x0][0x388] ;  /* 0x0000e200ff067b82 */ /* 0x001e220000000a00 */
[----:B------:R-:W-:Y:S02]  /*0890*/  IMAD.IADD R11, R3, 0x1, R4 ;  /* 0x00000001030b7824 */ /* 0x000fe400078e0204 */
[----:B------:R-:W-:Y:S02]  /*08a0*/  VIADD R4, R4, 0x80 ;  /* 0x0000008004047836 */ /* 0x000fe40000000000 */
[----:B0-----:R-:W-:-:S05]  /*08b0*/  IMAD.WIDE.U32 R6, R11, 0x2, R6 ;  /* 0x000000020b067825 */ /* 0x001fca00078e0006 */
[----:B------:R1:W-:Y:S02]  /*08c0*/  STG.E.U16 desc[UR4][R6.64], R8 ;  /* 0x0000000806007986 */ /* 0x0003e4000c101504 */
.L_x_6246:
[----:B------:R-:W-:-:S13]  /*08d0*/  ISETP.GE.U32.AND P0, PT, R4, R5, PT ;  /* 0x000000050400720c */ /* 0x000fda0003f06070 */
[----:B------:R-:W-:Y:S05]  /*08e0*/  @P0 BRA `(.L_x_6248) ;  /* 0x0000000000340947 */ /* 0x000fea0003800000 */
[----:B01----:R-:W0:Y:S01]  /*08f0*/  LDC.64 R6, c[0x0][0x388] ;  /* 0x0000e200ff067b82 */ /* 0x003e220000000a00 */
[----:B------:R-:W-:Y:S02]  /*0900*/  IMAD.IADD R11, R3, 0x1, R4 ;  /* 0x00000001030b7824 */ /* 0x000fe400078e0204 */
[----:B------:R-:W-:Y:S02]  /*0910*/  VIADD R4, R4, 0x80 ;  /* 0x0000008004047836 */ /* 0x000fe40000000000 */
[----:B0-----:R-:W-:-:S05]  /*0920*/  IMAD.WIDE.U32 R6, R11, 0x2, R6 ;  /* 0x000000020b067825 */ /* 0x001fca00078e0006 */
[----:B------:R1:W-:Y:S02]  /*0930*/  STG.E.U16 desc[UR4][R6.64], R9 ;  /* 0x0000000906007986 */ /* 0x0003e4000c101504 */
.L_x_6247:
        /* <DEDUP_REMOVED lines=8> */
.L_x_6248:
[----:B------:R-:W-:Y:S05]  /*09c0*/  BSYNC.RELIABLE B1 ;  /* 0x0000000000017941 */ /* 0x000fea0003800100 */
.L_x_6244:
[----:B------:R-:W-:-:S13]  /*09d0*/  ISETP.GE.U32.AND P0, PT, R4, R5, PT ;  /* 0x000000050400720c */ /* 0x000fda0003f06070 */
[----:B012---:R-:W0:Y:S01]  /*09e0*/  @!P0 LDC.64 R6, c[0x0][0x388] ;  /* 0x0000e200ff068b82 */ /* 0x007e220000000a00 */
[----:B------:R-:W-:Y:S02]  /*09f0*/  @!P0 IMAD.IADD R9, R3, 0x1, R4 ;  /* 0x0000000103098824 */ /* 0x000fe400078e0204 */
[----:B------:R-:W-:Y:S02]  /*0a00*/  @!P0 VIADD R4, R4, 0x80 ;  /* 0x0000008004048836 */ /* 0x000fe40000000000 */
[----:B0-----:R-:W-:-:S05]  /*0a10*/  @!P0 IMAD.WIDE.U32 R6, R9, 0x2, R6 ;  /* 0x0000000209068825 */ /* 0x001fca00078e0006 */
[----:B------:R2:W-:Y:S02]  /*0a20*/  @!P0 STG.E.U16 desc[UR4][R6.64], R21 ;  /* 0x0000001506008986 */ /* 0x0005e4000c101504 */
.L_x_6249:
[----:B------:R-:W-:Y:S05]  /*0a30*/  BSYNC.RECONVERGENT B0 ;  /* 0x0000000000007941 */ /* 0x000fea0003800200 */
.L_x_6243:
        /* <DEDUP_REMOVED lines=8> */
.L_x_6242:
        /* <DEDUP_REMOVED lines=21> */
[C---:B------:R-:W-:Y:S01]  /*0c10*/  FMNMX.FTZ R10, R13.reuse, R10, !PT ;  /* 0x0000000a0d0a7209 */ /* 0x040fe20007810000 */
[----:B------:R-:W-:Y:S01]  /*0c20*/  IMAD.U32 R4, R4, 0x10000, RZ ;  /* 0x0001000004047824 */ /* 0x000fe200078e00ff */
[----:B------:R-:W-:-:S02]  /*0c30*/  FMNMX.FTZ R8, R13, R5, !PT ;  /* 0x000000050d087209 */ /* 0x000fc40007810000 */
[C---:B------:R-:W-:Y:S02]  /*0c40*/  FMNMX.FTZ R11, R13.reuse, R11, !PT ;  /* 0x0000000b0d0b7209 */ /* 0x040fe40007810000 */
[C---:B------:R-:W-:Y:S02]  /*0c50*/  FMNMX.FTZ R12, R13.reuse, R12, !PT ;  /* 0x0000000c0d0c7209 */ /* 0x040fe40007810000 */
[C---:B------:R-:W-:Y:S02]  /*0c60*/  FMNMX.FTZ R5, R13.reuse, R0, !PT ;  /* 0x000000000d057209 */ /* 0x040fe40007810000 */
[C---:B------:R-:W-:Y:S02]  /*0c70*/  FMNMX.FTZ R6, R13.reuse, R6, !PT ;  /* 0x000000060d067209 */ /* 0x040fe40007810000 */
[C---:B------:R-:W-:Y:S02]  /*0c80*/  FMNMX.FTZ R7, R13.reuse, R7, !PT ;  /* 0x000000070d077209 */ /* 0x040fe40007810000 */
[----:B------:R-:W-:-:S02]  /*0c90*/  FMNMX.FTZ R9, R13, R4, !PT ;  /* 0x000000040d097209 */ /* 0x000fc40007810000 */
[----:B------:R-:W-:Y:S02]  /*0ca0*/  F2FP.BF16.F32.PACK_AB R10, R5, R10 ;  /* 0x0000000a050a723e */ /* 0x000fe400000010ff */
[----:B------:R-:W-:Y:S02]  /*0cb0*/  F2FP.BF16.F32.PACK_AB R11, R6, R11 ;  /* 0x0000000b060b723e */ /* 0x000fe400000010ff */
[----:B------:R-:W-:Y:S02]  /*0cc0*/  F2FP.BF16.F32.PACK_AB R12, R7, R12 ;  /* 0x0000000c070c723e */ /* 0x000fe400000010ff */
[----:B------:R-:W-:Y:S01]  /*0cd0*/  F2FP.BF16.F32.PACK_AB R13, R9, R8 ;  /* 0x00000008090d723e */ /* 0x000fe200000010ff */
[----:B------:R-:W-:Y:S04]  /*0ce0*/  STG.E.64 desc[UR4][R2.64], R10 ;  /* 0x0000000a02007986 */ /* 0x000fe8000c101b04 */
[----:B------:R-:W-:Y:S01]  /*0cf0*/  STG.E.64 desc[UR4][R2.64+0x400], R12 ;  /* 0x0004000c02007986 */ /* 0x000fe2000c101b04 */
[----:B------:R-:W-:Y:S05]  /*0d00*/  EXIT ;  /* 0x000000000000794d */ /* 0x000fea0003800000 */
.L_x_6250:
        /* <DEDUP_REMOVED lines=15> */
.L_x_40923:


//--------------------- .text._ZN2at6native29vectorized_elementwise_kernelILi8ENS0_13AUnaryFunctorIN3c108BFloat16ES4_S4_ZZZNS0_16fmax_kernel_cudaERNS_18TensorIteratorBaseEENKUlvE_clEvENKUlvE2_clEvEUlS4_S4_E_EESt5arrayIPcLm2EEEEviT0_T1_ --------------------------
	.section	.text._ZN2at6native29vectorized_elementwise_kernelILi8ENS0_13AUnaryFunctorIN3c108BFloat16ES4_S4_ZZZNS0_16fmax_kernel_cudaERNS_18TensorIteratorBaseEENKUlvE_clEvENKUlvE2_clEvEUlS4_S4_E_EESt5arrayIPcLm2EEEEviT0_T1_,"ax",@progbits
	.align	128
        .global         _ZN2at6native29vectorized_elementwise_kernelILi8ENS0_13AUnaryFunctorIN3c108BFloat16ES4_S4_ZZZNS0_16fmax_kernel_cudaERNS_18TensorIteratorBaseEENKUlvE_clEvENKUlvE2_clEvEUlS4_S4_E_EESt5arrayIPcLm2EEEEviT0_T1_
        .type           _ZN2at6native29vectorized_elementwise_kernelILi8ENS0_13AUnaryFunctorIN3c108BFloat16ES4_S4_ZZZNS0_16fmax_kernel_cudaERNS_18TensorIteratorBaseEENKUlvE_clEvENKUlvE2_clEvEUlS4_S4_E_EESt5arrayIPcLm2EEEEviT0_T1_,@function
        .size           _ZN2at6native29vectorized_elementwise_kernelILi8ENS0_13AUnaryFunctorIN3c108BFloat16ES4_S4_ZZZNS0_16fmax_kernel_cudaERNS_18TensorIteratorBaseEENKUlvE_clEvENKUlvE2_clEvEUlS4_S4_E_EESt5arrayIPcLm2EEEEviT0_T1_,(.L_x_40924 - _ZN2at6native29vectorized_elementwise_kernelILi8ENS0_13AUnaryFunctorIN3c108BFloat16ES4_S4_ZZZNS0_16fmax_kernel_cudaERNS_18TensorIteratorBaseEENKUlvE_clEvENKUlvE2_clEvEUlS4_S4_E_EESt5arrayIPcLm2EEEEviT0_T1_)
        .other          _ZN2at6native29vectorized_elementwise_kernelILi8ENS0_13AUnaryFunctorIN3c108BFloat16ES4_S4_ZZZNS0_16fmax_kernel_cudaERNS_18TensorIteratorBaseEENKUlvE_clEvENKUlvE2_clEvEUlS4_S4_E_EESt5arrayIPcLm2EEEEviT0_T1_,@"STO_CUDA_ENTRY STV_DEFAULT"
_ZN2at6native29vectorized_elementwise_kernelILi8ENS0_13AUnaryFunctorIN3c108BFloat16ES4_S4_ZZZNS0_16fmax_kernel_cudaERNS_18TensorIteratorBaseEENKUlvE_clEvENKUlvE2_clEvEUlS4_S4_E_EESt5arrayIPcLm2EEEEviT0_T1_:
.text._ZN2at6native29vectorized_elementwise_kernelILi8ENS0_13AUnaryFunctorIN3c108BFloat16ES4_S4_ZZZNS0_16fmax_kernel_cudaERNS_18TensorIteratorBaseEENKUlvE_clEvENKUlvE2_clEvEUlS4_S4_E_EESt5arrayIPcLm2EEEEviT0_T1_:
[----:B------:R-:W-:Y:S01]  /*0000*/  LDC R1, c[0x0][0x37c] ;  /* 0x0000df00ff017b82 */ /* 0x000fe20000000800 */
[----:B------:R-:W-:Y:S05]  /*0010*/  EXIT ;  /* 0x000000000000794d */ /* 0x000fea0003800000 */
.L_x_6251:
        /* <DEDUP_REMOVED lines=14> */
.L_x_40924:


//--------------------- .text._ZN2at6native18elementwise_kernelILi128ELi4EZNS0_15gpu_kernel_implINS0_13BinaryFunctorIN3c108BFloat16ES5_S5_ZZZNS0_16fmax_kernel_cudaERNS_18TensorIteratorBaseEENKUlvE_clEvENKUlvE2_clEvEUlS5_S5_E_EEEEvS7_RKT_EUliE_EEviT1_ --------------------------
	.section	.text._ZN2at6native18elementwise_kernelILi128ELi4EZNS0_15gpu_kernel_implINS0_13BinaryFunctorIN3c108BFloat16ES5_S5_ZZZNS0_16fmax_kernel_cudaERNS_18TensorIteratorBaseEENKUlvE_clEvENKUlvE2_clEvEUlS5_S5_E_EEEEvS7_RKT_EUliE_EEviT1_,"ax",@progbits
	.align	128
        .global         _ZN2at6native18elementwise_kernelILi128ELi4EZNS0_15gpu_kernel_implINS0_13BinaryFunctorIN3c108BFloat16ES5_S5_ZZZNS0_16fmax_kernel_cudaERNS_18TensorIteratorBaseEENKUlvE_clEvENKUlvE2_clEvEUlS5_S5_E_EEEEvS7_RKT_EUliE_EEviT1_
        .type           _ZN2at6native18elementwise_kernelILi128ELi4EZNS0_15gpu_kernel_implINS0_13BinaryFunctorIN3c108BFloat16ES5_S5_ZZZNS0_16fmax_kernel_cudaERNS_18TensorIteratorBaseEENKUlvE_clEvENKUlvE2_clEvEUlS5_S5_E_EEEEvS7_RKT_EUliE_EEviT1_,@function
        .size           _ZN2at6native18elementwise_kernelILi128ELi4EZNS0_15gpu_kernel_implINS0_13BinaryFunctorIN3c108BFloat16ES5_S5_ZZZNS0_16fmax_kernel_cudaERNS_18TensorIteratorBaseEENKUlvE_clEvENKUlvE2_clEvEUlS5_S5_E_EEEEvS7_RKT_EUliE_EEviT1_,(.L_x_40925 - _ZN2at6native18elementwise_kernelILi128ELi4EZNS0_15gpu_kernel_implINS0_13BinaryFunctorIN3c108BFloat16ES5_S5_ZZZNS0_16fmax_kernel_cudaERNS_18TensorIteratorBaseEENKUlvE_clEvENKUlvE2_clEvEUlS5_S5_E_EEEEvS7_RKT_EUliE_EEviT1_)
        .other          _ZN2at6native18elementwise_kernelILi128ELi4EZNS0_15gpu_kernel_implINS0_13BinaryFunctorIN3c108BFloat16ES5_S5_ZZZNS0_16fmax_kernel_cudaERNS_18TensorIteratorBaseEENKUlvE_clEvENKUlvE2_clEvEUlS5_S5_E_EEEEvS7_RKT_EUliE_EEviT1_,@"STO_CUDA_ENTRY STV_DEFAULT"
_ZN2at6native18elementwise_kernelILi128ELi4EZNS0_15gpu_kernel_implINS0_13BinaryFunctorIN3c108BFloat16ES5_S5_ZZZNS0_16fmax_kernel_cudaERNS_18TensorIteratorBaseEENKUlvE_clEvENKUlvE2_clEvEUlS5_S5_E_EEEEvS7_RKT_EUliE_EEviT1_:
.text._ZN2at6native18elementwise_kernelILi128ELi4EZNS0_15gpu_kernel_implINS0_13BinaryFunctorIN3c108BFloat16ES5_S5_ZZZNS0_16fmax_kernel_cudaERNS_18TensorIteratorBaseEENKUlvE_clEvENKUlvE2_clEvEUlS5_S5_E_EEEEvS7_RKT_EUliE_EEviT1_:
        /* <DEDUP_REMOVED lines=371> */
.L_x_6254:
        /* <DEDUP_REMOVED lines=19> */
.L_x_6258:
[----:B------:R-:W2:Y:S02]  /*1860*/  LDG.E.U8 R2, desc[UR36][R2.64] ;  /* 0x0000002402027981 */ /* 0x000ea4000c1e1100 */
[----:B--2---:R-:W-:-:S04]  /*1870*/  I2FP.F32.U32 R0, R2 ;  /* 0x0000000200007245 */ /* 0x004fc80000201000 */
[----:B------:R-:W-:-:S04]  /*1880*/  F2FP.BF16.F32.PACK_AB R0, RZ, R0 ;  /* 0x00000000ff00723e */ /* 0x000fc800000010ff */
[----:B------:R-:W-:Y:S01]  /*1890*/  PRMT R19, R0, 0x7610, R19 ;  /* 0x0000761000137816 */ /* 0x000fe20000000013 */
[----:B------:R-:W-:Y:S06]  /*18a0*/  BRA `(.L_x_6260) ;  /* 0x0000000c00e07947 */ /* 0x000fec0003800000 */
.L_x_6257:
        /* <DEDUP_REMOVED lines=11> */
.L_x_6262:
[----:B------:R-:W2:Y:S02]  /*1960*/  LDG.E R2, desc[UR36][R2.64] ;  /* 0x0000002402027981 */ /* 0x000ea4000c1e1900 */
[----:B--2---:R-:W-:-:S04]  /*1970*/  I2FP.F32.S32 R0, R2 ;  /* 0x0000000200007245 */ /* 0x004fc80000201400 */
[----:B------:R-:W-:-:S04]  /*1980*/  F2FP.BF16.F32.PACK_AB R0, RZ, R0 ;  /* 0x00000000ff00723e */ /* 0x000fc800000010ff */
[----:B------:R-:W-:Y:S01]  /*1990*/  PRMT R19, R0, 0x7610, R19 ;  /* 0x0000761000137816 */ /* 0x000fe20000000013 */
[----:B------:R-:W-:Y:S06]  /*19a0*/  BRA `(.L_x_6260) ;  /* 0x0000000c00a07947 */ /* 0x000fec0003800000 */
.L_x_6261:
[----:B------:R-:W2:Y:S02]  /*19b0*/  LDG.E.U16 R2, desc[UR36][R2.64] ;  /* 0x0000002402027981 */ /* 0x000ea4000c1e1500 */
[----:B--2---:R-:W0:Y:S02]  /*19c0*/  I2F.S16 R0, R2 ;  /* 0x0000000200007306 */ /* 0x004e240000101400 */
[----:B0-----:R-:W-:-:S04]  /*19d0*/  F2FP.BF16.F32.PACK_AB R0, RZ, R0 ;  /* 0x00000000ff00723e */ /* 0x001fc800000010ff */
[----:B------:R-:W-:Y:S01]  /*19e0*/  PRMT R19, R0, 0x7610, R19 ;  /* 0x0000761000137816 */ /* 0x000fe20000000013 */
[----:B------:R-:W-:Y:S06]  /*19f0*/  BRA `(.L_x_6260) ;  /* 0x0000000c008c7947 */ /* 0x000fec0003800000 */
.L_x_6256:
        /* <DEDUP_REMOVED lines=9> */
.L_x_6264:
[----:B------:R-:W2:Y:S02]  /*1a90*/  LDG.E.U16 R0, desc[UR36][R2.64] ;  /* 0x0000002402007981 */ /* 0x000ea4000c1e1500 */
[----:B--2---:R-:W-:-:S05]  /*1aa0*/  HADD2.F32 R0, -RZ, R0.H0_H0 ;  /* 0x20000000ff007230 */ /* 0x004fca0000004100 */
[----:B------:R-:W-:-:S04]  /*1ab0*/  F2FP.BF16.F32.PACK_AB R0, RZ, R0 ;  /* 0x00000000ff00723e */ /* 0x000fc800000010ff */
[----:B------:R-:W-:Y:S01]  /*1ac0*/  PRMT R19, R0, 0x7610, R19 ;  /* 0x0000761000137816 */ /* 0x000fe20000000013 */
[----:B------:R-:W-:Y:S06]  /*1ad0*/  BRA `(.L_x_6260) ;  /* 0x0000000c00547947 */ /* 0x000fec0003800000 */
.L_x_6263:
        /* <DEDUP_REMOVED lines=9> */
.L_x_6266:
[----:B------:R-:W2:Y:S02]  /*1b70*/  LDG.E.U16 R2, desc[UR36][R2.64] ;  /* 0x0000002402027981 */ /* 0x000ea4000c1e1500 */
[----:B--2---:R-:W-:-:S05]  /*1b80*/  HADD2.F32 R0, -RZ, R2.H0_H0 ;  /* 0x20000002ff007230 */ /* 0x004fca0000004100 */
[----:B------:R-:W-:-:S04]  /*1b90*/  F2FP.BF16.F32.PACK_AB R0, RZ, R0 ;  /* 0x00000000ff00723e */ /* 0x000fc800000010ff */
[----:B------:R-:W-:Y:S01]  /*1ba0*/  PRMT R19, R0, 0x7610, R19 ;  /* 0x0000761000137816 */ /* 0x000fe20000000013 */
[----:B------:R-:W-:Y:S06]  /*1bb0*/  BRA `(.L_x_6260) ;  /* 0x0000000c001c7947 */ /* 0x000fec0003800000 */
.L_x_6265:
        /* <DEDUP_REMOVED lines=13> */
.L_x_6255:
        /* <DEDUP_REMOVED lines=14> */
.L_x_6269:
        /* <DEDUP_REMOVED lines=13> */
.L_x_6268:
        /* <DEDUP_REMOVED lines=27> */
.L_x_6271:
        /* <DEDUP_REMOVED lines=14> */
.L_x_6270:
[----:B------:R0:W5:Y:S01]  /*20d0*/  LDG.E.U16 R19, desc[UR36][R2.64] ;  /* 0x0000002402137981 */ /* 0x000162000c1e1500 */
[----:B------:R-:W-:Y:S05]  /*20e0*/  BRA `(.L_x_6260) ;  /* 0x0000000400d07947 */ /* 0x000fea0003800000 */
.L_x_6267:
        /* <DEDUP_REMOVED lines=13> */
.L_x_6274:
        /* <DEDUP_REMOVED lines=21> */
.L_x_6278:
[----:B------:R-:W-:Y:S05]  /*2310*/  BSYNC.RECONVERGENT B1 ;  /* 0x0000000000017941 */ /* 0x000fea0003800200 */
.L_x_6277:
[----:B------:R-:W-:Y:S01]  /*2320*/  IMAD.SHL.U32 R0, R0, 0x100000, RZ ;  /* 0x0010000000007824 */ /* 0x000fe200078e00ff */
[----:B------:R-:W-:-:S04]  /*2330*/  LEA R2, R2, 0x3b800000, 0x17 ;  /* 0x3b80000002027811 */ /* 0x000fc800078eb8ff */
[----:B------:R-:W-:-:S07]  /*2340*/  LOP3.LUT R0, R2, R0, R7, 0xfe, !PT ;  /* 0x0000000002007212 */ /* 0x000fce00078efe07 */
.L_x_6276:
[----:B------:R-:W-:Y:S05]  /*2350*/  BSYNC.RECONVERGENT B0 ;  /* 0x0000000000007941 */ /* 0x000fea0003800200 */
.L_x_6275:
[----:B------:R-:W-:-:S04]  /*2360*/  F2FP.BF16.F32.PACK_AB R0, RZ, R0 ;  /* 0x00000000ff00723e */ /* 0x000fc800000010ff */
[----:B------:R-:W-:Y:S01]  /*2370*/  PRMT R19, R0, 0x7610, R19 ;  /* 0x0000761000137816 */ /* 0x000fe20000000013 */
[----:B------:R-:W-:Y:S06]  /*2380*/  BRA `(.L_x_6260) ;  /* 0x0000000400287947 */ /* 0x000fec0003800000 */
.L_x_6273:
        /* <DEDUP_REMOVED lines=21> */
.L_x_6282:
[----:B------:R-:W-:Y:S05]  /*24e0*/  BSYNC.RECONVERGENT B1 ;  /* 0x0000000000017941 */ /* 0x000fea0003800200 */
.L_x_6281:
[----:B------:R-:W-:Y:S01]  /*24f0*/  IMAD.SHL.U32 R0, R0, 0x200000, RZ ;  /* 0x0020000000007824 */ /* 0x000fe200078e00ff */
[----:B------:R-:W-:-:S04]  /*2500*/  LEA R2, R2, 0x37800000, 0x17 ;  /* 0x3780000002027811 */ /* 0x000fc800078eb8ff */
[----:B------:R-:W-:-:S07]  /*2510*/  LOP3.LUT R0, R2, R0, R7, 0xfe, !PT ;  /* 0x0000000002007212 */ /* 0x000fce00078efe07 */
.L_x_6280:
[----:B------:R-:W-:Y:S05]  /*2520*/  BSYNC.RECONVERGENT B0 ;  /* 0x0000000000007941 */ /* 0x000fea0003800200 */
.L_x_6279:
[----:B------:R-:W-:-:S04]  /*2530*/  F2FP.BF16.F32.PACK_AB R0, RZ, R0 ;  /* 0x00000000ff00723e */ /* 0x000fc800000010ff */
[----:B------:R-:W-:Y:S01]  /*2540*/  PRMT R19, R0, 0x7610, R19 ;  /* 0x0000761000137816 */ /* 0x000fe20000000013 */
[----:B------:R-:W-:Y:S06]  /*2550*/  BRA `(.L_x_6260) ;  /* 0x0000000000b47947 */ /* 0x000fec0003800000 */
.L_x_6272:
[----:B------:R-:W-:-:S09]  /*2560*/  UISETP.NE.AND UP0, UPT, UR4, 0x1c, UPT ;  /* 0x0000001c0400788c */ /* 0x000fd2000bf05270 */
[----:B------:R-:W-:Y:S05]  /*2570*/  BRA.U !UP0, `(.L_x_6283) ;  /* 0x00000001089c7547 */ /* 0x000fea000b800000 */
[----:B------:R-:W-:-:S09]  /*2580*/  UISETP.NE.AND UP0, UPT, UR4, 0x1d, UPT ;  /* 0x0000001d0400788c */ /* 0x000fd2000bf05270 */
[----:B------:R-:W-:Y:S05]  /*2590*/  BRA.U !UP0, `(.L_x_6284) ;  /* 0x0000000108807547 */ /* 0x000fea000b800000 */
[----:B------:R-:W-:-:S09]  /*25a0*/  UISETP.NE.AND UP0, UPT, UR4, 0x2c, UPT ;  /* 0x0000002c0400788c */ /* 0x000fd2000bf05270 */
[----:B------:R-:W-:Y:S05]  /*25b0*/  BRA.U !UP0, `(.L_x_6285) ;  /* 0x0000000108487547 */ /* 0x000fea000b800000 */
.L_x_6259:
        /* <DEDUP_REMOVED lines=16> */
.L_x_6286:
[----:B------:R-:W-:Y:S01]  /*26c0*/  PRMT R19, RZ, 0x7610, R19 ;  /* 0x00007610ff137816 */ /* 0x000fe20000000013 */
[----:B------:R-:W-:Y:S06]  /*26d0*/  BRA `(.L_x_6260) ;  /* 0x0000000000547947 */ /* 0x000fec0003800000 */
.L_x_6285:
        /* <DEDUP_REMOVED lines=8> */
.L_x_6288:
[----:B------:R-:W-:Y:S05]  /*2760*/  BSYNC.RECONVERGENT B0 ;  /* 0x0000000000007941 */ /* 0x000fea0003800200 */
.L_x_6287:
[----:B------:R-:W-:-:S04]  /*2770*/  F2FP.BF16.F32.PACK_AB R0, RZ, R0 ;  /* 0x00000000ff00723e */ /* 0x000fc800000010ff */
[----:B------:R-:W-:Y:S01]  /*2780*/  PRMT R19, R0, 0x7610, R19 ;  /* 0x0000761000137816 */ /* 0x000fe20000000013 */
[----:B------:R-:W-:Y:S06]  /*2790*/  BRA `(.L_x_6260) ;  /* 0x0000000000247947 */ /* 0x000fec0003800000 */
.L_x_6284:
[----:B------:R-:W2:Y:S02]  /*27a0*/  LDG.E.64 R2, desc[UR36][R2.64] ;  /* 0x0000002402027981 */ /* 0x000ea4000c1e1b00 */
[----:B--2---:R-:W0:Y:S02]  /*27b0*/  I2F.U64 R0, R2 ;  /* 0x0000000200007312 */ /* 0x004e240000301000 */
[----:B0-----:R-:W-:-:S04]  /*27c0*/  F2FP.BF16.F32.PACK_AB R0, RZ, R0 ;  /* 0x00000000ff00723e */ /* 0x001fc800000010ff */
[----:B------:R-:W-:Y:S01]  /*27d0*/  PRMT R19, R0, 0x7610, R19 ;  /* 0x0000761000137816 */ /* 0x000fe20000000013 */
[----:B------:R-:W-:Y:S06]  /*27e0*/  BRA `(.L_x_6260) ;  /* 0x0000000000107947 */ /* 0x000fec0003800000 */
.L_x_6283:
[----:B------:R-:W2:Y:S02]  /*27f0*/  LDG.E R2, desc[UR36][R2.64] ;  /* 0x0000002402027981 */ /* 0x000ea4000c1e1900 */
[----:B--2---:R-:W-:-:S04]  /*2800*/  I2FP.F32.U32 R0, R2 ;  /* 0x0000000200007245 */ /* 0x004fc80000201000 */
[----:B------:R-:W-:-:S04]  /*2810*/  F2FP.BF16.F32.PACK_AB R0, RZ, R0 ;  /* 0x00000000ff00723e */ /* 0x000fc800000010ff */
[----:B------:R-:W-:-:S07]  /*2820*/  PRMT R19, R0, 0x7610, R19 ;  /* 0x0000761000137816 */ /* 0x000fce0000000013 */
.L_x_6260:
        /* <DEDUP_REMOVED lines=18> */
.L_x_6292:
[----:B------:R-:W2:Y:S02]  /*2950*/  LDG.E.U8 R2, desc[UR36][R2.64] ;  /* 0x0000002402027981 */ /* 0x000ea4000c1e1100 */
[----:B--2---:R-:W-:-:S04]  /*2960*/  I2FP.F32.U32 R0, R2 ;  /* 0x0000000200007245 */ /* 0x004fc80000201000 */
[----:B------:R-:W-:Y:S01]  /*2970*/  F2FP.BF16.F32.PACK_AB R0, RZ, R0 ;  /* 0x00000000ff00723e */ /* 0x000fe200000010ff */
[----:B------:R-:W-:Y:S06]  /*2980*/  BRA `(.L_x_6294) ;  /* 0x0000000c00a47947 */ /* 0x000fec0003800000 */
.L_x_6291:
        /* <DEDUP_REMOVED lines=10> */
.L_x_6296:
[----:B------:R-:W2:Y:S02]  /*2a30*/  LDG.E R2, desc[UR36][R2.64] ;  /* 0x0000002402027981 */ /* 0x000ea4000c1e1900 */
[----:B--2---:R-:W-:-:S04]  /*2a40*/  I2FP.F32.S32 R0, R2 ;  /* 0x0000000200007245 */ /* 0x004fc80000201400 */
[----:B------:R-:W-:Y:S01]  /*2a50*/  F2FP.BF16.F32.PACK_AB R0, RZ, R0 ;  /* 0x00000000ff00723e */ /* 0x000fe200000010ff */
[----:B------:R-:W-:Y:S06]  /*2a60*/  BRA `(.L_x_6294) ;  /* 0x0000000c006c7947 */ /* 0x000fec0003800000 */
.L_x_6295:
[----:B------:R-:W2:Y:S02]  /*2a70*/  LDG.E.U16 R2, desc[UR36][R2.64] ;  /* 0x0000002402027981 */ /* 0x000ea4000c1e1500 */
[----:B--2---:R-:W0:Y:S02]  /*2a80*/  I2F.S16 R0, R2 ;  /* 0x0000000200007306 */ /* 0x004e240000101400 */
[----:B0-----:R-:W-:Y:S01]  /*2a90*/  F2FP.BF16.F32.PACK_AB R0, RZ, R0 ;  /* 0x00000000ff00723e */ /* 0x001fe200000010ff */
[----:B------:R-:W-:Y:S06]  /*2aa0*/  BRA `(.L_x_6294) ;  /* 0x0000000c005c7947 */ /* 0x000fec0003800000 */
.L_x_6290:
        /* <DEDUP_REMOVED lines=9> */
.L_x_6298:
[----:B------:R-:W2:Y:S02]  /*2b40*/  LDG.E.U16 R0, desc[UR36][R2.64] ;  /* 0x0000002402007981 */ /* 0x000ea4000c1e1500 */
[----:B--2---:R-:W-:-:S05]  /*2b50*/  HADD2.F32 R0, -RZ, R0.H0_H0 ;  /* 0x20000000ff007230 */ /* 0x004fca0000004100 */
[----:B------:R-:W-:Y:S01]  /*2b60*/  F2FP.BF16.F32.PACK_AB R0, RZ, R0 ;  /* 0x00000000ff00723e */ /* 0x000fe200000010ff */
[----:B------:R-:W-:Y:S06]  /*2b70*/  BRA `(.L_x_6294) ;  /* 0x0000000c00287947 */ /* 0x000fec0003800000 */
.L_x_6297:
        /* <DEDUP_REMOVED lines=9> */
.L_x_6300:
[----:B------:R-:W2:Y:S02]  /*2c10*/  LDG.E.U16 R2, desc[UR36][R2.64] ;  /* 0x0000002402027981 */ /* 0x000ea4000c1e1500 */
[----:B--2---:R-:W-:-:S05]  /*2c20*/  HADD2.F32 R0, -RZ, R2.H0_H0 ;  /* 0x20000002ff007230 */ /* 0x004fca0000004100 */
[----:B------:R-:W-:Y:S01]  /*2c30*/  F2FP.BF16.F32.PACK_AB R0, RZ, R0 ;  /* 0x00000000ff00723e */ /* 0x000fe200000010ff */
[----:B------:R-:W-:Y:S06]  /*2c40*/  BRA `(.L_x_6294) ;  /* 0x0000000800f47947 */ /* 0x000fec0003800000 */
.L_x_6299:
        /* <DEDUP_REMOVED lines=12> */
.L_x_6289:
        /* <DEDUP_REMOVED lines=13> */
.L_x_6303:
        /* <DEDUP_REMOVED lines=12> */
.L_x_6302:
        /* <DEDUP_REMOVED lines=27> */
.L_x_6305:
        /* <DEDUP_REMOVED lines=13> */
.L_x_6304:
[----:B------:R0:W5:Y:S01]  /*3120*/  LDG.E.U16 R0, desc[UR36][R2.64] ;  /* 0x0000002402007981 */ /* 0x000162000c1e1500 */
[----:B------:R-:W-:Y:S05]  /*3130*/  BRA `(.L_x_6294) ;  /* 0x0000000400b87947 */ /* 0x000fea0003800000 */
.L_x_6301:
        /* <DEDUP_REMOVED lines=12> */
.L_x_6308:
        /* <DEDUP_REMOVED lines=21> */
.L_x_6312:
[----:B------:R-:W-:Y:S05]  /*3350*/  BSYNC.RECONVERGENT B1 ;  /* 0x0000000000017941 */ /* 0x000fea0003800200 */
.L_x_6311:
[----:B------:R-:W-:Y:S01]  /*3360*/  IMAD.SHL.U32 R0, R0, 0x100000, RZ ;  /* 0x0010000000007824 */ /* 0x000fe200078e00ff */
[----:B------:R-:W-:-:S04]  /*3370*/  LEA R2, R2, 0x3b800000, 0x17 ;  /* 0x3b80000002027811 */ /* 0x000fc800078eb8ff */
[----:B------:R-:W-:-:S07]  /*3380*/  LOP3.LUT R0, R2, R0, R7, 0xfe, !PT ;  /* 0x0000000002007212 */ /* 0x000fce00078efe07 */
.L_x_6310:
[----:B------:R-:W-:Y:S05]  /*3390*/  BSYNC.RECONVERGENT B0 ;  /* 0x0000000000007941 */ /* 0x000fea0003800200 */
.L_x_6309:
[----:B------:R-:W-:Y:S01]  /*33a0*/  F2FP.BF16.F32.PACK_AB R0, RZ, R0 ;  /* 0x00000000ff00723e */ /* 0x000fe200000010ff */
[----:B------:R-:W-:Y:S06]  /*33b0*/  BRA `(.L_x_6294) ;  /* 0x0000000400187947 */ /* 0x000fec0003800000 */
.L_x_6307:
        /* <DEDUP_REMOVED lines=21> */
.L_x_6316:
[----:B------:R-:W-:Y:S05]  /*3510*/  BSYNC.RECONVERGENT B1 ;  /* 0x0000000000017941 */ /* 0x000fea0003800200 */
.L_x_6315:
[----:B------:R-:W-:Y:S01]  /*3520*/  IMAD.SHL.U32 R0, R0, 0x200000, RZ ;  /* 0x0020000000007824 */ /* 0x000fe200078e00ff */
[----:B------:R-:W-:-:S04]  /*3530*/  LEA R2, R2, 0x37800000, 0x17 ;  /* 0x3780000002027811 */ /* 0x000fc800078eb8ff */
[----:B------:R-:W-:-:S07]  /*3540*/  LOP3.LUT R0, R2, R0, R7, 0xfe, !PT ;  /* 0x0000000002007212 */ /* 0x000fce00078efe07 */
.L_x_6314:
[----:B------:R-:W-:Y:S05]  /*3550*/  BSYNC.RECONVERGENT B0 ;  /* 0x0000000000007941 */ /* 0x000fea0003800200 */
.L_x_6313:
[----:B------:R-:W-:Y:S01]  /*3560*/  F2FP.BF16.F32.PACK_AB R0, RZ, R0 ;  /* 0x00000000ff00723e */ /* 0x000fe200000010ff */
[----:B------:R-:W-:Y:S06]  /*3570*/  BRA `(.L_x_6294) ;  /* 0x0000000000a87947 */ /* 0x000fec0003800000 */
.L_x_6306:
[----:B------:R-:W-:-:S09]  /*3580*/  UISETP.NE.AND UP0, UPT, UR4, 0x1c, UPT ;  /* 0x0000001c0400788c */ /* 0x000fd2000bf05270 */
[----:B------:R-:W-:Y:S05]  /*3590*/  BRA.U !UP0, `(.L_x_6317) ;  /* 0x0000000108947547 */ /* 0x000fea000b800000 */
[----:B------:R-:W-:-:S09]  /*35a0*/  UISETP.NE.AND UP0, UPT, UR4, 0x1d, UPT ;  /* 0x0000001d0400788c */ /* 0x000fd2000bf05270 */
[----:B------:R-:W-:Y:S05]  /*35b0*/  BRA.U !UP0, `(.L_x_6318) ;  /* 0x00000001087c7547 */ /* 0x000fea000b800000 */
[----:B------:R-:W-:-:S09]  /*35c0*/  UISETP.NE.AND UP0, UPT, UR4, 0x2c, UPT ;  /* 0x0000002c0400788c */ /* 0x000fd2000bf05270 */
[----:B------:R-:W-:Y:S05]  /*35d0*/  BRA.U !UP0, `(.L_x_6319) ;  /* 0x0000000108487547 */ /* 0x000fea000b800000 */
.L_x_6293:
        /* <DEDUP_REMOVED lines=16> */
.L_x_6320:
[----:B------:R-:W-:Y:S01]  /*36e0*/  PRMT R0, RZ, 0x7610, R0 ;  /* 0x00007610ff007816 */ /* 0x000fe20000000000 */
[----:B------:R-:W-:Y:S06]  /*36f0*/  BRA `(.L_x_6294) ;  /* 0x0000000000487947 */ /* 0x000fec0003800000 */
.L_x_6319:
        /* <DEDUP_REMOVED lines=8> */
.L_x_6322:
[----:B------:R-:W-:Y:S05]  /*3780*/  BSYNC.RECONVERGENT B0 ;  /* 0x0000000000007941 */ /* 0x000fea0003800200 */
.L_x_6321:
[----:B------:R-:W-:Y:S01]  /*3790*/  F2FP.BF16.F32.PACK_AB R0, RZ, R0 ;  /* 0x00000000ff00723e */ /* 0x000fe200000010ff */
[----:B------:R-:W-:Y:S06]  /*37a0*/  BRA `(.L_x_6294) ;  /* 0x00000000001c7947 */ /* 0x000fec0003800000 */
.L_x_6318:
[----:B------:R-:W2:Y:S02]  /*37b0*/  LDG.E.64 R2, desc[UR36][R2.64] ;  /* 0x0000002402027981 */ /* 0x000ea4000c1e1b00 */
[----:B--2---:R-:W0:Y:S02]  /*37c0*/  I2F.U64 R0, R2 ;  /* 0x0000000200007312 */ /* 0x004e240000301000 */
[----:B0-----:R-:W-:Y:S01]  /*37d0*/  F2FP.BF16.F32.PACK_AB R0, RZ, R0 ;  /* 0x00000000ff00723e */ /* 0x001fe200000010ff */
[----:B------:R-:W-:Y:S06]  /*37e0*/  BRA `(.L_x_6294) ;  /* 0x00000000000c7947 */ /* 0x000fec0003800000 */
.L_x_6317:
[----:B------:R-:W2:Y:S02]  /*37f0*/  LDG.E R2, desc[UR36][R2.64] ;  /* 0x0000002402027981 */ /* 0x000ea4000c1e1900 */
[----:B--2---:R-:W-:-:S04]  /*3800*/  I2FP.F32.U32 R0, R2 ;  /* 0x0000000200007245 */ /* 0x004fc80000201000 */
[----:B------:R-:W-:-:S07]  /*3810*/  F2FP.BF16.F32.PACK_AB R0, RZ, R0 ;  /* 0x00000000ff00723e */ /* 0x000fce00000010ff */
.L_x_6294:
[----:B------:R-:W0:Y:S01]  /*3820*/  LDCU.64 UR6, c[0x0][0x5e8] ;  /* 0x0000bd00ff0677ac */ /* 0x000e220008000a00 */
[----:B-----5:R-:W-:Y:S01]  /*3830*/  IMAD.U32 R19, R19, 0x10000, RZ ;  /* 0x0001000013137824 */ /* 0x020fe200078e00ff */
[----:B------:R-:W-:Y:S01]  /*3840*/  SHF.L.U32 R0, R0, 0x10, RZ ;  /* 0x0000001000007819 */ /* 0x000fe200000006ff */
[----:B------:R-:W-:-:S03]  /*3850*/  UPRMT UR4, UR43, 0x9910, URZ ;  /* 0x000099102b047896 */ /* 0x000fc600080000ff */
[----:B------:R-:W-:Y:S01]  /*3860*/  FMNMX.FTZ R0, R19, R0, !PT ;  /* 0x0000000013007209 */ /* 0x000fe20007810000 */
        /* <DEDUP_REMOVED lines=17> */
.L_x_6326:
[----:B--2---:R-:W-:-:S06]  /*3980*/  IMAD.U32 R5, R5, 0x10000, RZ ;  /* 0x0001000005057824 */ /* 0x004fcc00078e00ff */
[----:B------:R-:W0:Y:S02]  /*3990*/  F2I.S64.TRUNC R4, R5 ;  /* 0x0000000500047311 */ /* 0x000e24000020d900 */
[----:B0-----:R1:W-:Y:S01]  /*39a0*/  STG.E.U8 desc[UR36][R2.64], R4 ;  /* 0x0000000402007986 */ /* 0x0013e2000c101124 */
[----:B------:R-:W-:Y:S05]  /*39b0*/  BRA `(.L_x_6328) ;  /* 0x0000000c00707947 */ /* 0x000fea0003800000 */
.L_x_6325:
        /* <DEDUP_REMOVED lines=10> */
.L_x_6330:
[----:B--2---:R-:W-:-:S06]  /*3a60*/  IMAD.U32 R5, R5, 0x10000, RZ ;  /* 0x0001000005057824 */ /* 0x004fcc00078e00ff */
[----:B------:R-:W0:Y:S02]  /*3a70*/  F2I.FTZ.TRUNC.NTZ R5, R5 ;  /* 0x0000000500057305 */ /* 0x000e24000021f100 */
[----:B0-----:R3:W-:Y:S01]  /*3a80*/  STG.E desc[UR36][R2.64], R5 ;  /* 0x0000000502007986 */ /* 0x0017e2000c101924 */
[----:B------:R-:W-:Y:S05]  /*3a90*/  BRA `(.L_x_6328) ;  /* 0x0000000c00387947 */ /* 0x000fea0003800000 */
.L_x_6329:
[----:B--2---:R-:W-:-:S06]  /*3aa0*/  SHF.L.U32 R5, R5, 0x10, RZ ;  /* 0x0000001005057819 */ /* 0x004fcc00000006ff */
[----:B------:R-:W0:Y:S02]  /*3ab0*/  F2I.FTZ.TRUNC.NTZ R5, R5 ;  /* 0x0000000500057305 */ /* 0x000e24000021f100 */
[----:B0-----:R2:W-:Y:S01]  /*3ac0*/  STG.E.U16 desc[UR36][R2.64], R5 ;  /* 0x0000000502007986 */ /* 0x0015e2000c101524 */
[----:B------:R-:W-:Y:S05]  /*3ad0*/  BRA `(.L_x_6328) ;  /* 0x0000000c00287947 */ /* 0x000fea0003800000 */
.L_x_6324:
        /* <DEDUP_REMOVED lines=9> */
.L_x_6332:
[----:B--2---:R-:W-:-:S05]  /*3b70*/  IMAD.U32 R0, R5, 0x10000, RZ ;  /* 0x0001000005007824 */ /* 0x004fca00078e00ff */
[----:B------:R-:W-:-:S05]  /*3b80*/  F2FP.F16.F32.PACK_AB R0, RZ, R0 ;  /* 0x00000000ff00723e */ /* 0x000fca00000000ff */
[----:B------:R0:W-:Y:S01]  /*3b90*/  STG.E.U16 desc[UR36][R2.64], R0 ;  /* 0x0000000002007986 */ /* 0x0001e2000c101524 */
[----:B------:R-:W-:Y:S05]  /*3ba0*/  BRA `(.L_x_6328) ;  /* 0x0000000800f47947 */ /* 0x000fea0003800000 */
.L_x_6331:
        /* <DEDUP_REMOVED lines=10> */
.L_x_6334:
[----:B--2---:R-:W-:-:S05]  /*3c50*/  IMAD.U32 R5, R5, 0x10000, RZ ;  /* 0x0001000005057824 */ /* 0x004fca00078e00ff */
[----:B------:R-:W-:-:S04]  /*3c60*/  F2FP.F16.F32.PACK_AB R5, RZ, R5 ;  /* 0x00000005ff05723e */ /* 0x000fc800000000ff */
[----:B------:R-:W-:-:S05]  /*3c70*/  PRMT R5, R5, 0x5410, RZ ;  /* 0x0000541005057816 */ /* 0x000fca00000000ff */
[----:B------:R0:W-:Y:S01]  /*3c80*/  STG.E desc[UR36][R2.64], R5 ;  /* 0x0000000502007986 */ /* 0x0001e2000c101924 */
[----:B------:R-:W-:Y:S05]  /*3c90*/  BRA `(.L_x_6328) ;  /* 0x0000000800b87947 */ /* 0x000fea0003800000 */
.L_x_6333:
[----:B--2---:R-:W-:-:S05]  /*3ca0*/  SHF.L.U32 R4, R5, 0x10, RZ ;  /* 0x0000001005047819 */ /* 0x004fca00000006ff */
[----:B------:R-:W-:-:S06]  /*3cb0*/  FMUL.FTZ R4, R4, 1 ;  /* 0x3f80000004047820 */ /* 0x000fcc0000410000 */
[----:B------:R-:W0:Y:S02]  /*3cc0*/  F2F.F64.F32 R4, R4 ;  /* 0x0000000400047310 */ /* 0x000e240000201800 */
[----:B0-----:R0:W-:Y:S01]  /*3cd0*/  STG.E.64 desc[UR36][R2.64], R4 ;  /* 0x0000000402007986 */ /* 0x0011e2000c101b24 */
[----:B------:R-:W-:Y:S05]  /*3ce0*/  BRA `(.L_x_6328) ;  /* 0x0000000800a47947 */ /* 0x000fea0003800000 */
.L_x_6323:
        /* <DEDUP_REMOVED lines=13> */
.L_x_6337:
[----:B--2---:R-:W-:Y:S01]  /*3dc0*/  IMAD.U32 R5, R5, 0x10000, RZ ;  /* 0x0001000005057824 */ /* 0x004fe200078e00ff */
[----:B------:R-:W-:-:S03]  /*3dd0*/  CS2R R6, SRZ ;  /* 0x0000000000067805 */ /* 0x000fc6000001ff00 */
[----:B------:R-:W-:-:S06]  /*3de0*/  FMUL.FTZ R5, R5, 1 ;  /* 0x3f80000005057820 */ /* 0x000fcc0000410000 */
[----:B------:R-:W0:Y:S02]  /*3df0*/  F2F.F64.F32 R4, R5 ;  /* 0x0000000500047310 */ /* 0x000e240000201800 */
[----:B0-----:R0:W-:Y:S01]  /*3e00*/  STG.E.128 desc[UR36][R2.64], R4 ;  /* 0x0000000402007986 */ /* 0x0011e2000c101d24 */
[----:B------:R-:W-:Y:S05]  /*3e10*/  BRA `(.L_x_6328) ;  /* 0x0000000800587947 */ /* 0x000fea0003800000 */
.L_x_6336:
        /* <DEDUP_REMOVED lines=19> */
.L_x_6341:
[----:B------:R-:W-:Y:S05]  /*3f50*/  BSYNC.RECONVERGENT B0 ;  /* 0x0000000000007941 */ /* 0x000fea0003800200 */
.L_x_6340:
[----:B------:R-:W-:-:S05]  /*3f60*/  LOP3.LUT R5, R0, 0x80, R5, 0xf8, !PT ;  /* 0x0000008000057812 */ /* 0x000fca00078ef805 */
[----:B------:R0:W-:Y:S01]  /*3f70*/  STG.E.U8 desc[UR36][R2.64], R5 ;  /* 0x0000000502007986 */ /* 0x0001e2000c101124 */
[----:B------:R-:W-:Y:S05]  /*3f80*/  BRA `(.L_x_6328) ;  /* 0x0000000400fc7947 */ /* 0x000fea0003800000 */
.L_x_6339:
        /* <DEDUP_REMOVED lines=15> */
.L_x_6343:
[----:B------:R-:W-:Y:S05]  /*4080*/  BSYNC.RECONVERGENT B0 ;  /* 0x0000000000007941 */ /* 0x000fea0003800200 */
.L_x_6342:
[----:B------:R-:W-:-:S05]  /*4090*/  LOP3.LUT R5, R0, 0x80, R5, 0xf8, !PT ;  /* 0x0000008000057812 */ /* 0x000fca00078ef805 */
[----:B------:R0:W-:Y:S01]  /*40a0*/  STG.E.U8 desc[UR36][R2.64], R5 ;  /* 0x0000000502007986 */ /* 0x0001e2000c101124 */
[----:B------:R-:W-:Y:S05]  /*40b0*/  BRA `(.L_x_6328) ;  /* 0x0000000400b07947 */ /* 0x000fea0003800000 */
.L_x_6338:
[----:B--2---:R0:W-:Y:S01]  /*40c0*/  STG.E.U16 desc[UR36][R2.64], R5 ;  /* 0x0000000502007986 */ /* 0x0041e2000c101524 */
[----:B------:R-:W-:Y:S05]  /*40d0*/  BRA `(.L_x_6328) ;  /* 0x0000000400a87947 */ /* 0x000fea0003800000 */
.L_x_6335:
        /* <DEDUP_REMOVED lines=12> */
.L_x_6346:
        /* <DEDUP_REMOVED lines=13> */
.L_x_6349:
[----:B------:R-:W-:-:S04]  /*4270*/  SHF.R.U32.HI R0, RZ, 0x14, R5 ;  /* 0x00000014ff007819 */ /* 0x000fc80000011605 */
[----:B------:R-:W-:-:S04]  /*4280*/  LOP3.LUT R0, R0, 0x1, RZ, 0xc0, !PT ;  /* 0x0000000100007812 */ /* 0x000fc800078ec0ff */
[----:B------:R-:W-:-:S04]  /*4290*/  IADD3 R0, PT, PT, R5, 0x487ffff, R0 ;  /* 0x0487ffff05007810 */ /* 0x000fc80007ffe000 */
[----:B------:R-:W-:-:S04]  /*42a0*/  SHF.R.U32.HI R0, RZ, 0x14, R0 ;  /* 0x00000014ff007819 */ /* 0x000fc80000011600 */
[----:B------:R-:W-:-:S07]  /*42b0*/  LOP3.LUT R4, R0, 0xff, RZ, 0xc0, !PT ;  /* 0x000000ff00047812 */ /* 0x000fce00078ec0ff */
.L_x_6350:
[----:B------:R-:W-:-:S04]  /*42c0*/  SHF.R.U32.HI R5, RZ, 0x18, R5 ;  /* 0x00000018ff057819 */ /* 0x000fc80000011605 */
[----:B------:R-:W-:-:S04]  /*42d0*/  LOP3.LUT R4, R4, 0x80, R5, 0xf8, !PT ;  /* 0x0000008004047812 */ /* 0x000fc800078ef805 */
[----:B------:R-:W-:-:S07]  /*42e0*/  PRMT R0, R4, 0x7610, R0 ;  /* 0x0000761004007816 */ /* 0x000fce0000000000 */
.L_x_6348:
[----:B------:R-:W-:Y:S05]  /*42f0*/  BSYNC.RECONVERGENT B0 ;  /* 0x0000000000007941 */ /* 0x000fea0003800200 */
.L_x_6347:
[----:B------:R0:W-:Y:S01]  /*4300*/  STG.E.U8 desc[UR36][R2.64], R0 ;  /* 0x0000000002007986 */ /* 0x0001e2000c101124 */
[----:B------:R-:W-:Y:S05]  /*4310*/  BRA `(.L_x_6328) ;  /* 0x0000000400187947 */ /* 0x000fea0003800000 */
.L_x_6345:
        /* <DEDUP_REMOVED lines=13> */
.L_x_6353:
[----:B------:R-:W-:-:S04]  /*43f0*/  SHF.R.U32.HI R0, RZ, 0x15, R5 ;  /* 0x00000015ff007819 */ /* 0x000fc80000011605 */
[----:B------:R-:W-:-:S04]  /*4400*/  LOP3.LUT R0, R0, 0x1, RZ, 0xc0, !PT ;  /* 0x0000000100007812 */ /* 0x000fc800078ec0ff */
[----:B------:R-:W-:-:S04]  /*4410*/  IADD3 R0, PT, PT, R5, 0x88fffff, R0 ;  /* 0x088fffff05007810 */ /* 0x000fc80007ffe000 */
[----:B------:R-:W-:-:S04]  /*4420*/  SHF.R.U32.HI R0, RZ, 0x15, R0 ;  /* 0x00000015ff007819 */ /* 0x000fc80000011600 */
[----:B------:R-:W-:-:S07]  /*4430*/  LOP3.LUT R4, R0, 0xff, RZ, 0xc0, !PT ;  /* 0x000000ff00047812 */ /* 0x000fce00078ec0ff */
.L_x_6354:
[----:B------:R-:W-:-:S04]  /*4440*/  SHF.R.U32.HI R5, RZ, 0x18, R5 ;  /* 0x00000018ff057819 */ /* 0x000fc80000011605 */
[----:B------:R-:W-:-:S04]  /*4450*/  LOP3.LUT R4, R4, 0x80, R5, 0xf8, !PT ;  /* 0x0000008004047812 */ /* 0x000fc800078ef805 */
[----:B------:R-:W-:-:S07]  /*4460*/  PRMT R0, R4, 0x7610, R0 ;  /* 0x0000761004007816 */ /* 0x000fce0000000000 */
.L_x_6352:
[----:B------:R-:W-:Y:S05]  /*4470*/  BSYNC.RECONVERGENT B0 ;  /* 0x0000000000007941 */ /* 0x000fea0003800200 */
.L_x_6351:
[----:B------:R0:W-:Y:S01]  /*4480*/  STG.E.U8 desc[UR36][R2.64], R0 ;  /* 0x0000000002007986 */ /* 0x0001e2000c101124 */
[----:B------:R-:W-:Y:S05]  /*4490*/  BRA `(.L_x_6328) ;  /* 0x0000000000b87947 */ /* 0x000fea0003800000 */
.L_x_6344:
[----:B------:R-:W-:-:S09]  /*44a0*/  UISETP.NE.AND UP0, UPT, UR4, 0x1c, UPT ;  /* 0x0000001c0400788c */ /* 0x000fd2000bf05270 */
[----:B------:R-:W-:Y:S05]  /*44b0*/  BRA.U !UP0, `(.L_x_6355) ;  /* 0x0000000108a47547 */ /* 0x000fea000b800000 */
[----:B------:R-:W-:-:S09]  /*44c0*/  UISETP.NE.AND UP0, UPT, UR4, 0x1d, UPT ;  /* 0x0000001d0400788c */ /* 0x000fd2000bf05270 */
[----:B------:R-:W-:Y:S05]  /*44d0*/  BRA.U !UP0, `(.L_x_6356) ;  /* 0x00000001088c7547 */ /* 0x000fea000b800000 */
[----:B------:R-:W-:-:S09]  /*44e0*/  UISETP.NE.AND UP0, UPT, UR4, 0x2c, UPT ;  /* 0x0000002c0400788c */ /* 0x000fd2000bf05270 */
[----:B------:R-:W-:Y:S05]  /*44f0*/  BRA.U !UP0, `(.L_x_6357) ;  /* 0x0000000108447547 */ /* 0x000fea000b800000 */
.L_x_6327:
        /* <DEDUP_REMOVED lines=16> */
.L_x_6358:
[----:B------:R-:W-:Y:S05]  /*4600*/  BRA `(.L_x_6328) ;  /* 0x00000000005c7947 */ /* 0x000fea0003800000 */
.L_x_6357:
        /* <DEDUP_REMOVED lines=16> */
.L_x_6356:
[----:B--2---:R-:W-:-:S06]  /*4710*/  IMAD.U32 R5, R5, 0x10000, RZ ;  /* 0x0001000005057824 */ /* 0x004fcc00078e00ff */
[----:B------:R-:W0:Y:S02]  /*4720*/  F2I.U64.TRUNC R4, R5 ;  /* 0x0000000500047311 */ /* 0x000e24000020d800 */
[----:B0-----:R0:W-:Y:S01]  /*4730*/  STG.E.64 desc[UR36][R2.64], R4 ;  /* 0x0000000402007986 */ /* 0x0011e2000c101b24 */
[----:B------:R-:W-:Y:S05]  /*4740*/  BRA `(.L_x_6328) ;  /* 0x00000000000c7947 */ /* 0x000fea0003800000 */
.L_x_6355:
[----:B--2---:R-:W-:-:S06]  /*4750*/  IMAD.U32 R5, R5, 0x10000, RZ ;  /* 0x0001000005057824 */ /* 0x004fcc00078e00ff */
[----:B------:R-:W0:Y:S02]  /*4760*/  F2I.FTZ.U32.TRUNC.NTZ R5, R5 ;  /* 0x0000000500057305 */ /* 0x000e24000021f000 */
[----:B0-----:R0:W-:Y:S02]  /*4770*/  STG.E desc[UR36][R2.64], R5 ;  /* 0x0000000502007986 */ /* 0x0011e4000c101924 */
.L_x_6328:
[----:B------:R-:W-:-:S07]  /*4780*/  VIADD R17, R17, 0x80 ;  /* 0x0000008011117836 */ /* 0x000fce0000000000 */
.L_x_6253:
[----:B------:R-:W-:Y:S05]  /*4790*/  BSYNC.RECONVERGENT B6 ;  /* 0x0000000000067941 */ /* 0x000fea0003800200 */
.L_x_6252:
        /* <DEDUP_REMOVED lines=358> */
.L_x_6361:
        /* <DEDUP_REMOVED lines=19> */
.L_x_6365:
[----:B------:R-:W2:Y:S02]  /*5f30*/  LDG.E.U8 R2, desc[UR36][R2.64] ;  /* 0x0000002402027981 */ /* 0x000ea4000c1e1100 */
[----:B--2---:R-:W-:-:S04]  /*5f40*/  I2FP.F32.U32 R0, R2 ;  /* 0x0000000200007245 */ /* 0x004fc80000201000 */
[----:B------:R-:W-:-:S04]  /*5f50*/  F2FP.BF16.F32.PACK_AB R0, RZ, R0 ;  /* 0x00000000ff00723e */ /* 0x000fc800000010ff */
[----:B------:R-:W-:Y:S01]  /*5f60*/  PRMT R19, R0, 0x7610, R19 ;  /* 0x0000761000137816 */ /* 0x000fe20000000013 */
[----:B------:R-:W-:Y:S06]  /*5f70*/  BRA `(.L_x_6367) ;  /* 0x0000000c00e07947 */ /* 0x000fec0003800000 */
.L_x_6364:
        /* <DEDUP_REMOVED lines=11> */
.L_x_6369:
[----:B------:R-:W2:Y:S02]  /*6030*/  LDG.E R2, desc[UR36][R2.64] ;  /* 0x0000002402027981 */ /* 0x000ea4000c1e1900 */
[----:B--2---:R-:W-:-:S04]  /*6040*/  I2FP.F32.S32 R0, R2 ;  /* 0x0000000200007245 */ /* 0x004fc80000201400 */
[----:B------:R-:W-:-:S04]  /*6050*/  F2FP.BF16.F32.PACK_AB R0, RZ, R0 ;  /* 0x00000000ff00723e */ /* 0x000fc800000010ff */
[----:B------:R-:W-:Y:S01]  /*6060*/  PRMT R19, R0, 0x7610, R19 ;  /* 0x0000761000137816 */ /* 0x000fe20000000013 */
[----:B------:R-:W-:Y:S06]  /*6070*/  BRA `(.L_x_6367) ;  /* 0x0000000c00a07947 */ /* 0x000fec0003800000 */
.L_x_6368:
[----:B------:R-:W2:Y:S02]  /*6080*/  LDG.E.U16 R2, desc[UR36][R2.64] ;  /* 0x0000002402027981 */ /* 0x000ea4000c1e1500 */
[----:B--2---:R-:W0:Y:S02]  /*6090*/  I2F.S16 R0, R2 ;  /* 0x0000000200007306 */ /* 0x004e240000101400 */
[----:B0-----:R-:W-:-:S04]  /*60a0*/  F2FP.BF16.F32.PACK_AB R0, RZ, R0 ;  /* 0x00000000ff00723e */ /* 0x001fc800000010ff */
[----:B------:R-:W-:Y:S01]  /*60b0*/  PRMT R19, R0, 0x7610, R19 ;  /* 0x0000761000137816 */ /* 0x000fe20000000013 */
[----:B------:R-:W-:Y:S06]  /*60c0*/  BRA `(.L_x_6367) ;  /* 0x0000000c008c7947 */ /* 0x000fec0003800000 */
.L_x_6363:
        /* <DEDUP_REMOVED lines=9> */
.L_x_6371:
[----:B------:R-:W2:Y:S02]  /*6160*/  LDG.E.U16 R0, desc[UR36][R2.64] ;  /* 0x0000002402007981 */ /* 0x000ea4000c1e1500 */
[----:B--2---:R-:W-:-:S05]  /*6170*/  HADD2.F32 R0, -RZ, R0.H0_H0 ;  /* 0x20000000ff007230 */ /* 0x004fca0000004100 */
[----:B------:R-:W-:-:S04]  /*6180*/  F2FP.BF16.F32.PACK_AB R0, RZ, R0 ;  /* 0x00000000ff00723e */ /* 0x000fc800000010ff */
[----:B------:R-:W-:Y:S01]  /*6190*/  PRMT R19, R0, 0x7610, R19 ;  /* 0x0000761000137816 */ /* 0x000fe20000000013 */
[----:B------:R-:W-:Y:S06]  /*61a0*/  BRA `(.L_x_6367) ;  /* 0x0000000c00547947 */ /* 0x000fec0003800000 */
.L_x_6370:
        /* <DEDUP_REMOVED lines=9> */
.L_x_6373:
[----:B------:R-:W2:Y:S02]  /*6240*/  LDG.E.U16 R2, desc[UR36][R2.64] ;  /* 0x0000002402027981 */ /* 0x000ea4000c1e1500 */
[----:B--2---:R-:W-:-:S05]  /*6250*/  HADD2.F32 R0, -RZ, R2.H0_H0 ;  /* 0x20000002ff007230 */ /* 0x004fca0000004100 */
[----:B------:R-:W-:-:S04]  /*6260*/  F2FP.BF16.F32.PACK_AB R0, RZ, R0 ;  /* 0x00000000ff00723e */ /* 0x000fc800000010ff */
[----:B------:R-:W-:Y:S01]  /*6270*/  PRMT R19, R0, 0x7610, R19 ;  /* 0x0000761000137816 */ /* 0x000fe20000000013 */
[----:B------:R-:W-:Y:S06]  /*6280*/  BRA `(.L_x_6367) ;  /* 0x0000000c001c7947 */ /* 0x000fec0003800000 */
.L_x_6372:
        /* <DEDUP_REMOVED lines=13> */
.L_x_6362:
        /* <DEDUP_REMOVED lines=14> */
.L_x_6376:
        /* <DEDUP_REMOVED lines=13> */
.L_x_6375:
        /* <DEDUP_REMOVED lines=27> */
.L_x_6378:
        /* <DEDUP_REMOVED lines=14> */
.L_x_6377:
[----:B------:R0:W5:Y:S01]  /*67a0*/  LDG.E.U16 R19, desc[UR36][R2.64] ;  /* 0x0000002402137981 */ /* 0x000162000c1e1500 */
[----:B------:R-:W-:Y:S05]  /*67b0*/  BRA `(.L_x_6367) ;  /* 0x0000000400d07947 */ /* 0x000fea0003800000 */
.L_x_6374:
        /* <DEDUP_REMOVED lines=13> */
.L_x_6381:
        /* <DEDUP_REMOVED lines=21> */
.L_x_6385:
[----:B------:R-:W-:Y:S05]  /*69e0*/  BSYNC.RECONVERGENT B1 ;  /* 0x0000000000017941 */ /* 0x000fea0003800200 */
.L_x_6384:
[----:B------:R-:W-:Y:S02]  /*69f0*/  SHF.L.U32 R0, R0, 0x14, RZ ;  /* 0x0000001400007819 */ /* 0x000fe400000006ff */
[----:B------:R-:W-:-:S04]  /*6a00*/  LEA R2, R2, 0x3b800000, 0x17 ;  /* 0x3b80000002027811 */ /* 0x000fc800078eb8ff */
[----:B------:R-:W-:-:S07]  /*6a10*/  LOP3.LUT R0, R2, R0, R7, 0xfe, !PT ;  /* 0x0000000002007212 */ /* 0x000fce00078efe07 */
.L_x_6383:
[----:B------:R-:W-:Y:S05]  /*6a20*/  BSYNC.RECONVERGENT B0 ;  /* 0x0000000000007941 */ /* 0x000fea0003800200 */
.L_x_6382:
[----:B------:R-:W-:-:S04]  /*6a30*/  F2FP.BF16.F32.PACK_AB R0, RZ, R0 ;  /* 0x00000000ff00723e */ /* 0x000fc800000010ff */
[----:B------:R-:W-:Y:S01]  /*6a40*/  PRMT R19, R0, 0x7610, R19 ;  /* 0x0000761000137816 */ /* 0x000fe20000000013 */
[----:B------:R-:W-:Y:S06]  /*6a50*/  BRA `(.L_x_6367) ;  /* 0x0000000400287947 */ /* 0x000fec0003800000 */
.L_x_6380:
        /* <DEDUP_REMOVED lines=21> */
.L_x_6389:
[----:B------:R-:W-:Y:S05]  /*6bb0*/  BSYNC.RECONVERGENT B1 ;  /* 0x0000000000017941 */ /* 0x000fea0003800200 */
.L_x_6388:
[----:B------:R-:W-:Y:S01]  /*6bc0*/  IMAD.SHL.U32 R0, R0, 0x200000, RZ ;  /* 0x0020000000007824 */ /* 0x000fe200078e00ff */
[----:B------:R-:W-:-:S04]  /*6bd0*/  LEA R2, R2, 0x37800000, 0x17 ;  /* 0x3780000002027811 */ /* 0x000fc800078eb8ff */
[----:B------:R-:W-:-:S07]  /*6be0*/  LOP3.LUT R0, R2, R0, R7, 0xfe, !PT ;  /* 0x0000000002007212 */ /* 0x000fce00078efe07 */
.L_x_6387:
[----:B------:R-:W-:Y:S05]  /*6bf0*/  BSYNC.RECONVERGENT B0 ;  /* 0x0000000000007941 */ /* 0x000fea0003800200 */
.L_x_6386:
[----:B------:R-:W-:-:S04]  /*6c00*/  F2FP.BF16.F32.PACK_AB R0, RZ, R0 ;  /* 0x00000000ff00723e */ /* 0x000fc800000010ff */
[----:B------:R-:W-:Y:S01]  /*6c10*/  PRMT R19, R0, 0x7610, R19 ;  /* 0x0000761000137816 */ /* 0x000fe20000000013 */
[----:B------:R-:W-:Y:S06]  /*6c20*/  BRA `(.L_x_6367) ;  /* 0x0000000000b47947 */ /* 0x000fec0003800000 */
.L_x_6379:
        /* <DEDUP_REMOVED lines=14> */
.L_x_6393:
[----:B------:R-:W-:Y:S05]  /*6d10*/  BSYNC.RECONVERGENT B0 ;  /* 0x0000000000007941 */ /* 0x000fea0003800200 */
.L_x_6392:
[----:B------:R-:W-:-:S04]  /*6d20*/  F2FP.BF16.F32.PACK_AB R0, RZ, R0 ;  /* 0x00000000ff00723e */ /* 0x000fc800000010ff */
[----:B------:R-:W-:Y:S01]  /*6d30*/  PRMT R19, R0, 0x7610, R19 ;  /* 0x0000761000137816 */ /* 0x000fe20000000013 */
[----:B------:R-:W-:Y:S06]  /*6d40*/  BRA `(.L_x_6367) ;  /* 0x00000000006c7947 */ /* 0x000fec0003800000 */
.L_x_6366:
        /* <DEDUP_REMOVED lines=16> */
.L_x_6394:
[----:B------:R-:W-:Y:S01]  /*6e50*/  PRMT R19, RZ, 0x7610, R19 ;  /* 0x00007610ff137816 */ /* 0x000fe20000000013 */
[----:B------:R-:W-:Y:S06]  /*6e60*/  BRA `(.L_x_6367) ;  /* 0x0000000000247947 */ /* 0x000fec0003800000 */
.L_x_6391:
[----:B------:R-:W2:Y:S02]  /*6e70*/  LDG.E.64 R2, desc[UR36][R2.64] ;  /* 0x0000002402027981 */ /* 0x000ea4000c1e1b00 */
[----:B--2---:R-:W0:Y:S02]  /*6e80*/  I2F.U64 R0, R2 ;  /* 0x0000000200007312 */ /* 0x004e240000301000 */
[----:B0-----:R-:W-:-:S04]  /*6e90*/  F2FP.BF16.F32.PACK_AB R0, RZ, R0 ;  /* 0x00000000ff00723e */ /* 0x001fc800000010ff */
[----:B------:R-:W-:Y:S01]  /*6ea0*/  PRMT R19, R0, 0x7610, R19 ;  /* 0x0000761000137816 */ /* 0x000fe20000000013 */
[----:B------:R-:W-:Y:S06]  /*6eb0*/  BRA `(.L_x_6367) ;  /* 0x0000000000107947 */ /* 0x000fec0003800000 */
.L_x_6390:
[----:B------:R-:W2:Y:S02]  /*6ec0*/  LDG.E R2, desc[UR36][R2.64] ;  /* 0x0000002402027981 */ /* 0x000ea4000c1e1900 */
[----:B--2---:R-:W-:-:S04]  /*6ed0*/  I2FP.F32.U32 R0, R2 ;  /* 0x0000000200007245 */ /* 0x004fc80000201000 */
[----:B------:R-:W-:-:S04]  /*6ee0*/  F2FP.BF16.F32.PACK_AB R0, RZ, R0 ;  /* 0x00000000ff00723e */ /* 0x000fc800000010ff */
[----:B------:R-:W-:-:S07]  /*6ef0*/  PRMT R19, R0, 0x7610, R19 ;  /* 0x0000761000137816 */ /* 0x000fce0000000013 */
.L_x_6367:
        /* <DEDUP_REMOVED lines=18> */
.L_x_6398:
[----:B------:R-:W2:Y:S02]  /*7020*/  LDG.E.U8 R2, desc[UR36][R2.64] ;  /* 0x0000002402027981 */ /* 0x000ea4000c1e1100 */
[----:B--2---:R-:W-:-:S04]  /*7030*/  I2FP.F32.U32 R0, R2 ;  /* 0x0000000200007245 */ /* 0x004fc80000201000 */
[----:B------:R-:W-:Y:S01]  /*7040*/  F2FP.BF16.F32.PACK_AB R0, RZ, R0 ;  /* 0x00000000ff00723e */ /* 0x000fe200000010ff */
[----:B------:R-:W-:Y:S06]  /*7050*/  BRA `(.L_x_6400) ;  /* 0x0000000c00a47947 */ /* 0x000fec0003800000 */
.L_x_6397:
        /* <DEDUP_REMOVED lines=10> */
.L_x_6402:
[----:B------:R-:W2:Y:S02]  /*7100*/  LDG.E R2, desc[UR36][R2.64] ;  /* 0x0000002402027981 */ /* 0x000ea4000c1e1900 */
[----:B--2---:R-:W-:-:S04]  /*7110*/  I2FP.F32.S32 R0, R2 ;  /* 0x0000000200007245 */ /* 0x004fc80000201400 */
[----:B------:R-:W-:Y:S01]  /*7120*/  F2FP.BF16.F32.PACK_AB R0, RZ, R0 ;  /* 0x00000000ff00723e */ /* 0x000fe200000010ff */
[----:B------:R-:W-:Y:S06]  /*7130*/  BRA `(.L_x_6400) ;  /* 0x0000000c006c7947 */ /* 0x000fec0003800000 */
.L_x_6401:
[----:B------:R-:W2:Y:S02]  /*7140*/  LDG.E.U16 R2, desc[UR36][R2.64] ;  /* 0x0000002402027981 */ /* 0x000ea4000c1e1500 */
[----:B--2---:R-:W0:Y:S02]  /*7150*/  I2F.S16 R0, R2 ;  /* 0x0000000200007306 */ /* 0x004e240000101400 */
[----:B0-----:R-:W-:Y:S01]  /*7160*/  F2FP.BF16.F32.PACK_AB R0, RZ, R0 ;  /* 0x00000000ff00723e */ /* 0x001fe200000010ff */
[----:B------:R-:W-:Y:S06]  /*7170*/  BRA `(.L_x_6400) ;  /* 0x0000000c005c7947 */ /* 0x000fec0003800000 */
.L_x_6396:
        /* <DEDUP_REMOVED lines=9> */
.L_x_6404:
[----:B------:R-:W2:Y:S02]  /*7210*/  LDG.E.U16 R0, desc[UR36][R2.64] ;  /* 0x0000002402007981 */ /* 0x000ea4000c1e1500 */
[----:B--2---:R-:W-:-:S05]  /*7220*/  HADD2.F32 R0, -RZ, R0.H0_H0 ;  /* 0x20000000ff007230 */ /* 0x004fca0000004100 */
[----:B------:R-:W-:Y:S01]  /*7230*/  F2FP.BF16.F32.PACK_AB R0, RZ, R0 ;  /* 0x00000000ff00723e */ /* 0x000fe200000010ff */
[----:B------:R-:W-:Y:S06]  /*7240*/  BRA `(.L_x_6400) ;  /* 0x0000000c00287947 */ /* 0x000fec0003800000 */
.L_x_6403:
        /* <DEDUP_REMOVED lines=9> */
.L_x_6406:
[----:B------:R-:W2:Y:S02]  /*72e0*/  LDG.E.U16 R2, desc[UR36][R2.64] ;  /* 0x0000002402027981 */ /* 0x000ea4000c1e1500 */
[----:B--2---:R-:W-:-:S05]  /*72f0*/  HADD2.F32 R0, -RZ, R2.H0_H0 ;  /* 0x20000002ff007230 */ /* 0x004fca0000004100 */
[----:B------:R-:W-:Y:S01]  /*7300*/  F2FP.BF16.F32.PACK_AB R0, RZ, R0 ;  /* 0x00000000ff00723e */ /* 0x000fe200000010ff */
[----:B------:R-:W-:Y:S06]  /*7310*/  BRA `(.L_x_6400) ;  /* 0x0000000800f47947 */ /* 0x000fec0003800000 */
.L_x_6405:
        /* <DEDUP_REMOVED lines=12> */
.L_x_6395:
        /* <DEDUP_REMOVED lines=13> */
.L_x_6409:
        /* <DEDUP_REMOVED lines=12> */
.L_x_6408:
        /* <DEDUP_REMOVED lines=27> */
.L_x_6411:
        /* <DEDUP_REMOVED lines=13> */
.L_x_6410:
[----:B------:R0:W5:Y:S01]  /*77f0*/  LDG.E.U16 R0, desc[UR36][R2.64] ;  /* 0x0000002402007981 */ /* 0x000162000c1e1500 */
[----:B------:R-:W-:Y:S05]  /*7800*/  BRA `(.L_x_6400) ;  /* 0x0000000400b87947 */ /* 0x000fea0003800000 */
.L_x_6407:
        /* <DEDUP_REMOVED lines=12> */
.L_x_6414:
        /* <DEDUP_REMOVED lines=21> */
.L_x_6418:
[----:B------:R-:W-:Y:S05]  /*7a20*/  BSYNC.RECONVERGENT B1 ;  /* 0x0000000000017941 */ /* 0x000fea0003800200 */
.L_x_6417:
[----:B------:R-:W-:Y:S01]  /*7a30*/  IMAD.SHL.U32 R0, R0, 0x100000, RZ ;  /* 0x0010000000007824 */ /* 0x000fe200078e00ff */
[----:B------:R-:W-:-:S04]  /*7a40*/  LEA R2, R2, 0x3b800000, 0x17 ;  /* 0x3b80000002027811 */ /* 0x000fc800078eb8ff */
[----:B------:R-:W-:-:S07]  /*7a50*/  LOP3.LUT R0, R2, R0, R7, 0xfe, !PT ;  /* 0x0000000002007212 */ /* 0x000fce00078efe07 */
.L_x_6416:
[----:B------:R-:W-:Y:S05]  /*7a60*/  BSYNC.RECONVERGENT B0 ;  /* 0x0000000000007941 */ /* 0x000fea0003800200 */
.L_x_6415:
[----:B------:R-:W-:Y:S01]  /*7a70*/  F2FP.BF16.F32.PACK_AB R0, RZ, R0 ;  /* 0x00000000ff00723e */ /* 0x000fe200000010ff */
[----:B------:R-:W-:Y:S06]  /*7a80*/  BRA `(.L_x_6400) ;  /* 0x0000000400187947 */ /* 0x000fec0003800000 */
.L_x_6413:
        /* <DEDUP_REMOVED lines=21> */
.L_x_6422:
[----:B------:R-:W-:Y:S05]  /*7be0*/  BSYNC.RECONVERGENT B1 ;  /* 0x0000000000017941 */ /* 0x000fea0003800200 */
.L_x_6421:
[----:B------:R-:W-:Y:S01]  /*7bf0*/  IMAD.SHL.U32 R0, R0, 0x200000, RZ ;  /* 0x0020000000007824 */ /* 0x000fe200078e00ff */
[----:B------:R-:W-:-:S04]  /*7c00*/  LEA R2, R2, 0x37800000, 0x17 ;  /* 0x3780000002027811 */ /* 0x000fc800078eb8ff */
[----:B------:R-:W-:-:S07]  /*7c10*/  LOP3.LUT R0, R2, R0, R7, 0xfe, !PT ;  /* 0x0000000002007212 */ /* 0x000fce00078efe07 */
.L_x_6420:
[----:B------:R-:W-:Y:S05]  /*7c20*/  BSYNC.RECONVERGENT B0 ;  /* 0x0000000000007941 */ /* 0x000fea0003800200 */
.L_x_6419:
[----:B------:R-:W-:Y:S01]  /*7c30*/  F2FP.BF16.F32.PACK_AB R0, RZ, R0 ;  /* 0x00000000ff00723e */ /* 0x000fe200000010ff */
[----:B------:R-:W-:Y:S06]  /*7c40*/  BRA `(.L_x_6400) ;  /* 0x0000000000a87947 */ /* 0x000fec0003800000 */
.L_x_6412:
        /* <DEDUP_REMOVED lines=14> */
.L_x_6426:
[----:B------:R-:W-:Y:S05]  /*7d30*/  BSYNC.RECONVERGENT B0 ;  /* 0x0000000000007941 */ /* 0x000fea0003800200 */
.L_x_6425:
[----:B------:R-:W-:Y:S01]  /*7d40*/  F2FP.BF16.F32.PACK_AB R0, RZ, R0 ;  /* 0x00000000ff00723e */ /* 0x000fe200000010ff */
[----:B------:R-:W-:Y:S06]  /*7d50*/  BRA `(.L_x_6400) ;  /* 0x0000000000647947 */ /* 0x000fec0003800000 */
.L_x_6399:
        /* <DEDUP_REMOVED lines=16> */
.L_x_6427:
[----:B------:R-:W-:Y:S01]  /*7e60*/  PRMT R0, RZ, 0x7610, R0 ;  /* 0x00007610ff007816 */ /* 0x000fe20000000000 */
[----:B------:R-:W-:Y:S06]  /*7e70*/  BRA `(.L_x_6400) ;  /* 0x00000000001c7947 */ /* 0x000fec0003800000 */
.L_x_6424:
[----:B------:R-:W2:Y:S02]  /*7e80*/  LDG.E.64 R2, desc[UR36][R2.64] ;  /* 0x0000002402027981 */ /* 0x000ea4000c1e1b00 */
[----:B--2---:R-:W0:Y:S02]  /*7e90*/  I2F.U64 R0, R2 ;  /* 0x0000000200007312 */ /* 0x004e240000301000 */
[----:B0-----:R-:W-:Y:S01]  /*7ea0*/  F2FP.BF16.F32.PACK_AB R0, RZ, R0 ;  /* 0x00000000ff00723e */ /* 0x001fe200000010ff */
[----:B------:R-:W-:Y:S06]  /*7eb0*/  BRA `(.L_x_6400) ;  /* 0x00000000000c7947 */ /* 0x000fec0003800000 */
.L_x_6423:
[----:B------:R-:W2:Y:S02]  /*7ec0*/  LDG.E R2, desc[UR36][R2.64] ;  /* 0x0000002402027981 */ /* 0x000ea4000c1e1900 */
[----:B--2---:R-:W-:-:S04]  /*7ed0*/  I2FP.F32.U32 R0, R2 ;  /* 0x0000000200007245 */ /* 0x004fc80000201000 */
[----:B------:R-:W-:-:S07]  /*7ee0*/  F2FP.BF16.F32.PACK_AB R0, RZ, R0 ;  /* 0x00000000ff00723e */ /* 0x000fce00000010ff */
.L_x_6400:
[----:B------:R-:W0:Y:S01]  /*7ef0*/  LDCU.64 UR6, c[0x0][0x5e8] ;  /* 0x0000bd00ff0677ac */ /* 0x000e220008000a00 */
[----:B-----5:R-:W-:Y:S02]  /*7f00*/  IMAD.U32 R19, R19, 0x10000, RZ ;  /* 0x0001000013137824 */ /* 0x020fe400078e00ff */
[----:B------:R-:W-:Y:S01]  /*7f10*/  IMAD.U32 R0, R0, 0x10000, RZ ;  /* 0x0001000000007824 */ /* 0x000fe200078e00ff */
[----:B------:R-:W-:-:S04]  /*7f20*/  UPRMT UR4, UR43, 0x9910, URZ ;  /* 0x000099102b047896 */ /* 0x000fc800080000ff */
        /* <DEDUP_REMOVED lines=18> */
.L_x_6431:
[----:B--2---:R-:W-:-:S06]  /*8050*/  SHF.L.U32 R5, R5, 0x10, RZ ;  /* 0x0000001005057819 */ /* 0x004fcc00000006ff */
[----:B------:R-:W0:Y:S02]  /*8060*/  F2I.S64.TRUNC R4, R5 ;  /* 0x0000000500047311 */ /* 0x000e24000020d900 */
[----:B0-----:R0:W-:Y:S01]  /*8070*/  STG.E.U8 desc[UR36][R2.64], R4 ;  /* 0x0000000402007986 */ /* 0x0011e2000c101124 */
[----:B------:R-:W-:Y:S05]  /*8080*/  BRA `(.L_x_6433) ;  /* 0x0000000c006c7947 */ /* 0x000fea0003800000 */
.L_x_6430:
        /* <DEDUP_REMOVED lines=10> */
.L_x_6435:
[----:B--2---:R-:W-:-:S06]  /*8130*/  IMAD.U32 R5, R5, 0x10000, RZ ;  /* 0x0001000005057824 */ /* 0x004fcc00078e00ff */
[----:B------:R-:W0:Y:S02]  /*8140*/  F2I.FTZ.TRUNC.NTZ R5, R5 ;  /* 0x0000000500057305 */ /* 0x000e24000021f100 */
[----:B0-----:R0:W-:Y:S01]  /*8150*/  STG.E desc[UR36][R2.64], R5 ;  /* 0x0000000502007986 */ /* 0x0011e2000c101924 */
[----:B------:R-:W-:Y:S05]  /*8160*/  BRA `(.L_x_6433) ;  /* 0x0000000c00347947 */ /* 0x000fea0003800000 */
.L_x_6434:
[----:B--2---:R-:W-:-:S06]  /*8170*/  IMAD.U32 R5, R5, 0x10000, RZ ;  /* 0x0001000005057824 */ /* 0x004fcc00078e00ff */
[----:B------:R-:W0:Y:S02]  /*8180*/  F2I.FTZ.TRUNC.NTZ R5, R5 ;  /* 0x0000000500057305 */ /* 0x000e24000021f100 */
[----:B0-----:R0:W-:Y:S01]  /*8190*/  STG.E.U16 desc[UR36][R2.64], R5 ;  /* 0x0000000502007986 */ /* 0x0011e2000c101524 */
[----:B------:R-:W-:Y:S05]  /*81a0*/  BRA `(.L_x_6433) ;  /* 0x0000000c00247947 */ /* 0x000fea0003800000 */
.L_x_6429:
        /* <DEDUP_REMOVED lines=9> */
.L_x_6437:
[----:B--2---:R-:W-:-:S05]  /*8240*/  IMAD.U32 R0, R5, 0x10000, RZ ;  /* 0x0001000005007824 */ /* 0x004fca00078e00ff */
[----:B------:R-:W-:-:S05]  /*8250*/  F2FP.F16.F32.PACK_AB R0, RZ, R0 ;  /* 0x00000000ff00723e */ /* 0x000fca00000000ff */
[----:B------:R0:W-:Y:S01]  /*8260*/  STG.E.U16 desc[UR36][R2.64], R0 ;  /* 0x0000000002007986 */ /* 0x0001e2000c101524 */
[----:B------:R-:W-:Y:S05]  /*8270*/  BRA `(.L_x_6433) ;  /* 0x0000000800f07947 */ /* 0x000fea0003800000 */
.L_x_6436:
        /* <DEDUP_REMOVED lines=10> */
.L_x_6439:
[----:B--2---:R-:W-:-:S05]  /*8320*/  IMAD.U32 R5, R5, 0x10000, RZ ;  /* 0x0001000005057824 */ /* 0x004fca00078e00ff */
[----:B------:R-:W-:-:S04]  /*8330*/  F2FP.F16.F32.PACK_AB R5, RZ, R5 ;  /* 0x00000005ff05723e */ /* 0x000fc800000000ff */
[----:B------:R-:W-:-:S05]  /*8340*/  PRMT R5, R5, 0x5410, RZ ;  /* 0x0000541005057816 */ /* 0x000fca00000000ff */
[----:B------:R0:W-:Y:S01]  /*8350*/  STG.E desc[UR36][R2.64], R5 ;  /* 0x0000000502007986 */ /* 0x0001e2000c101924 */
[----:B------:R-:W-:Y:S05]  /*8360*/  BRA `(.L_x_6433) ;  /* 0x0000000800b47947 */ /* 0x000fea0003800000 */
.L_x_6438:
[----:B--2---:R-:W-:-:S04]  /*8370*/  IMAD.U32 R4, R5, 0x10000, RZ ;  /* 0x0001000005047824 */ /* 0x004fc800078e00ff */
[----:B------:R-:W-:-:S06]  /*8380*/  FMUL.FTZ R4, R4, 1 ;  /* 0x3f80000004047820 */ /* 0x000fcc0000410000 */
[----:B------:R-:W0:Y:S02]  /*8390*/  F2F.F64.F32 R4, R4 ;  /* 0x0000000400047310 */ /* 0x000e240000201800 */
[----:B0-----:R0:W-:Y:S01]  /*83a0*/  STG.E.64 desc[UR36][R2.64], R4 ;  /* 0x0000000402007986 */ /* 0x0011e2000c101b24 */
[----:B------:R-:W-:Y:S05]  /*83b0*/  BRA `(.L_x_6433) ;  /* 0x0000000800a07947 */ /* 0x000fea0003800000 */
.L_x_6428:
        /* <DEDUP_REMOVED lines=14> */
.L_x_6443:
        /* <DEDUP_REMOVED lines=18> */
.L_x_6446:
[----:B------:R-:W-:-:S04]  /*85c0*/  SHF.R.U32.HI R5, RZ, 0x18, R5 ;  /* 0x00000018ff057819 */ /* 0x000fc80000011605 */
[----:B------:R-:W-:-:S07]  /*85d0*/  LOP3.LUT R0, R0, 0x80, R5, 0xf8, !PT ;  /* 0x0000008000007812 */ /* 0x000fce00078ef805 */
.L_x_6445:
[----:B------:R-:W-:Y:S05]  /*85e0*/  BSYNC.RECONVERGENT B0 ;  /* 0x0000000000007941 */ /* 0x000fea0003800200 */
.L_x_6444:
[----:B------:R3:W-:Y:S01]  /*85f0*/  STG.E.U8 desc[UR36][R2.64], R0 ;  /* 0x0000000002007986 */ /* 0x0007e2000c101124 */
[----:B------:R-:W-:Y:S05]  /*8600*/  BRA `(.L_x_6433) ;  /* 0x00000008000c7947 */ /* 0x000fea0003800000 */
.L_x_6442:
        /* <DEDUP_REMOVED lines=18> */
.L_x_6449:
[----:B------:R-:W-:-:S04]  /*8730*/  SHF.R.U32.HI R5, RZ, 0x18, R5 ;  /* 0x00000018ff057819 */ /* 0x000fc80000011605 */
[----:B------:R-:W-:-:S07]  /*8740*/  LOP3.LUT R0, R0, 0x80, R5, 0xf8, !PT ;  /* 0x0000008000007812 */ /* 0x000fce00078ef805 */
.L_x_6448:
[----:B------:R-:W-:Y:S05]  /*8750*/  BSYNC.RECONVERGENT B0 ;  /* 0x0000000000007941 */ /* 0x000fea0003800200 */
.L_x_6447:
[----:B------:R0:W-:Y:S01]  /*8760*/  STG.E.U8 desc[UR36][R2.64], R0 ;  /* 0x0000000002007986 */ /* 0x0001e2000c101124 */
[----:B------:R-:W-:Y:S05]  /*8770*/  BRA `(.L_x_6433) ;  /* 0x0000000400b07947 */ /* 0x000fea0003800000 */
.L_x_6441:
        /* <DEDUP_REMOVED lines=22> */
.L_x_6451:
[----:B--2---:R-:W-:-:S06]  /*88e0*/  IMAD.U32 R5, R5, 0x10000, RZ ;  /* 0x0001000005057824 */ /* 0x004fcc00078e00ff */
[----:B------:R-:W0:Y:S02]  /*88f0*/  F2I.U64.TRUNC R4, R5 ;  /* 0x0000000500047311 */ /* 0x000e24000020d800 */
[----:B0-----:R1:W-:Y:S01]  /*8900*/  STG.E.64 desc[UR36][R2.64], R4 ;  /* 0x0000000402007986 */ /* 0x0013e2000c101b24 */
[----:B------:R-:W-:Y:S05]  /*8910*/  BRA `(.L_x_6433) ;  /* 0x0000000400487947 */ /* 0x000fea0003800000 */
.L_x_6450:
[----:B--2---:R-:W-:-:S06]  /*8920*/  IMAD.U32 R5, R5, 0x10000, RZ ;  /* 0x0001000005057824 */ /* 0x004fcc00078e00ff */
[----:B------:R-:W0:Y:S02]  /*8930*/  F2I.FTZ.U32.TRUNC.NTZ R5, R5 ;  /* 0x0000000500057305 */ /* 0x000e24000021f000 */
[----:B0-----:R0:W-:Y:S01]  /*8940*/  STG.E desc[UR36][R2.64], R5 ;  /* 0x0000000502007986 */ /* 0x0011e2000c101924 */
[----:B------:R-:W-:Y:S05]  /*8950*/  BRA `(.L_x_6433) ;  /* 0x0000000400387947 */ /* 0x000fea0003800000 */
.L_x_6440:
        /* <DEDUP_REMOVED lines=11> */
.L_x_6453:
[----:B--2---:R-:W-:Y:S01]  /*8a10*/  IMAD.U32 R5, R5, 0x10000, RZ ;  /* 0x0001000005057824 */ /* 0x004fe200078e00ff */
[----:B------:R-:W-:-:S03]  /*8a20*/  CS2R R6, SRZ ;  /* 0x0000000000067805 */ /* 0x000fc6000001ff00 */
[----:B------:R-:W-:-:S06]  /*8a30*/  FMUL.FTZ R5, R5, 1 ;  /* 0x3f80000005057820 */ /* 0x000fcc0000410000 */
[----:B------:R-:W0:Y:S02]  /*8a40*/  F2F.F64.F32 R4, R5 ;  /* 0x0000000500047310 */ /* 0x000e240000201800 */
[----:B0-----:R0:W-:Y:S01]  /*8a50*/  STG.E.128 desc[UR36][R2.64], R4 ;  /* 0x0000000402007986 */ /* 0x0011e2000c101d24 */
[----:B------:R-:W-:Y:S05]  /*8a60*/  BRA `(.L_x_6433) ;  /* 0x0000000000f47947 */ /* 0x000fea0003800000 */
.L_x_6452:
[----:B------:R-:W-:-:S09]  /*8a70*/  UISETP.NE.AND UP0, UPT, UR4, 0xf, UPT ;  /* 0x0000000f0400788c */ /* 0x000fd2000bf05270 */
[----:B------:R-:W-:Y:S05]  /*8a80*/  BRA.U !UP0, `(.L_x_6454) ;  /* 0x0000000108e87547 */ /* 0x000fea000b800000 */
[----:B------:R-:W-:-:S09]  /*8a90*/  UISETP.NE.AND UP0, UPT, UR4, 0x17, UPT ;  /* 0x000000170400788c */ /* 0x000fd2000bf05270 */
[----:B------:R-:W-:Y:S05]  /*8aa0*/  BRA.U !UP0, `(.L_x_6455) ;  /* 0x0000000108907547 */ /* 0x000fea000b800000 */
[----:B------:R-:W-:-:S09]  /*8ab0*/  UISETP.NE.AND UP0, UPT, UR4, 0x18, UPT ;  /* 0x000000180400788c */ /* 0x000fd2000bf05270 */
[----:B------:R-:W-:Y:S05]  /*8ac0*/  BRA.U !UP0, `(.L_x_6456) ;  /* 0x0000000108447547 */ /* 0x000fea000b800000 */
.L_x_6432:
        /* <DEDUP_REMOVED lines=16> */
.L_x_6457:
[----:B------:R-:W-:Y:S05]  /*8bd0*/  BRA `(.L_x_6433) ;  /* 0x0000000000987947 */ /* 0x000fea0003800000 */
.L_x_6456:
        /* <DEDUP_REMOVED lines=13> */
.L_x_6459:
[----:B------:R-:W-:Y:S05]  /*8cb0*/  BSYNC.RECONVERGENT B0 ;  /* 0x0000000000007941 */ /* 0x000fea0003800200 */
.L_x_6458:
[----:B------:R-:W-:-:S05]  /*8cc0*/  LOP3.LUT R5, R0, 0x80, R5, 0xf8, !PT ;  /* 0x0000008000057812 */ /* 0x000fca00078ef805 */
[----:B------:R0:W-:Y:S01]  /*8cd0*/  STG.E.U8 desc[UR36][R2.64], R5 ;  /* 0x0000000502007986 */ /* 0x0001e2000c101124 */
[----:B------:R-:W-:Y:S05]  /*8ce0*/  BRA `(.L_x_6433) ;  /* 0x0000000000547947 */ /* 0x000fea0003800000 */
.L_x_6455:
        /* <DEDUP_REMOVED lines=12> */
.L_x_6461:
[----:B------:R-:W-:Y:S01]  /*8db0*/  IMAD.MOV.U32 R0, RZ, RZ, 0x7f ;  /* 0x0000007fff007424 */ /* 0x000fe200078e00ff */
[----:B------:R-:W-:-:S04]  /*8dc0*/  ISETP.GT.U32.AND P0, PT, R4, 0x7f800000, PT ;  /* 0x7f8000000400780c */ /* 0x000fc80003f04070 */
[----:B------:R-:W-:-:S09]  /*8dd0*/  SEL R0, R0, 0x7c, P0 ;  /* 0x0000007c00007807 */ /* 0x000fd20000000000 */
.L_x_6462:
[----:B------:R-:W-:Y:S05]  /*8de0*/  BSYNC.RECONVERGENT B0 ;  /* 0x0000000000007941 */ /* 0x000fea0003800200 */
.L_x_6460:
[----:B------:R-:W-:-:S04]  /*8df0*/  SHF.R.U32.HI R5, RZ, 0x18, R5 ;  /* 0x00000018ff057819 */ /* 0x000fc80000011605 */
[----:B------:R-:W-:-:S05]  /*8e00*/  LOP3.LUT R5, R0, 0x80, R5, 0xf8, !PT ;  /* 0x0000008000057812 */ /* 0x000fca00078ef805 */
[----:B------:R0:W-:Y:S01]  /*8e10*/  STG.E.U8 desc[UR36][R2.64], R5 ;  /* 0x0000000502007986 */ /* 0x0001e2000c101124 */
[----:B------:R-:W-:Y:S05]  /*8e20*/  BRA `(.L_x_6433) ;  /* 0x0000000000047947 */ /* 0x000fea0003800000 */
.L_x_6454:
[----:B--2---:R0:W-:Y:S02]  /*8e30*/  STG.E.U16 desc[UR36][R2.64], R5 ;  /* 0x0000000502007986 */ /* 0x0041e4000c101524 */
.L_x_6433:
[----:B------:R-:W-:-:S07]  /*8e40*/  VIADD R17, R17, 0x80 ;  /* 0x0000008011117836 */ /* 0x000fce0000000000 */
.L_x_6360:
[----:B------:R-:W-:Y:S05]  /*8e50*/  BSYNC.RECONVERGENT B6 ;  /* 0x0000000000067941 */ /* 0x000fea0003800200 */
.L_x_6359:
        /* <DEDUP_REMOVED lines=358> */
.L_x_6465:
        /* <DEDUP_REMOVED lines=19> */
.L_x_6469:
[----:B------:R-:W2:Y:S02]  /*a5f0*/  LDG.E.U8 R2, desc[UR36][R2.64] ;  /* 0x0000002402027981 */ /* 0x000ea4000c1e1100 */
[----:B--2---:R-:W-:-:S04]  /*a600*/  I2FP.F32.U32 R0, R2 ;  /* 0x0000000200007245 */ /* 0x004fc80000201000 */
[----:B------:R-:W-:-:S04]  /*a610*/  F2FP.BF16.F32.PACK_AB R0, RZ, R0 ;  /* 0x00000000ff00723e */ /* 0x000fc800000010ff */
[----:B------:R-:W-:Y:S01]  /*a620*/  PRMT R19, R0, 0x7610, R19 ;  /* 0x0000761000137816 */ /* 0x000fe20000000013 */
[----:B------:R-:W-:Y:S06]  /*a630*/  BRA `(.L_x_6471) ;  /* 0x0000000c00e07947 */ /* 0x000fec0003800000 */
.L_x_6468:
        /* <DEDUP_REMOVED lines=11> */
.L_x_6473:
[----:B------:R-:W2:Y:S02]  /*a6f0*/  LDG.E R2, desc[UR36][R2.64] ;  /* 0x0000002402027981 */ /* 0x000ea4000c1e1900 */
[----:B--2---:R-:W-:-:S04]  /*a700*/  I2FP.F32.S32 R0, R2 ;  /* 0x0000000200007245 */ /* 0x004fc80000201400 */
[----:B------:R-:W-:-:S04]  /*a710*/  F2FP.BF16.F32.PACK_AB R0, RZ, R0 ;  /* 0x00000000ff00723e */ /* 0x000fc800000010ff */
[----:B------:R-:W-:Y:S01]  /*a720*/  PRMT R19, R0, 0x7610, R19 ;  /* 0x0000761000137816 */ /* 0x000fe20000000013 */
[----:B------:R-:W-:Y:S06]  /*a730*/  BRA `(.L_x_6471) ;  /* 0x0000000c00a07947 */ /* 0x000fec0003800000 */
.L_x_6472:
[----:B------:R-:W2:Y:S02]  /*a740*/  LDG.E.U16 R2, desc[UR36][R2.64] ;  /* 0x0000002402027981 */ /* 0x000ea4000c1e1500 */
[----:B--2---:R-:W0:Y:S02]  /*a750*/  I2F.S16 R0, R2 ;  /* 0x0000000200007306 */ /* 0x004e240000101400 */
[----:B0-----:R-:W-:-:S04]  /*a760*/  F2FP.BF16.F32.PACK_AB R0, RZ, R0 ;  /* 0x00000000ff00723e */ /* 0x001fc800000010ff */
[----:B------:R-:W-:Y:S01]  /*a770*/  PRMT R19, R0, 0x7610, R19 ;  /* 0x0000761000137816 */ /* 0x000fe20000000013 */
[----:B------:R-:W-:Y:S06]  /*a780*/  BRA `(.L_x_6471) ;  /* 0x0000000c008c7947 */ /* 0x000fec0003800000 */
.L_x_6467:
        /* <DEDUP_REMOVED lines=9> */
.L_x_6475:
[----:B------:R-:W2:Y:S02]  /*a820*/  LDG.E.U16 R0, desc[UR36][R2.64] ;  /* 0x0000002402007981 */ /* 0x000ea4000c1e1500 */
[----:B--2---:R-:W-:-:S05]  /*a830*/  HADD2.F32 R0, -RZ, R0.H0_H0 ;  /* 0x20000000ff007230 */ /* 0x004fca0000004100 */
[----:B------:R-:W-:-:S04]  /*a840*/  F2FP.BF16.F32.PACK_AB R0, RZ, R0 ;  /* 0x00000000ff00723e */ /* 0x000fc800000010ff */
[----:B------:R-:W-:Y:S01]  /*a850*/  PRMT R19, R0, 0x7610, R19 ;  /* 0x0000761000137816 */ /* 0x000fe20000000013 */
[----:B------:R-:W-:Y:S06]  /*a860*/  BRA `(.L_x_6471) ;  /* 0x0000000c00547947 */ /* 0x000fec0003800000 */
.L_x_6474:
        /* <DEDUP_REMOVED lines=9> */
.L_x_6477:
[----:B------:R-:W2:Y:S02]  /*a900*/  LDG.E.U16 R2, desc[UR36][R2.64] ;  /* 0x0000002402027981 */ /* 0x000ea4000c1e1500 */
[----:B--2---:R-:W-:-:S05]  /*a910*/  HADD2.F32 R0, -RZ, R2.H0_H0 ;  /* 0x20000002ff007230 */ /* 0x004fca0000004100 */
[----:B------:R-:W-:-:S04]  /*a920*/  F2FP.BF16.F32.PACK_AB R0, RZ, R0 ;  /* 0x00000000ff00723e */ /* 0x000fc800000010ff */
[----:B------:R-:W-:Y:S01]  /*a930*/  PRMT R19, R0, 0x7610, R19 ;  /* 0x0000761000137816 */ /* 0x000fe20000000013 */
[----:B------:R-:W-:Y:S06]  /*a940*/  BRA `(.L_x_6471) ;  /* 0x0000000c001c7947 */ /* 0x000fec0003800000 */
.L_x_6476:
        /* <DEDUP_REMOVED lines=13> */
.L_x_6466:
        /* <DEDUP_REMOVED lines=14> */
.L_x_6480:
        /* <DEDUP_REMOVED lines=13> */
.L_x_6479:
        /* <DEDUP_REMOVED lines=27> */
.L_x_6482:
        /* <DEDUP_REMOVED lines=14> */
.L_x_6481:
[----:B------:R0:W5:Y:S01]  /*ae60*/  LDG.E.U16 R19, desc[UR36][R2.64] ;  /* 0x0000002402137981 */ /* 0x000162000c1e1500 */
[----:B------:R-:W-:Y:S05]  /*ae70*/  BRA `(.L_x_6471) ;  /* 0x0000000400d07947 */ /* 0x000fea0003800000 */
.L_x_6478:
        /* <DEDUP_REMOVED lines=13> */
.L_x_6485:
        /* <DEDUP_REMOVED lines=21> */
.L_x_6489:
[----:B------:R-:W-:Y:S05]  /*b0a0*/  BSYNC.RECONVERGENT B1 ;  /* 0x0000000000017941 */ /* 0x000fea0003800200 */
.L_x_6488:
[----:B------:R-:W-:Y:S01]  /*b0b0*/  IMAD.SHL.U32 R0, R0, 0x100000, RZ ;  /* 0x0010000000007824 */ /* 0x000fe200078e00ff */
[----:B------:R-:W-:-:S04]  /*b0c0*/  LEA R2, R2, 0x3b800000, 0x17 ;  /* 0x3b80000002027811 */ /* 0x000fc800078eb8ff */
[----:B------:R-:W-:-:S07]  /*b0d0*/  LOP3.LUT R0, R2, R0, R7, 0xfe, !PT ;  /* 0x0000000002007212 */ /* 0x000fce00078efe07 */
.L_x_6487:
[----:B------:R-:W-:Y:S05]  /*b0e0*/  BSYNC.RECONVERGENT B0 ;  /* 0x0000000000007941 */ /* 0x000fea0003800200 */
.L_x_6486:
[----:B------:R-:W-:-:S04]  /*b0f0*/  F2FP.BF16.F32.PACK_AB R0, RZ, R0 ;  /* 0x00000000ff00723e */ /* 0x000fc800000010ff */
[----:B------:R-:W-:Y:S01]  /*b100*/  PRMT R19, R0, 0x7610, R19 ;  /* 0x0000761000137816 */ /* 0x000fe20000000013 */
[----:B------:R-:W-:Y:S06]  /*b110*/  BRA `(.L_x_6471) ;  /* 0x0000000400287947 */ /* 0x000fec0003800000 */
.L_x_6484:
        /* <DEDUP_REMOVED lines=21> */
.L_x_6493:
[----:B------:R-:W-:Y:S05]  /*b270*/  BSYNC.RECONVERGENT B1 ;  /* 0x0000000000017941 */ /* 0x000fea0003800200 */
.L_x_6492:
[----:B------:R-:W-:Y:S01]  /*b280*/  IMAD.SHL.U32 R0, R0, 0x200000, RZ ;  /* 0x0020000000007824 */ /* 0x000fe200078e00ff */
[----:B------:R-:W-:-:S04]  /*b290*/  LEA R2, R2, 0x37800000, 0x17 ;  /* 0x3780000002027811 */ /* 0x000fc800078eb8ff */
[----:B------:R-:W-:-:S07]  /*b2a0*/  LOP3.LUT R0, R2, R0, R7, 0xfe, !PT ;  /* 0x0000000002007212 */ /* 0x000fce00078efe07 */
.L_x_6491:
[----:B------:R-:W-:Y:S05]  /*b2b0*/  BSYNC.RECONVERGENT B0 ;  /* 0x0000000000007941 */ /* 0x000fea0003800200 */
.L_x_6490:
[----:B------:R-:W-:-:S04]  /*b2c0*/  F2FP.BF16.F32.PACK_AB R0, RZ, R0 ;  /* 0x00000000ff00723e */ /* 0x000fc800000010ff */
[----:B------:R-:W-:Y:S01]  /*b2d0*/  PRMT R19, R0, 0x7610, R19 ;  /* 0x0000761000137816 */ /* 0x000fe20000000013 */
[----:B------:R-:W-:Y:S06]  /*b2e0*/  BRA `(.L_x_6471) ;  /* 0x0000000000b47947 */ /* 0x000fec0003800000 */
.L_x_6483:
        /* <DEDUP_REMOVED lines=14> */
.L_x_6497:
[----:B------:R-:W-:Y:S05]  /*b3d0*/  BSYNC.RECONVERGENT B0 ;  /* 0x0000000000007941 */ /* 0x000fea0003800200 */
.L_x_6496:
[----:B------:R-:W-:-:S04]  /*b3e0*/  F2FP.BF16.F32.PACK_AB R0, RZ, R0 ;  /* 0x00000000ff00723e */ /* 0x000fc800000010ff */
[----:B------:R-:W-:Y:S01]  /*b3f0*/  PRMT R19, R0, 0x7610, R19 ;  /* 0x0000761000137816 */ /* 0x000fe20000000013 */
[----:B------:R-:W-:Y:S06]  /*b400*/  BRA `(.L_x_6471) ;  /* 0x00000000006c7947 */ /* 0x000fec0003800000 */
.L_x_6470:
        /* <DEDUP_REMOVED lines=16> */
.L_x_6498:
[----:B------:R-:W-:Y:S01]  /*b510*/  PRMT R19, RZ, 0x7610, R19 ;  /* 0x00007610ff137816 */ /* 0x000fe20000000013 */
[----:B------:R-:W-:Y:S06]  /*b520*/  BRA `(.L_x_6471) ;  /* 0x0000000000247947 */ /* 0x000fec0003800000 */
.L_x_6495:
[----:B------:R-:W2:Y:S02]  /*b530*/  LDG.E.64 R2, desc[UR36][R2.64] ;  /* 0x0000002402027981 */ /* 0x000ea4000c1e1b00 */
[----:B--2---:R-:W0:Y:S02]  /*b540*/  I2F.U64 R0, R2 ;  /* 0x0000000200007312 */ /* 0x004e240000301000 */
[----:B0-----:R-:W-:-:S04]  /*b550*/  F2FP.BF16.F32.PACK_AB R0, RZ, R0 ;  /* 0x00000000ff00723e */ /* 0x001fc800000010ff */
[----:B------:R-:W-:Y:S01]  /*b560*/  PRMT R19, R0, 0x7610, R19 ;  /* 0x0000761000137816 */ /* 0x000fe20000000013 */
[----:B------:R-:W-:Y:S06]  /*b570*/  BRA `(.L_x_6471) ;  /* 0x0000000000107947 */ /* 0x000fec0003800000 */
.L_x_6494:
[----:B------:R-:W2:Y:S02]  /*b580*/  LDG.E R2, desc[UR36][R2.64] ;  /* 0x0000002402027981 */ /* 0x000ea4000c1e1900 */
[----:B--2---:R-:W-:-:S04]  /*b590*/  I2FP.F32.U32 R0, R2 ;  /* 0x0000000200007245 */ /* 0x004fc80000201000 */
[----:B------:R-:W-:-:S04]  /*b5a0*/  F2FP.BF16.F32.PACK_AB R0, RZ, R0 ;  /* 0x00000000ff00723e */ /* 0x000fc800000010ff */
[----:B------:R-:W-:-:S07]  /*b5b0*/  PRMT R19, R0, 0x7610, R19 ;  /* 0x0000761000137816 */ /* 0x000fce0000000013 */
.L_x_6471:
        /* <DEDUP_REMOVED lines=18> */
.L_x_6502:
[----:B------:R-:W2:Y:S02]  /*b6e0*/  LDG.E.U8 R2, desc[UR36][R2.64] ;  /* 0x0000002402027981 */ /* 0x000ea4000c1e1100 */
[----:B--2---:R-:W-:-:S04]  /*b6f0*/  I2FP.F32.U32 R0, R2 ;  /* 0x0000000200007245 */ /* 0x004fc80000201000 */
[----:B------:R-:W-:Y:S01]  /*b700*/  F2FP.BF16.F32.PACK_AB R0, RZ, R0 ;  /* 0x00000000ff00723e */ /* 0x000fe200000010ff */
[----:B------:R-:W-:Y:S06]  /*b710*/  BRA `(.L_x_6504) ;  /* 0x0000000c00a47947 */ /* 0x000fec0003800000 */
.L_x_6501:
        /* <DEDUP_REMOVED lines=10> */
.L_x_6506:
[----:B------:R-:W2:Y:S02]  /*b7c0*/  LDG.E R2, desc[UR36][R2.64] ;  /* 0x0000002402027981 */ /* 0x000ea4000c1e1900 */
[----:B--2---:R-:W-:-:S04]  /*b7d0*/  I2FP.F32.S32 R0, R2 ;  /* 0x0000000200007245 */ /* 0x004fc80000201400 */
[----:B------:R-:W-:Y:S01]  /*b7e0*/  F2FP.BF16.F32.PACK_AB R0, RZ, R0 ;  /* 0x00000000ff00723e */ /* 0x000fe200000010ff */
[----:B------:R-:W-:Y:S06]  /*b7f0*/  BRA `(.L_x_6504) ;  /* 0x0000000c006c7947 */ /* 0x000fec0003800000 */
.L_x_6505:
[----:B------:R-:W2:Y:S02]  /*b800*/  LDG.E.U16 R2, desc[UR36][R2.64] ;  /* 0x0000002402027981 */ /* 0x000ea4000c1e1500 */
[----:B--2---:R-:W0:Y:S02]  /*b810*/  I2F.S16 R0, R2 ;  /* 0x0000000200007306 */ /* 0x004e240000101400 */
[----:B0-----:R-:W-:Y:S01]  /*b820*/  F2FP.BF16.F32.PACK_AB R0, RZ, R0 ;  /* 0x00000000ff00723e */ /* 0x001fe200000010ff */
[----:B------:R-:W-:Y:S06]  /*b830*/  BRA `(.L_x_6504) ;  /* 0x0000000c005c7947 */ /* 0x000fec0003800000 */
.L_x_6500:
        /* <DEDUP_REMOVED lines=9> */
.L_x_6508:
[----:B------:R-:W2:Y:S02]  /*b8d0*/  LDG.E.U16 R0, desc[UR36][R2.64] ;  /* 0x0000002402007981 */ /* 0x000ea4000c1e1500 */
[----:B--2---:R-:W-:-:S05]  /*b8e0*/  HADD2.F32 R0, -RZ, R0.H0_H0 ;  /* 0x20000000ff007230 */ /* 0x004fca0000004100 */
[----:B------:R-:W-:Y:S01]  /*b8f0*/  F2FP.BF16.F32.PACK_AB R0, RZ, R0 ;  /* 0x00000000ff00723e */ /* 0x000fe200000010ff */
[----:B------:R-:W-:Y:S06]  /*b900*/  BRA `(.L_x_6504) ;  /* 0x0000000c00287947 */ /* 0x000fec0003800000 */
.L_x_6507:
        /* <DEDUP_REMOVED lines=9> */
.L_x_6510:
[----:B------:R-:W2:Y:S02]  /*b9a0*/  LDG.E.U16 R2, desc[UR36][R2.64] ;  /* 0x0000002402027981 */ /* 0x000ea4000c1e1500 */
[----:B--2---:R-:W-:-:S05]  /*b9b0*/  HADD2.F32 R0, -RZ, R2.H0_H0 ;  /* 0x20000002ff007230 */ /* 0x004fca0000004100 */
[----:B------:R-:W-:Y:S01]  /*b9c0*/  F2FP.BF16.F32.PACK_AB R0, RZ, R0 ;  /* 0x00000000ff00723e */ /* 0x000fe200000010ff */
[----:B------:R-:W-:Y:S06]  /*b9d0*/  BRA `(.L_x_6504) ;  /* 0x0000000800f47947 */ /* 0x000fec0003800000 */
.L_x_6509:
        /* <DEDUP_REMOVED lines=12> */
.L_x_6499:
        /* <DEDUP_REMOVED lines=13> */
.L_x_6513:
        /* <DEDUP_REMOVED lines=12> */
.L_x_6512:
        /* <DEDUP_REMOVED lines=27> */
.L_x_6515:
        /* <DEDUP_REMOVED lines=13> */
.L_x_6514:
[----:B------:R0:W5:Y:S01]  /*beb0*/  LDG.E.U16 R0, desc[UR36][R2.64] ;  /* 0x0000002402007981 */ /* 0x000162000c1e1500 */
[----:B------:R-:W-:Y:S05]  /*bec0*/  BRA `(.L_x_6504) ;  /* 0x0000000400b87947 */ /* 0x000fea0003800000 */
.L_x_6511:
        /* <DEDUP_REMOVED lines=12> */
.L_x_6518:
        /* <DEDUP_REMOVED lines=21> */
.L_x_6522:
[----:B------:R-:W-:Y:S05]  /*c0e0*/  BSYNC.RECONVERGENT B1 ;  /* 0x0000000000017941 */ /* 0x000fea0003800200 */
.L_x_6521:
[----:B------:R-:W-:Y:S01]  /*c0f0*/  IMAD.SHL.U32 R0, R0, 0x100000, RZ ;  /* 0x0010000000007824 */ /* 0x000fe200078e00ff */
[----:B------:R-:W-:-:S04]  /*c100*/  LEA R2, R2, 0x3b800000, 0x17 ;  /* 0x3b80000002027811 */ /* 0x000fc800078eb8ff */
[----:B------:R-:W-:-:S07]  /*c110*/  LOP3.LUT R0, R2, R0, R7, 0xfe, !PT ;  /* 0x0000000002007212 */ /* 0x000fce00078efe07 */
.L_x_6520:
[----:B------:R-:W-:Y:S05]  /*c120*/  BSYNC.RECONVERGENT B0 ;  /* 0x0000000000007941 */ /* 0x000fea0003800200 */
.L_x_6519:
[----:B------:R-:W-:Y:S01]  /*c130*/  F2FP.BF16.F32.PACK_AB R0, RZ, R0 ;  /* 0x00000000ff00723e */ /* 0x000fe200000010ff */
[----:B------:R-:W-:Y:S06]  /*c140*/  BRA `(.L_x_6504) ;  /* 0x0000000400187947 */ /* 0x000fec0003800000 */
.L_x_6517:
        /* <DEDUP_REMOVED lines=21> */
.L_x_6526:
[----:B------:R-:W-:Y:S05]  /*c2a0*/  BSYNC.RECONVERGENT B1 ;  /* 0x0000000000017941 */ /* 0x000fea0003800200 */
.L_x_6525:
[----:B------:R-:W-:Y:S02]  /*c2b0*/  SHF.L.U32 R0, R0, 0x15, RZ ;  /* 0x0000001500007819 */ /* 0x000fe400000006ff */
[----:B------:R-:W-:-:S04]  /*c2c0*/  LEA R2, R2, 0x37800000, 0x17 ;  /* 0x3780000002027811 */ /* 0x000fc800078eb8ff */
[----:B------:R-:W-:-:S07]  /*c2d0*/  LOP3.LUT R0, R2, R0, R7, 0xfe, !PT ;  /* 0x0000000002007212 */ /* 0x000fce00078efe07 */
.L_x_6524:
[----:B------:R-:W-:Y:S05]  /*c2e0*/  BSYNC.RECONVERGENT B0 ;  /* 0x0000000000007941 */ /* 0x000fea0003800200 */
.L_x_6523:
[----:B------:R-:W-:Y:S01]  /*c2f0*/  F2FP.BF16.F32.PACK_AB R0, RZ, R0 ;  /* 0x00000000ff00723e */ /* 0x000fe200000010ff */
[----:B------:R-:W-:Y:S06]  /*c300*/  BRA `(.L_x_6504) ;  /* 0x0000000000a87947 */ /* 0x000fec0003800000 */
.L_x_6516:
        /* <DEDUP_REMOVED lines=14> */
.L_x_6530:
[----:B------:R-:W-:Y:S05]  /*c3f0*/  BSYNC.RECONVERGENT B0 ;  /* 0x0000000000007941 */ /* 0x000fea0003800200 */
.L_x_6529:
[----:B------:R-:W-:Y:S01]  /*c400*/  F2FP.BF16.F32.PACK_AB R0, RZ, R0 ;  /* 0x00000000ff00723e */ /* 0x000fe200000010ff */
[----:B------:R-:W-:Y:S06]  /*c410*/  BRA `(.L_x_6504) ;  /* 0x0000000000647947 */ /* 0x000fec0003800000 */
.L_x_6503:
        /* <DEDUP_REMOVED lines=16> */
.L_x_6531:
[----:B------:R-:W-:Y:S01]  /*c520*/  PRMT R0, RZ, 0x7610, R0 ;  /* 0x00007610ff007816 */ /* 0x000fe20000000000 */
[----:B------:R-:W-:Y:S06]  /*c530*/  BRA `(.L_x_6504) ;  /* 0x00000000001c7947 */ /* 0x000fec0003800000 */
.L_x_6528:
[----:B------:R-:W2:Y:S02]  /*c540*/  LDG.E.64 R2, desc[UR36][R2.64] ;  /* 0x0000002402027981 */ /* 0x000ea4000c1e1b00 */
[----:B--2---:R-:W0:Y:S02]  /*c550*/  I2F.U64 R0, R2 ;  /* 0x0000000200007312 */ /* 0x004e240000301000 */
[----:B0-----:R-:W-:Y:S01]  /*c560*/  F2FP.BF16.F32.PACK_AB R0, RZ, R0 ;  /* 0x00000000ff00723e */ /* 0x001fe200000010ff */
[----:B------:R-:W-:Y:S06]  /*c570*/  BRA `(.L_x_6504) ;  /* 0x00000000000c7947 */ /* 0x000fec0003800000 */
.L_x_6527:
[----:B------:R-:W2:Y:S02]  /*c580*/  LDG.E R2, desc[UR36][R2.64] ;  /* 0x0000002402027981 */ /* 0x000ea4000c1e1900 */
[----:B--2---:R-:W-:-:S04]  /*c590*/  I2FP.F32.U32 R0, R2 ;  /* 0x0000000200007245 */ /* 0x004fc80000201000 */
[----:B------:R-:W-:-:S07]  /*c5a0*/  F2FP.BF16.F32.PACK_AB R0, RZ, R0 ;  /* 0x00000000ff00723e */ /* 0x000fce00000010ff */
.L_x_6504:
        /* <DEDUP_REMOVED lines=22> */
.L_x_6535:
[----:B--2---:R-:W-:-:S06]  /*c710*/  IMAD.U32 R5, R5, 0x10000, RZ ;  /* 0x0001000005057824 */ /* 0x004fcc00078e00ff */
[----:B------:R-:W0:Y:S02]  /*c720*/  F2I.S64.TRUNC R4, R5 ;  /* 0x0000000500047311 */ /* 0x000e24000020d900 */
[----:B0-----:R0:W-:Y:S01]  /*c730*/  STG.E.U8 desc[UR36][R2.64], R4 ;  /* 0x0000000402007986 */ /* 0x0011e2000c101124 */
[----:B------:R-:W-:Y:S05]  /*c740*/  BRA `(.L_x_6537) ;  /* 0x0000000c006c7947 */ /* 0x000fea0003800000 */
.L_x_6534:
        /* <DEDUP_REMOVED lines=10> */
.L_x_6539:
[----:B--2---:R-:W-:-:S06]  /*c7f0*/  IMAD.U32 R5, R5, 0x10000, RZ ;  /* 0x0001000005057824 */ /* 0x004fcc00078e00ff */
[----:B------:R-:W0:Y:S02]  /*c800*/  F2I.FTZ.TRUNC.NTZ R5, R5 ;  /* 0x0000000500057305 */ /* 0x000e24000021f100 */
[----:B0-----:R0:W-:Y:S01]  /*c810*/  STG.E desc[UR36][R2.64], R5 ;  /* 0x0000000502007986 */ /* 0x0011e2000c101924 */
[----:B------:R-:W-:Y:S05]  /*c820*/  BRA `(.L_x_6537) ;  /* 0x0000000c00347947 */ /* 0x000fea0003800000 */
.L_x_6538:
[----:B--2---:R-:W-:-:S06]  /*c830*/  IMAD.U32 R5, R5, 0x10000, RZ ;  /* 0x0001000005057824 */ /* 0x004fcc00078e00ff */
[----:B------:R-:W0:Y:S02]  /*c840*/  F2I.FTZ.TRUNC.NTZ R5, R5 ;  /* 0x0000000500057305 */ /* 0x000e24000021f100 */
[----:B0-----:R0:W-:Y:S01]  /*c850*/  STG.E.U16 desc[UR36][R2.64], R5 ;  /* 0x0000000502007986 */ /* 0x0011e2000c101524 */
[----:B------:R-:W-:Y:S05]  /*c860*/  BRA `(.L_x_6537) ;  /* 0x0000000c00247947 */ /* 0x000fea0003800000 */
.L_x_6533:
        /* <DEDUP_REMOVED lines=9> */
.L_x_6541:
[----:B--2---:R-:W-:-:S05]  /*c900*/  IMAD.U32 R0, R5, 0x10000, RZ ;  /* 0x0001000005007824 */ /* 0x004fca00078e00ff */
[----:B------:R-:W-:-:S05]  /*c910*/  F2FP.F16.F32.PACK_AB R0, RZ, R0 ;  /* 0x00000000ff00723e */ /* 0x000fca00000000ff */
[----:B------:R0:W-:Y:S01]  /*c920*/  STG.E.U16 desc[UR36][R2.64], R0 ;  /* 0x0000000002007986 */ /* 0x0001e2000c101524 */
[----:B------:R-:W-:Y:S05]  /*c930*/  BRA `(.L_x_6537) ;  /* 0x0000000800f07947 */ /* 0x000fea0003800000 */
.L_x_6540:
        /* <DEDUP_REMOVED lines=10> */
.L_x_6543:
[----:B--2---:R-:W-:-:S05]  /*c9e0*/  IMAD.U32 R5, R5, 0x10000, RZ ;  /* 0x0001000005057824 */ /* 0x004fca00078e00ff */
[----:B------:R-:W-:-:S04]  /*c9f0*/  F2FP.F16.F32.PACK_AB R5, RZ, R5 ;  /* 0x00000005ff05723e */ /* 0x000fc800000000ff */
[----:B------:R-:W-:-:S05]  /*ca00*/  PRMT R5, R5, 0x5410, RZ ;  /* 0x0000541005057816 */ /* 0x000fca00000000ff */
[----:B------:R0:W-:Y:S01]  /*ca10*/  STG.E desc[UR36][R2.64], R5 ;  /* 0x0000000502007986 */ /* 0x0001e2000c101924 */
[----:B------:R-:W-:Y:S05]  /*ca20*/  BRA `(.L_x_6537) ;  /* 0x0000000800b47947 */ /* 0x000fea0003800000 */
.L_x_6542:
[----:B--2---:R-:W-:-:S04]  /*ca30*/  IMAD.U32 R4, R5, 0x10000, RZ ;  /* 0x0001000005047824 */ /* 0x004fc800078e00ff */
[----:B------:R-:W-:-:S06]  /*ca40*/  FMUL.FTZ R4, R4, 1 ;  /* 0x3f80000004047820 */ /* 0x000fcc0000410000 */
[----:B------:R-:W0:Y:S02]  /*ca50*/  F2F.F64.F32 R4, R4 ;  /* 0x0000000400047310 */ /* 0x000e240000201800 */
[----:B0-----:R0:W-:Y:S01]  /*ca60*/  STG.E.64 desc[UR36][R2.64], R4 ;  /* 0x0000000402007986 */ /* 0x0011e2000c101b24 */
[----:B------:R-:W-:Y:S05]  /*ca70*/  BRA `(.L_x_6537) ;  /* 0x0000000800a07947 */ /* 0x000fea0003800000 */
.L_x_6532:
        /* <DEDUP_REMOVED lines=14> */
.L_x_6547:
        /* <DEDUP_REMOVED lines=18> */
.L_x_6550:
[----:B------:R-:W-:-:S04]  /*cc80*/  SHF.R.U32.HI R5, RZ, 0x18, R5 ;  /* 0x00000018ff057819 */ /* 0x000fc80000011605 */
[----:B------:R-:W-:-:S07]  /*cc90*/  LOP3.LUT R0, R0, 0x80, R5, 0xf8, !PT ;  /* 0x0000008000007812 */ /* 0x000fce00078ef805 */
.L_x_6549:
[----:B------:R-:W-:Y:S05]  /*cca0*/  BSYNC.RECONVERGENT B0 ;  /* 0x0000000000007941 */ /* 0x000fea0003800200 */
.L_x_6548:
[----:B------:R0:W-:Y:S01]  /*ccb0*/  STG.E.U8 desc[UR36][R2.64], R0 ;  /* 0x0000000002007986 */ /* 0x0001e2000c101124 */
[----:B------:R-:W-:Y:S05]  /*ccc0*/  BRA `(.L_x_6537) ;  /* 0x00000008000c7947 */ /* 0x000fea0003800000 */
.L_x_6546:
        /* <DEDUP_REMOVED lines=18> */
.L_x_6553:
[----:B------:R-:W-:-:S04]  /*cdf0*/  SHF.R.U32.HI R5, RZ, 0x18, R5 ;  /* 0x00000018ff057819 */ /* 0x000fc80000011605 */
[----:B------:R-:W-:-:S07]  /*ce00*/  LOP3.LUT R0, R0, 0x80, R5, 0xf8, !PT ;  /* 0x0000008000007812 */ /* 0x000fce00078ef805 */
.L_x_6552:
[----:B------:R-:W-:Y:S05]  /*ce10*/  BSYNC.RECONVERGENT B0 ;  /* 0x0000000000007941 */ /* 0x000fea0003800200 */
.L_x_6551:
[----:B------:R0:W-:Y:S01]  /*ce20*/  STG.E.U8 desc[UR36][R2.64], R0 ;  /* 0x0000000002007986 */ /* 0x0001e2000c101124 */
[----:B------:R-:W-:Y:S05]  /*ce30*/  BRA `(.L_x_6537) ;  /* 0x0000000400b07947 */ /* 0x000fea0003800000 */
.L_x_6545:
        /* <DEDUP_REMOVED lines=22> */
.L_x_6555:
[----:B--2---:R-:W-:-:S06]  /*cfa0*/  IMAD.U32 R5, R5, 0x10000, RZ ;  /* 0x0001000005057824 */ /* 0x004fcc00078e00ff */
[----:B------:R-:W0:Y:S02]  /*cfb0*/  F2I.U64.TRUNC R4, R5 ;  /* 0x0000000500047311 */ /* 0x000e24000020d800 */
[----:B0-----:R0:W-:Y:S01]  /*cfc0*/  STG.E.64 desc[UR36][R2.64], R4 ;  /* 0x0000000402007986 */ /* 0x0011e2000c101b24 */
[----:B------:R-:W-:Y:S05]  /*cfd0*/  BRA `(.L_x_6537) ;  /* 0x0000000400487947 */ /* 0x000fea0003800000 */
.L_x_6554:
[----:B--2---:R-:W-:-:S06]  /*cfe0*/  IMAD.U32 R5, R5, 0x10000, RZ ;  /* 0x0001000005057824 */ /* 0x004fcc00078e00ff */
[----:B------:R-:W0:Y:S02]  /*cff0*/  F2I.FTZ.U32.TRUNC.NTZ R5, R5 ;  /* 0x0000000500057305 */ /* 0x000e24000021f000 */
[----:B0-----:R0:W-:Y:S01]  /*d000*/  STG.E desc[UR36][R2.64], R5 ;  /* 0x0000000502007986 */ /* 0x0011e2000c101924 */
[----:B------:R-:W-:Y:S05]  /*d010*/  BRA `(.L_x_6537) ;  /* 0x0000000400387947 */ /* 0x000fea0003800000 */
.L_x_6544:
        /* <DEDUP_REMOVED lines=11> */
.L_x_6557:
[----:B--2---:R-:W-:Y:S02]  /*d0d0*/  SHF.L.U32 R5, R5, 0x10, RZ ;  /* 0x0000001005057819 */ /* 0x004fe400000006ff */
[----:B------:R-:W-:-:S03]  /*d0e0*/  CS2R R6, SRZ ;  /* 0x0000000000067805 */ /* 0x000fc6000001ff00 */
[----:B------:R-:W-:-:S06]  /*d0f0*/  FMUL.FTZ R5, R5, 1 ;  /* 0x3f80000005057820 */ /* 0x000fcc0000410000 */
[----:B------:R-:W0:Y:S02]  /*d100*/  F2F.F64.F32 R4, R5 ;  /* 0x0000000500047310 */ /* 0x000e240000201800 */
[----:B0-----:R0:W-:Y:S01]  /*d110*/  STG.E.128 desc[UR36][R2.64], R4 ;  /* 0x0000000402007986 */ /* 0x0011e2000c101d24 */
[----:B------:R-:W-:Y:S05]  /*d120*/  BRA `(.L_x_6537) ;  /* 0x0000000000f47947 */ /* 0x000fea0003800000 */
.L_x_6556:
[----:B------:R-:W-:-:S09]  /*d130*/  UISETP.NE.AND UP0, UPT, UR4, 0xf, UPT ;  /* 0x0000000f0400788c */ /* 0x000fd2000bf05270 */
[----:B------:R-:W-:Y:S05]  /*d140*/  BRA.U !UP0, `(.L_x_6558) ;  /* 0x0000000108e87547 */ /* 0x000fea000b800000 */
[----:B------:R-:W-:-:S09]  /*d150*/  UISETP.NE.AND UP0, UPT, UR4, 0x17, UPT ;  /* 0x000000170400788c */ /* 0x000fd2000bf05270 */
[----:B------:R-:W-:Y:S05]  /*d160*/  BRA.U !UP0, `(.L_x_6559) ;  /* 0x0000000108907547 */ /* 0x000fea000b800000 */
[----:B------:R-:W-:-:S09]  /*d170*/  UISETP.NE.AND UP0, UPT, UR4, 0x18, UPT ;  /* 0x000000180400788c */ /* 0x000fd2000bf05270 */
[----:B------:R-:W-:Y:S05]  /*d180*/  BRA.U !UP0, `(.L_x_6560) ;  /* 0x0000000108447547 */ /* 0x000fea000b800000 */
.L_x_6536:
        /* <DEDUP_REMOVED lines=16> */
.L_x_6561:
[----:B------:R-:W-:Y:S05]  /*d290*/  BRA `(.L_x_6537) ;  /* 0x0000000000987947 */ /* 0x000fea0003800000 */
.L_x_6560:
        /* <DEDUP_REMOVED lines=13> */
.L_x_6563:
[----:B------:R-:W-:Y:S05]  /*d370*/  BSYNC.RECONVERGENT B0 ;  /* 0x0000000000007941 */ /* 0x000fea0003800200 */
.L_x_6562:
[----:B------:R-:W-:-:S05]  /*d380*/  LOP3.LUT R5, R0, 0x80, R5, 0xf8, !PT ;  /* 0x0000008000057812 */ /* 0x000fca00078ef805 */
[----:B------:R3:W-:Y:S01]  /*d390*/  STG.E.U8 desc[UR36][R2.64], R5 ;  /* 0x0000000502007986 */ /* 0x0007e2000c101124 */
[----:B------:R-:W-:Y:S05]  /*d3a0*/  BRA `(.L_x_6537) ;  /* 0x0000000000547947 */ /* 0x000fea0003800000 */
.L_x_6559:
        /* <DEDUP_REMOVED lines=12> */
.L_x_6565:
[----:B------:R-:W-:Y:S01]  /*d470*/  IMAD.MOV.U32 R0, RZ, RZ, 0x7f ;  /* 0x0000007fff007424 */ /* 0x000fe200078e00ff */
[----:B------:R-:W-:-:S04]  /*d480*/  ISETP.GT.U32.AND P0, PT, R4, 0x7f800000, PT ;  /* 0x7f8000000400780c */ /* 0x000fc80003f04070 */
[----:B------:R-:W-:-:S09]  /*d490*/  SEL R0, R0, 0x7c, P0 ;  /* 0x0000007c00007807 */ /* 0x000fd20000000000 */
.L_x_6566:
[----:B------:R-:W-:Y:S05]  /*d4a0*/  BSYNC.RECONVERGENT B0 ;  /* 0x0000000000007941 */ /* 0x000fea0003800200 */
.L_x_6564:
[----:B------:R-:W-:-:S04]  /*d4b0*/  SHF.R.U32.HI R5, RZ, 0x18, R5 ;  /* 0x00000018ff057819 */ /* 0x000fc80000011605 */
[----:B------:R-:W-:-:S05]  /*d4c0*/  LOP3.LUT R5, R0, 0x80, R5, 0xf8, !PT ;  /* 0x0000008000057812 */ /* 0x000fca00078ef805 */
[----:B------:R2:W-:Y:S01]  /*d4d0*/  STG.E.U8 desc[UR36][R2.64], R5 ;  /* 0x0000000502007986 */ /* 0x0005e2000c101124 */
[----:B------:R-:W-:Y:S05]  /*d4e0*/  BRA `(.L_x_6537) ;  /* 0x0000000000047947 */ /* 0x000fea0003800000 */
.L_x_6558:
[----:B--2---:R4:W-:Y:S02]  /*d4f0*/  STG.E.U16 desc[UR36][R2.64], R5 ;  /* 0x0000000502007986 */ /* 0x0049e4000c101524 */
.L_x_6537:
[----:B------:R-:W-:-:S07]  /*d500*/  VIADD R17, R17, 0x80 ;  /* 0x0000008011117836 */ /* 0x000fce0000000000 */
.L_x_6464:
[----:B------:R-:W-:Y:S05]  /*d510*/  BSYNC.RECONVERGENT B6 ;  /* 0x0000000000067941 */ /* 0x000fea0003800200 */
.L_x_6463:
        /* <DEDUP_REMOVED lines=357> */
.L_x_6567:
        /* <DEDUP_REMOVED lines=22> */
.L_x_6571:
[----:B------:R-:W2:Y:S02]  /*ecd0*/  LDG.E.U8 R2, desc[UR36][R2.64] ;  /* 0x0000002402027981 */ /* 0x000ea4000c1e1100 */
[----:B--2---:R-:W-:-:S04]  /*ece0*/  I2FP.F32.U32 R0, R2 ;  /* 0x0000000200007245 */ /* 0x004fc80000201000 */
[----:B------:R-:W-:-:S04]  /*ecf0*/  F2FP.BF16.F32.PACK_AB R0, RZ, R0 ;  /* 0x00000000ff00723e */ /* 0x000fc800000010ff */
[----:B------:R-:W-:Y:S01]  /*ed00*/  PRMT R19, R0, 0x7610, R19 ;  /* 0x0000761000137816 */ /* 0x000fe20000000013 */
[----:B------:R-:W-:Y:S06]  /*ed10*/  BRA `(.L_x_6573) ;  /* 0x0000000c00e07947 */ /* 0x000fec0003800000 */
.L_x_6570:
        /* <DEDUP_REMOVED lines=11> */
.L_x_6575:
[----:B------:R-:W2:Y:S02]  /*edd0*/  LDG.E R2, desc[UR36][R2.64] ;  /* 0x0000002402027981 */ /* 0x000ea4000c1e1900 */
[----:B--2---:R-:W-:-:S04]  /*ede0*/  I2FP.F32.S32 R0, R2 ;  /* 0x0000000200007245 */ /* 0x004fc80000201400 */
[----:B------:R-:W-:-:S04]  /*edf0*/  F2FP.BF16.F32.PACK_AB R0, RZ, R0 ;  /* 0x00000000ff00723e */ /* 0x000fc800000010ff */
[----:B------:R-:W-:Y:S01]  /*ee00*/  PRMT R19, R0, 0x7610, R19 ;  /* 0x0000761000137816 */ /* 0x000fe20000000013 */
[----:B------:R-:W-:Y:S06]  /*ee10*/  BRA `(.L_x_6573) ;  /* 0x0000000c00a07947 */ /* 0x000fec0003800000 */
.L_x_6574:
[----:B------:R-:W2:Y:S02]  /*ee20*/  LDG.E.U16 R2, desc[UR36][R2.64] ;  /* 0x0000002402027981 */ /* 0x000ea4000c1e1500 */
[----:B--2---:R-:W0:Y:S02]  /*ee30*/  I2F.S16 R0, R2 ;  /* 0x0000000200007306 */ /* 0x004e240000101400 */
[----:B0-----:R-:W-:-:S04]  /*ee40*/  F2FP.BF16.F32.PACK_AB R0, RZ, R0 ;  /* 0x00000000ff00723e */ /* 0x001fc800000010ff */
[----:B------:R-:W-:Y:S01]  /*ee50*/  PRMT R19, R0, 0x7610, R19 ;  /* 0x0000761000137816 */ /* 0x000fe20000000013 */
[----:B------:R-:W-:Y:S06]  /*ee60*/  BRA `(.L_x_6573) ;  /* 0x0000000c008c7947 */ /* 0x000fec0003800000 */
.L_x_6569:
        /* <DEDUP_REMOVED lines=9> */
.L_x_6577:
[----:B------:R-:W2:Y:S02]  /*ef00*/  LDG.E.U16 R0, desc[UR36][R2.64] ;  /* 0x0000002402007981 */ /* 0x000ea4000c1e1500 */
[----:B--2---:R-:W-:-:S05]  /*ef10*/  HADD2.F32 R0, -RZ, R0.H0_H0 ;  /* 0x20000000ff007230 */ /* 0x004fca0000004100 */
[----:B------:R-:W-:-:S04]  /*ef20*/  F2FP.BF16.F32.PACK_AB R0, RZ, R0 ;  /* 0x00000000ff00723e */ /* 0x000fc800000010ff */
[----:B------:R-:W-:Y:S01]  /*ef30*/  PRMT R19, R0, 0x7610, R19 ;  /* 0x0000761000137816 */ /* 0x000fe20000000013 */
[----:B------:R-:W-:Y:S06]  /*ef40*/  BRA `(.L_x_6573) ;  /* 0x0000000c00547947 */ /* 0x000fec0003800000 */
.L_x_6576:
        /* <DEDUP_REMOVED lines=9> */
.L_x_6579:
[----:B------:R-:W2:Y:S02]  /*efe0*/  LDG.E.U16 R2, desc[UR36][R2.64] ;  /* 0x0000002402027981 */ /* 0x000ea4000c1e1500 */
[----:B--2---:R-:W-:-:S05]  /*eff0*/  HADD2.F32 R0, -RZ, R2.H0_H0 ;  /* 0x20000002ff007230 */ /* 0x004fca0000004100 */
[----:B------:R-:W-:-:S04]  /*f000*/  F2FP.BF16.F32.PACK_AB R0, RZ, R0 ;  /* 0x00000000ff00723e */ /* 0x000fc800000010ff */
[----:B------:R-:W-:Y:S01]  /*f010*/  PRMT R19, R0, 0x7610, R19 ;  /* 0x0000761000137816 */ /* 0x000fe20000000013 */
[----:B------:R-:W-:Y:S06]  /*f020*/  BRA `(.L_x_6573) ;  /* 0x0000000c001c7947 */ /* 0x000fec0003800000 */
.L_x_6578:
        /* <DEDUP_REMOVED lines=13> */
.L_x_6568:
        /* <DEDUP_REMOVED lines=14> */
.L_x_6582:
        /* <DEDUP_REMOVED lines=13> */
.L_x_6581:
        /* <DEDUP_REMOVED lines=27> */
.L_x_6584:
        /* <DEDUP_REMOVED lines=14> */
.L_x_6583:
[----:B------:R0:W5:Y:S01]  /*f540*/  LDG.E.U16 R19, desc[UR36][R2.64] ;  /* 0x0000002402137981 */ /* 0x000162000c1e1500 */
[----:B------:R-:W-:Y:S05]  /*f550*/  BRA `(.L_x_6573) ;  /* 0x0000000400d07947 */ /* 0x000fea0003800000 */
.L_x_6580:
        /* <DEDUP_REMOVED lines=13> */
.L_x_6587:
        /* <DEDUP_REMOVED lines=21> */
.L_x_6591:
[----:B------:R-:W-:Y:S05]  /*f780*/  BSYNC.RECONVERGENT B1 ;  /* 0x0000000000017941 */ /* 0x000fea0003800200 */
.L_x_6590:
[----:B------:R-:W-:Y:S01]  /*f790*/  IMAD.SHL.U32 R0, R0, 0x100000, RZ ;  /* 0x0010000000007824 */ /* 0x000fe200078e00ff */
[----:B------:R-:W-:-:S04]  /*f7a0*/  LEA R2, R2, 0x3b800000, 0x17 ;  /* 0x3b80000002027811 */ /* 0x000fc800078eb8ff */
[----:B------:R-:W-:-:S07]  /*f7b0*/  LOP3.LUT R0, R2, R0, R7, 0xfe, !PT ;  /* 0x0000000002007212 */ /* 0x000fce00078efe07 */
.L_x_6589:
[----:B------:R-:W-:Y:S05]  /*f7c0*/  BSYNC.RECONVERGENT B0 ;  /* 0x0000000000007941 */ /* 0x000fea0003800200 */
.L_x_6588:
[----:B------:R-:W-:-:S04]  /*f7d0*/  F2FP.BF16.F32.PACK_AB R0, RZ, R0 ;  /* 0x00000000ff00723e */ /* 0x000fc800000010ff */
[----:B------:R-:W-:Y:S01]  /*f7e0*/  PRMT R19, R0, 0x7610, R19 ;  /* 0x0000761000137816 */ /* 0x000fe20000000013 */
[----:B------:R-:W-:Y:S06]  /*f7f0*/  BRA `(.L_x_6573) ;  /* 0x0000000400287947 */ /* 0x000fec0003800000 */
.L_x_6586:
        /* <DEDUP_REMOVED lines=21> */
.L_x_6595:
[----:B------:R-:W-:Y:S05]  /*f950*/  BSYNC.RECONVERGENT B1 ;  /* 0x0000000000017941 */ /* 0x000fea0003800200 */
.L_x_6594:
[----:B------:R-:W-:Y:S01]  /*f960*/  IMAD.SHL.U32 R0, R0, 0x200000, RZ ;  /* 0x0020000000007824 */ /* 0x000fe200078e00ff */
[----:B------:R-:W-:-:S04]  /*f970*/  LEA R2, R2, 0x37800000, 0x17 ;  /* 0x3780000002027811 */ /* 0x000fc800078eb8ff */
[----:B------:R-:W-:-:S07]  /*f980*/  LOP3.LUT R0, R2, R0, R7, 0xfe, !PT ;  /* 0x0000000002007212 */ /* 0x000fce00078efe07 */
.L_x_6593:
[----:B------:R-:W-:Y:S05]  /*f990*/  BSYNC.RECONVERGENT B0 ;  /* 0x0000000000007941 */ /* 0x000fea0003800200 */
.L_x_6592:
[----:B------:R-:W-:-:S04]  /*f9a0*/  F2FP.BF16.F32.PACK_AB R0, RZ, R0 ;  /* 0x00000000ff00723e */ /* 0x000fc800000010ff */
[----:B------:R-:W-:Y:S01]  /*f9b0*/  PRMT R19, R0, 0x7610, R19 ;  /* 0x0000761000137816 */ /* 0x000fe20000000013 */
[----:B------:R-:W-:Y:S06]  /*f9c0*/  BRA `(.L_x_6573) ;  /* 0x0000000000b47947 */ /* 0x000fec0003800000 */
.L_x_6585:
        /* <DEDUP_REMOVED lines=14> */
.L_x_6599:
[----:B------:R-:W-:Y:S05]  /*fab0*/  BSYNC.RECONVERGENT B0 ;  /* 0x0000000000007941 */ /* 0x000fea0003800200 */
.L_x_6598:
[----:B------:R-:W-:-:S04]  /*fac0*/  F2FP.BF16.F32.PACK_AB R0, RZ, R0 ;  /* 0x00000000ff00723e */ /* 0x000fc800000010ff */
[----:B------:R-:W-:Y:S01]  /*fad0*/  PRMT R19, R0, 0x7610, R19 ;  /* 0x0000761000137816 */ /* 0x000fe20000000013 */
[----:B------:R-:W-:Y:S06]  /*fae0*/  BRA `(.L_x_6573) ;  /* 0x00000000006c7947 */ /* 0x000fec0003800000 */
.L_x_6572:
        /* <DEDUP_REMOVED lines=16> */
.L_x_6600:
[----:B------:R-:W-:Y:S01]  /*fbf0*/  PRMT R19, RZ, 0x7610, R19 ;  /* 0x00007610ff137816 */ /* 0x000fe20000000013 */
[----:B------:R-:W-:Y:S06]  /*fc00*/  BRA `(.L_x_6573) ;  /* 0x0000000000247947 */ /* 0x000fec0003800000 */
.L_x_6597:
[----:B------:R-:W2:Y:S02]  /*fc10*/  LDG.E.64 R2, desc[UR36][R2.64] ;  /* 0x0000002402027981 */ /* 0x000ea4000c1e1b00 */
[----:B--2---:R-:W0:Y:S02]  /*fc20*/  I2F.U64 R0, R2 ;  /* 0x0000000200007312 */ /* 0x004e240000301000 */
[----:B0-----:R-:W-:-:S04]  /*fc30*/  F2FP.BF16.F32.PACK_AB R0, RZ, R0 ;  /* 0x00000000ff00723e */ /* 0x001fc800000010ff */
[----:B------:R-:W-:Y:S01]  /*fc40*/  PRMT R19, R0, 0x7610, R19 ;  /* 0x0000761000137816 */ /* 0x000fe20000000013 */
[----:B------:R-:W-:Y:S06]  /*fc50*/  BRA `(.L_x_6573) ;  /* 0x0000000000107947 */ /* 0x000fec0003800000 */
.L_x_6596:
[----:B------:R-:W2:Y:S02]  /*fc60*/  LDG.E R2, desc[UR36][R2.64] ;  /* 0x0000002402027981 */ /* 0x000ea4000c1e1900 */
[----:B--2---:R-:W-:-:S04]  /*fc70*/  I2FP.F32.U32 R0, R2 ;  /* 0x0000000200007245 */ /* 0x004fc80000201000 */
[----:B------:R-:W-:-:S04]  /*fc80*/  F2FP.BF16.F32.PACK_AB R0, RZ, R0 ;  /* 0x00000000ff00723e */ /* 0x000fc800000010ff */
[----:B------:R-:W-:-:S07]  /*fc90*/  PRMT R19, R0, 0x7610, R19 ;  /* 0x0000761000137816 */ /* 0x000fce0000000013 */
.L_x_6573:
        /* <DEDUP_REMOVED lines=18> */
.L_x_6604:
[----:B------:R-:W2:Y:S02]  /*fdc0*/  LDG.E.U8 R2, desc[UR36][R2.64] ;  /* 0x0000002402027981 */ /* 0x000ea4000c1e1100 */
[----:B--2---:R-:W-:-:S04]  /*fdd0*/  I2FP.F32.U32 R0, R2 ;  /* 0x0000000200007245 */ /* 0x004fc80000201000 */
[----:B------:R-:W-:Y:S01]  /*fde0*/  F2FP.BF16.F32.PACK_AB R0, RZ, R0 ;  /* 0x00000000ff00723e */ /* 0x000fe200000010ff */
[----:B------:R-:W-:Y:S06]  /*fdf0*/  BRA `(.L_x_6606) ;  /* 0x0000000c00a47947 */ /* 0x000fec0003800000 */
.L_x_6603:
        /* <DEDUP_REMOVED lines=10> */
.L_x_6608:
[----:B------:R-:W2:Y:S02]  /*fea0*/  LDG.E R2, desc[UR36][R2.64] ;  /* 0x0000002402027981 */ /* 0x000ea4000c1e1900 */
[----:B--2---:R-:W-:-:S04]  /*feb0*/  I2FP.F32.S32 R0, R2 ;  /* 0x0000000200007245 */ /* 0x004fc80000201400 */
[----:B------:R-:W-:Y:S01]  /*fec0*/  F2FP.BF16.F32.PACK_AB R0, RZ, R0 ;  /* 0x00000000ff00723e */ /* 0x000fe200000010ff */
[----:B------:R-:W-:Y:S06]  /*fed0*/  BRA `(.L_x_6606) ;  /* 0x0000000c006c7947 */ /* 0x000fec0003800000 */
.L_x_6607:
[----:B------:R-:W2:Y:S02]  /*fee0*/  LDG.E.U16 R2, desc[UR36][R2.64] ;  /* 0x0000002402027981 */ /* 0x000ea4000c1e1500 */
[----:B--2---:R-:W0:Y:S02]  /*fef0*/  I2F.S16 R0, R2 ;  /* 0x0000000200007306 */ /* 0x004e240000101400 */
[----:B0-----:R-:W-:Y:S01]  /*ff00*/  F2FP.BF16.F32.PACK_AB R0, RZ, R0 ;  /* 0x00000000ff00723e */ /* 0x001fe200000010ff */
[----:B------:R-:W-:Y:S06]  /*ff10*/  BRA `(.L_x_6606) ;  /* 0x0000000c005c7947 */ /* 0x000fec0003800000 */
.L_x_6602:
        /* <DEDUP_REMOVED lines=9> */
.L_x_6610:
[----:B------:R-:W2:Y:S02]  /*ffb0*/  LDG.E.U16 R0, desc[UR36][R2.64] ;  /* 0x0000002402007981 */ /* 0x000ea4000c1e1500 */
[----:B--2---:R-:W-:-:S05]  /*ffc0*/  HADD2.F32 R0, -RZ, R0.H0_H0 ;  /* 0x20000000ff007230 */ /* 0x004fca0000004100 */
[----:B------:R-:W-:Y:S01]  /*ffd0*/  F2FP.BF16.F32.PACK_AB R0, RZ, R0 ;  /* 0x00000000ff00723e */ /* 0x000fe200000010ff */
[----:B------:R-:W-:Y:S06]  /*ffe0*/  BRA `(.L_x_6606) ;  /* 0x0000000c00287947 */ /* 0x000fec0003800000 */
.L_x_6609:
        /* <DEDUP_REMOVED lines=9> */
.L_x_6612:
[----:B------:R-:W2:Y:S02]  /*10080*/  LDG.E.U16 R2, desc[UR36][R2.64] ;  /* 0x0000002402027981 */ /* 0x000ea4000c1e1500 */
[----:B--2---:R-:W-:-:S05]  /*10090*/  HADD2.F32 R0, -RZ, R2.H0_H0 ;  /* 0x20000002ff007230 */ /* 0x004fca0000004100 */
[----:B------:R-:W-:Y:S01]  /*100a0*/  F2FP.BF16.F32.PACK_AB R0, RZ, R0 ;  /* 0x00000000ff00723e */ /* 0x000fe200000010ff */
[----:B------:R-:W-:Y:S06]  /*100b0*/  BRA `(.L_x_6606) ;  /* 0x0000000800f47947 */ /* 0x000fec0003800000 */
.L_x_6611:
        /* <DEDUP_REMOVED lines=12> */
.L_x_6601:
        /* <DEDUP_REMOVED lines=13> */
.L_x_6615:
        /* <DEDUP_REMOVED lines=12> */
.L_x_6614:
        /* <DEDUP_REMOVED lines=27> */
.L_x_6617:
        /* <DEDUP_REMOVED lines=13> */
.L_x_6616:
[----:B------:R0:W5:Y:S01]  /*10590*/  LDG.E.U16 R0, desc[UR36][R2.64] ;  /* 0x0000002402007981 */ /* 0x000162000c1e1500 */
[----:B------:R-:W-:Y:S05]  /*105a0*/  BRA `(.L_x_6606) ;  /* 0x0000000400b87947 */ /* 0x000fea0003800000 */
.L_x_6613:
        /* <DEDUP_REMOVED lines=12> */
.L_x_6620:
        /* <DEDUP_REMOVED lines=21> */
.L_x_6624:
[----:B------:R-:W-:Y:S05]  /*107c0*/  BSYNC.RECONVERGENT B1 ;  /* 0x0000000000017941 */ /* 0x000fea0003800200 */
.L_x_6623:
[----:B------:R-:W-:Y:S01]  /*107d0*/  IMAD.SHL.U32 R0, R0, 0x100000, RZ ;  /* 0x0010000000007824 */ /* 0x000fe200078e00ff */
[----:B------:R-:W-:-:S04]  /*107e0*/  LEA R2, R2, 0x3b800000, 0x17 ;  /* 0x3b80000002027811 */ /* 0x000fc800078eb8ff */
[----:B------:R-:W-:-:S07]  /*107f0*/  LOP3.LUT R0, R2, R0, R7, 0xfe, !PT ;  /* 0x0000000002007212 */ /* 0x000fce00078efe07 */
.L_x_6622:
[----:B------:R-:W-:Y:S05]  /*10800*/  BSYNC.RECONVERGENT B0 ;  /* 0x0000000000007941 */ /* 0x000fea0003800200 */
.L_x_6621:
[----:B------:R-:W-:Y:S01]  /*10810*/  F2FP.BF16.F32.PACK_AB R0, RZ, R0 ;  /* 0x00000000ff00723e */ /* 0x000fe200000010ff */
[----:B------:R-:W-:Y:S06]  /*10820*/  BRA `(.L_x_6606) ;  /* 0x0000000400187947 */ /* 0x000fec0003800000 */
.L_x_6619:
        /* <DEDUP_REMOVED lines=21> */
.L_x_6628:
[----:B------:R-:W-:Y:S05]  /*10980*/  BSYNC.RECONVERGENT B1 ;  /* 0x0000000000017941 */ /* 0x000fea0003800200 */
.L_x_6627:
[----:B------:R-:W-:Y:S02]  /*10990*/  SHF.L.U32 R0, R0, 0x15, RZ ;  /* 0x0000001500007819 */ /* 0x000fe400000006ff */
[----:B------:R-:W-:-:S04]  /*109a0*/  LEA R2, R2, 0x37800000, 0x17 ;  /* 0x3780000002027811 */ /* 0x000fc800078eb8ff */
[----:B------:R-:W-:-:S07]  /*109b0*/  LOP3.LUT R0, R2, R0, R7, 0xfe, !PT ;  /* 0x0000000002007212 */ /* 0x000fce00078efe07 */
.L_x_6626:
[----:B------:R-:W-:Y:S05]  /*109c0*/  BSYNC.RECONVERGENT B0 ;  /* 0x0000000000007941 */ /* 0x000fea0003800200 */
.L_x_6625:
[----:B------:R-:W-:Y:S01]  /*109d0*/  F2FP.BF16.F32.PACK_AB R0, RZ, R0 ;  /* 0x00000000ff00723e */ /* 0x000fe200000010ff */
[----:B------:R-:W-:Y:S06]  /*109e0*/  BRA `(.L_x_6606) ;  /* 0x0000000000a87947 */ /* 0x000fec0003800000 */
.L_x_6618:
        /* <DEDUP_REMOVED lines=14> */
.L_x_6632:
[----:B------:R-:W-:Y:S05]  /*10ad0*/  BSYNC.RECONVERGENT B0 ;  /* 0x0000000000007941 */ /* 0x000fea0003800200 */
.L_x_6631:
[----:B------:R-:W-:Y:S01]  /*10ae0*/  F2FP.BF16.F32.PACK_AB R0, RZ, R0 ;  /* 0x00000000ff00723e */ /* 0x000fe200000010ff */
[----:B------:R-:W-:Y:S06]  /*10af0*/  BRA `(.L_x_6606) ;  /* 0x0000000000647947 */ /* 0x000fec0003800000 */
.L_x_6605:
        /* <DEDUP_REMOVED lines=16> */
.L_x_6633:
[----:B------:R-:W-:Y:S01]  /*10c00*/  PRMT R0, RZ, 0x7610, R0 ;  /* 0x00007610ff007816 */ /* 0x000fe20000000000 */
[----:B------:R-:W-:Y:S06]  /*10c10*/  BRA `(.L_x_6606) ;  /* 0x00000000001c7947 */ /* 0x000fec0003800000 */
.L_x_6630:
[----:B------:R-:W2:Y:S02]  /*10c20*/  LDG.E.64 R2, desc[UR36][R2.64] ;  /* 0x0000002402027981 */ /* 0x000ea4000c1e1b00 */
[----:B--2---:R-:W0:Y:S02]  /*10c30*/  I2F.U64 R0, R2 ;  /* 0x0000000200007312 */ /* 0x004e240000301000 */
[----:B0-----:R-:W-:Y:S01]  /*10c40*/  F2FP.BF16.F32.PACK_AB R0, RZ, R0 ;  /* 0x00000000ff00723e */ /* 0x001fe200000010ff */
[----:B------:R-:W-:Y:S06]  /*10c50*/  BRA `(.L_x_6606) ;  /* 0x00000000000c7947 */ /* 0x000fec0003800000 */
.L_x_6629:
[----:B------:R-:W2:Y:S02]  /*10c60*/  LDG.E R2, desc[UR36][R2.64] ;  /* 0x0000002402027981 */ /* 0x000ea4000c1e1900 */
[----:B--2---:R-:W-:-:S04]  /*10c70*/  I2FP.F32.U32 R0, R2 ;  /* 0x0000000200007245 */ /* 0x004fc80000201000 */
[----:B------:R-:W-:-:S07]  /*10c80*/  F2FP.BF16.F32.PACK_AB R0, RZ, R0 ;  /* 0x00000000ff00723e */ /* 0x000fce00000010ff */
.L_x_6606:
[----:B-----5:R-:W-:Y:S01]  /*10c90*/  IMAD.U32 R19, R19, 0x10000, RZ ;  /* 0x0001000013137824 */ /* 0x020fe200078e00ff */
[----:B------:R-:W-:Y:S01]  /*10ca0*/  UPRMT UR4, UR43, 0x9910, URZ ;  /* 0x000099102b047896 */ /* 0x000fe200080000ff */
[----:B------:R-:W-:-:S03]  /*10cb0*/  IMAD.U32 R0, R0, 0x10000, RZ ;  /* 0x0001000000007824 */ /* 0x000fc600078e00ff */
[----:B------:R-:W-:Y:S02]  /*10cc0*/  UISETP.GT.AND UP0, UPT, UR4, 0x9, UPT ;  /* 0x000000090400788c */ /* 0x000fe4000bf04270 */
[----:B------:R-:W-:-:S04]  /*10cd0*/  FMNMX.FTZ R0, R19, R0, !PT ;  /* 0x0000000013007209 */ /* 0x000fc80007810000 */
        /* <DEDUP_REMOVED lines=14> */
.L_x_6637:
[----:B-1----:R-:W-:-:S06]  /*10dc0*/  IMAD.U32 R3, R3, 0x10000, RZ ;  /* 0x0001000003037824 */ /* 0x002fcc00078e00ff */
[----:B------:R-:W1:Y:S02]  /*10dd0*/  F2I.S64.TRUNC R2, R3 ;  /* 0x0000000300027311 */ /* 0x000e64000020d900 */
[----:B-1----:R-:W-:Y:S01]  /*10de0*/  STG.E.U8 desc[UR36][R16.64], R2 ;  /* 0x0000000210007986 */ /* 0x002fe2000c101124 */
[----:B------:R-:W-:Y:S05]  /*10df0*/  EXIT ;  /* 0x000000000000794d */ /* 0x000fea0003800000 */
.L_x_6636:
        /* <DEDUP_REMOVED lines=10> */
.L_x_6640:
[----:B-1----:R-:W-:-:S06]  /*10ea0*/  SHF.L.U32 R3, R3, 0x10, RZ ;  /* 0x0000001003037819 */ /* 0x002fcc00000006ff */
[----:B------:R-:W1:Y:S02]  /*10eb0*/  F2I.FTZ.TRUNC.NTZ R3, R3 ;  /* 0x0000000300037305 */ /* 0x000e64000021f100 */
[----:B-1----:R-:W-:Y:S01]  /*10ec0*/  STG.E desc[UR36][R16.64], R3 ;  /* 0x0000000310007986 */ /* 0x002fe2000c101924 */
[----:B------:R-:W-:Y:S05]  /*10ed0*/  EXIT ;  /* 0x000000000000794d */ /* 0x000fea0003800000 */
.L_x_6639:
[----:B-1----:R-:W-:-:S06]  /*10ee0*/  IMAD.U32 R3, R3, 0x10000, RZ ;  /* 0x0001000003037824 */ /* 0x002fcc00078e00ff */
[----:B------:R-:W1:Y:S02]  /*10ef0*/  F2I.FTZ.TRUNC.NTZ R3, R3 ;  /* 0x0000000300037305 */ /* 0x000e64000021f100 */
[----:B-1----:R-:W-:Y:S01]  /*10f00*/  STG.E.U16 desc[UR36][R16.64], R3 ;  /* 0x0000000310007986 */ /* 0x002fe2000c101524 */
[----:B------:R-:W-:Y:S05]  /*10f10*/  EXIT ;  /* 0x000000000000794d */ /* 0x000fea0003800000 */
.L_x_6635:
        /* <DEDUP_REMOVED lines=9> */
.L_x_6642:
[----:B01----:R-:W-:-:S05]  /*10fb0*/  IMAD.U32 R0, R3, 0x10000, RZ ;  /* 0x0001000003007824 */ /* 0x003fca00078e00ff */
[----:B------:R-:W-:-:S05]  /*10fc0*/  F2FP.F16.F32.PACK_AB R0, RZ, R0 ;  /* 0x00000000ff00723e */ /* 0x000fca00000000ff */
[----:B------:R-:W-:Y:S01]  /*10fd0*/  STG.E.U16 desc[UR36][R16.64], R0 ;  /* 0x0000000010007986 */ /* 0x000fe2000c101524 */
[----:B------:R-:W-:Y:S05]  /*10fe0*/  EXIT ;  /* 0x000000000000794d */ /* 0x000fea0003800000 */
.L_x_6641:
        /* <DEDUP_REMOVED lines=10> */
.L_x_6644:
[----:B-1----:R-:W-:-:S04]  /*11090*/  SHF.L.U32 R3, R3, 0x10, RZ ;  /* 0x0000001003037819 */ /* 0x002fc800000006ff */
[----:B------:R-:W-:-:S04]  /*110a0*/  F2FP.F16.F32.PACK_AB R3, RZ, R3 ;  /* 0x00000003ff03723e */ /* 0x000fc800000000ff */
[----:B------:R-:W-:-:S05]  /*110b0*/  PRMT R3, R3, 0x5410, RZ ;  /* 0x0000541003037816 */ /* 0x000fca00000000ff */
[----:B------:R-:W-:Y:S01]  /*110c0*/  STG.E desc[UR36][R16.64], R3 ;  /* 0x0000000310007986 */ /* 0x000fe2000c101924 */
[----:B------:R-:W-:Y:S05]  /*110d0*/  EXIT ;  /* 0x000000000000794d */ /* 0x000fea0003800000 */
.L_x_6643:
[----:B-1----:R-:W-:-:S04]  /*110e0*/  IMAD.U32 R2, R3, 0x10000, RZ ;  /* 0x0001000003027824 */ /* 0x002fc800078e00ff */
[----:B------:R-:W-:-:S06]  /*110f0*/  FMUL.FTZ R2, R2, 1 ;  /* 0x3f80000002027820 */ /* 0x000fcc0000410000 */
[----:B------:R-:W1:Y:S02]  /*11100*/  F2F.F64.F32 R2, R2 ;  /* 0x0000000200027310 */ /* 0x000e640000201800 */
[----:B-1----:R-:W-:Y:S01]  /*11110*/  STG.E.64 desc[UR36][R16.64], R2 ;  /* 0x0000000210007986 */ /* 0x002fe2000c101b24 */
[----:B------:R-:W-:Y:S05]  /*11120*/  EXIT ;  /* 0x000000000000794d */ /* 0x000fea0003800000 */
.L_x_6634:
        /* <DEDUP_REMOVED lines=14> */
.L_x_6648:
        /* <DEDUP_REMOVED lines=17> */
.L_x_6651:
[----:B------:R-:W-:-:S04]  /*11320*/  SHF.R.U32.HI R3, RZ, 0x18, R3 ;  /* 0x00000018ff037819 */ /* 0x000fc80000011603 */
[----:B------:R-:W-:-:S04]  /*11330*/  LOP3.LUT R0, R0, 0x80, R3, 0xf8, !PT ;  /* 0x0000008000007812 */ /* 0x000fc800078ef803 */
[----:B------:R-:W-:-:S07]  /*11340*/  PRMT R8, R0, 0x7610, R8 ;  /* 0x0000761000087816 */ /* 0x000fce0000000008 */
.L_x_6650:
[----:B------:R-:W-:Y:S05]  /*11350*/  BSYNC.RECONVERGENT B0 ;  /* 0x0000000000007941 */ /* 0x000fea0003800200 */
.L_x_6649:
[----:B------:R-:W-:Y:S01]  /*11360*/  STG.E.U8 desc[UR36][R16.64], R8 ;  /* 0x0000000810007986 */ /* 0x000fe2000c101124 */
[----:B------:R-:W-:Y:S05]  /*11370*/  EXIT ;  /* 0x000000000000794d */ /* 0x000fea0003800000 */
.L_x_6647:
        /* <DEDUP_REMOVED lines=17> */
.L_x_6654:
[----:B------:R-:W-:-:S04]  /*11490*/  SHF.R.U32.HI R3, RZ, 0x18, R3 ;  /* 0x00000018ff037819 */ /* 0x000fc80000011603 */
[----:B------:R-:W-:-:S04]  /*114a0*/  LOP3.LUT R0, R0, 0x80, R3, 0xf8, !PT ;  /* 0x0000008000007812 */ /* 0x000fc800078ef803 */
[----:B------:R-:W-:-:S07]  /*114b0*/  PRMT R8, R0, 0x7610, R8 ;  /* 0x0000761000087816 */ /* 0x000fce0000000008 */
.L_x_6653:
[----:B------:R-:W-:Y:S05]  /*114c0*/  BSYNC.RECONVERGENT B0 ;  /* 0x0000000000007941 */ /* 0x000fea0003800200 */
.L_x_6652:
[----:B------:R-:W-:Y:S01]  /*114d0*/  STG.E.U8 desc[UR36][R16.64], R8 ;  /* 0x0000000810007986 */ /* 0x000fe2000c101124 */
[----:B------:R-:W-:Y:S05]  /*114e0*/  EXIT ;  /* 0x000000000000794d */ /* 0x000fea0003800000 */
.L_x_6646:
        /* <DEDUP_REMOVED lines=22> */
.L_x_6656:
[----:B-1----:R-:W-:-:S06]  /*11650*/  SHF.L.U32 R3, R3, 0x10, RZ ;  /* 0x0000001003037819 */ /* 0x002fcc00000006ff */
[----:B------:R-:W1:Y:S02]  /*11660*/  F2I.U64.TRUNC R2, R3 ;  /* 0x0000000300027311 */ /* 0x000e64000020d800 */
[----:B-1----:R-:W-:Y:S01]  /*11670*/  STG.E.64 desc[UR36][R16.64], R2 ;  /* 0x0000000210007986 */ /* 0x002fe2000c101b24 */
[----:B------:R-:W-:Y:S05]  /*11680*/  EXIT ;  /* 0x000000000000794d */ /* 0x000fea0003800000 */
.L_x_6655:
[----:B-1----:R-:W-:-:S06]  /*11690*/  IMAD.U32 R3, R3, 0x10000, RZ ;  /* 0x0001000003037824 */ /* 0x002fcc00078e00ff */
[----:B------:R-:W1:Y:S02]  /*116a0*/  F2I.FTZ.U32.TRUNC.NTZ R3, R3 ;  /* 0x0000000300037305 */ /* 0x000e64000021f000 */
[----:B-1----:R-:W-:Y:S01]  /*116b0*/  STG.E desc[UR36][R16.64], R3 ;  /* 0x0000000310007986 */ /* 0x002fe2000c101924 */
[----:B------:R-:W-:Y:S05]  /*116c0*/  EXIT ;  /* 0x000000000000794d */ /* 0x000fea0003800000 */
.L_x_6645:
        /* <DEDUP_REMOVED lines=11> */
.L_x_6658:
[----:B-1----:R-:W-:Y:S01]  /*11780*/  IMAD.U32 R3, R3, 0x10000, RZ ;  /* 0x0001000003037824 */ /* 0x002fe200078e00ff */
[----:B------:R-:W-:-:S03]  /*11790*/  CS2R R6, SRZ ;  /* 0x0000000000067805 */ /* 0x000fc6000001ff00 */
[----:B------:R-:W-:-:S04]  /*117a0*/  FMUL.FTZ R3, R3, 1 ;  /* 0x3f80000003037820 */ /* 0x000fc80000410000 */
[----:B------:R-:W1:Y:S02]  /*117b0*/  F2F.F64.F32 R4, R3 ;  /* 0x0000000300047310 */ /* 0x000e640000201800 */
[----:B-1----:R-:W-:Y:S01]  /*117c0*/  STG.E.128 desc[UR36][R16.64], R4 ;  /* 0x0000000410007986 */ /* 0x002fe2000c101d24 */
[----:B------:R-:W-:Y:S05]  /*117d0*/  EXIT ;  /* 0x000000000000794d */ /* 0x000fea0003800000 */
.L_x_6657:
[----:B------:R-:W-:-:S09]  /*117e0*/  UISETP.NE.AND UP0, UPT, UR4, 0xf, UPT ;  /* 0x0000000f0400788c */ /* 0x000fd2000bf05270 */
[----:B------:R-:W-:Y:S05]  /*117f0*/  BRA.U !UP0, `(.L_x_6659) ;  /* 0x0000000108e87547 */ /* 0x000fea000b800000 */
[----:B------:R-:W-:-:S09]  /*11800*/  UISETP.NE.AND UP0, UPT, UR4, 0x17, UPT ;  /* 0x000000170400788c */ /* 0x000fd2000bf05270 */
[----:B------:R-:W-:Y:S05]  /*11810*/  BRA.U !UP0, `(.L_x_6660) ;  /* 0x0000000108907547 */ /* 0x000fea000b800000 */
[----:B------:R-:W-:-:S09]  /*11820*/  UISETP.NE.AND UP0, UPT, UR4, 0x18, UPT ;  /* 0x000000180400788c */ /* 0x000fd2000bf05270 */
[----:B------:R-:W-:Y:S05]  /*11830*/  BRA.U !UP0, `(.L_x_6661) ;  /* 0x0000000108447547 */ /* 0x000fea000b800000 */
.L_x_6638:
        /* <DEDUP_REMOVED lines=16> */
.L_x_6662:
[----:B------:R-:W-:Y:S05]  /*11940*/  EXIT ;  /* 0x000000000000794d */ /* 0x000fea0003800000 */
.L_x_6661:
        /* <DEDUP_REMOVED lines=13> */
.L_x_6664:
[----:B------:R-:W-:Y:S05]  /*11a20*/  BSYNC.RECONVERGENT B0 ;  /* 0x0000000000007941 */ /* 0x000fea0003800200 */
.L_x_6663:
[----:B------:R-:W-:-:S05]  /*11a30*/  LOP3.LUT R3, R0, 0x80, R3, 0xf8, !PT ;  /* 0x0000008000037812 */ /* 0x000fca00078ef803 */
[----:B------:R-:W-:Y:S01]  /*11a40*/  STG.E.U8 desc[UR36][R16.64], R3 ;  /* 0x0000000310007986 */ /* 0x000fe2000c101124 */
[----:B------:R-:W-:Y:S05]  /*11a50*/  EXIT ;  /* 0x000000000000794d */ /* 0x000fea0003800000 */
.L_x_6660:
        /* <DEDUP_REMOVED lines=12> */
.L_x_6666:
[----:B0-----:R-:W-:Y:S01]  /*11b20*/  IMAD.MOV.U32 R0, RZ, RZ, 0x7f ;  /* 0x0000007fff007424 */ /* 0x001fe200078e00ff */
[----:B------:R-:W-:-:S04]  /*11b30*/  ISETP.GT.U32.AND P0, PT, R2, 0x7f800000, PT ;  /* 0x7f8000000200780c */ /* 0x000fc80003f04070 */
[----:B------:R-:W-:-:S09]  /*11b40*/  SEL R0, R0, 0x7c, P0 ;  /* 0x0000007c00007807 */ /* 0x000fd20000000000 */
.L_x_6667:
[----:B------:R-:W-:Y:S05]  /*11b50*/  BSYNC.RECONVERGENT B0 ;  /* 0x0000000000007941 */ /* 0x000fea0003800200 */
.L_x_6665:
[----:B------:R-:W-:-:S04]  /*11b60*/  SHF.R.U32.HI R3, RZ, 0x18, R3 ;  /* 0x00000018ff037819 */ /* 0x000fc80000011603 */
[----:B------:R-:W-:-:S05]  /*11b70*/  LOP3.LUT R3, R0, 0x80, R3, 0xf8, !PT ;  /* 0x0000008000037812 */ /* 0x000fca00078ef803 */
[----:B------:R-:W-:Y:S01]  /*11b80*/  STG.E.U8 desc[UR36][R16.64], R3 ;  /* 0x0000000310007986 */ /* 0x000fe2000c101124 */
[----:B------:R-:W-:Y:S05]  /*11b90*/  EXIT ;  /* 0x000000000000794d */ /* 0x000fea0003800000 */
.L_x_6659:
[----:B-1----:R-:W-:Y:S01]  /*11ba0*/  STG.E.U16 desc[UR36][R16.64], R3 ;  /* 0x0000000310007986 */ /* 0x002fe2000c101524 */
[----:B------:R-:W-:Y:S05]  /*11bb0*/  EXIT ;  /* 0x000000000000794d */ /* 0x000fea0003800000 */
.L_x_6668:
        /* <DEDUP_REMOVED lines=12> */
.L_x_40925:


//--------------------- .text._ZN2at6native27unrolled_elementwise_kernelINS0_13BinaryFunctorIN3c108BFloat16ES4_S4_ZZZNS0_16fmax_kernel_cudaERNS_18TensorIteratorBaseEENKUlvE_clEvENKUlvE2_clEvEUlS4_S4_E_EESt5arrayIPcLm3EELi4E23TrivialOffsetCalculatorILi2EjESE_ILi1EjENS0_6memory12LoadWithCastILi2EEENSH_13StoreWithCastILi1EEEEEviT_T0_T2_T3_T4_T5_ --------------------------
	.section	.text._ZN2at6native27unrolled_elementwise_kernelINS0_13BinaryFunctorIN3c108BFloat16ES4_S4_ZZZNS0_16fmax_kernel_cudaERNS_18TensorIteratorBaseEENKUlvE_clEvENKUlvE2_clEvEUlS4_S4_E_EESt5arrayIPcLm3EELi4E23TrivialOffsetCalculatorILi2EjESE_ILi1EjENS0_6memory12LoadWithCastILi2EEENSH_13StoreWithCastILi1EEEEEviT_T0_T2_T3_T4_T5_,"ax",@progbits
	.align	128
        .global         _ZN2at6native27unrolled_elementwise_kernelINS0_13BinaryFunctorIN3c108BFloat16ES4_S4_ZZZNS0_16fmax_kernel_cudaERNS_18TensorIteratorBaseEENKUlvE_clEvENKUlvE2_clEvEUlS4_S4_E_EESt5arrayIPcLm3EELi4E23TrivialOffsetCalculatorILi2EjESE_ILi1EjENS0_6memory12LoadWithCastILi2EEENSH_13StoreWithCastILi1EEEEEviT_T0_T2_T3_T4_T5_
        .type           _ZN2at6native27unrolled_elementwise_kernelINS0_13BinaryFunctorIN3c108BFloat16ES4_S4_ZZZNS0_16fmax_kernel_cudaERNS_18TensorIteratorBaseEENKUlvE_clEvENKUlvE2_clEvEUlS4_S4_E_EESt5arrayIPcLm3EELi4E23TrivialOffsetCalculatorILi2EjESE_ILi1EjENS0_6memory12LoadWithCastILi2EEENSH_13StoreWithCastILi1EEEEEviT_T0_T2_T3_T4_T5_,@function
        .size           _ZN2at6native27unrolled_elementwise_kernelINS0_13BinaryFunctorIN3c108BFloat16ES4_S4_ZZZNS0_16fmax_kernel_cudaERNS_18TensorIteratorBaseEENKUlvE_clEvENKUlvE2_clEvEUlS4_S4_E_EESt5arrayIPcLm3EELi4E23TrivialOffsetCalculatorILi2EjESE_ILi1EjENS0_6memory12LoadWithCastILi2EEENSH_13StoreWithCastILi1EEEEEviT_T0_T2_T3_T4_T5_,(.L_x_40926 - _ZN2at6native27unrolled_elementwise_kernelINS0_13BinaryFunctorIN3c108BFloat16ES4_S4_ZZZNS0_16fmax_kernel_cudaERNS_18TensorIteratorBaseEENKUlvE_clEvENKUlvE2_clEvEUlS4_S4_E_EESt5arrayIPcLm3EELi4E23TrivialOffsetCalculatorILi2EjESE_ILi1EjENS0_6memory12LoadWithCastILi2EEENSH_13StoreWithCastILi1EEEEEviT_T0_T2_T3_T4_T5_)
        .other          _ZN2at6native27unrolled_elementwise_kernelINS0_13BinaryFunctorIN3c108BFloat16ES4_S4_ZZZNS0_16fmax_kernel_cudaERNS_18TensorIteratorBaseEENKUlvE_clEvENKUlvE2_clEvEUlS4_S4_E_EESt5arrayIPcLm3EELi4E23TrivialOffsetCalculatorILi2EjESE_ILi1EjENS0_6memory12LoadWithCastILi2EEENSH_13StoreWithCastILi1EEEEEviT_T0_T2_T3_T4_T5_,@"STO_CUDA_ENTRY STV_DEFAULT"
_ZN2at6native27unrolled_elementwise_kernelINS0_13BinaryFunctorIN3c108BFloat16ES4_S4_ZZZNS0_16fmax_kernel_cudaERNS_18TensorIteratorBaseEENKUlvE_clEvENKUlvE2_clEvEUlS4_S4_E_EESt5arrayIPcLm3EELi4E23TrivialOffsetCalculatorILi2EjESE_ILi1EjENS0_6memory12LoadWithCastILi2EEENSH_13StoreWithCastILi1EEEEEviT_T0_T2_T3_T4_T5_:
.text._ZN2at6native27unrolled_elementwise_kernelINS0_13BinaryFunctorIN3c108BFloat16ES4_S4_ZZZNS0_16fmax_kernel_cudaERNS_18TensorIteratorBaseEENKUlvE_clEvENKUlvE2_clEvEUlS4_S4_E_EESt5arrayIPcLm3EELi4E23TrivialOffsetCalculatorILi2EjESE_ILi1EjENS0_6memory12LoadWithCastILi2EEENSH_13StoreWithCastILi1EEEEEviT_T0_T2_T3_T4_T5_:
        /* <DEDUP_REMOVED lines=36> */
.L_x_6674:
[----:B------:R-:W2:Y:S02]  /*0240*/  LDG.E.U8 R4, desc[UR36][R4.64] ;  /* 0x0000002404047981 */ /* 0x000ea4000c1e1100 */
[----:B--2---:R-:W-:-:S04]  /*0250*/  I2FP.F32.U32 R0, R4 ;  /* 0x0000000400007245 */ /* 0x004fc80000201000 */
[----:B------:R-:W-:-:S04]  /*0260*/  F2FP.BF16.F32.PACK_AB R0, RZ, R0 ;  /* 0x00000000ff00723e */ /* 0x000fc800000010ff */
[----:B------:R-:W-:Y:S01]  /*0270*/  PRMT R27, R0, 0x7610, R27 ;  /* 0x00007610001b7816 */ /* 0x000fe2000000001b */
[----:B------:R-:W-:Y:S06]  /*0280*/  BRA `(.L_x_6676) ;  /* 0x0000000c00e47947 */ /* 0x000fec0003800000 */
.L_x_6673:
        /* <DEDUP_REMOVED lines=11> */
.L_x_6678:
[----:B------:R-:W2:Y:S02]  /*0340*/  LDG.E R4, desc[UR36][R4.64] ;  /* 0x0000002404047981 */ /* 0x000ea4000c1e1900 */
[----:B--2---:R-:W-:-:S04]  /*0350*/  I2FP.F32.S32 R0, R4 ;  /* 0x0000000400007245 */ /* 0x004fc80000201400 */
[----:B------:R-:W-:-:S04]  /*0360*/  F2FP.BF16.F32.PACK_AB R0, RZ, R0 ;  /* 0x00000000ff00723e */ /* 0x000fc800000010ff */
[----:B------:R-:W-:Y:S01]  /*0370*/  PRMT R27, R0, 0x7610, R27 ;  /* 0x00007610001b7816 */ /* 0x000fe2000000001b */
[----:B------:R-:W-:Y:S06]  /*0380*/  BRA `(.L_x_6676) ;  /* 0x0000000c00a47947 */ /* 0x000fec0003800000 */
.L_x_6677:
[----:B------:R-:W2:Y:S02]  /*0390*/  LDG.E.U16 R4, desc[UR36][R4.64] ;  /* 0x0000002404047981 */ /* 0x000ea4000c1e1500 */
[----:B--2---:R-:W0:Y:S02]  /*03a0*/  I2F.S16 R0, R4 ;  /* 0x0000000400007306 */ /* 0x004e240000101400 */
[----:B0-----:R-:W-:-:S04]  /*03b0*/  F2FP.BF16.F32.PACK_AB R0, RZ, R0 ;  /* 0x00000000ff00723e */ /* 0x001fc800000010ff */
[----:B------:R-:W-:Y:S01]  /*03c0*/  PRMT R27, R0, 0x7610, R27 ;  /* 0x00007610001b7816 */ /* 0x000fe2000000001b */
[----:B------:R-:W-:Y:S06]  /*03d0*/  BRA `(.L_x_6676) ;  /* 0x0000000c00907947 */ /* 0x000fec0003800000 */
.L_x_6672:
        /* <DEDUP_REMOVED lines=9> */
.L_x_6680:
[----:B------:R-:W2:Y:S02]  /*0470*/  LDG.E.U16 R0, desc[UR36][R4.64] ;  /* 0x0000002404007981 */ /* 0x000ea4000c1e1500 */
[----:B--2---:R-:W-:-:S05]  /*0480*/  HADD2.F32 R0, -RZ, R0.H0_H0 ;  /* 0x20000000ff007230 */ /* 0x004fca0000004100 */
[----:B------:R-:W-:-:S04]  /*0490*/  F2FP.BF16.F32.PACK_AB R0, RZ, R0 ;  /* 0x00000000ff00723e */ /* 0x000fc800000010ff */
[----:B------:R-:W-:Y:S01]  /*04a0*/  PRMT R27, R0, 0x7610, R27 ;  /* 0x00007610001b7816 */ /* 0x000fe2000000001b */
[----:B------:R-:W-:Y:S06]  /*04b0*/  BRA `(.L_x_6676) ;  /* 0x0000000c00587947 */ /* 0x000fec0003800000 */
.L_x_6679:
        /* <DEDUP_REMOVED lines=9> */
.L_x_6682:
[----:B------:R-:W2:Y:S02]  /*0550*/  LDG.E.U16 R4, desc[UR36][R4.64] ;  /* 0x0000002404047981 */ /* 0x000ea4000c1e1500 */
[----:B--2---:R-:W-:-:S05]  /*0560*/  HADD2.F32 R0, -RZ, R4.H0_H0 ;  /* 0x20000004ff007230 */ /* 0x004fca0000004100 */
[----:B------:R-:W-:-:S04]  /*0570*/  F2FP.BF16.F32.PACK_AB R0, RZ, R0 ;  /* 0x00000000ff00723e */ /* 0x000fc800000010ff */
[----:B------:R-:W-:Y:S01]  /*0580*/  PRMT R27, R0, 0x7610, R27 ;  /* 0x00007610001b7816 */ /* 0x000fe2000000001b */
[----:B------:R-:W-:Y:S06]  /*0590*/  BRA `(.L_x_6676) ;  /* 0x0000000c00207947 */ /* 0x000fec0003800000 */
.L_x_6681:
        /* <DEDUP_REMOVED lines=13> */
.L_x_6671:
        /* <DEDUP_REMOVED lines=14> */
.L_x_6685:
        /* <DEDUP_REMOVED lines=13> */
.L_x_6684:
        /* <DEDUP_REMOVED lines=27> */
.L_x_6687:
        /* <DEDUP_REMOVED lines=15> */
.L_x_6686:
[----:B------:R0:W5:Y:S01]  /*0ac0*/  LDG.E.U16 R27, desc[UR36][R4.64] ;  /* 0x00000024041b7981 */ /* 0x000162000c1e1500 */
[----:B------:R-:W-:Y:S05]  /*0ad0*/  BRA `(.L_x_6676) ;  /* 0x0000000400d07947 */ /* 0x000fea0003800000 */
.L_x_6683:
        /* <DEDUP_REMOVED lines=13> */
.L_x_6690:
        /* <DEDUP_REMOVED lines=21> */
.L_x_6694:
[----:B------:R-:W-:Y:S05]  /*0d00*/  BSYNC.RECONVERGENT B1 ;  /* 0x0000000000017941 */ /* 0x000fea0003800200 */
.L_x_6693:
[----:B------:R-:W-:Y:S01]  /*0d10*/  IMAD.SHL.U32 R0, R0, 0x100000, RZ ;  /* 0x0010000000007824 */ /* 0x000fe200078e00ff */
[----:B------:R-:W-:-:S04]  /*0d20*/  LEA R3, R3, 0x3b800000, 0x17 ;  /* 0x3b80000003037811 */ /* 0x000fc800078eb8ff */
[----:B------:R-:W-:-:S07]  /*0d30*/  LOP3.LUT R0, R3, R0, R7, 0xfe, !PT ;  /* 0x0000000003007212 */ /* 0x000fce00078efe07 */
.L_x_6692:
[----:B------:R-:W-:Y:S05]  /*0d40*/  BSYNC.RECONVERGENT B0 ;  /* 0x0000000000007941 */ /* 0x000fea0003800200 */
.L_x_6691:
[----:B------:R-:W-:-:S04]  /*0d50*/  F2FP.BF16.F32.PACK_AB R0, RZ, R0 ;  /* 0x00000000ff00723e */ /* 0x000fc800000010ff */
[----:B------:R-:W-:Y:S01]  /*0d60*/  PRMT R27, R0, 0x7610, R27 ;  /* 0x00007610001b7816 */ /* 0x000fe2000000001b */
[----:B------:R-:W-:Y:S06]  /*0d70*/  BRA `(.L_x_6676) ;  /* 0x0000000400287947 */ /* 0x000fec0003800000 */
.L_x_6689:
        /* <DEDUP_REMOVED lines=21> */
.L_x_6698:
[----:B------:R-:W-:Y:S05]  /*0ed0*/  BSYNC.RECONVERGENT B1 ;  /* 0x0000000000017941 */ /* 0x000fea0003800200 */
.L_x_6697:
[----:B------:R-:W-:Y:S01]  /*0ee0*/  IMAD.SHL.U32 R0, R0, 0x200000, RZ ;  /* 0x0020000000007824 */ /* 0x000fe200078e00ff */
[----:B------:R-:W-:-:S04]  /*0ef0*/  LEA R3, R3, 0x37800000, 0x17 ;  /* 0x3780000003037811 */ /* 0x000fc800078eb8ff */
[----:B------:R-:W-:-:S07]  /*0f00*/  LOP3.LUT R0, R3, R0, R7, 0xfe, !PT ;  /* 0x0000000003007212 */ /* 0x000fce00078efe07 */
.L_x_6696:
[----:B------:R-:W-:Y:S05]  /*0f10*/  BSYNC.RECONVERGENT B0 ;  /* 0x0000000000007941 */ /* 0x000fea0003800200 */
.L_x_6695:
[----:B------:R-:W-:-:S04]  /*0f20*/  F2FP.BF16.F32.PACK_AB R0, RZ, R0 ;  /* 0x00000000ff00723e */ /* 0x000fc800000010ff */
[----:B------:R-:W-:Y:S01]  /*0f30*/  PRMT R27, R0, 0x7610, R27 ;  /* 0x00007610001b7816 */ /* 0x000fe2000000001b */
[----:B------:R-:W-:Y:S06]  /*0f40*/  BRA `(.L_x_6676) ;  /* 0x0000000000b47947 */ /* 0x000fec0003800000 */
.L_x_6688:
[----:B------:R-:W-:-:S09]  /*0f50*/  UISETP.NE.AND UP0, UPT, UR4, 0x1c, UPT ;  /* 0x0000001c0400788c */ /* 0x000fd2000bf05270 */
[----:B------:R-:W-:Y:S05]  /*0f60*/  BRA.U !UP0, `(.L_x_6699) ;  /* 0x00000001089c7547 */ /* 0x000fea000b800000 */
[----:B------:R-:W-:-:S09]  /*0f70*/  UISETP.NE.AND UP0, UPT, UR4, 0x1d, UPT ;  /* 0x0000001d0400788c */ /* 0x000fd2000bf05270 */
[----:B------:R-:W-:Y:S05]  /*0f80*/  BRA.U !UP0, `(.L_x_6700) ;  /* 0x0000000108807547 */ /* 0x000fea000b800000 */
[----:B------:R-:W-:-:S09]  /*0f90*/  UISETP.NE.AND UP0, UPT, UR4, 0x2c, UPT ;  /* 0x0000002c0400788c */ /* 0x000fd2000bf05270 */
[----:B------:R-:W-:Y:S05]  /*0fa0*/  BRA.U !UP0, `(.L_x_6701) ;  /* 0x0000000108487547 */ /* 0x000fea000b800000 */
.L_x_6675:
        /* <DEDUP_REMOVED lines=16> */
.L_x_6702:
[----:B------:R-:W-:Y:S01]  /*10b0*/  PRMT R27, RZ, 0x7610, R27 ;  /* 0x00007610ff1b7816 */ /* 0x000fe2000000001b */
[----:B------:R-:W-:Y:S06]  /*10c0*/  BRA `(.L_x_6676) ;  /* 0x0000000000547947 */ /* 0x000fec0003800000 */
.L_x_6701:
        /* <DEDUP_REMOVED lines=8> */
.L_x_6704:
[----:B------:R-:W-:Y:S05]  /*1150*/  BSYNC.RECONVERGENT B0 ;  /* 0x0000000000007941 */ /* 0x000fea0003800200 */
.L_x_6703:
[----:B------:R-:W-:-:S04]  /*1160*/  F2FP.BF16.F32.PACK_AB R0, RZ, R0 ;  /* 0x00000000ff00723e */ /* 0x000fc800000010ff */
[----:B------:R-:W-:Y:S01]  /*1170*/  PRMT R27, R0, 0x7610, R27 ;  /* 0x00007610001b7816 */ /* 0x000fe2000000001b */
[----:B------:R-:W-:Y:S06]  /*1180*/  BRA `(.L_x_6676) ;  /* 0x0000000000247947 */ /* 0x000fec0003800000 */
.L_x_6700:
[----:B------:R-:W2:Y:S02]  /*1190*/  LDG.E.64 R4, desc[UR36][R4.64] ;  /* 0x0000002404047981 */ /* 0x000ea4000c1e1b00 */
[----:B--2---:R-:W0:Y:S02]  /*11a0*/  I2F.U64 R0, R4 ;  /* 0x0000000400007312 */ /* 0x004e240000301000 */
[----:B0-----:R-:W-:-:S04]  /*11b0*/  F2FP.BF16.F32.PACK_AB R0, RZ, R0 ;  /* 0x00000000ff00723e */ /* 0x001fc800000010ff */
[----:B------:R-:W-:Y:S01]  /*11c0*/  PRMT R27, R0, 0x7610, R27 ;  /* 0x00007610001b7816 */ /* 0x000fe2000000001b */
[----:B------:R-:W-:Y:S06]  /*11d0*/  BRA `(.L_x_6676) ;  /* 0x0000000000107947 */ /* 0x000fec0003800000 */
.L_x_6699:
[----:B------:R-:W2:Y:S02]  /*11e0*/  LDG.E R4, desc[UR36][R4.64] ;  /* 0x0000002404047981 */ /* 0x000ea4000c1e1900 */
[----:B--2---:R-:W-:-:S04]  /*11f0*/  I2FP.F32.U32 R0, R4 ;  /* 0x0000000400007245 */ /* 0x004fc80000201000 */
[----:B------:R-:W-:-:S04]  /*1200*/  F2FP.BF16.F32.PACK_AB R0, RZ, R0 ;  /* 0x00000000ff00723e */ /* 0x000fc800000010ff */
[----:B------:R-:W-:-:S07]  /*1210*/  PRMT R27, R0, 0x7610, R27 ;  /* 0x00007610001b7816 */ /* 0x000fce000000001b */
.L_x_6676:
        /* <DEDUP_REMOVED lines=21> */
.L_x_6708:
[----:B------:R-:W2:Y:S02]  /*1370*/  LDG.E.U8 R4, desc[UR36][R4.64] ;  /* 0x0000002404047981 */ /* 0x000ea4000c1e1100 */
[----:B--2---:R-:W-:-:S04]  /*1380*/  I2FP.F32.U32 R0, R4 ;  /* 0x0000000400007245 */ /* 0x004fc80000201000 */
[----:B------:R-:W-:-:S04]  /*1390*/  F2FP.BF16.F32.PACK_AB R0, RZ, R0 ;  /* 0x00000000ff00723e */ /* 0x000fc800000010ff */
[----:B------:R-:W-:Y:S01]  /*13a0*/  PRMT R26, R0, 0x7610, R26 ;  /* 0x00007610001a7816 */ /* 0x000fe2000000001a */
[----:B------:R-:W-:Y:S06]  /*13b0*/  BRA `(.L_x_6710) ;  /* 0x0000000c00e47947 */ /* 0x000fec0003800000 */
.L_x_6707:
        /* <DEDUP_REMOVED lines=11> */
.L_x_6712:
[----:B------:R-:W2:Y:S02]  /*1470*/  LDG.E R4, desc[UR36][R4.64] ;  /* 0x0000002404047981 */ /* 0x000ea4000c1e1900 */
[----:B--2---:R-:W-:-:S04]  /*1480*/  I2FP.F32.S32 R0, R4 ;  /* 0x0000000400007245 */ /* 0x004fc80000201400 */
[----:B------:R-:W-:-:S04]  /*1490*/  F2FP.BF16.F32.PACK_AB R0, RZ, R0 ;  /* 0x00000000ff00723e */ /* 0x000fc800000010ff */
[----:B------:R-:W-:Y:S01]  /*14a0*/  PRMT R26, R0, 0x7610, R26 ;  /* 0x00007610001a7816 */ /* 0x000fe2000000001a */
[----:B------:R-:W-:Y:S06]  /*14b0*/  BRA `(.L_x_6710) ;  /* 0x0000000c00a47947 */ /* 0x000fec0003800000 */
.L_x_6711:
[----:B------:R-:W2:Y:S02]  /*14c0*/  LDG.E.U16 R4, desc[UR36][R4.64] ;  /* 0x0000002404047981 */ /* 0x000ea4000c1e1500 */
[----:B--2---:R-:W0:Y:S02]  /*14d0*/  I2F.S16 R0, R4 ;  /* 0x0000000400007306 */ /* 0x004e240000101400 */
[----:B0-----:R-:W-:-:S04]  /*14e0*/  F2FP.BF16.F32.PACK_AB R0, RZ, R0 ;  /* 0x00000000ff00723e */ /* 0x001fc800000010ff */
[----:B------:R-:W-:Y:S01]  /*14f0*/  PRMT R26, R0, 0x7610, R26 ;  /* 0x00007610001a7816 */ /* 0x000fe2000000001a */
[----:B------:R-:W-:Y:S06]  /*1500*/  BRA `(.L_x_6710) ;  /* 0x0000000c00907947 */ /* 0x000fec0003800000 */
.L_x_6706:
        /* <DEDUP_REMOVED lines=9> */
.L_x_6714:
[----:B------:R-:W2:Y:S02]  /*15a0*/  LDG.E.U16 R0, desc[UR36][R4.64] ;  /* 0x0000002404007981 */ /* 0x000ea4000c1e1500 */
[----:B--2---:R-:W-:-:S05]  /*15b0*/  HADD2.F32 R0, -RZ, R0.H0_H0 ;  /* 0x20000000ff007230 */ /* 0x004fca0000004100 */
[----:B------:R-:W-:-:S04]  /*15c0*/  F2FP.BF16.F32.PACK_AB R0, RZ, R0 ;  /* 0x00000000ff00723e */ /* 0x000fc800000010ff */
[----:B------:R-:W-:Y:S01]  /*15d0*/  PRMT R26, R0, 0x7610, R26 ;  /* 0x00007610001a7816 */ /* 0x000fe2000000001a */
[----:B------:R-:W-:Y:S06]  /*15e0*/  BRA `(.L_x_6710) ;  /* 0x0000000c00587947 */ /* 0x000fec0003800000 */
.L_x_6713:
        /* <DEDUP_REMOVED lines=9> */
.L_x_6716:
[----:B------:R-:W2:Y:S02]  /*1680*/  LDG.E.U16 R4, desc[UR36][R4.64] ;  /* 0x0000002404047981 */ /* 0x000ea4000c1e1500 */
[----:B--2---:R-:W-:-:S05]  /*1690*/  HADD2.F32 R0, -RZ, R4.H0_H0 ;  /* 0x20000004ff007230 */ /* 0x004fca0000004100 */
[----:B------:R-:W-:-:S04]  /*16a0*/  F2FP.BF16.F32.PACK_AB R0, RZ, R0 ;  /* 0x00000000ff00723e */ /* 0x000fc800000010ff */
[----:B------:R-:W-:Y:S01]  /*16b0*/  PRMT R26, R0, 0x7610, R26 ;  /* 0x00007610001a7816 */ /* 0x000fe2000000001a */
[----:B------:R-:W-:Y:S06]  /*16c0*/  BRA `(.L_x_6710) ;  /* 0x0000000c00207947 */ /* 0x000fec0003800000 */
.L_x_6715:
        /* <DEDUP_REMOVED lines=13> */
.L_x_6705:
        /* <DEDUP_REMOVED lines=14> */
.L_x_6719:
        /* <DEDUP_REMOVED lines=13> */
.L_x_6718:
        /* <DEDUP_REMOVED lines=27> */
.L_x_6721:
        /* <DEDUP_REMOVED lines=15> */
.L_x_6720:
[----:B------:R0:W5:Y:S01]  /*1bf0*/  LDG.E.U16 R26, desc[UR36][R4.64] ;  /* 0x00000024041a7981 */ /* 0x000162000c1e1500 */
[----:B------:R-:W-:Y:S05]  /*1c00*/  BRA `(.L_x_6710) ;  /* 0x0000000400d07947 */ /* 0x000fea0003800000 */
.L_x_6717:
        /* <DEDUP_REMOVED lines=13> */
.L_x_6724:
        /* <DEDUP_REMOVED lines=21> */
.L_x_6728:
[----:B------:R-:W-:Y:S05]  /*1e30*/  BSYNC.RECONVERGENT B1 ;  /* 0x0000000000017941 */ /* 0x000fea0003800200 */
.L_x_6727:
[----:B------:R-:W-:Y:S01]  /*1e40*/  IMAD.SHL.U32 R0, R0, 0x100000, RZ ;  /* 0x0010000000007824 */ /* 0x000fe200078e00ff */
[----:B------:R-:W-:-:S04]  /*1e50*/  LEA R3, R3, 0x3b800000, 0x17 ;  /* 0x3b80000003037811 */ /* 0x000fc800078eb8ff */
[----:B------:R-:W-:-:S07]  /*1e60*/  LOP3.LUT R0, R3, R0, R7, 0xfe, !PT ;  /* 0x0000000003007212 */ /* 0x000fce00078efe07 */
.L_x_6726:
[----:B------:R-:W-:Y:S05]  /*1e70*/  BSYNC.RECONVERGENT B0 ;  /* 0x0000000000007941 */ /* 0x000fea0003800200 */
.L_x_6725:
[----:B------:R-:W-:-:S04]  /*1e80*/  F2FP.BF16.F32.PACK_AB R0, RZ, R0 ;  /* 0x00000000ff00723e */ /* 0x000fc800000010ff */
[----:B------:R-:W-:Y:S01]  /*1e90*/  PRMT R26, R0, 0x7610, R26 ;  /* 0x00007610001a7816 */ /* 0x000fe2000000001a */
[----:B------:R-:W-:Y:S06]  /*1ea0*/  BRA `(.L_x_6710) ;  /* 0x0000000400287947 */ /* 0x000fec0003800000 */
.L_x_6723:
        /* <DEDUP_REMOVED lines=21> */
.L_x_6732:
[----:B------:R-:W-:Y:S05]  /*2000*/  BSYNC.RECONVERGENT B1 ;  /* 0x0000000000017941 */ /* 0x000fea0003800200 */
.L_x_6731:
[----:B------:R-:W-:Y:S01]  /*2010*/  IMAD.SHL.U32 R0, R0, 0x200000, RZ ;  /* 0x0020000000007824 */ /* 0x000fe200078e00ff */
[----:B------:R-:W-:-:S04]  /*2020*/  LEA R3, R3, 0x37800000, 0x17 ;  /* 0x3780000003037811 */ /* 0x000fc800078eb8ff */
[----:B------:R-:W-:-:S07]  /*2030*/  LOP3.LUT R0, R3, R0, R7, 0xfe, !PT ;  /* 0x0000000003007212 */ /* 0x000fce00078efe07 */
.L_x_6730:
[----:B------:R-:W-:Y:S05]  /*2040*/  BSYNC.RECONVERGENT B0 ;  /* 0x0000000000007941 */ /* 0x000fea0003800200 */
.L_x_6729:
[----:B------:R-:W-:-:S04]  /*2050*/  F2FP.BF16.F32.PACK_AB R0, RZ, R0 ;  /* 0x00000000ff00723e */ /* 0x000fc800000010ff */
[----:B------:R-:W-:Y:S01]  /*2060*/  PRMT R26, R0, 0x7610, R26 ;  /* 0x00007610001a7816 */ /* 0x000fe2000000001a */
[----:B------:R-:W-:Y:S06]  /*2070*/  BRA `(.L_x_6710) ;  /* 0x0000000000b47947 */ /* 0x000fec0003800000 */
.L_x_6722:
[----:B------:R-:W-:-:S09]  /*2080*/  UISETP.NE.AND UP0, UPT, UR4, 0x1c, UPT ;  /* 0x0000001c0400788c */ /* 0x000fd2000bf05270 */
[----:B------:R-:W-:Y:S05]  /*2090*/  BRA.U !UP0, `(.L_x_6733) ;  /* 0x00000001089c7547 */ /* 0x000fea000b800000 */
[----:B------:R-:W-:-:S09]  /*20a0*/  UISETP.NE.AND UP0, UPT, UR4, 0x1d, UPT ;  /* 0x0000001d0400788c */ /* 0x000fd2000bf05270 */
[----:B------:R-:W-:Y:S05]  /*20b0*/  BRA.U !UP0, `(.L_x_6734) ;  /* 0x0000000108807547 */ /* 0x000fea000b800000 */
[----:B------:R-:W-:-:S09]  /*20c0*/  UISETP.NE.AND UP0, UPT, UR4, 0x2c, UPT ;  /* 0x0000002c0400788c */ /* 0x000fd2000bf05270 */
[----:B------:R-:W-:Y:S05]  /*20d0*/  BRA.U !UP0, `(.L_x_6735) ;  /* 0x0000000108487547 */ /* 0x000fea000b800000 */
.L_x_6709:
        /* <DEDUP_REMOVED lines=16> */
.L_x_6736:
[----:B------:R-:W-:Y:S01]  /*21e0*/  PRMT R26, RZ, 0x7610, R26 ;  /* 0x00007610ff1a7816 */ /* 0x000fe2000000001a */
[----:B------:R-:W-:Y:S06]  /*21f0*/  BRA `(.L_x_6710) ;  /* 0x0000000000547947 */ /* 0x000fec0003800000 */
.L_x_6735:
        /* <DEDUP_REMOVED lines=8> */
.L_x_6738:
[----:B------:R-:W-:Y:S05]  /*2280*/  BSYNC.RECONVERGENT B0 ;  /* 0x0000000000007941 */ /* 0x000fea0003800200 */
.L_x_6737:
[----:B------:R-:W-:-:S04]  /*2290*/  F2FP.BF16.F32.PACK_AB R0, RZ, R0 ;  /* 0x00000000ff00723e */ /* 0x000fc800000010ff */
[----:B------:R-:W-:Y:S01]  /*22a0*/  PRMT R26, R0, 0x7610, R26 ;  /* 0x00007610001a7816 */ /* 0x000fe2000000001a */
[----:B------:R-:W-:Y:S06]  /*22b0*/  BRA `(.L_x_6710) ;  /* 0x0000000000247947 */ /* 0x000fec0003800000 */
.L_x_6734:
[----:B------:R-:W2:Y:S02]  /*22c0*/  LDG.E.64 R4, desc[UR36][R4.64] ;  /* 0x0000002404047981 */ /* 0x000ea4000c1e1b00 */
[----:B--2---:R-:W0:Y:S02]  /*22d0*/  I2F.U64 R0, R4 ;  /* 0x0000000400007312 */ /* 0x004e240000301000 */
[----:B0-----:R-:W-:-:S04]  /*22e0*/  F2FP.BF16.F32.PACK_AB R0, RZ, R0 ;  /* 0x00000000ff00723e */ /* 0x001fc800000010ff */
[----:B------:R-:W-:Y:S01]  /*22f0*/  PRMT R26, R0, 0x7610, R26 ;  /* 0x00007610001a7816 */ /* 0x000fe2000000001a */
[----:B------:R-:W-:Y:S06]  /*2300*/  BRA `(.L_x_6710) ;  /* 0x0000000000107947 */ /* 0x000fec0003800000 */
.L_x_6733:
[----:B------:R-:W2:Y:S02]  /*2310*/  LDG.E R4, desc[UR36][R4.64] ;  /* 0x0000002404047981 */ /* 0x000ea4000c1e1900 */
[----:B--2---:R-:W-:-:S04]  /*2320*/  I2FP.F32.U32 R0, R4 ;  /* 0x0000000400007245 */ /* 0x004fc80000201000 */
[----:B------:R-:W-:-:S04]  /*2330*/  F2FP.BF16.F32.PACK_AB R0, RZ, R0 ;  /* 0x00000000ff00723e */ /* 0x000fc800000010ff */
[----:B------:R-:W-:-:S07]  /*2340*/  PRMT R26, R0, 0x7610, R26 ;  /* 0x00007610001a7816 */ /* 0x000fce000000001a */
.L_x_6710:
[----:B------:R-:W-:-:S07]  /*2350*/  VIADD R23, R25, 0x80 ;  /* 0x0000008019177836 */ /* 0x000fce0000000000 */
.L_x_6670:
[----:B------:R-:W-:Y:S05]  /*2360*/  BSYNC.RECONVERGENT B6 ;  /* 0x0000000000067941 */ /* 0x000fea0003800200 */
.L_x_6669:
        /* <DEDUP_REMOVED lines=27> */
.L_x_6744:
[----:B------:R-:W2:Y:S02]  /*2520*/  LDG.E.U8 R4, desc[UR36][R4.64] ;  /* 0x0000002404047981 */ /* 0x000ea4000c1e1100 */
[----:B--2---:R-:W-:-:S04]  /*2530*/  I2FP.F32.U32 R0, R4 ;  /* 0x0000000400007245 */ /* 0x004fc80000201000 */
[----:B------:R-:W-:-:S04]  /*2540*/  F2FP.BF16.F32.PACK_AB R0, RZ, R0 ;  /* 0x00000000ff00723e */ /* 0x000fc800000010ff */
[----:B------:R-:W-:Y:S01]  /*2550*/  PRMT R24, R0, 0x7610, R24 ;  /* 0x0000761000187816 */ /* 0x000fe20000000018 */
[----:B------:R-:W-:Y:S06]  /*2560*/  BRA `(.L_x_6746) ;  /* 0x0000000c00e47947 */ /* 0x000fec0003800000 */
.L_x_6743:
        /* <DEDUP_REMOVED lines=11> */
.L_x_6748:
[----:B------:R-:W2:Y:S02]  /*2620*/  LDG.E R4, desc[UR36][R4.64] ;  /* 0x0000002404047981 */ /* 0x000ea4000c1e1900 */
[----:B--2---:R-:W-:-:S04]  /*2630*/  I2FP.F32.S32 R0, R4 ;  /* 0x0000000400007245 */ /* 0x004fc80000201400 */
[----:B------:R-:W-:-:S04]  /*2640*/  F2FP.BF16.F32.PACK_AB R0, RZ, R0 ;  /* 0x00000000ff00723e */ /* 0x000fc800000010ff */
[----:B------:R-:W-:Y:S01]  /*2650*/  PRMT R24, R0, 0x7610, R24 ;  /* 0x0000761000187816 */ /* 0x000fe20000000018 */
[----:B------:R-:W-:Y:S06]  /*2660*/  BRA `(.L_x_6746) ;  /* 0x0000000c00a47947 */ /* 0x000fec0003800000 */
.L_x_6747:
[----:B------:R-:W2:Y:S02]  /*2670*/  LDG.E.U16 R4, desc[UR36][R4.64] ;  /* 0x0000002404047981 */ /* 0x000ea4000c1e1500 */
[----:B--2---:R-:W0:Y:S02]  /*2680*/  I2F.S16 R0, R4 ;  /* 0x0000000400007306 */ /* 0x004e240000101400 */
[----:B0-----:R-:W-:-:S04]  /*2690*/  F2FP.BF16.F32.PACK_AB R0, RZ, R0 ;  /* 0x00000000ff00723e */ /* 0x001fc800000010ff */
[----:B------:R-:W-:Y:S01]  /*26a0*/  PRMT R24, R0, 0x7610, R24 ;  /* 0x0000761000187816 */ /* 0x000fe20000000018 */
[----:B------:R-:W-:Y:S06]  /*26b0*/  BRA `(.L_x_6746) ;  /* 0x0000000c00907947 */ /* 0x000fec0003800000 */
.L_x_6742:
        /* <DEDUP_REMOVED lines=9> */
.L_x_6750:
[----:B------:R-:W2:Y:S02]  /*2750*/  LDG.E.U16 R0, desc[UR36][R4.64] ;  /* 0x0000002404007981 */ /* 0x000ea4000c1e1500 */
[----:B--2---:R-:W-:-:S05]  /*2760*/  HADD2.F32 R0, -RZ, R0.H0_H0 ;  /* 0x20000000ff007230 */ /* 0x004fca0000004100 */
[----:B------:R-:W-:-:S04]  /*2770*/  F2FP.BF16.F32.PACK_AB R0, RZ, R0 ;  /* 0x00000000ff00723e */ /* 0x000fc800000010ff */
[----:B------:R-:W-:Y:S01]  /*2780*/  PRMT R24, R0, 0x7610, R24 ;  /* 0x0000761000187816 */ /* 0x000fe20000000018 */
[----:B------:R-:W-:Y:S06]  /*2790*/  BRA `(.L_x_6746) ;  /* 0x0000000c00587947 */ /* 0x000fec0003800000 */
.L_x_6749:
        /* <DEDUP_REMOVED lines=9> */
.L_x_6752:
[----:B------:R-:W2:Y:S02]  /*2830*/  LDG.E.U16 R4, desc[UR36][R4.64] ;  /* 0x0000002404047981 */ /* 0x000ea4000c1e1500 */
[----:B--2---:R-:W-:-:S05]  /*2840*/  HADD2.F32 R0, -RZ, R4.H0_H0 ;  /* 0x20000004ff007230 */ /* 0x004fca0000004100 */
[----:B------:R-:W-:-:S04]  /*2850*/  F2FP.BF16.F32.PACK_AB R0, RZ, R0 ;  /* 0x00000000ff00723e */ /* 0x000fc800000010ff */
[----:B------:R-:W-:Y:S01]  /*2860*/  PRMT R24, R0, 0x7610, R24 ;  /* 0x0000761000187816 */ /* 0x000fe20000000018 */
[----:B------:R-:W-:Y:S06]  /*2870*/  BRA `(.L_x_6746) ;  /* 0x0000000c00207947 */ /* 0x000fec0003800000 */
.L_x_6751:
        /* <DEDUP_REMOVED lines=13> */
.L_x_6741:
        /* <DEDUP_REMOVED lines=14> */
.L_x_6755:
        /* <DEDUP_REMOVED lines=13> */
.L_x_6754:
        /* <DEDUP_REMOVED lines=27> */
.L_x_6757:
        /* <DEDUP_REMOVED lines=15> */
.L_x_6756:
[----:B------:R0:W5:Y:S01]  /*2da0*/  LDG.E.U16 R24, desc[UR36][R4.64] ;  /* 0x0000002404187981 */ /* 0x000162000c1e1500 */
[----:B------:R-:W-:Y:S05]  /*2db0*/  BRA `(.L_x_6746) ;  /* 0x0000000400d07947 */ /* 0x000fea0003800000 */
.L_x_6753:
        /* <DEDUP_REMOVED lines=13> */
.L_x_6760:
        /* <DEDUP_REMOVED lines=21> */
.L_x_6764:
[----:B------:R-:W-:Y:S05]  /*2fe0*/  BSYNC.RECONVERGENT B1 ;  /* 0x0000000000017941 */ /* 0x000fea0003800200 */
.L_x_6763:
[----:B------:R-:W-:Y:S01]  /*2ff0*/  IMAD.SHL.U32 R0, R0, 0x100000, RZ ;  /* 0x0010000000007824 */ /* 0x000fe200078e00ff */
[----:B------:R-:W-:-:S04]  /*3000*/  LEA R3, R3, 0x3b800000, 0x17 ;  /* 0x3b80000003037811 */ /* 0x000fc800078eb8ff */
[----:B------:R-:W-:-:S07]  /*3010*/  LOP3.LUT R0, R3, R0, R7, 0xfe, !PT ;  /* 0x0000000003007212 */ /* 0x000fce00078efe07 */
.L_x_6762:
[----:B------:R-:W-:Y:S05]  /*3020*/  BSYNC.RECONVERGENT B0 ;  /* 0x0000000000007941 */ /* 0x000fea0003800200 */
.L_x_6761:
[----:B------:R-:W-:-:S04]  /*3030*/  F2FP.BF16.F32.PACK_AB R0, RZ, R0 ;  /* 0x00000000ff00723e */ /* 0x000fc800000010ff */
[----:B------:R-:W-:Y:S01]  /*3040*/  PRMT R24, R0, 0x7610, R24 ;  /* 0x0000761000187816 */ /* 0x000fe20000000018 */
[----:B------:R-:W-:Y:S06]  /*3050*/  BRA `(.L_x_6746) ;  /* 0x0000000400287947 */ /* 0x000fec0003800000 */
.L_x_6759:
        /* <DEDUP_REMOVED lines=21> */
.L_x_6768:
[----:B------:R-:W-:Y:S05]  /*31b0*/  BSYNC.RECONVERGENT B1 ;  /* 0x0000000000017941 */ /* 0x000fea0003800200 */
.L_x_6767:
[----:B------:R-:W-:Y:S01]  /*31c0*/  IMAD.SHL.U32 R0, R0, 0x200000, RZ ;  /* 0x0020000000007824 */ /* 0x000fe200078e00ff */
[----:B------:R-:W-:-:S04]  /*31d0*/  LEA R3, R3, 0x37800000, 0x17 ;  /* 0x3780000003037811 */ /* 0x000fc800078eb8ff */
[----:B------:R-:W-:-:S07]  /*31e0*/  LOP3.LUT R0, R3, R0, R7, 0xfe, !PT ;  /* 0x0000000003007212 */ /* 0x000fce00078efe07 */
.L_x_6766:
[----:B------:R-:W-:Y:S05]  /*31f0*/  BSYNC.RECONVERGENT B0 ;  /* 0x0000000000007941 */ /* 0x000fea0003800200 */
.L_x_6765:
[----:B------:R-:W-:-:S04]  /*3200*/  F2FP.BF16.F32.PACK_AB R0, RZ, R0 ;  /* 0x00000000ff00723e */ /* 0x000fc800000010ff */
[----:B------:R-:W-:Y:S01]  /*3210*/  PRMT R24, R0, 0x7610, R24 ;  /* 0x0000761000187816 */ /* 0x000fe20000000018 */
[----:B------:R-:W-:Y:S06]  /*3220*/  BRA `(.L_x_6746) ;  /* 0x0000000000b47947 */ /* 0x000fec0003800000 */
.L_x_6758:
        /* <DEDUP_REMOVED lines=14> */
.L_x_6772:
[----:B------:R-:W-:Y:S05]  /*3310*/  BSYNC.RECONVERGENT B0 ;  /* 0x0000000000007941 */ /* 0x000fea0003800200 */
.L_x_6771:
[----:B------:R-:W-:-:S04]  /*3320*/  F2FP.BF16.F32.PACK_AB R0, RZ, R0 ;  /* 0x00000000ff00723e */ /* 0x000fc800000010ff */
[----:B------:R-:W-:Y:S01]  /*3330*/  PRMT R24, R0, 0x7610, R24 ;  /* 0x0000761000187816 */ /* 0x000fe20000000018 */
[----:B------:R-:W-:Y:S06]  /*3340*/  BRA `(.L_x_6746) ;  /* 0x00000000006c7947 */ /* 0x000fec0003800000 */
.L_x_6745:
        /* <DEDUP_REMOVED lines=16> */
.L_x_6773:
[----:B------:R-:W-:Y:S01]  /*3450*/  PRMT R24, RZ, 0x7610, R24 ;  /* 0x00007610ff187816 */ /* 0x000fe20000000018 */
[----:B------:R-:W-:Y:S06]  /*3460*/  BRA `(.L_x_6746) ;  /* 0x0000000000247947 */ /* 0x000fec0003800000 */
.L_x_6770:
[----:B------:R-:W2:Y:S02]  /*3470*/  LDG.E.64 R4, desc[UR36][R4.64] ;  /* 0x0000002404047981 */ /* 0x000ea4000c1e1b00 */
[----:B--2---:R-:W0:Y:S02]  /*3480*/  I2F.U64 R0, R4 ;  /* 0x0000000400007312 */ /* 0x004e240000301000 */
[----:B0-----:R-:W-:-:S04]  /*3490*/  F2FP.BF16.F32.PACK_AB R0, RZ, R0 ;  /* 0x00000000ff00723e */ /* 0x001fc800000010ff */
[----:B------:R-:W-:Y:S01]  /*34a0*/  PRMT R24, R0, 0x7610, R24 ;  /* 0x0000761000187816 */ /* 0x000fe20000000018 */
[----:B------:R-:W-:Y:S06]  /*34b0*/  BRA `(.L_x_6746) ;  /* 0x0000000000107947 */ /* 0x000fec0003800000 */
.L_x_6769:
[----:B------:R-:W2:Y:S02]  /*34c0*/  LDG.E R4, desc[UR36][R4.64] ;  /* 0x0000002404047981 */ /* 0x000ea4000c1e1900 */
[----:B--2---:R-:W-:-:S04]  /*34d0*/  I2FP.F32.U32 R0, R4 ;  /* 0x0000000400007245 */ /* 0x004fc80000201000 */
[----:B------:R-:W-:-:S04]  /*34e0*/  F2FP.BF16.F32.PACK_AB R0, RZ, R0 ;  /* 0x00000000ff00723e */ /* 0x000fc800000010ff */
[----:B------:R-:W-:-:S07]  /*34f0*/  PRMT R24, R0, 0x7610, R24 ;  /* 0x0000761000187816 */ /* 0x000fce0000000018 */
.L_x_6746:
        /* <DEDUP_REMOVED lines=21> */
.L_x_6777:
[----:B------:R-:W2:Y:S02]  /*3650*/  LDG.E.U8 R4, desc[UR36][R4.64] ;  /* 0x0000002404047981 */ /* 0x000ea4000c1e1100 */
[----:B--2---:R-:W-:-:S04]  /*3660*/  I2FP.F32.U32 R0, R4 ;  /* 0x0000000400007245 */ /* 0x004fc80000201000 */
[----:B------:R-:W-:-:S04]  /*3670*/  F2FP.BF16.F32.PACK_AB R0, RZ, R0 ;  /* 0x00000000ff00723e */ /* 0x000fc800000010ff */
[----:B------:R-:W-:Y:S01]  /*3680*/  PRMT R22, R0, 0x7610, R22 ;  /* 0x0000761000167816 */ /* 0x000fe20000000016 */
[----:B------:R-:W-:Y:S06]  /*3690*/  BRA `(.L_x_6779) ;  /* 0x0000000c00e47947 */ /* 0x000fec0003800000 */
.L_x_6776:
        /* <DEDUP_REMOVED lines=11> */
.L_x_6781:
[----:B------:R-:W2:Y:S02]  /*3750*/  LDG.E R4, desc[UR36][R4.64] ;  /* 0x0000002404047981 */ /* 0x000ea4000c1e1900 */
[----:B--2---:R-:W-:-:S04]  /*3760*/  I2FP.F32.S32 R0, R4 ;  /* 0x0000000400007245 */ /* 0x004fc80000201400 */
[----:B------:R-:W-:-:S04]  /*3770*/  F2FP.BF16.F32.PACK_AB R0, RZ, R0 ;  /* 0x00000000ff00723e */ /* 0x000fc800000010ff */
[----:B------:R-:W-:Y:S01]  /*3780*/  PRMT R22, R0, 0x7610, R22 ;  /* 0x0000761000167816 */ /* 0x000fe20000000016 */
[----:B------:R-:W-:Y:S06]  /*3790*/  BRA `(.L_x_6779) ;  /* 0x0000000c00a47947 */ /* 0x000fec0003800000 */
.L_x_6780:
[----:B------:R-:W2:Y:S02]  /*37a0*/  LDG.E.U16 R4, desc[UR36][R4.64] ;  /* 0x0000002404047981 */ /* 0x000ea4000c1e1500 */
[----:B--2---:R-:W0:Y:S02]  /*37b0*/  I2F.S16 R0, R4 ;  /* 0x0000000400007306 */ /* 0x004e240000101400 */
[----:B0-----:R-:W-:-:S04]  /*37c0*/  F2FP.BF16.F32.PACK_AB R0, RZ, R0 ;  /* 0x00000000ff00723e */ /* 0x001fc800000010ff */
[----:B------:R-:W-:Y:S01]  /*37d0*/  PRMT R22, R0, 0x7610, R22 ;  /* 0x0000761000167816 */ /* 0x000fe20000000016 */
[----:B------:R-:W-:Y:S06]  /*37e0*/  BRA `(.L_x_6779) ;  /* 0x0000000c00907947 */ /* 0x000fec0003800000 */
.L_x_6775:
        /* <DEDUP_REMOVED lines=9> */
.L_x_6783:
[----:B------:R-:W2:Y:S02]  /*3880*/  LDG.E.U16 R0, desc[UR36][R4.64] ;  /* 0x0000002404007981 */ /* 0x000ea4000c1e1500 */
[----:B--2---:R-:W-:-:S05]  /*3890*/  HADD2.F32 R0, -RZ, R0.H0_H0 ;  /* 0x20000000ff007230 */ /* 0x004fca0000004100 */
[----:B------:R-:W-:-:S04]  /*38a0*/  F2FP.BF16.F32.PACK_AB R0, RZ, R0 ;  /* 0x00000000ff00723e */ /* 0x000fc800000010ff */
[----:B------:R-:W-:Y:S01]  /*38b0*/  PRMT R22, R0, 0x7610, R22 ;  /* 0x0000761000167816 */ /* 0x000fe20000000016 */
[----:B------:R-:W-:Y:S06]  /*38c0*/  BRA `(.L_x_6779) ;  /* 0x0000000c00587947 */ /* 0x000fec0003800000 */
.L_x_6782:
        /* <DEDUP_REMOVED lines=9> */
.L_x_6785:
[----:B------:R-:W2:Y:S02]  /*3960*/  LDG.E.U16 R4, desc[UR36][R4.64] ;  /* 0x0000002404047981 */ /* 0x000ea4000c1e1500 */
[----:B--2---:R-:W-:-:S05]  /*3970*/  HADD2.F32 R0, -RZ, R4.H0_H0 ;  /* 0x20000004ff007230 */ /* 0x004fca0000004100 */
[----:B------:R-:W-:-:S04]  /*3980*/  F2FP.BF16.F32.PACK_AB R0, RZ, R0 ;  /* 0x00000000ff00723e */ /* 0x000fc800000010ff */
[----:B------:R-:W-:Y:S01]  /*3990*/  PRMT R22, R0, 0x7610, R22 ;  /* 0x0000761000167816 */ /* 0x000fe20000000016 */
[----:B------:R-:W-:Y:S06]  /*39a0*/  BRA `(.L_x_6779) ;  /* 0x0000000c00207947 */ /* 0x000fec0003800000 */
.L_x_6784:
        /* <DEDUP_REMOVED lines=13> */
.L_x_6774:
        /* <DEDUP_REMOVED lines=14> */
.L_x_6788:
        /* <DEDUP_REMOVED lines=13> */
.L_x_6787:
        /* <DEDUP_REMOVED lines=27> */
.L_x_6790:
        /* <DEDUP_REMOVED lines=15> */
.L_x_6789:
[----:B------:R0:W5:Y:S01]  /*3ed0*/  LDG.E.U16 R22, desc[UR36][R4.64] ;  /* 0x0000002404167981 */ /* 0x000162000c1e1500 */
[----:B------:R-:W-:Y:S05]  /*3ee0*/  BRA `(.L_x_6779) ;  /* 0x0000000400d07947 */ /* 0x000fea0003800000 */
.L_x_6786:
        /* <DEDUP_REMOVED lines=13> */
.L_x_6793:
        /* <DEDUP_REMOVED lines=21> */
.L_x_6797:
[----:B------:R-:W-:Y:S05]  /*4110*/  BSYNC.RECONVERGENT B1 ;  /* 0x0000000000017941 */ /* 0x000fea0003800200 */
.L_x_6796:
[----:B------:R-:W-:Y:S01]  /*4120*/  IMAD.SHL.U32 R0, R0, 0x100000, RZ ;  /* 0x0010000000007824 */ /* 0x000fe200078e00ff */
[----:B------:R-:W-:-:S04]  /*4130*/  LEA R3, R3, 0x3b800000, 0x17 ;  /* 0x3b80000003037811 */ /* 0x000fc800078eb8ff */
[----:B------:R-:W-:-:S07]  /*4140*/  LOP3.LUT R0, R3, R0, R7, 0xfe, !PT ;  /* 0x0000000003007212 */ /* 0x000fce00078efe07 */
.L_x_6795:
[----:B------:R-:W-:Y:S05]  /*4150*/  BSYNC.RECONVERGENT B0 ;  /* 0x0000000000007941 */ /* 0x000fea0003800200 */
.L_x_6794:
[----:B------:R-:W-:-:S04]  /*4160*/  F2FP.BF16.F32.PACK_AB R0, RZ, R0 ;  /* 0x00000000ff00723e */ /* 0x000fc800000010ff */
[----:B------:R-:W-:Y:S01]  /*4170*/  PRMT R22, R0, 0x7610, R22 ;  /* 0x0000761000167816 */ /* 0x000fe20000000016 */
[----:B------:R-:W-:Y:S06]  /*4180*/  BRA `(.L_x_6779) ;  /* 0x0000000400287947 */ /* 0x000fec0003800000 */
.L_x_6792:
        /* <DEDUP_REMOVED lines=21> */
.L_x_6801:
[----:B------:R-:W-:Y:S05]  /*42e0*/  BSYNC.RECONVERGENT B1 ;  /* 0x0000000000017941 */ /* 0x000fea0003800200 */
.L_x_6800:
[----:B------:R-:W-:Y:S01]  /*42f0*/  IMAD.SHL.U32 R0, R0, 0x200000, RZ ;  /* 0x0020000000007824 */ /* 0x000fe200078e00ff */
[----:B------:R-:W-:-:S04]  /*4300*/  LEA R3, R3, 0x37800000, 0x17 ;  /* 0x3780000003037811 */ /* 0x000fc800078eb8ff */
[----:B------:R-:W-:-:S07]  /*4310*/  LOP3.LUT R0, R3, R0, R7, 0xfe, !PT ;  /* 0x0000000003007212 */ /* 0x000fce00078efe07 */
.L_x_6799:
[----:B------:R-:W-:Y:S05]  /*4320*/  BSYNC.RECONVERGENT B0 ;  /* 0x0000000000007941 */ /* 0x000fea0003800200 */
.L_x_6798:
[----:B------:R-:W-:-:S04]  /*4330*/  F2FP.BF16.F32.PACK_AB R0, RZ, R0 ;  /* 0x00000000ff00723e */ /* 0x000fc800000010ff */
[----:B------:R-:W-:Y:S01]  /*4340*/  PRMT R22, R0, 0x7610, R22 ;  /* 0x0000761000167816 */ /* 0x000fe20000000016 */
[----:B------:R-:W-:Y:S06]  /*4350*/  BRA `(.L_x_6779) ;  /* 0x0000000000b47947 */ /* 0x000fec0003800000 */
.L_x_6791:
        /* <DEDUP_REMOVED lines=14> */
.L_x_6805:
[----:B------:R-:W-:Y:S05]  /*4440*/  BSYNC.RECONVERGENT B0 ;  /* 0x0000000000007941 */ /* 0x000fea0003800200 */
.L_x_6804:
[----:B------:R-:W-:-:S04]  /*4450*/  F2FP.BF16.F32.PACK_AB R0, RZ, R0 ;  /* 0x00000000ff00723e */ /* 0x000fc800000010ff */
[----:B------:R-:W-:Y:S01]  /*4460*/  PRMT R22, R0, 0x7610, R22 ;  /* 0x0000761000167816 */ /* 0x000fe20000000016 */
[----:B------:R-:W-:Y:S06]  /*4470*/  BRA `(.L_x_6779) ;  /* 0x00000000006c7947 */ /* 0x000fec0003800000 */
.L_x_6778:
        /* <DEDUP_REMOVED lines=16> */
.L_x_6806:
[----:B------:R-:W-:Y:S01]  /*4580*/  PRMT R22, RZ, 0x7610, R22 ;  /* 0x00007610ff167816 */ /* 0x000fe20000000016 */
[----:B------:R-:W-:Y:S06]  /*4590*/  BRA `(.L_x_6779) ;  /* 0x0000000000247947 */ /* 0x000fec0003800000 */
.L_x_6803:
[----:B------:R-:W2:Y:S02]  /*45a0*/  LDG.E.64 R4, desc[UR36][R4.64] ;  /* 0x0000002404047981 */ /* 0x000ea4000c1e1b00 */
[----:B--2---:R-:W0:Y:S02]  /*45b0*/  I2F.U64 R0, R4 ;  /* 0x0000000400007312 */ /* 0x004e240000301000 */
[----:B0-----:R-:W-:-:S04]  /*45c0*/  F2FP.BF16.F32.PACK_AB R0, RZ, R0 ;  /* 0x00000000ff00723e */ /* 0x001fc800000010ff */
[----:B------:R-:W-:Y:S01]  /*45d0*/  PRMT R22, R0, 0x7610, R22 ;  /* 0x0000761000167816 */ /* 0x000fe20000000016 */
[----:B------:R-:W-:Y:S06]  /*45e0*/  BRA `(.L_x_6779) ;  /* 0x0000000000107947 */ /* 0x000fec0003800000 */
.L_x_6802:
[----:B------:R-:W2:Y:S02]  /*45f0*/  LDG.E R4, desc[UR36][R4.64] ;  /* 0x0000002404047981 */ /* 0x000ea4000c1e1900 */
[----:B--2---:R-:W-:-:S04]  /*4600*/  I2FP.F32.U32 R0, R4 ;  /* 0x0000000400007245 */ /* 0x004fc80000201000 */
[----:B------:R-:W-:-:S04]  /*4610*/  F2FP.BF16.F32.PACK_AB R0, RZ, R0 ;  /* 0x00000000ff00723e */ /* 0x000fc800000010ff */
[----:B------:R-:W-:-:S07]  /*4620*/  PRMT R22, R0, 0x7610, R22 ;  /* 0x0000761000167816 */ /* 0x000fce0000000016 */
.L_x_6779:
[----:B------:R-:W-:-:S07]  /*4630*/  VIADD R23, R23, 0x80 ;  /* 0x0000008017177836 */ /* 0x000fce0000000000 */
.L_x_6740:
[----:B------:R-:W-:Y:S05]  /*4640*/  BSYNC.RECONVERGENT B6 ;  /* 0x0000000000067941 */ /* 0x000fea0003800200 */
.L_x_6739:
        /* <DEDUP_REMOVED lines=27> */
.L_x_6812:
[----:B------:R-:W2:Y:S02]  /*4800*/  LDG.E.U8 R4, desc[UR36][R4.64] ;  /* 0x0000002404047981 */ /* 0x000ea4000c1e1100 */
[----:B--2---:R-:W-:-:S04]  /*4810*/  I2FP.F32.U32 R0, R4 ;  /* 0x0000000400007245 */ /* 0x004fc80000201000 */
[----:B------:R-:W-:-:S04]  /*4820*/  F2FP.BF16.F32.PACK_AB R0, RZ, R0 ;  /* 0x00000000ff00723e */ /* 0x000fc800000010ff */
[----:B------:R-:W-:Y:S01]  /*4830*/  PRMT R17, R0, 0x7610, R17 ;  /* 0x0000761000117816 */ /* 0x000fe20000000011 */
[----:B------:R-:W-:Y:S06]  /*4840*/  BRA `(.L_x_6814) ;  /* 0x0000000c00e47947 */ /* 0x000fec0003800000 */
.L_x_6811:
        /* <DEDUP_REMOVED lines=11> */
.L_x_6816:
[----:B------:R-:W2:Y:S02]  /*4900*/  LDG.E R4, desc[UR36][R4.64] ;  /* 0x0000002404047981 */ /* 0x000ea4000c1e1900 */
[----:B--2---:R-:W-:-:S04]  /*4910*/  I2FP.F32.S32 R0, R4 ;  /* 0x0000000400007245 */ /* 0x004fc80000201400 */
[----:B------:R-:W-:-:S04]  /*4920*/  F2FP.BF16.F32.PACK_AB R0, RZ, R0 ;  /* 0x00000000ff00723e */ /* 0x000fc800000010ff */
[----:B------:R-:W-:Y:S01]  /*4930*/  PRMT R17, R0, 0x7610, R17 ;  /* 0x0000761000117816 */ /* 0x000fe20000000011 */
[----:B------:R-:W-:Y:S06]  /*4940*/  BRA `(.L_x_6814) ;  /* 0x0000000c00a47947 */ /* 0x000fec0003800000 */
.L_x_6815:
[----:B------:R-:W2:Y:S02]  /*4950*/  LDG.E.U16 R4, desc[UR36][R4.64] ;  /* 0x0000002404047981 */ /* 0x000ea4000c1e1500 */
[----:B--2---:R-:W0:Y:S02]  /*4960*/  I2F.S16 R0, R4 ;  /* 0x0000000400007306 */ /* 0x004e240000101400 */
[----:B0-----:R-:W-:-:S04]  /*4970*/  F2FP.BF16.F32.PACK_AB R0, RZ, R0 ;  /* 0x00000000ff00723e */ /* 0x001fc800000010ff */
[----:B------:R-:W-:Y:S01]  /*4980*/  PRMT R17, R0, 0x7610, R17 ;  /* 0x0000761000117816 */ /* 0x000fe20000000011 */
[----:B------:R-:W-:Y:S06]  /*4990*/  BRA `(.L_x_6814) ;  /* 0x0000000c00907947 */ /* 0x000fec0003800000 */
.L_x_6810:
        /* <DEDUP_REMOVED lines=9> */
.L_x_6818:
[----:B------:R-:W2:Y:S02]  /*4a30*/  LDG.E.U16 R0, desc[UR36][R4.64] ;  /* 0x0000002404007981 */ /* 0x000ea4000c1e1500 */
[----:B--2---:R-:W-:-:S05]  /*4a40*/  HADD2.F32 R0, -RZ, R0.H0_H0 ;  /* 0x20000000ff007230 */ /* 0x004fca0000004100 */
[----:B------:R-:W-:-:S04]  /*4a50*/  F2FP.BF16.F32.PACK_AB R0, RZ, R0 ;  /* 0x00000000ff00723e */ /* 0x000fc800000010ff */
[----:B------:R-:W-:Y:S01]  /*4a60*/  PRMT R17, R0, 0x7610, R17 ;  /* 0x0000761000117816 */ /* 0x000fe20000000011 */
[----:B------:R-:W-:Y:S06]  /*4a70*/  BRA `(.L_x_6814) ;  /* 0x0000000c00587947 */ /* 0x000fec0003800000 */
.L_x_6817:
        /* <DEDUP_REMOVED lines=9> */
.L_x_6820:
[----:B------:R-:W2:Y:S02]  /*4b10*/  LDG.E.U16 R4, desc[UR36][R4.64] ;  /* 0x0000002404047981 */ /* 0x000ea4000c1e1500 */
[----:B--2---:R-:W-:-:S05]  /*4b20*/  HADD2.F32 R0, -RZ, R4.H0_H0 ;  /* 0x20000004ff007230 */ /* 0x004fca0000004100 */
[----:B------:R-:W-:-:S04]  /*4b30*/  F2FP.BF16.F32.PACK_AB R0, RZ, R0 ;  /* 0x00000000ff00723e */ /* 0x000fc800000010ff */
[----:B------:R-:W-:Y:S01]  /*4b40*/  PRMT R17, R0, 0x7610, R17 ;  /* 0x0000761000117816 */ /* 0x000fe20000000011 */
[----:B------:R-:W-:Y:S06]  /*4b50*/  BRA `(.L_x_6814) ;  /* 0x0000000c00207947 */ /* 0x000fec0003800000 */
.L_x_6819:
        /* <DEDUP_REMOVED lines=13> */
.L_x_6809:
        /* <DEDUP_REMOVED lines=14> */
.L_x_6823:
        /* <DEDUP_REMOVED lines=13> */
.L_x_6822:
        /* <DEDUP_REMOVED lines=27> */
.L_x_6825:
        /* <DEDUP_REMOVED lines=15> */
.L_x_6824:
[----:B------:R0:W5:Y:S01]  /*5080*/  LDG.E.U16 R17, desc[UR36][R4.64] ;  /* 0x0000002404117981 */ /* 0x000162000c1e1500 */
[----:B------:R-:W-:Y:S05]  /*5090*/  BRA `(.L_x_6814) ;  /* 0x0000000400d07947 */ /* 0x000fea0003800000 */
.L_x_6821:
        /* <DEDUP_REMOVED lines=13> */
.L_x_6828:
        /* <DEDUP_REMOVED lines=21> */
.L_x_6832:
[----:B------:R-:W-:Y:S05]  /*52c0*/  BSYNC.RECONVERGENT B1 ;  /* 0x0000000000017941 */ /* 0x000fea0003800200 */
.L_x_6831:
[----:B------:R-:W-:Y:S01]  /*52d0*/  IMAD.SHL.U32 R0, R0, 0x100000, RZ ;  /* 0x0010000000007824 */ /* 0x000fe200078e00ff */
[----:B------:R-:W-:-:S04]  /*52e0*/  LEA R3, R3, 0x3b800000, 0x17 ;  /* 0x3b80000003037811 */ /* 0x000fc800078eb8ff */
[----:B------:R-:W-:-:S07]  /*52f0*/  LOP3.LUT R0, R3, R0, R7, 0xfe, !PT ;  /* 0x0000000003007212 */ /* 0x000fce00078efe07 */
.L_x_6830:
[----:B------:R-:W-:Y:S05]  /*5300*/  BSYNC.RECONVERGENT B0 ;  /* 0x0000000000007941 */ /* 0x000fea0003800200 */
.L_x_6829:
[----:B------:R-:W-:-:S04]  /*5310*/  F2FP.BF16.F32.PACK_AB R0, RZ, R0 ;  /* 0x00000000ff00723e */ /* 0x000fc800000010ff */
[----:B------:R-:W-:Y:S01]  /*5320*/  PRMT R17, R0, 0x7610, R17 ;  /* 0x0000761000117816 */ /* 0x000fe20000000011 */
[----:B------:R-:W-:Y:S06]  /*5330*/  BRA `(.L_x_6814) ;  /* 0x0000000400287947 */ /* 0x000fec0003800000 */
.L_x_6827:
        /* <DEDUP_REMOVED lines=21> */
.L_x_6836:
[----:B------:R-:W-:Y:S05]  /*5490*/  BSYNC.RECONVERGENT B1 ;  /* 0x0000000000017941 */ /* 0x000fea0003800200 */
.L_x_6835:
[----:B------:R-:W-:Y:S01]  /*54a0*/  IMAD.SHL.U32 R0, R0, 0x200000, RZ ;  /* 0x0020000000007824 */ /* 0x000fe200078e00ff */
[----:B------:R-:W-:-:S04]  /*54b0*/  LEA R3, R3, 0x37800000, 0x17 ;  /* 0x3780000003037811 */ /* 0x000fc800078eb8ff */
[----:B------:R-:W-:-:S07]  /*54c0*/  LOP3.LUT R0, R3, R0, R7, 0xfe, !PT ;  /* 0x0000000003007212 */ /* 0x000fce00078efe07 */
.L_x_6834:
[----:B------:R-:W-:Y:S05]  /*54d0*/  BSYNC.RECONVERGENT B0 ;  /* 0x0000000000007941 */ /* 0x000fea0003800200 */
.L_x_6833:
[----:B------:R-:W-:-:S04]  /*54e0*/  F2FP.BF16.F32.PACK_AB R0, RZ, R0 ;  /* 0x00000000ff00723e */ /* 0x000fc800000010ff */
[----:B------:R-:W-:Y:S01]  /*54f0*/  PRMT R17, R0, 0x7610, R17 ;  /* 0x0000761000117816 */ /* 0x000fe20000000011 */
[----:B------:R-:W-:Y:S06]  /*5500*/  BRA `(.L_x_6814) ;  /* 0x0000000000b47947 */ /* 0x000fec0003800000 */
.L_x_6826:
        /* <DEDUP_REMOVED lines=14> */
.L_x_6840:
[----:B------:R-:W-:Y:S05]  /*55f0*/  BSYNC.RECONVERGENT B0 ;  /* 0x0000000000007941 */ /* 0x000fea0003800200 */
.L_x_6839:
[----:B------:R-:W-:-:S04]  /*5600*/  F2FP.BF16.F32.PACK_AB R0, RZ, R0 ;  /* 0x00000000ff00723e */ /* 0x000fc800000010ff */
[----:B------:R-:W-:Y:S01]  /*5610*/  PRMT R17, R0, 0x7610, R17 ;  /* 0x0000761000117816 */ /* 0x000fe20000000011 */
[----:B------:R-:W-:Y:S06]  /*5620*/  BRA `(.L_x_6814) ;  /* 0x00000000006c7947 */ /* 0x000fec0003800000 */
.L_x_6813:
        /* <DEDUP_REMOVED lines=16> */
.L_x_6841:
[----:B------:R-:W-:Y:S01]  /*5730*/  PRMT R17, RZ, 0x7610, R17 ;  /* 0x00007610ff117816 */ /* 0x000fe20000000011 */
[----:B------:R-:W-:Y:S06]  /*5740*/  BRA `(.L_x_6814) ;  /* 0x0000000000247947 */ /* 0x000fec0003800000 */
.L_x_6838:
[----:B------:R-:W2:Y:S02]  /*5750*/  LDG.E.64 R4, desc[UR36][R4.64] ;  /* 0x0000002404047981 */ /* 0x000ea4000c1e1b00 */
[----:B--2---:R-:W0:Y:S02]  /*5760*/  I2F.U64 R0, R4 ;  /* 0x0000000400007312 */ /* 0x004e240000301000 */
[----:B0-----:R-:W-:-:S04]  /*5770*/  F2FP.BF16.F32.PACK_AB R0, RZ, R0 ;  /* 0x00000000ff00723e */ /* 0x001fc800000010ff */
[----:B------:R-:W-:Y:S01]  /*5780*/  PRMT R17, R0, 0x7610, R17 ;  /* 0x0000761000117816 */ /* 0x000fe20000000011 */
[----:B------:R-:W-:Y:S06]  /*5790*/  BRA `(.L_x_6814) ;  /* 0x0000000000107947 */ /* 0x000fec0003800000 */
.L_x_6837:
[----:B------:R-:W2:Y:S02]  /*57a0*/  LDG.E R4, desc[UR36][R4.64] ;  /* 0x0000002404047981 */ /* 0x000ea4000c1e1900 */
[----:B--2---:R-:W-:-:S04]  /*57b0*/  I2FP.F32.U32 R0, R4 ;  /* 0x0000000400007245 */ /* 0x004fc80000201000 */
[----:B------:R-:W-:-:S04]  /*57c0*/  F2FP.BF16.F32.PACK_AB R0, RZ, R0 ;  /* 0x00000000ff00723e */ /* 0x000fc800000010ff */
[----:B------:R-:W-:-:S07]  /*57d0*/  PRMT R17, R0, 0x7610, R17 ;  /* 0x0000761000117816 */ /* 0x000fce0000000011 */
.L_x_6814:
        /* <DEDUP_REMOVED lines=22> */
.L_x_6845:
[----:B------:R-:W2:Y:S02]  /*5940*/  LDG.E.U8 R4, desc[UR36][R4.64] ;  /* 0x0000002404047981 */ /* 0x000ea4000c1e1100 */
[----:B--2---:R-:W-:-:S04]  /*5950*/  I2FP.F32.U32 R0, R4 ;  /* 0x0000000400007245 */ /* 0x004fc80000201000 */
[----:B------:R-:W-:-:S04]  /*5960*/  F2FP.BF16.F32.PACK_AB R0, RZ, R0 ;  /* 0x00000000ff00723e */ /* 0x000fc800000010ff */
[----:B------:R-:W-:Y:S01]  /*5970*/  PRMT R18, R0, 0x7610, R18 ;  /* 0x0000761000127816 */ /* 0x000fe20000000012 */
[----:B------:R-:W-:Y:S06]  /*5980*/  BRA `(.L_x_6847) ;  /* 0x0000000c00e47947 */ /* 0x000fec0003800000 */
.L_x_6844:
        /* <DEDUP_REMOVED lines=11> */
.L_x_6849:
[----:B------:R-:W2:Y:S02]  /*5a40*/  LDG.E R4, desc[UR36][R4.64] ;  /* 0x0000002404047981 */ /* 0x000ea4000c1e1900 */
[----:B--2---:R-:W-:-:S04]  /*5a50*/  I2FP.F32.S32 R0, R4 ;  /* 0x0000000400007245 */ /* 0x004fc80000201400 */
[----:B------:R-:W-:-:S04]  /*5a60*/  F2FP.BF16.F32.PACK_AB R0, RZ, R0 ;  /* 0x00000000ff00723e */ /* 0x000fc800000010ff */
[----:B------:R-:W-:Y:S01]  /*5a70*/  PRMT R18, R0, 0x7610, R18 ;  /* 0x0000761000127816 */ /* 0x000fe20000000012 */
[----:B------:R-:W-:Y:S06]  /*5a80*/  BRA `(.L_x_6847) ;  /* 0x0000000c00a47947 */ /* 0x000fec0003800000 */
.L_x_6848:
[----:B------:R-:W2:Y:S02]  /*5a90*/  LDG.E.U16 R4, desc[UR36][R4.64] ;  /* 0x0000002404047981 */ /* 0x000ea4000c1e1500 */
[----:B--2---:R-:W0:Y:S02]  /*5aa0*/  I2F.S16 R0, R4 ;  /* 0x0000000400007306 */ /* 0x004e240000101400 */
[----:B0-----:R-:W-:-:S04]  /*5ab0*/  F2FP.BF16.F32.PACK_AB R0, RZ, R0 ;  /* 0x00000000ff00723e */ /* 0x001fc800000010ff */
[----:B------:R-:W-:Y:S01]  /*5ac0*/  PRMT R18, R0, 0x7610, R18 ;  /* 0x0000761000127816 */ /* 0x000fe20000000012 */
[----:B------:R-:W-:Y:S06]  /*5ad0*/  BRA `(.L_x_6847) ;  /* 0x0000000c00907947 */ /* 0x000fec0003800000 */
.L_x_6843:
        /* <DEDUP_REMOVED lines=9> */
.L_x_6851:
[----:B------:R-:W2:Y:S02]  /*5b70*/  LDG.E.U16 R0, desc[UR36][R4.64] ;  /* 0x0000002404007981 */ /* 0x000ea4000c1e1500 */
[----:B--2---:R-:W-:-:S05]  /*5b80*/  HADD2.F32 R0, -RZ, R0.H0_H0 ;  /* 0x20000000ff007230 */ /* 0x004fca0000004100 */
[----:B------:R-:W-:-:S04]  /*5b90*/  F2FP.BF16.F32.PACK_AB R0, RZ, R0 ;  /* 0x00000000ff00723e */ /* 0x000fc800000010ff */
[----:B------:R-:W-:Y:S01]  /*5ba0*/  PRMT R18, R0, 0x7610, R18 ;  /* 0x0000761000127816 */ /* 0x000fe20000000012 */
[----:B------:R-:W-:Y:S06]  /*5bb0*/  BRA `(.L_x_6847) ;  /* 0x0000000c00587947 */ /* 0x000fec0003800000 */
.L_x_6850:
        /* <DEDUP_REMOVED lines=9> */
.L_x_6853:
[----:B------:R-:W2:Y:S02]  /*5c50*/  LDG.E.U16 R4, desc[UR36][R4.64] ;  /* 0x0000002404047981 */ /* 0x000ea4000c1e1500 */
[----:B--2---:R-:W-:-:S05]  /*5c60*/  HADD2.F32 R0, -RZ, R4.H0_H0 ;  /* 0x20000004ff007230 */ /* 0x004fca0000004100 */
[----:B------:R-:W-:-:S04]  /*5c70*/  F2FP.BF16.F32.PACK_AB R0, RZ, R0 ;  /* 0x00000000ff00723e */ /* 0x000fc800000010ff */
[----:B------:R-:W-:Y:S01]  /*5c80*/  PRMT R18, R0, 0x7610, R18 ;  /* 0x0000761000127816 */ /* 0x000fe20000000012 */
[----:B------:R-:W-:Y:S06]  /*5c90*/  BRA `(.L_x_6847) ;  /* 0x0000000c00207947 */ /* 0x000fec0003800000 */
.L_x_6852:
        /* <DEDUP_REMOVED lines=13> */
.L_x_6842:
        /* <DEDUP_REMOVED lines=14> */
.L_x_6856:
        /* <DEDUP_REMOVED lines=13> */
.L_x_6855:
        /* <DEDUP_REMOVED lines=27> */
.L_x_6858:
        /* <DEDUP_REMOVED lines=15> */
.L_x_6857:
[----:B------:R0:W5:Y:S01]  /*61c0*/  LDG.E.U16 R18, desc[UR36][R4.64] ;  /* 0x0000002404127981 */ /* 0x000162000c1e1500 */
[----:B------:R-:W-:Y:S05]  /*61d0*/  BRA `(.L_x_6847) ;  /* 0x0000000400d07947 */ /* 0x000fea0003800000 */
.L_x_6854:
        /* <DEDUP_REMOVED lines=13> */
.L_x_6861:
        /* <DEDUP_REMOVED lines=21> */
.L_x_6865:
[----:B------:R-:W-:Y:S05]  /*6400*/  BSYNC.RECONVERGENT B1 ;  /* 0x0000000000017941 */ /* 0x000fea0003800200 */
.L_x_6864:
[----:B------:R-:W-:Y:S01]  /*6410*/  IMAD.SHL.U32 R0, R0, 0x100000, RZ ;  /* 0x0010000000007824 */ /* 0x000fe200078e00ff */
[----:B------:R-:W-:-:S04]  /*6420*/  LEA R3, R3, 0x3b800000, 0x17 ;  /* 0x3b80000003037811 */ /* 0x000fc800078eb8ff */
[----:B------:R-:W-:-:S07]  /*6430*/  LOP3.LUT R0, R3, R0, R7, 0xfe, !PT ;  /* 0x0000000003007212 */ /* 0x000fce00078efe07 */
.L_x_6863:
[----:B------:R-:W-:Y:S05]  /*6440*/  BSYNC.RECONVERGENT B0 ;  /* 0x0000000000007941 */ /* 0x000fea0003800200 */
.L_x_6862:
[----:B------:R-:W-:-:S04]  /*6450*/  F2FP.BF16.F32.PACK_AB R0, RZ, R0 ;  /* 0x00000000ff00723e */ /* 0x000fc800000010ff */
[----:B------:R-:W-:Y:S01]  /*6460*/  PRMT R18, R0, 0x7610, R18 ;  /* 0x0000761000127816 */ /* 0x000fe20000000012 */
[----:B------:R-:W-:Y:S06]  /*6470*/  BRA `(.L_x_6847) ;  /* 0x0000000400287947 */ /* 0x000fec0003800000 */
.L_x_6860:
        /* <DEDUP_REMOVED lines=21> */
.L_x_6869:
[----:B------:R-:W-:Y:S05]  /*65d0*/  BSYNC.RECONVERGENT B1 ;  /* 0x0000000000017941 */ /* 0x000fea0003800200 */
.L_x_6868:
[----:B------:R-:W-:Y:S01]  /*65e0*/  IMAD.SHL.U32 R0, R0, 0x200000, RZ ;  /* 0x0020000000007824 */ /* 0x000fe200078e00ff */
[----:B------:R-:W-:-:S04]  /*65f0*/  LEA R3, R3, 0x37800000, 0x17 ;  /* 0x3780000003037811 */ /* 0x000fc800078eb8ff */
[----:B------:R-:W-:-:S07]  /*6600*/  LOP3.LUT R0, R3, R0, R7, 0xfe, !PT ;  /* 0x0000000003007212 */ /* 0x000fce00078efe07 */
.L_x_6867:
[----:B------:R-:W-:Y:S05]  /*6610*/  BSYNC.RECONVERGENT B0 ;  /* 0x0000000000007941 */ /* 0x000fea0003800200 */
.L_x_6866:
[----:B------:R-:W-:-:S04]  /*6620*/  F2FP.BF16.F32.PACK_AB R0, RZ, R0 ;  /* 0x00000000ff00723e */ /* 0x000fc800000010ff */
[----:B------:R-:W-:Y:S01]  /*6630*/  PRMT R18, R0, 0x7610, R18 ;  /* 0x0000761000127816 */ /* 0x000fe20000000012 */
[----:B------:R-:W-:Y:S06]  /*6640*/  BRA `(.L_x_6847) ;  /* 0x0000000000b47947 */ /* 0x000fec0003800000 */
.L_x_6859:
        /* <DEDUP_REMOVED lines=14> */
.L_x_6873:
[----:B------:R-:W-:Y:S05]  /*6730*/  BSYNC.RECONVERGENT B0 ;  /* 0x0000000000007941 */ /* 0x000fea0003800200 */
.L_x_6872:
[----:B------:R-:W-:-:S04]  /*6740*/  F2FP.BF16.F32.PACK_AB R0, RZ, R0 ;  /* 0x00000000ff00723e */ /* 0x000fc800000010ff */
[----:B------:R-:W-:Y:S01]  /*6750*/  PRMT R18, R0, 0x7610, R18 ;  /* 0x0000761000127816 */ /* 0x000fe20000000012 */
[----:B------:R-:W-:Y:S06]  /*6760*/  BRA `(.L_x_6847) ;  /* 0x00000000006c7947 */ /* 0x000fec0003800000 */
.L_x_6846:
        /* <DEDUP_REMOVED lines=16> */
.L_x_6874:
[----:B------:R-:W-:Y:S01]  /*6870*/  PRMT R18, RZ, 0x7610, R18 ;  /* 0x00007610ff127816 */ /* 0x000fe20000000012 */
[----:B------:R-:W-:Y:S06]  /*6880*/  BRA `(.L_x_6847) ;  /* 0x0000000000247947 */ /* 0x000fec0003800000 */
.L_x_6871:
[----:B------:R-:W2:Y:S02]  /*6890*/  LDG.E.64 R4, desc[UR36][R4.64] ;  /* 0x0000002404047981 */ /* 0x000ea4000c1e1b00 */
[----:B--2---:R-:W0:Y:S02]  /*68a0*/  I2F.U64 R0, R4 ;  /* 0x0000000400007312 */ /* 0x004e240000301000 */
[----:B0-----:R-:W-:-:S04]  /*68b0*/  F2FP.BF16.F32.PACK_AB R0, RZ, R0 ;  /* 0x00000000ff00723e */ /* 0x001fc800000010ff */
[----:B------:R-:W-:Y:S01]  /*68c0*/  PRMT R18, R0, 0x7610, R18 ;  /* 0x0000761000127816 */ /* 0x000fe20000000012 */
[----:B------:R-:W-:Y:S06]  /*68d0*/  BRA `(.L_x_6847) ;  /* 0x0000000000107947 */ /* 0x000fec0003800000 */
.L_x_6870:
[----:B------:R-:W2:Y:S02]  /*68e0*/  LDG.E R4, desc[UR36][R4.64] ;  /* 0x0000002404047981 */ /* 0x000ea4000c1e1900 */
[----:B--2---:R-:W-:-:S04]  /*68f0*/  I2FP.F32.U32 R0, R4 ;  /* 0x0000000400007245 */ /* 0x004fc80000201000 */
[----:B------:R-:W-:-:S04]  /*6900*/  F2FP.BF16.F32.PACK_AB R0, RZ, R0 ;  /* 0x00000000ff00723e */ /* 0x000fc800000010ff */
[----:B------:R-:W-:-:S07]  /*6910*/  PRMT R18, R0, 0x7610, R18 ;  /* 0x0000761000127816 */ /* 0x000fce0000000012 */
.L_x_6847:
[----:B------:R-:W-:-:S07]  /*6920*/  VIADD R23, R23, 0x80 ;  /* 0x0000008017177836 */ /* 0x000fce0000000000 */
.L_x_6808:
[----:B------:R-:W-:Y:S05]  /*6930*/  BSYNC.RECONVERGENT B6 ;  /* 0x0000000000067941 */ /* 0x000fea0003800200 */
.L_x_6807:
        /* <DEDUP_REMOVED lines=27> */
.L_x_6880:
[----:B------:R-:W2:Y:S02]  /*6af0*/  LDG.E.U8 R4, desc[UR36][R4.64] ;  /* 0x0000002404047981 */ /* 0x000ea4000c1e1100 */
[----:B--2---:R-:W-:-:S04]  /*6b00*/  I2FP.F32.U32 R0, R4 ;  /* 0x0000000400007245 */ /* 0x004fc80000201000 */
[----:B------:R-:W-:-:S04]  /*6b10*/  F2FP.BF16.F32.PACK_AB R0, RZ, R0 ;  /* 0x00000000ff00723e */ /* 0x000fc800000010ff */
[----:B------:R-:W-:Y:S01]  /*6b20*/  PRMT R19, R0, 0x7610, R19 ;  /* 0x0000761000137816 */ /* 0x000fe20000000013 */
[----:B------:R-:W-:Y:S06]  /*6b30*/  BRA `(.L_x_6882) ;  /* 0x0000000c00e47947 */ /* 0x000fec0003800000 */
.L_x_6879:
        /* <DEDUP_REMOVED lines=11> */
.L_x_6884:
[----:B------:R-:W2:Y:S02]  /*6bf0*/  LDG.E R4, desc[UR36][R4.64] ;  /* 0x0000002404047981 */ /* 0x000ea4000c1e1900 */
[----:B--2---:R-:W-:-:S04]  /*6c00*/  I2FP.F32.S32 R0, R4 ;  /* 0x0000000400007245 */ /* 0x004fc80000201400 */
[----:B------:R-:W-:-:S04]  /*6c10*/  F2FP.BF16.F32.PACK_AB R0, RZ, R0 ;  /* 0x00000000ff00723e */ /* 0x000fc800000010ff */
[----:B------:R-:W-:Y:S01]  /*6c20*/  PRMT R19, R0, 0x7610, R19 ;  /* 0x0000761000137816 */ /* 0x000fe20000000013 */
[----:B------:R-:W-:Y:S06]  /*6c30*/  BRA `(.L_x_6882) ;  /* 0x0000000c00a47947 */ /* 0x000fec0003800000 */
.L_x_6883:
[----:B------:R-:W2:Y:S02]  /*6c40*/  LDG.E.U16 R4, desc[UR36][R4.64] ;  /* 0x0000002404047981 */ /* 0x000ea4000c1e1500 */
[----:B--2---:R-:W0:Y:S02]  /*6c50*/  I2F.S16 R0, R4 ;  /* 0x0000000400007306 */ /* 0x004e240000101400 */
[----:B0-----:R-:W-:-:S04]  /*6c60*/  F2FP.BF16.F32.PACK_AB R0, RZ, R0 ;  /* 0x00000000ff00723e */ /* 0x001fc800000010ff */
[----:B------:R-:W-:Y:S01]  /*6c70*/  PRMT R19, R0, 0x7610, R19 ;  /* 0x0000761000137816 */ /* 0x000fe20000000013 */
[----:B------:R-:W-:Y:S06]  /*6c80*/  BRA `(.L_x_6882) ;  /* 0x0000000c00907947 */ /* 0x000fec0003800000 */
.L_x_6878:
        /* <DEDUP_REMOVED lines=9> */
.L_x_6886:
[----:B------:R-:W2:Y:S02]  /*6d20*/  LDG.E.U16 R0, desc[UR36][R4.64] ;  /* 0x0000002404007981 */ /* 0x000ea4000c1e1500 */
[----:B--2---:R-:W-:-:S05]  /*6d30*/  HADD2.F32 R0, -RZ, R0.H0_H0 ;  /* 0x20000000ff007230 */ /* 0x004fca0000004100 */
[----:B------:R-:W-:-:S04]  /*6d40*/  F2FP.BF16.F32.PACK_AB R0, RZ, R0 ;  /* 0x00000000ff00723e */ /* 0x000fc800000010ff */
[----:B------:R-:W-:Y:S01]  /*6d50*/  PRMT R19, R0, 0x7610, R19 ;  /* 0x0000761000137816 */ /* 0x000fe20000000013 */
[----:B------:R-:W-:Y:S06]  /*6d60*/  BRA `(.L_x_6882) ;  /* 0x0000000c00587947 */ /* 0x000fec0003800000 */
.L_x_6885:
        /* <DEDUP_REMOVED lines=9> */
.L_x_6888:
[----:B------:R-:W2:Y:S02]  /*6e00*/  LDG.E.U16 R4, desc[UR36][R4.64] ;  /* 0x0000002404047981 */ /* 0x000ea4000c1e1500 */
[----:B--2---:R-:W-:-:S05]  /*6e10*/  HADD2.F32 R0, -RZ, R4.H0_H0 ;  /* 0x20000004ff007230 */ /* 0x004fca0000004100 */
[----:B------:R-:W-:-:S04]  /*6e20*/  F2FP.BF16.F32.PACK_AB R0, RZ, R0 ;  /* 0x00000000ff00723e */ /* 0x000fc800000010ff */
[----:B------:R-:W-:Y:S01]  /*6e30*/  PRMT R19, R0, 0x7610, R19 ;  /* 0x0000761000137816 */ /* 0x000fe20000000013 */
[----:B------:R-:W-:Y:S06]  /*6e40*/  BRA `(.L_x_6882) ;  /* 0x0000000c00207947 */ /* 0x000fec0003800000 */
.L_x_6887:
        /* <DEDUP_REMOVED lines=13> */
.L_x_6877:
        /* <DEDUP_REMOVED lines=14> */
.L_x_6891:
        /* <DEDUP_REMOVED lines=13> */
.L_x_6890:
        /* <DEDUP_REMOVED lines=27> */
.L_x_6893:
        /* <DEDUP_REMOVED lines=15> */
.L_x_6892:
[----:B------:R0:W5:Y:S01]  /*7370*/  LDG.E.U16 R19, desc[UR36][R4.64] ;  /* 0x0000002404137981 */ /* 0x000162000c1e1500 */
[----:B------:R-:W-:Y:S05]  /*7380*/  BRA `(.L_x_6882) ;  /* 0x0000000400d07947 */ /* 0x000fea0003800000 */
.L_x_6889:
        /* <DEDUP_REMOVED lines=13> */
.L_x_6896:
        /* <DEDUP_REMOVED lines=21> */
.L_x_6900:
[----:B------:R-:W-:Y:S05]  /*75b0*/  BSYNC.RECONVERGENT B1 ;  /* 0x0000000000017941 */ /* 0x000fea0003800200 */
.L_x_6899:
[----:B------:R-:W-:Y:S01]  /*75c0*/  IMAD.SHL.U32 R0, R0, 0x100000, RZ ;  /* 0x0010000000007824 */ /* 0x000fe200078e00ff */
[----:B------:R-:W-:-:S04]  /*75d0*/  LEA R3, R3, 0x3b800000, 0x17 ;  /* 0x3b80000003037811 */ /* 0x000fc800078eb8ff */
[----:B------:R-:W-:-:S07]  /*75e0*/  LOP3.LUT R0, R3, R0, R7, 0xfe, !PT ;  /* 0x0000000003007212 */ /* 0x000fce00078efe07 */
.L_x_6898:
[----:B------:R-:W-:Y:S05]  /*75f0*/  BSYNC.RECONVERGENT B0 ;  /* 0x0000000000007941 */ /* 0x000fea0003800200 */
.L_x_6897:
[----:B------:R-:W-:-:S04]  /*7600*/  F2FP.BF16.F32.PACK_AB R0, RZ, R0 ;  /* 0x00000000ff00723e */ /* 0x000fc800000010ff */
[----:B------:R-:W-:Y:S01]  /*7610*/  PRMT R19, R0, 0x7610, R19 ;  /* 0x0000761000137816 */ /* 0x000fe20000000013 */
[----:B------:R-:W-:Y:S06]  /*7620*/  BRA `(.L_x_6882) ;  /* 0x0000000400287947 */ /* 0x000fec0003800000 */
.L_x_6895:
        /* <DEDUP_REMOVED lines=21> */
.L_x_6904:
[----:B------:R-:W-:Y:S05]  /*7780*/  BSYNC.RECONVERGENT B1 ;  /* 0x0000000000017941 */ /* 0x000fea0003800200 */
.L_x_6903:
[----:B------:R-:W-:Y:S01]  /*7790*/  IMAD.SHL.U32 R0, R0, 0x200000, RZ ;  /* 0x0020000000007824 */ /* 0x000fe200078e00ff */
[----:B------:R-:W-:-:S04]  /*77a0*/  LEA R3, R3, 0x37800000, 0x17 ;  /* 0x3780000003037811 */ /* 0x000fc800078eb8ff */
[----:B------:R-:W-:-:S07]  /*77b0*/  LOP3.LUT R0, R3, R0, R7, 0xfe, !PT ;  /* 0x0000000003007212 */ /* 0x000fce00078efe07 */
.L_x_6902:
[----:B------:R-:W-:Y:S05]  /*77c0*/  BSYNC.RECONVERGENT B0 ;  /* 0x0000000000007941 */ /* 0x000fea0003800200 */
.L_x_6901:
[----:B------:R-:W-:-:S04]  /*77d0*/  F2FP.BF16.F32.PACK_AB R0, RZ, R0 ;  /* 0x00000000ff00723e */ /* 0x000fc800000010ff */
[----:B------:R-:W-:Y:S01]  /*77e0*/  PRMT R19, R0, 0x7610, R19 ;  /* 0x0000761000137816 */ /* 0x000fe20000000013 */
[----:B------:R-:W-:Y:S06]  /*77f0*/  BRA `(.L_x_6882) ;  /* 0x0000000000b47947 */ /* 0x000fec0003800000 */
.L_x_6894:
        /* <DEDUP_REMOVED lines=14> */
.L_x_6908:
[----:B------:R-:W-:Y:S05]  /*78e0*/  BSYNC.RECONVERGENT B0 ;  /* 0x0000000000007941 */ /* 0x000fea0003800200 */
.L_x_6907:
[----:B------:R-:W-:-:S04]  /*78f0*/  F2FP.BF16.F32.PACK_AB R0, RZ, R0 ;  /* 0x00000000ff00723e */ /* 0x000fc800000010ff */
[----:B------:R-:W-:Y:S01]  /*7900*/  PRMT R19, R0, 0x7610, R19 ;  /* 0x0000761000137816 */ /* 0x000fe20000000013 */
[----:B------:R-:W-:Y:S06]  /*7910*/  BRA `(.L_x_6882) ;  /* 0x00000000006c7947 */ /* 0x000fec0003800000 */
.L_x_6881:
        /* <DEDUP_REMOVED lines=16> */
.L_x_6909:
[----:B------:R-:W-:Y:S01]  /*7a20*/  PRMT R19, RZ, 0x7610, R19 ;  /* 0x00007610ff137816 */ /* 0x000fe20000000013 */
[----:B------:R-:W-:Y:S06]  /*7a30*/  BRA `(.L_x_6882) ;  /* 0x0000000000247947 */ /* 0x000fec0003800000 */
.L_x_6906:
[----:B------:R-:W2:Y:S02]  /*7a40*/  LDG.E.64 R4, desc[UR36][R4.64] ;  /* 0x0000002404047981 */ /* 0x000ea4000c1e1b00 */
[----:B--2---:R-:W0:Y:S02]  /*7a50*/  I2F.U64 R0, R4 ;  /* 0x0000000400007312 */ /* 0x004e240000301000 */
[----:B0-----:R-:W-:-:S04]  /*7a60*/  F2FP.BF16.F32.PACK_AB R0, RZ, R0 ;  /* 0x00000000ff00723e */ /* 0x001fc800000010ff */
[----:B------:R-:W-:Y:S01]  /*7a70*/  PRMT R19, R0, 0x7610, R19 ;  /* 0x0000761000137816 */ /* 0x000fe20000000013 */
[----:B------:R-:W-:Y:S06]  /*7a80*/  BRA `(.L_x_6882) ;  /* 0x0000000000107947 */ /* 0x000fec0003800000 */
.L_x_6905:
[----:B------:R-:W2:Y:S02]  /*7a90*/  LDG.E R4, desc[UR36][R4.64] ;  /* 0x0000002404047981 */ /* 0x000ea4000c1e1900 */
[----:B--2---:R-:W-:-:S04]  /*7aa0*/  I2FP.F32.U32 R0, R4 ;  /* 0x0000000400007245 */ /* 0x004fc80000201000 */
[----:B------:R-:W-:-:S04]  /*7ab0*/  F2FP.BF16.F32.PACK_AB R0, RZ, R0 ;  /* 0x00000000ff00723e */ /* 0x000fc800000010ff */
[----:B------:R-:W-:-:S07]  /*7ac0*/  PRMT R19, R0, 0x7610, R19 ;  /* 0x0000761000137816 */ /* 0x000fce0000000013 */
.L_x_6882:
        /* <DEDUP_REMOVED lines=21> */
.L_x_6913:
[----:B------:R-:W2:Y:S02]  /*7c20*/  LDG.E.U8 R4, desc[UR36][R4.64] ;  /* 0x0000002404047981 */ /* 0x000ea4000c1e1100 */
[----:B--2---:R-:W-:-:S04]  /*7c30*/  I2FP.F32.U32 R0, R4 ;  /* 0x0000000400007245 */ /* 0x004fc80000201000 */
[----:B------:R-:W-:Y:S01]  /*7c40*/  F2FP.BF16.F32.PACK_AB R0, RZ, R0 ;  /* 0x00000000ff00723e */ /* 0x000fe200000010ff */
[----:B------:R-:W-:Y:S06]  /*7c50*/  BRA `(.L_x_6876) ;  /* 0x0000000c00a87947 */ /* 0x000fec0003800000 */
.L_x_6912:
        /* <DEDUP_REMOVED lines=10> */
.L_x_6916:
[----:B------:R-:W2:Y:S02]  /*7d00*/  LDG.E R4, desc[UR36][R4.64] ;  /* 0x0000002404047981 */ /* 0x000ea4000c1e1900 */
[----:B--2---:R-:W-:-:S04]  /*7d10*/  I2FP.F32.S32 R0, R4 ;  /* 0x0000000400007245 */ /* 0x004fc80000201400 */
[----:B------:R-:W-:Y:S01]  /*7d20*/  F2FP.BF16.F32.PACK_AB R0, RZ, R0 ;  /* 0x00000000ff00723e */ /* 0x000fe200000010ff */
[----:B------:R-:W-:Y:S06]  /*7d30*/  BRA `(.L_x_6876) ;  /* 0x0000000c00707947 */ /* 0x000fec0003800000 */
.L_x_6915:
[----:B------:R-:W2:Y:S02]  /*7d40*/  LDG.E.U16 R4, desc[UR36][R4.64] ;  /* 0x0000002404047981 */ /* 0x000ea4000c1e1500 */
[----:B--2---:R-:W0:Y:S02]  /*7d50*/  I2F.S16 R0, R4 ;  /* 0x0000000400007306 */ /* 0x004e240000101400 */
[----:B0-----:R-:W-:Y:S01]  /*7d60*/  F2FP.BF16.F32.PACK_AB R0, RZ, R0 ;  /* 0x00000000ff00723e */ /* 0x001fe200000010ff */
[----:B------:R-:W-:Y:S06]  /*7d70*/  BRA `(.L_x_6876) ;  /* 0x0000000c00607947 */ /* 0x000fec0003800000 */
.L_x_6911:
        /* <DEDUP_REMOVED lines=9> */
.L_x_6918:
[----:B------:R-:W2:Y:S02]  /*7e10*/  LDG.E.U16 R0, desc[UR36][R4.64] ;  /* 0x0000002404007981 */ /* 0x000ea4000c1e1500 */
[----:B--2---:R-:W-:-:S05]  /*7e20*/  HADD2.F32 R0, -RZ, R0.H0_H0 ;  /* 0x20000000ff007230 */ /* 0x004fca0000004100 */
[----:B------:R-:W-:Y:S01]  /*7e30*/  F2FP.BF16.F32.PACK_AB R0, RZ, R0 ;  /* 0x00000000ff00723e */ /* 0x000fe200000010ff */
[----:B------:R-:W-:Y:S06]  /*7e40*/  BRA `(.L_x_6876) ;  /* 0x0000000c002c7947 */ /* 0x000fec0003800000 */
.L_x_6917:
        /* <DEDUP_REMOVED lines=9> */
.L_x_6920:
[----:B------:R-:W2:Y:S02]  /*7ee0*/  LDG.E.U16 R4, desc[UR36][R4.64] ;  /* 0x0000002404047981 */ /* 0x000ea4000c1e1500 */
[----:B--2---:R-:W-:-:S05]  /*7ef0*/  HADD2.F32 R0, -RZ, R4.H0_H0 ;  /* 0x20000004ff007230 */ /* 0x004fca0000004100 */
[----:B------:R-:W-:Y:S01]  /*7f00*/  F2FP.BF16.F32.PACK_AB R0, RZ, R0 ;  /* 0x00000000ff00723e */ /* 0x000fe200000010ff */
[----:B------:R-:W-:Y:S06]  /*7f10*/  BRA `(.L_x_6876) ;  /* 0x0000000800f87947 */ /* 0x000fec0003800000 */
.L_x_6919:
        /* <DEDUP_REMOVED lines=12> */
.L_x_6910:
        /* <DEDUP_REMOVED lines=13> */
.L_x_6923:
        /* <DEDUP_REMOVED lines=12> */
.L_x_6922:
        /* <DEDUP_REMOVED lines=27> */
.L_x_6925:
        /* <DEDUP_REMOVED lines=14> */
.L_x_6924:
[----:B------:R1:W5:Y:S01]  /*8400*/  LDG.E.U16 R0, desc[UR36][R4.64] ;  /* 0x0000002404007981 */ /* 0x000362000c1e1500 */
[----:B------:R-:W-:Y:S05]  /*8410*/  BRA `(.L_x_6876) ;  /* 0x0000000400b87947 */ /* 0x000fea0003800000 */
.L_x_6921:
        /* <DEDUP_REMOVED lines=12> */
.L_x_6928:
        /* <DEDUP_REMOVED lines=21> */
.L_x_6932:
[----:B------:R-:W-:Y:S05]  /*8630*/  BSYNC.RECONVERGENT B1 ;  /* 0x0000000000017941 */ /* 0x000fea0003800200 */
.L_x_6931:
[----:B------:R-:W-:Y:S01]  /*8640*/  IMAD.SHL.U32 R0, R0, 0x100000, RZ ;  /* 0x0010000000007824 */ /* 0x000fe200078e00ff */
[----:B------:R-:W-:-:S04]  /*8650*/  LEA R3, R3, 0x3b800000, 0x17 ;  /* 0x3b80000003037811 */ /* 0x000fc800078eb8ff */
[----:B------:R-:W-:-:S07]  /*8660*/  LOP3.LUT R0, R3, R0, R7, 0xfe, !PT ;  /* 0x0000000003007212 */ /* 0x000fce00078efe07 */
.L_x_6930:
[----:B------:R-:W-:Y:S05]  /*8670*/  BSYNC.RECONVERGENT B0 ;  /* 0x0000000000007941 */ /* 0x000fea0003800200 */
.L_x_6929:
[----:B------:R-:W-:Y:S01]  /*8680*/  F2FP.BF16.F32.PACK_AB R0, RZ, R0 ;  /* 0x00000000ff00723e */ /* 0x000fe200000010ff */
[----:B------:R-:W-:Y:S06]  /*8690*/  BRA `(.L_x_6876) ;  /* 0x0000000400187947 */ /* 0x000fec0003800000 */
.L_x_6927:
        /* <DEDUP_REMOVED lines=21> */
.L_x_6936:
[----:B------:R-:W-:Y:S05]  /*87f0*/  BSYNC.RECONVERGENT B1 ;  /* 0x0000000000017941 */ /* 0x000fea0003800200 */
.L_x_6935:
[----:B------:R-:W-:Y:S01]  /*8800*/  IMAD.SHL.U32 R0, R0, 0x200000, RZ ;  /* 0x0020000000007824 */ /* 0x000fe200078e00ff */
[----:B------:R-:W-:-:S04]  /*8810*/  LEA R3, R3, 0x37800000, 0x17 ;  /* 0x3780000003037811 */ /* 0x000fc800078eb8ff */
[----:B------:R-:W-:-:S07]  /*8820*/  LOP3.LUT R0, R3, R0, R7, 0xfe, !PT ;  /* 0x0000000003007212 */ /* 0x000fce00078efe07 */
.L_x_6934:
[----:B------:R-:W-:Y:S05]  /*8830*/  BSYNC.RECONVERGENT B0 ;  /* 0x0000000000007941 */ /* 0x000fea0003800200 */
.L_x_6933:
[----:B------:R-:W-:Y:S01]  /*8840*/  F2FP.BF16.F32.PACK_AB R0, RZ, R0 ;  /* 0x00000000ff00723e */ /* 0x000fe200000010ff */
[----:B------:R-:W-:Y:S06]  /*8850*/  BRA `(.L_x_6876) ;  /* 0x0000000000a87947 */ /* 0x000fec0003800000 */
.L_x_6926:
        /* <DEDUP_REMOVED lines=14> */
.L_x_6940:
[----:B------:R-:W-:Y:S05]  /*8940*/  BSYNC.RECONVERGENT B0 ;  /* 0x0000000000007941 */ /* 0x000fea0003800200 */
.L_x_6939:
[----:B------:R-:W-:Y:S01]  /*8950*/  F2FP.BF16.F32.PACK_AB R0, RZ, R0 ;  /* 0x00000000ff00723e */ /* 0x000fe200000010ff */
[----:B------:R-:W-:Y:S06]  /*8960*/  BRA `(.L_x_6876) ;  /* 0x0000000000647947 */ /* 0x000fec0003800000 */
.L_x_6914:
        /* <DEDUP_REMOVED lines=16> */
.L_x_6941:
[----:B------:R-:W-:Y:S01]  /*8a70*/  PRMT R0, RZ, 0x7610, R0 ;  /* 0x00007610ff007816 */ /* 0x000fe20000000000 */
[----:B------:R-:W-:Y:S06]  /*8a80*/  BRA `(.L_x_6876) ;  /* 0x00000000001c7947 */ /* 0x000fec0003800000 */
.L_x_6938:
[----:B------:R-:W2:Y:S02]  /*8a90*/  LDG.E.64 R4, desc[UR36][R4.64] ;  /* 0x0000002404047981 */ /* 0x000ea4000c1e1b00 */
[----:B--2---:R-:W0:Y:S02]  /*8aa0*/  I2F.U64 R0, R4 ;  /* 0x0000000400007312 */ /* 0x004e240000301000 */
[----:B0-----:R-:W-:Y:S01]  /*8ab0*/  F2FP.BF16.F32.PACK_AB R0, RZ, R0 ;  /* 0x00000000ff00723e */ /* 0x001fe200000010ff */
[----:B------:R-:W-:Y:S06]  /*8ac0*/  BRA `(.L_x_6876) ;  /* 0x00000000000c7947 */ /* 0x000fec0003800000 */
.L_x_6937:
[----:B------:R-:W2:Y:S02]  /*8ad0*/  LDG.E R4, desc[UR36][R4.64] ;  /* 0x0000002404047981 */ /* 0x000ea4000c1e1900 */
[----:B--2---:R-:W-:-:S04]  /*8ae0*/  I2FP.F32.U32 R0, R4 ;  /* 0x0000000400007245 */ /* 0x004fc80000201000 */
[----:B------:R-:W-:-:S07]  /*8af0*/  F2FP.BF16.F32.PACK_AB R0, RZ, R0 ;  /* 0x00000000ff00723e */ /* 0x000fce00000010ff */
.L_x_6876:
[----:B------:R-:W-:Y:S05]  /*8b00*/  BSYNC.RECONVERGENT B6 ;  /* 0x0000000000067941 */ /* 0x000fea0003800200 */
.L_x_6875:
        /* <DEDUP_REMOVED lines=12> */
[----:B------:R-:W-:Y:S01]  /*8bd0*/  @!P0 FMNMX.FTZ R26, R27, R26, !PT ;  /* 0x0000001a1b1a8209 */ /* 0x000fe20007810000 */
[----:B------:R-:W-:Y:S01]  /*8be0*/  @!P1 IMAD.U32 R24, R24, 0x10000, RZ ;  /* 0x0001000018189824 */ /* 0x000fe200078e00ff */
[----:B------:R-:W0:Y:S01]  /*8bf0*/  LDC.U8 R18, c[0x0][0x3b0] ;  /* 0x0000ec00ff127b82 */ /* 0x000e220000000000 */
[----:B------:R-:W-:Y:S01]  /*8c00*/  @!P1 IMAD.U32 R5, R22, 0x10000, RZ ;  /* 0x0001000016059824 */ /* 0x000fe200078e00ff */
[----:B------:R-:W-:Y:S01]  /*8c10*/  @!P2 FMNMX.FTZ R4, R4, R7, !PT ;  /* 0x000000070404a209 */ /* 0x000fe20007810000 */
[----:B------:R-:W-:Y:S01]  /*8c20*/  @!P3 IMAD.U32 R6, R19, 0x10000, RZ ;  /* 0x000100001306b824 */ /* 0x000fe200078e00ff */
[----:B------:R1:W2:Y:S01]  /*8c30*/  @!P0 F2F.BF16.F32 R3, R26 ;  /* 0x0000001a00038304 */ /* 0x0002a20000202000 */
[----:B------:R-:W-:Y:S01]  /*8c40*/  @!P3 IMAD.U32 R7, R0, 0x10000, RZ ;  /* 0x000100000007b824 */ /* 0x000fe200078e00ff */
[----:B------:R-:W-:-:S04]  /*8c50*/  @!P1 FMNMX.FTZ R5, R24, R5, !PT ;  /* 0x0000000518059209 */ /* 0x000fc80007810000 */
[----:B------:R-:W-:Y:S02]  /*8c60*/  @!P3 FMNMX.FTZ R6, R6, R7, !PT ;  /* 0x000000070606b209 */ /* 0x000fe40007810000 */
        /* <DEDUP_REMOVED lines=27> */
.L_x_6947:
[----:B------:R-:W-:Y:S02]  /*8e20*/  IMAD.U32 R5, R3, 0x10000, RZ ;  /* 0x0001000003057824 */ /* 0x000fe400078e00ff */
[----:B------:R-:W-:-:S04]  /*8e30*/  IMAD.MOV.U32 R25, RZ, RZ, R23 ;  /* 0x000000ffff197224 */ /* 0x000fc800078e0017 */
[----:B------:R-:W0:Y:S02]  /*8e40*/  F2I.S64.TRUNC R4, R5 ;  /* 0x0000000500047311 */ /* 0x000e24000020d900 */
[----:B0-----:R0:W-:Y:S01]  /*8e50*/  STG.E.U8 desc[UR36][R8.64], R4 ;  /* 0x0000000408007986 */ /* 0x0011e2000c101124 */
[----:B------:R-:W-:Y:S05]  /*8e60*/  BRA `(.L_x_6943) ;  /* 0x0000000c00c07947 */ /* 0x000fea0003800000 */
.L_x_6946:
        /* <DEDUP_REMOVED lines=11> */
.L_x_6950:
[----:B------:R-:W-:Y:S02]  /*8f20*/  IMAD.U32 R3, R3, 0x10000, RZ ;  /* 0x0001000003037824 */ /* 0x000fe400078e00ff */
[----:B------:R-:W-:-:S04]  /*8f30*/  IMAD.MOV.U32 R25, RZ, RZ, R23 ;  /* 0x000000ffff197224 */ /* 0x000fc800078e0017 */
[----:B------:R-:W0:Y:S02]  /*8f40*/  F2I.FTZ.TRUNC.NTZ R3, R3 ;  /* 0x0000000300037305 */ /* 0x000e24000021f100 */
[----:B0-----:R0:W-:Y:S01]  /*8f50*/  STG.E desc[UR36][R8.64], R3 ;  /* 0x0000000308007986 */ /* 0x0011e2000c101924 */
[----:B------:R-:W-:Y:S05]  /*8f60*/  BRA `(.L_x_6943) ;  /* 0x0000000c00807947 */ /* 0x000fea0003800000 */
.L_x_6949:
[----:B------:R-:W-:Y:S02]  /*8f70*/  IMAD.U32 R3, R3, 0x10000, RZ ;  /* 0x0001000003037824 */ /* 0x000fe400078e00ff */
[----:B------:R-:W-:-:S04]  /*8f80*/  IMAD.MOV.U32 R25, RZ, RZ, R23 ;  /* 0x000000ffff197224 */ /* 0x000fc800078e0017 */
[----:B------:R-:W0:Y:S02]  /*8f90*/  F2I.FTZ.TRUNC.NTZ R3, R3 ;  /* 0x0000000300037305 */ /* 0x000e24000021f100 */
[----:B0-----:R0:W-:Y:S01]  /*8fa0*/  STG.E.U16 desc[UR36][R8.64], R3 ;  /* 0x0000000308007986 */ /* 0x0011e2000c101524 */
[----:B------:R-:W-:Y:S05]  /*8fb0*/  BRA `(.L_x_6943) ;  /* 0x0000000c006c7947 */ /* 0x000fea0003800000 */
.L_x_6945:
        /* <DEDUP_REMOVED lines=10> */
.L_x_6952:
[----:B------:R-:W-:Y:S02]  /*9060*/  IMAD.U32 R0, R3, 0x10000, RZ ;  /* 0x0001000003007824 */ /* 0x000fe400078e00ff */
[----:B------:R-:W-:-:S03]  /*9070*/  IMAD.MOV.U32 R25, RZ, RZ, R23 ;  /* 0x000000ffff197224 */ /* 0x000fc600078e0017 */
[----:B------:R-:W-:-:S05]  /*9080*/  F2FP.F16.F32.PACK_AB R0, RZ, R0 ;  /* 0x00000000ff00723e */ /* 0x000fca00000000ff */
[----:B------:R2:W-:Y:S01]  /*9090*/  STG.E.U16 desc[UR36][R8.64], R0 ;  /* 0x0000000008007986 */ /* 0x0005e2000c101524 */
[----:B------:R-:W-:Y:S05]  /*90a0*/  BRA `(.L_x_6943) ;  /* 0x0000000c00307947 */ /* 0x000fea0003800000 */
.L_x_6951:
        /* <DEDUP_REMOVED lines=11> */
.L_x_6954:
[----:B------:R-:W-:Y:S02]  /*9160*/  IMAD.U32 R3, R3, 0x10000, RZ ;  /* 0x0001000003037824 */ /* 0x000fe400078e00ff */
[----:B------:R-:W-:-:S03]  /*9170*/  IMAD.MOV.U32 R25, RZ, RZ, R23 ;  /* 0x000000ffff197224 */ /* 0x000fc600078e0017 */
[----:B------:R-:W-:-:S04]  /*9180*/  F2FP.F16.F32.PACK_AB R3, RZ, R3 ;  /* 0x00000003ff03723e */ /* 0x000fc800000000ff */
[----:B------:R-:W-:-:S05]  /*9190*/  PRMT R3, R3, 0x5410, RZ ;  /* 0x0000541003037816 */ /* 0x000fca00000000ff */
[----:B------:R0:W-:Y:S01]  /*91a0*/  STG.E desc[UR36][R8.64], R3 ;  /* 0x0000000308007986 */ /* 0x0001e2000c101924 */
[----:B------:R-:W-:Y:S05]  /*91b0*/  BRA `(.L_x_6943) ;  /* 0x0000000800ec7947 */ /* 0x000fea0003800000 */
.L_x_6953:
[----:B------:R-:W-:Y:S02]  /*91c0*/  IMAD.U32 R4, R3, 0x10000, RZ ;  /* 0x0001000003047824 */ /* 0x000fe400078e00ff */
[----:B------:R-:W-:Y:S02]  /*91d0*/  IMAD.MOV.U32 R25, RZ, RZ, R23 ;  /* 0x000000ffff197224 */ /* 0x000fe400078e0017 */
[----:B------:R-:W-:-:S06]  /*91e0*/  FMUL.FTZ R4, R4, 1 ;  /* 0x3f80000004047820 */ /* 0x000fcc0000410000 */
[----:B------:R-:W0:Y:S02]  /*91f0*/  F2F.F64.F32 R4, R4 ;  /* 0x0000000400047310 */ /* 0x000e240000201800 */
[----:B0-----:R0:W-:Y:S01]  /*9200*/  STG.E.64 desc[UR36][R8.64], R4 ;  /* 0x0000000408007986 */ /* 0x0011e2000c101b24 */
[----:B------:R-:W-:Y:S05]  /*9210*/  BRA `(.L_x_6943) ;  /* 0x0000000800d47947 */ /* 0x000fea0003800000 */
.L_x_6944:
        /* <DEDUP_REMOVED lines=14> */
.L_x_6957:
[----:B------:R-:W-:Y:S01]  /*9300*/  IMAD.U32 R3, R3, 0x10000, RZ ;  /* 0x0001000003037824 */ /* 0x000fe200078e00ff */
[----:B------:R-:W-:Y:S01]  /*9310*/  CS2R R6, SRZ ;  /* 0x0000000000067805 */ /* 0x000fe2000001ff00 */
[----:B------:R-:W-:Y:S02]  /*9320*/  IMAD.MOV.U32 R25, RZ, RZ, R23 ;  /* 0x000000ffff197224 */ /* 0x000fe400078e0017 */
[----:B------:R-:W-:-:S04]  /*9330*/  FMUL.FTZ R3, R3, 1 ;  /* 0x3f80000003037820 */ /* 0x000fc80000410000 */
[----:B------:R-:W0:Y:S02]  /*9340*/  F2F.F64.F32 R4, R3 ;  /* 0x0000000300047310 */ /* 0x000e240000201800 */
[----:B0-----:R0:W-:Y:S01]  /*9350*/  STG.E.128 desc[UR36][R8.64], R4 ;  /* 0x0000000408007986 */ /* 0x0011e2000c101d24 */
[----:B------:R-:W-:Y:S05]  /*9360*/  BRA `(.L_x_6943) ;  /* 0x0000000800807947 */ /* 0x000fea0003800000 */
.L_x_6956:
        /* <DEDUP_REMOVED lines=19> */
.L_x_6961:
[----:B------:R-:W-:Y:S05]  /*94a0*/  BSYNC.RECONVERGENT B0 ;  /* 0x0000000000007941 */ /* 0x000fea0003800200 */
.L_x_6960:
[----:B------:R-:W-:Y:S01]  /*94b0*/  LOP3.LUT R5, R0, 0x80, R5, 0xf8, !PT ;  /* 0x0000008000057812 */ /* 0x000fe200078ef805 */
[----:B------:R-:W-:-:S04]  /*94c0*/  IMAD.MOV.U32 R25, RZ, RZ, R23 ;  /* 0x000000ffff197224 */ /* 0x000fc800078e0017 */
[----:B------:R0:W-:Y:S01]  /*94d0*/  STG.E.U8 desc[UR36][R8.64], R5 ;  /* 0x0000000508007986 */ /* 0x0001e2000c101124 */
[----:B------:R-:W-:Y:S05]  /*94e0*/  BRA `(.L_x_6943) ;  /* 0x0000000800207947 */ /* 0x000fea0003800000 */
.L_x_6959:
        /* <DEDUP_REMOVED lines=15> */
.L_x_6963:
[----:B------:R-:W-:Y:S05]  /*95e0*/  BSYNC.RECONVERGENT B0 ;  /* 0x0000000000007941 */ /* 0x000fea0003800200 */
.L_x_6962:
[----:B------:R-:W-:Y:S01]  /*95f0*/  LOP3.LUT R5, R0, 0x80, R5, 0xf8, !PT ;  /* 0x0000008000057812 */ /* 0x000fe200078ef805 */
[----:B------:R-:W-:-:S04]  /*9600*/  IMAD.MOV.U32 R25, RZ, RZ, R23 ;  /* 0x000000ffff197224 */ /* 0x000fc800078e0017 */
[----:B------:R0:W-:Y:S01]  /*9610*/  STG.E.U8 desc[UR36][R8.64], R5 ;  /* 0x0000000508007986 */ /* 0x0001e2000c101124 */
[----:B------:R-:W-:Y:S05]  /*9620*/  BRA `(.L_x_6943) ;  /* 0x0000000400d07947 */ /* 0x000fea0003800000 */
.L_x_6958:
[----:B------:R0:W-:Y:S01]  /*9630*/  STG.E.U16 desc[UR36][R8.64], R3 ;  /* 0x0000000308007986 */ /* 0x0001e2000c101524 */
[----:B------:R-:W-:Y:S01]  /*9640*/  IMAD.MOV.U32 R25, RZ, RZ, R23 ;  /* 0x000000ffff197224 */ /* 0x000fe200078e0017 */
[----:B------:R-:W-:Y:S06]  /*9650*/  BRA `(.L_x_6943) ;  /* 0x0000000400c47947 */ /* 0x000fec0003800000 */
.L_x_6955:
        /* <DEDUP_REMOVED lines=13> */
.L_x_6966:
        /* <DEDUP_REMOVED lines=13> */
.L_x_6969:
[----:B------:R-:W-:-:S04]  /*9800*/  SHF.R.U32.HI R0, RZ, 0x14, R3 ;  /* 0x00000014ff007819 */ /* 0x000fc80000011603 */
[----:B------:R-:W-:-:S04]  /*9810*/  LOP3.LUT R0, R0, 0x1, RZ, 0xc0, !PT ;  /* 0x0000000100007812 */ /* 0x000fc800078ec0ff */
[----:B------:R-:W-:-:S04]  /*9820*/  IADD3 R0, PT, PT, R3, 0x487ffff, R0 ;  /* 0x0487ffff03007810 */ /* 0x000fc80007ffe000 */
[----:B------:R-:W-:-:S04]  /*9830*/  SHF.R.U32.HI R0, RZ, 0x14, R0 ;  /* 0x00000014ff007819 */ /* 0x000fc80000011600 */
[----:B------:R-:W-:-:S07]  /*9840*/  LOP3.LUT R0, R0, 0xff, RZ, 0xc0, !PT ;  /* 0x000000ff00007812 */ /* 0x000fce00078ec0ff */
.L_x_6970:
[----:B------:R-:W-:-:S04]  /*9850*/  SHF.R.U32.HI R3, RZ, 0x18, R3 ;  /* 0x00000018ff037819 */ /* 0x000fc80000011603 */
[----:B------:R-:W-:-:S04]  /*9860*/  LOP3.LUT R0, R0, 0x80, R3, 0xf8, !PT ;  /* 0x0000008000007812 */ /* 0x000fc800078ef803 */
[----:B------:R-:W-:-:S07]  /*9870*/  PRMT R4, R0, 0x7610, R4 ;  /* 0x0000761000047816 */ /* 0x000fce0000000004 */
.L_x_6968:
[----:B------:R-:W-:Y:S05]  /*9880*/  BSYNC.RECONVERGENT B0 ;  /* 0x0000000000007941 */ /* 0x000fea0003800200 */
.L_x_6967:
[----:B------:R0:W-:Y:S01]  /*9890*/  STG.E.U8 desc[UR36][R8.64], R4 ;  /* 0x0000000408007986 */ /* 0x0001e2000c101124 */
[----:B------:R-:W-:Y:S01]  /*98a0*/  IMAD.MOV.U32 R25, RZ, RZ, R23 ;  /* 0x000000ffff197224 */ /* 0x000fe200078e0017 */
[----:B------:R-:W-:Y:S06]  /*98b0*/  BRA `(.L_x_6943) ;  /* 0x00000004002c7947 */ /* 0x000fec0003800000 */
.L_x_6965:
        /* <DEDUP_REMOVED lines=13> */
.L_x_6973:
[----:B------:R-:W-:-:S04]  /*9990*/  SHF.R.U32.HI R0, RZ, 0x15, R3 ;  /* 0x00000015ff007819 */ /* 0x000fc80000011603 */
[----:B------:R-:W-:-:S04]  /*99a0*/  LOP3.LUT R0, R0, 0x1, RZ, 0xc0, !PT ;  /* 0x0000000100007812 */ /* 0x000fc800078ec0ff */
[----:B------:R-:W-:-:S04]  /*99b0*/  IADD3 R0, PT, PT, R3, 0x88fffff, R0 ;  /* 0x088fffff03007810 */ /* 0x000fc80007ffe000 */
[----:B------:R-:W-:-:S04]  /*99c0*/  SHF.R.U32.HI R0, RZ, 0x15, R0 ;  /* 0x00000015ff007819 */ /* 0x000fc80000011600 */
[----:B------:R-:W-:-:S07]  /*99d0*/  LOP3.LUT R0, R0, 0xff, RZ, 0xc0, !PT ;  /* 0x000000ff00007812 */ /* 0x000fce00078ec0ff */
.L_x_6974:
[----:B------:R-:W-:-:S04]  /*99e0*/  SHF.R.U32.HI R3, RZ, 0x18, R3 ;  /* 0x00000018ff037819 */ /* 0x000fc80000011603 */
[----:B------:R-:W-:-:S04]  /*99f0*/  LOP3.LUT R0, R0, 0x80, R3, 0xf8, !PT ;  /* 0x0000008000007812 */ /* 0x000fc800078ef803 */
[----:B------:R-:W-:-:S07]  /*9a00*/  PRMT R4, R0, 0x7610, R4 ;  /* 0x0000761000047816 */ /* 0x000fce0000000004 */
.L_x_6972:
[----:B------:R-:W-:Y:S05]  /*9a10*/  BSYNC.RECONVERGENT B0 ;  /* 0x0000000000007941 */ /* 0x000fea0003800200 */
.L_x_6971:
[----:B------:R0:W-:Y:S01]  /*9a20*/  STG.E.U8 desc[UR36][R8.64], R4 ;  /* 0x0000000408007986 */ /* 0x0001e2000c101124 */
[----:B------:R-:W-:Y:S01]  /*9a30*/  IMAD.MOV.U32 R25, RZ, RZ, R23 ;  /* 0x000000ffff197224 */ /* 0x000fe200078e0017 */
[----:B------:R-:W-:Y:S06]  /*9a40*/  BRA `(.L_x_6943) ;  /* 0x0000000000c87947 */ /* 0x000fec0003800000 */
.L_x_6964:
[----:B------:R-:W-:-:S13]  /*9a50*/  ISETP.NE.AND P0, PT, R0, 0x1c, PT ;  /* 0x0000001c0000780c */ /* 0x000fda0003f05270 */
[----:B------:R-:W-:Y:S05]  /*9a60*/  @!P0 BRA `(.L_x_6975) ;  /* 0x0000000000b08947 */ /* 0x000fea0003800000 */
[----:B------:R-:W-:-:S13]  /*9a70*/  ISETP.NE.AND P0, PT, R0, 0x1d, PT ;  /* 0x0000001d0000780c */ /* 0x000fda0003f05270 */
[----:B------:R-:W-:Y:S05]  /*9a80*/  @!P0 BRA `(.L_x_6976) ;  /* 0x0000000000948947 */ /* 0x000fea0003800000 */
[----:B------:R-:W-:-:S13]  /*9a90*/  ISETP.NE.AND P0, PT, R0, 0x2c, PT ;  /* 0x0000002c0000780c */ /* 0x000fda0003f05270 */
[----:B------:R-:W-:Y:S05]  /*9aa0*/  @!P0 BRA `(.L_x_6977) ;  /* 0x0000000000488947 */ /* 0x000fea0003800000 */
.L_x_6948:
        /* <DEDUP_REMOVED lines=16> */
.L_x_6978:
[----:B------:R-:W-:Y:S01]  /*9bb0*/  IMAD.MOV.U32 R25, RZ, RZ, R23 ;  /* 0x000000ffff197224 */ /* 0x000fe200078e0017 */
[----:B------:R-:W-:Y:S06]  /*9bc0*/  BRA `(.L_x_6943) ;  /* 0x0000000000687947 */ /* 0x000fec0003800000 */
.L_x_6977:
        /* <DEDUP_REMOVED lines=17> */
.L_x_6976:
[----:B------:R-:W-:Y:S02]  /*9ce0*/  IMAD.U32 R4, R3, 0x10000, RZ ;  /* 0x0001000003047824 */ /* 0x000fe400078e00ff */
[----:B------:R-:W-:-:S04]  /*9cf0*/  IMAD.MOV.U32 R25, RZ, RZ, R23 ;  /* 0x000000ffff197224 */ /* 0x000fc800078e0017 */
[----:B------:R-:W0:Y:S02]  /*9d00*/  F2I.U64.TRUNC R4, R4 ;  /* 0x0000000400047311 */ /* 0x000e24000020d800 */
[----:B0-----:R0:W-:Y:S01]  /*9d10*/  STG.E.64 desc[UR36][R8.64], R4 ;  /* 0x0000000408007986 */ /* 0x0011e2000c101b24 */
[----:B------:R-:W-:Y:S05]  /*9d20*/  BRA `(.L_x_6943) ;  /* 0x0000000000107947 */ /* 0x000fea0003800000 */
.L_x_6975:
[----:B------:R-:W-:Y:S02]  /*9d30*/  IMAD.U32 R3, R3, 0x10000, RZ ;  /* 0x0001000003037824 */ /* 0x000fe400078e00ff */
[----:B------:R-:W-:-:S04]  /*9d40*/  IMAD.MOV.U32 R25, RZ, RZ, R23 ;  /* 0x000000ffff197224 */ /* 0x000fc800078e0017 */
[----:B------:R-:W0:Y:S02]  /*9d50*/  F2I.FTZ.U32.TRUNC.NTZ R3, R3 ;  /* 0x0000000300037305 */ /* 0x000e24000021f000 */
[----:B0-----:R0:W-:Y:S02]  /*9d60*/  STG.E desc[UR36][R8.64], R3 ;  /* 0x0000000308007986 */ /* 0x0011e4000c101924 */
.L_x_6943:
[----:B------:R-:W-:Y:S05]  /*9d70*/  BSYNC.RECONVERGENT B6 ;  /* 0x0000000000067941 */ /* 0x000fea0003800200 */
.L_x_6942:
        /* <DEDUP_REMOVED lines=25> */
.L_x_6984:
[----:B------:R-:W-:-:S06]  /*9f10*/  IMAD.U32 R5, R22, 0x10000, RZ ;  /* 0x0001000016057824 */ /* 0x000fcc00078e00ff */
[----:B------:R-:W0:Y:S02]  /*9f20*/  F2I.S64.TRUNC R4, R5 ;  /* 0x0000000500047311 */ /* 0x000e24000020d900 */
[----:B0-----:R0:W-:Y:S01]  /*9f30*/  STG.E.U8 desc[UR36][R8.64], R4 ;  /* 0x0000000408007986 */ /* 0x0011e2000c101124 */
[----:B------:R-:W-:Y:S05]  /*9f40*/  BRA `(.L_x_6986) ;  /* 0x0000000c006c7947 */ /* 0x000fea0003800000 */
.L_x_6983:
        /* <DEDUP_REMOVED lines=10> */
.L_x_6988:
[----:B------:R-:W-:-:S04]  /*9ff0*/  IMAD.U32 R22, R22, 0x10000, RZ ;  /* 0x0001000016167824 */ /* 0x000fc800078e00ff */
[----:B------:R-:W0:Y:S02]  /*a000*/  F2I.FTZ.TRUNC.NTZ R3, R22 ;  /* 0x0000001600037305 */ /* 0x000e24000021f100 */
[----:B0-----:R0:W-:Y:S01]  /*a010*/  STG.E desc[UR36][R8.64], R3 ;  /* 0x0000000308007986 */ /* 0x0011e2000c101924 */
[----:B------:R-:W-:Y:S05]  /*a020*/  BRA `(.L_x_6986) ;  /* 0x0000000c00347947 */ /* 0x000fea0003800000 */
.L_x_6987:
[----:B------:R-:W-:-:S04]  /*a030*/  IMAD.U32 R22, R22, 0x10000, RZ ;  /* 0x0001000016167824 */ /* 0x000fc800078e00ff */
[----:B------:R-:W0:Y:S02]  /*a040*/  F2I.FTZ.TRUNC.NTZ R3, R22 ;  /* 0x0000001600037305 */ /* 0x000e24000021f100 */
[----:B0-----:R0:W-:Y:S01]  /*a050*/  STG.E.U16 desc[UR36][R8.64], R3 ;  /* 0x0000000308007986 */ /* 0x0011e2000c101524 */
[----:B------:R-:W-:Y:S05]  /*a060*/  BRA `(.L_x_6986) ;  /* 0x0000000c00247947 */ /* 0x000fea0003800000 */
.L_x_6982:
        /* <DEDUP_REMOVED lines=9> */
.L_x_6990:
[----:B------:R-:W-:-:S05]  /*a100*/  IMAD.U32 R0, R22, 0x10000, RZ ;  /* 0x0001000016007824 */ /* 0x000fca00078e00ff */
[----:B------:R-:W-:-:S05]  /*a110*/  F2FP.F16.F32.PACK_AB R0, RZ, R0 ;  /* 0x00000000ff00723e */ /* 0x000fca00000000ff */
[----:B------:R0:W-:Y:S01]  /*a120*/  STG.E.U16 desc[UR36][R8.64], R0 ;  /* 0x0000000008007986 */ /* 0x0001e2000c101524 */
[----:B------:R-:W-:Y:S05]  /*a130*/  BRA `(.L_x_6986) ;  /* 0x0000000800f07947 */ /* 0x000fea0003800000 */
.L_x_6989:
        /* <DEDUP_REMOVED lines=10> */
.L_x_6992:
[----:B------:R-:W-:-:S05]  /*a1e0*/  IMAD.U32 R22, R22, 0x10000, RZ ;  /* 0x0001000016167824 */ /* 0x000fca00078e00ff */
[----:B------:R-:W-:-:S04]  /*a1f0*/  F2FP.F16.F32.PACK_AB R3, RZ, R22 ;  /* 0x00000016ff03723e */ /* 0x000fc800000000ff */
[----:B------:R-:W-:-:S05]  /*a200*/  PRMT R3, R3, 0x5410, RZ ;  /* 0x0000541003037816 */ /* 0x000fca00000000ff */
[----:B------:R2:W-:Y:S01]  /*a210*/  STG.E desc[UR36][R8.64], R3 ;  /* 0x0000000308007986 */ /* 0x0005e2000c101924 */
[----:B------:R-:W-:Y:S05]  /*a220*/  BRA `(.L_x_6986) ;  /* 0x0000000800b47947 */ /* 0x000fea0003800000 */
.L_x_6991:
[----:B------:R-:W-:-:S04]  /*a230*/  IMAD.U32 R4, R22, 0x10000, RZ ;  /* 0x0001000016047824 */ /* 0x000fc800078e00ff */
[----:B------:R-:W-:-:S06]  /*a240*/  FMUL.FTZ R4, R4, 1 ;  /* 0x3f80000004047820 */ /* 0x000fcc0000410000 */
[----:B------:R-:W0:Y:S02]  /*a250*/  F2F.F64.F32 R4, R4 ;  /* 0x0000000400047310 */ /* 0x000e240000201800 */
[----:B0-----:R0:W-:Y:S01]  /*a260*/  STG.E.64 desc[UR36][R8.64], R4 ;  /* 0x0000000408007986 */ /* 0x0011e2000c101b24 */
[----:B------:R-:W-:Y:S05]  /*a270*/  BRA `(.L_x_6986) ;  /* 0x0000000800a07947 */ /* 0x000fea0003800000 */
.L_x_6981:
        /* <DEDUP_REMOVED lines=14> */
.L_x_6996:
        /* <DEDUP_REMOVED lines=17> */
.L_x_6999:
[----:B------:R-:W-:-:S04]  /*a470*/  SHF.R.U32.HI R3, RZ, 0x18, R5 ;  /* 0x00000018ff037819 */ /* 0x000fc80000011605 */
[----:B------:R-:W-:-:S04]  /*a480*/  LOP3.LUT R0, R0, 0x80, R3, 0xf8, !PT ;  /* 0x0000008000007812 */ /* 0x000fc800078ef803 */
[----:B------:R-:W-:-:S07]  /*a490*/  PRMT R4, R0, 0x7610, R4 ;  /* 0x0000761000047816 */ /* 0x000fce0000000004 */
.L_x_6998:
[----:B------:R-:W-:Y:S05]  /*a4a0*/  BSYNC.RECONVERGENT B0 ;  /* 0x0000000000007941 */ /* 0x000fea0003800200 */
.L_x_6997:
[----:B------:R0:W-:Y:S01]  /*a4b0*/  STG.E.U8 desc[UR36][R8.64], R4 ;  /* 0x0000000408007986 */ /* 0x0001e2000c101124 */
[----:B------:R-:W-:Y:S05]  /*a4c0*/  BRA `(.L_x_6986) ;  /* 0x00000008000c7947 */ /* 0x000fea0003800000 */
.L_x_6995:
        /* <DEDUP_REMOVED lines=17> */
.L_x_7002:
[----:B------:R-:W-:-:S04]  /*a5e0*/  SHF.R.U32.HI R3, RZ, 0x18, R5 ;  /* 0x00000018ff037819 */ /* 0x000fc80000011605 */
[----:B------:R-:W-:-:S04]  /*a5f0*/  LOP3.LUT R0, R0, 0x80, R3, 0xf8, !PT ;  /* 0x0000008000007812 */ /* 0x000fc800078ef803 */
[----:B------:R-:W-:-:S07]  /*a600*/  PRMT R4, R0, 0x7610, R4 ;  /* 0x0000761000047816 */ /* 0x000fce0000000004 */
.L_x_7001:
[----:B------:R-:W-:Y:S05]  /*a610*/  BSYNC.RECONVERGENT B0 ;  /* 0x0000000000007941 */ /* 0x000fea0003800200 */
.L_x_7000:
[----:B------:R0:W-:Y:S01]  /*a620*/  STG.E.U8 desc[UR36][R8.64], R4 ;  /* 0x0000000408007986 */ /* 0x0001e2000c101124 */
[----:B------:R-:W-:Y:S05]  /*a630*/  BRA `(.L_x_6986) ;  /* 0x0000000400b07947 */ /* 0x000fea0003800000 */
.L_x_6994:
        /* <DEDUP_REMOVED lines=22> */
.L_x_7004:
[----:B------:R-:W-:-:S06]  /*a7a0*/  IMAD.U32 R4, R22, 0x10000, RZ ;  /* 0x0001000016047824 */ /* 0x000fcc00078e00ff */
[----:B------:R-:W0:Y:S02]  /*a7b0*/  F2I.U64.TRUNC R4, R4 ;  /* 0x0000000400047311 */ /* 0x000e24000020d800 */
[----:B0-----:R0:W-:Y:S01]  /*a7c0*/  STG.E.64 desc[UR36][R8.64], R4 ;  /* 0x0000000408007986 */ /* 0x0011e2000c101b24 */
[----:B------:R-:W-:Y:S05]  /*a7d0*/  BRA `(.L_x_6986) ;  /* 0x0000000400487947 */ /* 0x000fea0003800000 */
.L_x_7003:
[----:B------:R-:W-:-:S04]  /*a7e0*/  IMAD.U32 R22, R22, 0x10000, RZ ;  /* 0x0001000016167824 */ /* 0x000fc800078e00ff */
[----:B------:R-:W0:Y:S02]  /*a7f0*/  F2I.FTZ.U32.TRUNC.NTZ R3, R22 ;  /* 0x0000001600037305 */ /* 0x000e24000021f000 */
[----:B0-----:R0:W-:Y:S01]  /*a800*/  STG.E desc[UR36][R8.64], R3 ;  /* 0x0000000308007986 */ /* 0x0011e2000c101924 */
[----:B------:R-:W-:Y:S05]  /*a810*/  BRA `(.L_x_6986) ;  /* 0x0000000400387947 */ /* 0x000fea0003800000 */
.L_x_6993:
        /* <DEDUP_REMOVED lines=11> */
.L_x_7006:
[----:B------:R-:W-:Y:S01]  /*a8d0*/  IMAD.U32 R22, R22, 0x10000, RZ ;  /* 0x0001000016167824 */ /* 0x000fe200078e00ff */
[----:B------:R-:W-:-:S03]  /*a8e0*/  CS2R R6, SRZ ;  /* 0x0000000000067805 */ /* 0x000fc6000001ff00 */
[----:B------:R-:W-:-:S06]  /*a8f0*/  FMUL.FTZ R4, R22, 1 ;  /* 0x3f80000016047820 */ /* 0x000fcc0000410000 */
[----:B------:R-:W0:Y:S02]  /*a900*/  F2F.F64.F32 R4, R4 ;  /* 0x0000000400047310 */ /* 0x000e240000201800 */
[----:B0-----:R0:W-:Y:S01]  /*a910*/  STG.E.128 desc[UR36][R8.64], R4 ;  /* 0x0000000408007986 */ /* 0x0011e2000c101d24 */
[----:B------:R-:W-:Y:S05]  /*a920*/  BRA `(.L_x_6986) ;  /* 0x0000000000f47947 */ /* 0x000fea0003800000 */
.L_x_7005:
[----:B------:R-:W-:-:S13]  /*a930*/  ISETP.NE.AND P0, PT, R0, 0xf, PT ;  /* 0x0000000f0000780c */ /* 0x000fda0003f05270 */
[----:B------:R-:W-:Y:S05]  /*a940*/  @!P0 BRA `(.L_x_7007) ;  /* 0x0000000000e88947 */ /* 0x000fea0003800000 */
[----:B------:R-:W-:-:S13]  /*a950*/  ISETP.NE.AND P0, PT, R0, 0x17, PT ;  /* 0x000000170000780c */ /* 0x000fda0003f05270 */
[----:B------:R-:W-:Y:S05]  /*a960*/  @!P0 BRA `(.L_x_7008) ;  /* 0x0000000000908947 */ /* 0x000fea0003800000 */
[----:B------:R-:W-:-:S13]  /*a970*/  ISETP.NE.AND P0, PT, R0, 0x18, PT ;  /* 0x000000180000780c */ /* 0x000fda0003f05270 */
[----:B------:R-:W-:Y:S05]  /*a980*/  @!P0 BRA `(.L_x_7009) ;  /* 0x0000000000448947 */ /* 0x000fea0003800000 */
.L_x_6985:
        /* <DEDUP_REMOVED lines=16> */
.L_x_7010:
[----:B------:R-:W-:Y:S05]  /*aa90*/  BRA `(.L_x_6986) ;  /* 0x0000000000987947 */ /* 0x000fea0003800000 */
.L_x_7009:
        /* <DEDUP_REMOVED lines=13> */
.L_x_7012:
[----:B------:R-:W-:Y:S05]  /*ab70*/  BSYNC.RECONVERGENT B0 ;  /* 0x0000000000007941 */ /* 0x000fea0003800200 */
.L_x_7011:
[----:B------:R-:W-:-:S05]  /*ab80*/  LOP3.LUT R3, R0, 0x80, R3, 0xf8, !PT ;  /* 0x0000008000037812 */ /* 0x000fca00078ef803 */
[----:B------:R0:W-:Y:S01]  /*ab90*/  STG.E.U8 desc[UR36][R8.64], R3 ;  /* 0x0000000308007986 */ /* 0x0001e2000c101124 */
[----:B------:R-:W-:Y:S05]  /*aba0*/  BRA `(.L_x_6986) ;  /* 0x0000000000547947 */ /* 0x000fea0003800000 */
.L_x_7008:
        /* <DEDUP_REMOVED lines=12> */
.L_x_7014:
[----:B------:R-:W-:Y:S01]  /*ac70*/  IMAD.MOV.U32 R0, RZ, RZ, 0x7f ;  /* 0x0000007fff007424 */ /* 0x000fe200078e00ff */
[----:B------:R-:W-:-:S04]  /*ac80*/  ISETP.GT.U32.AND P0, PT, R4, 0x7f800000, PT ;  /* 0x7f8000000400780c */ /* 0x000fc80003f04070 */
[----:B------:R-:W-:-:S09]  /*ac90*/  SEL R0, R0, 0x7c, P0 ;  /* 0x0000007c00007807 */ /* 0x000fd20000000000 */
.L_x_7015:
[----:B------:R-:W-:Y:S05]  /*aca0*/  BSYNC.RECONVERGENT B0 ;  /* 0x0000000000007941 */ /* 0x000fea0003800200 */
.L_x_7013:
[----:B------:R-:W-:-:S04]  /*acb0*/  SHF.R.U32.HI R3, RZ, 0x18, R3 ;  /* 0x00000018ff037819 */ /* 0x000fc80000011603 */
[----:B------:R-:W-:-:S05]  /*acc0*/  LOP3.LUT R3, R0, 0x80, R3, 0xf8, !PT ;  /* 0x0000008000037812 */ /* 0x000fca00078ef803 */
[----:B------:R0:W-:Y:S01]  /*acd0*/  STG.E.U8 desc[UR36][R8.64], R3 ;  /* 0x0000000308007986 */ /* 0x0001e2000c101124 */
[----:B------:R-:W-:Y:S05]  /*ace0*/  BRA `(.L_x_6986) ;  /* 0x0000000000047947 */ /* 0x000fea0003800000 */
.L_x_7007:
[----:B------:R0:W-:Y:S02]  /*acf0*/  STG.E.U16 desc[UR36][R8.64], R22 ;  /* 0x0000001608007986 */ /* 0x0001e4000c101524 */
.L_x_6986:
        /* <DEDUP_REMOVED lines=25> */
.L_x_7019:
[----:B----4-:R-:W-:-:S06]  /*ae90*/  IMAD.U32 R5, R17, 0x10000, RZ ;  /* 0x0001000011057824 */ /* 0x010fcc00078e00ff */
[----:B------:R-:W0:Y:S02]  /*aea0*/  F2I.S64.TRUNC R4, R5 ;  /* 0x0000000500047311 */ /* 0x000e24000020d900 */
[----:B0-----:R4:W-:Y:S01]  /*aeb0*/  STG.E.U8 desc[UR36][R8.64], R4 ;  /* 0x0000000408007986 */ /* 0x0019e2000c101124 */
[----:B------:R-:W-:Y:S05]  /*aec0*/  BRA `(.L_x_7021) ;  /* 0x0000000c006c7947 */ /* 0x000fea0003800000 */
.L_x_7018:
        /* <DEDUP_REMOVED lines=10> */
.L_x_7023:
[----:B----4-:R-:W-:-:S06]  /*af70*/  IMAD.U32 R17, R17, 0x10000, RZ ;  /* 0x0001000011117824 */ /* 0x010fcc00078e00ff */
[----:B------:R-:W0:Y:S02]  /*af80*/  F2I.FTZ.TRUNC.NTZ R17, R17 ;  /* 0x0000001100117305 */ /* 0x000e24000021f100 */
[----:B0-----:R2:W-:Y:S01]  /*af90*/  STG.E desc[UR36][R8.64], R17 ;  /* 0x0000001108007986 */ /* 0x0015e2000c101924 */
[----:B------:R-:W-:Y:S05]  /*afa0*/  BRA `(.L_x_7021) ;  /* 0x0000000c00347947 */ /* 0x000fea0003800000 */
.L_x_7022:
[----:B----4-:R-:W-:-:S06]  /*afb0*/  IMAD.U32 R17, R17, 0x10000, RZ ;  /* 0x0001000011117824 */ /* 0x010fcc00078e00ff */
[----:B------:R-:W0:Y:S02]  /*afc0*/  F2I.FTZ.TRUNC.NTZ R17, R17 ;  /* 0x0000001100117305 */ /* 0x000e24000021f100 */
[----:B0-----:R0:W-:Y:S01]  /*afd0*/  STG.E.U16 desc[UR36][R8.64], R17 ;  /* 0x0000001108007986 */ /* 0x0011e2000c101524 */
[----:B------:R-:W-:Y:S05]  /*afe0*/  BRA `(.L_x_7021) ;  /* 0x0000000c00247947 */ /* 0x000fea0003800000 */
.L_x_7017:
        /* <DEDUP_REMOVED lines=9> */
.L_x_7025:
[----:B----4-:R-:W-:-:S05]  /*b080*/  IMAD.U32 R0, R17, 0x10000, RZ ;  /* 0x0001000011007824 */ /* 0x010fca00078e00ff */
[----:B------:R-:W-:-:S05]  /*b090*/  F2FP.F16.F32.PACK_AB R0, RZ, R0 ;  /* 0x00000000ff00723e */ /* 0x000fca00000000ff */
[----:B------:R0:W-:Y:S01]  /*b0a0*/  STG.E.U16 desc[UR36][R8.64], R0 ;  /* 0x0000000008007986 */ /* 0x0001e2000c101524 */
[----:B------:R-:W-:Y:S05]  /*b0b0*/  BRA `(.L_x_7021) ;  /* 0x0000000800f07947 */ /* 0x000fea0003800000 */
.L_x_7024:
        /* <DEDUP_REMOVED lines=10> */
.L_x_7027:
[----:B----4-:R-:W-:-:S05]  /*b160*/  IMAD.U32 R17, R17, 0x10000, RZ ;  /* 0x0001000011117824 */ /* 0x010fca00078e00ff */
[----:B------:R-:W-:-:S04]  /*b170*/  F2FP.F16.F32.PACK_AB R3, RZ, R17 ;  /* 0x00000011ff03723e */ /* 0x000fc800000000ff */
[----:B------:R-:W-:-:S05]  /*b180*/  PRMT R3, R3, 0x5410, RZ ;  /* 0x0000541003037816 */ /* 0x000fca00000000ff */
[----:B------:R0:W-:Y:S01]  /*b190*/  STG.E desc[UR36][R8.64], R3 ;  /* 0x0000000308007986 */ /* 0x0001e2000c101924 */
[----:B------:R-:W-:Y:S05]  /*b1a0*/  BRA `(.L_x_7021) ;  /* 0x0000000800b47947 */ /* 0x000fea0003800000 */
.L_x_7026:
[----:B----4-:R-:W-:-:S04]  /*b1b0*/  IMAD.U32 R4, R17, 0x10000, RZ ;  /* 0x0001000011047824 */ /* 0x010fc800078e00ff */
[----:B------:R-:W-:-:S06]  /*b1c0*/  FMUL.FTZ R4, R4, 1 ;  /* 0x3f80000004047820 */ /* 0x000fcc0000410000 */
[----:B------:R-:W0:Y:S02]  /*b1d0*/  F2F.F64.F32 R4, R4 ;  /* 0x0000000400047310 */ /* 0x000e240000201800 */
[----:B0-----:R0:W-:Y:S01]  /*b1e0*/  STG.E.64 desc[UR36][R8.64], R4 ;  /* 0x0000000408007986 */ /* 0x0011e2000c101b24 */
[----:B------:R-:W-:Y:S05]  /*b1f0*/  BRA `(.L_x_7021) ;  /* 0x0000000800a07947 */ /* 0x000fea0003800000 */
.L_x_7016:
        /* <DEDUP_REMOVED lines=14> */
.L_x_7031:
        /* <DEDUP_REMOVED lines=17> */
.L_x_7034:
[----:B------:R-:W-:-:S04]  /*b3f0*/  SHF.R.U32.HI R3, RZ, 0x18, R17 ;  /* 0x00000018ff037819 */ /* 0x000fc80000011611 */
[----:B------:R-:W-:-:S04]  /*b400*/  LOP3.LUT R0, R0, 0x80, R3, 0xf8, !PT ;  /* 0x0000008000007812 */ /* 0x000fc800078ef803 */
[----:B------:R-:W-:-:S07]  /*b410*/  PRMT R4, R0, 0x7610, R4 ;  /* 0x0000761000047816 */ /* 0x000fce0000000004 */
.L_x_7033:
[----:B------:R-:W-:Y:S05]  /*b420*/  BSYNC.RECONVERGENT B0 ;  /* 0x0000000000007941 */ /* 0x000fea0003800200 */
.L_x_7032:
[----:B------:R0:W-:Y:S01]  /*b430*/  STG.E.U8 desc[UR36][R8.64], R4 ;  /* 0x0000000408007986 */ /* 0x0001e2000c101124 */
[----:B------:R-:W-:Y:S05]  /*b440*/  BRA `(.L_x_7021) ;  /* 0x00000008000c7947 */ /* 0x000fea0003800000 */
.L_x_7030:
        /* <DEDUP_REMOVED lines=17> */
.L_x_7037:
[----:B------:R-:W-:-:S04]  /*b560*/  SHF.R.U32.HI R3, RZ, 0x18, R17 ;  /* 0x00000018ff037819 */ /* 0x000fc80000011611 */
[----:B------:R-:W-:-:S04]  /*b570*/  LOP3.LUT R0, R0, 0x80, R3, 0xf8, !PT ;  /* 0x0000008000007812 */ /* 0x000fc800078ef803 */
[----:B------:R-:W-:-:S07]  /*b580*/  PRMT R4, R0, 0x7610, R4 ;  /* 0x0000761000047816 */ /* 0x000fce0000000004 */
.L_x_7036:
[----:B------:R-:W-:Y:S05]  /*b590*/  BSYNC.RECONVERGENT B0 ;  /* 0x0000000000007941 */ /* 0x000fea0003800200 */
.L_x_7035:
[----:B------:R0:W-:Y:S01]  /*b5a0*/  STG.E.U8 desc[UR36][R8.64], R4 ;  /* 0x0000000408007986 */ /* 0x0001e2000c101124 */
[----:B------:R-:W-:Y:S05]  /*b5b0*/  BRA `(.L_x_7021) ;  /* 0x0000000400b07947 */ /* 0x000fea0003800000 */
.L_x_7029:
        /* <DEDUP_REMOVED lines=22> */
.L_x_7039:
[----:B----4-:R-:W-:-:S06]  /*b720*/  IMAD.U32 R4, R17, 0x10000, RZ ;  /* 0x0001000011047824 */ /* 0x010fcc00078e00ff */
[----:B------:R-:W0:Y:S02]  /*b730*/  F2I.U64.TRUNC R4, R4 ;  /* 0x0000000400047311 */ /* 0x000e24000020d800 */
[----:B0-----:R0:W-:Y:S01]  /*b740*/  STG.E.64 desc[UR36][R8.64], R4 ;  /* 0x0000000408007986 */ /* 0x0011e2000c101b24 */
[----:B------:R-:W-:Y:S05]  /*b750*/  BRA `(.L_x_7021) ;  /* 0x0000000400487947 */ /* 0x000fea0003800000 */
.L_x_7038:
[----:B----4-:R-:W-:-:S06]  /*b760*/  IMAD.U32 R17, R17, 0x10000, RZ ;  /* 0x0001000011117824 */ /* 0x010fcc00078e00ff */
[----:B------:R-:W0:Y:S02]  /*b770*/  F2I.FTZ.U32.TRUNC.NTZ R17, R17 ;  /* 0x0000001100117305 */ /* 0x000e24000021f000 */
[----:B0-----:R0:W-:Y:S01]  /*b780*/  STG.E desc[UR36][R8.64], R17 ;  /* 0x0000001108007986 */ /* 0x0011e2000c101924 */
[----:B------:R-:W-:Y:S05]  /*b790*/  BRA `(.L_x_7021) ;  /* 0x0000000400387947 */ /* 0x000fea0003800000 */
.L_x_7028:
        /* <DEDUP_REMOVED lines=11> */
.L_x_7041:
[----:B----4-:R-:W-:Y:S01]  /*b850*/  IMAD.U32 R17, R17, 0x10000, RZ ;  /* 0x0001000011117824 */ /* 0x010fe200078e00ff */
[----:B------:R-:W-:-:S03]  /*b860*/  CS2R R6, SRZ ;  /* 0x0000000000067805 */ /* 0x000fc6000001ff00 */
[----:B------:R-:W-:-:S06]  /*b870*/  FMUL.FTZ R4, R17, 1 ;  /* 0x3f80000011047820 */ /* 0x000fcc0000410000 */
[----:B------:R-:W0:Y:S02]  /*b880*/  F2F.F64.F32 R4, R4 ;  /* 0x0000000400047310 */ /* 0x000e240000201800 */
[----:B0-----:R0:W-:Y:S01]  /*b890*/  STG.E.128 desc[UR36][R8.64], R4 ;  /* 0x0000000408007986 */ /* 0x0011e2000c101d24 */
[----:B------:R-:W-:Y:S05]  /*b8a0*/  BRA `(.L_x_7021) ;  /* 0x0000000000f47947 */ /* 0x000fea0003800000 */
.L_x_7040:
[----:B------:R-:W-:-:S13]  /*b8b0*/  ISETP.NE.AND P0, PT, R0, 0xf, PT ;  /* 0x0000000f0000780c */ /* 0x000fda0003f05270 */
[----:B------:R-:W-:Y:S05]  /*b8c0*/  @!P0 BRA `(.L_x_7042) ;  /* 0x0000000000e88947 */ /* 0x000fea0003800000 */
[----:B------:R-:W-:-:S13]  /*b8d0*/  ISETP.NE.AND P0, PT, R0, 0x17, PT ;  /* 0x000000170000780c */ /* 0x000fda0003f05270 */
[----:B------:R-:W-:Y:S05]  /*b8e0*/  @!P0 BRA `(.L_x_7043) ;  /* 0x0000000000908947 */ /* 0x000fea0003800000 */
[----:B------:R-:W-:-:S13]  /*b8f0*/  ISETP.NE.AND P0, PT, R0, 0x18, PT ;  /* 0x000000180000780c */ /* 0x000fda0003f05270 */
[----:B------:R-:W-:Y:S05]  /*b900*/  @!P0 BRA `(.L_x_7044) ;  /* 0x0000000000448947 */ /* 0x000fea0003800000 */
.L_x_7020:
        /* <DEDUP_REMOVED lines=16> */
.L_x_7045:
[----:B------:R-:W-:Y:S05]  /*ba10*/  BRA `(.L_x_7021) ;  /* 0x0000000000987947 */ /* 0x000fea0003800000 */
.L_x_7044:
        /* <DEDUP_REMOVED lines=13> */
.L_x_7047:
[----:B------:R-:W-:Y:S05]  /*baf0*/  BSYNC.RECONVERGENT B0 ;  /* 0x0000000000007941 */ /* 0x000fea0003800200 */
.L_x_7046:
[----:B------:R-:W-:-:S05]  /*bb00*/  LOP3.LUT R3, R0, 0x80, R3, 0xf8, !PT ;  /* 0x0000008000037812 */ /* 0x000fca00078ef803 */
[----:B------:R0:W-:Y:S01]  /*bb10*/  STG.E.U8 desc[UR36][R8.64], R3 ;  /* 0x0000000308007986 */ /* 0x0001e2000c101124 */
[----:B------:R-:W-:Y:S05]  /*bb20*/  BRA `(.L_x_7021) ;  /* 0x0000000000547947 */ /* 0x000fea0003800000 */
.L_x_7043:
        /* <DEDUP_REMOVED lines=12> */
.L_x_7049:
[----:B------:R-:W-:Y:S01]  /*bbf0*/  IMAD.MOV.U32 R0, RZ, RZ, 0x7f ;  /* 0x0000007fff007424 */ /* 0x000fe200078e00ff */
[----:B------:R-:W-:-:S04]  /*bc00*/  ISETP.GT.U32.AND P0, PT, R4, 0x7f800000, PT ;  /* 0x7f8000000400780c */ /* 0x000fc80003f04070 */
[----:B------:R-:W-:-:S09]  /*bc10*/  SEL R0, R0, 0x7c, P0 ;  /* 0x0000007c00007807 */ /* 0x000fd20000000000 */
.L_x_7050:
[----:B------:R-:W-:Y:S05]  /*bc20*/  BSYNC.RECONVERGENT B0 ;  /* 0x0000000000007941 */ /* 0x000fea0003800200 */
.L_x_7048:
[----:B------:R-:W-:-:S04]  /*bc30*/  SHF.R.U32.HI R3, RZ, 0x18, R3 ;  /* 0x00000018ff037819 */ /* 0x000fc80000011603 */
[----:B------:R-:W-:-:S05]  /*bc40*/  LOP3.LUT R3, R0, 0x80, R3, 0xf8, !PT ;  /* 0x0000008000037812 */ /* 0x000fca00078ef803 */
[----:B------:R0:W-:Y:S01]  /*bc50*/  STG.E.U8 desc[UR36][R8.64], R3 ;  /* 0x0000000308007986 */ /* 0x0001e2000c101124 */
[----:B------:R-:W-:Y:S05]  /*bc60*/  BRA `(.L_x_7021) ;  /* 0x0000000000047947 */ /* 0x000fea0003800000 */
.L_x_7042:
[----:B----4-:R0:W-:Y:S02]  /*bc70*/  STG.E.U16 desc[UR36][R8.64], R17 ;  /* 0x0000001108007986 */ /* 0x0101e4000c101524 */
.L_x_7021:
[----:B------:R-:W-:-:S07]  /*bc80*/  VIADD R25, R25, 0x80 ;  /* 0x0000008019197836 */ /* 0x000fce0000000000 */
.L_x_6980:
[----:B------:R-:W-:Y:S05]  /*bc90*/  BSYNC.RECONVERGENT B6 ;  /* 0x0000000000067941 */ /* 0x000fea0003800200 */
.L_x_6979:
        /* <DEDUP_REMOVED lines=23> */
.L_x_7054:
[----:B------:R-:W-:-:S06]  /*be10*/  IMAD.U32 R5, R19, 0x10000, RZ ;  /* 0x0001000013057824 */ /* 0x000fcc00078e00ff */
[----:B------:R-:W0:Y:S02]  /*be20*/  F2I.S64.TRUNC R4, R5 ;  /* 0x0000000500047311 */ /* 0x000e24000020d900 */
[----:B0-----:R-:W-:Y:S01]  /*be30*/  STG.E.U8 desc[UR36][R2.64], R4 ;  /* 0x0000000402007986 */ /* 0x001fe2000c101124 */
[----:B------:R-:W-:Y:S05]  /*be40*/  EXIT ;  /* 0x000000000000794d */ /* 0x000fea0003800000 */
.L_x_7053:
        /* <DEDUP_REMOVED lines=10> */
.L_x_7057:
[----:B------:R-:W-:-:S06]  /*bef0*/  IMAD.U32 R19, R19, 0x10000, RZ ;  /* 0x0001000013137824 */ /* 0x000fcc00078e00ff */
[----:B------:R-:W0:Y:S02]  /*bf00*/  F2I.FTZ.TRUNC.NTZ R19, R19 ;  /* 0x0000001300137305 */ /* 0x000e24000021f100 */
[----:B0-----:R-:W-:Y:S01]  /*bf10*/  STG.E desc[UR36][R2.64], R19 ;  /* 0x0000001302007986 */ /* 0x001fe2000c101924 */
[----:B------:R-:W-:Y:S05]  /*bf20*/  EXIT ;  /* 0x000000000000794d */ /* 0x000fea0003800000 */
.L_x_7056:
[----:B------:R-:W-:-:S06]  /*bf30*/  IMAD.U32 R19, R19, 0x10000, RZ ;  /* 0x0001000013137824 */ /* 0x000fcc00078e00ff */
[----:B------:R-:W0:Y:S02]  /*bf40*/  F2I.FTZ.TRUNC.NTZ R19, R19 ;  /* 0x0000001300137305 */ /* 0x000e24000021f100 */
[----:B0-----:R-:W-:Y:S01]  /*bf50*/  STG.E.U16 desc[UR36][R2.64], R19 ;  /* 0x0000001302007986 */ /* 0x001fe2000c101524 */
[----:B------:R-:W-:Y:S05]  /*bf60*/  EXIT ;  /* 0x000000000000794d */ /* 0x000fea0003800000 */
.L_x_7052:
        /* <DEDUP_REMOVED lines=9> */
.L_x_7059:
[----:B------:R-:W-:-:S05]  /*c000*/  IMAD.U32 R0, R19, 0x10000, RZ ;  /* 0x0001000013007824 */ /* 0x000fca00078e00ff */
[----:B------:R-:W-:-:S05]  /*c010*/  F2FP.F16.F32.PACK_AB R0, RZ, R0 ;  /* 0x00000000ff00723e */ /* 0x000fca00000000ff */
[----:B------:R-:W-:Y:S01]  /*c020*/  STG.E.U16 desc[UR36][R2.64], R0 ;  /* 0x0000000002007986 */ /* 0x000fe2000c101524 */
[----:B------:R-:W-:Y:S05]  /*c030*/  EXIT ;  /* 0x000000000000794d */ /* 0x000fea0003800000 */
.L_x_7058:
        /* <DEDUP_REMOVED lines=10> */
.L_x_7061:
[----:B------:R-:W-:-:S05]  /*c0e0*/  IMAD.U32 R19, R19, 0x10000, RZ ;  /* 0x0001000013137824 */ /* 0x000fca00078e00ff */
[----:B------:R-:W-:-:S04]  /*c0f0*/  F2FP.F16.F32.PACK_AB R5, RZ, R19 ;  /* 0x00000013ff05723e */ /* 0x000fc800000000ff */
[----:B------:R-:W-:-:S05]  /*c100*/  PRMT R5, R5, 0x5410, RZ ;  /* 0x0000541005057816 */ /* 0x000fca00000000ff */
[----:B------:R-:W-:Y:S01]  /*c110*/  STG.E desc[UR36][R2.64], R5 ;  /* 0x0000000502007986 */ /* 0x000fe2000c101924 */
[----:B------:R-:W-:Y:S05]  /*c120*/  EXIT ;  /* 0x000000000000794d */ /* 0x000fea0003800000 */
.L_x_7060:
[----:B------:R-:W-:-:S04]  /*c130*/  IMAD.U32 R4, R19, 0x10000, RZ ;  /* 0x0001000013047824 */ /* 0x000fc800078e00ff */
[----:B------:R-:W-:-:S06]  /*c140*/  FMUL.FTZ R4, R4, 1 ;  /* 0x3f80000004047820 */ /* 0x000fcc0000410000 */
[----:B------:R-:W0:Y:S02]  /*c150*/  F2F.F64.F32 R4, R4 ;  /* 0x0000000400047310 */ /* 0x000e240000201800 */
[----:B0-----:R-:W-:Y:S01]  /*c160*/  STG.E.64 desc[UR36][R2.64], R4 ;  /* 0x0000000402007986 */ /* 0x001fe2000c101b24 */
[----:B------:R-:W-:Y:S05]  /*c170*/  EXIT ;  /* 0x000000000000794d */ /* 0x000fea0003800000 */
.L_x_7051:
        /* <DEDUP_REMOVED lines=14> */
.L_x_7065:
        /* <DEDUP_REMOVED lines=18> */
.L_x_7068:
[----:B------:R-:W-:-:S04]  /*c380*/  SHF.R.U32.HI R5, RZ, 0x18, R5 ;  /* 0x00000018ff057819 */ /* 0x000fc80000011605 */
[----:B------:R-:W-:-:S07]  /*c390*/  LOP3.LUT R0, R0, 0x80, R5, 0xf8, !PT ;  /* 0x0000008000007812 */ /* 0x000fce00078ef805 */
.L_x_7067:
[----:B------:R-:W-:Y:S05]  /*c3a0*/  BSYNC.RECONVERGENT B0 ;  /* 0x0000000000007941 */ /* 0x000fea0003800200 */
.L_x_7066:
[----:B------:R-:W-:Y:S01]  /*c3b0*/  STG.E.U8 desc[UR36][R2.64], R0 ;  /* 0x0000000002007986 */ /* 0x000fe2000c101124 */
[----:B------:R-:W-:Y:S05]  /*c3c0*/  EXIT ;  /* 0x000000000000794d */ /* 0x000fea0003800000 */
.L_x_7064:
        /* <DEDUP_REMOVED lines=18> */
.L_x_7071:
[----:B------:R-:W-:-:S04]  /*c4f0*/  SHF.R.U32.HI R5, RZ, 0x18, R5 ;  /* 0x00000018ff057819 */ /* 0x000fc80000011605 */
[----:B------:R-:W-:-:S07]  /*c500*/  LOP3.LUT R0, R0, 0x80, R5, 0xf8, !PT ;  /* 0x0000008000007812 */ /* 0x000fce00078ef805 */
.L_x_7070:
[----:B------:R-:W-:Y:S05]  /*c510*/  BSYNC.RECONVERGENT B0 ;  /* 0x0000000000007941 */ /* 0x000fea0003800200 */
.L_x_7069:
[----:B------:R-:W-:Y:S01]  /*c520*/  STG.E.U8 desc[UR36][R2.64], R0 ;  /* 0x0000000002007986 */ /* 0x000fe2000c101124 */
[----:B------:R-:W-:Y:S05]  /*c530*/  EXIT ;  /* 0x000000000000794d */ /* 0x000fea0003800000 */
.L_x_7063:
        /* <DEDUP_REMOVED lines=22> */
.L_x_7073:
[----:B------:R-:W-:-:S06]  /*c6a0*/  IMAD.U32 R4, R19, 0x10000, RZ ;  /* 0x0001000013047824 */ /* 0x000fcc00078e00ff */
[----:B------:R-:W0:Y:S02]  /*c6b0*/  F2I.U64.TRUNC R4, R4 ;  /* 0x0000000400047311 */ /* 0x000e24000020d800 */
[----:B0-----:R-:W-:Y:S01]  /*c6c0*/  STG.E.64 desc[UR36][R2.64], R4 ;  /* 0x0000000402007986 */ /* 0x001fe2000c101b24 */
[----:B------:R-:W-:Y:S05]  /*c6d0*/  EXIT ;  /* 0x000000000000794d */ /* 0x000fea0003800000 */
.L_x_7072:
[----:B------:R-:W-:-:S06]  /*c6e0*/  IMAD.U32 R19, R19, 0x10000, RZ ;  /* 0x0001000013137824 */ /* 0x000fcc00078e00ff */
[----:B------:R-:W0:Y:S02]  /*c6f0*/  F2I.FTZ.U32.TRUNC.NTZ R19, R19 ;  /* 0x0000001300137305 */ /* 0x000e24000021f000 */
[----:B0-----:R-:W-:Y:S01]  /*c700*/  STG.E desc[UR36][R2.64], R19 ;  /* 0x0000001302007986 */ /* 0x001fe2000c101924 */
[----:B------:R-:W-:Y:S05]  /*c710*/  EXIT ;  /* 0x000000000000794d */ /* 0x000fea0003800000 */
.L_x_7062:
        /* <DEDUP_REMOVED lines=11> */
.L_x_7075:
[----:B------:R-:W-:Y:S01]  /*c7d0*/  IMAD.U32 R19, R19, 0x10000, RZ ;  /* 0x0001000013137824 */ /* 0x000fe200078e00ff */
[----:B------:R-:W-:-:S03]  /*c7e0*/  CS2R R6, SRZ ;  /* 0x0000000000067805 */ /* 0x000fc6000001ff00 */
[----:B------:R-:W-:-:S06]  /*c7f0*/  FMUL.FTZ R4, R19, 1 ;  /* 0x3f80000013047820 */ /* 0x000fcc0000410000 */
[----:B------:R-:W0:Y:S02]  /*c800*/  F2F.F64.F32 R4, R4 ;  /* 0x0000000400047310 */ /* 0x000e240000201800 */
[----:B0-----:R-:W-:Y:S01]  /*c810*/  STG.E.128 desc[UR36][R2.64], R4 ;  /* 0x0000000402007986 */ /* 0x001fe2000c101d24 */
[----:B------:R-:W-:Y:S05]  /*c820*/  EXIT ;  /* 0x000000000000794d */ /* 0x000fea0003800000 */
.L_x_7074:
[----:B------:R-:W-:-:S13]  /*c830*/  ISETP.NE.AND P0, PT, R0, 0xf, PT ;  /* 0x0000000f0000780c */ /* 0x000fda0003f05270 */
[----:B------:R-:W-:Y:S05]  /*c840*/  @!P0 BRA `(.L_x_7076) ;  /* 0x0000000000e88947 */ /* 0x000fea0003800000 */
[----:B------:R-:W-:-:S13]  /*c850*/  ISETP.NE.AND P0, PT, R0, 0x17, PT ;  /* 0x000000170000780c */ /* 0x000fda0003f05270 */
[----:B------:R-:W-:Y:S05]  /*c860*/  @!P0 BRA `(.L_x_7077) ;  /* 0x0000000000908947 */ /* 0x000fea0003800000 */
[----:B------:R-:W-:-:S13]  /*c870*/  ISETP.NE.AND P0, PT, R0, 0x18, PT ;  /* 0x000000180000780c */ /* 0x000fda0003f05270 */
[----:B------:R-:W-:Y:S05]  /*c880*/  @!P0 BRA `(.L_x_7078) ;  /* 0x0000000000448947 */ /* 0x000fea0003800000 */
.L_x_7055:
        /* <DEDUP_REMOVED lines=16> */
.L_x_7079:
[----:B------:R-:W-:Y:S05]  /*c990*/  EXIT ;  /* 0x000000000000794d */ /* 0x000fea0003800000 */
.L_x_7078:
        /* <DEDUP_REMOVED lines=13> */
.L_x_7081:
[----:B------:R-:W-:Y:S05]  /*ca70*/  BSYNC.RECONVERGENT B0 ;  /* 0x0000000000007941 */ /* 0x000fea0003800200 */
.L_x_7080:
[----:B------:R-:W-:-:S05]  /*ca80*/  LOP3.LUT R5, R0, 0x80, R5, 0xf8, !PT ;  /* 0x0000008000057812 */ /* 0x000fca00078ef805 */
[----:B------:R-:W-:Y:S01]  /*ca90*/  STG.E.U8 desc[UR36][R2.64], R5 ;  /* 0x0000000502007986 */ /* 0x000fe2000c101124 */
[----:B------:R-:W-:Y:S05]  /*caa0*/  EXIT ;  /* 0x000000000000794d */ /* 0x000fea0003800000 */
.L_x_7077:
        /* <DEDUP_REMOVED lines=12> */
.L_x_7083:
[----:B------:R-:W-:Y:S01]  /*cb70*/  IMAD.MOV.U32 R0, RZ, RZ, 0x7f ;  /* 0x0000007fff007424 */ /* 0x000fe200078e00ff */
[----:B------:R-:W-:-:S04]  /*cb80*/  ISETP.GT.U32.AND P0, PT, R4, 0x7f800000, PT ;  /* 0x7f8000000400780c */ /* 0x000fc80003f04070 */
[----:B------:R-:W-:-:S09]  /*cb90*/  SEL R0, R0, 0x7c, P0 ;  /* 0x0000007c00007807 */ /* 0x000fd20000000000 */
.L_x_7084:
[----:B------:R-:W-:Y:S05]  /*cba0*/  BSYNC.RECONVERGENT B0 ;  /* 0x0000000000007941 */ /* 0x000fea0003800200 */
.L_x_7082:
[----:B------:R-:W-:-:S04]  /*cbb0*/  SHF.R.U32.HI R5, RZ, 0x18, R5 ;  /* 0x00000018ff057819 */ /* 0x000fc80000011605 */
[----:B------:R-:W-:-:S05]  /*cbc0*/  LOP3.LUT R5, R0, 0x80, R5, 0xf8, !PT ;  /* 0x0000008000057812 */ /* 0x000fca00078ef805 */
[----:B------:R-:W-:Y:S01]  /*cbd0*/  STG.E.U8 desc[UR36][R2.64], R5 ;  /* 0x0000000502007986 */ /* 0x000fe2000c101124 */
[----:B------:R-:W-:Y:S05]  /*cbe0*/  EXIT ;  /* 0x000000000000794d */ /* 0x000fea0003800000 */
.L_x_7076:
[----:B------:R-:W-:Y:S01]  /*cbf0*/  STG.E.U16 desc[UR36][R2.64], R19 ;  /* 0x0000001302007986 */ /* 0x000fe2000c101524 */
[----:B------:R-:W-:Y:S05]  /*cc00*/  EXIT ;  /* 0x000000000000794d */ /* 0x000fea0003800000 */
.L_x_7085:
        /* <DEDUP_REMOVED lines=15> */
.L_x_40926:


//--------------------- .text._ZN2at6native18elementwise_kernelILi128ELi4EZNS0_22gpu_kernel_impl_nocastINS0_13BinaryFunctorIN3c108BFloat16ES5_S5_ZZZNS0_16fmax_kernel_cudaERNS_18TensorIteratorBaseEENKUlvE_clEvENKUlvE2_clEvEUlS5_S5_E_EEEEvS7_RKT_EUliE_EEviT1_ --------------------------
	.section	.text._ZN2at6native18elementwise_kernelILi128ELi4EZNS0_22gpu_kernel_impl_nocastINS0_13BinaryFunctorIN3c108BFloat16ES5_S5_ZZZNS0_16fmax_kernel_cudaERNS_18TensorIteratorBaseEENKUlvE_clEvENKUlvE2_clEvEUlS5_S5_E_EEEEvS7_RKT_EUliE_EEviT1_,"ax",@progbits
	.align	128
        .global         _ZN2at6native18elementwise_kernelILi128ELi4EZNS0_22gpu_kernel_impl_nocastINS0_13BinaryFunctorIN3c108BFloat16ES5_S5_ZZZNS0_16fmax_kernel_cudaERNS_18TensorIteratorBaseEENKUlvE_clEvENKUlvE2_clEvEUlS5_S5_E_EEEEvS7_RKT_EUliE_EEviT1_
        .type           _ZN2at6native18elementwise_kernelILi128ELi4EZNS0_22gpu_kernel_impl_nocastINS0_13BinaryFunctorIN3c108BFloat16ES5_S5_ZZZNS0_16fmax_kernel_cudaERNS_18TensorIteratorBaseEENKUlvE_clEvENKUlvE2_clEvEUlS5_S5_E_EEEEvS7_RKT_EUliE_EEviT1_,@function
        .size           _ZN2at6native18elementwise_kernelILi128ELi4EZNS0_22gpu_kernel_impl_nocastINS0_13BinaryFunctorIN3c108BFloat16ES5_S5_ZZZNS0_16fmax_kernel_cudaERNS_18TensorIteratorBaseEENKUlvE_clEvENKUlvE2_clEvEUlS5_S5_E_EEEEvS7_RKT_EUliE_EEviT1_,(.L_x_40927 - _ZN2at6native18elementwise_kernelILi128ELi4EZNS0_22gpu_kernel_impl_nocastINS0_13BinaryFunctorIN3c108BFloat16ES5_S5_ZZZNS0_16fmax_kernel_cudaERNS_18TensorIteratorBaseEENKUlvE_clEvENKUlvE2_clEvEUlS5_S5_E_EEEEvS7_RKT_EUliE_EEviT1_)
        .other          _ZN2at6native18elementwise_kernelILi128ELi4EZNS0_22gpu_kernel_impl_nocastINS0_13BinaryFunctorIN3c108BFloat16ES5_S5_ZZZNS0_16fmax_kernel_cudaERNS_18TensorIteratorBaseEENKUlvE_clEvENKUlvE2_clEvEUlS5_S5_E_EEEEvS7_RKT_EUliE_EEviT1_,@"STO_CUDA_ENTRY STV_DEFAULT"
_ZN2at6native18elementwise_kernelILi128ELi4EZNS0_22gpu_kernel_impl_nocastINS0_13BinaryFunctorIN3c108BFloat16ES5_S5_ZZZNS0_16fmax_kernel_cudaERNS_18TensorIteratorBaseEENKUlvE_clEvENKUlvE2_clEvEUlS5_S5_E_EEEEvS7_RKT_EUliE_EEviT1_:
.text._ZN2at6native18elementwise_kernelILi128ELi4EZNS0_22gpu_kernel_impl_nocastINS0_13BinaryFunctorIN3c108BFloat16ES5_S5_ZZZNS0_16fmax_kernel_cudaERNS_18TensorIteratorBaseEENKUlvE_clEvENKUlvE2_clEvEUlS5_S5_E_EEEEvS7_RKT_EUliE_EEviT1_:
        /* <DEDUP_REMOVED lines=24> */
[----:B------:R-:W-:-:S04]  /*0180*/  FMNMX.FTZ R0, R0, R11, !PT ;  /* 0x0000000b00007209 */ /* 0x000fc80007810000 */
        /* <DEDUP_REMOVED lines=11> */
[----:B------:R-:W-:-:S04]  /*0240*/  FMNMX.FTZ R0, R0, R11, !PT ;  /* 0x0000000b00007209 */ /* 0x000fc80007810000 */
[----:B------:R-:W-:-:S05]  /*0250*/  F2FP.BF16.F32.PACK_AB R0, RZ, R0 ;  /* 0x00000000ff00723e */ /* 0x000fca00000010ff */
[----:B0-----:R0:W-:Y:S02]  /*0260*/  STG.E.U16 desc[UR6][R8.64], R0 ;  /* 0x0000000008007986 */ /* 0x0011e4000c101506 */
.L_x_7089:
[----:B------:R-:W-:-:S13]  /*0270*/  ISETP.GE.AND P0, PT, R3, UR4, PT ;  /* 0x0000000403007c0c */ /* 0x000fda000bf06270 */
[----:B------:R-:W-:Y:S05]  /*0280*/  @P0 BREAK.RELIABLE B1 ;  /* 0x0000000000010942 */ /* 0x000fea0003800100 */
[----:B------:R-:W-:Y:S05]  /*0290*/  @P0 BRA `(.L_x_7090) ;  /* 0x0000000000300947 */ /* 0x000fea0003800000 */
[----:B------:R-:W-:Y:S05]  /*02a0*/  BSYNC.RELIABLE B1 ;  /* 0x0000000000017941 */ /* 0x000fea0003800100 */
.L_x_7088:
        /* <DEDUP_REMOVED lines=11> */
.L_x_7090:
[----:B------:R-:W-:Y:S05]  /*0360*/  BSYNC.RECONVERGENT B0 ;  /* 0x0000000000007941 */ /* 0x000fea0003800200 */
.L_x_7087:
        /* <DEDUP_REMOVED lines=10> */
[----:B------:R-:W-:-:S04]  /*0410*/  FMNMX.FTZ R0, R0, R9, !PT ;  /* 0x0000000900007209 */ /* 0x000fc80007810000 */
[----:B------:R-:W-:-:S05]  /*0420*/  F2FP.BF16.F32.PACK_AB R0, RZ, R0 ;  /* 0x00000000ff00723e */ /* 0x000fca00000010ff */
[----:B---3--:R-:W-:Y:S01]  /*0430*/  STG.E.U16 desc[UR6][R6.64], R0 ;  /* 0x0000000006007986 */ /* 0x008fe2000c101506 */
[----:B------:R-:W-:Y:S05]  /*0440*/  EXIT ;  /* 0x000000000000794d */ /* 0x000fea0003800000 */
.L_x_7086:
        /* <DEDUP_REMOVED lines=356> */
.L_x_7094:
        /* <DEDUP_REMOVED lines=11> */
[----:B------:R-:W-:Y:S02]  /*1b40*/  FMNMX.FTZ R11, R4, R11, !PT ;  /* 0x0000000b040b7209 */ /* 0x000fe40007810000 */
        /* <DEDUP_REMOVED lines=355> */
.L_x_7096:
        /* <DEDUP_REMOVED lines=14> */
[----:B------:R-:W-:-:S05]  /*3260*/  IADD3.X R5, PT, PT, RZ, UR9, RZ, P0, !PT ;  /* 0x00000009ff057c10 */ /* 0x000fca00087fe4ff */
[----:B------:R0:W-:Y:S04]  /*3270*/  STG.E.U16 desc[UR6][R4.64], R11 ;  /* 0x0000000b04007986 */ /* 0x0001e8000c101506 */
.L_x_7093:
[----:B------:R-:W-:-:S13]  /*3280*/  ISETP.GE.AND P0, PT, R3, UR4, PT ;  /* 0x0000000403007c0c */ /* 0x000fda000bf06270 */
[----:B------:R-:W-:Y:S05]  /*3290*/  @P0 BREAK.RELIABLE B1 ;  /* 0x0000000000010942 */ /* 0x000fea0003800100 */
[----:B------:R-:W-:Y:S05]  /*32a0*/  @P0 BRA `(.L_x_7095) ;  /* 0x0000001400b40947 */ /* 0x000fea0003800000 */
[----:B------:R-:W-:Y:S05]  /*32b0*/  BSYNC.RELIABLE B1 ;  /* 0x0000000000017941 */ /* 0x000fea0003800100 */
.L_x_7092:
        /* <DEDUP_REMOVED lines=348> */
.L_x_7097:
        /* <DEDUP_REMOVED lines=16> */
.L_x_7095:
[----:B------:R-:W-:Y:S05]  /*4980*/  BSYNC.RECONVERGENT B0 ;  /* 0x0000000000007941 */ /* 0x000fea0003800200 */
.L_x_7091:
        /* <DEDUP_REMOVED lines=351> */
.L_x_7098:
        /* <DEDUP_REMOVED lines=12> */
[----:B------:R-:W-:-:S04]  /*6040*/  FMNMX.FTZ R0, R0, R9, !PT ;  /* 0x0000000900007209 */ /* 0x000fc80007810000 */
[----:B------:R-:W-:-:S05]  /*6050*/  F2FP.BF16.F32.PACK_AB R0, RZ, R0 ;  /* 0x00000000ff00723e */ /* 0x000fca00000010ff */
[----:B------:R-:W-:Y:S01]  /*6060*/  STG.E.U16 desc[UR6][R2.64], R0 ;  /* 0x0000000002007986 */ /* 0x000fe2000c101506 */
[----:B------:R-:W-:Y:S05]  /*6070*/  EXIT ;  /* 0x000000000000794d */ /* 0x000fea0003800000 */
.L_x_7099:
        /* <DEDUP_REMOVED lines=16> */
.L_x_40927:


//--------------------- .text._ZN2at6native27unrolled_elementwise_kernelINS0_13BinaryFunctorIN3c108BFloat16ES4_S4_ZZZNS0_16fmax_kernel_cudaERNS_18TensorIteratorBaseEENKUlvE_clEvENKUlvE2_clEvEUlS4_S4_E_EESt5arrayIPcLm3EELi4E23TrivialOffsetCalculatorILi2EjESE_ILi1EjENS0_6memory15LoadWithoutCastENSH_16StoreWithoutCastEEEviT_T0_T2_T3_T4_T5_ --------------------------
	.section	.text._ZN2at6native27unrolled_elementwise_kernelINS0_13BinaryFunctorIN3c108BFloat16ES4_S4_ZZZNS0_16fmax_kernel_cudaERNS_18TensorIteratorBaseEENKUlvE_clEvENKUlvE2_clEvEUlS4_S4_E_EESt5arrayIPcLm3EELi4E23TrivialOffsetCalculatorILi2EjESE_ILi1EjENS0_6memory15LoadWithoutCastENSH_16StoreWithoutCastEEEviT_T0_T2_T3_T4_T5_,"ax",@progbits
	.align	128
        .global         _ZN2at6native27unrolled_elementwise_kernelINS0_13BinaryFunctorIN3c108BFloat16ES4_S4_ZZZNS0_16fmax_kernel_cudaERNS_18TensorIteratorBaseEENKUlvE_clEvENKUlvE2_clEvEUlS4_S4_E_EESt5arrayIPcLm3EELi4E23TrivialOffsetCalculatorILi2EjESE_ILi1EjENS0_6memory15LoadWithoutCastENSH_16StoreWithoutCastEEEviT_T0_T2_T3_T4_T5_
        .type           _ZN2at6native27unrolled_elementwise_kernelINS0_13BinaryFunctorIN3c108BFloat16ES4_S4_ZZZNS0_16fmax_kernel_cudaERNS_18TensorIteratorBaseEENKUlvE_clEvENKUlvE2_clEvEUlS4_S4_E_EESt5arrayIPcLm3EELi4E23TrivialOffsetCalculatorILi2EjESE_ILi1EjENS0_6memory15LoadWithoutCastENSH_16StoreWithoutCastEEEviT_T0_T2_T3_T4_T5_,@function
        .size           _ZN2at6native27unrolled_elementwise_kernelINS0_13BinaryFunctorIN3c108BFloat16ES4_S4_ZZZNS0_16fmax_kernel_cudaERNS_18TensorIteratorBaseEENKUlvE_clEvENKUlvE2_clEvEUlS4_S4_E_EESt5arrayIPcLm3EELi4E23TrivialOffsetCalculatorILi2EjESE_ILi1EjENS0_6memory15LoadWithoutCastENSH_16StoreWithoutCastEEEviT_T0_T2_T3_T4_T5_,(.L_x_40928 - _ZN2at6native27unrolled_elementwise_kernelINS0_13BinaryFunctorIN3c108BFloat16ES4_S4_ZZZNS0_16fmax_kernel_cudaERNS_18TensorIteratorBaseEENKUlvE_clEvENKUlvE2_clEvEUlS4_S4_E_EESt5arrayIPcLm3EELi4E23TrivialOffsetCalculatorILi2EjESE_ILi1EjENS0_6memory15LoadWithoutCastENSH_16StoreWithoutCastEEEviT_T0_T2_T3_T4_T5_)
        .other          _ZN2at6native27unrolled_elementwise_kernelINS0_13BinaryFunctorIN3c108BFloat16ES4_S4_ZZZNS0_16fmax_kernel_cudaERNS_18TensorIteratorBaseEENKUlvE_clEvENKUlvE2_clEvEUlS4_S4_E_EESt5arrayIPcLm3EELi4E23TrivialOffsetCalculatorILi2EjESE_ILi1EjENS0_6memory15LoadWithoutCastENSH_16StoreWithoutCastEEEviT_T0_T2_T3_T4_T5_,@"STO_CUDA_ENTRY STV_DEFAULT"
_ZN2at6native27unrolled_elementwise_kernelINS0_13BinaryFunctorIN3c108BFloat16ES4_S4_ZZZNS0_16fmax_kernel_cudaERNS_18TensorIteratorBaseEENKUlvE_clEvENKUlvE2_clEvEUlS4_S4_E_EESt5arrayIPcLm3EELi4E23TrivialOffsetCalculatorILi2EjESE_ILi1EjENS0_6memory15LoadWithoutCastENSH_16StoreWithoutCastEEEviT_T0_T2_T3_T4_T5_:
.text._ZN2at6native27unrolled_elementwise_kernelINS0_13BinaryFunctorIN3c108BFloat16ES4_S4_ZZZNS0_16fmax_kernel_cudaERNS_18TensorIteratorBaseEENKUlvE_clEvENKUlvE2_clEvEUlS4_S4_E_EESt5arrayIPcLm3EELi4E23TrivialOffsetCalculatorILi2EjESE_ILi1EjENS0_6memory15LoadWithoutCastENSH_16StoreWithoutCastEEEviT_T0_T2_T3_T4_T5_:
        /* <DEDUP_REMOVED lines=64> */
[----:B------:R-:W-:-:S04]  /*0400*/  @!P0 FMNMX.FTZ R5, R16, R5, !PT ;  /* 0x0000000510058209 */ /* 0x000fc80007810000 */
[----:B------:R-:W-:-:S05]  /*0410*/  @!P0 F2FP.BF16.F32.PACK_AB R21, RZ, R5 ;  /* 0x00000005ff15823e */ /* 0x000fca00000010ff */
[----:B------:R0:W-:Y:S01]  /*0420*/  @!P0 STG.E.U16 desc[UR4][R2.64], R21 ;  /* 0x0000001502008986 */ /* 0x0001e2000c101504 */
[----:B----4-:R-:W-:Y:S02]  /*0430*/  @!P1 IMAD.U32 R24, R24, 0x10000, RZ ;  /* 0x0001000018189824 */ /* 0x010fe400078e00ff */
[----:B--2---:R-:W-:Y:S01]  /*0440*/  @!P2 IMAD.U32 R22, R22, 0x10000, RZ ;  /* 0x000100001616a824 */ /* 0x004fe200078e00ff */
[----:B------:R-:W-:Y:S02]  /*0450*/  @!P2 SHF.L.U32 R23, R23, 0x10, RZ ;  /* 0x000000101717a819 */ /* 0x000fe400000006ff */
[----:B------:R-:W-:Y:S02]  /*0460*/  @!P1 SHF.L.U32 R25, R25, 0x10, RZ ;  /* 0x0000001019199819 */ /* 0x000fe400000006ff */
[----:B------:R-:W-:Y:S02]  /*0470*/  @!P2 FMNMX.FTZ R22, R22, R23, !PT ;  /* 0x000000171616a209 */ /* 0x000fe40007810000 */
[----:B------:R-:W-:-:S02]  /*0480*/  @!P1 FMNMX.FTZ R24, R25, R24, !PT ;  /* 0x0000001819189209 */ /* 0x000fc40007810000 */
        /* <DEDUP_REMOVED lines=13> */
.L_x_7101:
[----:B------:R-:W-:Y:S05]  /*0560*/  BSYNC.RECONVERGENT B0 ;  /* 0x0000000000007941 */ /* 0x000fea0003800200 */
.L_x_7100:
[-C--:B------:R-:W-:Y:S02]  /*0570*/  ISETP.GE.AND P1, PT, R14, R17.reuse, PT ;  /* 0x000000110e00720c */ /* 0x080fe40003f26270 */
[----:B------:R-:W-:-:S11]  /*0580*/  ISETP.GE.AND P0, PT, R4, R17, PT ;  /* 0x000000110400720c */ /* 0x000fd60003f06270 */
[----:B------:R-:W-:Y:S05]  /*0590*/  @P1 EXIT ;  /* 0x000000000000194d */ /* 0x000fea0003800000 */
[----:B0-----:R-:W0:Y:S01]  /*05a0*/  LDC.64 R2, c[0x0][0x388] ;  /* 0x0000e200ff027b82 */ /* 0x001e220000000a00 */
[----:B-----5:R-:W-:Y:S01]  /*05b0*/  @!P0 IMAD.U32 R8, R8, 0x10000, RZ ;  /* 0x0001000008088824 */ /* 0x020fe200078e00ff */
[----:B------:R-:W-:Y:S01]  /*05c0*/  @!P0 SHF.L.U32 R5, R0, 0x10, RZ ;  /* 0x0000001000058819 */ /* 0x000fe200000006ff */
[----:B------:R-:W-:-:S03]  /*05d0*/  IMAD R15, R15, 0x200, R14 ;  /* 0x000002000f0f7824 */ /* 0x000fc600078e020e */
[----:B------:R-:W-:-:S04]  /*05e0*/  @!P0 FMNMX.FTZ R5, R8, R5, !PT ;  /* 0x0000000508058209 */ /* 0x000fc80007810000 */
[----:B------:R-:W-:Y:S01]  /*05f0*/  @!P0 F2FP.BF16.F32.PACK_AB R0, RZ, R5 ;  /* 0x00000005ff00823e */ /* 0x000fe200000010ff */
[----:B0-----:R-:W-:-:S05]  /*0600*/  IMAD.WIDE.U32 R2, R15, 0x2, R2 ;  /* 0x000000020f027825 */ /* 0x001fca00078e0002 */
[----:B------:R-:W-:Y:S01]  /*0610*/  STG.E.U16 desc[UR4][R2.64], R0 ;  /* 0x0000000002007986 */ /* 0x000fe2000c101504 */
[----:B------:R-:W-:Y:S05]  /*0620*/  EXIT ;  /* 0x000000000000794d */ /* 0x000fea0003800000 */
.L_x_7102:
        /* <DEDUP_REMOVED lines=13> */
.L_x_40928:


//--------------------- .text._ZN2at6native29vectorized_elementwise_kernelILi2ENS0_13BinaryFunctorIN3c108BFloat16ES4_S4_ZZZNS0_16fmax_kernel_cudaERNS_18TensorIteratorBaseEENKUlvE_clEvENKUlvE2_clEvEUlS4_S4_E_EESt5arrayIPcLm3EEEEviT0_T1_ --------------------------
	.section	.text._ZN2at6native29vectorized_elementwise_kernelILi2ENS0_13BinaryFunctorIN3c108BFloat16ES4_S4_ZZZNS0_16fmax_kernel_cudaERNS_18TensorIteratorBaseEENKUlvE_clEvENKUlvE2_clEvEUlS4_S4_E_EESt5arrayIPcLm3EEEEviT0_T1_,"ax",@progbits
	.align	128
        .global         _ZN2at6native29vectorized_elementwise_kernelILi2ENS0_13BinaryFunctorIN3c108BFloat16ES4_S4_ZZZNS0_16fmax_kernel_cudaERNS_18TensorIteratorBaseEENKUlvE_clEvENKUlvE2_clEvEUlS4_S4_E_EESt5arrayIPcLm3EEEEviT0_T1_
        .type           _ZN2at6native29vectorized_elementwise_kernelILi2ENS0_13BinaryFunctorIN3c108BFloat16ES4_S4_ZZZNS0_16fmax_kernel_cudaERNS_18TensorIteratorBaseEENKUlvE_clEvENKUlvE2_clEvEUlS4_S4_E_EESt5arrayIPcLm3EEEEviT0_T1_,@function
        .size           _ZN2at6native29vectorized_elementwise_kernelILi2ENS0_13BinaryFunctorIN3c108BFloat16ES4_S4_ZZZNS0_16fmax_kernel_cudaERNS_18TensorIteratorBaseEENKUlvE_clEvENKUlvE2_clEvEUlS4_S4_E_EESt5arrayIPcLm3EEEEviT0_T1_,(.L_x_40929 - _ZN2at6native29vectorized_elementwise_kernelILi2ENS0_13BinaryFunctorIN3c108BFloat16ES4_S4_ZZZNS0_16fmax_kernel_cudaERNS_18TensorIteratorBaseEENKUlvE_clEvENKUlvE2_clEvEUlS4_S4_E_EESt5arrayIPcLm3EEEEviT0_T1_)
        .other          _ZN2at6native29vectorized_elementwise_kernelILi2ENS0_13BinaryFunctorIN3c108BFloat16ES4_S4_ZZZNS0_16fmax_kernel_cudaERNS_18TensorIteratorBaseEENKUlvE_clEvENKUlvE2_clEvEUlS4_S4_E_EESt5arrayIPcLm3EEEEviT0_T1_,@"STO_CUDA_ENTRY STV_DEFAULT"
_ZN2at6native29vectorized_elementwise_kernelILi2ENS0_13BinaryFunctorIN3c108BFloat16ES4_S4_ZZZNS0_16fmax_kernel_cudaERNS_18TensorIteratorBaseEENKUlvE_clEvENKUlvE2_clEvEUlS4_S4_E_EESt5arrayIPcLm3EEEEviT0_T1_:
.text._ZN2at6native29vectorized_elementwise_kernelILi2ENS0_13BinaryFunctorIN3c108BFloat16ES4_S4_ZZZNS0_16fmax_kernel_cudaERNS_18TensorIteratorBaseEENKUlvE_clEvENKUlvE2_clEvEUlS4_S4_E_EESt5arrayIPcLm3EEEEviT0_T1_:
        /* <DEDUP_REMOVED lines=109> */
[----:B------:R-:W-:Y:S01]  /*06d0*/  @!P4 FMNMX.FTZ R26, R26, R27, !PT ;  /* 0x0000001b1a1ac209 */ /* 0x000fe20007810000 */
[----:B------:R-:W-:Y:S01]  /*06e0*/  VIADD R27, R3, 0x180 ;  /* 0x00000180031b7836 */ /* 0x000fe20000000000 */
[----:B------:R-:W-:Y:S01]  /*06f0*/  @!P0 FMNMX.FTZ R25, R28, R25, !PT ;  /* 0x000000191c198209 */ /* 0x000fe20007810000 */
        /* <DEDUP_REMOVED lines=22> */
[----:B------:R-:W-:Y:S01]  /*0860*/  @!P2 FMNMX.FTZ R12, R22, R21, !PT ;  /* 0x00000015160ca209 */ /* 0x000fe20007810000 */
[----:B------:R-:W-:Y:S01]  /*0870*/  @!P3 IMAD.U32 R19, R19, 0x10000, RZ ;  /* 0x000100001313b824 */ /* 0x000fe200078e00ff */
[----:B------:R-:W-:-:S04]  /*0880*/  @!P1 FMNMX.FTZ R17, R23, R24, !PT ;  /* 0x0000001817119209 */ /* 0x000fc80007810000 */
[----:B------:R-:W-:Y:S01]  /*0890*/  @!P3 FMNMX.FTZ R19, R20, R19, !PT ;  /* 0x000000131413b209 */ /* 0x000fe20007810000 */
[----:B------:R-:W-:Y:S01]  /*08a0*/  @!P6 IMAD.U32 R11, R11, 0x10000, RZ ;  /* 0x000100000b0be824 */ /* 0x000fe200078e00ff */
[----:B------:R-:W-:-:S04]  /*08b0*/  @!P6 SHF.L.U32 R18, R18, 0x10, RZ ;  /* 0x000000101212e819 */ /* 0x000fc800000006ff */
[----:B------:R-:W-:Y:S02]  /*08c0*/  @!P6 FMNMX.FTZ R11, R11, R18, !PT ;  /* 0x000000120b0be209 */ /* 0x000fe40007810000 */
[----:B------:R-:W-:Y:S02]  /*08d0*/  @!P1 F2FP.BF16.F32.PACK_AB R5, RZ, R17 ;  /* 0x00000011ff05923e */ /* 0x000fe400000010ff */
[----:B------:R-:W-:Y:S02]  /*08e0*/  @!P2 F2FP.BF16.F32.PACK_AB R6, RZ, R12 ;  /* 0x0000000cff06a23e */ /* 0x000fe400000010ff */
[----:B------:R-:W-:Y:S02]  /*08f0*/  @!P3 F2FP.BF16.F32.PACK_AB R7, RZ, R19 ;  /* 0x00000013ff07b23e */ /* 0x000fe400000010ff */
[----:B------:R-:W-:Y:S01]  /*0900*/  @!P6 F2FP.BF16.F32.PACK_AB R8, RZ, R11 ;  /* 0x0000000bff08e23e */ /* 0x000fe200000010ff */
[----:B------:R-:W-:Y:S02]  /*0910*/  @!P5 IMAD.U32 R14, R14, 0x10000, RZ ;  /* 0x000100000e0ed824 */ /* 0x000fe400078e00ff */
[----:B------:R-:W-:-:S02]  /*0920*/  @!P4 IMAD.U32 R13, R13, 0x10000, RZ ;  /* 0x000100000d0dc824 */ /* 0x000fc400078e00ff */
[----:B------:R-:W-:-:S05]  /*0930*/  @!P5 IMAD.U32 R21, R16, 0x10000, RZ ;  /* 0x000100001015d824 */ /* 0x000fca00078e00ff */
[----:B------:R-:W-:Y:S01]  /*0940*/  @!P5 FMNMX.FTZ R14, R14, R21, !PT ;  /* 0x000000150e0ed209 */ /* 0x000fe20007810000 */
[----:B------:R-:W-:-:S03]  /*0950*/  @!P4 IMAD.U32 R16, R15, 0x10000, RZ ;  /* 0x000100000f10c824 */ /* 0x000fc600078e00ff */
[----:B------:R-:W-:Y:S02]  /*0960*/  @!P5 F2FP.BF16.F32.PACK_AB R9, RZ, R14 ;  /* 0x0000000eff09d23e */ /* 0x000fe400000010ff */
[----:B------:R-:W-:-:S04]  /*0970*/  @!P4 FMNMX.FTZ R13, R13, R16, !PT ;  /* 0x000000100d0dc209 */ /* 0x000fc80007810000 */
        /* <DEDUP_REMOVED lines=14> */
.L_x_7106:
[----:B------:R-:W-:-:S13]  /*0a60*/  ISETP.GE.U32.AND P0, PT, R3, R2, PT ;  /* 0x000000020300720c */ /* 0x000fda0003f06070 */
[----:B------:R-:W-:Y:S05]  /*0a70*/  @P0 BRA `(.L_x_7108) ;  /* 0x0000000000300947 */ /* 0x000fea0003800000 */
[----:B0-----:R-:W0:Y:S01]  /*0a80*/  LDC.64 R4, c[0x0][0x388] ;  /* 0x0000e200ff047b82 */ /* 0x001e220000000a00 */
[----:B------:R-:W-:Y:S01]  /*0a90*/  IMAD.IADD R11, R0, 0x1, R3 ;  /* 0x00000001000b7824 */ /* 0x000fe200078e0203 */
[----:B------:R-:W-:-:S03]  /*0aa0*/  IADD3 R3, PT, PT, R3, 0x80, RZ ;  /* 0x0000008003037810 */ /* 0x000fc60007ffe0ff */
[----:B0-----:R-:W-:-:S05]  /*0ab0*/  IMAD.WIDE.U32 R4, R11, 0x2, R4 ;  /* 0x000000020b047825 */ /* 0x001fca00078e0004 */
[----:B------:R1:W-:Y:S02]  /*0ac0*/  STG.E.U16 desc[UR4][R4.64], R6 ;  /* 0x0000000604007986 */ /* 0x0003e4000c101504 */
.L_x_7107:
[----:B------:R-:W-:-:S13]  /*0ad0*/  ISETP.GE.U32.AND P0, PT, R3, R2, PT ;  /* 0x000000020300720c */ /* 0x000fda0003f06070 */
[----:B------:R-:W-:Y:S05]  /*0ae0*/  @P0 BRA `(.L_x_7109) ;  /* 0x0000000000340947 */ /* 0x000fea0003800000 */
[----:B01----:R-:W0:Y:S01]  /*0af0*/  LDC.64 R4, c[0x0][0x388] ;  /* 0x0000e200ff047b82 */ /* 0x003e220000000a00 */
[----:B------:R-:W-:Y:S02]  /*0b00*/  IMAD.IADD R11, R0, 0x1, R3 ;  /* 0x00000001000b7824 */ /* 0x000fe400078e0203 */
[----:B------:R-:W-:Y:S02]  /*0b10*/  VIADD R3, R3, 0x80 ;  /* 0x0000008003037836 */ /* 0x000fe40000000000 */
[----:B0-----:R-:W-:-:S05]  /*0b20*/  IMAD.WIDE.U32 R4, R11, 0x2, R4 ;  /* 0x000000020b047825 */ /* 0x001fca00078e0004 */
[----:B------:R1:W-:Y:S02]  /*0b30*/  STG.E.U16 desc[UR4][R4.64], R7 ;  /* 0x0000000704007986 */ /* 0x0003e4000c101504 */
.L_x_7108:
        /* <DEDUP_REMOVED lines=8> */
.L_x_7109:
[----:B------:R-:W-:Y:S05]  /*0bc0*/  BSYNC.RELIABLE B1 ;  /* 0x0000000000017941 */ /* 0x000fea0003800100 */
.L_x_7105:
[----:B------:R-:W-:-:S13]  /*0bd0*/  ISETP.GE.U32.AND P0, PT, R3, R2, PT ;  /* 0x000000020300720c */ /* 0x000fda0003f06070 */
[----:B012---:R-:W0:Y:S01]  /*0be0*/  @!P0 LDC.64 R4, c[0x0][0x388] ;  /* 0x0000e200ff048b82 */ /* 0x007e220000000a00 */
[----:B------:R-:W-:Y:S01]  /*0bf0*/  @!P0 IADD3 R7, PT, PT, R0, R3, RZ ;  /* 0x0000000300078210 */ /* 0x000fe20007ffe0ff */
[----:B------:R-:W-:-:S04]  /*0c00*/  @!P0 VIADD R3, R3, 0x80 ;  /* 0x0000008003038836 */ /* 0x000fc80000000000 */
[----:B0-----:R-:W-:-:S05]  /*0c10*/  @!P0 IMAD.WIDE.U32 R4, R7, 0x2, R4 ;  /* 0x0000000207048825 */ /* 0x001fca00078e0004 */
[----:B------:R2:W-:Y:S02]  /*0c20*/  @!P0 STG.E.U16 desc[UR4][R4.64], R9 ;  /* 0x0000000904008986 */ /* 0x0005e4000c101504 */
.L_x_7110:
[----:B------:R-:W-:Y:S05]  /*0c30*/  BSYNC.RECONVERGENT B0 ;  /* 0x0000000000007941 */ /* 0x000fea0003800200 */
.L_x_7104:
        /* <DEDUP_REMOVED lines=8> */
.L_x_7103:
        /* <DEDUP_REMOVED lines=22> */
[----:B------:R-:W-:Y:S02]  /*0e20*/  FMNMX.FTZ R16, R9, R16, !PT ;  /* 0x0000001009107209 */ /* 0x000fe40007810000 */
[----:B---3--:R-:W-:Y:S02]  /*0e30*/  PRMT R9, R15, 0x7632, R9 ;  /* 0x000076320f097816 */ /* 0x008fe40000000009 */
[----:B----4-:R-:W-:Y:S01]  /*0e40*/  PRMT R10, R18, 0x7632, R10 ;  /* 0x00007632120a7816 */ /* 0x010fe2000000000a */
[----:B------:R-:W-:Y:S02]  /*0e50*/  IMAD.U32 R17, R17, 0x10000, RZ ;  /* 0x0001000011117824 */ /* 0x000fe400078e00ff */
[----:B------:R-:W-:Y:S01]  /*0e60*/  IMAD.U32 R11, R9, 0x10000, RZ ;  /* 0x00010000090b7824 */ /* 0x000fe200078e00ff */
[----:B-1----:R-:W-:Y:S02]  /*0e70*/  SHF.L.U32 R12, R10, 0x10, RZ ;  /* 0x000000100a0c7819 */ /* 0x002fe400000006ff */
[----:B------:R-:W-:-:S02]  /*0e80*/  SHF.L.U32 R14, R14, 0x10, RZ ;  /* 0x000000100e0e7819 */ /* 0x000fc400000006ff */
[----:B------:R-:W-:Y:S01]  /*0e90*/  FMNMX.FTZ R11, R11, R12, !PT ;  /* 0x0000000c0b0b7209 */ /* 0x000fe20007810000 */
[----:B------:R-:W-:Y:S01]  /*0ea0*/  IMAD.U32 R12, R3, 0x10000, RZ ;  /* 0x00010000030c7824 */ /* 0x000fe200078e00ff */
[----:B------:R-:W-:Y:S01]  /*0eb0*/  FMNMX.FTZ R17, R14, R17, !PT ;  /* 0x000000110e117209 */ /* 0x000fe20007810000 */
        /* <DEDUP_REMOVED lines=8> */
[----:B------:R-:W-:Y:S01]  /*0f40*/  FMNMX.FTZ R10, R15, R18, !PT ;  /* 0x000000120f0a7209 */ /* 0x000fe20007810000 */
[----:B------:R-:W-:Y:S01]  /*0f50*/  IMAD.U32 R15, R7, 0x10000, RZ ;  /* 0x00010000070f7824 */ /* 0x000fe200078e00ff */
[----:B------:R-:W-:Y:S01]  /*0f60*/  SHF.L.U32 R0, R0, 0x10, RZ ;  /* 0x0000001000007819 */ /* 0x000fe200000006ff */
[----:B------:R-:W-:Y:S02]  /*0f70*/  IMAD.U32 R7, R8, 0x10000, RZ ;  /* 0x0001000008077824 */ /* 0x000fe400078e00ff */
[----:B------:R-:W-:Y:S02]  /*0f80*/  IMAD.U32 R3, R3, 0x10000, RZ ;  /* 0x0001000003037824 */ /* 0x000fe400078e00ff */
[----:B------:R-:W-:Y:S01]  /*0f90*/  IMAD.U32 R6, R6, 0x10000, RZ ;  /* 0x0001000006067824 */ /* 0x000fe200078e00ff */
[----:B------:R-:W-:Y:S02]  /*0fa0*/  FMNMX.FTZ R12, R12, R13, !PT ;  /* 0x0000000d0c0c7209 */ /* 0x000fe40007810000 */
[----:B------:R-:W-:-:S02]  /*0fb0*/  FMNMX.FTZ R7, R0, R7, !PT ;  /* 0x0000000700077209 */ /* 0x000fc40007810000 */
[----:B------:R-:W-:Y:S02]  /*0fc0*/  FMNMX.FTZ R14, R14, R15, !PT ;  /* 0x0000000f0e0e7209 */ /* 0x000fe40007810000 */
[----:B------:R-:W-:Y:S02]  /*0fd0*/  FMNMX.FTZ R3, R3, R6, !PT ;  /* 0x0000000603037209 */ /* 0x000fe40007810000 */
        /* <DEDUP_REMOVED lines=9> */
.L_x_7111:
        /* <DEDUP_REMOVED lines=9> */
.L_x_40929:


//--------------------- .text._ZN2at6native29vectorized_elementwise_kernelILi4ENS0_13BinaryFunctorIN3c108BFloat16ES4_S4_ZZZNS0_16fmax_kernel_cudaERNS_18TensorIteratorBaseEENKUlvE_clEvENKUlvE2_clEvEUlS4_S4_E_EESt5arrayIPcLm3EEEEviT0_T1_ --------------------------
	.section	.text._ZN2at6native29vectorized_elementwise_kernelILi4ENS0_13BinaryFunctorIN3c108BFloat16ES4_S4_ZZZNS0_16fmax_kernel_cudaERNS_18TensorIteratorBaseEENKUlvE_clEvENKUlvE2_clEvEUlS4_S4_E_EESt5arrayIPcLm3EEEEviT0_T1_,"ax",@progbits
	.align	128
        .global         _ZN2at6native29vectorized_elementwise_kernelILi4ENS0_13BinaryFunctorIN3c108BFloat16ES4_S4_ZZZNS0_16fmax_kernel_cudaERNS_18TensorIteratorBaseEENKUlvE_clEvENKUlvE2_clEvEUlS4_S4_E_EESt5arrayIPcLm3EEEEviT0_T1_
        .type           _ZN2at6native29vectorized_elementwise_kernelILi4ENS0_13BinaryFunctorIN3c108BFloat16ES4_S4_ZZZNS0_16fmax_kernel_cudaERNS_18TensorIteratorBaseEENKUlvE_clEvENKUlvE2_clEvEUlS4_S4_E_EESt5arrayIPcLm3EEEEviT0_T1_,@function
        .size           _ZN2at6native29vectorized_elementwise_kernelILi4ENS0_13BinaryFunctorIN3c108BFloat16ES4_S4_ZZZNS0_16fmax_kernel_cudaERNS_18TensorIteratorBaseEENKUlvE_clEvENKUlvE2_clEvEUlS4_S4_E_EESt5arrayIPcLm3EEEEviT0_T1_,(.L_x_40930 - _ZN2at6native29vectorized_elementwise_kernelILi4ENS0_13BinaryFunctorIN3c108BFloat16ES4_S4_ZZZNS0_16fmax_kernel_cudaERNS_18TensorIteratorBaseEENKUlvE_clEvENKUlvE2_clEvEUlS4_S4_E_EESt5arrayIPcLm3EEEEviT0_T1_)
        .other          _ZN2at6native29vectorized_elementwise_kernelILi4ENS0_13BinaryFunctorIN3c108BFloat16ES4_S4_ZZZNS0_16fmax_kernel_cudaERNS_18TensorIteratorBaseEENKUlvE_clEvENKUlvE2_clEvEUlS4_S4_E_EESt5arrayIPcLm3EEEEviT0_T1_,@"STO_CUDA_ENTRY STV_DEFAULT"
_ZN2at6native29vectorized_elementwise_kernelILi4ENS0_13BinaryFunctorIN3c108BFloat16ES4_S4_ZZZNS0_16fmax_kernel_cudaERNS_18TensorIteratorBaseEENKUlvE_clEvENKUlvE2_clEvEUlS4_S4_E_EESt5arrayIPcLm3EEEEviT0_T1_:
.text._ZN2at6native29vectorized_elementwise_kernelILi4ENS0_13BinaryFunctorIN3c108BFloat16ES4_S4_ZZZNS0_16fmax_kernel_cudaERNS_18TensorIteratorBaseEENKUlvE_clEvENKUlvE2_clEvEUlS4_S4_E_EESt5arrayIPcLm3EEEEviT0_T1_:
        /* <DEDUP_REMOVED lines=166> */
.L_x_7115:
[----:B------:R-:W-:-:S13]  /*0a60*/  ISETP.GE.U32.AND P0, PT, R3, R2, PT ;  /* 0x000000020300720c */ /* 0x000fda0003f06070 */
[----:B------:R-:W-:Y:S05]  /*0a70*/  @P0 BRA `(.L_x_7117) ;  /* 0x0000000000300947 */ /* 0x000fea0003800000 */
[----:B0-----:R-:W0:Y:S01]  /*0a80*/  LDC.64 R4, c[0x0][0x388] ;  /* 0x0000e200ff047b82 */ /* 0x001e220000000a00 */
[----:B------:R-:W-:Y:S01]  /*0a90*/  IMAD.IADD R11, R0, 0x1, R3 ;  /* 0x00000001000b7824 */ /* 0x000fe200078e0203 */
[----:B------:R-:W-:-:S03]  /*0aa0*/  IADD3 R3, PT, PT, R3, 0x80, RZ ;  /* 0x0000008003037810 */ /* 0x000fc60007ffe0ff */
[----:B0-----:R-:W-:-:S05]  /*0ab0*/  IMAD.WIDE.U32 R4, R11, 0x2, R4 ;  /* 0x000000020b047825 */ /* 0x001fca00078e0004 */
[----:B------:R1:W-:Y:S02]  /*0ac0*/  STG.E.U16 desc[UR4][R4.64], R6 ;  /* 0x0000000604007986 */ /* 0x0003e4000c101504 */
.L_x_7116:
[----:B------:R-:W-:-:S13]  /*0ad0*/  ISETP.GE.U32.AND P0, PT, R3, R2, PT ;  /* 0x000000020300720c */ /* 0x000fda0003f06070 */
[----:B------:R-:W-:Y:S05]  /*0ae0*/  @P0 BRA `(.L_x_7118) ;  /* 0x0000000000340947 */ /* 0x000fea0003800000 */
[----:B01----:R-:W0:Y:S01]  /*0af0*/  LDC.64 R4, c[0x0][0x388] ;  /* 0x0000e200ff047b82 */ /* 0x003e220000000a00 */
[----:B------:R-:W-:Y:S02]  /*0b00*/  IMAD.IADD R11, R0, 0x1, R3 ;  /* 0x00000001000b7824 */ /* 0x000fe400078e0203 */
[----:B------:R-:W-:Y:S02]  /*0b10*/  VIADD R3, R3, 0x80 ;  /* 0x0000008003037836 */ /* 0x000fe40000000000 */
[----:B0-----:R-:W-:-:S05]  /*0b20*/  IMAD.WIDE.U32 R4, R11, 0x2, R4 ;  /* 0x000000020b047825 */ /* 0x001fca00078e0004 */
[----:B------:R1:W-:Y:S02]  /*0b30*/  STG.E.U16 desc[UR4][R4.64], R7 ;  /* 0x0000000704007986 */ /* 0x0003e4000c101504 */
.L_x_7117:
        /* <DEDUP_REMOVED lines=8> */
.L_x_7118:
[----:B------:R-:W-:Y:S05]  /*0bc0*/  BSYNC.RELIABLE B1 ;  /* 0x0000000000017941 */ /* 0x000fea0003800100 */
.L_x_7114:
[----:B------:R-:W-:-:S13]  /*0bd0*/  ISETP.GE.U32.AND P0, PT, R3, R2, PT ;  /* 0x000000020300720c */ /* 0x000fda0003f06070 */
[----:B012---:R-:W0:Y:S01]  /*0be0*/  @!P0 LDC.64 R4, c[0x0][0x388] ;  /* 0x0000e200ff048b82 */ /* 0x007e220000000a00 */
[----:B------:R-:W-:Y:S01]  /*0bf0*/  @!P0 IADD3 R7, PT, PT, R0, R3, RZ ;  /* 0x0000000300078210 */ /* 0x000fe20007ffe0ff */
[----:B------:R-:W-:-:S04]  /*0c00*/  @!P0 VIADD R3, R3, 0x80 ;  /* 0x0000008003038836 */ /* 0x000fc80000000000 */
[----:B0-----:R-:W-:-:S05]  /*0c10*/  @!P0 IMAD.WIDE.U32 R4, R7, 0x2, R4 ;  /* 0x0000000207048825 */ /* 0x001fca00078e0004 */
[----:B------:R2:W-:Y:S02]  /*0c20*/  @!P0 STG.E.U16 desc[UR4][R4.64], R9 ;  /* 0x0000000904008986 */ /* 0x0005e4000c101504 */
.L_x_7119:
[----:B------:R-:W-:Y:S05]  /*0c30*/  BSYNC.RECONVERGENT B0 ;  /* 0x0000000000007941 */ /* 0x000fea0003800200 */
.L_x_7113:
        /* <DEDUP_REMOVED lines=8> */
.L_x_7112:
        /* <DEDUP_REMOVED lines=22> */
[----:B------:R-:W-:Y:S02]  /*0e20*/  FMNMX.FTZ R10, R20, R11, !PT ;  /* 0x0000000b140a7209 */ /* 0x000fe40007810000 */
[----:B------:R-:W-:Y:S01]  /*0e30*/  FMNMX.FTZ R11, R16, R13, !PT ;  /* 0x0000000d100b7209 */ /* 0x000fe20007810000 */
        /* <DEDUP_REMOVED lines=16> */
[----:B------:R-:W-:Y:S02]  /*0f40*/  FMNMX.FTZ R3, R18, R19, !PT ;  /* 0x0000001312037209 */ /* 0x000fe40007810000 */
[----:B------:R-:W-:Y:S02]  /*0f50*/  FMNMX.FTZ R12, R12, R17, !PT ;  /* 0x000000110c0c7209 */ /* 0x000fe40007810000 */
[----:B------:R-:W-:Y:S02]  /*0f60*/  FMNMX.FTZ R13, R13, R14, !PT ;  /* 0x0000000e0d0d7209 */ /* 0x000fe40007810000 */
[----:B------:R-:W-:Y:S02]  /*0f70*/  FMNMX.FTZ R15, R15, R16, !PT ;  /* 0x000000100f0f7209 */ /* 0x000fe40007810000 */
[----:B------:R-:W-:-:S02]  /*0f80*/  FMNMX.FTZ R0, R0, R5, !PT ;  /* 0x0000000500007209 */ /* 0x000fc40007810000 */
[----:B------:R-:W-:Y:S02]  /*0f90*/  FMNMX.FTZ R4, R4, R7, !PT ;  /* 0x0000000704047209 */ /* 0x000fe40007810000 */
[----:B------:R-:W-:Y:S02]  /*0fa0*/  F2FP.BF16.F32.PACK_AB R2, R12, R3 ;  /* 0x000000030c02723e */ /* 0x000fe400000010ff */
[----:B------:R-:W-:Y:S02]  /*0fb0*/  F2FP.BF16.F32.PACK_AB R3, R11, R10 ;  /* 0x0000000a0b03723e */ /* 0x000fe400000010ff */
[----:B------:R-:W-:Y:S02]  /*0fc0*/  F2FP.BF16.F32.PACK_AB R14, R0, R13 ;  /* 0x0000000d000e723e */ /* 0x000fe400000010ff */
[----:B------:R-:W-:Y:S01]  /*0fd0*/  F2FP.BF16.F32.PACK_AB R15, R4, R15 ;  /* 0x0000000f040f723e */ /* 0x000fe200000010ff */
[----:B------:R-:W-:Y:S04]  /*0fe0*/  STG.E.64 desc[UR4][R8.64], R2 ;  /* 0x0000000208007986 */ /* 0x000fe8000c101b04 */
[----:B------:R-:W-:Y:S01]  /*0ff0*/  STG.E.64 desc[UR4][R8.64+0x400], R14 ;  /* 0x0004000e08007986 */ /* 0x000fe2000c101b04 */
[----:B------:R-:W-:Y:S05]  /*1000*/  EXIT ;  /* 0x000000000000794d */ /* 0x000fea0003800000 */
.L_x_7120:
        /* <DEDUP_REMOVED lines=15> */
.L_x_40930:


//--------------------- .text._ZN2at6native29vectorized_elementwise_kernelILi8ENS0_13BinaryFunctorIN3c108BFloat16ES4_S4_ZZZNS0_16fmax_kernel_cudaERNS_18TensorIteratorBaseEENKUlvE_clEvENKUlvE2_clEvEUlS4_S4_E_EESt5arrayIPcLm3EEEEviT0_T1_ --------------------------
	.section	.text._ZN2at6native29vectorized_elementwise_kernelILi8ENS0_13BinaryFunctorIN3c108BFloat16ES4_S4_ZZZNS0_16fmax_kernel_cudaERNS_18TensorIteratorBaseEENKUlvE_clEvENKUlvE2_clEvEUlS4_S4_E_EESt5arrayIPcLm3EEEEviT0_T1_,"ax",@progbits
	.align	128
        .global         _ZN2at6native29vectorized_elementwise_kernelILi8ENS0_13BinaryFunctorIN3c108BFloat16ES4_S4_ZZZNS0_16fmax_kernel_cudaERNS_18TensorIteratorBaseEENKUlvE_clEvENKUlvE2_clEvEUlS4_S4_E_EESt5arrayIPcLm3EEEEviT0_T1_
        .type           _ZN2at6native29vectorized_elementwise_kernelILi8ENS0_13BinaryFunctorIN3c108BFloat16ES4_S4_ZZZNS0_16fmax_kernel_cudaERNS_18TensorIteratorBaseEENKUlvE_clEvENKUlvE2_clEvEUlS4_S4_E_EESt5arrayIPcLm3EEEEviT0_T1_,@function
        .size           _ZN2at6native29vectorized_elementwise_kernelILi8ENS0_13BinaryFunctorIN3c108BFloat16ES4_S4_ZZZNS0_16fmax_kernel_cudaERNS_18TensorIteratorBaseEENKUlvE_clEvENKUlvE2_clEvEUlS4_S4_E_EESt5arrayIPcLm3EEEEviT0_T1_,(.L_x_40931 - _ZN2at6native29vectorized_elementwise_kernelILi8ENS0_13BinaryFunctorIN3c108BFloat16ES4_S4_ZZZNS0_16fmax_kernel_cudaERNS_18TensorIteratorBaseEENKUlvE_clEvENKUlvE2_clEvEUlS4_S4_E_EESt5arrayIPcLm3EEEEviT0_T1_)
        .other          _ZN2at6native29vectorized_elementwise_kernelILi8ENS0_13BinaryFunctorIN3c108BFloat16ES4_S4_ZZZNS0_16fmax_kernel_cudaERNS_18TensorIteratorBaseEENKUlvE_clEvENKUlvE2_clEvEUlS4_S4_E_EESt5arrayIPcLm3EEEEviT0_T1_,@"STO_CUDA_ENTRY STV_DEFAULT"
_ZN2at6native29vectorized_elementwise_kernelILi8ENS0_13BinaryFunctorIN3c108BFloat16ES4_S4_ZZZNS0_16fmax_kernel_cudaERNS_18TensorIteratorBaseEENKUlvE_clEvENKUlvE2_clEvEUlS4_S4_E_EESt5arrayIPcLm3EEEEviT0_T1_:
.text._ZN2at6native29vectorized_elementwise_kernelILi8ENS0_13BinaryFunctorIN3c108BFloat16ES4_S4_ZZZNS0_16fmax_kernel_cudaERNS_18TensorIteratorBaseEENKUlvE_clEvENKUlvE2_clEvEUlS4_S4_E_EESt5arrayIPcLm3EEEEviT0_T1_:
[----:B------:R-:W-:Y:S01]  /*0000*/  LDC R1, c[0x0][0x37c] ;  /* 0x0000df00ff017b82 */ /* 0x000fe20000000800 */
[----:B------:R-:W-:Y:S05]  /*0010*/  EXIT ;  /* 0x000000000000794d */ /* 0x000fea0003800000 */
.L_x_7121:
        /* <DEDUP_REMOVED lines=14> */
.L_x_40931:


//--------------------- .text._ZN2at6native18elementwise_kernelILi128ELi4EZNS0_15gpu_kernel_implINS0_13AUnaryFunctorIN3c104HalfES5_S5_ZZZNS0_16fmax_kernel_cudaERNS_18TensorIteratorBaseEENKUlvE_clEvENKUlvE1_clEvEUlS5_S5_E_EEEEvS7_RKT_EUliE_EEviT1_ --------------------------
	.section	.text._ZN2at6native18elementwise_kernelILi128ELi4EZNS0_15gpu_kernel_implINS0_13AUnaryFunctorIN3c104HalfES5_S5_ZZZNS0_16fmax_kernel_cudaERNS_18TensorIteratorBaseEENKUlvE_clEvENKUlvE1_clEvEUlS5_S5_E_EEEEvS7_RKT_EUliE_EEviT1_,"ax",@progbits
	.align	128
        .global         _ZN2at6native18elementwise_kernelILi128ELi4EZNS0_15gpu_kernel_implINS0_13AUnaryFunctorIN3c104HalfES5_S5_ZZZNS0_16fmax_kernel_cudaERNS_18TensorIteratorBaseEENKUlvE_clEvENKUlvE1_clEvEUlS5_S5_E_EEEEvS7_RKT_EUliE_EEviT1_
        .type           _ZN2at6native18elementwise_kernelILi128ELi4EZNS0_15gpu_kernel_implINS0_13AUnaryFunctorIN3c104HalfES5_S5_ZZZNS0_16fmax_kernel_cudaERNS_18TensorIteratorBaseEENKUlvE_clEvENKUlvE1_clEvEUlS5_S5_E_EEEEvS7_RKT_EUliE_EEviT1_,@function
        .size           _ZN2at6native18elementwise_kernelILi128ELi4EZNS0_15gpu_kernel_implINS0_13AUnaryFunctorIN3c104HalfES5_S5_ZZZNS0_16fmax_kernel_cudaERNS_18TensorIteratorBaseEENKUlvE_clEvENKUlvE1_clEvEUlS5_S5_E_EEEEvS7_RKT_EUliE_EEviT1_,(.L_x_40932 - _ZN2at6native18elementwise_kernelILi128ELi4EZNS0_15gpu_kernel_implINS0_13AUnaryFunctorIN3c104HalfES5_S5_ZZZNS0_16fmax_kernel_cudaERNS_18TensorIteratorBaseEENKUlvE_clEvENKUlvE1_clEvEUlS5_S5_E_EEEEvS7_RKT_EUliE_EEviT1_)
        .other          _ZN2at6native18elementwise_kernelILi128ELi4EZNS0_15gpu_kernel_implINS0_13AUnaryFunctorIN3c104HalfES5_S5_ZZZNS0_16fmax_kernel_cudaERNS_18TensorIteratorBaseEENKUlvE_clEvENKUlvE1_clEvEUlS5_S5_E_EEEEvS7_RKT_EUliE_EEviT1_,@"STO_CUDA_ENTRY STV_DEFAULT"
_ZN2at6native18elementwise_kernelILi128ELi4EZNS0_15gpu_kernel_implINS0_13AUnaryFunctorIN3c104HalfES5_S5_ZZZNS0_16fmax_kernel_cudaERNS_18TensorIteratorBaseEENKUlvE_clEvENKUlvE1_clEvEUlS5_S5_E_EEEEvS7_RKT_EUliE_EEviT1_:
.text._ZN2at6native18elementwise_kernelILi128ELi4EZNS0_15gpu_kernel_implINS0_13AUnaryFunctorIN3c104HalfES5_S5_ZZZNS0_16fmax_kernel_cudaERNS_18TensorIteratorBaseEENKUlvE_clEvENKUlvE1_clEvEUlS5_S5_E_EEEEvS7_RKT_EUliE_EEviT1_:
        /* <DEDUP_REMOVED lines=319> */
.L_x_7124:
        /* <DEDUP_REMOVED lines=18> */
.L_x_7128:
[----:B------:R-:W2:Y:S02]  /*1510*/  LDG.E.U8 R2, desc[UR36][R2.64] ;  /* 0x0000002402027981 */ /* 0x000ea4000c1e1100 */
[----:B--2---:R-:W-:-:S04]  /*1520*/  I2FP.F32.U32 R0, R2 ;  /* 0x0000000200007245 */ /* 0x004fc80000201000 */
[----:B------:R-:W-:Y:S01]  /*1530*/  F2FP.F16.F32.PACK_AB R0, RZ, R0 ;  /* 0x00000000ff00723e */ /* 0x000fe200000000ff */
[----:B------:R-:W-:Y:S06]  /*1540*/  BRA `(.L_x_7130) ;  /* 0x0000000c009c7947 */ /* 0x000fec0003800000 */
.L_x_7127:
        /* <DEDUP_REMOVED lines=10> */
.L_x_7132:
[----:B------:R-:W2:Y:S02]  /*15f0*/  LDG.E R2, desc[UR36][R2.64] ;  /* 0x0000002402027981 */ /* 0x000ea4000c1e1900 */
[----:B--2---:R-:W-:-:S04]  /*1600*/  I2FP.F32.S32 R0, R2 ;  /* 0x0000000200007245 */ /* 0x004fc80000201400 */
[----:B------:R-:W-:Y:S01]  /*1610*/  F2FP.F16.F32.PACK_AB R0, RZ, R0 ;  /* 0x00000000ff00723e */ /* 0x000fe200000000ff */
[----:B------:R-:W-:Y:S06]  /*1620*/  BRA `(.L_x_7130) ;  /* 0x0000000c00647947 */ /* 0x000fec0003800000 */
.L_x_7131:
[----:B------:R-:W2:Y:S02]  /*1630*/  LDG.E.U16 R2, desc[UR36][R2.64] ;  /* 0x0000002402027981 */ /* 0x000ea4000c1e1500 */
[----:B--2---:R-:W0:Y:S02]  /*1640*/  I2F.S16 R0, R2 ;  /* 0x0000000200007306 */ /* 0x004e240000101400 */
[----:B0-----:R-:W-:Y:S01]  /*1650*/  F2FP.F16.F32.PACK_AB R0, RZ, R0 ;  /* 0x00000000ff00723e */ /* 0x001fe200000000ff */
[----:B------:R-:W-:Y:S06]  /*1660*/  BRA `(.L_x_7130) ;  /* 0x0000000c00547947 */ /* 0x000fec0003800000 */
.L_x_7126:
        /* <DEDUP_REMOVED lines=9> */
.L_x_7134:
[----:B------:R0:W5:Y:S01]  /*1700*/  LDG.E.U16 R0, desc[UR36][R2.64] ;  /* 0x0000002402007981 */ /* 0x000162000c1e1500 */
[----:B------:R-:W-:Y:S05]  /*1710*/  BRA `(.L_x_7130) ;  /* 0x0000000c00287947 */ /* 0x000fea0003800000 */
.L_x_7133:
        /* <DEDUP_REMOVED lines=9> */
.L_x_7136:
[----:B------:R1:W5:Y:S01]  /*17b0*/  LDG.E.U16 R0, desc[UR36][R2.64] ;  /* 0x0000002402007981 */ /* 0x000362000c1e1500 */
[----:B------:R-:W-:Y:S05]  /*17c0*/  BRA `(.L_x_7130) ;  /* 0x0000000800fc7947 */ /* 0x000fea0003800000 */
.L_x_7135:
        /* <DEDUP_REMOVED lines=12> */
.L_x_7125:
        /* <DEDUP_REMOVED lines=13> */
.L_x_7139:
        /* <DEDUP_REMOVED lines=12> */
.L_x_7138:
        /* <DEDUP_REMOVED lines=27> */
.L_x_7141:
        /* <DEDUP_REMOVED lines=13> */
.L_x_7140:
[----:B------:R-:W2:Y:S02]  /*1ca0*/  LDG.E.U16 R0, desc[UR36][R2.64] ;  /* 0x0000002402007981 */ /* 0x000ea4000c1e1500 */
[----:B--2---:R-:W-:-:S04]  /*1cb0*/  SHF.L.U32 R0, R0, 0x10, RZ ;  /* 0x0000001000007819 */ /* 0x004fc800000006ff */
[----:B------:R-:W-:Y:S01]  /*1cc0*/  F2FP.F16.F32.PACK_AB R0, RZ, R0 ;  /* 0x00000000ff00723e */ /* 0x000fe200000000ff */
[----:B------:R-:W-:Y:S06]  /*1cd0*/  BRA `(.L_x_7130) ;  /* 0x0000000400b87947 */ /* 0x000fec0003800000 */
.L_x_7137:
        /* <DEDUP_REMOVED lines=12> */
.L_x_7144:
        /* <DEDUP_REMOVED lines=21> */
.L_x_7148:
[----:B------:R-:W-:Y:S05]  /*1ef0*/  BSYNC.RECONVERGENT B1 ;  /* 0x0000000000017941 */ /* 0x000fea0003800200 */
.L_x_7147:
[----:B------:R-:W-:Y:S01]  /*1f00*/  IMAD.SHL.U32 R0, R0, 0x100000, RZ ;  /* 0x0010000000007824 */ /* 0x000fe200078e00ff */
[----:B------:R-:W-:-:S04]  /*1f10*/  LEA R2, R2, 0x3b800000, 0x17 ;  /* 0x3b80000002027811 */ /* 0x000fc800078eb8ff */
[----:B------:R-:W-:-:S07]  /*1f20*/  LOP3.LUT R0, R2, R0, R7, 0xfe, !PT ;  /* 0x0000000002007212 */ /* 0x000fce00078efe07 */
.L_x_7146:
[----:B------:R-:W-:Y:S05]  /*1f30*/  BSYNC.RECONVERGENT B0 ;  /* 0x0000000000007941 */ /* 0x000fea0003800200 */
.L_x_7145:
[----:B------:R-:W-:Y:S01]  /*1f40*/  F2FP.F16.F32.PACK_AB R0, RZ, R0 ;  /* 0x00000000ff00723e */ /* 0x000fe200000000ff */
[----:B------:R-:W-:Y:S06]  /*1f50*/  BRA `(.L_x_7130) ;  /* 0x0000000400187947 */ /* 0x000fec0003800000 */
.L_x_7143:
        /* <DEDUP_REMOVED lines=21> */
.L_x_7152:
[----:B------:R-:W-:Y:S05]  /*20b0*/  BSYNC.RECONVERGENT B1 ;  /* 0x0000000000017941 */ /* 0x000fea0003800200 */
.L_x_7151:
[----:B------:R-:W-:Y:S01]  /*20c0*/  IMAD.SHL.U32 R0, R0, 0x200000, RZ ;  /* 0x0020000000007824 */ /* 0x000fe200078e00ff */
[----:B------:R-:W-:-:S04]  /*20d0*/  LEA R2, R2, 0x37800000, 0x17 ;  /* 0x3780000002027811 */ /* 0x000fc800078eb8ff */
[----:B------:R-:W-:-:S07]  /*20e0*/  LOP3.LUT R0, R2, R0, R7, 0xfe, !PT ;  /* 0x0000000002007212 */ /* 0x000fce00078efe07 */
.L_x_7150:
[----:B------:R-:W-:Y:S05]  /*20f0*/  BSYNC.RECONVERGENT B0 ;  /* 0x0000000000007941 */ /* 0x000fea0003800200 */
.L_x_7149:
[----:B------:R-:W-:Y:S01]  /*2100*/  F2FP.F16.F32.PACK_AB R0, RZ, R0 ;  /* 0x00000000ff00723e */ /* 0x000fe200000000ff */
[----:B------:R-:W-:Y:S06]  /*2110*/  BRA `(.L_x_7130) ;  /* 0x0000000000a87947 */ /* 0x000fec0003800000 */
.L_x_7142:
[----:B------:R-:W-:-:S09]  /*2120*/  UISETP.NE.AND UP0, UPT, UR4, 0x1c, UPT ;  /* 0x0000001c0400788c */ /* 0x000fd2000bf05270 */
[----:B------:R-:W-:Y:S05]  /*2130*/  BRA.U !UP0, `(.L_x_7153) ;  /* 0x0000000108947547 */ /* 0x000fea000b800000 */
[----:B------:R-:W-:-:S09]  /*2140*/  UISETP.NE.AND UP0, UPT, UR4, 0x1d, UPT ;  /* 0x0000001d0400788c */ /* 0x000fd2000bf05270 */
[----:B------:R-:W-:Y:S05]  /*2150*/  BRA.U !UP0, `(.L_x_7154) ;  /* 0x00000001087c7547 */ /* 0x000fea000b800000 */
[----:B------:R-:W-:-:S09]  /*2160*/  UISETP.NE.AND UP0, UPT, UR4, 0x2c, UPT ;  /* 0x0000002c0400788c */ /* 0x000fd2000bf05270 */
[----:B------:R-:W-:Y:S05]  /*2170*/  BRA.U !UP0, `(.L_x_7155) ;  /* 0x0000000108487547 */ /* 0x000fea000b800000 */
.L_x_7129:
        /* <DEDUP_REMOVED lines=16> */
.L_x_7156:
[----:B------:R-:W-:Y:S01]  /*2280*/  PRMT R0, RZ, 0x7610, R0 ;  /* 0x00007610ff007816 */ /* 0x000fe20000000000 */
[----:B------:R-:W-:Y:S06]  /*2290*/  BRA `(.L_x_7130) ;  /* 0x0000000000487947 */ /* 0x000fec0003800000 */
.L_x_7155:
        /* <DEDUP_REMOVED lines=8> */
.L_x_7158:
[----:B------:R-:W-:Y:S05]  /*2320*/  BSYNC.RECONVERGENT B0 ;  /* 0x0000000000007941 */ /* 0x000fea0003800200 */
.L_x_7157:
[----:B------:R-:W-:Y:S01]  /*2330*/  F2FP.F16.F32.PACK_AB R0, RZ, R0 ;  /* 0x00000000ff00723e */ /* 0x000fe200000000ff */
[----:B------:R-:W-:Y:S06]  /*2340*/  BRA `(.L_x_7130) ;  /* 0x00000000001c7947 */ /* 0x000fec0003800000 */
.L_x_7154:
[----:B------:R-:W2:Y:S02]  /*2350*/  LDG.E.64 R2, desc[UR36][R2.64] ;  /* 0x0000002402027981 */ /* 0x000ea4000c1e1b00 */
[----:B--2---:R-:W0:Y:S02]  /*2360*/  I2F.U64 R0, R2 ;  /* 0x0000000200007312 */ /* 0x004e240000301000 */
[----:B0-----:R-:W-:Y:S01]  /*2370*/  F2FP.F16.F32.PACK_AB R0, RZ, R0 ;  /* 0x00000000ff00723e */ /* 0x001fe200000000ff */
[----:B------:R-:W-:Y:S06]  /*2380*/  BRA `(.L_x_7130) ;  /* 0x00000000000c7947 */ /* 0x000fec0003800000 */
.L_x_7153:
[----:B------:R-:W2:Y:S02]  /*2390*/  LDG.E R2, desc[UR36][R2.64] ;  /* 0x0000002402027981 */ /* 0x000ea4000c1e1900 */
[----:B--2---:R-:W-:-:S04]  /*23a0*/  I2FP.F32.U32 R0, R2 ;  /* 0x0000000200007245 */ /* 0x004fc80000201000 */
[----:B------:R-:W-:-:S07]  /*23b0*/  F2FP.F16.F32.PACK_AB R0, RZ, R0 ;  /* 0x00000000ff00723e */ /* 0x000fce00000000ff */
.L_x_7130:
[----:B01----:R-:W0:Y:S01]  /*23c0*/  LDC.U16 R2, c[0x0][0x592] ;  /* 0x00016480ff027b82 */ /* 0x003e220000000400 */
[----:B------:R-:W1:Y:S01]  /*23d0*/  LDCU.64 UR6, c[0x0][0x580] ;  /* 0x0000b000ff0677ac */ /* 0x000e620008000a00 */
[----:B-----5:R-:W-:Y:S01]  /*23e0*/  HADD2.F32 R3, -RZ, R0.H0_H0 ;  /* 0x20000000ff037230 */ /* 0x020fe20000004100 */
[----:B------:R-:W-:-:S04]  /*23f0*/  UPRMT UR4, UR41, 0x9910, URZ ;  /* 0x0000991029047896 */ /* 0x000fc800080000ff */
[----:B------:R-:W-:Y:S01]  /*2400*/  UISETP.GT.AND UP0, UPT, UR4, 0x9, UPT ;  /* 0x000000090400788c */ /* 0x000fe2000bf04270 */
[----:B0-----:R-:W-:Y:S01]  /*2410*/  HADD2.F32 R0, -RZ, R2.H0_H0 ;  /* 0x20000002ff007230 */ /* 0x001fe20000004100 */
[----:B-1----:R-:W-:-:S04]  /*2420*/  IADD3 R2, P0, PT, R16, UR6, RZ ;  /* 0x0000000610027c10 */ /* 0x002fc8000ff1e0ff */
[----:B------:R-:W-:Y:S01]  /*2430*/  FMNMX.FTZ R0, R0, R3, !PT ;  /* 0x0000000300007209 */ /* 0x000fe20007810000 */
        /* <DEDUP_REMOVED lines=15> */
.L_x_7162:
[----:B------:R-:W-:-:S06]  /*2530*/  HADD2.F32 R5, -RZ, R0.H0_H0 ;  /* 0x20000000ff057230 */ /* 0x000fcc0000004100 */
[----:B------:R-:W0:Y:S02]  /*2540*/  F2I.S64.TRUNC R4, R5 ;  /* 0x0000000500047311 */ /* 0x000e24000020d900 */
[----:B0-----:R3:W-:Y:S01]  /*2550*/  STG.E.U8 desc[UR36][R2.64], R4 ;  /* 0x0000000402007986 */ /* 0x0017e2000c101124 */
[----:B------:R-:W-:Y:S05]  /*2560*/  BRA `(.L_x_7164) ;  /* 0x0000000c00707947 */ /* 0x000fea0003800000 */
.L_x_7161:
        /* <DEDUP_REMOVED lines=10> */
.L_x_7166:
[----:B------:R-:W-:-:S04]  /*2610*/  HADD2.F32 R0, -RZ, R0.H0_H0 ;  /* 0x20000000ff007230 */ /* 0x000fc80000004100 */
[----:B------:R-:W0:Y:S02]  /*2620*/  F2I.FTZ.TRUNC.NTZ R5, R0 ;  /* 0x0000000000057305 */ /* 0x000e24000021f100 */
[----:B0-----:R1:W-:Y:S01]  /*2630*/  STG.E desc[UR36][R2.64], R5 ;  /* 0x0000000502007986 */ /* 0x0013e2000c101924 */
[----:B------:R-:W-:Y:S05]  /*2640*/  BRA `(.L_x_7164) ;  /* 0x0000000c00387947 */ /* 0x000fea0003800000 */
.L_x_7165:
[----:B------:R-:W-:-:S04]  /*2650*/  HADD2.F32 R0, -RZ, R0.H0_H0 ;  /* 0x20000000ff007230 */ /* 0x000fc80000004100 */
[----:B------:R-:W0:Y:S02]  /*2660*/  F2I.FTZ.TRUNC.NTZ R5, R0 ;  /* 0x0000000000057305 */ /* 0x000e24000021f100 */
[----:B0-----:R2:W-:Y:S01]  /*2670*/  STG.E.U16 desc[UR36][R2.64], R5 ;  /* 0x0000000502007986 */ /* 0x0015e2000c101524 */
[----:B------:R-:W-:Y:S05]  /*2680*/  BRA `(.L_x_7164) ;  /* 0x0000000c00287947 */ /* 0x000fea0003800000 */
.L_x_7160:
        /* <DEDUP_REMOVED lines=9> */
.L_x_7168:
[----:B------:R0:W-:Y:S01]  /*2720*/  STG.E.U16 desc[UR36][R2.64], R0 ;  /* 0x0000000002007986 */ /* 0x0001e2000c101524 */
[----:B------:R-:W-:Y:S05]  /*2730*/  BRA `(.L_x_7164) ;  /* 0x0000000800fc7947 */ /* 0x000fea0003800000 */
.L_x_7167:
        /* <DEDUP_REMOVED lines=10> */
.L_x_7170:
[----:B------:R-:W-:-:S05]  /*27e0*/  HADD2.F32 R0, -RZ, R0.H0_H0 ;  /* 0x20000000ff007230 */ /* 0x000fca0000004100 */
[----:B------:R-:W-:-:S04]  /*27f0*/  F2FP.F16.F32.PACK_AB R0, RZ, R0 ;  /* 0x00000000ff00723e */ /* 0x000fc800000000ff */
[----:B------:R-:W-:-:S05]  /*2800*/  PRMT R0, R0, 0x5410, RZ ;  /* 0x0000541000007816 */ /* 0x000fca00000000ff */
[----:B------:R0:W-:Y:S01]  /*2810*/  STG.E desc[UR36][R2.64], R0 ;  /* 0x0000000002007986 */ /* 0x0001e2000c101924 */
[----:B------:R-:W-:Y:S05]  /*2820*/  BRA `(.L_x_7164) ;  /* 0x0000000800c07947 */ /* 0x000fea0003800000 */
.L_x_7169:
[----:B------:R-:W-:-:S05]  /*2830*/  HADD2.F32 R4, -RZ, R0.H0_H0 ;  /* 0x20000000ff047230 */ /* 0x000fca0000004100 */
[----:B------:R-:W-:-:S06]  /*2840*/  FMUL.FTZ R4, R4, 1 ;  /* 0x3f80000004047820 */ /* 0x000fcc0000410000 */
[----:B------:R-:W0:Y:S02]  /*2850*/  F2F.F64.F32 R4, R4 ;  /* 0x0000000400047310 */ /* 0x000e240000201800 */
[----:B0-----:R0:W-:Y:S01]  /*2860*/  STG.E.64 desc[UR36][R2.64], R4 ;  /* 0x0000000402007986 */ /* 0x0011e2000c101b24 */
[----:B------:R-:W-:Y:S05]  /*2870*/  BRA `(.L_x_7164) ;  /* 0x0000000800ac7947 */ /* 0x000fea0003800000 */
.L_x_7159:
        /* <DEDUP_REMOVED lines=13> */
.L_x_7173:
[----:B------:R-:W-:Y:S01]  /*2950*/  HADD2.F32 R0, -RZ, R0.H0_H0 ;  /* 0x20000000ff007230 */ /* 0x000fe20000004100 */
[----:B------:R-:W-:-:S04]  /*2960*/  CS2R R6, SRZ ;  /* 0x0000000000067805 */ /* 0x000fc8000001ff00 */
[----:B------:R-:W-:-:S04]  /*2970*/  FMUL.FTZ R0, R0, 1 ;  /* 0x3f80000000007820 */ /* 0x000fc80000410000 */
[----:B------:R-:W0:Y:S02]  /*2980*/  F2F.F64.F32 R4, R0 ;  /* 0x0000000000047310 */ /* 0x000e240000201800 */
[----:B0-----:R0:W-:Y:S01]  /*2990*/  STG.E.128 desc[UR36][R2.64], R4 ;  /* 0x0000000402007986 */ /* 0x0011e2000c101d24 */
[----:B------:R-:W-:Y:S05]  /*29a0*/  BRA `(.L_x_7164) ;  /* 0x0000000800607947 */ /* 0x000fea0003800000 */
.L_x_7172:
        /* <DEDUP_REMOVED lines=19> */
.L_x_7177:
[----:B------:R-:W-:Y:S05]  /*2ae0*/  BSYNC.RECONVERGENT B0 ;  /* 0x0000000000007941 */ /* 0x000fea0003800200 */
.L_x_7176:
[----:B------:R-:W-:-:S05]  /*2af0*/  LOP3.LUT R5, R0, 0x80, R5, 0xf8, !PT ;  /* 0x0000008000057812 */ /* 0x000fca00078ef805 */
[----:B------:R0:W-:Y:S01]  /*2b00*/  STG.E.U8 desc[UR36][R2.64], R5 ;  /* 0x0000000502007986 */ /* 0x0001e2000c101124 */
[----:B------:R-:W-:Y:S05]  /*2b10*/  BRA `(.L_x_7164) ;  /* 0x0000000800047947 */ /* 0x000fea0003800000 */
.L_x_7175:
        /* <DEDUP_REMOVED lines=15> */
.L_x_7179:
[----:B------:R-:W-:Y:S05]  /*2c10*/  BSYNC.RECONVERGENT B0 ;  /* 0x0000000000007941 */ /* 0x000fea0003800200 */
.L_x_7178:
[----:B------:R-:W-:-:S05]  /*2c20*/  LOP3.LUT R5, R0, 0x80, R5, 0xf8, !PT ;  /* 0x0000008000057812 */ /* 0x000fca00078ef805 */
[----:B------:R0:W-:Y:S01]  /*2c30*/  STG.E.U8 desc[UR36][R2.64], R5 ;  /* 0x0000000502007986 */ /* 0x0001e2000c101124 */
[----:B------:R-:W-:Y:S05]  /*2c40*/  BRA `(.L_x_7164) ;  /* 0x0000000400b87947 */ /* 0x000fea0003800000 */
.L_x_7174:
[----:B------:R-:W-:-:S05]  /*2c50*/  HADD2.F32 R0, -RZ, R0.H0_H0 ;  /* 0x20000000ff007230 */ /* 0x000fca0000004100 */
[----:B------:R-:W-:-:S05]  /*2c60*/  F2FP.BF16.F32.PACK_AB R0, RZ, R0 ;  /* 0x00000000ff00723e */ /* 0x000fca00000010ff */
[----:B------:R0:W-:Y:S01]  /*2c70*/  STG.E.U16 desc[UR36][R2.64], R0 ;  /* 0x0000000002007986 */ /* 0x0001e2000c101524 */
[----:B------:R-:W-:Y:S05]  /*2c80*/  BRA `(.L_x_7164) ;  /* 0x0000000400a87947 */ /* 0x000fea0003800000 */
.L_x_7171:
        /* <DEDUP_REMOVED lines=12> */
.L_x_7182:
        /* <DEDUP_REMOVED lines=13> */
.L_x_7185:
[----:B------:R-:W-:-:S04]  /*2e20*/  SHF.R.U32.HI R0, RZ, 0x14, R5 ;  /* 0x00000014ff007819 */ /* 0x000fc80000011605 */
[----:B------:R-:W-:-:S04]  /*2e30*/  LOP3.LUT R0, R0, 0x1, RZ, 0xc0, !PT ;  /* 0x0000000100007812 */ /* 0x000fc800078ec0ff */
[----:B------:R-:W-:-:S04]  /*2e40*/  IADD3 R0, PT, PT, R5, 0x487ffff, R0 ;  /* 0x0487ffff05007810 */ /* 0x000fc80007ffe000 */
[----:B------:R-:W-:-:S04]  /*2e50*/  SHF.R.U32.HI R0, RZ, 0x14, R0 ;  /* 0x00000014ff007819 */ /* 0x000fc80000011600 */
[----:B------:R-:W-:-:S07]  /*2e60*/  LOP3.LUT R4, R0, 0xff, RZ, 0xc0, !PT ;  /* 0x000000ff00047812 */ /* 0x000fce00078ec0ff */
.L_x_7186:
[----:B------:R-:W-:-:S04]  /*2e70*/  SHF.R.U32.HI R5, RZ, 0x18, R5 ;  /* 0x00000018ff057819 */ /* 0x000fc80000011605 */
[----:B------:R-:W-:-:S04]  /*2e80*/  LOP3.LUT R4, R4, 0x80, R5, 0xf8, !PT ;  /* 0x0000008004047812 */ /* 0x000fc800078ef805 */
[----:B------:R-:W-:-:S07]  /*2e90*/  PRMT R0, R4, 0x7610, R0 ;  /* 0x0000761004007816 */ /* 0x000fce0000000000 */
.L_x_7184:
[----:B------:R-:W-:Y:S05]  /*2ea0*/  BSYNC.RECONVERGENT B0 ;  /* 0x0000000000007941 */ /* 0x000fea0003800200 */
.L_x_7183:
[----:B------:R0:W-:Y:S01]  /*2eb0*/  STG.E.U8 desc[UR36][R2.64], R0 ;  /* 0x0000000002007986 */ /* 0x0001e2000c101124 */
[----:B------:R-:W-:Y:S05]  /*2ec0*/  BRA `(.L_x_7164) ;  /* 0x0000000400187947 */ /* 0x000fea0003800000 */
.L_x_7181:
        /* <DEDUP_REMOVED lines=13> */
.L_x_7189:
[----:B------:R-:W-:-:S04]  /*2fa0*/  SHF.R.U32.HI R0, RZ, 0x15, R5 ;  /* 0x00000015ff007819 */ /* 0x000fc80000011605 */
[----:B------:R-:W-:-:S04]  /*2fb0*/  LOP3.LUT R0, R0, 0x1, RZ, 0xc0, !PT ;  /* 0x0000000100007812 */ /* 0x000fc800078ec0ff */
[----:B------:R-:W-:-:S04]  /*2fc0*/  IADD3 R0, PT, PT, R5, 0x88fffff, R0 ;  /* 0x088fffff05007810 */ /* 0x000fc80007ffe000 */
[----:B------:R-:W-:-:S04]  /*2fd0*/  SHF.R.U32.HI R0, RZ, 0x15, R0 ;  /* 0x00000015ff007819 */ /* 0x000fc80000011600 */
[----:B------:R-:W-:-:S07]  /*2fe0*/  LOP3.LUT R4, R0, 0xff, RZ, 0xc0, !PT ;  /* 0x000000ff00047812 */ /* 0x000fce00078ec0ff */
.L_x_7190:
[----:B------:R-:W-:-:S04]  /*2ff0*/  SHF.R.U32.HI R5, RZ, 0x18, R5 ;  /* 0x00000018ff057819 */ /* 0x000fc80000011605 */
[----:B------:R-:W-:-:S04]  /*3000*/  LOP3.LUT R4, R4, 0x80, R5, 0xf8, !PT ;  /* 0x0000008004047812 */ /* 0x000fc800078ef805 */
[----:B------:R-:W-:-:S07]  /*3010*/  PRMT R0, R4, 0x7610, R0 ;  /* 0x0000761004007816 */ /* 0x000fce0000000000 */
.L_x_7188:
[----:B------:R-:W-:Y:S05]  /*3020*/  BSYNC.RECONVERGENT B0 ;  /* 0x0000000000007941 */ /* 0x000fea0003800200 */
.L_x_7187:
[----:B------:R0:W-:Y:S01]  /*3030*/  STG.E.U8 desc[UR36][R2.64], R0 ;  /* 0x0000000002007986 */ /* 0x0001e2000c101124 */
[----:B------:R-:W-:Y:S05]  /*3040*/  BRA `(.L_x_7164) ;  /* 0x0000000000b87947 */ /* 0x000fea0003800000 */
.L_x_7180:
[----:B------:R-:W-:-:S09]  /*3050*/  UISETP.NE.AND UP0, UPT, UR4, 0x1c, UPT ;  /* 0x0000001c0400788c */ /* 0x000fd2000bf05270 */
[----:B------:R-:W-:Y:S05]  /*3060*/  BRA.U !UP0, `(.L_x_7191) ;  /* 0x0000000108a47547 */ /* 0x000fea000b800000 */
[----:B------:R-:W-:-:S09]  /*3070*/  UISETP.NE.AND UP0, UPT, UR4, 0x1d, UPT ;  /* 0x0000001d0400788c */ /* 0x000fd2000bf05270 */
[----:B------:R-:W-:Y:S05]  /*3080*/  BRA.U !UP0, `(.L_x_7192) ;  /* 0x00000001088c7547 */ /* 0x000fea000b800000 */
[----:B------:R-:W-:-:S09]  /*3090*/  UISETP.NE.AND UP0, UPT, UR4, 0x2c, UPT ;  /* 0x0000002c0400788c */ /* 0x000fd2000bf05270 */
[----:B------:R-:W-:Y:S05]  /*30a0*/  BRA.U !UP0, `(.L_x_7193) ;  /* 0x0000000108447547 */ /* 0x000fea000b800000 */
.L_x_7163:
        /* <DEDUP_REMOVED lines=16> */
.L_x_7194:
[----:B------:R-:W-:Y:S05]  /*31b0*/  BRA `(.L_x_7164) ;  /* 0x00000000005c7947 */ /* 0x000fea0003800000 */
.L_x_7193:
        /* <DEDUP_REMOVED lines=16> */
.L_x_7192:
[----:B------:R-:W-:-:S06]  /*32c0*/  HADD2.F32 R4, -RZ, R0.H0_H0 ;  /* 0x20000000ff047230 */ /* 0x000fcc0000004100 */
[----:B------:R-:W0:Y:S02]  /*32d0*/  F2I.U64.TRUNC R4, R4 ;  /* 0x0000000400047311 */ /* 0x000e24000020d800 */
[----:B0-----:R0:W-:Y:S01]  /*32e0*/  STG.E.64 desc[UR36][R2.64], R4 ;  /* 0x0000000402007986 */ /* 0x0011e2000c101b24 */
[----:B------:R-:W-:Y:S05]  /*32f0*/  BRA `(.L_x_7164) ;  /* 0x00000000000c7947 */ /* 0x000fea0003800000 */
.L_x_7191:
[----:B------:R-:W-:-:S04]  /*3300*/  HADD2.F32 R0, -RZ, R0.H0_H0 ;  /* 0x20000000ff007230 */ /* 0x000fc80000004100 */
[----:B------:R-:W0:Y:S02]  /*3310*/  F2I.FTZ.U32.TRUNC.NTZ R5, R0 ;  /* 0x0000000000057305 */ /* 0x000e24000021f000 */
[----:B0-----:R0:W-:Y:S02]  /*3320*/  STG.E desc[UR36][R2.64], R5 ;  /* 0x0000000502007986 */ /* 0x0011e4000c101924 */
.L_x_7164:
[----:B------:R-:W-:-:S07]  /*3330*/  IADD3 R17, PT, PT, R17, 0x80, RZ ;  /* 0x0000008011117810 */ /* 0x000fce0007ffe0ff */
.L_x_7123:
[----:B------:R-:W-:Y:S05]  /*3340*/  BSYNC.RECONVERGENT B6 ;  /* 0x0000000000067941 */ /* 0x000fea0003800200 */
.L_x_7122:
        /* <DEDUP_REMOVED lines=307> */
.L_x_7197:
        /* <DEDUP_REMOVED lines=18> */
.L_x_7201:
[----:B------:R-:W2:Y:S02]  /*47a0*/  LDG.E.U8 R2, desc[UR36][R2.64] ;  /* 0x0000002402027981 */ /* 0x000ea4000c1e1100 */
[----:B--2---:R-:W-:-:S04]  /*47b0*/  I2FP.F32.U32 R0, R2 ;  /* 0x0000000200007245 */ /* 0x004fc80000201000 */
[----:B------:R-:W-:Y:S01]  /*47c0*/  F2FP.F16.F32.PACK_AB R0, RZ, R0 ;  /* 0x00000000ff00723e */ /* 0x000fe200000000ff */
[----:B------:R-:W-:Y:S06]  /*47d0*/  BRA `(.L_x_7203) ;  /* 0x0000000c009c7947 */ /* 0x000fec0003800000 */
.L_x_7200:
        /* <DEDUP_REMOVED lines=10> */
.L_x_7205:
[----:B------:R-:W2:Y:S02]  /*4880*/  LDG.E R2, desc[UR36][R2.64] ;  /* 0x0000002402027981 */ /* 0x000ea4000c1e1900 */
[----:B--2---:R-:W-:-:S04]  /*4890*/  I2FP.F32.S32 R0, R2 ;  /* 0x0000000200007245 */ /* 0x004fc80000201400 */
[----:B------:R-:W-:Y:S01]  /*48a0*/  F2FP.F16.F32.PACK_AB R0, RZ, R0 ;  /* 0x00000000ff00723e */ /* 0x000fe200000000ff */
[----:B------:R-:W-:Y:S06]  /*48b0*/  BRA `(.L_x_7203) ;  /* 0x0000000c00647947 */ /* 0x000fec0003800000 */
.L_x_7204:
[----:B------:R-:W2:Y:S02]  /*48c0*/  LDG.E.U16 R2, desc[UR36][R2.64] ;  /* 0x0000002402027981 */ /* 0x000ea4000c1e1500 */
[----:B--2---:R-:W0:Y:S02]  /*48d0*/  I2F.S16 R0, R2 ;  /* 0x0000000200007306 */ /* 0x004e240000101400 */
[----:B0-----:R-:W-:Y:S01]  /*48e0*/  F2FP.F16.F32.PACK_AB R0, RZ, R0 ;  /* 0x00000000ff00723e */ /* 0x001fe200000000ff */
[----:B------:R-:W-:Y:S06]  /*48f0*/  BRA `(.L_x_7203) ;  /* 0x0000000c00547947 */ /* 0x000fec0003800000 */
.L_x_7199:
        /* <DEDUP_REMOVED lines=9> */
.L_x_7207:
[----:B------:R1:W5:Y:S01]  /*4990*/  LDG.E.U16 R0, desc[UR36][R2.64] ;  /* 0x0000002402007981 */ /* 0x000362000c1e1500 */
[----:B------:R-:W-:Y:S05]  /*49a0*/  BRA `(.L_x_7203) ;  /* 0x0000000c00287947 */ /* 0x000fea0003800000 */
.L_x_7206:
        /* <DEDUP_REMOVED lines=9> */
.L_x_7209:
[----:B------:R0:W5:Y:S01]  /*4a40*/  LDG.E.U16 R0, desc[UR36][R2.64] ;  /* 0x0000002402007981 */ /* 0x000162000c1e1500 */
[----:B------:R-:W-:Y:S05]  /*4a50*/  BRA `(.L_x_7203) ;  /* 0x0000000800fc7947 */ /* 0x000fea0003800000 */
.L_x_7208:
        /* <DEDUP_REMOVED lines=12> */
.L_x_7198:
        /* <DEDUP_REMOVED lines=13> */
.L_x_7212:
        /* <DEDUP_REMOVED lines=12> */
.L_x_7211:
        /* <DEDUP_REMOVED lines=27> */
.L_x_7214:
        /* <DEDUP_REMOVED lines=13> */
.L_x_7213:
[----:B------:R-:W2:Y:S02]  /*4f30*/  LDG.E.U16 R0, desc[UR36][R2.64] ;  /* 0x0000002402007981 */ /* 0x000ea4000c1e1500 */
[----:B--2---:R-:W-:-:S04]  /*4f40*/  SHF.L.U32 R0, R0, 0x10, RZ ;  /* 0x0000001000007819 */ /* 0x004fc800000006ff */
[----:B------:R-:W-:Y:S01]  /*4f50*/  F2FP.F16.F32.PACK_AB R0, RZ, R0 ;  /* 0x00000000ff00723e */ /* 0x000fe200000000ff */
[----:B------:R-:W-:Y:S06]  /*4f60*/  BRA `(.L_x_7203) ;  /* 0x0000000400b87947 */ /* 0x000fec0003800000 */
.L_x_7210:
        /* <DEDUP_REMOVED lines=12> */
.L_x_7217:
        /* <DEDUP_REMOVED lines=21> */
.L_x_7221:
[----:B------:R-:W-:Y:S05]  /*5180*/  BSYNC.RECONVERGENT B1 ;  /* 0x0000000000017941 */ /* 0x000fea0003800200 */
.L_x_7220:
[----:B------:R-:W-:Y:S01]  /*5190*/  IMAD.SHL.U32 R0, R0, 0x100000, RZ ;  /* 0x0010000000007824 */ /* 0x000fe200078e00ff */
[----:B------:R-:W-:-:S04]  /*51a0*/  LEA R2, R2, 0x3b800000, 0x17 ;  /* 0x3b80000002027811 */ /* 0x000fc800078eb8ff */
[----:B------:R-:W-:-:S07]  /*51b0*/  LOP3.LUT R0, R2, R0, R7, 0xfe, !PT ;  /* 0x0000000002007212 */ /* 0x000fce00078efe07 */
.L_x_7219:
[----:B------:R-:W-:Y:S05]  /*51c0*/  BSYNC.RECONVERGENT B0 ;  /* 0x0000000000007941 */ /* 0x000fea0003800200 */
.L_x_7218:
[----:B------:R-:W-:Y:S01]  /*51d0*/  F2FP.F16.F32.PACK_AB R0, RZ, R0 ;  /* 0x00000000ff00723e */ /* 0x000fe200000000ff */
[----:B------:R-:W-:Y:S06]  /*51e0*/  BRA `(.L_x_7203) ;  /* 0x0000000400187947 */ /* 0x000fec0003800000 */
.L_x_7216:
        /* <DEDUP_REMOVED lines=21> */
.L_x_7225:
[----:B------:R-:W-:Y:S05]  /*5340*/  BSYNC.RECONVERGENT B1 ;  /* 0x0000000000017941 */ /* 0x000fea0003800200 */
.L_x_7224:
[----:B------:R-:W-:Y:S01]  /*5350*/  IMAD.SHL.U32 R0, R0, 0x200000, RZ ;  /* 0x0020000000007824 */ /* 0x000fe200078e00ff */
[----:B------:R-:W-:-:S04]  /*5360*/  LEA R2, R2, 0x37800000, 0x17 ;  /* 0x3780000002027811 */ /* 0x000fc800078eb8ff */
[----:B------:R-:W-:-:S07]  /*5370*/  LOP3.LUT R0, R2, R0, R7, 0xfe, !PT ;  /* 0x0000000002007212 */ /* 0x000fce00078efe07 */
.L_x_7223:
[----:B------:R-:W-:Y:S05]  /*5380*/  BSYNC.RECONVERGENT B0 ;  /* 0x0000000000007941 */ /* 0x000fea0003800200 */
.L_x_7222:
[----:B------:R-:W-:Y:S01]  /*5390*/  F2FP.F16.F32.PACK_AB R0, RZ, R0 ;  /* 0x00000000ff00723e */ /* 0x000fe200000000ff */
[----:B------:R-:W-:Y:S06]  /*53a0*/  BRA `(.L_x_7203) ;  /* 0x0000000000a87947 */ /* 0x000fec0003800000 */
.L_x_7215:
        /* <DEDUP_REMOVED lines=14> */
.L_x_7229:
[----:B------:R-:W-:Y:S05]  /*5490*/  BSYNC.RECONVERGENT B0 ;  /* 0x0000000000007941 */ /* 0x000fea0003800200 */
.L_x_7228:
[----:B------:R-:W-:Y:S01]  /*54a0*/  F2FP.F16.F32.PACK_AB R0, RZ, R0 ;  /* 0x00000000ff00723e */ /* 0x000fe200000000ff */
[----:B------:R-:W-:Y:S06]  /*54b0*/  BRA `(.L_x_7203) ;  /* 0x0000000000647947 */ /* 0x000fec0003800000 */
.L_x_7202:
        /* <DEDUP_REMOVED lines=16> */
.L_x_7230:
[----:B------:R-:W-:Y:S01]  /*55c0*/  PRMT R0, RZ, 0x7610, R0 ;  /* 0x00007610ff007816 */ /* 0x000fe20000000000 */
[----:B------:R-:W-:Y:S06]  /*55d0*/  BRA `(.L_x_7203) ;  /* 0x00000000001c7947 */ /* 0x000fec0003800000 */
.L_x_7227:
[----:B------:R-:W2:Y:S02]  /*55e0*/  LDG.E.64 R2, desc[UR36][R2.64] ;  /* 0x0000002402027981 */ /* 0x000ea4000c1e1b00 */
[----:B--2---:R-:W0:Y:S02]  /*55f0*/  I2F.U64 R0, R2 ;  /* 0x0000000200007312 */ /* 0x004e240000301000 */
[----:B0-----:R-:W-:Y:S01]  /*5600*/  F2FP.F16.F32.PACK_AB R0, RZ, R0 ;  /* 0x00000000ff00723e */ /* 0x001fe200000000ff */
[----:B------:R-:W-:Y:S06]  /*5610*/  BRA `(.L_x_7203) ;  /* 0x00000000000c7947 */ /* 0x000fec0003800000 */
.L_x_7226:
[----:B------:R-:W2:Y:S02]  /*5620*/  LDG.E R2, desc[UR36][R2.64] ;  /* 0x0000002402027981 */ /* 0x000ea4000c1e1900 */
[----:B--2---:R-:W-:-:S04]  /*5630*/  I2FP.F32.U32 R0, R2 ;  /* 0x0000000200007245 */ /* 0x004fc80000201000 */
[----:B------:R-:W-:-:S07]  /*5640*/  F2FP.F16.F32.PACK_AB R0, RZ, R0 ;  /* 0x00000000ff00723e */ /* 0x000fce00000000ff */
.L_x_7203:
        /* <DEDUP_REMOVED lines=23> */
.L_x_7234:
[----:B------:R-:W-:-:S06]  /*57c0*/  HADD2.F32 R5, -RZ, R0.H0_H0 ;  /* 0x20000000ff057230 */ /* 0x000fcc0000004100 */
[----:B------:R-:W0:Y:S02]  /*57d0*/  F2I.S64.TRUNC R4, R5 ;  /* 0x0000000500047311 */ /* 0x000e24000020d900 */
[----:B0-----:R0:W-:Y:S01]  /*57e0*/  STG.E.U8 desc[UR36][R2.64], R4 ;  /* 0x0000000402007986 */ /* 0x0011e2000c101124 */
[----:B------:R-:W-:Y:S05]  /*57f0*/  BRA `(.L_x_7236) ;  /* 0x0000000c006c7947 */ /* 0x000fea0003800000 */
.L_x_7233:
        /* <DEDUP_REMOVED lines=10> */
.L_x_7238:
[----:B------:R-:W-:-:S04]  /*58a0*/  HADD2.F32 R0, -RZ, R0.H0_H0 ;  /* 0x20000000ff007230 */ /* 0x000fc80000004100 */
[----:B------:R-:W0:Y:S02]  /*58b0*/  F2I.FTZ.TRUNC.NTZ R5, R0 ;  /* 0x0000000000057305 */ /* 0x000e24000021f100 */
[----:B0-----:R0:W-:Y:S01]  /*58c0*/  STG.E desc[UR36][R2.64], R5 ;  /* 0x0000000502007986 */ /* 0x0011e2000c101924 */
[----:B------:R-:W-:Y:S05]  /*58d0*/  BRA `(.L_x_7236) ;  /* 0x0000000c00347947 */ /* 0x000fea0003800000 */
.L_x_7237:
[----:B------:R-:W-:-:S04]  /*58e0*/  HADD2.F32 R0, -RZ, R0.H0_H0 ;  /* 0x20000000ff007230 */ /* 0x000fc80000004100 */
[----:B------:R-:W0:Y:S02]  /*58f0*/  F2I.FTZ.TRUNC.NTZ R5, R0 ;  /* 0x0000000000057305 */ /* 0x000e24000021f100 */
[----:B0-----:R0:W-:Y:S01]  /*5900*/  STG.E.U16 desc[UR36][R2.64], R5 ;  /* 0x0000000502007986 */ /* 0x0011e2000c101524 */
[----:B------:R-:W-:Y:S05]  /*5910*/  BRA `(.L_x_7236) ;  /* 0x0000000c00247947 */ /* 0x000fea0003800000 */
.L_x_7232:
        /* <DEDUP_REMOVED lines=9> */
.L_x_7240:
[----:B------:R0:W-:Y:S01]  /*59b0*/  STG.E.U16 desc[UR36][R2.64], R0 ;  /* 0x0000000002007986 */ /* 0x0001e2000c101524 */
[----:B------:R-:W-:Y:S05]  /*59c0*/  BRA `(.L_x_7236) ;  /* 0x0000000800f87947 */ /* 0x000fea0003800000 */
.L_x_7239:
        /* <DEDUP_REMOVED lines=10> */
.L_x_7242:
[----:B------:R-:W-:-:S05]  /*5a70*/  HADD2.F32 R0, -RZ, R0.H0_H0 ;  /* 0x20000000ff007230 */ /* 0x000fca0000004100 */
[----:B------:R-:W-:-:S04]  /*5a80*/  F2FP.F16.F32.PACK_AB R0, RZ, R0 ;  /* 0x00000000ff00723e */ /* 0x000fc800000000ff */
[----:B------:R-:W-:-:S05]  /*5a90*/  PRMT R0, R0, 0x5410, RZ ;  /* 0x0000541000007816 */ /* 0x000fca00000000ff */
[----:B------:R0:W-:Y:S01]  /*5aa0*/  STG.E desc[UR36][R2.64], R0 ;  /* 0x0000000002007986 */ /* 0x0001e2000c101924 */
[----:B------:R-:W-:Y:S05]  /*5ab0*/  BRA `(.L_x_7236) ;  /* 0x0000000800bc7947 */ /* 0x000fea0003800000 */
.L_x_7241:
[----:B------:R-:W-:-:S05]  /*5ac0*/  HADD2.F32 R4, -RZ, R0.H0_H0 ;  /* 0x20000000ff047230 */ /* 0x000fca0000004100 */
[----:B------:R-:W-:-:S06]  /*5ad0*/  FMUL.FTZ R4, R4, 1 ;  /* 0x3f80000004047820 */ /* 0x000fcc0000410000 */
[----:B------:R-:W0:Y:S02]  /*5ae0*/  F2F.F64.F32 R4, R4 ;  /* 0x0000000400047310 */ /* 0x000e240000201800 */
[----:B0-----:R0:W-:Y:S01]  /*5af0*/  STG.E.64 desc[UR36][R2.64], R4 ;  /* 0x0000000402007986 */ /* 0x0011e2000c101b24 */
[----:B------:R-:W-:Y:S05]  /*5b00*/  BRA `(.L_x_7236) ;  /* 0x0000000800a87947 */ /* 0x000fea0003800000 */
.L_x_7231:
        /* <DEDUP_REMOVED lines=14> */
.L_x_7246:
        /* <DEDUP_REMOVED lines=18> */
.L_x_7249:
[----:B------:R-:W-:-:S04]  /*5d10*/  SHF.R.U32.HI R5, RZ, 0x18, R5 ;  /* 0x00000018ff057819 */ /* 0x000fc80000011605 */
[----:B------:R-:W-:-:S07]  /*5d20*/  LOP3.LUT R0, R0, 0x80, R5, 0xf8, !PT ;  /* 0x0000008000007812 */ /* 0x000fce00078ef805 */
.L_x_7248:
[----:B------:R-:W-:Y:S05]  /*5d30*/  BSYNC.RECONVERGENT B0 ;  /* 0x0000000000007941 */ /* 0x000fea0003800200 */
.L_x_7247:
[----:B------:R0:W-:Y:S01]  /*5d40*/  STG.E.U8 desc[UR36][R2.64], R0 ;  /* 0x0000000002007986 */ /* 0x0001e2000c101124 */
[----:B------:R-:W-:Y:S05]  /*5d50*/  BRA `(.L_x_7236) ;  /* 0x0000000800147947 */ /* 0x000fea0003800000 */
.L_x_7245:
        /* <DEDUP_REMOVED lines=18> */
.L_x_7252:
[----:B------:R-:W-:-:S04]  /*5e80*/  SHF.R.U32.HI R5, RZ, 0x18, R5 ;  /* 0x00000018ff057819 */ /* 0x000fc80000011605 */
[----:B------:R-:W-:-:S07]  /*5e90*/  LOP3.LUT R0, R0, 0x80, R5, 0xf8, !PT ;  /* 0x0000008000007812 */ /* 0x000fce00078ef805 */
.L_x_7251:
[----:B------:R-:W-:Y:S05]  /*5ea0*/  BSYNC.RECONVERGENT B0 ;  /* 0x0000000000007941 */ /* 0x000fea0003800200 */
.L_x_7250:
[----:B------:R0:W-:Y:S01]  /*5eb0*/  STG.E.U8 desc[UR36][R2.64], R0 ;  /* 0x0000000002007986 */ /* 0x0001e2000c101124 */
[----:B------:R-:W-:Y:S05]  /*5ec0*/  BRA `(.L_x_7236) ;  /* 0x0000000400b87947 */ /* 0x000fea0003800000 */
.L_x_7244:
        /* <DEDUP_REMOVED lines=22> */
.L_x_7254:
[----:B------:R-:W-:-:S06]  /*6030*/  HADD2.F32 R4, -RZ, R0.H0_H0 ;  /* 0x20000000ff047230 */ /* 0x000fcc0000004100 */
[----:B------:R-:W0:Y:S02]  /*6040*/  F2I.U64.TRUNC R4, R4 ;  /* 0x0000000400047311 */ /* 0x000e24000020d800 */
[----:B0-----:R0:W-:Y:S01]  /*6050*/  STG.E.64 desc[UR36][R2.64], R4 ;  /* 0x0000000402007986 */ /* 0x0011e2000c101b24 */
[----:B------:R-:W-:Y:S05]  /*6060*/  BRA `(.L_x_7236) ;  /* 0x0000000400507947 */ /* 0x000fea0003800000 */
.L_x_7253:
[----:B------:R-:W-:-:S04]  /*6070*/  HADD2.F32 R0, -RZ, R0.H0_H0 ;  /* 0x20000000ff007230 */ /* 0x000fc80000004100 */
[----:B------:R-:W0:Y:S02]  /*6080*/  F2I.FTZ.U32.TRUNC.NTZ R5, R0 ;  /* 0x0000000000057305 */ /* 0x000e24000021f000 */
[----:B0-----:R0:W-:Y:S01]  /*6090*/  STG.E desc[UR36][R2.64], R5 ;  /* 0x0000000502007986 */ /* 0x0011e2000c101924 */
[----:B------:R-:W-:Y:S05]  /*60a0*/  BRA `(.L_x_7236) ;  /* 0x0000000400407947 */ /* 0x000fea0003800000 */
.L_x_7243:
        /* <DEDUP_REMOVED lines=11> */
.L_x_7256:
[----:B------:R-:W-:Y:S01]  /*6160*/  HADD2.F32 R0, -RZ, R0.H0_H0 ;  /* 0x20000000ff007230 */ /* 0x000fe20000004100 */
[----:B------:R-:W-:-:S04]  /*6170*/  CS2R R6, SRZ ;  /* 0x0000000000067805 */ /* 0x000fc8000001ff00 */
[----:B------:R-:W-:-:S04]  /*6180*/  FMUL.FTZ R0, R0, 1 ;  /* 0x3f80000000007820 */ /* 0x000fc80000410000 */
[----:B------:R-:W0:Y:S02]  /*6190*/  F2F.F64.F32 R4, R0 ;  /* 0x0000000000047310 */ /* 0x000e240000201800 */
[----:B0-----:R4:W-:Y:S01]  /*61a0*/  STG.E.128 desc[UR36][R2.64], R4 ;  /* 0x0000000402007986 */ /* 0x0019e2000c101d24 */
[----:B------:R-:W-:Y:S05]  /*61b0*/  BRA `(.L_x_7236) ;  /* 0x0000000000fc7947 */ /* 0x000fea0003800000 */
.L_x_7255:
[----:B------:R-:W-:-:S09]  /*61c0*/  UISETP.NE.AND UP0, UPT, UR4, 0xf, UPT ;  /* 0x0000000f0400788c */ /* 0x000fd2000bf05270 */
[----:B------:R-:W-:Y:S05]  /*61d0*/  BRA.U !UP0, `(.L_x_7257) ;  /* 0x0000000108e87547 */ /* 0x000fea000b800000 */
[----:B------:R-:W-:-:S09]  /*61e0*/  UISETP.NE.AND UP0, UPT, UR4, 0x17, UPT ;  /* 0x000000170400788c */ /* 0x000fd2000bf05270 */
[----:B------:R-:W-:Y:S05]  /*61f0*/  BRA.U !UP0, `(.L_x_7258) ;  /* 0x0000000108907547 */ /* 0x000fea000b800000 */
[----:B------:R-:W-:-:S09]  /*6200*/  UISETP.NE.AND UP0, UPT, UR4, 0x18, UPT ;  /* 0x000000180400788c */ /* 0x000fd2000bf05270 */
[----:B------:R-:W-:Y:S05]  /*6210*/  BRA.U !UP0, `(.L_x_7259) ;  /* 0x0000000108447547 */ /* 0x000fea000b800000 */
.L_x_7235:
        /* <DEDUP_REMOVED lines=16> */
.L_x_7260:
[----:B------:R-:W-:Y:S05]  /*6320*/  BRA `(.L_x_7236) ;  /* 0x0000000000a07947 */ /* 0x000fea0003800000 */
.L_x_7259:
        /* <DEDUP_REMOVED lines=13> */
.L_x_7262:
[----:B------:R-:W-:Y:S05]  /*6400*/  BSYNC.RECONVERGENT B0 ;  /* 0x0000000000007941 */ /* 0x000fea0003800200 */
.L_x_7261:
[----:B------:R-:W-:-:S05]  /*6410*/  LOP3.LUT R5, R0, 0x80, R5, 0xf8, !PT ;  /* 0x0000008000057812 */ /* 0x000fca00078ef805 */
[----:B------:R2:W-:Y:S01]  /*6420*/  STG.E.U8 desc[UR36][R2.64], R5 ;  /* 0x0000000502007986 */ /* 0x0005e2000c101124 */
[----:B------:R-:W-:Y:S05]  /*6430*/  BRA `(.L_x_7236) ;  /* 0x00000000005c7947 */ /* 0x000fea0003800000 */
.L_x_7258:
        /* <DEDUP_REMOVED lines=12> */
.L_x_7264:
[----:B------:R-:W-:Y:S01]  /*6500*/  IMAD.MOV.U32 R0, RZ, RZ, 0x7f ;  /* 0x0000007fff007424 */ /* 0x000fe200078e00ff */
[----:B------:R-:W-:-:S04]  /*6510*/  ISETP.GT.U32.AND P0, PT, R4, 0x7f800000, PT ;  /* 0x7f8000000400780c */ /* 0x000fc80003f04070 */
[----:B------:R-:W-:-:S09]  /*6520*/  SEL R0, R0, 0x7c, P0 ;  /* 0x0000007c00007807 */ /* 0x000fd20000000000 */
.L_x_7265:
[----:B------:R-:W-:Y:S05]  /*6530*/  BSYNC.RECONVERGENT B0 ;  /* 0x0000000000007941 */ /* 0x000fea0003800200 */
.L_x_7263:
[----:B------:R-:W-:-:S04]  /*6540*/  SHF.R.U32.HI R5, RZ, 0x18, R5 ;  /* 0x00000018ff057819 */ /* 0x000fc80000011605 */
[----:B------:R-:W-:-:S05]  /*6550*/  LOP3.LUT R5, R0, 0x80, R5, 0xf8, !PT ;  /* 0x0000008000057812 */ /* 0x000fca00078ef805 */
[----:B------:R1:W-:Y:S01]  /*6560*/  STG.E.U8 desc[UR36][R2.64], R5 ;  /* 0x0000000502007986 */ /* 0x0003e2000c101124 */
[----:B------:R-:W-:Y:S05]  /*6570*/  BRA `(.L_x_7236) ;  /* 0x00000000000c7947 */ /* 0x000fea0003800000 */
.L_x_7257:
[----:B------:R-:W-:-:S05]  /*6580*/  HADD2.F32 R0, -RZ, R0.H0_H0 ;  /* 0x20000000ff007230 */ /* 0x000fca0000004100 */
[----:B------:R-:W-:-:S05]  /*6590*/  F2FP.BF16.F32.PACK_AB R0, RZ, R0 ;  /* 0x00000000ff00723e */ /* 0x000fca00000010ff */
[----:B------:R0:W-:Y:S02]  /*65a0*/  STG.E.U16 desc[UR36][R2.64], R0 ;  /* 0x0000000002007986 */ /* 0x0001e4000c101524 */
.L_x_7236:
[----:B------:R-:W-:-:S07]  /*65b0*/  VIADD R17, R17, 0x80 ;  /* 0x0000008011117836 */ /* 0x000fce0000000000 */
.L_x_7196:
[----:B------:R-:W-:Y:S05]  /*65c0*/  BSYNC.RECONVERGENT B6 ;  /* 0x0000000000067941 */ /* 0x000fea0003800200 */
.L_x_7195:
        /* <DEDUP_REMOVED lines=307> */
.L_x_7268:
        /* <DEDUP_REMOVED lines=18> */
.L_x_7272:
[----:B------:R-:W2:Y:S02]  /*7a20*/  LDG.E.U8 R2, desc[UR36][R2.64] ;  /* 0x0000002402027981 */ /* 0x000ea4000c1e1100 */
[----:B--2---:R-:W-:-:S04]  /*7a30*/  I2FP.F32.U32 R0, R2 ;  /* 0x0000000200007245 */ /* 0x004fc80000201000 */
[----:B------:R-:W-:Y:S01]  /*7a40*/  F2FP.F16.F32.PACK_AB R0, RZ, R0 ;  /* 0x00000000ff00723e */ /* 0x000fe200000000ff */
[----:B------:R-:W-:Y:S06]  /*7a50*/  BRA `(.L_x_7274) ;  /* 0x0000000c009c7947 */ /* 0x000fec0003800000 */
.L_x_7271:
        /* <DEDUP_REMOVED lines=10> */
.L_x_7276:
[----:B------:R-:W2:Y:S02]  /*7b00*/  LDG.E R2, desc[UR36][R2.64] ;  /* 0x0000002402027981 */ /* 0x000ea4000c1e1900 */
[----:B--2---:R-:W-:-:S04]  /*7b10*/  I2FP.F32.S32 R0, R2 ;  /* 0x0000000200007245 */ /* 0x004fc80000201400 */
[----:B------:R-:W-:Y:S01]  /*7b20*/  F2FP.F16.F32.PACK_AB R0, RZ, R0 ;  /* 0x00000000ff00723e */ /* 0x000fe200000000ff */
[----:B------:R-:W-:Y:S06]  /*7b30*/  BRA `(.L_x_7274) ;  /* 0x0000000c00647947 */ /* 0x000fec0003800000 */
.L_x_7275:
[----:B------:R-:W2:Y:S02]  /*7b40*/  LDG.E.U16 R2, desc[UR36][R2.64] ;  /* 0x0000002402027981 */ /* 0x000ea4000c1e1500 */
[----:B--2---:R-:W0:Y:S02]  /*7b50*/  I2F.S16 R0, R2 ;  /* 0x0000000200007306 */ /* 0x004e240000101400 */
[----:B0-----:R-:W-:Y:S01]  /*7b60*/  F2FP.F16.F32.PACK_AB R0, RZ, R0 ;  /* 0x00000000ff00723e */ /* 0x001fe200000000ff */
[----:B------:R-:W-:Y:S06]  /*7b70*/  BRA `(.L_x_7274) ;  /* 0x0000000c00547947 */ /* 0x000fec0003800000 */
.L_x_7270:
        /* <DEDUP_REMOVED lines=9> */
.L_x_7278:
[----:B------:R1:W5:Y:S01]  /*7c10*/  LDG.E.U16 R0, desc[UR36][R2.64] ;  /* 0x0000002402007981 */ /* 0x000362000c1e1500 */
[----:B------:R-:W-:Y:S05]  /*7c20*/  BRA `(.L_x_7274) ;  /* 0x0000000c00287947 */ /* 0x000fea0003800000 */
.L_x_7277:
        /* <DEDUP_REMOVED lines=9> */
.L_x_7280:
[----:B------:R0:W5:Y:S01]  /*7cc0*/  LDG.E.U16 R0, desc[UR36][R2.64] ;  /* 0x0000002402007981 */ /* 0x000162000c1e1500 */
[----:B------:R-:W-:Y:S05]  /*7cd0*/  BRA `(.L_x_7274) ;  /* 0x0000000800fc7947 */ /* 0x000fea0003800000 */
.L_x_7279:
        /* <DEDUP_REMOVED lines=12> */
.L_x_7269:
        /* <DEDUP_REMOVED lines=13> */
.L_x_7283:
        /* <DEDUP_REMOVED lines=12> */
.L_x_7282:
        /* <DEDUP_REMOVED lines=27> */
.L_x_7285:
        /* <DEDUP_REMOVED lines=13> */
.L_x_7284:
[----:B------:R-:W2:Y:S02]  /*81b0*/  LDG.E.U16 R0, desc[UR36][R2.64] ;  /* 0x0000002402007981 */ /* 0x000ea4000c1e1500 */
[----:B--2---:R-:W-:-:S05]  /*81c0*/  IMAD.U32 R0, R0, 0x10000, RZ ;  /* 0x0001000000007824 */ /* 0x004fca00078e00ff */
[----:B------:R-:W-:Y:S01]  /*81d0*/  F2FP.F16.F32.PACK_AB R0, RZ, R0 ;  /* 0x00000000ff00723e */ /* 0x000fe200000000ff */
[----:B------:R-:W-:Y:S06]  /*81e0*/  BRA `(.L_x_7274) ;  /* 0x0000000400b87947 */ /* 0x000fec0003800000 */
.L_x_7281:
        /* <DEDUP_REMOVED lines=12> */
.L_x_7288:
        /* <DEDUP_REMOVED lines=21> */
.L_x_7292:
[----:B------:R-:W-:Y:S05]  /*8400*/  BSYNC.RECONVERGENT B1 ;  /* 0x0000000000017941 */ /* 0x000fea0003800200 */
.L_x_7291:
[----:B------:R-:W-:Y:S01]  /*8410*/  IMAD.SHL.U32 R0, R0, 0x100000, RZ ;  /* 0x0010000000007824 */ /* 0x000fe200078e00ff */
[----:B------:R-:W-:-:S04]  /*8420*/  LEA R2, R2, 0x3b800000, 0x17 ;  /* 0x3b80000002027811 */ /* 0x000fc800078eb8ff */
[----:B------:R-:W-:-:S07]  /*8430*/  LOP3.LUT R0, R2, R0, R7, 0xfe, !PT ;  /* 0x0000000002007212 */ /* 0x000fce00078efe07 */
.L_x_7290:
[----:B------:R-:W-:Y:S05]  /*8440*/  BSYNC.RECONVERGENT B0 ;  /* 0x0000000000007941 */ /* 0x000fea0003800200 */
.L_x_7289:
[----:B------:R-:W-:Y:S01]  /*8450*/  F2FP.F16.F32.PACK_AB R0, RZ, R0 ;  /* 0x00000000ff00723e */ /* 0x000fe200000000ff */
[----:B------:R-:W-:Y:S06]  /*8460*/  BRA `(.L_x_7274) ;  /* 0x0000000400187947 */ /* 0x000fec0003800000 */
.L_x_7287:
        /* <DEDUP_REMOVED lines=21> */
.L_x_7296:
[----:B------:R-:W-:Y:S05]  /*85c0*/  BSYNC.RECONVERGENT B1 ;  /* 0x0000000000017941 */ /* 0x000fea0003800200 */
.L_x_7295:
[----:B------:R-:W-:Y:S02]  /*85d0*/  SHF.L.U32 R0, R0, 0x15, RZ ;  /* 0x0000001500007819 */ /* 0x000fe400000006ff */
[----:B------:R-:W-:-:S04]  /*85e0*/  LEA R2, R2, 0x37800000, 0x17 ;  /* 0x3780000002027811 */ /* 0x000fc800078eb8ff */
[----:B------:R-:W-:-:S07]  /*85f0*/  LOP3.LUT R0, R2, R0, R7, 0xfe, !PT ;  /* 0x0000000002007212 */ /* 0x000fce00078efe07 */
.L_x_7294:
[----:B------:R-:W-:Y:S05]  /*8600*/  BSYNC.RECONVERGENT B0 ;  /* 0x0000000000007941 */ /* 0x000fea0003800200 */
.L_x_7293:
[----:B------:R-:W-:Y:S01]  /*8610*/  F2FP.F16.F32.PACK_AB R0, RZ, R0 ;  /* 0x00000000ff00723e */ /* 0x000fe200000000ff */
[----:B------:R-:W-:Y:S06]  /*8620*/  BRA `(.L_x_7274) ;  /* 0x0000000000a87947 */ /* 0x000fec0003800000 */
.L_x_7286:
        /* <DEDUP_REMOVED lines=14> */
.L_x_7300:
[----:B------:R-:W-:Y:S05]  /*8710*/  BSYNC.RECONVERGENT B0 ;  /* 0x0000000000007941 */ /* 0x000fea0003800200 */
.L_x_7299:
[----:B------:R-:W-:Y:S01]  /*8720*/  F2FP.F16.F32.PACK_AB R0, RZ, R0 ;  /* 0x00000000ff00723e */ /* 0x000fe200000000ff */
[----:B------:R-:W-:Y:S06]  /*8730*/  BRA `(.L_x_7274) ;  /* 0x0000000000647947 */ /* 0x000fec0003800000 */
.L_x_7273:
        /* <DEDUP_REMOVED lines=16> */
.L_x_7301:
[----:B------:R-:W-:Y:S01]  /*8840*/  PRMT R0, RZ, 0x7610, R0 ;  /* 0x00007610ff007816 */ /* 0x000fe20000000000 */
[----:B------:R-:W-:Y:S06]  /*8850*/  BRA `(.L_x_7274) ;  /* 0x00000000001c7947 */ /* 0x000fec0003800000 */
.L_x_7298:
[----:B------:R-:W2:Y:S02]  /*8860*/  LDG.E.64 R2, desc[UR36][R2.64] ;  /* 0x0000002402027981 */ /* 0x000ea4000c1e1b00 */
[----:B--2---:R-:W0:Y:S02]  /*8870*/  I2F.U64 R0, R2 ;  /* 0x0000000200007312 */ /* 0x004e240000301000 */
[----:B0-----:R-:W-:Y:S01]  /*8880*/  F2FP.F16.F32.PACK_AB R0, RZ, R0 ;  /* 0x00000000ff00723e */ /* 0x001fe200000000ff */
[----:B------:R-:W-:Y:S06]  /*8890*/  BRA `(.L_x_7274) ;  /* 0x00000000000c7947 */ /* 0x000fec0003800000 */
.L_x_7297:
[----:B------:R-:W2:Y:S02]  /*88a0*/  LDG.E R2, desc[UR36][R2.64] ;  /* 0x0000002402027981 */ /* 0x000ea4000c1e1900 */
[----:B--2---:R-:W-:-:S04]  /*88b0*/  I2FP.F32.U32 R0, R2 ;  /* 0x0000000200007245 */ /* 0x004fc80000201000 */
[----:B------:R-:W-:-:S07]  /*88c0*/  F2FP.F16.F32.PACK_AB R0, RZ, R0 ;  /* 0x00000000ff00723e */ /* 0x000fce00000000ff */
.L_x_7274:
        /* <DEDUP_REMOVED lines=23> */
.L_x_7305:
[----:B------:R-:W-:-:S06]  /*8a40*/  HADD2.F32 R5, -RZ, R0.H0_H0 ;  /* 0x20000000ff057230 */ /* 0x000fcc0000004100 */
[----:B------:R-:W0:Y:S02]  /*8a50*/  F2I.S64.TRUNC R4, R5 ;  /* 0x0000000500047311 */ /* 0x000e24000020d900 */
[----:B0-----:R4:W-:Y:S01]  /*8a60*/  STG.E.U8 desc[UR36][R2.64], R4 ;  /* 0x0000000402007986 */ /* 0x0019e2000c101124 */
[----:B------:R-:W-:Y:S05]  /*8a70*/  BRA `(.L_x_7307) ;  /* 0x0000000c006c7947 */ /* 0x000fea0003800000 */
.L_x_7304:
        /* <DEDUP_REMOVED lines=10> */
.L_x_7309:
[----:B------:R-:W-:-:S04]  /*8b20*/  HADD2.F32 R0, -RZ, R0.H0_H0 ;  /* 0x20000000ff007230 */ /* 0x000fc80000004100 */
[----:B------:R-:W0:Y:S02]  /*8b30*/  F2I.FTZ.TRUNC.NTZ R5, R0 ;  /* 0x0000000000057305 */ /* 0x000e24000021f100 */
[----:B0-----:R2:W-:Y:S01]  /*8b40*/  STG.E desc[UR36][R2.64], R5 ;  /* 0x0000000502007986 */ /* 0x0015e2000c101924 */
[----:B------:R-:W-:Y:S05]  /*8b50*/  BRA `(.L_x_7307) ;  /* 0x0000000c00347947 */ /* 0x000fea0003800000 */
.L_x_7308:
[----:B------:R-:W-:-:S04]  /*8b60*/  HADD2.F32 R0, -RZ, R0.H0_H0 ;  /* 0x20000000ff007230 */ /* 0x000fc80000004100 */
[----:B------:R-:W0:Y:S02]  /*8b70*/  F2I.FTZ.TRUNC.NTZ R5, R0 ;  /* 0x0000000000057305 */ /* 0x000e24000021f100 */
[----:B0-----:R0:W-:Y:S01]  /*8b80*/  STG.E.U16 desc[UR36][R2.64], R5 ;  /* 0x0000000502007986 */ /* 0x0011e2000c101524 */
[----:B------:R-:W-:Y:S05]  /*8b90*/  BRA `(.L_x_7307) ;  /* 0x0000000c00247947 */ /* 0x000fea0003800000 */
.L_x_7303:
        /* <DEDUP_REMOVED lines=9> */
.L_x_7311:
[----:B------:R0:W-:Y:S01]  /*8c30*/  STG.E.U16 desc[UR36][R2.64], R0 ;  /* 0x0000000002007986 */ /* 0x0001e2000c101524 */
[----:B------:R-:W-:Y:S05]  /*8c40*/  BRA `(.L_x_7307) ;  /* 0x0000000800f87947 */ /* 0x000fea0003800000 */
.L_x_7310:
        /* <DEDUP_REMOVED lines=10> */
.L_x_7313:
[----:B------:R-:W-:-:S05]  /*8cf0*/  HADD2.F32 R0, -RZ, R0.H0_H0 ;  /* 0x20000000ff007230 */ /* 0x000fca0000004100 */
[----:B------:R-:W-:-:S04]  /*8d00*/  F2FP.F16.F32.PACK_AB R0, RZ, R0 ;  /* 0x00000000ff00723e */ /* 0x000fc800000000ff */
[----:B------:R-:W-:-:S05]  /*8d10*/  PRMT R0, R0, 0x5410, RZ ;  /* 0x0000541000007816 */ /* 0x000fca00000000ff */
[----:B------:R0:W-:Y:S01]  /*8d20*/  STG.E desc[UR36][R2.64], R0 ;  /* 0x0000000002007986 */ /* 0x0001e2000c101924 */
[----:B------:R-:W-:Y:S05]  /*8d30*/  BRA `(.L_x_7307) ;  /* 0x0000000800bc7947 */ /* 0x000fea0003800000 */
.L_x_7312:
[----:B------:R-:W-:-:S05]  /*8d40*/  HADD2.F32 R4, -RZ, R0.H0_H0 ;  /* 0x20000000ff047230 */ /* 0x000fca0000004100 */
[----:B------:R-:W-:-:S06]  /*8d50*/  FMUL.FTZ R4, R4, 1 ;  /* 0x3f80000004047820 */ /* 0x000fcc0000410000 */
[----:B------:R-:W0:Y:S02]  /*8d60*/  F2F.F64.F32 R4, R4 ;  /* 0x0000000400047310 */ /* 0x000e240000201800 */
[----:B0-----:R0:W-:Y:S01]  /*8d70*/  STG.E.64 desc[UR36][R2.64], R4 ;  /* 0x0000000402007986 */ /* 0x0011e2000c101b24 */
[----:B------:R-:W-:Y:S05]  /*8d80*/  BRA `(.L_x_7307) ;  /* 0x0000000800a87947 */ /* 0x000fea0003800000 */
.L_x_7302:
        /* <DEDUP_REMOVED lines=14> */
.L_x_7317:
        /* <DEDUP_REMOVED lines=18> */
.L_x_7320:
[----:B------:R-:W-:-:S04]  /*8f90*/  SHF.R.U32.HI R5, RZ, 0x18, R5 ;  /* 0x00000018ff057819 */ /* 0x000fc80000011605 */
[----:B------:R-:W-:-:S07]  /*8fa0*/  LOP3.LUT R0, R0, 0x80, R5, 0xf8, !PT ;  /* 0x0000008000007812 */ /* 0x000fce00078ef805 */
.L_x_7319:
[----:B------:R-:W-:Y:S05]  /*8fb0*/  BSYNC.RECONVERGENT B0 ;  /* 0x0000000000007941 */ /* 0x000fea0003800200 */
.L_x_7318:
[----:B------:R0:W-:Y:S01]  /*8fc0*/  STG.E.U8 desc[UR36][R2.64], R0 ;  /* 0x0000000002007986 */ /* 0x0001e2000c101124 */
[----:B------:R-:W-:Y:S05]  /*8fd0*/  BRA `(.L_x_7307) ;  /* 0x0000000800147947 */ /* 0x000fea0003800000 */
.L_x_7316:
        /* <DEDUP_REMOVED lines=18> */
.L_x_7323:
[----:B------:R-:W-:-:S04]  /*9100*/  SHF.R.U32.HI R5, RZ, 0x18, R5 ;  /* 0x00000018ff057819 */ /* 0x000fc80000011605 */
[----:B------:R-:W-:-:S07]  /*9110*/  LOP3.LUT R0, R0, 0x80, R5, 0xf8, !PT ;  /* 0x0000008000007812 */ /* 0x000fce00078ef805 */
.L_x_7322:
[----:B------:R-:W-:Y:S05]  /*9120*/  BSYNC.RECONVERGENT B0 ;  /* 0x0000000000007941 */ /* 0x000fea0003800200 */
.L_x_7321:
[----:B------:R0:W-:Y:S01]  /*9130*/  STG.E.U8 desc[UR36][R2.64], R0 ;  /* 0x0000000002007986 */ /* 0x0001e2000c101124 */
[----:B------:R-:W-:Y:S05]  /*9140*/  BRA `(.L_x_7307) ;  /* 0x0000000400b87947 */ /* 0x000fea0003800000 */
.L_x_7315:
        /* <DEDUP_REMOVED lines=22> */
.L_x_7325:
[----:B------:R-:W-:-:S06]  /*92b0*/  HADD2.F32 R4, -RZ, R0.H0_H0 ;  /* 0x20000000ff047230 */ /* 0x000fcc0000004100 */
[----:B------:R-:W0:Y:S02]  /*92c0*/  F2I.U64.TRUNC R4, R4 ;  /* 0x0000000400047311 */ /* 0x000e24000020d800 */
[----:B0-----:R0:W-:Y:S01]  /*92d0*/  STG.E.64 desc[UR36][R2.64], R4 ;  /* 0x0000000402007986 */ /* 0x0011e2000c101b24 */
[----:B------:R-:W-:Y:S05]  /*92e0*/  BRA `(.L_x_7307) ;  /* 0x0000000400507947 */ /* 0x000fea0003800000 */
.L_x_7324:
[----:B------:R-:W-:-:S04]  /*92f0*/  HADD2.F32 R0, -RZ, R0.H0_H0 ;  /* 0x20000000ff007230 */ /* 0x000fc80000004100 */
[----:B------:R-:W0:Y:S02]  /*9300*/  F2I.FTZ.U32.TRUNC.NTZ R5, R0 ;  /* 0x0000000000057305 */ /* 0x000e24000021f000 */
[----:B0-----:R0:W-:Y:S01]  /*9310*/  STG.E desc[UR36][R2.64], R5 ;  /* 0x0000000502007986 */ /* 0x0011e2000c101924 */
[----:B------:R-:W-:Y:S05]  /*9320*/  BRA `(.L_x_7307) ;  /* 0x0000000400407947 */ /* 0x000fea0003800000 */
.L_x_7314:
        /* <DEDUP_REMOVED lines=11> */
.L_x_7327:
[----:B------:R-:W-:Y:S01]  /*93e0*/  HADD2.F32 R0, -RZ, R0.H0_H0 ;  /* 0x20000000ff007230 */ /* 0x000fe20000004100 */
[----:B------:R-:W-:-:S04]  /*93f0*/  CS2R R6, SRZ ;  /* 0x0000000000067805 */ /* 0x000fc8000001ff00 */
[----:B------:R-:W-:-:S04]  /*9400*/  FMUL.FTZ R0, R0, 1 ;  /* 0x3f80000000007820 */ /* 0x000fc80000410000 */
[----:B------:R-:W0:Y:S02]  /*9410*/  F2F.F64.F32 R4, R0 ;  /* 0x0000000000047310 */ /* 0x000e240000201800 */
[----:B0-----:R0:W-:Y:S01]  /*9420*/  STG.E.128 desc[UR36][R2.64], R4 ;  /* 0x0000000402007986 */ /* 0x0011e2000c101d24 */
[----:B------:R-:W-:Y:S05]  /*9430*/  BRA `(.L_x_7307) ;  /* 0x0000000000fc7947 */ /* 0x000fea0003800000 */
.L_x_7326:
[----:B------:R-:W-:-:S09]  /*9440*/  UISETP.NE.AND UP0, UPT, UR4, 0xf, UPT ;  /* 0x0000000f0400788c */ /* 0x000fd2000bf05270 */
[----:B------:R-:W-:Y:S05]  /*9450*/  BRA.U !UP0, `(.L_x_7328) ;  /* 0x0000000108e87547 */ /* 0x000fea000b800000 */
[----:B------:R-:W-:-:S09]  /*9460*/  UISETP.NE.AND UP0, UPT, UR4, 0x17, UPT ;  /* 0x000000170400788c */ /* 0x000fd2000bf05270 */
[----:B------:R-:W-:Y:S05]  /*9470*/  BRA.U !UP0, `(.L_x_7329) ;  /* 0x0000000108907547 */ /* 0x000fea000b800000 */
[----:B------:R-:W-:-:S09]  /*9480*/  UISETP.NE.AND UP0, UPT, UR4, 0x18, UPT ;  /* 0x000000180400788c */ /* 0x000fd2000bf05270 */
[----:B------:R-:W-:Y:S05]  /*9490*/  BRA.U !UP0, `(.L_x_7330) ;  /* 0x0000000108447547 */ /* 0x000fea000b800000 */
.L_x_7306:
        /* <DEDUP_REMOVED lines=16> */
.L_x_7331:
[----:B------:R-:W-:Y:S05]  /*95a0*/  BRA `(.L_x_7307) ;  /* 0x0000000000a07947 */ /* 0x000fea0003800000 */
.L_x_7330:
        /* <DEDUP_REMOVED lines=13> */
.L_x_7333:
[----:B------:R-:W-:Y:S05]  /*9680*/  BSYNC.RECONVERGENT B0 ;  /* 0x0000000000007941 */ /* 0x000fea0003800200 */
.L_x_7332:
[----:B------:R-:W-:-:S05]  /*9690*/  LOP3.LUT R5, R0, 0x80, R5, 0xf8, !PT ;  /* 0x0000008000057812 */ /* 0x000fca00078ef805 */
[----:B------:R0:W-:Y:S01]  /*96a0*/  STG.E.U8 desc[UR36][R2.64], R5 ;  /* 0x0000000502007986 */ /* 0x0001e2000c101124 */
[----:B------:R-:W-:Y:S05]  /*96b0*/  BRA `(.L_x_7307) ;  /* 0x00000000005c7947 */ /* 0x000fea0003800000 */
.L_x_7329:
        /* <DEDUP_REMOVED lines=12> */
.L_x_7335:
[----:B------:R-:W-:Y:S02]  /*9780*/  ISETP.GT.U32.AND P0, PT, R4, 0x7f800000, PT ;  /* 0x7f8000000400780c */ /* 0x000fe40003f04070 */
[----:B------:R-:W-:-:S04]  /*9790*/  MOV R0, 0x7f ;  /* 0x0000007f00007802 */ /* 0x000fc80000000f00 */
[----:B------:R-:W-:-:S07]  /*97a0*/  SEL R0, R0, 0x7c, P0 ;  /* 0x0000007c00007807 */ /* 0x000fce0000000000 */
.L_x_7336:
[----:B------:R-:W-:Y:S05]  /*97b0*/  BSYNC.RECONVERGENT B0 ;  /* 0x0000000000007941 */ /* 0x000fea0003800200 */
.L_x_7334:
[----:B------:R-:W-:-:S04]  /*97c0*/  SHF.R.U32.HI R5, RZ, 0x18, R5 ;  /* 0x00000018ff057819 */ /* 0x000fc80000011605 */
[----:B------:R-:W-:-:S05]  /*97d0*/  LOP3.LUT R5, R0, 0x80, R5, 0xf8, !PT ;  /* 0x0000008000057812 */ /* 0x000fca00078ef805 */
[----:B------:R0:W-:Y:S01]  /*97e0*/  STG.E.U8 desc[UR36][R2.64], R5 ;  /* 0x0000000502007986 */ /* 0x0001e2000c101124 */
[----:B------:R-:W-:Y:S05]  /*97f0*/  BRA `(.L_x_7307) ;  /* 0x00000000000c7947 */ /* 0x000fea0003800000 */
.L_x_7328:
[----:B------:R-:W-:-:S05]  /*9800*/  HADD2.F32 R0, -RZ, R0.H0_H0 ;  /* 0x20000000ff007230 */ /* 0x000fca0000004100 */
[----:B------:R-:W-:-:S05]  /*9810*/  F2FP.BF16.F32.PACK_AB R0, RZ, R0 ;  /* 0x00000000ff00723e */ /* 0x000fca00000010ff */
[----:B------:R0:W-:Y:S02]  /*9820*/  STG.E.U16 desc[UR36][R2.64], R0 ;  /* 0x0000000002007986 */ /* 0x0001e4000c101524 */
.L_x_7307:
[----:B------:R-:W-:-:S07]  /*9830*/  VIADD R17, R17, 0x80 ;  /* 0x0000008011117836 */ /* 0x000fce0000000000 */
.L_x_7267:
[----:B------:R-:W-:Y:S05]  /*9840*/  BSYNC.RECONVERGENT B6 ;  /* 0x0000000000067941 */ /* 0x000fea0003800200 */
.L_x_7266:
        /* <DEDUP_REMOVED lines=306> */
.L_x_7337:
        /* <DEDUP_REMOVED lines=20> */
.L_x_7341:
[----:B------:R-:W2:Y:S02]  /*acb0*/  LDG.E.U8 R2, desc[UR36][R2.64] ;  /* 0x0000002402027981 */ /* 0x000ea4000c1e1100 */
[----:B--2---:R-:W-:-:S04]  /*acc0*/  I2FP.F32.U32 R0, R2 ;  /* 0x0000000200007245 */ /* 0x004fc80000201000 */
[----:B------:R-:W-:Y:S01]  /*acd0*/  F2FP.F16.F32.PACK_AB R0, RZ, R0 ;  /* 0x00000000ff00723e */ /* 0x000fe200000000ff */
[----:B------:R-:W-:Y:S06]  /*ace0*/  BRA `(.L_x_7343) ;  /* 0x0000000c009c7947 */ /* 0x000fec0003800000 */
.L_x_7340:
        /* <DEDUP_REMOVED lines=10> */
.L_x_7345:
[----:B------:R-:W2:Y:S02]  /*ad90*/  LDG.E R2, desc[UR36][R2.64] ;  /* 0x0000002402027981 */ /* 0x000ea4000c1e1900 */
[----:B--2---:R-:W-:-:S04]  /*ada0*/  I2FP.F32.S32 R0, R2 ;  /* 0x0000000200007245 */ /* 0x004fc80000201400 */
[----:B------:R-:W-:Y:S01]  /*adb0*/  F2FP.F16.F32.PACK_AB R0, RZ, R0 ;  /* 0x00000000ff00723e */ /* 0x000fe200000000ff */
[----:B------:R-:W-:Y:S06]  /*adc0*/  BRA `(.L_x_7343) ;  /* 0x0000000c00647947 */ /* 0x000fec0003800000 */
.L_x_7344:
[----:B------:R-:W2:Y:S02]  /*add0*/  LDG.E.U16 R2, desc[UR36][R2.64] ;  /* 0x0000002402027981 */ /* 0x000ea4000c1e1500 */
[----:B--2---:R-:W0:Y:S02]  /*ade0*/  I2F.S16 R0, R2 ;  /* 0x0000000200007306 */ /* 0x004e240000101400 */
[----:B0-----:R-:W-:Y:S01]  /*adf0*/  F2FP.F16.F32.PACK_AB R0, RZ, R0 ;  /* 0x00000000ff00723e */ /* 0x001fe200000000ff */
[----:B------:R-:W-:Y:S06]  /*ae00*/  BRA `(.L_x_7343) ;  /* 0x0000000c00547947 */ /* 0x000fec0003800000 */
.L_x_7339:
        /* <DEDUP_REMOVED lines=9> */
.L_x_7347:
[----:B------:R1:W5:Y:S01]  /*aea0*/  LDG.E.U16 R0, desc[UR36][R2.64] ;  /* 0x0000002402007981 */ /* 0x000362000c1e1500 */
[----:B------:R-:W-:Y:S05]  /*aeb0*/  BRA `(.L_x_7343) ;  /* 0x0000000c00287947 */ /* 0x000fea0003800000 */
.L_x_7346:
        /* <DEDUP_REMOVED lines=9> */
.L_x_7349:
[----:B------:R0:W5:Y:S01]  /*af50*/  LDG.E.U16 R0, desc[UR36][R2.64] ;  /* 0x0000002402007981 */ /* 0x000162000c1e1500 */
[----:B------:R-:W-:Y:S05]  /*af60*/  BRA `(.L_x_7343) ;  /* 0x0000000800fc7947 */ /* 0x000fea0003800000 */
.L_x_7348:
        /* <DEDUP_REMOVED lines=12> */
.L_x_7338:
        /* <DEDUP_REMOVED lines=13> */
.L_x_7352:
        /* <DEDUP_REMOVED lines=12> */
.L_x_7351:
        /* <DEDUP_REMOVED lines=27> */
.L_x_7354:
        /* <DEDUP_REMOVED lines=13> */
.L_x_7353:
[----:B------:R-:W2:Y:S02]  /*b440*/  LDG.E.U16 R0, desc[UR36][R2.64] ;  /* 0x0000002402007981 */ /* 0x000ea4000c1e1500 */
[----:B--2---:R-:W-:-:S04]  /*b450*/  SHF.L.U32 R0, R0, 0x10, RZ ;  /* 0x0000001000007819 */ /* 0x004fc800000006ff */
[----:B------:R-:W-:Y:S01]  /*b460*/  F2FP.F16.F32.PACK_AB R0, RZ, R0 ;  /* 0x00000000ff00723e */ /* 0x000fe200000000ff */
[----:B------:R-:W-:Y:S06]  /*b470*/  BRA `(.L_x_7343) ;  /* 0x0000000400b87947 */ /* 0x000fec0003800000 */
.L_x_7350:
        /* <DEDUP_REMOVED lines=12> */
.L_x_7357:
        /* <DEDUP_REMOVED lines=21> */
.L_x_7361:
[----:B------:R-:W-:Y:S05]  /*b690*/  BSYNC.RECONVERGENT B1 ;  /* 0x0000000000017941 */ /* 0x000fea0003800200 */
.L_x_7360:
[----:B------:R-:W-:Y:S01]  /*b6a0*/  IMAD.SHL.U32 R0, R0, 0x100000, RZ ;  /* 0x0010000000007824 */ /* 0x000fe200078e00ff */
[----:B------:R-:W-:-:S04]  /*b6b0*/  LEA R2, R2, 0x3b800000, 0x17 ;  /* 0x3b80000002027811 */ /* 0x000fc800078eb8ff */
[----:B------:R-:W-:-:S07]  /*b6c0*/  LOP3.LUT R0, R2, R0, R7, 0xfe, !PT ;  /* 0x0000000002007212 */ /* 0x000fce00078efe07 */
.L_x_7359:
[----:B------:R-:W-:Y:S05]  /*b6d0*/  BSYNC.RECONVERGENT B0 ;  /* 0x0000000000007941 */ /* 0x000fea0003800200 */
.L_x_7358:
[----:B------:R-:W-:Y:S01]  /*b6e0*/  F2FP.F16.F32.PACK_AB R0, RZ, R0 ;  /* 0x00000000ff00723e */ /* 0x000fe200000000ff */
[----:B------:R-:W-:Y:S06]  /*b6f0*/  BRA `(.L_x_7343) ;  /* 0x0000000400187947 */ /* 0x000fec0003800000 */
.L_x_7356:
        /* <DEDUP_REMOVED lines=21> */
.L_x_7365:
[----:B------:R-:W-:Y:S05]  /*b850*/  BSYNC.RECONVERGENT B1 ;  /* 0x0000000000017941 */ /* 0x000fea0003800200 */
.L_x_7364:
[----:B------:R-:W-:Y:S02]  /*b860*/  SHF.L.U32 R0, R0, 0x15, RZ ;  /* 0x0000001500007819 */ /* 0x000fe400000006ff */
[----:B------:R-:W-:-:S04]  /*b870*/  LEA R2, R2, 0x37800000, 0x17 ;  /* 0x3780000002027811 */ /* 0x000fc800078eb8ff */
[----:B------:R-:W-:-:S07]  /*b880*/  LOP3.LUT R0, R2, R0, R7, 0xfe, !PT ;  /* 0x0000000002007212 */ /* 0x000fce00078efe07 */
.L_x_7363:
[----:B------:R-:W-:Y:S05]  /*b890*/  BSYNC.RECONVERGENT B0 ;  /* 0x0000000000007941 */ /* 0x000fea0003800200 */
.L_x_7362:
[----:B------:R-:W-:Y:S01]  /*b8a0*/  F2FP.F16.F32.PACK_AB R0, RZ, R0 ;  /* 0x00000000ff00723e */ /* 0x000fe200000000ff */
[----:B------:R-:W-:Y:S06]  /*b8b0*/  BRA `(.L_x_7343) ;  /* 0x0000000000a87947 */ /* 0x000fec0003800000 */
.L_x_7355:
        /* <DEDUP_REMOVED lines=14> */
.L_x_7369:
[----:B------:R-:W-:Y:S05]  /*b9a0*/  BSYNC.RECONVERGENT B0 ;  /* 0x0000000000007941 */ /* 0x000fea0003800200 */
.L_x_7368:
[----:B------:R-:W-:Y:S01]  /*b9b0*/  F2FP.F16.F32.PACK_AB R0, RZ, R0 ;  /* 0x00000000ff00723e */ /* 0x000fe200000000ff */
[----:B------:R-:W-:Y:S06]  /*b9c0*/  BRA `(.L_x_7343) ;  /* 0x0000000000647947 */ /* 0x000fec0003800000 */
.L_x_7342:
        /* <DEDUP_REMOVED lines=16> */
.L_x_7370:
[----:B------:R-:W-:Y:S01]  /*bad0*/  PRMT R0, RZ, 0x7610, R0 ;  /* 0x00007610ff007816 */ /* 0x000fe20000000000 */
[----:B------:R-:W-:Y:S06]  /*bae0*/  BRA `(.L_x_7343) ;  /* 0x00000000001c7947 */ /* 0x000fec0003800000 */
.L_x_7367:
[----:B------:R-:W2:Y:S02]  /*baf0*/  LDG.E.64 R2, desc[UR36][R2.64] ;  /* 0x0000002402027981 */ /* 0x000ea4000c1e1b00 */
[----:B--2---:R-:W0:Y:S02]  /*bb00*/  I2F.U64 R0, R2 ;  /* 0x0000000200007312 */ /* 0x004e240000301000 */
[----:B0-----:R-:W-:Y:S01]  /*bb10*/  F2FP.F16.F32.PACK_AB R0, RZ, R0 ;  /* 0x00000000ff00723e */ /* 0x001fe200000000ff */
[----:B------:R-:W-:Y:S06]  /*bb20*/  BRA `(.L_x_7343) ;  /* 0x00000000000c7947 */ /* 0x000fec0003800000 */
.L_x_7366:
[----:B------:R-:W2:Y:S02]  /*bb30*/  LDG.E R2, desc[UR36][R2.64] ;  /* 0x0000002402027981 */ /* 0x000ea4000c1e1900 */
[----:B--2---:R-:W-:-:S04]  /*bb40*/  I2FP.F32.U32 R0, R2 ;  /* 0x0000000200007245 */ /* 0x004fc80000201000 */
[----:B------:R-:W-:-:S07]  /*bb50*/  F2FP.F16.F32.PACK_AB R0, RZ, R0 ;  /* 0x00000000ff00723e */ /* 0x000fce00000000ff */
.L_x_7343:
[----:B01----:R-:W0:Y:S01]  /*bb60*/  LDC.U16 R2, c[0x0][0x592] ;  /* 0x00016480ff027b82 */ /* 0x003e220000000400 */
[----:B------:R-:W-:Y:S01]  /*bb70*/  UPRMT UR4, UR41, 0x9910, URZ ;  /* 0x0000991029047896 */ /* 0x000fe200080000ff */
[----:B-----5:R-:W-:-:S03]  /*bb80*/  HADD2.F32 R0, -RZ, R0.H0_H0 ;  /* 0x20000000ff007230 */ /* 0x020fc60000004100 */
[----:B------:R-:W-:Y:S01]  /*bb90*/  UISETP.GT.AND UP0, UPT, UR4, 0x9, UPT ;  /* 0x000000090400788c */ /* 0x000fe2000bf04270 */
[----:B0-----:R-:W-:-:S05]  /*bba0*/  HADD2.F32 R3, -RZ, R2.H0_H0 ;  /* 0x20000002ff037230 */ /* 0x001fca0000004100 */
[----:B------:R-:W-:-:S04]  /*bbb0*/  FMNMX.FTZ R0, R3, R0, !PT ;  /* 0x0000000003007209 */ /* 0x000fc80007810000 */
        /* <DEDUP_REMOVED lines=14> */
.L_x_7374:
[----:B------:R-:W-:-:S06]  /*bca0*/  HADD2.F32 R3, -RZ, R0.H0_H0 ;  /* 0x20000000ff037230 */ /* 0x000fcc0000004100 */
[----:B------:R-:W0:Y:S02]  /*bcb0*/  F2I.S64.TRUNC R2, R3 ;  /* 0x0000000300027311 */ /* 0x000e24000020d900 */
[----:B0-----:R-:W-:Y:S01]  /*bcc0*/  STG.E.U8 desc[UR36][R16.64], R2 ;  /* 0x0000000210007986 */ /* 0x001fe2000c101124 */
[----:B------:R-:W-:Y:S05]  /*bcd0*/  EXIT ;  /* 0x000000000000794d */ /* 0x000fea0003800000 */
.L_x_7373:
        /* <DEDUP_REMOVED lines=10> */
.L_x_7377:
[----:B------:R-:W-:-:S04]  /*bd80*/  HADD2.F32 R0, -RZ, R0.H0_H0 ;  /* 0x20000000ff007230 */ /* 0x000fc80000004100 */
[----:B------:R-:W0:Y:S02]  /*bd90*/  F2I.FTZ.TRUNC.NTZ R3, R0 ;  /* 0x0000000000037305 */ /* 0x000e24000021f100 */
[----:B0-----:R-:W-:Y:S01]  /*bda0*/  STG.E desc[UR36][R16.64], R3 ;  /* 0x0000000310007986 */ /* 0x001fe2000c101924 */
[----:B------:R-:W-:Y:S05]  /*bdb0*/  EXIT ;  /* 0x000000000000794d */ /* 0x000fea0003800000 */
.L_x_7376:
[----:B------:R-:W-:-:S04]  /*bdc0*/  HADD2.F32 R0, -RZ, R0.H0_H0 ;  /* 0x20000000ff007230 */ /* 0x000fc80000004100 */
[----:B------:R-:W0:Y:S02]  /*bdd0*/  F2I.FTZ.TRUNC.NTZ R3, R0 ;  /* 0x0000000000037305 */ /* 0x000e24000021f100 */
[----:B0-----:R-:W-:Y:S01]  /*bde0*/  STG.E.U16 desc[UR36][R16.64], R3 ;  /* 0x0000000310007986 */ /* 0x001fe2000c101524 */
[----:B------:R-:W-:Y:S05]  /*bdf0*/  EXIT ;  /* 0x000000000000794d */ /* 0x000fea0003800000 */
.L_x_7372:
        /* <DEDUP_REMOVED lines=9> */
.L_x_7379:
[----:B------:R-:W-:Y:S01]  /*be90*/  STG.E.U16 desc[UR36][R16.64], R0 ;  /* 0x0000000010007986 */ /* 0x000fe2000c101524 */
[----:B------:R-:W-:Y:S05]  /*bea0*/  EXIT ;  /* 0x000000000000794d */ /* 0x000fea0003800000 */
.L_x_7378:
        /* <DEDUP_REMOVED lines=10> */
.L_x_7381:
[----:B------:R-:W-:-:S05]  /*bf50*/  HADD2.F32 R0, -RZ, R0.H0_H0 ;  /* 0x20000000ff007230 */ /* 0x000fca0000004100 */
[----:B------:R-:W-:-:S04]  /*bf60*/  F2FP.F16.F32.PACK_AB R0, RZ, R0 ;  /* 0x00000000ff00723e */ /* 0x000fc800000000ff */
[----:B------:R-:W-:-:S05]  /*bf70*/  PRMT R0, R0, 0x5410, RZ ;  /* 0x0000541000007816 */ /* 0x000fca00000000ff */
[----:B------:R-:W-:Y:S01]  /*bf80*/  STG.E desc[UR36][R16.64], R0 ;  /* 0x0000000010007986 */ /* 0x000fe2000c101924 */
[----:B------:R-:W-:Y:S05]  /*bf90*/  EXIT ;  /* 0x000000000000794d */ /* 0x000fea0003800000 */
.L_x_7380:
[----:B------:R-:W-:-:S05]  /*bfa0*/  HADD2.F32 R2, -RZ, R0.H0_H0 ;  /* 0x20000000ff027230 */ /* 0x000fca0000004100 */
[----:B------:R-:W-:-:S06]  /*bfb0*/  FMUL.FTZ R2, R2, 1 ;  /* 0x3f80000002027820 */ /* 0x000fcc0000410000 */
[----:B------:R-:W0:Y:S02]  /*bfc0*/  F2F.F64.F32 R2, R2 ;  /* 0x0000000200027310 */ /* 0x000e240000201800 */
[----:B0-----:R-:W-:Y:S01]  /*bfd0*/  STG.E.64 desc[UR36][R16.64], R2 ;  /* 0x0000000210007986 */ /* 0x001fe2000c101b24 */
[----:B------:R-:W-:Y:S05]  /*bfe0*/  EXIT ;  /* 0x000000000000794d */ /* 0x000fea0003800000 */
.L_x_7371:
        /* <DEDUP_REMOVED lines=14> */
.L_x_7385:
        /* <DEDUP_REMOVED lines=17> */
.L_x_7388:
[----:B------:R-:W-:-:S04]  /*c1e0*/  SHF.R.U32.HI R3, RZ, 0x18, R3 ;  /* 0x00000018ff037819 */ /* 0x000fc80000011603 */
[----:B------:R-:W-:-:S04]  /*c1f0*/  LOP3.LUT R0, R0, 0x80, R3, 0xf8, !PT ;  /* 0x0000008000007812 */ /* 0x000fc800078ef803 */
[----:B------:R-:W-:-:S07]  /*c200*/  PRMT R8, R0, 0x7610, R8 ;  /* 0x0000761000087816 */ /* 0x000fce0000000008 */
.L_x_7387:
[----:B------:R-:W-:Y:S05]  /*c210*/  BSYNC.RECONVERGENT B0 ;  /* 0x0000000000007941 */ /* 0x000fea0003800200 */
.L_x_7386:
[----:B------:R-:W-:Y:S01]  /*c220*/  STG.E.U8 desc[UR36][R16.64], R8 ;  /* 0x0000000810007986 */ /* 0x000fe2000c101124 */
[----:B------:R-:W-:Y:S05]  /*c230*/  EXIT ;  /* 0x000000000000794d */ /* 0x000fea0003800000 */
.L_x_7384:
        /* <DEDUP_REMOVED lines=17> */
.L_x_7391:
[----:B------:R-:W-:-:S04]  /*c350*/  SHF.R.U32.HI R3, RZ, 0x18, R3 ;  /* 0x00000018ff037819 */ /* 0x000fc80000011603 */
[----:B------:R-:W-:-:S04]  /*c360*/  LOP3.LUT R0, R0, 0x80, R3, 0xf8, !PT ;  /* 0x0000008000007812 */ /* 0x000fc800078ef803 */
[----:B------:R-:W-:-:S07]  /*c370*/  PRMT R8, R0, 0x7610, R8 ;  /* 0x0000761000087816 */ /* 0x000fce0000000008 */
.L_x_7390:
[----:B------:R-:W-:Y:S05]  /*c380*/  BSYNC.RECONVERGENT B0 ;  /* 0x0000000000007941 */ /* 0x000fea0003800200 */
.L_x_7389:
[----:B------:R-:W-:Y:S01]  /*c390*/  STG.E.U8 desc[UR36][R16.64], R8 ;  /* 0x0000000810007986 */ /* 0x000fe2000c101124 */
[----:B------:R-:W-:Y:S05]  /*c3a0*/  EXIT ;  /* 0x000000000000794d */ /* 0x000fea0003800000 */
.L_x_7383:
        /* <DEDUP_REMOVED lines=22> */
.L_x_7393:
[----:B------:R-:W-:-:S06]  /*c510*/  HADD2.F32 R2, -RZ, R0.H0_H0 ;  /* 0x20000000ff027230 */ /* 0x000fcc0000004100 */
[----:B------:R-:W0:Y:S02]  /*c520*/  F2I.U64.TRUNC R2, R2 ;  /* 0x0000000200027311 */ /* 0x000e24000020d800 */
[----:B0-----:R-:W-:Y:S01]  /*c530*/  STG.E.64 desc[UR36][R16.64], R2 ;  /* 0x0000000210007986 */ /* 0x001fe2000c101b24 */
[----:B------:R-:W-:Y:S05]  /*c540*/  EXIT ;  /* 0x000000000000794d */ /* 0x000fea0003800000 */
.L_x_7392:
[----:B------:R-:W-:-:S04]  /*c550*/  HADD2.F32 R0, -RZ, R0.H0_H0 ;  /* 0x20000000ff007230 */ /* 0x000fc80000004100 */
[----:B------:R-:W0:Y:S02]  /*c560*/  F2I.FTZ.U32.TRUNC.NTZ R3, R0 ;  /* 0x0000000000037305 */ /* 0x000e24000021f000 */
[----:B0-----:R-:W-:Y:S01]  /*c570*/  STG.E desc[UR36][R16.64], R3 ;  /* 0x0000000310007986 */ /* 0x001fe2000c101924 */
[----:B------:R-:W-:Y:S05]  /*c580*/  EXIT ;  /* 0x000000000000794d */ /* 0x000fea0003800000 */
.L_x_7382:
        /* <DEDUP_REMOVED lines=11> */
.L_x_7395:
[----:B------:R-:W-:Y:S01]  /*c640*/  HADD2.F32 R0, -RZ, R0.H0_H0 ;  /* 0x20000000ff007230 */ /* 0x000fe20000004100 */
[----:B------:R-:W-:-:S04]  /*c650*/  CS2R R6, SRZ ;  /* 0x0000000000067805 */ /* 0x000fc8000001ff00 */
[----:B------:R-:W-:-:S04]  /*c660*/  FMUL.FTZ R0, R0, 1 ;  /* 0x3f80000000007820 */ /* 0x000fc80000410000 */
[----:B------:R-:W0:Y:S02]  /*c670*/  F2F.F64.F32 R4, R0 ;  /* 0x0000000000047310 */ /* 0x000e240000201800 */
[----:B0-----:R-:W-:Y:S01]  /*c680*/  STG.E.128 desc[UR36][R16.64], R4 ;  /* 0x0000000410007986 */ /* 0x001fe2000c101d24 */
[----:B------:R-:W-:Y:S05]  /*c690*/  EXIT ;  /* 0x000000000000794d */ /* 0x000fea0003800000 */
.L_x_7394:
[----:B------:R-:W-:-:S09]  /*c6a0*/  UISETP.NE.AND UP0, UPT, UR4, 0xf, UPT ;  /* 0x0000000f0400788c */ /* 0x000fd2000bf05270 */
[----:B------:R-:W-:Y:S05]  /*c6b0*/  BRA.U !UP0, `(.L_x_7396) ;  /* 0x0000000108e87547 */ /* 0x000fea000b800000 */
[----:B------:R-:W-:-:S09]  /*c6c0*/  UISETP.NE.AND UP0, UPT, UR4, 0x17, UPT ;  /* 0x000000170400788c */ /* 0x000fd2000bf05270 */
[----:B------:R-:W-:Y:S05]  /*c6d0*/  BRA.U !UP0, `(.L_x_7397) ;  /* 0x0000000108907547 */ /* 0x000fea000b800000 */
[----:B------:R-:W-:-:S09]  /*c6e0*/  UISETP.NE.AND UP0, UPT, UR4, 0x18, UPT ;  /* 0x000000180400788c */ /* 0x000fd2000bf05270 */
[----:B------:R-:W-:Y:S05]  /*c6f0*/  BRA.U !UP0, `(.L_x_7398) ;  /* 0x0000000108447547 */ /* 0x000fea000b800000 */
.L_x_7375:
        /* <DEDUP_REMOVED lines=16> */
.L_x_7399:
[----:B------:R-:W-:Y:S05]  /*c800*/  EXIT ;  /* 0x000000000000794d */ /* 0x000fea0003800000 */
.L_x_7398:
        /* <DEDUP_REMOVED lines=13> */
.L_x_7401:
[----:B------:R-:W-:Y:S05]  /*c8e0*/  BSYNC.RECONVERGENT B0 ;  /* 0x0000000000007941 */ /* 0x000fea0003800200 */
.L_x_7400:
[----:B------:R-:W-:-:S05]  /*c8f0*/  LOP3.LUT R3, R0, 0x80, R3, 0xf8, !PT ;  /* 0x0000008000037812 */ /* 0x000fca00078ef803 */
[----:B------:R-:W-:Y:S01]  /*c900*/  STG.E.U8 desc[UR36][R16.64], R3 ;  /* 0x0000000310007986 */ /* 0x000fe2000c101124 */
[----:B------:R-:W-:Y:S05]  /*c910*/  EXIT ;  /* 0x000000000000794d */ /* 0x000fea0003800000 */
.L_x_7397:
        /* <DEDUP_REMOVED lines=12> */
.L_x_7403:
[----:B------:R-:W-:Y:S01]  /*c9e0*/  HFMA2 R0, -RZ, RZ, 0, 7.569789886474609375e-06 ;  /* 0x0000007fff007431 */ /* 0x000fe200000001ff */
[----:B------:R-:W-:-:S04]  /*c9f0*/  ISETP.GT.U32.AND P0, PT, R2, 0x7f800000, PT ;  /* 0x7f8000000200780c */ /* 0x000fc80003f04070 */
[----:B------:R-:W-:-:S09]  /*ca00*/  SEL R0, R0, 0x7c, P0 ;  /* 0x0000007c00007807 */ /* 0x000fd20000000000 */
.L_x_7404:
[----:B------:R-:W-:Y:S05]  /*ca10*/  BSYNC.RECONVERGENT B0 ;  /* 0x0000000000007941 */ /* 0x000fea0003800200 */
.L_x_7402:
[----:B------:R-:W-:-:S04]  /*ca20*/  SHF.R.U32.HI R3, RZ, 0x18, R3 ;  /* 0x00000018ff037819 */ /* 0x000fc80000011603 */
[----:B------:R-:W-:-:S05]  /*ca30*/  LOP3.LUT R3, R0, 0x80, R3, 0xf8, !PT ;  /* 0x0000008000037812 */ /* 0x000fca00078ef803 */
[----:B------:R-:W-:Y:S01]  /*ca40*/  STG.E.U8 desc[UR36][R16.64], R3 ;  /* 0x0000000310007986 */ /* 0x000fe2000c101124 */
[----:B------:R-:W-:Y:S05]  /*ca50*/  EXIT ;  /* 0x000000000000794d */ /* 0x000fea0003800000 */
.L_x_7396:
[----:B------:R-:W-:-:S05]  /*ca60*/  HADD2.F32 R0, -RZ, R0.H0_H0 ;  /* 0x20000000ff007230 */ /* 0x000fca0000004100 */
[----:B------:R-:W-:-:S05]  /*ca70*/  F2FP.BF16.F32.PACK_AB R0, RZ, R0 ;  /* 0x00000000ff00723e */ /* 0x000fca00000010ff */
[----:B------:R-:W-:Y:S01]  /*ca80*/  STG.E.U16 desc[UR36][R16.64], R0 ;  /* 0x0000000010007986 */ /* 0x000fe2000c101524 */
[----:B------:R-:W-:Y:S05]  /*ca90*/  EXIT ;  /* 0x000000000000794d */ /* 0x000fea0003800000 */
.L_x_7405:
        /* <DEDUP_REMOVED lines=14> */
.L_x_40932:


//--------------------- .text._ZN2at6native27unrolled_elementwise_kernelINS0_13AUnaryFunctorIN3c104HalfES4_S4_ZZZNS0_16fmax_kernel_cudaERNS_18TensorIteratorBaseEENKUlvE_clEvENKUlvE1_clEvEUlS4_S4_E_EESt5arrayIPcLm2EELi4E23TrivialOffsetCalculatorILi1EjESF_NS0_6memory12LoadWithCastILi1EEENSG_13StoreWithCastILi1EEEEEviT_T0_T2_T3_T4_T5_ --------------------------
	.section	.text._ZN2at6native27unrolled_elementwise_kernelINS0_13AUnaryFunctorIN3c104HalfES4_S4_ZZZNS0_16fmax_kernel_cudaERNS_18TensorIteratorBaseEENKUlvE_clEvENKUlvE1_clEvEUlS4_S4_E_EESt5arrayIPcLm2EELi4E23TrivialOffsetCalculatorILi1EjESF_NS0_6memory12LoadWithCastILi1EEENSG_13StoreWithCastILi1EEEEEviT_T0_T2_T3_T4_T5_,"ax",@progbits
	.align	128
        .global         _ZN2at6native27unrolled_elementwise_kernelINS0_13AUnaryFunctorIN3c104HalfES4_S4_ZZZNS0_16fmax_kernel_cudaERNS_18TensorIteratorBaseEENKUlvE_clEvENKUlvE1_clEvEUlS4_S4_E_EESt5arrayIPcLm2EELi4E23TrivialOffsetCalculatorILi1EjESF_NS0_6memory12LoadWithCastILi1EEENSG_13StoreWithCastILi1EEEEEviT_T0_T2_T3_T4_T5_
        .type           _ZN2at6native27unrolled_elementwise_kernelINS0_13AUnaryFunctorIN3c104HalfES4_S4_ZZZNS0_16fmax_kernel_cudaERNS_18TensorIteratorBaseEENKUlvE_clEvENKUlvE1_clEvEUlS4_S4_E_EESt5arrayIPcLm2EELi4E23TrivialOffsetCalculatorILi1EjESF_NS0_6memory12LoadWithCastILi1EEENSG_13StoreWithCastILi1EEEEEviT_T0_T2_T3_T4_T5_,@function
        .size           _ZN2at6native27unrolled_elementwise_kernelINS0_13AUnaryFunctorIN3c104HalfES4_S4_ZZZNS0_16fmax_kernel_cudaERNS_18TensorIteratorBaseEENKUlvE_clEvENKUlvE1_clEvEUlS4_S4_E_EESt5arrayIPcLm2EELi4E23TrivialOffsetCalculatorILi1EjESF_NS0_6memory12LoadWithCastILi1EEENSG_13StoreWithCastILi1EEEEEviT_T0_T2_T3_T4_T5_,(.L_x_40933 - _ZN2at6native27unrolled_elementwise_kernelINS0_13AUnaryFunctorIN3c104HalfES4_S4_ZZZNS0_16fmax_kernel_cudaERNS_18TensorIteratorBaseEENKUlvE_clEvENKUlvE1_clEvEUlS4_S4_E_EESt5arrayIPcLm2EELi4E23TrivialOffsetCalculatorILi1EjESF_NS0_6memory12LoadWithCastILi1EEENSG_13StoreWithCastILi1EEEEEviT_T0_T2_T3_T4_T5_)
        .other          _ZN2at6native27unrolled_elementwise_kernelINS0_13AUnaryFunctorIN3c104HalfES4_S4_ZZZNS0_16fmax_kernel_cudaERNS_18TensorIteratorBaseEENKUlvE_clEvENKUlvE1_clEvEUlS4_S4_E_EESt5arrayIPcLm2EELi4E23TrivialOffsetCalculatorILi1EjESF_NS0_6memory12LoadWithCastILi1EEENSG_13StoreWithCastILi1EEEEEviT_T0_T2_T3_T4_T5_,@"STO_CUDA_ENTRY STV_DEFAULT"
_ZN2at6native27unrolled_elementwise_kernelINS0_13AUnaryFunctorIN3c104HalfES4_S4_ZZZNS0_16fmax_kernel_cudaERNS_18TensorIteratorBaseEENKUlvE_clEvENKUlvE1_clEvEUlS4_S4_E_EESt5arrayIPcLm2EELi4E23TrivialOffsetCalculatorILi1EjESF_NS0_6memory12LoadWithCastILi1EEENSG_13StoreWithCastILi1EEEEEviT_T0_T2_T3_T4_T5_:
.text._ZN2at6native27unrolled_elementwise_kernelINS0_13AUnaryFunctorIN3c104HalfES4_S4_ZZZNS0_16fmax_kernel_cudaERNS_18TensorIteratorBaseEENKUlvE_clEvENKUlvE1_clEvEUlS4_S4_E_EESt5arrayIPcLm2EELi4E23TrivialOffsetCalculatorILi1EjESF_NS0_6memory12LoadWithCastILi1EEENSG_13StoreWithCastILi1EEEEEviT_T0_T2_T3_T4_T5_:
        /* <DEDUP_REMOVED lines=34> */
.L_x_7411:
[----:B------:R-:W2:Y:S02]  /*0220*/  LDG.E.U8 R2, desc[UR36][R2.64] ;  /* 0x0000002402027981 */ /* 0x000ea4000c1e1100 */
[----:B--2---:R-:W-:-:S04]  /*0230*/  I2FP.F32.U32 R0, R2 ;  /* 0x0000000200007245 */ /* 0x004fc80000201000 */
[----:B------:R-:W-:-:S04]  /*0240*/  F2FP.F16.F32.PACK_AB R0, RZ, R0 ;  /* 0x00000000ff00723e */ /* 0x000fc800000000ff */
[----:B------:R-:W-:Y:S01]  /*0250*/  PRMT R24, R0, 0x7610, R24 ;  /* 0x0000761000187816 */ /* 0x000fe20000000018 */
[----:B------:R-:W-:Y:S06]  /*0260*/  BRA `(.L_x_7413) ;  /* 0x0000000c00d47947 */ /* 0x000fec0003800000 */
.L_x_7410:
        /* <DEDUP_REMOVED lines=11> */
.L_x_7415:
[----:B------:R-:W2:Y:S02]  /*0320*/  LDG.E R2, desc[UR36][R2.64] ;  /* 0x0000002402027981 */ /* 0x000ea4000c1e1900 */
[----:B--2---:R-:W-:-:S04]  /*0330*/  I2FP.F32.S32 R0, R2 ;  /* 0x0000000200007245 */ /* 0x004fc80000201400 */
[----:B------:R-:W-:-:S04]  /*0340*/  F2FP.F16.F32.PACK_AB R0, RZ, R0 ;  /* 0x00000000ff00723e */ /* 0x000fc800000000ff */
[----:B------:R-:W-:Y:S01]  /*0350*/  PRMT R24, R0, 0x7610, R24 ;  /* 0x0000761000187816 */ /* 0x000fe20000000018 */
[----:B------:R-:W-:Y:S06]  /*0360*/  BRA `(.L_x_7413) ;  /* 0x0000000c00947947 */ /* 0x000fec0003800000 */
.L_x_7414:
[----:B------:R-:W2:Y:S02]  /*0370*/  LDG.E.U16 R2, desc[UR36][R2.64] ;  /* 0x0000002402027981 */ /* 0x000ea4000c1e1500 */
[----:B--2---:R-:W0:Y:S02]  /*0380*/  I2F.S16 R0, R2 ;  /* 0x0000000200007306 */ /* 0x004e240000101400 */
[----:B0-----:R-:W-:-:S04]  /*0390*/  F2FP.F16.F32.PACK_AB R0, RZ, R0 ;  /* 0x00000000ff00723e */ /* 0x001fc800000000ff */
[----:B------:R-:W-:Y:S01]  /*03a0*/  PRMT R24, R0, 0x7610, R24 ;  /* 0x0000761000187816 */ /* 0x000fe20000000018 */
[----:B------:R-:W-:Y:S06]  /*03b0*/  BRA `(.L_x_7413) ;  /* 0x0000000c00807947 */ /* 0x000fec0003800000 */
.L_x_7409:
        /* <DEDUP_REMOVED lines=9> */
.L_x_7417:
[----:B------:R1:W5:Y:S01]  /*0450*/  LDG.E.U16 R24, desc[UR36][R2.64] ;  /* 0x0000002402187981 */ /* 0x000362000c1e1500 */
[----:B------:R-:W-:Y:S05]  /*0460*/  BRA `(.L_x_7413) ;  /* 0x0000000c00547947 */ /* 0x000fea0003800000 */
.L_x_7416:
        /* <DEDUP_REMOVED lines=9> */
.L_x_7419:
[----:B------:R0:W5:Y:S01]  /*0500*/  LDG.E.U16 R24, desc[UR36][R2.64] ;  /* 0x0000002402187981 */ /* 0x000162000c1e1500 */
[----:B------:R-:W-:Y:S05]  /*0510*/  BRA `(.L_x_7413) ;  /* 0x0000000c00287947 */ /* 0x000fea0003800000 */
.L_x_7418:
        /* <DEDUP_REMOVED lines=13> */
.L_x_7408:
        /* <DEDUP_REMOVED lines=14> */
.L_x_7422:
        /* <DEDUP_REMOVED lines=13> */
.L_x_7421:
        /* <DEDUP_REMOVED lines=27> */
.L_x_7424:
        /* <DEDUP_REMOVED lines=14> */
.L_x_7423:
[----:B------:R-:W2:Y:S02]  /*0a30*/  LDG.E.U16 R0, desc[UR36][R2.64] ;  /* 0x0000002402007981 */ /* 0x000ea4000c1e1500 */
[----:B--2---:R-:W-:-:S05]  /*0a40*/  IMAD.U32 R0, R0, 0x10000, RZ ;  /* 0x0001000000007824 */ /* 0x004fca00078e00ff */
[----:B------:R-:W-:-:S04]  /*0a50*/  F2FP.F16.F32.PACK_AB R0, RZ, R0 ;  /* 0x00000000ff00723e */ /* 0x000fc800000000ff */
[----:B------:R-:W-:Y:S01]  /*0a60*/  PRMT R24, R0, 0x7610, R24 ;  /* 0x0000761000187816 */ /* 0x000fe20000000018 */
[----:B------:R-:W-:Y:S06]  /*0a70*/  BRA `(.L_x_7413) ;  /* 0x0000000400d07947 */ /* 0x000fec0003800000 */
.L_x_7420:
        /* <DEDUP_REMOVED lines=13> */
.L_x_7427:
        /* <DEDUP_REMOVED lines=21> */
.L_x_7431:
[----:B------:R-:W-:Y:S05]  /*0ca0*/  BSYNC.RECONVERGENT B1 ;  /* 0x0000000000017941 */ /* 0x000fea0003800200 */
.L_x_7430:
[----:B------:R-:W-:Y:S01]  /*0cb0*/  IMAD.SHL.U32 R0, R0, 0x100000, RZ ;  /* 0x0010000000007824 */ /* 0x000fe200078e00ff */
[----:B------:R-:W-:-:S04]  /*0cc0*/  LEA R2, R2, 0x3b800000, 0x17 ;  /* 0x3b80000002027811 */ /* 0x000fc800078eb8ff */
[----:B------:R-:W-:-:S07]  /*0cd0*/  LOP3.LUT R0, R2, R0, R7, 0xfe, !PT ;  /* 0x0000000002007212 */ /* 0x000fce00078efe07 */
.L_x_7429:
[----:B------:R-:W-:Y:S05]  /*0ce0*/  BSYNC.RECONVERGENT B0 ;  /* 0x0000000000007941 */ /* 0x000fea0003800200 */
.L_x_7428:
[----:B------:R-:W-:-:S04]  /*0cf0*/  F2FP.F16.F32.PACK_AB R0, RZ, R0 ;  /* 0x00000000ff00723e */ /* 0x000fc800000000ff */
[----:B------:R-:W-:Y:S01]  /*0d00*/  PRMT R24, R0, 0x7610, R24 ;  /* 0x0000761000187816 */ /* 0x000fe20000000018 */
[----:B------:R-:W-:Y:S06]  /*0d10*/  BRA `(.L_x_7413) ;  /* 0x0000000400287947 */ /* 0x000fec0003800000 */
.L_x_7426:
        /* <DEDUP_REMOVED lines=21> */
.L_x_7435:
[----:B------:R-:W-:Y:S05]  /*0e70*/  BSYNC.RECONVERGENT B1 ;  /* 0x0000000000017941 */ /* 0x000fea0003800200 */
.L_x_7434:
[----:B------:R-:W-:Y:S01]  /*0e80*/  IMAD.SHL.U32 R0, R0, 0x200000, RZ ;  /* 0x0020000000007824 */ /* 0x000fe200078e00ff */
[----:B------:R-:W-:-:S04]  /*0e90*/  LEA R2, R2, 0x37800000, 0x17 ;  /* 0x3780000002027811 */ /* 0x000fc800078eb8ff */
[----:B------:R-:W-:-:S07]  /*0ea0*/  LOP3.LUT R0, R2, R0, R7, 0xfe, !PT ;  /* 0x0000000002007212 */ /* 0x000fce00078efe07 */
.L_x_7433:
[----:B------:R-:W-:Y:S05]  /*0eb0*/  BSYNC.RECONVERGENT B0 ;  /* 0x0000000000007941 */ /* 0x000fea0003800200 */
.L_x_7432:
[----:B------:R-:W-:-:S04]  /*0ec0*/  F2FP.F16.F32.PACK_AB R0, RZ, R0 ;  /* 0x00000000ff00723e */ /* 0x000fc800000000ff */
[----:B------:R-:W-:Y:S01]  /*0ed0*/  PRMT R24, R0, 0x7610, R24 ;  /* 0x0000761000187816 */ /* 0x000fe20000000018 */
[----:B------:R-:W-:Y:S06]  /*0ee0*/  BRA `(.L_x_7413) ;  /* 0x0000000000b47947 */ /* 0x000fec0003800000 */
.L_x_7425:
[----:B------:R-:W-:-:S09]  /*0ef0*/  UISETP.NE.AND UP0, UPT, UR4, 0x1c, UPT ;  /* 0x0000001c0400788c */ /* 0x000fd2000bf05270 */
[----:B------:R-:W-:Y:S05]  /*0f00*/  BRA.U !UP0, `(.L_x_7436) ;  /* 0x00000001089c7547 */ /* 0x000fea000b800000 */
[----:B------:R-:W-:-:S09]  /*0f10*/  UISETP.NE.AND UP0, UPT, UR4, 0x1d, UPT ;  /* 0x0000001d0400788c */ /* 0x000fd2000bf05270 */
[----:B------:R-:W-:Y:S05]  /*0f20*/  BRA.U !UP0, `(.L_x_7437) ;  /* 0x0000000108807547 */ /* 0x000fea000b800000 */
[----:B------:R-:W-:-:S09]  /*0f30*/  UISETP.NE.AND UP0, UPT, UR4, 0x2c, UPT ;  /* 0x0000002c0400788c */ /* 0x000fd2000bf05270 */
[----:B------:R-:W-:Y:S05]  /*0f40*/  BRA.U !UP0, `(.L_x_7438) ;  /* 0x0000000108487547 */ /* 0x000fea000b800000 */
.L_x_7412:
        /* <DEDUP_REMOVED lines=16> */
.L_x_7439:
[----:B------:R-:W-:Y:S01]  /*1050*/  PRMT R24, RZ, 0x7610, R24 ;  /* 0x00007610ff187816 */ /* 0x000fe20000000018 */
[----:B------:R-:W-:Y:S06]  /*1060*/  BRA `(.L_x_7413) ;  /* 0x0000000000547947 */ /* 0x000fec0003800000 */
.L_x_7438:
        /* <DEDUP_REMOVED lines=8> */
.L_x_7441:
[----:B------:R-:W-:Y:S05]  /*10f0*/  BSYNC.RECONVERGENT B0 ;  /* 0x0000000000007941 */ /* 0x000fea0003800200 */
.L_x_7440:
[----:B------:R-:W-:-:S04]  /*1100*/  F2FP.F16.F32.PACK_AB R0, RZ, R0 ;  /* 0x00000000ff00723e */ /* 0x000fc800000000ff */
[----:B------:R-:W-:Y:S01]  /*1110*/  PRMT R24, R0, 0x7610, R24 ;  /* 0x0000761000187816 */ /* 0x000fe20000000018 */
[----:B------:R-:W-:Y:S06]  /*1120*/  BRA `(.L_x_7413) ;  /* 0x0000000000247947 */ /* 0x000fec0003800000 */
.L_x_7437:
[----:B------:R-:W2:Y:S02]  /*1130*/  LDG.E.64 R2, desc[UR36][R2.64] ;  /* 0x0000002402027981 */ /* 0x000ea4000c1e1b00 */
[----:B--2---:R-:W0:Y:S02]  /*1140*/  I2F.U64 R0, R2 ;  /* 0x0000000200007312 */ /* 0x004e240000301000 */
[----:B0-----:R-:W-:-:S04]  /*1150*/  F2FP.F16.F32.PACK_AB R0, RZ, R0 ;  /* 0x00000000ff00723e */ /* 0x001fc800000000ff */
[----:B------:R-:W-:Y:S01]  /*1160*/  PRMT R24, R0, 0x7610, R24 ;  /* 0x0000761000187816 */ /* 0x000fe20000000018 */
[----:B------:R-:W-:Y:S06]  /*1170*/  BRA `(.L_x_7413) ;  /* 0x0000000000107947 */ /* 0x000fec0003800000 */
.L_x_7436:
[----:B------:R-:W2:Y:S02]  /*1180*/  LDG.E R2, desc[UR36][R2.64] ;  /* 0x0000002402027981 */ /* 0x000ea4000c1e1900 */
[----:B--2---:R-:W-:-:S04]  /*1190*/  I2FP.F32.U32 R0, R2 ;  /* 0x0000000200007245 */ /* 0x004fc80000201000 */
[----:B------:R-:W-:-:S04]  /*11a0*/  F2FP.F16.F32.PACK_AB R0, RZ, R0 ;  /* 0x00000000ff00723e */ /* 0x000fc800000000ff */
[----:B------:R-:W-:-:S07]  /*11b0*/  PRMT R24, R0, 0x7610, R24 ;  /* 0x0000761000187816 */ /* 0x000fce0000000018 */
.L_x_7413:
[----:B------:R-:W-:-:S07]  /*11c0*/  VIADD R16, R19, 0x80 ;  /* 0x0000008013107836 */ /* 0x000fce0000000000 */
.L_x_7407:
[----:B------:R-:W-:Y:S05]  /*11d0*/  BSYNC.RECONVERGENT B6 ;  /* 0x0000000000067941 */ /* 0x000fea0003800200 */
.L_x_7406:
        /* <DEDUP_REMOVED lines=26> */
.L_x_7447:
[----:B------:R-:W2:Y:S02]  /*1380*/  LDG.E.U8 R2, desc[UR36][R2.64] ;  /* 0x0000002402027981 */ /* 0x000ea4000c1e1100 */
[----:B--2---:R-:W-:-:S04]  /*1390*/  I2FP.F32.U32 R0, R2 ;  /* 0x0000000200007245 */ /* 0x004fc80000201000 */
[----:B------:R-:W-:-:S04]  /*13a0*/  F2FP.F16.F32.PACK_AB R0, RZ, R0 ;  /* 0x00000000ff00723e */ /* 0x000fc800000000ff */
[----:B------:R-:W-:Y:S01]  /*13b0*/  PRMT R23, R0, 0x7610, R23 ;  /* 0x0000761000177816 */ /* 0x000fe20000000017 */
[----:B------:R-:W-:Y:S06]  /*13c0*/  BRA `(.L_x_7449) ;  /* 0x0000000c00d47947 */ /* 0x000fec0003800000 */
.L_x_7446:
        /* <DEDUP_REMOVED lines=11> */
.L_x_7451:
[----:B------:R-:W2:Y:S02]  /*1480*/  LDG.E R2, desc[UR36][R2.64] ;  /* 0x0000002402027981 */ /* 0x000ea4000c1e1900 */
[----:B--2---:R-:W-:-:S04]  /*1490*/  I2FP.F32.S32 R0, R2 ;  /* 0x0000000200007245 */ /* 0x004fc80000201400 */
[----:B------:R-:W-:-:S04]  /*14a0*/  F2FP.F16.F32.PACK_AB R0, RZ, R0 ;  /* 0x00000000ff00723e */ /* 0x000fc800000000ff */
[----:B------:R-:W-:Y:S01]  /*14b0*/  PRMT R23, R0, 0x7610, R23 ;  /* 0x0000761000177816 */ /* 0x000fe20000000017 */
[----:B------:R-:W-:Y:S06]  /*14c0*/  BRA `(.L_x_7449) ;  /* 0x0000000c00947947 */ /* 0x000fec0003800000 */
.L_x_7450:
[----:B------:R-:W2:Y:S02]  /*14d0*/  LDG.E.U16 R2, desc[UR36][R2.64] ;  /* 0x0000002402027981 */ /* 0x000ea4000c1e1500 */
[----:B--2---:R-:W0:Y:S02]  /*14e0*/  I2F.S16 R0, R2 ;  /* 0x0000000200007306 */ /* 0x004e240000101400 */
[----:B0-----:R-:W-:-:S04]  /*14f0*/  F2FP.F16.F32.PACK_AB R0, RZ, R0 ;  /* 0x00000000ff00723e */ /* 0x001fc800000000ff */
[----:B------:R-:W-:Y:S01]  /*1500*/  PRMT R23, R0, 0x7610, R23 ;  /* 0x0000761000177816 */ /* 0x000fe20000000017 */
[----:B------:R-:W-:Y:S06]  /*1510*/  BRA `(.L_x_7449) ;  /* 0x0000000c00807947 */ /* 0x000fec0003800000 */
.L_x_7445:
        /* <DEDUP_REMOVED lines=9> */
.L_x_7453:
[----:B------:R0:W5:Y:S01]  /*15b0*/  LDG.E.U16 R23, desc[UR36][R2.64] ;  /* 0x0000002402177981 */ /* 0x000162000c1e1500 */
[----:B------:R-:W-:Y:S05]  /*15c0*/  BRA `(.L_x_7449) ;  /* 0x0000000c00547947 */ /* 0x000fea0003800000 */
.L_x_7452:
        /* <DEDUP_REMOVED lines=9> */
.L_x_7455:
[----:B------:R1:W5:Y:S01]  /*1660*/  LDG.E.U16 R23, desc[UR36][R2.64] ;  /* 0x0000002402177981 */ /* 0x000362000c1e1500 */
[----:B------:R-:W-:Y:S05]  /*1670*/  BRA `(.L_x_7449) ;  /* 0x0000000c00287947 */ /* 0x000fea0003800000 */
.L_x_7454:
        /* <DEDUP_REMOVED lines=13> */
.L_x_7444:
        /* <DEDUP_REMOVED lines=14> */
.L_x_7458:
        /* <DEDUP_REMOVED lines=13> */
.L_x_7457:
        /* <DEDUP_REMOVED lines=27> */
.L_x_7460:
        /* <DEDUP_REMOVED lines=14> */
.L_x_7459:
[----:B------:R-:W2:Y:S02]  /*1b90*/  LDG.E.U16 R0, desc[UR36][R2.64] ;  /* 0x0000002402007981 */ /* 0x000ea4000c1e1500 */
[----:B--2---:R-:W-:-:S05]  /*1ba0*/  IMAD.U32 R0, R0, 0x10000, RZ ;  /* 0x0001000000007824 */ /* 0x004fca00078e00ff */
[----:B------:R-:W-:-:S04]  /*1bb0*/  F2FP.F16.F32.PACK_AB R0, RZ, R0 ;  /* 0x00000000ff00723e */ /* 0x000fc800000000ff */
[----:B------:R-:W-:Y:S01]  /*1bc0*/  PRMT R23, R0, 0x7610, R23 ;  /* 0x0000761000177816 */ /* 0x000fe20000000017 */
[----:B------:R-:W-:Y:S06]  /*1bd0*/  BRA `(.L_x_7449) ;  /* 0x0000000400d07947 */ /* 0x000fec0003800000 */
.L_x_7456:
        /* <DEDUP_REMOVED lines=13> */
.L_x_7463:
        /* <DEDUP_REMOVED lines=21> */
.L_x_7467:
[----:B------:R-:W-:Y:S05]  /*1e00*/  BSYNC.RECONVERGENT B1 ;  /* 0x0000000000017941 */ /* 0x000fea0003800200 */
.L_x_7466:
[----:B------:R-:W-:Y:S01]  /*1e10*/  IMAD.SHL.U32 R0, R0, 0x100000, RZ ;  /* 0x0010000000007824 */ /* 0x000fe200078e00ff */
[----:B------:R-:W-:-:S04]  /*1e20*/  LEA R2, R2, 0x3b800000, 0x17 ;  /* 0x3b80000002027811 */ /* 0x000fc800078eb8ff */
[----:B------:R-:W-:-:S07]  /*1e30*/  LOP3.LUT R0, R2, R0, R7, 0xfe, !PT ;  /* 0x0000000002007212 */ /* 0x000fce00078efe07 */
.L_x_7465:
[----:B------:R-:W-:Y:S05]  /*1e40*/  BSYNC.RECONVERGENT B0 ;  /* 0x0000000000007941 */ /* 0x000fea0003800200 */
.L_x_7464:
[----:B------:R-:W-:-:S04]  /*1e50*/  F2FP.F16.F32.PACK_AB R0, RZ, R0 ;  /* 0x00000000ff00723e */ /* 0x000fc800000000ff */
[----:B------:R-:W-:Y:S01]  /*1e60*/  PRMT R23, R0, 0x7610, R23 ;  /* 0x0000761000177816 */ /* 0x000fe20000000017 */
[----:B------:R-:W-:Y:S06]  /*1e70*/  BRA `(.L_x_7449) ;  /* 0x0000000400287947 */ /* 0x000fec0003800000 */
.L_x_7462:
        /* <DEDUP_REMOVED lines=21> */
.L_x_7471:
[----:B------:R-:W-:Y:S05]  /*1fd0*/  BSYNC.RECONVERGENT B1 ;  /* 0x0000000000017941 */ /* 0x000fea0003800200 */
.L_x_7470:
[----:B------:R-:W-:Y:S01]  /*1fe0*/  IMAD.SHL.U32 R0, R0, 0x200000, RZ ;  /* 0x0020000000007824 */ /* 0x000fe200078e00ff */
[----:B------:R-:W-:-:S04]  /*1ff0*/  LEA R2, R2, 0x37800000, 0x17 ;  /* 0x3780000002027811 */ /* 0x000fc800078eb8ff */
[----:B------:R-:W-:-:S07]  /*2000*/  LOP3.LUT R0, R2, R0, R7, 0xfe, !PT ;  /* 0x0000000002007212 */ /* 0x000fce00078efe07 */
.L_x_7469:
[----:B------:R-:W-:Y:S05]  /*2010*/  BSYNC.RECONVERGENT B0 ;  /* 0x0000000000007941 */ /* 0x000fea0003800200 */
.L_x_7468:
[----:B------:R-:W-:-:S04]  /*2020*/  F2FP.F16.F32.PACK_AB R0, RZ, R0 ;  /* 0x00000000ff00723e */ /* 0x000fc800000000ff */
[----:B------:R-:W-:Y:S01]  /*2030*/  PRMT R23, R0, 0x7610, R23 ;  /* 0x0000761000177816 */ /* 0x000fe20000000017 */
[----:B------:R-:W-:Y:S06]  /*2040*/  BRA `(.L_x_7449) ;  /* 0x0000000000b47947 */ /* 0x000fec0003800000 */
.L_x_7461:
        /* <DEDUP_REMOVED lines=14> */
.L_x_7475:
[----:B------:R-:W-:Y:S05]  /*2130*/  BSYNC.RECONVERGENT B0 ;  /* 0x0000000000007941 */ /* 0x000fea0003800200 */
.L_x_7474:
[----:B------:R-:W-:-:S04]  /*2140*/  F2FP.F16.F32.PACK_AB R0, RZ, R0 ;  /* 0x00000000ff00723e */ /* 0x000fc800000000ff */
[----:B------:R-:W-:Y:S01]  /*2150*/  PRMT R23, R0, 0x7610, R23 ;  /* 0x0000761000177816 */ /* 0x000fe20000000017 */
[----:B------:R-:W-:Y:S06]  /*2160*/  BRA `(.L_x_7449) ;  /* 0x00000000006c7947 */ /* 0x000fec0003800000 */
.L_x_7448:
        /* <DEDUP_REMOVED lines=16> */
.L_x_7476:
[----:B------:R-:W-:Y:S01]  /*2270*/  PRMT R23, RZ, 0x7610, R23 ;  /* 0x00007610ff177816 */ /* 0x000fe20000000017 */
[----:B------:R-:W-:Y:S06]  /*2280*/  BRA `(.L_x_7449) ;  /* 0x0000000000247947 */ /* 0x000fec0003800000 */
.L_x_7473:
[----:B------:R-:W2:Y:S02]  /*2290*/  LDG.E.64 R2, desc[UR36][R2.64] ;  /* 0x0000002402027981 */ /* 0x000ea4000c1e1b00 */
[----:B--2---:R-:W0:Y:S02]  /*22a0*/  I2F.U64 R0, R2 ;  /* 0x0000000200007312 */ /* 0x004e240000301000 */
[----:B0-----:R-:W-:-:S04]  /*22b0*/  F2FP.F16.F32.PACK_AB R0, RZ, R0 ;  /* 0x00000000ff00723e */ /* 0x001fc800000000ff */
[----:B------:R-:W-:Y:S01]  /*22c0*/  PRMT R23, R0, 0x7610, R23 ;  /* 0x0000761000177816 */ /* 0x000fe20000000017 */
[----:B------:R-:W-:Y:S06]  /*22d0*/  BRA `(.L_x_7449) ;  /* 0x0000000000107947 */ /* 0x000fec0003800000 */
.L_x_7472:
[----:B------:R-:W2:Y:S02]  /*22e0*/  LDG.E R2, desc[UR36][R2.64] ;  /* 0x0000002402027981 */ /* 0x000ea4000c1e1900 */
[----:B--2---:R-:W-:-:S04]  /*22f0*/  I2FP.F32.U32 R0, R2 ;  /* 0x0000000200007245 */ /* 0x004fc80000201000 */
[----:B------:R-:W-:-:S04]  /*2300*/  F2FP.F16.F32.PACK_AB R0, RZ, R0 ;  /* 0x00000000ff00723e */ /* 0x000fc800000000ff */
[----:B------:R-:W-:-:S07]  /*2310*/  PRMT R23, R0, 0x7610, R23 ;  /* 0x0000761000177816 */ /* 0x000fce0000000017 */
.L_x_7449:
[----:B------:R-:W-:-:S07]  /*2320*/  VIADD R16, R16, 0x80 ;  /* 0x0000008010107836 */ /* 0x000fce0000000000 */
.L_x_7443:
[----:B------:R-:W-:Y:S05]  /*2330*/  BSYNC.RECONVERGENT B6 ;  /* 0x0000000000067941 */ /* 0x000fea0003800200 */
.L_x_7442:
        /* <DEDUP_REMOVED lines=26> */
.L_x_7482:
[----:B------:R-:W2:Y:S02]  /*24e0*/  LDG.E.U8 R2, desc[UR36][R2.64] ;  /* 0x0000002402027981 */ /* 0x000ea4000c1e1100 */
[----:B--2---:R-:W-:-:S04]  /*24f0*/  I2FP.F32.U32 R0, R2 ;  /* 0x0000000200007245 */ /* 0x004fc80000201000 */
[----:B------:R-:W-:-:S04]  /*2500*/  F2FP.F16.F32.PACK_AB R0, RZ, R0 ;  /* 0x00000000ff00723e */ /* 0x000fc800000000ff */
[----:B------:R-:W-:Y:S01]  /*2510*/  PRMT R25, R0, 0x7610, R25 ;  /* 0x0000761000197816 */ /* 0x000fe20000000019 */
[----:B------:R-:W-:Y:S06]  /*2520*/  BRA `(.L_x_7484) ;  /* 0x0000000c00d47947 */ /* 0x000fec0003800000 */
.L_x_7481:
        /* <DEDUP_REMOVED lines=11> */
.L_x_7486:
[----:B------:R-:W2:Y:S02]  /*25e0*/  LDG.E R2, desc[UR36][R2.64] ;  /* 0x0000002402027981 */ /* 0x000ea4000c1e1900 */
[----:B--2---:R-:W-:-:S04]  /*25f0*/  I2FP.F32.S32 R0, R2 ;  /* 0x0000000200007245 */ /* 0x004fc80000201400 */
[----:B------:R-:W-:-:S04]  /*2600*/  F2FP.F16.F32.PACK_AB R0, RZ, R0 ;  /* 0x00000000ff00723e */ /* 0x000fc800000000ff */
[----:B------:R-:W-:Y:S01]  /*2610*/  PRMT R25, R0, 0x7610, R25 ;  /* 0x0000761000197816 */ /* 0x000fe20000000019 */
[----:B------:R-:W-:Y:S06]  /*2620*/  BRA `(.L_x_7484) ;  /* 0x0000000c00947947 */ /* 0x000fec0003800000 */
.L_x_7485:
[----:B------:R-:W2:Y:S02]  /*2630*/  LDG.E.U16 R2, desc[UR36][R2.64] ;  /* 0x0000002402027981 */ /* 0x000ea4000c1e1500 */
[----:B--2---:R-:W0:Y:S02]  /*2640*/  I2F.S16 R0, R2 ;  /* 0x0000000200007306 */ /* 0x004e240000101400 */
[----:B0-----:R-:W-:-:S04]  /*2650*/  F2FP.F16.F32.PACK_AB R0, RZ, R0 ;  /* 0x00000000ff00723e */ /* 0x001fc800000000ff */
[----:B------:R-:W-:Y:S01]  /*2660*/  PRMT R25, R0, 0x7610, R25 ;  /* 0x0000761000197816 */ /* 0x000fe20000000019 */
[----:B------:R-:W-:Y:S06]  /*2670*/  BRA `(.L_x_7484) ;  /* 0x0000000c00807947 */ /* 0x000fec0003800000 */
.L_x_7480:
        /* <DEDUP_REMOVED lines=9> */
.L_x_7488:
[----:B------:R0:W5:Y:S01]  /*2710*/  LDG.E.U16 R25, desc[UR36][R2.64] ;  /* 0x0000002402197981 */ /* 0x000162000c1e1500 */
[----:B------:R-:W-:Y:S05]  /*2720*/  BRA `(.L_x_7484) ;  /* 0x0000000c00547947 */ /* 0x000fea0003800000 */
.L_x_7487:
        /* <DEDUP_REMOVED lines=9> */
.L_x_7490:
[----:B------:R1:W5:Y:S01]  /*27c0*/  LDG.E.U16 R25, desc[UR36][R2.64] ;  /* 0x0000002402197981 */ /* 0x000362000c1e1500 */
[----:B------:R-:W-:Y:S05]  /*27d0*/  BRA `(.L_x_7484) ;  /* 0x0000000c00287947 */ /* 0x000fea0003800000 */
.L_x_7489:
        /* <DEDUP_REMOVED lines=13> */
.L_x_7479:
        /* <DEDUP_REMOVED lines=14> */
.L_x_7493:
        /* <DEDUP_REMOVED lines=13> */
.L_x_7492:
        /* <DEDUP_REMOVED lines=27> */
.L_x_7495:
        /* <DEDUP_REMOVED lines=14> */
.L_x_7494:
[----:B------:R-:W2:Y:S02]  /*2cf0*/  LDG.E.U16 R0, desc[UR36][R2.64] ;  /* 0x0000002402007981 */ /* 0x000ea4000c1e1500 */
[----:B--2---:R-:W-:-:S05]  /*2d00*/  IMAD.U32 R0, R0, 0x10000, RZ ;  /* 0x0001000000007824 */ /* 0x004fca00078e00ff */
[----:B------:R-:W-:-:S04]  /*2d10*/  F2FP.F16.F32.PACK_AB R0, RZ, R0 ;  /* 0x00000000ff00723e */ /* 0x000fc800000000ff */
[----:B------:R-:W-:Y:S01]  /*2d20*/  PRMT R25, R0, 0x7610, R25 ;  /* 0x0000761000197816 */ /* 0x000fe20000000019 */
[----:B------:R-:W-:Y:S06]  /*2d30*/  BRA `(.L_x_7484) ;  /* 0x0000000400d07947 */ /* 0x000fec0003800000 */
.L_x_7491:
        /* <DEDUP_REMOVED lines=13> */
.L_x_7498:
        /* <DEDUP_REMOVED lines=21> */
.L_x_7502:
[----:B------:R-:W-:Y:S05]  /*2f60*/  BSYNC.RECONVERGENT B1 ;  /* 0x0000000000017941 */ /* 0x000fea0003800200 */
.L_x_7501:
[----:B------:R-:W-:Y:S01]  /*2f70*/  IMAD.SHL.U32 R0, R0, 0x100000, RZ ;  /* 0x0010000000007824 */ /* 0x000fe200078e00ff */
[----:B------:R-:W-:-:S04]  /*2f80*/  LEA R2, R2, 0x3b800000, 0x17 ;  /* 0x3b80000002027811 */ /* 0x000fc800078eb8ff */
[----:B------:R-:W-:-:S07]  /*2f90*/  LOP3.LUT R0, R2, R0, R7, 0xfe, !PT ;  /* 0x0000000002007212 */ /* 0x000fce00078efe07 */
.L_x_7500:
[----:B------:R-:W-:Y:S05]  /*2fa0*/  BSYNC.RECONVERGENT B0 ;  /* 0x0000000000007941 */ /* 0x000fea0003800200 */
.L_x_7499:
[----:B------:R-:W-:-:S04]  /*2fb0*/  F2FP.F16.F32.PACK_AB R0, RZ, R0 ;  /* 0x00000000ff00723e */ /* 0x000fc800000000ff */
[----:B------:R-:W-:Y:S01]  /*2fc0*/  PRMT R25, R0, 0x7610, R25 ;  /* 0x0000761000197816 */ /* 0x000fe20000000019 */
[----:B------:R-:W-:Y:S06]  /*2fd0*/  BRA `(.L_x_7484) ;  /* 0x0000000400287947 */ /* 0x000fec0003800000 */
.L_x_7497:
        /* <DEDUP_REMOVED lines=21> */
.L_x_7506:
[----:B------:R-:W-:Y:S05]  /*3130*/  BSYNC.RECONVERGENT B1 ;  /* 0x0000000000017941 */ /* 0x000fea0003800200 */
.L_x_7505:
[----:B------:R-:W-:Y:S01]  /*3140*/  IMAD.SHL.U32 R0, R0, 0x200000, RZ ;  /* 0x0020000000007824 */ /* 0x000fe200078e00ff */
[----:B------:R-:W-:-:S04]  /*3150*/  LEA R2, R2, 0x37800000, 0x17 ;  /* 0x3780000002027811 */ /* 0x000fc800078eb8ff */
[----:B------:R-:W-:-:S07]  /*3160*/  LOP3.LUT R0, R2, R0, R7, 0xfe, !PT ;  /* 0x0000000002007212 */ /* 0x000fce00078efe07 */
.L_x_7504:
[----:B------:R-:W-:Y:S05]  /*3170*/  BSYNC.RECONVERGENT B0 ;  /* 0x0000000000007941 */ /* 0x000fea0003800200 */
.L_x_7503:
[----:B------:R-:W-:-:S04]  /*3180*/  F2FP.F16.F32.PACK_AB R0, RZ, R0 ;  /* 0x00000000ff00723e */ /* 0x000fc800000000ff */
[----:B------:R-:W-:Y:S01]  /*3190*/  PRMT R25, R0, 0x7610, R25 ;  /* 0x0000761000197816 */ /* 0x000fe20000000019 */
[----:B------:R-:W-:Y:S06]  /*31a0*/  BRA `(.L_x_7484) ;  /* 0x0000000000b47947 */ /* 0x000fec0003800000 */
.L_x_7496:
        /* <DEDUP_REMOVED lines=14> */
.L_x_7510:
[----:B------:R-:W-:Y:S05]  /*3290*/  BSYNC.RECONVERGENT B0 ;  /* 0x0000000000007941 */ /* 0x000fea0003800200 */
.L_x_7509:
[----:B------:R-:W-:-:S04]  /*32a0*/  F2FP.F16.F32.PACK_AB R0, RZ, R0 ;  /* 0x00000000ff00723e */ /* 0x000fc800000000ff */
[----:B------:R-:W-:Y:S01]  /*32b0*/  PRMT R25, R0, 0x7610, R25 ;  /* 0x0000761000197816 */ /* 0x000fe20000000019 */
[----:B------:R-:W-:Y:S06]  /*32c0*/  BRA `(.L_x_7484) ;  /* 0x00000000006c7947 */ /* 0x000fec0003800000 */
.L_x_7483:
        /* <DEDUP_REMOVED lines=16> */
.L_x_7511:
[----:B------:R-:W-:Y:S01]  /*33d0*/  PRMT R25, RZ, 0x7610, R25 ;  /* 0x00007610ff197816 */ /* 0x000fe20000000019 */
[----:B------:R-:W-:Y:S06]  /*33e0*/  BRA `(.L_x_7484) ;  /* 0x0000000000247947 */ /* 0x000fec0003800000 */
.L_x_7508:
[----:B------:R-:W2:Y:S02]  /*33f0*/  LDG.E.64 R2, desc[UR36][R2.64] ;  /* 0x0000002402027981 */ /* 0x000ea4000c1e1b00 */
[----:B--2---:R-:W0:Y:S02]  /*3400*/  I2F.U64 R0, R2 ;  /* 0x0000000200007312 */ /* 0x004e240000301000 */
[----:B0-----:R-:W-:-:S04]  /*3410*/  F2FP.F16.F32.PACK_AB R0, RZ, R0 ;  /* 0x00000000ff00723e */ /* 0x001fc800000000ff */
[----:B------:R-:W-:Y:S01]  /*3420*/  PRMT R25, R0, 0x7610, R25 ;  /* 0x0000761000197816 */ /* 0x000fe20000000019 */
[----:B------:R-:W-:Y:S06]  /*3430*/  BRA `(.L_x_7484) ;  /* 0x0000000000107947 */ /* 0x000fec0003800000 */
.L_x_7507:
[----:B------:R-:W2:Y:S02]  /*3440*/  LDG.E R2, desc[UR36][R2.64] ;  /* 0x0000002402027981 */ /* 0x000ea4000c1e1900 */
[----:B--2---:R-:W-:-:S04]  /*3450*/  I2FP.F32.U32 R0, R2 ;  /* 0x0000000200007245 */ /* 0x004fc80000201000 */
[----:B------:R-:W-:-:S04]  /*3460*/  F2FP.F16.F32.PACK_AB R0, RZ, R0 ;  /* 0x00000000ff00723e */ /* 0x000fc800000000ff */
[----:B------:R-:W-:-:S07]  /*3470*/  PRMT R25, R0, 0x7610, R25 ;  /* 0x0000761000197816 */ /* 0x000fce0000000019 */
.L_x_7484:
[----:B------:R-:W-:-:S07]  /*3480*/  VIADD R16, R16, 0x80 ;  /* 0x0000008010107836 */ /* 0x000fce0000000000 */
.L_x_7478:
[----:B------:R-:W-:Y:S05]  /*3490*/  BSYNC.RECONVERGENT B6 ;  /* 0x0000000000067941 */ /* 0x000fea0003800200 */
.L_x_7477:
        /* <DEDUP_REMOVED lines=25> */
.L_x_7517:
[----:B------:R-:W2:Y:S02]  /*3630*/  LDG.E.U8 R2, desc[UR36][R2.64] ;  /* 0x0000002402027981 */ /* 0x000ea4000c1e1100 */
[----:B--2---:R-:W-:-:S04]  /*3640*/  I2FP.F32.U32 R0, R2 ;  /* 0x0000000200007245 */ /* 0x004fc80000201000 */
[----:B------:R-:W-:Y:S01]  /*3650*/  F2FP.F16.F32.PACK_AB R0, RZ, R0 ;  /* 0x00000000ff00723e */ /* 0x000fe200000000ff */
[----:B------:R-:W-:Y:S06]  /*3660*/  BRA `(.L_x_7513) ;  /* 0x0000000c009c7947 */ /* 0x000fec0003800000 */
.L_x_7516:
        /* <DEDUP_REMOVED lines=10> */
.L_x_7520:
[----:B------:R-:W2:Y:S02]  /*3710*/  LDG.E R2, desc[UR36][R2.64] ;  /* 0x0000002402027981 */ /* 0x000ea4000c1e1900 */
[----:B--2---:R-:W-:-:S04]  /*3720*/  I2FP.F32.S32 R0, R2 ;  /* 0x0000000200007245 */ /* 0x004fc80000201400 */
[----:B------:R-:W-:Y:S01]  /*3730*/  F2FP.F16.F32.PACK_AB R0, RZ, R0 ;  /* 0x00000000ff00723e */ /* 0x000fe200000000ff */
[----:B------:R-:W-:Y:S06]  /*3740*/  BRA `(.L_x_7513) ;  /* 0x0000000c00647947 */ /* 0x000fec0003800000 */
.L_x_7519:
[----:B------:R-:W2:Y:S02]  /*3750*/  LDG.E.U16 R2, desc[UR36][R2.64] ;  /* 0x0000002402027981 */ /* 0x000ea4000c1e1500 */
[----:B--2---:R-:W0:Y:S02]  /*3760*/  I2F.S16 R0, R2 ;  /* 0x0000000200007306 */ /* 0x004e240000101400 */
[----:B0-----:R-:W-:Y:S01]  /*3770*/  F2FP.F16.F32.PACK_AB R0, RZ, R0 ;  /* 0x00000000ff00723e */ /* 0x001fe200000000ff */
[----:B------:R-:W-:Y:S06]  /*3780*/  BRA `(.L_x_7513) ;  /* 0x0000000c00547947 */ /* 0x000fec0003800000 */
.L_x_7515:
        /* <DEDUP_REMOVED lines=9> */
.L_x_7522:
[----:B------:R2:W5:Y:S01]  /*3820*/  LDG.E.U16 R0, desc[UR36][R2.64] ;  /* 0x0000002402007981 */ /* 0x000562000c1e1500 */
[----:B------:R-:W-:Y:S05]  /*3830*/  BRA `(.L_x_7513) ;  /* 0x0000000c00287947 */ /* 0x000fea0003800000 */
.L_x_7521:
        /* <DEDUP_REMOVED lines=9> */
.L_x_7524:
[----:B------:R3:W5:Y:S01]  /*38d0*/  LDG.E.U16 R0, desc[UR36][R2.64] ;  /* 0x0000002402007981 */ /* 0x000762000c1e1500 */
[----:B------:R-:W-:Y:S05]  /*38e0*/  BRA `(.L_x_7513) ;  /* 0x0000000800fc7947 */ /* 0x000fea0003800000 */
.L_x_7523:
        /* <DEDUP_REMOVED lines=12> */
.L_x_7514:
        /* <DEDUP_REMOVED lines=13> */
.L_x_7527:
        /* <DEDUP_REMOVED lines=12> */
.L_x_7526:
        /* <DEDUP_REMOVED lines=27> */
.L_x_7529:
        /* <DEDUP_REMOVED lines=13> */
.L_x_7528:
[----:B------:R-:W2:Y:S02]  /*3dc0*/  LDG.E.U16 R0, desc[UR36][R2.64] ;  /* 0x0000002402007981 */ /* 0x000ea4000c1e1500 */
[----:B--2---:R-:W-:-:S05]  /*3dd0*/  IMAD.U32 R0, R0, 0x10000, RZ ;  /* 0x0001000000007824 */ /* 0x004fca00078e00ff */
[----:B------:R-:W-:Y:S01]  /*3de0*/  F2FP.F16.F32.PACK_AB R0, RZ, R0 ;  /* 0x00000000ff00723e */ /* 0x000fe200000000ff */
[----:B------:R-:W-:Y:S06]  /*3df0*/  BRA `(.L_x_7513) ;  /* 0x0000000400b87947 */ /* 0x000fec0003800000 */
.L_x_7525:
        /* <DEDUP_REMOVED lines=12> */
.L_x_7532:
        /* <DEDUP_REMOVED lines=21> */
.L_x_7536:
[----:B------:R-:W-:Y:S05]  /*4010*/  BSYNC.RECONVERGENT B1 ;  /* 0x0000000000017941 */ /* 0x000fea0003800200 */
.L_x_7535:
[----:B------:R-:W-:Y:S01]  /*4020*/  IMAD.SHL.U32 R0, R0, 0x100000, RZ ;  /* 0x0010000000007824 */ /* 0x000fe200078e00ff */
[----:B------:R-:W-:-:S04]  /*4030*/  LEA R2, R2, 0x3b800000, 0x17 ;  /* 0x3b80000002027811 */ /* 0x000fc800078eb8ff */
[----:B------:R-:W-:-:S07]  /*4040*/  LOP3.LUT R0, R2, R0, R7, 0xfe, !PT ;  /* 0x0000000002007212 */ /* 0x000fce00078efe07 */
.L_x_7534:
[----:B------:R-:W-:Y:S05]  /*4050*/  BSYNC.RECONVERGENT B0 ;  /* 0x0000000000007941 */ /* 0x000fea0003800200 */
.L_x_7533:
[----:B------:R-:W-:Y:S01]  /*4060*/  F2FP.F16.F32.PACK_AB R0, RZ, R0 ;  /* 0x00000000ff00723e */ /* 0x000fe200000000ff */
[----:B------:R-:W-:Y:S06]  /*4070*/  BRA `(.L_x_7513) ;  /* 0x0000000400187947 */ /* 0x000fec0003800000 */
.L_x_7531:
        /* <DEDUP_REMOVED lines=21> */
.L_x_7540:
[----:B------:R-:W-:Y:S05]  /*41d0*/  BSYNC.RECONVERGENT B1 ;  /* 0x0000000000017941 */ /* 0x000fea0003800200 */
.L_x_7539:
[----:B------:R-:W-:Y:S01]  /*41e0*/  IMAD.SHL.U32 R0, R0, 0x200000, RZ ;  /* 0x0020000000007824 */ /* 0x000fe200078e00ff */
[----:B------:R-:W-:-:S04]  /*41f0*/  LEA R2, R2, 0x37800000, 0x17 ;  /* 0x3780000002027811 */ /* 0x000fc800078eb8ff */
[----:B------:R-:W-:-:S07]  /*4200*/  LOP3.LUT R0, R2, R0, R7, 0xfe, !PT ;  /* 0x0000000002007212 */ /* 0x000fce00078efe07 */
.L_x_7538:
[----:B------:R-:W-:Y:S05]  /*4210*/  BSYNC.RECONVERGENT B0 ;  /* 0x0000000000007941 */ /* 0x000fea0003800200 */
.L_x_7537:
[----:B------:R-:W-:Y:S01]  /*4220*/  F2FP.F16.F32.PACK_AB R0, RZ, R0 ;  /* 0x00000000ff00723e */ /* 0x000fe200000000ff */
[----:B------:R-:W-:Y:S06]  /*4230*/  BRA `(.L_x_7513) ;  /* 0x0000000000a87947 */ /* 0x000fec0003800000 */
.L_x_7530:
        /* <DEDUP_REMOVED lines=14> */
.L_x_7544:
[----:B------:R-:W-:Y:S05]  /*4320*/  BSYNC.RECONVERGENT B0 ;  /* 0x0000000000007941 */ /* 0x000fea0003800200 */
.L_x_7543:
[----:B------:R-:W-:Y:S01]  /*4330*/  F2FP.F16.F32.PACK_AB R0, RZ, R0 ;  /* 0x00000000ff00723e */ /* 0x000fe200000000ff */
[----:B------:R-:W-:Y:S06]  /*4340*/  BRA `(.L_x_7513) ;  /* 0x0000000000647947 */ /* 0x000fec0003800000 */
.L_x_7518:
        /* <DEDUP_REMOVED lines=16> */
.L_x_7545:
[----:B------:R-:W-:Y:S01]  /*4450*/  PRMT R0, RZ, 0x7610, R0 ;  /* 0x00007610ff007816 */ /* 0x000fe20000000000 */
[----:B------:R-:W-:Y:S06]  /*4460*/  BRA `(.L_x_7513) ;  /* 0x00000000001c7947 */ /* 0x000fec0003800000 */
.L_x_7542:
[----:B------:R-:W2:Y:S02]  /*4470*/  LDG.E.64 R2, desc[UR36][R2.64] ;  /* 0x0000002402027981 */ /* 0x000ea4000c1e1b00 */
[----:B--2---:R-:W0:Y:S02]  /*4480*/  I2F.U64 R0, R2 ;  /* 0x0000000200007312 */ /* 0x004e240000301000 */
[----:B0-----:R-:W-:Y:S01]  /*4490*/  F2FP.F16.F32.PACK_AB R0, RZ, R0 ;  /* 0x00000000ff00723e */ /* 0x001fe200000000ff */
[----:B------:R-:W-:Y:S06]  /*44a0*/  BRA `(.L_x_7513) ;  /* 0x00000000000c7947 */ /* 0x000fec0003800000 */
.L_x_7541:
[----:B------:R-:W2:Y:S02]  /*44b0*/  LDG.E R2, desc[UR36][R2.64] ;  /* 0x0000002402027981 */ /* 0x000ea4000c1e1900 */
[----:B--2---:R-:W-:-:S04]  /*44c0*/  I2FP.F32.U32 R0, R2 ;  /* 0x0000000200007245 */ /* 0x004fc80000201000 */
[----:B------:R-:W-:-:S07]  /*44d0*/  F2FP.F16.F32.PACK_AB R0, RZ, R0 ;  /* 0x00000000ff00723e */ /* 0x000fce00000000ff */
.L_x_7513:
[----:B------:R-:W-:Y:S05]  /*44e0*/  BSYNC.RECONVERGENT B6 ;  /* 0x0000000000067941 */ /* 0x000fea0003800200 */
.L_x_7512:
        /* <DEDUP_REMOVED lines=18> */
[----:B------:R-:W-:Y:S01]  /*4610*/  @!P0 FMNMX.FTZ R2, R2, R3, !PT ;  /* 0x0000000302028209 */ /* 0x000fe20007810000 */
[----:B--2---:R-:W-:-:S03]  /*4620*/  @!P2 HADD2.F32 R8, -RZ, R8.H0_H0 ;  /* 0x20000008ff08a230 */ /* 0x004fc60000004100 */
[----:B------:R-:W-:Y:S02]  /*4630*/  @!P0 F2FP.F16.F32.PACK_AB R0, RZ, R2 ;  /* 0x00000002ff00823e */ /* 0x000fe400000000ff */
[----:B------:R-:W-:Y:S01]  /*4640*/  @!P2 FMNMX.FTZ R5, R8, R5, !PT ;  /* 0x000000050805a209 */ /* 0x000fe20007810000 */
[----:B---3--:R-:W-:-:S03]  /*4650*/  @!P3 HADD2.F32 R9, -RZ, R9.H0_H0 ;  /* 0x20000009ff09b230 */ /* 0x008fc60000004100 */
[----:B------:R-:W-:Y:S02]  /*4660*/  @!P2 F2FP.F16.F32.PACK_AB R24, RZ, R5 ;  /* 0x00000005ff18a23e */ /* 0x000fe400000000ff */
[----:B------:R-:W-:Y:S01]  /*4670*/  @!P3 FMNMX.FTZ R6, R9, R6, !PT ;  /* 0x000000060906b209 */ /* 0x000fe20007810000 */
[----:B----4-:R-:W-:-:S03]  /*4680*/  @!P1 HADD2.F32 R7, -RZ, R7.H0_H0 ;  /* 0x20000007ff079230 */ /* 0x010fc60000004100 */
[----:B------:R-:W-:Y:S02]  /*4690*/  @!P3 F2FP.F16.F32.PACK_AB R23, RZ, R6 ;  /* 0x00000006ff17b23e */ /* 0x000fe400000000ff */
[----:B------:R-:W-:-:S04]  /*46a0*/  @!P1 FMNMX.FTZ R4, R7, R4, !PT ;  /* 0x0000000407049209 */ /* 0x000fc80007810000 */
        /* <DEDUP_REMOVED lines=25> */
.L_x_7551:
[----:B------:R-:W-:Y:S02]  /*4840*/  HADD2.F32 R5, -RZ, R0.H0_H0 ;  /* 0x20000000ff057230 */ /* 0x000fe40000004100 */
[----:B------:R-:W-:-:S04]  /*4850*/  IMAD.MOV.U32 R19, RZ, RZ, R22 ;  /* 0x000000ffff137224 */ /* 0x000fc800078e0016 */
[----:B------:R-:W0:Y:S02]  /*4860*/  F2I.S64.TRUNC R4, R5 ;  /* 0x0000000500047311 */ /* 0x000e24000020d900 */
[----:B0-----:R0:W-:Y:S01]  /*4870*/  STG.E.U8 desc[UR36][R2.64], R4 ;  /* 0x0000000402007986 */ /* 0x0011e2000c101124 */
[----:B------:R-:W-:Y:S05]  /*4880*/  BRA `(.L_x_7547) ;  /* 0x0000000c00c07947 */ /* 0x000fea0003800000 */
.L_x_7550:
        /* <DEDUP_REMOVED lines=11> */
.L_x_7554:
[----:B------:R-:W-:Y:S02]  /*4940*/  HADD2.F32 R0, -RZ, R0.H0_H0 ;  /* 0x20000000ff007230 */ /* 0x000fe40000004100 */
[----:B------:R-:W-:Y:S02]  /*4950*/  IMAD.MOV.U32 R19, RZ, RZ, R22 ;  /* 0x000000ffff137224 */ /* 0x000fe400078e0016 */
[----:B------:R-:W0:Y:S02]  /*4960*/  F2I.FTZ.TRUNC.NTZ R5, R0 ;  /* 0x0000000000057305 */ /* 0x000e24000021f100 */
[----:B0-----:R0:W-:Y:S01]  /*4970*/  STG.E desc[UR36][R2.64], R5 ;  /* 0x0000000502007986 */ /* 0x0011e2000c101924 */
[----:B------:R-:W-:Y:S05]  /*4980*/  BRA `(.L_x_7547) ;  /* 0x0000000c00807947 */ /* 0x000fea0003800000 */
.L_x_7553:
[----:B------:R-:W-:Y:S02]  /*4990*/  HADD2.F32 R0, -RZ, R0.H0_H0 ;  /* 0x20000000ff007230 */ /* 0x000fe40000004100 */
[----:B------:R-:W-:Y:S02]  /*49a0*/  IMAD.MOV.U32 R19, RZ, RZ, R22 ;  /* 0x000000ffff137224 */ /* 0x000fe400078e0016 */
[----:B------:R-:W0:Y:S02]  /*49b0*/  F2I.FTZ.TRUNC.NTZ R5, R0 ;  /* 0x0000000000057305 */ /* 0x000e24000021f100 */
[----:B0-----:R0:W-:Y:S01]  /*49c0*/  STG.E.U16 desc[UR36][R2.64], R5 ;  /* 0x0000000502007986 */ /* 0x0011e2000c101524 */
[----:B------:R-:W-:Y:S05]  /*49d0*/  BRA `(.L_x_7547) ;  /* 0x0000000c006c7947 */ /* 0x000fea0003800000 */
.L_x_7549:
        /* <DEDUP_REMOVED lines=10> */
.L_x_7556:
[----:B------:R0:W-:Y:S01]  /*4a80*/  STG.E.U16 desc[UR36][R2.64], R0 ;  /* 0x0000000002007986 */ /* 0x0001e2000c101524 */
[----:B------:R-:W-:Y:S01]  /*4a90*/  IMAD.MOV.U32 R19, RZ, RZ, R22 ;  /* 0x000000ffff137224 */ /* 0x000fe200078e0016 */
[----:B------:R-:W-:Y:S06]  /*4aa0*/  BRA `(.L_x_7547) ;  /* 0x0000000c00387947 */ /* 0x000fec0003800000 */
.L_x_7555:
        /* <DEDUP_REMOVED lines=11> */
.L_x_7558:
[----:B------:R-:W-:Y:S02]  /*4b60*/  HADD2.F32 R0, -RZ, R0.H0_H0 ;  /* 0x20000000ff007230 */ /* 0x000fe40000004100 */
[----:B------:R-:W-:-:S03]  /*4b70*/  IMAD.MOV.U32 R19, RZ, RZ, R22 ;  /* 0x000000ffff137224 */ /* 0x000fc600078e0016 */
[----:B------:R-:W-:-:S04]  /*4b80*/  F2FP.F16.F32.PACK_AB R0, RZ, R0 ;  /* 0x00000000ff00723e */ /* 0x000fc800000000ff */
[----:B------:R-:W-:-:S05]  /*4b90*/  PRMT R0, R0, 0x5410, RZ ;  /* 0x0000541000007816 */ /* 0x000fca00000000ff */
[----:B------:R0:W-:Y:S01]  /*4ba0*/  STG.E desc[UR36][R2.64], R0 ;  /* 0x0000000002007986 */ /* 0x0001e2000c101924 */
[----:B------:R-:W-:Y:S05]  /*4bb0*/  BRA `(.L_x_7547) ;  /* 0x0000000800f47947 */ /* 0x000fea0003800000 */
.L_x_7557:
[----:B------:R-:W-:Y:S02]  /*4bc0*/  HADD2.F32 R4, -RZ, R0.H0_H0 ;  /* 0x20000000ff047230 */ /* 0x000fe40000004100 */
[----:B------:R-:W-:-:S03]  /*4bd0*/  IMAD.MOV.U32 R19, RZ, RZ, R22 ;  /* 0x000000ffff137224 */ /* 0x000fc600078e0016 */
[----:B------:R-:W-:-:S06]  /*4be0*/  FMUL.FTZ R4, R4, 1 ;  /* 0x3f80000004047820 */ /* 0x000fcc0000410000 */
[----:B------:R-:W0:Y:S02]  /*4bf0*/  F2F.F64.F32 R4, R4 ;  /* 0x0000000400047310 */ /* 0x000e240000201800 */
[----:B0-----:R0:W-:Y:S01]  /*4c00*/  STG.E.64 desc[UR36][R2.64], R4 ;  /* 0x0000000402007986 */ /* 0x0011e2000c101b24 */
[----:B------:R-:W-:Y:S05]  /*4c10*/  BRA `(.L_x_7547) ;  /* 0x0000000800dc7947 */ /* 0x000fea0003800000 */
.L_x_7548:
        /* <DEDUP_REMOVED lines=14> */
.L_x_7561:
[----:B------:R-:W-:Y:S01]  /*4d00*/  HADD2.F32 R0, -RZ, R0.H0_H0 ;  /* 0x20000000ff007230 */ /* 0x000fe20000004100 */
[----:B------:R-:W-:Y:S01]  /*4d10*/  CS2R R6, SRZ ;  /* 0x0000000000067805 */ /* 0x000fe2000001ff00 */
[----:B------:R-:W-:-:S03]  /*4d20*/  IMAD.MOV.U32 R19, RZ, RZ, R22 ;  /* 0x000000ffff137224 */ /* 0x000fc600078e0016 */
[----:B------:R-:W-:-:S04]  /*4d30*/  FMUL.FTZ R0, R0, 1 ;  /* 0x3f80000000007820 */ /* 0x000fc80000410000 */
[----:B------:R-:W0:Y:S02]  /*4d40*/  F2F.F64.F32 R4, R0 ;  /* 0x0000000000047310 */ /* 0x000e240000201800 */
[----:B0-----:R3:W-:Y:S01]  /*4d50*/  STG.E.128 desc[UR36][R2.64], R4 ;  /* 0x0000000402007986 */ /* 0x0017e2000c101d24 */
[----:B------:R-:W-:Y:S05]  /*4d60*/  BRA `(.L_x_7547) ;  /* 0x0000000800887947 */ /* 0x000fea0003800000 */
.L_x_7560:
        /* <DEDUP_REMOVED lines=19> */
.L_x_7565:
[----:B------:R-:W-:Y:S05]  /*4ea0*/  BSYNC.RECONVERGENT B0 ;  /* 0x0000000000007941 */ /* 0x000fea0003800200 */
.L_x_7564:
[----:B------:R-:W-:Y:S01]  /*4eb0*/  LOP3.LUT R5, R0, 0x80, R5, 0xf8, !PT ;  /* 0x0000008000057812 */ /* 0x000fe200078ef805 */
[----:B------:R-:W-:-:S04]  /*4ec0*/  IMAD.MOV.U32 R19, RZ, RZ, R22 ;  /* 0x000000ffff137224 */ /* 0x000fc800078e0016 */
[----:B------:R2:W-:Y:S01]  /*4ed0*/  STG.E.U8 desc[UR36][R2.64], R5 ;  /* 0x0000000502007986 */ /* 0x0005e2000c101124 */
[----:B------:R-:W-:Y:S05]  /*4ee0*/  BRA `(.L_x_7547) ;  /* 0x0000000800287947 */ /* 0x000fea0003800000 */
.L_x_7563:
        /* <DEDUP_REMOVED lines=15> */
.L_x_7567:
[----:B------:R-:W-:Y:S05]  /*4fe0*/  BSYNC.RECONVERGENT B0 ;  /* 0x0000000000007941 */ /* 0x000fea0003800200 */
.L_x_7566:
[----:B------:R-:W-:Y:S01]  /*4ff0*/  LOP3.LUT R5, R0, 0x80, R5, 0xf8, !PT ;  /* 0x0000008000057812 */ /* 0x000fe200078ef805 */
[----:B------:R-:W-:-:S04]  /*5000*/  IMAD.MOV.U32 R19, RZ, RZ, R22 ;  /* 0x000000ffff137224 */ /* 0x000fc800078e0016 */
[----:B------:R1:W-:Y:S01]  /*5010*/  STG.E.U8 desc[UR36][R2.64], R5 ;  /* 0x0000000502007986 */ /* 0x0003e2000c101124 */
[----:B------:R-:W-:Y:S05]  /*5020*/  BRA `(.L_x_7547) ;  /* 0x0000000400d87947 */ /* 0x000fea0003800000 */
.L_x_7562:
[----:B------:R-:W-:Y:S02]  /*5030*/  HADD2.F32 R0, -RZ, R0.H0_H0 ;  /* 0x20000000ff007230 */ /* 0x000fe40000004100 */
[----:B------:R-:W-:-:S03]  /*5040*/  IMAD.MOV.U32 R19, RZ, RZ, R22 ;  /* 0x000000ffff137224 */ /* 0x000fc600078e0016 */
[----:B------:R-:W-:-:S05]  /*5050*/  F2FP.BF16.F32.PACK_AB R0, RZ, R0 ;  /* 0x00000000ff00723e */ /* 0x000fca00000010ff */
[----:B------:R0:W-:Y:S01]  /*5060*/  STG.E.U16 desc[UR36][R2.64], R0 ;  /* 0x0000000002007986 */ /* 0x0001e2000c101524 */
[----:B------:R-:W-:Y:S05]  /*5070*/  BRA `(.L_x_7547) ;  /* 0x0000000400c47947 */ /* 0x000fea0003800000 */
.L_x_7559:
        /* <DEDUP_REMOVED lines=13> */
.L_x_7570:
        /* <DEDUP_REMOVED lines=13> */
.L_x_7573:
[----:B------:R-:W-:-:S04]  /*5220*/  SHF.R.U32.HI R0, RZ, 0x14, R5 ;  /* 0x00000014ff007819 */ /* 0x000fc80000011605 */
[----:B------:R-:W-:-:S04]  /*5230*/  LOP3.LUT R0, R0, 0x1, RZ, 0xc0, !PT ;  /* 0x0000000100007812 */ /* 0x000fc800078ec0ff */
[----:B------:R-:W-:-:S04]  /*5240*/  IADD3 R0, PT, PT, R5, 0x487ffff, R0 ;  /* 0x0487ffff05007810 */ /* 0x000fc80007ffe000 */
[----:B------:R-:W-:-:S04]  /*5250*/  SHF.R.U32.HI R0, RZ, 0x14, R0 ;  /* 0x00000014ff007819 */ /* 0x000fc80000011600 */
[----:B------:R-:W-:-:S07]  /*5260*/  LOP3.LUT R4, R0, 0xff, RZ, 0xc0, !PT ;  /* 0x000000ff00047812 */ /* 0x000fce00078ec0ff */
.L_x_7574:
[----:B------:R-:W-:-:S04]  /*5270*/  SHF.R.U32.HI R5, RZ, 0x18, R5 ;  /* 0x00000018ff057819 */ /* 0x000fc80000011605 */
[----:B------:R-:W-:-:S04]  /*5280*/  LOP3.LUT R4, R4, 0x80, R5, 0xf8, !PT ;  /* 0x0000008004047812 */ /* 0x000fc800078ef805 */
[----:B------:R-:W-:-:S07]  /*5290*/  PRMT R0, R4, 0x7610, R0 ;  /* 0x0000761004007816 */ /* 0x000fce0000000000 */
.L_x_7572:
[----:B------:R-:W-:Y:S05]  /*52a0*/  BSYNC.RECONVERGENT B0 ;  /* 0x0000000000007941 */ /* 0x000fea0003800200 */
.L_x_7571:
[----:B------:R0:W-:Y:S01]  /*52b0*/  STG.E.U8 desc[UR36][R2.64], R0 ;  /* 0x0000000002007986 */ /* 0x0001e2000c101124 */
[----:B------:R-:W-:Y:S01]  /*52c0*/  IMAD.MOV.U32 R19, RZ, RZ, R22 ;  /* 0x000000ffff137224 */ /* 0x000fe200078e0016 */
[----:B------:R-:W-:Y:S06]  /*52d0*/  BRA `(.L_x_7547) ;  /* 0x00000004002c7947 */ /* 0x000fec0003800000 */
.L_x_7569:
        /* <DEDUP_REMOVED lines=13> */
.L_x_7577:
[----:B------:R-:W-:-:S04]  /*53b0*/  SHF.R.U32.HI R0, RZ, 0x15, R5 ;  /* 0x00000015ff007819 */ /* 0x000fc80000011605 */
[----:B------:R-:W-:-:S04]  /*53c0*/  LOP3.LUT R0, R0, 0x1, RZ, 0xc0, !PT ;  /* 0x0000000100007812 */ /* 0x000fc800078ec0ff */
[----:B------:R-:W-:-:S04]  /*53d0*/  IADD3 R0, PT, PT, R5, 0x88fffff, R0 ;  /* 0x088fffff05007810 */ /* 0x000fc80007ffe000 */
[----:B------:R-:W-:-:S04]  /*53e0*/  SHF.R.U32.HI R0, RZ, 0x15, R0 ;  /* 0x00000015ff007819 */ /* 0x000fc80000011600 */
[----:B------:R-:W-:-:S07]  /*53f0*/  LOP3.LUT R4, R0, 0xff, RZ, 0xc0, !PT ;  /* 0x000000ff00047812 */ /* 0x000fce00078ec0ff */
.L_x_7578:
[----:B------:R-:W-:-:S04]  /*5400*/  SHF.R.U32.HI R5, RZ, 0x18, R5 ;  /* 0x00000018ff057819 */ /* 0x000fc80000011605 */
[----:B------:R-:W-:-:S04]  /*5410*/  LOP3.LUT R4, R4, 0x80, R5, 0xf8, !PT ;  /* 0x0000008004047812 */ /* 0x000fc800078ef805 */
[----:B------:R-:W-:-:S07]  /*5420*/  PRMT R0, R4, 0x7610, R0 ;  /* 0x0000761004007816 */ /* 0x000fce0000000000 */
.L_x_7576:
[----:B------:R-:W-:Y:S05]  /*5430*/  BSYNC.RECONVERGENT B0 ;  /* 0x0000000000007941 */ /* 0x000fea0003800200 */
.L_x_7575:
[----:B------:R0:W-:Y:S01]  /*5440*/  STG.E.U8 desc[UR36][R2.64], R0 ;  /* 0x0000000002007986 */ /* 0x0001e2000c101124 */
[----:B------:R-:W-:Y:S01]  /*5450*/  IMAD.MOV.U32 R19, RZ, RZ, R22 ;  /* 0x000000ffff137224 */ /* 0x000fe200078e0016 */
[----:B------:R-:W-:Y:S06]  /*5460*/  BRA `(.L_x_7547) ;  /* 0x0000000000c87947 */ /* 0x000fec0003800000 */
.L_x_7568:
[----:B------:R-:W-:-:S13]  /*5470*/  ISETP.NE.AND P0, PT, R4, 0x1c, PT ;  /* 0x0000001c0400780c */ /* 0x000fda0003f05270 */
[----:B------:R-:W-:Y:S05]  /*5480*/  @!P0 BRA `(.L_x_7579) ;  /* 0x0000000000b08947 */ /* 0x000fea0003800000 */
[----:B------:R-:W-:-:S13]  /*5490*/  ISETP.NE.AND P0, PT, R4, 0x1d, PT ;  /* 0x0000001d0400780c */ /* 0x000fda0003f05270 */
[----:B------:R-:W-:Y:S05]  /*54a0*/  @!P0 BRA `(.L_x_7580) ;  /* 0x0000000000948947 */ /* 0x000fea0003800000 */
[----:B------:R-:W-:-:S13]  /*54b0*/  ISETP.NE.AND P0, PT, R4, 0x2c, PT ;  /* 0x0000002c0400780c */ /* 0x000fda0003f05270 */
[----:B------:R-:W-:Y:S05]  /*54c0*/  @!P0 BRA `(.L_x_7581) ;  /* 0x0000000000488947 */ /* 0x000fea0003800000 */
.L_x_7552:
        /* <DEDUP_REMOVED lines=16> */
.L_x_7582:
[----:B------:R-:W-:Y:S01]  /*55d0*/  IMAD.MOV.U32 R19, RZ, RZ, R22 ;  /* 0x000000ffff137224 */ /* 0x000fe200078e0016 */
[----:B------:R-:W-:Y:S06]  /*55e0*/  BRA `(.L_x_7547) ;  /* 0x0000000000687947 */ /* 0x000fec0003800000 */
.L_x_7581:
        /* <DEDUP_REMOVED lines=17> */
.L_x_7580:
[----:B------:R-:W-:Y:S02]  /*5700*/  HADD2.F32 R4, -RZ, R0.H0_H0 ;  /* 0x20000000ff047230 */ /* 0x000fe40000004100 */
[----:B------:R-:W-:-:S04]  /*5710*/  IMAD.MOV.U32 R19, RZ, RZ, R22 ;  /* 0x000000ffff137224 */ /* 0x000fc800078e0016 */
[----:B------:R-:W0:Y:S02]  /*5720*/  F2I.U64.TRUNC R4, R4 ;  /* 0x0000000400047311 */ /* 0x000e24000020d800 */
[----:B0-----:R0:W-:Y:S01]  /*5730*/  STG.E.64 desc[UR36][R2.64], R4 ;  /* 0x0000000402007986 */ /* 0x0011e2000c101b24 */
[----:B------:R-:W-:Y:S05]  /*5740*/  BRA `(.L_x_7547) ;  /* 0x0000000000107947 */ /* 0x000fea0003800000 */
.L_x_7579:
[----:B------:R-:W-:Y:S02]  /*5750*/  HADD2.F32 R0, -RZ, R0.H0_H0 ;  /* 0x20000000ff007230 */ /* 0x000fe40000004100 */
[----:B------:R-:W-:Y:S02]  /*5760*/  IMAD.MOV.U32 R19, RZ, RZ, R22 ;  /* 0x000000ffff137224 */ /* 0x000fe400078e0016 */
[----:B------:R-:W0:Y:S02]  /*5770*/  F2I.FTZ.U32.TRUNC.NTZ R5, R0 ;  /* 0x0000000000057305 */ /* 0x000e24000021f000 */
[----:B0-----:R0:W-:Y:S03]  /*5780*/  STG.E desc[UR36][R2.64], R5 ;  /* 0x0000000502007986 */ /* 0x0011e6000c101924 */
.L_x_7547:
[----:B------:R-:W-:Y:S05]  /*5790*/  BSYNC.RECONVERGENT B6 ;  /* 0x0000000000067941 */ /* 0x000fea0003800200 */
.L_x_7546:
        /* <DEDUP_REMOVED lines=25> */
.L_x_7588:
[----:B------:R-:W-:-:S06]  /*5930*/  HADD2.F32 R5, -RZ, R25.H0_H0 ;  /* 0x20000019ff057230 */ /* 0x000fcc0000004100 */
[----:B------:R-:W0:Y:S02]  /*5940*/  F2I.S64.TRUNC R4, R5 ;  /* 0x0000000500047311 */ /* 0x000e24000020d900 */
[----:B0-----:R0:W-:Y:S01]  /*5950*/  STG.E.U8 desc[UR36][R2.64], R4 ;  /* 0x0000000402007986 */ /* 0x0011e2000c101124 */
[----:B------:R-:W-:Y:S05]  /*5960*/  BRA `(.L_x_7590) ;  /* 0x0000000c006c7947 */ /* 0x000fea0003800000 */
.L_x_7587:
        /* <DEDUP_REMOVED lines=10> */
.L_x_7592:
[----:B------:R-:W-:-:S06]  /*5a10*/  HADD2.F32 R25, -RZ, R25.H0_H0 ;  /* 0x20000019ff197230 */ /* 0x000fcc0000004100 */
[----:B------:R-:W0:Y:S02]  /*5a20*/  F2I.FTZ.TRUNC.NTZ R25, R25 ;  /* 0x0000001900197305 */ /* 0x000e24000021f100 */
[----:B0-----:R0:W-:Y:S01]  /*5a30*/  STG.E desc[UR36][R2.64], R25 ;  /* 0x0000001902007986 */ /* 0x0011e2000c101924 */
[----:B------:R-:W-:Y:S05]  /*5a40*/  BRA `(.L_x_7590) ;  /* 0x0000000c00347947 */ /* 0x000fea0003800000 */
.L_x_7591:
[----:B------:R-:W-:-:S06]  /*5a50*/  HADD2.F32 R25, -RZ, R25.H0_H0 ;  /* 0x20000019ff197230 */ /* 0x000fcc0000004100 */
[----:B------:R-:W0:Y:S02]  /*5a60*/  F2I.FTZ.TRUNC.NTZ R25, R25 ;  /* 0x0000001900197305 */ /* 0x000e24000021f100 */
[----:B0-----:R0:W-:Y:S01]  /*5a70*/  STG.E.U16 desc[UR36][R2.64], R25 ;  /* 0x0000001902007986 */ /* 0x0011e2000c101524 */
[----:B------:R-:W-:Y:S05]  /*5a80*/  BRA `(.L_x_7590) ;  /* 0x0000000c00247947 */ /* 0x000fea0003800000 */
.L_x_7586:
        /* <DEDUP_REMOVED lines=9> */
.L_x_7594:
[----:B------:R0:W-:Y:S01]  /*5b20*/  STG.E.U16 desc[UR36][R2.64], R25 ;  /* 0x0000001902007986 */ /* 0x0001e2000c101524 */
[----:B------:R-:W-:Y:S05]  /*5b30*/  BRA `(.L_x_7590) ;  /* 0x0000000800f87947 */ /* 0x000fea0003800000 */
.L_x_7593:
        /* <DEDUP_REMOVED lines=10> */
.L_x_7596:
[----:B------:R-:W-:-:S05]  /*5be0*/  HADD2.F32 R0, -RZ, R25.H0_H0 ;  /* 0x20000019ff007230 */ /* 0x000fca0000004100 */
[----:B------:R-:W-:-:S04]  /*5bf0*/  F2FP.F16.F32.PACK_AB R0, RZ, R0 ;  /* 0x00000000ff00723e */ /* 0x000fc800000000ff */
[----:B------:R-:W-:-:S05]  /*5c00*/  PRMT R0, R0, 0x5410, RZ ;  /* 0x0000541000007816 */ /* 0x000fca00000000ff */
[----:B------:R0:W-:Y:S01]  /*5c10*/  STG.E desc[UR36][R2.64], R0 ;  /* 0x0000000002007986 */ /* 0x0001e2000c101924 */
[----:B------:R-:W-:Y:S05]  /*5c20*/  BRA `(.L_x_7590) ;  /* 0x0000000800bc7947 */ /* 0x000fea0003800000 */
.L_x_7595:
[----:B------:R-:W-:-:S05]  /*5c30*/  HADD2.F32 R4, -RZ, R25.H0_H0 ;  /* 0x20000019ff047230 */ /* 0x000fca0000004100 */
[----:B------:R-:W-:-:S06]  /*5c40*/  FMUL.FTZ R4, R4, 1 ;  /* 0x3f80000004047820 */ /* 0x000fcc0000410000 */
[----:B------:R-:W0:Y:S02]  /*5c50*/  F2F.F64.F32 R4, R4 ;  /* 0x0000000400047310 */ /* 0x000e240000201800 */
[----:B0-----:R0:W-:Y:S01]  /*5c60*/  STG.E.64 desc[UR36][R2.64], R4 ;  /* 0x0000000402007986 */ /* 0x0011e2000c101b24 */
[----:B------:R-:W-:Y:S05]  /*5c70*/  BRA `(.L_x_7590) ;  /* 0x0000000800a87947 */ /* 0x000fea0003800000 */
.L_x_7585:
        /* <DEDUP_REMOVED lines=14> */
.L_x_7600:
        /* <DEDUP_REMOVED lines=18> */
.L_x_7603:
[----:B------:R-:W-:-:S04]  /*5e80*/  SHF.R.U32.HI R5, RZ, 0x18, R5 ;  /* 0x00000018ff057819 */ /* 0x000fc80000011605 */
[----:B------:R-:W-:-:S07]  /*5e90*/  LOP3.LUT R0, R0, 0x80, R5, 0xf8, !PT ;  /* 0x0000008000007812 */ /* 0x000fce00078ef805 */
.L_x_7602:
[----:B------:R-:W-:Y:S05]  /*5ea0*/  BSYNC.RECONVERGENT B0 ;  /* 0x0000000000007941 */ /* 0x000fea0003800200 */
.L_x_7601:
[----:B------:R0:W-:Y:S01]  /*5eb0*/  STG.E.U8 desc[UR36][R2.64], R0 ;  /* 0x0000000002007986 */ /* 0x0001e2000c101124 */
[----:B------:R-:W-:Y:S05]  /*5ec0*/  BRA `(.L_x_7590) ;  /* 0x0000000800147947 */ /* 0x000fea0003800000 */
.L_x_7599:
        /* <DEDUP_REMOVED lines=18> */
.L_x_7606:
[----:B------:R-:W-:-:S04]  /*5ff0*/  SHF.R.U32.HI R5, RZ, 0x18, R5 ;  /* 0x00000018ff057819 */ /* 0x000fc80000011605 */
[----:B------:R-:W-:-:S07]  /*6000*/  LOP3.LUT R0, R0, 0x80, R5, 0xf8, !PT ;  /* 0x0000008000007812 */ /* 0x000fce00078ef805 */
.L_x_7605:
[----:B------:R-:W-:Y:S05]  /*6010*/  BSYNC.RECONVERGENT B0 ;  /* 0x0000000000007941 */ /* 0x000fea0003800200 */
.L_x_7604:
[----:B------:R0:W-:Y:S01]  /*6020*/  STG.E.U8 desc[UR36][R2.64], R0 ;  /* 0x0000000002007986 */ /* 0x0001e2000c101124 */
[----:B------:R-:W-:Y:S05]  /*6030*/  BRA `(.L_x_7590) ;  /* 0x0000000400b87947 */ /* 0x000fea0003800000 */
.L_x_7598:
        /* <DEDUP_REMOVED lines=22> */
.L_x_7608:
[----:B------:R-:W-:-:S06]  /*61a0*/  HADD2.F32 R4, -RZ, R25.H0_H0 ;  /* 0x20000019ff047230 */ /* 0x000fcc0000004100 */
[----:B------:R-:W0:Y:S02]  /*61b0*/  F2I.U64.TRUNC R4, R4 ;  /* 0x0000000400047311 */ /* 0x000e24000020d800 */
[----:B0-----:R0:W-:Y:S01]  /*61c0*/  STG.E.64 desc[UR36][R2.64], R4 ;  /* 0x0000000402007986 */ /* 0x0011e2000c101b24 */
[----:B------:R-:W-:Y:S05]  /*61d0*/  BRA `(.L_x_7590) ;  /* 0x0000000400507947 */ /* 0x000fea0003800000 */
.L_x_7607:
[----:B------:R-:W-:-:S06]  /*61e0*/  HADD2.F32 R25, -RZ, R25.H0_H0 ;  /* 0x20000019ff197230 */ /* 0x000fcc0000004100 */
[----:B------:R-:W0:Y:S02]  /*61f0*/  F2I.FTZ.U32.TRUNC.NTZ R25, R25 ;  /* 0x0000001900197305 */ /* 0x000e24000021f000 */
[----:B0-----:R0:W-:Y:S01]  /*6200*/  STG.E desc[UR36][R2.64], R25 ;  /* 0x0000001902007986 */ /* 0x0011e2000c101924 */
[----:B------:R-:W-:Y:S05]  /*6210*/  BRA `(.L_x_7590) ;  /* 0x0000000400407947 */ /* 0x000fea0003800000 */
.L_x_7597:
        /* <DEDUP_REMOVED lines=11> */
.L_x_7610:
[----:B------:R-:W-:Y:S01]  /*62d0*/  HADD2.F32 R25, -RZ, R25.H0_H0 ;  /* 0x20000019ff197230 */ /* 0x000fe20000004100 */
[----:B------:R-:W-:-:S04]  /*62e0*/  CS2R R6, SRZ ;  /* 0x0000000000067805 */ /* 0x000fc8000001ff00 */
[----:B------:R-:W-:-:S06]  /*62f0*/  FMUL.FTZ R4, R25, 1 ;  /* 0x3f80000019047820 */ /* 0x000fcc0000410000 */
[----:B------:R-:W0:Y:S02]  /*6300*/  F2F.F64.F32 R4, R4 ;  /* 0x0000000400047310 */ /* 0x000e240000201800 */
[----:B0-----:R0:W-:Y:S01]  /*6310*/  STG.E.128 desc[UR36][R2.64], R4 ;  /* 0x0000000402007986 */ /* 0x0011e2000c101d24 */
[----:B------:R-:W-:Y:S05]  /*6320*/  BRA `(.L_x_7590) ;  /* 0x0000000000fc7947 */ /* 0x000fea0003800000 */
.L_x_7609:
[----:B------:R-:W-:-:S13]  /*6330*/  ISETP.NE.AND P0, PT, R0, 0xf, PT ;  /* 0x0000000f0000780c */ /* 0x000fda0003f05270 */
[----:B------:R-:W-:Y:S05]  /*6340*/  @!P0 BRA `(.L_x_7611) ;  /* 0x0000000000e88947 */ /* 0x000fea0003800000 */
[----:B------:R-:W-:-:S13]  /*6350*/  ISETP.NE.AND P0, PT, R0, 0x17, PT ;  /* 0x000000170000780c */ /* 0x000fda0003f05270 */
[----:B------:R-:W-:Y:S05]  /*6360*/  @!P0 BRA `(.L_x_7612) ;  /* 0x0000000000908947 */ /* 0x000fea0003800000 */
[----:B------:R-:W-:-:S13]  /*6370*/  ISETP.NE.AND P0, PT, R0, 0x18, PT ;  /* 0x000000180000780c */ /* 0x000fda0003f05270 */
[----:B------:R-:W-:Y:S05]  /*6380*/  @!P0 BRA `(.L_x_7613) ;  /* 0x0000000000448947 */ /* 0x000fea0003800000 */
.L_x_7589:
        /* <DEDUP_REMOVED lines=16> */
.L_x_7614:
[----:B------:R-:W-:Y:S05]  /*6490*/  BRA `(.L_x_7590) ;  /* 0x0000000000a07947 */ /* 0x000fea0003800000 */
.L_x_7613:
        /* <DEDUP_REMOVED lines=13> */
.L_x_7616:
[----:B------:R-:W-:Y:S05]  /*6570*/  BSYNC.RECONVERGENT B0 ;  /* 0x0000000000007941 */ /* 0x000fea0003800200 */
.L_x_7615:
[----:B------:R-:W-:-:S05]  /*6580*/  LOP3.LUT R5, R0, 0x80, R5, 0xf8, !PT ;  /* 0x0000008000057812 */ /* 0x000fca00078ef805 */
[----:B------:R3:W-:Y:S01]  /*6590*/  STG.E.U8 desc[UR36][R2.64], R5 ;  /* 0x0000000502007986 */ /* 0x0007e2000c101124 */
[----:B------:R-:W-:Y:S05]  /*65a0*/  BRA `(.L_x_7590) ;  /* 0x00000000005c7947 */ /* 0x000fea0003800000 */
.L_x_7612:
        /* <DEDUP_REMOVED lines=12> */
.L_x_7618:
[----:B------:R-:W-:Y:S01]  /*6670*/  IMAD.MOV.U32 R0, RZ, RZ, 0x7f ;  /* 0x0000007fff007424 */ /* 0x000fe200078e00ff */
[----:B------:R-:W-:-:S04]  /*6680*/  ISETP.GT.U32.AND P0, PT, R4, 0x7f800000, PT ;  /* 0x7f8000000400780c */ /* 0x000fc80003f04070 */
[----:B------:R-:W-:-:S09]  /*6690*/  SEL R0, R0, 0x7c, P0 ;  /* 0x0000007c00007807 */ /* 0x000fd20000000000 */
.L_x_7619:
[----:B------:R-:W-:Y:S05]  /*66a0*/  BSYNC.RECONVERGENT B0 ;  /* 0x0000000000007941 */ /* 0x000fea0003800200 */
.L_x_7617:
[----:B------:R-:W-:-:S04]  /*66b0*/  SHF.R.U32.HI R5, RZ, 0x18, R5 ;  /* 0x00000018ff057819 */ /* 0x000fc80000011605 */
[----:B------:R-:W-:-:S05]  /*66c0*/  LOP3.LUT R5, R0, 0x80, R5, 0xf8, !PT ;  /* 0x0000008000057812 */ /* 0x000fca00078ef805 */
[----:B------:R2:W-:Y:S01]  /*66d0*/  STG.E.U8 desc[UR36][R2.64], R5 ;  /* 0x0000000502007986 */ /* 0x0005e2000c101124 */
[----:B------:R-:W-:Y:S05]  /*66e0*/  BRA `(.L_x_7590) ;  /* 0x00000000000c7947 */ /* 0x000fea0003800000 */
.L_x_7611:
[----:B------:R-:W-:-:S05]  /*66f0*/  HADD2.F32 R0, -RZ, R25.H0_H0 ;  /* 0x20000019ff007230 */ /* 0x000fca0000004100 */
[----:B------:R-:W-:-:S05]  /*6700*/  F2FP.BF16.F32.PACK_AB R0, RZ, R0 ;  /* 0x00000000ff00723e */ /* 0x000fca00000010ff */
[----:B------:R4:W-:Y:S02]  /*6710*/  STG.E.U16 desc[UR36][R2.64], R0 ;  /* 0x0000000002007986 */ /* 0x0009e4000c101524 */
.L_x_7590:
        /* <DEDUP_REMOVED lines=25> */
.L_x_7623:
[----:B------:R-:W-:-:S06]  /*68b0*/  HADD2.F32 R5, -RZ, R24.H0_H0 ;  /* 0x20000018ff057230 */ /* 0x000fcc0000004100 */
[----:B------:R-:W0:Y:S02]  /*68c0*/  F2I.S64.TRUNC R4, R5 ;  /* 0x0000000500047311 */ /* 0x000e24000020d900 */
[----:B0-----:R4:W-:Y:S01]  /*68d0*/  STG.E.U8 desc[UR36][R2.64], R4 ;  /* 0x0000000402007986 */ /* 0x0019e2000c101124 */
[----:B------:R-:W-:Y:S05]  /*68e0*/  BRA `(.L_x_7625) ;  /* 0x0000000c006c7947 */ /* 0x000fea0003800000 */
.L_x_7622:
        /* <DEDUP_REMOVED lines=10> */
.L_x_7627:
[----:B------:R-:W-:-:S04]  /*6990*/  HADD2.F32 R24, -RZ, R24.H0_H0 ;  /* 0x20000018ff187230 */ /* 0x000fc80000004100 */
[----:B------:R-:W0:Y:S02]  /*69a0*/  F2I.FTZ.TRUNC.NTZ R5, R24 ;  /* 0x0000001800057305 */ /* 0x000e24000021f100 */
[----:B0-----:R2:W-:Y:S01]  /*69b0*/  STG.E desc[UR36][R2.64], R5 ;  /* 0x0000000502007986 */ /* 0x0015e2000c101924 */
[----:B------:R-:W-:Y:S05]  /*69c0*/  BRA `(.L_x_7625) ;  /* 0x0000000c00347947 */ /* 0x000fea0003800000 */
.L_x_7626:
[----:B------:R-:W-:-:S04]  /*69d0*/  HADD2.F32 R24, -RZ, R24.H0_H0 ;  /* 0x20000018ff187230 */ /* 0x000fc80000004100 */
[----:B------:R-:W0:Y:S02]  /*69e0*/  F2I.FTZ.TRUNC.NTZ R5, R24 ;  /* 0x0000001800057305 */ /* 0x000e24000021f100 */
[----:B0-----:R0:W-:Y:S01]  /*69f0*/  STG.E.U16 desc[UR36][R2.64], R5 ;  /* 0x0000000502007986 */ /* 0x0011e2000c101524 */
[----:B------:R-:W-:Y:S05]  /*6a00*/  BRA `(.L_x_7625) ;  /* 0x0000000c00247947 */ /* 0x000fea0003800000 */
.L_x_7621:
        /* <DEDUP_REMOVED lines=9> */
.L_x_7629:
[----:B------:R0:W-:Y:S01]  /*6aa0*/  STG.E.U16 desc[UR36][R2.64], R24 ;  /* 0x0000001802007986 */ /* 0x0001e2000c101524 */
[----:B------:R-:W-:Y:S05]  /*6ab0*/  BRA `(.L_x_7625) ;  /* 0x0000000800f87947 */ /* 0x000fea0003800000 */
.L_x_7628:
        /* <DEDUP_REMOVED lines=10> */
.L_x_7631:
[----:B------:R-:W-:-:S05]  /*6b60*/  HADD2.F32 R0, -RZ, R24.H0_H0 ;  /* 0x20000018ff007230 */ /* 0x000fca0000004100 */
[----:B------:R-:W-:-:S04]  /*6b70*/  F2FP.F16.F32.PACK_AB R0, RZ, R0 ;  /* 0x00000000ff00723e */ /* 0x000fc800000000ff */
[----:B------:R-:W-:-:S05]  /*6b80*/  PRMT R0, R0, 0x5410, RZ ;  /* 0x0000541000007816 */ /* 0x000fca00000000ff */
[----:B------:R0:W-:Y:S01]  /*6b90*/  STG.E desc[UR36][R2.64], R0 ;  /* 0x0000000002007986 */ /* 0x0001e2000c101924 */
[----:B------:R-:W-:Y:S05]  /*6ba0*/  BRA `(.L_x_7625) ;  /* 0x0000000800bc7947 */ /* 0x000fea0003800000 */
.L_x_7630:
[----:B------:R-:W-:-:S05]  /*6bb0*/  HADD2.F32 R4, -RZ, R24.H0_H0 ;  /* 0x20000018ff047230 */ /* 0x000fca0000004100 */
[----:B------:R-:W-:-:S06]  /*6bc0*/  FMUL.FTZ R4, R4, 1 ;  /* 0x3f80000004047820 */ /* 0x000fcc0000410000 */
[----:B------:R-:W0:Y:S02]  /*6bd0*/  F2F.F64.F32 R4, R4 ;  /* 0x0000000400047310 */ /* 0x000e240000201800 */
[----:B0-----:R0:W-:Y:S01]  /*6be0*/  STG.E.64 desc[UR36][R2.64], R4 ;  /* 0x0000000402007986 */ /* 0x0011e2000c101b24 */
[----:B------:R-:W-:Y:S05]  /*6bf0*/  BRA `(.L_x_7625) ;  /* 0x0000000800a87947 */ /* 0x000fea0003800000 */
.L_x_7620:
        /* <DEDUP_REMOVED lines=14> */
.L_x_7635:
        /* <DEDUP_REMOVED lines=18> */
.L_x_7638:
[----:B------:R-:W-:-:S04]  /*6e00*/  SHF.R.U32.HI R5, RZ, 0x18, R5 ;  /* 0x00000018ff057819 */ /* 0x000fc80000011605 */
[----:B------:R-:W-:-:S07]  /*6e10*/  LOP3.LUT R0, R0, 0x80, R5, 0xf8, !PT ;  /* 0x0000008000007812 */ /* 0x000fce00078ef805 */
.L_x_7637:
[----:B------:R-:W-:Y:S05]  /*6e20*/  BSYNC.RECONVERGENT B0 ;  /* 0x0000000000007941 */ /* 0x000fea0003800200 */
.L_x_7636:
[----:B------:R0:W-:Y:S01]  /*6e30*/  STG.E.U8 desc[UR36][R2.64], R0 ;  /* 0x0000000002007986 */ /* 0x0001e2000c101124 */
[----:B------:R-:W-:Y:S05]  /*6e40*/  BRA `(.L_x_7625) ;  /* 0x0000000800147947 */ /* 0x000fea0003800000 */
.L_x_7634:
        /* <DEDUP_REMOVED lines=18> */
.L_x_7641:
[----:B------:R-:W-:-:S04]  /*6f70*/  SHF.R.U32.HI R5, RZ, 0x18, R5 ;  /* 0x00000018ff057819 */ /* 0x000fc80000011605 */
[----:B------:R-:W-:-:S07]  /*6f80*/  LOP3.LUT R0, R0, 0x80, R5, 0xf8, !PT ;  /* 0x0000008000007812 */ /* 0x000fce00078ef805 */
.L_x_7640:
[----:B------:R-:W-:Y:S05]  /*6f90*/  BSYNC.RECONVERGENT B0 ;  /* 0x0000000000007941 */ /* 0x000fea0003800200 */
.L_x_7639:
[----:B------:R0:W-:Y:S01]  /*6fa0*/  STG.E.U8 desc[UR36][R2.64], R0 ;  /* 0x0000000002007986 */ /* 0x0001e2000c101124 */
[----:B------:R-:W-:Y:S05]  /*6fb0*/  BRA `(.L_x_7625) ;  /* 0x0000000400b87947 */ /* 0x000fea0003800000 */
.L_x_7633:
        /* <DEDUP_REMOVED lines=22> */
.L_x_7643:
[----:B------:R-:W-:-:S06]  /*7120*/  HADD2.F32 R4, -RZ, R24.H0_H0 ;  /* 0x20000018ff047230 */ /* 0x000fcc0000004100 */
[----:B------:R-:W0:Y:S02]  /*7130*/  F2I.U64.TRUNC R4, R4 ;  /* 0x0000000400047311 */ /* 0x000e24000020d800 */
[----:B0-----:R0:W-:Y:S01]  /*7140*/  STG.E.64 desc[UR36][R2.64], R4 ;  /* 0x0000000402007986 */ /* 0x0011e2000c101b24 */
[----:B------:R-:W-:Y:S05]  /*7150*/  BRA `(.L_x_7625) ;  /* 0x0000000400507947 */ /* 0x000fea0003800000 */
.L_x_7642:
[----:B------:R-:W-:-:S04]  /*7160*/  HADD2.F32 R24, -RZ, R24.H0_H0 ;  /* 0x20000018ff187230 */ /* 0x000fc80000004100 */
[----:B------:R-:W0:Y:S02]  /*7170*/  F2I.FTZ.U32.TRUNC.NTZ R5, R24 ;  /* 0x0000001800057305 */ /* 0x000e24000021f000 */
[----:B0-----:R0:W-:Y:S01]  /*7180*/  STG.E desc[UR36][R2.64], R5 ;  /* 0x0000000502007986 */ /* 0x0011e2000c101924 */
[----:B------:R-:W-:Y:S05]  /*7190*/  BRA `(.L_x_7625) ;  /* 0x0000000400407947 */ /* 0x000fea0003800000 */
.L_x_7632:
        /* <DEDUP_REMOVED lines=11> */
.L_x_7645:
[----:B------:R-:W-:Y:S01]  /*7250*/  HADD2.F32 R24, -RZ, R24.H0_H0 ;  /* 0x20000018ff187230 */ /* 0x000fe20000004100 */
[----:B------:R-:W-:-:S04]  /*7260*/  CS2R R6, SRZ ;  /* 0x0000000000067805 */ /* 0x000fc8000001ff00 */
[----:B------:R-:W-:-:S06]  /*7270*/  FMUL.FTZ R4, R24, 1 ;  /* 0x3f80000018047820 */ /* 0x000fcc0000410000 */
[----:B------:R-:W0:Y:S02]  /*7280*/  F2F.F64.F32 R4, R4 ;  /* 0x0000000400047310 */ /* 0x000e240000201800 */
[----:B0-----:R0:W-:Y:S01]  /*7290*/  STG.E.128 desc[UR36][R2.64], R4 ;  /* 0x0000000402007986 */ /* 0x0011e2000c101d24 */
[----:B------:R-:W-:Y:S05]  /*72a0*/  BRA `(.L_x_7625) ;  /* 0x0000000000fc7947 */ /* 0x000fea0003800000 */
.L_x_7644:
[----:B------:R-:W-:-:S13]  /*72b0*/  ISETP.NE.AND P0, PT, R0, 0xf, PT ;  /* 0x0000000f0000780c */ /* 0x000fda0003f05270 */
[----:B------:R-:W-:Y:S05]  /*72c0*/  @!P0 BRA `(.L_x_7646) ;  /* 0x0000000000e88947 */ /* 0x000fea0003800000 */
[----:B------:R-:W-:-:S13]  /*72d0*/  ISETP.NE.AND P0, PT, R0, 0x17, PT ;  /* 0x000000170000780c */ /* 0x000fda0003f05270 */
[----:B------:R-:W-:Y:S05]  /*72e0*/  @!P0 BRA `(.L_x_7647) ;  /* 0x0000000000908947 */ /* 0x000fea0003800000 */
[----:B------:R-:W-:-:S13]  /*72f0*/  ISETP.NE.AND P0, PT, R0, 0x18, PT ;  /* 0x000000180000780c */ /* 0x000fda0003f05270 */
[----:B------:R-:W-:Y:S05]  /*7300*/  @!P0 BRA `(.L_x_7648) ;  /* 0x0000000000448947 */ /* 0x000fea0003800000 */
.L_x_7624:
        /* <DEDUP_REMOVED lines=16> */
.L_x_7649:
[----:B------:R-:W-:Y:S05]  /*7410*/  BRA `(.L_x_7625) ;  /* 0x0000000000a07947 */ /* 0x000fea0003800000 */
.L_x_7648:
        /* <DEDUP_REMOVED lines=13> */
.L_x_7651:
[----:B------:R-:W-:Y:S05]  /*74f0*/  BSYNC.RECONVERGENT B0 ;  /* 0x0000000000007941 */ /* 0x000fea0003800200 */
.L_x_7650:
[----:B------:R-:W-:-:S05]  /*7500*/  LOP3.LUT R5, R0, 0x80, R5, 0xf8, !PT ;  /* 0x0000008000057812 */ /* 0x000fca00078ef805 */
[----:B------:R0:W-:Y:S01]  /*7510*/  STG.E.U8 desc[UR36][R2.64], R5 ;  /* 0x0000000502007986 */ /* 0x0001e2000c101124 */
[----:B------:R-:W-:Y:S05]  /*7520*/  BRA `(.L_x_7625) ;  /* 0x00000000005c7947 */ /* 0x000fea0003800000 */
.L_x_7647:
        /* <DEDUP_REMOVED lines=12> */
.L_x_7653:
[----:B------:R-:W-:Y:S01]  /*75f0*/  IMAD.MOV.U32 R0, RZ, RZ, 0x7f ;  /* 0x0000007fff007424 */ /* 0x000fe200078e00ff */
[----:B------:R-:W-:-:S04]  /*7600*/  ISETP.GT.U32.AND P0, PT, R4, 0x7f800000, PT ;  /* 0x7f8000000400780c */ /* 0x000fc80003f04070 */
[----:B------:R-:W-:-:S09]  /*7610*/  SEL R0, R0, 0x7c, P0 ;  /* 0x0000007c00007807 */ /* 0x000fd20000000000 */
.L_x_7654:
[----:B------:R-:W-:Y:S05]  /*7620*/  BSYNC.RECONVERGENT B0 ;  /* 0x0000000000007941 */ /* 0x000fea0003800200 */
.L_x_7652:
[----:B------:R-:W-:-:S04]  /*7630*/  SHF.R.U32.HI R5, RZ, 0x18, R5 ;  /* 0x00000018ff057819 */ /* 0x000fc80000011605 */
[----:B------:R-:W-:-:S05]  /*7640*/  LOP3.LUT R5, R0, 0x80, R5, 0xf8, !PT ;  /* 0x0000008000057812 */ /* 0x000fca00078ef805 */
[----:B------:R0:W-:Y:S01]  /*7650*/  STG.E.U8 desc[UR36][R2.64], R5 ;  /* 0x0000000502007986 */ /* 0x0001e2000c101124 */
[----:B------:R-:W-:Y:S05]  /*7660*/  BRA `(.L_x_7625) ;  /* 0x00000000000c7947 */ /* 0x000fea0003800000 */
.L_x_7646:
[----:B------:R-:W-:-:S05]  /*7670*/  HADD2.F32 R0, -RZ, R24.H0_H0 ;  /* 0x20000018ff007230 */ /* 0x000fca0000004100 */
[----:B------:R-:W-:-:S05]  /*7680*/  F2FP.BF16.F32.PACK_AB R0, RZ, R0 ;  /* 0x00000000ff00723e */ /* 0x000fca00000010ff */
[----:B------:R0:W-:Y:S02]  /*7690*/  STG.E.U16 desc[UR36][R2.64], R0 ;  /* 0x0000000002007986 */ /* 0x0001e4000c101524 */
.L_x_7625:
[----:B------:R-:W-:-:S07]  /*76a0*/  VIADD R19, R19, 0x80 ;  /* 0x0000008013137836 */ /* 0x000fce0000000000 */
.L_x_7584:
[----:B------:R-:W-:Y:S05]  /*76b0*/  BSYNC.RECONVERGENT B6 ;  /* 0x0000000000067941 */ /* 0x000fea0003800200 */
.L_x_7583:
        /* <DEDUP_REMOVED lines=23> */
.L_x_7658:
[----:B------:R-:W-:-:S06]  /*7830*/  HADD2.F32 R5, -RZ, R23.H0_H0 ;  /* 0x20000017ff057230 */ /* 0x000fcc0000004100 */
[----:B------:R-:W0:Y:S02]  /*7840*/  F2I.S64.TRUNC R4, R5 ;  /* 0x0000000500047311 */ /* 0x000e24000020d900 */
[----:B0-----:R-:W-:Y:S01]  /*7850*/  STG.E.U8 desc[UR36][R2.64], R4 ;  /* 0x0000000402007986 */ /* 0x001fe2000c101124 */
[----:B------:R-:W-:Y:S05]  /*7860*/  EXIT ;  /* 0x000000000000794d */ /* 0x000fea0003800000 */
.L_x_7657:
        /* <DEDUP_REMOVED lines=10> */
.L_x_7661:
[----:B------:R-:W-:-:S06]  /*7910*/  HADD2.F32 R23, -RZ, R23.H0_H0 ;  /* 0x20000017ff177230 */ /* 0x000fcc0000004100 */
[----:B------:R-:W0:Y:S02]  /*7920*/  F2I.FTZ.TRUNC.NTZ R23, R23 ;  /* 0x0000001700177305 */ /* 0x000e24000021f100 */
[----:B0-----:R-:W-:Y:S01]  /*7930*/  STG.E desc[UR36][R2.64], R23 ;  /* 0x0000001702007986 */ /* 0x001fe2000c101924 */
[----:B------:R-:W-:Y:S05]  /*7940*/  EXIT ;  /* 0x000000000000794d */ /* 0x000fea0003800000 */
.L_x_7660:
[----:B------:R-:W-:-:S06]  /*7950*/  HADD2.F32 R23, -RZ, R23.H0_H0 ;  /* 0x20000017ff177230 */ /* 0x000fcc0000004100 */
[----:B------:R-:W0:Y:S02]  /*7960*/  F2I.FTZ.TRUNC.NTZ R23, R23 ;  /* 0x0000001700177305 */ /* 0x000e24000021f100 */
[----:B0-----:R-:W-:Y:S01]  /*7970*/  STG.E.U16 desc[UR36][R2.64], R23 ;  /* 0x0000001702007986 */ /* 0x001fe2000c101524 */
[----:B------:R-:W-:Y:S05]  /*7980*/  EXIT ;  /* 0x000000000000794d */ /* 0x000fea0003800000 */
.L_x_7656:
        /* <DEDUP_REMOVED lines=9> */
.L_x_7663:
[----:B------:R-:W-:Y:S01]  /*7a20*/  STG.E.U16 desc[UR36][R2.64], R23 ;  /* 0x0000001702007986 */ /* 0x000fe2000c101524 */
[----:B------:R-:W-:Y:S05]  /*7a30*/  EXIT ;  /* 0x000000000000794d */ /* 0x000fea0003800000 */
.L_x_7662:
        /* <DEDUP_REMOVED lines=10> */
.L_x_7665:
[----:B------:R-:W-:-:S05]  /*7ae0*/  HADD2.F32 R0, -RZ, R23.H0_H0 ;  /* 0x20000017ff007230 */ /* 0x000fca0000004100 */
[----:B------:R-:W-:-:S04]  /*7af0*/  F2FP.F16.F32.PACK_AB R0, RZ, R0 ;  /* 0x00000000ff00723e */ /* 0x000fc800000000ff */
[----:B------:R-:W-:-:S05]  /*7b00*/  PRMT R0, R0, 0x5410, RZ ;  /* 0x0000541000007816 */ /* 0x000fca00000000ff */
[----:B------:R-:W-:Y:S01]  /*7b10*/  STG.E desc[UR36][R2.64], R0 ;  /* 0x0000000002007986 */ /* 0x000fe2000c101924 */
[----:B------:R-:W-:Y:S05]  /*7b20*/  EXIT ;  /* 0x000000000000794d */ /* 0x000fea0003800000 */
.L_x_7664:
[----:B------:R-:W-:-:S05]  /*7b30*/  HADD2.F32 R4, -RZ, R23.H0_H0 ;  /* 0x20000017ff047230 */ /* 0x000fca0000004100 */
[----:B------:R-:W-:-:S06]  /*7b40*/  FMUL.FTZ R4, R4, 1 ;  /* 0x3f80000004047820 */ /* 0x000fcc0000410000 */
[----:B------:R-:W0:Y:S02]  /*7b50*/  F2F.F64.F32 R4, R4 ;  /* 0x0000000400047310 */ /* 0x000e240000201800 */
[----:B0-----:R-:W-:Y:S01]  /*7b60*/  STG.E.64 desc[UR36][R2.64], R4 ;  /* 0x0000000402007986 */ /* 0x001fe2000c101b24 */
[----:B------:R-:W-:Y:S05]  /*7b70*/  EXIT ;  /* 0x000000000000794d */ /* 0x000fea0003800000 */
.L_x_7655:
        /* <DEDUP_REMOVED lines=14> */
.L_x_7669:
        /* <DEDUP_REMOVED lines=18> */
.L_x_7672:
[----:B------:R-:W-:-:S04]  /*7d80*/  SHF.R.U32.HI R5, RZ, 0x18, R5 ;  /* 0x00000018ff057819 */ /* 0x000fc80000011605 */
[----:B------:R-:W-:-:S07]  /*7d90*/  LOP3.LUT R0, R0, 0x80, R5, 0xf8, !PT ;  /* 0x0000008000007812 */ /* 0x000fce00078ef805 */
.L_x_7671:
[----:B------:R-:W-:Y:S05]  /*7da0*/  BSYNC.RECONVERGENT B0 ;  /* 0x0000000000007941 */ /* 0x000fea0003800200 */
.L_x_7670:
[----:B------:R-:W-:Y:S01]  /*7db0*/  STG.E.U8 desc[UR36][R2.64], R0 ;  /* 0x0000000002007986 */ /* 0x000fe2000c101124 */
[----:B------:R-:W-:Y:S05]  /*7dc0*/  EXIT ;  /* 0x000000000000794d */ /* 0x000fea0003800000 */
.L_x_7668:
        /* <DEDUP_REMOVED lines=18> */
.L_x_7675:
[----:B------:R-:W-:-:S04]  /*7ef0*/  SHF.R.U32.HI R5, RZ, 0x18, R5 ;  /* 0x00000018ff057819 */ /* 0x000fc80000011605 */
[----:B------:R-:W-:-:S07]  /*7f00*/  LOP3.LUT R0, R0, 0x80, R5, 0xf8, !PT ;  /* 0x0000008000007812 */ /* 0x000fce00078ef805 */
.L_x_7674:
[----:B------:R-:W-:Y:S05]  /*7f10*/  BSYNC.RECONVERGENT B0 ;  /* 0x0000000000007941 */ /* 0x000fea0003800200 */
.L_x_7673:
[----:B------:R-:W-:Y:S01]  /*7f20*/  STG.E.U8 desc[UR36][R2.64], R0 ;  /* 0x0000000002007986 */ /* 0x000fe2000c101124 */
[----:B------:R-:W-:Y:S05]  /*7f30*/  EXIT ;  /* 0x000000000000794d */ /* 0x000fea0003800000 */
.L_x_7667:
        /* <DEDUP_REMOVED lines=22> */
.L_x_7677:
[----:B------:R-:W-:-:S06]  /*80a0*/  HADD2.F32 R4, -RZ, R23.H0_H0 ;  /* 0x20000017ff047230 */ /* 0x000fcc0000004100 */
[----:B------:R-:W0:Y:S02]  /*80b0*/  F2I.U64.TRUNC R4, R4 ;  /* 0x0000000400047311 */ /* 0x000e24000020d800 */
[----:B0-----:R-:W-:Y:S01]  /*80c0*/  STG.E.64 desc[UR36][R2.64], R4 ;  /* 0x0000000402007986 */ /* 0x001fe2000c101b24 */
[----:B------:R-:W-:Y:S05]  /*80d0*/  EXIT ;  /* 0x000000000000794d */ /* 0x000fea0003800000 */
.L_x_7676:
[----:B------:R-:W-:-:S06]  /*80e0*/  HADD2.F32 R23, -RZ, R23.H0_H0 ;  /* 0x20000017ff177230 */ /* 0x000fcc0000004100 */
[----:B------:R-:W0:Y:S02]  /*80f0*/  F2I.FTZ.U32.TRUNC.NTZ R23, R23 ;  /* 0x0000001700177305 */ /* 0x000e24000021f000 */
[----:B0-----:R-:W-:Y:S01]  /*8100*/  STG.E desc[UR36][R2.64], R23 ;  /* 0x0000001702007986 */ /* 0x001fe2000c101924 */
[----:B------:R-:W-:Y:S05]  /*8110*/  EXIT ;  /* 0x000000000000794d */ /* 0x000fea0003800000 */
.L_x_7666:
        /* <DEDUP_REMOVED lines=11> */
.L_x_7679:
[----:B------:R-:W-:Y:S01]  /*81d0*/  HADD2.F32 R23, -RZ, R23.H0_H0 ;  /* 0x20000017ff177230 */ /* 0x000fe20000004100 */
[----:B------:R-:W-:-:S04]  /*81e0*/  CS2R R6, SRZ ;  /* 0x0000000000067805 */ /* 0x000fc8000001ff00 */
[----:B------:R-:W-:-:S06]  /*81f0*/  FMUL.FTZ R4, R23, 1 ;  /* 0x3f80000017047820 */ /* 0x000fcc0000410000 */
[----:B------:R-:W0:Y:S02]  /*8200*/  F2F.F64.F32 R4, R4 ;  /* 0x0000000400047310 */ /* 0x000e240000201800 */
[----:B0-----:R-:W-:Y:S01]  /*8210*/  STG.E.128 desc[UR36][R2.64], R4 ;  /* 0x0000000402007986 */ /* 0x001fe2000c101d24 */
[----:B------:R-:W-:Y:S05]  /*8220*/  EXIT ;  /* 0x000000000000794d */ /* 0x000fea0003800000 */
.L_x_7678:
[----:B------:R-:W-:-:S13]  /*8230*/  ISETP.NE.AND P0, PT, R0, 0xf, PT ;  /* 0x0000000f0000780c */ /* 0x000fda0003f05270 */
[----:B------:R-:W-:Y:S05]  /*8240*/  @!P0 BRA `(.L_x_7680) ;  /* 0x0000000000e88947 */ /* 0x000fea0003800000 */
[----:B------:R-:W-:-:S13]  /*8250*/  ISETP.NE.AND P0, PT, R0, 0x17, PT ;  /* 0x000000170000780c */ /* 0x000fda0003f05270 */
[----:B------:R-:W-:Y:S05]  /*8260*/  @!P0 BRA `(.L_x_7681) ;  /* 0x0000000000908947 */ /* 0x000fea0003800000 */
[----:B------:R-:W-:-:S13]  /*8270*/  ISETP.NE.AND P0, PT, R0, 0x18, PT ;  /* 0x000000180000780c */ /* 0x000fda0003f05270 */
[----:B------:R-:W-:Y:S05]  /*8280*/  @!P0 BRA `(.L_x_7682) ;  /* 0x0000000000448947 */ /* 0x000fea0003800000 */
.L_x_7659:
        /* <DEDUP_REMOVED lines=16> */
.L_x_7683:
[----:B------:R-:W-:Y:S05]  /*8390*/  EXIT ;  /* 0x000000000000794d */ /* 0x000fea0003800000 */
.L_x_7682:
        /* <DEDUP_REMOVED lines=13> */
.L_x_7685:
[----:B------:R-:W-:Y:S05]  /*8470*/  BSYNC.RECONVERGENT B0 ;  /* 0x0000000000007941 */ /* 0x000fea0003800200 */
.L_x_7684:
[----:B------:R-:W-:-:S05]  /*8480*/  LOP3.LUT R5, R0, 0x80, R5, 0xf8, !PT ;  /* 0x0000008000057812 */ /* 0x000fca00078ef805 */
[----:B------:R-:W-:Y:S01]  /*8490*/  STG.E.U8 desc[UR36][R2.64], R5 ;  /* 0x0000000502007986 */ /* 0x000fe2000c101124 */
[----:B------:R-:W-:Y:S05]  /*84a0*/  EXIT ;  /* 0x000000000000794d */ /* 0x000fea0003800000 */
.L_x_7681:
        /* <DEDUP_REMOVED lines=12> */
.L_x_7687:
[----:B------:R-:W-:Y:S01]  /*8570*/  IMAD.MOV.U32 R0, RZ, RZ, 0x7f ;  /* 0x0000007fff007424 */ /* 0x000fe200078e00ff */
[----:B------:R-:W-:-:S04]  /*8580*/  ISETP.GT.U32.AND P0, PT, R4, 0x7f800000, PT ;  /* 0x7f8000000400780c */ /* 0x000fc80003f04070 */
[----:B------:R-:W-:-:S09]  /*8590*/  SEL R0, R0, 0x7c, P0 ;  /* 0x0000007c00007807 */ /* 0x000fd20000000000 */
.L_x_7688:
[----:B------:R-:W-:Y:S05]  /*85a0*/  BSYNC.RECONVERGENT B0 ;  /* 0x0000000000007941 */ /* 0x000fea0003800200 */
.L_x_7686:
[----:B------:R-:W-:-:S04]  /*85b0*/  SHF.R.U32.HI R5, RZ, 0x18, R5 ;  /* 0x00000018ff057819 */ /* 0x000fc80000011605 */
[----:B------:R-:W-:-:S05]  /*85c0*/  LOP3.LUT R5, R0, 0x80, R5, 0xf8, !PT ;  /* 0x0000008000057812 */ /* 0x000fca00078ef805 */
[----:B------:R-:W-:Y:S01]  /*85d0*/  STG.E.U8 desc[UR36][R2.64], R5 ;  /* 0x0000000502007986 */ /* 0x000fe2000c101124 */
[----:B------:R-:W-:Y:S05]  /*85e0*/  EXIT ;  /* 0x000000000000794d */ /* 0x000fea0003800000 */
.L_x_7680:
[----:B------:R-:W-:-:S05]  /*85f0*/  HADD2.F32 R0, -RZ, R23.H0_H0 ;  /* 0x20000017ff007230 */ /* 0x000fca0000004100 */
[----:B------:R-:W-:-:S05]  /*8600*/  F2FP.BF16.F32.PACK_AB R0, RZ, R0 ;  /* 0x00000000ff00723e */ /* 0x000fca00000010ff */
[----:B------:R-:W-:Y:S01]  /*8610*/  STG.E.U16 desc[UR36][R2.64], R0 ;  /* 0x0000000002007986 */ /* 0x000fe2000c101524 */
[----:B------:R-:W-:Y:S05]  /*8620*/  EXIT ;  /* 0x000000000000794d */ /* 0x000fea0003800000 */
.L_x_7689:
        /* <DEDUP_REMOVED lines=13> */
.L_x_40933:


//--------------------- .text._ZN2at6native18elementwise_kernelILi128ELi4EZNS0_22gpu_kernel_impl_nocastINS0_13AUnaryFunctorIN3c104HalfES5_S5_ZZZNS0_16fmax_kernel_cudaERNS_18TensorIteratorBaseEENKUlvE_clEvENKUlvE1_clEvEUlS5_S5_E_EEEEvS7_RKT_EUliE_EEviT1_ --------------------------
	.section	.text._ZN2at6native18elementwise_kernelILi128ELi4EZNS0_22gpu_kernel_impl_nocastINS0_13AUnaryFunctorIN3c104HalfES5_S5_ZZZNS0_16fmax_kernel_cudaERNS_18TensorIteratorBaseEENKUlvE_clEvENKUlvE1_clEvEUlS5_S5_E_EEEEvS7_RKT_EUliE_EEviT1_,"ax",@progbits
	.align	128
        .global         _ZN2at6native18elementwise_kernelILi128ELi4EZNS0_22gpu_kernel_impl_nocastINS0_13AUnaryFunctorIN3c104HalfES5_S5_ZZZNS0_16fmax_kernel_cudaERNS_18TensorIteratorBaseEENKUlvE_clEvENKUlvE1_clEvEUlS5_S5_E_EEEEvS7_RKT_EUliE_EEviT1_
        .type           _ZN2at6native18elementwise_kernelILi128ELi4EZNS0_22gpu_kernel_impl_nocastINS0_13AUnaryFunctorIN3c104HalfES5_S5_ZZZNS0_16fmax_kernel_cudaERNS_18TensorIteratorBaseEENKUlvE_clEvENKUlvE1_clEvEUlS5_S5_E_EEEEvS7_RKT_EUliE_EEviT1_,@function
        .size           _ZN2at6native18elementwise_kernelILi128ELi4EZNS0_22gpu_kernel_impl_nocastINS0_13AUnaryFunctorIN3c104HalfES5_S5_ZZZNS0_16fmax_kernel_cudaERNS_18TensorIteratorBaseEENKUlvE_clEvENKUlvE1_clEvEUlS5_S5_E_EEEEvS7_RKT_EUliE_EEviT1_,(.L_x_40934 - _ZN2at6native18elementwise_kernelILi128ELi4EZNS0_22gpu_kernel_impl_nocastINS0_13AUnaryFunctorIN3c104HalfES5_S5_ZZZNS0_16fmax_kernel_cudaERNS_18TensorIteratorBaseEENKUlvE_clEvENKUlvE1_clEvEUlS5_S5_E_EEEEvS7_RKT_EUliE_EEviT1_)
        .other          _ZN2at6native18elementwise_kernelILi128ELi4EZNS0_22gpu_kernel_impl_nocastINS0_13AUnaryFunctorIN3c104HalfES5_S5_ZZZNS0_16fmax_kernel_cudaERNS_18TensorIteratorBaseEENKUlvE_clEvENKUlvE1_clEvEUlS5_S5_E_EEEEvS7_RKT_EUliE_EEviT1_,@"STO_CUDA_ENTRY STV_DEFAULT"
_ZN2at6native18elementwise_kernelILi128ELi4EZNS0_22gpu_kernel_impl_nocastINS0_13AUnaryFunctorIN3c104HalfES5_S5_ZZZNS0_16fmax_kernel_cudaERNS_18TensorIteratorBaseEENKUlvE_clEvENKUlvE1_clEvEUlS5_S5_E_EEEEvS7_RKT_EUliE_EEviT1_:
.text._ZN2at6native18elementwise_kernelILi128ELi4EZNS0_22gpu_kernel_impl_nocastINS0_13AUnaryFunctorIN3c104HalfES5_S5_ZZZNS0_16fmax_kernel_cudaERNS_18TensorIteratorBaseEENKUlvE_clEvENKUlvE1_clEvEUlS5_S5_E_EEEEvS7_RKT_EUliE_EEviT1_:
        /* <DEDUP_REMOVED lines=23> */
[----:B------:R-:W-:-:S04]  /*0170*/  FMNMX.FTZ R0, R0, R9, !PT ;  /* 0x0000000900007209 */ /* 0x000fc80007810000 */
        /* <DEDUP_REMOVED lines=10> */
[----:B------:R-:W-:-:S04]  /*0220*/  FMNMX.FTZ R0, R9, R0, !PT ;  /* 0x0000000009007209 */ /* 0x000fc80007810000 */
[----:B------:R-:W-:-:S05]  /*0230*/  F2FP.F16.F32.PACK_AB R0, RZ, R0 ;  /* 0x00000000ff00723e */ /* 0x000fca00000000ff */
[----:B-1----:R0:W-:Y:S02]  /*0240*/  STG.E.U16 desc[UR6][R6.64], R0 ;  /* 0x0000000006007986 */ /* 0x0021e4000c101506 */
.L_x_7693:
[----:B------:R-:W-:-:S13]  /*0250*/  ISETP.GE.AND P0, PT, R3, UR4, PT ;  /* 0x0000000403007c0c */ /* 0x000fda000bf06270 */
[----:B------:R-:W-:Y:S05]  /*0260*/  @P0 BREAK.RELIABLE B1 ;  /* 0x0000000000010942 */ /* 0x000fea0003800100 */
[----:B------:R-:W-:Y:S05]  /*0270*/  @P0 BRA `(.L_x_7694) ;  /* 0x00000000002c0947 */ /* 0x000fea0003800000 */
[----:B------:R-:W-:Y:S05]  /*0280*/  BSYNC.RELIABLE B1 ;  /* 0x0000000000017941 */ /* 0x000fea0003800100 */
.L_x_7692:
        /* <DEDUP_REMOVED lines=10> */
.L_x_7694:
[----:B------:R-:W-:Y:S05]  /*0330*/  BSYNC.RECONVERGENT B0 ;  /* 0x0000000000007941 */ /* 0x000fea0003800200 */
.L_x_7691:
        /* <DEDUP_REMOVED lines=9> */
[----:B------:R-:W-:-:S04]  /*03d0*/  FMNMX.FTZ R0, R7, R0, !PT ;  /* 0x0000000007007209 */ /* 0x000fc80007810000 */
[----:B------:R-:W-:-:S05]  /*03e0*/  F2FP.F16.F32.PACK_AB R0, RZ, R0 ;  /* 0x00000000ff00723e */ /* 0x000fca00000000ff */
[----:B-1----:R-:W-:Y:S01]  /*03f0*/  STG.E.U16 desc[UR6][R4.64], R0 ;  /* 0x0000000004007986 */ /* 0x002fe2000c101506 */
[----:B------:R-:W-:Y:S05]  /*0400*/  EXIT ;  /* 0x000000000000794d */ /* 0x000fea0003800000 */
.L_x_7690:
        /* <DEDUP_REMOVED lines=306> */
.L_x_7698:
        /* <DEDUP_REMOVED lines=8> */
[----:B------:R-:W-:Y:S02]  /*17b0*/  FMNMX.FTZ R8, R9, R4, !PT ;  /* 0x0000000409087209 */ /* 0x000fe40007810000 */
        /* <DEDUP_REMOVED lines=305> */
.L_x_7700:
        /* <DEDUP_REMOVED lines=11> */
[----:B------:R-:W-:-:S05]  /*2b80*/  IADD3.X R5, PT, PT, RZ, UR9, RZ, P0, !PT ;  /* 0x00000009ff057c10 */ /* 0x000fca00087fe4ff */
[----:B------:R0:W-:Y:S04]  /*2b90*/  STG.E.U16 desc[UR6][R4.64], R8 ;  /* 0x0000000804007986 */ /* 0x0001e8000c101506 */
.L_x_7697:
[----:B------:R-:W-:-:S13]  /*2ba0*/  ISETP.GE.AND P0, PT, R3, UR4, PT ;  /* 0x0000000403007c0c */ /* 0x000fda000bf06270 */
[----:B------:R-:W-:Y:S05]  /*2bb0*/  @P0 BREAK.RELIABLE B1 ;  /* 0x0000000000010942 */ /* 0x000fea0003800100 */
[----:B------:R-:W-:Y:S05]  /*2bc0*/  @P0 BRA `(.L_x_7699) ;  /* 0x0000001000e00947 */ /* 0x000fea0003800000 */
[----:B------:R-:W-:Y:S05]  /*2bd0*/  BSYNC.RELIABLE B1 ;  /* 0x0000000000017941 */ /* 0x000fea0003800100 */
.L_x_7696:
        /* <DEDUP_REMOVED lines=298> */
.L_x_7701:
        /* <DEDUP_REMOVED lines=13> */
.L_x_7699:
[----:B------:R-:W-:Y:S05]  /*3f50*/  BSYNC.RECONVERGENT B0 ;  /* 0x0000000000007941 */ /* 0x000fea0003800200 */
.L_x_7695:
        /* <DEDUP_REMOVED lines=301> */
.L_x_7702:
        /* <DEDUP_REMOVED lines=9> */
[----:B------:R-:W-:-:S04]  /*52c0*/  FMNMX.FTZ R0, R7, R0, !PT ;  /* 0x0000000007007209 */ /* 0x000fc80007810000 */
[----:B------:R-:W-:-:S05]  /*52d0*/  F2FP.F16.F32.PACK_AB R0, RZ, R0 ;  /* 0x00000000ff00723e */ /* 0x000fca00000000ff */
[----:B------:R-:W-:Y:S01]  /*52e0*/  STG.E.U16 desc[UR6][R2.64], R0 ;  /* 0x0000000002007986 */ /* 0x000fe2000c101506 */
[----:B------:R-:W-:Y:S05]  /*52f0*/  EXIT ;  /* 0x000000000000794d */ /* 0x000fea0003800000 */
.L_x_7703:
        /* <DEDUP_REMOVED lines=16> */
.L_x_40934:


//--------------------- .text._ZN2at6native27unrolled_elementwise_kernelINS0_13AUnaryFunctorIN3c104HalfES4_S4_ZZZNS0_16fmax_kernel_cudaERNS_18TensorIteratorBaseEENKUlvE_clEvENKUlvE1_clEvEUlS4_S4_E_EESt5arrayIPcLm2EELi4E23TrivialOffsetCalculatorILi1EjESF_NS0_6memory15LoadWithoutCastENSG_16StoreWithoutCastEEEviT_T0_T2_T3_T4_T5_ --------------------------
	.section	.text._ZN2at6native27unrolled_elementwise_kernelINS0_13AUnaryFunctorIN3c104HalfES4_S4_ZZZNS0_16fmax_kernel_cudaERNS_18TensorIteratorBaseEENKUlvE_clEvENKUlvE1_clEvEUlS4_S4_E_EESt5arrayIPcLm2EELi4E23TrivialOffsetCalculatorILi1EjESF_NS0_6memory15LoadWithoutCastENSG_16StoreWithoutCastEEEviT_T0_T2_T3_T4_T5_,"ax",@progbits
	.align	128
        .global         _ZN2at6native27unrolled_elementwise_kernelINS0_13AUnaryFunctorIN3c104HalfES4_S4_ZZZNS0_16fmax_kernel_cudaERNS_18TensorIteratorBaseEENKUlvE_clEvENKUlvE1_clEvEUlS4_S4_E_EESt5arrayIPcLm2EELi4E23TrivialOffsetCalculatorILi1EjESF_NS0_6memory15LoadWithoutCastENSG_16StoreWithoutCastEEEviT_T0_T2_T3_T4_T5_
        .type           _ZN2at6native27unrolled_elementwise_kernelINS0_13AUnaryFunctorIN3c104HalfES4_S4_ZZZNS0_16fmax_kernel_cudaERNS_18TensorIteratorBaseEENKUlvE_clEvENKUlvE1_clEvEUlS4_S4_E_EESt5arrayIPcLm2EELi4E23TrivialOffsetCalculatorILi1EjESF_NS0_6memory15LoadWithoutCastENSG_16StoreWithoutCastEEEviT_T0_T2_T3_T4_T5_,@function
        .size           _ZN2at6native27unrolled_elementwise_kernelINS0_13AUnaryFunctorIN3c104HalfES4_S4_ZZZNS0_16fmax_kernel_cudaERNS_18TensorIteratorBaseEENKUlvE_clEvENKUlvE1_clEvEUlS4_S4_E_EESt5arrayIPcLm2EELi4E23TrivialOffsetCalculatorILi1EjESF_NS0_6memory15LoadWithoutCastENSG_16StoreWithoutCastEEEviT_T0_T2_T3_T4_T5_,(.L_x_40935 - _ZN2at6native27unrolled_elementwise_kernelINS0_13AUnaryFunctorIN3c104HalfES4_S4_ZZZNS0_16fmax_kernel_cudaERNS_18TensorIteratorBaseEENKUlvE_clEvENKUlvE1_clEvEUlS4_S4_E_EESt5arrayIPcLm2EELi4E23TrivialOffsetCalculatorILi1EjESF_NS0_6memory15LoadWithoutCastENSG_16StoreWithoutCastEEEviT_T0_T2_T3_T4_T5_)
        .other          _ZN2at6native27unrolled_elementwise_kernelINS0_13AUnaryFunctorIN3c104HalfES4_S4_ZZZNS0_16fmax_kernel_cudaERNS_18TensorIteratorBaseEENKUlvE_clEvENKUlvE1_clEvEUlS4_S4_E_EESt5arrayIPcLm2EELi4E23TrivialOffsetCalculatorILi1EjESF_NS0_6memory15LoadWithoutCastENSG_16StoreWithoutCastEEEviT_T0_T2_T3_T4_T5_,@"STO_CUDA_ENTRY STV_DEFAULT"
_ZN2at6native27unrolled_elementwise_kernelINS0_13AUnaryFunctorIN3c104HalfES4_S4_ZZZNS0_16fmax_kernel_cudaERNS_18TensorIteratorBaseEENKUlvE_clEvENKUlvE1_clEvEUlS4_S4_E_EESt5arrayIPcLm2EELi4E23TrivialOffsetCalculatorILi1EjESF_NS0_6memory15LoadWithoutCastENSG_16StoreWithoutCastEEEviT_T0_T2_T3_T4_T5_:
.text._ZN2at6native27unrolled_elementwise_kernelINS0_13AUnaryFunctorIN3c104HalfES4_S4_ZZZNS0_16fmax_kernel_cudaERNS_18TensorIteratorBaseEENKUlvE_clEvENKUlvE1_clEvEUlS4_S4_E_EESt5arrayIPcLm2EELi4E23TrivialOffsetCalculatorILi1EjESF_NS0_6memory15LoadWithoutCastENSG_16StoreWithoutCastEEEviT_T0_T2_T3_T4_T5_:
        /* <DEDUP_REMOVED lines=52> */
[----:B------:R-:W-:-:S04]  /*0340*/  @!P1 FMNMX.FTZ R13, R13, R14, !PT ;  /* 0x0000000e0d0d9209 */ /* 0x000fc80007810000 */
[----:B------:R-:W-:Y:S01]  /*0350*/  @!P1 F2FP.F16.F32.PACK_AB R6, RZ, R13 ;  /* 0x0000000dff06923e */ /* 0x000fe200000000ff */
[----:B------:R-:W1:Y:S04]  /*0360*/  @!P0 LDC.U16 R7, c[0x0][0x386] ;  /* 0x0000e180ff078b82 */ /* 0x000e680000000400 */
[----:B------:R2:W-:Y:S01]  /*0370*/  @!P1 STG.E.U16 desc[UR4][R8.64], R6 ;  /* 0x0000000608009986 */ /* 0x0005e2000c101504 */
[----:B------:R-:W-:Y:S02]  /*0380*/  @!P3 HADD2.F32 R13, -RZ, R18.H0_H0 ;  /* 0x20000012ff0db230 */ /* 0x000fe40000004100 */
[----:B0-----:R-:W-:Y:S02]  /*0390*/  @!P2 HADD2.F32 R14, -RZ, R17.H0_H0 ;  /* 0x20000011ff0ea230 */ /* 0x001fe40000004100 */
[----:B----4-:R-:W-:-:S05]  /*03a0*/  @!P2 HADD2.F32 R11, -RZ, R11.H0_H0 ;  /* 0x2000000bff0ba230 */ /* 0x010fca0000004100 */
[----:B------:R-:W-:Y:S01]  /*03b0*/  @!P2 FMNMX.FTZ R11, R14, R11, !PT ;  /* 0x0000000b0e0ba209 */ /* 0x000fe20007810000 */
[----:B------:R-:W-:-:S03]  /*03c0*/  @!P3 HADD2.F32 R12, -RZ, R12.H0_H0 ;  /* 0x2000000cff0cb230 */ /* 0x000fc60000004100 */
[----:B------:R-:W-:Y:S02]  /*03d0*/  @!P2 F2FP.F16.F32.PACK_AB R5, RZ, R11 ;  /* 0x0000000bff05a23e */ /* 0x000fe400000000ff */
[----:B------:R-:W-:-:S04]  /*03e0*/  @!P3 FMNMX.FTZ R12, R13, R12, !PT ;  /* 0x0000000c0d0cb209 */ /* 0x000fc80007810000 */
        /* <DEDUP_REMOVED lines=12> */
.L_x_7705:
[----:B------:R-:W-:Y:S05]  /*04b0*/  BSYNC.RECONVERGENT B0 ;  /* 0x0000000000007941 */ /* 0x000fea0003800200 */
.L_x_7704:
[----:B------:R-:W-:-:S13]  /*04c0*/  ISETP.GE.AND P1, PT, R3, R2, PT ;  /* 0x000000020300720c */ /* 0x000fda0003f26270 */
[----:B------:R-:W-:Y:S05]  /*04d0*/  @P1 EXIT ;  /* 0x000000000000194d */ /* 0x000fea0003800000 */
[----:B0-----:R-:W0:Y:S01]  /*04e0*/  LDC.64 R4, c[0x0][0x388] ;  /* 0x0000e200ff047b82 */ /* 0x001e220000000a00 */
[----:B------:R-:W-:Y:S01]  /*04f0*/  @!P0 HADD2.F32 R7, -RZ, R7.H0_H0 ;  /* 0x20000007ff078230 */ /* 0x000fe20000004100 */
[----:B------:R-:W-:Y:S01]  /*0500*/  LEA R3, R0, R3, 0x9 ;  /* 0x0000000300037211 */ /* 0x000fe200078e48ff */
[----:B-----5:R-:W-:-:S05]  /*0510*/  @!P0 HADD2.F32 R10, -RZ, R10.H0_H0 ;  /* 0x2000000aff0a8230 */ /* 0x020fca0000004100 */
[----:B------:R-:W-:-:S04]  /*0520*/  @!P0 FMNMX.FTZ R10, R7, R10, !PT ;  /* 0x0000000a070a8209 */ /* 0x000fc80007810000 */
[----:B------:R-:W-:-:S04]  /*0530*/  @!P0 F2FP.F16.F32.PACK_AB R2, RZ, R10 ;  /* 0x0000000aff02823e */ /* 0x000fc800000000ff */
[----:B------:R-:W-:Y:S01]  /*0540*/  PRMT R0, R2, 0x7610, R0 ;  /* 0x0000761002007816 */ /* 0x000fe20000000000 */
[----:B0-----:R-:W-:-:S05]  /*0550*/  IMAD.WIDE.U32 R2, R3, 0x2, R4 ;  /* 0x0000000203027825 */ /* 0x001fca00078e0004 */
[----:B------:R-:W-:Y:S01]  /*0560*/  STG.E.U16 desc[UR4][R2.64], R0 ;  /* 0x0000000002007986 */ /* 0x000fe2000c101504 */
[----:B------:R-:W-:Y:S05]  /*0570*/  EXIT ;  /* 0x000000000000794d */ /* 0x000fea0003800000 */
.L_x_7706:
        /* <DEDUP_REMOVED lines=16> */
.L_x_40935:


//--------------------- .text._ZN2at6native29vectorized_elementwise_kernelILi2ENS0_13AUnaryFunctorIN3c104HalfES4_S4_ZZZNS0_16fmax_kernel_cudaERNS_18TensorIteratorBaseEENKUlvE_clEvENKUlvE1_clEvEUlS4_S4_E_EESt5arrayIPcLm2EEEEviT0_T1_ --------------------------
	.section	.text._ZN2at6native29vectorized_elementwise_kernelILi2ENS0_13AUnaryFunctorIN3c104HalfES4_S4_ZZZNS0_16fmax_kernel_cudaERNS_18TensorIteratorBaseEENKUlvE_clEvENKUlvE1_clEvEUlS4_S4_E_EESt5arrayIPcLm2EEEEviT0_T1_,"ax",@progbits
	.align	128
        .global         _ZN2at6native29vectorized_elementwise_kernelILi2ENS0_13AUnaryFunctorIN3c104HalfES4_S4_ZZZNS0_16fmax_kernel_cudaERNS_18TensorIteratorBaseEENKUlvE_clEvENKUlvE1_clEvEUlS4_S4_E_EESt5arrayIPcLm2EEEEviT0_T1_
        .type           _ZN2at6native29vectorized_elementwise_kernelILi2ENS0_13AUnaryFunctorIN3c104HalfES4_S4_ZZZNS0_16fmax_kernel_cudaERNS_18TensorIteratorBaseEENKUlvE_clEvENKUlvE1_clEvEUlS4_S4_E_EESt5arrayIPcLm2EEEEviT0_T1_,@function
        .size           _ZN2at6native29vectorized_elementwise_kernelILi2ENS0_13AUnaryFunctorIN3c104HalfES4_S4_ZZZNS0_16fmax_kernel_cudaERNS_18TensorIteratorBaseEENKUlvE_clEvENKUlvE1_clEvEUlS4_S4_E_EESt5arrayIPcLm2EEEEviT0_T1_,(.L_x_40936 - _ZN2at6native29vectorized_elementwise_kernelILi2ENS0_13AUnaryFunctorIN3c104HalfES4_S4_ZZZNS0_16fmax_kernel_cudaERNS_18TensorIteratorBaseEENKUlvE_clEvENKUlvE1_clEvEUlS4_S4_E_EESt5arrayIPcLm2EEEEviT0_T1_)
        .other          _ZN2at6native29vectorized_elementwise_kernelILi2ENS0_13AUnaryFunctorIN3c104HalfES4_S4_ZZZNS0_16fmax_kernel_cudaERNS_18TensorIteratorBaseEENKUlvE_clEvENKUlvE1_clEvEUlS4_S4_E_EESt5arrayIPcLm2EEEEviT0_T1_,@"STO_CUDA_ENTRY STV_DEFAULT"
_ZN2at6native29vectorized_elementwise_kernelILi2ENS0_13AUnaryFunctorIN3c104HalfES4_S4_ZZZNS0_16fmax_kernel_cudaERNS_18TensorIteratorBaseEENKUlvE_clEvENKUlvE1_clEvEUlS4_S4_E_EESt5arrayIPcLm2EEEEviT0_T1_:
.text._ZN2at6native29vectorized_elementwise_kernelILi2ENS0_13AUnaryFunctorIN3c104HalfES4_S4_ZZZNS0_16fmax_kernel_cudaERNS_18TensorIteratorBaseEENKUlvE_clEvENKUlvE1_clEvEUlS4_S4_E_EESt5arrayIPcLm2EEEEviT0_T1_:
        /* <DEDUP_REMOVED lines=96> */
[----:B------:R-:W-:Y:S02]  /*0600*/  @!P5 FMNMX.FTZ R21, R10, R21, !PT ;  /* 0x000000150a15d209 */ /* 0x000fe40007810000 */
[----:B------:R-:W0:Y:S02]  /*0610*/  @!P0 LDC.64 R10, c[0x0][0x388] ;  /* 0x0000e200ff0a8b82 */ /* 0x000e240000000a00 */
[----:B------:R-:W-:Y:S02]  /*0620*/  @!P5 F2FP.F16.F32.PACK_AB R4, RZ, R21 ;  /* 0x00000015ff04d23e */ /* 0x000fe400000000ff */
[----:B------:R-:W-:Y:S01]  /*0630*/  ISETP.GE.U32.AND P5, PT, R13, R2, PT ;  /* 0x000000020d00720c */ /* 0x000fe20003fa6070 */
[----:B----4-:R-:W-:-:S05]  /*0640*/  @!P0 HADD2.F32 R22, -RZ, R22.H0_H0 ;  /* 0x20000016ff168230 */ /* 0x010fca0000004100 */
[----:B------:R-:W-:-:S07]  /*0650*/  @!P0 FMNMX.FTZ R22, R17, R22, !PT ;  /* 0x0000001611168209 */ /* 0x000fce0007810000 */
        /* <DEDUP_REMOVED lines=8> */
[----:B------:R-:W-:Y:S01]  /*06e0*/  @!P1 FMNMX.FTZ R12, R12, R19, !PT ;  /* 0x000000130c0c9209 */ /* 0x000fe20007810000 */
[----:B-1----:R-:W-:-:S03]  /*06f0*/  @!P5 HADD2.F32 R10, -RZ, R17.H0_H0 ;  /* 0x20000011ff0ad230 */ /* 0x002fc60000004100 */
[----:B------:R-:W-:Y:S01]  /*0700*/  @!P1 F2FP.F16.F32.PACK_AB R5, RZ, R12 ;  /* 0x0000000cff05923e */ /* 0x000fe200000000ff */
[----:B------:R-:W-:Y:S02]  /*0710*/  @!P2 HADD2.F32 R28, -RZ, R28.H0_H0 ;  /* 0x2000001cff1ca230 */ /* 0x000fe40000004100 */
[----:B------:R-:W-:Y:S02]  /*0720*/  @!P3 HADD2.F32 R29, -RZ, R29.H0_H0 ;  /* 0x2000001dff1db230 */ /* 0x000fe40000004100 */
[----:B------:R-:W-:Y:S02]  /*0730*/  @!P4 HADD2.F32 R25, -RZ, R25.H0_H0 ;  /* 0x20000019ff19c230 */ /* 0x000fe40000004100 */
[----:B------:R-:W-:Y:S01]  /*0740*/  @!P6 HADD2.F32 R23, -RZ, R23.H0_H0 ;  /* 0x20000017ff17e230 */ /* 0x000fe20000004100 */
[----:B------:R-:W-:Y:S02]  /*0750*/  @!P2 FMNMX.FTZ R13, R21, R28, !PT ;  /* 0x0000001c150da209 */ /* 0x000fe40007810000 */
[----:B------:R-:W-:Y:S01]  /*0760*/  @!P3 FMNMX.FTZ R29, R14, R29, !PT ;  /* 0x0000001d0e1db209 */ /* 0x000fe20007810000 */
[----:B------:R-:W-:Y:S01]  /*0770*/  @!P5 HADD2.F32 R27, -RZ, R27.H0_H0 ;  /* 0x2000001bff1bd230 */ /* 0x000fe20000004100 */
[----:B------:R-:W-:-:S02]  /*0780*/  @!P4 FMNMX.FTZ R25, R16, R25, !PT ;  /* 0x000000191019c209 */ /* 0x000fc40007810000 */
[----:B------:R-:W-:Y:S02]  /*0790*/  @!P6 FMNMX.FTZ R23, R18, R23, !PT ;  /* 0x000000171217e209 */ /* 0x000fe40007810000 */
[----:B------:R-:W-:Y:S02]  /*07a0*/  @!P5 FMNMX.FTZ R27, R10, R27, !PT ;  /* 0x0000001b0a1bd209 */ /* 0x000fe40007810000 */
        /* <DEDUP_REMOVED lines=18> */
.L_x_7710:
[----:B------:R-:W-:-:S13]  /*08d0*/  ISETP.GE.U32.AND P0, PT, R3, R2, PT ;  /* 0x000000020300720c */ /* 0x000fda0003f06070 */
[----:B------:R-:W-:Y:S05]  /*08e0*/  @P0 BRA `(.L_x_7712) ;  /* 0x0000000000300947 */ /* 0x000fea0003800000 */
[----:B0-----:R-:W0:Y:S01]  /*08f0*/  LDC.64 R10, c[0x0][0x388] ;  /* 0x0000e200ff0a7b82 */ /* 0x001e220000000a00 */
[----:B------:R-:W-:Y:S01]  /*0900*/  IADD3 R13, PT, PT, R0, R3, RZ ;  /* 0x00000003000d7210 */ /* 0x000fe20007ffe0ff */
[----:B------:R-:W-:-:S04]  /*0910*/  VIADD R3, R3, 0x80 ;  /* 0x0000008003037836 */ /* 0x000fc80000000000 */
[----:B0-----:R-:W-:-:S05]  /*0920*/  IMAD.WIDE.U32 R10, R13, 0x2, R10 ;  /* 0x000000020d0a7825 */ /* 0x001fca00078e000a */
[----:B------:R1:W-:Y:S02]  /*0930*/  STG.E.U16 desc[UR4][R10.64], R5 ;  /* 0x000000050a007986 */ /* 0x0003e4000c101504 */
.L_x_7711:
[----:B------:R-:W-:-:S13]  /*0940*/  ISETP.GE.U32.AND P0, PT, R3, R2, PT ;  /* 0x000000020300720c */ /* 0x000fda0003f06070 */
[----:B------:R-:W-:Y:S05]  /*0950*/  @P0 BRA `(.L_x_7713) ;  /* 0x0000000000340947 */ /* 0x000fea0003800000 */
[----:B-1----:R-:W1:Y:S01]  /*0960*/  LDC.64 R4, c[0x0][0x388] ;  /* 0x0000e200ff047b82 */ /* 0x002e620000000a00 */
[----:B0-----:R-:W-:Y:S01]  /*0970*/  IMAD.IADD R11, R0, 0x1, R3 ;  /* 0x00000001000b7824 */ /* 0x001fe200078e0203 */
[----:B------:R-:W-:-:S03]  /*0980*/  IADD3 R3, PT, PT, R3, 0x80, RZ ;  /* 0x0000008003037810 */ /* 0x000fc60007ffe0ff */
[----:B-1----:R-:W-:-:S05]  /*0990*/  IMAD.WIDE.U32 R4, R11, 0x2, R4 ;  /* 0x000000020b047825 */ /* 0x002fca00078e0004 */
[----:B------:R1:W-:Y:S02]  /*09a0*/  STG.E.U16 desc[UR4][R4.64], R6 ;  /* 0x0000000604007986 */ /* 0x0003e4000c101504 */
.L_x_7712:
        /* <DEDUP_REMOVED lines=8> */
.L_x_7713:
[----:B------:R-:W-:Y:S05]  /*0a30*/  BSYNC.RELIABLE B1 ;  /* 0x0000000000017941 */ /* 0x000fea0003800100 */
.L_x_7709:
[----:B------:R-:W-:-:S13]  /*0a40*/  ISETP.GE.U32.AND P0, PT, R3, R2, PT ;  /* 0x000000020300720c */ /* 0x000fda0003f06070 */
[----:B-12---:R-:W1:Y:S01]  /*0a50*/  @!P0 LDC.64 R4, c[0x0][0x388] ;  /* 0x0000e200ff048b82 */ /* 0x006e620000000a00 */
[----:B------:R-:W-:Y:S01]  /*0a60*/  @!P0 IADD3 R7, PT, PT, R0, R3, RZ ;  /* 0x0000000300078210 */ /* 0x000fe20007ffe0ff */
[----:B------:R-:W-:-:S04]  /*0a70*/  @!P0 VIADD R3, R3, 0x80 ;  /* 0x0000008003038836 */ /* 0x000fc80000000000 */
[----:B-1----:R-:W-:-:S05]  /*0a80*/  @!P0 IMAD.WIDE.U32 R4, R7, 0x2, R4 ;  /* 0x0000000207048825 */ /* 0x002fca00078e0004 */
[----:B------:R2:W-:Y:S02]  /*0a90*/  @!P0 STG.E.U16 desc[UR4][R4.64], R8 ;  /* 0x0000000804008986 */ /* 0x0005e4000c101504 */
.L_x_7714:
[----:B------:R-:W-:Y:S05]  /*0aa0*/  BSYNC.RECONVERGENT B0 ;  /* 0x0000000000007941 */ /* 0x000fea0003800200 */
.L_x_7708:
        /* <DEDUP_REMOVED lines=8> */
.L_x_7707:
        /* <DEDUP_REMOVED lines=16> */
[C---:B------:R-:W-:Y:S01]  /*0c30*/  FMNMX.FTZ R0, R13.reuse, R0, !PT ;  /* 0x000000000d007209 */ /* 0x040fe20007810000 */
[----:B------:R-:W-:Y:S01]  /*0c40*/  HADD2.F32 R7, -RZ, R7.H1_H1 ;  /* 0x30000007ff077230 */ /* 0x000fe20000004100 */
[C---:B------:R-:W-:Y:S01]  /*0c50*/  FMNMX.FTZ R5, R13.reuse, R6, !PT ;  /* 0x000000060d057209 */ /* 0x040fe20007810000 */
[--C-:B----4-:R-:W-:Y:S01]  /*0c60*/  HADD2.F32 R11, -RZ, R8.reuse.H0_H0 ;  /* 0x20000008ff0b7230 */ /* 0x110fe20000004100 */
[C---:B------:R-:W-:Y:S01]  /*0c70*/  FMNMX.FTZ R10, R13.reuse, R10, !PT ;  /* 0x0000000a0d0a7209 */ /* 0x040fe20007810000 */
[----:B------:R-:W-:Y:S01]  /*0c80*/  HADD2.F32 R8, -RZ, R8.H1_H1 ;  /* 0x30000008ff087230 */ /* 0x000fe20000004100 */
[C---:B------:R-:W-:Y:S01]  /*0c90*/  FMNMX.FTZ R7, R13.reuse, R7, !PT ;  /* 0x000000070d077209 */ /* 0x040fe20007810000 */
[--C-:B-----5:R-:W-:Y:S01]  /*0ca0*/  HADD2.F32 R4, -RZ, R9.reuse.H0_H0 ;  /* 0x20000009ff047230 */ /* 0x120fe20000004100 */
[C---:B------:R-:W-:Y:S01]  /*0cb0*/  FMNMX.FTZ R11, R13.reuse, R11, !PT ;  /* 0x0000000b0d0b7209 */ /* 0x040fe20007810000 */
[----:B------:R-:W-:Y:S01]  /*0cc0*/  HADD2.F32 R9, -RZ, R9.H1_H1 ;  /* 0x30000009ff097230 */ /* 0x000fe20000004100 */
[----:B------:R-:W-:-:S02]  /*0cd0*/  FMNMX.FTZ R8, R13, R8, !PT ;  /* 0x000000080d087209 */ /* 0x000fc40007810000 */
[C---:B------:R-:W-:Y:S02]  /*0ce0*/  FMNMX.FTZ R4, R13.reuse, R4, !PT ;  /* 0x000000040d047209 */ /* 0x040fe40007810000 */
[----:B------:R-:W-:Y:S02]  /*0cf0*/  FMNMX.FTZ R9, R13, R9, !PT ;  /* 0x000000090d097209 */ /* 0x000fe40007810000 */
        /* <DEDUP_REMOVED lines=9> */
.L_x_7715:
        /* <DEDUP_REMOVED lines=15> */
.L_x_40936:


//--------------------- .text._ZN2at6native29vectorized_elementwise_kernelILi4ENS0_13AUnaryFunctorIN3c104HalfES4_S4_ZZZNS0_16fmax_kernel_cudaERNS_18TensorIteratorBaseEENKUlvE_clEvENKUlvE1_clEvEUlS4_S4_E_EESt5arrayIPcLm2EEEEviT0_T1_ --------------------------
	.section	.text._ZN2at6native29vectorized_elementwise_kernelILi4ENS0_13AUnaryFunctorIN3c104HalfES4_S4_ZZZNS0_16fmax_kernel_cudaERNS_18TensorIteratorBaseEENKUlvE_clEvENKUlvE1_clEvEUlS4_S4_E_EESt5arrayIPcLm2EEEEviT0_T1_,"ax",@progbits
	.align	128
        .global         _ZN2at6native29vectorized_elementwise_kernelILi4ENS0_13AUnaryFunctorIN3c104HalfES4_S4_ZZZNS0_16fmax_kernel_cudaERNS_18TensorIteratorBaseEENKUlvE_clEvENKUlvE1_clEvEUlS4_S4_E_EESt5arrayIPcLm2EEEEviT0_T1_
        .type           _ZN2at6native29vectorized_elementwise_kernelILi4ENS0_13AUnaryFunctorIN3c104HalfES4_S4_ZZZNS0_16fmax_kernel_cudaERNS_18TensorIteratorBaseEENKUlvE_clEvENKUlvE1_clEvEUlS4_S4_E_EESt5arrayIPcLm2EEEEviT0_T1_,@function
        .size           _ZN2at6native29vectorized_elementwise_kernelILi4ENS0_13AUnaryFunctorIN3c104HalfES4_S4_ZZZNS0_16fmax_kernel_cudaERNS_18TensorIteratorBaseEENKUlvE_clEvENKUlvE1_clEvEUlS4_S4_E_EESt5arrayIPcLm2EEEEviT0_T1_,(.L_x_40937 - _ZN2at6native29vectorized_elementwise_kernelILi4ENS0_13AUnaryFunctorIN3c104HalfES4_S4_ZZZNS0_16fmax_kernel_cudaERNS_18TensorIteratorBaseEENKUlvE_clEvENKUlvE1_clEvEUlS4_S4_E_EESt5arrayIPcLm2EEEEviT0_T1_)
        .other          _ZN2at6native29vectorized_elementwise_kernelILi4ENS0_13AUnaryFunctorIN3c104HalfES4_S4_ZZZNS0_16fmax_kernel_cudaERNS_18TensorIteratorBaseEENKUlvE_clEvENKUlvE1_clEvEUlS4_S4_E_EESt5arrayIPcLm2EEEEviT0_T1_,@"STO_CUDA_ENTRY STV_DEFAULT"
_ZN2at6native29vectorized_elementwise_kernelILi4ENS0_13AUnaryFunctorIN3c104HalfES4_S4_ZZZNS0_16fmax_kernel_cudaERNS_18TensorIteratorBaseEENKUlvE_clEvENKUlvE1_clEvEUlS4_S4_E_EESt5arrayIPcLm2EEEEviT0_T1_:
.text._ZN2at6native29vectorized_elementwise_kernelILi4ENS0_13AUnaryFunctorIN3c104HalfES4_S4_ZZZNS0_16fmax_kernel_cudaERNS_18TensorIteratorBaseEENKUlvE_clEvENKUlvE1_clEvEUlS4_S4_E_EESt5arrayIPcLm2EEEEviT0_T1_:
        /* <DEDUP_REMOVED lines=141> */
.L_x_7719:
[----:B------:R-:W-:-:S13]  /*08d0*/  ISETP.GE.U32.AND P0, PT, R3, R2, PT ;  /* 0x000000020300720c */ /* 0x000fda0003f06070 */
[----:B------:R-:W-:Y:S05]  /*08e0*/  @P0 BRA `(.L_x_7721) ;  /* 0x0000000000300947 */ /* 0x000fea0003800000 */
[----:B0-----:R-:W0:Y:S01]  /*08f0*/  LDC.64 R10, c[0x0][0x388] ;  /* 0x0000e200ff0a7b82 */ /* 0x001e220000000a00 */
[----:B------:R-:W-:Y:S01]  /*0900*/  IADD3 R13, PT, PT, R0, R3, RZ ;  /* 0x00000003000d7210 */ /* 0x000fe20007ffe0ff */
[----:B------:R-:W-:-:S04]  /*0910*/  VIADD R3, R3, 0x80 ;  /* 0x0000008003037836 */ /* 0x000fc80000000000 */
[----:B0-----:R-:W-:-:S05]  /*0920*/  IMAD.WIDE.U32 R10, R13, 0x2, R10 ;  /* 0x000000020d0a7825 */ /* 0x001fca00078e000a */
[----:B------:R1:W-:Y:S02]  /*0930*/  STG.E.U16 desc[UR4][R10.64], R5 ;  /* 0x000000050a007986 */ /* 0x0003e4000c101504 */
.L_x_7720:
[----:B------:R-:W-:-:S13]  /*0940*/  ISETP.GE.U32.AND P0, PT, R3, R2, PT ;  /* 0x000000020300720c */ /* 0x000fda0003f06070 */
[----:B------:R-:W-:Y:S05]  /*0950*/  @P0 BRA `(.L_x_7722) ;  /* 0x0000000000340947 */ /* 0x000fea0003800000 */
[----:B-1----:R-:W1:Y:S01]  /*0960*/  LDC.64 R4, c[0x0][0x388] ;  /* 0x0000e200ff047b82 */ /* 0x002e620000000a00 */
[----:B0-----:R-:W-:Y:S01]  /*0970*/  IMAD.IADD R11, R0, 0x1, R3 ;  /* 0x00000001000b7824 */ /* 0x001fe200078e0203 */
[----:B------:R-:W-:-:S03]  /*0980*/  IADD3 R3, PT, PT, R3, 0x80, RZ ;  /* 0x0000008003037810 */ /* 0x000fc60007ffe0ff */
[----:B-1----:R-:W-:-:S05]  /*0990*/  IMAD.WIDE.U32 R4, R11, 0x2, R4 ;  /* 0x000000020b047825 */ /* 0x002fca00078e0004 */
[----:B------:R1:W-:Y:S02]  /*09a0*/  STG.E.U16 desc[UR4][R4.64], R6 ;  /* 0x0000000604007986 */ /* 0x0003e4000c101504 */
.L_x_7721:
        /* <DEDUP_REMOVED lines=8> */
.L_x_7722:
[----:B------:R-:W-:Y:S05]  /*0a30*/  BSYNC.RELIABLE B1 ;  /* 0x0000000000017941 */ /* 0x000fea0003800100 */
.L_x_7718:
[----:B------:R-:W-:-:S13]  /*0a40*/  ISETP.GE.U32.AND P0, PT, R3, R2, PT ;  /* 0x000000020300720c */ /* 0x000fda0003f06070 */
[----:B-12---:R-:W1:Y:S01]  /*0a50*/  @!P0 LDC.64 R4, c[0x0][0x388] ;  /* 0x0000e200ff048b82 */ /* 0x006e620000000a00 */
[----:B------:R-:W-:Y:S01]  /*0a60*/  @!P0 IADD3 R7, PT, PT, R0, R3, RZ ;  /* 0x0000000300078210 */ /* 0x000fe20007ffe0ff */
[----:B------:R-:W-:-:S04]  /*0a70*/  @!P0 VIADD R3, R3, 0x80 ;  /* 0x0000008003038836 */ /* 0x000fc80000000000 */
[----:B-1----:R-:W-:-:S05]  /*0a80*/  @!P0 IMAD.WIDE.U32 R4, R7, 0x2, R4 ;  /* 0x0000000207048825 */ /* 0x002fca00078e0004 */
[----:B------:R2:W-:Y:S02]  /*0a90*/  @!P0 STG.E.U16 desc[UR4][R4.64], R8 ;  /* 0x0000000804008986 */ /* 0x0005e4000c101504 */
.L_x_7723:
[----:B------:R-:W-:Y:S05]  /*0aa0*/  BSYNC.RECONVERGENT B0 ;  /* 0x0000000000007941 */ /* 0x000fea0003800200 */
.L_x_7717:
        /* <DEDUP_REMOVED lines=8> */
.L_x_7716:
        /* <DEDUP_REMOVED lines=14> */
[C---:B------:R-:W-:Y:S01]  /*0c10*/  FMNMX.FTZ R0, R13.reuse, R0, !PT ;  /* 0x000000000d007209 */ /* 0x040fe20007810000 */
[----:B------:R-:W-:Y:S02]  /*0c20*/  HADD2.F32 R10, -RZ, R11.H1_H1 ;  /* 0x3000000bff0a7230 */ /* 0x000fe40000004100 */
[--C-:B---3--:R-:W-:Y:S01]  /*0c30*/  HADD2.F32 R11, -RZ, R4.reuse.H0_H0 ;  /* 0x20000004ff0b7230 */ /* 0x108fe20000004100 */
[C---:B------:R-:W-:Y:S01]  /*0c40*/  FMNMX.FTZ R9, R13.reuse, R9, !PT ;  /* 0x000000090d097209 */ /* 0x040fe20007810000 */
[----:B------:R-:W-:Y:S01]  /*0c50*/  HADD2.F32 R4, -RZ, R4.H1_H1 ;  /* 0x30000004ff047230 */ /* 0x000fe20000004100 */
[C---:B------:R-:W-:Y:S01]  /*0c60*/  FMNMX.FTZ R10, R13.reuse, R10, !PT ;  /* 0x0000000a0d0a7209 */ /* 0x040fe20007810000 */
[--C-:B------:R-:W-:Y:S01]  /*0c70*/  HADD2.F32 R6, -RZ, R5.reuse.H0_H0 ;  /* 0x20000005ff067230 */ /* 0x100fe20000004100 */
[C---:B------:R-:W-:Y:S01]  /*0c80*/  FMNMX.FTZ R11, R13.reuse, R11, !PT ;  /* 0x0000000b0d0b7209 */ /* 0x040fe20007810000 */
[----:B------:R-:W-:Y:S01]  /*0c90*/  HADD2.F32 R7, -RZ, R5.H1_H1 ;  /* 0x30000005ff077230 */ /* 0x000fe20000004100 */
[----:B------:R-:W-:-:S02]  /*0ca0*/  FMNMX.FTZ R5, R13, R8, !PT ;  /* 0x000000080d057209 */ /* 0x000fc40007810000 */
[C---:B------:R-:W-:Y:S02]  /*0cb0*/  FMNMX.FTZ R4, R13.reuse, R4, !PT ;  /* 0x000000040d047209 */ /* 0x040fe40007810000 */
[C---:B------:R-:W-:Y:S02]  /*0cc0*/  FMNMX.FTZ R6, R13.reuse, R6, !PT ;  /* 0x000000060d067209 */ /* 0x040fe40007810000 */
[----:B------:R-:W-:Y:S02]  /*0cd0*/  FMNMX.FTZ R7, R13, R7, !PT ;  /* 0x000000070d077209 */ /* 0x000fe40007810000 */
[----:B------:R-:W-:Y:S02]  /*0ce0*/  F2FP.F16.F32.PACK_AB R8, R5, R0 ;  /* 0x000000000508723e */ /* 0x000fe400000000ff */
[----:B------:R-:W-:Y:S02]  /*0cf0*/  F2FP.F16.F32.PACK_AB R9, R10, R9 ;  /* 0x000000090a09723e */ /* 0x000fe400000000ff */
[----:B------:R-:W-:-:S02]  /*0d00*/  F2FP.F16.F32.PACK_AB R4, R4, R11 ;  /* 0x0000000b0404723e */ /* 0x000fc400000000ff */
[----:B------:R-:W-:Y:S01]  /*0d10*/  F2FP.F16.F32.PACK_AB R5, R7, R6 ;  /* 0x000000060705723e */ /* 0x000fe200000000ff */
[----:B------:R-:W-:Y:S04]  /*0d20*/  STG.E.64 desc[UR4][R2.64], R8 ;  /* 0x0000000802007986 */ /* 0x000fe8000c101b04 */
[----:B------:R-:W-:Y:S01]  /*0d30*/  STG.E.64 desc[UR4][R2.64+0x400], R4 ;  /* 0x0004000402007986 */ /* 0x000fe2000c101b04 */
[----:B------:R-:W-:Y:S05]  /*0d40*/  EXIT ;  /* 0x000000000000794d */ /* 0x000fea0003800000 */
.L_x_7724:
        /* <DEDUP_REMOVED lines=11> */
.L_x_40937:


//--------------------- .text._ZN2at6native29vectorized_elementwise_kernelILi8ENS0_13AUnaryFunctorIN3c104HalfES4_S4_ZZZNS0_16fmax_kernel_cudaERNS_18TensorIteratorBaseEENKUlvE_clEvENKUlvE1_clEvEUlS4_S4_E_EESt5arrayIPcLm2EEEEviT0_T1_ --------------------------
	.section	.text._ZN2at6native29vectorized_elementwise_kernelILi8ENS0_13AUnaryFunctorIN3c104HalfES4_S4_ZZZNS0_16fmax_kernel_cudaERNS_18TensorIteratorBaseEENKUlvE_clEvENKUlvE1_clEvEUlS4_S4_E_EESt5arrayIPcLm2EEEEviT0_T1_,"ax",@progbits
	.align	128
        .global         _ZN2at6native29vectorized_elementwise_kernelILi8ENS0_13AUnaryFunctorIN3c104HalfES4_S4_ZZZNS0_16fmax_kernel_cudaERNS_18TensorIteratorBaseEENKUlvE_clEvENKUlvE1_clEvEUlS4_S4_E_EESt5arrayIPcLm2EEEEviT0_T1_
        .type           _ZN2at6native29vectorized_elementwise_kernelILi8ENS0_13AUnaryFunctorIN3c104HalfES4_S4_ZZZNS0_16fmax_kernel_cudaERNS_18TensorIteratorBaseEENKUlvE_clEvENKUlvE1_clEvEUlS4_S4_E_EESt5arrayIPcLm2EEEEviT0_T1_,@function
        .size           _ZN2at6native29vectorized_elementwise_kernelILi8ENS0_13AUnaryFunctorIN3c104HalfES4_S4_ZZZNS0_16fmax_kernel_cudaERNS_18TensorIteratorBaseEENKUlvE_clEvENKUlvE1_clEvEUlS4_S4_E_EESt5arrayIPcLm2EEEEviT0_T1_,(.L_x_40938 - _ZN2at6native29vectorized_elementwise_kernelILi8ENS0_13AUnaryFunctorIN3c104HalfES4_S4_ZZZNS0_16fmax_kernel_cudaERNS_18TensorIteratorBaseEENKUlvE_clEvENKUlvE1_clEvEUlS4_S4_E_EESt5arrayIPcLm2EEEEviT0_T1_)
        .other          _ZN2at6native29vectorized_elementwise_kernelILi8ENS0_13AUnaryFunctorIN3c104HalfES4_S4_ZZZNS0_16fmax_kernel_cudaERNS_18TensorIteratorBaseEENKUlvE_clEvENKUlvE1_clEvEUlS4_S4_E_EESt5arrayIPcLm2EEEEviT0_T1_,@"STO_CUDA_ENTRY STV_DEFAULT"
_ZN2at6native29vectorized_elementwise_kernelILi8ENS0_13AUnaryFunctorIN3c104HalfES4_S4_ZZZNS0_16fmax_kernel_cudaERNS_18TensorIteratorBaseEENKUlvE_clEvENKUlvE1_clEvEUlS4_S4_E_EESt5arrayIPcLm2EEEEviT0_T1_:
.text._ZN2at6native29vectorized_elementwise_kernelILi8ENS0_13AUnaryFunctorIN3c104HalfES4_S4_ZZZNS0_16fmax_kernel_cudaERNS_18TensorIteratorBaseEENKUlvE_clEvENKUlvE1_clEvEUlS4_S4_E_EESt5arrayIPcLm2EEEEviT0_T1_:
[----:B------:R-:W-:Y:S01]  /*0000*/  LDC R1, c[0x0][0x37c] ;  /* 0x0000df00ff017b82 */ /* 0x000fe20000000800 */
[----:B------:R-:W-:Y:S05]  /*0010*/  EXIT ;  /* 0x000000000000794d */ /* 0x000fea0003800000 */
.L_x_7725:
        /* <DEDUP_REMOVED lines=14> */
.L_x_40938:


//--------------------- .text._ZN2at6native18elementwise_kernelILi128ELi4EZNS0_15gpu_kernel_implINS0_13BinaryFunctorIN3c104HalfES5_S5_ZZZNS0_16fmax_kernel_cudaERNS_18TensorIteratorBaseEENKUlvE_clEvENKUlvE1_clEvEUlS5_S5_E_EEEEvS7_RKT_EUliE_EEviT1_ --------------------------
	.section	.text._ZN2at6native18elementwise_kernelILi128ELi4EZNS0_15gpu_kernel_implINS0_13BinaryFunctorIN3c104HalfES5_S5_ZZZNS0_16fmax_kernel_cudaERNS_18TensorIteratorBaseEENKUlvE_clEvENKUlvE1_clEvEUlS5_S5_E_EEEEvS7_RKT_EUliE_EEviT1_,"ax",@progbits
	.align	128
        .global         _ZN2at6native18elementwise_kernelILi128ELi4EZNS0_15gpu_kernel_implINS0_13BinaryFunctorIN3c104HalfES5_S5_ZZZNS0_16fmax_kernel_cudaERNS_18TensorIteratorBaseEENKUlvE_clEvENKUlvE1_clEvEUlS5_S5_E_EEEEvS7_RKT_EUliE_EEviT1_
        .type           _ZN2at6native18elementwise_kernelILi128ELi4EZNS0_15gpu_kernel_implINS0_13BinaryFunctorIN3c104HalfES5_S5_ZZZNS0_16fmax_kernel_cudaERNS_18TensorIteratorBaseEENKUlvE_clEvENKUlvE1_clEvEUlS5_S5_E_EEEEvS7_RKT_EUliE_EEviT1_,@function
        .size           _ZN2at6native18elementwise_kernelILi128ELi4EZNS0_15gpu_kernel_implINS0_13BinaryFunctorIN3c104HalfES5_S5_ZZZNS0_16fmax_kernel_cudaERNS_18TensorIteratorBaseEENKUlvE_clEvENKUlvE1_clEvEUlS5_S5_E_EEEEvS7_RKT_EUliE_EEviT1_,(.L_x_40939 - _ZN2at6native18elementwise_kernelILi128ELi4EZNS0_15gpu_kernel_implINS0_13BinaryFunctorIN3c104HalfES5_S5_ZZZNS0_16fmax_kernel_cudaERNS_18TensorIteratorBaseEENKUlvE_clEvENKUlvE1_clEvEUlS5_S5_E_EEEEvS7_RKT_EUliE_EEviT1_)
        .other          _ZN2at6native18elementwise_kernelILi128ELi4EZNS0_15gpu_kernel_implINS0_13BinaryFunctorIN3c104HalfES5_S5_ZZZNS0_16fmax_kernel_cudaERNS_18TensorIteratorBaseEENKUlvE_clEvENKUlvE1_clEvEUlS5_S5_E_EEEEvS7_RKT_EUliE_EEviT1_,@"STO_CUDA_ENTRY STV_DEFAULT"
_ZN2at6native18elementwise_kernelILi128ELi4EZNS0_15gpu_kernel_implINS0_13BinaryFunctorIN3c104HalfES5_S5_ZZZNS0_16fmax_kernel_cudaERNS_18TensorIteratorBaseEENKUlvE_clEvENKUlvE1_clEvEUlS5_S5_E_EEEEvS7_RKT_EUliE_EEviT1_:
.text._ZN2at6native18elementwise_kernelILi128ELi4EZNS0_15gpu_kernel_implINS0_13BinaryFunctorIN3c104HalfES5_S5_ZZZNS0_16fmax_kernel_cudaERNS_18TensorIteratorBaseEENKUlvE_clEvENKUlvE1_clEvEUlS5_S5_E_EEEEvS7_RKT_EUliE_EEviT1_:
        /* <DEDUP_REMOVED lines=371> */
.L_x_7728:
        /* <DEDUP_REMOVED lines=19> */
.L_x_7732:
[----:B------:R-:W2:Y:S02]  /*1860*/  LDG.E.U8 R2, desc[UR36][R2.64] ;  /* 0x0000002402027981 */ /* 0x000ea4000c1e1100 */
[----:B--2---:R-:W-:-:S04]  /*1870*/  I2FP.F32.U32 R0, R2 ;  /* 0x0000000200007245 */ /* 0x004fc80000201000 */
[----:B------:R-:W-:-:S04]  /*1880*/  F2FP.F16.F32.PACK_AB R0, RZ, R0 ;  /* 0x00000000ff00723e */ /* 0x000fc800000000ff */
[----:B------:R-:W-:Y:S01]  /*1890*/  PRMT R19, R0, 0x7610, R19 ;  /* 0x0000761000137816 */ /* 0x000fe20000000013 */
[----:B------:R-:W-:Y:S06]  /*18a0*/  BRA `(.L_x_7734) ;  /* 0x0000000c00d47947 */ /* 0x000fec0003800000 */
.L_x_7731:
        /* <DEDUP_REMOVED lines=11> */
.L_x_7736:
[----:B------:R-:W2:Y:S02]  /*1960*/  LDG.E R2, desc[UR36][R2.64] ;  /* 0x0000002402027981 */ /* 0x000ea4000c1e1900 */
[----:B--2---:R-:W-:-:S04]  /*1970*/  I2FP.F32.S32 R0, R2 ;  /* 0x0000000200007245 */ /* 0x004fc80000201400 */
[----:B------:R-:W-:-:S04]  /*1980*/  F2FP.F16.F32.PACK_AB R0, RZ, R0 ;  /* 0x00000000ff00723e */ /* 0x000fc800000000ff */
[----:B------:R-:W-:Y:S01]  /*1990*/  PRMT R19, R0, 0x7610, R19 ;  /* 0x0000761000137816 */ /* 0x000fe20000000013 */
[----:B------:R-:W-:Y:S06]  /*19a0*/  BRA `(.L_x_7734) ;  /* 0x0000000c00947947 */ /* 0x000fec0003800000 */
.L_x_7735:
[----:B------:R-:W2:Y:S02]  /*19b0*/  LDG.E.U16 R2, desc[UR36][R2.64] ;  /* 0x0000002402027981 */ /* 0x000ea4000c1e1500 */
[----:B--2---:R-:W0:Y:S02]  /*19c0*/  I2F.S16 R0, R2 ;  /* 0x0000000200007306 */ /* 0x004e240000101400 */
[----:B0-----:R-:W-:-:S04]  /*19d0*/  F2FP.F16.F32.PACK_AB R0, RZ, R0 ;  /* 0x00000000ff00723e */ /* 0x001fc800000000ff */
[----:B------:R-:W-:Y:S01]  /*19e0*/  PRMT R19, R0, 0x7610, R19 ;  /* 0x0000761000137816 */ /* 0x000fe20000000013 */
[----:B------:R-:W-:Y:S06]  /*19f0*/  BRA `(.L_x_7734) ;  /* 0x0000000c00807947 */ /* 0x000fec0003800000 */
.L_x_7730:
        /* <DEDUP_REMOVED lines=9> */
.L_x_7738:
[----:B------:R0:W5:Y:S01]  /*1a90*/  LDG.E.U16 R19, desc[UR36][R2.64] ;  /* 0x0000002402137981 */ /* 0x000162000c1e1500 */
[----:B------:R-:W-:Y:S05]  /*1aa0*/  BRA `(.L_x_7734) ;  /* 0x0000000c00547947 */ /* 0x000fea0003800000 */
.L_x_7737:
        /* <DEDUP_REMOVED lines=9> */
.L_x_7740:
[----:B------:R1:W5:Y:S01]  /*1b40*/  LDG.E.U16 R19, desc[UR36][R2.64] ;  /* 0x0000002402137981 */ /* 0x000362000c1e1500 */
[----:B------:R-:W-:Y:S05]  /*1b50*/  BRA `(.L_x_7734) ;  /* 0x0000000c00287947 */ /* 0x000fea0003800000 */
.L_x_7739:
        /* <DEDUP_REMOVED lines=13> */
.L_x_7729:
        /* <DEDUP_REMOVED lines=14> */
.L_x_7743:
        /* <DEDUP_REMOVED lines=13> */
.L_x_7742:
        /* <DEDUP_REMOVED lines=27> */
.L_x_7745:
        /* <DEDUP_REMOVED lines=14> */
.L_x_7744:
[----:B------:R-:W2:Y:S02]  /*2070*/  LDG.E.U16 R0, desc[UR36][R2.64] ;  /* 0x0000002402007981 */ /* 0x000ea4000c1e1500 */
[----:B--2---:R-:W-:-:S05]  /*2080*/  IMAD.U32 R0, R0, 0x10000, RZ ;  /* 0x0001000000007824 */ /* 0x004fca00078e00ff */
[----:B------:R-:W-:-:S04]  /*2090*/  F2FP.F16.F32.PACK_AB R0, RZ, R0 ;  /* 0x00000000ff00723e */ /* 0x000fc800000000ff */
[----:B------:R-:W-:Y:S01]  /*20a0*/  PRMT R19, R0, 0x7610, R19 ;  /* 0x0000761000137816 */ /* 0x000fe20000000013 */
[----:B------:R-:W-:Y:S06]  /*20b0*/  BRA `(.L_x_7734) ;  /* 0x0000000400d07947 */ /* 0x000fec0003800000 */
.L_x_7741:
        /* <DEDUP_REMOVED lines=13> */
.L_x_7748:
        /* <DEDUP_REMOVED lines=21> */
.L_x_7752:
[----:B------:R-:W-:Y:S05]  /*22e0*/  BSYNC.RECONVERGENT B1 ;  /* 0x0000000000017941 */ /* 0x000fea0003800200 */
.L_x_7751:
[----:B------:R-:W-:Y:S01]  /*22f0*/  IMAD.SHL.U32 R0, R0, 0x100000, RZ ;  /* 0x0010000000007824 */ /* 0x000fe200078e00ff */
[----:B------:R-:W-:-:S04]  /*2300*/  LEA R2, R2, 0x3b800000, 0x17 ;  /* 0x3b80000002027811 */ /* 0x000fc800078eb8ff */
[----:B------:R-:W-:-:S07]  /*2310*/  LOP3.LUT R0, R2, R0, R7, 0xfe, !PT ;  /* 0x0000000002007212 */ /* 0x000fce00078efe07 */
.L_x_7750:
[----:B------:R-:W-:Y:S05]  /*2320*/  BSYNC.RECONVERGENT B0 ;  /* 0x0000000000007941 */ /* 0x000fea0003800200 */
.L_x_7749:
[----:B------:R-:W-:-:S04]  /*2330*/  F2FP.F16.F32.PACK_AB R0, RZ, R0 ;  /* 0x00000000ff00723e */ /* 0x000fc800000000ff */
[----:B------:R-:W-:Y:S01]  /*2340*/  PRMT R19, R0, 0x7610, R19 ;  /* 0x0000761000137816 */ /* 0x000fe20000000013 */
[----:B------:R-:W-:Y:S06]  /*2350*/  BRA `(.L_x_7734) ;  /* 0x0000000400287947 */ /* 0x000fec0003800000 */
.L_x_7747:
        /* <DEDUP_REMOVED lines=21> */
.L_x_7756:
[----:B------:R-:W-:Y:S05]  /*24b0*/  BSYNC.RECONVERGENT B1 ;  /* 0x0000000000017941 */ /* 0x000fea0003800200 */
.L_x_7755:
[----:B------:R-:W-:Y:S01]  /*24c0*/  IMAD.SHL.U32 R0, R0, 0x200000, RZ ;  /* 0x0020000000007824 */ /* 0x000fe200078e00ff */
[----:B------:R-:W-:-:S04]  /*24d0*/  LEA R2, R2, 0x37800000, 0x17 ;  /* 0x3780000002027811 */ /* 0x000fc800078eb8ff */
[----:B------:R-:W-:-:S07]  /*24e0*/  LOP3.LUT R0, R2, R0, R7, 0xfe, !PT ;  /* 0x0000000002007212 */ /* 0x000fce00078efe07 */
.L_x_7754:
[----:B------:R-:W-:Y:S05]  /*24f0*/  BSYNC.RECONVERGENT B0 ;  /* 0x0000000000007941 */ /* 0x000fea0003800200 */
.L_x_7753:
[----:B------:R-:W-:-:S04]  /*2500*/  F2FP.F16.F32.PACK_AB R0, RZ, R0 ;  /* 0x00000000ff00723e */ /* 0x000fc800000000ff */
[----:B------:R-:W-:Y:S01]  /*2510*/  PRMT R19, R0, 0x7610, R19 ;  /* 0x0000761000137816 */ /* 0x000fe20000000013 */
[----:B------:R-:W-:Y:S06]  /*2520*/  BRA `(.L_x_7734) ;  /* 0x0000000000b47947 */ /* 0x000fec0003800000 */
.L_x_7746:
[----:B------:R-:W-:-:S09]  /*2530*/  UISETP.NE.AND UP0, UPT, UR4, 0x1c, UPT ;  /* 0x0000001c0400788c */ /* 0x000fd2000bf05270 */
[----:B------:R-:W-:Y:S05]  /*2540*/  BRA.U !UP0, `(.L_x_7757) ;  /* 0x00000001089c7547 */ /* 0x000fea000b800000 */
[----:B------:R-:W-:-:S09]  /*2550*/  UISETP.NE.AND UP0, UPT, UR4, 0x1d, UPT ;  /* 0x0000001d0400788c */ /* 0x000fd2000bf05270 */
[----:B------:R-:W-:Y:S05]  /*2560*/  BRA.U !UP0, `(.L_x_7758) ;  /* 0x0000000108807547 */ /* 0x000fea000b800000 */
[----:B------:R-:W-:-:S09]  /*2570*/  UISETP.NE.AND UP0, UPT, UR4, 0x2c, UPT ;  /* 0x0000002c0400788c */ /* 0x000fd2000bf05270 */
[----:B------:R-:W-:Y:S05]  /*2580*/  BRA.U !UP0, `(.L_x_7759) ;  /* 0x0000000108487547 */ /* 0x000fea000b800000 */
.L_x_7733:
        /* <DEDUP_REMOVED lines=16> */
.L_x_7760:
[----:B------:R-:W-:Y:S01]  /*2690*/  PRMT R19, RZ, 0x7610, R19 ;  /* 0x00007610ff137816 */ /* 0x000fe20000000013 */
[----:B------:R-:W-:Y:S06]  /*26a0*/  BRA `(.L_x_7734) ;  /* 0x0000000000547947 */ /* 0x000fec0003800000 */
.L_x_7759:
        /* <DEDUP_REMOVED lines=8> */
.L_x_7762:
[----:B------:R-:W-:Y:S05]  /*2730*/  BSYNC.RECONVERGENT B0 ;  /* 0x0000000000007941 */ /* 0x000fea0003800200 */
.L_x_7761:
[----:B------:R-:W-:-:S04]  /*2740*/  F2FP.F16.F32.PACK_AB R0, RZ, R0 ;  /* 0x00000000ff00723e */ /* 0x000fc800000000ff */
[----:B------:R-:W-:Y:S01]  /*2750*/  PRMT R19, R0, 0x7610, R19 ;  /* 0x0000761000137816 */ /* 0x000fe20000000013 */
[----:B------:R-:W-:Y:S06]  /*2760*/  BRA `(.L_x_7734) ;  /* 0x0000000000247947 */ /* 0x000fec0003800000 */
.L_x_7758:
[----:B------:R-:W2:Y:S02]  /*2770*/  LDG.E.64 R2, desc[UR36][R2.64] ;  /* 0x0000002402027981 */ /* 0x000ea4000c1e1b00 */
[----:B--2---:R-:W0:Y:S02]  /*2780*/  I2F.U64 R0, R2 ;  /* 0x0000000200007312 */ /* 0x004e240000301000 */
[----:B0-----:R-:W-:-:S04]  /*2790*/  F2FP.F16.F32.PACK_AB R0, RZ, R0 ;  /* 0x00000000ff00723e */ /* 0x001fc800000000ff */
[----:B------:R-:W-:Y:S01]  /*27a0*/  PRMT R19, R0, 0x7610, R19 ;  /* 0x0000761000137816 */ /* 0x000fe20000000013 */
[----:B------:R-:W-:Y:S06]  /*27b0*/  BRA `(.L_x_7734) ;  /* 0x0000000000107947 */ /* 0x000fec0003800000 */
.L_x_7757:
[----:B------:R-:W2:Y:S02]  /*27c0*/  LDG.E R2, desc[UR36][R2.64] ;  /* 0x0000002402027981 */ /* 0x000ea4000c1e1900 */
[----:B--2---:R-:W-:-:S04]  /*27d0*/  I2FP.F32.U32 R0, R2 ;  /* 0x0000000200007245 */ /* 0x004fc80000201000 */
[----:B------:R-:W-:-:S04]  /*27e0*/  F2FP.F16.F32.PACK_AB R0, RZ, R0 ;  /* 0x00000000ff00723e */ /* 0x000fc800000000ff */
[----:B------:R-:W-:-:S07]  /*27f0*/  PRMT R19, R0, 0x7610, R19 ;  /* 0x0000761000137816 */ /* 0x000fce0000000013 */
.L_x_7734:
        /* <DEDUP_REMOVED lines=18> */
.L_x_7766:
[----:B------:R-:W2:Y:S02]  /*2920*/  LDG.E.U8 R2, desc[UR36][R2.64] ;  /* 0x0000002402027981 */ /* 0x000ea4000c1e1100 */
[----:B--2---:R-:W-:-:S04]  /*2930*/  I2FP.F32.U32 R0, R2 ;  /* 0x0000000200007245 */ /* 0x004fc80000201000 */
[----:B------:R-:W-:Y:S01]  /*2940*/  F2FP.F16.F32.PACK_AB R0, RZ, R0 ;  /* 0x00000000ff00723e */ /* 0x000fe200000000ff */
[----:B------:R-:W-:Y:S06]  /*2950*/  BRA `(.L_x_7768) ;  /* 0x0000000c009c7947 */ /* 0x000fec0003800000 */
.L_x_7765:
        /* <DEDUP_REMOVED lines=10> */
.L_x_7770:
[----:B------:R-:W2:Y:S02]  /*2a00*/  LDG.E R2, desc[UR36][R2.64] ;  /* 0x0000002402027981 */ /* 0x000ea4000c1e1900 */
[----:B--2---:R-:W-:-:S04]  /*2a10*/  I2FP.F32.S32 R0, R2 ;  /* 0x0000000200007245 */ /* 0x004fc80000201400 */
[----:B------:R-:W-:Y:S01]  /*2a20*/  F2FP.F16.F32.PACK_AB R0, RZ, R0 ;  /* 0x00000000ff00723e */ /* 0x000fe200000000ff */
[----:B------:R-:W-:Y:S06]  /*2a30*/  BRA `(.L_x_7768) ;  /* 0x0000000c00647947 */ /* 0x000fec0003800000 */
.L_x_7769:
[----:B------:R-:W2:Y:S02]  /*2a40*/  LDG.E.U16 R2, desc[UR36][R2.64] ;  /* 0x0000002402027981 */ /* 0x000ea4000c1e1500 */
[----:B--2---:R-:W0:Y:S02]  /*2a50*/  I2F.S16 R0, R2 ;  /* 0x0000000200007306 */ /* 0x004e240000101400 */
[----:B0-----:R-:W-:Y:S01]  /*2a60*/  F2FP.F16.F32.PACK_AB R0, RZ, R0 ;  /* 0x00000000ff00723e */ /* 0x001fe200000000ff */
[----:B------:R-:W-:Y:S06]  /*2a70*/  BRA `(.L_x_7768) ;  /* 0x0000000c00547947 */ /* 0x000fec0003800000 */
.L_x_7764:
        /* <DEDUP_REMOVED lines=9> */
.L_x_7772:
[----:B------:R1:W5:Y:S01]  /*2b10*/  LDG.E.U16 R0, desc[UR36][R2.64] ;  /* 0x0000002402007981 */ /* 0x000362000c1e1500 */
[----:B------:R-:W-:Y:S05]  /*2b20*/  BRA `(.L_x_7768) ;  /* 0x0000000c00287947 */ /* 0x000fea0003800000 */
.L_x_7771:
        /* <DEDUP_REMOVED lines=9> */
.L_x_7774:
[----:B------:R0:W5:Y:S01]  /*2bc0*/  LDG.E.U16 R0, desc[UR36][R2.64] ;  /* 0x0000002402007981 */ /* 0x000162000c1e1500 */
[----:B------:R-:W-:Y:S05]  /*2bd0*/  BRA `(.L_x_7768) ;  /* 0x0000000800fc7947 */ /* 0x000fea0003800000 */
.L_x_7773:
        /* <DEDUP_REMOVED lines=12> */
.L_x_7763:
        /* <DEDUP_REMOVED lines=13> */
.L_x_7777:
        /* <DEDUP_REMOVED lines=12> */
.L_x_7776:
        /* <DEDUP_REMOVED lines=27> */
.L_x_7779:
        /* <DEDUP_REMOVED lines=13> */
.L_x_7778:
[----:B------:R-:W2:Y:S02]  /*30b0*/  LDG.E.U16 R0, desc[UR36][R2.64] ;  /* 0x0000002402007981 */ /* 0x000ea4000c1e1500 */
[----:B--2---:R-:W-:-:S05]  /*30c0*/  IMAD.U32 R0, R0, 0x10000, RZ ;  /* 0x0001000000007824 */ /* 0x004fca00078e00ff */
[----:B------:R-:W-:Y:S01]  /*30d0*/  F2FP.F16.F32.PACK_AB R0, RZ, R0 ;  /* 0x00000000ff00723e */ /* 0x000fe200000000ff */
[----:B------:R-:W-:Y:S06]  /*30e0*/  BRA `(.L_x_7768) ;  /* 0x0000000400b87947 */ /* 0x000fec0003800000 */
.L_x_7775:
        /* <DEDUP_REMOVED lines=12> */
.L_x_7782:
        /* <DEDUP_REMOVED lines=21> */
.L_x_7786:
[----:B------:R-:W-:Y:S05]  /*3300*/  BSYNC.RECONVERGENT B1 ;  /* 0x0000000000017941 */ /* 0x000fea0003800200 */
.L_x_7785:
[----:B------:R-:W-:Y:S02]  /*3310*/  SHF.L.U32 R0, R0, 0x14, RZ ;  /* 0x0000001400007819 */ /* 0x000fe400000006ff */
[----:B------:R-:W-:-:S04]  /*3320*/  LEA R2, R2, 0x3b800000, 0x17 ;  /* 0x3b80000002027811 */ /* 0x000fc800078eb8ff */
[----:B------:R-:W-:-:S07]  /*3330*/  LOP3.LUT R0, R2, R0, R7, 0xfe, !PT ;  /* 0x0000000002007212 */ /* 0x000fce00078efe07 */
.L_x_7784:
[----:B------:R-:W-:Y:S05]  /*3340*/  BSYNC.RECONVERGENT B0 ;  /* 0x0000000000007941 */ /* 0x000fea0003800200 */
.L_x_7783:
[----:B------:R-:W-:Y:S01]  /*3350*/  F2FP.F16.F32.PACK_AB R0, RZ, R0 ;  /* 0x00000000ff00723e */ /* 0x000fe200000000ff */
[----:B------:R-:W-:Y:S06]  /*3360*/  BRA `(.L_x_7768) ;  /* 0x0000000400187947 */ /* 0x000fec0003800000 */
.L_x_7781:
        /* <DEDUP_REMOVED lines=21> */
.L_x_7790:
[----:B------:R-:W-:Y:S05]  /*34c0*/  BSYNC.RECONVERGENT B1 ;  /* 0x0000000000017941 */ /* 0x000fea0003800200 */
.L_x_7789:
[----:B------:R-:W-:Y:S01]  /*34d0*/  IMAD.SHL.U32 R0, R0, 0x200000, RZ ;  /* 0x0020000000007824 */ /* 0x000fe200078e00ff */
[----:B------:R-:W-:-:S04]  /*34e0*/  LEA R2, R2, 0x37800000, 0x17 ;  /* 0x3780000002027811 */ /* 0x000fc800078eb8ff */
[----:B------:R-:W-:-:S07]  /*34f0*/  LOP3.LUT R0, R2, R0, R7, 0xfe, !PT ;  /* 0x0000000002007212 */ /* 0x000fce00078efe07 */
.L_x_7788:
[----:B------:R-:W-:Y:S05]  /*3500*/  BSYNC.RECONVERGENT B0 ;  /* 0x0000000000007941 */ /* 0x000fea0003800200 */
.L_x_7787:
[----:B------:R-:W-:Y:S01]  /*3510*/  F2FP.F16.F32.PACK_AB R0, RZ, R0 ;  /* 0x00000000ff00723e */ /* 0x000fe200000000ff */
[----:B------:R-:W-:Y:S06]  /*3520*/  BRA `(.L_x_7768) ;  /* 0x0000000000a87947 */ /* 0x000fec0003800000 */
.L_x_7780:
[----:B------:R-:W-:-:S09]  /*3530*/  UISETP.NE.AND UP0, UPT, UR4, 0x1c, UPT ;  /* 0x0000001c0400788c */ /* 0x000fd2000bf05270 */
[----:B------:R-:W-:Y:S05]  /*3540*/  BRA.U !UP0, `(.L_x_7791) ;  /* 0x0000000108947547 */ /* 0x000fea000b800000 */
[----:B------:R-:W-:-:S09]  /*3550*/  UISETP.NE.AND UP0, UPT, UR4, 0x1d, UPT ;  /* 0x0000001d0400788c */ /* 0x000fd2000bf05270 */
[----:B------:R-:W-:Y:S05]  /*3560*/  BRA.U !UP0, `(.L_x_7792) ;  /* 0x00000001087c7547 */ /* 0x000fea000b800000 */
[----:B------:R-:W-:-:S09]  /*3570*/  UISETP.NE.AND UP0, UPT, UR4, 0x2c, UPT ;  /* 0x0000002c0400788c */ /* 0x000fd2000bf05270 */
[----:B------:R-:W-:Y:S05]  /*3580*/  BRA.U !UP0, `(.L_x_7793) ;  /* 0x0000000108487547 */ /* 0x000fea000b800000 */
.L_x_7767:
        /* <DEDUP_REMOVED lines=16> */
.L_x_7794:
[----:B------:R-:W-:Y:S01]  /*3690*/  PRMT R0, RZ, 0x7610, R0 ;  /* 0x00007610ff007816 */ /* 0x000fe20000000000 */
[----:B------:R-:W-:Y:S06]  /*36a0*/  BRA `(.L_x_7768) ;  /* 0x0000000000487947 */ /* 0x000fec0003800000 */
.L_x_7793:
        /* <DEDUP_REMOVED lines=8> */
.L_x_7796:
[----:B------:R-:W-:Y:S05]  /*3730*/  BSYNC.RECONVERGENT B0 ;  /* 0x0000000000007941 */ /* 0x000fea0003800200 */
.L_x_7795:
[----:B------:R-:W-:Y:S01]  /*3740*/  F2FP.F16.F32.PACK_AB R0, RZ, R0 ;  /* 0x00000000ff00723e */ /* 0x000fe200000000ff */
[----:B------:R-:W-:Y:S06]  /*3750*/  BRA `(.L_x_7768) ;  /* 0x00000000001c7947 */ /* 0x000fec0003800000 */
.L_x_7792:
[----:B------:R-:W2:Y:S02]  /*3760*/  LDG.E.64 R2, desc[UR36][R2.64] ;  /* 0x0000002402027981 */ /* 0x000ea4000c1e1b00 */
[----:B--2---:R-:W0:Y:S02]  /*3770*/  I2F.U64 R0, R2 ;  /* 0x0000000200007312 */ /* 0x004e240000301000 */
[----:B0-----:R-:W-:Y:S01]  /*3780*/  F2FP.F16.F32.PACK_AB R0, RZ, R0 ;  /* 0x00000000ff00723e */ /* 0x001fe200000000ff */
[----:B------:R-:W-:Y:S06]  /*3790*/  BRA `(.L_x_7768) ;  /* 0x00000000000c7947 */ /* 0x000fec0003800000 */
.L_x_7791:
[----:B------:R-:W2:Y:S02]  /*37a0*/  LDG.E R2, desc[UR36][R2.64] ;  /* 0x0000002402027981 */ /* 0x000ea4000c1e1900 */
[----:B--2---:R-:W-:-:S04]  /*37b0*/  I2FP.F32.U32 R0, R2 ;  /* 0x0000000200007245 */ /* 0x004fc80000201000 */
[----:B------:R-:W-:-:S07]  /*37c0*/  F2FP.F16.F32.PACK_AB R0, RZ, R0 ;  /* 0x00000000ff00723e */ /* 0x000fce00000000ff */
.L_x_7768:
[----:B------:R-:W0:Y:S01]  /*37d0*/  LDCU.64 UR6, c[0x0][0x5e8] ;  /* 0x0000bd00ff0677ac */ /* 0x000e220008000a00 */
[----:B-----5:R-:W-:Y:S02]  /*37e0*/  HADD2.F32 R19, -RZ, R19.H0_H0 ;  /* 0x20000013ff137230 */ /* 0x020fe40000004100 */
[----:B------:R-:W-:Y:S01]  /*37f0*/  HADD2.F32 R0, -RZ, R0.H0_H0 ;  /* 0x20000000ff007230 */ /* 0x000fe20000004100 */
[----:B------:R-:W-:-:S04]  /*3800*/  UPRMT UR4, UR43, 0x9910, URZ ;  /* 0x000099102b047896 */ /* 0x000fc800080000ff */
[----:B------:R-:W-:Y:S01]  /*3810*/  UISETP.GT.AND UP0, UPT, UR4, 0x9, UPT ;  /* 0x000000090400788c */ /* 0x000fe2000bf04270 */
[----:B------:R-:W-:-:S04]  /*3820*/  FMNMX.FTZ R0, R19, R0, !PT ;  /* 0x0000000013007209 */ /* 0x000fc80007810000 */
        /* <DEDUP_REMOVED lines=16> */
.L_x_7800:
[----:B------:R-:W-:-:S06]  /*3930*/  HADD2.F32 R5, -RZ, R0.H0_H0 ;  /* 0x20000000ff057230 */ /* 0x000fcc0000004100 */
[----:B------:R-:W0:Y:S02]  /*3940*/  F2I.S64.TRUNC R4, R5 ;  /* 0x0000000500047311 */ /* 0x000e24000020d900 */
[----:B0-----:R1:W-:Y:S01]  /*3950*/  STG.E.U8 desc[UR36][R2.64], R4 ;  /* 0x0000000402007986 */ /* 0x0013e2000c101124 */
[----:B------:R-:W-:Y:S05]  /*3960*/  BRA `(.L_x_7802) ;  /* 0x0000000c00707947 */ /* 0x000fea0003800000 */
.L_x_7799:
        /* <DEDUP_REMOVED lines=10> */
.L_x_7804:
[----:B------:R-:W-:-:S04]  /*3a10*/  HADD2.F32 R0, -RZ, R0.H0_H0 ;  /* 0x20000000ff007230 */ /* 0x000fc80000004100 */
[----:B------:R-:W0:Y:S02]  /*3a20*/  F2I.FTZ.TRUNC.NTZ R5, R0 ;  /* 0x0000000000057305 */ /* 0x000e24000021f100 */
[----:B0-----:R3:W-:Y:S01]  /*3a30*/  STG.E desc[UR36][R2.64], R5 ;  /* 0x0000000502007986 */ /* 0x0017e2000c101924 */
[----:B------:R-:W-:Y:S05]  /*3a40*/  BRA `(.L_x_7802) ;  /* 0x0000000c00387947 */ /* 0x000fea0003800000 */
.L_x_7803:
[----:B------:R-:W-:-:S04]  /*3a50*/  HADD2.F32 R0, -RZ, R0.H0_H0 ;  /* 0x20000000ff007230 */ /* 0x000fc80000004100 */
[----:B------:R-:W0:Y:S02]  /*3a60*/  F2I.FTZ.TRUNC.NTZ R5, R0 ;  /* 0x0000000000057305 */ /* 0x000e24000021f100 */
[----:B0-----:R2:W-:Y:S01]  /*3a70*/  STG.E.U16 desc[UR36][R2.64], R5 ;  /* 0x0000000502007986 */ /* 0x0015e2000c101524 */
[----:B------:R-:W-:Y:S05]  /*3a80*/  BRA `(.L_x_7802) ;  /* 0x0000000c00287947 */ /* 0x000fea0003800000 */
.L_x_7798:
        /* <DEDUP_REMOVED lines=9> */
.L_x_7806:
[----:B------:R0:W-:Y:S01]  /*3b20*/  STG.E.U16 desc[UR36][R2.64], R0 ;  /* 0x0000000002007986 */ /* 0x0001e2000c101524 */
[----:B------:R-:W-:Y:S05]  /*3b30*/  BRA `(.L_x_7802) ;  /* 0x0000000800fc7947 */ /* 0x000fea0003800000 */
.L_x_7805:
        /* <DEDUP_REMOVED lines=10> */
.L_x_7808:
[----:B------:R-:W-:-:S05]  /*3be0*/  HADD2.F32 R0, -RZ, R0.H0_H0 ;  /* 0x20000000ff007230 */ /* 0x000fca0000004100 */
[----:B------:R-:W-:-:S04]  /*3bf0*/  F2FP.F16.F32.PACK_AB R0, RZ, R0 ;  /* 0x00000000ff00723e */ /* 0x000fc800000000ff */
[----:B------:R-:W-:-:S05]  /*3c00*/  PRMT R0, R0, 0x5410, RZ ;  /* 0x0000541000007816 */ /* 0x000fca00000000ff */
[----:B------:R0:W-:Y:S01]  /*3c10*/  STG.E desc[UR36][R2.64], R0 ;  /* 0x0000000002007986 */ /* 0x0001e2000c101924 */
[----:B------:R-:W-:Y:S05]  /*3c20*/  BRA `(.L_x_7802) ;  /* 0x0000000800c07947 */ /* 0x000fea0003800000 */
.L_x_7807:
[----:B------:R-:W-:-:S05]  /*3c30*/  HADD2.F32 R4, -RZ, R0.H0_H0 ;  /* 0x20000000ff047230 */ /* 0x000fca0000004100 */
[----:B------:R-:W-:-:S06]  /*3c40*/  FMUL.FTZ R4, R4, 1 ;  /* 0x3f80000004047820 */ /* 0x000fcc0000410000 */
[----:B------:R-:W0:Y:S02]  /*3c50*/  F2F.F64.F32 R4, R4 ;  /* 0x0000000400047310 */ /* 0x000e240000201800 */
[----:B0-----:R0:W-:Y:S01]  /*3c60*/  STG.E.64 desc[UR36][R2.64], R4 ;  /* 0x0000000402007986 */ /* 0x0011e2000c101b24 */
[----:B------:R-:W-:Y:S05]  /*3c70*/  BRA `(.L_x_7802) ;  /* 0x0000000800ac7947 */ /* 0x000fea0003800000 */
.L_x_7797:
        /* <DEDUP_REMOVED lines=13> */
.L_x_7811:
[----:B------:R-:W-:Y:S01]  /*3d50*/  HADD2.F32 R0, -RZ, R0.H0_H0 ;  /* 0x20000000ff007230 */ /* 0x000fe20000004100 */
[----:B------:R-:W-:-:S04]  /*3d60*/  CS2R R6, SRZ ;  /* 0x0000000000067805 */ /* 0x000fc8000001ff00 */
[----:B------:R-:W-:-:S04]  /*3d70*/  FMUL.FTZ R0, R0, 1 ;  /* 0x3f80000000007820 */ /* 0x000fc80000410000 */
[----:B------:R-:W0:Y:S02]  /*3d80*/  F2F.F64.F32 R4, R0 ;  /* 0x0000000000047310 */ /* 0x000e240000201800 */
[----:B0-----:R0:W-:Y:S01]  /*3d90*/  STG.E.128 desc[UR36][R2.64], R4 ;  /* 0x0000000402007986 */ /* 0x0011e2000c101d24 */
[----:B------:R-:W-:Y:S05]  /*3da0*/  BRA `(.L_x_7802) ;  /* 0x0000000800607947 */ /* 0x000fea0003800000 */
.L_x_7810:
        /* <DEDUP_REMOVED lines=19> */
.L_x_7815:
[----:B------:R-:W-:Y:S05]  /*3ee0*/  BSYNC.RECONVERGENT B0 ;  /* 0x0000000000007941 */ /* 0x000fea0003800200 */
.L_x_7814:
[----:B------:R-:W-:-:S05]  /*3ef0*/  LOP3.LUT R5, R0, 0x80, R5, 0xf8, !PT ;  /* 0x0000008000057812 */ /* 0x000fca00078ef805 */
[----:B------:R0:W-:Y:S01]  /*3f00*/  STG.E.U8 desc[UR36][R2.64], R5 ;  /* 0x0000000502007986 */ /* 0x0001e2000c101124 */
[----:B------:R-:W-:Y:S05]  /*3f10*/  BRA `(.L_x_7802) ;  /* 0x0000000800047947 */ /* 0x000fea0003800000 */
.L_x_7813:
        /* <DEDUP_REMOVED lines=15> */
.L_x_7817:
[----:B------:R-:W-:Y:S05]  /*4010*/  BSYNC.RECONVERGENT B0 ;  /* 0x0000000000007941 */ /* 0x000fea0003800200 */
.L_x_7816:
[----:B------:R-:W-:-:S05]  /*4020*/  LOP3.LUT R5, R0, 0x80, R5, 0xf8, !PT ;  /* 0x0000008000057812 */ /* 0x000fca00078ef805 */
[----:B------:R0:W-:Y:S01]  /*4030*/  STG.E.U8 desc[UR36][R2.64], R5 ;  /* 0x0000000502007986 */ /* 0x0001e2000c101124 */
[----:B------:R-:W-:Y:S05]  /*4040*/  BRA `(.L_x_7802) ;  /* 0x0000000400b87947 */ /* 0x000fea0003800000 */
.L_x_7812:
[----:B------:R-:W-:-:S05]  /*4050*/  HADD2.F32 R0, -RZ, R0.H0_H0 ;  /* 0x20000000ff007230 */ /* 0x000fca0000004100 */
[----:B------:R-:W-:-:S05]  /*4060*/  F2FP.BF16.F32.PACK_AB R0, RZ, R0 ;  /* 0x00000000ff00723e */ /* 0x000fca00000010ff */
[----:B------:R0:W-:Y:S01]  /*4070*/  STG.E.U16 desc[UR36][R2.64], R0 ;  /* 0x0000000002007986 */ /* 0x0001e2000c101524 */
[----:B------:R-:W-:Y:S05]  /*4080*/  BRA `(.L_x_7802) ;  /* 0x0000000400a87947 */ /* 0x000fea0003800000 */
.L_x_7809:
        /* <DEDUP_REMOVED lines=12> */
.L_x_7820:
        /* <DEDUP_REMOVED lines=13> */
.L_x_7823:
[----:B------:R-:W-:-:S04]  /*4220*/  SHF.R.U32.HI R0, RZ, 0x14, R5 ;  /* 0x00000014ff007819 */ /* 0x000fc80000011605 */
[----:B------:R-:W-:-:S04]  /*4230*/  LOP3.LUT R0, R0, 0x1, RZ, 0xc0, !PT ;  /* 0x0000000100007812 */ /* 0x000fc800078ec0ff */
[----:B------:R-:W-:-:S04]  /*4240*/  IADD3 R0, PT, PT, R5, 0x487ffff, R0 ;  /* 0x0487ffff05007810 */ /* 0x000fc80007ffe000 */
[----:B------:R-:W-:-:S04]  /*4250*/  SHF.R.U32.HI R0, RZ, 0x14, R0 ;  /* 0x00000014ff007819 */ /* 0x000fc80000011600 */
[----:B------:R-:W-:-:S07]  /*4260*/  LOP3.LUT R4, R0, 0xff, RZ, 0xc0, !PT ;  /* 0x000000ff00047812 */ /* 0x000fce00078ec0ff */
.L_x_7824:
[----:B------:R-:W-:-:S04]  /*4270*/  SHF.R.U32.HI R5, RZ, 0x18, R5 ;  /* 0x00000018ff057819 */ /* 0x000fc80000011605 */
[----:B------:R-:W-:-:S04]  /*4280*/  LOP3.LUT R4, R4, 0x80, R5, 0xf8, !PT ;  /* 0x0000008004047812 */ /* 0x000fc800078ef805 */
[----:B------:R-:W-:-:S07]  /*4290*/  PRMT R0, R4, 0x7610, R0 ;  /* 0x0000761004007816 */ /* 0x000fce0000000000 */
.L_x_7822:
[----:B------:R-:W-:Y:S05]  /*42a0*/  BSYNC.RECONVERGENT B0 ;  /* 0x0000000000007941 */ /* 0x000fea0003800200 */
.L_x_7821:
[----:B------:R0:W-:Y:S01]  /*42b0*/  STG.E.U8 desc[UR36][R2.64], R0 ;  /* 0x0000000002007986 */ /* 0x0001e2000c101124 */
[----:B------:R-:W-:Y:S05]  /*42c0*/  BRA `(.L_x_7802) ;  /* 0x0000000400187947 */ /* 0x000fea0003800000 */
.L_x_7819:
        /* <DEDUP_REMOVED lines=13> */
.L_x_7827:
[----:B------:R-:W-:-:S04]  /*43a0*/  SHF.R.U32.HI R0, RZ, 0x15, R5 ;  /* 0x00000015ff007819 */ /* 0x000fc80000011605 */
[----:B------:R-:W-:-:S04]  /*43b0*/  LOP3.LUT R0, R0, 0x1, RZ, 0xc0, !PT ;  /* 0x0000000100007812 */ /* 0x000fc800078ec0ff */
[----:B------:R-:W-:-:S04]  /*43c0*/  IADD3 R0, PT, PT, R5, 0x88fffff, R0 ;  /* 0x088fffff05007810 */ /* 0x000fc80007ffe000 */
[----:B------:R-:W-:-:S04]  /*43d0*/  SHF.R.U32.HI R0, RZ, 0x15, R0 ;  /* 0x00000015ff007819 */ /* 0x000fc80000011600 */
[----:B------:R-:W-:-:S07]  /*43e0*/  LOP3.LUT R4, R0, 0xff, RZ, 0xc0, !PT ;  /* 0x000000ff00047812 */ /* 0x000fce00078ec0ff */
.L_x_7828:
[----:B------:R-:W-:-:S04]  /*43f0*/  SHF.R.U32.HI R5, RZ, 0x18, R5 ;  /* 0x00000018ff057819 */ /* 0x000fc80000011605 */
[----:B------:R-:W-:-:S04]  /*4400*/  LOP3.LUT R4, R4, 0x80, R5, 0xf8, !PT ;  /* 0x0000008004047812 */ /* 0x000fc800078ef805 */
[----:B------:R-:W-:-:S07]  /*4410*/  PRMT R0, R4, 0x7610, R0 ;  /* 0x0000761004007816 */ /* 0x000fce0000000000 */
.L_x_7826:
[----:B------:R-:W-:Y:S05]  /*4420*/  BSYNC.RECONVERGENT B0 ;  /* 0x0000000000007941 */ /* 0x000fea0003800200 */
.L_x_7825:
[----:B------:R0:W-:Y:S01]  /*4430*/  STG.E.U8 desc[UR36][R2.64], R0 ;  /* 0x0000000002007986 */ /* 0x0001e2000c101124 */
[----:B------:R-:W-:Y:S05]  /*4440*/  BRA `(.L_x_7802) ;  /* 0x0000000000b87947 */ /* 0x000fea0003800000 */
.L_x_7818:
[----:B------:R-:W-:-:S09]  /*4450*/  UISETP.NE.AND UP0, UPT, UR4, 0x1c, UPT ;  /* 0x0000001c0400788c */ /* 0x000fd2000bf05270 */
[----:B------:R-:W-:Y:S05]  /*4460*/  BRA.U !UP0, `(.L_x_7829) ;  /* 0x0000000108a47547 */ /* 0x000fea000b800000 */
[----:B------:R-:W-:-:S09]  /*4470*/  UISETP.NE.AND UP0, UPT, UR4, 0x1d, UPT ;  /* 0x0000001d0400788c */ /* 0x000fd2000bf05270 */
[----:B------:R-:W-:Y:S05]  /*4480*/  BRA.U !UP0, `(.L_x_7830) ;  /* 0x00000001088c7547 */ /* 0x000fea000b800000 */
[----:B------:R-:W-:-:S09]  /*4490*/  UISETP.NE.AND UP0, UPT, UR4, 0x2c, UPT ;  /* 0x0000002c0400788c */ /* 0x000fd2000bf05270 */
[----:B------:R-:W-:Y:S05]  /*44a0*/  BRA.U !UP0, `(.L_x_7831) ;  /* 0x0000000108447547 */ /* 0x000fea000b800000 */
.L_x_7801:
        /* <DEDUP_REMOVED lines=16> */
.L_x_7832:
[----:B------:R-:W-:Y:S05]  /*45b0*/  BRA `(.L_x_7802) ;  /* 0x00000000005c7947 */ /* 0x000fea0003800000 */
.L_x_7831:
        /* <DEDUP_REMOVED lines=16> */
.L_x_7830:
[----:B------:R-:W-:-:S06]  /*46c0*/  HADD2.F32 R4, -RZ, R0.H0_H0 ;  /* 0x20000000ff047230 */ /* 0x000fcc0000004100 */
[----:B------:R-:W0:Y:S02]  /*46d0*/  F2I.U64.TRUNC R4, R4 ;  /* 0x0000000400047311 */ /* 0x000e24000020d800 */
[----:B0-----:R0:W-:Y:S01]  /*46e0*/  STG.E.64 desc[UR36][R2.64], R4 ;  /* 0x0000000402007986 */ /* 0x0011e2000c101b24 */
[----:B------:R-:W-:Y:S05]  /*46f0*/  BRA `(.L_x_7802) ;  /* 0x00000000000c7947 */ /* 0x000fea0003800000 */
.L_x_7829:
[----:B------:R-:W-:-:S04]  /*4700*/  HADD2.F32 R0, -RZ, R0.H0_H0 ;  /* 0x20000000ff007230 */ /* 0x000fc80000004100 */
[----:B------:R-:W0:Y:S02]  /*4710*/  F2I.FTZ.U32.TRUNC.NTZ R5, R0 ;  /* 0x0000000000057305 */ /* 0x000e24000021f000 */
[----:B0-----:R0:W-:Y:S02]  /*4720*/  STG.E desc[UR36][R2.64], R5 ;  /* 0x0000000502007986 */ /* 0x0011e4000c101924 */
.L_x_7802:
[----:B------:R-:W-:-:S07]  /*4730*/  VIADD R17, R17, 0x80 ;  /* 0x0000008011117836 */ /* 0x000fce0000000000 */
.L_x_7727:
[----:B------:R-:W-:Y:S05]  /*4740*/  BSYNC.RECONVERGENT B6 ;  /* 0x0000000000067941 */ /* 0x000fea0003800200 */
.L_x_7726:
        /* <DEDUP_REMOVED lines=358> */
.L_x_7835:
        /* <DEDUP_REMOVED lines=19> */
.L_x_7839:
[----:B------:R-:W2:Y:S02]  /*5ee0*/  LDG.E.U8 R2, desc[UR36][R2.64] ;  /* 0x0000002402027981 */ /* 0x000ea4000c1e1100 */
[----:B--2---:R-:W-:-:S04]  /*5ef0*/  I2FP.F32.U32 R0, R2 ;  /* 0x0000000200007245 */ /* 0x004fc80000201000 */
[----:B------:R-:W-:-:S04]  /*5f00*/  F2FP.F16.F32.PACK_AB R0, RZ, R0 ;  /* 0x00000000ff00723e */ /* 0x000fc800000000ff */
[----:B------:R-:W-:Y:S01]  /*5f10*/  PRMT R19, R0, 0x7610, R19 ;  /* 0x0000761000137816 */ /* 0x000fe20000000013 */
[----:B------:R-:W-:Y:S06]  /*5f20*/  BRA `(.L_x_7841) ;  /* 0x0000000c00d47947 */ /* 0x000fec0003800000 */
.L_x_7838:
        /* <DEDUP_REMOVED lines=11> */
.L_x_7843:
[----:B------:R-:W2:Y:S02]  /*5fe0*/  LDG.E R2, desc[UR36][R2.64] ;  /* 0x0000002402027981 */ /* 0x000ea4000c1e1900 */
[----:B--2---:R-:W-:-:S04]  /*5ff0*/  I2FP.F32.S32 R0, R2 ;  /* 0x0000000200007245 */ /* 0x004fc80000201400 */
[----:B------:R-:W-:-:S04]  /*6000*/  F2FP.F16.F32.PACK_AB R0, RZ, R0 ;  /* 0x00000000ff00723e */ /* 0x000fc800000000ff */
[----:B------:R-:W-:Y:S01]  /*6010*/  PRMT R19, R0, 0x7610, R19 ;  /* 0x0000761000137816 */ /* 0x000fe20000000013 */
[----:B------:R-:W-:Y:S06]  /*6020*/  BRA `(.L_x_7841) ;  /* 0x0000000c00947947 */ /* 0x000fec0003800000 */
.L_x_7842:
[----:B------:R-:W2:Y:S02]  /*6030*/  LDG.E.U16 R2, desc[UR36][R2.64] ;  /* 0x0000002402027981 */ /* 0x000ea4000c1e1500 */
[----:B--2---:R-:W0:Y:S02]  /*6040*/  I2F.S16 R0, R2 ;  /* 0x0000000200007306 */ /* 0x004e240000101400 */
[----:B0-----:R-:W-:-:S04]  /*6050*/  F2FP.F16.F32.PACK_AB R0, RZ, R0 ;  /* 0x00000000ff00723e */ /* 0x001fc800000000ff */
[----:B------:R-:W-:Y:S01]  /*6060*/  PRMT R19, R0, 0x7610, R19 ;  /* 0x0000761000137816 */ /* 0x000fe20000000013 */
[----:B------:R-:W-:Y:S06]  /*6070*/  BRA `(.L_x_7841) ;  /* 0x0000000c00807947 */ /* 0x000fec0003800000 */
.L_x_7837:
        /* <DEDUP_REMOVED lines=9> */
.L_x_7845:
[----:B------:R1:W5:Y:S01]  /*6110*/  LDG.E.U16 R19, desc[UR36][R2.64] ;  /* 0x0000002402137981 */ /* 0x000362000c1e1500 */
[----:B------:R-:W-:Y:S05]  /*6120*/  BRA `(.L_x_7841) ;  /* 0x0000000c00547947 */ /* 0x000fea0003800000 */
.L_x_7844:
        /* <DEDUP_REMOVED lines=9> */
.L_x_7847:
[----:B------:R0:W5:Y:S01]  /*61c0*/  LDG.E.U16 R19, desc[UR36][R2.64] ;  /* 0x0000002402137981 */ /* 0x000162000c1e1500 */
[----:B------:R-:W-:Y:S05]  /*61d0*/  BRA `(.L_x_7841) ;  /* 0x0000000c00287947 */ /* 0x000fea0003800000 */
.L_x_7846:
        /* <DEDUP_REMOVED lines=13> */
.L_x_7836:
        /* <DEDUP_REMOVED lines=14> */
.L_x_7850:
        /* <DEDUP_REMOVED lines=13> */
.L_x_7849:
        /* <DEDUP_REMOVED lines=27> */
.L_x_7852:
        /* <DEDUP_REMOVED lines=14> */
.L_x_7851:
[----:B------:R-:W2:Y:S02]  /*66f0*/  LDG.E.U16 R0, desc[UR36][R2.64] ;  /* 0x0000002402007981 */ /* 0x000ea4000c1e1500 */
[----:B--2---:R-:W-:-:S05]  /*6700*/  IMAD.U32 R0, R0, 0x10000, RZ ;  /* 0x0001000000007824 */ /* 0x004fca00078e00ff */
[----:B------:R-:W-:-:S04]  /*6710*/  F2FP.F16.F32.PACK_AB R0, RZ, R0 ;  /* 0x00000000ff00723e */ /* 0x000fc800000000ff */
[----:B------:R-:W-:Y:S01]  /*6720*/  PRMT R19, R0, 0x7610, R19 ;  /* 0x0000761000137816 */ /* 0x000fe20000000013 */
[----:B------:R-:W-:Y:S06]  /*6730*/  BRA `(.L_x_7841) ;  /* 0x0000000400d07947 */ /* 0x000fec0003800000 */
.L_x_7848:
        /* <DEDUP_REMOVED lines=13> */
.L_x_7855:
        /* <DEDUP_REMOVED lines=21> */
.L_x_7859:
[----:B------:R-:W-:Y:S05]  /*6960*/  BSYNC.RECONVERGENT B1 ;  /* 0x0000000000017941 */ /* 0x000fea0003800200 */
.L_x_7858:
[----:B------:R-:W-:Y:S01]  /*6970*/  IMAD.SHL.U32 R0, R0, 0x100000, RZ ;  /* 0x0010000000007824 */ /* 0x000fe200078e00ff */
[----:B------:R-:W-:-:S04]  /*6980*/  LEA R2, R2, 0x3b800000, 0x17 ;  /* 0x3b80000002027811 */ /* 0x000fc800078eb8ff */
[----:B------:R-:W-:-:S07]  /*6990*/  LOP3.LUT R0, R2, R0, R7, 0xfe, !PT ;  /* 0x0000000002007212 */ /* 0x000fce00078efe07 */
.L_x_7857:
[----:B------:R-:W-:Y:S05]  /*69a0*/  BSYNC.RECONVERGENT B0 ;  /* 0x0000000000007941 */ /* 0x000fea0003800200 */
.L_x_7856:
[----:B------:R-:W-:-:S04]  /*69b0*/  F2FP.F16.F32.PACK_AB R0, RZ, R0 ;  /* 0x00000000ff00723e */ /* 0x000fc800000000ff */
[----:B------:R-:W-:Y:S01]  /*69c0*/  PRMT R19, R0, 0x7610, R19 ;  /* 0x0000761000137816 */ /* 0x000fe20000000013 */
[----:B------:R-:W-:Y:S06]  /*69d0*/  BRA `(.L_x_7841) ;  /* 0x0000000400287947 */ /* 0x000fec0003800000 */
.L_x_7854:
        /* <DEDUP_REMOVED lines=21> */
.L_x_7863:
[----:B------:R-:W-:Y:S05]  /*6b30*/  BSYNC.RECONVERGENT B1 ;  /* 0x0000000000017941 */ /* 0x000fea0003800200 */
.L_x_7862:
[----:B------:R-:W-:Y:S01]  /*6b40*/  IMAD.SHL.U32 R0, R0, 0x200000, RZ ;  /* 0x0020000000007824 */ /* 0x000fe200078e00ff */
[----:B------:R-:W-:-:S04]  /*6b50*/  LEA R2, R2, 0x37800000, 0x17 ;  /* 0x3780000002027811 */ /* 0x000fc800078eb8ff */
[----:B------:R-:W-:-:S07]  /*6b60*/  LOP3.LUT R0, R2, R0, R7, 0xfe, !PT ;  /* 0x0000000002007212 */ /* 0x000fce00078efe07 */
.L_x_7861:
[----:B------:R-:W-:Y:S05]  /*6b70*/  BSYNC.RECONVERGENT B0 ;  /* 0x0000000000007941 */ /* 0x000fea0003800200 */
.L_x_7860:
[----:B------:R-:W-:-:S04]  /*6b80*/  F2FP.F16.F32.PACK_AB R0, RZ, R0 ;  /* 0x00000000ff00723e */ /* 0x000fc800000000ff */
[----:B------:R-:W-:Y:S01]  /*6b90*/  PRMT R19, R0, 0x7610, R19 ;  /* 0x0000761000137816 */ /* 0x000fe20000000013 */
[----:B------:R-:W-:Y:S06]  /*6ba0*/  BRA `(.L_x_7841) ;  /* 0x0000000000b47947 */ /* 0x000fec0003800000 */
.L_x_7853:
        /* <DEDUP_REMOVED lines=14> */
.L_x_7867:
[----:B------:R-:W-:Y:S05]  /*6c90*/  BSYNC.RECONVERGENT B0 ;  /* 0x0000000000007941 */ /* 0x000fea0003800200 */
.L_x_7866:
[----:B------:R-:W-:-:S04]  /*6ca0*/  F2FP.F16.F32.PACK_AB R0, RZ, R0 ;  /* 0x00000000ff00723e */ /* 0x000fc800000000ff */
[----:B------:R-:W-:Y:S01]  /*6cb0*/  PRMT R19, R0, 0x7610, R19 ;  /* 0x0000761000137816 */ /* 0x000fe20000000013 */
[----:B------:R-:W-:Y:S06]  /*6cc0*/  BRA `(.L_x_7841) ;  /* 0x00000000006c7947 */ /* 0x000fec0003800000 */
.L_x_7840:
        /* <DEDUP_REMOVED lines=16> */
.L_x_7868:
[----:B------:R-:W-:Y:S01]  /*6dd0*/  PRMT R19, RZ, 0x7610, R19 ;  /* 0x00007610ff137816 */ /* 0x000fe20000000013 */
[----:B------:R-:W-:Y:S06]  /*6de0*/  BRA `(.L_x_7841) ;  /* 0x0000000000247947 */ /* 0x000fec0003800000 */
.L_x_7865:
[----:B------:R-:W2:Y:S02]  /*6df0*/  LDG.E.64 R2, desc[UR36][R2.64] ;  /* 0x0000002402027981 */ /* 0x000ea4000c1e1b00 */
[----:B--2---:R-:W0:Y:S02]  /*6e00*/  I2F.U64 R0, R2 ;  /* 0x0000000200007312 */ /* 0x004e240000301000 */
[----:B0-----:R-:W-:-:S04]  /*6e10*/  F2FP.F16.F32.PACK_AB R0, RZ, R0 ;  /* 0x00000000ff00723e */ /* 0x001fc800000000ff */
[----:B------:R-:W-:Y:S01]  /*6e20*/  PRMT R19, R0, 0x7610, R19 ;  /* 0x0000761000137816 */ /* 0x000fe20000000013 */
[----:B------:R-:W-:Y:S06]  /*6e30*/  BRA `(.L_x_7841) ;  /* 0x0000000000107947 */ /* 0x000fec0003800000 */
.L_x_7864:
[----:B------:R-:W2:Y:S02]  /*6e40*/  LDG.E R2, desc[UR36][R2.64] ;  /* 0x0000002402027981 */ /* 0x000ea4000c1e1900 */
[----:B--2---:R-:W-:-:S04]  /*6e50*/  I2FP.F32.U32 R0, R2 ;  /* 0x0000000200007245 */ /* 0x004fc80000201000 */
[----:B------:R-:W-:-:S04]  /*6e60*/  F2FP.F16.F32.PACK_AB R0, RZ, R0 ;  /* 0x00000000ff00723e */ /* 0x000fc800000000ff */
[----:B------:R-:W-:-:S07]  /*6e70*/  PRMT R19, R0, 0x7610, R19 ;  /* 0x0000761000137816 */ /* 0x000fce0000000013 */
.L_x_7841:
        /* <DEDUP_REMOVED lines=18> */
.L_x_7872:
[----:B------:R-:W2:Y:S02]  /*6fa0*/  LDG.E.U8 R2, desc[UR36][R2.64] ;  /* 0x0000002402027981 */ /* 0x000ea4000c1e1100 */
[----:B--2---:R-:W-:-:S04]  /*6fb0*/  I2FP.F32.U32 R0, R2 ;  /* 0x0000000200007245 */ /* 0x004fc80000201000 */
[----:B------:R-:W-:Y:S01]  /*6fc0*/  F2FP.F16.F32.PACK_AB R0, RZ, R0 ;  /* 0x00000000ff00723e */ /* 0x000fe200000000ff */
[----:B------:R-:W-:Y:S06]  /*6fd0*/  BRA `(.L_x_7874) ;  /* 0x0000000c009c7947 */ /* 0x000fec0003800000 */
.L_x_7871:
        /* <DEDUP_REMOVED lines=10> */
.L_x_7876:
[----:B------:R-:W2:Y:S02]  /*7080*/  LDG.E R2, desc[UR36][R2.64] ;  /* 0x0000002402027981 */ /* 0x000ea4000c1e1900 */
[----:B--2---:R-:W-:-:S04]  /*7090*/  I2FP.F32.S32 R0, R2 ;  /* 0x0000000200007245 */ /* 0x004fc80000201400 */
[----:B------:R-:W-:Y:S01]  /*70a0*/  F2FP.F16.F32.PACK_AB R0, RZ, R0 ;  /* 0x00000000ff00723e */ /* 0x000fe200000000ff */
[----:B------:R-:W-:Y:S06]  /*70b0*/  BRA `(.L_x_7874) ;  /* 0x0000000c00647947 */ /* 0x000fec0003800000 */
.L_x_7875:
[----:B------:R-:W2:Y:S02]  /*70c0*/  LDG.E.U16 R2, desc[UR36][R2.64] ;  /* 0x0000002402027981 */ /* 0x000ea4000c1e1500 */
[----:B--2---:R-:W0:Y:S02]  /*70d0*/  I2F.S16 R0, R2 ;  /* 0x0000000200007306 */ /* 0x004e240000101400 */
[----:B0-----:R-:W-:Y:S01]  /*70e0*/  F2FP.F16.F32.PACK_AB R0, RZ, R0 ;  /* 0x00000000ff00723e */ /* 0x001fe200000000ff */
[----:B------:R-:W-:Y:S06]  /*70f0*/  BRA `(.L_x_7874) ;  /* 0x0000000c00547947 */ /* 0x000fec0003800000 */
.L_x_7870:
        /* <DEDUP_REMOVED lines=9> */
.L_x_7878:
[----:B------:R0:W5:Y:S01]  /*7190*/  LDG.E.U16 R0, desc[UR36][R2.64] ;  /* 0x0000002402007981 */ /* 0x000162000c1e1500 */
[----:B------:R-:W-:Y:S05]  /*71a0*/  BRA `(.L_x_7874) ;  /* 0x0000000c00287947 */ /* 0x000fea0003800000 */
.L_x_7877:
        /* <DEDUP_REMOVED lines=9> */
.L_x_7880:
[----:B------:R1:W5:Y:S01]  /*7240*/  LDG.E.U16 R0, desc[UR36][R2.64] ;  /* 0x0000002402007981 */ /* 0x000362000c1e1500 */
[----:B------:R-:W-:Y:S05]  /*7250*/  BRA `(.L_x_7874) ;  /* 0x0000000800fc7947 */ /* 0x000fea0003800000 */
.L_x_7879:
        /* <DEDUP_REMOVED lines=12> */
.L_x_7869:
        /* <DEDUP_REMOVED lines=13> */
.L_x_7883:
        /* <DEDUP_REMOVED lines=12> */
.L_x_7882:
        /* <DEDUP_REMOVED lines=27> */
.L_x_7885:
        /* <DEDUP_REMOVED lines=13> */
.L_x_7884:
[----:B------:R-:W2:Y:S02]  /*7730*/  LDG.E.U16 R0, desc[UR36][R2.64] ;  /* 0x0000002402007981 */ /* 0x000ea4000c1e1500 */
[----:B--2---:R-:W-:-:S04]  /*7740*/  SHF.L.U32 R0, R0, 0x10, RZ ;  /* 0x0000001000007819 */ /* 0x004fc800000006ff */
[----:B------:R-:W-:Y:S01]  /*7750*/  F2FP.F16.F32.PACK_AB R0, RZ, R0 ;  /* 0x00000000ff00723e */ /* 0x000fe200000000ff */
[----:B------:R-:W-:Y:S06]  /*7760*/  BRA `(.L_x_7874) ;  /* 0x0000000400b87947 */ /* 0x000fec0003800000 */
.L_x_7881:
        /* <DEDUP_REMOVED lines=12> */
.L_x_7888:
        /* <DEDUP_REMOVED lines=21> */
.L_x_7892:
[----:B------:R-:W-:Y:S05]  /*7980*/  BSYNC.RECONVERGENT B1 ;  /* 0x0000000000017941 */ /* 0x000fea0003800200 */
.L_x_7891:
[----:B------:R-:W-:Y:S02]  /*7990*/  SHF.L.U32 R0, R0, 0x14, RZ ;  /* 0x0000001400007819 */ /* 0x000fe400000006ff */
[----:B------:R-:W-:-:S04]  /*79a0*/  LEA R2, R2, 0x3b800000, 0x17 ;  /* 0x3b80000002027811 */ /* 0x000fc800078eb8ff */
[----:B------:R-:W-:-:S07]  /*79b0*/  LOP3.LUT R0, R2, R0, R7, 0xfe, !PT ;  /* 0x0000000002007212 */ /* 0x000fce00078efe07 */
.L_x_7890:
[----:B------:R-:W-:Y:S05]  /*79c0*/  BSYNC.RECONVERGENT B0 ;  /* 0x0000000000007941 */ /* 0x000fea0003800200 */
.L_x_7889:
[----:B------:R-:W-:Y:S01]  /*79d0*/  F2FP.F16.F32.PACK_AB R0, RZ, R0 ;  /* 0x00000000ff00723e */ /* 0x000fe200000000ff */
[----:B------:R-:W-:Y:S06]  /*79e0*/  BRA `(.L_x_7874) ;  /* 0x0000000400187947 */ /* 0x000fec0003800000 */
.L_x_7887:
        /* <DEDUP_REMOVED lines=21> */
.L_x_7896:
[----:B------:R-:W-:Y:S05]  /*7b40*/  BSYNC.RECONVERGENT B1 ;  /* 0x0000000000017941 */ /* 0x000fea0003800200 */
.L_x_7895:
[----:B------:R-:W-:Y:S02]  /*7b50*/  SHF.L.U32 R0, R0, 0x15, RZ ;  /* 0x0000001500007819 */ /* 0x000fe400000006ff */
[----:B------:R-:W-:-:S04]  /*7b60*/  LEA R2, R2, 0x37800000, 0x17 ;  /* 0x3780000002027811 */ /* 0x000fc800078eb8ff */
[----:B------:R-:W-:-:S07]  /*7b70*/  LOP3.LUT R0, R2, R0, R7, 0xfe, !PT ;  /* 0x0000000002007212 */ /* 0x000fce00078efe07 */
.L_x_7894:
[----:B------:R-:W-:Y:S05]  /*7b80*/  BSYNC.RECONVERGENT B0 ;  /* 0x0000000000007941 */ /* 0x000fea0003800200 */
.L_x_7893:
[----:B------:R-:W-:Y:S01]  /*7b90*/  F2FP.F16.F32.PACK_AB R0, RZ, R0 ;  /* 0x00000000ff00723e */ /* 0x000fe200000000ff */
[----:B------:R-:W-:Y:S06]  /*7ba0*/  BRA `(.L_x_7874) ;  /* 0x0000000000a87947 */ /* 0x000fec0003800000 */
.L_x_7886:
        /* <DEDUP_REMOVED lines=14> */
.L_x_7900:
[----:B------:R-:W-:Y:S05]  /*7c90*/  BSYNC.RECONVERGENT B0 ;  /* 0x0000000000007941 */ /* 0x000fea0003800200 */
.L_x_7899:
[----:B------:R-:W-:Y:S01]  /*7ca0*/  F2FP.F16.F32.PACK_AB R0, RZ, R0 ;  /* 0x00000000ff00723e */ /* 0x000fe200000000ff */
[----:B------:R-:W-:Y:S06]  /*7cb0*/  BRA `(.L_x_7874) ;  /* 0x0000000000647947 */ /* 0x000fec0003800000 */
.L_x_7873:
        /* <DEDUP_REMOVED lines=16> */
.L_x_7901:
[----:B------:R-:W-:Y:S01]  /*7dc0*/  PRMT R0, RZ, 0x7610, R0 ;  /* 0x00007610ff007816 */ /* 0x000fe20000000000 */
[----:B------:R-:W-:Y:S06]  /*7dd0*/  BRA `(.L_x_7874) ;  /* 0x00000000001c7947 */ /* 0x000fec0003800000 */
.L_x_7898:
[----:B------:R-:W2:Y:S02]  /*7de0*/  LDG.E.64 R2, desc[UR36][R2.64] ;  /* 0x0000002402027981 */ /* 0x000ea4000c1e1b00 */
[----:B--2---:R-:W0:Y:S02]  /*7df0*/  I2F.U64 R0, R2 ;  /* 0x0000000200007312 */ /* 0x004e240000301000 */
[----:B0-----:R-:W-:Y:S01]  /*7e00*/  F2FP.F16.F32.PACK_AB R0, RZ, R0 ;  /* 0x00000000ff00723e */ /* 0x001fe200000000ff */
[----:B------:R-:W-:Y:S06]  /*7e10*/  BRA `(.L_x_7874) ;  /* 0x00000000000c7947 */ /* 0x000fec0003800000 */
.L_x_7897:
[----:B------:R-:W2:Y:S02]  /*7e20*/  LDG.E R2, desc[UR36][R2.64] ;  /* 0x0000002402027981 */ /* 0x000ea4000c1e1900 */
[----:B--2---:R-:W-:-:S04]  /*7e30*/  I2FP.F32.U32 R0, R2 ;  /* 0x0000000200007245 */ /* 0x004fc80000201000 */
[----:B------:R-:W-:-:S07]  /*7e40*/  F2FP.F16.F32.PACK_AB R0, RZ, R0 ;  /* 0x00000000ff00723e */ /* 0x000fce00000000ff */
.L_x_7874:
[----:B------:R-:W0:Y:S01]  /*7e50*/  LDCU.64 UR6, c[0x0][0x5e8] ;  /* 0x0000bd00ff0677ac */ /* 0x000e220008000a00 */
[----:B-----5:R-:W-:Y:S02]  /*7e60*/  HADD2.F32 R19, -RZ, R19.H0_H0 ;  /* 0x20000013ff137230 */ /* 0x020fe40000004100 */
[----:B------:R-:W-:Y:S01]  /*7e70*/  HADD2.F32 R0, -RZ, R0.H0_H0 ;  /* 0x20000000ff007230 */ /* 0x000fe20000004100 */
[----:B------:R-:W-:-:S04]  /*7e80*/  UPRMT UR4, UR43, 0x9910, URZ ;  /* 0x000099102b047896 */ /* 0x000fc800080000ff */
[----:B------:R-:W-:Y:S01]  /*7e90*/  UISETP.GT.AND UP0, UPT, UR4, 0x9, UPT ;  /* 0x000000090400788c */ /* 0x000fe2000bf04270 */
[----:B------:R-:W-:-:S04]  /*7ea0*/  FMNMX.FTZ R0, R19, R0, !PT ;  /* 0x0000000013007209 */ /* 0x000fc80007810000 */
        /* <DEDUP_REMOVED lines=16> */
.L_x_7905:
[----:B------:R-:W-:-:S06]  /*7fb0*/  HADD2.F32 R5, -RZ, R0.H0_H0 ;  /* 0x20000000ff057230 */ /* 0x000fcc0000004100 */
[----:B------:R-:W0:Y:S02]  /*7fc0*/  F2I.S64.TRUNC R4, R5 ;  /* 0x0000000500047311 */ /* 0x000e24000020d900 */
[----:B0-----:R0:W-:Y:S01]  /*7fd0*/  STG.E.U8 desc[UR36][R2.64], R4 ;  /* 0x0000000402007986 */ /* 0x0011e2000c101124 */
[----:B------:R-:W-:Y:S05]  /*7fe0*/  BRA `(.L_x_7907) ;  /* 0x0000000c006c7947 */ /* 0x000fea0003800000 */
.L_x_7904:
        /* <DEDUP_REMOVED lines=10> */
.L_x_7909:
[----:B------:R-:W-:-:S04]  /*8090*/  HADD2.F32 R0, -RZ, R0.H0_H0 ;  /* 0x20000000ff007230 */ /* 0x000fc80000004100 */
[----:B------:R-:W0:Y:S02]  /*80a0*/  F2I.FTZ.TRUNC.NTZ R5, R0 ;  /* 0x0000000000057305 */ /* 0x000e24000021f100 */
[----:B0-----:R0:W-:Y:S01]  /*80b0*/  STG.E desc[UR36][R2.64], R5 ;  /* 0x0000000502007986 */ /* 0x0011e2000c101924 */
[----:B------:R-:W-:Y:S05]  /*80c0*/  BRA `(.L_x_7907) ;  /* 0x0000000c00347947 */ /* 0x000fea0003800000 */
.L_x_7908:
[----:B------:R-:W-:-:S04]  /*80d0*/  HADD2.F32 R0, -RZ, R0.H0_H0 ;  /* 0x20000000ff007230 */ /* 0x000fc80000004100 */
[----:B------:R-:W0:Y:S02]  /*80e0*/  F2I.FTZ.TRUNC.NTZ R5, R0 ;  /* 0x0000000000057305 */ /* 0x000e24000021f100 */
[----:B0-----:R0:W-:Y:S01]  /*80f0*/  STG.E.U16 desc[UR36][R2.64], R5 ;  /* 0x0000000502007986 */ /* 0x0011e2000c101524 */
[----:B------:R-:W-:Y:S05]  /*8100*/  BRA `(.L_x_7907) ;  /* 0x0000000c00247947 */ /* 0x000fea0003800000 */
.L_x_7903:
        /* <DEDUP_REMOVED lines=9> */
.L_x_7911:
[----:B------:R0:W-:Y:S01]  /*81a0*/  STG.E.U16 desc[UR36][R2.64], R0 ;  /* 0x0000000002007986 */ /* 0x0001e2000c101524 */
[----:B------:R-:W-:Y:S05]  /*81b0*/  BRA `(.L_x_7907) ;  /* 0x0000000800f87947 */ /* 0x000fea0003800000 */
.L_x_7910:
        /* <DEDUP_REMOVED lines=10> */
.L_x_7913:
[----:B------:R-:W-:-:S05]  /*8260*/  HADD2.F32 R0, -RZ, R0.H0_H0 ;  /* 0x20000000ff007230 */ /* 0x000fca0000004100 */
[----:B------:R-:W-:-:S04]  /*8270*/  F2FP.F16.F32.PACK_AB R0, RZ, R0 ;  /* 0x00000000ff00723e */ /* 0x000fc800000000ff */
[----:B------:R-:W-:-:S05]  /*8280*/  PRMT R0, R0, 0x5410, RZ ;  /* 0x0000541000007816 */ /* 0x000fca00000000ff */
[----:B------:R0:W-:Y:S01]  /*8290*/  STG.E desc[UR36][R2.64], R0 ;  /* 0x0000000002007986 */ /* 0x0001e2000c101924 */
[----:B------:R-:W-:Y:S05]  /*82a0*/  BRA `(.L_x_7907) ;  /* 0x0000000800bc7947 */ /* 0x000fea0003800000 */
.L_x_7912:
[----:B------:R-:W-:-:S05]  /*82b0*/  HADD2.F32 R4, -RZ, R0.H0_H0 ;  /* 0x20000000ff047230 */ /* 0x000fca0000004100 */
[----:B------:R-:W-:-:S06]  /*82c0*/  FMUL.FTZ R4, R4, 1 ;  /* 0x3f80000004047820 */ /* 0x000fcc0000410000 */
[----:B------:R-:W0:Y:S02]  /*82d0*/  F2F.F64.F32 R4, R4 ;  /* 0x0000000400047310 */ /* 0x000e240000201800 */
[----:B0-----:R0:W-:Y:S01]  /*82e0*/  STG.E.64 desc[UR36][R2.64], R4 ;  /* 0x0000000402007986 */ /* 0x0011e2000c101b24 */
[----:B------:R-:W-:Y:S05]  /*82f0*/  BRA `(.L_x_7907) ;  /* 0x0000000800a87947 */ /* 0x000fea0003800000 */
.L_x_7902:
        /* <DEDUP_REMOVED lines=14> */
.L_x_7917:
        /* <DEDUP_REMOVED lines=18> */
.L_x_7920:
[----:B------:R-:W-:-:S04]  /*8500*/  SHF.R.U32.HI R5, RZ, 0x18, R5 ;  /* 0x00000018ff057819 */ /* 0x000fc80000011605 */
[----:B------:R-:W-:-:S07]  /*8510*/  LOP3.LUT R0, R0, 0x80, R5, 0xf8, !PT ;  /* 0x0000008000007812 */ /* 0x000fce00078ef805 */
.L_x_7919:
[----:B------:R-:W-:Y:S05]  /*8520*/  BSYNC.RECONVERGENT B0 ;  /* 0x0000000000007941 */ /* 0x000fea0003800200 */
.L_x_7918:
[----:B------:R3:W-:Y:S01]  /*8530*/  STG.E.U8 desc[UR36][R2.64], R0 ;  /* 0x0000000002007986 */ /* 0x0007e2000c101124 */
[----:B------:R-:W-:Y:S05]  /*8540*/  BRA `(.L_x_7907) ;  /* 0x0000000800147947 */ /* 0x000fea0003800000 */
.L_x_7916:
        /* <DEDUP_REMOVED lines=18> */
.L_x_7923:
[----:B------:R-:W-:-:S04]  /*8670*/  SHF.R.U32.HI R5, RZ, 0x18, R5 ;  /* 0x00000018ff057819 */ /* 0x000fc80000011605 */
[----:B------:R-:W-:-:S07]  /*8680*/  LOP3.LUT R0, R0, 0x80, R5, 0xf8, !PT ;  /* 0x0000008000007812 */ /* 0x000fce00078ef805 */
.L_x_7922:
[----:B------:R-:W-:Y:S05]  /*8690*/  BSYNC.RECONVERGENT B0 ;  /* 0x0000000000007941 */ /* 0x000fea0003800200 */
.L_x_7921:
[----:B------:R0:W-:Y:S01]  /*86a0*/  STG.E.U8 desc[UR36][R2.64], R0 ;  /* 0x0000000002007986 */ /* 0x0001e2000c101124 */
[----:B------:R-:W-:Y:S05]  /*86b0*/  BRA `(.L_x_7907) ;  /* 0x0000000400b87947 */ /* 0x000fea0003800000 */
.L_x_7915:
        /* <DEDUP_REMOVED lines=22> */
.L_x_7925:
[----:B------:R-:W-:-:S06]  /*8820*/  HADD2.F32 R4, -RZ, R0.H0_H0 ;  /* 0x20000000ff047230 */ /* 0x000fcc0000004100 */
[----:B------:R-:W0:Y:S02]  /*8830*/  F2I.U64.TRUNC R4, R4 ;  /* 0x0000000400047311 */ /* 0x000e24000020d800 */
[----:B0-----:R1:W-:Y:S01]  /*8840*/  STG.E.64 desc[UR36][R2.64], R4 ;  /* 0x0000000402007986 */ /* 0x0013e2000c101b24 */
[----:B------:R-:W-:Y:S05]  /*8850*/  BRA `(.L_x_7907) ;  /* 0x0000000400507947 */ /* 0x000fea0003800000 */
.L_x_7924:
[----:B------:R-:W-:-:S04]  /*8860*/  HADD2.F32 R0, -RZ, R0.H0_H0 ;  /* 0x20000000ff007230 */ /* 0x000fc80000004100 */
[----:B------:R-:W0:Y:S02]  /*8870*/  F2I.FTZ.U32.TRUNC.NTZ R5, R0 ;  /* 0x0000000000057305 */ /* 0x000e24000021f000 */
[----:B0-----:R0:W-:Y:S01]  /*8880*/  STG.E desc[UR36][R2.64], R5 ;  /* 0x0000000502007986 */ /* 0x0011e2000c101924 */
[----:B------:R-:W-:Y:S05]  /*8890*/  BRA `(.L_x_7907) ;  /* 0x0000000400407947 */ /* 0x000fea0003800000 */
.L_x_7914:
        /* <DEDUP_REMOVED lines=11> */
.L_x_7927:
[----:B------:R-:W-:Y:S01]  /*8950*/  HADD2.F32 R0, -RZ, R0.H0_H0 ;  /* 0x20000000ff007230 */ /* 0x000fe20000004100 */
[----:B------:R-:W-:-:S04]  /*8960*/  CS2R R6, SRZ ;  /* 0x0000000000067805 */ /* 0x000fc8000001ff00 */
[----:B------:R-:W-:-:S04]  /*8970*/  FMUL.FTZ R0, R0, 1 ;  /* 0x3f80000000007820 */ /* 0x000fc80000410000 */
[----:B------:R-:W0:Y:S02]  /*8980*/  F2F.F64.F32 R4, R0 ;  /* 0x0000000000047310 */ /* 0x000e240000201800 */
[----:B0-----:R0:W-:Y:S01]  /*8990*/  STG.E.128 desc[UR36][R2.64], R4 ;  /* 0x0000000402007986 */ /* 0x0011e2000c101d24 */
[----:B------:R-:W-:Y:S05]  /*89a0*/  BRA `(.L_x_7907) ;  /* 0x0000000000fc7947 */ /* 0x000fea0003800000 */
.L_x_7926:
[----:B------:R-:W-:-:S09]  /*89b0*/  UISETP.NE.AND UP0, UPT, UR4, 0xf, UPT ;  /* 0x0000000f0400788c */ /* 0x000fd2000bf05270 */
[----:B------:R-:W-:Y:S05]  /*89c0*/  BRA.U !UP0, `(.L_x_7928) ;  /* 0x0000000108e87547 */ /* 0x000fea000b800000 */
[----:B------:R-:W-:-:S09]  /*89d0*/  UISETP.NE.AND UP0, UPT, UR4, 0x17, UPT ;  /* 0x000000170400788c */ /* 0x000fd2000bf05270 */
[----:B------:R-:W-:Y:S05]  /*89e0*/  BRA.U !UP0, `(.L_x_7929) ;  /* 0x0000000108907547 */ /* 0x000fea000b800000 */
[----:B------:R-:W-:-:S09]  /*89f0*/  UISETP.NE.AND UP0, UPT, UR4, 0x18, UPT ;  /* 0x000000180400788c */ /* 0x000fd2000bf05270 */
[----:B------:R-:W-:Y:S05]  /*8a00*/  BRA.U !UP0, `(.L_x_7930) ;  /* 0x0000000108447547 */ /* 0x000fea000b800000 */
.L_x_7906:
        /* <DEDUP_REMOVED lines=16> */
.L_x_7931:
[----:B------:R-:W-:Y:S05]  /*8b10*/  BRA `(.L_x_7907) ;  /* 0x0000000000a07947 */ /* 0x000fea0003800000 */
.L_x_7930:
        /* <DEDUP_REMOVED lines=13> */
.L_x_7933:
[----:B------:R-:W-:Y:S05]  /*8bf0*/  BSYNC.RECONVERGENT B0 ;  /* 0x0000000000007941 */ /* 0x000fea0003800200 */
.L_x_7932:
[----:B------:R-:W-:-:S05]  /*8c00*/  LOP3.LUT R5, R0, 0x80, R5, 0xf8, !PT ;  /* 0x0000008000057812 */ /* 0x000fca00078ef805 */
[----:B------:R0:W-:Y:S01]  /*8c10*/  STG.E.U8 desc[UR36][R2.64], R5 ;  /* 0x0000000502007986 */ /* 0x0001e2000c101124 */
[----:B------:R-:W-:Y:S05]  /*8c20*/  BRA `(.L_x_7907) ;  /* 0x00000000005c7947 */ /* 0x000fea0003800000 */
.L_x_7929:
        /* <DEDUP_REMOVED lines=12> */
.L_x_7935:
[----:B------:R-:W-:Y:S01]  /*8cf0*/  IMAD.MOV.U32 R0, RZ, RZ, 0x7f ;  /* 0x0000007fff007424 */ /* 0x000fe200078e00ff */
[----:B------:R-:W-:-:S04]  /*8d00*/  ISETP.GT.U32.AND P0, PT, R4, 0x7f800000, PT ;  /* 0x7f8000000400780c */ /* 0x000fc80003f04070 */
[----:B------:R-:W-:-:S09]  /*8d10*/  SEL R0, R0, 0x7c, P0 ;  /* 0x0000007c00007807 */ /* 0x000fd20000000000 */
.L_x_7936:
[----:B------:R-:W-:Y:S05]  /*8d20*/  BSYNC.RECONVERGENT B0 ;  /* 0x0000000000007941 */ /* 0x000fea0003800200 */
.L_x_7934:
[----:B------:R-:W-:-:S04]  /*8d30*/  SHF.R.U32.HI R5, RZ, 0x18, R5 ;  /* 0x00000018ff057819 */ /* 0x000fc80000011605 */
[----:B------:R-:W-:-:S05]  /*8d40*/  LOP3.LUT R5, R0, 0x80, R5, 0xf8, !PT ;  /* 0x0000008000057812 */ /* 0x000fca00078ef805 */
[----:B------:R0:W-:Y:S01]  /*8d50*/  STG.E.U8 desc[UR36][R2.64], R5 ;  /* 0x0000000502007986 */ /* 0x0001e2000c101124 */
[----:B------:R-:W-:Y:S05]  /*8d60*/  BRA `(.L_x_7907) ;  /* 0x00000000000c7947 */ /* 0x000fea0003800000 */
.L_x_7928:
[----:B------:R-:W-:-:S05]  /*8d70*/  HADD2.F32 R0, -RZ, R0.H0_H0 ;  /* 0x20000000ff007230 */ /* 0x000fca0000004100 */
[----:B------:R-:W-:-:S05]  /*8d80*/  F2FP.BF16.F32.PACK_AB R0, RZ, R0 ;  /* 0x00000000ff00723e */ /* 0x000fca00000010ff */
[----:B------:R0:W-:Y:S02]  /*8d90*/  STG.E.U16 desc[UR36][R2.64], R0 ;  /* 0x0000000002007986 */ /* 0x0001e4000c101524 */
.L_x_7907:
[----:B------:R-:W-:-:S07]  /*8da0*/  VIADD R17, R17, 0x80 ;  /* 0x0000008011117836 */ /* 0x000fce0000000000 */
.L_x_7834:
[----:B------:R-:W-:Y:S05]  /*8db0*/  BSYNC.RECONVERGENT B6 ;  /* 0x0000000000067941 */ /* 0x000fea0003800200 */
.L_x_7833:
        /* <DEDUP_REMOVED lines=358> */
.L_x_7939:
        /* <DEDUP_REMOVED lines=19> */
.L_x_7943:
[----:B------:R-:W2:Y:S02]  /*a550*/  LDG.E.U8 R2, desc[UR36][R2.64] ;  /* 0x0000002402027981 */ /* 0x000ea4000c1e1100 */
[----:B--2---:R-:W-:-:S04]  /*a560*/  I2FP.F32.U32 R0, R2 ;  /* 0x0000000200007245 */ /* 0x004fc80000201000 */
[----:B------:R-:W-:-:S04]  /*a570*/  F2FP.F16.F32.PACK_AB R0, RZ, R0 ;  /* 0x00000000ff00723e */ /* 0x000fc800000000ff */
[----:B------:R-:W-:Y:S01]  /*a580*/  PRMT R19, R0, 0x7610, R19 ;  /* 0x0000761000137816 */ /* 0x000fe20000000013 */
[----:B------:R-:W-:Y:S06]  /*a590*/  BRA `(.L_x_7945) ;  /* 0x0000000c00d47947 */ /* 0x000fec0003800000 */
.L_x_7942:
        /* <DEDUP_REMOVED lines=11> */
.L_x_7947:
[----:B------:R-:W2:Y:S02]  /*a650*/  LDG.E R2, desc[UR36][R2.64] ;  /* 0x0000002402027981 */ /* 0x000ea4000c1e1900 */
[----:B--2---:R-:W-:-:S04]  /*a660*/  I2FP.F32.S32 R0, R2 ;  /* 0x0000000200007245 */ /* 0x004fc80000201400 */
[----:B------:R-:W-:-:S04]  /*a670*/  F2FP.F16.F32.PACK_AB R0, RZ, R0 ;  /* 0x00000000ff00723e */ /* 0x000fc800000000ff */
[----:B------:R-:W-:Y:S01]  /*a680*/  PRMT R19, R0, 0x7610, R19 ;  /* 0x0000761000137816 */ /* 0x000fe20000000013 */
[----:B------:R-:W-:Y:S06]  /*a690*/  BRA `(.L_x_7945) ;  /* 0x0000000c00947947 */ /* 0x000fec0003800000 */
.L_x_7946:
[----:B------:R-:W2:Y:S02]  /*a6a0*/  LDG.E.U16 R2, desc[UR36][R2.64] ;  /* 0x0000002402027981 */ /* 0x000ea4000c1e1500 */
[----:B--2---:R-:W0:Y:S02]  /*a6b0*/  I2F.S16 R0, R2 ;  /* 0x0000000200007306 */ /* 0x004e240000101400 */
[----:B0-----:R-:W-:-:S04]  /*a6c0*/  F2FP.F16.F32.PACK_AB R0, RZ, R0 ;  /* 0x00000000ff00723e */ /* 0x001fc800000000ff */
[----:B------:R-:W-:Y:S01]  /*a6d0*/  PRMT R19, R0, 0x7610, R19 ;  /* 0x0000761000137816 */ /* 0x000fe20000000013 */
[----:B------:R-:W-:Y:S06]  /*a6e0*/  BRA `(.L_x_7945) ;  /* 0x0000000c00807947 */ /* 0x000fec0003800000 */
.L_x_7941:
        /* <DEDUP_REMOVED lines=9> */
.L_x_7949:
[----:B------:R1:W5:Y:S01]  /*a780*/  LDG.E.U16 R19, desc[UR36][R2.64] ;  /* 0x0000002402137981 */ /* 0x000362000c1e1500 */
[----:B------:R-:W-:Y:S05]  /*a790*/  BRA `(.L_x_7945) ;  /* 0x0000000c00547947 */ /* 0x000fea0003800000 */
.L_x_7948:
        /* <DEDUP_REMOVED lines=9> */
.L_x_7951:
[----:B------:R0:W5:Y:S01]  /*a830*/  LDG.E.U16 R19, desc[UR36][R2.64] ;  /* 0x0000002402137981 */ /* 0x000162000c1e1500 */
[----:B------:R-:W-:Y:S05]  /*a840*/  BRA `(.L_x_7945) ;  /* 0x0000000c00287947 */ /* 0x000fea0003800000 */
.L_x_7950:
        /* <DEDUP_REMOVED lines=13> */
.L_x_7940:
        /* <DEDUP_REMOVED lines=14> */
.L_x_7954:
        /* <DEDUP_REMOVED lines=13> */
.L_x_7953:
        /* <DEDUP_REMOVED lines=27> */
.L_x_7956:
        /* <DEDUP_REMOVED lines=14> */
.L_x_7955:
[----:B------:R-:W2:Y:S02]  /*ad60*/  LDG.E.U16 R0, desc[UR36][R2.64] ;  /* 0x0000002402007981 */ /* 0x000ea4000c1e1500 */
[----:B--2---:R-:W-:-:S05]  /*ad70*/  IMAD.U32 R0, R0, 0x10000, RZ ;  /* 0x0001000000007824 */ /* 0x004fca00078e00ff */
[----:B------:R-:W-:-:S04]  /*ad80*/  F2FP.F16.F32.PACK_AB R0, RZ, R0 ;  /* 0x00000000ff00723e */ /* 0x000fc800000000ff */
[----:B------:R-:W-:Y:S01]  /*ad90*/  PRMT R19, R0, 0x7610, R19 ;  /* 0x0000761000137816 */ /* 0x000fe20000000013 */
[----:B------:R-:W-:Y:S06]  /*ada0*/  BRA `(.L_x_7945) ;  /* 0x0000000400d07947 */ /* 0x000fec0003800000 */
.L_x_7952:
        /* <DEDUP_REMOVED lines=13> */
.L_x_7959:
        /* <DEDUP_REMOVED lines=21> */
.L_x_7963:
[----:B------:R-:W-:Y:S05]  /*afd0*/  BSYNC.RECONVERGENT B1 ;  /* 0x0000000000017941 */ /* 0x000fea0003800200 */
.L_x_7962:
[----:B------:R-:W-:Y:S01]  /*afe0*/  IMAD.SHL.U32 R0, R0, 0x100000, RZ ;  /* 0x0010000000007824 */ /* 0x000fe200078e00ff */
[----:B------:R-:W-:-:S04]  /*aff0*/  LEA R2, R2, 0x3b800000, 0x17 ;  /* 0x3b80000002027811 */ /* 0x000fc800078eb8ff */
[----:B------:R-:W-:-:S07]  /*b000*/  LOP3.LUT R0, R2, R0, R7, 0xfe, !PT ;  /* 0x0000000002007212 */ /* 0x000fce00078efe07 */
.L_x_7961:
[----:B------:R-:W-:Y:S05]  /*b010*/  BSYNC.RECONVERGENT B0 ;  /* 0x0000000000007941 */ /* 0x000fea0003800200 */
.L_x_7960:
[----:B------:R-:W-:-:S04]  /*b020*/  F2FP.F16.F32.PACK_AB R0, RZ, R0 ;  /* 0x00000000ff00723e */ /* 0x000fc800000000ff */
[----:B------:R-:W-:Y:S01]  /*b030*/  PRMT R19, R0, 0x7610, R19 ;  /* 0x0000761000137816 */ /* 0x000fe20000000013 */
[----:B------:R-:W-:Y:S06]  /*b040*/  BRA `(.L_x_7945) ;  /* 0x0000000400287947 */ /* 0x000fec0003800000 */
.L_x_7958:
        /* <DEDUP_REMOVED lines=21> */
.L_x_7967:
[----:B------:R-:W-:Y:S05]  /*b1a0*/  BSYNC.RECONVERGENT B1 ;  /* 0x0000000000017941 */ /* 0x000fea0003800200 */
.L_x_7966:
[----:B------:R-:W-:Y:S01]  /*b1b0*/  IMAD.SHL.U32 R0, R0, 0x200000, RZ ;  /* 0x0020000000007824 */ /* 0x000fe200078e00ff */
[----:B------:R-:W-:-:S04]  /*b1c0*/  LEA R2, R2, 0x37800000, 0x17 ;  /* 0x3780000002027811 */ /* 0x000fc800078eb8ff */
[----:B------:R-:W-:-:S07]  /*b1d0*/  LOP3.LUT R0, R2, R0, R7, 0xfe, !PT ;  /* 0x0000000002007212 */ /* 0x000fce00078efe07 */
.L_x_7965:
[----:B------:R-:W-:Y:S05]  /*b1e0*/  BSYNC.RECONVERGENT B0 ;  /* 0x0000000000007941 */ /* 0x000fea0003800200 */
.L_x_7964:
[----:B------:R-:W-:-:S04]  /*b1f0*/  F2FP.F16.F32.PACK_AB R0, RZ, R0 ;  /* 0x00000000ff00723e */ /* 0x000fc800000000ff */
[----:B------:R-:W-:Y:S01]  /*b200*/  PRMT R19, R0, 0x7610, R19 ;  /* 0x0000761000137816 */ /* 0x000fe20000000013 */
[----:B------:R-:W-:Y:S06]  /*b210*/  BRA `(.L_x_7945) ;  /* 0x0000000000b47947 */ /* 0x000fec0003800000 */
.L_x_7957:
        /* <DEDUP_REMOVED lines=14> */
.L_x_7971:
[----:B------:R-:W-:Y:S05]  /*b300*/  BSYNC.RECONVERGENT B0 ;  /* 0x0000000000007941 */ /* 0x000fea0003800200 */
.L_x_7970:
[----:B------:R-:W-:-:S04]  /*b310*/  F2FP.F16.F32.PACK_AB R0, RZ, R0 ;  /* 0x00000000ff00723e */ /* 0x000fc800000000ff */
[----:B------:R-:W-:Y:S01]  /*b320*/  PRMT R19, R0, 0x7610, R19 ;  /* 0x0000761000137816 */ /* 0x000fe20000000013 */
[----:B------:R-:W-:Y:S06]  /*b330*/  BRA `(.L_x_7945) ;  /* 0x00000000006c7947 */ /* 0x000fec0003800000 */
.L_x_7944:
        /* <DEDUP_REMOVED lines=16> */
.L_x_7972:
[----:B------:R-:W-:Y:S01]  /*b440*/  PRMT R19, RZ, 0x7610, R19 ;  /* 0x00007610ff137816 */ /* 0x000fe20000000013 */
[----:B------:R-:W-:Y:S06]  /*b450*/  BRA `(.L_x_7945) ;  /* 0x0000000000247947 */ /* 0x000fec0003800000 */
.L_x_7969:
[----:B------:R-:W2:Y:S02]  /*b460*/  LDG.E.64 R2, desc[UR36][R2.64] ;  /* 0x0000002402027981 */ /* 0x000ea4000c1e1b00 */
[----:B--2---:R-:W0:Y:S02]  /*b470*/  I2F.U64 R0, R2 ;  /* 0x0000000200007312 */ /* 0x004e240000301000 */
[----:B0-----:R-:W-:-:S04]  /*b480*/  F2FP.F16.F32.PACK_AB R0, RZ, R0 ;  /* 0x00000000ff00723e */ /* 0x001fc800000000ff */
[----:B------:R-:W-:Y:S01]  /*b490*/  PRMT R19, R0, 0x7610, R19 ;  /* 0x0000761000137816 */ /* 0x000fe20000000013 */
[----:B------:R-:W-:Y:S06]  /*b4a0*/  BRA `(.L_x_7945) ;  /* 0x0000000000107947 */ /* 0x000fec0003800000 */
.L_x_7968:
[----:B------:R-:W2:Y:S02]  /*b4b0*/  LDG.E R2, desc[UR36][R2.64] ;  /* 0x0000002402027981 */ /* 0x000ea4000c1e1900 */
[----:B--2---:R-:W-:-:S04]  /*b4c0*/  I2FP.F32.U32 R0, R2 ;  /* 0x0000000200007245 */ /* 0x004fc80000201000 */
[----:B------:R-:W-:-:S04]  /*b4d0*/  F2FP.F16.F32.PACK_AB R0, RZ, R0 ;  /* 0x00000000ff00723e */ /* 0x000fc800000000ff */
[----:B------:R-:W-:-:S07]  /*b4e0*/  PRMT R19, R0, 0x7610, R19 ;  /* 0x0000761000137816 */ /* 0x000fce0000000013 */
.L_x_7945:
        /* <DEDUP_REMOVED lines=18> */
.L_x_7976:
[----:B------:R-:W2:Y:S02]  /*b610*/  LDG.E.U8 R2, desc[UR36][R2.64] ;  /* 0x0000002402027981 */ /* 0x000ea4000c1e1100 */
[----:B--2---:R-:W-:-:S04]  /*b620*/  I2FP.F32.U32 R0, R2 ;  /* 0x0000000200007245 */ /* 0x004fc80000201000 */
[----:B------:R-:W-:Y:S01]  /*b630*/  F2FP.F16.F32.PACK_AB R0, RZ, R0 ;  /* 0x00000000ff00723e */ /* 0x000fe200000000ff */
[----:B------:R-:W-:Y:S06]  /*b640*/  BRA `(.L_x_7978) ;  /* 0x0000000c009c7947 */ /* 0x000fec0003800000 */
.L_x_7975:
        /* <DEDUP_REMOVED lines=10> */
.L_x_7980:
[----:B------:R-:W2:Y:S02]  /*b6f0*/  LDG.E R2, desc[UR36][R2.64] ;  /* 0x0000002402027981 */ /* 0x000ea4000c1e1900 */
[----:B--2---:R-:W-:-:S04]  /*b700*/  I2FP.F32.S32 R0, R2 ;  /* 0x0000000200007245 */ /* 0x004fc80000201400 */
[----:B------:R-:W-:Y:S01]  /*b710*/  F2FP.F16.F32.PACK_AB R0, RZ, R0 ;  /* 0x00000000ff00723e */ /* 0x000fe200000000ff */
[----:B------:R-:W-:Y:S06]  /*b720*/  BRA `(.L_x_7978) ;  /* 0x0000000c00647947 */ /* 0x000fec0003800000 */
.L_x_7979:
[----:B------:R-:W2:Y:S02]  /*b730*/  LDG.E.U16 R2, desc[UR36][R2.64] ;  /* 0x0000002402027981 */ /* 0x000ea4000c1e1500 */
[----:B--2---:R-:W0:Y:S02]  /*b740*/  I2F.S16 R0, R2 ;  /* 0x0000000200007306 */ /* 0x004e240000101400 */
[----:B0-----:R-:W-:Y:S01]  /*b750*/  F2FP.F16.F32.PACK_AB R0, RZ, R0 ;  /* 0x00000000ff00723e */ /* 0x001fe200000000ff */
[----:B------:R-:W-:Y:S06]  /*b760*/  BRA `(.L_x_7978) ;  /* 0x0000000c00547947 */ /* 0x000fec0003800000 */
.L_x_7974:
        /* <DEDUP_REMOVED lines=9> */
.L_x_7982:
[----:B------:R0:W5:Y:S01]  /*b800*/  LDG.E.U16 R0, desc[UR36][R2.64] ;  /* 0x0000002402007981 */ /* 0x000162000c1e1500 */
[----:B------:R-:W-:Y:S05]  /*b810*/  BRA `(.L_x_7978) ;  /* 0x0000000c00287947 */ /* 0x000fea0003800000 */
.L_x_7981:
        /* <DEDUP_REMOVED lines=9> */
.L_x_7984:
[----:B------:R1:W5:Y:S01]  /*b8b0*/  LDG.E.U16 R0, desc[UR36][R2.64] ;  /* 0x0000002402007981 */ /* 0x000362000c1e1500 */
[----:B------:R-:W-:Y:S05]  /*b8c0*/  BRA `(.L_x_7978) ;  /* 0x0000000800fc7947 */ /* 0x000fea0003800000 */
.L_x_7983:
        /* <DEDUP_REMOVED lines=12> */
.L_x_7973:
        /* <DEDUP_REMOVED lines=13> */
.L_x_7987:
        /* <DEDUP_REMOVED lines=12> */
.L_x_7986:
        /* <DEDUP_REMOVED lines=27> */
.L_x_7989:
        /* <DEDUP_REMOVED lines=13> */
.L_x_7988:
[----:B------:R-:W2:Y:S02]  /*bda0*/  LDG.E.U16 R0, desc[UR36][R2.64] ;  /* 0x0000002402007981 */ /* 0x000ea4000c1e1500 */
[----:B--2---:R-:W-:-:S05]  /*bdb0*/  IMAD.U32 R0, R0, 0x10000, RZ ;  /* 0x0001000000007824 */ /* 0x004fca00078e00ff */
[----:B------:R-:W-:Y:S01]  /*bdc0*/  F2FP.F16.F32.PACK_AB R0, RZ, R0 ;  /* 0x00000000ff00723e */ /* 0x000fe200000000ff */
[----:B------:R-:W-:Y:S06]  /*bdd0*/  BRA `(.L_x_7978) ;  /* 0x0000000400b87947 */ /* 0x000fec0003800000 */
.L_x_7985:
        /* <DEDUP_REMOVED lines=12> */
.L_x_7992:
        /* <DEDUP_REMOVED lines=21> */
.L_x_7996:
[----:B------:R-:W-:Y:S05]  /*bff0*/  BSYNC.RECONVERGENT B1 ;  /* 0x0000000000017941 */ /* 0x000fea0003800200 */
.L_x_7995:
[----:B------:R-:W-:Y:S01]  /*c000*/  IMAD.SHL.U32 R0, R0, 0x100000, RZ ;  /* 0x0010000000007824 */ /* 0x000fe200078e00ff */
[----:B------:R-:W-:-:S04]  /*c010*/  LEA R2, R2, 0x3b800000, 0x17 ;  /* 0x3b80000002027811 */ /* 0x000fc800078eb8ff */
[----:B------:R-:W-:-:S07]  /*c020*/  LOP3.LUT R0, R2, R0, R7, 0xfe, !PT ;  /* 0x0000000002007212 */ /* 0x000fce00078efe07 */
.L_x_7994:
[----:B------:R-:W-:Y:S05]  /*c030*/  BSYNC.RECONVERGENT B0 ;  /* 0x0000000000007941 */ /* 0x000fea0003800200 */
.L_x_7993:
[----:B------:R-:W-:Y:S01]  /*c040*/  F2FP.F16.F32.PACK_AB R0, RZ, R0 ;  /* 0x00000000ff00723e */ /* 0x000fe200000000ff */
[----:B------:R-:W-:Y:S06]  /*c050*/  BRA `(.L_x_7978) ;  /* 0x0000000400187947 */ /* 0x000fec0003800000 */
.L_x_7991:
        /* <DEDUP_REMOVED lines=21> */
.L_x_8000:
[----:B------:R-:W-:Y:S05]  /*c1b0*/  BSYNC.RECONVERGENT B1 ;  /* 0x0000000000017941 */ /* 0x000fea0003800200 */
.L_x_7999:
[----:B------:R-:W-:Y:S01]  /*c1c0*/  IMAD.SHL.U32 R0, R0, 0x200000, RZ ;  /* 0x0020000000007824 */ /* 0x000fe200078e00ff */
[----:B------:R-:W-:-:S04]  /*c1d0*/  LEA R2, R2, 0x37800000, 0x17 ;  /* 0x3780000002027811 */ /* 0x000fc800078eb8ff */
[----:B------:R-:W-:-:S07]  /*c1e0*/  LOP3.LUT R0, R2, R0, R7, 0xfe, !PT ;  /* 0x0000000002007212 */ /* 0x000fce00078efe07 */
.L_x_7998:
[----:B------:R-:W-:Y:S05]  /*c1f0*/  BSYNC.RECONVERGENT B0 ;  /* 0x0000000000007941 */ /* 0x000fea0003800200 */
.L_x_7997:
[----:B------:R-:W-:Y:S01]  /*c200*/  F2FP.F16.F32.PACK_AB R0, RZ, R0 ;  /* 0x00000000ff00723e */ /* 0x000fe200000000ff */
[----:B------:R-:W-:Y:S06]  /*c210*/  BRA `(.L_x_7978) ;  /* 0x0000000000a87947 */ /* 0x000fec0003800000 */
.L_x_7990:
        /* <DEDUP_REMOVED lines=14> */
.L_x_8004:
[----:B------:R-:W-:Y:S05]  /*c300*/  BSYNC.RECONVERGENT B0 ;  /* 0x0000000000007941 */ /* 0x000fea0003800200 */
.L_x_8003:
[----:B------:R-:W-:Y:S01]  /*c310*/  F2FP.F16.F32.PACK_AB R0, RZ, R0 ;  /* 0x00000000ff00723e */ /* 0x000fe200000000ff */
[----:B------:R-:W-:Y:S06]  /*c320*/  BRA `(.L_x_7978) ;  /* 0x0000000000647947 */ /* 0x000fec0003800000 */
.L_x_7977:
        /* <DEDUP_REMOVED lines=16> */
.L_x_8005:
[----:B------:R-:W-:Y:S01]  /*c430*/  PRMT R0, RZ, 0x7610, R0 ;  /* 0x00007610ff007816 */ /* 0x000fe20000000000 */
[----:B------:R-:W-:Y:S06]  /*c440*/  BRA `(.L_x_7978) ;  /* 0x00000000001c7947 */ /* 0x000fec0003800000 */
.L_x_8002:
[----:B------:R-:W2:Y:S02]  /*c450*/  LDG.E.64 R2, desc[UR36][R2.64] ;  /* 0x0000002402027981 */ /* 0x000ea4000c1e1b00 */
[----:B--2---:R-:W0:Y:S02]  /*c460*/  I2F.U64 R0, R2 ;  /* 0x0000000200007312 */ /* 0x004e240000301000 */
[----:B0-----:R-:W-:Y:S01]  /*c470*/  F2FP.F16.F32.PACK_AB R0, RZ, R0 ;  /* 0x00000000ff00723e */ /* 0x001fe200000000ff */
[----:B------:R-:W-:Y:S06]  /*c480*/  BRA `(.L_x_7978) ;  /* 0x00000000000c7947 */ /* 0x000fec0003800000 */
.L_x_8001:
[----:B------:R-:W2:Y:S02]  /*c490*/  LDG.E R2, desc[UR36][R2.64] ;  /* 0x0000002402027981 */ /* 0x000ea4000c1e1900 */
[----:B--2---:R-:W-:-:S04]  /*c4a0*/  I2FP.F32.U32 R0, R2 ;  /* 0x0000000200007245 */ /* 0x004fc80000201000 */
[----:B------:R-:W-:-:S07]  /*c4b0*/  F2FP.F16.F32.PACK_AB R0, RZ, R0 ;  /* 0x00000000ff00723e */ /* 0x000fce00000000ff */
.L_x_7978:
        /* <DEDUP_REMOVED lines=22> */
.L_x_8009:
[----:B------:R-:W-:-:S06]  /*c620*/  HADD2.F32 R5, -RZ, R0.H0_H0 ;  /* 0x20000000ff057230 */ /* 0x000fcc0000004100 */
[----:B------:R-:W0:Y:S02]  /*c630*/  F2I.S64.TRUNC R4, R5 ;  /* 0x0000000500047311 */ /* 0x000e24000020d900 */
[----:B0-----:R0:W-:Y:S01]  /*c640*/  STG.E.U8 desc[UR36][R2.64], R4 ;  /* 0x0000000402007986 */ /* 0x0011e2000c101124 */
[----:B------:R-:W-:Y:S05]  /*c650*/  BRA `(.L_x_8011) ;  /* 0x0000000c006c7947 */ /* 0x000fea0003800000 */
.L_x_8008:
        /* <DEDUP_REMOVED lines=10> */
.L_x_8013:
[----:B------:R-:W-:-:S04]  /*c700*/  HADD2.F32 R0, -RZ, R0.H0_H0 ;  /* 0x20000000ff007230 */ /* 0x000fc80000004100 */
[----:B------:R-:W0:Y:S02]  /*c710*/  F2I.FTZ.TRUNC.NTZ R5, R0 ;  /* 0x0000000000057305 */ /* 0x000e24000021f100 */
[----:B0-----:R0:W-:Y:S01]  /*c720*/  STG.E desc[UR36][R2.64], R5 ;  /* 0x0000000502007986 */ /* 0x0011e2000c101924 */
[----:B------:R-:W-:Y:S05]  /*c730*/  BRA `(.L_x_8011) ;  /* 0x0000000c00347947 */ /* 0x000fea0003800000 */
.L_x_8012:
[----:B------:R-:W-:-:S04]  /*c740*/  HADD2.F32 R0, -RZ, R0.H0_H0 ;  /* 0x20000000ff007230 */ /* 0x000fc80000004100 */
[----:B------:R-:W0:Y:S02]  /*c750*/  F2I.FTZ.TRUNC.NTZ R5, R0 ;  /* 0x0000000000057305 */ /* 0x000e24000021f100 */
[----:B0-----:R0:W-:Y:S01]  /*c760*/  STG.E.U16 desc[UR36][R2.64], R5 ;  /* 0x0000000502007986 */ /* 0x0011e2000c101524 */
[----:B------:R-:W-:Y:S05]  /*c770*/  BRA `(.L_x_8011) ;  /* 0x0000000c00247947 */ /* 0x000fea0003800000 */
.L_x_8007:
        /* <DEDUP_REMOVED lines=9> */
.L_x_8015:
[----:B------:R0:W-:Y:S01]  /*c810*/  STG.E.U16 desc[UR36][R2.64], R0 ;  /* 0x0000000002007986 */ /* 0x0001e2000c101524 */
[----:B------:R-:W-:Y:S05]  /*c820*/  BRA `(.L_x_8011) ;  /* 0x0000000800f87947 */ /* 0x000fea0003800000 */
.L_x_8014:
        /* <DEDUP_REMOVED lines=10> */
.L_x_8017:
[----:B------:R-:W-:-:S05]  /*c8d0*/  HADD2.F32 R0, -RZ, R0.H0_H0 ;  /* 0x20000000ff007230 */ /* 0x000fca0000004100 */
[----:B------:R-:W-:-:S04]  /*c8e0*/  F2FP.F16.F32.PACK_AB R0, RZ, R0 ;  /* 0x00000000ff00723e */ /* 0x000fc800000000ff */
[----:B------:R-:W-:-:S05]  /*c8f0*/  PRMT R0, R0, 0x5410, RZ ;  /* 0x0000541000007816 */ /* 0x000fca00000000ff */
[----:B------:R0:W-:Y:S01]  /*c900*/  STG.E desc[UR36][R2.64], R0 ;  /* 0x0000000002007986 */ /* 0x0001e2000c101924 */
[----:B------:R-:W-:Y:S05]  /*c910*/  BRA `(.L_x_8011) ;  /* 0x0000000800bc7947 */ /* 0x000fea0003800000 */
.L_x_8016:
[----:B------:R-:W-:-:S05]  /*c920*/  HADD2.F32 R4, -RZ, R0.H0_H0 ;  /* 0x20000000ff047230 */ /* 0x000fca0000004100 */
[----:B------:R-:W-:-:S06]  /*c930*/  FMUL.FTZ R4, R4, 1 ;  /* 0x3f80000004047820 */ /* 0x000fcc0000410000 */
[----:B------:R-:W0:Y:S02]  /*c940*/  F2F.F64.F32 R4, R4 ;  /* 0x0000000400047310 */ /* 0x000e240000201800 */
[----:B0-----:R0:W-:Y:S01]  /*c950*/  STG.E.64 desc[UR36][R2.64], R4 ;  /* 0x0000000402007986 */ /* 0x0011e2000c101b24 */
[----:B------:R-:W-:Y:S05]  /*c960*/  BRA `(.L_x_8011) ;  /* 0x0000000800a87947 */ /* 0x000fea0003800000 */
.L_x_8006:
        /* <DEDUP_REMOVED lines=14> */
.L_x_8021:
        /* <DEDUP_REMOVED lines=18> */
.L_x_8024:
[----:B------:R-:W-:-:S04]  /*cb70*/  SHF.R.U32.HI R5, RZ, 0x18, R5 ;  /* 0x00000018ff057819 */ /* 0x000fc80000011605 */
[----:B------:R-:W-:-:S07]  /*cb80*/  LOP3.LUT R0, R0, 0x80, R5, 0xf8, !PT ;  /* 0x0000008000007812 */ /* 0x000fce00078ef805 */
.L_x_8023:
[----:B------:R-:W-:Y:S05]  /*cb90*/  BSYNC.RECONVERGENT B0 ;  /* 0x0000000000007941 */ /* 0x000fea0003800200 */
.L_x_8022:
[----:B------:R0:W-:Y:S01]  /*cba0*/  STG.E.U8 desc[UR36][R2.64], R0 ;  /* 0x0000000002007986 */ /* 0x0001e2000c101124 */
[----:B------:R-:W-:Y:S05]  /*cbb0*/  BRA `(.L_x_8011) ;  /* 0x0000000800147947 */ /* 0x000fea0003800000 */
.L_x_8020:
        /* <DEDUP_REMOVED lines=18> */
.L_x_8027:
[----:B------:R-:W-:-:S04]  /*cce0*/  SHF.R.U32.HI R5, RZ, 0x18, R5 ;  /* 0x00000018ff057819 */ /* 0x000fc80000011605 */
[----:B------:R-:W-:-:S07]  /*ccf0*/  LOP3.LUT R0, R0, 0x80, R5, 0xf8, !PT ;  /* 0x0000008000007812 */ /* 0x000fce00078ef805 */
.L_x_8026:
[----:B------:R-:W-:Y:S05]  /*cd00*/  BSYNC.RECONVERGENT B0 ;  /* 0x0000000000007941 */ /* 0x000fea0003800200 */
.L_x_8025:
[----:B------:R0:W-:Y:S01]  /*cd10*/  STG.E.U8 desc[UR36][R2.64], R0 ;  /* 0x0000000002007986 */ /* 0x0001e2000c101124 */
[----:B------:R-:W-:Y:S05]  /*cd20*/  BRA `(.L_x_8011) ;  /* 0x0000000400b87947 */ /* 0x000fea0003800000 */
.L_x_8019:
        /* <DEDUP_REMOVED lines=22> */
.L_x_8029:
[----:B------:R-:W-:-:S06]  /*ce90*/  HADD2.F32 R4, -RZ, R0.H0_H0 ;  /* 0x20000000ff047230 */ /* 0x000fcc0000004100 */
[----:B------:R-:W0:Y:S02]  /*cea0*/  F2I.U64.TRUNC R4, R4 ;  /* 0x0000000400047311 */ /* 0x000e24000020d800 */
[----:B0-----:R0:W-:Y:S01]  /*ceb0*/  STG.E.64 desc[UR36][R2.64], R4 ;  /* 0x0000000402007986 */ /* 0x0011e2000c101b24 */
[----:B------:R-:W-:Y:S05]  /*cec0*/  BRA `(.L_x_8011) ;  /* 0x0000000400507947 */ /* 0x000fea0003800000 */
.L_x_8028:
[----:B------:R-:W-:-:S04]  /*ced0*/  HADD2.F32 R0, -RZ, R0.H0_H0 ;  /* 0x20000000ff007230 */ /* 0x000fc80000004100 */
[----:B------:R-:W0:Y:S02]  /*cee0*/  F2I.FTZ.U32.TRUNC.NTZ R5, R0 ;  /* 0x0000000000057305 */ /* 0x000e24000021f000 */
[----:B0-----:R0:W-:Y:S01]  /*cef0*/  STG.E desc[UR36][R2.64], R5 ;  /* 0x0000000502007986 */ /* 0x0011e2000c101924 */
[----:B------:R-:W-:Y:S05]  /*cf00*/  BRA `(.L_x_8011) ;  /* 0x0000000400407947 */ /* 0x000fea0003800000 */
.L_x_8018:
        /* <DEDUP_REMOVED lines=11> */
.L_x_8031:
[----:B------:R-:W-:Y:S01]  /*cfc0*/  HADD2.F32 R0, -RZ, R0.H0_H0 ;  /* 0x20000000ff007230 */ /* 0x000fe20000004100 */
[----:B------:R-:W-:-:S04]  /*cfd0*/  CS2R R6, SRZ ;  /* 0x0000000000067805 */ /* 0x000fc8000001ff00 */
[----:B------:R-:W-:-:S04]  /*cfe0*/  FMUL.FTZ R0, R0, 1 ;  /* 0x3f80000000007820 */ /* 0x000fc80000410000 */
[----:B------:R-:W0:Y:S02]  /*cff0*/  F2F.F64.F32 R4, R0 ;  /* 0x0000000000047310 */ /* 0x000e240000201800 */
[----:B0-----:R0:W-:Y:S01]  /*d000*/  STG.E.128 desc[UR36][R2.64], R4 ;  /* 0x0000000402007986 */ /* 0x0011e2000c101d24 */
[----:B------:R-:W-:Y:S05]  /*d010*/  BRA `(.L_x_8011) ;  /* 0x0000000000fc7947 */ /* 0x000fea0003800000 */
.L_x_8030:
[----:B------:R-:W-:-:S09]  /*d020*/  UISETP.NE.AND UP0, UPT, UR4, 0xf, UPT ;  /* 0x0000000f0400788c */ /* 0x000fd2000bf05270 */
[----:B------:R-:W-:Y:S05]  /*d030*/  BRA.U !UP0, `(.L_x_8032) ;  /* 0x0000000108e87547 */ /* 0x000fea000b800000 */
[----:B------:R-:W-:-:S09]  /*d040*/  UISETP.NE.AND UP0, UPT, UR4, 0x17, UPT ;  /* 0x000000170400788c */ /* 0x000fd2000bf05270 */
[----:B------:R-:W-:Y:S05]  /*d050*/  BRA.U !UP0, `(.L_x_8033) ;  /* 0x0000000108907547 */ /* 0x000fea000b800000 */
[----:B------:R-:W-:-:S09]  /*d060*/  UISETP.NE.AND UP0, UPT, UR4, 0x18, UPT ;  /* 0x000000180400788c */ /* 0x000fd2000bf05270 */
[----:B------:R-:W-:Y:S05]  /*d070*/  BRA.U !UP0, `(.L_x_8034) ;  /* 0x0000000108447547 */ /* 0x000fea000b800000 */
.L_x_8010:
        /* <DEDUP_REMOVED lines=16> */
.L_x_8035:
[----:B------:R-:W-:Y:S05]  /*d180*/  BRA `(.L_x_8011) ;  /* 0x0000000000a07947 */ /* 0x000fea0003800000 */
.L_x_8034:
        /* <DEDUP_REMOVED lines=13> */
.L_x_8037:
[----:B------:R-:W-:Y:S05]  /*d260*/  BSYNC.RECONVERGENT B0 ;  /* 0x0000000000007941 */ /* 0x000fea0003800200 */
.L_x_8036:
[----:B------:R-:W-:-:S05]  /*d270*/  LOP3.LUT R5, R0, 0x80, R5, 0xf8, !PT ;  /* 0x0000008000057812 */ /* 0x000fca00078ef805 */
[----:B------:R3:W-:Y:S01]  /*d280*/  STG.E.U8 desc[UR36][R2.64], R5 ;  /* 0x0000000502007986 */ /* 0x0007e2000c101124 */
[----:B------:R-:W-:Y:S05]  /*d290*/  BRA `(.L_x_8011) ;  /* 0x00000000005c7947 */ /* 0x000fea0003800000 */
.L_x_8033:
        /* <DEDUP_REMOVED lines=12> */
.L_x_8039:
[----:B------:R-:W-:Y:S01]  /*d360*/  IMAD.MOV.U32 R0, RZ, RZ, 0x7f ;  /* 0x0000007fff007424 */ /* 0x000fe200078e00ff */
[----:B------:R-:W-:-:S04]  /*d370*/  ISETP.GT.U32.AND P0, PT, R4, 0x7f800000, PT ;  /* 0x7f8000000400780c */ /* 0x000fc80003f04070 */
[----:B------:R-:W-:-:S09]  /*d380*/  SEL R0, R0, 0x7c, P0 ;  /* 0x0000007c00007807 */ /* 0x000fd20000000000 */
.L_x_8040:
[----:B------:R-:W-:Y:S05]  /*d390*/  BSYNC.RECONVERGENT B0 ;  /* 0x0000000000007941 */ /* 0x000fea0003800200 */
.L_x_8038:
[----:B------:R-:W-:-:S04]  /*d3a0*/  SHF.R.U32.HI R5, RZ, 0x18, R5 ;  /* 0x00000018ff057819 */ /* 0x000fc80000011605 */
[----:B------:R-:W-:-:S05]  /*d3b0*/  LOP3.LUT R5, R0, 0x80, R5, 0xf8, !PT ;  /* 0x0000008000057812 */ /* 0x000fca00078ef805 */
[----:B------:R2:W-:Y:S01]  /*d3c0*/  STG.E.U8 desc[UR36][R2.64], R5 ;  /* 0x0000000502007986 */ /* 0x0005e2000c101124 */
[----:B------:R-:W-:Y:S05]  /*d3d0*/  BRA `(.L_x_8011) ;  /* 0x00000000000c7947 */ /* 0x000fea0003800000 */
.L_x_8032:
[----:B------:R-:W-:-:S05]  /*d3e0*/  HADD2.F32 R0, -RZ, R0.H0_H0 ;  /* 0x20000000ff007230 */ /* 0x000fca0000004100 */
[----:B------:R-:W-:-:S05]  /*d3f0*/  F2FP.BF16.F32.PACK_AB R0, RZ, R0 ;  /* 0x00000000ff00723e */ /* 0x000fca00000010ff */
[----:B------:R4:W-:Y:S02]  /*d400*/  STG.E.U16 desc[UR36][R2.64], R0 ;  /* 0x0000000002007986 */ /* 0x0009e4000c101524 */
.L_x_8011:
[----:B------:R-:W-:-:S07]  /*d410*/  IADD3 R17, PT, PT, R17, 0x80, RZ ;  /* 0x0000008011117810 */ /* 0x000fce0007ffe0ff */
.L_x_7938:
[----:B------:R-:W-:Y:S05]  /*d420*/  BSYNC.RECONVERGENT B6 ;  /* 0x0000000000067941 */ /* 0x000fea0003800200 */
.L_x_7937:
        /* <DEDUP_REMOVED lines=357> */
.L_x_8041:
        /* <DEDUP_REMOVED lines=22> */
.L_x_8045:
[----:B------:R-:W2:Y:S02]  /*ebe0*/  LDG.E.U8 R2, desc[UR36][R2.64] ;  /* 0x0000002402027981 */ /* 0x000ea4000c1e1100 */
[----:B--2---:R-:W-:-:S04]  /*ebf0*/  I2FP.F32.U32 R0, R2 ;  /* 0x0000000200007245 */ /* 0x004fc80000201000 */
[----:B------:R-:W-:-:S04]  /*ec00*/  F2FP.F16.F32.PACK_AB R0, RZ, R0 ;  /* 0x00000000ff00723e */ /* 0x000fc800000000ff */
[----:B------:R-:W-:Y:S01]  /*ec10*/  PRMT R19, R0, 0x7610, R19 ;  /* 0x0000761000137816 */ /* 0x000fe20000000013 */
[----:B------:R-:W-:Y:S06]  /*ec20*/  BRA `(.L_x_8047) ;  /* 0x0000000c00d47947 */ /* 0x000fec0003800000 */
.L_x_8044:
        /* <DEDUP_REMOVED lines=11> */
.L_x_8049:
[----:B------:R-:W2:Y:S02]  /*ece0*/  LDG.E R2, desc[UR36][R2.64] ;  /* 0x0000002402027981 */ /* 0x000ea4000c1e1900 */
[----:B--2---:R-:W-:-:S04]  /*ecf0*/  I2FP.F32.S32 R0, R2 ;  /* 0x0000000200007245 */ /* 0x004fc80000201400 */
[----:B------:R-:W-:-:S04]  /*ed00*/  F2FP.F16.F32.PACK_AB R0, RZ, R0 ;  /* 0x00000000ff00723e */ /* 0x000fc800000000ff */
[----:B------:R-:W-:Y:S01]  /*ed10*/  PRMT R19, R0, 0x7610, R19 ;  /* 0x0000761000137816 */ /* 0x000fe20000000013 */
[----:B------:R-:W-:Y:S06]  /*ed20*/  BRA `(.L_x_8047) ;  /* 0x0000000c00947947 */ /* 0x000fec0003800000 */
.L_x_8048:
[----:B------:R-:W2:Y:S02]  /*ed30*/  LDG.E.U16 R2, desc[UR36][R2.64] ;  /* 0x0000002402027981 */ /* 0x000ea4000c1e1500 */
[----:B--2---:R-:W0:Y:S02]  /*ed40*/  I2F.S16 R0, R2 ;  /* 0x0000000200007306 */ /* 0x004e240000101400 */
[----:B0-----:R-:W-:-:S04]  /*ed50*/  F2FP.F16.F32.PACK_AB R0, RZ, R0 ;  /* 0x00000000ff00723e */ /* 0x001fc800000000ff */
[----:B------:R-:W-:Y:S01]  /*ed60*/  PRMT R19, R0, 0x7610, R19 ;  /* 0x0000761000137816 */ /* 0x000fe20000000013 */
[----:B------:R-:W-:Y:S06]  /*ed70*/  BRA `(.L_x_8047) ;  /* 0x0000000c00807947 */ /* 0x000fec0003800000 */
.L_x_8043:
        /* <DEDUP_REMOVED lines=9> */
.L_x_8051:
[----:B------:R0:W5:Y:S01]  /*ee10*/  LDG.E.U16 R19, desc[UR36][R2.64] ;  /* 0x0000002402137981 */ /* 0x000162000c1e1500 */
[----:B------:R-:W-:Y:S05]  /*ee20*/  BRA `(.L_x_8047) ;  /* 0x0000000c00547947 */ /* 0x000fea0003800000 */
.L_x_8050:
        /* <DEDUP_REMOVED lines=9> */
.L_x_8053:
[----:B------:R1:W5:Y:S01]  /*eec0*/  LDG.E.U16 R19, desc[UR36][R2.64] ;  /* 0x0000002402137981 */ /* 0x000362000c1e1500 */
[----:B------:R-:W-:Y:S05]  /*eed0*/  BRA `(.L_x_8047) ;  /* 0x0000000c00287947 */ /* 0x000fea0003800000 */
.L_x_8052:
        /* <DEDUP_REMOVED lines=13> */
.L_x_8042:
        /* <DEDUP_REMOVED lines=14> */
.L_x_8056:
        /* <DEDUP_REMOVED lines=13> */
.L_x_8055:
        /* <DEDUP_REMOVED lines=27> */
.L_x_8058:
        /* <DEDUP_REMOVED lines=14> */
.L_x_8057:
[----:B------:R-:W2:Y:S02]  /*f3f0*/  LDG.E.U16 R0, desc[UR36][R2.64] ;  /* 0x0000002402007981 */ /* 0x000ea4000c1e1500 */
[----:B--2---:R-:W-:-:S04]  /*f400*/  SHF.L.U32 R0, R0, 0x10, RZ ;  /* 0x0000001000007819 */ /* 0x004fc800000006ff */
[----:B------:R-:W-:-:S04]  /*f410*/  F2FP.F16.F32.PACK_AB R0, RZ, R0 ;  /* 0x00000000ff00723e */ /* 0x000fc800000000ff */
[----:B------:R-:W-:Y:S01]  /*f420*/  PRMT R19, R0, 0x7610, R19 ;  /* 0x0000761000137816 */ /* 0x000fe20000000013 */
[----:B------:R-:W-:Y:S06]  /*f430*/  BRA `(.L_x_8047) ;  /* 0x0000000400d07947 */ /* 0x000fec0003800000 */
.L_x_8054:
        /* <DEDUP_REMOVED lines=13> */
.L_x_8061:
        /* <DEDUP_REMOVED lines=21> */
.L_x_8065:
[----:B------:R-:W-:Y:S05]  /*f660*/  BSYNC.RECONVERGENT B1 ;  /* 0x0000000000017941 */ /* 0x000fea0003800200 */
.L_x_8064:
[----:B------:R-:W-:Y:S02]  /*f670*/  SHF.L.U32 R0, R0, 0x14, RZ ;  /* 0x0000001400007819 */ /* 0x000fe400000006ff */
[----:B------:R-:W-:-:S04]  /*f680*/  LEA R2, R2, 0x3b800000, 0x17 ;  /* 0x3b80000002027811 */ /* 0x000fc800078eb8ff */
[----:B------:R-:W-:-:S07]  /*f690*/  LOP3.LUT R0, R2, R0, R7, 0xfe, !PT ;  /* 0x0000000002007212 */ /* 0x000fce00078efe07 */
.L_x_8063:
[----:B------:R-:W-:Y:S05]  /*f6a0*/  BSYNC.RECONVERGENT B0 ;  /* 0x0000000000007941 */ /* 0x000fea0003800200 */
.L_x_8062:
[----:B------:R-:W-:-:S04]  /*f6b0*/  F2FP.F16.F32.PACK_AB R0, RZ, R0 ;  /* 0x00000000ff00723e */ /* 0x000fc800000000ff */
[----:B------:R-:W-:Y:S01]  /*f6c0*/  PRMT R19, R0, 0x7610, R19 ;  /* 0x0000761000137816 */ /* 0x000fe20000000013 */
[----:B------:R-:W-:Y:S06]  /*f6d0*/  BRA `(.L_x_8047) ;  /* 0x0000000400287947 */ /* 0x000fec0003800000 */
.L_x_8060:
        /* <DEDUP_REMOVED lines=21> */
.L_x_8069:
[----:B------:R-:W-:Y:S05]  /*f830*/  BSYNC.RECONVERGENT B1 ;  /* 0x0000000000017941 */ /* 0x000fea0003800200 */
.L_x_8068:
[----:B------:R-:W-:Y:S02]  /*f840*/  SHF.L.U32 R0, R0, 0x15, RZ ;  /* 0x0000001500007819 */ /* 0x000fe400000006ff */
[----:B------:R-:W-:-:S04]  /*f850*/  LEA R2, R2, 0x37800000, 0x17 ;  /* 0x3780000002027811 */ /* 0x000fc800078eb8ff */
[----:B------:R-:W-:-:S07]  /*f860*/  LOP3.LUT R0, R2, R0, R7, 0xfe, !PT ;  /* 0x0000000002007212 */ /* 0x000fce00078efe07 */
.L_x_8067:
[----:B------:R-:W-:Y:S05]  /*f870*/  BSYNC.RECONVERGENT B0 ;  /* 0x0000000000007941 */ /* 0x000fea0003800200 */
.L_x_8066:
[----:B------:R-:W-:-:S04]  /*f880*/  F2FP.F16.F32.PACK_AB R0, RZ, R0 ;  /* 0x00000000ff00723e */ /* 0x000fc800000000ff */
[----:B------:R-:W-:Y:S01]  /*f890*/  PRMT R19, R0, 0x7610, R19 ;  /* 0x0000761000137816 */ /* 0x000fe20000000013 */
[----:B------:R-:W-:Y:S06]  /*f8a0*/  BRA `(.L_x_8047) ;  /* 0x0000000000b47947 */ /* 0x000fec0003800000 */
.L_x_8059:
        /* <DEDUP_REMOVED lines=14> */
.L_x_8073:
[----:B------:R-:W-:Y:S05]  /*f990*/  BSYNC.RECONVERGENT B0 ;  /* 0x0000000000007941 */ /* 0x000fea0003800200 */
.L_x_8072:
[----:B------:R-:W-:-:S04]  /*f9a0*/  F2FP.F16.F32.PACK_AB R0, RZ, R0 ;  /* 0x00000000ff00723e */ /* 0x000fc800000000ff */
[----:B------:R-:W-:Y:S01]  /*f9b0*/  PRMT R19, R0, 0x7610, R19 ;  /* 0x0000761000137816 */ /* 0x000fe20000000013 */
[----:B------:R-:W-:Y:S06]  /*f9c0*/  BRA `(.L_x_8047) ;  /* 0x00000000006c7947 */ /* 0x000fec0003800000 */
.L_x_8046:
        /* <DEDUP_REMOVED lines=16> */
.L_x_8074:
[----:B------:R-:W-:Y:S01]  /*fad0*/  PRMT R19, RZ, 0x7610, R19 ;  /* 0x00007610ff137816 */ /* 0x000fe20000000013 */
[----:B------:R-:W-:Y:S06]  /*fae0*/  BRA `(.L_x_8047) ;  /* 0x0000000000247947 */ /* 0x000fec0003800000 */
.L_x_8071:
[----:B------:R-:W2:Y:S02]  /*faf0*/  LDG.E.64 R2, desc[UR36][R2.64] ;  /* 0x0000002402027981 */ /* 0x000ea4000c1e1b00 */
[----:B--2---:R-:W0:Y:S02]  /*fb00*/  I2F.U64 R0, R2 ;  /* 0x0000000200007312 */ /* 0x004e240000301000 */
[----:B0-----:R-:W-:-:S04]  /*fb10*/  F2FP.F16.F32.PACK_AB R0, RZ, R0 ;  /* 0x00000000ff00723e */ /* 0x001fc800000000ff */
[----:B------:R-:W-:Y:S01]  /*fb20*/  PRMT R19, R0, 0x7610, R19 ;  /* 0x0000761000137816 */ /* 0x000fe20000000013 */
[----:B------:R-:W-:Y:S06]  /*fb30*/  BRA `(.L_x_8047) ;  /* 0x0000000000107947 */ /* 0x000fec0003800000 */
.L_x_8070:
[----:B------:R-:W2:Y:S02]  /*fb40*/  LDG.E R2, desc[UR36][R2.64] ;  /* 0x0000002402027981 */ /* 0x000ea4000c1e1900 */
[----:B--2---:R-:W-:-:S04]  /*fb50*/  I2FP.F32.U32 R0, R2 ;  /* 0x0000000200007245 */ /* 0x004fc80000201000 */
[----:B------:R-:W-:-:S04]  /*fb60*/  F2FP.F16.F32.PACK_AB R0, RZ, R0 ;  /* 0x00000000ff00723e */ /* 0x000fc800000000ff */
[----:B------:R-:W-:-:S07]  /*fb70*/  PRMT R19, R0, 0x7610, R19 ;  /* 0x0000761000137816 */ /* 0x000fce0000000013 */
.L_x_8047:
        /* <DEDUP_REMOVED lines=18> */
.L_x_8078:
[----:B------:R-:W2:Y:S02]  /*fca0*/  LDG.E.U8 R2, desc[UR36][R2.64] ;  /* 0x0000002402027981 */ /* 0x000ea4000c1e1100 */
[----:B--2---:R-:W-:-:S04]  /*fcb0*/  I2FP.F32.U32 R0, R2 ;  /* 0x0000000200007245 */ /* 0x004fc80000201000 */
[----:B------:R-:W-:Y:S01]  /*fcc0*/  F2FP.F16.F32.PACK_AB R0, RZ, R0 ;  /* 0x00000000ff00723e */ /* 0x000fe200000000ff */
[----:B------:R-:W-:Y:S06]  /*fcd0*/  BRA `(.L_x_8080) ;  /* 0x0000000c009c7947 */ /* 0x000fec0003800000 */
.L_x_8077:
        /* <DEDUP_REMOVED lines=10> */
.L_x_8082:
[----:B------:R-:W2:Y:S02]  /*fd80*/  LDG.E R2, desc[UR36][R2.64] ;  /* 0x0000002402027981 */ /* 0x000ea4000c1e1900 */
[----:B--2---:R-:W-:-:S04]  /*fd90*/  I2FP.F32.S32 R0, R2 ;  /* 0x0000000200007245 */ /* 0x004fc80000201400 */
[----:B------:R-:W-:Y:S01]  /*fda0*/  F2FP.F16.F32.PACK_AB R0, RZ, R0 ;  /* 0x00000000ff00723e */ /* 0x000fe200000000ff */
[----:B------:R-:W-:Y:S06]  /*fdb0*/  BRA `(.L_x_8080) ;  /* 0x0000000c00647947 */ /* 0x000fec0003800000 */
.L_x_8081:
[----:B------:R-:W2:Y:S02]  /*fdc0*/  LDG.E.U16 R2, desc[UR36][R2.64] ;  /* 0x0000002402027981 */ /* 0x000ea4000c1e1500 */
[----:B--2---:R-:W0:Y:S02]  /*fdd0*/  I2F.S16 R0, R2 ;  /* 0x0000000200007306 */ /* 0x004e240000101400 */
[----:B0-----:R-:W-:Y:S01]  /*fde0*/  F2FP.F16.F32.PACK_AB R0, RZ, R0 ;  /* 0x00000000ff00723e */ /* 0x001fe200000000ff */
[----:B------:R-:W-:Y:S06]  /*fdf0*/  BRA `(.L_x_8080) ;  /* 0x0000000c00547947 */ /* 0x000fec0003800000 */
.L_x_8076:
        /* <DEDUP_REMOVED lines=9> */
.L_x_8084:
[----:B------:R1:W5:Y:S01]  /*fe90*/  LDG.E.U16 R0, desc[UR36][R2.64] ;  /* 0x0000002402007981 */ /* 0x000362000c1e1500 */
[----:B------:R-:W-:Y:S05]  /*fea0*/  BRA `(.L_x_8080) ;  /* 0x0000000c00287947 */ /* 0x000fea0003800000 */
.L_x_8083:
        /* <DEDUP_REMOVED lines=9> */
.L_x_8086:
[----:B------:R0:W5:Y:S01]  /*ff40*/  LDG.E.U16 R0, desc[UR36][R2.64] ;  /* 0x0000002402007981 */ /* 0x000162000c1e1500 */
[----:B------:R-:W-:Y:S05]  /*ff50*/  BRA `(.L_x_8080) ;  /* 0x0000000800fc7947 */ /* 0x000fea0003800000 */
.L_x_8085:
        /* <DEDUP_REMOVED lines=12> */
.L_x_8075:
        /* <DEDUP_REMOVED lines=13> */
.L_x_8089:
        /* <DEDUP_REMOVED lines=12> */
.L_x_8088:
        /* <DEDUP_REMOVED lines=27> */
.L_x_8091:
        /* <DEDUP_REMOVED lines=13> */
.L_x_8090:
[----:B------:R-:W2:Y:S02]  /*10430*/  LDG.E.U16 R0, desc[UR36][R2.64] ;  /* 0x0000002402007981 */ /* 0x000ea4000c1e1500 */
[----:B--2---:R-:W-:-:S05]  /*10440*/  IMAD.U32 R0, R0, 0x10000, RZ ;  /* 0x0001000000007824 */ /* 0x004fca00078e00ff */
[----:B------:R-:W-:Y:S01]  /*10450*/  F2FP.F16.F32.PACK_AB R0, RZ, R0 ;  /* 0x00000000ff00723e */ /* 0x000fe200000000ff */
[----:B------:R-:W-:Y:S06]  /*10460*/  BRA `(.L_x_8080) ;  /* 0x0000000400b87947 */ /* 0x000fec0003800000 */
.L_x_8087:
        /* <DEDUP_REMOVED lines=12> */
.L_x_8094:
        /* <DEDUP_REMOVED lines=21> */
.L_x_8098:
[----:B------:R-:W-:Y:S05]  /*10680*/  BSYNC.RECONVERGENT B1 ;  /* 0x0000000000017941 */ /* 0x000fea0003800200 */
.L_x_8097:
[----:B------:R-:W-:Y:S01]  /*10690*/  IMAD.SHL.U32 R0, R0, 0x100000, RZ ;  /* 0x0010000000007824 */ /* 0x000fe200078e00ff */
[----:B------:R-:W-:-:S04]  /*106a0*/  LEA R2, R2, 0x3b800000, 0x17 ;  /* 0x3b80000002027811 */ /* 0x000fc800078eb8ff */
[----:B------:R-:W-:-:S07]  /*106b0*/  LOP3.LUT R0, R2, R0, R7, 0xfe, !PT ;  /* 0x0000000002007212 */ /* 0x000fce00078efe07 */
.L_x_8096:
[----:B------:R-:W-:Y:S05]  /*106c0*/  BSYNC.RECONVERGENT B0 ;  /* 0x0000000000007941 */ /* 0x000fea0003800200 */
.L_x_8095:
[----:B------:R-:W-:Y:S01]  /*106d0*/  F2FP.F16.F32.PACK_AB R0, RZ, R0 ;  /* 0x00000000ff00723e */ /* 0x000fe200000000ff */
[----:B------:R-:W-:Y:S06]  /*106e0*/  BRA `(.L_x_8080) ;  /* 0x0000000400187947 */ /* 0x000fec0003800000 */
.L_x_8093:
        /* <DEDUP_REMOVED lines=21> */
.L_x_8102:
[----:B------:R-:W-:Y:S05]  /*10840*/  BSYNC.RECONVERGENT B1 ;  /* 0x0000000000017941 */ /* 0x000fea0003800200 */
.L_x_8101:
[----:B------:R-:W-:Y:S01]  /*10850*/  IMAD.SHL.U32 R0, R0, 0x200000, RZ ;  /* 0x0020000000007824 */ /* 0x000fe200078e00ff */
[----:B------:R-:W-:-:S04]  /*10860*/  LEA R2, R2, 0x37800000, 0x17 ;  /* 0x3780000002027811 */ /* 0x000fc800078eb8ff */
[----:B------:R-:W-:-:S07]  /*10870*/  LOP3.LUT R0, R2, R0, R7, 0xfe, !PT ;  /* 0x0000000002007212 */ /* 0x000fce00078efe07 */
.L_x_8100:
[----:B------:R-:W-:Y:S05]  /*10880*/  BSYNC.RECONVERGENT B0 ;  /* 0x0000000000007941 */ /* 0x000fea0003800200 */
.L_x_8099:
[----:B------:R-:W-:Y:S01]  /*10890*/  F2FP.F16.F32.PACK_AB R0, RZ, R0 ;  /* 0x00000000ff00723e */ /* 0x000fe200000000ff */
[----:B------:R-:W-:Y:S06]  /*108a0*/  BRA `(.L_x_8080) ;  /* 0x0000000000a87947 */ /* 0x000fec0003800000 */
.L_x_8092:
        /* <DEDUP_REMOVED lines=14> */
.L_x_8106:
[----:B------:R-:W-:Y:S05]  /*10990*/  BSYNC.RECONVERGENT B0 ;  /* 0x0000000000007941 */ /* 0x000fea0003800200 */
.L_x_8105:
[----:B------:R-:W-:Y:S01]  /*109a0*/  F2FP.F16.F32.PACK_AB R0, RZ, R0 ;  /* 0x00000000ff00723e */ /* 0x000fe200000000ff */
[----:B------:R-:W-:Y:S06]  /*109b0*/  BRA `(.L_x_8080) ;  /* 0x0000000000647947 */ /* 0x000fec0003800000 */
.L_x_8079:
        /* <DEDUP_REMOVED lines=16> */
.L_x_8107:
[----:B------:R-:W-:Y:S01]  /*10ac0*/  PRMT R0, RZ, 0x7610, R0 ;  /* 0x00007610ff007816 */ /* 0x000fe20000000000 */
[----:B------:R-:W-:Y:S06]  /*10ad0*/  BRA `(.L_x_8080) ;  /* 0x00000000001c7947 */ /* 0x000fec0003800000 */
.L_x_8104:
[----:B------:R-:W2:Y:S02]  /*10ae0*/  LDG.E.64 R2, desc[UR36][R2.64] ;  /* 0x0000002402027981 */ /* 0x000ea4000c1e1b00 */
[----:B--2---:R-:W0:Y:S02]  /*10af0*/  I2F.U64 R0, R2 ;  /* 0x0000000200007312 */ /* 0x004e240000301000 */
[----:B0-----:R-:W-:Y:S01]  /*10b00*/  F2FP.F16.F32.PACK_AB R0, RZ, R0 ;  /* 0x00000000ff00723e */ /* 0x001fe200000000ff */
[----:B------:R-:W-:Y:S06]  /*10b10*/  BRA `(.L_x_8080) ;  /* 0x00000000000c7947 */ /* 0x000fec0003800000 */
.L_x_8103:
[----:B------:R-:W2:Y:S02]  /*10b20*/  LDG.E R2, desc[UR36][R2.64] ;  /* 0x0000002402027981 */ /* 0x000ea4000c1e1900 */
[----:B--2---:R-:W-:-:S04]  /*10b30*/  I2FP.F32.U32 R0, R2 ;  /* 0x0000000200007245 */ /* 0x004fc80000201000 */
[----:B------:R-:W-:-:S07]  /*10b40*/  F2FP.F16.F32.PACK_AB R0, RZ, R0 ;  /* 0x00000000ff00723e */ /* 0x000fce00000000ff */
.L_x_8080:
[----:B------:R-:W-:Y:S01]  /*10b50*/  UPRMT UR4, UR43, 0x9910, URZ ;  /* 0x000099102b047896 */ /* 0x000fe200080000ff */
[----:B-----5:R-:W-:Y:S02]  /*10b60*/  HADD2.F32 R19, -RZ, R19.H0_H0 ;  /* 0x20000013ff137230 */ /* 0x020fe40000004100 */
[----:B------:R-:W-:Y:S01]  /*10b70*/  HADD2.F32 R0, -RZ, R0.H0_H0 ;  /* 0x20000000ff007230 */ /* 0x000fe20000004100 */
[----:B------:R-:W-:-:S04]  /*10b80*/  UISETP.GT.AND UP0, UPT, UR4, 0x9, UPT ;  /* 0x000000090400788c */ /* 0x000fc8000bf04270 */
        /* <DEDUP_REMOVED lines=15> */
.L_x_8111:
[----:B01----:R-:W-:-:S06]  /*10c80*/  HADD2.F32 R3, -RZ, R0.H0_H0 ;  /* 0x20000000ff037230 */ /* 0x003fcc0000004100 */
[----:B------:R-:W0:Y:S02]  /*10c90*/  F2I.S64.TRUNC R2, R3 ;  /* 0x0000000300027311 */ /* 0x000e24000020d900 */
[----:B0-----:R-:W-:Y:S01]  /*10ca0*/  STG.E.U8 desc[UR36][R16.64], R2 ;  /* 0x0000000210007986 */ /* 0x001fe2000c101124 */
[----:B------:R-:W-:Y:S05]  /*10cb0*/  EXIT ;  /* 0x000000000000794d */ /* 0x000fea0003800000 */
.L_x_8110:
        /* <DEDUP_REMOVED lines=10> */
.L_x_8114:
[----:B------:R-:W-:-:S04]  /*10d60*/  HADD2.F32 R0, -RZ, R0.H0_H0 ;  /* 0x20000000ff007230 */ /* 0x000fc80000004100 */
[----:B01----:R-:W0:Y:S02]  /*10d70*/  F2I.FTZ.TRUNC.NTZ R3, R0 ;  /* 0x0000000000037305 */ /* 0x003e24000021f100 */
[----:B0-----:R-:W-:Y:S01]  /*10d80*/  STG.E desc[UR36][R16.64], R3 ;  /* 0x0000000310007986 */ /* 0x001fe2000c101924 */
[----:B------:R-:W-:Y:S05]  /*10d90*/  EXIT ;  /* 0x000000000000794d */ /* 0x000fea0003800000 */
.L_x_8113:
[----:B------:R-:W-:-:S04]  /*10da0*/  HADD2.F32 R0, -RZ, R0.H0_H0 ;  /* 0x20000000ff007230 */ /* 0x000fc80000004100 */
[----:B01----:R-:W0:Y:S02]  /*10db0*/  F2I.FTZ.TRUNC.NTZ R3, R0 ;  /* 0x0000000000037305 */ /* 0x003e24000021f100 */
[----:B0-----:R-:W-:Y:S01]  /*10dc0*/  STG.E.U16 desc[UR36][R16.64], R3 ;  /* 0x0000000310007986 */ /* 0x001fe2000c101524 */
[----:B------:R-:W-:Y:S05]  /*10dd0*/  EXIT ;  /* 0x000000000000794d */ /* 0x000fea0003800000 */
.L_x_8109:
        /* <DEDUP_REMOVED lines=9> */
.L_x_8116:
[----:B------:R-:W-:Y:S01]  /*10e70*/  STG.E.U16 desc[UR36][R16.64], R0 ;  /* 0x0000000010007986 */ /* 0x000fe2000c101524 */
[----:B------:R-:W-:Y:S05]  /*10e80*/  EXIT ;  /* 0x000000000000794d */ /* 0x000fea0003800000 */
.L_x_8115:
        /* <DEDUP_REMOVED lines=10> */
.L_x_8118:
[----:B------:R-:W-:-:S05]  /*10f30*/  HADD2.F32 R0, -RZ, R0.H0_H0 ;  /* 0x20000000ff007230 */ /* 0x000fca0000004100 */
[----:B------:R-:W-:-:S04]  /*10f40*/  F2FP.F16.F32.PACK_AB R0, RZ, R0 ;  /* 0x00000000ff00723e */ /* 0x000fc800000000ff */
[----:B------:R-:W-:-:S05]  /*10f50*/  PRMT R0, R0, 0x5410, RZ ;  /* 0x0000541000007816 */ /* 0x000fca00000000ff */
[----:B------:R-:W-:Y:S01]  /*10f60*/  STG.E desc[UR36][R16.64], R0 ;  /* 0x0000000010007986 */ /* 0x000fe2000c101924 */
[----:B------:R-:W-:Y:S05]  /*10f70*/  EXIT ;  /* 0x000000000000794d */ /* 0x000fea0003800000 */
.L_x_8117:
[----:B01----:R-:W-:-:S05]  /*10f80*/  HADD2.F32 R2, -RZ, R0.H0_H0 ;  /* 0x20000000ff027230 */ /* 0x003fca0000004100 */
[----:B------:R-:W-:-:S06]  /*10f90*/  FMUL.FTZ R2, R2, 1 ;  /* 0x3f80000002027820 */ /* 0x000fcc0000410000 */
[----:B------:R-:W0:Y:S02]  /*10fa0*/  F2F.F64.F32 R2, R2 ;  /* 0x0000000200027310 */ /* 0x000e240000201800 */
[----:B0-----:R-:W-:Y:S01]  /*10fb0*/  STG.E.64 desc[UR36][R16.64], R2 ;  /* 0x0000000210007986 */ /* 0x001fe2000c101b24 */
[----:B------:R-:W-:Y:S05]  /*10fc0*/  EXIT ;  /* 0x000000000000794d */ /* 0x000fea0003800000 */
.L_x_8108:
        /* <DEDUP_REMOVED lines=14> */
.L_x_8122:
        /* <DEDUP_REMOVED lines=17> */
.L_x_8125:
[----:B------:R-:W-:-:S04]  /*111c0*/  SHF.R.U32.HI R3, RZ, 0x18, R3 ;  /* 0x00000018ff037819 */ /* 0x000fc80000011603 */
[----:B------:R-:W-:-:S04]  /*111d0*/  LOP3.LUT R0, R0, 0x80, R3, 0xf8, !PT ;  /* 0x0000008000007812 */ /* 0x000fc800078ef803 */
[----:B------:R-:W-:-:S07]  /*111e0*/  PRMT R8, R0, 0x7610, R8 ;  /* 0x0000761000087816 */ /* 0x000fce0000000008 */
.L_x_8124:
[----:B------:R-:W-:Y:S05]  /*111f0*/  BSYNC.RECONVERGENT B0 ;  /* 0x0000000000007941 */ /* 0x000fea0003800200 */
.L_x_8123:
[----:B------:R-:W-:Y:S01]  /*11200*/  STG.E.U8 desc[UR36][R16.64], R8 ;  /* 0x0000000810007986 */ /* 0x000fe2000c101124 */
[----:B------:R-:W-:Y:S05]  /*11210*/  EXIT ;  /* 0x000000000000794d */ /* 0x000fea0003800000 */
.L_x_8121:
        /* <DEDUP_REMOVED lines=17> */
.L_x_8128:
[----:B------:R-:W-:-:S04]  /*11330*/  SHF.R.U32.HI R3, RZ, 0x18, R3 ;  /* 0x00000018ff037819 */ /* 0x000fc80000011603 */
[----:B------:R-:W-:-:S04]  /*11340*/  LOP3.LUT R0, R0, 0x80, R3, 0xf8, !PT ;  /* 0x0000008000007812 */ /* 0x000fc800078ef803 */
[----:B------:R-:W-:-:S07]  /*11350*/  PRMT R8, R0, 0x7610, R8 ;  /* 0x0000761000087816 */ /* 0x000fce0000000008 */
.L_x_8127:
[----:B------:R-:W-:Y:S05]  /*11360*/  BSYNC.RECONVERGENT B0 ;  /* 0x0000000000007941 */ /* 0x000fea0003800200 */
.L_x_8126:
[----:B------:R-:W-:Y:S01]  /*11370*/  STG.E.U8 desc[UR36][R16.64], R8 ;  /* 0x0000000810007986 */ /* 0x000fe2000c101124 */
[----:B------:R-:W-:Y:S05]  /*11380*/  EXIT ;  /* 0x000000000000794d */ /* 0x000fea0003800000 */
.L_x_8120:
        /* <DEDUP_REMOVED lines=22> */
.L_x_8130:
[----:B01----:R-:W-:-:S06]  /*114f0*/  HADD2.F32 R2, -RZ, R0.H0_H0 ;  /* 0x20000000ff027230 */ /* 0x003fcc0000004100 */
[----:B------:R-:W0:Y:S02]  /*11500*/  F2I.U64.TRUNC R2, R2 ;  /* 0x0000000200027311 */ /* 0x000e24000020d800 */
[----:B0-----:R-:W-:Y:S01]  /*11510*/  STG.E.64 desc[UR36][R16.64], R2 ;  /* 0x0000000210007986 */ /* 0x001fe2000c101b24 */
[----:B------:R-:W-:Y:S05]  /*11520*/  EXIT ;  /* 0x000000000000794d */ /* 0x000fea0003800000 */
.L_x_8129:
[----:B------:R-:W-:-:S04]  /*11530*/  HADD2.F32 R0, -RZ, R0.H0_H0 ;  /* 0x20000000ff007230 */ /* 0x000fc80000004100 */
[----:B01----:R-:W0:Y:S02]  /*11540*/  F2I.FTZ.U32.TRUNC.NTZ R3, R0 ;  /* 0x0000000000037305 */ /* 0x003e24000021f000 */
[----:B0-----:R-:W-:Y:S01]  /*11550*/  STG.E desc[UR36][R16.64], R3 ;  /* 0x0000000310007986 */ /* 0x001fe2000c101924 */
[----:B------:R-:W-:Y:S05]  /*11560*/  EXIT ;  /* 0x000000000000794d */ /* 0x000fea0003800000 */
.L_x_8119:
        /* <DEDUP_REMOVED lines=11> */
.L_x_8132:
[----:B------:R-:W-:Y:S01]  /*11620*/  HADD2.F32 R0, -RZ, R0.H0_H0 ;  /* 0x20000000ff007230 */ /* 0x000fe20000004100 */
[----:B------:R-:W-:-:S04]  /*11630*/  CS2R R6, SRZ ;  /* 0x0000000000067805 */ /* 0x000fc8000001ff00 */
[----:B------:R-:W-:-:S04]  /*11640*/  FMUL.FTZ R0, R0, 1 ;  /* 0x3f80000000007820 */ /* 0x000fc80000410000 */
[----:B------:R-:W2:Y:S02]  /*11650*/  F2F.F64.F32 R4, R0 ;  /* 0x0000000000047310 */ /* 0x000ea40000201800 */
[----:B--2---:R-:W-:Y:S01]  /*11660*/  STG.E.128 desc[UR36][R16.64], R4 ;  /* 0x0000000410007986 */ /* 0x004fe2000c101d24 */
[----:B------:R-:W-:Y:S05]  /*11670*/  EXIT ;  /* 0x000000000000794d */ /* 0x000fea0003800000 */
.L_x_8131:
[----:B------:R-:W-:-:S09]  /*11680*/  UISETP.NE.AND UP0, UPT, UR4, 0xf, UPT ;  /* 0x0000000f0400788c */ /* 0x000fd2000bf05270 */
[----:B------:R-:W-:Y:S05]  /*11690*/  BRA.U !UP0, `(.L_x_8133) ;  /* 0x0000000108e87547 */ /* 0x000fea000b800000 */
[----:B------:R-:W-:-:S09]  /*116a0*/  UISETP.NE.AND UP0, UPT, UR4, 0x17, UPT ;  /* 0x000000170400788c */ /* 0x000fd2000bf05270 */
[----:B------:R-:W-:Y:S05]  /*116b0*/  BRA.U !UP0, `(.L_x_8134) ;  /* 0x0000000108907547 */ /* 0x000fea000b800000 */
[----:B------:R-:W-:-:S09]  /*116c0*/  UISETP.NE.AND UP0, UPT, UR4, 0x18, UPT ;  /* 0x000000180400788c */ /* 0x000fd2000bf05270 */
[----:B------:R-:W-:Y:S05]  /*116d0*/  BRA.U !UP0, `(.L_x_8135) ;  /* 0x0000000108447547 */ /* 0x000fea000b800000 */
.L_x_8112:
        /* <DEDUP_REMOVED lines=16> */
.L_x_8136:
[----:B------:R-:W-:Y:S05]  /*117e0*/  EXIT ;  /* 0x000000000000794d */ /* 0x000fea0003800000 */
.L_x_8135:
        /* <DEDUP_REMOVED lines=13> */
.L_x_8138:
[----:B------:R-:W-:Y:S05]  /*118c0*/  BSYNC.RECONVERGENT B0 ;  /* 0x0000000000007941 */ /* 0x000fea0003800200 */
.L_x_8137:
[----:B------:R-:W-:-:S05]  /*118d0*/  LOP3.LUT R3, R0, 0x80, R3, 0xf8, !PT ;  /* 0x0000008000037812 */ /* 0x000fca00078ef803 */
[----:B------:R-:W-:Y:S01]  /*118e0*/  STG.E.U8 desc[UR36][R16.64], R3 ;  /* 0x0000000310007986 */ /* 0x000fe2000c101124 */
[----:B------:R-:W-:Y:S05]  /*118f0*/  EXIT ;  /* 0x000000000000794d */ /* 0x000fea0003800000 */
.L_x_8134:
        /* <DEDUP_REMOVED lines=12> */
.L_x_8140:
[----:B------:R-:W-:Y:S01]  /*119c0*/  IMAD.MOV.U32 R0, RZ, RZ, 0x7f ;  /* 0x0000007fff007424 */ /* 0x000fe200078e00ff */
[----:B------:R-:W-:-:S04]  /*119d0*/  ISETP.GT.U32.AND P0, PT, R2, 0x7f800000, PT ;  /* 0x7f8000000200780c */ /* 0x000fc80003f04070 */
[----:B------:R-:W-:-:S09]  /*119e0*/  SEL R0, R0, 0x7c, P0 ;  /* 0x0000007c00007807 */ /* 0x000fd20000000000 */
.L_x_8141:
[----:B------:R-:W-:Y:S05]  /*119f0*/  BSYNC.RECONVERGENT B0 ;  /* 0x0000000000007941 */ /* 0x000fea0003800200 */
.L_x_8139:
[----:B------:R-:W-:-:S04]  /*11a00*/  SHF.R.U32.HI R3, RZ, 0x18, R3 ;  /* 0x00000018ff037819 */ /* 0x000fc80000011603 */
[----:B------:R-:W-:-:S05]  /*11a10*/  LOP3.LUT R3, R0, 0x80, R3, 0xf8, !PT ;  /* 0x0000008000037812 */ /* 0x000fca00078ef803 */
[----:B------:R-:W-:Y:S01]  /*11a20*/  STG.E.U8 desc[UR36][R16.64], R3 ;  /* 0x0000000310007986 */ /* 0x000fe2000c101124 */
[----:B------:R-:W-:Y:S05]  /*11a30*/  EXIT ;  /* 0x000000000000794d */ /* 0x000fea0003800000 */
.L_x_8133:
[----:B------:R-:W-:-:S05]  /*11a40*/  HADD2.F32 R0, -RZ, R0.H0_H0 ;  /* 0x20000000ff007230 */ /* 0x000fca0000004100 */
[----:B------:R-:W-:-:S05]  /*11a50*/  F2FP.BF16.F32.PACK_AB R0, RZ, R0 ;  /* 0x00000000ff00723e */ /* 0x000fca00000010ff */
[----:B------:R-:W-:Y:S01]  /*11a60*/  STG.E.U16 desc[UR36][R16.64], R0 ;  /* 0x0000000010007986 */ /* 0x000fe2000c101524 */
[----:B------:R-:W-:Y:S05]  /*11a70*/  EXIT ;  /* 0x000000000000794d */ /* 0x000fea0003800000 */
.L_x_8142:
        /* <DEDUP_REMOVED lines=16> */
.L_x_40939:


//--------------------- .text._ZN2at6native27unrolled_elementwise_kernelINS0_13BinaryFunctorIN3c104HalfES4_S4_ZZZNS0_16fmax_kernel_cudaERNS_18TensorIteratorBaseEENKUlvE_clEvENKUlvE1_clEvEUlS4_S4_E_EESt5arrayIPcLm3EELi4E23TrivialOffsetCalculatorILi2EjESE_ILi1EjENS0_6memory12LoadWithCastILi2EEENSH_13StoreWithCastILi1EEEEEviT_T0_T2_T3_T4_T5_ --------------------------
	.section	.text._ZN2at6native27unrolled_elementwise_kernelINS0_13BinaryFunctorIN3c104HalfES4_S4_ZZZNS0_16fmax_kernel_cudaERNS_18TensorIteratorBaseEENKUlvE_clEvENKUlvE1_clEvEUlS4_S4_E_EESt5arrayIPcLm3EELi4E23TrivialOffsetCalculatorILi2EjESE_ILi1EjENS0_6memory12LoadWithCastILi2EEENSH_13StoreWithCastILi1EEEEEviT_T0_T2_T3_T4_T5_,"ax",@progbits
	.align	128
        .global         _ZN2at6native27unrolled_elementwise_kernelINS0_13BinaryFunctorIN3c104HalfES4_S4_ZZZNS0_16fmax_kernel_cudaERNS_18TensorIteratorBaseEENKUlvE_clEvENKUlvE1_clEvEUlS4_S4_E_EESt5arrayIPcLm3EELi4E23TrivialOffsetCalculatorILi2EjESE_ILi1EjENS0_6memory12LoadWithCastILi2EEENSH_13StoreWithCastILi1EEEEEviT_T0_T2_T3_T4_T5_
        .type           _ZN2at6native27unrolled_elementwise_kernelINS0_13BinaryFunctorIN3c104HalfES4_S4_ZZZNS0_16fmax_kernel_cudaERNS_18TensorIteratorBaseEENKUlvE_clEvENKUlvE1_clEvEUlS4_S4_E_EESt5arrayIPcLm3EELi4E23TrivialOffsetCalculatorILi2EjESE_ILi1EjENS0_6memory12LoadWithCastILi2EEENSH_13StoreWithCastILi1EEEEEviT_T0_T2_T3_T4_T5_,@function
        .size           _ZN2at6native27unrolled_elementwise_kernelINS0_13BinaryFunctorIN3c104HalfES4_S4_ZZZNS0_16fmax_kernel_cudaERNS_18TensorIteratorBaseEENKUlvE_clEvENKUlvE1_clEvEUlS4_S4_E_EESt5arrayIPcLm3EELi4E23TrivialOffsetCalculatorILi2EjESE_ILi1EjENS0_6memory12LoadWithCastILi2EEENSH_13StoreWithCastILi1EEEEEviT_T0_T2_T3_T4_T5_,(.L_x_40940 - _ZN2at6native27unrolled_elementwise_kernelINS0_13BinaryFunctorIN3c104HalfES4_S4_ZZZNS0_16fmax_kernel_cudaERNS_18TensorIteratorBaseEENKUlvE_clEvENKUlvE1_clEvEUlS4_S4_E_EESt5arrayIPcLm3EELi4E23TrivialOffsetCalculatorILi2EjESE_ILi1EjENS0_6memory12LoadWithCastILi2EEENSH_13StoreWithCastILi1EEEEEviT_T0_T2_T3_T4_T5_)
        .other          _ZN2at6native27unrolled_elementwise_kernelINS0_13BinaryFunctorIN3c104HalfES4_S4_ZZZNS0_16fmax_kernel_cudaERNS_18TensorIteratorBaseEENKUlvE_clEvENKUlvE1_clEvEUlS4_S4_E_EESt5arrayIPcLm3EELi4E23TrivialOffsetCalculatorILi2EjESE_ILi1EjENS0_6memory12LoadWithCastILi2EEENSH_13StoreWithCastILi1EEEEEviT_T0_T2_T3_T4_T5_,@"STO_CUDA_ENTRY STV_DEFAULT"
_ZN2at6native27unrolled_elementwise_kernelINS0_13BinaryFunctorIN3c104HalfES4_S4_ZZZNS0_16fmax_kernel_cudaERNS_18TensorIteratorBaseEENKUlvE_clEvENKUlvE1_clEvEUlS4_S4_E_EESt5arrayIPcLm3EELi4E23TrivialOffsetCalculatorILi2EjESE_ILi1EjENS0_6memory12LoadWithCastILi2EEENSH_13StoreWithCastILi1EEEEEviT_T0_T2_T3_T4_T5_:
.text._ZN2at6native27unrolled_elementwise_kernelINS0_13BinaryFunctorIN3c104HalfES4_S4_ZZZNS0_16fmax_kernel_cudaERNS_18TensorIteratorBaseEENKUlvE_clEvENKUlvE1_clEvEUlS4_S4_E_EESt5arrayIPcLm3EELi4E23TrivialOffsetCalculatorILi2EjESE_ILi1EjENS0_6memory12LoadWithCastILi2EEENSH_13StoreWithCastILi1EEEEEviT_T0_T2_T3_T4_T5_:
        /* <DEDUP_REMOVED lines=36> */
.L_x_8148:
[----:B------:R-:W2:Y:S02]  /*0240*/  LDG.E.U8 R4, desc[UR36][R4.64] ;  /* 0x0000002404047981 */ /* 0x000ea4000c1e1100 */
[----:B--2---:R-:W-:-:S04]  /*0250*/  I2FP.F32.U32 R0, R4 ;  /* 0x0000000400007245 */ /* 0x004fc80000201000 */
[----:B------:R-:W-:-:S04]  /*0260*/  F2FP.F16.F32.PACK_AB R0, RZ, R0 ;  /* 0x00000000ff00723e */ /* 0x000fc800000000ff */
[----:B------:R-:W-:Y:S01]  /*0270*/  PRMT R16, R0, 0x7610, R16 ;  /* 0x0000761000107816 */ /* 0x000fe20000000010 */
[----:B------:R-:W-:Y:S06]  /*0280*/  BRA `(.L_x_8150) ;  /* 0x0000000c00d87947 */ /* 0x000fec0003800000 */
.L_x_8147:
        /* <DEDUP_REMOVED lines=11> */
.L_x_8152:
[----:B------:R-:W2:Y:S02]  /*0340*/  LDG.E R4, desc[UR36][R4.64] ;  /* 0x0000002404047981 */ /* 0x000ea4000c1e1900 */
[----:B--2---:R-:W-:-:S04]  /*0350*/  I2FP.F32.S32 R0, R4 ;  /* 0x0000000400007245 */ /* 0x004fc80000201400 */
[----:B------:R-:W-:-:S04]  /*0360*/  F2FP.F16.F32.PACK_AB R0, RZ, R0 ;  /* 0x00000000ff00723e */ /* 0x000fc800000000ff */
[----:B------:R-:W-:Y:S01]  /*0370*/  PRMT R16, R0, 0x7610, R16 ;  /* 0x0000761000107816 */ /* 0x000fe20000000010 */
[----:B------:R-:W-:Y:S06]  /*0380*/  BRA `(.L_x_8150) ;  /* 0x0000000c00987947 */ /* 0x000fec0003800000 */
.L_x_8151:
[----:B------:R-:W2:Y:S02]  /*0390*/  LDG.E.U16 R4, desc[UR36][R4.64] ;  /* 0x0000002404047981 */ /* 0x000ea4000c1e1500 */
[----:B--2---:R-:W0:Y:S02]  /*03a0*/  I2F.S16 R0, R4 ;  /* 0x0000000400007306 */ /* 0x004e240000101400 */
[----:B0-----:R-:W-:-:S04]  /*03b0*/  F2FP.F16.F32.PACK_AB R0, RZ, R0 ;  /* 0x00000000ff00723e */ /* 0x001fc800000000ff */
[----:B------:R-:W-:Y:S01]  /*03c0*/  PRMT R16, R0, 0x7610, R16 ;  /* 0x0000761000107816 */ /* 0x000fe20000000010 */
[----:B------:R-:W-:Y:S06]  /*03d0*/  BRA `(.L_x_8150) ;  /* 0x0000000c00847947 */ /* 0x000fec0003800000 */
.L_x_8146:
        /* <DEDUP_REMOVED lines=9> */
.L_x_8154:
[----:B------:R1:W5:Y:S01]  /*0470*/  LDG.E.U16 R16, desc[UR36][R4.64] ;  /* 0x0000002404107981 */ /* 0x000362000c1e1500 */
[----:B------:R-:W-:Y:S05]  /*0480*/  BRA `(.L_x_8150) ;  /* 0x0000000c00587947 */ /* 0x000fea0003800000 */
.L_x_8153:
        /* <DEDUP_REMOVED lines=9> */
.L_x_8156:
[----:B------:R0:W5:Y:S01]  /*0520*/  LDG.E.U16 R16, desc[UR36][R4.64] ;  /* 0x0000002404107981 */ /* 0x000162000c1e1500 */
[----:B------:R-:W-:Y:S05]  /*0530*/  BRA `(.L_x_8150) ;  /* 0x0000000c002c7947 */ /* 0x000fea0003800000 */
.L_x_8155:
        /* <DEDUP_REMOVED lines=13> */
.L_x_8145:
        /* <DEDUP_REMOVED lines=14> */
.L_x_8159:
        /* <DEDUP_REMOVED lines=13> */
.L_x_8158:
        /* <DEDUP_REMOVED lines=27> */
.L_x_8161:
        /* <DEDUP_REMOVED lines=15> */
.L_x_8160:
[----:B------:R-:W2:Y:S02]  /*0a60*/  LDG.E.U16 R0, desc[UR36][R4.64] ;  /* 0x0000002404007981 */ /* 0x000ea4000c1e1500 */
[----:B--2---:R-:W-:-:S05]  /*0a70*/  IMAD.U32 R0, R0, 0x10000, RZ ;  /* 0x0001000000007824 */ /* 0x004fca00078e00ff */
[----:B------:R-:W-:-:S04]  /*0a80*/  F2FP.F16.F32.PACK_AB R0, RZ, R0 ;  /* 0x00000000ff00723e */ /* 0x000fc800000000ff */
[----:B------:R-:W-:Y:S01]  /*0a90*/  PRMT R16, R0, 0x7610, R16 ;  /* 0x0000761000107816 */ /* 0x000fe20000000010 */
[----:B------:R-:W-:Y:S06]  /*0aa0*/  BRA `(.L_x_8150) ;  /* 0x0000000400d07947 */ /* 0x000fec0003800000 */
.L_x_8157:
        /* <DEDUP_REMOVED lines=13> */
.L_x_8164:
        /* <DEDUP_REMOVED lines=21> */
.L_x_8168:
[----:B------:R-:W-:Y:S05]  /*0cd0*/  BSYNC.RECONVERGENT B1 ;  /* 0x0000000000017941 */ /* 0x000fea0003800200 */
.L_x_8167:
[----:B------:R-:W-:Y:S01]  /*0ce0*/  IMAD.SHL.U32 R0, R0, 0x100000, RZ ;  /* 0x0010000000007824 */ /* 0x000fe200078e00ff */
[----:B------:R-:W-:-:S04]  /*0cf0*/  LEA R3, R3, 0x3b800000, 0x17 ;  /* 0x3b80000003037811 */ /* 0x000fc800078eb8ff */
[----:B------:R-:W-:-:S07]  /*0d00*/  LOP3.LUT R0, R3, R0, R7, 0xfe, !PT ;  /* 0x0000000003007212 */ /* 0x000fce00078efe07 */
.L_x_8166:
[----:B------:R-:W-:Y:S05]  /*0d10*/  BSYNC.RECONVERGENT B0 ;  /* 0x0000000000007941 */ /* 0x000fea0003800200 */
.L_x_8165:
[----:B------:R-:W-:-:S04]  /*0d20*/  F2FP.F16.F32.PACK_AB R0, RZ, R0 ;  /* 0x00000000ff00723e */ /* 0x000fc800000000ff */
[----:B------:R-:W-:Y:S01]  /*0d30*/  PRMT R16, R0, 0x7610, R16 ;  /* 0x0000761000107816 */ /* 0x000fe20000000010 */
[----:B------:R-:W-:Y:S06]  /*0d40*/  BRA `(.L_x_8150) ;  /* 0x0000000400287947 */ /* 0x000fec0003800000 */
.L_x_8163:
        /* <DEDUP_REMOVED lines=21> */
.L_x_8172:
[----:B------:R-:W-:Y:S05]  /*0ea0*/  BSYNC.RECONVERGENT B1 ;  /* 0x0000000000017941 */ /* 0x000fea0003800200 */
.L_x_8171:
[----:B------:R-:W-:Y:S01]  /*0eb0*/  IMAD.SHL.U32 R0, R0, 0x200000, RZ ;  /* 0x0020000000007824 */ /* 0x000fe200078e00ff */
[----:B------:R-:W-:-:S04]  /*0ec0*/  LEA R3, R3, 0x37800000, 0x17 ;  /* 0x3780000003037811 */ /* 0x000fc800078eb8ff */
[----:B------:R-:W-:-:S07]  /*0ed0*/  LOP3.LUT R0, R3, R0, R7, 0xfe, !PT ;  /* 0x0000000003007212 */ /* 0x000fce00078efe07 */
.L_x_8170:
[----:B------:R-:W-:Y:S05]  /*0ee0*/  BSYNC.RECONVERGENT B0 ;  /* 0x0000000000007941 */ /* 0x000fea0003800200 */
.L_x_8169:
[----:B------:R-:W-:-:S04]  /*0ef0*/  F2FP.F16.F32.PACK_AB R0, RZ, R0 ;  /* 0x00000000ff00723e */ /* 0x000fc800000000ff */
[----:B------:R-:W-:Y:S01]  /*0f00*/  PRMT R16, R0, 0x7610, R16 ;  /* 0x0000761000107816 */ /* 0x000fe20000000010 */
[----:B------:R-:W-:Y:S06]  /*0f10*/  BRA `(.L_x_8150) ;  /* 0x0000000000b47947 */ /* 0x000fec0003800000 */
.L_x_8162:
[----:B------:R-:W-:-:S09]  /*0f20*/  UISETP.NE.AND UP0, UPT, UR4, 0x1c, UPT ;  /* 0x0000001c0400788c */ /* 0x000fd2000bf05270 */
[----:B------:R-:W-:Y:S05]  /*0f30*/  BRA.U !UP0, `(.L_x_8173) ;  /* 0x00000001089c7547 */ /* 0x000fea000b800000 */
[----:B------:R-:W-:-:S09]  /*0f40*/  UISETP.NE.AND UP0, UPT, UR4, 0x1d, UPT ;  /* 0x0000001d0400788c */ /* 0x000fd2000bf05270 */
[----:B------:R-:W-:Y:S05]  /*0f50*/  BRA.U !UP0, `(.L_x_8174) ;  /* 0x0000000108807547 */ /* 0x000fea000b800000 */
[----:B------:R-:W-:-:S09]  /*0f60*/  UISETP.NE.AND UP0, UPT, UR4, 0x2c, UPT ;  /* 0x0000002c0400788c */ /* 0x000fd2000bf05270 */
[----:B------:R-:W-:Y:S05]  /*0f70*/  BRA.U !UP0, `(.L_x_8175) ;  /* 0x0000000108487547 */ /* 0x000fea000b800000 */
.L_x_8149:
        /* <DEDUP_REMOVED lines=16> */
.L_x_8176:
[----:B------:R-:W-:Y:S01]  /*1080*/  PRMT R16, RZ, 0x7610, R16 ;  /* 0x00007610ff107816 */ /* 0x000fe20000000010 */
[----:B------:R-:W-:Y:S06]  /*1090*/  BRA `(.L_x_8150) ;  /* 0x0000000000547947 */ /* 0x000fec0003800000 */
.L_x_8175:
        /* <DEDUP_REMOVED lines=8> */
.L_x_8178:
[----:B------:R-:W-:Y:S05]  /*1120*/  BSYNC.RECONVERGENT B0 ;  /* 0x0000000000007941 */ /* 0x000fea0003800200 */
.L_x_8177:
[----:B------:R-:W-:-:S04]  /*1130*/  F2FP.F16.F32.PACK_AB R0, RZ, R0 ;  /* 0x00000000ff00723e */ /* 0x000fc800000000ff */
[----:B------:R-:W-:Y:S01]  /*1140*/  PRMT R16, R0, 0x7610, R16 ;  /* 0x0000761000107816 */ /* 0x000fe20000000010 */
[----:B------:R-:W-:Y:S06]  /*1150*/  BRA `(.L_x_8150) ;  /* 0x0000000000247947 */ /* 0x000fec0003800000 */
.L_x_8174:
[----:B------:R-:W2:Y:S02]  /*1160*/  LDG.E.64 R4, desc[UR36][R4.64] ;  /* 0x0000002404047981 */ /* 0x000ea4000c1e1b00 */
[----:B--2---:R-:W0:Y:S02]  /*1170*/  I2F.U64 R0, R4 ;  /* 0x0000000400007312 */ /* 0x004e240000301000 */
[----:B0-----:R-:W-:-:S04]  /*1180*/  F2FP.F16.F32.PACK_AB R0, RZ, R0 ;  /* 0x00000000ff00723e */ /* 0x001fc800000000ff */
[----:B------:R-:W-:Y:S01]  /*1190*/  PRMT R16, R0, 0x7610, R16 ;  /* 0x0000761000107816 */ /* 0x000fe20000000010 */
[----:B------:R-:W-:Y:S06]  /*11a0*/  BRA `(.L_x_8150) ;  /* 0x0000000000107947 */ /* 0x000fec0003800000 */
.L_x_8173:
[----:B------:R-:W2:Y:S02]  /*11b0*/  LDG.E R4, desc[UR36][R4.64] ;  /* 0x0000002404047981 */ /* 0x000ea4000c1e1900 */
[----:B--2---:R-:W-:-:S04]  /*11c0*/  I2FP.F32.U32 R0, R4 ;  /* 0x0000000400007245 */ /* 0x004fc80000201000 */
[----:B------:R-:W-:-:S04]  /*11d0*/  F2FP.F16.F32.PACK_AB R0, RZ, R0 ;  /* 0x00000000ff00723e */ /* 0x000fc800000000ff */
[----:B------:R-:W-:-:S07]  /*11e0*/  PRMT R16, R0, 0x7610, R16 ;  /* 0x0000761000107816 */ /* 0x000fce0000000010 */
.L_x_8150:
        /* <DEDUP_REMOVED lines=21> */
.L_x_8182:
[----:B------:R-:W2:Y:S02]  /*1340*/  LDG.E.U8 R4, desc[UR36][R4.64] ;  /* 0x0000002404047981 */ /* 0x000ea4000c1e1100 */
[----:B--2---:R-:W-:-:S04]  /*1350*/  I2FP.F32.U32 R0, R4 ;  /* 0x0000000400007245 */ /* 0x004fc80000201000 */
[----:B------:R-:W-:-:S04]  /*1360*/  F2FP.F16.F32.PACK_AB R0, RZ, R0 ;  /* 0x00000000ff00723e */ /* 0x000fc800000000ff */
[----:B------:R-:W-:Y:S01]  /*1370*/  PRMT R17, R0, 0x7610, R17 ;  /* 0x0000761000117816 */ /* 0x000fe20000000011 */
[----:B------:R-:W-:Y:S06]  /*1380*/  BRA `(.L_x_8184) ;  /* 0x0000000c00d87947 */ /* 0x000fec0003800000 */
.L_x_8181:
        /* <DEDUP_REMOVED lines=11> */
.L_x_8186:
[----:B------:R-:W2:Y:S02]  /*1440*/  LDG.E R4, desc[UR36][R4.64] ;  /* 0x0000002404047981 */ /* 0x000ea4000c1e1900 */
[----:B--2---:R-:W-:-:S04]  /*1450*/  I2FP.F32.S32 R0, R4 ;  /* 0x0000000400007245 */ /* 0x004fc80000201400 */
[----:B------:R-:W-:-:S04]  /*1460*/  F2FP.F16.F32.PACK_AB R0, RZ, R0 ;  /* 0x00000000ff00723e */ /* 0x000fc800000000ff */
[----:B------:R-:W-:Y:S01]  /*1470*/  PRMT R17, R0, 0x7610, R17 ;  /* 0x0000761000117816 */ /* 0x000fe20000000011 */
[----:B------:R-:W-:Y:S06]  /*1480*/  BRA `(.L_x_8184) ;  /* 0x0000000c00987947 */ /* 0x000fec0003800000 */
.L_x_8185:
[----:B------:R-:W2:Y:S02]  /*1490*/  LDG.E.U16 R4, desc[UR36][R4.64] ;  /* 0x0000002404047981 */ /* 0x000ea4000c1e1500 */
[----:B--2---:R-:W0:Y:S02]  /*14a0*/  I2F.S16 R0, R4 ;  /* 0x0000000400007306 */ /* 0x004e240000101400 */
[----:B0-----:R-:W-:-:S04]  /*14b0*/  F2FP.F16.F32.PACK_AB R0, RZ, R0 ;  /* 0x00000000ff00723e */ /* 0x001fc800000000ff */
[----:B------:R-:W-:Y:S01]  /*14c0*/  PRMT R17, R0, 0x7610, R17 ;  /* 0x0000761000117816 */ /* 0x000fe20000000011 */
[----:B------:R-:W-:Y:S06]  /*14d0*/  BRA `(.L_x_8184) ;  /* 0x0000000c00847947 */ /* 0x000fec0003800000 */
.L_x_8180:
        /* <DEDUP_REMOVED lines=9> */
.L_x_8188:
[----:B------:R1:W5:Y:S01]  /*1570*/  LDG.E.U16 R17, desc[UR36][R4.64] ;  /* 0x0000002404117981 */ /* 0x000362000c1e1500 */
[----:B------:R-:W-:Y:S05]  /*1580*/  BRA `(.L_x_8184) ;  /* 0x0000000c00587947 */ /* 0x000fea0003800000 */
.L_x_8187:
        /* <DEDUP_REMOVED lines=9> */
.L_x_8190:
[----:B------:R0:W5:Y:S01]  /*1620*/  LDG.E.U16 R17, desc[UR36][R4.64] ;  /* 0x0000002404117981 */ /* 0x000162000c1e1500 */
[----:B------:R-:W-:Y:S05]  /*1630*/  BRA `(.L_x_8184) ;  /* 0x0000000c002c7947 */ /* 0x000fea0003800000 */
.L_x_8189:
        /* <DEDUP_REMOVED lines=13> */
.L_x_8179:
        /* <DEDUP_REMOVED lines=14> */
.L_x_8193:
        /* <DEDUP_REMOVED lines=13> */
.L_x_8192:
        /* <DEDUP_REMOVED lines=27> */
.L_x_8195:
        /* <DEDUP_REMOVED lines=15> */
.L_x_8194:
[----:B------:R-:W2:Y:S02]  /*1b60*/  LDG.E.U16 R0, desc[UR36][R4.64] ;  /* 0x0000002404007981 */ /* 0x000ea4000c1e1500 */
[----:B--2---:R-:W-:-:S05]  /*1b70*/  IMAD.U32 R0, R0, 0x10000, RZ ;  /* 0x0001000000007824 */ /* 0x004fca00078e00ff */
[----:B------:R-:W-:-:S04]  /*1b80*/  F2FP.F16.F32.PACK_AB R0, RZ, R0 ;  /* 0x00000000ff00723e */ /* 0x000fc800000000ff */
[----:B------:R-:W-:Y:S01]  /*1b90*/  PRMT R17, R0, 0x7610, R17 ;  /* 0x0000761000117816 */ /* 0x000fe20000000011 */
[----:B------:R-:W-:Y:S06]  /*1ba0*/  BRA `(.L_x_8184) ;  /* 0x0000000400d07947 */ /* 0x000fec0003800000 */
.L_x_8191:
        /* <DEDUP_REMOVED lines=13> */
.L_x_8198:
        /* <DEDUP_REMOVED lines=21> */
.L_x_8202:
[----:B------:R-:W-:Y:S05]  /*1dd0*/  BSYNC.RECONVERGENT B1 ;  /* 0x0000000000017941 */ /* 0x000fea0003800200 */
.L_x_8201:
[----:B------:R-:W-:Y:S01]  /*1de0*/  IMAD.SHL.U32 R0, R0, 0x100000, RZ ;  /* 0x0010000000007824 */ /* 0x000fe200078e00ff */
[----:B------:R-:W-:-:S04]  /*1df0*/  LEA R3, R3, 0x3b800000, 0x17 ;  /* 0x3b80000003037811 */ /* 0x000fc800078eb8ff */
[----:B------:R-:W-:-:S07]  /*1e00*/  LOP3.LUT R0, R3, R0, R7, 0xfe, !PT ;  /* 0x0000000003007212 */ /* 0x000fce00078efe07 */
.L_x_8200:
[----:B------:R-:W-:Y:S05]  /*1e10*/  BSYNC.RECONVERGENT B0 ;  /* 0x0000000000007941 */ /* 0x000fea0003800200 */
.L_x_8199:
[----:B------:R-:W-:-:S04]  /*1e20*/  F2FP.F16.F32.PACK_AB R0, RZ, R0 ;  /* 0x00000000ff00723e */ /* 0x000fc800000000ff */
[----:B------:R-:W-:Y:S01]  /*1e30*/  PRMT R17, R0, 0x7610, R17 ;  /* 0x0000761000117816 */ /* 0x000fe20000000011 */
[----:B------:R-:W-:Y:S06]  /*1e40*/  BRA `(.L_x_8184) ;  /* 0x0000000400287947 */ /* 0x000fec0003800000 */
.L_x_8197:
        /* <DEDUP_REMOVED lines=21> */
.L_x_8206:
[----:B------:R-:W-:Y:S05]  /*1fa0*/  BSYNC.RECONVERGENT B1 ;  /* 0x0000000000017941 */ /* 0x000fea0003800200 */
.L_x_8205:
[----:B------:R-:W-:Y:S01]  /*1fb0*/  IMAD.SHL.U32 R0, R0, 0x200000, RZ ;  /* 0x0020000000007824 */ /* 0x000fe200078e00ff */
[----:B------:R-:W-:-:S04]  /*1fc0*/  LEA R3, R3, 0x37800000, 0x17 ;  /* 0x3780000003037811 */ /* 0x000fc800078eb8ff */
[----:B------:R-:W-:-:S07]  /*1fd0*/  LOP3.LUT R0, R3, R0, R7, 0xfe, !PT ;  /* 0x0000000003007212 */ /* 0x000fce00078efe07 */
.L_x_8204:
[----:B------:R-:W-:Y:S05]  /*1fe0*/  BSYNC.RECONVERGENT B0 ;  /* 0x0000000000007941 */ /* 0x000fea0003800200 */
.L_x_8203:
[----:B------:R-:W-:-:S04]  /*1ff0*/  F2FP.F16.F32.PACK_AB R0, RZ, R0 ;  /* 0x00000000ff00723e */ /* 0x000fc800000000ff */
[----:B------:R-:W-:Y:S01]  /*2000*/  PRMT R17, R0, 0x7610, R17 ;  /* 0x0000761000117816 */ /* 0x000fe20000000011 */
[----:B------:R-:W-:Y:S06]  /*2010*/  BRA `(.L_x_8184) ;  /* 0x0000000000b47947 */ /* 0x000fec0003800000 */
.L_x_8196:
[----:B------:R-:W-:-:S09]  /*2020*/  UISETP.NE.AND UP0, UPT, UR4, 0x1c, UPT ;  /* 0x0000001c0400788c */ /* 0x000fd2000bf05270 */
[----:B------:R-:W-:Y:S05]  /*2030*/  BRA.U !UP0, `(.L_x_8207) ;  /* 0x00000001089c7547 */ /* 0x000fea000b800000 */
[----:B------:R-:W-:-:S09]  /*2040*/  UISETP.NE.AND UP0, UPT, UR4, 0x1d, UPT ;  /* 0x0000001d0400788c */ /* 0x000fd2000bf05270 */
[----:B------:R-:W-:Y:S05]  /*2050*/  BRA.U !UP0, `(.L_x_8208) ;  /* 0x0000000108807547 */ /* 0x000fea000b800000 */
[----:B------:R-:W-:-:S09]  /*2060*/  UISETP.NE.AND UP0, UPT, UR4, 0x2c, UPT ;  /* 0x0000002c0400788c */ /* 0x000fd2000bf05270 */
[----:B------:R-:W-:Y:S05]  /*2070*/  BRA.U !UP0, `(.L_x_8209) ;  /* 0x0000000108487547 */ /* 0x000fea000b800000 */
.L_x_8183:
        /* <DEDUP_REMOVED lines=16> */
.L_x_8210:
[----:B------:R-:W-:Y:S01]  /*2180*/  PRMT R17, RZ, 0x7610, R17 ;  /* 0x00007610ff117816 */ /* 0x000fe20000000011 */
[----:B------:R-:W-:Y:S06]  /*2190*/  BRA `(.L_x_8184) ;  /* 0x0000000000547947 */ /* 0x000fec0003800000 */
.L_x_8209:
        /* <DEDUP_REMOVED lines=8> */
.L_x_8212:
[----:B------:R-:W-:Y:S05]  /*2220*/  BSYNC.RECONVERGENT B0 ;  /* 0x0000000000007941 */ /* 0x000fea0003800200 */
.L_x_8211:
[----:B------:R-:W-:-:S04]  /*2230*/  F2FP.F16.F32.PACK_AB R0, RZ, R0 ;  /* 0x00000000ff00723e */ /* 0x000fc800000000ff */
[----:B------:R-:W-:Y:S01]  /*2240*/  PRMT R17, R0, 0x7610, R17 ;  /* 0x0000761000117816 */ /* 0x000fe20000000011 */
[----:B------:R-:W-:Y:S06]  /*2250*/  BRA `(.L_x_8184) ;  /* 0x0000000000247947 */ /* 0x000fec0003800000 */
.L_x_8208:
[----:B------:R-:W2:Y:S02]  /*2260*/  LDG.E.64 R4, desc[UR36][R4.64] ;  /* 0x0000002404047981 */ /* 0x000ea4000c1e1b00 */
[----:B--2---:R-:W0:Y:S02]  /*2270*/  I2F.U64 R0, R4 ;  /* 0x0000000400007312 */ /* 0x004e240000301000 */
[----:B0-----:R-:W-:-:S04]  /*2280*/  F2FP.F16.F32.PACK_AB R0, RZ, R0 ;  /* 0x00000000ff00723e */ /* 0x001fc800000000ff */
[----:B------:R-:W-:Y:S01]  /*2290*/  PRMT R17, R0, 0x7610, R17 ;  /* 0x0000761000117816 */ /* 0x000fe20000000011 */
[----:B------:R-:W-:Y:S06]  /*22a0*/  BRA `(.L_x_8184) ;  /* 0x0000000000107947 */ /* 0x000fec0003800000 */
.L_x_8207:
[----:B------:R-:W2:Y:S02]  /*22b0*/  LDG.E R4, desc[UR36][R4.64] ;  /* 0x0000002404047981 */ /* 0x000ea4000c1e1900 */
[----:B--2---:R-:W-:-:S04]  /*22c0*/  I2FP.F32.U32 R0, R4 ;  /* 0x0000000400007245 */ /* 0x004fc80000201000 */
[----:B------:R-:W-:-:S04]  /*22d0*/  F2FP.F16.F32.PACK_AB R0, RZ, R0 ;  /* 0x00000000ff00723e */ /* 0x000fc800000000ff */
[----:B------:R-:W-:-:S07]  /*22e0*/  PRMT R17, R0, 0x7610, R17 ;  /* 0x0000761000117816 */ /* 0x000fce0000000011 */
.L_x_8184:
[----:B------:R-:W-:-:S07]  /*22f0*/  VIADD R27, R19, 0x80 ;  /* 0x00000080131b7836 */ /* 0x000fce0000000000 */
.L_x_8144:
[----:B------:R-:W-:Y:S05]  /*2300*/  BSYNC.RECONVERGENT B6 ;  /* 0x0000000000067941 */ /* 0x000fea0003800200 */
.L_x_8143:
        /* <DEDUP_REMOVED lines=27> */
.L_x_8218:
[----:B------:R-:W2:Y:S02]  /*24c0*/  LDG.E.U8 R4, desc[UR36][R4.64] ;  /* 0x0000002404047981 */ /* 0x000ea4000c1e1100 */
[----:B--2---:R-:W-:-:S04]  /*24d0*/  I2FP.F32.U32 R0, R4 ;  /* 0x0000000400007245 */ /* 0x004fc80000201000 */
[----:B------:R-:W-:-:S04]  /*24e0*/  F2FP.F16.F32.PACK_AB R0, RZ, R0 ;  /* 0x00000000ff00723e */ /* 0x000fc800000000ff */
[----:B------:R-:W-:Y:S01]  /*24f0*/  PRMT R18, R0, 0x7610, R18 ;  /* 0x0000761000127816 */ /* 0x000fe20000000012 */
[----:B------:R-:W-:Y:S06]  /*2500*/  BRA `(.L_x_8220) ;  /* 0x0000000c00d87947 */ /* 0x000fec0003800000 */
.L_x_8217:
        /* <DEDUP_REMOVED lines=11> */
.L_x_8222:
[----:B------:R-:W2:Y:S02]  /*25c0*/  LDG.E R4, desc[UR36][R4.64] ;  /* 0x0000002404047981 */ /* 0x000ea4000c1e1900 */
[----:B--2---:R-:W-:-:S04]  /*25d0*/  I2FP.F32.S32 R0, R4 ;  /* 0x0000000400007245 */ /* 0x004fc80000201400 */
[----:B------:R-:W-:-:S04]  /*25e0*/  F2FP.F16.F32.PACK_AB R0, RZ, R0 ;  /* 0x00000000ff00723e */ /* 0x000fc800000000ff */
[----:B------:R-:W-:Y:S01]  /*25f0*/  PRMT R18, R0, 0x7610, R18 ;  /* 0x0000761000127816 */ /* 0x000fe20000000012 */
[----:B------:R-:W-:Y:S06]  /*2600*/  BRA `(.L_x_8220) ;  /* 0x0000000c00987947 */ /* 0x000fec0003800000 */
.L_x_8221:
[----:B------:R-:W2:Y:S02]  /*2610*/  LDG.E.U16 R4, desc[UR36][R4.64] ;  /* 0x0000002404047981 */ /* 0x000ea4000c1e1500 */
[----:B--2---:R-:W0:Y:S02]  /*2620*/  I2F.S16 R0, R4 ;  /* 0x0000000400007306 */ /* 0x004e240000101400 */
[----:B0-----:R-:W-:-:S04]  /*2630*/  F2FP.F16.F32.PACK_AB R0, RZ, R0 ;  /* 0x00000000ff00723e */ /* 0x001fc800000000ff */
[----:B------:R-:W-:Y:S01]  /*2640*/  PRMT R18, R0, 0x7610, R18 ;  /* 0x0000761000127816 */ /* 0x000fe20000000012 */
[----:B------:R-:W-:Y:S06]  /*2650*/  BRA `(.L_x_8220) ;  /* 0x0000000c00847947 */ /* 0x000fec0003800000 */
.L_x_8216:
        /* <DEDUP_REMOVED lines=9> */
.L_x_8224:
[----:B------:R1:W5:Y:S01]  /*26f0*/  LDG.E.U16 R18, desc[UR36][R4.64] ;  /* 0x0000002404127981 */ /* 0x000362000c1e1500 */
[----:B------:R-:W-:Y:S05]  /*2700*/  BRA `(.L_x_8220) ;  /* 0x0000000c00587947 */ /* 0x000fea0003800000 */
.L_x_8223:
        /* <DEDUP_REMOVED lines=9> */
.L_x_8226:
[----:B------:R0:W5:Y:S01]  /*27a0*/  LDG.E.U16 R18, desc[UR36][R4.64] ;  /* 0x0000002404127981 */ /* 0x000162000c1e1500 */
[----:B------:R-:W-:Y:S05]  /*27b0*/  BRA `(.L_x_8220) ;  /* 0x0000000c002c7947 */ /* 0x000fea0003800000 */
.L_x_8225:
        /* <DEDUP_REMOVED lines=13> */
.L_x_8215:
        /* <DEDUP_REMOVED lines=14> */
.L_x_8229:
        /* <DEDUP_REMOVED lines=13> */
.L_x_8228:
        /* <DEDUP_REMOVED lines=27> */
.L_x_8231:
        /* <DEDUP_REMOVED lines=15> */
.L_x_8230:
[----:B------:R-:W2:Y:S02]  /*2ce0*/  LDG.E.U16 R0, desc[UR36][R4.64] ;  /* 0x0000002404007981 */ /* 0x000ea4000c1e1500 */
[----:B--2---:R-:W-:-:S05]  /*2cf0*/  IMAD.U32 R0, R0, 0x10000, RZ ;  /* 0x0001000000007824 */ /* 0x004fca00078e00ff */
[----:B------:R-:W-:-:S04]  /*2d00*/  F2FP.F16.F32.PACK_AB R0, RZ, R0 ;  /* 0x00000000ff00723e */ /* 0x000fc800000000ff */
[----:B------:R-:W-:Y:S01]  /*2d10*/  PRMT R18, R0, 0x7610, R18 ;  /* 0x0000761000127816 */ /* 0x000fe20000000012 */
[----:B------:R-:W-:Y:S06]  /*2d20*/  BRA `(.L_x_8220) ;  /* 0x0000000400d07947 */ /* 0x000fec0003800000 */
.L_x_8227:
        /* <DEDUP_REMOVED lines=13> */
.L_x_8234:
        /* <DEDUP_REMOVED lines=21> */
.L_x_8238:
[----:B------:R-:W-:Y:S05]  /*2f50*/  BSYNC.RECONVERGENT B1 ;  /* 0x0000000000017941 */ /* 0x000fea0003800200 */
.L_x_8237:
[----:B------:R-:W-:Y:S01]  /*2f60*/  IMAD.SHL.U32 R0, R0, 0x100000, RZ ;  /* 0x0010000000007824 */ /* 0x000fe200078e00ff */
[----:B------:R-:W-:-:S04]  /*2f70*/  LEA R3, R3, 0x3b800000, 0x17 ;  /* 0x3b80000003037811 */ /* 0x000fc800078eb8ff */
[----:B------:R-:W-:-:S07]  /*2f80*/  LOP3.LUT R0, R3, R0, R7, 0xfe, !PT ;  /* 0x0000000003007212 */ /* 0x000fce00078efe07 */
.L_x_8236:
[----:B------:R-:W-:Y:S05]  /*2f90*/  BSYNC.RECONVERGENT B0 ;  /* 0x0000000000007941 */ /* 0x000fea0003800200 */
.L_x_8235:
[----:B------:R-:W-:-:S04]  /*2fa0*/  F2FP.F16.F32.PACK_AB R0, RZ, R0 ;  /* 0x00000000ff00723e */ /* 0x000fc800000000ff */
[----:B------:R-:W-:Y:S01]  /*2fb0*/  PRMT R18, R0, 0x7610, R18 ;  /* 0x0000761000127816 */ /* 0x000fe20000000012 */
[----:B------:R-:W-:Y:S06]  /*2fc0*/  BRA `(.L_x_8220) ;  /* 0x0000000400287947 */ /* 0x000fec0003800000 */
.L_x_8233:
        /* <DEDUP_REMOVED lines=21> */
.L_x_8242:
[----:B------:R-:W-:Y:S05]  /*3120*/  BSYNC.RECONVERGENT B1 ;  /* 0x0000000000017941 */ /* 0x000fea0003800200 */
.L_x_8241:
[----:B------:R-:W-:Y:S01]  /*3130*/  IMAD.SHL.U32 R0, R0, 0x200000, RZ ;  /* 0x0020000000007824 */ /* 0x000fe200078e00ff */
[----:B------:R-:W-:-:S04]  /*3140*/  LEA R3, R3, 0x37800000, 0x17 ;  /* 0x3780000003037811 */ /* 0x000fc800078eb8ff */
[----:B------:R-:W-:-:S07]  /*3150*/  LOP3.LUT R0, R3, R0, R7, 0xfe, !PT ;  /* 0x0000000003007212 */ /* 0x000fce00078efe07 */
.L_x_8240:
[----:B------:R-:W-:Y:S05]  /*3160*/  BSYNC.RECONVERGENT B0 ;  /* 0x0000000000007941 */ /* 0x000fea0003800200 */
.L_x_8239:
[----:B------:R-:W-:-:S04]  /*3170*/  F2FP.F16.F32.PACK_AB R0, RZ, R0 ;  /* 0x00000000ff00723e */ /* 0x000fc800000000ff */
[----:B------:R-:W-:Y:S01]  /*3180*/  PRMT R18, R0, 0x7610, R18 ;  /* 0x0000761000127816 */ /* 0x000fe20000000012 */
[----:B------:R-:W-:Y:S06]  /*3190*/  BRA `(.L_x_8220) ;  /* 0x0000000000b47947 */ /* 0x000fec0003800000 */
.L_x_8232:
        /* <DEDUP_REMOVED lines=14> */
.L_x_8246:
[----:B------:R-:W-:Y:S05]  /*3280*/  BSYNC.RECONVERGENT B0 ;  /* 0x0000000000007941 */ /* 0x000fea0003800200 */
.L_x_8245:
[----:B------:R-:W-:-:S04]  /*3290*/  F2FP.F16.F32.PACK_AB R0, RZ, R0 ;  /* 0x00000000ff00723e */ /* 0x000fc800000000ff */
[----:B------:R-:W-:Y:S01]  /*32a0*/  PRMT R18, R0, 0x7610, R18 ;  /* 0x0000761000127816 */ /* 0x000fe20000000012 */
[----:B------:R-:W-:Y:S06]  /*32b0*/  BRA `(.L_x_8220) ;  /* 0x00000000006c7947 */ /* 0x000fec0003800000 */
.L_x_8219:
        /* <DEDUP_REMOVED lines=16> */
.L_x_8247:
[----:B------:R-:W-:Y:S01]  /*33c0*/  PRMT R18, RZ, 0x7610, R18 ;  /* 0x00007610ff127816 */ /* 0x000fe20000000012 */
[----:B------:R-:W-:Y:S06]  /*33d0*/  BRA `(.L_x_8220) ;  /* 0x0000000000247947 */ /* 0x000fec0003800000 */
.L_x_8244:
[----:B------:R-:W2:Y:S02]  /*33e0*/  LDG.E.64 R4, desc[UR36][R4.64] ;  /* 0x0000002404047981 */ /* 0x000ea4000c1e1b00 */
[----:B--2---:R-:W0:Y:S02]  /*33f0*/  I2F.U64 R0, R4 ;  /* 0x0000000400007312 */ /* 0x004e240000301000 */
[----:B0-----:R-:W-:-:S04]  /*3400*/  F2FP.F16.F32.PACK_AB R0, RZ, R0 ;  /* 0x00000000ff00723e */ /* 0x001fc800000000ff */
[----:B------:R-:W-:Y:S01]  /*3410*/  PRMT R18, R0, 0x7610, R18 ;  /* 0x0000761000127816 */ /* 0x000fe20000000012 */
[----:B------:R-:W-:Y:S06]  /*3420*/  BRA `(.L_x_8220) ;  /* 0x0000000000107947 */ /* 0x000fec0003800000 */
.L_x_8243:
[----:B------:R-:W2:Y:S02]  /*3430*/  LDG.E R4, desc[UR36][R4.64] ;  /* 0x0000002404047981 */ /* 0x000ea4000c1e1900 */
[----:B--2---:R-:W-:-:S04]  /*3440*/  I2FP.F32.U32 R0, R4 ;  /* 0x0000000400007245 */ /* 0x004fc80000201000 */
[----:B------:R-:W-:-:S04]  /*3450*/  F2FP.F16.F32.PACK_AB R0, RZ, R0 ;  /* 0x00000000ff00723e */ /* 0x000fc800000000ff */
[----:B------:R-:W-:-:S07]  /*3460*/  PRMT R18, R0, 0x7610, R18 ;  /* 0x0000761000127816 */ /* 0x000fce0000000012 */
.L_x_8220:
        /* <DEDUP_REMOVED lines=21> */
.L_x_8251:
[----:B------:R-:W2:Y:S02]  /*35c0*/  LDG.E.U8 R4, desc[UR36][R4.64] ;  /* 0x0000002404047981 */ /* 0x000ea4000c1e1100 */
[----:B--2---:R-:W-:-:S04]  /*35d0*/  I2FP.F32.U32 R0, R4 ;  /* 0x0000000400007245 */ /* 0x004fc80000201000 */
[----:B------:R-:W-:-:S04]  /*35e0*/  F2FP.F16.F32.PACK_AB R0, RZ, R0 ;  /* 0x00000000ff00723e */ /* 0x000fc800000000ff */
[----:B------:R-:W-:Y:S01]  /*35f0*/  PRMT R22, R0, 0x7610, R22 ;  /* 0x0000761000167816 */ /* 0x000fe20000000016 */
[----:B------:R-:W-:Y:S06]  /*3600*/  BRA `(.L_x_8253) ;  /* 0x0000000c00d87947 */ /* 0x000fec0003800000 */
.L_x_8250:
        /* <DEDUP_REMOVED lines=11> */
.L_x_8255:
[----:B------:R-:W2:Y:S02]  /*36c0*/  LDG.E R4, desc[UR36][R4.64] ;  /* 0x0000002404047981 */ /* 0x000ea4000c1e1900 */
[----:B--2---:R-:W-:-:S04]  /*36d0*/  I2FP.F32.S32 R0, R4 ;  /* 0x0000000400007245 */ /* 0x004fc80000201400 */
[----:B------:R-:W-:-:S04]  /*36e0*/  F2FP.F16.F32.PACK_AB R0, RZ, R0 ;  /* 0x00000000ff00723e */ /* 0x000fc800000000ff */
[----:B------:R-:W-:Y:S01]  /*36f0*/  PRMT R22, R0, 0x7610, R22 ;  /* 0x0000761000167816 */ /* 0x000fe20000000016 */
[----:B------:R-:W-:Y:S06]  /*3700*/  BRA `(.L_x_8253) ;  /* 0x0000000c00987947 */ /* 0x000fec0003800000 */
.L_x_8254:
[----:B------:R-:W2:Y:S02]  /*3710*/  LDG.E.U16 R4, desc[UR36][R4.64] ;  /* 0x0000002404047981 */ /* 0x000ea4000c1e1500 */
[----:B--2---:R-:W0:Y:S02]  /*3720*/  I2F.S16 R0, R4 ;  /* 0x0000000400007306 */ /* 0x004e240000101400 */
[----:B0-----:R-:W-:-:S04]  /*3730*/  F2FP.F16.F32.PACK_AB R0, RZ, R0 ;  /* 0x00000000ff00723e */ /* 0x001fc800000000ff */
[----:B------:R-:W-:Y:S01]  /*3740*/  PRMT R22, R0, 0x7610, R22 ;  /* 0x0000761000167816 */ /* 0x000fe20000000016 */
[----:B------:R-:W-:Y:S06]  /*3750*/  BRA `(.L_x_8253) ;  /* 0x0000000c00847947 */ /* 0x000fec0003800000 */
.L_x_8249:
        /* <DEDUP_REMOVED lines=9> */
.L_x_8257:
[----:B------:R1:W5:Y:S01]  /*37f0*/  LDG.E.U16 R22, desc[UR36][R4.64] ;  /* 0x0000002404167981 */ /* 0x000362000c1e1500 */
[----:B------:R-:W-:Y:S05]  /*3800*/  BRA `(.L_x_8253) ;  /* 0x0000000c00587947 */ /* 0x000fea0003800000 */
.L_x_8256:
        /* <DEDUP_REMOVED lines=9> */
.L_x_8259:
[----:B------:R0:W5:Y:S01]  /*38a0*/  LDG.E.U16 R22, desc[UR36][R4.64] ;  /* 0x0000002404167981 */ /* 0x000162000c1e1500 */
[----:B------:R-:W-:Y:S05]  /*38b0*/  BRA `(.L_x_8253) ;  /* 0x0000000c002c7947 */ /* 0x000fea0003800000 */
.L_x_8258:
        /* <DEDUP_REMOVED lines=13> */
.L_x_8248:
        /* <DEDUP_REMOVED lines=14> */
.L_x_8262:
        /* <DEDUP_REMOVED lines=13> */
.L_x_8261:
        /* <DEDUP_REMOVED lines=27> */
.L_x_8264:
        /* <DEDUP_REMOVED lines=15> */
.L_x_8263:
[----:B------:R-:W2:Y:S02]  /*3de0*/  LDG.E.U16 R0, desc[UR36][R4.64] ;  /* 0x0000002404007981 */ /* 0x000ea4000c1e1500 */
[----:B--2---:R-:W-:-:S05]  /*3df0*/  IMAD.U32 R0, R0, 0x10000, RZ ;  /* 0x0001000000007824 */ /* 0x004fca00078e00ff */
[----:B------:R-:W-:-:S04]  /*3e00*/  F2FP.F16.F32.PACK_AB R0, RZ, R0 ;  /* 0x00000000ff00723e */ /* 0x000fc800000000ff */
[----:B------:R-:W-:Y:S01]  /*3e10*/  PRMT R22, R0, 0x7610, R22 ;  /* 0x0000761000167816 */ /* 0x000fe20000000016 */
[----:B------:R-:W-:Y:S06]  /*3e20*/  BRA `(.L_x_8253) ;  /* 0x0000000400d07947 */ /* 0x000fec0003800000 */
.L_x_8260:
        /* <DEDUP_REMOVED lines=13> */
.L_x_8267:
        /* <DEDUP_REMOVED lines=21> */
.L_x_8271:
[----:B------:R-:W-:Y:S05]  /*4050*/  BSYNC.RECONVERGENT B1 ;  /* 0x0000000000017941 */ /* 0x000fea0003800200 */
.L_x_8270:
[----:B------:R-:W-:Y:S01]  /*4060*/  IMAD.SHL.U32 R0, R0, 0x100000, RZ ;  /* 0x0010000000007824 */ /* 0x000fe200078e00ff */
[----:B------:R-:W-:-:S04]  /*4070*/  LEA R3, R3, 0x3b800000, 0x17 ;  /* 0x3b80000003037811 */ /* 0x000fc800078eb8ff */
[----:B------:R-:W-:-:S07]  /*4080*/  LOP3.LUT R0, R3, R0, R7, 0xfe, !PT ;  /* 0x0000000003007212 */ /* 0x000fce00078efe07 */
.L_x_8269:
[----:B------:R-:W-:Y:S05]  /*4090*/  BSYNC.RECONVERGENT B0 ;  /* 0x0000000000007941 */ /* 0x000fea0003800200 */
.L_x_8268:
[----:B------:R-:W-:-:S04]  /*40a0*/  F2FP.F16.F32.PACK_AB R0, RZ, R0 ;  /* 0x00000000ff00723e */ /* 0x000fc800000000ff */
[----:B------:R-:W-:Y:S01]  /*40b0*/  PRMT R22, R0, 0x7610, R22 ;  /* 0x0000761000167816 */ /* 0x000fe20000000016 */
[----:B------:R-:W-:Y:S06]  /*40c0*/  BRA `(.L_x_8253) ;  /* 0x0000000400287947 */ /* 0x000fec0003800000 */
.L_x_8266:
        /* <DEDUP_REMOVED lines=21> */
.L_x_8275:
[----:B------:R-:W-:Y:S05]  /*4220*/  BSYNC.RECONVERGENT B1 ;  /* 0x0000000000017941 */ /* 0x000fea0003800200 */
.L_x_8274:
[----:B------:R-:W-:Y:S01]  /*4230*/  IMAD.SHL.U32 R0, R0, 0x200000, RZ ;  /* 0x0020000000007824 */ /* 0x000fe200078e00ff */
[----:B------:R-:W-:-:S04]  /*4240*/  LEA R3, R3, 0x37800000, 0x17 ;  /* 0x3780000003037811 */ /* 0x000fc800078eb8ff */
[----:B------:R-:W-:-:S07]  /*4250*/  LOP3.LUT R0, R3, R0, R7, 0xfe, !PT ;  /* 0x0000000003007212 */ /* 0x000fce00078efe07 */
.L_x_8273:
[----:B------:R-:W-:Y:S05]  /*4260*/  BSYNC.RECONVERGENT B0 ;  /* 0x0000000000007941 */ /* 0x000fea0003800200 */
.L_x_8272:
[----:B------:R-:W-:-:S04]  /*4270*/  F2FP.F16.F32.PACK_AB R0, RZ, R0 ;  /* 0x00000000ff00723e */ /* 0x000fc800000000ff */
[----:B------:R-:W-:Y:S01]  /*4280*/  PRMT R22, R0, 0x7610, R22 ;  /* 0x0000761000167816 */ /* 0x000fe20000000016 */
[----:B------:R-:W-:Y:S06]  /*4290*/  BRA `(.L_x_8253) ;  /* 0x0000000000b47947 */ /* 0x000fec0003800000 */
.L_x_8265:
        /* <DEDUP_REMOVED lines=14> */
.L_x_8279:
[----:B------:R-:W-:Y:S05]  /*4380*/  BSYNC.RECONVERGENT B0 ;  /* 0x0000000000007941 */ /* 0x000fea0003800200 */
.L_x_8278:
[----:B------:R-:W-:-:S04]  /*4390*/  F2FP.F16.F32.PACK_AB R0, RZ, R0 ;  /* 0x00000000ff00723e */ /* 0x000fc800000000ff */
[----:B------:R-:W-:Y:S01]  /*43a0*/  PRMT R22, R0, 0x7610, R22 ;  /* 0x0000761000167816 */ /* 0x000fe20000000016 */
[----:B------:R-:W-:Y:S06]  /*43b0*/  BRA `(.L_x_8253) ;  /* 0x00000000006c7947 */ /* 0x000fec0003800000 */
.L_x_8252:
        /* <DEDUP_REMOVED lines=16> */
.L_x_8280:
[----:B------:R-:W-:Y:S01]  /*44c0*/  PRMT R22, RZ, 0x7610, R22 ;  /* 0x00007610ff167816 */ /* 0x000fe20000000016 */
[----:B------:R-:W-:Y:S06]  /*44d0*/  BRA `(.L_x_8253) ;  /* 0x0000000000247947 */ /* 0x000fec0003800000 */
.L_x_8277:
[----:B------:R-:W2:Y:S02]  /*44e0*/  LDG.E.64 R4, desc[UR36][R4.64] ;  /* 0x0000002404047981 */ /* 0x000ea4000c1e1b00 */
[----:B--2---:R-:W0:Y:S02]  /*44f0*/  I2F.U64 R0, R4 ;  /* 0x0000000400007312 */ /* 0x004e240000301000 */
[----:B0-----:R-:W-:-:S04]  /*4500*/  F2FP.F16.F32.PACK_AB R0, RZ, R0 ;  /* 0x00000000ff00723e */ /* 0x001fc800000000ff */
[----:B------:R-:W-:Y:S01]  /*4510*/  PRMT R22, R0, 0x7610, R22 ;  /* 0x0000761000167816 */ /* 0x000fe20000000016 */
[----:B------:R-:W-:Y:S06]  /*4520*/  BRA `(.L_x_8253) ;  /* 0x0000000000107947 */ /* 0x000fec0003800000 */
.L_x_8276:
[----:B------:R-:W2:Y:S02]  /*4530*/  LDG.E R4, desc[UR36][R4.64] ;  /* 0x0000002404047981 */ /* 0x000ea4000c1e1900 */
[----:B--2---:R-:W-:-:S04]  /*4540*/  I2FP.F32.U32 R0, R4 ;  /* 0x0000000400007245 */ /* 0x004fc80000201000 */
[----:B------:R-:W-:-:S04]  /*4550*/  F2FP.F16.F32.PACK_AB R0, RZ, R0 ;  /* 0x00000000ff00723e */ /* 0x000fc800000000ff */
[----:B------:R-:W-:-:S07]  /*4560*/  PRMT R22, R0, 0x7610, R22 ;  /* 0x0000761000167816 */ /* 0x000fce0000000016 */
.L_x_8253:
[----:B------:R-:W-:-:S07]  /*4570*/  VIADD R27, R27, 0x80 ;  /* 0x000000801b1b7836 */ /* 0x000fce0000000000 */
.L_x_8214:
[----:B------:R-:W-:Y:S05]  /*4580*/  BSYNC.RECONVERGENT B6 ;  /* 0x0000000000067941 */ /* 0x000fea0003800200 */
.L_x_8213:
        /* <DEDUP_REMOVED lines=27> */
.L_x_8286:
[----:B------:R-:W2:Y:S02]  /*4740*/  LDG.E.U8 R4, desc[UR36][R4.64] ;  /* 0x0000002404047981 */ /* 0x000ea4000c1e1100 */
[----:B--2---:R-:W-:-:S04]  /*4750*/  I2FP.F32.U32 R0, R4 ;  /* 0x0000000400007245 */ /* 0x004fc80000201000 */
[----:B------:R-:W-:-:S04]  /*4760*/  F2FP.F16.F32.PACK_AB R0, RZ, R0 ;  /* 0x00000000ff00723e */ /* 0x000fc800000000ff */
[----:B------:R-:W-:Y:S01]  /*4770*/  PRMT R23, R0, 0x7610, R23 ;  /* 0x0000761000177816 */ /* 0x000fe20000000017 */
[----:B------:R-:W-:Y:S06]  /*4780*/  BRA `(.L_x_8288) ;  /* 0x0000000c00d87947 */ /* 0x000fec0003800000 */
.L_x_8285:
        /* <DEDUP_REMOVED lines=11> */
.L_x_8290:
[----:B------:R-:W2:Y:S02]  /*4840*/  LDG.E R4, desc[UR36][R4.64] ;  /* 0x0000002404047981 */ /* 0x000ea4000c1e1900 */
[----:B--2---:R-:W-:-:S04]  /*4850*/  I2FP.F32.S32 R0, R4 ;  /* 0x0000000400007245 */ /* 0x004fc80000201400 */
[----:B------:R-:W-:-:S04]  /*4860*/  F2FP.F16.F32.PACK_AB R0, RZ, R0 ;  /* 0x00000000ff00723e */ /* 0x000fc800000000ff */
[----:B------:R-:W-:Y:S01]  /*4870*/  PRMT R23, R0, 0x7610, R23 ;  /* 0x0000761000177816 */ /* 0x000fe20000000017 */
[----:B------:R-:W-:Y:S06]  /*4880*/  BRA `(.L_x_8288) ;  /* 0x0000000c00987947 */ /* 0x000fec0003800000 */
.L_x_8289:
[----:B------:R-:W2:Y:S02]  /*4890*/  LDG.E.U16 R4, desc[UR36][R4.64] ;  /* 0x0000002404047981 */ /* 0x000ea4000c1e1500 */
[----:B--2---:R-:W0:Y:S02]  /*48a0*/  I2F.S16 R0, R4 ;  /* 0x0000000400007306 */ /* 0x004e240000101400 */
[----:B0-----:R-:W-:-:S04]  /*48b0*/  F2FP.F16.F32.PACK_AB R0, RZ, R0 ;  /* 0x00000000ff00723e */ /* 0x001fc800000000ff */
[----:B------:R-:W-:Y:S01]  /*48c0*/  PRMT R23, R0, 0x7610, R23 ;  /* 0x0000761000177816 */ /* 0x000fe20000000017 */
[----:B------:R-:W-:Y:S06]  /*48d0*/  BRA `(.L_x_8288) ;  /* 0x0000000c00847947 */ /* 0x000fec0003800000 */
.L_x_8284:
        /* <DEDUP_REMOVED lines=9> */
.L_x_8292:
[----:B------:R1:W5:Y:S01]  /*4970*/  LDG.E.U16 R23, desc[UR36][R4.64] ;  /* 0x0000002404177981 */ /* 0x000362000c1e1500 */
[----:B------:R-:W-:Y:S05]  /*4980*/  BRA `(.L_x_8288) ;  /* 0x0000000c00587947 */ /* 0x000fea0003800000 */
.L_x_8291:
        /* <DEDUP_REMOVED lines=9> */
.L_x_8294:
[----:B------:R0:W5:Y:S01]  /*4a20*/  LDG.E.U16 R23, desc[UR36][R4.64] ;  /* 0x0000002404177981 */ /* 0x000162000c1e1500 */
[----:B------:R-:W-:Y:S05]  /*4a30*/  BRA `(.L_x_8288) ;  /* 0x0000000c002c7947 */ /* 0x000fea0003800000 */
.L_x_8293:
        /* <DEDUP_REMOVED lines=13> */
.L_x_8283:
        /* <DEDUP_REMOVED lines=14> */
.L_x_8297:
        /* <DEDUP_REMOVED lines=13> */
.L_x_8296:
        /* <DEDUP_REMOVED lines=27> */
.L_x_8299:
        /* <DEDUP_REMOVED lines=15> */
.L_x_8298:
[----:B------:R-:W2:Y:S02]  /*4f60*/  LDG.E.U16 R0, desc[UR36][R4.64] ;  /* 0x0000002404007981 */ /* 0x000ea4000c1e1500 */
[----:B--2---:R-:W-:-:S05]  /*4f70*/  IMAD.U32 R0, R0, 0x10000, RZ ;  /* 0x0001000000007824 */ /* 0x004fca00078e00ff */
[----:B------:R-:W-:-:S04]  /*4f80*/  F2FP.F16.F32.PACK_AB R0, RZ, R0 ;  /* 0x00000000ff00723e */ /* 0x000fc800000000ff */
[----:B------:R-:W-:Y:S01]  /*4f90*/  PRMT R23, R0, 0x7610, R23 ;  /* 0x0000761000177816 */ /* 0x000fe20000000017 */
[----:B------:R-:W-:Y:S06]  /*4fa0*/  BRA `(.L_x_8288) ;  /* 0x0000000400d07947 */ /* 0x000fec0003800000 */
.L_x_8295:
        /* <DEDUP_REMOVED lines=13> */
.L_x_8302:
        /* <DEDUP_REMOVED lines=21> */
.L_x_8306:
[----:B------:R-:W-:Y:S05]  /*51d0*/  BSYNC.RECONVERGENT B1 ;  /* 0x0000000000017941 */ /* 0x000fea0003800200 */
.L_x_8305:
[----:B------:R-:W-:Y:S01]  /*51e0*/  IMAD.SHL.U32 R0, R0, 0x100000, RZ ;  /* 0x0010000000007824 */ /* 0x000fe200078e00ff */
[----:B------:R-:W-:-:S04]  /*51f0*/  LEA R3, R3, 0x3b800000, 0x17 ;  /* 0x3b80000003037811 */ /* 0x000fc800078eb8ff */
[----:B------:R-:W-:-:S07]  /*5200*/  LOP3.LUT R0, R3, R0, R7, 0xfe, !PT ;  /* 0x0000000003007212 */ /* 0x000fce00078efe07 */
.L_x_8304:
[----:B------:R-:W-:Y:S05]  /*5210*/  BSYNC.RECONVERGENT B0 ;  /* 0x0000000000007941 */ /* 0x000fea0003800200 */
.L_x_8303:
[----:B------:R-:W-:-:S04]  /*5220*/  F2FP.F16.F32.PACK_AB R0, RZ, R0 ;  /* 0x00000000ff00723e */ /* 0x000fc800000000ff */
[----:B------:R-:W-:Y:S01]  /*5230*/  PRMT R23, R0, 0x7610, R23 ;  /* 0x0000761000177816 */ /* 0x000fe20000000017 */
[----:B------:R-:W-:Y:S06]  /*5240*/  BRA `(.L_x_8288) ;  /* 0x0000000400287947 */ /* 0x000fec0003800000 */
.L_x_8301:
        /* <DEDUP_REMOVED lines=21> */
.L_x_8310:
[----:B------:R-:W-:Y:S05]  /*53a0*/  BSYNC.RECONVERGENT B1 ;  /* 0x0000000000017941 */ /* 0x000fea0003800200 */
.L_x_8309:
[----:B------:R-:W-:Y:S01]  /*53b0*/  IMAD.SHL.U32 R0, R0, 0x200000, RZ ;  /* 0x0020000000007824 */ /* 0x000fe200078e00ff */
[----:B------:R-:W-:-:S04]  /*53c0*/  LEA R3, R3, 0x37800000, 0x17 ;  /* 0x3780000003037811 */ /* 0x000fc800078eb8ff */
[----:B------:R-:W-:-:S07]  /*53d0*/  LOP3.LUT R0, R3, R0, R7, 0xfe, !PT ;  /* 0x0000000003007212 */ /* 0x000fce00078efe07 */
.L_x_8308:
[----:B------:R-:W-:Y:S05]  /*53e0*/  BSYNC.RECONVERGENT B0 ;  /* 0x0000000000007941 */ /* 0x000fea0003800200 */
.L_x_8307:
[----:B------:R-:W-:-:S04]  /*53f0*/  F2FP.F16.F32.PACK_AB R0, RZ, R0 ;  /* 0x00000000ff00723e */ /* 0x000fc800000000ff */
[----:B------:R-:W-:Y:S01]  /*5400*/  PRMT R23, R0, 0x7610, R23 ;  /* 0x0000761000177816 */ /* 0x000fe20000000017 */
[----:B------:R-:W-:Y:S06]  /*5410*/  BRA `(.L_x_8288) ;  /* 0x0000000000b47947 */ /* 0x000fec0003800000 */
.L_x_8300:
        /* <DEDUP_REMOVED lines=14> */
.L_x_8314:
[----:B------:R-:W-:Y:S05]  /*5500*/  BSYNC.RECONVERGENT B0 ;  /* 0x0000000000007941 */ /* 0x000fea0003800200 */
.L_x_8313:
[----:B------:R-:W-:-:S04]  /*5510*/  F2FP.F16.F32.PACK_AB R0, RZ, R0 ;  /* 0x00000000ff00723e */ /* 0x000fc800000000ff */
[----:B------:R-:W-:Y:S01]  /*5520*/  PRMT R23, R0, 0x7610, R23 ;  /* 0x0000761000177816 */ /* 0x000fe20000000017 */
[----:B------:R-:W-:Y:S06]  /*5530*/  BRA `(.L_x_8288) ;  /* 0x00000000006c7947 */ /* 0x000fec0003800000 */
.L_x_8287:
        /* <DEDUP_REMOVED lines=16> */
.L_x_8315:
[----:B------:R-:W-:Y:S01]  /*5640*/  PRMT R23, RZ, 0x7610, R23 ;  /* 0x00007610ff177816 */ /* 0x000fe20000000017 */
[----:B------:R-:W-:Y:S06]  /*5650*/  BRA `(.L_x_8288) ;  /* 0x0000000000247947 */ /* 0x000fec0003800000 */
.L_x_8312:
[----:B------:R-:W2:Y:S02]  /*5660*/  LDG.E.64 R4, desc[UR36][R4.64] ;  /* 0x0000002404047981 */ /* 0x000ea4000c1e1b00 */
[----:B--2---:R-:W0:Y:S02]  /*5670*/  I2F.U64 R0, R4 ;  /* 0x0000000400007312 */ /* 0x004e240000301000 */
[----:B0-----:R-:W-:-:S04]  /*5680*/  F2FP.F16.F32.PACK_AB R0, RZ, R0 ;  /* 0x00000000ff00723e */ /* 0x001fc800000000ff */
[----:B------:R-:W-:Y:S01]  /*5690*/  PRMT R23, R0, 0x7610, R23 ;  /* 0x0000761000177816 */ /* 0x000fe20000000017 */
[----:B------:R-:W-:Y:S06]  /*56a0*/  BRA `(.L_x_8288) ;  /* 0x0000000000107947 */ /* 0x000fec0003800000 */
.L_x_8311:
[----:B------:R-:W2:Y:S02]  /*56b0*/  LDG.E R4, desc[UR36][R4.64] ;  /* 0x0000002404047981 */ /* 0x000ea4000c1e1900 */
[----:B--2---:R-:W-:-:S04]  /*56c0*/  I2FP.F32.U32 R0, R4 ;  /* 0x0000000400007245 */ /* 0x004fc80000201000 */
[----:B------:R-:W-:-:S04]  /*56d0*/  F2FP.F16.F32.PACK_AB R0, RZ, R0 ;  /* 0x00000000ff00723e */ /* 0x000fc800000000ff */
[----:B------:R-:W-:-:S07]  /*56e0*/  PRMT R23, R0, 0x7610, R23 ;  /* 0x0000761000177816 */ /* 0x000fce0000000017 */
.L_x_8288:
        /* <DEDUP_REMOVED lines=22> */
.L_x_8319:
[----:B------:R-:W2:Y:S02]  /*5850*/  LDG.E.U8 R4, desc[UR36][R4.64] ;  /* 0x0000002404047981 */ /* 0x000ea4000c1e1100 */
[----:B--2---:R-:W-:-:S04]  /*5860*/  I2FP.F32.U32 R0, R4 ;  /* 0x0000000400007245 */ /* 0x004fc80000201000 */
[----:B------:R-:W-:-:S04]  /*5870*/  F2FP.F16.F32.PACK_AB R0, RZ, R0 ;  /* 0x00000000ff00723e */ /* 0x000fc800000000ff */
[----:B------:R-:W-:Y:S01]  /*5880*/  PRMT R24, R0, 0x7610, R24 ;  /* 0x0000761000187816 */ /* 0x000fe20000000018 */
[----:B------:R-:W-:Y:S06]  /*5890*/  BRA `(.L_x_8321) ;  /* 0x0000000c00d87947 */ /* 0x000fec0003800000 */
.L_x_8318:
        /* <DEDUP_REMOVED lines=11> */
.L_x_8323:
[----:B------:R-:W2:Y:S02]  /*5950*/  LDG.E R4, desc[UR36][R4.64] ;  /* 0x0000002404047981 */ /* 0x000ea4000c1e1900 */
[----:B--2---:R-:W-:-:S04]  /*5960*/  I2FP.F32.S32 R0, R4 ;  /* 0x0000000400007245 */ /* 0x004fc80000201400 */
[----:B------:R-:W-:-:S04]  /*5970*/  F2FP.F16.F32.PACK_AB R0, RZ, R0 ;  /* 0x00000000ff00723e */ /* 0x000fc800000000ff */
[----:B------:R-:W-:Y:S01]  /*5980*/  PRMT R24, R0, 0x7610, R24 ;  /* 0x0000761000187816 */ /* 0x000fe20000000018 */
[----:B------:R-:W-:Y:S06]  /*5990*/  BRA `(.L_x_8321) ;  /* 0x0000000c00987947 */ /* 0x000fec0003800000 */
.L_x_8322:
[----:B------:R-:W2:Y:S02]  /*59a0*/  LDG.E.U16 R4, desc[UR36][R4.64] ;  /* 0x0000002404047981 */ /* 0x000ea4000c1e1500 */
[----:B--2---:R-:W0:Y:S02]  /*59b0*/  I2F.S16 R0, R4 ;  /* 0x0000000400007306 */ /* 0x004e240000101400 */
[----:B0-----:R-:W-:-:S04]  /*59c0*/  F2FP.F16.F32.PACK_AB R0, RZ, R0 ;  /* 0x00000000ff00723e */ /* 0x001fc800000000ff */
[----:B------:R-:W-:Y:S01]  /*59d0*/  PRMT R24, R0, 0x7610, R24 ;  /* 0x0000761000187816 */ /* 0x000fe20000000018 */
[----:B------:R-:W-:Y:S06]  /*59e0*/  BRA `(.L_x_8321) ;  /* 0x0000000c00847947 */ /* 0x000fec0003800000 */
.L_x_8317:
        /* <DEDUP_REMOVED lines=9> */
.L_x_8325:
[----:B------:R1:W5:Y:S01]  /*5a80*/  LDG.E.U16 R24, desc[UR36][R4.64] ;  /* 0x0000002404187981 */ /* 0x000362000c1e1500 */
[----:B------:R-:W-:Y:S05]  /*5a90*/  BRA `(.L_x_8321) ;  /* 0x0000000c00587947 */ /* 0x000fea0003800000 */
.L_x_8324:
        /* <DEDUP_REMOVED lines=9> */
.L_x_8327:
[----:B------:R0:W5:Y:S01]  /*5b30*/  LDG.E.U16 R24, desc[UR36][R4.64] ;  /* 0x0000002404187981 */ /* 0x000162000c1e1500 */
[----:B------:R-:W-:Y:S05]  /*5b40*/  BRA `(.L_x_8321) ;  /* 0x0000000c002c7947 */ /* 0x000fea0003800000 */
.L_x_8326:
        /* <DEDUP_REMOVED lines=13> */
.L_x_8316:
        /* <DEDUP_REMOVED lines=14> */
.L_x_8330:
        /* <DEDUP_REMOVED lines=13> */
.L_x_8329:
        /* <DEDUP_REMOVED lines=27> */
.L_x_8332:
        /* <DEDUP_REMOVED lines=15> */
.L_x_8331:
[----:B------:R-:W2:Y:S02]  /*6070*/  LDG.E.U16 R0, desc[UR36][R4.64] ;  /* 0x0000002404007981 */ /* 0x000ea4000c1e1500 */
[----:B--2---:R-:W-:-:S05]  /*6080*/  IMAD.U32 R0, R0, 0x10000, RZ ;  /* 0x0001000000007824 */ /* 0x004fca00078e00ff */
[----:B------:R-:W-:-:S04]  /*6090*/  F2FP.F16.F32.PACK_AB R0, RZ, R0 ;  /* 0x00000000ff00723e */ /* 0x000fc800000000ff */
[----:B------:R-:W-:Y:S01]  /*60a0*/  PRMT R24, R0, 0x7610, R24 ;  /* 0x0000761000187816 */ /* 0x000fe20000000018 */
[----:B------:R-:W-:Y:S06]  /*60b0*/  BRA `(.L_x_8321) ;  /* 0x0000000400d07947 */ /* 0x000fec0003800000 */
.L_x_8328:
        /* <DEDUP_REMOVED lines=13> */
.L_x_8335:
        /* <DEDUP_REMOVED lines=21> */
.L_x_8339:
[----:B------:R-:W-:Y:S05]  /*62e0*/  BSYNC.RECONVERGENT B1 ;  /* 0x0000000000017941 */ /* 0x000fea0003800200 */
.L_x_8338:
[----:B------:R-:W-:Y:S01]  /*62f0*/  IMAD.SHL.U32 R0, R0, 0x100000, RZ ;  /* 0x0010000000007824 */ /* 0x000fe200078e00ff */
[----:B------:R-:W-:-:S04]  /*6300*/  LEA R3, R3, 0x3b800000, 0x17 ;  /* 0x3b80000003037811 */ /* 0x000fc800078eb8ff */
[----:B------:R-:W-:-:S07]  /*6310*/  LOP3.LUT R0, R3, R0, R7, 0xfe, !PT ;  /* 0x0000000003007212 */ /* 0x000fce00078efe07 */
.L_x_8337:
[----:B------:R-:W-:Y:S05]  /*6320*/  BSYNC.RECONVERGENT B0 ;  /* 0x0000000000007941 */ /* 0x000fea0003800200 */
.L_x_8336:
[----:B------:R-:W-:-:S04]  /*6330*/  F2FP.F16.F32.PACK_AB R0, RZ, R0 ;  /* 0x00000000ff00723e */ /* 0x000fc800000000ff */
[----:B------:R-:W-:Y:S01]  /*6340*/  PRMT R24, R0, 0x7610, R24 ;  /* 0x0000761000187816 */ /* 0x000fe20000000018 */
[----:B------:R-:W-:Y:S06]  /*6350*/  BRA `(.L_x_8321) ;  /* 0x0000000400287947 */ /* 0x000fec0003800000 */
.L_x_8334:
        /* <DEDUP_REMOVED lines=21> */
.L_x_8343:
[----:B------:R-:W-:Y:S05]  /*64b0*/  BSYNC.RECONVERGENT B1 ;  /* 0x0000000000017941 */ /* 0x000fea0003800200 */
.L_x_8342:
[----:B------:R-:W-:Y:S01]  /*64c0*/  IMAD.SHL.U32 R0, R0, 0x200000, RZ ;  /* 0x0020000000007824 */ /* 0x000fe200078e00ff */
[----:B------:R-:W-:-:S04]  /*64d0*/  LEA R3, R3, 0x37800000, 0x17 ;  /* 0x3780000003037811 */ /* 0x000fc800078eb8ff */
[----:B------:R-:W-:-:S07]  /*64e0*/  LOP3.LUT R0, R3, R0, R7, 0xfe, !PT ;  /* 0x0000000003007212 */ /* 0x000fce00078efe07 */
.L_x_8341:
[----:B------:R-:W-:Y:S05]  /*64f0*/  BSYNC.RECONVERGENT B0 ;  /* 0x0000000000007941 */ /* 0x000fea0003800200 */
.L_x_8340:
[----:B------:R-:W-:-:S04]  /*6500*/  F2FP.F16.F32.PACK_AB R0, RZ, R0 ;  /* 0x00000000ff00723e */ /* 0x000fc800000000ff */
[----:B------:R-:W-:Y:S01]  /*6510*/  PRMT R24, R0, 0x7610, R24 ;  /* 0x0000761000187816 */ /* 0x000fe20000000018 */
[----:B------:R-:W-:Y:S06]  /*6520*/  BRA `(.L_x_8321) ;  /* 0x0000000000b47947 */ /* 0x000fec0003800000 */
.L_x_8333:
        /* <DEDUP_REMOVED lines=14> */
.L_x_8347:
[----:B------:R-:W-:Y:S05]  /*6610*/  BSYNC.RECONVERGENT B0 ;  /* 0x0000000000007941 */ /* 0x000fea0003800200 */
.L_x_8346:
[----:B------:R-:W-:-:S04]  /*6620*/  F2FP.F16.F32.PACK_AB R0, RZ, R0 ;  /* 0x00000000ff00723e */ /* 0x000fc800000000ff */
[----:B------:R-:W-:Y:S01]  /*6630*/  PRMT R24, R0, 0x7610, R24 ;  /* 0x0000761000187816 */ /* 0x000fe20000000018 */
[----:B------:R-:W-:Y:S06]  /*6640*/  BRA `(.L_x_8321) ;  /* 0x00000000006c7947 */ /* 0x000fec0003800000 */
.L_x_8320:
        /* <DEDUP_REMOVED lines=16> */
.L_x_8348:
[----:B------:R-:W-:Y:S01]  /*6750*/  PRMT R24, RZ, 0x7610, R24 ;  /* 0x00007610ff187816 */ /* 0x000fe20000000018 */
[----:B------:R-:W-:Y:S06]  /*6760*/  BRA `(.L_x_8321) ;  /* 0x0000000000247947 */ /* 0x000fec0003800000 */
.L_x_8345:
[----:B------:R-:W2:Y:S02]  /*6770*/  LDG.E.64 R4, desc[UR36][R4.64] ;  /* 0x0000002404047981 */ /* 0x000ea4000c1e1b00 */
[----:B--2---:R-:W0:Y:S02]  /*6780*/  I2F.U64 R0, R4 ;  /* 0x0000000400007312 */ /* 0x004e240000301000 */
[----:B0-----:R-:W-:-:S04]  /*6790*/  F2FP.F16.F32.PACK_AB R0, RZ, R0 ;  /* 0x00000000ff00723e */ /* 0x001fc800000000ff */
[----:B------:R-:W-:Y:S01]  /*67a0*/  PRMT R24, R0, 0x7610, R24 ;  /* 0x0000761000187816 */ /* 0x000fe20000000018 */
[----:B------:R-:W-:Y:S06]  /*67b0*/  BRA `(.L_x_8321) ;  /* 0x0000000000107947 */ /* 0x000fec0003800000 */
.L_x_8344:
[----:B------:R-:W2:Y:S02]  /*67c0*/  LDG.E R4, desc[UR36][R4.64] ;  /* 0x0000002404047981 */ /* 0x000ea4000c1e1900 */
[----:B--2---:R-:W-:-:S04]  /*67d0*/  I2FP.F32.U32 R0, R4 ;  /* 0x0000000400007245 */ /* 0x004fc80000201000 */
[----:B------:R-:W-:-:S04]  /*67e0*/  F2FP.F16.F32.PACK_AB R0, RZ, R0 ;  /* 0x00000000ff00723e */ /* 0x000fc800000000ff */
[----:B------:R-:W-:-:S07]  /*67f0*/  PRMT R24, R0, 0x7610, R24 ;  /* 0x0000761000187816 */ /* 0x000fce0000000018 */
.L_x_8321:
[----:B------:R-:W-:-:S07]  /*6800*/  VIADD R27, R27, 0x80 ;  /* 0x000000801b1b7836 */ /* 0x000fce0000000000 */
.L_x_8282:
[----:B------:R-:W-:Y:S05]  /*6810*/  BSYNC.RECONVERGENT B6 ;  /* 0x0000000000067941 */ /* 0x000fea0003800200 */
.L_x_8281:
        /* <DEDUP_REMOVED lines=27> */
.L_x_8354:
[----:B------:R-:W2:Y:S02]  /*69d0*/  LDG.E.U8 R4, desc[UR36][R4.64] ;  /* 0x0000002404047981 */ /* 0x000ea4000c1e1100 */
[----:B--2---:R-:W-:-:S04]  /*69e0*/  I2FP.F32.U32 R0, R4 ;  /* 0x0000000400007245 */ /* 0x004fc80000201000 */
[----:B------:R-:W-:-:S04]  /*69f0*/  F2FP.F16.F32.PACK_AB R0, RZ, R0 ;  /* 0x00000000ff00723e */ /* 0x000fc800000000ff */
[----:B------:R-:W-:Y:S01]  /*6a00*/  PRMT R25, R0, 0x7610, R25 ;  /* 0x0000761000197816 */ /* 0x000fe20000000019 */
[----:B------:R-:W-:Y:S06]  /*6a10*/  BRA `(.L_x_8356) ;  /* 0x0000000c00d87947 */ /* 0x000fec0003800000 */
.L_x_8353:
        /* <DEDUP_REMOVED lines=11> */
.L_x_8358:
[----:B------:R-:W2:Y:S02]  /*6ad0*/  LDG.E R4, desc[UR36][R4.64] ;  /* 0x0000002404047981 */ /* 0x000ea4000c1e1900 */
[----:B--2---:R-:W-:-:S04]  /*6ae0*/  I2FP.F32.S32 R0, R4 ;  /* 0x0000000400007245 */ /* 0x004fc80000201400 */
[----:B------:R-:W-:-:S04]  /*6af0*/  F2FP.F16.F32.PACK_AB R0, RZ, R0 ;  /* 0x00000000ff00723e */ /* 0x000fc800000000ff */
[----:B------:R-:W-:Y:S01]  /*6b00*/  PRMT R25, R0, 0x7610, R25 ;  /* 0x0000761000197816 */ /* 0x000fe20000000019 */
[----:B------:R-:W-:Y:S06]  /*6b10*/  BRA `(.L_x_8356) ;  /* 0x0000000c00987947 */ /* 0x000fec0003800000 */
.L_x_8357:
[----:B------:R-:W2:Y:S02]  /*6b20*/  LDG.E.U16 R4, desc[UR36][R4.64] ;  /* 0x0000002404047981 */ /* 0x000ea4000c1e1500 */
[----:B--2---:R-:W0:Y:S02]  /*6b30*/  I2F.S16 R0, R4 ;  /* 0x0000000400007306 */ /* 0x004e240000101400 */
[----:B0-----:R-:W-:-:S04]  /*6b40*/  F2FP.F16.F32.PACK_AB R0, RZ, R0 ;  /* 0x00000000ff00723e */ /* 0x001fc800000000ff */
[----:B------:R-:W-:Y:S01]  /*6b50*/  PRMT R25, R0, 0x7610, R25 ;  /* 0x0000761000197816 */ /* 0x000fe20000000019 */
[----:B------:R-:W-:Y:S06]  /*6b60*/  BRA `(.L_x_8356) ;  /* 0x0000000c00847947 */ /* 0x000fec0003800000 */
.L_x_8352:
        /* <DEDUP_REMOVED lines=9> */
.L_x_8360:
[----:B------:R0:W5:Y:S01]  /*6c00*/  LDG.E.U16 R25, desc[UR36][R4.64] ;  /* 0x0000002404197981 */ /* 0x000162000c1e1500 */
[----:B------:R-:W-:Y:S05]  /*6c10*/  BRA `(.L_x_8356) ;  /* 0x0000000c00587947 */ /* 0x000fea0003800000 */
.L_x_8359:
        /* <DEDUP_REMOVED lines=9> */
.L_x_8362:
[----:B------:R1:W5:Y:S01]  /*6cb0*/  LDG.E.U16 R25, desc[UR36][R4.64] ;  /* 0x0000002404197981 */ /* 0x000362000c1e1500 */
[----:B------:R-:W-:Y:S05]  /*6cc0*/  BRA `(.L_x_8356) ;  /* 0x0000000c002c7947 */ /* 0x000fea0003800000 */
.L_x_8361:
        /* <DEDUP_REMOVED lines=13> */
.L_x_8351:
        /* <DEDUP_REMOVED lines=14> */
.L_x_8365:
        /* <DEDUP_REMOVED lines=13> */
.L_x_8364:
        /* <DEDUP_REMOVED lines=27> */
.L_x_8367:
        /* <DEDUP_REMOVED lines=15> */
.L_x_8366:
[----:B------:R-:W2:Y:S02]  /*71f0*/  LDG.E.U16 R0, desc[UR36][R4.64] ;  /* 0x0000002404007981 */ /* 0x000ea4000c1e1500 */
[----:B--2---:R-:W-:-:S05]  /*7200*/  IMAD.U32 R0, R0, 0x10000, RZ ;  /* 0x0001000000007824 */ /* 0x004fca00078e00ff */
[----:B------:R-:W-:-:S04]  /*7210*/  F2FP.F16.F32.PACK_AB R0, RZ, R0 ;  /* 0x00000000ff00723e */ /* 0x000fc800000000ff */
[----:B------:R-:W-:Y:S01]  /*7220*/  PRMT R25, R0, 0x7610, R25 ;  /* 0x0000761000197816 */ /* 0x000fe20000000019 */
[----:B------:R-:W-:Y:S06]  /*7230*/  BRA `(.L_x_8356) ;  /* 0x0000000400d07947 */ /* 0x000fec0003800000 */
.L_x_8363:
        /* <DEDUP_REMOVED lines=13> */
.L_x_8370:
        /* <DEDUP_REMOVED lines=21> */
.L_x_8374:
[----:B------:R-:W-:Y:S05]  /*7460*/  BSYNC.RECONVERGENT B1 ;  /* 0x0000000000017941 */ /* 0x000fea0003800200 */
.L_x_8373:
[----:B------:R-:W-:Y:S01]  /*7470*/  IMAD.SHL.U32 R0, R0, 0x100000, RZ ;  /* 0x0010000000007824 */ /* 0x000fe200078e00ff */
[----:B------:R-:W-:-:S04]  /*7480*/  LEA R3, R3, 0x3b800000, 0x17 ;  /* 0x3b80000003037811 */ /* 0x000fc800078eb8ff */
[----:B------:R-:W-:-:S07]  /*7490*/  LOP3.LUT R0, R3, R0, R7, 0xfe, !PT ;  /* 0x0000000003007212 */ /* 0x000fce00078efe07 */
.L_x_8372:
[----:B------:R-:W-:Y:S05]  /*74a0*/  BSYNC.RECONVERGENT B0 ;  /* 0x0000000000007941 */ /* 0x000fea0003800200 */
.L_x_8371:
[----:B------:R-:W-:-:S04]  /*74b0*/  F2FP.F16.F32.PACK_AB R0, RZ, R0 ;  /* 0x00000000ff00723e */ /* 0x000fc800000000ff */
[----:B------:R-:W-:Y:S01]  /*74c0*/  PRMT R25, R0, 0x7610, R25 ;  /* 0x0000761000197816 */ /* 0x000fe20000000019 */
[----:B------:R-:W-:Y:S06]  /*74d0*/  BRA `(.L_x_8356) ;  /* 0x0000000400287947 */ /* 0x000fec0003800000 */
.L_x_8369:
        /* <DEDUP_REMOVED lines=21> */
.L_x_8378:
[----:B------:R-:W-:Y:S05]  /*7630*/  BSYNC.RECONVERGENT B1 ;  /* 0x0000000000017941 */ /* 0x000fea0003800200 */
.L_x_8377:
[----:B------:R-:W-:Y:S01]  /*7640*/  IMAD.SHL.U32 R0, R0, 0x200000, RZ ;  /* 0x0020000000007824 */ /* 0x000fe200078e00ff */
[----:B------:R-:W-:-:S04]  /*7650*/  LEA R3, R3, 0x37800000, 0x17 ;  /* 0x3780000003037811 */ /* 0x000fc800078eb8ff */
[----:B------:R-:W-:-:S07]  /*7660*/  LOP3.LUT R0, R3, R0, R7, 0xfe, !PT ;  /* 0x0000000003007212 */ /* 0x000fce00078efe07 */
.L_x_8376:
[----:B------:R-:W-:Y:S05]  /*7670*/  BSYNC.RECONVERGENT B0 ;  /* 0x0000000000007941 */ /* 0x000fea0003800200 */
.L_x_8375:
[----:B------:R-:W-:-:S04]  /*7680*/  F2FP.F16.F32.PACK_AB R0, RZ, R0 ;  /* 0x00000000ff00723e */ /* 0x000fc800000000ff */
[----:B------:R-:W-:Y:S01]  /*7690*/  PRMT R25, R0, 0x7610, R25 ;  /* 0x0000761000197816 */ /* 0x000fe20000000019 */
[----:B------:R-:W-:Y:S06]  /*76a0*/  BRA `(.L_x_8356) ;  /* 0x0000000000b47947 */ /* 0x000fec0003800000 */
.L_x_8368:
        /* <DEDUP_REMOVED lines=14> */
.L_x_8382:
[----:B------:R-:W-:Y:S05]  /*7790*/  BSYNC.RECONVERGENT B0 ;  /* 0x0000000000007941 */ /* 0x000fea0003800200 */
.L_x_8381:
[----:B------:R-:W-:-:S04]  /*77a0*/  F2FP.F16.F32.PACK_AB R0, RZ, R0 ;  /* 0x00000000ff00723e */ /* 0x000fc800000000ff */
[----:B------:R-:W-:Y:S01]  /*77b0*/  PRMT R25, R0, 0x7610, R25 ;  /* 0x0000761000197816 */ /* 0x000fe20000000019 */
[----:B------:R-:W-:Y:S06]  /*77c0*/  BRA `(.L_x_8356) ;  /* 0x00000000006c7947 */ /* 0x000fec0003800000 */
.L_x_8355:
        /* <DEDUP_REMOVED lines=16> */
.L_x_8383:
[----:B------:R-:W-:Y:S01]  /*78d0*/  PRMT R25, RZ, 0x7610, R25 ;  /* 0x00007610ff197816 */ /* 0x000fe20000000019 */
[----:B------:R-:W-:Y:S06]  /*78e0*/  BRA `(.L_x_8356) ;  /* 0x0000000000247947 */ /* 0x000fec0003800000 */
.L_x_8380:
[----:B------:R-:W2:Y:S02]  /*78f0*/  LDG.E.64 R4, desc[UR36][R4.64] ;  /* 0x0000002404047981 */ /* 0x000ea4000c1e1b00 */
[----:B--2---:R-:W0:Y:S02]  /*7900*/  I2F.U64 R0, R4 ;  /* 0x0000000400007312 */ /* 0x004e240000301000 */
[----:B0-----:R-:W-:-:S04]  /*7910*/  F2FP.F16.F32.PACK_AB R0, RZ, R0 ;  /* 0x00000000ff00723e */ /* 0x001fc800000000ff */
[----:B------:R-:W-:Y:S01]  /*7920*/  PRMT R25, R0, 0x7610, R25 ;  /* 0x0000761000197816 */ /* 0x000fe20000000019 */
[----:B------:R-:W-:Y:S06]  /*7930*/  BRA `(.L_x_8356) ;  /* 0x0000000000107947 */ /* 0x000fec0003800000 */
.L_x_8379:
[----:B------:R-:W2:Y:S02]  /*7940*/  LDG.E R4, desc[UR36][R4.64] ;  /* 0x0000002404047981 */ /* 0x000ea4000c1e1900 */
[----:B--2---:R-:W-:-:S04]  /*7950*/  I2FP.F32.U32 R0, R4 ;  /* 0x0000000400007245 */ /* 0x004fc80000201000 */
[----:B------:R-:W-:-:S04]  /*7960*/  F2FP.F16.F32.PACK_AB R0, RZ, R0 ;  /* 0x00000000ff00723e */ /* 0x000fc800000000ff */
[----:B------:R-:W-:-:S07]  /*7970*/  PRMT R25, R0, 0x7610, R25 ;  /* 0x0000761000197816 */ /* 0x000fce0000000019 */
.L_x_8356:
        /* <DEDUP_REMOVED lines=21> */
.L_x_8387:
[----:B------:R-:W2:Y:S02]  /*7ad0*/  LDG.E.U8 R4, desc[UR36][R4.64] ;  /* 0x0000002404047981 */ /* 0x000ea4000c1e1100 */
[----:B--2---:R-:W-:-:S04]  /*7ae0*/  I2FP.F32.U32 R0, R4 ;  /* 0x0000000400007245 */ /* 0x004fc80000201000 */
[----:B------:R-:W-:Y:S01]  /*7af0*/  F2FP.F16.F32.PACK_AB R0, RZ, R0 ;  /* 0x00000000ff00723e */ /* 0x000fe200000000ff */
[----:B------:R-:W-:Y:S06]  /*7b00*/  BRA `(.L_x_8350) ;  /* 0x0000000c00a07947 */ /* 0x000fec0003800000 */
.L_x_8386:
        /* <DEDUP_REMOVED lines=10> */
.L_x_8390:
[----:B------:R-:W2:Y:S02]  /*7bb0*/  LDG.E R4, desc[UR36][R4.64] ;  /* 0x0000002404047981 */ /* 0x000ea4000c1e1900 */
[----:B--2---:R-:W-:-:S04]  /*7bc0*/  I2FP.F32.S32 R0, R4 ;  /* 0x0000000400007245 */ /* 0x004fc80000201400 */
[----:B------:R-:W-:Y:S01]  /*7bd0*/  F2FP.F16.F32.PACK_AB R0, RZ, R0 ;  /* 0x00000000ff00723e */ /* 0x000fe200000000ff */
[----:B------:R-:W-:Y:S06]  /*7be0*/  BRA `(.L_x_8350) ;  /* 0x0000000c00687947 */ /* 0x000fec0003800000 */
.L_x_8389:
[----:B------:R-:W2:Y:S02]  /*7bf0*/  LDG.E.U16 R4, desc[UR36][R4.64] ;  /* 0x0000002404047981 */ /* 0x000ea4000c1e1500 */
[----:B--2---:R-:W0:Y:S02]  /*7c00*/  I2F.S16 R0, R4 ;  /* 0x0000000400007306 */ /* 0x004e240000101400 */
[----:B0-----:R-:W-:Y:S01]  /*7c10*/  F2FP.F16.F32.PACK_AB R0, RZ, R0 ;  /* 0x00000000ff00723e */ /* 0x001fe200000000ff */
[----:B------:R-:W-:Y:S06]  /*7c20*/  BRA `(.L_x_8350) ;  /* 0x0000000c00587947 */ /* 0x000fec0003800000 */
.L_x_8385:
        /* <DEDUP_REMOVED lines=9> */
.L_x_8392:
[----:B------:R2:W5:Y:S01]  /*7cc0*/  LDG.E.U16 R0, desc[UR36][R4.64] ;  /* 0x0000002404007981 */ /* 0x000562000c1e1500 */
[----:B------:R-:W-:Y:S05]  /*7cd0*/  BRA `(.L_x_8350) ;  /* 0x0000000c002c7947 */ /* 0x000fea0003800000 */
.L_x_8391:
        /* <DEDUP_REMOVED lines=9> */
.L_x_8394:
[----:B------:R3:W5:Y:S01]  /*7d70*/  LDG.E.U16 R0, desc[UR36][R4.64] ;  /* 0x0000002404007981 */ /* 0x000762000c1e1500 */
[----:B------:R-:W-:Y:S05]  /*7d80*/  BRA `(.L_x_8350) ;  /* 0x0000000c00007947 */ /* 0x000fea0003800000 */
.L_x_8393:
        /* <DEDUP_REMOVED lines=12> */
.L_x_8384:
        /* <DEDUP_REMOVED lines=13> */
.L_x_8397:
        /* <DEDUP_REMOVED lines=12> */
.L_x_8396:
        /* <DEDUP_REMOVED lines=27> */
.L_x_8399:
        /* <DEDUP_REMOVED lines=14> */
.L_x_8398:
[----:B------:R-:W2:Y:S02]  /*8270*/  LDG.E.U16 R0, desc[UR36][R4.64] ;  /* 0x0000002404007981 */ /* 0x000ea4000c1e1500 */
[----:B--2---:R-:W-:-:S05]  /*8280*/  IMAD.U32 R0, R0, 0x10000, RZ ;  /* 0x0001000000007824 */ /* 0x004fca00078e00ff */
[----:B------:R-:W-:Y:S01]  /*8290*/  F2FP.F16.F32.PACK_AB R0, RZ, R0 ;  /* 0x00000000ff00723e */ /* 0x000fe200000000ff */
[----:B------:R-:W-:Y:S06]  /*82a0*/  BRA `(.L_x_8350) ;  /* 0x0000000400b87947 */ /* 0x000fec0003800000 */
.L_x_8395:
        /* <DEDUP_REMOVED lines=12> */
.L_x_8402:
        /* <DEDUP_REMOVED lines=21> */
.L_x_8406:
[----:B------:R-:W-:Y:S05]  /*84c0*/  BSYNC.RECONVERGENT B1 ;  /* 0x0000000000017941 */ /* 0x000fea0003800200 */
.L_x_8405:
[----:B------:R-:W-:Y:S01]  /*84d0*/  IMAD.SHL.U32 R0, R0, 0x100000, RZ ;  /* 0x0010000000007824 */ /* 0x000fe200078e00ff */
[----:B------:R-:W-:-:S04]  /*84e0*/  LEA R3, R3, 0x3b800000, 0x17 ;  /* 0x3b80000003037811 */ /* 0x000fc800078eb8ff */
[----:B------:R-:W-:-:S07]  /*84f0*/  LOP3.LUT R0, R3, R0, R7, 0xfe, !PT ;  /* 0x0000000003007212 */ /* 0x000fce00078efe07 */
.L_x_8404:
[----:B------:R-:W-:Y:S05]  /*8500*/  BSYNC.RECONVERGENT B0 ;  /* 0x0000000000007941 */ /* 0x000fea0003800200 */
.L_x_8403:
[----:B------:R-:W-:Y:S01]  /*8510*/  F2FP.F16.F32.PACK_AB R0, RZ, R0 ;  /* 0x00000000ff00723e */ /* 0x000fe200000000ff */
[----:B------:R-:W-:Y:S06]  /*8520*/  BRA `(.L_x_8350) ;  /* 0x0000000400187947 */ /* 0x000fec0003800000 */
.L_x_8401:
        /* <DEDUP_REMOVED lines=21> */
.L_x_8410:
[----:B------:R-:W-:Y:S05]  /*8680*/  BSYNC.RECONVERGENT B1 ;  /* 0x0000000000017941 */ /* 0x000fea0003800200 */
.L_x_8409:
[----:B------:R-:W-:Y:S01]  /*8690*/  IMAD.SHL.U32 R0, R0, 0x200000, RZ ;  /* 0x0020000000007824 */ /* 0x000fe200078e00ff */
[----:B------:R-:W-:-:S04]  /*86a0*/  LEA R3, R3, 0x37800000, 0x17 ;  /* 0x3780000003037811 */ /* 0x000fc800078eb8ff */
[----:B------:R-:W-:-:S07]  /*86b0*/  LOP3.LUT R0, R3, R0, R7, 0xfe, !PT ;  /* 0x0000000003007212 */ /* 0x000fce00078efe07 */
.L_x_8408:
[----:B------:R-:W-:Y:S05]  /*86c0*/  BSYNC.RECONVERGENT B0 ;  /* 0x0000000000007941 */ /* 0x000fea0003800200 */
.L_x_8407:
[----:B------:R-:W-:Y:S01]  /*86d0*/  F2FP.F16.F32.PACK_AB R0, RZ, R0 ;  /* 0x00000000ff00723e */ /* 0x000fe200000000ff */
[----:B------:R-:W-:Y:S06]  /*86e0*/  BRA `(.L_x_8350) ;  /* 0x0000000000a87947 */ /* 0x000fec0003800000 */
.L_x_8400:
        /* <DEDUP_REMOVED lines=14> */
.L_x_8414:
[----:B------:R-:W-:Y:S05]  /*87d0*/  BSYNC.RECONVERGENT B0 ;  /* 0x0000000000007941 */ /* 0x000fea0003800200 */
.L_x_8413:
[----:B------:R-:W-:Y:S01]  /*87e0*/  F2FP.F16.F32.PACK_AB R0, RZ, R0 ;  /* 0x00000000ff00723e */ /* 0x000fe200000000ff */
[----:B------:R-:W-:Y:S06]  /*87f0*/  BRA `(.L_x_8350) ;  /* 0x0000000000647947 */ /* 0x000fec0003800000 */
.L_x_8388:
        /* <DEDUP_REMOVED lines=16> */
.L_x_8415:
[----:B------:R-:W-:Y:S01]  /*8900*/  PRMT R0, RZ, 0x7610, R0 ;  /* 0x00007610ff007816 */ /* 0x000fe20000000000 */
[----:B------:R-:W-:Y:S06]  /*8910*/  BRA `(.L_x_8350) ;  /* 0x00000000001c7947 */ /* 0x000fec0003800000 */
.L_x_8412:
[----:B------:R-:W2:Y:S02]  /*8920*/  LDG.E.64 R4, desc[UR36][R4.64] ;  /* 0x0000002404047981 */ /* 0x000ea4000c1e1b00 */
[----:B--2---:R-:W0:Y:S02]  /*8930*/  I2F.U64 R0, R4 ;  /* 0x0000000400007312 */ /* 0x004e240000301000 */
[----:B0-----:R-:W-:Y:S01]  /*8940*/  F2FP.F16.F32.PACK_AB R0, RZ, R0 ;  /* 0x00000000ff00723e */ /* 0x001fe200000000ff */
[----:B------:R-:W-:Y:S06]  /*8950*/  BRA `(.L_x_8350) ;  /* 0x00000000000c7947 */ /* 0x000fec0003800000 */
.L_x_8411:
[----:B------:R-:W2:Y:S02]  /*8960*/  LDG.E R4, desc[UR36][R4.64] ;  /* 0x0000002404047981 */ /* 0x000ea4000c1e1900 */
[----:B--2---:R-:W-:-:S04]  /*8970*/  I2FP.F32.U32 R0, R4 ;  /* 0x0000000400007245 */ /* 0x004fc80000201000 */
[----:B------:R-:W-:-:S07]  /*8980*/  F2FP.F16.F32.PACK_AB R0, RZ, R0 ;  /* 0x00000000ff00723e */ /* 0x000fce00000000ff */
.L_x_8350:
[----:B------:R-:W-:Y:S05]  /*8990*/  BSYNC.RECONVERGENT B6 ;  /* 0x0000000000067941 */ /* 0x000fea0003800200 */
.L_x_8349:
        /* <DEDUP_REMOVED lines=13> */
[----:B------:R-:W-:Y:S01]  /*8a70*/  @!P0 FMNMX.FTZ R3, R3, R4, !PT ;  /* 0x0000000403038209 */ /* 0x000fe20007810000 */
[----:B------:R-:W-:Y:S02]  /*8a80*/  @!P2 HADD2.F32 R23, -RZ, R23.H0_H0 ;  /* 0x20000017ff17a230 */ /* 0x000fe40000004100 */
[----:B------:R-:W-:Y:S01]  /*8a90*/  @!P2 HADD2.F32 R24, -RZ, R24.H0_H0 ;  /* 0x20000018ff18a230 */ /* 0x000fe20000004100 */
[----:B------:R-:W-:Y:S01]  /*8aa0*/  @!P1 FMNMX.FTZ R5, R5, R22, !PT ;  /* 0x0000001605059209 */ /* 0x000fe20007810000 */
[----:B------:R-:W-:-:S02]  /*8ab0*/  @!P3 HADD2.F32 R25, -RZ, R25.H0_H0 ;  /* 0x20000019ff19b230 */ /* 0x000fc40000004100 */
[----:B------:R-:W-:Y:S01]  /*8ac0*/  @!P3 HADD2.F32 R6, -RZ, R0.H0_H0 ;  /* 0x20000000ff06b230 */ /* 0x000fe20000004100 */
[----:B------:R-:W-:Y:S02]  /*8ad0*/  @!P2 FMNMX.FTZ R23, R23, R24, !PT ;  /* 0x000000181717a209 */ /* 0x000fe40007810000 */
[----:B------:R-:W-:Y:S02]  /*8ae0*/  @!P0 F2FP.F16.F32.PACK_AB R0, RZ, R3 ;  /* 0x00000003ff00823e */ /* 0x000fe400000000ff */
[----:B------:R-:W-:Y:S02]  /*8af0*/  @!P3 FMNMX.FTZ R6, R25, R6, !PT ;  /* 0x000000061906b209 */ /* 0x000fe40007810000 */
        /* <DEDUP_REMOVED lines=27> */
.L_x_8421:
[----:B------:R-:W-:Y:S02]  /*8cb0*/  HADD2.F32 R5, -RZ, R0.H0_H0 ;  /* 0x20000000ff057230 */ /* 0x000fe40000004100 */
[----:B------:R-:W-:-:S04]  /*8cc0*/  IMAD.MOV.U32 R19, RZ, RZ, R26 ;  /* 0x000000ffff137224 */ /* 0x000fc800078e001a */
[----:B------:R-:W0:Y:S02]  /*8cd0*/  F2I.S64.TRUNC R4, R5 ;  /* 0x0000000500047311 */ /* 0x000e24000020d900 */
[----:B0-----:R0:W-:Y:S01]  /*8ce0*/  STG.E.U8 desc[UR36][R8.64], R4 ;  /* 0x0000000408007986 */ /* 0x0011e2000c101124 */
[----:B------:R-:W-:Y:S05]  /*8cf0*/  BRA `(.L_x_8417) ;  /* 0x0000000c00c07947 */ /* 0x000fea0003800000 */
.L_x_8420:
        /* <DEDUP_REMOVED lines=11> */
.L_x_8424:
[----:B------:R-:W-:Y:S02]  /*8db0*/  HADD2.F32 R0, -RZ, R0.H0_H0 ;  /* 0x20000000ff007230 */ /* 0x000fe40000004100 */
[----:B------:R-:W-:Y:S02]  /*8dc0*/  IMAD.MOV.U32 R19, RZ, RZ, R26 ;  /* 0x000000ffff137224 */ /* 0x000fe400078e001a */
[----:B------:R-:W0:Y:S02]  /*8dd0*/  F2I.FTZ.TRUNC.NTZ R3, R0 ;  /* 0x0000000000037305 */ /* 0x000e24000021f100 */
[----:B0-----:R0:W-:Y:S01]  /*8de0*/  STG.E desc[UR36][R8.64], R3 ;  /* 0x0000000308007986 */ /* 0x0011e2000c101924 */
[----:B------:R-:W-:Y:S05]  /*8df0*/  BRA `(.L_x_8417) ;  /* 0x0000000c00807947 */ /* 0x000fea0003800000 */
.L_x_8423:
[----:B------:R-:W-:Y:S02]  /*8e00*/  HADD2.F32 R0, -RZ, R0.H0_H0 ;  /* 0x20000000ff007230 */ /* 0x000fe40000004100 */
[----:B------:R-:W-:Y:S02]  /*8e10*/  IMAD.MOV.U32 R19, RZ, RZ, R26 ;  /* 0x000000ffff137224 */ /* 0x000fe400078e001a */
[----:B------:R-:W0:Y:S02]  /*8e20*/  F2I.FTZ.TRUNC.NTZ R3, R0 ;  /* 0x0000000000037305 */ /* 0x000e24000021f100 */
[----:B0-----:R0:W-:Y:S01]  /*8e30*/  STG.E.U16 desc[UR36][R8.64], R3 ;  /* 0x0000000308007986 */ /* 0x0011e2000c101524 */
[----:B------:R-:W-:Y:S05]  /*8e40*/  BRA `(.L_x_8417) ;  /* 0x0000000c006c7947 */ /* 0x000fea0003800000 */
.L_x_8419:
        /* <DEDUP_REMOVED lines=10> */
.L_x_8426:
[----:B------:R0:W-:Y:S01]  /*8ef0*/  STG.E.U16 desc[UR36][R8.64], R0 ;  /* 0x0000000008007986 */ /* 0x0001e2000c101524 */
[----:B------:R-:W-:Y:S01]  /*8f00*/  IMAD.MOV.U32 R19, RZ, RZ, R26 ;  /* 0x000000ffff137224 */ /* 0x000fe200078e001a */
[----:B------:R-:W-:Y:S06]  /*8f10*/  BRA `(.L_x_8417) ;  /* 0x0000000c00387947 */ /* 0x000fec0003800000 */
.L_x_8425:
        /* <DEDUP_REMOVED lines=11> */
.L_x_8428:
[----:B------:R-:W-:Y:S02]  /*8fd0*/  HADD2.F32 R0, -RZ, R0.H0_H0 ;  /* 0x20000000ff007230 */ /* 0x000fe40000004100 */
[----:B------:R-:W-:-:S03]  /*8fe0*/  IMAD.MOV.U32 R19, RZ, RZ, R26 ;  /* 0x000000ffff137224 */ /* 0x000fc600078e001a */
[----:B------:R-:W-:-:S04]  /*8ff0*/  F2FP.F16.F32.PACK_AB R0, RZ, R0 ;  /* 0x00000000ff00723e */ /* 0x000fc800000000ff */
[----:B------:R-:W-:-:S05]  /*9000*/  PRMT R0, R0, 0x5410, RZ ;  /* 0x0000541000007816 */ /* 0x000fca00000000ff */
[----:B------:R3:W-:Y:S01]  /*9010*/  STG.E desc[UR36][R8.64], R0 ;  /* 0x0000000008007986 */ /* 0x0007e2000c101924 */
[----:B------:R-:W-:Y:S05]  /*9020*/  BRA `(.L_x_8417) ;  /* 0x0000000800f47947 */ /* 0x000fea0003800000 */
.L_x_8427:
[----:B------:R-:W-:Y:S02]  /*9030*/  HADD2.F32 R4, -RZ, R0.H0_H0 ;  /* 0x20000000ff047230 */ /* 0x000fe40000004100 */
[----:B------:R-:W-:-:S03]  /*9040*/  IMAD.MOV.U32 R19, RZ, RZ, R26 ;  /* 0x000000ffff137224 */ /* 0x000fc600078e001a */
[----:B------:R-:W-:-:S06]  /*9050*/  FMUL.FTZ R4, R4, 1 ;  /* 0x3f80000004047820 */ /* 0x000fcc0000410000 */
[----:B------:R-:W0:Y:S02]  /*9060*/  F2F.F64.F32 R4, R4 ;  /* 0x0000000400047310 */ /* 0x000e240000201800 */
[----:B0-----:R0:W-:Y:S01]  /*9070*/  STG.E.64 desc[UR36][R8.64], R4 ;  /* 0x0000000408007986 */ /* 0x0011e2000c101b24 */
[----:B------:R-:W-:Y:S05]  /*9080*/  BRA `(.L_x_8417) ;  /* 0x0000000800dc7947 */ /* 0x000fea0003800000 */
.L_x_8418:
        /* <DEDUP_REMOVED lines=14> */
.L_x_8431:
[----:B------:R-:W-:Y:S01]  /*9170*/  HADD2.F32 R0, -RZ, R0.H0_H0 ;  /* 0x20000000ff007230 */ /* 0x000fe20000004100 */
[----:B------:R-:W-:Y:S01]  /*9180*/  CS2R R6, SRZ ;  /* 0x0000000000067805 */ /* 0x000fe2000001ff00 */
[----:B------:R-:W-:-:S03]  /*9190*/  IMAD.MOV.U32 R19, RZ, RZ, R26 ;  /* 0x000000ffff137224 */ /* 0x000fc600078e001a */
[----:B------:R-:W-:-:S04]  /*91a0*/  FMUL.FTZ R0, R0, 1 ;  /* 0x3f80000000007820 */ /* 0x000fc80000410000 */
[----:B------:R-:W0:Y:S02]  /*91b0*/  F2F.F64.F32 R4, R0 ;  /* 0x0000000000047310 */ /* 0x000e240000201800 */
[----:B0-----:R0:W-:Y:S01]  /*91c0*/  STG.E.128 desc[UR36][R8.64], R4 ;  /* 0x0000000408007986 */ /* 0x0011e2000c101d24 */
[----:B------:R-:W-:Y:S05]  /*91d0*/  BRA `(.L_x_8417) ;  /* 0x0000000800887947 */ /* 0x000fea0003800000 */
.L_x_8430:
        /* <DEDUP_REMOVED lines=19> */
.L_x_8435:
[----:B------:R-:W-:Y:S05]  /*9310*/  BSYNC.RECONVERGENT B0 ;  /* 0x0000000000007941 */ /* 0x000fea0003800200 */
.L_x_8434:
[----:B------:R-:W-:Y:S01]  /*9320*/  LOP3.LUT R5, R0, 0x80, R5, 0xf8, !PT ;  /* 0x0000008000057812 */ /* 0x000fe200078ef805 */
[----:B------:R-:W-:-:S04]  /*9330*/  IMAD.MOV.U32 R19, RZ, RZ, R26 ;  /* 0x000000ffff137224 */ /* 0x000fc800078e001a */
[----:B------:R0:W-:Y:S01]  /*9340*/  STG.E.U8 desc[UR36][R8.64], R5 ;  /* 0x0000000508007986 */ /* 0x0001e2000c101124 */
[----:B------:R-:W-:Y:S05]  /*9350*/  BRA `(.L_x_8417) ;  /* 0x0000000800287947 */ /* 0x000fea0003800000 */
.L_x_8433:
        /* <DEDUP_REMOVED lines=15> */
.L_x_8437:
[----:B------:R-:W-:Y:S05]  /*9450*/  BSYNC.RECONVERGENT B0 ;  /* 0x0000000000007941 */ /* 0x000fea0003800200 */
.L_x_8436:
[----:B------:R-:W-:Y:S01]  /*9460*/  LOP3.LUT R5, R0, 0x80, R5, 0xf8, !PT ;  /* 0x0000008000057812 */ /* 0x000fe200078ef805 */
[----:B------:R-:W-:-:S04]  /*9470*/  IMAD.MOV.U32 R19, RZ, RZ, R26 ;  /* 0x000000ffff137224 */ /* 0x000fc800078e001a */
[----:B------:R0:W-:Y:S01]  /*9480*/  STG.E.U8 desc[UR36][R8.64], R5 ;  /* 0x0000000508007986 */ /* 0x0001e2000c101124 */
[----:B------:R-:W-:Y:S05]  /*9490*/  BRA `(.L_x_8417) ;  /* 0x0000000400d87947 */ /* 0x000fea0003800000 */
.L_x_8432:
[----:B------:R-:W-:Y:S02]  /*94a0*/  HADD2.F32 R0, -RZ, R0.H0_H0 ;  /* 0x20000000ff007230 */ /* 0x000fe40000004100 */
[----:B------:R-:W-:-:S03]  /*94b0*/  IMAD.MOV.U32 R19, RZ, RZ, R26 ;  /* 0x000000ffff137224 */ /* 0x000fc600078e001a */
[----:B------:R-:W-:-:S05]  /*94c0*/  F2FP.BF16.F32.PACK_AB R0, RZ, R0 ;  /* 0x00000000ff00723e */ /* 0x000fca00000010ff */
[----:B------:R0:W-:Y:S01]  /*94d0*/  STG.E.U16 desc[UR36][R8.64], R0 ;  /* 0x0000000008007986 */ /* 0x0001e2000c101524 */
[----:B------:R-:W-:Y:S05]  /*94e0*/  BRA `(.L_x_8417) ;  /* 0x0000000400c47947 */ /* 0x000fea0003800000 */
.L_x_8429:
        /* <DEDUP_REMOVED lines=13> */
.L_x_8440:
        /* <DEDUP_REMOVED lines=13> */
.L_x_8443:
[----:B------:R-:W-:-:S04]  /*9690*/  SHF.R.U32.HI R0, RZ, 0x14, R3 ;  /* 0x00000014ff007819 */ /* 0x000fc80000011603 */
[----:B------:R-:W-:-:S04]  /*96a0*/  LOP3.LUT R0, R0, 0x1, RZ, 0xc0, !PT ;  /* 0x0000000100007812 */ /* 0x000fc800078ec0ff */
[----:B------:R-:W-:-:S04]  /*96b0*/  IADD3 R0, PT, PT, R3, 0x487ffff, R0 ;  /* 0x0487ffff03007810 */ /* 0x000fc80007ffe000 */
[----:B------:R-:W-:-:S04]  /*96c0*/  SHF.R.U32.HI R0, RZ, 0x14, R0 ;  /* 0x00000014ff007819 */ /* 0x000fc80000011600 */
[----:B------:R-:W-:-:S07]  /*96d0*/  LOP3.LUT R0, R0, 0xff, RZ, 0xc0, !PT ;  /* 0x000000ff00007812 */ /* 0x000fce00078ec0ff */
.L_x_8444:
[----:B------:R-:W-:-:S04]  /*96e0*/  SHF.R.U32.HI R3, RZ, 0x18, R3 ;  /* 0x00000018ff037819 */ /* 0x000fc80000011603 */
[----:B------:R-:W-:-:S04]  /*96f0*/  LOP3.LUT R0, R0, 0x80, R3, 0xf8, !PT ;  /* 0x0000008000007812 */ /* 0x000fc800078ef803 */
[----:B------:R-:W-:-:S07]  /*9700*/  PRMT R4, R0, 0x7610, R4 ;  /* 0x0000761000047816 */ /* 0x000fce0000000004 */
.L_x_8442:
[----:B------:R-:W-:Y:S05]  /*9710*/  BSYNC.RECONVERGENT B0 ;  /* 0x0000000000007941 */ /* 0x000fea0003800200 */
.L_x_8441:
[----:B------:R0:W-:Y:S01]  /*9720*/  STG.E.U8 desc[UR36][R8.64], R4 ;  /* 0x0000000408007986 */ /* 0x0001e2000c101124 */
[----:B------:R-:W-:Y:S01]  /*9730*/  IMAD.MOV.U32 R19, RZ, RZ, R26 ;  /* 0x000000ffff137224 */ /* 0x000fe200078e001a */
[----:B------:R-:W-:Y:S06]  /*9740*/  BRA `(.L_x_8417) ;  /* 0x00000004002c7947 */ /* 0x000fec0003800000 */
.L_x_8439:
        /* <DEDUP_REMOVED lines=13> */
.L_x_8447:
[----:B------:R-:W-:-:S04]  /*9820*/  SHF.R.U32.HI R0, RZ, 0x15, R3 ;  /* 0x00000015ff007819 */ /* 0x000fc80000011603 */
[----:B------:R-:W-:-:S04]  /*9830*/  LOP3.LUT R0, R0, 0x1, RZ, 0xc0, !PT ;  /* 0x0000000100007812 */ /* 0x000fc800078ec0ff */
[----:B------:R-:W-:-:S04]  /*9840*/  IADD3 R0, PT, PT, R3, 0x88fffff, R0 ;  /* 0x088fffff03007810 */ /* 0x000fc80007ffe000 */
[----:B------:R-:W-:-:S04]  /*9850*/  SHF.R.U32.HI R0, RZ, 0x15, R0 ;  /* 0x00000015ff007819 */ /* 0x000fc80000011600 */
[----:B------:R-:W-:-:S07]  /*9860*/  LOP3.LUT R0, R0, 0xff, RZ, 0xc0, !PT ;  /* 0x000000ff00007812 */ /* 0x000fce00078ec0ff */
.L_x_8448:
[----:B------:R-:W-:-:S04]  /*9870*/  SHF.R.U32.HI R3, RZ, 0x18, R3 ;  /* 0x00000018ff037819 */ /* 0x000fc80000011603 */
[----:B------:R-:W-:-:S04]  /*9880*/  LOP3.LUT R0, R0, 0x80, R3, 0xf8, !PT ;  /* 0x0000008000007812 */ /* 0x000fc800078ef803 */
[----:B------:R-:W-:-:S07]  /*9890*/  PRMT R4, R0, 0x7610, R4 ;  /* 0x0000761000047816 */ /* 0x000fce0000000004 */
.L_x_8446:
[----:B------:R-:W-:Y:S05]  /*98a0*/  BSYNC.RECONVERGENT B0 ;  /* 0x0000000000007941 */ /* 0x000fea0003800200 */
.L_x_8445:
[----:B------:R0:W-:Y:S01]  /*98b0*/  STG.E.U8 desc[UR36][R8.64], R4 ;  /* 0x0000000408007986 */ /* 0x0001e2000c101124 */
[----:B------:R-:W-:Y:S01]  /*98c0*/  IMAD.MOV.U32 R19, RZ, RZ, R26 ;  /* 0x000000ffff137224 */ /* 0x000fe200078e001a */
[----:B------:R-:W-:Y:S06]  /*98d0*/  BRA `(.L_x_8417) ;  /* 0x0000000000c87947 */ /* 0x000fec0003800000 */
.L_x_8438:
[----:B------:R-:W-:-:S13]  /*98e0*/  ISETP.NE.AND P0, PT, R3, 0x1c, PT ;  /* 0x0000001c0300780c */ /* 0x000fda0003f05270 */
[----:B------:R-:W-:Y:S05]  /*98f0*/  @!P0 BRA `(.L_x_8449) ;  /* 0x0000000000b08947 */ /* 0x000fea0003800000 */
[----:B------:R-:W-:-:S13]  /*9900*/  ISETP.NE.AND P0, PT, R3, 0x1d, PT ;  /* 0x0000001d0300780c */ /* 0x000fda0003f05270 */
[----:B------:R-:W-:Y:S05]  /*9910*/  @!P0 BRA `(.L_x_8450) ;  /* 0x0000000000948947 */ /* 0x000fea0003800000 */
[----:B------:R-:W-:-:S13]  /*9920*/  ISETP.NE.AND P0, PT, R3, 0x2c, PT ;  /* 0x0000002c0300780c */ /* 0x000fda0003f05270 */
[----:B------:R-:W-:Y:S05]  /*9930*/  @!P0 BRA `(.L_x_8451) ;  /* 0x0000000000488947 */ /* 0x000fea0003800000 */
.L_x_8422:
        /* <DEDUP_REMOVED lines=16> */
.L_x_8452:
[----:B------:R-:W-:Y:S01]  /*9a40*/  IMAD.MOV.U32 R19, RZ, RZ, R26 ;  /* 0x000000ffff137224 */ /* 0x000fe200078e001a */
[----:B------:R-:W-:Y:S06]  /*9a50*/  BRA `(.L_x_8417) ;  /* 0x0000000000687947 */ /* 0x000fec0003800000 */
.L_x_8451:
        /* <DEDUP_REMOVED lines=17> */
.L_x_8450:
[----:B------:R-:W-:Y:S02]  /*9b70*/  HADD2.F32 R4, -RZ, R0.H0_H0 ;  /* 0x20000000ff047230 */ /* 0x000fe40000004100 */
[----:B------:R-:W-:-:S04]  /*9b80*/  IMAD.MOV.U32 R19, RZ, RZ, R26 ;  /* 0x000000ffff137224 */ /* 0x000fc800078e001a */
[----:B------:R-:W0:Y:S02]  /*9b90*/  F2I.U64.TRUNC R4, R4 ;  /* 0x0000000400047311 */ /* 0x000e24000020d800 */
[----:B0-----:R0:W-:Y:S01]  /*9ba0*/  STG.E.64 desc[UR36][R8.64], R4 ;  /* 0x0000000408007986 */ /* 0x0011e2000c101b24 */
[----:B------:R-:W-:Y:S05]  /*9bb0*/  BRA `(.L_x_8417) ;  /* 0x0000000000107947 */ /* 0x000fea0003800000 */
.L_x_8449:
[----:B------:R-:W-:Y:S02]  /*9bc0*/  HADD2.F32 R0, -RZ, R0.H0_H0 ;  /* 0x20000000ff007230 */ /* 0x000fe40000004100 */
[----:B------:R-:W-:Y:S02]  /*9bd0*/  IMAD.MOV.U32 R19, RZ, RZ, R26 ;  /* 0x000000ffff137224 */ /* 0x000fe400078e001a */
[----:B------:R-:W0:Y:S02]  /*9be0*/  F2I.FTZ.U32.TRUNC.NTZ R3, R0 ;  /* 0x0000000000037305 */ /* 0x000e24000021f000 */
[----:B0-----:R0:W-:Y:S03]  /*9bf0*/  STG.E desc[UR36][R8.64], R3 ;  /* 0x0000000308007986 */ /* 0x0011e6000c101924 */
.L_x_8417:
[----:B------:R-:W-:Y:S05]  /*9c00*/  BSYNC.RECONVERGENT B6 ;  /* 0x0000000000067941 */ /* 0x000fea0003800200 */
.L_x_8416:
        /* <DEDUP_REMOVED lines=25> */
.L_x_8458:
[----:B------:R-:W-:-:S06]  /*9da0*/  HADD2.F32 R5, -RZ, R18.H0_H0 ;  /* 0x20000012ff057230 */ /* 0x000fcc0000004100 */
[----:B------:R-:W0:Y:S02]  /*9db0*/  F2I.S64.TRUNC R4, R5 ;  /* 0x0000000500047311 */ /* 0x000e24000020d900 */
[----:B0-----:R0:W-:Y:S01]  /*9dc0*/  STG.E.U8 desc[UR36][R8.64], R4 ;  /* 0x0000000408007986 */ /* 0x0011e2000c101124 */
[----:B------:R-:W-:Y:S05]  /*9dd0*/  BRA `(.L_x_8460) ;  /* 0x0000000c006c7947 */ /* 0x000fea0003800000 */
.L_x_8457:
        /* <DEDUP_REMOVED lines=10> */
.L_x_8462:
[----:B------:R-:W-:-:S04]  /*9e80*/  HADD2.F32 R18, -RZ, R18.H0_H0 ;  /* 0x20000012ff127230 */ /* 0x000fc80000004100 */
[----:B------:R-:W0:Y:S02]  /*9e90*/  F2I.FTZ.TRUNC.NTZ R3, R18 ;  /* 0x0000001200037305 */ /* 0x000e24000021f100 */
[----:B0-----:R0:W-:Y:S01]  /*9ea0*/  STG.E desc[UR36][R8.64], R3 ;  /* 0x0000000308007986 */ /* 0x0011e2000c101924 */
[----:B------:R-:W-:Y:S05]  /*9eb0*/  BRA `(.L_x_8460) ;  /* 0x0000000c00347947 */ /* 0x000fea0003800000 */
.L_x_8461:
[----:B------:R-:W-:-:S04]  /*9ec0*/  HADD2.F32 R18, -RZ, R18.H0_H0 ;  /* 0x20000012ff127230 */ /* 0x000fc80000004100 */
[----:B------:R-:W0:Y:S02]  /*9ed0*/  F2I.FTZ.TRUNC.NTZ R3, R18 ;  /* 0x0000001200037305 */ /* 0x000e24000021f100 */
[----:B0-----:R0:W-:Y:S01]  /*9ee0*/  STG.E.U16 desc[UR36][R8.64], R3 ;  /* 0x0000000308007986 */ /* 0x0011e2000c101524 */
[----:B------:R-:W-:Y:S05]  /*9ef0*/  BRA `(.L_x_8460) ;  /* 0x0000000c00247947 */ /* 0x000fea0003800000 */
.L_x_8456:
        /* <DEDUP_REMOVED lines=9> */
.L_x_8464:
[----:B------:R0:W-:Y:S01]  /*9f90*/  STG.E.U16 desc[UR36][R8.64], R18 ;  /* 0x0000001208007986 */ /* 0x0001e2000c101524 */
[----:B------:R-:W-:Y:S05]  /*9fa0*/  BRA `(.L_x_8460) ;  /* 0x0000000800f87947 */ /* 0x000fea0003800000 */
.L_x_8463:
        /* <DEDUP_REMOVED lines=10> */
.L_x_8466:
[----:B------:R-:W-:-:S05]  /*a050*/  HADD2.F32 R0, -RZ, R18.H0_H0 ;  /* 0x20000012ff007230 */ /* 0x000fca0000004100 */
[----:B------:R-:W-:-:S04]  /*a060*/  F2FP.F16.F32.PACK_AB R0, RZ, R0 ;  /* 0x00000000ff00723e */ /* 0x000fc800000000ff */
[----:B------:R-:W-:-:S05]  /*a070*/  PRMT R0, R0, 0x5410, RZ ;  /* 0x0000541000007816 */ /* 0x000fca00000000ff */
[----:B------:R2:W-:Y:S01]  /*a080*/  STG.E desc[UR36][R8.64], R0 ;  /* 0x0000000008007986 */ /* 0x0005e2000c101924 */
[----:B------:R-:W-:Y:S05]  /*a090*/  BRA `(.L_x_8460) ;  /* 0x0000000800bc7947 */ /* 0x000fea0003800000 */
.L_x_8465:
[----:B------:R-:W-:-:S05]  /*a0a0*/  HADD2.F32 R4, -RZ, R18.H0_H0 ;  /* 0x20000012ff047230 */ /* 0x000fca0000004100 */
[----:B------:R-:W-:-:S06]  /*a0b0*/  FMUL.FTZ R4, R4, 1 ;  /* 0x3f80000004047820 */ /* 0x000fcc0000410000 */
[----:B------:R-:W0:Y:S02]  /*a0c0*/  F2F.F64.F32 R4, R4 ;  /* 0x0000000400047310 */ /* 0x000e240000201800 */
[----:B0-----:R4:W-:Y:S01]  /*a0d0*/  STG.E.64 desc[UR36][R8.64], R4 ;  /* 0x0000000408007986 */ /* 0x0019e2000c101b24 */
[----:B------:R-:W-:Y:S05]  /*a0e0*/  BRA `(.L_x_8460) ;  /* 0x0000000800a87947 */ /* 0x000fea0003800000 */
.L_x_8455:
        /* <DEDUP_REMOVED lines=14> */
.L_x_8470:
        /* <DEDUP_REMOVED lines=17> */
.L_x_8473:
[----:B------:R-:W-:-:S04]  /*a2e0*/  SHF.R.U32.HI R3, RZ, 0x18, R5 ;  /* 0x00000018ff037819 */ /* 0x000fc80000011605 */
[----:B------:R-:W-:-:S04]  /*a2f0*/  LOP3.LUT R0, R0, 0x80, R3, 0xf8, !PT ;  /* 0x0000008000007812 */ /* 0x000fc800078ef803 */
[----:B------:R-:W-:-:S07]  /*a300*/  PRMT R4, R0, 0x7610, R4 ;  /* 0x0000761000047816 */ /* 0x000fce0000000004 */
.L_x_8472:
[----:B------:R-:W-:Y:S05]  /*a310*/  BSYNC.RECONVERGENT B0 ;  /* 0x0000000000007941 */ /* 0x000fea0003800200 */
.L_x_8471:
[----:B------:R0:W-:Y:S01]  /*a320*/  STG.E.U8 desc[UR36][R8.64], R4 ;  /* 0x0000000408007986 */ /* 0x0001e2000c101124 */
[----:B------:R-:W-:Y:S05]  /*a330*/  BRA `(.L_x_8460) ;  /* 0x0000000800147947 */ /* 0x000fea0003800000 */
.L_x_8469:
        /* <DEDUP_REMOVED lines=17> */
.L_x_8476:
[----:B------:R-:W-:-:S04]  /*a450*/  SHF.R.U32.HI R3, RZ, 0x18, R5 ;  /* 0x00000018ff037819 */ /* 0x000fc80000011605 */
[----:B------:R-:W-:-:S04]  /*a460*/  LOP3.LUT R0, R0, 0x80, R3, 0xf8, !PT ;  /* 0x0000008000007812 */ /* 0x000fc800078ef803 */
[----:B------:R-:W-:-:S07]  /*a470*/  PRMT R4, R0, 0x7610, R4 ;  /* 0x0000761000047816 */ /* 0x000fce0000000004 */
.L_x_8475:
[----:B------:R-:W-:Y:S05]  /*a480*/  BSYNC.RECONVERGENT B0 ;  /* 0x0000000000007941 */ /* 0x000fea0003800200 */
.L_x_8474:
[----:B------:R0:W-:Y:S01]  /*a490*/  STG.E.U8 desc[UR36][R8.64], R4 ;  /* 0x0000000408007986 */ /* 0x0001e2000c101124 */
[----:B------:R-:W-:Y:S05]  /*a4a0*/  BRA `(.L_x_8460) ;  /* 0x0000000400b87947 */ /* 0x000fea0003800000 */
.L_x_8468:
        /* <DEDUP_REMOVED lines=22> */
.L_x_8478:
[----:B------:R-:W-:-:S06]  /*a610*/  HADD2.F32 R4, -RZ, R18.H0_H0 ;  /* 0x20000012ff047230 */ /* 0x000fcc0000004100 */
[----:B------:R-:W0:Y:S02]  /*a620*/  F2I.U64.TRUNC R4, R4 ;  /* 0x0000000400047311 */ /* 0x000e24000020d800 */
[----:B0-----:R0:W-:Y:S01]  /*a630*/  STG.E.64 desc[UR36][R8.64], R4 ;  /* 0x0000000408007986 */ /* 0x0011e2000c101b24 */
[----:B------:R-:W-:Y:S05]  /*a640*/  BRA `(.L_x_8460) ;  /* 0x0000000400507947 */ /* 0x000fea0003800000 */
.L_x_8477:
[----:B------:R-:W-:-:S04]  /*a650*/  HADD2.F32 R18, -RZ, R18.H0_H0 ;  /* 0x20000012ff127230 */ /* 0x000fc80000004100 */
[----:B------:R-:W0:Y:S02]  /*a660*/  F2I.FTZ.U32.TRUNC.NTZ R3, R18 ;  /* 0x0000001200037305 */ /* 0x000e24000021f000 */
[----:B0-----:R0:W-:Y:S01]  /*a670*/  STG.E desc[UR36][R8.64], R3 ;  /* 0x0000000308007986 */ /* 0x0011e2000c101924 */
[----:B------:R-:W-:Y:S05]  /*a680*/  BRA `(.L_x_8460) ;  /* 0x0000000400407947 */ /* 0x000fea0003800000 */
.L_x_8467:
        /* <DEDUP_REMOVED lines=11> */
.L_x_8480:
[----:B------:R-:W-:Y:S01]  /*a740*/  HADD2.F32 R18, -RZ, R18.H0_H0 ;  /* 0x20000012ff127230 */ /* 0x000fe20000004100 */
[----:B------:R-:W-:-:S04]  /*a750*/  CS2R R6, SRZ ;  /* 0x0000000000067805 */ /* 0x000fc8000001ff00 */
[----:B------:R-:W-:-:S06]  /*a760*/  FMUL.FTZ R4, R18, 1 ;  /* 0x3f80000012047820 */ /* 0x000fcc0000410000 */
[----:B------:R-:W0:Y:S02]  /*a770*/  F2F.F64.F32 R4, R4 ;  /* 0x0000000400047310 */ /* 0x000e240000201800 */
[----:B0-----:R0:W-:Y:S01]  /*a780*/  STG.E.128 desc[UR36][R8.64], R4 ;  /* 0x0000000408007986 */ /* 0x0011e2000c101d24 */
[----:B------:R-:W-:Y:S05]  /*a790*/  BRA `(.L_x_8460) ;  /* 0x0000000000fc7947 */ /* 0x000fea0003800000 */
.L_x_8479:
[----:B------:R-:W-:-:S13]  /*a7a0*/  ISETP.NE.AND P0, PT, R0, 0xf, PT ;  /* 0x0000000f0000780c */ /* 0x000fda0003f05270 */
[----:B------:R-:W-:Y:S05]  /*a7b0*/  @!P0 BRA `(.L_x_8481) ;  /* 0x0000000000e88947 */ /* 0x000fea0003800000 */
[----:B------:R-:W-:-:S13]  /*a7c0*/  ISETP.NE.AND P0, PT, R0, 0x17, PT ;  /* 0x000000170000780c */ /* 0x000fda0003f05270 */
[----:B------:R-:W-:Y:S05]  /*a7d0*/  @!P0 BRA `(.L_x_8482) ;  /* 0x0000000000908947 */ /* 0x000fea0003800000 */
[----:B------:R-:W-:-:S13]  /*a7e0*/  ISETP.NE.AND P0, PT, R0, 0x18, PT ;  /* 0x000000180000780c */ /* 0x000fda0003f05270 */
[----:B------:R-:W-:Y:S05]  /*a7f0*/  @!P0 BRA `(.L_x_8483) ;  /* 0x0000000000448947 */ /* 0x000fea0003800000 */
.L_x_8459:
        /* <DEDUP_REMOVED lines=16> */
.L_x_8484:
[----:B------:R-:W-:Y:S05]  /*a900*/  BRA `(.L_x_8460) ;  /* 0x0000000000a07947 */ /* 0x000fea0003800000 */
.L_x_8483:
        /* <DEDUP_REMOVED lines=13> */
.L_x_8486:
[----:B------:R-:W-:Y:S05]  /*a9e0*/  BSYNC.RECONVERGENT B0 ;  /* 0x0000000000007941 */ /* 0x000fea0003800200 */
.L_x_8485:
[----:B------:R-:W-:-:S05]  /*a9f0*/  LOP3.LUT R3, R0, 0x80, R3, 0xf8, !PT ;  /* 0x0000008000037812 */ /* 0x000fca00078ef803 */
[----:B------:R0:W-:Y:S01]  /*aa00*/  STG.E.U8 desc[UR36][R8.64], R3 ;  /* 0x0000000308007986 */ /* 0x0001e2000c101124 */
[----:B------:R-:W-:Y:S05]  /*aa10*/  BRA `(.L_x_8460) ;  /* 0x00000000005c7947 */ /* 0x000fea0003800000 */
.L_x_8482:
        /* <DEDUP_REMOVED lines=12> */
.L_x_8488:
[----:B------:R-:W-:Y:S01]  /*aae0*/  IMAD.MOV.U32 R0, RZ, RZ, 0x7f ;  /* 0x0000007fff007424 */ /* 0x000fe200078e00ff */
[----:B------:R-:W-:-:S04]  /*aaf0*/  ISETP.GT.U32.AND P0, PT, R4, 0x7f800000, PT ;  /* 0x7f8000000400780c */ /* 0x000fc80003f04070 */
[----:B------:R-:W-:-:S09]  /*ab00*/  SEL R0, R0, 0x7c, P0 ;  /* 0x0000007c00007807 */ /* 0x000fd20000000000 */
.L_x_8489:
[----:B------:R-:W-:Y:S05]  /*ab10*/  BSYNC.RECONVERGENT B0 ;  /* 0x0000000000007941 */ /* 0x000fea0003800200 */
.L_x_8487:
[----:B------:R-:W-:-:S04]  /*ab20*/  SHF.R.U32.HI R3, RZ, 0x18, R3 ;  /* 0x00000018ff037819 */ /* 0x000fc80000011603 */
[----:B------:R-:W-:-:S05]  /*ab30*/  LOP3.LUT R3, R0, 0x80, R3, 0xf8, !PT ;  /* 0x0000008000037812 */ /* 0x000fca00078ef803 */
[----:B------:R0:W-:Y:S01]  /*ab40*/  STG.E.U8 desc[UR36][R8.64], R3 ;  /* 0x0000000308007986 */ /* 0x0001e2000c101124 */
[----:B------:R-:W-:Y:S05]  /*ab50*/  BRA `(.L_x_8460) ;  /* 0x00000000000c7947 */ /* 0x000fea0003800000 */
.L_x_8481:
[----:B------:R-:W-:-:S05]  /*ab60*/  HADD2.F32 R0, -RZ, R18.H0_H0 ;  /* 0x20000012ff007230 */ /* 0x000fca0000004100 */
[----:B------:R-:W-:-:S05]  /*ab70*/  F2FP.BF16.F32.PACK_AB R0, RZ, R0 ;  /* 0x00000000ff00723e */ /* 0x000fca00000010ff */
[----:B------:R0:W-:Y:S02]  /*ab80*/  STG.E.U16 desc[UR36][R8.64], R0 ;  /* 0x0000000008007986 */ /* 0x0001e4000c101524 */
.L_x_8460:
        /* <DEDUP_REMOVED lines=25> */
.L_x_8493:
[----:B------:R-:W-:-:S06]  /*ad20*/  HADD2.F32 R5, -RZ, R17.H0_H0 ;  /* 0x20000011ff057230 */ /* 0x000fcc0000004100 */
[----:B------:R-:W0:Y:S02]  /*ad30*/  F2I.S64.TRUNC R4, R5 ;  /* 0x0000000500047311 */ /* 0x000e24000020d900 */
[----:B0-----:R4:W-:Y:S01]  /*ad40*/  STG.E.U8 desc[UR36][R8.64], R4 ;  /* 0x0000000408007986 */ /* 0x0019e2000c101124 */
[----:B------:R-:W-:Y:S05]  /*ad50*/  BRA `(.L_x_8495) ;  /* 0x0000000c006c7947 */ /* 0x000fea0003800000 */
.L_x_8492:
        /* <DEDUP_REMOVED lines=10> */
.L_x_8497:
[----:B------:R-:W-:-:S06]  /*ae00*/  HADD2.F32 R17, -RZ, R17.H0_H0 ;  /* 0x20000011ff117230 */ /* 0x000fcc0000004100 */
[----:B------:R-:W0:Y:S02]  /*ae10*/  F2I.FTZ.TRUNC.NTZ R17, R17 ;  /* 0x0000001100117305 */ /* 0x000e24000021f100 */
[----:B0-----:R2:W-:Y:S01]  /*ae20*/  STG.E desc[UR36][R8.64], R17 ;  /* 0x0000001108007986 */ /* 0x0015e2000c101924 */
[----:B------:R-:W-:Y:S05]  /*ae30*/  BRA `(.L_x_8495) ;  /* 0x0000000c00347947 */ /* 0x000fea0003800000 */
.L_x_8496:
[----:B------:R-:W-:-:S06]  /*ae40*/  HADD2.F32 R17, -RZ, R17.H0_H0 ;  /* 0x20000011ff117230 */ /* 0x000fcc0000004100 */
[----:B------:R-:W0:Y:S02]  /*ae50*/  F2I.FTZ.TRUNC.NTZ R17, R17 ;  /* 0x0000001100117305 */ /* 0x000e24000021f100 */
[----:B0-----:R0:W-:Y:S01]  /*ae60*/  STG.E.U16 desc[UR36][R8.64], R17 ;  /* 0x0000001108007986 */ /* 0x0011e2000c101524 */
[----:B------:R-:W-:Y:S05]  /*ae70*/  BRA `(.L_x_8495) ;  /* 0x0000000c00247947 */ /* 0x000fea0003800000 */
.L_x_8491:
        /* <DEDUP_REMOVED lines=9> */
.L_x_8499:
[----:B------:R0:W-:Y:S01]  /*af10*/  STG.E.U16 desc[UR36][R8.64], R17 ;  /* 0x0000001108007986 */ /* 0x0001e2000c101524 */
[----:B------:R-:W-:Y:S05]  /*af20*/  BRA `(.L_x_8495) ;  /* 0x0000000800f87947 */ /* 0x000fea0003800000 */
.L_x_8498:
        /* <DEDUP_REMOVED lines=10> */
.L_x_8501:
[----:B------:R-:W-:-:S05]  /*afd0*/  HADD2.F32 R0, -RZ, R17.H0_H0 ;  /* 0x20000011ff007230 */ /* 0x000fca0000004100 */
[----:B------:R-:W-:-:S04]  /*afe0*/  F2FP.F16.F32.PACK_AB R0, RZ, R0 ;  /* 0x00000000ff00723e */ /* 0x000fc800000000ff */
[----:B------:R-:W-:-:S05]  /*aff0*/  PRMT R0, R0, 0x5410, RZ ;  /* 0x0000541000007816 */ /* 0x000fca00000000ff */
[----:B------:R0:W-:Y:S01]  /*b000*/  STG.E desc[UR36][R8.64], R0 ;  /* 0x0000000008007986 */ /* 0x0001e2000c101924 */
[----:B------:R-:W-:Y:S05]  /*b010*/  BRA `(.L_x_8495) ;  /* 0x0000000800bc7947 */ /* 0x000fea0003800000 */
.L_x_8500:
[----:B------:R-:W-:-:S05]  /*b020*/  HADD2.F32 R4, -RZ, R17.H0_H0 ;  /* 0x20000011ff047230 */ /* 0x000fca0000004100 */
[----:B------:R-:W-:-:S06]  /*b030*/  FMUL.FTZ R4, R4, 1 ;  /* 0x3f80000004047820 */ /* 0x000fcc0000410000 */
[----:B------:R-:W0:Y:S02]  /*b040*/  F2F.F64.F32 R4, R4 ;  /* 0x0000000400047310 */ /* 0x000e240000201800 */
[----:B0-----:R0:W-:Y:S01]  /*b050*/  STG.E.64 desc[UR36][R8.64], R4 ;  /* 0x0000000408007986 */ /* 0x0011e2000c101b24 */
[----:B------:R-:W-:Y:S05]  /*b060*/  BRA `(.L_x_8495) ;  /* 0x0000000800a87947 */ /* 0x000fea0003800000 */
.L_x_8490:
        /* <DEDUP_REMOVED lines=14> */
.L_x_8505:
        /* <DEDUP_REMOVED lines=17> */
.L_x_8508:
[----:B------:R-:W-:-:S04]  /*b260*/  SHF.R.U32.HI R3, RZ, 0x18, R17 ;  /* 0x00000018ff037819 */ /* 0x000fc80000011611 */
[----:B------:R-:W-:-:S04]  /*b270*/  LOP3.LUT R0, R0, 0x80, R3, 0xf8, !PT ;  /* 0x0000008000007812 */ /* 0x000fc800078ef803 */
[----:B------:R-:W-:-:S07]  /*b280*/  PRMT R4, R0, 0x7610, R4 ;  /* 0x0000761000047816 */ /* 0x000fce0000000004 */
.L_x_8507:
[----:B------:R-:W-:Y:S05]  /*b290*/  BSYNC.RECONVERGENT B0 ;  /* 0x0000000000007941 */ /* 0x000fea0003800200 */
.L_x_8506:
[----:B------:R0:W-:Y:S01]  /*b2a0*/  STG.E.U8 desc[UR36][R8.64], R4 ;  /* 0x0000000408007986 */ /* 0x0001e2000c101124 */
[----:B------:R-:W-:Y:S05]  /*b2b0*/  BRA `(.L_x_8495) ;  /* 0x0000000800147947 */ /* 0x000fea0003800000 */
.L_x_8504:
        /* <DEDUP_REMOVED lines=17> */
.L_x_8511:
[----:B------:R-:W-:-:S04]  /*b3d0*/  SHF.R.U32.HI R3, RZ, 0x18, R17 ;  /* 0x00000018ff037819 */ /* 0x000fc80000011611 */
[----:B------:R-:W-:-:S04]  /*b3e0*/  LOP3.LUT R0, R0, 0x80, R3, 0xf8, !PT ;  /* 0x0000008000007812 */ /* 0x000fc800078ef803 */
[----:B------:R-:W-:-:S07]  /*b3f0*/  PRMT R4, R0, 0x7610, R4 ;  /* 0x0000761000047816 */ /* 0x000fce0000000004 */
.L_x_8510:
[----:B------:R-:W-:Y:S05]  /*b400*/  BSYNC.RECONVERGENT B0 ;  /* 0x0000000000007941 */ /* 0x000fea0003800200 */
.L_x_8509:
[----:B------:R0:W-:Y:S01]  /*b410*/  STG.E.U8 desc[UR36][R8.64], R4 ;  /* 0x0000000408007986 */ /* 0x0001e2000c101124 */
[----:B------:R-:W-:Y:S05]  /*b420*/  BRA `(.L_x_8495) ;  /* 0x0000000400b87947 */ /* 0x000fea0003800000 */
.L_x_8503:
        /* <DEDUP_REMOVED lines=22> */
.L_x_8513:
[----:B------:R-:W-:-:S06]  /*b590*/  HADD2.F32 R4, -RZ, R17.H0_H0 ;  /* 0x20000011ff047230 */ /* 0x000fcc0000004100 */
[----:B------:R-:W0:Y:S02]  /*b5a0*/  F2I.U64.TRUNC R4, R4 ;  /* 0x0000000400047311 */ /* 0x000e24000020d800 */
[----:B0-----:R0:W-:Y:S01]  /*b5b0*/  STG.E.64 desc[UR36][R8.64], R4 ;  /* 0x0000000408007986 */ /* 0x0011e2000c101b24 */
[----:B------:R-:W-:Y:S05]  /*b5c0*/  BRA `(.L_x_8495) ;  /* 0x0000000400507947 */ /* 0x000fea0003800000 */
.L_x_8512:
[----:B------:R-:W-:-:S06]  /*b5d0*/  HADD2.F32 R17, -RZ, R17.H0_H0 ;  /* 0x20000011ff117230 */ /* 0x000fcc0000004100 */
[----:B------:R-:W0:Y:S02]  /*b5e0*/  F2I.FTZ.U32.TRUNC.NTZ R17, R17 ;  /* 0x0000001100117305 */ /* 0x000e24000021f000 */
[----:B0-----:R0:W-:Y:S01]  /*b5f0*/  STG.E desc[UR36][R8.64], R17 ;  /* 0x0000001108007986 */ /* 0x0011e2000c101924 */
[----:B------:R-:W-:Y:S05]  /*b600*/  BRA `(.L_x_8495) ;  /* 0x0000000400407947 */ /* 0x000fea0003800000 */
.L_x_8502:
        /* <DEDUP_REMOVED lines=11> */
.L_x_8515:
[----:B------:R-:W-:Y:S01]  /*b6c0*/  HADD2.F32 R17, -RZ, R17.H0_H0 ;  /* 0x20000011ff117230 */ /* 0x000fe20000004100 */
[----:B------:R-:W-:-:S04]  /*b6d0*/  CS2R R6, SRZ ;  /* 0x0000000000067805 */ /* 0x000fc8000001ff00 */
[----:B------:R-:W-:-:S06]  /*b6e0*/  FMUL.FTZ R4, R17, 1 ;  /* 0x3f80000011047820 */ /* 0x000fcc0000410000 */
[----:B------:R-:W0:Y:S02]  /*b6f0*/  F2F.F64.F32 R4, R4 ;  /* 0x0000000400047310 */ /* 0x000e240000201800 */
[----:B0-----:R0:W-:Y:S01]  /*b700*/  STG.E.128 desc[UR36][R8.64], R4 ;  /* 0x0000000408007986 */ /* 0x0011e2000c101d24 */
[----:B------:R-:W-:Y:S05]  /*b710*/  BRA `(.L_x_8495) ;  /* 0x0000000000fc7947 */ /* 0x000fea0003800000 */
.L_x_8514:
[----:B------:R-:W-:-:S13]  /*b720*/  ISETP.NE.AND P0, PT, R0, 0xf, PT ;  /* 0x0000000f0000780c */ /* 0x000fda0003f05270 */
[----:B------:R-:W-:Y:S05]  /*b730*/  @!P0 BRA `(.L_x_8516) ;  /* 0x0000000000e88947 */ /* 0x000fea0003800000 */
[----:B------:R-:W-:-:S13]  /*b740*/  ISETP.NE.AND P0, PT, R0, 0x17, PT ;  /* 0x000000170000780c */ /* 0x000fda0003f05270 */
[----:B------:R-:W-:Y:S05]  /*b750*/  @!P0 BRA `(.L_x_8517) ;  /* 0x0000000000908947 */ /* 0x000fea0003800000 */
[----:B------:R-:W-:-:S13]  /*b760*/  ISETP.NE.AND P0, PT, R0, 0x18, PT ;  /* 0x000000180000780c */ /* 0x000fda0003f05270 */
[----:B------:R-:W-:Y:S05]  /*b770*/  @!P0 BRA `(.L_x_8518) ;  /* 0x0000000000448947 */ /* 0x000fea0003800000 */
.L_x_8494:
        /* <DEDUP_REMOVED lines=16> */
.L_x_8519:
[----:B------:R-:W-:Y:S05]  /*b880*/  BRA `(.L_x_8495) ;  /* 0x0000000000a07947 */ /* 0x000fea0003800000 */
.L_x_8518:
        /* <DEDUP_REMOVED lines=13> */
.L_x_8521:
[----:B------:R-:W-:Y:S05]  /*b960*/  BSYNC.RECONVERGENT B0 ;  /* 0x0000000000007941 */ /* 0x000fea0003800200 */
.L_x_8520:
[----:B------:R-:W-:-:S05]  /*b970*/  LOP3.LUT R3, R0, 0x80, R3, 0xf8, !PT ;  /* 0x0000008000037812 */ /* 0x000fca00078ef803 */
[----:B------:R0:W-:Y:S01]  /*b980*/  STG.E.U8 desc[UR36][R8.64], R3 ;  /* 0x0000000308007986 */ /* 0x0001e2000c101124 */
[----:B------:R-:W-:Y:S05]  /*b990*/  BRA `(.L_x_8495) ;  /* 0x00000000005c7947 */ /* 0x000fea0003800000 */
.L_x_8517:
        /* <DEDUP_REMOVED lines=12> */
.L_x_8523:
[----:B------:R-:W-:Y:S01]  /*ba60*/  IMAD.MOV.U32 R0, RZ, RZ, 0x7f ;  /* 0x0000007fff007424 */ /* 0x000fe200078e00ff */
[----:B------:R-:W-:-:S04]  /*ba70*/  ISETP.GT.U32.AND P0, PT, R4, 0x7f800000, PT ;  /* 0x7f8000000400780c */ /* 0x000fc80003f04070 */
[----:B------:R-:W-:-:S09]  /*ba80*/  SEL R0, R0, 0x7c, P0 ;  /* 0x0000007c00007807 */ /* 0x000fd20000000000 */
.L_x_8524:
[----:B------:R-:W-:Y:S05]  /*ba90*/  BSYNC.RECONVERGENT B0 ;  /* 0x0000000000007941 */ /* 0x000fea0003800200 */
.L_x_8522:
[----:B------:R-:W-:-:S04]  /*baa0*/  SHF.R.U32.HI R3, RZ, 0x18, R3 ;  /* 0x00000018ff037819 */ /* 0x000fc80000011603 */
[----:B------:R-:W-:-:S05]  /*bab0*/  LOP3.LUT R3, R0, 0x80, R3, 0xf8, !PT ;  /* 0x0000008000037812 */ /* 0x000fca00078ef803 */
[----:B------:R0:W-:Y:S01]  /*bac0*/  STG.E.U8 desc[UR36][R8.64], R3 ;  /* 0x0000000308007986 */ /* 0x0001e2000c101124 */
[----:B------:R-:W-:Y:S05]  /*bad0*/  BRA `(.L_x_8495) ;  /* 0x00000000000c7947 */ /* 0x000fea0003800000 */
.L_x_8516:
[----:B------:R-:W-:-:S05]  /*bae0*/  HADD2.F32 R0, -RZ, R17.H0_H0 ;  /* 0x20000011ff007230 */ /* 0x000fca0000004100 */
[----:B------:R-:W-:-:S05]  /*baf0*/  F2FP.BF16.F32.PACK_AB R0, RZ, R0 ;  /* 0x00000000ff00723e */ /* 0x000fca00000010ff */
[----:B------:R0:W-:Y:S02]  /*bb00*/  STG.E.U16 desc[UR36][R8.64], R0 ;  /* 0x0000000008007986 */ /* 0x0001e4000c101524 */
.L_x_8495:
[----:B------:R-:W-:-:S07]  /*bb10*/  VIADD R19, R19, 0x80 ;  /* 0x0000008013137836 */ /* 0x000fce0000000000 */
.L_x_8454:
[----:B------:R-:W-:Y:S05]  /*bb20*/  BSYNC.RECONVERGENT B6 ;  /* 0x0000000000067941 */ /* 0x000fea0003800200 */
.L_x_8453:
        /* <DEDUP_REMOVED lines=23> */
.L_x_8528:
[----:B------:R-:W-:-:S06]  /*bca0*/  HADD2.F32 R5, -RZ, R16.H0_H0 ;  /* 0x20000010ff057230 */ /* 0x000fcc0000004100 */
[----:B------:R-:W0:Y:S02]  /*bcb0*/  F2I.S64.TRUNC R4, R5 ;  /* 0x0000000500047311 */ /* 0x000e24000020d900 */
[----:B0-----:R-:W-:Y:S01]  /*bcc0*/  STG.E.U8 desc[UR36][R2.64], R4 ;  /* 0x0000000402007986 */ /* 0x001fe2000c101124 */
[----:B------:R-:W-:Y:S05]  /*bcd0*/  EXIT ;  /* 0x000000000000794d */ /* 0x000fea0003800000 */
.L_x_8527:
        /* <DEDUP_REMOVED lines=10> */
.L_x_8531:
[----:B------:R-:W-:-:S04]  /*bd80*/  HADD2.F32 R16, -RZ, R16.H0_H0 ;  /* 0x20000010ff107230 */ /* 0x000fc80000004100 */
[----:B------:R-:W0:Y:S02]  /*bd90*/  F2I.FTZ.TRUNC.NTZ R5, R16 ;  /* 0x0000001000057305 */ /* 0x000e24000021f100 */
[----:B0-----:R-:W-:Y:S01]  /*bda0*/  STG.E desc[UR36][R2.64], R5 ;  /* 0x0000000502007986 */ /* 0x001fe2000c101924 */
[----:B------:R-:W-:Y:S05]  /*bdb0*/  EXIT ;  /* 0x000000000000794d */ /* 0x000fea0003800000 */
.L_x_8530:
[----:B------:R-:W-:-:S04]  /*bdc0*/  HADD2.F32 R16, -RZ, R16.H0_H0 ;  /* 0x20000010ff107230 */ /* 0x000fc80000004100 */
[----:B------:R-:W0:Y:S02]  /*bdd0*/  F2I.FTZ.TRUNC.NTZ R5, R16 ;  /* 0x0000001000057305 */ /* 0x000e24000021f100 */
[----:B0-----:R-:W-:Y:S01]  /*bde0*/  STG.E.U16 desc[UR36][R2.64], R5 ;  /* 0x0000000502007986 */ /* 0x001fe2000c101524 */
[----:B------:R-:W-:Y:S05]  /*bdf0*/  EXIT ;  /* 0x000000000000794d */ /* 0x000fea0003800000 */
.L_x_8526:
        /* <DEDUP_REMOVED lines=9> */
.L_x_8533:
[----:B------:R-:W-:Y:S01]  /*be90*/  STG.E.U16 desc[UR36][R2.64], R16 ;  /* 0x0000001002007986 */ /* 0x000fe2000c101524 */
[----:B------:R-:W-:Y:S05]  /*bea0*/  EXIT ;  /* 0x000000000000794d */ /* 0x000fea0003800000 */
.L_x_8532:
        /* <DEDUP_REMOVED lines=10> */
.L_x_8535:
[----:B------:R-:W-:-:S05]  /*bf50*/  HADD2.F32 R0, -RZ, R16.H0_H0 ;  /* 0x20000010ff007230 */ /* 0x000fca0000004100 */
[----:B------:R-:W-:-:S04]  /*bf60*/  F2FP.F16.F32.PACK_AB R0, RZ, R0 ;  /* 0x00000000ff00723e */ /* 0x000fc800000000ff */
[----:B------:R-:W-:-:S05]  /*bf70*/  PRMT R0, R0, 0x5410, RZ ;  /* 0x0000541000007816 */ /* 0x000fca00000000ff */
[----:B------:R-:W-:Y:S01]  /*bf80*/  STG.E desc[UR36][R2.64], R0 ;  /* 0x0000000002007986 */ /* 0x000fe2000c101924 */
[----:B------:R-:W-:Y:S05]  /*bf90*/  EXIT ;  /* 0x000000000000794d */ /* 0x000fea0003800000 */
.L_x_8534:
[----:B------:R-:W-:-:S05]  /*bfa0*/  HADD2.F32 R4, -RZ, R16.H0_H0 ;  /* 0x20000010ff047230 */ /* 0x000fca0000004100 */
[----:B------:R-:W-:-:S06]  /*bfb0*/  FMUL.FTZ R4, R4, 1 ;  /* 0x3f80000004047820 */ /* 0x000fcc0000410000 */
[----:B------:R-:W0:Y:S02]  /*bfc0*/  F2F.F64.F32 R4, R4 ;  /* 0x0000000400047310 */ /* 0x000e240000201800 */
[----:B0-----:R-:W-:Y:S01]  /*bfd0*/  STG.E.64 desc[UR36][R2.64], R4 ;  /* 0x0000000402007986 */ /* 0x001fe2000c101b24 */
[----:B------:R-:W-:Y:S05]  /*bfe0*/  EXIT ;  /* 0x000000000000794d */ /* 0x000fea0003800000 */
.L_x_8525:
        /* <DEDUP_REMOVED lines=14> */
.L_x_8539:
        /* <DEDUP_REMOVED lines=18> */
.L_x_8542:
[----:B------:R-:W-:-:S04]  /*c1f0*/  SHF.R.U32.HI R5, RZ, 0x18, R5 ;  /* 0x00000018ff057819 */ /* 0x000fc80000011605 */
[----:B------:R-:W-:-:S07]  /*c200*/  LOP3.LUT R0, R0, 0x80, R5, 0xf8, !PT ;  /* 0x0000008000007812 */ /* 0x000fce00078ef805 */
.L_x_8541:
[----:B------:R-:W-:Y:S05]  /*c210*/  BSYNC.RECONVERGENT B0 ;  /* 0x0000000000007941 */ /* 0x000fea0003800200 */
.L_x_8540:
[----:B------:R-:W-:Y:S01]  /*c220*/  STG.E.U8 desc[UR36][R2.64], R0 ;  /* 0x0000000002007986 */ /* 0x000fe2000c101124 */
[----:B------:R-:W-:Y:S05]  /*c230*/  EXIT ;  /* 0x000000000000794d */ /* 0x000fea0003800000 */
.L_x_8538:
        /* <DEDUP_REMOVED lines=18> */
.L_x_8545:
[----:B------:R-:W-:-:S04]  /*c360*/  SHF.R.U32.HI R5, RZ, 0x18, R5 ;  /* 0x00000018ff057819 */ /* 0x000fc80000011605 */
[----:B------:R-:W-:-:S07]  /*c370*/  LOP3.LUT R0, R0, 0x80, R5, 0xf8, !PT ;  /* 0x0000008000007812 */ /* 0x000fce00078ef805 */
.L_x_8544:
[----:B------:R-:W-:Y:S05]  /*c380*/  BSYNC.RECONVERGENT B0 ;  /* 0x0000000000007941 */ /* 0x000fea0003800200 */
.L_x_8543:
[----:B------:R-:W-:Y:S01]  /*c390*/  STG.E.U8 desc[UR36][R2.64], R0 ;  /* 0x0000000002007986 */ /* 0x000fe2000c101124 */
[----:B------:R-:W-:Y:S05]  /*c3a0*/  EXIT ;  /* 0x000000000000794d */ /* 0x000fea0003800000 */
.L_x_8537:
        /* <DEDUP_REMOVED lines=22> */
.L_x_8547:
[----:B------:R-:W-:-:S06]  /*c510*/  HADD2.F32 R4, -RZ, R16.H0_H0 ;  /* 0x20000010ff047230 */ /* 0x000fcc0000004100 */
[----:B------:R-:W0:Y:S02]  /*c520*/  F2I.U64.TRUNC R4, R4 ;  /* 0x0000000400047311 */ /* 0x000e24000020d800 */
[----:B0-----:R-:W-:Y:S01]  /*c530*/  STG.E.64 desc[UR36][R2.64], R4 ;  /* 0x0000000402007986 */ /* 0x001fe2000c101b24 */
[----:B------:R-:W-:Y:S05]  /*c540*/  EXIT ;  /* 0x000000000000794d */ /* 0x000fea0003800000 */
.L_x_8546:
[----:B------:R-:W-:-:S04]  /*c550*/  HADD2.F32 R16, -RZ, R16.H0_H0 ;  /* 0x20000010ff107230 */ /* 0x000fc80000004100 */
[----:B------:R-:W0:Y:S02]  /*c560*/  F2I.FTZ.U32.TRUNC.NTZ R5, R16 ;  /* 0x0000001000057305 */ /* 0x000e24000021f000 */
[----:B0-----:R-:W-:Y:S01]  /*c570*/  STG.E desc[UR36][R2.64], R5 ;  /* 0x0000000502007986 */ /* 0x001fe2000c101924 */
[----:B------:R-:W-:Y:S05]  /*c580*/  EXIT ;  /* 0x000000000000794d */ /* 0x000fea0003800000 */
.L_x_8536:
        /* <DEDUP_REMOVED lines=11> */
.L_x_8549:
[----:B------:R-:W-:Y:S01]  /*c640*/  HADD2.F32 R16, -RZ, R16.H0_H0 ;  /* 0x20000010ff107230 */ /* 0x000fe20000004100 */
[----:B------:R-:W-:-:S04]  /*c650*/  CS2R R6, SRZ ;  /* 0x0000000000067805 */ /* 0x000fc8000001ff00 */
[----:B------:R-:W-:-:S06]  /*c660*/  FMUL.FTZ R4, R16, 1 ;  /* 0x3f80000010047820 */ /* 0x000fcc0000410000 */
[----:B------:R-:W0:Y:S02]  /*c670*/  F2F.F64.F32 R4, R4 ;  /* 0x0000000400047310 */ /* 0x000e240000201800 */
[----:B0-----:R-:W-:Y:S01]  /*c680*/  STG.E.128 desc[UR36][R2.64], R4 ;  /* 0x0000000402007986 */ /* 0x001fe2000c101d24 */
[----:B------:R-:W-:Y:S05]  /*c690*/  EXIT ;  /* 0x000000000000794d */ /* 0x000fea0003800000 */
.L_x_8548:
[----:B------:R-:W-:-:S13]  /*c6a0*/  ISETP.NE.AND P0, PT, R0, 0xf, PT ;  /* 0x0000000f0000780c */ /* 0x000fda0003f05270 */
[----:B------:R-:W-:Y:S05]  /*c6b0*/  @!P0 BRA `(.L_x_8550) ;  /* 0x0000000000e88947 */ /* 0x000fea0003800000 */
[----:B------:R-:W-:-:S13]  /*c6c0*/  ISETP.NE.AND P0, PT, R0, 0x17, PT ;  /* 0x000000170000780c */ /* 0x000fda0003f05270 */
[----:B------:R-:W-:Y:S05]  /*c6d0*/  @!P0 BRA `(.L_x_8551) ;  /* 0x0000000000908947 */ /* 0x000fea0003800000 */
[----:B------:R-:W-:-:S13]  /*c6e0*/  ISETP.NE.AND P0, PT, R0, 0x18, PT ;  /* 0x000000180000780c */ /* 0x000fda0003f05270 */
[----:B------:R-:W-:Y:S05]  /*c6f0*/  @!P0 BRA `(.L_x_8552) ;  /* 0x0000000000448947 */ /* 0x000fea0003800000 */
.L_x_8529:
        /* <DEDUP_REMOVED lines=16> */
.L_x_8553:
[----:B------:R-:W-:Y:S05]  /*c800*/  EXIT ;  /* 0x000000000000794d */ /* 0x000fea0003800000 */
.L_x_8552:
        /* <DEDUP_REMOVED lines=13> */
.L_x_8555:
[----:B------:R-:W-:Y:S05]  /*c8e0*/  BSYNC.RECONVERGENT B0 ;  /* 0x0000000000007941 */ /* 0x000fea0003800200 */
.L_x_8554:
[----:B------:R-:W-:-:S05]  /*c8f0*/  LOP3.LUT R5, R0, 0x80, R5, 0xf8, !PT ;  /* 0x0000008000057812 */ /* 0x000fca00078ef805 */
[----:B------:R-:W-:Y:S01]  /*c900*/  STG.E.U8 desc[UR36][R2.64], R5 ;  /* 0x0000000502007986 */ /* 0x000fe2000c101124 */
[----:B------:R-:W-:Y:S05]  /*c910*/  EXIT ;  /* 0x000000000000794d */ /* 0x000fea0003800000 */
.L_x_8551:
        /* <DEDUP_REMOVED lines=12> */
.L_x_8557:
[----:B------:R-:W-:Y:S01]  /*c9e0*/  IMAD.MOV.U32 R0, RZ, RZ, 0x7f ;  /* 0x0000007fff007424 */ /* 0x000fe200078e00ff */
[----:B------:R-:W-:-:S04]  /*c9f0*/  ISETP.GT.U32.AND P0, PT, R4, 0x7f800000, PT ;  /* 0x7f8000000400780c */ /* 0x000fc80003f04070 */
[----:B------:R-:W-:-:S09]  /*ca00*/  SEL R0, R0, 0x7c, P0 ;  /* 0x0000007c00007807 */ /* 0x000fd20000000000 */
.L_x_8558:
[----:B------:R-:W-:Y:S05]  /*ca10*/  BSYNC.RECONVERGENT B0 ;  /* 0x0000000000007941 */ /* 0x000fea0003800200 */
.L_x_8556:
[----:B------:R-:W-:-:S04]  /*ca20*/  SHF.R.U32.HI R5, RZ, 0x18, R5 ;  /* 0x00000018ff057819 */ /* 0x000fc80000011605 */
[----:B------:R-:W-:-:S05]  /*ca30*/  LOP3.LUT R5, R0, 0x80, R5, 0xf8, !PT ;  /* 0x0000008000057812 */ /* 0x000fca00078ef805 */
[----:B------:R-:W-:Y:S01]  /*ca40*/  STG.E.U8 desc[UR36][R2.64], R5 ;  /* 0x0000000502007986 */ /* 0x000fe2000c101124 */
[----:B------:R-:W-:Y:S05]  /*ca50*/  EXIT ;  /* 0x000000000000794d */ /* 0x000fea0003800000 */
.L_x_8550:
[----:B------:R-:W-:-:S05]  /*ca60*/  HADD2.F32 R0, -RZ, R16.H0_H0 ;  /* 0x20000010ff007230 */ /* 0x000fca0000004100 */
[----:B------:R-:W-:-:S05]  /*ca70*/  F2FP.BF16.F32.PACK_AB R0, RZ, R0 ;  /* 0x00000000ff00723e */ /* 0x000fca00000010ff */
[----:B------:R-:W-:Y:S01]  /*ca80*/  STG.E.U16 desc[UR36][R2.64], R0 ;  /* 0x0000000002007986 */ /* 0x000fe2000c101524 */
[----:B------:R-:W-:Y:S05]  /*ca90*/  EXIT ;  /* 0x000000000000794d */ /* 0x000fea0003800000 */
.L_x_8559:
        /* <DEDUP_REMOVED lines=14> */
.L_x_40940:


//--------------------- .text._ZN2at6native18elementwise_kernelILi128ELi4EZNS0_22gpu_kernel_impl_nocastINS0_13BinaryFunctorIN3c104HalfES5_S5_ZZZNS0_16fmax_kernel_cudaERNS_18TensorIteratorBaseEENKUlvE_clEvENKUlvE1_clEvEUlS5_S5_E_EEEEvS7_RKT_EUliE_EEviT1_ --------------------------
	.section	.text._ZN2at6native18elementwise_kernelILi128ELi4EZNS0_22gpu_kernel_impl_nocastINS0_13BinaryFunctorIN3c104HalfES5_S5_ZZZNS0_16fmax_kernel_cudaERNS_18TensorIteratorBaseEENKUlvE_clEvENKUlvE1_clEvEUlS5_S5_E_EEEEvS7_RKT_EUliE_EEviT1_,"ax",@progbits
	.align	128
        .global         _ZN2at6native18elementwise_kernelILi128ELi4EZNS0_22gpu_kernel_impl_nocastINS0_13BinaryFunctorIN3c104HalfES5_S5_ZZZNS0_16fmax_kernel_cudaERNS_18TensorIteratorBaseEENKUlvE_clEvENKUlvE1_clEvEUlS5_S5_E_EEEEvS7_RKT_EUliE_EEviT1_
        .type           _ZN2at6native18elementwise_kernelILi128ELi4EZNS0_22gpu_kernel_impl_nocastINS0_13BinaryFunctorIN3c104HalfES5_S5_ZZZNS0_16fmax_kernel_cudaERNS_18TensorIteratorBaseEENKUlvE_clEvENKUlvE1_clEvEUlS5_S5_E_EEEEvS7_RKT_EUliE_EEviT1_,@function
        .size           _ZN2at6native18elementwise_kernelILi128ELi4EZNS0_22gpu_kernel_impl_nocastINS0_13BinaryFunctorIN3c104HalfES5_S5_ZZZNS0_16fmax_kernel_cudaERNS_18TensorIteratorBaseEENKUlvE_clEvENKUlvE1_clEvEUlS5_S5_E_EEEEvS7_RKT_EUliE_EEviT1_,(.L_x_40941 - _ZN2at6native18elementwise_kernelILi128ELi4EZNS0_22gpu_kernel_impl_nocastINS0_13BinaryFunctorIN3c104HalfES5_S5_ZZZNS0_16fmax_kernel_cudaERNS_18TensorIteratorBaseEENKUlvE_clEvENKUlvE1_clEvEUlS5_S5_E_EEEEvS7_RKT_EUliE_EEviT1_)
        .other          _ZN2at6native18elementwise_kernelILi128ELi4EZNS0_22gpu_kernel_impl_nocastINS0_13BinaryFunctorIN3c104HalfES5_S5_ZZZNS0_16fmax_kernel_cudaERNS_18TensorIteratorBaseEENKUlvE_clEvENKUlvE1_clEvEUlS5_S5_E_EEEEvS7_RKT_EUliE_EEviT1_,@"STO_CUDA_ENTRY STV_DEFAULT"
_ZN2at6native18elementwise_kernelILi128ELi4EZNS0_22gpu_kernel_impl_nocastINS0_13BinaryFunctorIN3c104HalfES5_S5_ZZZNS0_16fmax_kernel_cudaERNS_18TensorIteratorBaseEENKUlvE_clEvENKUlvE1_clEvEUlS5_S5_E_EEEEvS7_RKT_EUliE_EEviT1_:
.text._ZN2at6native18elementwise_kernelILi128ELi4EZNS0_22gpu_kernel_impl_nocastINS0_13BinaryFunctorIN3c104HalfES5_S5_ZZZNS0_16fmax_kernel_cudaERNS_18TensorIteratorBaseEENKUlvE_clEvENKUlvE1_clEvEUlS5_S5_E_EEEEvS7_RKT_EUliE_EEviT1_:
        /* <DEDUP_REMOVED lines=24> */
[----:B------:R-:W-:-:S04]  /*0180*/  FMNMX.FTZ R0, R0, R11, !PT ;  /* 0x0000000b00007209 */ /* 0x000fc80007810000 */
        /* <DEDUP_REMOVED lines=11> */
[----:B------:R-:W-:-:S04]  /*0240*/  FMNMX.FTZ R0, R0, R11, !PT ;  /* 0x0000000b00007209 */ /* 0x000fc80007810000 */
[----:B------:R-:W-:-:S05]  /*0250*/  F2FP.F16.F32.PACK_AB R0, RZ, R0 ;  /* 0x00000000ff00723e */ /* 0x000fca00000000ff */
[----:B0-----:R0:W-:Y:S02]  /*0260*/  STG.E.U16 desc[UR6][R8.64], R0 ;  /* 0x0000000008007986 */ /* 0x0011e4000c101506 */
.L_x_8563:
[----:B------:R-:W-:-:S13]  /*0270*/  ISETP.GE.AND P0, PT, R3, UR4, PT ;  /* 0x0000000403007c0c */ /* 0x000fda000bf06270 */
[----:B------:R-:W-:Y:S05]  /*0280*/  @P0 BREAK.RELIABLE B1 ;  /* 0x0000000000010942 */ /* 0x000fea0003800100 */
[----:B------:R-:W-:Y:S05]  /*0290*/  @P0 BRA `(.L_x_8564) ;  /* 0x0000000000300947 */ /* 0x000fea0003800000 */
[----:B------:R-:W-:Y:S05]  /*02a0*/  BSYNC.RELIABLE B1 ;  /* 0x0000000000017941 */ /* 0x000fea0003800100 */
.L_x_8562:
        /* <DEDUP_REMOVED lines=11> */
.L_x_8564:
[----:B------:R-:W-:Y:S05]  /*0360*/  BSYNC.RECONVERGENT B0 ;  /* 0x0000000000007941 */ /* 0x000fea0003800200 */
.L_x_8561:
        /* <DEDUP_REMOVED lines=10> */
[----:B------:R-:W-:-:S04]  /*0410*/  FMNMX.FTZ R0, R0, R9, !PT ;  /* 0x0000000900007209 */ /* 0x000fc80007810000 */
[----:B------:R-:W-:-:S05]  /*0420*/  F2FP.F16.F32.PACK_AB R0, RZ, R0 ;  /* 0x00000000ff00723e */ /* 0x000fca00000000ff */
[----:B---3--:R-:W-:Y:S01]  /*0430*/  STG.E.U16 desc[UR6][R6.64], R0 ;  /* 0x0000000006007986 */ /* 0x008fe2000c101506 */
[----:B------:R-:W-:Y:S05]  /*0440*/  EXIT ;  /* 0x000000000000794d */ /* 0x000fea0003800000 */
.L_x_8560:
        /* <DEDUP_REMOVED lines=356> */
.L_x_8568:
        /* <DEDUP_REMOVED lines=11> */
[----:B------:R-:W-:Y:S02]  /*1b40*/  FMNMX.FTZ R11, R4, R11, !PT ;  /* 0x0000000b040b7209 */ /* 0x000fe40007810000 */
        /* <DEDUP_REMOVED lines=355> */
.L_x_8570:
        /* <DEDUP_REMOVED lines=14> */
[----:B------:R-:W-:-:S05]  /*3260*/  IADD3.X R5, PT, PT, RZ, UR9, RZ, P0, !PT ;  /* 0x00000009ff057c10 */ /* 0x000fca00087fe4ff */
[----:B------:R0:W-:Y:S04]  /*3270*/  STG.E.U16 desc[UR6][R4.64], R11 ;  /* 0x0000000b04007986 */ /* 0x0001e8000c101506 */
.L_x_8567:
[----:B------:R-:W-:-:S13]  /*3280*/  ISETP.GE.AND P0, PT, R3, UR4, PT ;  /* 0x0000000403007c0c */ /* 0x000fda000bf06270 */
[----:B------:R-:W-:Y:S05]  /*3290*/  @P0 BREAK.RELIABLE B1 ;  /* 0x0000000000010942 */ /* 0x000fea0003800100 */
[----:B------:R-:W-:Y:S05]  /*32a0*/  @P0 BRA `(.L_x_8569) ;  /* 0x0000001400b40947 */ /* 0x000fea0003800000 */
[----:B------:R-:W-:Y:S05]  /*32b0*/  BSYNC.RELIABLE B1 ;  /* 0x0000000000017941 */ /* 0x000fea0003800100 */
.L_x_8566:
        /* <DEDUP_REMOVED lines=348> */
.L_x_8571:
        /* <DEDUP_REMOVED lines=16> */
.L_x_8569:
[----:B------:R-:W-:Y:S05]  /*4980*/  BSYNC.RECONVERGENT B0 ;  /* 0x0000000000007941 */ /* 0x000fea0003800200 */
.L_x_8565:
        /* <DEDUP_REMOVED lines=351> */
.L_x_8572:
        /* <DEDUP_REMOVED lines=12> */
[----:B------:R-:W-:-:S04]  /*6040*/  FMNMX.FTZ R0, R0, R9, !PT ;  /* 0x0000000900007209 */ /* 0x000fc80007810000 */
[----:B------:R-:W-:-:S05]  /*6050*/  F2FP.F16.F32.PACK_AB R0, RZ, R0 ;  /* 0x00000000ff00723e */ /* 0x000fca00000000ff */
[----:B------:R-:W-:Y:S01]  /*6060*/  STG.E.U16 desc[UR6][R2.64], R0 ;  /* 0x0000000002007986 */ /* 0x000fe2000c101506 */
[----:B------:R-:W-:Y:S05]  /*6070*/  EXIT ;  /* 0x000000000000794d */ /* 0x000fea0003800000 */
.L_x_8573:
        /* <DEDUP_REMOVED lines=16> */
.L_x_40941:


//--------------------- .text._ZN2at6native27unrolled_elementwise_kernelINS0_13BinaryFunctorIN3c104HalfES4_S4_ZZZNS0_16fmax_kernel_cudaERNS_18TensorIteratorBaseEENKUlvE_clEvENKUlvE1_clEvEUlS4_S4_E_EESt5arrayIPcLm3EELi4E23TrivialOffsetCalculatorILi2EjESE_ILi1EjENS0_6memory15LoadWithoutCastENSH_16StoreWithoutCastEEEviT_T0_T2_T3_T4_T5_ --------------------------
	.section	.text._ZN2at6native27unrolled_elementwise_kernelINS0_13BinaryFunctorIN3c104HalfES4_S4_ZZZNS0_16fmax_kernel_cudaERNS_18TensorIteratorBaseEENKUlvE_clEvENKUlvE1_clEvEUlS4_S4_E_EESt5arrayIPcLm3EELi4E23TrivialOffsetCalculatorILi2EjESE_ILi1EjENS0_6memory15LoadWithoutCastENSH_16StoreWithoutCastEEEviT_T0_T2_T3_T4_T5_,"ax",@progbits
	.align	128
        .global         _ZN2at6native27unrolled_elementwise_kernelINS0_13BinaryFunctorIN3c104HalfES4_S4_ZZZNS0_16fmax_kernel_cudaERNS_18TensorIteratorBaseEENKUlvE_clEvENKUlvE1_clEvEUlS4_S4_E_EESt5arrayIPcLm3EELi4E23TrivialOffsetCalculatorILi2EjESE_ILi1EjENS0_6memory15LoadWithoutCastENSH_16StoreWithoutCastEEEviT_T0_T2_T3_T4_T5_
        .type           _ZN2at6native27unrolled_elementwise_kernelINS0_13BinaryFunctorIN3c104HalfES4_S4_ZZZNS0_16fmax_kernel_cudaERNS_18TensorIteratorBaseEENKUlvE_clEvENKUlvE1_clEvEUlS4_S4_E_EESt5arrayIPcLm3EELi4E23TrivialOffsetCalculatorILi2EjESE_ILi1EjENS0_6memory15LoadWithoutCastENSH_16StoreWithoutCastEEEviT_T0_T2_T3_T4_T5_,@function
        .size           _ZN2at6native27unrolled_elementwise_kernelINS0_13BinaryFunctorIN3c104HalfES4_S4_ZZZNS0_16fmax_kernel_cudaERNS_18TensorIteratorBaseEENKUlvE_clEvENKUlvE1_clEvEUlS4_S4_E_EESt5arrayIPcLm3EELi4E23TrivialOffsetCalculatorILi2EjESE_ILi1EjENS0_6memory15LoadWithoutCastENSH_16StoreWithoutCastEEEviT_T0_T2_T3_T4_T5_,(.L_x_40942 - _ZN2at6native27unrolled_elementwise_kernelINS0_13BinaryFunctorIN3c104HalfES4_S4_ZZZNS0_16fmax_kernel_cudaERNS_18TensorIteratorBaseEENKUlvE_clEvENKUlvE1_clEvEUlS4_S4_E_EESt5arrayIPcLm3EELi4E23TrivialOffsetCalculatorILi2EjESE_ILi1EjENS0_6memory15LoadWithoutCastENSH_16StoreWithoutCastEEEviT_T0_T2_T3_T4_T5_)
        .other          _ZN2at6native27unrolled_elementwise_kernelINS0_13BinaryFunctorIN3c104HalfES4_S4_ZZZNS0_16fmax_kernel_cudaERNS_18TensorIteratorBaseEENKUlvE_clEvENKUlvE1_clEvEUlS4_S4_E_EESt5arrayIPcLm3EELi4E23TrivialOffsetCalculatorILi2EjESE_ILi1EjENS0_6memory15LoadWithoutCastENSH_16StoreWithoutCastEEEviT_T0_T2_T3_T4_T5_,@"STO_CUDA_ENTRY STV_DEFAULT"
_ZN2at6native27unrolled_elementwise_kernelINS0_13BinaryFunctorIN3c104HalfES4_S4_ZZZNS0_16fmax_kernel_cudaERNS_18TensorIteratorBaseEENKUlvE_clEvENKUlvE1_clEvEUlS4_S4_E_EESt5arrayIPcLm3EELi4E23TrivialOffsetCalculatorILi2EjESE_ILi1EjENS0_6memory15LoadWithoutCastENSH_16StoreWithoutCastEEEviT_T0_T2_T3_T4_T5_:
.text._ZN2at6native27unrolled_elementwise_kernelINS0_13BinaryFunctorIN3c104HalfES4_S4_ZZZNS0_16fmax_kernel_cudaERNS_18TensorIteratorBaseEENKUlvE_clEvENKUlvE1_clEvEUlS4_S4_E_EESt5arrayIPcLm3EELi4E23TrivialOffsetCalculatorILi2EjESE_ILi1EjENS0_6memory15LoadWithoutCastENSH_16StoreWithoutCastEEEviT_T0_T2_T3_T4_T5_:
        /* <DEDUP_REMOVED lines=64> */
[----:B------:R-:W-:-:S04]  /*0400*/  @!P0 FMNMX.FTZ R5, R16, R5, !PT ;  /* 0x0000000510058209 */ /* 0x000fc80007810000 */
[----:B------:R-:W-:-:S05]  /*0410*/  @!P0 F2FP.F16.F32.PACK_AB R21, RZ, R5 ;  /* 0x00000005ff15823e */ /* 0x000fca00000000ff */
[----:B------:R0:W-:Y:S01]  /*0420*/  @!P0 STG.E.U16 desc[UR4][R2.64], R21 ;  /* 0x0000001502008986 */ /* 0x0001e2000c101504 */
[----:B----4-:R-:W-:Y:S02]  /*0430*/  @!P1 HADD2.F32 R24, -RZ, R24.H0_H0 ;  /* 0x20000018ff189230 */ /* 0x010fe40000004100 */
[----:B--2---:R-:W-:Y:S02]  /*0440*/  @!P2 HADD2.F32 R22, -RZ, R22.H0_H0 ;  /* 0x20000016ff16a230 */ /* 0x004fe40000004100 */
[----:B------:R-:W-:Y:S02]  /*0450*/  @!P2 HADD2.F32 R23, -RZ, R23.H0_H0 ;  /* 0x20000017ff17a230 */ /* 0x000fe40000004100 */
[----:B------:R-:W-:-:S03]  /*0460*/  @!P1 HADD2.F32 R25, -RZ, R25.H0_H0 ;  /* 0x20000019ff199230 */ /* 0x000fc60000004100 */
[----:B------:R-:W-:Y:S02]  /*0470*/  @!P2 FMNMX.FTZ R22, R22, R23, !PT ;  /* 0x000000171616a209 */ /* 0x000fe40007810000 */
[----:B------:R-:W-:Y:S02]  /*0480*/  @!P1 FMNMX.FTZ R24, R25, R24, !PT ;  /* 0x0000001819189209 */ /* 0x000fe40007810000 */
        /* <DEDUP_REMOVED lines=13> */
.L_x_8575:
[----:B------:R-:W-:Y:S05]  /*0560*/  BSYNC.RECONVERGENT B0 ;  /* 0x0000000000007941 */ /* 0x000fea0003800200 */
.L_x_8574:
[-C--:B------:R-:W-:Y:S02]  /*0570*/  ISETP.GE.AND P1, PT, R14, R17.reuse, PT ;  /* 0x000000110e00720c */ /* 0x080fe40003f26270 */
[----:B------:R-:W-:-:S11]  /*0580*/  ISETP.GE.AND P0, PT, R4, R17, PT ;  /* 0x000000110400720c */ /* 0x000fd60003f06270 */
[----:B------:R-:W-:Y:S05]  /*0590*/  @P1 EXIT ;  /* 0x000000000000194d */ /* 0x000fea0003800000 */
[----:B0-----:R-:W0:Y:S01]  /*05a0*/  LDC.64 R2, c[0x0][0x388] ;  /* 0x0000e200ff027b82 */ /* 0x001e220000000a00 */
[----:B-----5:R-:W-:Y:S01]  /*05b0*/  @!P0 HADD2.F32 R8, -RZ, R8.H0_H0 ;  /* 0x20000008ff088230 */ /* 0x020fe20000004100 */
[----:B------:R-:W-:Y:S01]  /*05c0*/  LEA R15, R15, R14, 0x9 ;  /* 0x0000000e0f0f7211 */ /* 0x000fe200078e48ff */
[----:B------:R-:W-:-:S05]  /*05d0*/  @!P0 HADD2.F32 R5, -RZ, R0.H0_H0 ;  /* 0x20000000ff058230 */ /* 0x000fca0000004100 */
[----:B------:R-:W-:-:S04]  /*05e0*/  @!P0 FMNMX.FTZ R5, R8, R5, !PT ;  /* 0x0000000508058209 */ /* 0x000fc80007810000 */
[----:B------:R-:W-:Y:S01]  /*05f0*/  @!P0 F2FP.F16.F32.PACK_AB R0, RZ, R5 ;  /* 0x00000005ff00823e */ /* 0x000fe200000000ff */
[----:B0-----:R-:W-:-:S05]  /*0600*/  IMAD.WIDE.U32 R2, R15, 0x2, R2 ;  /* 0x000000020f027825 */ /* 0x001fca00078e0002 */
[----:B------:R-:W-:Y:S01]  /*0610*/  STG.E.U16 desc[UR4][R2.64], R0 ;  /* 0x0000000002007986 */ /* 0x000fe2000c101504 */
[----:B------:R-:W-:Y:S05]  /*0620*/  EXIT ;  /* 0x000000000000794d */ /* 0x000fea0003800000 */
.L_x_8576:
        /* <DEDUP_REMOVED lines=13> */
.L_x_40942:


//--------------------- .text._ZN2at6native29vectorized_elementwise_kernelILi2ENS0_13BinaryFunctorIN3c104HalfES4_S4_ZZZNS0_16fmax_kernel_cudaERNS_18TensorIteratorBaseEENKUlvE_clEvENKUlvE1_clEvEUlS4_S4_E_EESt5arrayIPcLm3EEEEviT0_T1_ --------------------------
	.section	.text._ZN2at6native29vectorized_elementwise_kernelILi2ENS0_13BinaryFunctorIN3c104HalfES4_S4_ZZZNS0_16fmax_kernel_cudaERNS_18TensorIteratorBaseEENKUlvE_clEvENKUlvE1_clEvEUlS4_S4_E_EESt5arrayIPcLm3EEEEviT0_T1_,"ax",@progbits
	.align	128
        .global         _ZN2at6native29vectorized_elementwise_kernelILi2ENS0_13BinaryFunctorIN3c104HalfES4_S4_ZZZNS0_16fmax_kernel_cudaERNS_18TensorIteratorBaseEENKUlvE_clEvENKUlvE1_clEvEUlS4_S4_E_EESt5arrayIPcLm3EEEEviT0_T1_
        .type           _ZN2at6native29vectorized_elementwise_kernelILi2ENS0_13BinaryFunctorIN3c104HalfES4_S4_ZZZNS0_16fmax_kernel_cudaERNS_18TensorIteratorBaseEENKUlvE_clEvENKUlvE1_clEvEUlS4_S4_E_EESt5arrayIPcLm3EEEEviT0_T1_,@function
        .size           _ZN2at6native29vectorized_elementwise_kernelILi2ENS0_13BinaryFunctorIN3c104HalfES4_S4_ZZZNS0_16fmax_kernel_cudaERNS_18TensorIteratorBaseEENKUlvE_clEvENKUlvE1_clEvEUlS4_S4_E_EESt5arrayIPcLm3EEEEviT0_T1_,(.L_x_40943 - _ZN2at6native29vectorized_elementwise_kernelILi2ENS0_13BinaryFunctorIN3c104HalfES4_S4_ZZZNS0_16fmax_kernel_cudaERNS_18TensorIteratorBaseEENKUlvE_clEvENKUlvE1_clEvEUlS4_S4_E_EESt5arrayIPcLm3EEEEviT0_T1_)
        .other          _ZN2at6native29vectorized_elementwise_kernelILi2ENS0_13BinaryFunctorIN3c104HalfES4_S4_ZZZNS0_16fmax_kernel_cudaERNS_18TensorIteratorBaseEENKUlvE_clEvENKUlvE1_clEvEUlS4_S4_E_EESt5arrayIPcLm3EEEEviT0_T1_,@"STO_CUDA_ENTRY STV_DEFAULT"
_ZN2at6native29vectorized_elementwise_kernelILi2ENS0_13BinaryFunctorIN3c104HalfES4_S4_ZZZNS0_16fmax_kernel_cudaERNS_18TensorIteratorBaseEENKUlvE_clEvENKUlvE1_clEvEUlS4_S4_E_EESt5arrayIPcLm3EEEEviT0_T1_:
.text._ZN2at6native29vectorized_elementwise_kernelILi2ENS0_13BinaryFunctorIN3c104HalfES4_S4_ZZZNS0_16fmax_kernel_cudaERNS_18TensorIteratorBaseEENKUlvE_clEvENKUlvE1_clEvEUlS4_S4_E_EESt5arrayIPcLm3EEEEviT0_T1_:
        /* <DEDUP_REMOVED lines=109> */
[----:B------:R-:W-:Y:S02]  /*06d0*/  @!P0 FMNMX.FTZ R23, R23, R30, !PT ;  /* 0x0000001e17178209 */ /* 0x000fe40007810000 */
[----:B------:R-:W0:Y:S01]  /*06e0*/  @!P0 LDC.64 R30, c[0x0][0x388] ;  /* 0x0000e200ff1e8b82 */ /* 0x000e220000000a00 */
[----:B----4-:R-:W-:Y:S01]  /*06f0*/  @!P5 HADD2.F32 R24, -RZ, R24.H0_H0 ;  /* 0x20000018ff18d230 */ /* 0x010fe20000004100 */
[----:B------:R-:W-:Y:S02]  /*0700*/  @!P0 F2FP.F16.F32.PACK_AB R26, RZ, R23 ;  /* 0x00000017ff1a823e */ /* 0x000fe400000000ff */
[----:B------:R-:W-:Y:S01]  /*0710*/  IADD3 R23, PT, PT, R3, 0x300, RZ ;  /* 0x0000030003177810 */ /* 0x000fe20007ffe0ff */
[----:B------:R-:W-:-:S05]  /*0720*/  @!P5 HADD2.F32 R25, -RZ, R25.H0_H0 ;  /* 0x20000019ff19d230 */ /* 0x000fca0000004100 */
[----:B------:R-:W-:Y:S01]  /*0730*/  @!P5 FMNMX.FTZ R24, R24, R25, !PT ;  /* 0x000000191818d209 */ /* 0x000fe20007810000 */
        /* <DEDUP_REMOVED lines=18> */
[----:B------:R-:W-:Y:S02]  /*0860*/  @!P1 FMNMX.FTZ R18, R22, R19, !PT ;  /* 0x0000001316129209 */ /* 0x000fe40007810000 */
[----:B------:R-:W-:-:S02]  /*0870*/  @!P2 FMNMX.FTZ R19, R20, R23, !PT ;  /* 0x000000171413a209 */ /* 0x000fc40007810000 */
[----:B------:R-:W-:Y:S02]  /*0880*/  @!P3 FMNMX.FTZ R10, R10, R17, !PT ;  /* 0x000000110a0ab209 */ /* 0x000fe40007810000 */
[----:B------:R-:W-:Y:S02]  /*0890*/  @!P1 F2FP.F16.F32.PACK_AB R4, RZ, R18 ;  /* 0x00000012ff04923e */ /* 0x000fe400000000ff */
[----:B------:R-:W-:Y:S02]  /*08a0*/  @!P2 F2FP.F16.F32.PACK_AB R5, RZ, R19 ;  /* 0x00000013ff05a23e */ /* 0x000fe400000000ff */
[----:B------:R-:W-:Y:S01]  /*08b0*/  @!P3 F2FP.F16.F32.PACK_AB R6, RZ, R10 ;  /* 0x0000000aff06b23e */ /* 0x000fe200000000ff */
[----:B------:R-:W-:Y:S02]  /*08c0*/  @!P4 HADD2.F32 R11, -RZ, R11.H0_H0 ;  /* 0x2000000bff0bc230 */ /* 0x000fe40000004100 */
[----:B------:R-:W-:-:S05]  /*08d0*/  @!P4 HADD2.F32 R16, -RZ, R16.H0_H0 ;  /* 0x20000010ff10c230 */ /* 0x000fca0000004100 */
[----:B------:R-:W-:Y:S01]  /*08e0*/  @!P4 FMNMX.FTZ R11, R11, R16, !PT ;  /* 0x000000100b0bc209 */ /* 0x000fe20007810000 */
[----:B------:R-:W-:-:S03]  /*08f0*/  @!P6 HADD2.F32 R14, -RZ, R14.H0_H0 ;  /* 0x2000000eff0ee230 */ /* 0x000fc60000004100 */
[----:B------:R-:W-:Y:S01]  /*0900*/  @!P4 F2FP.F16.F32.PACK_AB R7, RZ, R11 ;  /* 0x0000000bff07c23e */ /* 0x000fe200000000ff */
[----:B------:R-:W-:Y:S02]  /*0910*/  @!P6 HADD2.F32 R15, -RZ, R15.H0_H0 ;  /* 0x2000000fff0fe230 */ /* 0x000fe40000004100 */
[----:B------:R-:W-:-:S03]  /*0920*/  @!P5 HADD2.F32 R12, -RZ, R12.H0_H0 ;  /* 0x2000000cff0cd230 */ /* 0x000fc60000004100 */
[----:B------:R-:W-:-:S04]  /*0930*/  @!P6 FMNMX.FTZ R14, R14, R15, !PT ;  /* 0x0000000f0e0ee209 */ /* 0x000fc80007810000 */
[----:B------:R-:W-:Y:S01]  /*0940*/  @!P6 F2FP.F16.F32.PACK_AB R8, RZ, R14 ;  /* 0x0000000eff08e23e */ /* 0x000fe200000000ff */
[----:B------:R-:W-:-:S05]  /*0950*/  @!P5 HADD2.F32 R13, -RZ, R13.H0_H0 ;  /* 0x2000000dff0dd230 */ /* 0x000fca0000004100 */
[----:B------:R-:W-:-:S04]  /*0960*/  @!P5 FMNMX.FTZ R12, R12, R13, !PT ;  /* 0x0000000d0c0cd209 */ /* 0x000fc80007810000 */
        /* <DEDUP_REMOVED lines=14> */
.L_x_8580:
[----:B------:R-:W-:-:S13]  /*0a50*/  ISETP.GE.U32.AND P0, PT, R3, R2, PT ;  /* 0x000000020300720c */ /* 0x000fda0003f06070 */
[----:B------:R-:W-:Y:S05]  /*0a60*/  @P0 BRA `(.L_x_8582) ;  /* 0x0000000000300947 */ /* 0x000fea0003800000 */
[----:B0-----:R-:W0:Y:S01]  /*0a70*/  LDC.64 R10, c[0x0][0x388] ;  /* 0x0000e200ff0a7b82 */ /* 0x001e220000000a00 */
[----:B------:R-:W-:Y:S01]  /*0a80*/  IADD3 R13, PT, PT, R0, R3, RZ ;  /* 0x00000003000d7210 */ /* 0x000fe20007ffe0ff */
[----:B------:R-:W-:-:S04]  /*0a90*/  VIADD R3, R3, 0x80 ;  /* 0x0000008003037836 */ /* 0x000fc80000000000 */
[----:B0-----:R-:W-:-:S05]  /*0aa0*/  IMAD.WIDE.U32 R10, R13, 0x2, R10 ;  /* 0x000000020d0a7825 */ /* 0x001fca00078e000a */
[----:B------:R1:W-:Y:S02]  /*0ab0*/  STG.E.U16 desc[UR4][R10.64], R5 ;  /* 0x000000050a007986 */ /* 0x0003e4000c101504 */
.L_x_8581:
[----:B------:R-:W-:-:S13]  /*0ac0*/  ISETP.GE.U32.AND P0, PT, R3, R2, PT ;  /* 0x000000020300720c */ /* 0x000fda0003f06070 */
[----:B------:R-:W-:Y:S05]  /*0ad0*/  @P0 BRA `(.L_x_8583) ;  /* 0x0000000000340947 */ /* 0x000fea0003800000 */
[----:B-1----:R-:W1:Y:S01]  /*0ae0*/  LDC.64 R4, c[0x0][0x388] ;  /* 0x0000e200ff047b82 */ /* 0x002e620000000a00 */
[----:B0-----:R-:W-:Y:S01]  /*0af0*/  IADD3 R11, PT, PT, R0, R3, RZ ;  /* 0x00000003000b7210 */ /* 0x001fe20007ffe0ff */
[----:B------:R-:W-:-:S04]  /*0b00*/  VIADD R3, R3, 0x80 ;  /* 0x0000008003037836 */ /* 0x000fc80000000000 */
[----:B-1----:R-:W-:-:S05]  /*0b10*/  IMAD.WIDE.U32 R4, R11, 0x2, R4 ;  /* 0x000000020b047825 */ /* 0x002fca00078e0004 */
[----:B------:R1:W-:Y:S02]  /*0b20*/  STG.E.U16 desc[UR4][R4.64], R6 ;  /* 0x0000000604007986 */ /* 0x0003e4000c101504 */
.L_x_8582:
        /* <DEDUP_REMOVED lines=8> */
.L_x_8583:
[----:B------:R-:W-:Y:S05]  /*0bb0*/  BSYNC.RELIABLE B1 ;  /* 0x0000000000017941 */ /* 0x000fea0003800100 */
.L_x_8579:
[----:B------:R-:W-:-:S13]  /*0bc0*/  ISETP.GE.U32.AND P0, PT, R3, R2, PT ;  /* 0x000000020300720c */ /* 0x000fda0003f06070 */
[----:B-12---:R-:W1:Y:S01]  /*0bd0*/  @!P0 LDC.64 R4, c[0x0][0x388] ;  /* 0x0000e200ff048b82 */ /* 0x006e620000000a00 */
[----:B------:R-:W-:Y:S01]  /*0be0*/  @!P0 IADD3 R7, PT, PT, R0, R3, RZ ;  /* 0x0000000300078210 */ /* 0x000fe20007ffe0ff */
[----:B------:R-:W-:-:S04]  /*0bf0*/  @!P0 VIADD R3, R3, 0x80 ;  /* 0x0000008003038836 */ /* 0x000fc80000000000 */
[----:B-1----:R-:W-:-:S05]  /*0c00*/  @!P0 IMAD.WIDE.U32 R4, R7, 0x2, R4 ;  /* 0x0000000207048825 */ /* 0x002fca00078e0004 */
[----:B------:R2:W-:Y:S02]  /*0c10*/  @!P0 STG.E.U16 desc[UR4][R4.64], R8 ;  /* 0x0000000804008986 */ /* 0x0005e4000c101504 */
.L_x_8584:
[----:B------:R-:W-:Y:S05]  /*0c20*/  BSYNC.RECONVERGENT B0 ;  /* 0x0000000000007941 */ /* 0x000fea0003800200 */
.L_x_8578:
        /* <DEDUP_REMOVED lines=8> */
.L_x_8577:
        /* <DEDUP_REMOVED lines=23> */
[----:B------:R-:W-:Y:S01]  /*0e20*/  FMNMX.FTZ R10, R15, R10, !PT ;  /* 0x0000000a0f0a7209 */ /* 0x000fe20007810000 */
        /* <DEDUP_REMOVED lines=11> */
[----:B------:R-:W-:Y:S02]  /*0ee0*/  FMNMX.FTZ R9, R17, R18, !PT ;  /* 0x0000001211097209 */ /* 0x000fe40007810000 */
[----:B------:R-:W-:-:S02]  /*0ef0*/  FMNMX.FTZ R20, R19, R20, !PT ;  /* 0x0000001413147209 */ /* 0x000fc40007810000 */
[----:B------:R-:W-:Y:S02]  /*0f00*/  FMNMX.FTZ R11, R14, R11, !PT ;  /* 0x0000000b0e0b7209 */ /* 0x000fe40007810000 */
[----:B------:R-:W-:Y:S02]  /*0f10*/  FMNMX.FTZ R0, R0, R5, !PT ;  /* 0x0000000500007209 */ /* 0x000fe40007810000 */
[----:B------:R-:W-:Y:S02]  /*0f20*/  FMNMX.FTZ R7, R12, R7, !PT ;  /* 0x000000070c077209 */ /* 0x000fe40007810000 */
[----:B------:R-:W-:Y:S02]  /*0f30*/  FMNMX.FTZ R6, R13, R6, !PT ;  /* 0x000000060d067209 */ /* 0x000fe40007810000 */
[----:B------:R-:W-:Y:S02]  /*0f40*/  FMNMX.FTZ R15, R15, R8, !PT ;  /* 0x000000080f0f7209 */ /* 0x000fe40007810000 */
        /* <DEDUP_REMOVED lines=9> */
.L_x_8585:
        /* <DEDUP_REMOVED lines=10> */
.L_x_40943:


//--------------------- .text._ZN2at6native29vectorized_elementwise_kernelILi4ENS0_13BinaryFunctorIN3c104HalfES4_S4_ZZZNS0_16fmax_kernel_cudaERNS_18TensorIteratorBaseEENKUlvE_clEvENKUlvE1_clEvEUlS4_S4_E_EESt5arrayIPcLm3EEEEviT0_T1_ --------------------------
	.section	.text._ZN2at6native29vectorized_elementwise_kernelILi4ENS0_13BinaryFunctorIN3c104HalfES4_S4_ZZZNS0_16fmax_kernel_cudaERNS_18TensorIteratorBaseEENKUlvE_clEvENKUlvE1_clEvEUlS4_S4_E_EESt5arrayIPcLm3EEEEviT0_T1_,"ax",@progbits
	.align	128
        .global         _ZN2at6native29vectorized_elementwise_kernelILi4ENS0_13BinaryFunctorIN3c104HalfES4_S4_ZZZNS0_16fmax_kernel_cudaERNS_18TensorIteratorBaseEENKUlvE_clEvENKUlvE1_clEvEUlS4_S4_E_EESt5arrayIPcLm3EEEEviT0_T1_
        .type           _ZN2at6native29vectorized_elementwise_kernelILi4ENS0_13BinaryFunctorIN3c104HalfES4_S4_ZZZNS0_16fmax_kernel_cudaERNS_18TensorIteratorBaseEENKUlvE_clEvENKUlvE1_clEvEUlS4_S4_E_EESt5arrayIPcLm3EEEEviT0_T1_,@function
        .size           _ZN2at6native29vectorized_elementwise_kernelILi4ENS0_13BinaryFunctorIN3c104HalfES4_S4_ZZZNS0_16fmax_kernel_cudaERNS_18TensorIteratorBaseEENKUlvE_clEvENKUlvE1_clEvEUlS4_S4_E_EESt5arrayIPcLm3EEEEviT0_T1_,(.L_x_40944 - _ZN2at6native29vectorized_elementwise_kernelILi4ENS0_13BinaryFunctorIN3c104HalfES4_S4_ZZZNS0_16fmax_kernel_cudaERNS_18TensorIteratorBaseEENKUlvE_clEvENKUlvE1_clEvEUlS4_S4_E_EESt5arrayIPcLm3EEEEviT0_T1_)
        .other          _ZN2at6native29vectorized_elementwise_kernelILi4ENS0_13BinaryFunctorIN3c104HalfES4_S4_ZZZNS0_16fmax_kernel_cudaERNS_18TensorIteratorBaseEENKUlvE_clEvENKUlvE1_clEvEUlS4_S4_E_EESt5arrayIPcLm3EEEEviT0_T1_,@"STO_CUDA_ENTRY STV_DEFAULT"
_ZN2at6native29vectorized_elementwise_kernelILi4ENS0_13BinaryFunctorIN3c104HalfES4_S4_ZZZNS0_16fmax_kernel_cudaERNS_18TensorIteratorBaseEENKUlvE_clEvENKUlvE1_clEvEUlS4_S4_E_EESt5arrayIPcLm3EEEEviT0_T1_:
.text._ZN2at6native29vectorized_elementwise_kernelILi4ENS0_13BinaryFunctorIN3c104HalfES4_S4_ZZZNS0_16fmax_kernel_cudaERNS_18TensorIteratorBaseEENKUlvE_clEvENKUlvE1_clEvEUlS4_S4_E_EESt5arrayIPcLm3EEEEviT0_T1_:
        /* <DEDUP_REMOVED lines=165> */
.L_x_8589:
[----:B------:R-:W-:-:S13]  /*0a50*/  ISETP.GE.U32.AND P0, PT, R3, R2, PT ;  /* 0x000000020300720c */ /* 0x000fda0003f06070 */
[----:B------:R-:W-:Y:S05]  /*0a60*/  @P0 BRA `(.L_x_8591) ;  /* 0x0000000000300947 */ /* 0x000fea0003800000 */
[----:B0-----:R-:W0:Y:S01]  /*0a70*/  LDC.64 R10, c[0x0][0x388] ;  /* 0x0000e200ff0a7b82 */ /* 0x001e220000000a00 */
[----:B------:R-:W-:Y:S01]  /*0a80*/  IADD3 R13, PT, PT, R0, R3, RZ ;  /* 0x00000003000d7210 */ /* 0x000fe20007ffe0ff */
[----:B------:R-:W-:-:S04]  /*0a90*/  VIADD R3, R3, 0x80 ;  /* 0x0000008003037836 */ /* 0x000fc80000000000 */
[----:B0-----:R-:W-:-:S05]  /*0aa0*/  IMAD.WIDE.U32 R10, R13, 0x2, R10 ;  /* 0x000000020d0a7825 */ /* 0x001fca00078e000a */
[----:B------:R1:W-:Y:S02]  /*0ab0*/  STG.E.U16 desc[UR4][R10.64], R5 ;  /* 0x000000050a007986 */ /* 0x0003e4000c101504 */
.L_x_8590:
[----:B------:R-:W-:-:S13]  /*0ac0*/  ISETP.GE.U32.AND P0, PT, R3, R2, PT ;  /* 0x000000020300720c */ /* 0x000fda0003f06070 */
[----:B------:R-:W-:Y:S05]  /*0ad0*/  @P0 BRA `(.L_x_8592) ;  /* 0x0000000000340947 */ /* 0x000fea0003800000 */
[----:B-1----:R-:W1:Y:S01]  /*0ae0*/  LDC.64 R4, c[0x0][0x388] ;  /* 0x0000e200ff047b82 */ /* 0x002e620000000a00 */
[----:B0-----:R-:W-:Y:S01]  /*0af0*/  IADD3 R11, PT, PT, R0, R3, RZ ;  /* 0x00000003000b7210 */ /* 0x001fe20007ffe0ff */
[----:B------:R-:W-:-:S04]  /*0b00*/  VIADD R3, R3, 0x80 ;  /* 0x0000008003037836 */ /* 0x000fc80000000000 */
[----:B-1----:R-:W-:-:S05]  /*0b10*/  IMAD.WIDE.U32 R4, R11, 0x2, R4 ;  /* 0x000000020b047825 */ /* 0x002fca00078e0004 */
[----:B------:R1:W-:Y:S02]  /*0b20*/  STG.E.U16 desc[UR4][R4.64], R6 ;  /* 0x0000000604007986 */ /* 0x0003e4000c101504 */
.L_x_8591:
        /* <DEDUP_REMOVED lines=8> */
.L_x_8592:
[----:B------:R-:W-:Y:S05]  /*0bb0*/  BSYNC.RELIABLE B1 ;  /* 0x0000000000017941 */ /* 0x000fea0003800100 */
.L_x_8588:
[----:B------:R-:W-:-:S13]  /*0bc0*/  ISETP.GE.U32.AND P0, PT, R3, R2, PT ;  /* 0x000000020300720c */ /* 0x000fda0003f06070 */
[----:B-12---:R-:W1:Y:S01]  /*0bd0*/  @!P0 LDC.64 R4, c[0x0][0x388] ;  /* 0x0000e200ff048b82 */ /* 0x006e620000000a00 */
[----:B------:R-:W-:Y:S01]  /*0be0*/  @!P0 IADD3 R7, PT, PT, R0, R3, RZ ;  /* 0x0000000300078210 */ /* 0x000fe20007ffe0ff */
[----:B------:R-:W-:-:S04]  /*0bf0*/  @!P0 VIADD R3, R3, 0x80 ;  /* 0x0000008003038836 */ /* 0x000fc80000000000 */
[----:B-1----:R-:W-:-:S05]  /*0c00*/  @!P0 IMAD.WIDE.U32 R4, R7, 0x2, R4 ;  /* 0x0000000207048825 */ /* 0x002fca00078e0004 */
[----:B------:R2:W-:Y:S02]  /*0c10*/  @!P0 STG.E.U16 desc[UR4][R4.64], R8 ;  /* 0x0000000804008986 */ /* 0x0005e4000c101504 */
.L_x_8593:
[----:B------:R-:W-:Y:S05]  /*0c20*/  BSYNC.RECONVERGENT B0 ;  /* 0x0000000000007941 */ /* 0x000fea0003800200 */
.L_x_8587:
        /* <DEDUP_REMOVED lines=8> */
.L_x_8586:
        /* <DEDUP_REMOVED lines=30> */
[----:B------:R-:W-:Y:S02]  /*0e90*/  FMNMX.FTZ R3, R3, R4, !PT ;  /* 0x0000000403037209 */ /* 0x000fe40007810000 */
        /* <DEDUP_REMOVED lines=11> */
[----:B------:R-:W-:Y:S04]  /*0f50*/  STG.E.64 desc[UR4][R12.64], R4 ;  /* 0x000000040c007986 */ /* 0x000fe8000c101b04 */
[----:B------:R-:W-:Y:S01]  /*0f60*/  STG.E.64 desc[UR4][R12.64+0x400], R8 ;  /* 0x000400080c007986 */ /* 0x000fe2000c101b04 */
[----:B------:R-:W-:Y:S05]  /*0f70*/  EXIT ;  /* 0x000000000000794d */ /* 0x000fea0003800000 */
.L_x_8594:
        /* <DEDUP_REMOVED lines=16> */
.L_x_40944:


//--------------------- .text._ZN2at6native29vectorized_elementwise_kernelILi8ENS0_13BinaryFunctorIN3c104HalfES4_S4_ZZZNS0_16fmax_kernel_cudaERNS_18TensorIteratorBaseEENKUlvE_clEvENKUlvE1_clEvEUlS4_S4_E_EESt5arrayIPcLm3EEEEviT0_T1_ --------------------------
	.section	.text._ZN2at6native29vectorized_elementwise_kernelILi8ENS0_13BinaryFunctorIN3c104HalfES4_S4_ZZZNS0_16fmax_kernel_cudaERNS_18TensorIteratorBaseEENKUlvE_clEvENKUlvE1_clEvEUlS4_S4_E_EESt5arrayIPcLm3EEEEviT0_T1_,"ax",@progbits
	.align	128
        .global         _ZN2at6native29vectorized_elementwise_kernelILi8ENS0_13BinaryFunctorIN3c104HalfES4_S4_ZZZNS0_16fmax_kernel_cudaERNS_18TensorIteratorBaseEENKUlvE_clEvENKUlvE1_clEvEUlS4_S4_E_EESt5arrayIPcLm3EEEEviT0_T1_
        .type           _ZN2at6native29vectorized_elementwise_kernelILi8ENS0_13BinaryFunctorIN3c104HalfES4_S4_ZZZNS0_16fmax_kernel_cudaERNS_18TensorIteratorBaseEENKUlvE_clEvENKUlvE1_clEvEUlS4_S4_E_EESt5arrayIPcLm3EEEEviT0_T1_,@function
        .size           _ZN2at6native29vectorized_elementwise_kernelILi8ENS0_13BinaryFunctorIN3c104HalfES4_S4_ZZZNS0_16fmax_kernel_cudaERNS_18TensorIteratorBaseEENKUlvE_clEvENKUlvE1_clEvEUlS4_S4_E_EESt5arrayIPcLm3EEEEviT0_T1_,(.L_x_40945 - _ZN2at6native29vectorized_elementwise_kernelILi8ENS0_13BinaryFunctorIN3c104HalfES4_S4_ZZZNS0_16fmax_kernel_cudaERNS_18TensorIteratorBaseEENKUlvE_clEvENKUlvE1_clEvEUlS4_S4_E_EESt5arrayIPcLm3EEEEviT0_T1_)
        .other          _ZN2at6native29vectorized_elementwise_kernelILi8ENS0_13BinaryFunctorIN3c104HalfES4_S4_ZZZNS0_16fmax_kernel_cudaERNS_18TensorIteratorBaseEENKUlvE_clEvENKUlvE1_clEvEUlS4_S4_E_EESt5arrayIPcLm3EEEEviT0_T1_,@"STO_CUDA_ENTRY STV_DEFAULT"
_ZN2at6native29vectorized_elementwise_kernelILi8ENS0_13BinaryFunctorIN3c104HalfES4_S4_ZZZNS0_16fmax_kernel_cudaERNS_18TensorIteratorBaseEENKUlvE_clEvENKUlvE1_clEvEUlS4_S4_E_EESt5arrayIPcLm3EEEEviT0_T1_:
.text._ZN2at6native29vectorized_elementwise_kernelILi8ENS0_13BinaryFunctorIN3c104HalfES4_S4_ZZZNS0_16fmax_kernel_cudaERNS_18TensorIteratorBaseEENKUlvE_clEvENKUlvE1_clEvEUlS4_S4_E_EESt5arrayIPcLm3EEEEviT0_T1_:
[----:B------:R-:W-:Y:S01]  /*0000*/  LDC R1, c[0x0][0x37c] ;  /* 0x0000df00ff017b82 */ /* 0x000fe20000000800 */
[----:B------:R-:W-:Y:S05]  /*0010*/  EXIT ;  /* 0x000000000000794d */ /* 0x000fea0003800000 */
.L_x_8595:
        /* <DEDUP_REMOVED lines=14> */
.L_x_40945:


//--------------------- .text._ZN2at6native18elementwise_kernelILi128ELi4EZNS0_15gpu_kernel_implINS0_13AUnaryFunctorIfffZZZNS0_16fmax_kernel_cudaERNS_18TensorIteratorBaseEENKUlvE_clEvENKUlvE0_clEvEUlffE_EEEEvS5_RKT_EUliE_EEviT1_ --------------------------
	.section	.text._ZN2at6native18elementwise_kernelILi128ELi4EZNS0_15gpu_kernel_implINS0_13AUnaryFunctorIfffZZZNS0_16fmax_kernel_cudaERNS_18TensorIteratorBaseEENKUlvE_clEvENKUlvE0_clEvEUlffE_EEEEvS5_RKT_EUliE_EEviT1_,"ax",@progbits
	.align	128
        .global         _ZN2at6native18elementwise_kernelILi128ELi4EZNS0_15gpu_kernel_implINS0_13AUnaryFunctorIfffZZZNS0_16fmax_kernel_cudaERNS_18TensorIteratorBaseEENKUlvE_clEvENKUlvE0_clEvEUlffE_EEEEvS5_RKT_EUliE_EEviT1_
        .type           _ZN2at6native18elementwise_kernelILi128ELi4EZNS0_15gpu_kernel_implINS0_13AUnaryFunctorIfffZZZNS0_16fmax_kernel_cudaERNS_18TensorIteratorBaseEENKUlvE_clEvENKUlvE0_clEvEUlffE_EEEEvS5_RKT_EUliE_EEviT1_,@function
        .size           _ZN2at6native18elementwise_kernelILi128ELi4EZNS0_15gpu_kernel_implINS0_13AUnaryFunctorIfffZZZNS0_16fmax_kernel_cudaERNS_18TensorIteratorBaseEENKUlvE_clEvENKUlvE0_clEvEUlffE_EEEEvS5_RKT_EUliE_EEviT1_,(.L_x_40946 - _ZN2at6native18elementwise_kernelILi128ELi4EZNS0_15gpu_kernel_implINS0_13AUnaryFunctorIfffZZZNS0_16fmax_kernel_cudaERNS_18TensorIteratorBaseEENKUlvE_clEvENKUlvE0_clEvEUlffE_EEEEvS5_RKT_EUliE_EEviT1_)
        .other          _ZN2at6native18elementwise_kernelILi128ELi4EZNS0_15gpu_kernel_implINS0_13AUnaryFunctorIfffZZZNS0_16fmax_kernel_cudaERNS_18TensorIteratorBaseEENKUlvE_clEvENKUlvE0_clEvEUlffE_EEEEvS5_RKT_EUliE_EEviT1_,@"STO_CUDA_ENTRY STV_DEFAULT"
_ZN2at6native18elementwise_kernelILi128ELi4EZNS0_15gpu_kernel_implINS0_13AUnaryFunctorIfffZZZNS0_16fmax_kernel_cudaERNS_18TensorIteratorBaseEENKUlvE_clEvENKUlvE0_clEvEUlffE_EEEEvS5_RKT_EUliE_EEviT1_:
.text._ZN2at6native18elementwise_kernelILi128ELi4EZNS0_15gpu_kernel_implINS0_13AUnaryFunctorIfffZZZNS0_16fmax_kernel_cudaERNS_18TensorIteratorBaseEENKUlvE_clEvENKUlvE0_clEvEUlffE_EEEEvS5_RKT_EUliE_EEviT1_:
        /* <DEDUP_REMOVED lines=319> */
.L_x_8598:
        /* <DEDUP_REMOVED lines=18> */
.L_x_8603:
[----:B------:R-:W2:Y:S02]  /*1510*/  LDG.E.U8 R2, desc[UR36][R2.64] ;  /* 0x0000002402027981 */ /* 0x000ea4000c1e1100 */
[----:B--2---:R-:W-:Y:S01]  /*1520*/  I2FP.F32.U32 R4, R2 ;  /* 0x0000000200047245 */ /* 0x004fe20000201000 */
[----:B------:R-:W-:Y:S06]  /*1530*/  BRA `(.L_x_8605) ;  /* 0x0000000c00447947 */ /* 0x000fec0003800000 */
.L_x_8602:
        /* <DEDUP_REMOVED lines=9> */
.L_x_8607:
[----:B------:R-:W2:Y:S02]  /*15d0*/  LDG.E R2, desc[UR36][R2.64] ;  /* 0x0000002402027981 */ /* 0x000ea4000c1e1900 */
[----:B--2---:R-:W-:Y:S01]  /*15e0*/  I2FP.F32.S32 R4, R2 ;  /* 0x0000000200047245 */ /* 0x004fe20000201400 */
[----:B------:R-:W-:Y:S06]  /*15f0*/  BRA `(.L_x_8605) ;  /* 0x0000000c00147947 */ /* 0x000fec0003800000 */
.L_x_8606:
[----:B------:R-:W2:Y:S02]  /*1600*/  LDG.E.U16 R2, desc[UR36][R2.64] ;  /* 0x0000002402027981 */ /* 0x000ea4000c1e1500 */
[----:B--2---:R2:W3:Y:S01]  /*1610*/  I2F.S16 R4, R2 ;  /* 0x0000000200047306 */ /* 0x0044e20000101400 */
[----:B------:R-:W-:Y:S05]  /*1620*/  BRA `(.L_x_8605) ;  /* 0x0000000c00087947 */ /* 0x000fea0003800000 */
.L_x_8601:
        /* <DEDUP_REMOVED lines=8> */
.L_x_8609:
[----:B------:R-:W2:Y:S02]  /*16b0*/  LDG.E.U16 R2, desc[UR36][R2.64] ;  /* 0x0000002402027981 */ /* 0x000ea4000c1e1500 */
[----:B--2---:R-:W-:Y:S01]  /*16c0*/  HADD2.F32 R4, -RZ, R2.H0_H0 ;  /* 0x20000002ff047230 */ /* 0x004fe20000004100 */
[----:B------:R-:W-:Y:S06]  /*16d0*/  BRA `(.L_x_8605) ;  /* 0x0000000800dc7947 */ /* 0x000fec0003800000 */
.L_x_8608:
        /* <DEDUP_REMOVED lines=8> */
.L_x_8611:
[----:B------:R-:W2:Y:S02]  /*1760*/  LDG.E.U16 R2, desc[UR36][R2.64] ;  /* 0x0000002402027981 */ /* 0x000ea4000c1e1500 */
[----:B--2---:R-:W-:Y:S01]  /*1770*/  HADD2.F32 R4, -RZ, R2.H0_H0 ;  /* 0x20000002ff047230 */ /* 0x004fe20000004100 */
[----:B------:R-:W-:Y:S06]  /*1780*/  BRA `(.L_x_8605) ;  /* 0x0000000800b07947 */ /* 0x000fec0003800000 */
.L_x_8610:
        /* <DEDUP_REMOVED lines=11> */
.L_x_8600:
        /* <DEDUP_REMOVED lines=12> */
.L_x_8614:
        /* <DEDUP_REMOVED lines=11> */
.L_x_8613:
        /* <DEDUP_REMOVED lines=25> */
.L_x_8616:
        /* <DEDUP_REMOVED lines=12> */
.L_x_8615:
[----:B------:R-:W2:Y:S02]  /*1c00*/  LDG.E.U16 R2, desc[UR36][R2.64] ;  /* 0x0000002402027981 */ /* 0x000ea4000c1e1500 */
[----:B--2---:R-:W-:Y:S01]  /*1c10*/  SHF.L.U32 R4, R2, 0x10, RZ ;  /* 0x0000001002047819 */ /* 0x004fe200000006ff */
[----:B------:R-:W-:Y:S06]  /*1c20*/  BRA `(.L_x_8605) ;  /* 0x0000000400887947 */ /* 0x000fec0003800000 */
.L_x_8612:
        /* <DEDUP_REMOVED lines=11> */
.L_x_8619:
        /* <DEDUP_REMOVED lines=20> */
.L_x_8621:
[----:B------:R-:W-:Y:S05]  /*1e20*/  BSYNC.RECONVERGENT B0 ;  /* 0x0000000000007941 */ /* 0x000fea0003800200 */
.L_x_8620:
[----:B------:R-:W-:Y:S01]  /*1e30*/  IMAD.SHL.U32 R0, R0, 0x100000, RZ ;  /* 0x0010000000007824 */ /* 0x000fe200078e00ff */
[----:B------:R-:W-:-:S04]  /*1e40*/  LEA R2, R2, 0x3b800000, 0x17 ;  /* 0x3b80000002027811 */ /* 0x000fc800078eb8ff */
[----:B------:R-:W-:Y:S01]  /*1e50*/  LOP3.LUT R4, R2, R0, R7, 0xfe, !PT ;  /* 0x0000000002047212 */ /* 0x000fe200078efe07 */
[----:B------:R-:W-:Y:S06]  /*1e60*/  BRA `(.L_x_8605) ;  /* 0x0000000000f87947 */ /* 0x000fec0003800000 */
.L_x_8618:
        /* <DEDUP_REMOVED lines=20> */
.L_x_8623:
[----:B------:R-:W-:Y:S05]  /*1fb0*/  BSYNC.RECONVERGENT B0 ;  /* 0x0000000000007941 */ /* 0x000fea0003800200 */
.L_x_8622:
[----:B------:R-:W-:Y:S01]  /*1fc0*/  IMAD.SHL.U32 R0, R0, 0x200000, RZ ;  /* 0x0020000000007824 */ /* 0x000fe200078e00ff */
[----:B------:R-:W-:-:S04]  /*1fd0*/  LEA R2, R2, 0x37800000, 0x17 ;  /* 0x3780000002027811 */ /* 0x000fc800078eb8ff */
[----:B------:R-:W-:Y:S01]  /*1fe0*/  LOP3.LUT R4, R2, R0, R7, 0xfe, !PT ;  /* 0x0000000002047212 */ /* 0x000fe200078efe07 */
[----:B------:R-:W-:Y:S06]  /*1ff0*/  BRA `(.L_x_8605) ;  /* 0x0000000000947947 */ /* 0x000fec0003800000 */
.L_x_8617:
[----:B------:R-:W-:-:S09]  /*2000*/  UISETP.NE.AND UP0, UPT, UR4, 0x1c, UPT ;  /* 0x0000001c0400788c */ /* 0x000fd2000bf05270 */
[----:B------:R-:W-:Y:S05]  /*2010*/  BRA.U !UP0, `(.L_x_8624) ;  /* 0x0000000108847547 */ /* 0x000fea000b800000 */
[----:B------:R-:W-:-:S09]  /*2020*/  UISETP.NE.AND UP0, UPT, UR4, 0x1d, UPT ;  /* 0x0000001d0400788c */ /* 0x000fd2000bf05270 */
[----:B------:R-:W-:Y:S05]  /*2030*/  BRA.U !UP0, `(.L_x_8625) ;  /* 0x0000000108707547 */ /* 0x000fea000b800000 */
[----:B------:R-:W-:-:S09]  /*2040*/  UISETP.NE.AND UP0, UPT, UR4, 0x2c, UPT ;  /* 0x0000002c0400788c */ /* 0x000fd2000bf05270 */
[----:B------:R-:W-:Y:S05]  /*2050*/  BRA.U !UP0, `(.L_x_8626) ;  /* 0x0000000108487547 */ /* 0x000fea000b800000 */
.L_x_8604:
        /* <DEDUP_REMOVED lines=16> */
.L_x_8627:
[----:B------:R-:W-:Y:S01]  /*2160*/  IMAD.MOV.U32 R4, RZ, RZ, RZ ;  /* 0x000000ffff047224 */ /* 0x000fe200078e00ff */
[----:B------:R-:W-:Y:S06]  /*2170*/  BRA `(.L_x_8605) ;  /* 0x0000000000347947 */ /* 0x000fec0003800000 */
.L_x_8626:
        /* <DEDUP_REMOVED lines=8> */
.L_x_8625:
[----:B------:R-:W2:Y:S02]  /*2200*/  LDG.E.64 R2, desc[UR36][R2.64] ;  /* 0x0000002402027981 */ /* 0x000ea4000c1e1b00 */
[----:B--2---:R0:W1:Y:S02]  /*2210*/  I2F.U64 R4, R2 ;  /* 0x0000000200047312 */ /* 0x0040640000301000 */
[----:B01----:R-:W-:Y:S05]  /*2220*/  BRA `(.L_x_8605) ;  /* 0x0000000000087947 */ /* 0x003fea0003800000 */
.L_x_8624:
[----:B------:R-:W2:Y:S02]  /*2230*/  LDG.E R2, desc[UR36][R2.64] ;  /* 0x0000002402027981 */ /* 0x000ea4000c1e1900 */
[----:B--2---:R-:W-:-:S07]  /*2240*/  I2FP.F32.U32 R4, R2 ;  /* 0x0000000200047245 */ /* 0x004fce0000201000 */
.L_x_8605:
[----:B------:R-:W-:Y:S05]  /*2250*/  BSYNC.RECONVERGENT B6 ;  /* 0x0000000000067941 */ /* 0x000fea0003800200 */
.L_x_8599:
[----:B------:R-:W0:Y:S01]  /*2260*/  LDCU.64 UR6, c[0x0][0x580] ;  /* 0x0000b000ff0677ac */ /* 0x000e220008000a00 */
[----:B------:R-:W3:Y:S01]  /*2270*/  LDCU UR5, c[0x0][0x594] ;  /* 0x0000b280ff0577ac */ /* 0x000ee20008000800 */
[----:B------:R-:W-:-:S04]  /*2280*/  UPRMT UR4, UR41, 0x9910, URZ ;  /* 0x0000991029047896 */ /* 0x000fc800080000ff */
[----:B------:R-:W-:Y:S01]  /*2290*/  UISETP.GT.AND UP0, UPT, UR4, 0x9, UPT ;  /* 0x000000090400788c */ /* 0x000fe2000bf04270 */
[----:B012-4-:R-:W-:-:S04]  /*22a0*/  IADD3 R2, P0, PT, R16, UR6, RZ ;  /* 0x0000000610027c10 */ /* 0x017fc8000ff1e0ff */
[----:B------:R-:W-:Y:S02]  /*22b0*/  IADD3.X R3, PT, PT, RZ, UR7, RZ, P0, !PT ;  /* 0x00000007ff037c10 */ /* 0x000fe400087fe4ff */
[----:B---3-5:R-:W-:Y:S02]  /*22c0*/  FMNMX.FTZ R4, R4, UR5, !PT ;  /* 0x0000000504047c09 */ /* 0x028fe4000f810000 */
        /* <DEDUP_REMOVED lines=12> */
.L_x_8631:
[----:B------:R-:W0:Y:S02]  /*2390*/  F2I.S64.TRUNC R4, R4 ;  /* 0x0000000400047311 */ /* 0x000e24000020d900 */
[----:B0-----:R-:W-:-:S05]  /*23a0*/  IMAD.MOV.U32 R7, RZ, RZ, R4 ;  /* 0x000000ffff077224 */ /* 0x001fca00078e0004 */
[----:B------:R0:W-:Y:S01]  /*23b0*/  STG.E.U8 desc[UR36][R2.64], R7 ;  /* 0x0000000702007986 */ /* 0x0001e2000c101124 */
[----:B------:R-:W-:Y:S05]  /*23c0*/  BRA `(.L_x_8633) ;  /* 0x0000000c002c7947 */ /* 0x000fea0003800000 */
.L_x_8630:
        /* <DEDUP_REMOVED lines=9> */
.L_x_8635:
[----:B------:R-:W0:Y:S02]  /*2460*/  F2I.FTZ.TRUNC.NTZ R5, R4 ;  /* 0x0000000400057305 */ /* 0x000e24000021f100 */
[----:B0-----:R0:W-:Y:S01]  /*2470*/  STG.E desc[UR36][R2.64], R5 ;  /* 0x0000000502007986 */ /* 0x0011e2000c101924 */
[----:B------:R-:W-:Y:S05]  /*2480*/  BRA `(.L_x_8633) ;  /* 0x0000000800fc7947 */ /* 0x000fea0003800000 */
.L_x_8634:
[----:B------:R-:W0:Y:S02]  /*2490*/  F2I.FTZ.TRUNC.NTZ R5, R4 ;  /* 0x0000000400057305 */ /* 0x000e24000021f100 */
[----:B0-----:R0:W-:Y:S01]  /*24a0*/  STG.E.U16 desc[UR36][R2.64], R5 ;  /* 0x0000000502007986 */ /* 0x0011e2000c101524 */
[----:B------:R-:W-:Y:S05]  /*24b0*/  BRA `(.L_x_8633) ;  /* 0x0000000800f07947 */ /* 0x000fea0003800000 */
.L_x_8629:
        /* <DEDUP_REMOVED lines=8> */
.L_x_8637:
[----:B------:R-:W-:-:S05]  /*2540*/  F2FP.F16.F32.PACK_AB R4, RZ, R4 ;  /* 0x00000004ff04723e */ /* 0x000fca00000000ff */
[----:B------:R0:W-:Y:S01]  /*2550*/  STG.E.U16 desc[UR36][R2.64], R4 ;  /* 0x0000000402007986 */ /* 0x0001e2000c101524 */
[----:B------:R-:W-:Y:S05]  /*2560*/  BRA `(.L_x_8633) ;  /* 0x0000000800c47947 */ /* 0x000fea0003800000 */
.L_x_8636:
        /* <DEDUP_REMOVED lines=9> */
.L_x_8639:
[----:B------:R-:W-:-:S04]  /*2600*/  F2FP.F16.F32.PACK_AB R5, RZ, R4 ;  /* 0x00000004ff05723e */ /* 0x000fc800000000ff */
[----:B------:R-:W-:-:S05]  /*2610*/  PRMT R5, R5, 0x5410, RZ ;  /* 0x0000541005057816 */ /* 0x000fca00000000ff */
[----:B------:R0:W-:Y:S01]  /*2620*/  STG.E desc[UR36][R2.64], R5 ;  /* 0x0000000502007986 */ /* 0x0001e2000c101924 */
[----:B------:R-:W-:Y:S05]  /*2630*/  BRA `(.L_x_8633) ;  /* 0x0000000800907947 */ /* 0x000fea0003800000 */
.L_x_8638:
[----:B------:R-:W-:-:S06]  /*2640*/  FMUL.FTZ R4, R4, 1 ;  /* 0x3f80000004047820 */ /* 0x000fcc0000410000 */
[----:B------:R-:W0:Y:S02]  /*2650*/  F2F.F64.F32 R4, R4 ;  /* 0x0000000400047310 */ /* 0x000e240000201800 */
[----:B0-----:R0:W-:Y:S01]  /*2660*/  STG.E.64 desc[UR36][R2.64], R4 ;  /* 0x0000000402007986 */ /* 0x0011e2000c101b24 */
[----:B------:R-:W-:Y:S05]  /*2670*/  BRA `(.L_x_8633) ;  /* 0x0000000800807947 */ /* 0x000fea0003800000 */
.L_x_8628:
        /* <DEDUP_REMOVED lines=12> */
.L_x_8642:
[----:B------:R-:W-:Y:S01]  /*2740*/  FMUL.FTZ R4, R4, 1 ;  /* 0x3f80000004047820 */ /* 0x000fe20000410000 */
[----:B------:R-:W-:-:S05]  /*2750*/  CS2R R6, SRZ ;  /* 0x0000000000067805 */ /* 0x000fca000001ff00 */
[----:B------:R-:W0:Y:S02]  /*2760*/  F2F.F64.F32 R4, R4 ;  /* 0x0000000400047310 */ /* 0x000e240000201800 */
[----:B0-----:R0:W-:Y:S01]  /*2770*/  STG.E.128 desc[UR36][R2.64], R4 ;  /* 0x0000000402007986 */ /* 0x0011e2000c101d24 */
[----:B------:R-:W-:Y:S05]  /*2780*/  BRA `(.L_x_8633) ;  /* 0x00000008003c7947 */ /* 0x000fea0003800000 */
.L_x_8641:
        /* <DEDUP_REMOVED lines=18> */
.L_x_8646:
[----:B------:R-:W-:Y:S05]  /*28b0*/  BSYNC.RECONVERGENT B0 ;  /* 0x0000000000007941 */ /* 0x000fea0003800200 */
.L_x_8645:
[----:B------:R-:W-:-:S05]  /*28c0*/  LOP3.LUT R7, R0, 0x80, R7, 0xf8, !PT ;  /* 0x0000008000077812 */ /* 0x000fca00078ef807 */
[----:B------:R0:W-:Y:S01]  /*28d0*/  STG.E.U8 desc[UR36][R2.64], R7 ;  /* 0x0000000702007986 */ /* 0x0001e2000c101124 */
[----:B------:R-:W-:Y:S05]  /*28e0*/  BRA `(.L_x_8633) ;  /* 0x0000000400e47947 */ /* 0x000fea0003800000 */
.L_x_8644:
        /* <DEDUP_REMOVED lines=14> */
.L_x_8648:
[----:B------:R-:W-:Y:S05]  /*29d0*/  BSYNC.RECONVERGENT B0 ;  /* 0x0000000000007941 */ /* 0x000fea0003800200 */
.L_x_8647:
[----:B------:R-:W-:-:S05]  /*29e0*/  LOP3.LUT R5, R0, 0x80, R7, 0xf8, !PT ;  /* 0x0000008000057812 */ /* 0x000fca00078ef807 */
[----:B------:R0:W-:Y:S01]  /*29f0*/  STG.E.U8 desc[UR36][R2.64], R5 ;  /* 0x0000000502007986 */ /* 0x0001e2000c101124 */
[----:B------:R-:W-:Y:S05]  /*2a00*/  BRA `(.L_x_8633) ;  /* 0x00000004009c7947 */ /* 0x000fea0003800000 */
.L_x_8643:
[----:B------:R-:W-:-:S05]  /*2a10*/  F2FP.BF16.F32.PACK_AB R4, RZ, R4 ;  /* 0x00000004ff04723e */ /* 0x000fca00000010ff */
[----:B------:R0:W-:Y:S01]  /*2a20*/  STG.E.U16 desc[UR36][R2.64], R4 ;  /* 0x0000000402007986 */ /* 0x0001e2000c101524 */
[----:B------:R-:W-:Y:S05]  /*2a30*/  BRA `(.L_x_8633) ;  /* 0x0000000400907947 */ /* 0x000fea0003800000 */
.L_x_8640:
        /* <DEDUP_REMOVED lines=11> */
.L_x_8651:
        /* <DEDUP_REMOVED lines=12> */
.L_x_8654:
[----:B------:R-:W-:-:S04]  /*2bb0*/  SHF.R.U32.HI R0, RZ, 0x14, R4 ;  /* 0x00000014ff007819 */ /* 0x000fc80000011604 */
[----:B------:R-:W-:-:S04]  /*2bc0*/  LOP3.LUT R5, R0, 0x1, RZ, 0xc0, !PT ;  /* 0x0000000100057812 */ /* 0x000fc800078ec0ff */
[----:B------:R-:W-:-:S04]  /*2bd0*/  IADD3 R0, PT, PT, R4, 0x487ffff, R5 ;  /* 0x0487ffff04007810 */ /* 0x000fc80007ffe005 */
[----:B------:R-:W-:-:S04]  /*2be0*/  SHF.R.U32.HI R0, RZ, 0x14, R0 ;  /* 0x00000014ff007819 */ /* 0x000fc80000011600 */
[----:B------:R-:W-:-:S07]  /*2bf0*/  LOP3.LUT R5, R0, 0xff, RZ, 0xc0, !PT ;  /* 0x000000ff00057812 */ /* 0x000fce00078ec0ff */
.L_x_8655:
[----:B------:R-:W-:-:S04]  /*2c00*/  SHF.R.U32.HI R4, RZ, 0x18, R4 ;  /* 0x00000018ff047819 */ /* 0x000fc80000011604 */
[----:B------:R-:W-:-:S04]  /*2c10*/  LOP3.LUT R5, R5, 0x80, R4, 0xf8, !PT ;  /* 0x0000008005057812 */ /* 0x000fc800078ef804 */
[----:B------:R-:W-:-:S07]  /*2c20*/  PRMT R0, R5, 0x7610, R0 ;  /* 0x0000761005007816 */ /* 0x000fce0000000000 */
.L_x_8653:
[----:B------:R-:W-:Y:S05]  /*2c30*/  BSYNC.RECONVERGENT B0 ;  /* 0x0000000000007941 */ /* 0x000fea0003800200 */
.L_x_8652:
[----:B------:R4:W-:Y:S01]  /*2c40*/  STG.E.U8 desc[UR36][R2.64], R0 ;  /* 0x0000000002007986 */ /* 0x0009e2000c101124 */
[----:B------:R-:W-:Y:S05]  /*2c50*/  BRA `(.L_x_8633) ;  /* 0x0000000400087947 */ /* 0x000fea0003800000 */
.L_x_8650:
        /* <DEDUP_REMOVED lines=12> */
.L_x_8658:
[----:B------:R-:W-:-:S04]  /*2d20*/  SHF.R.U32.HI R0, RZ, 0x15, R4 ;  /* 0x00000015ff007819 */ /* 0x000fc80000011604 */
[----:B------:R-:W-:-:S04]  /*2d30*/  LOP3.LUT R5, R0, 0x1, RZ, 0xc0, !PT ;  /* 0x0000000100057812 */ /* 0x000fc800078ec0ff */
[----:B------:R-:W-:-:S04]  /*2d40*/  IADD3 R0, PT, PT, R4, 0x88fffff, R5 ;  /* 0x088fffff04007810 */ /* 0x000fc80007ffe005 */
[----:B------:R-:W-:-:S04]  /*2d50*/  SHF.R.U32.HI R0, RZ, 0x15, R0 ;  /* 0x00000015ff007819 */ /* 0x000fc80000011600 */
[----:B------:R-:W-:-:S07]  /*2d60*/  LOP3.LUT R5, R0, 0xff, RZ, 0xc0, !PT ;  /* 0x000000ff00057812 */ /* 0x000fce00078ec0ff */
.L_x_8659:
[----:B------:R-:W-:-:S04]  /*2d70*/  SHF.R.U32.HI R4, RZ, 0x18, R4 ;  /* 0x00000018ff047819 */ /* 0x000fc80000011604 */
[----:B------:R-:W-:-:S04]  /*2d80*/  LOP3.LUT R5, R5, 0x80, R4, 0xf8, !PT ;  /* 0x0000008005057812 */ /* 0x000fc800078ef804 */
[----:B------:R-:W-:-:S07]  /*2d90*/  PRMT R0, R5, 0x7610, R0 ;  /* 0x0000761005007816 */ /* 0x000fce0000000000 */
.L_x_8657:
[----:B------:R-:W-:Y:S05]  /*2da0*/  BSYNC.RECONVERGENT B0 ;  /* 0x0000000000007941 */ /* 0x000fea0003800200 */
.L_x_8656:
[----:B------:R3:W-:Y:S01]  /*2db0*/  STG.E.U8 desc[UR36][R2.64], R0 ;  /* 0x0000000002007986 */ /* 0x0007e2000c101124 */
[----:B------:R-:W-:Y:S05]  /*2dc0*/  BRA `(.L_x_8633) ;  /* 0x0000000000ac7947 */ /* 0x000fea0003800000 */
.L_x_8649:
[----:B------:R-:W-:-:S09]  /*2dd0*/  UISETP.NE.AND UP0, UPT, UR4, 0x1c, UPT ;  /* 0x0000001c0400788c */ /* 0x000fd2000bf05270 */
[----:B------:R-:W-:Y:S05]  /*2de0*/  BRA.U !UP0, `(.L_x_8660) ;  /* 0x00000001089c7547 */ /* 0x000fea000b800000 */
[----:B------:R-:W-:-:S09]  /*2df0*/  UISETP.NE.AND UP0, UPT, UR4, 0x1d, UPT ;  /* 0x0000001d0400788c */ /* 0x000fd2000bf05270 */
[----:B------:R-:W-:Y:S05]  /*2e00*/  BRA.U !UP0, `(.L_x_8661) ;  /* 0x0000000108887547 */ /* 0x000fea000b800000 */
[----:B------:R-:W-:-:S09]  /*2e10*/  UISETP.NE.AND UP0, UPT, UR4, 0x2c, UPT ;  /* 0x0000002c0400788c */ /* 0x000fd2000bf05270 */
[----:B------:R-:W-:Y:S05]  /*2e20*/  BRA.U !UP0, `(.L_x_8662) ;  /* 0x0000000108447547 */ /* 0x000fea000b800000 */
.L_x_8632:
        /* <DEDUP_REMOVED lines=16> */
.L_x_8663:
[----:B------:R-:W-:Y:S05]  /*2f30*/  BRA `(.L_x_8633) ;  /* 0x0000000000507947 */ /* 0x000fea0003800000 */
.L_x_8662:
        /* <DEDUP_REMOVED lines=15> */
.L_x_8661:
[----:B------:R-:W0:Y:S02]  /*3030*/  F2I.U64.TRUNC R4, R4 ;  /* 0x0000000400047311 */ /* 0x000e24000020d800 */
[----:B0-----:R1:W-:Y:S01]  /*3040*/  STG.E.64 desc[UR36][R2.64], R4 ;  /* 0x0000000402007986 */ /* 0x0013e2000c101b24 */
[----:B------:R-:W-:Y:S05]  /*3050*/  BRA `(.L_x_8633) ;  /* 0x0000000000087947 */ /* 0x000fea0003800000 */
.L_x_8660:
[----:B------:R-:W0:Y:S02]  /*3060*/  F2I.FTZ.U32.TRUNC.NTZ R5, R4 ;  /* 0x0000000400057305 */ /* 0x000e24000021f000 */
[----:B0-----:R0:W-:Y:S02]  /*3070*/  STG.E desc[UR36][R2.64], R5 ;  /* 0x0000000502007986 */ /* 0x0011e4000c101924 */
.L_x_8633:
[----:B------:R-:W-:-:S07]  /*3080*/  VIADD R17, R17, 0x80 ;  /* 0x0000008011117836 */ /* 0x000fce0000000000 */
.L_x_8597:
[----:B------:R-:W-:Y:S05]  /*3090*/  BSYNC.RECONVERGENT B7 ;  /* 0x0000000000077941 */ /* 0x000fea0003800200 */
.L_x_8596:
        /* <DEDUP_REMOVED lines=307> */
.L_x_8666:
        /* <DEDUP_REMOVED lines=18> */
.L_x_8671:
[----:B------:R-:W2:Y:S02]  /*44f0*/  LDG.E.U8 R2, desc[UR36][R2.64] ;  /* 0x0000002402027981 */ /* 0x000ea4000c1e1100 */
[----:B--2---:R-:W-:Y:S01]  /*4500*/  I2FP.F32.U32 R4, R2 ;  /* 0x0000000200047245 */ /* 0x004fe20000201000 */
[----:B------:R-:W-:Y:S06]  /*4510*/  BRA `(.L_x_8673) ;  /* 0x0000000c00447947 */ /* 0x000fec0003800000 */
.L_x_8670:
        /* <DEDUP_REMOVED lines=9> */
.L_x_8675:
[----:B------:R-:W2:Y:S02]  /*45b0*/  LDG.E R2, desc[UR36][R2.64] ;  /* 0x0000002402027981 */ /* 0x000ea4000c1e1900 */
[----:B--2---:R-:W-:Y:S01]  /*45c0*/  I2FP.F32.S32 R4, R2 ;  /* 0x0000000200047245 */ /* 0x004fe20000201400 */
[----:B------:R-:W-:Y:S06]  /*45d0*/  BRA `(.L_x_8673) ;  /* 0x0000000c00147947 */ /* 0x000fec0003800000 */
.L_x_8674:
[----:B------:R-:W2:Y:S02]  /*45e0*/  LDG.E.U16 R2, desc[UR36][R2.64] ;  /* 0x0000002402027981 */ /* 0x000ea4000c1e1500 */
[----:B--2---:R2:W3:Y:S01]  /*45f0*/  I2F.S16 R4, R2 ;  /* 0x0000000200047306 */ /* 0x0044e20000101400 */
[----:B------:R-:W-:Y:S05]  /*4600*/  BRA `(.L_x_8673) ;  /* 0x0000000c00087947 */ /* 0x000fea0003800000 */
.L_x_8669:
        /* <DEDUP_REMOVED lines=8> */
.L_x_8677:
[----:B------:R-:W2:Y:S02]  /*4690*/  LDG.E.U16 R2, desc[UR36][R2.64] ;  /* 0x0000002402027981 */ /* 0x000ea4000c1e1500 */
[----:B--2---:R-:W-:Y:S01]  /*46a0*/  HADD2.F32 R4, -RZ, R2.H0_H0 ;  /* 0x20000002ff047230 */ /* 0x004fe20000004100 */
[----:B------:R-:W-:Y:S06]  /*46b0*/  BRA `(.L_x_8673) ;  /* 0x0000000800dc7947 */ /* 0x000fec0003800000 */
.L_x_8676:
        /* <DEDUP_REMOVED lines=8> */
.L_x_8679:
[----:B------:R-:W2:Y:S02]  /*4740*/  LDG.E.U16 R2, desc[UR36][R2.64] ;  /* 0x0000002402027981 */ /* 0x000ea4000c1e1500 */
[----:B--2---:R-:W-:Y:S01]  /*4750*/  HADD2.F32 R4, -RZ, R2.H0_H0 ;  /* 0x20000002ff047230 */ /* 0x004fe20000004100 */
[----:B------:R-:W-:Y:S06]  /*4760*/  BRA `(.L_x_8673) ;  /* 0x0000000800b07947 */ /* 0x000fec0003800000 */
.L_x_8678:
        /* <DEDUP_REMOVED lines=11> */
.L_x_8668:
        /* <DEDUP_REMOVED lines=12> */
.L_x_8682:
        /* <DEDUP_REMOVED lines=11> */
.L_x_8681:
        /* <DEDUP_REMOVED lines=25> */
.L_x_8684:
        /* <DEDUP_REMOVED lines=12> */
.L_x_8683:
[----:B------:R-:W2:Y:S02]  /*4be0*/  LDG.E.U16 R2, desc[UR36][R2.64] ;  /* 0x0000002402027981 */ /* 0x000ea4000c1e1500 */
[----:B--2---:R-:W-:Y:S01]  /*4bf0*/  IMAD.U32 R4, R2, 0x10000, RZ ;  /* 0x0001000002047824 */ /* 0x004fe200078e00ff */
[----:B------:R-:W-:Y:S06]  /*4c00*/  BRA `(.L_x_8673) ;  /* 0x0000000400887947 */ /* 0x000fec0003800000 */
.L_x_8680:
        /* <DEDUP_REMOVED lines=11> */
.L_x_8687:
        /* <DEDUP_REMOVED lines=20> */
.L_x_8689:
[----:B------:R-:W-:Y:S05]  /*4e00*/  BSYNC.RECONVERGENT B0 ;  /* 0x0000000000007941 */ /* 0x000fea0003800200 */
.L_x_8688:
[----:B------:R-:W-:Y:S01]  /*4e10*/  IMAD.SHL.U32 R0, R0, 0x100000, RZ ;  /* 0x0010000000007824 */ /* 0x000fe200078e00ff */
[----:B------:R-:W-:-:S04]  /*4e20*/  LEA R2, R2, 0x3b800000, 0x17 ;  /* 0x3b80000002027811 */ /* 0x000fc800078eb8ff */
[----:B------:R-:W-:Y:S01]  /*4e30*/  LOP3.LUT R4, R2, R0, R7, 0xfe, !PT ;  /* 0x0000000002047212 */ /* 0x000fe200078efe07 */
[----:B------:R-:W-:Y:S06]  /*4e40*/  BRA `(.L_x_8673) ;  /* 0x0000000000f87947 */ /* 0x000fec0003800000 */
.L_x_8686:
        /* <DEDUP_REMOVED lines=20> */
.L_x_8691:
[----:B------:R-:W-:Y:S05]  /*4f90*/  BSYNC.RECONVERGENT B0 ;  /* 0x0000000000007941 */ /* 0x000fea0003800200 */
.L_x_8690:
[----:B------:R-:W-:Y:S02]  /*4fa0*/  SHF.L.U32 R0, R0, 0x15, RZ ;  /* 0x0000001500007819 */ /* 0x000fe400000006ff */
[----:B------:R-:W-:-:S04]  /*4fb0*/  LEA R2, R2, 0x37800000, 0x17 ;  /* 0x3780000002027811 */ /* 0x000fc800078eb8ff */
[----:B------:R-:W-:Y:S01]  /*4fc0*/  LOP3.LUT R4, R2, R0, R7, 0xfe, !PT ;  /* 0x0000000002047212 */ /* 0x000fe200078efe07 */
[----:B------:R-:W-:Y:S06]  /*4fd0*/  BRA `(.L_x_8673) ;  /* 0x0000000000947947 */ /* 0x000fec0003800000 */
.L_x_8685:
        /* <DEDUP_REMOVED lines=14> */
.L_x_8672:
        /* <DEDUP_REMOVED lines=16> */
.L_x_8694:
[----:B------:R-:W-:Y:S01]  /*51c0*/  IMAD.MOV.U32 R4, RZ, RZ, RZ ;  /* 0x000000ffff047224 */ /* 0x000fe200078e00ff */
[----:B------:R-:W-:Y:S06]  /*51d0*/  BRA `(.L_x_8673) ;  /* 0x0000000000147947 */ /* 0x000fec0003800000 */
.L_x_8693:
[----:B------:R-:W2:Y:S02]  /*51e0*/  LDG.E.64 R2, desc[UR36][R2.64] ;  /* 0x0000002402027981 */ /* 0x000ea4000c1e1b00 */
[----:B--2---:R0:W1:Y:S02]  /*51f0*/  I2F.U64 R4, R2 ;  /* 0x0000000200047312 */ /* 0x0040640000301000 */
[----:B01----:R-:W-:Y:S05]  /*5200*/  BRA `(.L_x_8673) ;  /* 0x0000000000087947 */ /* 0x003fea0003800000 */
.L_x_8692:
[----:B------:R-:W2:Y:S02]  /*5210*/  LDG.E R2, desc[UR36][R2.64] ;  /* 0x0000002402027981 */ /* 0x000ea4000c1e1900 */
[----:B--2---:R-:W-:-:S07]  /*5220*/  I2FP.F32.U32 R4, R2 ;  /* 0x0000000200047245 */ /* 0x004fce0000201000 */
.L_x_8673:
[----:B------:R-:W-:Y:S05]  /*5230*/  BSYNC.RECONVERGENT B6 ;  /* 0x0000000000067941 */ /* 0x000fea0003800200 */
.L_x_8667:
[----:B------:R-:W0:Y:S01]  /*5240*/  LDCU.64 UR6, c[0x0][0x580] ;  /* 0x0000b000ff0677ac */ /* 0x000e220008000a00 */
[----:B------:R-:W3:Y:S01]  /*5250*/  LDCU UR5, c[0x0][0x594] ;  /* 0x0000b280ff0577ac */ /* 0x000ee20008000800 */
[----:B------:R-:W-:-:S04]  /*5260*/  UPRMT UR4, UR41, 0x9910, URZ ;  /* 0x0000991029047896 */ /* 0x000fc800080000ff */
[----:B------:R-:W-:Y:S01]  /*5270*/  UISETP.GT.AND UP0, UPT, UR4, 0x9, UPT ;  /* 0x000000090400788c */ /* 0x000fe2000bf04270 */
[----:B012-4-:R-:W-:Y:S02]  /*5280*/  IADD3 R2, P0, PT, R16, UR6, RZ ;  /* 0x0000000610027c10 */ /* 0x017fe4000ff1e0ff */
[----:B---3-5:R-:W-:-:S03]  /*5290*/  FMNMX.FTZ R4, R4, UR5, !PT ;  /* 0x0000000504047c09 */ /* 0x028fc6000f810000 */
        /* <DEDUP_REMOVED lines=13> */
.L_x_8698:
[----:B------:R-:W0:Y:S02]  /*5370*/  F2I.S64.TRUNC R4, R4 ;  /* 0x0000000400047311 */ /* 0x000e24000020d900 */
[----:B0-----:R-:W-:-:S05]  /*5380*/  MOV R7, R4 ;  /* 0x0000000400077202 */ /* 0x001fca0000000f00 */
[----:B------:R3:W-:Y:S01]  /*5390*/  STG.E.U8 desc[UR36][R2.64], R7 ;  /* 0x0000000702007986 */ /* 0x0007e2000c101124 */
[----:B------:R-:W-:Y:S05]  /*53a0*/  BRA `(.L_x_8700) ;  /* 0x0000000c00287947 */ /* 0x000fea0003800000 */
.L_x_8697:
        /* <DEDUP_REMOVED lines=9> */
.L_x_8702:
[----:B------:R-:W0:Y:S02]  /*5440*/  F2I.FTZ.TRUNC.NTZ R5, R4 ;  /* 0x0000000400057305 */ /* 0x000e24000021f100 */
[----:B0-----:R2:W-:Y:S01]  /*5450*/  STG.E desc[UR36][R2.64], R5 ;  /* 0x0000000502007986 */ /* 0x0015e2000c101924 */
[----:B------:R-:W-:Y:S05]  /*5460*/  BRA `(.L_x_8700) ;  /* 0x0000000800f87947 */ /* 0x000fea0003800000 */
.L_x_8701:
[----:B------:R-:W0:Y:S02]  /*5470*/  F2I.FTZ.TRUNC.NTZ R5, R4 ;  /* 0x0000000400057305 */ /* 0x000e24000021f100 */
[----:B0-----:R0:W-:Y:S01]  /*5480*/  STG.E.U16 desc[UR36][R2.64], R5 ;  /* 0x0000000502007986 */ /* 0x0011e2000c101524 */
[----:B------:R-:W-:Y:S05]  /*5490*/  BRA `(.L_x_8700) ;  /* 0x0000000800ec7947 */ /* 0x000fea0003800000 */
.L_x_8696:
        /* <DEDUP_REMOVED lines=8> */
.L_x_8704:
[----:B------:R-:W-:-:S05]  /*5520*/  F2FP.F16.F32.PACK_AB R4, RZ, R4 ;  /* 0x00000004ff04723e */ /* 0x000fca00000000ff */
[----:B------:R0:W-:Y:S01]  /*5530*/  STG.E.U16 desc[UR36][R2.64], R4 ;  /* 0x0000000402007986 */ /* 0x0001e2000c101524 */
[----:B------:R-:W-:Y:S05]  /*5540*/  BRA `(.L_x_8700) ;  /* 0x0000000800c07947 */ /* 0x000fea0003800000 */
.L_x_8703:
        /* <DEDUP_REMOVED lines=9> */
.L_x_8706:
[----:B------:R-:W-:-:S04]  /*55e0*/  F2FP.F16.F32.PACK_AB R5, RZ, R4 ;  /* 0x00000004ff05723e */ /* 0x000fc800000000ff */
[----:B------:R-:W-:-:S05]  /*55f0*/  PRMT R5, R5, 0x5410, RZ ;  /* 0x0000541005057816 */ /* 0x000fca00000000ff */
[----:B------:R0:W-:Y:S01]  /*5600*/  STG.E desc[UR36][R2.64], R5 ;  /* 0x0000000502007986 */ /* 0x0001e2000c101924 */
[----:B------:R-:W-:Y:S05]  /*5610*/  BRA `(.L_x_8700) ;  /* 0x00000008008c7947 */ /* 0x000fea0003800000 */
.L_x_8705:
[----:B------:R-:W-:-:S06]  /*5620*/  FMUL.FTZ R4, R4, 1 ;  /* 0x3f80000004047820 */ /* 0x000fcc0000410000 */
[----:B------:R-:W0:Y:S02]  /*5630*/  F2F.F64.F32 R4, R4 ;  /* 0x0000000400047310 */ /* 0x000e240000201800 */
[----:B0-----:R0:W-:Y:S01]  /*5640*/  STG.E.64 desc[UR36][R2.64], R4 ;  /* 0x0000000402007986 */ /* 0x0011e2000c101b24 */
[----:B------:R-:W-:Y:S05]  /*5650*/  BRA `(.L_x_8700) ;  /* 0x00000008007c7947 */ /* 0x000fea0003800000 */
.L_x_8695:
        /* <DEDUP_REMOVED lines=13> */
.L_x_8710:
        /* <DEDUP_REMOVED lines=16> */
.L_x_8713:
[----:B------:R-:W-:-:S04]  /*5830*/  SHF.R.U32.HI R4, RZ, 0x18, R4 ;  /* 0x00000018ff047819 */ /* 0x000fc80000011604 */
[----:B------:R-:W-:-:S04]  /*5840*/  LOP3.LUT R4, R5, 0x80, R4, 0xf8, !PT ;  /* 0x0000008005047812 */ /* 0x000fc800078ef804 */
[----:B------:R-:W-:-:S07]  /*5850*/  PRMT R0, R4, 0x7610, R0 ;  /* 0x0000761004007816 */ /* 0x000fce0000000000 */
.L_x_8712:
[----:B------:R-:W-:Y:S05]  /*5860*/  BSYNC.RECONVERGENT B0 ;  /* 0x0000000000007941 */ /* 0x000fea0003800200 */
.L_x_8711:
[----:B------:R0:W-:Y:S01]  /*5870*/  STG.E.U8 desc[UR36][R2.64], R0 ;  /* 0x0000000002007986 */ /* 0x0001e2000c101124 */
[----:B------:R-:W-:Y:S05]  /*5880*/  BRA `(.L_x_8700) ;  /* 0x0000000400f07947 */ /* 0x000fea0003800000 */
.L_x_8709:
        /* <DEDUP_REMOVED lines=16> */
.L_x_8716:
[----:B------:R-:W-:-:S04]  /*5990*/  SHF.R.U32.HI R4, RZ, 0x18, R4 ;  /* 0x00000018ff047819 */ /* 0x000fc80000011604 */
[----:B------:R-:W-:-:S04]  /*59a0*/  LOP3.LUT R5, R5, 0x80, R4, 0xf8, !PT ;  /* 0x0000008005057812 */ /* 0x000fc800078ef804 */
[----:B------:R-:W-:-:S07]  /*59b0*/  PRMT R0, R5, 0x7610, R0 ;  /* 0x0000761005007816 */ /* 0x000fce0000000000 */
.L_x_8715:
[----:B------:R-:W-:Y:S05]  /*59c0*/  BSYNC.RECONVERGENT B0 ;  /* 0x0000000000007941 */ /* 0x000fea0003800200 */
.L_x_8714:
[----:B------:R0:W-:Y:S01]  /*59d0*/  STG.E.U8 desc[UR36][R2.64], R0 ;  /* 0x0000000002007986 */ /* 0x0001e2000c101124 */
[----:B------:R-:W-:Y:S05]  /*59e0*/  BRA `(.L_x_8700) ;  /* 0x0000000400987947 */ /* 0x000fea0003800000 */
.L_x_8708:
        /* <DEDUP_REMOVED lines=21> */
.L_x_8718:
[----:B------:R-:W0:Y:S02]  /*5b40*/  F2I.U64.TRUNC R4, R4 ;  /* 0x0000000400047311 */ /* 0x000e24000020d800 */
[----:B0-----:R0:W-:Y:S01]  /*5b50*/  STG.E.64 desc[UR36][R2.64], R4 ;  /* 0x0000000402007986 */ /* 0x0011e2000c101b24 */
[----:B------:R-:W-:Y:S05]  /*5b60*/  BRA `(.L_x_8700) ;  /* 0x0000000400387947 */ /* 0x000fea0003800000 */
.L_x_8717:
[----:B------:R-:W0:Y:S02]  /*5b70*/  F2I.FTZ.U32.TRUNC.NTZ R5, R4 ;  /* 0x0000000400057305 */ /* 0x000e24000021f000 */
[----:B0-----:R0:W-:Y:S01]  /*5b80*/  STG.E desc[UR36][R2.64], R5 ;  /* 0x0000000502007986 */ /* 0x0011e2000c101924 */
[----:B------:R-:W-:Y:S05]  /*5b90*/  BRA `(.L_x_8700) ;  /* 0x00000004002c7947 */ /* 0x000fea0003800000 */
.L_x_8707:
        /* <DEDUP_REMOVED lines=10> */
.L_x_8720:
[----:B------:R-:W-:Y:S01]  /*5c40*/  FMUL.FTZ R4, R4, 1 ;  /* 0x3f80000004047820 */ /* 0x000fe20000410000 */
[----:B------:R-:W-:-:S05]  /*5c50*/  CS2R R6, SRZ ;  /* 0x0000000000067805 */ /* 0x000fca000001ff00 */
[----:B------:R-:W0:Y:S02]  /*5c60*/  F2F.F64.F32 R4, R4 ;  /* 0x0000000400047310 */ /* 0x000e240000201800 */
[----:B0-----:R0:W-:Y:S01]  /*5c70*/  STG.E.128 desc[UR36][R2.64], R4 ;  /* 0x0000000402007986 */ /* 0x0011e2000c101d24 */
[----:B------:R-:W-:Y:S05]  /*5c80*/  BRA `(.L_x_8700) ;  /* 0x0000000000f07947 */ /* 0x000fea0003800000 */
.L_x_8719:
[----:B------:R-:W-:-:S09]  /*5c90*/  UISETP.NE.AND UP0, UPT, UR4, 0xf, UPT ;  /* 0x0000000f0400788c */ /* 0x000fd2000bf05270 */
[----:B------:R-:W-:Y:S05]  /*5ca0*/  BRA.U !UP0, `(.L_x_8721) ;  /* 0x0000000108e07547 */ /* 0x000fea000b800000 */
[----:B------:R-:W-:-:S09]  /*5cb0*/  UISETP.NE.AND UP0, UPT, UR4, 0x17, UPT ;  /* 0x000000170400788c */ /* 0x000fd2000bf05270 */
[----:B------:R-:W-:Y:S05]  /*5cc0*/  BRA.U !UP0, `(.L_x_8722) ;  /* 0x00000001088c7547 */ /* 0x000fea000b800000 */
[----:B------:R-:W-:-:S09]  /*5cd0*/  UISETP.NE.AND UP0, UPT, UR4, 0x18, UPT ;  /* 0x000000180400788c */ /* 0x000fd2000bf05270 */
[----:B------:R-:W-:Y:S05]  /*5ce0*/  BRA.U !UP0, `(.L_x_8723) ;  /* 0x0000000108447547 */ /* 0x000fea000b800000 */
.L_x_8699:
        /* <DEDUP_REMOVED lines=16> */
.L_x_8724:
[----:B------:R-:W-:Y:S05]  /*5df0*/  BRA `(.L_x_8700) ;  /* 0x0000000000947947 */ /* 0x000fea0003800000 */
.L_x_8723:
        /* <DEDUP_REMOVED lines=12> */
.L_x_8726:
[----:B------:R-:W-:Y:S05]  /*5ec0*/  BSYNC.RECONVERGENT B0 ;  /* 0x0000000000007941 */ /* 0x000fea0003800200 */
.L_x_8725:
[----:B------:R-:W-:-:S05]  /*5ed0*/  LOP3.LUT R5, R0, 0x80, R7, 0xf8, !PT ;  /* 0x0000008000057812 */ /* 0x000fca00078ef807 */
[----:B------:R0:W-:Y:S01]  /*5ee0*/  STG.E.U8 desc[UR36][R2.64], R5 ;  /* 0x0000000502007986 */ /* 0x0001e2000c101124 */
[----:B------:R-:W-:Y:S05]  /*5ef0*/  BRA `(.L_x_8700) ;  /* 0x0000000000547947 */ /* 0x000fea0003800000 */
.L_x_8722:
        /* <DEDUP_REMOVED lines=11> */
.L_x_8728:
[----:B------:R-:W-:Y:S02]  /*5fb0*/  ISETP.GT.U32.AND P0, PT, R6, 0x7f800000, PT ;  /* 0x7f8000000600780c */ /* 0x000fe40003f04070 */
[----:B------:R-:W-:-:S04]  /*5fc0*/  MOV R0, 0x7f ;  /* 0x0000007f00007802 */ /* 0x000fc80000000f00 */
[----:B------:R-:W-:-:S07]  /*5fd0*/  SEL R0, R0, 0x7c, P0 ;  /* 0x0000007c00007807 */ /* 0x000fce0000000000 */
.L_x_8729:
[----:B------:R-:W-:Y:S05]  /*5fe0*/  BSYNC.RECONVERGENT B0 ;  /* 0x0000000000007941 */ /* 0x000fea0003800200 */
.L_x_8727:
[----:B------:R-:W-:-:S04]  /*5ff0*/  SHF.R.U32.HI R5, RZ, 0x18, R4 ;  /* 0x00000018ff057819 */ /* 0x000fc80000011604 */
[----:B------:R-:W-:-:S05]  /*6000*/  LOP3.LUT R5, R0, 0x80, R5, 0xf8, !PT ;  /* 0x0000008000057812 */ /* 0x000fca00078ef805 */
[----:B------:R0:W-:Y:S01]  /*6010*/  STG.E.U8 desc[UR36][R2.64], R5 ;  /* 0x0000000502007986 */ /* 0x0001e2000c101124 */
[----:B------:R-:W-:Y:S05]  /*6020*/  BRA `(.L_x_8700) ;  /* 0x0000000000087947 */ /* 0x000fea0003800000 */
.L_x_8721:
[----:B------:R-:W-:-:S05]  /*6030*/  F2FP.BF16.F32.PACK_AB R4, RZ, R4 ;  /* 0x00000004ff04723e */ /* 0x000fca00000010ff */
[----:B------:R0:W-:Y:S02]  /*6040*/  STG.E.U16 desc[UR36][R2.64], R4 ;  /* 0x0000000402007986 */ /* 0x0001e4000c101524 */
.L_x_8700:
[----:B------:R-:W-:-:S07]  /*6050*/  VIADD R17, R17, 0x80 ;  /* 0x0000008011117836 */ /* 0x000fce0000000000 */
.L_x_8665:
[----:B------:R-:W-:Y:S05]  /*6060*/  BSYNC.RECONVERGENT B7 ;  /* 0x0000000000077941 */ /* 0x000fea0003800200 */
.L_x_8664:
        /* <DEDUP_REMOVED lines=307> */
.L_x_8732:
        /* <DEDUP_REMOVED lines=18> */
.L_x_8737:
[----:B------:R-:W2:Y:S02]  /*74c0*/  LDG.E.U8 R2, desc[UR36][R2.64] ;  /* 0x0000002402027981 */ /* 0x000ea4000c1e1100 */
[----:B--2---:R-:W-:Y:S01]  /*74d0*/  I2FP.F32.U32 R4, R2 ;  /* 0x0000000200047245 */ /* 0x004fe20000201000 */
[----:B------:R-:W-:Y:S06]  /*74e0*/  BRA `(.L_x_8739) ;  /* 0x0000000c00447947 */ /* 0x000fec0003800000 */
.L_x_8736:
        /* <DEDUP_REMOVED lines=9> */
.L_x_8741:
[----:B------:R-:W2:Y:S02]  /*7580*/  LDG.E R2, desc[UR36][R2.64] ;  /* 0x0000002402027981 */ /* 0x000ea4000c1e1900 */
[----:B--2---:R-:W-:Y:S01]  /*7590*/  I2FP.F32.S32 R4, R2 ;  /* 0x0000000200047245 */ /* 0x004fe20000201400 */
[----:B------:R-:W-:Y:S06]  /*75a0*/  BRA `(.L_x_8739) ;  /* 0x0000000c00147947 */ /* 0x000fec0003800000 */
.L_x_8740:
[----:B------:R-:W2:Y:S02]  /*75b0*/  LDG.E.U16 R2, desc[UR36][R2.64] ;  /* 0x0000002402027981 */ /* 0x000ea4000c1e1500 */
[----:B--2---:R2:W3:Y:S01]  /*75c0*/  I2F.S16 R4, R2 ;  /* 0x0000000200047306 */ /* 0x0044e20000101400 */
[----:B------:R-:W-:Y:S05]  /*75d0*/  BRA `(.L_x_8739) ;  /* 0x0000000c00087947 */ /* 0x000fea0003800000 */
.L_x_8735:
        /* <DEDUP_REMOVED lines=8> */
.L_x_8743:
[----:B------:R-:W2:Y:S02]  /*7660*/  LDG.E.U16 R2, desc[UR36][R2.64] ;  /* 0x0000002402027981 */ /* 0x000ea4000c1e1500 */
[----:B--2---:R-:W-:Y:S01]  /*7670*/  HADD2.F32 R4, -RZ, R2.H0_H0 ;  /* 0x20000002ff047230 */ /* 0x004fe20000004100 */
[----:B------:R-:W-:Y:S06]  /*7680*/  BRA `(.L_x_8739) ;  /* 0x0000000800dc7947 */ /* 0x000fec0003800000 */
.L_x_8742:
        /* <DEDUP_REMOVED lines=8> */
.L_x_8745:
[----:B------:R-:W2:Y:S02]  /*7710*/  LDG.E.U16 R2, desc[UR36][R2.64] ;  /* 0x0000002402027981 */ /* 0x000ea4000c1e1500 */
[----:B--2---:R-:W-:Y:S01]  /*7720*/  HADD2.F32 R4, -RZ, R2.H0_H0 ;  /* 0x20000002ff047230 */ /* 0x004fe20000004100 */
[----:B------:R-:W-:Y:S06]  /*7730*/  BRA `(.L_x_8739) ;  /* 0x0000000800b07947 */ /* 0x000fec0003800000 */
.L_x_8744:
        /* <DEDUP_REMOVED lines=11> */
.L_x_8734:
        /* <DEDUP_REMOVED lines=12> */
.L_x_8748:
        /* <DEDUP_REMOVED lines=11> */
.L_x_8747:
        /* <DEDUP_REMOVED lines=25> */
.L_x_8750:
        /* <DEDUP_REMOVED lines=12> */
.L_x_8749:
[----:B------:R-:W2:Y:S02]  /*7bb0*/  LDG.E.U16 R2, desc[UR36][R2.64] ;  /* 0x0000002402027981 */ /* 0x000ea4000c1e1500 */
[----:B--2---:R-:W-:Y:S01]  /*7bc0*/  IMAD.U32 R4, R2, 0x10000, RZ ;  /* 0x0001000002047824 */ /* 0x004fe200078e00ff */
[----:B------:R-:W-:Y:S06]  /*7bd0*/  BRA `(.L_x_8739) ;  /* 0x0000000400887947 */ /* 0x000fec0003800000 */
.L_x_8746:
        /* <DEDUP_REMOVED lines=11> */
.L_x_8753:
        /* <DEDUP_REMOVED lines=20> */
.L_x_8755:
[----:B------:R-:W-:Y:S05]  /*7dd0*/  BSYNC.RECONVERGENT B0 ;  /* 0x0000000000007941 */ /* 0x000fea0003800200 */
.L_x_8754:
[----:B------:R-:W-:Y:S02]  /*7de0*/  SHF.L.U32 R0, R0, 0x14, RZ ;  /* 0x0000001400007819 */ /* 0x000fe400000006ff */
[----:B------:R-:W-:-:S04]  /*7df0*/  LEA R2, R2, 0x3b800000, 0x17 ;  /* 0x3b80000002027811 */ /* 0x000fc800078eb8ff */
[----:B------:R-:W-:Y:S01]  /*7e00*/  LOP3.LUT R4, R2, R0, R7, 0xfe, !PT ;  /* 0x0000000002047212 */ /* 0x000fe200078efe07 */
[----:B------:R-:W-:Y:S06]  /*7e10*/  BRA `(.L_x_8739) ;  /* 0x0000000000f87947 */ /* 0x000fec0003800000 */
.L_x_8752:
        /* <DEDUP_REMOVED lines=20> */
.L_x_8757:
[----:B------:R-:W-:Y:S05]  /*7f60*/  BSYNC.RECONVERGENT B0 ;  /* 0x0000000000007941 */ /* 0x000fea0003800200 */
.L_x_8756:
[----:B------:R-:W-:Y:S01]  /*7f70*/  IMAD.SHL.U32 R0, R0, 0x200000, RZ ;  /* 0x0020000000007824 */ /* 0x000fe200078e00ff */
[----:B------:R-:W-:-:S04]  /*7f80*/  LEA R2, R2, 0x37800000, 0x17 ;  /* 0x3780000002027811 */ /* 0x000fc800078eb8ff */
[----:B------:R-:W-:Y:S01]  /*7f90*/  LOP3.LUT R4, R2, R0, R7, 0xfe, !PT ;  /* 0x0000000002047212 */ /* 0x000fe200078efe07 */
[----:B------:R-:W-:Y:S06]  /*7fa0*/  BRA `(.L_x_8739) ;  /* 0x0000000000947947 */ /* 0x000fec0003800000 */
.L_x_8751:
        /* <DEDUP_REMOVED lines=14> */
.L_x_8738:
        /* <DEDUP_REMOVED lines=16> */
.L_x_8760:
[----:B------:R-:W-:Y:S01]  /*8190*/  MOV R4, RZ ;  /* 0x000000ff00047202 */ /* 0x000fe20000000f00 */
[----:B------:R-:W-:Y:S06]  /*81a0*/  BRA `(.L_x_8739) ;  /* 0x0000000000147947 */ /* 0x000fec0003800000 */
.L_x_8759:
[----:B------:R-:W2:Y:S02]  /*81b0*/  LDG.E.64 R2, desc[UR36][R2.64] ;  /* 0x0000002402027981 */ /* 0x000ea4000c1e1b00 */
[----:B--2---:R0:W1:Y:S02]  /*81c0*/  I2F.U64 R4, R2 ;  /* 0x0000000200047312 */ /* 0x0040640000301000 */
[----:B01----:R-:W-:Y:S05]  /*81d0*/  BRA `(.L_x_8739) ;  /* 0x0000000000087947 */ /* 0x003fea0003800000 */
.L_x_8758:
[----:B------:R-:W2:Y:S02]  /*81e0*/  LDG.E R2, desc[UR36][R2.64] ;  /* 0x0000002402027981 */ /* 0x000ea4000c1e1900 */
[----:B--2---:R-:W-:-:S07]  /*81f0*/  I2FP.F32.U32 R4, R2 ;  /* 0x0000000200047245 */ /* 0x004fce0000201000 */
.L_x_8739:
[----:B------:R-:W-:Y:S05]  /*8200*/  BSYNC.RECONVERGENT B6 ;  /* 0x0000000000067941 */ /* 0x000fea0003800200 */
.L_x_8733:
[----:B------:R-:W0:Y:S01]  /*8210*/  LDCU.64 UR6, c[0x0][0x580] ;  /* 0x0000b000ff0677ac */ /* 0x000e220008000a00 */
[----:B------:R-:W1:Y:S01]  /*8220*/  LDCU UR5, c[0x0][0x594] ;  /* 0x0000b280ff0577ac */ /* 0x000e620008000800 */
[----:B------:R-:W-:-:S04]  /*8230*/  UPRMT UR4, UR41, 0x9910, URZ ;  /* 0x0000991029047896 */ /* 0x000fc800080000ff */
[----:B------:R-:W-:Y:S01]  /*8240*/  UISETP.GT.AND UP0, UPT, UR4, 0x9, UPT ;  /* 0x000000090400788c */ /* 0x000fe2000bf04270 */
[----:B0-2-4-:R-:W-:Y:S02]  /*8250*/  IADD3 R2, P0, PT, R16, UR6, RZ ;  /* 0x0000000610027c10 */ /* 0x015fe4000ff1e0ff */
[----:B-1-3-5:R-:W-:-:S03]  /*8260*/  FMNMX.FTZ R4, R4, UR5, !PT ;  /* 0x0000000504047c09 */ /* 0x02afc6000f810000 */
        /* <DEDUP_REMOVED lines=13> */
.L_x_8764:
[----:B------:R-:W0:Y:S02]  /*8340*/  F2I.S64.TRUNC R4, R4 ;  /* 0x0000000400047311 */ /* 0x000e24000020d900 */
[----:B0-----:R-:W-:-:S05]  /*8350*/  IMAD.MOV.U32 R7, RZ, RZ, R4 ;  /* 0x000000ffff077224 */ /* 0x001fca00078e0004 */
[----:B------:R0:W-:Y:S01]  /*8360*/  STG.E.U8 desc[UR36][R2.64], R7 ;  /* 0x0000000702007986 */ /* 0x0001e2000c101124 */
[----:B------:R-:W-:Y:S05]  /*8370*/  BRA `(.L_x_8766) ;  /* 0x0000000c00287947 */ /* 0x000fea0003800000 */
.L_x_8763:
        /* <DEDUP_REMOVED lines=9> */
.L_x_8768:
[----:B------:R-:W0:Y:S02]  /*8410*/  F2I.FTZ.TRUNC.NTZ R5, R4 ;  /* 0x0000000400057305 */ /* 0x000e24000021f100 */
[----:B0-----:R0:W-:Y:S01]  /*8420*/  STG.E desc[UR36][R2.64], R5 ;  /* 0x0000000502007986 */ /* 0x0011e2000c101924 */
[----:B------:R-:W-:Y:S05]  /*8430*/  BRA `(.L_x_8766) ;  /* 0x0000000800f87947 */ /* 0x000fea0003800000 */
.L_x_8767:
[----:B------:R-:W0:Y:S02]  /*8440*/  F2I.FTZ.TRUNC.NTZ R5, R4 ;  /* 0x0000000400057305 */ /* 0x000e24000021f100 */
[----:B0-----:R0:W-:Y:S01]  /*8450*/  STG.E.U16 desc[UR36][R2.64], R5 ;  /* 0x0000000502007986 */ /* 0x0011e2000c101524 */
[----:B------:R-:W-:Y:S05]  /*8460*/  BRA `(.L_x_8766) ;  /* 0x0000000800ec7947 */ /* 0x000fea0003800000 */
.L_x_8762:
        /* <DEDUP_REMOVED lines=8> */
.L_x_8770:
[----:B------:R-:W-:-:S05]  /*84f0*/  F2FP.F16.F32.PACK_AB R4, RZ, R4 ;  /* 0x00000004ff04723e */ /* 0x000fca00000000ff */
[----:B------:R0:W-:Y:S01]  /*8500*/  STG.E.U16 desc[UR36][R2.64], R4 ;  /* 0x0000000402007986 */ /* 0x0001e2000c101524 */
[----:B------:R-:W-:Y:S05]  /*8510*/  BRA `(.L_x_8766) ;  /* 0x0000000800c07947 */ /* 0x000fea0003800000 */
.L_x_8769:
        /* <DEDUP_REMOVED lines=9> */
.L_x_8772:
[----:B------:R-:W-:-:S04]  /*85b0*/  F2FP.F16.F32.PACK_AB R5, RZ, R4 ;  /* 0x00000004ff05723e */ /* 0x000fc800000000ff */
[----:B------:R-:W-:-:S05]  /*85c0*/  PRMT R5, R5, 0x5410, RZ ;  /* 0x0000541005057816 */ /* 0x000fca00000000ff */
[----:B------:R0:W-:Y:S01]  /*85d0*/  STG.E desc[UR36][R2.64], R5 ;  /* 0x0000000502007986 */ /* 0x0001e2000c101924 */
[----:B------:R-:W-:Y:S05]  /*85e0*/  BRA `(.L_x_8766) ;  /* 0x00000008008c7947 */ /* 0x000fea0003800000 */
.L_x_8771:
[----:B------:R-:W-:-:S06]  /*85f0*/  FMUL.FTZ R4, R4, 1 ;  /* 0x3f80000004047820 */ /* 0x000fcc0000410000 */
[----:B------:R-:W0:Y:S02]  /*8600*/  F2F.F64.F32 R4, R4 ;  /* 0x0000000400047310 */ /* 0x000e240000201800 */
[----:B0-----:R0:W-:Y:S01]  /*8610*/  STG.E.64 desc[UR36][R2.64], R4 ;  /* 0x0000000402007986 */ /* 0x0011e2000c101b24 */
[----:B------:R-:W-:Y:S05]  /*8620*/  BRA `(.L_x_8766) ;  /* 0x00000008007c7947 */ /* 0x000fea0003800000 */
.L_x_8761:
        /* <DEDUP_REMOVED lines=13> */
.L_x_8776:
        /* <DEDUP_REMOVED lines=16> */
.L_x_8779:
[----:B------:R-:W-:-:S04]  /*8800*/  SHF.R.U32.HI R4, RZ, 0x18, R4 ;  /* 0x00000018ff047819 */ /* 0x000fc80000011604 */
[----:B------:R-:W-:-:S04]  /*8810*/  LOP3.LUT R4, R5, 0x80, R4, 0xf8, !PT ;  /* 0x0000008005047812 */ /* 0x000fc800078ef804 */
[----:B------:R-:W-:-:S07]  /*8820*/  PRMT R0, R4, 0x7610, R0 ;  /* 0x0000761004007816 */ /* 0x000fce0000000000 */
.L_x_8778:
[----:B------:R-:W-:Y:S05]  /*8830*/  BSYNC.RECONVERGENT B0 ;  /* 0x0000000000007941 */ /* 0x000fea0003800200 */
.L_x_8777:
[----:B------:R0:W-:Y:S01]  /*8840*/  STG.E.U8 desc[UR36][R2.64], R0 ;  /* 0x0000000002007986 */ /* 0x0001e2000c101124 */
[----:B------:R-:W-:Y:S05]  /*8850*/  BRA `(.L_x_8766) ;  /* 0x0000000400f07947 */ /* 0x000fea0003800000 */
.L_x_8775:
        /* <DEDUP_REMOVED lines=16> */
.L_x_8782:
[----:B------:R-:W-:-:S04]  /*8960*/  SHF.R.U32.HI R4, RZ, 0x18, R4 ;  /* 0x00000018ff047819 */ /* 0x000fc80000011604 */
[----:B------:R-:W-:-:S04]  /*8970*/  LOP3.LUT R5, R5, 0x80, R4, 0xf8, !PT ;  /* 0x0000008005057812 */ /* 0x000fc800078ef804 */
[----:B------:R-:W-:-:S07]  /*8980*/  PRMT R0, R5, 0x7610, R0 ;  /* 0x0000761005007816 */ /* 0x000fce0000000000 */
.L_x_8781:
[----:B------:R-:W-:Y:S05]  /*8990*/  BSYNC.RECONVERGENT B0 ;  /* 0x0000000000007941 */ /* 0x000fea0003800200 */
.L_x_8780:
[----:B------:R0:W-:Y:S01]  /*89a0*/  STG.E.U8 desc[UR36][R2.64], R0 ;  /* 0x0000000002007986 */ /* 0x0001e2000c101124 */
[----:B------:R-:W-:Y:S05]  /*89b0*/  BRA `(.L_x_8766) ;  /* 0x0000000400987947 */ /* 0x000fea0003800000 */
.L_x_8774:
        /* <DEDUP_REMOVED lines=21> */
.L_x_8784:
[----:B------:R-:W0:Y:S02]  /*8b10*/  F2I.U64.TRUNC R4, R4 ;  /* 0x0000000400047311 */ /* 0x000e24000020d800 */
[----:B0-----:R0:W-:Y:S01]  /*8b20*/  STG.E.64 desc[UR36][R2.64], R4 ;  /* 0x0000000402007986 */ /* 0x0011e2000c101b24 */
[----:B------:R-:W-:Y:S05]  /*8b30*/  BRA `(.L_x_8766) ;  /* 0x0000000400387947 */ /* 0x000fea0003800000 */
.L_x_8783:
[----:B------:R-:W0:Y:S02]  /*8b40*/  F2I.FTZ.U32.TRUNC.NTZ R5, R4 ;  /* 0x0000000400057305 */ /* 0x000e24000021f000 */
[----:B0-----:R0:W-:Y:S01]  /*8b50*/  STG.E desc[UR36][R2.64], R5 ;  /* 0x0000000502007986 */ /* 0x0011e2000c101924 */
[----:B------:R-:W-:Y:S05]  /*8b60*/  BRA `(.L_x_8766) ;  /* 0x00000004002c7947 */ /* 0x000fea0003800000 */
.L_x_8773:
        /* <DEDUP_REMOVED lines=10> */
.L_x_8786:
[----:B------:R-:W-:Y:S01]  /*8c10*/  FMUL.FTZ R4, R4, 1 ;  /* 0x3f80000004047820 */ /* 0x000fe20000410000 */
[----:B------:R-:W-:-:S05]  /*8c20*/  CS2R R6, SRZ ;  /* 0x0000000000067805 */ /* 0x000fca000001ff00 */
[----:B------:R-:W0:Y:S02]  /*8c30*/  F2F.F64.F32 R4, R4 ;  /* 0x0000000400047310 */ /* 0x000e240000201800 */
[----:B0-----:R4:W-:Y:S01]  /*8c40*/  STG.E.128 desc[UR36][R2.64], R4 ;  /* 0x0000000402007986 */ /* 0x0019e2000c101d24 */
[----:B------:R-:W-:Y:S05]  /*8c50*/  BRA `(.L_x_8766) ;  /* 0x0000000000f07947 */ /* 0x000fea0003800000 */
.L_x_8785:
[----:B------:R-:W-:-:S09]  /*8c60*/  UISETP.NE.AND UP0, UPT, UR4, 0xf, UPT ;  /* 0x0000000f0400788c */ /* 0x000fd2000bf05270 */
[----:B------:R-:W-:Y:S05]  /*8c70*/  BRA.U !UP0, `(.L_x_8787) ;  /* 0x0000000108e07547 */ /* 0x000fea000b800000 */
[----:B------:R-:W-:-:S09]  /*8c80*/  UISETP.NE.AND UP0, UPT, UR4, 0x17, UPT ;  /* 0x000000170400788c */ /* 0x000fd2000bf05270 */
[----:B------:R-:W-:Y:S05]  /*8c90*/  BRA.U !UP0, `(.L_x_8788) ;  /* 0x00000001088c7547 */ /* 0x000fea000b800000 */
[----:B------:R-:W-:-:S09]  /*8ca0*/  UISETP.NE.AND UP0, UPT, UR4, 0x18, UPT ;  /* 0x000000180400788c */ /* 0x000fd2000bf05270 */
[----:B------:R-:W-:Y:S05]  /*8cb0*/  BRA.U !UP0, `(.L_x_8789) ;  /* 0x0000000108447547 */ /* 0x000fea000b800000 */
.L_x_8765:
        /* <DEDUP_REMOVED lines=16> */
.L_x_8790:
[----:B------:R-:W-:Y:S05]  /*8dc0*/  BRA `(.L_x_8766) ;  /* 0x0000000000947947 */ /* 0x000fea0003800000 */
.L_x_8789:
        /* <DEDUP_REMOVED lines=12> */
.L_x_8792:
[----:B------:R-:W-:Y:S05]  /*8e90*/  BSYNC.RECONVERGENT B0 ;  /* 0x0000000000007941 */ /* 0x000fea0003800200 */
.L_x_8791:
[----:B------:R-:W-:-:S05]  /*8ea0*/  LOP3.LUT R5, R0, 0x80, R7, 0xf8, !PT ;  /* 0x0000008000057812 */ /* 0x000fca00078ef807 */
[----:B------:R2:W-:Y:S01]  /*8eb0*/  STG.E.U8 desc[UR36][R2.64], R5 ;  /* 0x0000000502007986 */ /* 0x0005e2000c101124 */
[----:B------:R-:W-:Y:S05]  /*8ec0*/  BRA `(.L_x_8766) ;  /* 0x0000000000547947 */ /* 0x000fea0003800000 */
.L_x_8788:
        /* <DEDUP_REMOVED lines=11> */
.L_x_8794:
[----:B------:R-:W-:Y:S01]  /*8f80*/  IMAD.MOV.U32 R0, RZ, RZ, 0x7f ;  /* 0x0000007fff007424 */ /* 0x000fe200078e00ff */
[----:B------:R-:W-:-:S04]  /*8f90*/  ISETP.GT.U32.AND P0, PT, R6, 0x7f800000, PT ;  /* 0x7f8000000600780c */ /* 0x000fc80003f04070 */
[----:B------:R-:W-:-:S09]  /*8fa0*/  SEL R0, R0, 0x7c, P0 ;  /* 0x0000007c00007807 */ /* 0x000fd20000000000 */
.L_x_8795:
[----:B------:R-:W-:Y:S05]  /*8fb0*/  BSYNC.RECONVERGENT B0 ;  /* 0x0000000000007941 */ /* 0x000fea0003800200 */
.L_x_8793:
[----:B------:R-:W-:-:S04]  /*8fc0*/  SHF.R.U32.HI R5, RZ, 0x18, R4 ;  /* 0x00000018ff057819 */ /* 0x000fc80000011604 */
[----:B------:R-:W-:-:S05]  /*8fd0*/  LOP3.LUT R5, R0, 0x80, R5, 0xf8, !PT ;  /* 0x0000008000057812 */ /* 0x000fca00078ef805 */
[----:B------:R1:W-:Y:S01]  /*8fe0*/  STG.E.U8 desc[UR36][R2.64], R5 ;  /* 0x0000000502007986 */ /* 0x0003e2000c101124 */
[----:B------:R-:W-:Y:S05]  /*8ff0*/  BRA `(.L_x_8766) ;  /* 0x0000000000087947 */ /* 0x000fea0003800000 */
.L_x_8787:
[----:B------:R-:W-:-:S05]  /*9000*/  F2FP.BF16.F32.PACK_AB R4, RZ, R4 ;  /* 0x00000004ff04723e */ /* 0x000fca00000010ff */
[----:B------:R0:W-:Y:S02]  /*9010*/  STG.E.U16 desc[UR36][R2.64], R4 ;  /* 0x0000000402007986 */ /* 0x0001e4000c101524 */
.L_x_8766:
[----:B------:R-:W-:-:S07]  /*9020*/  IADD3 R17, PT, PT, R17, 0x80, RZ ;  /* 0x0000008011117810 */ /* 0x000fce0007ffe0ff */
.L_x_8731:
[----:B------:R-:W-:Y:S05]  /*9030*/  BSYNC.RECONVERGENT B7 ;  /* 0x0000000000077941 */ /* 0x000fea0003800200 */
.L_x_8730:
        /* <DEDUP_REMOVED lines=306> */
.L_x_8796:
        /* <DEDUP_REMOVED lines=20> */
.L_x_8801:
[----:B------:R-:W2:Y:S02]  /*a4a0*/  LDG.E.U8 R0, desc[UR36][R2.64] ;  /* 0x0000002402007981 */ /* 0x000ea4000c1e1100 */
[----:B--2---:R-:W-:Y:S01]  /*a4b0*/  I2FP.F32.U32 R0, R0 ;  /* 0x0000000000007245 */ /* 0x004fe20000201000 */
[----:B------:R-:W-:Y:S06]  /*a4c0*/  BRA `(.L_x_8803) ;  /* 0x0000000c00447947 */ /* 0x000fec0003800000 */
.L_x_8800:
        /* <DEDUP_REMOVED lines=9> */
.L_x_8805:
[----:B------:R-:W2:Y:S02]  /*a560*/  LDG.E R0, desc[UR36][R2.64] ;  /* 0x0000002402007981 */ /* 0x000ea4000c1e1900 */
[----:B--2---:R-:W-:Y:S01]  /*a570*/  I2FP.F32.S32 R0, R0 ;  /* 0x0000000000007245 */ /* 0x004fe20000201400 */
[----:B------:R-:W-:Y:S06]  /*a580*/  BRA `(.L_x_8803) ;  /* 0x0000000c00147947 */ /* 0x000fec0003800000 */
.L_x_8804:
[----:B------:R-:W2:Y:S02]  /*a590*/  LDG.E.U16 R0, desc[UR36][R2.64] ;  /* 0x0000002402007981 */ /* 0x000ea4000c1e1500 */
[----:B--2---:R-:W4:Y:S01]  /*a5a0*/  I2F.S16 R0, R0 ;  /* 0x0000000000007306 */ /* 0x004f220000101400 */
[----:B------:R-:W-:Y:S05]  /*a5b0*/  BRA `(.L_x_8803) ;  /* 0x0000000c00087947 */ /* 0x000fea0003800000 */
.L_x_8799:
        /* <DEDUP_REMOVED lines=8> */
.L_x_8807:
[----:B------:R-:W2:Y:S02]  /*a640*/  LDG.E.U16 R0, desc[UR36][R2.64] ;  /* 0x0000002402007981 */ /* 0x000ea4000c1e1500 */
[----:B--2---:R-:W-:Y:S01]  /*a650*/  HADD2.F32 R0, -RZ, R0.H0_H0 ;  /* 0x20000000ff007230 */ /* 0x004fe20000004100 */
[----:B------:R-:W-:Y:S06]  /*a660*/  BRA `(.L_x_8803) ;  /* 0x0000000800dc7947 */ /* 0x000fec0003800000 */
.L_x_8806:
        /* <DEDUP_REMOVED lines=8> */
.L_x_8809:
[----:B------:R-:W2:Y:S02]  /*a6f0*/  LDG.E.U16 R0, desc[UR36][R2.64] ;  /* 0x0000002402007981 */ /* 0x000ea4000c1e1500 */
[----:B--2---:R-:W-:Y:S01]  /*a700*/  HADD2.F32 R0, -RZ, R0.H0_H0 ;  /* 0x20000000ff007230 */ /* 0x004fe20000004100 */
[----:B------:R-:W-:Y:S06]  /*a710*/  BRA `(.L_x_8803) ;  /* 0x0000000800b07947 */ /* 0x000fec0003800000 */
.L_x_8808:
        /* <DEDUP_REMOVED lines=11> */
.L_x_8798:
        /* <DEDUP_REMOVED lines=12> */
.L_x_8812:
        /* <DEDUP_REMOVED lines=11> */
.L_x_8811:
        /* <DEDUP_REMOVED lines=25> */
.L_x_8814:
        /* <DEDUP_REMOVED lines=12> */
.L_x_8813:
[----:B------:R-:W2:Y:S02]  /*ab90*/  LDG.E.U16 R0, desc[UR36][R2.64] ;  /* 0x0000002402007981 */ /* 0x000ea4000c1e1500 */
[----:B--2---:R-:W-:Y:S01]  /*aba0*/  SHF.L.U32 R0, R0, 0x10, RZ ;  /* 0x0000001000007819 */ /* 0x004fe200000006ff */
[----:B------:R-:W-:Y:S06]  /*abb0*/  BRA `(.L_x_8803) ;  /* 0x0000000400887947 */ /* 0x000fec0003800000 */
.L_x_8810:
        /* <DEDUP_REMOVED lines=11> */
.L_x_8817:
        /* <DEDUP_REMOVED lines=20> */
.L_x_8819:
[----:B------:R-:W-:Y:S05]  /*adb0*/  BSYNC.RECONVERGENT B0 ;  /* 0x0000000000007941 */ /* 0x000fea0003800200 */
.L_x_8818:
[----:B------:R-:W-:Y:S01]  /*adc0*/  IMAD.SHL.U32 R0, R0, 0x100000, RZ ;  /* 0x0010000000007824 */ /* 0x000fe200078e00ff */
[----:B------:R-:W-:-:S04]  /*add0*/  LEA R2, R2, 0x3b800000, 0x17 ;  /* 0x3b80000002027811 */ /* 0x000fc800078eb8ff */
[----:B------:R-:W-:Y:S01]  /*ade0*/  LOP3.LUT R0, R2, R0, R7, 0xfe, !PT ;  /* 0x0000000002007212 */ /* 0x000fe200078efe07 */
[----:B------:R-:W-:Y:S06]  /*adf0*/  BRA `(.L_x_8803) ;  /* 0x0000000000f87947 */ /* 0x000fec0003800000 */
.L_x_8816:
        /* <DEDUP_REMOVED lines=20> */
.L_x_8821:
[----:B------:R-:W-:Y:S05]  /*af40*/  BSYNC.RECONVERGENT B0 ;  /* 0x0000000000007941 */ /* 0x000fea0003800200 */
.L_x_8820:
[----:B------:R-:W-:Y:S02]  /*af50*/  SHF.L.U32 R0, R0, 0x15, RZ ;  /* 0x0000001500007819 */ /* 0x000fe400000006ff */
[----:B------:R-:W-:-:S04]  /*af60*/  LEA R2, R2, 0x37800000, 0x17 ;  /* 0x3780000002027811 */ /* 0x000fc800078eb8ff */
[----:B------:R-:W-:Y:S01]  /*af70*/  LOP3.LUT R0, R2, R0, R7, 0xfe, !PT ;  /* 0x0000000002007212 */ /* 0x000fe200078efe07 */
[----:B------:R-:W-:Y:S06]  /*af80*/  BRA `(.L_x_8803) ;  /* 0x0000000000947947 */ /* 0x000fec0003800000 */
.L_x_8815:
        /* <DEDUP_REMOVED lines=14> */
.L_x_8802:
        /* <DEDUP_REMOVED lines=16> */
.L_x_8824:
[----:B------:R-:W-:Y:S01]  /*b170*/  IMAD.MOV.U32 R0, RZ, RZ, RZ ;  /* 0x000000ffff007224 */ /* 0x000fe200078e00ff */
[----:B------:R-:W-:Y:S06]  /*b180*/  BRA `(.L_x_8803) ;  /* 0x0000000000147947 */ /* 0x000fec0003800000 */
.L_x_8823:
[----:B------:R-:W2:Y:S02]  /*b190*/  LDG.E.64 R2, desc[UR36][R2.64] ;  /* 0x0000002402027981 */ /* 0x000ea4000c1e1b00 */
[----:B--2---:R0:W1:Y:S02]  /*b1a0*/  I2F.U64 R0, R2 ;  /* 0x0000000200007312 */ /* 0x0040640000301000 */
[----:B01----:R-:W-:Y:S05]  /*b1b0*/  BRA `(.L_x_8803) ;  /* 0x0000000000087947 */ /* 0x003fea0003800000 */
.L_x_8822:
[----:B------:R-:W2:Y:S02]  /*b1c0*/  LDG.E R0, desc[UR36][R2.64] ;  /* 0x0000002402007981 */ /* 0x000ea4000c1e1900 */
[----:B--2---:R-:W-:-:S07]  /*b1d0*/  I2FP.F32.U32 R0, R0 ;  /* 0x0000000000007245 */ /* 0x004fce0000201000 */
.L_x_8803:
[----:B------:R-:W-:Y:S05]  /*b1e0*/  BSYNC.RECONVERGENT B6 ;  /* 0x0000000000067941 */ /* 0x000fea0003800200 */
.L_x_8797:
[----:B------:R-:W0:Y:S01]  /*b1f0*/  LDCU UR5, c[0x0][0x594] ;  /* 0x0000b280ff0577ac */ /* 0x000e220008000800 */
[----:B------:R-:W-:-:S04]  /*b200*/  UPRMT UR4, UR41, 0x9910, URZ ;  /* 0x0000991029047896 */ /* 0x000fc800080000ff */
[----:B------:R-:W-:Y:S01]  /*b210*/  UISETP.GT.AND UP0, UPT, UR4, 0x9, UPT ;  /* 0x000000090400788c */ /* 0x000fe2000bf04270 */
[----:B012345:R-:W-:-:S08]  /*b220*/  FMNMX.FTZ R2, R0, UR5, !PT ;  /* 0x0000000500027c09 */ /* 0x03ffd0000f810000 */
        /* <DEDUP_REMOVED lines=12> */
.L_x_8828:
[----:B------:R-:W0:Y:S02]  /*b2f0*/  F2I.S64.TRUNC R2, R2 ;  /* 0x0000000200027311 */ /* 0x000e24000020d900 */
[----:B0-----:R-:W-:-:S05]  /*b300*/  MOV R5, R2 ;  /* 0x0000000200057202 */ /* 0x001fca0000000f00 */
[----:B------:R-:W-:Y:S01]  /*b310*/  STG.E.U8 desc[UR36][R16.64], R5 ;  /* 0x0000000510007986 */ /* 0x000fe2000c101124 */
[----:B------:R-:W-:Y:S05]  /*b320*/  EXIT ;  /* 0x000000000000794d */ /* 0x000fea0003800000 */
.L_x_8827:
        /* <DEDUP_REMOVED lines=9> */
.L_x_8831:
[----:B------:R-:W0:Y:S02]  /*b3c0*/  F2I.FTZ.TRUNC.NTZ R3, R2 ;  /* 0x0000000200037305 */ /* 0x000e24000021f100 */
[----:B0-----:R-:W-:Y:S01]  /*b3d0*/  STG.E desc[UR36][R16.64], R3 ;  /* 0x0000000310007986 */ /* 0x001fe2000c101924 */
[----:B------:R-:W-:Y:S05]  /*b3e0*/  EXIT ;  /* 0x000000000000794d */ /* 0x000fea0003800000 */
.L_x_8830:
[----:B------:R-:W0:Y:S02]  /*b3f0*/  F2I.FTZ.TRUNC.NTZ R3, R2 ;  /* 0x0000000200037305 */ /* 0x000e24000021f100 */
[----:B0-----:R-:W-:Y:S01]  /*b400*/  STG.E.U16 desc[UR36][R16.64], R3 ;  /* 0x0000000310007986 */ /* 0x001fe2000c101524 */
[----:B------:R-:W-:Y:S05]  /*b410*/  EXIT ;  /* 0x000000000000794d */ /* 0x000fea0003800000 */
.L_x_8826:
        /* <DEDUP_REMOVED lines=8> */
.L_x_8833:
[----:B------:R-:W-:-:S05]  /*b4a0*/  F2FP.F16.F32.PACK_AB R2, RZ, R2 ;  /* 0x00000002ff02723e */ /* 0x000fca00000000ff */
[----:B------:R-:W-:Y:S01]  /*b4b0*/  STG.E.U16 desc[UR36][R16.64], R2 ;  /* 0x0000000210007986 */ /* 0x000fe2000c101524 */
[----:B------:R-:W-:Y:S05]  /*b4c0*/  EXIT ;  /* 0x000000000000794d */ /* 0x000fea0003800000 */
.L_x_8832:
        /* <DEDUP_REMOVED lines=9> */
.L_x_8835:
[----:B------:R-:W-:-:S04]  /*b560*/  F2FP.F16.F32.PACK_AB R3, RZ, R2 ;  /* 0x00000002ff03723e */ /* 0x000fc800000000ff */
[----:B------:R-:W-:-:S05]  /*b570*/  PRMT R3, R3, 0x5410, RZ ;  /* 0x0000541003037816 */ /* 0x000fca00000000ff */
[----:B------:R-:W-:Y:S01]  /*b580*/  STG.E desc[UR36][R16.64], R3 ;  /* 0x0000000310007986 */ /* 0x000fe2000c101924 */
[----:B------:R-:W-:Y:S05]  /*b590*/  EXIT ;  /* 0x000000000000794d */ /* 0x000fea0003800000 */
.L_x_8834:
[----:B------:R-:W-:-:S06]  /*b5a0*/  FMUL.FTZ R2, R2, 1 ;  /* 0x3f80000002027820 */ /* 0x000fcc0000410000 */
[----:B------:R-:W0:Y:S02]  /*b5b0*/  F2F.F64.F32 R2, R2 ;  /* 0x0000000200027310 */ /* 0x000e240000201800 */
[----:B0-----:R-:W-:Y:S01]  /*b5c0*/  STG.E.64 desc[UR36][R16.64], R2 ;  /* 0x0000000210007986 */ /* 0x001fe2000c101b24 */
[----:B------:R-:W-:Y:S05]  /*b5d0*/  EXIT ;  /* 0x000000000000794d */ /* 0x000fea0003800000 */
.L_x_8825:
        /* <DEDUP_REMOVED lines=13> */
.L_x_8839:
        /* <DEDUP_REMOVED lines=16> */
.L_x_8842:
[----:B------:R-:W-:-:S04]  /*b7b0*/  SHF.R.U32.HI R2, RZ, 0x18, R2 ;  /* 0x00000018ff027819 */ /* 0x000fc80000011602 */
[----:B------:R-:W-:-:S04]  /*b7c0*/  LOP3.LUT R2, R3, 0x80, R2, 0xf8, !PT ;  /* 0x0000008003027812 */ /* 0x000fc800078ef802 */
[----:B------:R-:W-:-:S07]  /*b7d0*/  PRMT R8, R2, 0x7610, R8 ;  /* 0x0000761002087816 */ /* 0x000fce0000000008 */
.L_x_8841:
[----:B------:R-:W-:Y:S05]  /*b7e0*/  BSYNC.RECONVERGENT B0 ;  /* 0x0000000000007941 */ /* 0x000fea0003800200 */
.L_x_8840:
[----:B------:R-:W-:Y:S01]  /*b7f0*/  STG.E.U8 desc[UR36][R16.64], R8 ;  /* 0x0000000810007986 */ /* 0x000fe2000c101124 */
[----:B------:R-:W-:Y:S05]  /*b800*/  EXIT ;  /* 0x000000000000794d */ /* 0x000fea0003800000 */
.L_x_8838:
        /* <DEDUP_REMOVED lines=16> */
.L_x_8845:
[----:B------:R-:W-:-:S04]  /*b910*/  SHF.R.U32.HI R2, RZ, 0x18, R2 ;  /* 0x00000018ff027819 */ /* 0x000fc80000011602 */
[----:B------:R-:W-:-:S04]  /*b920*/  LOP3.LUT R3, R3, 0x80, R2, 0xf8, !PT ;  /* 0x0000008003037812 */ /* 0x000fc800078ef802 */
[----:B------:R-:W-:-:S07]  /*b930*/  PRMT R8, R3, 0x7610, R8 ;  /* 0x0000761003087816 */ /* 0x000fce0000000008 */
.L_x_8844:
[----:B------:R-:W-:Y:S05]  /*b940*/  BSYNC.RECONVERGENT B0 ;  /* 0x0000000000007941 */ /* 0x000fea0003800200 */
.L_x_8843:
[----:B------:R-:W-:Y:S01]  /*b950*/  STG.E.U8 desc[UR36][R16.64], R8 ;  /* 0x0000000810007986 */ /* 0x000fe2000c101124 */
[----:B------:R-:W-:Y:S05]  /*b960*/  EXIT ;  /* 0x000000000000794d */ /* 0x000fea0003800000 */
.L_x_8837:
        /* <DEDUP_REMOVED lines=21> */
.L_x_8847:
[----:B------:R-:W0:Y:S02]  /*bac0*/  F2I.U64.TRUNC R2, R2 ;  /* 0x0000000200027311 */ /* 0x000e24000020d800 */
[----:B0-----:R-:W-:Y:S01]  /*bad0*/  STG.E.64 desc[UR36][R16.64], R2 ;  /* 0x0000000210007986 */ /* 0x001fe2000c101b24 */
[----:B------:R-:W-:Y:S05]  /*bae0*/  EXIT ;  /* 0x000000000000794d */ /* 0x000fea0003800000 */
.L_x_8846:
[----:B------:R-:W0:Y:S02]  /*baf0*/  F2I.FTZ.U32.TRUNC.NTZ R3, R2 ;  /* 0x0000000200037305 */ /* 0x000e24000021f000 */
[----:B0-----:R-:W-:Y:S01]  /*bb00*/  STG.E desc[UR36][R16.64], R3 ;  /* 0x0000000310007986 */ /* 0x001fe2000c101924 */
[----:B------:R-:W-:Y:S05]  /*bb10*/  EXIT ;  /* 0x000000000000794d */ /* 0x000fea0003800000 */
.L_x_8836:
        /* <DEDUP_REMOVED lines=10> */
.L_x_8849:
[----:B------:R-:W-:Y:S01]  /*bbc0*/  FMUL.FTZ R4, R2, 1 ;  /* 0x3f80000002047820 */ /* 0x000fe20000410000 */
[----:B------:R-:W-:-:S05]  /*bbd0*/  CS2R R6, SRZ ;  /* 0x0000000000067805 */ /* 0x000fca000001ff00 */
[----:B------:R-:W0:Y:S02]  /*bbe0*/  F2F.F64.F32 R4, R4 ;  /* 0x0000000400047310 */ /* 0x000e240000201800 */
[----:B0-----:R-:W-:Y:S01]  /*bbf0*/  STG.E.128 desc[UR36][R16.64], R4 ;  /* 0x0000000410007986 */ /* 0x001fe2000c101d24 */
[----:B------:R-:W-:Y:S05]  /*bc00*/  EXIT ;  /* 0x000000000000794d */ /* 0x000fea0003800000 */
.L_x_8848:
[----:B------:R-:W-:-:S09]  /*bc10*/  UISETP.NE.AND UP0, UPT, UR4, 0xf, UPT ;  /* 0x0000000f0400788c */ /* 0x000fd2000bf05270 */
[----:B------:R-:W-:Y:S05]  /*bc20*/  BRA.U !UP0, `(.L_x_8850) ;  /* 0x0000000108e07547 */ /* 0x000fea000b800000 */
[----:B------:R-:W-:-:S09]  /*bc30*/  UISETP.NE.AND UP0, UPT, UR4, 0x17, UPT ;  /* 0x000000170400788c */ /* 0x000fd2000bf05270 */
[----:B------:R-:W-:Y:S05]  /*bc40*/  BRA.U !UP0, `(.L_x_8851) ;  /* 0x00000001088c7547 */ /* 0x000fea000b800000 */
[----:B------:R-:W-:-:S09]  /*bc50*/  UISETP.NE.AND UP0, UPT, UR4, 0x18, UPT ;  /* 0x000000180400788c */ /* 0x000fd2000bf05270 */
[----:B------:R-:W-:Y:S05]  /*bc60*/  BRA.U !UP0, `(.L_x_8852) ;  /* 0x0000000108447547 */ /* 0x000fea000b800000 */
.L_x_8829:
        /* <DEDUP_REMOVED lines=16> */
.L_x_8853:
[----:B------:R-:W-:Y:S05]  /*bd70*/  EXIT ;  /* 0x000000000000794d */ /* 0x000fea0003800000 */
.L_x_8852:
        /* <DEDUP_REMOVED lines=12> */
.L_x_8855:
[----:B------:R-:W-:Y:S05]  /*be40*/  BSYNC.RECONVERGENT B0 ;  /* 0x0000000000007941 */ /* 0x000fea0003800200 */
.L_x_8854:
[----:B------:R-:W-:-:S05]  /*be50*/  LOP3.LUT R3, R0, 0x80, R5, 0xf8, !PT ;  /* 0x0000008000037812 */ /* 0x000fca00078ef805 */
[----:B------:R-:W-:Y:S01]  /*be60*/  STG.E.U8 desc[UR36][R16.64], R3 ;  /* 0x0000000310007986 */ /* 0x000fe2000c101124 */
[----:B------:R-:W-:Y:S05]  /*be70*/  EXIT ;  /* 0x000000000000794d */ /* 0x000fea0003800000 */
.L_x_8851:
        /* <DEDUP_REMOVED lines=11> */
.L_x_8857:
[----:B------:R-:W-:Y:S01]  /*bf30*/  HFMA2 R0, -RZ, RZ, 0, 7.569789886474609375e-06 ;  /* 0x0000007fff007431 */ /* 0x000fe200000001ff */
[----:B------:R-:W-:-:S04]  /*bf40*/  ISETP.GT.U32.AND P0, PT, R4, 0x7f800000, PT ;  /* 0x7f8000000400780c */ /* 0x000fc80003f04070 */
[----:B------:R-:W-:-:S09]  /*bf50*/  SEL R0, R0, 0x7c, P0 ;  /* 0x0000007c00007807 */ /* 0x000fd20000000000 */
.L_x_8858:
[----:B------:R-:W-:Y:S05]  /*bf60*/  BSYNC.RECONVERGENT B0 ;  /* 0x0000000000007941 */ /* 0x000fea0003800200 */
.L_x_8856:
[----:B------:R-:W-:-:S04]  /*bf70*/  SHF.R.U32.HI R3, RZ, 0x18, R2 ;  /* 0x00000018ff037819 */ /* 0x000fc80000011602 */
[----:B------:R-:W-:-:S05]  /*bf80*/  LOP3.LUT R3, R0, 0x80, R3, 0xf8, !PT ;  /* 0x0000008000037812 */ /* 0x000fca00078ef803 */
[----:B------:R-:W-:Y:S01]  /*bf90*/  STG.E.U8 desc[UR36][R16.64], R3 ;  /* 0x0000000310007986 */ /* 0x000fe2000c101124 */
[----:B------:R-:W-:Y:S05]  /*bfa0*/  EXIT ;  /* 0x000000000000794d */ /* 0x000fea0003800000 */
.L_x_8850:
[----:B------:R-:W-:-:S05]  /*bfb0*/  F2FP.BF16.F32.PACK_AB R2, RZ, R2 ;  /* 0x00000002ff02723e */ /* 0x000fca00000010ff */
[----:B------:R-:W-:Y:S01]  /*bfc0*/  STG.E.U16 desc[UR36][R16.64], R2 ;  /* 0x0000000210007986 */ /* 0x000fe2000c101524 */
[----:B------:R-:W-:Y:S05]  /*bfd0*/  EXIT ;  /* 0x000000000000794d */ /* 0x000fea0003800000 */
.L_x_8859:
        /* <DEDUP_REMOVED lines=10> */
.L_x_40946:


//--------------------- .text._ZN2at6native27unrolled_elementwise_kernelINS0_13AUnaryFunctorIfffZZZNS0_16fmax_kernel_cudaERNS_18TensorIteratorBaseEENKUlvE_clEvENKUlvE0_clEvEUlffE_EESt5arrayIPcLm2EELi4E23TrivialOffsetCalculatorILi1EjESD_NS0_6memory12LoadWithCastILi1EEENSE_13StoreWithCastILi1EEEEEviT_T0_T2_T3_T4_T5_ --------------------------
	.section	.text._ZN2at6native27unrolled_elementwise_kernelINS0_13AUnaryFunctorIfffZZZNS0_16fmax_kernel_cudaERNS_18TensorIteratorBaseEENKUlvE_clEvENKUlvE0_clEvEUlffE_EESt5arrayIPcLm2EELi4E23TrivialOffsetCalculatorILi1EjESD_NS0_6memory12LoadWithCastILi1EEENSE_13StoreWithCastILi1EEEEEviT_T0_T2_T3_T4_T5_,"ax",@progbits
	.align	128
        .global         _ZN2at6native27unrolled_elementwise_kernelINS0_13AUnaryFunctorIfffZZZNS0_16fmax_kernel_cudaERNS_18TensorIteratorBaseEENKUlvE_clEvENKUlvE0_clEvEUlffE_EESt5arrayIPcLm2EELi4E23TrivialOffsetCalculatorILi1EjESD_NS0_6memory12LoadWithCastILi1EEENSE_13StoreWithCastILi1EEEEEviT_T0_T2_T3_T4_T5_
        .type           _ZN2at6native27unrolled_elementwise_kernelINS0_13AUnaryFunctorIfffZZZNS0_16fmax_kernel_cudaERNS_18TensorIteratorBaseEENKUlvE_clEvENKUlvE0_clEvEUlffE_EESt5arrayIPcLm2EELi4E23TrivialOffsetCalculatorILi1EjESD_NS0_6memory12LoadWithCastILi1EEENSE_13StoreWithCastILi1EEEEEviT_T0_T2_T3_T4_T5_,@function
        .size           _ZN2at6native27unrolled_elementwise_kernelINS0_13AUnaryFunctorIfffZZZNS0_16fmax_kernel_cudaERNS_18TensorIteratorBaseEENKUlvE_clEvENKUlvE0_clEvEUlffE_EESt5arrayIPcLm2EELi4E23TrivialOffsetCalculatorILi1EjESD_NS0_6memory12LoadWithCastILi1EEENSE_13StoreWithCastILi1EEEEEviT_T0_T2_T3_T4_T5_,(.L_x_40947 - _ZN2at6native27unrolled_elementwise_kernelINS0_13AUnaryFunctorIfffZZZNS0_16fmax_kernel_cudaERNS_18TensorIteratorBaseEENKUlvE_clEvENKUlvE0_clEvEUlffE_EESt5arrayIPcLm2EELi4E23TrivialOffsetCalculatorILi1EjESD_NS0_6memory12LoadWithCastILi1EEENSE_13StoreWithCastILi1EEEEEviT_T0_T2_T3_T4_T5_)
        .other          _ZN2at6native27unrolled_elementwise_kernelINS0_13AUnaryFunctorIfffZZZNS0_16fmax_kernel_cudaERNS_18TensorIteratorBaseEENKUlvE_clEvENKUlvE0_clEvEUlffE_EESt5arrayIPcLm2EELi4E23TrivialOffsetCalculatorILi1EjESD_NS0_6memory12LoadWithCastILi1EEENSE_13StoreWithCastILi1EEEEEviT_T0_T2_T3_T4_T5_,@"STO_CUDA_ENTRY STV_DEFAULT"
_ZN2at6native27unrolled_elementwise_kernelINS0_13AUnaryFunctorIfffZZZNS0_16fmax_kernel_cudaERNS_18TensorIteratorBaseEENKUlvE_clEvENKUlvE0_clEvEUlffE_EESt5arrayIPcLm2EELi4E23TrivialOffsetCalculatorILi1EjESD_NS0_6memory12LoadWithCastILi1EEENSE_13StoreWithCastILi1EEEEEviT_T0_T2_T3_T4_T5_:
.text._ZN2at6native27unrolled_elementwise_kernelINS0_13AUnaryFunctorIfffZZZNS0_16fmax_kernel_cudaERNS_18TensorIteratorBaseEENKUlvE_clEvENKUlvE0_clEvEUlffE_EESt5arrayIPcLm2EELi4E23TrivialOffsetCalculatorILi1EjESD_NS0_6memory12LoadWithCastILi1EEENSE_13StoreWithCastILi1EEEEEviT_T0_T2_T3_T4_T5_:
        /* <DEDUP_REMOVED lines=33> */
.L_x_8866:
[----:B------:R-:W2:Y:S02]  /*0210*/  LDG.E.U8 R4, desc[UR36][R4.64] ;  /* 0x0000002404047981 */ /* 0x000ea4000c1e1100 */
[----:B--2---:R-:W-:Y:S01]  /*0220*/  I2FP.F32.U32 R22, R4 ;  /* 0x0000000400167245 */ /* 0x004fe20000201000 */
[----:B------:R-:W-:Y:S06]  /*0230*/  BRA `(.L_x_8868) ;  /* 0x0000000c00487947 */ /* 0x000fec0003800000 */
.L_x_8865:
        /* <DEDUP_REMOVED lines=9> */
.L_x_8870:
[----:B------:R-:W2:Y:S02]  /*02d0*/  LDG.E R4, desc[UR36][R4.64] ;  /* 0x0000002404047981 */ /* 0x000ea4000c1e1900 */
[----:B--2---:R-:W-:Y:S01]  /*02e0*/  I2FP.F32.S32 R22, R4 ;  /* 0x0000000400167245 */ /* 0x004fe20000201400 */
[----:B------:R-:W-:Y:S06]  /*02f0*/  BRA `(.L_x_8868) ;  /* 0x0000000c00187947 */ /* 0x000fec0003800000 */
.L_x_8869:
[----:B------:R-:W2:Y:S02]  /*0300*/  LDG.E.U16 R4, desc[UR36][R4.64] ;  /* 0x0000002404047981 */ /* 0x000ea4000c1e1500 */
[----:B--2---:R0:W1:Y:S01]  /*0310*/  I2F.S16 R22, R4 ;  /* 0x0000000400167306 */ /* 0x0040620000101400 */
[----:B------:R-:W-:Y:S05]  /*0320*/  BRA `(.L_x_8868) ;  /* 0x0000000c000c7947 */ /* 0x000fea0003800000 */
.L_x_8864:
        /* <DEDUP_REMOVED lines=8> */
.L_x_8872:
[----:B------:R-:W2:Y:S02]  /*03b0*/  LDG.E.U16 R4, desc[UR36][R4.64] ;  /* 0x0000002404047981 */ /* 0x000ea4000c1e1500 */
[----:B--2---:R-:W-:Y:S01]  /*03c0*/  HADD2.F32 R22, -RZ, R4.H0_H0 ;  /* 0x20000004ff167230 */ /* 0x004fe20000004100 */
[----:B------:R-:W-:Y:S06]  /*03d0*/  BRA `(.L_x_8868) ;  /* 0x0000000800e07947 */ /* 0x000fec0003800000 */
.L_x_8871:
        /* <DEDUP_REMOVED lines=8> */
.L_x_8874:
[----:B------:R-:W2:Y:S02]  /*0460*/  LDG.E.U16 R4, desc[UR36][R4.64] ;  /* 0x0000002404047981 */ /* 0x000ea4000c1e1500 */
[----:B--2---:R-:W-:Y:S01]  /*0470*/  HADD2.F32 R22, -RZ, R4.H0_H0 ;  /* 0x20000004ff167230 */ /* 0x004fe20000004100 */
[----:B------:R-:W-:Y:S06]  /*0480*/  BRA `(.L_x_8868) ;  /* 0x0000000800b47947 */ /* 0x000fec0003800000 */
.L_x_8873:
        /* <DEDUP_REMOVED lines=11> */
.L_x_8863:
        /* <DEDUP_REMOVED lines=12> */
.L_x_8877:
        /* <DEDUP_REMOVED lines=11> */
.L_x_8876:
        /* <DEDUP_REMOVED lines=25> */
.L_x_8879:
        /* <DEDUP_REMOVED lines=13> */
.L_x_8878:
[----:B------:R-:W2:Y:S02]  /*0910*/  LDG.E.U16 R4, desc[UR36][R4.64] ;  /* 0x0000002404047981 */ /* 0x000ea4000c1e1500 */
[----:B--2---:R-:W-:Y:S01]  /*0920*/  IMAD.U32 R22, R4, 0x10000, RZ ;  /* 0x0001000004167824 */ /* 0x004fe200078e00ff */
[----:B------:R-:W-:Y:S06]  /*0930*/  BRA `(.L_x_8868) ;  /* 0x0000000400887947 */ /* 0x000fec0003800000 */
.L_x_8875:
        /* <DEDUP_REMOVED lines=11> */
.L_x_8882:
        /* <DEDUP_REMOVED lines=20> */
.L_x_8884:
[----:B------:R-:W-:Y:S05]  /*0b30*/  BSYNC.RECONVERGENT B0 ;  /* 0x0000000000007941 */ /* 0x000fea0003800200 */
.L_x_8883:
[----:B------:R-:W-:Y:S01]  /*0b40*/  IMAD.SHL.U32 R0, R0, 0x100000, RZ ;  /* 0x0010000000007824 */ /* 0x000fe200078e00ff */
[----:B------:R-:W-:-:S04]  /*0b50*/  LEA R3, R3, 0x3b800000, 0x17 ;  /* 0x3b80000003037811 */ /* 0x000fc800078eb8ff */
[----:B------:R-:W-:Y:S01]  /*0b60*/  LOP3.LUT R22, R3, R0, R7, 0xfe, !PT ;  /* 0x0000000003167212 */ /* 0x000fe200078efe07 */
[----:B------:R-:W-:Y:S06]  /*0b70*/  BRA `(.L_x_8868) ;  /* 0x0000000000f87947 */ /* 0x000fec0003800000 */
.L_x_8881:
        /* <DEDUP_REMOVED lines=20> */
.L_x_8886:
[----:B------:R-:W-:Y:S05]  /*0cc0*/  BSYNC.RECONVERGENT B0 ;  /* 0x0000000000007941 */ /* 0x000fea0003800200 */
.L_x_8885:
[----:B------:R-:W-:Y:S01]  /*0cd0*/  IMAD.SHL.U32 R0, R0, 0x200000, RZ ;  /* 0x0020000000007824 */ /* 0x000fe200078e00ff */
[----:B------:R-:W-:-:S04]  /*0ce0*/  LEA R3, R3, 0x37800000, 0x17 ;  /* 0x3780000003037811 */ /* 0x000fc800078eb8ff */
[----:B------:R-:W-:Y:S01]  /*0cf0*/  LOP3.LUT R22, R3, R0, R7, 0xfe, !PT ;  /* 0x0000000003167212 */ /* 0x000fe200078efe07 */
[----:B------:R-:W-:Y:S06]  /*0d00*/  BRA `(.L_x_8868) ;  /* 0x0000000000947947 */ /* 0x000fec0003800000 */
.L_x_8880:
[----:B------:R-:W-:-:S09]  /*0d10*/  UISETP.NE.AND UP0, UPT, UR4, 0x1c, UPT ;  /* 0x0000001c0400788c */ /* 0x000fd2000bf05270 */
[----:B------:R-:W-:Y:S05]  /*0d20*/  BRA.U !UP0, `(.L_x_8887) ;  /* 0x0000000108847547 */ /* 0x000fea000b800000 */
[----:B------:R-:W-:-:S09]  /*0d30*/  UISETP.NE.AND UP0, UPT, UR4, 0x1d, UPT ;  /* 0x0000001d0400788c */ /* 0x000fd2000bf05270 */
[----:B------:R-:W-:Y:S05]  /*0d40*/  BRA.U !UP0, `(.L_x_8888) ;  /* 0x0000000108707547 */ /* 0x000fea000b800000 */
[----:B------:R-:W-:-:S09]  /*0d50*/  UISETP.NE.AND UP0, UPT, UR4, 0x2c, UPT ;  /* 0x0000002c0400788c */ /* 0x000fd2000bf05270 */
[----:B------:R-:W-:Y:S05]  /*0d60*/  BRA.U !UP0, `(.L_x_8889) ;  /* 0x0000000108487547 */ /* 0x000fea000b800000 */
.L_x_8867:
        /* <DEDUP_REMOVED lines=16> */
.L_x_8890:
[----:B------:R-:W-:Y:S01]  /*0e70*/  IMAD.MOV.U32 R22, RZ, RZ, RZ ;  /* 0x000000ffff167224 */ /* 0x000fe200078e00ff */
[----:B------:R-:W-:Y:S06]  /*0e80*/  BRA `(.L_x_8868) ;  /* 0x0000000000347947 */ /* 0x000fec0003800000 */
.L_x_8889:
        /* <DEDUP_REMOVED lines=8> */
.L_x_8888:
[----:B------:R-:W2:Y:S02]  /*0f10*/  LDG.E.64 R22, desc[UR36][R4.64] ;  /* 0x0000002404167981 */ /* 0x000ea4000c1e1b00 */
[----:B--2---:R0:W1:Y:S02]  /*0f20*/  I2F.U64 R22, R22 ;  /* 0x0000001600167312 */ /* 0x0040640000301000 */
[----:B01----:R-:W-:Y:S05]  /*0f30*/  BRA `(.L_x_8868) ;  /* 0x0000000000087947 */ /* 0x003fea0003800000 */
.L_x_8887:
[----:B------:R-:W2:Y:S02]  /*0f40*/  LDG.E R4, desc[UR36][R4.64] ;  /* 0x0000002404047981 */ /* 0x000ea4000c1e1900 */
[----:B--2---:R-:W-:-:S07]  /*0f50*/  I2FP.F32.U32 R22, R4 ;  /* 0x0000000400167245 */ /* 0x004fce0000201000 */
.L_x_8868:
[----:B------:R-:W-:Y:S05]  /*0f60*/  BSYNC.RECONVERGENT B6 ;  /* 0x0000000000067941 */ /* 0x000fea0003800200 */
.L_x_8862:
[----:B------:R-:W-:-:S07]  /*0f70*/  VIADD R16, R19, 0x80 ;  /* 0x0000008013107836 */ /* 0x000fce0000000000 */
.L_x_8861:
[----:B------:R-:W-:Y:S05]  /*0f80*/  BSYNC.RECONVERGENT B7 ;  /* 0x0000000000077941 */ /* 0x000fea0003800200 */
.L_x_8860:
        /* <DEDUP_REMOVED lines=25> */
.L_x_8897:
[----:B------:R-:W2:Y:S02]  /*1120*/  LDG.E.U8 R4, desc[UR36][R4.64] ;  /* 0x0000002404047981 */ /* 0x000ea4000c1e1100 */
[----:B--2---:R-:W-:Y:S01]  /*1130*/  I2FP.F32.U32 R23, R4 ;  /* 0x0000000400177245 */ /* 0x004fe20000201000 */
[----:B------:R-:W-:Y:S06]  /*1140*/  BRA `(.L_x_8899) ;  /* 0x0000000c00447947 */ /* 0x000fec0003800000 */
.L_x_8896:
        /* <DEDUP_REMOVED lines=9> */
.L_x_8901:
[----:B------:R-:W2:Y:S02]  /*11e0*/  LDG.E R4, desc[UR36][R4.64] ;  /* 0x0000002404047981 */ /* 0x000ea4000c1e1900 */
[----:B--2---:R-:W-:Y:S01]  /*11f0*/  I2FP.F32.S32 R23, R4 ;  /* 0x0000000400177245 */ /* 0x004fe20000201400 */
[----:B------:R-:W-:Y:S06]  /*1200*/  BRA `(.L_x_8899) ;  /* 0x0000000c00147947 */ /* 0x000fec0003800000 */
.L_x_8900:
[----:B------:R-:W2:Y:S02]  /*1210*/  LDG.E.U16 R4, desc[UR36][R4.64] ;  /* 0x0000002404047981 */ /* 0x000ea4000c1e1500 */
[----:B--2---:R0:W2:Y:S01]  /*1220*/  I2F.S16 R23, R4 ;  /* 0x0000000400177306 */ /* 0x0040a20000101400 */
[----:B------:R-:W-:Y:S05]  /*1230*/  BRA `(.L_x_8899) ;  /* 0x0000000c00087947 */ /* 0x000fea0003800000 */
.L_x_8895:
        /* <DEDUP_REMOVED lines=8> */
.L_x_8903:
[----:B------:R-:W2:Y:S02]  /*12c0*/  LDG.E.U16 R4, desc[UR36][R4.64] ;  /* 0x0000002404047981 */ /* 0x000ea4000c1e1500 */
[----:B--2---:R-:W-:Y:S01]  /*12d0*/  HADD2.F32 R23, -RZ, R4.H0_H0 ;  /* 0x20000004ff177230 */ /* 0x004fe20000004100 */
[----:B------:R-:W-:Y:S06]  /*12e0*/  BRA `(.L_x_8899) ;  /* 0x0000000800dc7947 */ /* 0x000fec0003800000 */
.L_x_8902:
        /* <DEDUP_REMOVED lines=8> */
.L_x_8905:
[----:B------:R-:W2:Y:S02]  /*1370*/  LDG.E.U16 R4, desc[UR36][R4.64] ;  /* 0x0000002404047981 */ /* 0x000ea4000c1e1500 */
[----:B--2---:R-:W-:Y:S01]  /*1380*/  HADD2.F32 R23, -RZ, R4.H0_H0 ;  /* 0x20000004ff177230 */ /* 0x004fe20000004100 */
[----:B------:R-:W-:Y:S06]  /*1390*/  BRA `(.L_x_8899) ;  /* 0x0000000800b07947 */ /* 0x000fec0003800000 */
.L_x_8904:
        /* <DEDUP_REMOVED lines=11> */
.L_x_8894:
        /* <DEDUP_REMOVED lines=12> */
.L_x_8908:
        /* <DEDUP_REMOVED lines=11> */
.L_x_8907:
        /* <DEDUP_REMOVED lines=25> */
.L_x_8910:
        /* <DEDUP_REMOVED lines=12> */
.L_x_8909:
[----:B------:R-:W2:Y:S02]  /*1810*/  LDG.E.U16 R4, desc[UR36][R4.64] ;  /* 0x0000002404047981 */ /* 0x000ea4000c1e1500 */
[----:B--2---:R-:W-:Y:S01]  /*1820*/  IMAD.U32 R23, R4, 0x10000, RZ ;  /* 0x0001000004177824 */ /* 0x004fe200078e00ff */
[----:B------:R-:W-:Y:S06]  /*1830*/  BRA `(.L_x_8899) ;  /* 0x0000000400887947 */ /* 0x000fec0003800000 */
.L_x_8906:
        /* <DEDUP_REMOVED lines=11> */
.L_x_8913:
        /* <DEDUP_REMOVED lines=20> */
.L_x_8915:
[----:B------:R-:W-:Y:S05]  /*1a30*/  BSYNC.RECONVERGENT B0 ;  /* 0x0000000000007941 */ /* 0x000fea0003800200 */
.L_x_8914:
[----:B------:R-:W-:Y:S01]  /*1a40*/  IMAD.SHL.U32 R0, R0, 0x100000, RZ ;  /* 0x0010000000007824 */ /* 0x000fe200078e00ff */
[----:B------:R-:W-:-:S04]  /*1a50*/  LEA R3, R3, 0x3b800000, 0x17 ;  /* 0x3b80000003037811 */ /* 0x000fc800078eb8ff */
[----:B------:R-:W-:Y:S01]  /*1a60*/  LOP3.LUT R23, R3, R0, R23, 0xfe, !PT ;  /* 0x0000000003177212 */ /* 0x000fe200078efe17 */
[----:B------:R-:W-:Y:S06]  /*1a70*/  BRA `(.L_x_8899) ;  /* 0x0000000000f87947 */ /* 0x000fec0003800000 */
.L_x_8912:
        /* <DEDUP_REMOVED lines=20> */
.L_x_8917:
[----:B------:R-:W-:Y:S05]  /*1bc0*/  BSYNC.RECONVERGENT B0 ;  /* 0x0000000000007941 */ /* 0x000fea0003800200 */
.L_x_8916:
[----:B------:R-:W-:Y:S01]  /*1bd0*/  IMAD.SHL.U32 R0, R0, 0x200000, RZ ;  /* 0x0020000000007824 */ /* 0x000fe200078e00ff */
[----:B------:R-:W-:-:S04]  /*1be0*/  LEA R3, R3, 0x37800000, 0x17 ;  /* 0x3780000003037811 */ /* 0x000fc800078eb8ff */
[----:B------:R-:W-:Y:S01]  /*1bf0*/  LOP3.LUT R23, R3, R0, R23, 0xfe, !PT ;  /* 0x0000000003177212 */ /* 0x000fe200078efe17 */
[----:B------:R-:W-:Y:S06]  /*1c00*/  BRA `(.L_x_8899) ;  /* 0x0000000000947947 */ /* 0x000fec0003800000 */
.L_x_8911:
        /* <DEDUP_REMOVED lines=14> */
.L_x_8898:
        /* <DEDUP_REMOVED lines=16> */
.L_x_8920:
[----:B------:R-:W-:Y:S01]  /*1df0*/  IMAD.MOV.U32 R23, RZ, RZ, RZ ;  /* 0x000000ffff177224 */ /* 0x000fe200078e00ff */
[----:B------:R-:W-:Y:S06]  /*1e00*/  BRA `(.L_x_8899) ;  /* 0x0000000000147947 */ /* 0x000fec0003800000 */
.L_x_8919:
[----:B------:R-:W2:Y:S02]  /*1e10*/  LDG.E.64 R4, desc[UR36][R4.64] ;  /* 0x0000002404047981 */ /* 0x000ea4000c1e1b00 */
[----:B--2---:R0:W2:Y:S02]  /*1e20*/  I2F.U64 R23, R4 ;  /* 0x0000000400177312 */ /* 0x0040a40000301000 */
[----:B0-2---:R-:W-:Y:S05]  /*1e30*/  BRA `(.L_x_8899) ;  /* 0x0000000000087947 */ /* 0x005fea0003800000 */
.L_x_8918:
[----:B------:R-:W2:Y:S02]  /*1e40*/  LDG.E R4, desc[UR36][R4.64] ;  /* 0x0000002404047981 */ /* 0x000ea4000c1e1900 */
[----:B--2---:R-:W-:-:S07]  /*1e50*/  I2FP.F32.U32 R23, R4 ;  /* 0x0000000400177245 */ /* 0x004fce0000201000 */
.L_x_8899:
[----:B------:R-:W-:Y:S05]  /*1e60*/  BSYNC.RECONVERGENT B6 ;  /* 0x0000000000067941 */ /* 0x000fea0003800200 */
.L_x_8893:
[----:B------:R-:W-:-:S07]  /*1e70*/  VIADD R16, R16, 0x80 ;  /* 0x0000008010107836 */ /* 0x000fce0000000000 */
.L_x_8892:
[----:B------:R-:W-:Y:S05]  /*1e80*/  BSYNC.RECONVERGENT B7 ;  /* 0x0000000000077941 */ /* 0x000fea0003800200 */
.L_x_8891:
        /* <DEDUP_REMOVED lines=25> */
.L_x_8927:
[----:B------:R-:W2:Y:S02]  /*2020*/  LDG.E.U8 R4, desc[UR36][R4.64] ;  /* 0x0000002404047981 */ /* 0x000ea4000c1e1100 */
[----:B--2---:R-:W-:Y:S01]  /*2030*/  I2FP.F32.U32 R24, R4 ;  /* 0x0000000400187245 */ /* 0x004fe20000201000 */
[----:B------:R-:W-:Y:S06]  /*2040*/  BRA `(.L_x_8929) ;  /* 0x0000000c00487947 */ /* 0x000fec0003800000 */
.L_x_8926:
        /* <DEDUP_REMOVED lines=9> */
.L_x_8931:
[----:B------:R-:W2:Y:S02]  /*20e0*/  LDG.E R4, desc[UR36][R4.64] ;  /* 0x0000002404047981 */ /* 0x000ea4000c1e1900 */
[----:B--2---:R-:W-:Y:S01]  /*20f0*/  I2FP.F32.S32 R24, R4 ;  /* 0x0000000400187245 */ /* 0x004fe20000201400 */
[----:B------:R-:W-:Y:S06]  /*2100*/  BRA `(.L_x_8929) ;  /* 0x0000000c00187947 */ /* 0x000fec0003800000 */
.L_x_8930:
[----:B------:R-:W2:Y:S02]  /*2110*/  LDG.E.U16 R4, desc[UR36][R4.64] ;  /* 0x0000002404047981 */ /* 0x000ea4000c1e1500 */
[----:B--2---:R0:W2:Y:S01]  /*2120*/  I2F.S16 R24, R4 ;  /* 0x0000000400187306 */ /* 0x0040a20000101400 */
[----:B------:R-:W-:Y:S05]  /*2130*/  BRA `(.L_x_8929) ;  /* 0x0000000c000c7947 */ /* 0x000fea0003800000 */
.L_x_8925:
        /* <DEDUP_REMOVED lines=8> */
.L_x_8933:
[----:B------:R-:W2:Y:S02]  /*21c0*/  LDG.E.U16 R4, desc[UR36][R4.64] ;  /* 0x0000002404047981 */ /* 0x000ea4000c1e1500 */
[----:B--2---:R-:W-:Y:S01]  /*21d0*/  HADD2.F32 R24, -RZ, R4.H0_H0 ;  /* 0x20000004ff187230 */ /* 0x004fe20000004100 */
[----:B------:R-:W-:Y:S06]  /*21e0*/  BRA `(.L_x_8929) ;  /* 0x0000000800e07947 */ /* 0x000fec0003800000 */
.L_x_8932:
        /* <DEDUP_REMOVED lines=8> */
.L_x_8935:
[----:B------:R-:W2:Y:S02]  /*2270*/  LDG.E.U16 R4, desc[UR36][R4.64] ;  /* 0x0000002404047981 */ /* 0x000ea4000c1e1500 */
[----:B--2---:R-:W-:Y:S01]  /*2280*/  HADD2.F32 R24, -RZ, R4.H0_H0 ;  /* 0x20000004ff187230 */ /* 0x004fe20000004100 */
[----:B------:R-:W-:Y:S06]  /*2290*/  BRA `(.L_x_8929) ;  /* 0x0000000800b47947 */ /* 0x000fec0003800000 */
.L_x_8934:
        /* <DEDUP_REMOVED lines=11> */
.L_x_8924:
        /* <DEDUP_REMOVED lines=12> */
.L_x_8938:
        /* <DEDUP_REMOVED lines=11> */
.L_x_8937:
        /* <DEDUP_REMOVED lines=25> */
.L_x_8940:
        /* <DEDUP_REMOVED lines=13> */
.L_x_8939:
[----:B------:R-:W2:Y:S02]  /*2720*/  LDG.E.U16 R4, desc[UR36][R4.64] ;  /* 0x0000002404047981 */ /* 0x000ea4000c1e1500 */
[----:B--2---:R-:W-:Y:S01]  /*2730*/  IMAD.U32 R24, R4, 0x10000, RZ ;  /* 0x0001000004187824 */ /* 0x004fe200078e00ff */
[----:B------:R-:W-:Y:S06]  /*2740*/  BRA `(.L_x_8929) ;  /* 0x0000000400887947 */ /* 0x000fec0003800000 */
.L_x_8936:
        /* <DEDUP_REMOVED lines=11> */
.L_x_8943:
        /* <DEDUP_REMOVED lines=20> */
.L_x_8945:
[----:B------:R-:W-:Y:S05]  /*2940*/  BSYNC.RECONVERGENT B0 ;  /* 0x0000000000007941 */ /* 0x000fea0003800200 */
.L_x_8944:
[----:B------:R-:W-:Y:S01]  /*2950*/  IMAD.SHL.U32 R0, R0, 0x100000, RZ ;  /* 0x0010000000007824 */ /* 0x000fe200078e00ff */
[----:B------:R-:W-:-:S04]  /*2960*/  LEA R3, R3, 0x3b800000, 0x17 ;  /* 0x3b80000003037811 */ /* 0x000fc800078eb8ff */
[----:B------:R-:W-:Y:S01]  /*2970*/  LOP3.LUT R24, R3, R0, R7, 0xfe, !PT ;  /* 0x0000000003187212 */ /* 0x000fe200078efe07 */
[----:B------:R-:W-:Y:S06]  /*2980*/  BRA `(.L_x_8929) ;  /* 0x0000000000f87947 */ /* 0x000fec0003800000 */
.L_x_8942:
        /* <DEDUP_REMOVED lines=20> */
.L_x_8947:
[----:B------:R-:W-:Y:S05]  /*2ad0*/  BSYNC.RECONVERGENT B0 ;  /* 0x0000000000007941 */ /* 0x000fea0003800200 */
.L_x_8946:
[----:B------:R-:W-:Y:S01]  /*2ae0*/  IMAD.SHL.U32 R0, R0, 0x200000, RZ ;  /* 0x0020000000007824 */ /* 0x000fe200078e00ff */
[----:B------:R-:W-:-:S04]  /*2af0*/  LEA R3, R3, 0x37800000, 0x17 ;  /* 0x3780000003037811 */ /* 0x000fc800078eb8ff */
[----:B------:R-:W-:Y:S01]  /*2b00*/  LOP3.LUT R24, R3, R0, R7, 0xfe, !PT ;  /* 0x0000000003187212 */ /* 0x000fe200078efe07 */
[----:B------:R-:W-:Y:S06]  /*2b10*/  BRA `(.L_x_8929) ;  /* 0x0000000000947947 */ /* 0x000fec0003800000 */
.L_x_8941:
        /* <DEDUP_REMOVED lines=14> */
.L_x_8928:
        /* <DEDUP_REMOVED lines=16> */
.L_x_8950:
[----:B------:R-:W-:Y:S01]  /*2d00*/  IMAD.MOV.U32 R24, RZ, RZ, RZ ;  /* 0x000000ffff187224 */ /* 0x000fe200078e00ff */
[----:B------:R-:W-:Y:S06]  /*2d10*/  BRA `(.L_x_8929) ;  /* 0x0000000000147947 */ /* 0x000fec0003800000 */
.L_x_8949:
[----:B------:R-:W2:Y:S02]  /*2d20*/  LDG.E.64 R24, desc[UR36][R4.64] ;  /* 0x0000002404187981 */ /* 0x000ea4000c1e1b00 */
[----:B--2---:R0:W2:Y:S02]  /*2d30*/  I2F.U64 R24, R24 ;  /* 0x0000001800187312 */ /* 0x0040a40000301000 */
[----:B0-2---:R-:W-:Y:S05]  /*2d40*/  BRA `(.L_x_8929) ;  /* 0x0000000000087947 */ /* 0x005fea0003800000 */
.L_x_8948:
[----:B------:R-:W2:Y:S02]  /*2d50*/  LDG.E R4, desc[UR36][R4.64] ;  /* 0x0000002404047981 */ /* 0x000ea4000c1e1900 */
[----:B--2---:R-:W-:-:S07]  /*2d60*/  I2FP.F32.U32 R24, R4 ;  /* 0x0000000400187245 */ /* 0x004fce0000201000 */
.L_x_8929:
[----:B------:R-:W-:Y:S05]  /*2d70*/  BSYNC.RECONVERGENT B6 ;  /* 0x0000000000067941 */ /* 0x000fea0003800200 */
.L_x_8923:
[----:B------:R-:W-:-:S07]  /*2d80*/  VIADD R16, R16, 0x80 ;  /* 0x0000008010107836 */ /* 0x000fce0000000000 */
.L_x_8922:
[----:B------:R-:W-:Y:S05]  /*2d90*/  BSYNC.RECONVERGENT B7 ;  /* 0x0000000000077941 */ /* 0x000fea0003800200 */
.L_x_8921:
        /* <DEDUP_REMOVED lines=24> */
.L_x_8956:
[----:B------:R-:W2:Y:S02]  /*2f20*/  LDG.E.U8 R4, desc[UR36][R4.64] ;  /* 0x0000002404047981 */ /* 0x000ea4000c1e1100 */
[----:B--2---:R-:W-:Y:S01]  /*2f30*/  I2FP.F32.U32 R18, R4 ;  /* 0x0000000400127245 */ /* 0x004fe20000201000 */
[----:B------:R-:W-:Y:S06]  /*2f40*/  BRA `(.L_x_8952) ;  /* 0x0000000c003c7947 */ /* 0x000fec0003800000 */
.L_x_8955:
        /* <DEDUP_REMOVED lines=9> */
.L_x_8959:
[----:B------:R-:W2:Y:S02]  /*2fe0*/  LDG.E R4, desc[UR36][R4.64] ;  /* 0x0000002404047981 */ /* 0x000ea4000c1e1900 */
[----:B--2---:R-:W-:Y:S01]  /*2ff0*/  I2FP.F32.S32 R18, R4 ;  /* 0x0000000400127245 */ /* 0x004fe20000201400 */
[----:B------:R-:W-:Y:S06]  /*3000*/  BRA `(.L_x_8952) ;  /* 0x0000000c000c7947 */ /* 0x000fec0003800000 */
.L_x_8958:
[----:B------:R-:W2:Y:S02]  /*3010*/  LDG.E.U16 R4, desc[UR36][R4.64] ;  /* 0x0000002404047981 */ /* 0x000ea4000c1e1500 */
[----:B--2---:R0:W2:Y:S01]  /*3020*/  I2F.S16 R18, R4 ;  /* 0x0000000400127306 */ /* 0x0040a20000101400 */
[----:B------:R-:W-:Y:S05]  /*3030*/  BRA `(.L_x_8952) ;  /* 0x0000000c00007947 */ /* 0x000fea0003800000 */
.L_x_8954:
        /* <DEDUP_REMOVED lines=8> */
.L_x_8961:
[----:B------:R-:W2:Y:S02]  /*30c0*/  LDG.E.U16 R4, desc[UR36][R4.64] ;  /* 0x0000002404047981 */ /* 0x000ea4000c1e1500 */
[----:B--2---:R-:W-:Y:S01]  /*30d0*/  HADD2.F32 R18, -RZ, R4.H0_H0 ;  /* 0x20000004ff127230 */ /* 0x004fe20000004100 */
[----:B------:R-:W-:Y:S06]  /*30e0*/  BRA `(.L_x_8952) ;  /* 0x0000000800d47947 */ /* 0x000fec0003800000 */
.L_x_8960:
        /* <DEDUP_REMOVED lines=8> */
.L_x_8963:
[----:B------:R-:W2:Y:S02]  /*3170*/  LDG.E.U16 R4, desc[UR36][R4.64] ;  /* 0x0000002404047981 */ /* 0x000ea4000c1e1500 */
[----:B--2---:R-:W-:Y:S01]  /*3180*/  HADD2.F32 R18, -RZ, R4.H0_H0 ;  /* 0x20000004ff127230 */ /* 0x004fe20000004100 */
[----:B------:R-:W-:Y:S06]  /*3190*/  BRA `(.L_x_8952) ;  /* 0x0000000800a87947 */ /* 0x000fec0003800000 */
.L_x_8962:
        /* <DEDUP_REMOVED lines=11> */
.L_x_8953:
        /* <DEDUP_REMOVED lines=12> */
.L_x_8966:
        /* <DEDUP_REMOVED lines=11> */
.L_x_8965:
        /* <DEDUP_REMOVED lines=25> */
.L_x_8968:
        /* <DEDUP_REMOVED lines=13> */
.L_x_8967:
[----:B------:R-:W2:Y:S02]  /*3620*/  LDG.E.U16 R4, desc[UR36][R4.64] ;  /* 0x0000002404047981 */ /* 0x000ea4000c1e1500 */
[----:B--2---:R-:W-:Y:S01]  /*3630*/  IMAD.U32 R18, R4, 0x10000, RZ ;  /* 0x0001000004127824 */ /* 0x004fe200078e00ff */
[----:B------:R-:W-:Y:S06]  /*3640*/  BRA `(.L_x_8952) ;  /* 0x00000004007c7947 */ /* 0x000fec0003800000 */
.L_x_8964:
        /* <DEDUP_REMOVED lines=11> */
.L_x_8971:
        /* <DEDUP_REMOVED lines=19> */
.L_x_8973:
[----:B------:R-:W-:Y:S05]  /*3830*/  BSYNC.RECONVERGENT B0 ;  /* 0x0000000000007941 */ /* 0x000fea0003800200 */
.L_x_8972:
[----:B------:R-:W-:Y:S01]  /*3840*/  IMAD.SHL.U32 R0, R0, 0x100000, RZ ;  /* 0x0010000000007824 */ /* 0x000fe200078e00ff */
[----:B------:R-:W-:-:S04]  /*3850*/  LEA R3, R3, 0x3b800000, 0x17 ;  /* 0x3b80000003037811 */ /* 0x000fc800078eb8ff */
[----:B------:R-:W-:Y:S01]  /*3860*/  LOP3.LUT R18, R3, R0, R7, 0xfe, !PT ;  /* 0x0000000003127212 */ /* 0x000fe200078efe07 */
[----:B------:R-:W-:Y:S06]  /*3870*/  BRA `(.L_x_8952) ;  /* 0x0000000000f07947 */ /* 0x000fec0003800000 */
.L_x_8970:
        /* <DEDUP_REMOVED lines=19> */
.L_x_8975:
[----:B------:R-:W-:Y:S05]  /*39b0*/  BSYNC.RECONVERGENT B0 ;  /* 0x0000000000007941 */ /* 0x000fea0003800200 */
.L_x_8974:
[----:B------:R-:W-:Y:S01]  /*39c0*/  IMAD.SHL.U32 R0, R0, 0x200000, RZ ;  /* 0x0020000000007824 */ /* 0x000fe200078e00ff */
[----:B------:R-:W-:-:S04]  /*39d0*/  LEA R3, R3, 0x37800000, 0x17 ;  /* 0x3780000003037811 */ /* 0x000fc800078eb8ff */
[----:B------:R-:W-:Y:S01]  /*39e0*/  LOP3.LUT R18, R3, R0, R7, 0xfe, !PT ;  /* 0x0000000003127212 */ /* 0x000fe200078efe07 */
[----:B------:R-:W-:Y:S06]  /*39f0*/  BRA `(.L_x_8952) ;  /* 0x0000000000907947 */ /* 0x000fec0003800000 */
.L_x_8969:
        /* <DEDUP_REMOVED lines=14> */
.L_x_8957:
        /* <DEDUP_REMOVED lines=16> */
.L_x_8978:
[----:B------:R-:W-:Y:S05]  /*3be0*/  BRA `(.L_x_8952) ;  /* 0x0000000000147947 */ /* 0x000fea0003800000 */
.L_x_8977:
[----:B------:R-:W2:Y:S02]  /*3bf0*/  LDG.E.64 R4, desc[UR36][R4.64] ;  /* 0x0000002404047981 */ /* 0x000ea4000c1e1b00 */
[----:B--2---:R0:W2:Y:S02]  /*3c00*/  I2F.U64 R18, R4 ;  /* 0x0000000400127312 */ /* 0x0040a40000301000 */
[----:B0-2---:R-:W-:Y:S05]  /*3c10*/  BRA `(.L_x_8952) ;  /* 0x0000000000087947 */ /* 0x005fea0003800000 */
.L_x_8976:
[----:B------:R-:W2:Y:S02]  /*3c20*/  LDG.E R4, desc[UR36][R4.64] ;  /* 0x0000002404047981 */ /* 0x000ea4000c1e1900 */
[----:B--2---:R-:W-:-:S07]  /*3c30*/  I2FP.F32.U32 R18, R4 ;  /* 0x0000000400127245 */ /* 0x004fce0000201000 */
.L_x_8952:
[----:B------:R-:W-:Y:S05]  /*3c40*/  BSYNC.RECONVERGENT B6 ;  /* 0x0000000000067941 */ /* 0x000fea0003800200 */
.L_x_8951:
[----:B------:R-:W0:Y:S01]  /*3c50*/  LDCU UR4, c[0x0][0x388] ;  /* 0x00007100ff0477ac */ /* 0x000e220008000800 */
[----:B------:R-:W0:Y:S01]  /*3c60*/  LDC.U8 R16, c[0x0][0x3ac] ;  /* 0x0000eb00ff107b82 */ /* 0x000e220000000000 */
[----:B------:R-:W-:Y:S01]  /*3c70*/  ISETP.GE.AND P0, PT, R19, R17, PT ;  /* 0x000000111300720c */ /* 0x000fe20003f06270 */
[----:B------:R-:W-:Y:S04]  /*3c80*/  BSSY.RECONVERGENT B7, `(.L_x_8979) ;  /* 0x00002bb000077945 */ /* 0x000fe80003800200 */
[----:B------:R-:W-:Y:S01]  /*3c90*/  BSSY.RELIABLE B6, `(.L_x_8980) ;  /* 0x00001d5000067945 */ /* 0x000fe20003800100 */
[----:B012345:R-:W-:Y:S02]  /*3ca0*/  FMNMX.FTZ R4, R22, UR4, !PT ;  /* 0x0000000416047c09 */ /* 0x03ffe4000f810000 */
[----:B------:R-:W-:-:S02]  /*3cb0*/  FMNMX.FTZ R22, R23, UR4, !PT ;  /* 0x0000000417167c09 */ /* 0x000fc4000f810000 */
[----:B------:R-:W-:Y:S02]  /*3cc0*/  FMNMX.FTZ R24, R24, UR4, !PT ;  /* 0x0000000418187c09 */ /* 0x000fe4000f810000 */
[----:B------:R-:W-:Y:S01]  /*3cd0*/  FMNMX.FTZ R18, R18, UR4, !PT ;  /* 0x0000000412127c09 */ /* 0x000fe2000f810000 */
        /* <DEDUP_REMOVED lines=23> */
.L_x_8985:
[----:B------:R-:W0:Y:S02]  /*3e50*/  F2I.S64.TRUNC R4, R4 ;  /* 0x0000000400047311 */ /* 0x000e24000020d900 */
[----:B0-----:R-:W-:-:S05]  /*3e60*/  IMAD.MOV.U32 R3, RZ, RZ, R4 ;  /* 0x000000ffff037224 */ /* 0x001fca00078e0004 */
[----:B------:R0:W-:Y:S01]  /*3e70*/  STG.E.U8 desc[UR36][R8.64], R3 ;  /* 0x0000000308007986 */ /* 0x0001e2000c101124 */
[----:B------:R-:W-:Y:S05]  /*3e80*/  BRA `(.L_x_8987) ;  /* 0x0000000c002c7947 */ /* 0x000fea0003800000 */
.L_x_8984:
        /* <DEDUP_REMOVED lines=9> */
.L_x_8989:
[----:B------:R-:W0:Y:S02]  /*3f20*/  F2I.FTZ.TRUNC.NTZ R3, R4 ;  /* 0x0000000400037305 */ /* 0x000e24000021f100 */
[----:B0-----:R0:W-:Y:S01]  /*3f30*/  STG.E desc[UR36][R8.64], R3 ;  /* 0x0000000308007986 */ /* 0x0011e2000c101924 */
[----:B------:R-:W-:Y:S05]  /*3f40*/  BRA `(.L_x_8987) ;  /* 0x0000000800fc7947 */ /* 0x000fea0003800000 */
.L_x_8988:
[----:B------:R-:W0:Y:S02]  /*3f50*/  F2I.FTZ.TRUNC.NTZ R3, R4 ;  /* 0x0000000400037305 */ /* 0x000e24000021f100 */
[----:B0-----:R0:W-:Y:S01]  /*3f60*/  STG.E.U16 desc[UR36][R8.64], R3 ;  /* 0x0000000308007986 */ /* 0x0011e2000c101524 */
[----:B------:R-:W-:Y:S05]  /*3f70*/  BRA `(.L_x_8987) ;  /* 0x0000000800f07947 */ /* 0x000fea0003800000 */
.L_x_8983:
        /* <DEDUP_REMOVED lines=8> */
.L_x_8991:
[----:B------:R-:W-:-:S05]  /*4000*/  F2FP.F16.F32.PACK_AB R4, RZ, R4 ;  /* 0x00000004ff04723e */ /* 0x000fca00000000ff */
[----:B------:R0:W-:Y:S01]  /*4010*/  STG.E.U16 desc[UR36][R8.64], R4 ;  /* 0x0000000408007986 */ /* 0x0001e2000c101524 */
[----:B------:R-:W-:Y:S05]  /*4020*/  BRA `(.L_x_8987) ;  /* 0x0000000800c47947 */ /* 0x000fea0003800000 */
.L_x_8990:
        /* <DEDUP_REMOVED lines=9> */
.L_x_8993:
[----:B------:R-:W-:-:S04]  /*40c0*/  F2FP.F16.F32.PACK_AB R3, RZ, R4 ;  /* 0x00000004ff03723e */ /* 0x000fc800000000ff */
[----:B------:R-:W-:-:S05]  /*40d0*/  PRMT R3, R3, 0x5410, RZ ;  /* 0x0000541003037816 */ /* 0x000fca00000000ff */
[----:B------:R0:W-:Y:S01]  /*40e0*/  STG.E desc[UR36][R8.64], R3 ;  /* 0x0000000308007986 */ /* 0x0001e2000c101924 */
[----:B------:R-:W-:Y:S05]  /*40f0*/  BRA `(.L_x_8987) ;  /* 0x0000000800907947 */ /* 0x000fea0003800000 */
.L_x_8992:
[----:B------:R-:W-:-:S06]  /*4100*/  FMUL.FTZ R4, R4, 1 ;  /* 0x3f80000004047820 */ /* 0x000fcc0000410000 */
[----:B------:R-:W0:Y:S02]  /*4110*/  F2F.F64.F32 R4, R4 ;  /* 0x0000000400047310 */ /* 0x000e240000201800 */
[----:B0-----:R0:W-:Y:S01]  /*4120*/  STG.E.64 desc[UR36][R8.64], R4 ;  /* 0x0000000408007986 */ /* 0x0011e2000c101b24 */
[----:B------:R-:W-:Y:S05]  /*4130*/  BRA `(.L_x_8987) ;  /* 0x0000000800807947 */ /* 0x000fea0003800000 */
.L_x_8982:
        /* <DEDUP_REMOVED lines=12> */
.L_x_8996:
[----:B------:R-:W-:Y:S01]  /*4200*/  FMUL.FTZ R4, R4, 1 ;  /* 0x3f80000004047820 */ /* 0x000fe20000410000 */
[----:B------:R-:W-:-:S05]  /*4210*/  CS2R R6, SRZ ;  /* 0x0000000000067805 */ /* 0x000fca000001ff00 */
[----:B------:R-:W0:Y:S02]  /*4220*/  F2F.F64.F32 R4, R4 ;  /* 0x0000000400047310 */ /* 0x000e240000201800 */
[----:B0-----:R0:W-:Y:S01]  /*4230*/  STG.E.128 desc[UR36][R8.64], R4 ;  /* 0x0000000408007986 */ /* 0x0011e2000c101d24 */
[----:B------:R-:W-:Y:S05]  /*4240*/  BRA `(.L_x_8987) ;  /* 0x00000008003c7947 */ /* 0x000fea0003800000 */
.L_x_8995:
        /* <DEDUP_REMOVED lines=18> */
.L_x_9000:
[----:B------:R-:W-:Y:S05]  /*4370*/  BSYNC.RECONVERGENT B0 ;  /* 0x0000000000007941 */ /* 0x000fea0003800200 */
.L_x_8999:
[----:B------:R-:W-:-:S05]  /*4380*/  LOP3.LUT R5, R0, 0x80, R5, 0xf8, !PT ;  /* 0x0000008000057812 */ /* 0x000fca00078ef805 */
[----:B------:R0:W-:Y:S01]  /*4390*/  STG.E.U8 desc[UR36][R8.64], R5 ;  /* 0x0000000508007986 */ /* 0x0001e2000c101124 */
[----:B------:R-:W-:Y:S05]  /*43a0*/  BRA `(.L_x_8987) ;  /* 0x0000000400e47947 */ /* 0x000fea0003800000 */
.L_x_8998:
        /* <DEDUP_REMOVED lines=14> */
.L_x_9002:
[----:B------:R-:W-:Y:S05]  /*4490*/  BSYNC.RECONVERGENT B0 ;  /* 0x0000000000007941 */ /* 0x000fea0003800200 */
.L_x_9001:
[----:B------:R-:W-:-:S05]  /*44a0*/  LOP3.LUT R3, R0, 0x80, R7, 0xf8, !PT ;  /* 0x0000008000037812 */ /* 0x000fca00078ef807 */
[----:B------:R0:W-:Y:S01]  /*44b0*/  STG.E.U8 desc[UR36][R8.64], R3 ;  /* 0x0000000308007986 */ /* 0x0001e2000c101124 */
[----:B------:R-:W-:Y:S05]  /*44c0*/  BRA `(.L_x_8987) ;  /* 0x00000004009c7947 */ /* 0x000fea0003800000 */
.L_x_8997:
[----:B------:R-:W-:-:S05]  /*44d0*/  F2FP.BF16.F32.PACK_AB R4, RZ, R4 ;  /* 0x00000004ff04723e */ /* 0x000fca00000010ff */
[----:B------:R0:W-:Y:S01]  /*44e0*/  STG.E.U16 desc[UR36][R8.64], R4 ;  /* 0x0000000408007986 */ /* 0x0001e2000c101524 */
[----:B------:R-:W-:Y:S05]  /*44f0*/  BRA `(.L_x_8987) ;  /* 0x0000000400907947 */ /* 0x000fea0003800000 */
.L_x_8994:
        /* <DEDUP_REMOVED lines=11> */
.L_x_9005:
        /* <DEDUP_REMOVED lines=12> */
.L_x_9008:
[----:B------:R-:W-:-:S04]  /*4670*/  SHF.R.U32.HI R0, RZ, 0x14, R4 ;  /* 0x00000014ff007819 */ /* 0x000fc80000011604 */
[----:B------:R-:W-:-:S04]  /*4680*/  LOP3.LUT R3, R0, 0x1, RZ, 0xc0, !PT ;  /* 0x0000000100037812 */ /* 0x000fc800078ec0ff */
[----:B------:R-:W-:-:S04]  /*4690*/  IADD3 R0, PT, PT, R4, 0x487ffff, R3 ;  /* 0x0487ffff04007810 */ /* 0x000fc80007ffe003 */
[----:B------:R-:W-:-:S04]  /*46a0*/  SHF.R.U32.HI R0, RZ, 0x14, R0 ;  /* 0x00000014ff007819 */ /* 0x000fc80000011600 */
[----:B------:R-:W-:-:S07]  /*46b0*/  LOP3.LUT R3, R0, 0xff, RZ, 0xc0, !PT ;  /* 0x000000ff00037812 */ /* 0x000fce00078ec0ff */
.L_x_9009:
[----:B------:R-:W-:-:S04]  /*46c0*/  SHF.R.U32.HI R4, RZ, 0x18, R4 ;  /* 0x00000018ff047819 */ /* 0x000fc80000011604 */
[----:B------:R-:W-:-:S04]  /*46d0*/  LOP3.LUT R3, R3, 0x80, R4, 0xf8, !PT ;  /* 0x0000008003037812 */ /* 0x000fc800078ef804 */
[----:B------:R-:W-:-:S07]  /*46e0*/  PRMT R0, R3, 0x7610, R0 ;  /* 0x0000761003007816 */ /* 0x000fce0000000000 */
.L_x_9007:
[----:B------:R-:W-:Y:S05]  /*46f0*/  BSYNC.RECONVERGENT B0 ;  /* 0x0000000000007941 */ /* 0x000fea0003800200 */
.L_x_9006:
[----:B------:R1:W-:Y:S01]  /*4700*/  STG.E.U8 desc[UR36][R8.64], R0 ;  /* 0x0000000008007986 */ /* 0x0003e2000c101124 */
[----:B------:R-:W-:Y:S05]  /*4710*/  BRA `(.L_x_8987) ;  /* 0x0000000400087947 */ /* 0x000fea0003800000 */
.L_x_9004:
        /* <DEDUP_REMOVED lines=12> */
.L_x_9012:
[----:B------:R-:W-:-:S04]  /*47e0*/  SHF.R.U32.HI R0, RZ, 0x15, R4 ;  /* 0x00000015ff007819 */ /* 0x000fc80000011604 */
[----:B------:R-:W-:-:S04]  /*47f0*/  LOP3.LUT R3, R0, 0x1, RZ, 0xc0, !PT ;  /* 0x0000000100037812 */ /* 0x000fc800078ec0ff */
[----:B------:R-:W-:-:S04]  /*4800*/  IADD3 R0, PT, PT, R4, 0x88fffff, R3 ;  /* 0x088fffff04007810 */ /* 0x000fc80007ffe003 */
[----:B------:R-:W-:-:S04]  /*4810*/  SHF.R.U32.HI R0, RZ, 0x15, R0 ;  /* 0x00000015ff007819 */ /* 0x000fc80000011600 */
[----:B------:R-:W-:-:S07]  /*4820*/  LOP3.LUT R3, R0, 0xff, RZ, 0xc0, !PT ;  /* 0x000000ff00037812 */ /* 0x000fce00078ec0ff */
.L_x_9013:
[----:B------:R-:W-:-:S04]  /*4830*/  SHF.R.U32.HI R4, RZ, 0x18, R4 ;  /* 0x00000018ff047819 */ /* 0x000fc80000011604 */
[----:B------:R-:W-:-:S04]  /*4840*/  LOP3.LUT R3, R3, 0x80, R4, 0xf8, !PT ;  /* 0x0000008003037812 */ /* 0x000fc800078ef804 */
[----:B------:R-:W-:-:S07]  /*4850*/  PRMT R0, R3, 0x7610, R0 ;  /* 0x0000761003007816 */ /* 0x000fce0000000000 */
.L_x_9011:
[----:B------:R-:W-:Y:S05]  /*4860*/  BSYNC.RECONVERGENT B0 ;  /* 0x0000000000007941 */ /* 0x000fea0003800200 */
.L_x_9010:
[----:B------:R2:W-:Y:S01]  /*4870*/  STG.E.U8 desc[UR36][R8.64], R0 ;  /* 0x0000000008007986 */ /* 0x0005e2000c101124 */
[----:B------:R-:W-:Y:S05]  /*4880*/  BRA `(.L_x_8987) ;  /* 0x0000000000ac7947 */ /* 0x000fea0003800000 */
.L_x_9003:
[----:B------:R-:W-:-:S13]  /*4890*/  ISETP.NE.AND P0, PT, R0, 0x1c, PT ;  /* 0x0000001c0000780c */ /* 0x000fda0003f05270 */
[----:B------:R-:W-:Y:S05]  /*48a0*/  @!P0 BRA `(.L_x_9014) ;  /* 0x00000000009c8947 */ /* 0x000fea0003800000 */
[----:B------:R-:W-:-:S13]  /*48b0*/  ISETP.NE.AND P0, PT, R0, 0x1d, PT ;  /* 0x0000001d0000780c */ /* 0x000fda0003f05270 */
[----:B------:R-:W-:Y:S05]  /*48c0*/  @!P0 BRA `(.L_x_9015) ;  /* 0x0000000000888947 */ /* 0x000fea0003800000 */
[----:B------:R-:W-:-:S13]  /*48d0*/  ISETP.NE.AND P0, PT, R0, 0x2c, PT ;  /* 0x0000002c0000780c */ /* 0x000fda0003f05270 */
[----:B------:R-:W-:Y:S05]  /*48e0*/  @!P0 BRA `(.L_x_9016) ;  /* 0x0000000000448947 */ /* 0x000fea0003800000 */
.L_x_8986:
        /* <DEDUP_REMOVED lines=16> */
.L_x_9017:
[----:B------:R-:W-:Y:S05]  /*49f0*/  BRA `(.L_x_8987) ;  /* 0x0000000000507947 */ /* 0x000fea0003800000 */
.L_x_9016:
        /* <DEDUP_REMOVED lines=15> */
.L_x_9015:
[----:B------:R-:W0:Y:S02]  /*4af0*/  F2I.U64.TRUNC R4, R4 ;  /* 0x0000000400047311 */ /* 0x000e24000020d800 */
[----:B0-----:R0:W-:Y:S01]  /*4b00*/  STG.E.64 desc[UR36][R8.64], R4 ;  /* 0x0000000408007986 */ /* 0x0011e2000c101b24 */
[----:B------:R-:W-:Y:S05]  /*4b10*/  BRA `(.L_x_8987) ;  /* 0x0000000000087947 */ /* 0x000fea0003800000 */
.L_x_9014:
[----:B------:R-:W0:Y:S02]  /*4b20*/  F2I.FTZ.U32.TRUNC.NTZ R3, R4 ;  /* 0x0000000400037305 */ /* 0x000e24000021f000 */
[----:B0-----:R3:W-:Y:S02]  /*4b30*/  STG.E desc[UR36][R8.64], R3 ;  /* 0x0000000308007986 */ /* 0x0017e4000c101924 */
.L_x_8987:
        /* <DEDUP_REMOVED lines=24> */
.L_x_9022:
[----:B------:R-:W0:Y:S02]  /*4cc0*/  F2I.S64.TRUNC R22, R22 ;  /* 0x0000001600167311 */ /* 0x000e24000020d900 */
[----:B0-----:R-:W-:-:S05]  /*4cd0*/  IMAD.MOV.U32 R3, RZ, RZ, R22 ;  /* 0x000000ffff037224 */ /* 0x001fca00078e0016 */
[----:B------:R0:W-:Y:S01]  /*4ce0*/  STG.E.U8 desc[UR36][R8.64], R3 ;  /* 0x0000000308007986 */ /* 0x0001e2000c101124 */
[----:B------:R-:W-:Y:S05]  /*4cf0*/  BRA `(.L_x_9024) ;  /* 0x0000000c00287947 */ /* 0x000fea0003800000 */
.L_x_9021:
        /* <DEDUP_REMOVED lines=9> */
.L_x_9026:
[----:B------:R-:W0:Y:S02]  /*4d90*/  F2I.FTZ.TRUNC.NTZ R3, R22 ;  /* 0x0000001600037305 */ /* 0x000e24000021f100 */
[----:B0-----:R0:W-:Y:S01]  /*4da0*/  STG.E desc[UR36][R8.64], R3 ;  /* 0x0000000308007986 */ /* 0x0011e2000c101924 */
[----:B------:R-:W-:Y:S05]  /*4db0*/  BRA `(.L_x_9024) ;  /* 0x0000000800f87947 */ /* 0x000fea0003800000 */
.L_x_9025:
[----:B------:R-:W0:Y:S02]  /*4dc0*/  F2I.FTZ.TRUNC.NTZ R3, R22 ;  /* 0x0000001600037305 */ /* 0x000e24000021f100 */
[----:B0-----:R0:W-:Y:S01]  /*4dd0*/  STG.E.U16 desc[UR36][R8.64], R3 ;  /* 0x0000000308007986 */ /* 0x0011e2000c101524 */
[----:B------:R-:W-:Y:S05]  /*4de0*/  BRA `(.L_x_9024) ;  /* 0x0000000800ec7947 */ /* 0x000fea0003800000 */
.L_x_9020:
        /* <DEDUP_REMOVED lines=8> */
.L_x_9028:
[----:B------:R-:W-:-:S05]  /*4e70*/  F2FP.F16.F32.PACK_AB R22, RZ, R22 ;  /* 0x00000016ff16723e */ /* 0x000fca00000000ff */
[----:B------:R0:W-:Y:S01]  /*4e80*/  STG.E.U16 desc[UR36][R8.64], R22 ;  /* 0x0000001608007986 */ /* 0x0001e2000c101524 */
[----:B------:R-:W-:Y:S05]  /*4e90*/  BRA `(.L_x_9024) ;  /* 0x0000000800c07947 */ /* 0x000fea0003800000 */
.L_x_9027:
        /* <DEDUP_REMOVED lines=9> */
.L_x_9030:
[----:B------:R-:W-:-:S04]  /*4f30*/  F2FP.F16.F32.PACK_AB R3, RZ, R22 ;  /* 0x00000016ff03723e */ /* 0x000fc800000000ff */
[----:B------:R-:W-:-:S05]  /*4f40*/  PRMT R3, R3, 0x5410, RZ ;  /* 0x0000541003037816 */ /* 0x000fca00000000ff */
[----:B------:R0:W-:Y:S01]  /*4f50*/  STG.E desc[UR36][R8.64], R3 ;  /* 0x0000000308007986 */ /* 0x0001e2000c101924 */
[----:B------:R-:W-:Y:S05]  /*4f60*/  BRA `(.L_x_9024) ;  /* 0x00000008008c7947 */ /* 0x000fea0003800000 */
.L_x_9029:
[----:B------:R-:W-:-:S06]  /*4f70*/  FMUL.FTZ R4, R22, 1 ;  /* 0x3f80000016047820 */ /* 0x000fcc0000410000 */
[----:B------:R-:W0:Y:S02]  /*4f80*/  F2F.F64.F32 R4, R4 ;  /* 0x0000000400047310 */ /* 0x000e240000201800 */
[----:B0-----:R0:W-:Y:S01]  /*4f90*/  STG.E.64 desc[UR36][R8.64], R4 ;  /* 0x0000000408007986 */ /* 0x0011e2000c101b24 */
[----:B------:R-:W-:Y:S05]  /*4fa0*/  BRA `(.L_x_9024) ;  /* 0x00000008007c7947 */ /* 0x000fea0003800000 */
.L_x_9019:
        /* <DEDUP_REMOVED lines=13> */
.L_x_9034:
        /* <DEDUP_REMOVED lines=16> */
.L_x_9037:
[----:B------:R-:W-:-:S04]  /*5180*/  SHF.R.U32.HI R22, RZ, 0x18, R22 ;  /* 0x00000018ff167819 */ /* 0x000fc80000011616 */
[----:B------:R-:W-:-:S04]  /*5190*/  LOP3.LUT R3, R3, 0x80, R22, 0xf8, !PT ;  /* 0x0000008003037812 */ /* 0x000fc800078ef816 */
[----:B------:R-:W-:-:S07]  /*51a0*/  PRMT R4, R3, 0x7610, R4 ;  /* 0x0000761003047816 */ /* 0x000fce0000000004 */
.L_x_9036:
[----:B------:R-:W-:Y:S05]  /*51b0*/  BSYNC.RECONVERGENT B0 ;  /* 0x0000000000007941 */ /* 0x000fea0003800200 */
.L_x_9035:
[----:B------:R0:W-:Y:S01]  /*51c0*/  STG.E.U8 desc[UR36][R8.64], R4 ;  /* 0x0000000408007986 */ /* 0x0001e2000c101124 */
[----:B------:R-:W-:Y:S05]  /*51d0*/  BRA `(.L_x_9024) ;  /* 0x0000000400f07947 */ /* 0x000fea0003800000 */
.L_x_9033:
        /* <DEDUP_REMOVED lines=16> */
.L_x_9040:
[----:B------:R-:W-:-:S04]  /*52e0*/  SHF.R.U32.HI R22, RZ, 0x18, R22 ;  /* 0x00000018ff167819 */ /* 0x000fc80000011616 */
[----:B------:R-:W-:-:S04]  /*52f0*/  LOP3.LUT R3, R3, 0x80, R22, 0xf8, !PT ;  /* 0x0000008003037812 */ /* 0x000fc800078ef816 */
[----:B------:R-:W-:-:S07]  /*5300*/  PRMT R4, R3, 0x7610, R4 ;  /* 0x0000761003047816 */ /* 0x000fce0000000004 */
.L_x_9039:
[----:B------:R-:W-:Y:S05]  /*5310*/  BSYNC.RECONVERGENT B0 ;  /* 0x0000000000007941 */ /* 0x000fea0003800200 */
.L_x_9038:
[----:B------:R0:W-:Y:S01]  /*5320*/  STG.E.U8 desc[UR36][R8.64], R4 ;  /* 0x0000000408007986 */ /* 0x0001e2000c101124 */
[----:B------:R-:W-:Y:S05]  /*5330*/  BRA `(.L_x_9024) ;  /* 0x0000000400987947 */ /* 0x000fea0003800000 */
.L_x_9032:
        /* <DEDUP_REMOVED lines=21> */
.L_x_9042:
[----:B------:R-:W0:Y:S02]  /*5490*/  F2I.U64.TRUNC R22, R22 ;  /* 0x0000001600167311 */ /* 0x000e24000020d800 */
[----:B0-----:R0:W-:Y:S01]  /*54a0*/  STG.E.64 desc[UR36][R8.64], R22 ;  /* 0x0000001608007986 */ /* 0x0011e2000c101b24 */
[----:B------:R-:W-:Y:S05]  /*54b0*/  BRA `(.L_x_9024) ;  /* 0x0000000400387947 */ /* 0x000fea0003800000 */
.L_x_9041:
[----:B------:R-:W0:Y:S02]  /*54c0*/  F2I.FTZ.U32.TRUNC.NTZ R3, R22 ;  /* 0x0000001600037305 */ /* 0x000e24000021f000 */
[----:B0-----:R0:W-:Y:S01]  /*54d0*/  STG.E desc[UR36][R8.64], R3 ;  /* 0x0000000308007986 */ /* 0x0011e2000c101924 */
[----:B------:R-:W-:Y:S05]  /*54e0*/  BRA `(.L_x_9024) ;  /* 0x00000004002c7947 */ /* 0x000fea0003800000 */
.L_x_9031:
        /* <DEDUP_REMOVED lines=10> */
.L_x_9044:
[----:B------:R-:W-:Y:S01]  /*5590*/  FMUL.FTZ R4, R22, 1 ;  /* 0x3f80000016047820 */ /* 0x000fe20000410000 */
[----:B------:R-:W-:-:S05]  /*55a0*/  CS2R R6, SRZ ;  /* 0x0000000000067805 */ /* 0x000fca000001ff00 */
[----:B------:R-:W0:Y:S02]  /*55b0*/  F2F.F64.F32 R4, R4 ;  /* 0x0000000400047310 */ /* 0x000e240000201800 */
[----:B0-----:R0:W-:Y:S01]  /*55c0*/  STG.E.128 desc[UR36][R8.64], R4 ;  /* 0x0000000408007986 */ /* 0x0011e2000c101d24 */
[----:B------:R-:W-:Y:S05]  /*55d0*/  BRA `(.L_x_9024) ;  /* 0x0000000000f07947 */ /* 0x000fea0003800000 */
.L_x_9043:
[----:B------:R-:W-:-:S13]  /*55e0*/  ISETP.NE.AND P0, PT, R0, 0xf, PT ;  /* 0x0000000f0000780c */ /* 0x000fda0003f05270 */
[----:B------:R-:W-:Y:S05]  /*55f0*/  @!P0 BRA `(.L_x_9045) ;  /* 0x0000000000e08947 */ /* 0x000fea0003800000 */
[----:B------:R-:W-:-:S13]  /*5600*/  ISETP.NE.AND P0, PT, R0, 0x17, PT ;  /* 0x000000170000780c */ /* 0x000fda0003f05270 */
[----:B------:R-:W-:Y:S05]  /*5610*/  @!P0 BRA `(.L_x_9046) ;  /* 0x00000000008c8947 */ /* 0x000fea0003800000 */
[----:B------:R-:W-:-:S13]  /*5620*/  ISETP.NE.AND P0, PT, R0, 0x18, PT ;  /* 0x000000180000780c */ /* 0x000fda0003f05270 */
[----:B------:R-:W-:Y:S05]  /*5630*/  @!P0 BRA `(.L_x_9047) ;  /* 0x0000000000448947 */ /* 0x000fea0003800000 */
.L_x_9023:
        /* <DEDUP_REMOVED lines=16> */
.L_x_9048:
[----:B------:R-:W-:Y:S05]  /*5740*/  BRA `(.L_x_9024) ;  /* 0x0000000000947947 */ /* 0x000fea0003800000 */
.L_x_9047:
        /* <DEDUP_REMOVED lines=12> */
.L_x_9050:
[----:B------:R-:W-:Y:S05]  /*5810*/  BSYNC.RECONVERGENT B0 ;  /* 0x0000000000007941 */ /* 0x000fea0003800200 */
.L_x_9049:
[----:B------:R-:W-:-:S05]  /*5820*/  LOP3.LUT R3, R0, 0x80, R5, 0xf8, !PT ;  /* 0x0000008000037812 */ /* 0x000fca00078ef805 */
[----:B------:R3:W-:Y:S01]  /*5830*/  STG.E.U8 desc[UR36][R8.64], R3 ;  /* 0x0000000308007986 */ /* 0x0007e2000c101124 */
[----:B------:R-:W-:Y:S05]  /*5840*/  BRA `(.L_x_9024) ;  /* 0x0000000000547947 */ /* 0x000fea0003800000 */
.L_x_9046:
        /* <DEDUP_REMOVED lines=11> */
.L_x_9052:
[----:B------:R-:W-:Y:S01]  /*5900*/  IMAD.MOV.U32 R0, RZ, RZ, 0x7f ;  /* 0x0000007fff007424 */ /* 0x000fe200078e00ff */
[----:B------:R-:W-:-:S04]  /*5910*/  ISETP.GT.U32.AND P0, PT, R4, 0x7f800000, PT ;  /* 0x7f8000000400780c */ /* 0x000fc80003f04070 */
[----:B------:R-:W-:-:S09]  /*5920*/  SEL R0, R0, 0x7c, P0 ;  /* 0x0000007c00007807 */ /* 0x000fd20000000000 */
.L_x_9053:
[----:B------:R-:W-:Y:S05]  /*5930*/  BSYNC.RECONVERGENT B0 ;  /* 0x0000000000007941 */ /* 0x000fea0003800200 */
.L_x_9051:
[----:B------:R-:W-:-:S04]  /*5940*/  SHF.R.U32.HI R3, RZ, 0x18, R22 ;  /* 0x00000018ff037819 */ /* 0x000fc80000011616 */
[----:B------:R-:W-:-:S05]  /*5950*/  LOP3.LUT R3, R0, 0x80, R3, 0xf8, !PT ;  /* 0x0000008000037812 */ /* 0x000fca00078ef803 */
[----:B------:R2:W-:Y:S01]  /*5960*/  STG.E.U8 desc[UR36][R8.64], R3 ;  /* 0x0000000308007986 */ /* 0x0005e2000c101124 */
[----:B------:R-:W-:Y:S05]  /*5970*/  BRA `(.L_x_9024) ;  /* 0x0000000000087947 */ /* 0x000fea0003800000 */
.L_x_9045:
[----:B------:R-:W-:-:S05]  /*5980*/  F2FP.BF16.F32.PACK_AB R22, RZ, R22 ;  /* 0x00000016ff16723e */ /* 0x000fca00000010ff */
[----:B------:R4:W-:Y:S02]  /*5990*/  STG.E.U16 desc[UR36][R8.64], R22 ;  /* 0x0000001608007986 */ /* 0x0009e4000c101524 */
.L_x_9024:
[----:B------:R-:W-:-:S07]  /*59a0*/  VIADD R19, R19, 0x80 ;  /* 0x0000008013137836 */ /* 0x000fce0000000000 */
.L_x_8981:
[----:B------:R-:W-:-:S13]  /*59b0*/  ISETP.GE.AND P0, PT, R19, R17, PT ;  /* 0x000000111300720c */ /* 0x000fda0003f06270 */
[----:B------:R-:W-:Y:S05]  /*59c0*/  @P0 BREAK.RELIABLE B6 ;  /* 0x0000000000060942 */ /* 0x000fea0003800100 */
[----:B------:R-:W-:Y:S05]  /*59d0*/  @P0 BRA `(.L_x_9018) ;  /* 0x0000000c00940947 */ /* 0x000fea0003800000 */
[----:B------:R-:W-:Y:S05]  /*59e0*/  BSYNC.RELIABLE B6 ;  /* 0x0000000000067941 */ /* 0x000fea0003800100 */
.L_x_8980:
        /* <DEDUP_REMOVED lines=21> */
.L_x_9057:
[----:B------:R-:W0:Y:S02]  /*5b40*/  F2I.S64.TRUNC R24, R24 ;  /* 0x0000001800187311 */ /* 0x000e24000020d900 */
[----:B0-----:R-:W-:-:S05]  /*5b50*/  IMAD.MOV.U32 R3, RZ, RZ, R24 ;  /* 0x000000ffff037224 */ /* 0x001fca00078e0018 */
[----:B------:R0:W-:Y:S01]  /*5b60*/  STG.E.U8 desc[UR36][R8.64], R3 ;  /* 0x0000000308007986 */ /* 0x0001e2000c101124 */
[----:B------:R-:W-:Y:S05]  /*5b70*/  BRA `(.L_x_9059) ;  /* 0x0000000c00287947 */ /* 0x000fea0003800000 */
.L_x_9056:
        /* <DEDUP_REMOVED lines=9> */
.L_x_9061:
[----:B------:R-:W0:Y:S02]  /*5c10*/  F2I.FTZ.TRUNC.NTZ R3, R24 ;  /* 0x0000001800037305 */ /* 0x000e24000021f100 */
[----:B0-----:R0:W-:Y:S01]  /*5c20*/  STG.E desc[UR36][R8.64], R3 ;  /* 0x0000000308007986 */ /* 0x0011e2000c101924 */
[----:B------:R-:W-:Y:S05]  /*5c30*/  BRA `(.L_x_9059) ;  /* 0x0000000800f87947 */ /* 0x000fea0003800000 */
.L_x_9060:
[----:B------:R-:W0:Y:S02]  /*5c40*/  F2I.FTZ.TRUNC.NTZ R3, R24 ;  /* 0x0000001800037305 */ /* 0x000e24000021f100 */
[----:B0-----:R0:W-:Y:S01]  /*5c50*/  STG.E.U16 desc[UR36][R8.64], R3 ;  /* 0x0000000308007986 */ /* 0x0011e2000c101524 */
[----:B------:R-:W-:Y:S05]  /*5c60*/  BRA `(.L_x_9059) ;  /* 0x0000000800ec7947 */ /* 0x000fea0003800000 */
.L_x_9055:
        /* <DEDUP_REMOVED lines=8> */
.L_x_9063:
[----:B------:R-:W-:-:S05]  /*5cf0*/  F2FP.F16.F32.PACK_AB R24, RZ, R24 ;  /* 0x00000018ff18723e */ /* 0x000fca00000000ff */
[----:B------:R0:W-:Y:S01]  /*5d00*/  STG.E.U16 desc[UR36][R8.64], R24 ;  /* 0x0000001808007986 */ /* 0x0001e2000c101524 */
[----:B------:R-:W-:Y:S05]  /*5d10*/  BRA `(.L_x_9059) ;  /* 0x0000000800c07947 */ /* 0x000fea0003800000 */
.L_x_9062:
        /* <DEDUP_REMOVED lines=9> */
.L_x_9065:
[----:B------:R-:W-:-:S04]  /*5db0*/  F2FP.F16.F32.PACK_AB R3, RZ, R24 ;  /* 0x00000018ff03723e */ /* 0x000fc800000000ff */
[----:B------:R-:W-:-:S05]  /*5dc0*/  PRMT R3, R3, 0x5410, RZ ;  /* 0x0000541003037816 */ /* 0x000fca00000000ff */
[----:B------:R0:W-:Y:S01]  /*5dd0*/  STG.E desc[UR36][R8.64], R3 ;  /* 0x0000000308007986 */ /* 0x0001e2000c101924 */
[----:B------:R-:W-:Y:S05]  /*5de0*/  BRA `(.L_x_9059) ;  /* 0x00000008008c7947 */ /* 0x000fea0003800000 */
.L_x_9064:
[----:B------:R-:W-:-:S06]  /*5df0*/  FMUL.FTZ R4, R24, 1 ;  /* 0x3f80000018047820 */ /* 0x000fcc0000410000 */
[----:B------:R-:W0:Y:S02]  /*5e00*/  F2F.F64.F32 R4, R4 ;  /* 0x0000000400047310 */ /* 0x000e240000201800 */
[----:B0-----:R0:W-:Y:S01]  /*5e10*/  STG.E.64 desc[UR36][R8.64], R4 ;  /* 0x0000000408007986 */ /* 0x0011e2000c101b24 */
[----:B------:R-:W-:Y:S05]  /*5e20*/  BRA `(.L_x_9059) ;  /* 0x00000008007c7947 */ /* 0x000fea0003800000 */
.L_x_9054:
        /* <DEDUP_REMOVED lines=13> */
.L_x_9069:
        /* <DEDUP_REMOVED lines=16> */
.L_x_9072:
[----:B------:R-:W-:-:S04]  /*6000*/  SHF.R.U32.HI R24, RZ, 0x18, R24 ;  /* 0x00000018ff187819 */ /* 0x000fc80000011618 */
[----:B------:R-:W-:-:S04]  /*6010*/  LOP3.LUT R3, R3, 0x80, R24, 0xf8, !PT ;  /* 0x0000008003037812 */ /* 0x000fc800078ef818 */
[----:B------:R-:W-:-:S07]  /*6020*/  PRMT R4, R3, 0x7610, R4 ;  /* 0x0000761003047816 */ /* 0x000fce0000000004 */
.L_x_9071:
[----:B------:R-:W-:Y:S05]  /*6030*/  BSYNC.RECONVERGENT B0 ;  /* 0x0000000000007941 */ /* 0x000fea0003800200 */
.L_x_9070:
[----:B------:R0:W-:Y:S01]  /*6040*/  STG.E.U8 desc[UR36][R8.64], R4 ;  /* 0x0000000408007986 */ /* 0x0001e2000c101124 */
[----:B------:R-:W-:Y:S05]  /*6050*/  BRA `(.L_x_9059) ;  /* 0x0000000400f07947 */ /* 0x000fea0003800000 */
.L_x_9068:
        /* <DEDUP_REMOVED lines=16> */
.L_x_9075:
[----:B------:R-:W-:-:S04]  /*6160*/  SHF.R.U32.HI R24, RZ, 0x18, R24 ;  /* 0x00000018ff187819 */ /* 0x000fc80000011618 */
[----:B------:R-:W-:-:S04]  /*6170*/  LOP3.LUT R3, R3, 0x80, R24, 0xf8, !PT ;  /* 0x0000008003037812 */ /* 0x000fc800078ef818 */
[----:B------:R-:W-:-:S07]  /*6180*/  PRMT R4, R3, 0x7610, R4 ;  /* 0x0000761003047816 */ /* 0x000fce0000000004 */
.L_x_9074:
[----:B------:R-:W-:Y:S05]  /*6190*/  BSYNC.RECONVERGENT B0 ;  /* 0x0000000000007941 */ /* 0x000fea0003800200 */
.L_x_9073:
[----:B------:R0:W-:Y:S01]  /*61a0*/  STG.E.U8 desc[UR36][R8.64], R4 ;  /* 0x0000000408007986 */ /* 0x0001e2000c101124 */
[----:B------:R-:W-:Y:S05]  /*61b0*/  BRA `(.L_x_9059) ;  /* 0x0000000400987947 */ /* 0x000fea0003800000 */
.L_x_9067:
        /* <DEDUP_REMOVED lines=21> */
.L_x_9077:
[----:B------:R-:W0:Y:S02]  /*6310*/  F2I.U64.TRUNC R24, R24 ;  /* 0x0000001800187311 */ /* 0x000e24000020d800 */
[----:B0-----:R0:W-:Y:S01]  /*6320*/  STG.E.64 desc[UR36][R8.64], R24 ;  /* 0x0000001808007986 */ /* 0x0011e2000c101b24 */
[----:B------:R-:W-:Y:S05]  /*6330*/  BRA `(.L_x_9059) ;  /* 0x0000000400387947 */ /* 0x000fea0003800000 */
.L_x_9076:
[----:B------:R-:W0:Y:S02]  /*6340*/  F2I.FTZ.U32.TRUNC.NTZ R3, R24 ;  /* 0x0000001800037305 */ /* 0x000e24000021f000 */
[----:B0-----:R0:W-:Y:S01]  /*6350*/  STG.E desc[UR36][R8.64], R3 ;  /* 0x0000000308007986 */ /* 0x0011e2000c101924 */
[----:B------:R-:W-:Y:S05]  /*6360*/  BRA `(.L_x_9059) ;  /* 0x00000004002c7947 */ /* 0x000fea0003800000 */
.L_x_9066:
        /* <DEDUP_REMOVED lines=10> */
.L_x_9079:
[----:B------:R-:W-:Y:S01]  /*6410*/  FMUL.FTZ R4, R24, 1 ;  /* 0x3f80000018047820 */ /* 0x000fe20000410000 */
[----:B------:R-:W-:-:S05]  /*6420*/  CS2R R6, SRZ ;  /* 0x0000000000067805 */ /* 0x000fca000001ff00 */
[----:B------:R-:W0:Y:S02]  /*6430*/  F2F.F64.F32 R4, R4 ;  /* 0x0000000400047310 */ /* 0x000e240000201800 */
[----:B0-----:R4:W-:Y:S01]  /*6440*/  STG.E.128 desc[UR36][R8.64], R4 ;  /* 0x0000000408007986 */ /* 0x0019e2000c101d24 */
[----:B------:R-:W-:Y:S05]  /*6450*/  BRA `(.L_x_9059) ;  /* 0x0000000000f07947 */ /* 0x000fea0003800000 */
.L_x_9078:
[----:B------:R-:W-:-:S13]  /*6460*/  ISETP.NE.AND P0, PT, R0, 0xf, PT ;  /* 0x0000000f0000780c */ /* 0x000fda0003f05270 */
[----:B------:R-:W-:Y:S05]  /*6470*/  @!P0 BRA `(.L_x_9080) ;  /* 0x0000000000e08947 */ /* 0x000fea0003800000 */
[----:B------:R-:W-:-:S13]  /*6480*/  ISETP.NE.AND P0, PT, R0, 0x17, PT ;  /* 0x000000170000780c */ /* 0x000fda0003f05270 */
[----:B------:R-:W-:Y:S05]  /*6490*/  @!P0 BRA `(.L_x_9081) ;  /* 0x00000000008c8947 */ /* 0x000fea0003800000 */
[----:B------:R-:W-:-:S13]  /*64a0*/  ISETP.NE.AND P0, PT, R0, 0x18, PT ;  /* 0x000000180000780c */ /* 0x000fda0003f05270 */
[----:B------:R-:W-:Y:S05]  /*64b0*/  @!P0 BRA `(.L_x_9082) ;  /* 0x0000000000448947 */ /* 0x000fea0003800000 */
.L_x_9058:
        /* <DEDUP_REMOVED lines=16> */
.L_x_9083:
[----:B------:R-:W-:Y:S05]  /*65c0*/  BRA `(.L_x_9059) ;  /* 0x0000000000947947 */ /* 0x000fea0003800000 */
.L_x_9082:
        /* <DEDUP_REMOVED lines=12> */
.L_x_9085:
[----:B------:R-:W-:Y:S05]  /*6690*/  BSYNC.RECONVERGENT B0 ;  /* 0x0000000000007941 */ /* 0x000fea0003800200 */
.L_x_9084:
[----:B------:R-:W-:-:S05]  /*66a0*/  LOP3.LUT R3, R0, 0x80, R5, 0xf8, !PT ;  /* 0x0000008000037812 */ /* 0x000fca00078ef805 */
[----:B------:R1:W-:Y:S01]  /*66b0*/  STG.E.U8 desc[UR36][R8.64], R3 ;  /* 0x0000000308007986 */ /* 0x0003e2000c101124 */
[----:B------:R-:W-:Y:S05]  /*66c0*/  BRA `(.L_x_9059) ;  /* 0x0000000000547947 */ /* 0x000fea0003800000 */
.L_x_9081:
        /* <DEDUP_REMOVED lines=11> */
.L_x_9087:
[----:B------:R-:W-:Y:S01]  /*6780*/  IMAD.MOV.U32 R0, RZ, RZ, 0x7f ;  /* 0x0000007fff007424 */ /* 0x000fe200078e00ff */
[----:B------:R-:W-:-:S04]  /*6790*/  ISETP.GT.U32.AND P0, PT, R4, 0x7f800000, PT ;  /* 0x7f8000000400780c */ /* 0x000fc80003f04070 */
[----:B------:R-:W-:-:S09]  /*67a0*/  SEL R0, R0, 0x7c, P0 ;  /* 0x0000007c00007807 */ /* 0x000fd20000000000 */
.L_x_9088:
[----:B------:R-:W-:Y:S05]  /*67b0*/  BSYNC.RECONVERGENT B0 ;  /* 0x0000000000007941 */ /* 0x000fea0003800200 */
.L_x_9086:
[----:B------:R-:W-:-:S04]  /*67c0*/  SHF.R.U32.HI R3, RZ, 0x18, R24 ;  /* 0x00000018ff037819 */ /* 0x000fc80000011618 */
[----:B------:R-:W-:-:S05]  /*67d0*/  LOP3.LUT R3, R0, 0x80, R3, 0xf8, !PT ;  /* 0x0000008000037812 */ /* 0x000fca00078ef803 */
[----:B------:R2:W-:Y:S01]  /*67e0*/  STG.E.U8 desc[UR36][R8.64], R3 ;  /* 0x0000000308007986 */ /* 0x0005e2000c101124 */
[----:B------:R-:W-:Y:S05]  /*67f0*/  BRA `(.L_x_9059) ;  /* 0x0000000000087947 */ /* 0x000fea0003800000 */
.L_x_9080:
[----:B------:R-:W-:-:S05]  /*6800*/  F2FP.BF16.F32.PACK_AB R24, RZ, R24 ;  /* 0x00000018ff18723e */ /* 0x000fca00000010ff */
[----:B------:R0:W-:Y:S02]  /*6810*/  STG.E.U16 desc[UR36][R8.64], R24 ;  /* 0x0000001808007986 */ /* 0x0001e4000c101524 */
.L_x_9059:
[----:B------:R-:W-:-:S07]  /*6820*/  VIADD R19, R19, 0x80 ;  /* 0x0000008013137836 */ /* 0x000fce0000000000 */
.L_x_9018:
[----:B------:R-:W-:Y:S05]  /*6830*/  BSYNC.RECONVERGENT B7 ;  /* 0x0000000000077941 */ /* 0x000fea0003800200 */
.L_x_8979:
        /* <DEDUP_REMOVED lines=22> */
.L_x_9092:
[----:B------:R-:W0:Y:S02]  /*69a0*/  F2I.S64.TRUNC R18, R18 ;  /* 0x0000001200127311 */ /* 0x000e24000020d900 */
[----:B0-----:R-:W-:-:S05]  /*69b0*/  IMAD.MOV.U32 R5, RZ, RZ, R18 ;  /* 0x000000ffff057224 */ /* 0x001fca00078e0012 */
[----:B------:R-:W-:Y:S01]  /*69c0*/  STG.E.U8 desc[UR36][R2.64], R5 ;  /* 0x0000000502007986 */ /* 0x000fe2000c101124 */
[----:B------:R-:W-:Y:S05]  /*69d0*/  EXIT ;  /* 0x000000000000794d */ /* 0x000fea0003800000 */
.L_x_9091:
        /* <DEDUP_REMOVED lines=9> */
.L_x_9095:
[----:B------:R-:W0:Y:S02]  /*6a70*/  F2I.FTZ.TRUNC.NTZ R5, R18 ;  /* 0x0000001200057305 */ /* 0x000e24000021f100 */
[----:B0-----:R-:W-:Y:S01]  /*6a80*/  STG.E desc[UR36][R2.64], R5 ;  /* 0x0000000502007986 */ /* 0x001fe2000c101924 */
[----:B------:R-:W-:Y:S05]  /*6a90*/  EXIT ;  /* 0x000000000000794d */ /* 0x000fea0003800000 */
.L_x_9094:
[----:B------:R-:W0:Y:S02]  /*6aa0*/  F2I.FTZ.TRUNC.NTZ R5, R18 ;  /* 0x0000001200057305 */ /* 0x000e24000021f100 */
[----:B0-----:R-:W-:Y:S01]  /*6ab0*/  STG.E.U16 desc[UR36][R2.64], R5 ;  /* 0x0000000502007986 */ /* 0x001fe2000c101524 */
[----:B------:R-:W-:Y:S05]  /*6ac0*/  EXIT ;  /* 0x000000000000794d */ /* 0x000fea0003800000 */
.L_x_9090:
        /* <DEDUP_REMOVED lines=8> */
.L_x_9097:
[----:B------:R-:W-:-:S05]  /*6b50*/  F2FP.F16.F32.PACK_AB R18, RZ, R18 ;  /* 0x00000012ff12723e */ /* 0x000fca00000000ff */
[----:B------:R-:W-:Y:S01]  /*6b60*/  STG.E.U16 desc[UR36][R2.64], R18 ;  /* 0x0000001202007986 */ /* 0x000fe2000c101524 */
[----:B------:R-:W-:Y:S05]  /*6b70*/  EXIT ;  /* 0x000000000000794d */ /* 0x000fea0003800000 */
.L_x_9096:
        /* <DEDUP_REMOVED lines=9> */
.L_x_9099:
[----:B------:R-:W-:-:S04]  /*6c10*/  F2FP.F16.F32.PACK_AB R5, RZ, R18 ;  /* 0x00000012ff05723e */ /* 0x000fc800000000ff */
[----:B------:R-:W-:-:S05]  /*6c20*/  PRMT R5, R5, 0x5410, RZ ;  /* 0x0000541005057816 */ /* 0x000fca00000000ff */
[----:B------:R-:W-:Y:S01]  /*6c30*/  STG.E desc[UR36][R2.64], R5 ;  /* 0x0000000502007986 */ /* 0x000fe2000c101924 */
[----:B------:R-:W-:Y:S05]  /*6c40*/  EXIT ;  /* 0x000000000000794d */ /* 0x000fea0003800000 */
.L_x_9098:
[----:B------:R-:W-:-:S06]  /*6c50*/  FMUL.FTZ R4, R18, 1 ;  /* 0x3f80000012047820 */ /* 0x000fcc0000410000 */
[----:B------:R-:W0:Y:S02]  /*6c60*/  F2F.F64.F32 R4, R4 ;  /* 0x0000000400047310 */ /* 0x000e240000201800 */
[----:B0-----:R-:W-:Y:S01]  /*6c70*/  STG.E.64 desc[UR36][R2.64], R4 ;  /* 0x0000000402007986 */ /* 0x001fe2000c101b24 */
[----:B------:R-:W-:Y:S05]  /*6c80*/  EXIT ;  /* 0x000000000000794d */ /* 0x000fea0003800000 */
.L_x_9089:
        /* <DEDUP_REMOVED lines=13> */
.L_x_9103:
        /* <DEDUP_REMOVED lines=16> */
.L_x_9106:
[----:B------:R-:W-:-:S04]  /*6e60*/  SHF.R.U32.HI R18, RZ, 0x18, R18 ;  /* 0x00000018ff127819 */ /* 0x000fc80000011612 */
[----:B------:R-:W-:-:S04]  /*6e70*/  LOP3.LUT R5, R5, 0x80, R18, 0xf8, !PT ;  /* 0x0000008005057812 */ /* 0x000fc800078ef812 */
[----:B------:R-:W-:-:S07]  /*6e80*/  PRMT R0, R5, 0x7610, R0 ;  /* 0x0000761005007816 */ /* 0x000fce0000000000 */
.L_x_9105:
[----:B------:R-:W-:Y:S05]  /*6e90*/  BSYNC.RECONVERGENT B0 ;  /* 0x0000000000007941 */ /* 0x000fea0003800200 */
.L_x_9104:
[----:B------:R-:W-:Y:S01]  /*6ea0*/  STG.E.U8 desc[UR36][R2.64], R0 ;  /* 0x0000000002007986 */ /* 0x000fe2000c101124 */
[----:B------:R-:W-:Y:S05]  /*6eb0*/  EXIT ;  /* 0x000000000000794d */ /* 0x000fea0003800000 */
.L_x_9102:
        /* <DEDUP_REMOVED lines=16> */
.L_x_9109:
[----:B------:R-:W-:-:S04]  /*6fc0*/  SHF.R.U32.HI R18, RZ, 0x18, R18 ;  /* 0x00000018ff127819 */ /* 0x000fc80000011612 */
[----:B------:R-:W-:-:S04]  /*6fd0*/  LOP3.LUT R5, R5, 0x80, R18, 0xf8, !PT ;  /* 0x0000008005057812 */ /* 0x000fc800078ef812 */
[----:B------:R-:W-:-:S07]  /*6fe0*/  PRMT R0, R5, 0x7610, R0 ;  /* 0x0000761005007816 */ /* 0x000fce0000000000 */
.L_x_9108:
[----:B------:R-:W-:Y:S05]  /*6ff0*/  BSYNC.RECONVERGENT B0 ;  /* 0x0000000000007941 */ /* 0x000fea0003800200 */
.L_x_9107:
[----:B------:R-:W-:Y:S01]  /*7000*/  STG.E.U8 desc[UR36][R2.64], R0 ;  /* 0x0000000002007986 */ /* 0x000fe2000c101124 */
[----:B------:R-:W-:Y:S05]  /*7010*/  EXIT ;  /* 0x000000000000794d */ /* 0x000fea0003800000 */
.L_x_9101:
        /* <DEDUP_REMOVED lines=21> */
.L_x_9111:
[----:B------:R-:W0:Y:S02]  /*7170*/  F2I.U64.TRUNC R18, R18 ;  /* 0x0000001200127311 */ /* 0x000e24000020d800 */
[----:B0-----:R-:W-:Y:S01]  /*7180*/  STG.E.64 desc[UR36][R2.64], R18 ;  /* 0x0000001202007986 */ /* 0x001fe2000c101b24 */
[----:B------:R-:W-:Y:S05]  /*7190*/  EXIT ;  /* 0x000000000000794d */ /* 0x000fea0003800000 */
.L_x_9110:
[----:B------:R-:W0:Y:S02]  /*71a0*/  F2I.FTZ.U32.TRUNC.NTZ R5, R18 ;  /* 0x0000001200057305 */ /* 0x000e24000021f000 */
[----:B0-----:R-:W-:Y:S01]  /*71b0*/  STG.E desc[UR36][R2.64], R5 ;  /* 0x0000000502007986 */ /* 0x001fe2000c101924 */
[----:B------:R-:W-:Y:S05]  /*71c0*/  EXIT ;  /* 0x000000000000794d */ /* 0x000fea0003800000 */
.L_x_9100:
        /* <DEDUP_REMOVED lines=10> */
.L_x_9113:
[----:B------:R-:W-:Y:S01]  /*7270*/  FMUL.FTZ R4, R18, 1 ;  /* 0x3f80000012047820 */ /* 0x000fe20000410000 */
[----:B------:R-:W-:-:S05]  /*7280*/  CS2R R6, SRZ ;  /* 0x0000000000067805 */ /* 0x000fca000001ff00 */
[----:B------:R-:W0:Y:S02]  /*7290*/  F2F.F64.F32 R4, R4 ;  /* 0x0000000400047310 */ /* 0x000e240000201800 */
[----:B0-----:R-:W-:Y:S01]  /*72a0*/  STG.E.128 desc[UR36][R2.64], R4 ;  /* 0x0000000402007986 */ /* 0x001fe2000c101d24 */
[----:B------:R-:W-:Y:S05]  /*72b0*/  EXIT ;  /* 0x000000000000794d */ /* 0x000fea0003800000 */
.L_x_9112:
[----:B------:R-:W-:-:S13]  /*72c0*/  ISETP.NE.AND P0, PT, R0, 0xf, PT ;  /* 0x0000000f0000780c */ /* 0x000fda0003f05270 */
[----:B------:R-:W-:Y:S05]  /*72d0*/  @!P0 BRA `(.L_x_9114) ;  /* 0x0000000000e08947 */ /* 0x000fea0003800000 */
[----:B------:R-:W-:-:S13]  /*72e0*/  ISETP.NE.AND P0, PT, R0, 0x17, PT ;  /* 0x000000170000780c */ /* 0x000fda0003f05270 */
[----:B------:R-:W-:Y:S05]  /*72f0*/  @!P0 BRA `(.L_x_9115) ;  /* 0x00000000008c8947 */ /* 0x000fea0003800000 */
[----:B------:R-:W-:-:S13]  /*7300*/  ISETP.NE.AND P0, PT, R0, 0x18, PT ;  /* 0x000000180000780c */ /* 0x000fda0003f05270 */
[----:B------:R-:W-:Y:S05]  /*7310*/  @!P0 BRA `(.L_x_9116) ;  /* 0x0000000000448947 */ /* 0x000fea0003800000 */
.L_x_9093:
        /* <DEDUP_REMOVED lines=16> */
.L_x_9117:
[----:B------:R-:W-:Y:S05]  /*7420*/  EXIT ;  /* 0x000000000000794d */ /* 0x000fea0003800000 */
.L_x_9116:
        /* <DEDUP_REMOVED lines=12> */
.L_x_9119:
[----:B------:R-:W-:Y:S05]  /*74f0*/  BSYNC.RECONVERGENT B0 ;  /* 0x0000000000007941 */ /* 0x000fea0003800200 */
.L_x_9118:
[----:B------:R-:W-:-:S05]  /*7500*/  LOP3.LUT R5, R0, 0x80, R7, 0xf8, !PT ;  /* 0x0000008000057812 */ /* 0x000fca00078ef807 */
[----:B------:R-:W-:Y:S01]  /*7510*/  STG.E.U8 desc[UR36][R2.64], R5 ;  /* 0x0000000502007986 */ /* 0x000fe2000c101124 */
[----:B------:R-:W-:Y:S05]  /*7520*/  EXIT ;  /* 0x000000000000794d */ /* 0x000fea0003800000 */
.L_x_9115:
        /* <DEDUP_REMOVED lines=11> */
.L_x_9121:
[----:B------:R-:W-:Y:S01]  /*75e0*/  IMAD.MOV.U32 R0, RZ, RZ, 0x7f ;  /* 0x0000007fff007424 */ /* 0x000fe200078e00ff */
[----:B------:R-:W-:-:S04]  /*75f0*/  ISETP.GT.U32.AND P0, PT, R4, 0x7f800000, PT ;  /* 0x7f8000000400780c */ /* 0x000fc80003f04070 */
[----:B------:R-:W-:-:S09]  /*7600*/  SEL R0, R0, 0x7c, P0 ;  /* 0x0000007c00007807 */ /* 0x000fd20000000000 */
.L_x_9122:
[----:B------:R-:W-:Y:S05]  /*7610*/  BSYNC.RECONVERGENT B0 ;  /* 0x0000000000007941 */ /* 0x000fea0003800200 */
.L_x_9120:
[----:B------:R-:W-:-:S04]  /*7620*/  SHF.R.U32.HI R5, RZ, 0x18, R18 ;  /* 0x00000018ff057819 */ /* 0x000fc80000011612 */
[----:B------:R-:W-:-:S05]  /*7630*/  LOP3.LUT R5, R0, 0x80, R5, 0xf8, !PT ;  /* 0x0000008000057812 */ /* 0x000fca00078ef805 */
[----:B------:R-:W-:Y:S01]  /*7640*/  STG.E.U8 desc[UR36][R2.64], R5 ;  /* 0x0000000502007986 */ /* 0x000fe2000c101124 */
[----:B------:R-:W-:Y:S05]  /*7650*/  EXIT ;  /* 0x000000000000794d */ /* 0x000fea0003800000 */
.L_x_9114:
[----:B------:R-:W-:-:S05]  /*7660*/  F2FP.BF16.F32.PACK_AB R18, RZ, R18 ;  /* 0x00000012ff12723e */ /* 0x000fca00000010ff */
[----:B------:R-:W-:Y:S01]  /*7670*/  STG.E.U16 desc[UR36][R2.64], R18 ;  /* 0x0000001202007986 */ /* 0x000fe2000c101524 */
[----:B------:R-:W-:Y:S05]  /*7680*/  EXIT ;  /* 0x000000000000794d */ /* 0x000fea0003800000 */
.L_x_9123:
        /* <DEDUP_REMOVED lines=15> */
.L_x_40947:


//--------------------- .text._ZN2at6native18elementwise_kernelILi128ELi2EZNS0_22gpu_kernel_impl_nocastINS0_13AUnaryFunctorIfffZZZNS0_16fmax_kernel_cudaERNS_18TensorIteratorBaseEENKUlvE_clEvENKUlvE0_clEvEUlffE_EEEEvS5_RKT_EUliE_EEviT1_ --------------------------
	.section	.text._ZN2at6native18elementwise_kernelILi128ELi2EZNS0_22gpu_kernel_impl_nocastINS0_13AUnaryFunctorIfffZZZNS0_16fmax_kernel_cudaERNS_18TensorIteratorBaseEENKUlvE_clEvENKUlvE0_clEvEUlffE_EEEEvS5_RKT_EUliE_EEviT1_,"ax",@progbits
	.align	128
        .global         _ZN2at6native18elementwise_kernelILi128ELi2EZNS0_22gpu_kernel_impl_nocastINS0_13AUnaryFunctorIfffZZZNS0_16fmax_kernel_cudaERNS_18TensorIteratorBaseEENKUlvE_clEvENKUlvE0_clEvEUlffE_EEEEvS5_RKT_EUliE_EEviT1_
        .type           _ZN2at6native18elementwise_kernelILi128ELi2EZNS0_22gpu_kernel_impl_nocastINS0_13AUnaryFunctorIfffZZZNS0_16fmax_kernel_cudaERNS_18TensorIteratorBaseEENKUlvE_clEvENKUlvE0_clEvEUlffE_EEEEvS5_RKT_EUliE_EEviT1_,@function
        .size           _ZN2at6native18elementwise_kernelILi128ELi2EZNS0_22gpu_kernel_impl_nocastINS0_13AUnaryFunctorIfffZZZNS0_16fmax_kernel_cudaERNS_18TensorIteratorBaseEENKUlvE_clEvENKUlvE0_clEvEUlffE_EEEEvS5_RKT_EUliE_EEviT1_,(.L_x_40948 - _ZN2at6native18elementwise_kernelILi128ELi2EZNS0_22gpu_kernel_impl_nocastINS0_13AUnaryFunctorIfffZZZNS0_16fmax_kernel_cudaERNS_18TensorIteratorBaseEENKUlvE_clEvENKUlvE0_clEvEUlffE_EEEEvS5_RKT_EUliE_EEviT1_)
        .other          _ZN2at6native18elementwise_kernelILi128ELi2EZNS0_22gpu_kernel_impl_nocastINS0_13AUnaryFunctorIfffZZZNS0_16fmax_kernel_cudaERNS_18TensorIteratorBaseEENKUlvE_clEvENKUlvE0_clEvEUlffE_EEEEvS5_RKT_EUliE_EEviT1_,@"STO_CUDA_ENTRY STV_DEFAULT"
_ZN2at6native18elementwise_kernelILi128ELi2EZNS0_22gpu_kernel_impl_nocastINS0_13AUnaryFunctorIfffZZZNS0_16fmax_kernel_cudaERNS_18TensorIteratorBaseEENKUlvE_clEvENKUlvE0_clEvEUlffE_EEEEvS5_RKT_EUliE_EEviT1_:
.text._ZN2at6native18elementwise_kernelILi128ELi2EZNS0_22gpu_kernel_impl_nocastINS0_13AUnaryFunctorIfffZZZNS0_16fmax_kernel_cudaERNS_18TensorIteratorBaseEENKUlvE_clEvENKUlvE0_clEvEUlffE_EEEEvS5_RKT_EUliE_EEviT1_:
        /* <DEDUP_REMOVED lines=18> */
[----:B-1----:R-:W-:-:S05]  /*0120*/  FMNMX.FTZ R9, R4, UR5, !PT ;  /* 0x0000000504097c09 */ /* 0x002fca000f810000 */
[----:B0-----:R0:W-:Y:S02]  /*0130*/  STG.E desc[UR6][R6.64], R9 ;  /* 0x0000000906007986 */ /* 0x0011e4000c101906 */
.L_x_9126:
[----:B------:R-:W-:Y:S05]  /*0140*/  BSYNC.RECONVERGENT B0 ;  /* 0x0000000000007941 */ /* 0x000fea0003800200 */
.L_x_9125:
[----:B------:R-:W-:-:S13]  /*0150*/  ISETP.GE.AND P0, PT, R3, UR4, PT ;  /* 0x0000000403007c0c */ /* 0x000fda000bf06270 */
[----:B------:R-:W-:Y:S05]  /*0160*/  @P0 EXIT ;  /* 0x000000000000094d */ /* 0x000fea0003800000 */
[----:B------:R-:W1:Y:S01]  /*0170*/  LDC.64 R2, c[0x0][0x588] ;  /* 0x00016200ff027b82 */ /* 0x000e620000000a00 */
[----:B------:R-:W0:Y:S01]  /*0180*/  LDCU UR4, c[0x0][0x594] ;  /* 0x0000b280ff0477ac */ /* 0x000e220008000800 */
[----:B-1----:R-:W0:Y:S06]  /*0190*/  LDG.E R2, desc[UR6][R2.64] ;  /* 0x0000000602027981 */ /* 0x002e2c000c1e1900 */
[----:B------:R-:W1:Y:S01]  /*01a0*/  LDC.64 R4, c[0x0][0x580] ;  /* 0x00016000ff047b82 */ /* 0x000e620000000a00 */
[----:B0-----:R-:W-:-:S05]  /*01b0*/  FMNMX.FTZ R7, R2, UR4, !PT ;  /* 0x0000000402077c09 */ /* 0x001fca000f810000 */
[----:B-1----:R-:W-:Y:S01]  /*01c0*/  STG.E desc[UR6][R4.64], R7 ;  /* 0x0000000704007986 */ /* 0x002fe2000c101906 */
[----:B------:R-:W-:Y:S05]  /*01d0*/  EXIT ;  /* 0x000000000000794d */ /* 0x000fea0003800000 */
.L_x_9124:
        /* <DEDUP_REMOVED lines=305> */
.L_x_9129:
        /* <DEDUP_REMOVED lines=8> */
[----:B-1----:R-:W-:-:S05]  /*1570*/  FMNMX.FTZ R9, R6, UR5, !PT ;  /* 0x0000000506097c09 */ /* 0x002fca000f810000 */
[----:B------:R0:W-:Y:S02]  /*1580*/  STG.E desc[UR6][R4.64], R9 ;  /* 0x0000000904007986 */ /* 0x0001e4000c101906 */
.L_x_9128:
[----:B------:R-:W-:Y:S05]  /*1590*/  BSYNC.RECONVERGENT B0 ;  /* 0x0000000000007941 */ /* 0x000fea0003800200 */
.L_x_9127:
        /* <DEDUP_REMOVED lines=300> */
.L_x_9130:
[----:B------:R-:W0:Y:S01]  /*2860*/  LDCU.128 UR8, c[0x0][0x580] ;  /* 0x0000b000ff0877ac */ /* 0x000e220008000c00 */
[----:B------:R-:W1:Y:S01]  /*2870*/  LDCU UR4, c[0x0][0x594] ;  /* 0x0000b280ff0477ac */ /* 0x000e620008000800 */
[----:B0-----:R-:W-:-:S04]  /*2880*/  IADD3 R4, P0, PT, R2, UR10, RZ ;  /* 0x0000000a02047c10 */ /* 0x001fc8000ff1e0ff */
[----:B------:R-:W-:-:S05]  /*2890*/  IADD3.X R5, PT, PT, RZ, UR11, RZ, P0, !PT ;  /* 0x0000000bff057c10 */ /* 0x000fca00087fe4ff */
[----:B------:R-:W1:Y:S01]  /*28a0*/  LDG.E R4, desc[UR6][R4.64] ;  /* 0x0000000604047981 */ /* 0x000e62000c1e1900 */
[----:B------:R-:W-:-:S04]  /*28b0*/  IADD3 R2, P0, PT, R3, UR8, RZ ;  /* 0x0000000803027c10 */ /* 0x000fc8000ff1e0ff */
[----:B------:R-:W-:Y:S02]  /*28c0*/  IADD3.X R3, PT, PT, RZ, UR9, RZ, P0, !PT ;  /* 0x00000009ff037c10 */ /* 0x000fe400087fe4ff */
[----:B-1----:R-:W-:-:S05]  /*28d0*/  FMNMX.FTZ R7, R4, UR4, !PT ;  /* 0x0000000404077c09 */ /* 0x002fca000f810000 */
[----:B------:R-:W-:Y:S01]  /*28e0*/  STG.E desc[UR6][R2.64], R7 ;  /* 0x0000000702007986 */ /* 0x000fe2000c101906 */
[----:B------:R-:W-:Y:S05]  /*28f0*/  EXIT ;  /* 0x000000000000794d */ /* 0x000fea0003800000 */
.L_x_9131:
        /* <DEDUP_REMOVED lines=16> */
.L_x_40948:


//--------------------- .text._ZN2at6native27unrolled_elementwise_kernelINS0_13AUnaryFunctorIfffZZZNS0_16fmax_kernel_cudaERNS_18TensorIteratorBaseEENKUlvE_clEvENKUlvE0_clEvEUlffE_EESt5arrayIPcLm2EELi4E23TrivialOffsetCalculatorILi1EjESD_NS0_6memory15LoadWithoutCastENSE_16StoreWithoutCastEEEviT_T0_T2_T3_T4_T5_ --------------------------
	.section	.text._ZN2at6native27unrolled_elementwise_kernelINS0_13AUnaryFunctorIfffZZZNS0_16fmax_kernel_cudaERNS_18TensorIteratorBaseEENKUlvE_clEvENKUlvE0_clEvEUlffE_EESt5arrayIPcLm2EELi4E23TrivialOffsetCalculatorILi1EjESD_NS0_6memory15LoadWithoutCastENSE_16StoreWithoutCastEEEviT_T0_T2_T3_T4_T5_,"ax",@progbits
	.align	128
        .global         _ZN2at6native27unrolled_elementwise_kernelINS0_13AUnaryFunctorIfffZZZNS0_16fmax_kernel_cudaERNS_18TensorIteratorBaseEENKUlvE_clEvENKUlvE0_clEvEUlffE_EESt5arrayIPcLm2EELi4E23TrivialOffsetCalculatorILi1EjESD_NS0_6memory15LoadWithoutCastENSE_16StoreWithoutCastEEEviT_T0_T2_T3_T4_T5_
        .type           _ZN2at6native27unrolled_elementwise_kernelINS0_13AUnaryFunctorIfffZZZNS0_16fmax_kernel_cudaERNS_18TensorIteratorBaseEENKUlvE_clEvENKUlvE0_clEvEUlffE_EESt5arrayIPcLm2EELi4E23TrivialOffsetCalculatorILi1EjESD_NS0_6memory15LoadWithoutCastENSE_16StoreWithoutCastEEEviT_T0_T2_T3_T4_T5_,@function
        .size           _ZN2at6native27unrolled_elementwise_kernelINS0_13AUnaryFunctorIfffZZZNS0_16fmax_kernel_cudaERNS_18TensorIteratorBaseEENKUlvE_clEvENKUlvE0_clEvEUlffE_EESt5arrayIPcLm2EELi4E23TrivialOffsetCalculatorILi1EjESD_NS0_6memory15LoadWithoutCastENSE_16StoreWithoutCastEEEviT_T0_T2_T3_T4_T5_,(.L_x_40949 - _ZN2at6native27unrolled_elementwise_kernelINS0_13AUnaryFunctorIfffZZZNS0_16fmax_kernel_cudaERNS_18TensorIteratorBaseEENKUlvE_clEvENKUlvE0_clEvEUlffE_EESt5arrayIPcLm2EELi4E23TrivialOffsetCalculatorILi1EjESD_NS0_6memory15LoadWithoutCastENSE_16StoreWithoutCastEEEviT_T0_T2_T3_T4_T5_)
        .other          _ZN2at6native27unrolled_elementwise_kernelINS0_13AUnaryFunctorIfffZZZNS0_16fmax_kernel_cudaERNS_18TensorIteratorBaseEENKUlvE_clEvENKUlvE0_clEvEUlffE_EESt5arrayIPcLm2EELi4E23TrivialOffsetCalculatorILi1EjESD_NS0_6memory15LoadWithoutCastENSE_16StoreWithoutCastEEEviT_T0_T2_T3_T4_T5_,@"STO_CUDA_ENTRY STV_DEFAULT"
_ZN2at6native27unrolled_elementwise_kernelINS0_13AUnaryFunctorIfffZZZNS0_16fmax_kernel_cudaERNS_18TensorIteratorBaseEENKUlvE_clEvENKUlvE0_clEvEUlffE_EESt5arrayIPcLm2EELi4E23TrivialOffsetCalculatorILi1EjESD_NS0_6memory15LoadWithoutCastENSE_16StoreWithoutCastEEEviT_T0_T2_T3_T4_T5_:
.text._ZN2at6native27unrolled_elementwise_kernelINS0_13AUnaryFunctorIfffZZZNS0_16fmax_kernel_cudaERNS_18TensorIteratorBaseEENKUlvE_clEvENKUlvE0_clEvEUlffE_EESt5arrayIPcLm2EELi4E23TrivialOffsetCalculatorILi1EjESD_NS0_6memory15LoadWithoutCastENSE_16StoreWithoutCastEEEviT_T0_T2_T3_T4_T5_:
        /* <DEDUP_REMOVED lines=36> */
[----:B---3--:R-:W-:-:S02]  /*0240*/  FMNMX.FTZ R19, R14, UR6, !PT ;  /* 0x000000060e137c09 */ /* 0x008fc4000f810000 */
[----:B--2---:R-:W-:Y:S02]  /*0250*/  FMNMX.FTZ R15, R15, UR6, !PT ;  /* 0x000000060f0f7c09 */ /* 0x004fe4000f810000 */
[----:B----4-:R-:W-:Y:S02]  /*0260*/  FMNMX.FTZ R17, R12, UR6, !PT ;  /* 0x000000060c117c09 */ /* 0x010fe4000f810000 */
[----:B-----5:R-:W-:Y:S01]  /*0270*/  FMNMX.FTZ R13, R13, UR6, !PT ;  /* 0x000000060d0d7c09 */ /* 0x020fe2000f810000 */
        /* <DEDUP_REMOVED lines=14> */
.L_x_9134:
[----:B------:R-:W-:Y:S05]  /*0360*/  BSYNC.RELIABLE B1 ;  /* 0x0000000000017941 */ /* 0x000fea0003800100 */
.L_x_9133:
[----:B------:R-:W-:-:S13]  /*0370*/  ISETP.GE.AND P0, PT, R3, R2, PT ;  /* 0x000000020300720c */ /* 0x000fda0003f06270 */
[----:B0-----:R-:W0:Y:S01]  /*0380*/  @!P0 LDC.64 R4, c[0x0][0x390] ;  /* 0x0000e400ff048b82 */ /* 0x001e220000000a00 */
[----:B------:R-:W-:Y:S01]  /*0390*/  @!P0 LEA R7, R0, R3, 0x9 ;  /* 0x0000000300078211 */ /* 0x000fe200078e48ff */
[----:B------:R-:W-:-:S04]  /*03a0*/  @!P0 VIADD R3, R3, 0x80 ;  /* 0x0000008003038836 */ /* 0x000fc80000000000 */
[----:B0-----:R-:W-:-:S05]  /*03b0*/  @!P0 IMAD.WIDE.U32 R4, R7, 0x4, R4 ;  /* 0x0000000407048825 */ /* 0x001fca00078e0004 */
[----:B------:R1:W-:Y:S02]  /*03c0*/  @!P0 STG.E desc[UR4][R4.64], R19 ;  /* 0x0000001304008986 */ /* 0x0003e4000c101904 */
.L_x_9135:
[----:B------:R-:W-:Y:S05]  /*03d0*/  BSYNC.RECONVERGENT B0 ;  /* 0x0000000000007941 */ /* 0x000fea0003800200 */
.L_x_9132:
        /* <DEDUP_REMOVED lines=8> */
.L_x_9136:
        /* <DEDUP_REMOVED lines=10> */
.L_x_40949:


//--------------------- .text._ZN2at6native29vectorized_elementwise_kernelILi2ENS0_13AUnaryFunctorIfffZZZNS0_16fmax_kernel_cudaERNS_18TensorIteratorBaseEENKUlvE_clEvENKUlvE0_clEvEUlffE_EESt5arrayIPcLm2EEEEviT0_T1_ --------------------------
	.section	.text._ZN2at6native29vectorized_elementwise_kernelILi2ENS0_13AUnaryFunctorIfffZZZNS0_16fmax_kernel_cudaERNS_18TensorIteratorBaseEENKUlvE_clEvENKUlvE0_clEvEUlffE_EESt5arrayIPcLm2EEEEviT0_T1_,"ax",@progbits
	.align	128
        .global         _ZN2at6native29vectorized_elementwise_kernelILi2ENS0_13AUnaryFunctorIfffZZZNS0_16fmax_kernel_cudaERNS_18TensorIteratorBaseEENKUlvE_clEvENKUlvE0_clEvEUlffE_EESt5arrayIPcLm2EEEEviT0_T1_
        .type           _ZN2at6native29vectorized_elementwise_kernelILi2ENS0_13AUnaryFunctorIfffZZZNS0_16fmax_kernel_cudaERNS_18TensorIteratorBaseEENKUlvE_clEvENKUlvE0_clEvEUlffE_EESt5arrayIPcLm2EEEEviT0_T1_,@function
        .size           _ZN2at6native29vectorized_elementwise_kernelILi2ENS0_13AUnaryFunctorIfffZZZNS0_16fmax_kernel_cudaERNS_18TensorIteratorBaseEENKUlvE_clEvENKUlvE0_clEvEUlffE_EESt5arrayIPcLm2EEEEviT0_T1_,(.L_x_40950 - _ZN2at6native29vectorized_elementwise_kernelILi2ENS0_13AUnaryFunctorIfffZZZNS0_16fmax_kernel_cudaERNS_18TensorIteratorBaseEENKUlvE_clEvENKUlvE0_clEvEUlffE_EESt5arrayIPcLm2EEEEviT0_T1_)
        .other          _ZN2at6native29vectorized_elementwise_kernelILi2ENS0_13AUnaryFunctorIfffZZZNS0_16fmax_kernel_cudaERNS_18TensorIteratorBaseEENKUlvE_clEvENKUlvE0_clEvEUlffE_EESt5arrayIPcLm2EEEEviT0_T1_,@"STO_CUDA_ENTRY STV_DEFAULT"
_ZN2at6native29vectorized_elementwise_kernelILi2ENS0_13AUnaryFunctorIfffZZZNS0_16fmax_kernel_cudaERNS_18TensorIteratorBaseEENKUlvE_clEvENKUlvE0_clEvEUlffE_EESt5arrayIPcLm2EEEEviT0_T1_:
.text._ZN2at6native29vectorized_elementwise_kernelILi2ENS0_13AUnaryFunctorIfffZZZNS0_16fmax_kernel_cudaERNS_18TensorIteratorBaseEENKUlvE_clEvENKUlvE0_clEvEUlffE_EESt5arrayIPcLm2EEEEviT0_T1_:
        /* <DEDUP_REMOVED lines=68> */
[----:B-1----:R-:W-:-:S02]  /*0440*/  FMNMX.FTZ R13, R18, UR6, !PT ;  /* 0x00000006120d7c09 */ /* 0x002fc4000f810000 */
[----:B---3--:R-:W-:Y:S02]  /*0450*/  FMNMX.FTZ R15, R20, UR6, !PT ;  /* 0x00000006140f7c09 */ /* 0x008fe4000f810000 */
[----:B------:R-:W-:Y:S02]  /*0460*/  FMNMX.FTZ R22, R22, UR6, !PT ;  /* 0x0000000616167c09 */ /* 0x000fe4000f810000 */
[----:B--2---:R-:W-:Y:S02]  /*0470*/  FMNMX.FTZ R9, R9, UR6, !PT ;  /* 0x0000000609097c09 */ /* 0x004fe4000f810000 */
[----:B----4-:R-:W-:Y:S02]  /*0480*/  FMNMX.FTZ R8, R8, UR6, !PT ;  /* 0x0000000608087c09 */ /* 0x010fe4000f810000 */
[----:B-----5:R-:W-:Y:S02]  /*0490*/  FMNMX.FTZ R3, R14, UR6, !PT ;  /* 0x000000060e037c09 */ /* 0x020fe4000f810000 */
[----:B------:R-:W-:-:S02]  /*04a0*/  FMNMX.FTZ R4, R19, UR6, !PT ;  /* 0x0000000613047c09 */ /* 0x000fc4000f810000 */
[----:B------:R-:W-:Y:S01]  /*04b0*/  FMNMX.FTZ R2, R12, UR6, !PT ;  /* 0x000000060c027c09 */ /* 0x000fe2000f810000 */
        /* <DEDUP_REMOVED lines=13> */
.L_x_9140:
[----:B------:R-:W-:-:S13]  /*0590*/  ISETP.GE.U32.AND P0, PT, R17, R16, PT ;  /* 0x000000101100720c */ /* 0x000fda0003f06070 */
[----:B------:R-:W-:Y:S05]  /*05a0*/  @P0 BRA `(.L_x_9142) ;  /* 0x0000000000300947 */ /* 0x000fea0003800000 */
[----:B0-----:R-:W0:Y:S01]  /*05b0*/  LDC.64 R6, c[0x0][0x390] ;  /* 0x0000e400ff067b82 */ /* 0x001e220000000a00 */
[----:B------:R-:W-:Y:S02]  /*05c0*/  IMAD.IADD R5, R0, 0x1, R17 ;  /* 0x0000000100057824 */ /* 0x000fe400078e0211 */
[----:B------:R-:W-:Y:S02]  /*05d0*/  VIADD R17, R17, 0x80 ;  /* 0x0000008011117836 */ /* 0x000fe40000000000 */
[----:B0-----:R-:W-:-:S05]  /*05e0*/  IMAD.WIDE.U32 R6, R5, 0x4, R6 ;  /* 0x0000000405067825 */ /* 0x001fca00078e0006 */
[----:B------:R1:W-:Y:S02]  /*05f0*/  STG.E desc[UR4][R6.64], R22 ;  /* 0x0000001606007986 */ /* 0x0003e4000c101904 */
.L_x_9141:
[----:B------:R-:W-:-:S13]  /*0600*/  ISETP.GE.U32.AND P0, PT, R17, R16, PT ;  /* 0x000000101100720c */ /* 0x000fda0003f06070 */
[----:B------:R-:W-:Y:S05]  /*0610*/  @P0 BRA `(.L_x_9143) ;  /* 0x0000000000300947 */ /* 0x000fea0003800000 */
[----:B01----:R-:W0:Y:S01]  /*0620*/  LDC.64 R6, c[0x0][0x390] ;  /* 0x0000e400ff067b82 */ /* 0x003e220000000a00 */
[----:B------:R-:W-:Y:S01]  /*0630*/  IADD3 R5, PT, PT, R0, R17, RZ ;  /* 0x0000001100057210 */ /* 0x000fe20007ffe0ff */
[----:B------:R-:W-:-:S04]  /*0640*/  VIADD R17, R17, 0x80 ;  /* 0x0000008011117836 */ /* 0x000fc80000000000 */
[----:B0-----:R-:W-:-:S05]  /*0650*/  IMAD.WIDE.U32 R6, R5, 0x4, R6 ;  /* 0x0000000405067825 */ /* 0x001fca00078e0006 */
[----:B------:R1:W-:Y:S02]  /*0660*/  STG.E desc[UR4][R6.64], R9 ;  /* 0x0000000906007986 */ /* 0x0003e4000c101904 */
.L_x_9142:
[----:B------:R-:W-:-:S13]  /*0670*/  ISETP.GE.U32.AND P0, PT, R17, R16, PT ;  /* 0x000000101100720c */ /* 0x000fda0003f06070 */
[----:B------:R-:W-:Y:S05]  /*0680*/  @P0 BRA `(.L_x_9144) ;  /* 0x0000000000340947 */ /* 0x000fea0003800000 */
[----:B01----:R-:W0:Y:S01]  /*0690*/  LDC.64 R6, c[0x0][0x390] ;  /* 0x0000e400ff067b82 */ /* 0x003e220000000a00 */
[----:B------:R-:W-:Y:S01]  /*06a0*/  IMAD.IADD R5, R0, 0x1, R17 ;  /* 0x0000000100057824 */ /* 0x000fe200078e0211 */
[----:B------:R-:W-:-:S03]  /*06b0*/  IADD3 R17, PT, PT, R17, 0x80, RZ ;  /* 0x0000008011117810 */ /* 0x000fc60007ffe0ff */
[----:B0-----:R-:W-:-:S05]  /*06c0*/  IMAD.WIDE.U32 R6, R5, 0x4, R6 ;  /* 0x0000000405067825 */ /* 0x001fca00078e0006 */
[----:B------:R2:W-:Y:S02]  /*06d0*/  STG.E desc[UR4][R6.64], R8 ;  /* 0x0000000806007986 */ /* 0x0005e4000c101904 */
.L_x_9143:
        /* <DEDUP_REMOVED lines=8> */
.L_x_9144:
[----:B------:R-:W-:Y:S05]  /*0760*/  BSYNC.RELIABLE B1 ;  /* 0x0000000000017941 */ /* 0x000fea0003800100 */
.L_x_9139:
[----:B------:R-:W-:-:S13]  /*0770*/  ISETP.GE.U32.AND P0, PT, R17, R16, PT ;  /* 0x000000101100720c */ /* 0x000fda0003f06070 */
[----:B--2---:R-:W2:Y:S01]  /*0780*/  @!P0 LDC.64 R4, c[0x0][0x390] ;  /* 0x0000e400ff048b82 */ /* 0x004ea20000000a00 */
[----:B01----:R-:W-:Y:S01]  /*0790*/  @!P0 IADD3 R7, PT, PT, R0, R17, RZ ;  /* 0x0000001100078210 */ /* 0x003fe20007ffe0ff */
[----:B------:R-:W-:-:S04]  /*07a0*/  @!P0 VIADD R17, R17, 0x80 ;  /* 0x0000008011118836 */ /* 0x000fc80000000000 */
[----:B--2---:R-:W-:-:S05]  /*07b0*/  @!P0 IMAD.WIDE.U32 R4, R7, 0x4, R4 ;  /* 0x0000000407048825 */ /* 0x004fca00078e0004 */
[----:B------:R3:W-:Y:S02]  /*07c0*/  @!P0 STG.E desc[UR4][R4.64], R3 ;  /* 0x0000000304008986 */ /* 0x0007e4000c101904 */
.L_x_9145:
[----:B------:R-:W-:Y:S05]  /*07d0*/  BSYNC.RECONVERGENT B0 ;  /* 0x0000000000007941 */ /* 0x000fea0003800200 */
.L_x_9138:
        /* <DEDUP_REMOVED lines=8> */
.L_x_9137:
        /* <DEDUP_REMOVED lines=12> */
[----:B--2---:R-:W-:Y:S02]  /*0920*/  FMNMX.FTZ R6, R6, UR6, !PT ;  /* 0x0000000606067c09 */ /* 0x004fe4000f810000 */
[----:B------:R-:W-:Y:S02]  /*0930*/  FMNMX.FTZ R7, R7, UR6, !PT ;  /* 0x0000000607077c09 */ /* 0x000fe4000f810000 */
[----:B----4-:R-:W-:Y:S02]  /*0940*/  FMNMX.FTZ R8, R8, UR6, !PT ;  /* 0x0000000608087c09 */ /* 0x010fe4000f810000 */
[----:B------:R-:W-:Y:S01]  /*0950*/  FMNMX.FTZ R9, R9, UR6, !PT ;  /* 0x0000000609097c09 */ /* 0x000fe2000f810000 */
[----:B------:R-:W-:Y:S01]  /*0960*/  STG.E.64 desc[UR4][R4.64], R6 ;  /* 0x0000000604007986 */ /* 0x000fe2000c101b04 */
[----:B-----5:R-:W-:Y:S02]  /*0970*/  FMNMX.FTZ R10, R10, UR6, !PT ;  /* 0x000000060a0a7c09 */ /* 0x020fe4000f810000 */
[----:B------:R-:W-:Y:S01]  /*0980*/  FMNMX.FTZ R11, R11, UR6, !PT ;  /* 0x000000060b0b7c09 */ /* 0x000fe2000f810000 */
[----:B------:R-:W-:Y:S01]  /*0990*/  STG.E.64 desc[UR4][R4.64+0x400], R8 ;  /* 0x0004000804007986 */ /* 0x000fe2000c101b04 */
[----:B------:R-:W-:-:S02]  /*09a0*/  FMNMX.FTZ R12, R12, UR6, !PT ;  /* 0x000000060c0c7c09 */ /* 0x000fc4000f810000 */
[----:B------:R-:W-:Y:S01]  /*09b0*/  FMNMX.FTZ R13, R13, UR6, !PT ;  /* 0x000000060d0d7c09 */ /* 0x000fe2000f810000 */
[----:B------:R-:W-:Y:S04]  /*09c0*/  STG.E.64 desc[UR4][R4.64+0x800], R10 ;  /* 0x0008000a04007986 */ /* 0x000fe8000c101b04 */
[----:B------:R-:W-:Y:S01]  /*09d0*/  STG.E.64 desc[UR4][R4.64+0xc00], R12 ;  /* 0x000c000c04007986 */ /* 0x000fe2000c101b04 */
[----:B------:R-:W-:Y:S05]  /*09e0*/  EXIT ;  /* 0x000000000000794d */ /* 0x000fea0003800000 */
.L_x_9146:
        /* <DEDUP_REMOVED lines=9> */
.L_x_40950:


//--------------------- .text._ZN2at6native29vectorized_elementwise_kernelILi4ENS0_13AUnaryFunctorIfffZZZNS0_16fmax_kernel_cudaERNS_18TensorIteratorBaseEENKUlvE_clEvENKUlvE0_clEvEUlffE_EESt5arrayIPcLm2EEEEviT0_T1_ --------------------------
	.section	.text._ZN2at6native29vectorized_elementwise_kernelILi4ENS0_13AUnaryFunctorIfffZZZNS0_16fmax_kernel_cudaERNS_18TensorIteratorBaseEENKUlvE_clEvENKUlvE0_clEvEUlffE_EESt5arrayIPcLm2EEEEviT0_T1_,"ax",@progbits
	.align	128
        .global         _ZN2at6native29vectorized_elementwise_kernelILi4ENS0_13AUnaryFunctorIfffZZZNS0_16fmax_kernel_cudaERNS_18TensorIteratorBaseEENKUlvE_clEvENKUlvE0_clEvEUlffE_EESt5arrayIPcLm2EEEEviT0_T1_
        .type           _ZN2at6native29vectorized_elementwise_kernelILi4ENS0_13AUnaryFunctorIfffZZZNS0_16fmax_kernel_cudaERNS_18TensorIteratorBaseEENKUlvE_clEvENKUlvE0_clEvEUlffE_EESt5arrayIPcLm2EEEEviT0_T1_,@function
        .size           _ZN2at6native29vectorized_elementwise_kernelILi4ENS0_13AUnaryFunctorIfffZZZNS0_16fmax_kernel_cudaERNS_18TensorIteratorBaseEENKUlvE_clEvENKUlvE0_clEvEUlffE_EESt5arrayIPcLm2EEEEviT0_T1_,(.L_x_40951 - _ZN2at6native29vectorized_elementwise_kernelILi4ENS0_13AUnaryFunctorIfffZZZNS0_16fmax_kernel_cudaERNS_18TensorIteratorBaseEENKUlvE_clEvENKUlvE0_clEvEUlffE_EESt5arrayIPcLm2EEEEviT0_T1_)
        .other          _ZN2at6native29vectorized_elementwise_kernelILi4ENS0_13AUnaryFunctorIfffZZZNS0_16fmax_kernel_cudaERNS_18TensorIteratorBaseEENKUlvE_clEvENKUlvE0_clEvEUlffE_EESt5arrayIPcLm2EEEEviT0_T1_,@"STO_CUDA_ENTRY STV_DEFAULT"
_ZN2at6native29vectorized_elementwise_kernelILi4ENS0_13AUnaryFunctorIfffZZZNS0_16fmax_kernel_cudaERNS_18TensorIteratorBaseEENKUlvE_clEvENKUlvE0_clEvEUlffE_EESt5arrayIPcLm2EEEEviT0_T1_:
.text._ZN2at6native29vectorized_elementwise_kernelILi4ENS0_13AUnaryFunctorIfffZZZNS0_16fmax_kernel_cudaERNS_18TensorIteratorBaseEENKUlvE_clEvENKUlvE0_clEvEUlffE_EESt5arrayIPcLm2EEEEviT0_T1_:
        /* <DEDUP_REMOVED lines=89> */
.L_x_9150:
[----:B------:R-:W-:-:S13]  /*0590*/  ISETP.GE.U32.AND P0, PT, R17, R16, PT ;  /* 0x000000101100720c */ /* 0x000fda0003f06070 */
[----:B------:R-:W-:Y:S05]  /*05a0*/  @P0 BRA `(.L_x_9152) ;  /* 0x0000000000300947 */ /* 0x000fea0003800000 */
[----:B0-----:R-:W0:Y:S01]  /*05b0*/  LDC.64 R6, c[0x0][0x390] ;  /* 0x0000e400ff067b82 */ /* 0x001e220000000a00 */
[----:B------:R-:W-:Y:S02]  /*05c0*/  IMAD.IADD R5, R0, 0x1, R17 ;  /* 0x0000000100057824 */ /* 0x000fe400078e0211 */
[----:B------:R-:W-:Y:S02]  /*05d0*/  VIADD R17, R17, 0x80 ;  /* 0x0000008011117836 */ /* 0x000fe40000000000 */
[----:B0-----:R-:W-:-:S05]  /*05e0*/  IMAD.WIDE.U32 R6, R5, 0x4, R6 ;  /* 0x0000000405067825 */ /* 0x001fca00078e0006 */
[----:B------:R1:W-:Y:S02]  /*05f0*/  STG.E desc[UR4][R6.64], R22 ;  /* 0x0000001606007986 */ /* 0x0003e4000c101904 */
.L_x_9151:
[----:B------:R-:W-:-:S13]  /*0600*/  ISETP.GE.U32.AND P0, PT, R17, R16, PT ;  /* 0x000000101100720c */ /* 0x000fda0003f06070 */
[----:B------:R-:W-:Y:S05]  /*0610*/  @P0 BRA `(.L_x_9153) ;  /* 0x0000000000300947 */ /* 0x000fea0003800000 */
[----:B01----:R-:W0:Y:S01]  /*0620*/  LDC.64 R6, c[0x0][0x390] ;  /* 0x0000e400ff067b82 */ /* 0x003e220000000a00 */
[----:B------:R-:W-:Y:S01]  /*0630*/  IADD3 R5, PT, PT, R0, R17, RZ ;  /* 0x0000001100057210 */ /* 0x000fe20007ffe0ff */
[----:B------:R-:W-:-:S04]  /*0640*/  VIADD R17, R17, 0x80 ;  /* 0x0000008011117836 */ /* 0x000fc80000000000 */
[----:B0-----:R-:W-:-:S05]  /*0650*/  IMAD.WIDE.U32 R6, R5, 0x4, R6 ;  /* 0x0000000405067825 */ /* 0x001fca00078e0006 */
[----:B------:R1:W-:Y:S02]  /*0660*/  STG.E desc[UR4][R6.64], R9 ;  /* 0x0000000906007986 */ /* 0x0003e4000c101904 */
.L_x_9152:
[----:B------:R-:W-:-:S13]  /*0670*/  ISETP.GE.U32.AND P0, PT, R17, R16, PT ;  /* 0x000000101100720c */ /* 0x000fda0003f06070 */
[----:B------:R-:W-:Y:S05]  /*0680*/  @P0 BRA `(.L_x_9154) ;  /* 0x0000000000340947 */ /* 0x000fea0003800000 */
[----:B01----:R-:W0:Y:S01]  /*0690*/  LDC.64 R6, c[0x0][0x390] ;  /* 0x0000e400ff067b82 */ /* 0x003e220000000a00 */
[----:B------:R-:W-:Y:S01]  /*06a0*/  IMAD.IADD R5, R0, 0x1, R17 ;  /* 0x0000000100057824 */ /* 0x000fe200078e0211 */
[----:B------:R-:W-:-:S03]  /*06b0*/  IADD3 R17, PT, PT, R17, 0x80, RZ ;  /* 0x0000008011117810 */ /* 0x000fc60007ffe0ff */
[----:B0-----:R-:W-:-:S05]  /*06c0*/  IMAD.WIDE.U32 R6, R5, 0x4, R6 ;  /* 0x0000000405067825 */ /* 0x001fca00078e0006 */
[----:B------:R2:W-:Y:S02]  /*06d0*/  STG.E desc[UR4][R6.64], R8 ;  /* 0x0000000806007986 */ /* 0x0005e4000c101904 */
.L_x_9153:
        /* <DEDUP_REMOVED lines=8> */
.L_x_9154:
[----:B------:R-:W-:Y:S05]  /*0760*/  BSYNC.RELIABLE B1 ;  /* 0x0000000000017941 */ /* 0x000fea0003800100 */
.L_x_9149:
[----:B------:R-:W-:-:S13]  /*0770*/  ISETP.GE.U32.AND P0, PT, R17, R16, PT ;  /* 0x000000101100720c */ /* 0x000fda0003f06070 */
[----:B--2---:R-:W2:Y:S01]  /*0780*/  @!P0 LDC.64 R4, c[0x0][0x390] ;  /* 0x0000e400ff048b82 */ /* 0x004ea20000000a00 */
[----:B01----:R-:W-:Y:S01]  /*0790*/  @!P0 IADD3 R7, PT, PT, R0, R17, RZ ;  /* 0x0000001100078210 */ /* 0x003fe20007ffe0ff */
[----:B------:R-:W-:-:S04]  /*07a0*/  @!P0 VIADD R17, R17, 0x80 ;  /* 0x0000008011118836 */ /* 0x000fc80000000000 */
[----:B--2---:R-:W-:-:S05]  /*07b0*/  @!P0 IMAD.WIDE.U32 R4, R7, 0x4, R4 ;  /* 0x0000000407048825 */ /* 0x004fca00078e0004 */
[----:B------:R3:W-:Y:S02]  /*07c0*/  @!P0 STG.E desc[UR4][R4.64], R3 ;  /* 0x0000000304008986 */ /* 0x0007e4000c101904 */
.L_x_9155:
[----:B------:R-:W-:Y:S05]  /*07d0*/  BSYNC.RECONVERGENT B0 ;  /* 0x0000000000007941 */ /* 0x000fea0003800200 */
.L_x_9148:
        /* <DEDUP_REMOVED lines=8> */
.L_x_9147:
        /* <DEDUP_REMOVED lines=10> */
[----:B--2---:R-:W-:Y:S02]  /*0900*/  FMNMX.FTZ R4, R4, UR6, !PT ;  /* 0x0000000604047c09 */ /* 0x004fe4000f810000 */
[----:B------:R-:W-:Y:S02]  /*0910*/  FMNMX.FTZ R5, R5, UR6, !PT ;  /* 0x0000000605057c09 */ /* 0x000fe4000f810000 */
[----:B------:R-:W-:Y:S02]  /*0920*/  FMNMX.FTZ R6, R6, UR6, !PT ;  /* 0x0000000606067c09 */ /* 0x000fe4000f810000 */
[----:B------:R-:W-:Y:S02]  /*0930*/  FMNMX.FTZ R7, R7, UR6, !PT ;  /* 0x0000000607077c09 */ /* 0x000fe4000f810000 */
[----:B----4-:R-:W-:Y:S02]  /*0940*/  FMNMX.FTZ R8, R8, UR6, !PT ;  /* 0x0000000608087c09 */ /* 0x010fe4000f810000 */
[----:B------:R-:W-:Y:S01]  /*0950*/  FMNMX.FTZ R9, R9, UR6, !PT ;  /* 0x0000000609097c09 */ /* 0x000fe2000f810000 */
[----:B------:R-:W-:Y:S01]  /*0960*/  STG.E.128 desc[UR4][R12.64], R4 ;  /* 0x000000040c007986 */ /* 0x000fe2000c101d04 */
[----:B------:R-:W-:-:S02]  /*0970*/  FMNMX.FTZ R10, R10, UR6, !PT ;  /* 0x000000060a0a7c09 */ /* 0x000fc4000f810000 */
[----:B------:R-:W-:-:S05]  /*0980*/  FMNMX.FTZ R11, R11, UR6, !PT ;  /* 0x000000060b0b7c09 */ /* 0x000fca000f810000 */
[----:B------:R-:W-:Y:S01]  /*0990*/  STG.E.128 desc[UR4][R12.64+0x800], R8 ;  /* 0x000800080c007986 */ /* 0x000fe2000c101d04 */
[----:B------:R-:W-:Y:S05]  /*09a0*/  EXIT ;  /* 0x000000000000794d */ /* 0x000fea0003800000 */
.L_x_9156:
        /* <DEDUP_REMOVED lines=13> */
.L_x_40951:


//--------------------- .text._ZN2at6native29vectorized_elementwise_kernelILi8ENS0_13AUnaryFunctorIfffZZZNS0_16fmax_kernel_cudaERNS_18TensorIteratorBaseEENKUlvE_clEvENKUlvE0_clEvEUlffE_EESt5arrayIPcLm2EEEEviT0_T1_ --------------------------
	.section	.text._ZN2at6native29vectorized_elementwise_kernelILi8ENS0_13AUnaryFunctorIfffZZZNS0_16fmax_kernel_cudaERNS_18TensorIteratorBaseEENKUlvE_clEvENKUlvE0_clEvEUlffE_EESt5arrayIPcLm2EEEEviT0_T1_,"ax",@progbits
	.align	128
        .global         _ZN2at6native29vectorized_elementwise_kernelILi8ENS0_13AUnaryFunctorIfffZZZNS0_16fmax_kernel_cudaERNS_18TensorIteratorBaseEENKUlvE_clEvENKUlvE0_clEvEUlffE_EESt5arrayIPcLm2EEEEviT0_T1_
        .type           _ZN2at6native29vectorized_elementwise_kernelILi8ENS0_13AUnaryFunctorIfffZZZNS0_16fmax_kernel_cudaERNS_18TensorIteratorBaseEENKUlvE_clEvENKUlvE0_clEvEUlffE_EESt5arrayIPcLm2EEEEviT0_T1_,@function
        .size           _ZN2at6native29vectorized_elementwise_kernelILi8ENS0_13AUnaryFunctorIfffZZZNS0_16fmax_kernel_cudaERNS_18TensorIteratorBaseEENKUlvE_clEvENKUlvE0_clEvEUlffE_EESt5arrayIPcLm2EEEEviT0_T1_,(.L_x_40952 - _ZN2at6native29vectorized_elementwise_kernelILi8ENS0_13AUnaryFunctorIfffZZZNS0_16fmax_kernel_cudaERNS_18TensorIteratorBaseEENKUlvE_clEvENKUlvE0_clEvEUlffE_EESt5arrayIPcLm2EEEEviT0_T1_)
        .other          _ZN2at6native29vectorized_elementwise_kernelILi8ENS0_13AUnaryFunctorIfffZZZNS0_16fmax_kernel_cudaERNS_18TensorIteratorBaseEENKUlvE_clEvENKUlvE0_clEvEUlffE_EESt5arrayIPcLm2EEEEviT0_T1_,@"STO_CUDA_ENTRY STV_DEFAULT"
_ZN2at6native29vectorized_elementwise_kernelILi8ENS0_13AUnaryFunctorIfffZZZNS0_16fmax_kernel_cudaERNS_18TensorIteratorBaseEENKUlvE_clEvENKUlvE0_clEvEUlffE_EESt5arrayIPcLm2EEEEviT0_T1_:
.text._ZN2at6native29vectorized_elementwise_kernelILi8ENS0_13AUnaryFunctorIfffZZZNS0_16fmax_kernel_cudaERNS_18TensorIteratorBaseEENKUlvE_clEvENKUlvE0_clEvEUlffE_EESt5arrayIPcLm2EEEEviT0_T1_:
[----:B------:R-:W-:Y:S01]  /*0000*/  LDC R1, c[0x0][0x37c] ;  /* 0x0000df00ff017b82 */ /* 0x000fe20000000800 */
[----:B------:R-:W-:Y:S05]  /*0010*/  EXIT ;  /* 0x000000000000794d */ /* 0x000fea0003800000 */
.L_x_9157:
        /* <DEDUP_REMOVED lines=14> */
.L_x_40952:


//--------------------- .text._ZN2at6native18elementwise_kernelILi128ELi4EZNS0_15gpu_kernel_implINS0_13BinaryFunctorIfffZZZNS0_16fmax_kernel_cudaERNS_18TensorIteratorBaseEENKUlvE_clEvENKUlvE0_clEvEUlffE_EEEEvS5_RKT_EUliE_EEviT1_ --------------------------
	.section	.text._ZN2at6native18elementwise_kernelILi128ELi4EZNS0_15gpu_kernel_implINS0_13BinaryFunctorIfffZZZNS0_16fmax_kernel_cudaERNS_18TensorIteratorBaseEENKUlvE_clEvENKUlvE0_clEvEUlffE_EEEEvS5_RKT_EUliE_EEviT1_,"ax",@progbits
	.align	128
        .global         _ZN2at6native18elementwise_kernelILi128ELi4EZNS0_15gpu_kernel_implINS0_13BinaryFunctorIfffZZZNS0_16fmax_kernel_cudaERNS_18TensorIteratorBaseEENKUlvE_clEvENKUlvE0_clEvEUlffE_EEEEvS5_RKT_EUliE_EEviT1_
        .type           _ZN2at6native18elementwise_kernelILi128ELi4EZNS0_15gpu_kernel_implINS0_13BinaryFunctorIfffZZZNS0_16fmax_kernel_cudaERNS_18TensorIteratorBaseEENKUlvE_clEvENKUlvE0_clEvEUlffE_EEEEvS5_RKT_EUliE_EEviT1_,@function
        .size           _ZN2at6native18elementwise_kernelILi128ELi4EZNS0_15gpu_kernel_implINS0_13BinaryFunctorIfffZZZNS0_16fmax_kernel_cudaERNS_18TensorIteratorBaseEENKUlvE_clEvENKUlvE0_clEvEUlffE_EEEEvS5_RKT_EUliE_EEviT1_,(.L_x_40953 - _ZN2at6native18elementwise_kernelILi128ELi4EZNS0_15gpu_kernel_implINS0_13BinaryFunctorIfffZZZNS0_16fmax_kernel_cudaERNS_18TensorIteratorBaseEENKUlvE_clEvENKUlvE0_clEvEUlffE_EEEEvS5_RKT_EUliE_EEviT1_)
        .other          _ZN2at6native18elementwise_kernelILi128ELi4EZNS0_15gpu_kernel_implINS0_13BinaryFunctorIfffZZZNS0_16fmax_kernel_cudaERNS_18TensorIteratorBaseEENKUlvE_clEvENKUlvE0_clEvEUlffE_EEEEvS5_RKT_EUliE_EEviT1_,@"STO_CUDA_ENTRY STV_DEFAULT"
_ZN2at6native18elementwise_kernelILi128ELi4EZNS0_15gpu_kernel_implINS0_13BinaryFunctorIfffZZZNS0_16fmax_kernel_cudaERNS_18TensorIteratorBaseEENKUlvE_clEvENKUlvE0_clEvEUlffE_EEEEvS5_RKT_EUliE_EEviT1_:
.text._ZN2at6native18elementwise_kernelILi128ELi4EZNS0_15gpu_kernel_implINS0_13BinaryFunctorIfffZZZNS0_16fmax_kernel_cudaERNS_18TensorIteratorBaseEENKUlvE_clEvENKUlvE0_clEvEUlffE_EEEEvS5_RKT_EUliE_EEviT1_:
        /* <DEDUP_REMOVED lines=371> */
.L_x_9160:
        /* <DEDUP_REMOVED lines=18> */
.L_x_9165:
[----:B------:R-:W2:Y:S02]  /*1850*/  LDG.E.U8 R2, desc[UR36][R2.64] ;  /* 0x0000002402027981 */ /* 0x000ea4000c1e1100 */
[----:B--2---:R-:W-:Y:S01]  /*1860*/  I2FP.F32.U32 R19, R2 ;  /* 0x0000000200137245 */ /* 0x004fe20000201000 */
[----:B------:R-:W-:Y:S06]  /*1870*/  BRA `(.L_x_9167) ;  /* 0x0000000c00447947 */ /* 0x000fec0003800000 */
.L_x_9164:
        /* <DEDUP_REMOVED lines=9> */
.L_x_9169:
[----:B------:R-:W2:Y:S02]  /*1910*/  LDG.E R2, desc[UR36][R2.64] ;  /* 0x0000002402027981 */ /* 0x000ea4000c1e1900 */
[----:B--2---:R-:W-:Y:S01]  /*1920*/  I2FP.F32.S32 R19, R2 ;  /* 0x0000000200137245 */ /* 0x004fe20000201400 */
[----:B------:R-:W-:Y:S06]  /*1930*/  BRA `(.L_x_9167) ;  /* 0x0000000c00147947 */ /* 0x000fec0003800000 */
.L_x_9168:
[----:B------:R-:W2:Y:S02]  /*1940*/  LDG.E.U16 R2, desc[UR36][R2.64] ;  /* 0x0000002402027981 */ /* 0x000ea4000c1e1500 */
[----:B--2---:R2:W3:Y:S01]  /*1950*/  I2F.S16 R19, R2 ;  /* 0x0000000200137306 */ /* 0x0044e20000101400 */
[----:B------:R-:W-:Y:S05]  /*1960*/  BRA `(.L_x_9167) ;  /* 0x0000000c00087947 */ /* 0x000fea0003800000 */
.L_x_9163:
        /* <DEDUP_REMOVED lines=8> */
.L_x_9171:
[----:B------:R-:W2:Y:S02]  /*19f0*/  LDG.E.U16 R2, desc[UR36][R2.64] ;  /* 0x0000002402027981 */ /* 0x000ea4000c1e1500 */
[----:B--2---:R-:W-:Y:S01]  /*1a00*/  HADD2.F32 R19, -RZ, R2.H0_H0 ;  /* 0x20000002ff137230 */ /* 0x004fe20000004100 */
[----:B------:R-:W-:Y:S06]  /*1a10*/  BRA `(.L_x_9167) ;  /* 0x0000000800dc7947 */ /* 0x000fec0003800000 */
.L_x_9170:
        /* <DEDUP_REMOVED lines=8> */
.L_x_9173:
[----:B------:R-:W2:Y:S02]  /*1aa0*/  LDG.E.U16 R2, desc[UR36][R2.64] ;  /* 0x0000002402027981 */ /* 0x000ea4000c1e1500 */
[----:B--2---:R-:W-:Y:S01]  /*1ab0*/  HADD2.F32 R19, -RZ, R2.H0_H0 ;  /* 0x20000002ff137230 */ /* 0x004fe20000004100 */
[----:B------:R-:W-:Y:S06]  /*1ac0*/  BRA `(.L_x_9167) ;  /* 0x0000000800b07947 */ /* 0x000fec0003800000 */
.L_x_9172:
        /* <DEDUP_REMOVED lines=11> */
.L_x_9162:
        /* <DEDUP_REMOVED lines=12> */
.L_x_9176:
        /* <DEDUP_REMOVED lines=11> */
.L_x_9175:
        /* <DEDUP_REMOVED lines=25> */
.L_x_9178:
        /* <DEDUP_REMOVED lines=12> */
.L_x_9177:
[----:B------:R-:W2:Y:S02]  /*1f40*/  LDG.E.U16 R2, desc[UR36][R2.64] ;  /* 0x0000002402027981 */ /* 0x000ea4000c1e1500 */
[----:B--2---:R-:W-:Y:S01]  /*1f50*/  IMAD.U32 R19, R2, 0x10000, RZ ;  /* 0x0001000002137824 */ /* 0x004fe200078e00ff */
[----:B------:R-:W-:Y:S06]  /*1f60*/  BRA `(.L_x_9167) ;  /* 0x0000000400887947 */ /* 0x000fec0003800000 */
.L_x_9174:
        /* <DEDUP_REMOVED lines=11> */
.L_x_9181:
        /* <DEDUP_REMOVED lines=20> */
.L_x_9183:
[----:B------:R-:W-:Y:S05]  /*2160*/  BSYNC.RECONVERGENT B0 ;  /* 0x0000000000007941 */ /* 0x000fea0003800200 */
.L_x_9182:
[----:B------:R-:W-:Y:S01]  /*2170*/  IMAD.SHL.U32 R0, R0, 0x100000, RZ ;  /* 0x0010000000007824 */ /* 0x000fe200078e00ff */
[----:B------:R-:W-:-:S04]  /*2180*/  LEA R2, R2, 0x3b800000, 0x17 ;  /* 0x3b80000002027811 */ /* 0x000fc800078eb8ff */
[----:B------:R-:W-:Y:S01]  /*2190*/  LOP3.LUT R19, R2, R0, R19, 0xfe, !PT ;  /* 0x0000000002137212 */ /* 0x000fe200078efe13 */
[----:B------:R-:W-:Y:S06]  /*21a0*/  BRA `(.L_x_9167) ;  /* 0x0000000000f87947 */ /* 0x000fec0003800000 */
.L_x_9180:
        /* <DEDUP_REMOVED lines=20> */
.L_x_9185:
[----:B------:R-:W-:Y:S05]  /*22f0*/  BSYNC.RECONVERGENT B0 ;  /* 0x0000000000007941 */ /* 0x000fea0003800200 */
.L_x_9184:
[----:B------:R-:W-:Y:S02]  /*2300*/  SHF.L.U32 R0, R0, 0x15, RZ ;  /* 0x0000001500007819 */ /* 0x000fe400000006ff */
[----:B------:R-:W-:-:S04]  /*2310*/  LEA R2, R2, 0x37800000, 0x17 ;  /* 0x3780000002027811 */ /* 0x000fc800078eb8ff */
[----:B------:R-:W-:Y:S01]  /*2320*/  LOP3.LUT R19, R2, R0, R19, 0xfe, !PT ;  /* 0x0000000002137212 */ /* 0x000fe200078efe13 */
[----:B------:R-:W-:Y:S06]  /*2330*/  BRA `(.L_x_9167) ;  /* 0x0000000000947947 */ /* 0x000fec0003800000 */
.L_x_9179:
[----:B------:R-:W-:-:S09]  /*2340*/  UISETP.NE.AND UP0, UPT, UR4, 0x1c, UPT ;  /* 0x0000001c0400788c */ /* 0x000fd2000bf05270 */
[----:B------:R-:W-:Y:S05]  /*2350*/  BRA.U !UP0, `(.L_x_9186) ;  /* 0x0000000108847547 */ /* 0x000fea000b800000 */
[----:B------:R-:W-:-:S09]  /*2360*/  UISETP.NE.AND UP0, UPT, UR4, 0x1d, UPT ;  /* 0x0000001d0400788c */ /* 0x000fd2000bf05270 */
[----:B------:R-:W-:Y:S05]  /*2370*/  BRA.U !UP0, `(.L_x_9187) ;  /* 0x0000000108707547 */ /* 0x000fea000b800000 */
[----:B------:R-:W-:-:S09]  /*2380*/  UISETP.NE.AND UP0, UPT, UR4, 0x2c, UPT ;  /* 0x0000002c0400788c */ /* 0x000fd2000bf05270 */
[----:B------:R-:W-:Y:S05]  /*2390*/  BRA.U !UP0, `(.L_x_9188) ;  /* 0x0000000108487547 */ /* 0x000fea000b800000 */
.L_x_9166:
        /* <DEDUP_REMOVED lines=16> */
.L_x_9189:
[----:B------:R-:W-:Y:S01]  /*24a0*/  IMAD.MOV.U32 R19, RZ, RZ, RZ ;  /* 0x000000ffff137224 */ /* 0x000fe200078e00ff */
[----:B------:R-:W-:Y:S06]  /*24b0*/  BRA `(.L_x_9167) ;  /* 0x0000000000347947 */ /* 0x000fec0003800000 */
.L_x_9188:
        /* <DEDUP_REMOVED lines=8> */
.L_x_9187:
[----:B------:R-:W2:Y:S02]  /*2540*/  LDG.E.64 R2, desc[UR36][R2.64] ;  /* 0x0000002402027981 */ /* 0x000ea4000c1e1b00 */
[----:B--2---:R0:W1:Y:S02]  /*2550*/  I2F.U64 R19, R2 ;  /* 0x0000000200137312 */ /* 0x0040640000301000 */
[----:B01----:R-:W-:Y:S05]  /*2560*/  BRA `(.L_x_9167) ;  /* 0x0000000000087947 */ /* 0x003fea0003800000 */
.L_x_9186:
[----:B------:R-:W2:Y:S02]  /*2570*/  LDG.E R2, desc[UR36][R2.64] ;  /* 0x0000002402027981 */ /* 0x000ea4000c1e1900 */
[----:B--2---:R-:W-:-:S07]  /*2580*/  I2FP.F32.U32 R19, R2 ;  /* 0x0000000200137245 */ /* 0x004fce0000201000 */
.L_x_9167:
[----:B------:R-:W-:Y:S05]  /*2590*/  BSYNC.RECONVERGENT B6 ;  /* 0x0000000000067941 */ /* 0x000fea0003800200 */
.L_x_9161:
        /* <DEDUP_REMOVED lines=18> */
.L_x_9194:
[----:B------:R-:W2:Y:S02]  /*26c0*/  LDG.E.U8 R2, desc[UR36][R2.64] ;  /* 0x0000002402027981 */ /* 0x000ea4000c1e1100 */
[----:B--2---:R-:W-:Y:S01]  /*26d0*/  I2FP.F32.U32 R4, R2 ;  /* 0x0000000200047245 */ /* 0x004fe20000201000 */
[----:B------:R-:W-:Y:S06]  /*26e0*/  BRA `(.L_x_9196) ;  /* 0x0000000c00447947 */ /* 0x000fec0003800000 */
.L_x_9193:
        /* <DEDUP_REMOVED lines=9> */
.L_x_9198:
[----:B------:R-:W2:Y:S02]  /*2780*/  LDG.E R2, desc[UR36][R2.64] ;  /* 0x0000002402027981 */ /* 0x000ea4000c1e1900 */
[----:B--2---:R-:W-:Y:S01]  /*2790*/  I2FP.F32.S32 R4, R2 ;  /* 0x0000000200047245 */ /* 0x004fe20000201400 */
[----:B------:R-:W-:Y:S06]  /*27a0*/  BRA `(.L_x_9196) ;  /* 0x0000000c00147947 */ /* 0x000fec0003800000 */
.L_x_9197:
[----:B------:R-:W2:Y:S02]  /*27b0*/  LDG.E.U16 R2, desc[UR36][R2.64] ;  /* 0x0000002402027981 */ /* 0x000ea4000c1e1500 */
[----:B--2---:R2:W4:Y:S01]  /*27c0*/  I2F.S16 R4, R2 ;  /* 0x0000000200047306 */ /* 0x0045220000101400 */
[----:B------:R-:W-:Y:S05]  /*27d0*/  BRA `(.L_x_9196) ;  /* 0x0000000c00087947 */ /* 0x000fea0003800000 */
.L_x_9192:
        /* <DEDUP_REMOVED lines=8> */
.L_x_9200:
[----:B------:R-:W2:Y:S02]  /*2860*/  LDG.E.U16 R2, desc[UR36][R2.64] ;  /* 0x0000002402027981 */ /* 0x000ea4000c1e1500 */
[----:B--2---:R-:W-:Y:S01]  /*2870*/  HADD2.F32 R4, -RZ, R2.H0_H0 ;  /* 0x20000002ff047230 */ /* 0x004fe20000004100 */
[----:B------:R-:W-:Y:S06]  /*2880*/  BRA `(.L_x_9196) ;  /* 0x0000000800dc7947 */ /* 0x000fec0003800000 */
.L_x_9199:
        /* <DEDUP_REMOVED lines=8> */
.L_x_9202:
[----:B------:R-:W2:Y:S02]  /*2910*/  LDG.E.U16 R2, desc[UR36][R2.64] ;  /* 0x0000002402027981 */ /* 0x000ea4000c1e1500 */
[----:B--2---:R-:W-:Y:S01]  /*2920*/  HADD2.F32 R4, -RZ, R2.H0_H0 ;  /* 0x20000002ff047230 */ /* 0x004fe20000004100 */
[----:B------:R-:W-:Y:S06]  /*2930*/  BRA `(.L_x_9196) ;  /* 0x0000000800b07947 */ /* 0x000fec0003800000 */
.L_x_9201:
        /* <DEDUP_REMOVED lines=11> */
.L_x_9191:
        /* <DEDUP_REMOVED lines=12> */
.L_x_9205:
        /* <DEDUP_REMOVED lines=11> */
.L_x_9204:
        /* <DEDUP_REMOVED lines=25> */
.L_x_9207:
        /* <DEDUP_REMOVED lines=12> */
.L_x_9206:
[----:B------:R-:W2:Y:S02]  /*2db0*/  LDG.E.U16 R2, desc[UR36][R2.64] ;  /* 0x0000002402027981 */ /* 0x000ea4000c1e1500 */
[----:B--2---:R-:W-:Y:S01]  /*2dc0*/  SHF.L.U32 R4, R2, 0x10, RZ ;  /* 0x0000001002047819 */ /* 0x004fe200000006ff */
[----:B------:R-:W-:Y:S06]  /*2dd0*/  BRA `(.L_x_9196) ;  /* 0x0000000400887947 */ /* 0x000fec0003800000 */
.L_x_9203:
        /* <DEDUP_REMOVED lines=11> */
.L_x_9210:
        /* <DEDUP_REMOVED lines=20> */
.L_x_9212:
[----:B------:R-:W-:Y:S05]  /*2fd0*/  BSYNC.RECONVERGENT B0 ;  /* 0x0000000000007941 */ /* 0x000fea0003800200 */
.L_x_9211:
[----:B------:R-:W-:Y:S01]  /*2fe0*/  IMAD.SHL.U32 R0, R0, 0x100000, RZ ;  /* 0x0010000000007824 */ /* 0x000fe200078e00ff */
[----:B------:R-:W-:-:S04]  /*2ff0*/  LEA R2, R2, 0x3b800000, 0x17 ;  /* 0x3b80000002027811 */ /* 0x000fc800078eb8ff */
[----:B------:R-:W-:Y:S01]  /*3000*/  LOP3.LUT R4, R2, R0, R7, 0xfe, !PT ;  /* 0x0000000002047212 */ /* 0x000fe200078efe07 */
[----:B------:R-:W-:Y:S06]  /*3010*/  BRA `(.L_x_9196) ;  /* 0x0000000000f87947 */ /* 0x000fec0003800000 */
.L_x_9209:
        /* <DEDUP_REMOVED lines=20> */
.L_x_9214:
[----:B------:R-:W-:Y:S05]  /*3160*/  BSYNC.RECONVERGENT B0 ;  /* 0x0000000000007941 */ /* 0x000fea0003800200 */
.L_x_9213:
[----:B------:R-:W-:Y:S01]  /*3170*/  IMAD.SHL.U32 R0, R0, 0x200000, RZ ;  /* 0x0020000000007824 */ /* 0x000fe200078e00ff */
[----:B------:R-:W-:-:S04]  /*3180*/  LEA R2, R2, 0x37800000, 0x17 ;  /* 0x3780000002027811 */ /* 0x000fc800078eb8ff */
[----:B------:R-:W-:Y:S01]  /*3190*/  LOP3.LUT R4, R2, R0, R7, 0xfe, !PT ;  /* 0x0000000002047212 */ /* 0x000fe200078efe07 */
[----:B------:R-:W-:Y:S06]  /*31a0*/  BRA `(.L_x_9196) ;  /* 0x0000000000947947 */ /* 0x000fec0003800000 */
.L_x_9208:
[----:B------:R-:W-:-:S09]  /*31b0*/  UISETP.NE.AND UP0, UPT, UR4, 0x1c, UPT ;  /* 0x0000001c0400788c */ /* 0x000fd2000bf05270 */
[----:B------:R-:W-:Y:S05]  /*31c0*/  BRA.U !UP0, `(.L_x_9215) ;  /* 0x0000000108847547 */ /* 0x000fea000b800000 */
[----:B------:R-:W-:-:S09]  /*31d0*/  UISETP.NE.AND UP0, UPT, UR4, 0x1d, UPT ;  /* 0x0000001d0400788c */ /* 0x000fd2000bf05270 */
[----:B------:R-:W-:Y:S05]  /*31e0*/  BRA.U !UP0, `(.L_x_9216) ;  /* 0x0000000108707547 */ /* 0x000fea000b800000 */
[----:B------:R-:W-:-:S09]  /*31f0*/  UISETP.NE.AND UP0, UPT, UR4, 0x2c, UPT ;  /* 0x0000002c0400788c */ /* 0x000fd2000bf05270 */
[----:B------:R-:W-:Y:S05]  /*3200*/  BRA.U !UP0, `(.L_x_9217) ;  /* 0x0000000108487547 */ /* 0x000fea000b800000 */
.L_x_9195:
        /* <DEDUP_REMOVED lines=16> */
.L_x_9218:
[----:B------:R-:W-:Y:S01]  /*3310*/  IMAD.MOV.U32 R4, RZ, RZ, RZ ;  /* 0x000000ffff047224 */ /* 0x000fe200078e00ff */
[----:B------:R-:W-:Y:S06]  /*3320*/  BRA `(.L_x_9196) ;  /* 0x0000000000347947 */ /* 0x000fec0003800000 */
.L_x_9217:
        /* <DEDUP_REMOVED lines=8> */
.L_x_9216:
[----:B------:R-:W2:Y:S02]  /*33b0*/  LDG.E.64 R2, desc[UR36][R2.64] ;  /* 0x0000002402027981 */ /* 0x000ea4000c1e1b00 */
[----:B--2---:R0:W1:Y:S02]  /*33c0*/  I2F.U64 R4, R2 ;  /* 0x0000000200047312 */ /* 0x0040640000301000 */
[----:B01----:R-:W-:Y:S05]  /*33d0*/  BRA `(.L_x_9196) ;  /* 0x0000000000087947 */ /* 0x003fea0003800000 */
.L_x_9215:
[----:B------:R-:W2:Y:S02]  /*33e0*/  LDG.E R2, desc[UR36][R2.64] ;  /* 0x0000002402027981 */ /* 0x000ea4000c1e1900 */
[----:B--2---:R-:W-:-:S07]  /*33f0*/  I2FP.F32.U32 R4, R2 ;  /* 0x0000000200047245 */ /* 0x004fce0000201000 */
.L_x_9196:
[----:B------:R-:W-:Y:S05]  /*3400*/  BSYNC.RECONVERGENT B6 ;  /* 0x0000000000067941 */ /* 0x000fea0003800200 */
.L_x_9190:
[----:B------:R-:W0:Y:S01]  /*3410*/  LDCU.64 UR6, c[0x0][0x5e8] ;  /* 0x0000bd00ff0677ac */ /* 0x000e220008000a00 */
[----:B-1-345:R-:W-:Y:S01]  /*3420*/  FMNMX.FTZ R4, R4, R19, !PT ;  /* 0x0000001304047209 */ /* 0x03afe20007810000 */
        /* <DEDUP_REMOVED lines=16> */
.L_x_9222:
[----:B------:R-:W0:Y:S02]  /*3530*/  F2I.S64.TRUNC R4, R4 ;  /* 0x0000000400047311 */ /* 0x000e24000020d900 */
[----:B0-----:R-:W-:-:S05]  /*3540*/  IMAD.MOV.U32 R7, RZ, RZ, R4 ;  /* 0x000000ffff077224 */ /* 0x001fca00078e0004 */
[----:B------:R0:W-:Y:S01]  /*3550*/  STG.E.U8 desc[UR36][R2.64], R7 ;  /* 0x0000000702007986 */ /* 0x0001e2000c101124 */
[----:B------:R-:W-:Y:S05]  /*3560*/  BRA `(.L_x_9224) ;  /* 0x0000000c002c7947 */ /* 0x000fea0003800000 */
.L_x_9221:
        /* <DEDUP_REMOVED lines=9> */
.L_x_9226:
[----:B------:R-:W0:Y:S02]  /*3600*/  F2I.FTZ.TRUNC.NTZ R5, R4 ;  /* 0x0000000400057305 */ /* 0x000e24000021f100 */
[----:B0-----:R0:W-:Y:S01]  /*3610*/  STG.E desc[UR36][R2.64], R5 ;  /* 0x0000000502007986 */ /* 0x0011e2000c101924 */
[----:B------:R-:W-:Y:S05]  /*3620*/  BRA `(.L_x_9224) ;  /* 0x0000000800fc7947 */ /* 0x000fea0003800000 */
.L_x_9225:
[----:B------:R-:W0:Y:S02]  /*3630*/  F2I.FTZ.TRUNC.NTZ R5, R4 ;  /* 0x0000000400057305 */ /* 0x000e24000021f100 */
[----:B0-----:R0:W-:Y:S01]  /*3640*/  STG.E.U16 desc[UR36][R2.64], R5 ;  /* 0x0000000502007986 */ /* 0x0011e2000c101524 */
[----:B------:R-:W-:Y:S05]  /*3650*/  BRA `(.L_x_9224) ;  /* 0x0000000800f07947 */ /* 0x000fea0003800000 */
.L_x_9220:
        /* <DEDUP_REMOVED lines=8> */
.L_x_9228:
[----:B------:R-:W-:-:S05]  /*36e0*/  F2FP.F16.F32.PACK_AB R4, RZ, R4 ;  /* 0x00000004ff04723e */ /* 0x000fca00000000ff */
[----:B------:R0:W-:Y:S01]  /*36f0*/  STG.E.U16 desc[UR36][R2.64], R4 ;  /* 0x0000000402007986 */ /* 0x0001e2000c101524 */
[----:B------:R-:W-:Y:S05]  /*3700*/  BRA `(.L_x_9224) ;  /* 0x0000000800c47947 */ /* 0x000fea0003800000 */
.L_x_9227:
        /* <DEDUP_REMOVED lines=9> */
.L_x_9230:
[----:B------:R-:W-:-:S04]  /*37a0*/  F2FP.F16.F32.PACK_AB R5, RZ, R4 ;  /* 0x00000004ff05723e */ /* 0x000fc800000000ff */
[----:B------:R-:W-:-:S05]  /*37b0*/  PRMT R5, R5, 0x5410, RZ ;  /* 0x0000541005057816 */ /* 0x000fca00000000ff */
[----:B------:R2:W-:Y:S01]  /*37c0*/  STG.E desc[UR36][R2.64], R5 ;  /* 0x0000000502007986 */ /* 0x0005e2000c101924 */
[----:B------:R-:W-:Y:S05]  /*37d0*/  BRA `(.L_x_9224) ;  /* 0x0000000800907947 */ /* 0x000fea0003800000 */
.L_x_9229:
[----:B------:R-:W-:-:S06]  /*37e0*/  FMUL.FTZ R4, R4, 1 ;  /* 0x3f80000004047820 */ /* 0x000fcc0000410000 */
[----:B------:R-:W0:Y:S02]  /*37f0*/  F2F.F64.F32 R4, R4 ;  /* 0x0000000400047310 */ /* 0x000e240000201800 */
[----:B0-----:R4:W-:Y:S01]  /*3800*/  STG.E.64 desc[UR36][R2.64], R4 ;  /* 0x0000000402007986 */ /* 0x0019e2000c101b24 */
[----:B------:R-:W-:Y:S05]  /*3810*/  BRA `(.L_x_9224) ;  /* 0x0000000800807947 */ /* 0x000fea0003800000 */
.L_x_9219:
        /* <DEDUP_REMOVED lines=12> */
.L_x_9233:
[----:B------:R-:W-:Y:S01]  /*38e0*/  FMUL.FTZ R4, R4, 1 ;  /* 0x3f80000004047820 */ /* 0x000fe20000410000 */
[----:B------:R-:W-:-:S05]  /*38f0*/  CS2R R6, SRZ ;  /* 0x0000000000067805 */ /* 0x000fca000001ff00 */
[----:B------:R-:W0:Y:S02]  /*3900*/  F2F.F64.F32 R4, R4 ;  /* 0x0000000400047310 */ /* 0x000e240000201800 */
[----:B0-----:R0:W-:Y:S01]  /*3910*/  STG.E.128 desc[UR36][R2.64], R4 ;  /* 0x0000000402007986 */ /* 0x0011e2000c101d24 */
[----:B------:R-:W-:Y:S05]  /*3920*/  BRA `(.L_x_9224) ;  /* 0x00000008003c7947 */ /* 0x000fea0003800000 */
.L_x_9232:
        /* <DEDUP_REMOVED lines=18> */
.L_x_9237:
[----:B------:R-:W-:Y:S05]  /*3a50*/  BSYNC.RECONVERGENT B0 ;  /* 0x0000000000007941 */ /* 0x000fea0003800200 */
.L_x_9236:
[----:B------:R-:W-:-:S05]  /*3a60*/  LOP3.LUT R7, R0, 0x80, R7, 0xf8, !PT ;  /* 0x0000008000077812 */ /* 0x000fca00078ef807 */
[----:B------:R0:W-:Y:S01]  /*3a70*/  STG.E.U8 desc[UR36][R2.64], R7 ;  /* 0x0000000702007986 */ /* 0x0001e2000c101124 */
[----:B------:R-:W-:Y:S05]  /*3a80*/  BRA `(.L_x_9224) ;  /* 0x0000000400e47947 */ /* 0x000fea0003800000 */
.L_x_9235:
        /* <DEDUP_REMOVED lines=14> */
.L_x_9239:
[----:B------:R-:W-:Y:S05]  /*3b70*/  BSYNC.RECONVERGENT B0 ;  /* 0x0000000000007941 */ /* 0x000fea0003800200 */
.L_x_9238:
[----:B------:R-:W-:-:S05]  /*3b80*/  LOP3.LUT R5, R0, 0x80, R7, 0xf8, !PT ;  /* 0x0000008000057812 */ /* 0x000fca00078ef807 */
[----:B------:R0:W-:Y:S01]  /*3b90*/  STG.E.U8 desc[UR36][R2.64], R5 ;  /* 0x0000000502007986 */ /* 0x0001e2000c101124 */
[----:B------:R-:W-:Y:S05]  /*3ba0*/  BRA `(.L_x_9224) ;  /* 0x00000004009c7947 */ /* 0x000fea0003800000 */
.L_x_9234:
[----:B------:R-:W-:-:S05]  /*3bb0*/  F2FP.BF16.F32.PACK_AB R4, RZ, R4 ;  /* 0x00000004ff04723e */ /* 0x000fca00000010ff */
[----:B------:R0:W-:Y:S01]  /*3bc0*/  STG.E.U16 desc[UR36][R2.64], R4 ;  /* 0x0000000402007986 */ /* 0x0001e2000c101524 */
[----:B------:R-:W-:Y:S05]  /*3bd0*/  BRA `(.L_x_9224) ;  /* 0x0000000400907947 */ /* 0x000fea0003800000 */
.L_x_9231:
        /* <DEDUP_REMOVED lines=11> */
.L_x_9242:
        /* <DEDUP_REMOVED lines=12> */
.L_x_9245:
[----:B------:R-:W-:-:S04]  /*3d50*/  SHF.R.U32.HI R0, RZ, 0x14, R4 ;  /* 0x00000014ff007819 */ /* 0x000fc80000011604 */
[----:B------:R-:W-:-:S04]  /*3d60*/  LOP3.LUT R5, R0, 0x1, RZ, 0xc0, !PT ;  /* 0x0000000100057812 */ /* 0x000fc800078ec0ff */
[----:B------:R-:W-:-:S04]  /*3d70*/  IADD3 R0, PT, PT, R4, 0x487ffff, R5 ;  /* 0x0487ffff04007810 */ /* 0x000fc80007ffe005 */
[----:B------:R-:W-:-:S04]  /*3d80*/  SHF.R.U32.HI R0, RZ, 0x14, R0 ;  /* 0x00000014ff007819 */ /* 0x000fc80000011600 */
[----:B------:R-:W-:-:S07]  /*3d90*/  LOP3.LUT R5, R0, 0xff, RZ, 0xc0, !PT ;  /* 0x000000ff00057812 */ /* 0x000fce00078ec0ff */
.L_x_9246:
[----:B------:R-:W-:-:S04]  /*3da0*/  SHF.R.U32.HI R4, RZ, 0x18, R4 ;  /* 0x00000018ff047819 */ /* 0x000fc80000011604 */
[----:B------:R-:W-:-:S04]  /*3db0*/  LOP3.LUT R5, R5, 0x80, R4, 0xf8, !PT ;  /* 0x0000008005057812 */ /* 0x000fc800078ef804 */
[----:B------:R-:W-:-:S07]  /*3dc0*/  PRMT R0, R5, 0x7610, R0 ;  /* 0x0000761005007816 */ /* 0x000fce0000000000 */
.L_x_9244:
[----:B------:R-:W-:Y:S05]  /*3dd0*/  BSYNC.RECONVERGENT B0 ;  /* 0x0000000000007941 */ /* 0x000fea0003800200 */
.L_x_9243:
[----:B------:R0:W-:Y:S01]  /*3de0*/  STG.E.U8 desc[UR36][R2.64], R0 ;  /* 0x0000000002007986 */ /* 0x0001e2000c101124 */
[----:B------:R-:W-:Y:S05]  /*3df0*/  BRA `(.L_x_9224) ;  /* 0x0000000400087947 */ /* 0x000fea0003800000 */
.L_x_9241:
        /* <DEDUP_REMOVED lines=12> */
.L_x_9249:
[----:B------:R-:W-:-:S04]  /*3ec0*/  SHF.R.U32.HI R0, RZ, 0x15, R4 ;  /* 0x00000015ff007819 */ /* 0x000fc80000011604 */
[----:B------:R-:W-:-:S04]  /*3ed0*/  LOP3.LUT R5, R0, 0x1, RZ, 0xc0, !PT ;  /* 0x0000000100057812 */ /* 0x000fc800078ec0ff */
[----:B------:R-:W-:-:S04]  /*3ee0*/  IADD3 R0, PT, PT, R4, 0x88fffff, R5 ;  /* 0x088fffff04007810 */ /* 0x000fc80007ffe005 */
[----:B------:R-:W-:-:S04]  /*3ef0*/  SHF.R.U32.HI R0, RZ, 0x15, R0 ;  /* 0x00000015ff007819 */ /* 0x000fc80000011600 */
[----:B------:R-:W-:-:S07]  /*3f00*/  LOP3.LUT R5, R0, 0xff, RZ, 0xc0, !PT ;  /* 0x000000ff00057812 */ /* 0x000fce00078ec0ff */
.L_x_9250:
[----:B------:R-:W-:-:S04]  /*3f10*/  SHF.R.U32.HI R4, RZ, 0x18, R4 ;  /* 0x00000018ff047819 */ /* 0x000fc80000011604 */
[----:B------:R-:W-:-:S04]  /*3f20*/  LOP3.LUT R5, R5, 0x80, R4, 0xf8, !PT ;  /* 0x0000008005057812 */ /* 0x000fc800078ef804 */
[----:B------:R-:W-:-:S07]  /*3f30*/  PRMT R0, R5, 0x7610, R0 ;  /* 0x0000761005007816 */ /* 0x000fce0000000000 */
.L_x_9248:
[----:B------:R-:W-:Y:S05]  /*3f40*/  BSYNC.RECONVERGENT B0 ;  /* 0x0000000000007941 */ /* 0x000fea0003800200 */
.L_x_9247:
[----:B------:R0:W-:Y:S01]  /*3f50*/  STG.E.U8 desc[UR36][R2.64], R0 ;  /* 0x0000000002007986 */ /* 0x0001e2000c101124 */
[----:B------:R-:W-:Y:S05]  /*3f60*/  BRA `(.L_x_9224) ;  /* 0x0000000000ac7947 */ /* 0x000fea0003800000 */
.L_x_9240:
[----:B------:R-:W-:-:S09]  /*3f70*/  UISETP.NE.AND UP0, UPT, UR4, 0x1c, UPT ;  /* 0x0000001c0400788c */ /* 0x000fd2000bf05270 */
[----:B------:R-:W-:Y:S05]  /*3f80*/  BRA.U !UP0, `(.L_x_9251) ;  /* 0x00000001089c7547 */ /* 0x000fea000b800000 */
[----:B------:R-:W-:-:S09]  /*3f90*/  UISETP.NE.AND UP0, UPT, UR4, 0x1d, UPT ;  /* 0x0000001d0400788c */ /* 0x000fd2000bf05270 */
[----:B------:R-:W-:Y:S05]  /*3fa0*/  BRA.U !UP0, `(.L_x_9252) ;  /* 0x0000000108887547 */ /* 0x000fea000b800000 */
[----:B------:R-:W-:-:S09]  /*3fb0*/  UISETP.NE.AND UP0, UPT, UR4, 0x2c, UPT ;  /* 0x0000002c0400788c */ /* 0x000fd2000bf05270 */
[----:B------:R-:W-:Y:S05]  /*3fc0*/  BRA.U !UP0, `(.L_x_9253) ;  /* 0x0000000108447547 */ /* 0x000fea000b800000 */
.L_x_9223:
        /* <DEDUP_REMOVED lines=16> */
.L_x_9254:
[----:B------:R-:W-:Y:S05]  /*40d0*/  BRA `(.L_x_9224) ;  /* 0x0000000000507947 */ /* 0x000fea0003800000 */
.L_x_9253:
        /* <DEDUP_REMOVED lines=15> */
.L_x_9252:
[----:B------:R-:W0:Y:S02]  /*41d0*/  F2I.U64.TRUNC R4, R4 ;  /* 0x0000000400047311 */ /* 0x000e24000020d800 */
[----:B0-----:R0:W-:Y:S01]  /*41e0*/  STG.E.64 desc[UR36][R2.64], R4 ;  /* 0x0000000402007986 */ /* 0x0011e2000c101b24 */
[----:B------:R-:W-:Y:S05]  /*41f0*/  BRA `(.L_x_9224) ;  /* 0x0000000000087947 */ /* 0x000fea0003800000 */
.L_x_9251:
[----:B------:R-:W0:Y:S02]  /*4200*/  F2I.FTZ.U32.TRUNC.NTZ R5, R4 ;  /* 0x0000000400057305 */ /* 0x000e24000021f000 */
[----:B0-----:R0:W-:Y:S02]  /*4210*/  STG.E desc[UR36][R2.64], R5 ;  /* 0x0000000502007986 */ /* 0x0011e4000c101924 */
.L_x_9224:
[----:B------:R-:W-:-:S07]  /*4220*/  VIADD R17, R17, 0x80 ;  /* 0x0000008011117836 */ /* 0x000fce0000000000 */
.L_x_9159:
[----:B------:R-:W-:Y:S05]  /*4230*/  BSYNC.RECONVERGENT B7 ;  /* 0x0000000000077941 */ /* 0x000fea0003800200 */
.L_x_9158:
        /* <DEDUP_REMOVED lines=358> */
.L_x_9257:
        /* <DEDUP_REMOVED lines=18> */
.L_x_9262:
[----:B------:R-:W2:Y:S02]  /*59c0*/  LDG.E.U8 R2, desc[UR36][R2.64] ;  /* 0x0000002402027981 */ /* 0x000ea4000c1e1100 */
[----:B--2---:R-:W-:Y:S01]  /*59d0*/  I2FP.F32.U32 R19, R2 ;  /* 0x0000000200137245 */ /* 0x004fe20000201000 */
[----:B------:R-:W-:Y:S06]  /*59e0*/  BRA `(.L_x_9264) ;  /* 0x0000000c00447947 */ /* 0x000fec0003800000 */
.L_x_9261:
        /* <DEDUP_REMOVED lines=9> */
.L_x_9266:
[----:B------:R-:W2:Y:S02]  /*5a80*/  LDG.E R2, desc[UR36][R2.64] ;  /* 0x0000002402027981 */ /* 0x000ea4000c1e1900 */
[----:B--2---:R-:W-:Y:S01]  /*5a90*/  I2FP.F32.S32 R19, R2 ;  /* 0x0000000200137245 */ /* 0x004fe20000201400 */
[----:B------:R-:W-:Y:S06]  /*5aa0*/  BRA `(.L_x_9264) ;  /* 0x0000000c00147947 */ /* 0x000fec0003800000 */
.L_x_9265:
[----:B------:R-:W2:Y:S02]  /*5ab0*/  LDG.E.U16 R2, desc[UR36][R2.64] ;  /* 0x0000002402027981 */ /* 0x000ea4000c1e1500 */
[----:B--2---:R0:W1:Y:S01]  /*5ac0*/  I2F.S16 R19, R2 ;  /* 0x0000000200137306 */ /* 0x0040620000101400 */
[----:B------:R-:W-:Y:S05]  /*5ad0*/  BRA `(.L_x_9264) ;  /* 0x0000000c00087947 */ /* 0x000fea0003800000 */
.L_x_9260:
        /* <DEDUP_REMOVED lines=8> */
.L_x_9268:
[----:B------:R-:W2:Y:S02]  /*5b60*/  LDG.E.U16 R2, desc[UR36][R2.64] ;  /* 0x0000002402027981 */ /* 0x000ea4000c1e1500 */
[----:B--2---:R-:W-:Y:S01]  /*5b70*/  HADD2.F32 R19, -RZ, R2.H0_H0 ;  /* 0x20000002ff137230 */ /* 0x004fe20000004100 */
[----:B------:R-:W-:Y:S06]  /*5b80*/  BRA `(.L_x_9264) ;  /* 0x0000000800dc7947 */ /* 0x000fec0003800000 */
.L_x_9267:
        /* <DEDUP_REMOVED lines=8> */
.L_x_9270:
[----:B------:R-:W2:Y:S02]  /*5c10*/  LDG.E.U16 R2, desc[UR36][R2.64] ;  /* 0x0000002402027981 */ /* 0x000ea4000c1e1500 */
[----:B--2---:R-:W-:Y:S01]  /*5c20*/  HADD2.F32 R19, -RZ, R2.H0_H0 ;  /* 0x20000002ff137230 */ /* 0x004fe20000004100 */
[----:B------:R-:W-:Y:S06]  /*5c30*/  BRA `(.L_x_9264) ;  /* 0x0000000800b07947 */ /* 0x000fec0003800000 */
.L_x_9269:
        /* <DEDUP_REMOVED lines=11> */
.L_x_9259:
        /* <DEDUP_REMOVED lines=12> */
.L_x_9273:
        /* <DEDUP_REMOVED lines=11> */
.L_x_9272:
        /* <DEDUP_REMOVED lines=25> */
.L_x_9275:
        /* <DEDUP_REMOVED lines=12> */
.L_x_9274:
[----:B------:R-:W2:Y:S02]  /*60b0*/  LDG.E.U16 R2, desc[UR36][R2.64] ;  /* 0x0000002402027981 */ /* 0x000ea4000c1e1500 */
[----:B--2---:R-:W-:Y:S01]  /*60c0*/  SHF.L.U32 R19, R2, 0x10, RZ ;  /* 0x0000001002137819 */ /* 0x004fe200000006ff */
[----:B------:R-:W-:Y:S06]  /*60d0*/  BRA `(.L_x_9264) ;  /* 0x0000000400887947 */ /* 0x000fec0003800000 */
.L_x_9271:
        /* <DEDUP_REMOVED lines=11> */
.L_x_9278:
        /* <DEDUP_REMOVED lines=20> */
.L_x_9280:
[----:B------:R-:W-:Y:S05]  /*62d0*/  BSYNC.RECONVERGENT B0 ;  /* 0x0000000000007941 */ /* 0x000fea0003800200 */
.L_x_9279:
[----:B------:R-:W-:Y:S01]  /*62e0*/  IMAD.SHL.U32 R0, R0, 0x100000, RZ ;  /* 0x0010000000007824 */ /* 0x000fe200078e00ff */
[----:B------:R-:W-:-:S04]  /*62f0*/  LEA R2, R2, 0x3b800000, 0x17 ;  /* 0x3b80000002027811 */ /* 0x000fc800078eb8ff */
[----:B------:R-:W-:Y:S01]  /*6300*/  LOP3.LUT R19, R2, R0, R19, 0xfe, !PT ;  /* 0x0000000002137212 */ /* 0x000fe200078efe13 */
[----:B------:R-:W-:Y:S06]  /*6310*/  BRA `(.L_x_9264) ;  /* 0x0000000000f87947 */ /* 0x000fec0003800000 */
.L_x_9277:
        /* <DEDUP_REMOVED lines=20> */
.L_x_9282:
[----:B------:R-:W-:Y:S05]  /*6460*/  BSYNC.RECONVERGENT B0 ;  /* 0x0000000000007941 */ /* 0x000fea0003800200 */
.L_x_9281:
[----:B------:R-:W-:Y:S01]  /*6470*/  IMAD.SHL.U32 R0, R0, 0x200000, RZ ;  /* 0x0020000000007824 */ /* 0x000fe200078e00ff */
[----:B------:R-:W-:-:S04]  /*6480*/  LEA R2, R2, 0x37800000, 0x17 ;  /* 0x3780000002027811 */ /* 0x000fc800078eb8ff */
[----:B------:R-:W-:Y:S01]  /*6490*/  LOP3.LUT R19, R2, R0, R19, 0xfe, !PT ;  /* 0x0000000002137212 */ /* 0x000fe200078efe13 */
[----:B------:R-:W-:Y:S06]  /*64a0*/  BRA `(.L_x_9264) ;  /* 0x0000000000947947 */ /* 0x000fec0003800000 */
.L_x_9276:
        /* <DEDUP_REMOVED lines=14> */
.L_x_9263:
        /* <DEDUP_REMOVED lines=16> */
.L_x_9285:
[----:B------:R-:W-:Y:S01]  /*6690*/  IMAD.MOV.U32 R19, RZ, RZ, RZ ;  /* 0x000000ffff137224 */ /* 0x000fe200078e00ff */
[----:B------:R-:W-:Y:S06]  /*66a0*/  BRA `(.L_x_9264) ;  /* 0x0000000000147947 */ /* 0x000fec0003800000 */
.L_x_9284:
[----:B------:R-:W2:Y:S02]  /*66b0*/  LDG.E.64 R2, desc[UR36][R2.64] ;  /* 0x0000002402027981 */ /* 0x000ea4000c1e1b00 */
[----:B--2---:R0:W1:Y:S02]  /*66c0*/  I2F.U64 R19, R2 ;  /* 0x0000000200137312 */ /* 0x0040640000301000 */
[----:B01----:R-:W-:Y:S05]  /*66d0*/  BRA `(.L_x_9264) ;  /* 0x0000000000087947 */ /* 0x003fea0003800000 */
.L_x_9283:
[----:B------:R-:W2:Y:S02]  /*66e0*/  LDG.E R2, desc[UR36][R2.64] ;  /* 0x0000002402027981 */ /* 0x000ea4000c1e1900 */
[----:B--2---:R-:W-:-:S07]  /*66f0*/  I2FP.F32.U32 R19, R2 ;  /* 0x0000000200137245 */ /* 0x004fce0000201000 */
.L_x_9264:
[----:B------:R-:W-:Y:S05]  /*6700*/  BSYNC.RECONVERGENT B6 ;  /* 0x0000000000067941 */ /* 0x000fea0003800200 */
.L_x_9258:
        /* <DEDUP_REMOVED lines=18> */
.L_x_9290:
[----:B------:R-:W2:Y:S02]  /*6830*/  LDG.E.U8 R2, desc[UR36][R2.64] ;  /* 0x0000002402027981 */ /* 0x000ea4000c1e1100 */
[----:B--2---:R-:W-:Y:S01]  /*6840*/  I2FP.F32.U32 R4, R2 ;  /* 0x0000000200047245 */ /* 0x004fe20000201000 */
[----:B------:R-:W-:Y:S06]  /*6850*/  BRA `(.L_x_9292) ;  /* 0x0000000c00447947 */ /* 0x000fec0003800000 */
.L_x_9289:
        /* <DEDUP_REMOVED lines=9> */
.L_x_9294:
[----:B------:R-:W2:Y:S02]  /*68f0*/  LDG.E R2, desc[UR36][R2.64] ;  /* 0x0000002402027981 */ /* 0x000ea4000c1e1900 */
[----:B--2---:R-:W-:Y:S01]  /*6900*/  I2FP.F32.S32 R4, R2 ;  /* 0x0000000200047245 */ /* 0x004fe20000201400 */
[----:B------:R-:W-:Y:S06]  /*6910*/  BRA `(.L_x_9292) ;  /* 0x0000000c00147947 */ /* 0x000fec0003800000 */
.L_x_9293:
[----:B------:R-:W2:Y:S02]  /*6920*/  LDG.E.U16 R2, desc[UR36][R2.64] ;  /* 0x0000002402027981 */ /* 0x000ea4000c1e1500 */
[----:B--2---:R0:W2:Y:S01]  /*6930*/  I2F.S16 R4, R2 ;  /* 0x0000000200047306 */ /* 0x0040a20000101400 */
[----:B------:R-:W-:Y:S05]  /*6940*/  BRA `(.L_x_9292) ;  /* 0x0000000c00087947 */ /* 0x000fea0003800000 */
.L_x_9288:
        /* <DEDUP_REMOVED lines=8> */
.L_x_9296:
[----:B------:R-:W2:Y:S02]  /*69d0*/  LDG.E.U16 R2, desc[UR36][R2.64] ;  /* 0x0000002402027981 */ /* 0x000ea4000c1e1500 */
[----:B--2---:R-:W-:Y:S01]  /*69e0*/  HADD2.F32 R4, -RZ, R2.H0_H0 ;  /* 0x20000002ff047230 */ /* 0x004fe20000004100 */
[----:B------:R-:W-:Y:S06]  /*69f0*/  BRA `(.L_x_9292) ;  /* 0x0000000800dc7947 */ /* 0x000fec0003800000 */
.L_x_9295:
        /* <DEDUP_REMOVED lines=8> */
.L_x_9298:
[----:B------:R-:W2:Y:S02]  /*6a80*/  LDG.E.U16 R2, desc[UR36][R2.64] ;  /* 0x0000002402027981 */ /* 0x000ea4000c1e1500 */
[----:B--2---:R-:W-:Y:S01]  /*6a90*/  HADD2.F32 R4, -RZ, R2.H0_H0 ;  /* 0x20000002ff047230 */ /* 0x004fe20000004100 */
[----:B------:R-:W-:Y:S06]  /*6aa0*/  BRA `(.L_x_9292) ;  /* 0x0000000800b07947 */ /* 0x000fec0003800000 */
.L_x_9297:
        /* <DEDUP_REMOVED lines=11> */
.L_x_9287:
        /* <DEDUP_REMOVED lines=12> */
.L_x_9301:
        /* <DEDUP_REMOVED lines=11> */
.L_x_9300:
        /* <DEDUP_REMOVED lines=25> */
.L_x_9303:
        /* <DEDUP_REMOVED lines=12> */
.L_x_9302:
[----:B------:R-:W2:Y:S02]  /*6f20*/  LDG.E.U16 R2, desc[UR36][R2.64] ;  /* 0x0000002402027981 */ /* 0x000ea4000c1e1500 */
[----:B--2---:R-:W-:Y:S01]  /*6f30*/  IMAD.U32 R4, R2, 0x10000, RZ ;  /* 0x0001000002047824 */ /* 0x004fe200078e00ff */
[----:B------:R-:W-:Y:S06]  /*6f40*/  BRA `(.L_x_9292) ;  /* 0x0000000400887947 */ /* 0x000fec0003800000 */
.L_x_9299:
        /* <DEDUP_REMOVED lines=11> */
.L_x_9306:
        /* <DEDUP_REMOVED lines=20> */
.L_x_9308:
[----:B------:R-:W-:Y:S05]  /*7140*/  BSYNC.RECONVERGENT B0 ;  /* 0x0000000000007941 */ /* 0x000fea0003800200 */
.L_x_9307:
[----:B------:R-:W-:Y:S02]  /*7150*/  SHF.L.U32 R0, R0, 0x14, RZ ;  /* 0x0000001400007819 */ /* 0x000fe400000006ff */
[----:B------:R-:W-:-:S04]  /*7160*/  LEA R2, R2, 0x3b800000, 0x17 ;  /* 0x3b80000002027811 */ /* 0x000fc800078eb8ff */
[----:B------:R-:W-:Y:S01]  /*7170*/  LOP3.LUT R4, R2, R0, R7, 0xfe, !PT ;  /* 0x0000000002047212 */ /* 0x000fe200078efe07 */
[----:B------:R-:W-:Y:S06]  /*7180*/  BRA `(.L_x_9292) ;  /* 0x0000000000f87947 */ /* 0x000fec0003800000 */
.L_x_9305:
        /* <DEDUP_REMOVED lines=20> */
.L_x_9310:
[----:B------:R-:W-:Y:S05]  /*72d0*/  BSYNC.RECONVERGENT B0 ;  /* 0x0000000000007941 */ /* 0x000fea0003800200 */
.L_x_9309:
[----:B------:R-:W-:Y:S01]  /*72e0*/  IMAD.SHL.U32 R0, R0, 0x200000, RZ ;  /* 0x0020000000007824 */ /* 0x000fe200078e00ff */
[----:B------:R-:W-:-:S04]  /*72f0*/  LEA R2, R2, 0x37800000, 0x17 ;  /* 0x3780000002027811 */ /* 0x000fc800078eb8ff */
[----:B------:R-:W-:Y:S01]  /*7300*/  LOP3.LUT R4, R2, R0, R7, 0xfe, !PT ;  /* 0x0000000002047212 */ /* 0x000fe200078efe07 */
[----:B------:R-:W-:Y:S06]  /*7310*/  BRA `(.L_x_9292) ;  /* 0x0000000000947947 */ /* 0x000fec0003800000 */
.L_x_9304:
        /* <DEDUP_REMOVED lines=14> */
.L_x_9291:
        /* <DEDUP_REMOVED lines=16> */
.L_x_9313:
[----:B------:R-:W-:Y:S01]  /*7500*/  MOV R4, RZ ;  /* 0x000000ff00047202 */ /* 0x000fe20000000f00 */
[----:B------:R-:W-:Y:S06]  /*7510*/  BRA `(.L_x_9292) ;  /* 0x0000000000147947 */ /* 0x000fec0003800000 */
.L_x_9312:
[----:B------:R-:W2:Y:S02]  /*7520*/  LDG.E.64 R2, desc[UR36][R2.64] ;  /* 0x0000002402027981 */ /* 0x000ea4000c1e1b00 */
[----:B--2---:R0:W2:Y:S02]  /*7530*/  I2F.U64 R4, R2 ;  /* 0x0000000200047312 */ /* 0x0040a40000301000 */
[----:B0-2---:R-:W-:Y:S05]  /*7540*/  BRA `(.L_x_9292) ;  /* 0x0000000000087947 */ /* 0x005fea0003800000 */
.L_x_9311:
[----:B------:R-:W2:Y:S02]  /*7550*/  LDG.E R2, desc[UR36][R2.64] ;  /* 0x0000002402027981 */ /* 0x000ea4000c1e1900 */
[----:B--2---:R-:W-:-:S07]  /*7560*/  I2FP.F32.U32 R4, R2 ;  /* 0x0000000200047245 */ /* 0x004fce0000201000 */
.L_x_9292:
[----:B------:R-:W-:Y:S05]  /*7570*/  BSYNC.RECONVERGENT B6 ;  /* 0x0000000000067941 */ /* 0x000fea0003800200 */
.L_x_9286:
[----:B------:R-:W4:Y:S01]  /*7580*/  LDCU.64 UR6, c[0x0][0x5e8] ;  /* 0x0000bd00ff0677ac */ /* 0x000f220008000a00 */
[----:B0123-5:R-:W-:Y:S01]  /*7590*/  FMNMX.FTZ R4, R4, R19, !PT ;  /* 0x0000001304047209 */ /* 0x02ffe20007810000 */
        /* <DEDUP_REMOVED lines=16> */
.L_x_9317:
[----:B------:R-:W0:Y:S02]  /*76a0*/  F2I.S64.TRUNC R4, R4 ;  /* 0x0000000400047311 */ /* 0x000e24000020d900 */
[----:B0-----:R-:W-:-:S05]  /*76b0*/  IMAD.MOV.U32 R7, RZ, RZ, R4 ;  /* 0x000000ffff077224 */ /* 0x001fca00078e0004 */
[----:B------:R0:W-:Y:S01]  /*76c0*/  STG.E.U8 desc[UR36][R2.64], R7 ;  /* 0x0000000702007986 */ /* 0x0001e2000c101124 */
[----:B------:R-:W-:Y:S05]  /*76d0*/  BRA `(.L_x_9319) ;  /* 0x0000000c00287947 */ /* 0x000fea0003800000 */
.L_x_9316:
        /* <DEDUP_REMOVED lines=9> */
.L_x_9321:
[----:B------:R-:W0:Y:S02]  /*7770*/  F2I.FTZ.TRUNC.NTZ R5, R4 ;  /* 0x0000000400057305 */ /* 0x000e24000021f100 */
[----:B0-----:R0:W-:Y:S01]  /*7780*/  STG.E desc[UR36][R2.64], R5 ;  /* 0x0000000502007986 */ /* 0x0011e2000c101924 */
[----:B------:R-:W-:Y:S05]  /*7790*/  BRA `(.L_x_9319) ;  /* 0x0000000800f87947 */ /* 0x000fea0003800000 */
.L_x_9320:
[----:B------:R-:W0:Y:S02]  /*77a0*/  F2I.FTZ.TRUNC.NTZ R5, R4 ;  /* 0x0000000400057305 */ /* 0x000e24000021f100 */
[----:B0-----:R0:W-:Y:S01]  /*77b0*/  STG.E.U16 desc[UR36][R2.64], R5 ;  /* 0x0000000502007986 */ /* 0x0011e2000c101524 */
[----:B------:R-:W-:Y:S05]  /*77c0*/  BRA `(.L_x_9319) ;  /* 0x0000000800ec7947 */ /* 0x000fea0003800000 */
.L_x_9315:
        /* <DEDUP_REMOVED lines=8> */
.L_x_9323:
[----:B------:R-:W-:-:S05]  /*7850*/  F2FP.F16.F32.PACK_AB R4, RZ, R4 ;  /* 0x00000004ff04723e */ /* 0x000fca00000000ff */
[----:B------:R0:W-:Y:S01]  /*7860*/  STG.E.U16 desc[UR36][R2.64], R4 ;  /* 0x0000000402007986 */ /* 0x0001e2000c101524 */
[----:B------:R-:W-:Y:S05]  /*7870*/  BRA `(.L_x_9319) ;  /* 0x0000000800c07947 */ /* 0x000fea0003800000 */
.L_x_9322:
        /* <DEDUP_REMOVED lines=9> */
.L_x_9325:
[----:B------:R-:W-:-:S04]  /*7910*/  F2FP.F16.F32.PACK_AB R5, RZ, R4 ;  /* 0x00000004ff05723e */ /* 0x000fc800000000ff */
[----:B------:R-:W-:-:S05]  /*7920*/  PRMT R5, R5, 0x5410, RZ ;  /* 0x0000541005057816 */ /* 0x000fca00000000ff */
[----:B------:R0:W-:Y:S01]  /*7930*/  STG.E desc[UR36][R2.64], R5 ;  /* 0x0000000502007986 */ /* 0x0001e2000c101924 */
[----:B------:R-:W-:Y:S05]  /*7940*/  BRA `(.L_x_9319) ;  /* 0x00000008008c7947 */ /* 0x000fea0003800000 */
.L_x_9324:
[----:B------:R-:W-:-:S06]  /*7950*/  FMUL.FTZ R4, R4, 1 ;  /* 0x3f80000004047820 */ /* 0x000fcc0000410000 */
[----:B------:R-:W0:Y:S02]  /*7960*/  F2F.F64.F32 R4, R4 ;  /* 0x0000000400047310 */ /* 0x000e240000201800 */
[----:B0-----:R0:W-:Y:S01]  /*7970*/  STG.E.64 desc[UR36][R2.64], R4 ;  /* 0x0000000402007986 */ /* 0x0011e2000c101b24 */
[----:B------:R-:W-:Y:S05]  /*7980*/  BRA `(.L_x_9319) ;  /* 0x00000008007c7947 */ /* 0x000fea0003800000 */
.L_x_9314:
        /* <DEDUP_REMOVED lines=13> */
.L_x_9329:
        /* <DEDUP_REMOVED lines=16> */
.L_x_9332:
[----:B------:R-:W-:-:S04]  /*7b60*/  SHF.R.U32.HI R4, RZ, 0x18, R4 ;  /* 0x00000018ff047819 */ /* 0x000fc80000011604 */
[----:B------:R-:W-:-:S04]  /*7b70*/  LOP3.LUT R4, R5, 0x80, R4, 0xf8, !PT ;  /* 0x0000008005047812 */ /* 0x000fc800078ef804 */
[----:B------:R-:W-:-:S07]  /*7b80*/  PRMT R0, R4, 0x7610, R0 ;  /* 0x0000761004007816 */ /* 0x000fce0000000000 */
.L_x_9331:
[----:B------:R-:W-:Y:S05]  /*7b90*/  BSYNC.RECONVERGENT B0 ;  /* 0x0000000000007941 */ /* 0x000fea0003800200 */
.L_x_9330:
[----:B------:R0:W-:Y:S01]  /*7ba0*/  STG.E.U8 desc[UR36][R2.64], R0 ;  /* 0x0000000002007986 */ /* 0x0001e2000c101124 */
[----:B------:R-:W-:Y:S05]  /*7bb0*/  BRA `(.L_x_9319) ;  /* 0x0000000400f07947 */ /* 0x000fea0003800000 */
.L_x_9328:
        /* <DEDUP_REMOVED lines=16> */
.L_x_9335:
[----:B------:R-:W-:-:S04]  /*7cc0*/  SHF.R.U32.HI R4, RZ, 0x18, R4 ;  /* 0x00000018ff047819 */ /* 0x000fc80000011604 */
[----:B------:R-:W-:-:S04]  /*7cd0*/  LOP3.LUT R5, R5, 0x80, R4, 0xf8, !PT ;  /* 0x0000008005057812 */ /* 0x000fc800078ef804 */
[----:B------:R-:W-:-:S07]  /*7ce0*/  PRMT R0, R5, 0x7610, R0 ;  /* 0x0000761005007816 */ /* 0x000fce0000000000 */
.L_x_9334:
[----:B------:R-:W-:Y:S05]  /*7cf0*/  BSYNC.RECONVERGENT B0 ;  /* 0x0000000000007941 */ /* 0x000fea0003800200 */
.L_x_9333:
[----:B------:R0:W-:Y:S01]  /*7d00*/  STG.E.U8 desc[UR36][R2.64], R0 ;  /* 0x0000000002007986 */ /* 0x0001e2000c101124 */
[----:B------:R-:W-:Y:S05]  /*7d10*/  BRA `(.L_x_9319) ;  /* 0x0000000400987947 */ /* 0x000fea0003800000 */
.L_x_9327:
        /* <DEDUP_REMOVED lines=21> */
.L_x_9337:
[----:B------:R-:W0:Y:S02]  /*7e70*/  F2I.U64.TRUNC R4, R4 ;  /* 0x0000000400047311 */ /* 0x000e24000020d800 */
[----:B0-----:R0:W-:Y:S01]  /*7e80*/  STG.E.64 desc[UR36][R2.64], R4 ;  /* 0x0000000402007986 */ /* 0x0011e2000c101b24 */
[----:B------:R-:W-:Y:S05]  /*7e90*/  BRA `(.L_x_9319) ;  /* 0x0000000400387947 */ /* 0x000fea0003800000 */
.L_x_9336:
[----:B------:R-:W0:Y:S02]  /*7ea0*/  F2I.FTZ.U32.TRUNC.NTZ R5, R4 ;  /* 0x0000000400057305 */ /* 0x000e24000021f000 */
[----:B0-----:R0:W-:Y:S01]  /*7eb0*/  STG.E desc[UR36][R2.64], R5 ;  /* 0x0000000502007986 */ /* 0x0011e2000c101924 */
[----:B------:R-:W-:Y:S05]  /*7ec0*/  BRA `(.L_x_9319) ;  /* 0x00000004002c7947 */ /* 0x000fea0003800000 */
.L_x_9326:
        /* <DEDUP_REMOVED lines=10> */
.L_x_9339:
[----:B------:R-:W-:Y:S01]  /*7f70*/  FMUL.FTZ R4, R4, 1 ;  /* 0x3f80000004047820 */ /* 0x000fe20000410000 */
[----:B------:R-:W-:-:S05]  /*7f80*/  CS2R R6, SRZ ;  /* 0x0000000000067805 */ /* 0x000fca000001ff00 */
[----:B------:R-:W0:Y:S02]  /*7f90*/  F2F.F64.F32 R4, R4 ;  /* 0x0000000400047310 */ /* 0x000e240000201800 */
[----:B0-----:R3:W-:Y:S01]  /*7fa0*/  STG.E.128 desc[UR36][R2.64], R4 ;  /* 0x0000000402007986 */ /* 0x0017e2000c101d24 */
[----:B------:R-:W-:Y:S05]  /*7fb0*/  BRA `(.L_x_9319) ;  /* 0x0000000000f07947 */ /* 0x000fea0003800000 */
.L_x_9338:
[----:B------:R-:W-:-:S09]  /*7fc0*/  UISETP.NE.AND UP0, UPT, UR4, 0xf, UPT ;  /* 0x0000000f0400788c */ /* 0x000fd2000bf05270 */
[----:B------:R-:W-:Y:S05]  /*7fd0*/  BRA.U !UP0, `(.L_x_9340) ;  /* 0x0000000108e07547 */ /* 0x000fea000b800000 */
[----:B------:R-:W-:-:S09]  /*7fe0*/  UISETP.NE.AND UP0, UPT, UR4, 0x17, UPT ;  /* 0x000000170400788c */ /* 0x000fd2000bf05270 */
[----:B------:R-:W-:Y:S05]  /*7ff0*/  BRA.U !UP0, `(.L_x_9341) ;  /* 0x00000001088c7547 */ /* 0x000fea000b800000 */
[----:B------:R-:W-:-:S09]  /*8000*/  UISETP.NE.AND UP0, UPT, UR4, 0x18, UPT ;  /* 0x000000180400788c */ /* 0x000fd2000bf05270 */
[----:B------:R-:W-:Y:S05]  /*8010*/  BRA.U !UP0, `(.L_x_9342) ;  /* 0x0000000108447547 */ /* 0x000fea000b800000 */
.L_x_9318:
        /* <DEDUP_REMOVED lines=16> */
.L_x_9343:
[----:B------:R-:W-:Y:S05]  /*8120*/  BRA `(.L_x_9319) ;  /* 0x0000000000947947 */ /* 0x000fea0003800000 */
.L_x_9342:
        /* <DEDUP_REMOVED lines=12> */
.L_x_9345:
[----:B------:R-:W-:Y:S05]  /*81f0*/  BSYNC.RECONVERGENT B0 ;  /* 0x0000000000007941 */ /* 0x000fea0003800200 */
.L_x_9344:
[----:B------:R-:W-:-:S05]  /*8200*/  LOP3.LUT R5, R0, 0x80, R7, 0xf8, !PT ;  /* 0x0000008000057812 */ /* 0x000fca00078ef807 */
[----:B------:R1:W-:Y:S01]  /*8210*/  STG.E.U8 desc[UR36][R2.64], R5 ;  /* 0x0000000502007986 */ /* 0x0003e2000c101124 */
[----:B------:R-:W-:Y:S05]  /*8220*/  BRA `(.L_x_9319) ;  /* 0x0000000000547947 */ /* 0x000fea0003800000 */
.L_x_9341:
        /* <DEDUP_REMOVED lines=11> */
.L_x_9347:
[----:B------:R-:W-:Y:S01]  /*82e0*/  IMAD.MOV.U32 R0, RZ, RZ, 0x7f ;  /* 0x0000007fff007424 */ /* 0x000fe200078e00ff */
[----:B------:R-:W-:-:S04]  /*82f0*/  ISETP.GT.U32.AND P0, PT, R6, 0x7f800000, PT ;  /* 0x7f8000000600780c */ /* 0x000fc80003f04070 */
[----:B------:R-:W-:-:S09]  /*8300*/  SEL R0, R0, 0x7c, P0 ;  /* 0x0000007c00007807 */ /* 0x000fd20000000000 */
.L_x_9348:
[----:B------:R-:W-:Y:S05]  /*8310*/  BSYNC.RECONVERGENT B0 ;  /* 0x0000000000007941 */ /* 0x000fea0003800200 */
.L_x_9346:
[----:B------:R-:W-:-:S04]  /*8320*/  SHF.R.U32.HI R5, RZ, 0x18, R4 ;  /* 0x00000018ff057819 */ /* 0x000fc80000011604 */
[----:B------:R-:W-:-:S05]  /*8330*/  LOP3.LUT R5, R0, 0x80, R5, 0xf8, !PT ;  /* 0x0000008000057812 */ /* 0x000fca00078ef805 */
[----:B------:R2:W-:Y:S01]  /*8340*/  STG.E.U8 desc[UR36][R2.64], R5 ;  /* 0x0000000502007986 */ /* 0x0005e2000c101124 */
[----:B------:R-:W-:Y:S05]  /*8350*/  BRA `(.L_x_9319) ;  /* 0x0000000000087947 */ /* 0x000fea0003800000 */
.L_x_9340:
[----:B------:R-:W-:-:S05]  /*8360*/  F2FP.BF16.F32.PACK_AB R4, RZ, R4 ;  /* 0x00000004ff04723e */ /* 0x000fca00000010ff */
[----:B------:R0:W-:Y:S02]  /*8370*/  STG.E.U16 desc[UR36][R2.64], R4 ;  /* 0x0000000402007986 */ /* 0x0001e4000c101524 */
.L_x_9319:
[----:B------:R-:W-:-:S07]  /*8380*/  IADD3 R17, PT, PT, R17, 0x80, RZ ;  /* 0x0000008011117810 */ /* 0x000fce0007ffe0ff */
.L_x_9256:
[----:B------:R-:W-:Y:S05]  /*8390*/  BSYNC.RECONVERGENT B7 ;  /* 0x0000000000077941 */ /* 0x000fea0003800200 */
.L_x_9255:
        /* <DEDUP_REMOVED lines=358> */
.L_x_9351:
        /* <DEDUP_REMOVED lines=18> */
.L_x_9356:
[----:B------:R-:W2:Y:S02]  /*9b20*/  LDG.E.U8 R2, desc[UR36][R2.64] ;  /* 0x0000002402027981 */ /* 0x000ea4000c1e1100 */
[----:B--2---:R-:W-:Y:S01]  /*9b30*/  I2FP.F32.U32 R19, R2 ;  /* 0x0000000200137245 */ /* 0x004fe20000201000 */
[----:B------:R-:W-:Y:S06]  /*9b40*/  BRA `(.L_x_9358) ;  /* 0x0000000c00447947 */ /* 0x000fec0003800000 */
.L_x_9355:
        /* <DEDUP_REMOVED lines=9> */
.L_x_9360:
[----:B------:R-:W2:Y:S02]  /*9be0*/  LDG.E R2, desc[UR36][R2.64] ;  /* 0x0000002402027981 */ /* 0x000ea4000c1e1900 */
[----:B--2---:R-:W-:Y:S01]  /*9bf0*/  I2FP.F32.S32 R19, R2 ;  /* 0x0000000200137245 */ /* 0x004fe20000201400 */
[----:B------:R-:W-:Y:S06]  /*9c00*/  BRA `(.L_x_9358) ;  /* 0x0000000c00147947 */ /* 0x000fec0003800000 */
.L_x_9359:
[----:B------:R-:W2:Y:S02]  /*9c10*/  LDG.E.U16 R2, desc[UR36][R2.64] ;  /* 0x0000002402027981 */ /* 0x000ea4000c1e1500 */
[----:B--2---:R0:W1:Y:S01]  /*9c20*/  I2F.S16 R19, R2 ;  /* 0x0000000200137306 */ /* 0x0040620000101400 */
[----:B------:R-:W-:Y:S05]  /*9c30*/  BRA `(.L_x_9358) ;  /* 0x0000000c00087947 */ /* 0x000fea0003800000 */
.L_x_9354:
        /* <DEDUP_REMOVED lines=8> */
.L_x_9362:
[----:B------:R-:W2:Y:S02]  /*9cc0*/  LDG.E.U16 R2, desc[UR36][R2.64] ;  /* 0x0000002402027981 */ /* 0x000ea4000c1e1500 */
[----:B--2---:R-:W-:Y:S01]  /*9cd0*/  HADD2.F32 R19, -RZ, R2.H0_H0 ;  /* 0x20000002ff137230 */ /* 0x004fe20000004100 */
[----:B------:R-:W-:Y:S06]  /*9ce0*/  BRA `(.L_x_9358) ;  /* 0x0000000800dc7947 */ /* 0x000fec0003800000 */
.L_x_9361:
        /* <DEDUP_REMOVED lines=8> */
.L_x_9364:
[----:B------:R-:W2:Y:S02]  /*9d70*/  LDG.E.U16 R2, desc[UR36][R2.64] ;  /* 0x0000002402027981 */ /* 0x000ea4000c1e1500 */
[----:B--2---:R-:W-:Y:S01]  /*9d80*/  HADD2.F32 R19, -RZ, R2.H0_H0 ;  /* 0x20000002ff137230 */ /* 0x004fe20000004100 */
[----:B------:R-:W-:Y:S06]  /*9d90*/  BRA `(.L_x_9358) ;  /* 0x0000000800b07947 */ /* 0x000fec0003800000 */
.L_x_9363:
        /* <DEDUP_REMOVED lines=11> */
.L_x_9353:
        /* <DEDUP_REMOVED lines=12> */
.L_x_9367:
        /* <DEDUP_REMOVED lines=11> */
.L_x_9366:
        /* <DEDUP_REMOVED lines=25> */
.L_x_9369:
        /* <DEDUP_REMOVED lines=12> */
.L_x_9368:
[----:B------:R-:W2:Y:S02]  /*a210*/  LDG.E.U16 R2, desc[UR36][R2.64] ;  /* 0x0000002402027981 */ /* 0x000ea4000c1e1500 */
[----:B--2---:R-:W-:Y:S01]  /*a220*/  IMAD.U32 R19, R2, 0x10000, RZ ;  /* 0x0001000002137824 */ /* 0x004fe200078e00ff */
[----:B------:R-:W-:Y:S06]  /*a230*/  BRA `(.L_x_9358) ;  /* 0x0000000400887947 */ /* 0x000fec0003800000 */
.L_x_9365:
        /* <DEDUP_REMOVED lines=11> */
.L_x_9372:
        /* <DEDUP_REMOVED lines=20> */
.L_x_9374:
[----:B------:R-:W-:Y:S05]  /*a430*/  BSYNC.RECONVERGENT B0 ;  /* 0x0000000000007941 */ /* 0x000fea0003800200 */
.L_x_9373:
[----:B------:R-:W-:Y:S02]  /*a440*/  SHF.L.U32 R0, R0, 0x14, RZ ;  /* 0x0000001400007819 */ /* 0x000fe400000006ff */
[----:B------:R-:W-:-:S04]  /*a450*/  LEA R2, R2, 0x3b800000, 0x17 ;  /* 0x3b80000002027811 */ /* 0x000fc800078eb8ff */
[----:B------:R-:W-:Y:S01]  /*a460*/  LOP3.LUT R19, R2, R0, R19, 0xfe, !PT ;  /* 0x0000000002137212 */ /* 0x000fe200078efe13 */
[----:B------:R-:W-:Y:S06]  /*a470*/  BRA `(.L_x_9358) ;  /* 0x0000000000f87947 */ /* 0x000fec0003800000 */
.L_x_9371:
        /* <DEDUP_REMOVED lines=20> */
.L_x_9376:
[----:B------:R-:W-:Y:S05]  /*a5c0*/  BSYNC.RECONVERGENT B0 ;  /* 0x0000000000007941 */ /* 0x000fea0003800200 */
.L_x_9375:
[----:B------:R-:W-:Y:S01]  /*a5d0*/  IMAD.SHL.U32 R0, R0, 0x200000, RZ ;  /* 0x0020000000007824 */ /* 0x000fe200078e00ff */
[----:B------:R-:W-:-:S04]  /*a5e0*/  LEA R2, R2, 0x37800000, 0x17 ;  /* 0x3780000002027811 */ /* 0x000fc800078eb8ff */
[----:B------:R-:W-:Y:S01]  /*a5f0*/  LOP3.LUT R19, R2, R0, R19, 0xfe, !PT ;  /* 0x0000000002137212 */ /* 0x000fe200078efe13 */
[----:B------:R-:W-:Y:S06]  /*a600*/  BRA `(.L_x_9358) ;  /* 0x0000000000947947 */ /* 0x000fec0003800000 */
.L_x_9370:
        /* <DEDUP_REMOVED lines=14> */
.L_x_9357:
        /* <DEDUP_REMOVED lines=16> */
.L_x_9379:
[----:B------:R-:W-:Y:S01]  /*a7f0*/  MOV R19, RZ ;  /* 0x000000ff00137202 */ /* 0x000fe20000000f00 */
[----:B------:R-:W-:Y:S06]  /*a800*/  BRA `(.L_x_9358) ;  /* 0x0000000000147947 */ /* 0x000fec0003800000 */
.L_x_9378:
[----:B------:R-:W2:Y:S02]  /*a810*/  LDG.E.64 R2, desc[UR36][R2.64] ;  /* 0x0000002402027981 */ /* 0x000ea4000c1e1b00 */
[----:B--2---:R0:W1:Y:S02]  /*a820*/  I2F.U64 R19, R2 ;  /* 0x0000000200137312 */ /* 0x0040640000301000 */
[----:B01----:R-:W-:Y:S05]  /*a830*/  BRA `(.L_x_9358) ;  /* 0x0000000000087947 */ /* 0x003fea0003800000 */
.L_x_9377:
[----:B------:R-:W2:Y:S02]  /*a840*/  LDG.E R2, desc[UR36][R2.64] ;  /* 0x0000002402027981 */ /* 0x000ea4000c1e1900 */
[----:B--2---:R-:W-:-:S07]  /*a850*/  I2FP.F32.U32 R19, R2 ;  /* 0x0000000200137245 */ /* 0x004fce0000201000 */
.L_x_9358:
[----:B------:R-:W-:Y:S05]  /*a860*/  BSYNC.RECONVERGENT B6 ;  /* 0x0000000000067941 */ /* 0x000fea0003800200 */
.L_x_9352:
        /* <DEDUP_REMOVED lines=18> */
.L_x_9384:
[----:B------:R-:W2:Y:S02]  /*a990*/  LDG.E.U8 R2, desc[UR36][R2.64] ;  /* 0x0000002402027981 */ /* 0x000ea4000c1e1100 */
[----:B--2---:R-:W-:Y:S01]  /*a9a0*/  I2FP.F32.U32 R4, R2 ;  /* 0x0000000200047245 */ /* 0x004fe20000201000 */
[----:B------:R-:W-:Y:S06]  /*a9b0*/  BRA `(.L_x_9386) ;  /* 0x0000000c00447947 */ /* 0x000fec0003800000 */
.L_x_9383:
        /* <DEDUP_REMOVED lines=9> */
.L_x_9388:
[----:B------:R-:W2:Y:S02]  /*aa50*/  LDG.E R2, desc[UR36][R2.64] ;  /* 0x0000002402027981 */ /* 0x000ea4000c1e1900 */
[----:B--2---:R-:W-:Y:S01]  /*aa60*/  I2FP.F32.S32 R4, R2 ;  /* 0x0000000200047245 */ /* 0x004fe20000201400 */
[----:B------:R-:W-:Y:S06]  /*aa70*/  BRA `(.L_x_9386) ;  /* 0x0000000c00147947 */ /* 0x000fec0003800000 */
.L_x_9387:
[----:B------:R-:W2:Y:S02]  /*aa80*/  LDG.E.U16 R2, desc[UR36][R2.64] ;  /* 0x0000002402027981 */ /* 0x000ea4000c1e1500 */
[----:B--2---:R4:W0:Y:S01]  /*aa90*/  I2F.S16 R4, R2 ;  /* 0x0000000200047306 */ /* 0x0048220000101400 */
[----:B------:R-:W-:Y:S05]  /*aaa0*/  BRA `(.L_x_9386) ;  /* 0x0000000c00087947 */ /* 0x000fea0003800000 */
.L_x_9382:
        /* <DEDUP_REMOVED lines=8> */
.L_x_9390:
[----:B------:R-:W2:Y:S02]  /*ab30*/  LDG.E.U16 R2, desc[UR36][R2.64] ;  /* 0x0000002402027981 */ /* 0x000ea4000c1e1500 */
[----:B--2---:R-:W-:Y:S01]  /*ab40*/  HADD2.F32 R4, -RZ, R2.H0_H0 ;  /* 0x20000002ff047230 */ /* 0x004fe20000004100 */
[----:B------:R-:W-:Y:S06]  /*ab50*/  BRA `(.L_x_9386) ;  /* 0x0000000800dc7947 */ /* 0x000fec0003800000 */
.L_x_9389:
        /* <DEDUP_REMOVED lines=8> */
.L_x_9392:
[----:B------:R-:W2:Y:S02]  /*abe0*/  LDG.E.U16 R2, desc[UR36][R2.64] ;  /* 0x0000002402027981 */ /* 0x000ea4000c1e1500 */
[----:B--2---:R-:W-:Y:S01]  /*abf0*/  HADD2.F32 R4, -RZ, R2.H0_H0 ;  /* 0x20000002ff047230 */ /* 0x004fe20000004100 */
[----:B------:R-:W-:Y:S06]  /*ac00*/  BRA `(.L_x_9386) ;  /* 0x0000000800b07947 */ /* 0x000fec0003800000 */
.L_x_9391:
        /* <DEDUP_REMOVED lines=11> */
.L_x_9381:
        /* <DEDUP_REMOVED lines=12> */
.L_x_9395:
        /* <DEDUP_REMOVED lines=11> */
.L_x_9394:
        /* <DEDUP_REMOVED lines=25> */
.L_x_9397:
        /* <DEDUP_REMOVED lines=12> */
.L_x_9396:
[----:B------:R-:W2:Y:S02]  /*b080*/  LDG.E.U16 R2, desc[UR36][R2.64] ;  /* 0x0000002402027981 */ /* 0x000ea4000c1e1500 */
[----:B--2---:R-:W-:Y:S01]  /*b090*/  IMAD.U32 R4, R2, 0x10000, RZ ;  /* 0x0001000002047824 */ /* 0x004fe200078e00ff */
[----:B------:R-:W-:Y:S06]  /*b0a0*/  BRA `(.L_x_9386) ;  /* 0x0000000400887947 */ /* 0x000fec0003800000 */
.L_x_9393:
        /* <DEDUP_REMOVED lines=11> */
.L_x_9400:
        /* <DEDUP_REMOVED lines=20> */
.L_x_9402:
[----:B------:R-:W-:Y:S05]  /*b2a0*/  BSYNC.RECONVERGENT B0 ;  /* 0x0000000000007941 */ /* 0x000fea0003800200 */
.L_x_9401:
[----:B------:R-:W-:Y:S01]  /*b2b0*/  IMAD.SHL.U32 R0, R0, 0x100000, RZ ;  /* 0x0010000000007824 */ /* 0x000fe200078e00ff */
[----:B------:R-:W-:-:S04]  /*b2c0*/  LEA R2, R2, 0x3b800000, 0x17 ;  /* 0x3b80000002027811 */ /* 0x000fc800078eb8ff */
[----:B------:R-:W-:Y:S01]  /*b2d0*/  LOP3.LUT R4, R2, R0, R7, 0xfe, !PT ;  /* 0x0000000002047212 */ /* 0x000fe200078efe07 */
[----:B------:R-:W-:Y:S06]  /*b2e0*/  BRA `(.L_x_9386) ;  /* 0x0000000000f87947 */ /* 0x000fec0003800000 */
.L_x_9399:
        /* <DEDUP_REMOVED lines=20> */
.L_x_9404:
[----:B------:R-:W-:Y:S05]  /*b430*/  BSYNC.RECONVERGENT B0 ;  /* 0x0000000000007941 */ /* 0x000fea0003800200 */
.L_x_9403:
[----:B------:R-:W-:Y:S02]  /*b440*/  SHF.L.U32 R0, R0, 0x15, RZ ;  /* 0x0000001500007819 */ /* 0x000fe400000006ff */
[----:B------:R-:W-:-:S04]  /*b450*/  LEA R2, R2, 0x37800000, 0x17 ;  /* 0x3780000002027811 */ /* 0x000fc800078eb8ff */
[----:B------:R-:W-:Y:S01]  /*b460*/  LOP3.LUT R4, R2, R0, R7, 0xfe, !PT ;  /* 0x0000000002047212 */ /* 0x000fe200078efe07 */
[----:B------:R-:W-:Y:S06]  /*b470*/  BRA `(.L_x_9386) ;  /* 0x0000000000947947 */ /* 0x000fec0003800000 */
.L_x_9398:
        /* <DEDUP_REMOVED lines=14> */
.L_x_9385:
        /* <DEDUP_REMOVED lines=16> */
.L_x_9407:
[----:B------:R-:W-:Y:S01]  /*b660*/  IMAD.MOV.U32 R4, RZ, RZ, RZ ;  /* 0x000000ffff047224 */ /* 0x000fe200078e00ff */
[----:B------:R-:W-:Y:S06]  /*b670*/  BRA `(.L_x_9386) ;  /* 0x0000000000147947 */ /* 0x000fec0003800000 */
.L_x_9406:
[----:B------:R-:W2:Y:S02]  /*b680*/  LDG.E.64 R2, desc[UR36][R2.64] ;  /* 0x0000002402027981 */ /* 0x000ea4000c1e1b00 */
[----:B--2---:R0:W2:Y:S02]  /*b690*/  I2F.U64 R4, R2 ;  /* 0x0000000200047312 */ /* 0x0040a40000301000 */
[----:B0-2---:R-:W-:Y:S05]  /*b6a0*/  BRA `(.L_x_9386) ;  /* 0x0000000000087947 */ /* 0x005fea0003800000 */
.L_x_9405:
[----:B------:R-:W2:Y:S02]  /*b6b0*/  LDG.E R2, desc[UR36][R2.64] ;  /* 0x0000002402027981 */ /* 0x000ea4000c1e1900 */
[----:B--2---:R-:W-:-:S07]  /*b6c0*/  I2FP.F32.U32 R4, R2 ;  /* 0x0000000200047245 */ /* 0x004fce0000201000 */
.L_x_9386:
[----:B------:R-:W-:Y:S05]  /*b6d0*/  BSYNC.RECONVERGENT B6 ;  /* 0x0000000000067941 */ /* 0x000fea0003800200 */
.L_x_9380:
        /* <DEDUP_REMOVED lines=18> */
.L_x_9411:
[----:B------:R-:W0:Y:S02]  /*b800*/  F2I.S64.TRUNC R4, R4 ;  /* 0x0000000400047311 */ /* 0x000e24000020d900 */
[----:B0-----:R-:W-:-:S05]  /*b810*/  MOV R7, R4 ;  /* 0x0000000400077202 */ /* 0x001fca0000000f00 */
[----:B------:R0:W-:Y:S01]  /*b820*/  STG.E.U8 desc[UR36][R2.64], R7 ;  /* 0x0000000702007986 */ /* 0x0001e2000c101124 */
[----:B------:R-:W-:Y:S05]  /*b830*/  BRA `(.L_x_9413) ;  /* 0x0000000c00287947 */ /* 0x000fea0003800000 */
.L_x_9410:
        /* <DEDUP_REMOVED lines=9> */
.L_x_9415:
[----:B------:R-:W0:Y:S02]  /*b8d0*/  F2I.FTZ.TRUNC.NTZ R5, R4 ;  /* 0x0000000400057305 */ /* 0x000e24000021f100 */
[----:B0-----:R0:W-:Y:S01]  /*b8e0*/  STG.E desc[UR36][R2.64], R5 ;  /* 0x0000000502007986 */ /* 0x0011e2000c101924 */
[----:B------:R-:W-:Y:S05]  /*b8f0*/  BRA `(.L_x_9413) ;  /* 0x0000000800f87947 */ /* 0x000fea0003800000 */
.L_x_9414:
[----:B------:R-:W0:Y:S02]  /*b900*/  F2I.FTZ.TRUNC.NTZ R5, R4 ;  /* 0x0000000400057305 */ /* 0x000e24000021f100 */
[----:B0-----:R0:W-:Y:S01]  /*b910*/  STG.E.U16 desc[UR36][R2.64], R5 ;  /* 0x0000000502007986 */ /* 0x0011e2000c101524 */
[----:B------:R-:W-:Y:S05]  /*b920*/  BRA `(.L_x_9413) ;  /* 0x0000000800ec7947 */ /* 0x000fea0003800000 */
.L_x_9409:
        /* <DEDUP_REMOVED lines=8> */
.L_x_9417:
[----:B------:R-:W-:-:S05]  /*b9b0*/  F2FP.F16.F32.PACK_AB R4, RZ, R4 ;  /* 0x00000004ff04723e */ /* 0x000fca00000000ff */
[----:B------:R0:W-:Y:S01]  /*b9c0*/  STG.E.U16 desc[UR36][R2.64], R4 ;  /* 0x0000000402007986 */ /* 0x0001e2000c101524 */
[----:B------:R-:W-:Y:S05]  /*b9d0*/  BRA `(.L_x_9413) ;  /* 0x0000000800c07947 */ /* 0x000fea0003800000 */
.L_x_9416:
        /* <DEDUP_REMOVED lines=9> */
.L_x_9419:
[----:B------:R-:W-:-:S04]  /*ba70*/  F2FP.F16.F32.PACK_AB R5, RZ, R4 ;  /* 0x00000004ff05723e */ /* 0x000fc800000000ff */
[----:B------:R-:W-:-:S05]  /*ba80*/  PRMT R5, R5, 0x5410, RZ ;  /* 0x0000541005057816 */ /* 0x000fca00000000ff */
[----:B------:R0:W-:Y:S01]  /*ba90*/  STG.E desc[UR36][R2.64], R5 ;  /* 0x0000000502007986 */ /* 0x0001e2000c101924 */
[----:B------:R-:W-:Y:S05]  /*baa0*/  BRA `(.L_x_9413) ;  /* 0x00000008008c7947 */ /* 0x000fea0003800000 */
.L_x_9418:
[----:B------:R-:W-:-:S06]  /*bab0*/  FMUL.FTZ R4, R4, 1 ;  /* 0x3f80000004047820 */ /* 0x000fcc0000410000 */
[----:B------:R-:W0:Y:S02]  /*bac0*/  F2F.F64.F32 R4, R4 ;  /* 0x0000000400047310 */ /* 0x000e240000201800 */
[----:B0-----:R0:W-:Y:S01]  /*bad0*/  STG.E.64 desc[UR36][R2.64], R4 ;  /* 0x0000000402007986 */ /* 0x0011e2000c101b24 */
[----:B------:R-:W-:Y:S05]  /*bae0*/  BRA `(.L_x_9413) ;  /* 0x00000008007c7947 */ /* 0x000fea0003800000 */
.L_x_9408:
        /* <DEDUP_REMOVED lines=13> */
.L_x_9423:
        /* <DEDUP_REMOVED lines=16> */
.L_x_9426:
[----:B------:R-:W-:-:S04]  /*bcc0*/  SHF.R.U32.HI R4, RZ, 0x18, R4 ;  /* 0x00000018ff047819 */ /* 0x000fc80000011604 */
[----:B------:R-:W-:-:S04]  /*bcd0*/  LOP3.LUT R4, R5, 0x80, R4, 0xf8, !PT ;  /* 0x0000008005047812 */ /* 0x000fc800078ef804 */
[----:B------:R-:W-:-:S07]  /*bce0*/  PRMT R0, R4, 0x7610, R0 ;  /* 0x0000761004007816 */ /* 0x000fce0000000000 */
.L_x_9425:
[----:B------:R-:W-:Y:S05]  /*bcf0*/  BSYNC.RECONVERGENT B0 ;  /* 0x0000000000007941 */ /* 0x000fea0003800200 */
.L_x_9424:
[----:B------:R0:W-:Y:S01]  /*bd00*/  STG.E.U8 desc[UR36][R2.64], R0 ;  /* 0x0000000002007986 */ /* 0x0001e2000c101124 */
[----:B------:R-:W-:Y:S05]  /*bd10*/  BRA `(.L_x_9413) ;  /* 0x0000000400f07947 */ /* 0x000fea0003800000 */
.L_x_9422:
        /* <DEDUP_REMOVED lines=16> */
.L_x_9429:
[----:B------:R-:W-:-:S04]  /*be20*/  SHF.R.U32.HI R4, RZ, 0x18, R4 ;  /* 0x00000018ff047819 */ /* 0x000fc80000011604 */
[----:B------:R-:W-:-:S04]  /*be30*/  LOP3.LUT R5, R5, 0x80, R4, 0xf8, !PT ;  /* 0x0000008005057812 */ /* 0x000fc800078ef804 */
[----:B------:R-:W-:-:S07]  /*be40*/  PRMT R0, R5, 0x7610, R0 ;  /* 0x0000761005007816 */ /* 0x000fce0000000000 */
.L_x_9428:
[----:B------:R-:W-:Y:S05]  /*be50*/  BSYNC.RECONVERGENT B0 ;  /* 0x0000000000007941 */ /* 0x000fea0003800200 */
.L_x_9427:
[----:B------:R0:W-:Y:S01]  /*be60*/  STG.E.U8 desc[UR36][R2.64], R0 ;  /* 0x0000000002007986 */ /* 0x0001e2000c101124 */
[----:B------:R-:W-:Y:S05]  /*be70*/  BRA `(.L_x_9413) ;  /* 0x0000000400987947 */ /* 0x000fea0003800000 */
.L_x_9421:
        /* <DEDUP_REMOVED lines=21> */
.L_x_9431:
[----:B------:R-:W0:Y:S02]  /*bfd0*/  F2I.U64.TRUNC R4, R4 ;  /* 0x0000000400047311 */ /* 0x000e24000020d800 */
[----:B0-----:R0:W-:Y:S01]  /*bfe0*/  STG.E.64 desc[UR36][R2.64], R4 ;  /* 0x0000000402007986 */ /* 0x0011e2000c101b24 */
[----:B------:R-:W-:Y:S05]  /*bff0*/  BRA `(.L_x_9413) ;  /* 0x0000000400387947 */ /* 0x000fea0003800000 */
.L_x_9430:
[----:B------:R-:W0:Y:S02]  /*c000*/  F2I.FTZ.U32.TRUNC.NTZ R5, R4 ;  /* 0x0000000400057305 */ /* 0x000e24000021f000 */
[----:B0-----:R0:W-:Y:S01]  /*c010*/  STG.E desc[UR36][R2.64], R5 ;  /* 0x0000000502007986 */ /* 0x0011e2000c101924 */
[----:B------:R-:W-:Y:S05]  /*c020*/  BRA `(.L_x_9413) ;  /* 0x00000004002c7947 */ /* 0x000fea0003800000 */
.L_x_9420:
        /* <DEDUP_REMOVED lines=10> */
.L_x_9433:
[----:B------:R-:W-:Y:S01]  /*c0d0*/  FMUL.FTZ R4, R4, 1 ;  /* 0x3f80000004047820 */ /* 0x000fe20000410000 */
[----:B------:R-:W-:-:S05]  /*c0e0*/  CS2R R6, SRZ ;  /* 0x0000000000067805 */ /* 0x000fca000001ff00 */
[----:B------:R-:W0:Y:S02]  /*c0f0*/  F2F.F64.F32 R4, R4 ;  /* 0x0000000400047310 */ /* 0x000e240000201800 */
[----:B0-----:R4:W-:Y:S01]  /*c100*/  STG.E.128 desc[UR36][R2.64], R4 ;  /* 0x0000000402007986 */ /* 0x0019e2000c101d24 */
[----:B------:R-:W-:Y:S05]  /*c110*/  BRA `(.L_x_9413) ;  /* 0x0000000000f07947 */ /* 0x000fea0003800000 */
.L_x_9432:
[----:B------:R-:W-:-:S09]  /*c120*/  UISETP.NE.AND UP0, UPT, UR4, 0xf, UPT ;  /* 0x0000000f0400788c */ /* 0x000fd2000bf05270 */
[----:B------:R-:W-:Y:S05]  /*c130*/  BRA.U !UP0, `(.L_x_9434) ;  /* 0x0000000108e07547 */ /* 0x000fea000b800000 */
[----:B------:R-:W-:-:S09]  /*c140*/  UISETP.NE.AND UP0, UPT, UR4, 0x17, UPT ;  /* 0x000000170400788c */ /* 0x000fd2000bf05270 */
[----:B------:R-:W-:Y:S05]  /*c150*/  BRA.U !UP0, `(.L_x_9435) ;  /* 0x00000001088c7547 */ /* 0x000fea000b800000 */
[----:B------:R-:W-:-:S09]  /*c160*/  UISETP.NE.AND UP0, UPT, UR4, 0x18, UPT ;  /* 0x000000180400788c */ /* 0x000fd2000bf05270 */
[----:B------:R-:W-:Y:S05]  /*c170*/  BRA.U !UP0, `(.L_x_9436) ;  /* 0x0000000108447547 */ /* 0x000fea000b800000 */
.L_x_9412:
        /* <DEDUP_REMOVED lines=16> */
.L_x_9437:
[----:B------:R-:W-:Y:S05]  /*c280*/  BRA `(.L_x_9413) ;  /* 0x0000000000947947 */ /* 0x000fea0003800000 */
.L_x_9436:
        /* <DEDUP_REMOVED lines=12> */
.L_x_9439:
[----:B------:R-:W-:Y:S05]  /*c350*/  BSYNC.RECONVERGENT B0 ;  /* 0x0000000000007941 */ /* 0x000fea0003800200 */
.L_x_9438:
[----:B------:R-:W-:-:S05]  /*c360*/  LOP3.LUT R5, R0, 0x80, R7, 0xf8, !PT ;  /* 0x0000008000057812 */ /* 0x000fca00078ef807 */
[----:B------:R1:W-:Y:S01]  /*c370*/  STG.E.U8 desc[UR36][R2.64], R5 ;  /* 0x0000000502007986 */ /* 0x0003e2000c101124 */
[----:B------:R-:W-:Y:S05]  /*c380*/  BRA `(.L_x_9413) ;  /* 0x0000000000547947 */ /* 0x000fea0003800000 */
.L_x_9435:
        /* <DEDUP_REMOVED lines=11> */
.L_x_9441:
[----:B------:R-:W-:Y:S02]  /*c440*/  ISETP.GT.U32.AND P0, PT, R6, 0x7f800000, PT ;  /* 0x7f8000000600780c */ /* 0x000fe40003f04070 */
[----:B------:R-:W-:-:S04]  /*c450*/  MOV R0, 0x7f ;  /* 0x0000007f00007802 */ /* 0x000fc80000000f00 */
[----:B------:R-:W-:-:S07]  /*c460*/  SEL R0, R0, 0x7c, P0 ;  /* 0x0000007c00007807 */ /* 0x000fce0000000000 */
.L_x_9442:
[----:B------:R-:W-:Y:S05]  /*c470*/  BSYNC.RECONVERGENT B0 ;  /* 0x0000000000007941 */ /* 0x000fea0003800200 */
.L_x_9440:
[----:B------:R-:W-:-:S04]  /*c480*/  SHF.R.U32.HI R5, RZ, 0x18, R4 ;  /* 0x00000018ff057819 */ /* 0x000fc80000011604 */
[----:B------:R-:W-:-:S05]  /*c490*/  LOP3.LUT R5, R0, 0x80, R5, 0xf8, !PT ;  /* 0x0000008000057812 */ /* 0x000fca00078ef805 */
[----:B------:R0:W-:Y:S01]  /*c4a0*/  STG.E.U8 desc[UR36][R2.64], R5 ;  /* 0x0000000502007986 */ /* 0x0001e2000c101124 */
[----:B------:R-:W-:Y:S05]  /*c4b0*/  BRA `(.L_x_9413) ;  /* 0x0000000000087947 */ /* 0x000fea0003800000 */
.L_x_9434:
[----:B------:R-:W-:-:S05]  /*c4c0*/  F2FP.BF16.F32.PACK_AB R4, RZ, R4 ;  /* 0x00000004ff04723e */ /* 0x000fca00000010ff */
[----:B------:R2:W-:Y:S02]  /*c4d0*/  STG.E.U16 desc[UR36][R2.64], R4 ;  /* 0x0000000402007986 */ /* 0x0005e4000c101524 */
.L_x_9413:
[----:B------:R-:W-:-:S07]  /*c4e0*/  VIADD R17, R17, 0x80 ;  /* 0x0000008011117836 */ /* 0x000fce0000000000 */
.L_x_9350:
[----:B------:R-:W-:Y:S05]  /*c4f0*/  BSYNC.RECONVERGENT B7 ;  /* 0x0000000000077941 */ /* 0x000fea0003800200 */
.L_x_9349:
        /* <DEDUP_REMOVED lines=357> */
.L_x_9443:
        /* <DEDUP_REMOVED lines=21> */
.L_x_9448:
[----:B------:R-:W2:Y:S02]  /*dca0*/  LDG.E.U8 R2, desc[UR36][R2.64] ;  /* 0x0000002402027981 */ /* 0x000ea4000c1e1100 */
[----:B--2---:R-:W-:Y:S01]  /*dcb0*/  I2FP.F32.U32 R19, R2 ;  /* 0x0000000200137245 */ /* 0x004fe20000201000 */
[----:B------:R-:W-:Y:S06]  /*dcc0*/  BRA `(.L_x_9450) ;  /* 0x0000000c00447947 */ /* 0x000fec0003800000 */
.L_x_9447:
        /* <DEDUP_REMOVED lines=9> */
.L_x_9452:
[----:B------:R-:W2:Y:S02]  /*dd60*/  LDG.E R2, desc[UR36][R2.64] ;  /* 0x0000002402027981 */ /* 0x000ea4000c1e1900 */
[----:B--2---:R-:W-:Y:S01]  /*dd70*/  I2FP.F32.S32 R19, R2 ;  /* 0x0000000200137245 */ /* 0x004fe20000201400 */
[----:B------:R-:W-:Y:S06]  /*dd80*/  BRA `(.L_x_9450) ;  /* 0x0000000c00147947 */ /* 0x000fec0003800000 */
.L_x_9451:
[----:B------:R-:W2:Y:S02]  /*dd90*/  LDG.E.U16 R2, desc[UR36][R2.64] ;  /* 0x0000002402027981 */ /* 0x000ea4000c1e1500 */
[----:B--2---:R4:W0:Y:S01]  /*dda0*/  I2F.S16 R19, R2 ;  /* 0x0000000200137306 */ /* 0x0048220000101400 */
[----:B------:R-:W-:Y:S05]  /*ddb0*/  BRA `(.L_x_9450) ;  /* 0x0000000c00087947 */ /* 0x000fea0003800000 */
.L_x_9446:
        /* <DEDUP_REMOVED lines=8> */
.L_x_9454:
[----:B------:R-:W2:Y:S02]  /*de40*/  LDG.E.U16 R2, desc[UR36][R2.64] ;  /* 0x0000002402027981 */ /* 0x000ea4000c1e1500 */
[----:B--2---:R-:W-:Y:S01]  /*de50*/  HADD2.F32 R19, -RZ, R2.H0_H0 ;  /* 0x20000002ff137230 */ /* 0x004fe20000004100 */
[----:B------:R-:W-:Y:S06]  /*de60*/  BRA `(.L_x_9450) ;  /* 0x0000000800dc7947 */ /* 0x000fec0003800000 */
.L_x_9453:
        /* <DEDUP_REMOVED lines=8> */
.L_x_9456:
[----:B------:R-:W2:Y:S02]  /*def0*/  LDG.E.U16 R2, desc[UR36][R2.64] ;  /* 0x0000002402027981 */ /* 0x000ea4000c1e1500 */
[----:B--2---:R-:W-:Y:S01]  /*df00*/  HADD2.F32 R19, -RZ, R2.H0_H0 ;  /* 0x20000002ff137230 */ /* 0x004fe20000004100 */
[----:B------:R-:W-:Y:S06]  /*df10*/  BRA `(.L_x_9450) ;  /* 0x0000000800b07947 */ /* 0x000fec0003800000 */
.L_x_9455:
        /* <DEDUP_REMOVED lines=11> */
.L_x_9445:
        /* <DEDUP_REMOVED lines=12> */
.L_x_9459:
        /* <DEDUP_REMOVED lines=11> */
.L_x_9458:
        /* <DEDUP_REMOVED lines=25> */
.L_x_9461:
        /* <DEDUP_REMOVED lines=12> */
.L_x_9460:
[----:B------:R-:W2:Y:S02]  /*e390*/  LDG.E.U16 R2, desc[UR36][R2.64] ;  /* 0x0000002402027981 */ /* 0x000ea4000c1e1500 */
[----:B--2---:R-:W-:Y:S01]  /*e3a0*/  SHF.L.U32 R19, R2, 0x10, RZ ;  /* 0x0000001002137819 */ /* 0x004fe200000006ff */
[----:B------:R-:W-:Y:S06]  /*e3b0*/  BRA `(.L_x_9450) ;  /* 0x0000000400887947 */ /* 0x000fec0003800000 */
.L_x_9457:
        /* <DEDUP_REMOVED lines=11> */
.L_x_9464:
        /* <DEDUP_REMOVED lines=20> */
.L_x_9466:
[----:B------:R-:W-:Y:S05]  /*e5b0*/  BSYNC.RECONVERGENT B0 ;  /* 0x0000000000007941 */ /* 0x000fea0003800200 */
.L_x_9465:
[----:B------:R-:W-:Y:S01]  /*e5c0*/  IMAD.SHL.U32 R0, R0, 0x100000, RZ ;  /* 0x0010000000007824 */ /* 0x000fe200078e00ff */
[----:B------:R-:W-:-:S04]  /*e5d0*/  LEA R2, R2, 0x3b800000, 0x17 ;  /* 0x3b80000002027811 */ /* 0x000fc800078eb8ff */
[----:B------:R-:W-:Y:S01]  /*e5e0*/  LOP3.LUT R19, R2, R0, R19, 0xfe, !PT ;  /* 0x0000000002137212 */ /* 0x000fe200078efe13 */
[----:B------:R-:W-:Y:S06]  /*e5f0*/  BRA `(.L_x_9450) ;  /* 0x0000000000f87947 */ /* 0x000fec0003800000 */
.L_x_9463:
        /* <DEDUP_REMOVED lines=20> */
.L_x_9468:
[----:B------:R-:W-:Y:S05]  /*e740*/  BSYNC.RECONVERGENT B0 ;  /* 0x0000000000007941 */ /* 0x000fea0003800200 */
.L_x_9467:
[----:B------:R-:W-:Y:S01]  /*e750*/  IMAD.SHL.U32 R0, R0, 0x200000, RZ ;  /* 0x0020000000007824 */ /* 0x000fe200078e00ff */
[----:B------:R-:W-:-:S04]  /*e760*/  LEA R2, R2, 0x37800000, 0x17 ;  /* 0x3780000002027811 */ /* 0x000fc800078eb8ff */
[----:B------:R-:W-:Y:S01]  /*e770*/  LOP3.LUT R19, R2, R0, R19, 0xfe, !PT ;  /* 0x0000000002137212 */ /* 0x000fe200078efe13 */
[----:B------:R-:W-:Y:S06]  /*e780*/  BRA `(.L_x_9450) ;  /* 0x0000000000947947 */ /* 0x000fec0003800000 */
.L_x_9462:
        /* <DEDUP_REMOVED lines=14> */
.L_x_9449:
        /* <DEDUP_REMOVED lines=16> */
.L_x_9471:
[----:B------:R-:W-:Y:S01]  /*e970*/  IMAD.MOV.U32 R19, RZ, RZ, RZ ;  /* 0x000000ffff137224 */ /* 0x000fe200078e00ff */
[----:B------:R-:W-:Y:S06]  /*e980*/  BRA `(.L_x_9450) ;  /* 0x0000000000147947 */ /* 0x000fec0003800000 */
.L_x_9470:
[----:B------:R-:W2:Y:S02]  /*e990*/  LDG.E.64 R2, desc[UR36][R2.64] ;  /* 0x0000002402027981 */ /* 0x000ea4000c1e1b00 */
[----:B--2---:R0:W1:Y:S02]  /*e9a0*/  I2F.U64 R19, R2 ;  /* 0x0000000200137312 */ /* 0x0040640000301000 */
[----:B01----:R-:W-:Y:S05]  /*e9b0*/  BRA `(.L_x_9450) ;  /* 0x0000000000087947 */ /* 0x003fea0003800000 */
.L_x_9469:
[----:B------:R-:W2:Y:S02]  /*e9c0*/  LDG.E R2, desc[UR36][R2.64] ;  /* 0x0000002402027981 */ /* 0x000ea4000c1e1900 */
[----:B--2---:R-:W-:-:S07]  /*e9d0*/  I2FP.F32.U32 R19, R2 ;  /* 0x0000000200137245 */ /* 0x004fce0000201000 */
.L_x_9450:
[----:B------:R-:W-:Y:S05]  /*e9e0*/  BSYNC.RECONVERGENT B6 ;  /* 0x0000000000067941 */ /* 0x000fea0003800200 */
.L_x_9444:
        /* <DEDUP_REMOVED lines=18> */
.L_x_9476:
[----:B------:R-:W2:Y:S02]  /*eb10*/  LDG.E.U8 R0, desc[UR36][R2.64] ;  /* 0x0000002402007981 */ /* 0x000ea4000c1e1100 */
[----:B--2---:R-:W-:Y:S01]  /*eb20*/  I2FP.F32.U32 R0, R0 ;  /* 0x0000000000007245 */ /* 0x004fe20000201000 */
[----:B------:R-:W-:Y:S06]  /*eb30*/  BRA `(.L_x_9478) ;  /* 0x0000000c00447947 */ /* 0x000fec0003800000 */
.L_x_9475:
        /* <DEDUP_REMOVED lines=9> */
.L_x_9480:
[----:B------:R-:W2:Y:S02]  /*ebd0*/  LDG.E R0, desc[UR36][R2.64] ;  /* 0x0000002402007981 */ /* 0x000ea4000c1e1900 */
[----:B--2---:R-:W-:Y:S01]  /*ebe0*/  I2FP.F32.S32 R0, R0 ;  /* 0x0000000000007245 */ /* 0x004fe20000201400 */
[----:B------:R-:W-:Y:S06]  /*ebf0*/  BRA `(.L_x_9478) ;  /* 0x0000000c00147947 */ /* 0x000fec0003800000 */
.L_x_9479:
[----:B------:R-:W2:Y:S02]  /*ec00*/  LDG.E.U16 R0, desc[UR36][R2.64] ;  /* 0x0000002402007981 */ /* 0x000ea4000c1e1500 */
[----:B--2---:R-:W2:Y:S01]  /*ec10*/  I2F.S16 R0, R0 ;  /* 0x0000000000007306 */ /* 0x004ea20000101400 */
[----:B------:R-:W-:Y:S05]  /*ec20*/  BRA `(.L_x_9478) ;  /* 0x0000000c00087947 */ /* 0x000fea0003800000 */
.L_x_9474:
        /* <DEDUP_REMOVED lines=8> */
.L_x_9482:
[----:B------:R-:W2:Y:S02]  /*ecb0*/  LDG.E.U16 R0, desc[UR36][R2.64] ;  /* 0x0000002402007981 */ /* 0x000ea4000c1e1500 */
[----:B--2---:R-:W-:Y:S01]  /*ecc0*/  HADD2.F32 R0, -RZ, R0.H0_H0 ;  /* 0x20000000ff007230 */ /* 0x004fe20000004100 */
[----:B------:R-:W-:Y:S06]  /*ecd0*/  BRA `(.L_x_9478) ;  /* 0x0000000800dc7947 */ /* 0x000fec0003800000 */
.L_x_9481:
        /* <DEDUP_REMOVED lines=8> */
.L_x_9484:
[----:B------:R-:W2:Y:S02]  /*ed60*/  LDG.E.U16 R0, desc[UR36][R2.64] ;  /* 0x0000002402007981 */ /* 0x000ea4000c1e1500 */
[----:B--2---:R-:W-:Y:S01]  /*ed70*/  HADD2.F32 R0, -RZ, R0.H0_H0 ;  /* 0x20000000ff007230 */ /* 0x004fe20000004100 */
[----:B------:R-:W-:Y:S06]  /*ed80*/  BRA `(.L_x_9478) ;  /* 0x0000000800b07947 */ /* 0x000fec0003800000 */
.L_x_9483:
        /* <DEDUP_REMOVED lines=11> */
.L_x_9473:
        /* <DEDUP_REMOVED lines=12> */
.L_x_9487:
        /* <DEDUP_REMOVED lines=11> */
.L_x_9486:
        /* <DEDUP_REMOVED lines=25> */
.L_x_9489:
        /* <DEDUP_REMOVED lines=12> */
.L_x_9488:
[----:B------:R-:W2:Y:S02]  /*f200*/  LDG.E.U16 R0, desc[UR36][R2.64] ;  /* 0x0000002402007981 */ /* 0x000ea4000c1e1500 */
[----:B--2---:R-:W-:Y:S01]  /*f210*/  IMAD.U32 R0, R0, 0x10000, RZ ;  /* 0x0001000000007824 */ /* 0x004fe200078e00ff */
[----:B------:R-:W-:Y:S06]  /*f220*/  BRA `(.L_x_9478) ;  /* 0x0000000400887947 */ /* 0x000fec0003800000 */
.L_x_9485:
        /* <DEDUP_REMOVED lines=11> */
.L_x_9492:
        /* <DEDUP_REMOVED lines=20> */
.L_x_9494:
[----:B------:R-:W-:Y:S05]  /*f420*/  BSYNC.RECONVERGENT B0 ;  /* 0x0000000000007941 */ /* 0x000fea0003800200 */
.L_x_9493:
[----:B------:R-:W-:Y:S02]  /*f430*/  SHF.L.U32 R0, R0, 0x14, RZ ;  /* 0x0000001400007819 */ /* 0x000fe400000006ff */
[----:B------:R-:W-:-:S04]  /*f440*/  LEA R2, R2, 0x3b800000, 0x17 ;  /* 0x3b80000002027811 */ /* 0x000fc800078eb8ff */
[----:B------:R-:W-:Y:S01]  /*f450*/  LOP3.LUT R0, R2, R0, R7, 0xfe, !PT ;  /* 0x0000000002007212 */ /* 0x000fe200078efe07 */
[----:B------:R-:W-:Y:S06]  /*f460*/  BRA `(.L_x_9478) ;  /* 0x0000000000f87947 */ /* 0x000fec0003800000 */
.L_x_9491:
        /* <DEDUP_REMOVED lines=20> */
.L_x_9496:
[----:B------:R-:W-:Y:S05]  /*f5b0*/  BSYNC.RECONVERGENT B0 ;  /* 0x0000000000007941 */ /* 0x000fea0003800200 */
.L_x_9495:
[----:B------:R-:W-:Y:S01]  /*f5c0*/  IMAD.SHL.U32 R0, R0, 0x200000, RZ ;  /* 0x0020000000007824 */ /* 0x000fe200078e00ff */
[----:B------:R-:W-:-:S04]  /*f5d0*/  LEA R2, R2, 0x37800000, 0x17 ;  /* 0x3780000002027811 */ /* 0x000fc800078eb8ff */
[----:B------:R-:W-:Y:S01]  /*f5e0*/  LOP3.LUT R0, R2, R0, R7, 0xfe, !PT ;  /* 0x0000000002007212 */ /* 0x000fe200078efe07 */
[----:B------:R-:W-:Y:S06]  /*f5f0*/  BRA `(.L_x_9478) ;  /* 0x0000000000947947 */ /* 0x000fec0003800000 */
.L_x_9490:
        /* <DEDUP_REMOVED lines=14> */
.L_x_9477:
        /* <DEDUP_REMOVED lines=16> */
.L_x_9499:
[----:B------:R-:W-:Y:S01]  /*f7e0*/  MOV R0, RZ ;  /* 0x000000ff00007202 */ /* 0x000fe20000000f00 */
[----:B------:R-:W-:Y:S06]  /*f7f0*/  BRA `(.L_x_9478) ;  /* 0x0000000000147947 */ /* 0x000fec0003800000 */
.L_x_9498:
[----:B------:R-:W2:Y:S02]  /*f800*/  LDG.E.64 R2, desc[UR36][R2.64] ;  /* 0x0000002402027981 */ /* 0x000ea4000c1e1b00 */
[----:B--2---:R0:W1:Y:S02]  /*f810*/  I2F.U64 R0, R2 ;  /* 0x0000000200007312 */ /* 0x0040640000301000 */
[----:B01----:R-:W-:Y:S05]  /*f820*/  BRA `(.L_x_9478) ;  /* 0x0000000000087947 */ /* 0x003fea0003800000 */
.L_x_9497:
[----:B------:R-:W2:Y:S02]  /*f830*/  LDG.E R0, desc[UR36][R2.64] ;  /* 0x0000002402007981 */ /* 0x000ea4000c1e1900 */
[----:B--2---:R-:W-:-:S07]  /*f840*/  I2FP.F32.U32 R0, R0 ;  /* 0x0000000000007245 */ /* 0x004fce0000201000 */
.L_x_9478:
[----:B------:R-:W-:Y:S05]  /*f850*/  BSYNC.RECONVERGENT B6 ;  /* 0x0000000000067941 */ /* 0x000fea0003800200 */
.L_x_9472:
[----:B------:R-:W-:Y:S01]  /*f860*/  UPRMT UR4, UR43, 0x9910, URZ ;  /* 0x000099102b047896 */ /* 0x000fe200080000ff */
[----:B012345:R-:W-:-:S03]  /*f870*/  FMNMX.FTZ R2, R0, R19, !PT ;  /* 0x0000001300027209 */ /* 0x03ffc60007810000 */
        /* <DEDUP_REMOVED lines=13> */
.L_x_9503:
[----:B------:R-:W0:Y:S02]  /*f950*/  F2I.S64.TRUNC R2, R2 ;  /* 0x0000000200027311 */ /* 0x000e24000020d900 */
[----:B0-----:R-:W-:-:S05]  /*f960*/  IMAD.MOV.U32 R5, RZ, RZ, R2 ;  /* 0x000000ffff057224 */ /* 0x001fca00078e0002 */
[----:B------:R-:W-:Y:S01]  /*f970*/  STG.E.U8 desc[UR36][R16.64], R5 ;  /* 0x0000000510007986 */ /* 0x000fe2000c101124 */
[----:B------:R-:W-:Y:S05]  /*f980*/  EXIT ;  /* 0x000000000000794d */ /* 0x000fea0003800000 */
.L_x_9502:
        /* <DEDUP_REMOVED lines=9> */
.L_x_9506:
[----:B------:R-:W0:Y:S02]  /*fa20*/  F2I.FTZ.TRUNC.NTZ R3, R2 ;  /* 0x0000000200037305 */ /* 0x000e24000021f100 */
[----:B0-----:R-:W-:Y:S01]  /*fa30*/  STG.E desc[UR36][R16.64], R3 ;  /* 0x0000000310007986 */ /* 0x001fe2000c101924 */
[----:B------:R-:W-:Y:S05]  /*fa40*/  EXIT ;  /* 0x000000000000794d */ /* 0x000fea0003800000 */
.L_x_9505:
[----:B------:R-:W0:Y:S02]  /*fa50*/  F2I.FTZ.TRUNC.NTZ R3, R2 ;  /* 0x0000000200037305 */ /* 0x000e24000021f100 */
[----:B0-----:R-:W-:Y:S01]  /*fa60*/  STG.E.U16 desc[UR36][R16.64], R3 ;  /* 0x0000000310007986 */ /* 0x001fe2000c101524 */
[----:B------:R-:W-:Y:S05]  /*fa70*/  EXIT ;  /* 0x000000000000794d */ /* 0x000fea0003800000 */
.L_x_9501:
        /* <DEDUP_REMOVED lines=8> */
.L_x_9508:
[----:B------:R-:W-:-:S05]  /*fb00*/  F2FP.F16.F32.PACK_AB R2, RZ, R2 ;  /* 0x00000002ff02723e */ /* 0x000fca00000000ff */
[----:B------:R-:W-:Y:S01]  /*fb10*/  STG.E.U16 desc[UR36][R16.64], R2 ;  /* 0x0000000210007986 */ /* 0x000fe2000c101524 */
[----:B------:R-:W-:Y:S05]  /*fb20*/  EXIT ;  /* 0x000000000000794d */ /* 0x000fea0003800000 */
.L_x_9507:
        /* <DEDUP_REMOVED lines=9> */
.L_x_9510:
[----:B------:R-:W-:-:S04]  /*fbc0*/  F2FP.F16.F32.PACK_AB R3, RZ, R2 ;  /* 0x00000002ff03723e */ /* 0x000fc800000000ff */
[----:B------:R-:W-:-:S05]  /*fbd0*/  PRMT R3, R3, 0x5410, RZ ;  /* 0x0000541003037816 */ /* 0x000fca00000000ff */
[----:B------:R-:W-:Y:S01]  /*fbe0*/  STG.E desc[UR36][R16.64], R3 ;  /* 0x0000000310007986 */ /* 0x000fe2000c101924 */
[----:B------:R-:W-:Y:S05]  /*fbf0*/  EXIT ;  /* 0x000000000000794d */ /* 0x000fea0003800000 */
.L_x_9509:
[----:B------:R-:W-:-:S06]  /*fc00*/  FMUL.FTZ R2, R2, 1 ;  /* 0x3f80000002027820 */ /* 0x000fcc0000410000 */
[----:B------:R-:W0:Y:S02]  /*fc10*/  F2F.F64.F32 R2, R2 ;  /* 0x0000000200027310 */ /* 0x000e240000201800 */
[----:B0-----:R-:W-:Y:S01]  /*fc20*/  STG.E.64 desc[UR36][R16.64], R2 ;  /* 0x0000000210007986 */ /* 0x001fe2000c101b24 */
[----:B------:R-:W-:Y:S05]  /*fc30*/  EXIT ;  /* 0x000000000000794d */ /* 0x000fea0003800000 */
.L_x_9500:
        /* <DEDUP_REMOVED lines=13> */
.L_x_9514:
        /* <DEDUP_REMOVED lines=16> */
.L_x_9517:
[----:B------:R-:W-:-:S04]  /*fe10*/  SHF.R.U32.HI R2, RZ, 0x18, R2 ;  /* 0x00000018ff027819 */ /* 0x000fc80000011602 */
[----:B------:R-:W-:-:S04]  /*fe20*/  LOP3.LUT R2, R3, 0x80, R2, 0xf8, !PT ;  /* 0x0000008003027812 */ /* 0x000fc800078ef802 */
[----:B------:R-:W-:-:S07]  /*fe30*/  PRMT R8, R2, 0x7610, R8 ;  /* 0x0000761002087816 */ /* 0x000fce0000000008 */
.L_x_9516:
[----:B------:R-:W-:Y:S05]  /*fe40*/  BSYNC.RECONVERGENT B0 ;  /* 0x0000000000007941 */ /* 0x000fea0003800200 */
.L_x_9515:
[----:B------:R-:W-:Y:S01]  /*fe50*/  STG.E.U8 desc[UR36][R16.64], R8 ;  /* 0x0000000810007986 */ /* 0x000fe2000c101124 */
[----:B------:R-:W-:Y:S05]  /*fe60*/  EXIT ;  /* 0x000000000000794d */ /* 0x000fea0003800000 */
.L_x_9513:
        /* <DEDUP_REMOVED lines=16> */
.L_x_9520:
[----:B------:R-:W-:-:S04]  /*ff70*/  SHF.R.U32.HI R2, RZ, 0x18, R2 ;  /* 0x00000018ff027819 */ /* 0x000fc80000011602 */
[----:B------:R-:W-:-:S04]  /*ff80*/  LOP3.LUT R3, R3, 0x80, R2, 0xf8, !PT ;  /* 0x0000008003037812 */ /* 0x000fc800078ef802 */
[----:B------:R-:W-:-:S07]  /*ff90*/  PRMT R8, R3, 0x7610, R8 ;  /* 0x0000761003087816 */ /* 0x000fce0000000008 */
.L_x_9519:
[----:B------:R-:W-:Y:S05]  /*ffa0*/  BSYNC.RECONVERGENT B0 ;  /* 0x0000000000007941 */ /* 0x000fea0003800200 */
.L_x_9518:
[----:B------:R-:W-:Y:S01]  /*ffb0*/  STG.E.U8 desc[UR36][R16.64], R8 ;  /* 0x0000000810007986 */ /* 0x000fe2000c101124 */
[----:B------:R-:W-:Y:S05]  /*ffc0*/  EXIT ;  /* 0x000000000000794d */ /* 0x000fea0003800000 */
.L_x_9512:
        /* <DEDUP_REMOVED lines=21> */
.L_x_9522:
[----:B------:R-:W0:Y:S02]  /*10120*/  F2I.U64.TRUNC R2, R2 ;  /* 0x0000000200027311 */ /* 0x000e24000020d800 */
[----:B0-----:R-:W-:Y:S01]  /*10130*/  STG.E.64 desc[UR36][R16.64], R2 ;  /* 0x0000000210007986 */ /* 0x001fe2000c101b24 */
[----:B------:R-:W-:Y:S05]  /*10140*/  EXIT ;  /* 0x000000000000794d */ /* 0x000fea0003800000 */
.L_x_9521:
[----:B------:R-:W0:Y:S02]  /*10150*/  F2I.FTZ.U32.TRUNC.NTZ R3, R2 ;  /* 0x0000000200037305 */ /* 0x000e24000021f000 */
[----:B0-----:R-:W-:Y:S01]  /*10160*/  STG.E desc[UR36][R16.64], R3 ;  /* 0x0000000310007986 */ /* 0x001fe2000c101924 */
[----:B------:R-:W-:Y:S05]  /*10170*/  EXIT ;  /* 0x000000000000794d */ /* 0x000fea0003800000 */
.L_x_9511:
        /* <DEDUP_REMOVED lines=10> */
.L_x_9524:
[----:B------:R-:W-:Y:S01]  /*10220*/  FMUL.FTZ R4, R2, 1 ;  /* 0x3f80000002047820 */ /* 0x000fe20000410000 */
[----:B------:R-:W-:-:S05]  /*10230*/  CS2R R6, SRZ ;  /* 0x0000000000067805 */ /* 0x000fca000001ff00 */
[----:B------:R-:W0:Y:S02]  /*10240*/  F2F.F64.F32 R4, R4 ;  /* 0x0000000400047310 */ /* 0x000e240000201800 */
[----:B0-----:R-:W-:Y:S01]  /*10250*/  STG.E.128 desc[UR36][R16.64], R4 ;  /* 0x0000000410007986 */ /* 0x001fe2000c101d24 */
[----:B------:R-:W-:Y:S05]  /*10260*/  EXIT ;  /* 0x000000000000794d */ /* 0x000fea0003800000 */
.L_x_9523:
[----:B------:R-:W-:-:S09]  /*10270*/  UISETP.NE.AND UP0, UPT, UR4, 0xf, UPT ;  /* 0x0000000f0400788c */ /* 0x000fd2000bf05270 */
[----:B------:R-:W-:Y:S05]  /*10280*/  BRA.U !UP0, `(.L_x_9525) ;  /* 0x0000000108e07547 */ /* 0x000fea000b800000 */
[----:B------:R-:W-:-:S09]  /*10290*/  UISETP.NE.AND UP0, UPT, UR4, 0x17, UPT ;  /* 0x000000170400788c */ /* 0x000fd2000bf05270 */
[----:B------:R-:W-:Y:S05]  /*102a0*/  BRA.U !UP0, `(.L_x_9526) ;  /* 0x00000001088c7547 */ /* 0x000fea000b800000 */
[----:B------:R-:W-:-:S09]  /*102b0*/  UISETP.NE.AND UP0, UPT, UR4, 0x18, UPT ;  /* 0x000000180400788c */ /* 0x000fd2000bf05270 */
[----:B------:R-:W-:Y:S05]  /*102c0*/  BRA.U !UP0, `(.L_x_9527) ;  /* 0x0000000108447547 */ /* 0x000fea000b800000 */
.L_x_9504:
        /* <DEDUP_REMOVED lines=16> */
.L_x_9528:
[----:B------:R-:W-:Y:S05]  /*103d0*/  EXIT ;  /* 0x000000000000794d */ /* 0x000fea0003800000 */
.L_x_9527:
        /* <DEDUP_REMOVED lines=12> */
.L_x_9530:
[----:B------:R-:W-:Y:S05]  /*104a0*/  BSYNC.RECONVERGENT B0 ;  /* 0x0000000000007941 */ /* 0x000fea0003800200 */
.L_x_9529:
[----:B------:R-:W-:-:S05]  /*104b0*/  LOP3.LUT R3, R0, 0x80, R5, 0xf8, !PT ;  /* 0x0000008000037812 */ /* 0x000fca00078ef805 */
[----:B------:R-:W-:Y:S01]  /*104c0*/  STG.E.U8 desc[UR36][R16.64], R3 ;  /* 0x0000000310007986 */ /* 0x000fe2000c101124 */
[----:B------:R-:W-:Y:S05]  /*104d0*/  EXIT ;  /* 0x000000000000794d */ /* 0x000fea0003800000 */
.L_x_9526:
        /* <DEDUP_REMOVED lines=11> */
.L_x_9532:
[----:B------:R-:W-:Y:S01]  /*10590*/  IMAD.MOV.U32 R0, RZ, RZ, 0x7f ;  /* 0x0000007fff007424 */ /* 0x000fe200078e00ff */
[----:B------:R-:W-:-:S04]  /*105a0*/  ISETP.GT.U32.AND P0, PT, R4, 0x7f800000, PT ;  /* 0x7f8000000400780c */ /* 0x000fc80003f04070 */
[----:B------:R-:W-:-:S09]  /*105b0*/  SEL R0, R0, 0x7c, P0 ;  /* 0x0000007c00007807 */ /* 0x000fd20000000000 */
.L_x_9533:
[----:B------:R-:W-:Y:S05]  /*105c0*/  BSYNC.RECONVERGENT B0 ;  /* 0x0000000000007941 */ /* 0x000fea0003800200 */
.L_x_9531:
[----:B------:R-:W-:-:S04]  /*105d0*/  SHF.R.U32.HI R3, RZ, 0x18, R2 ;  /* 0x00000018ff037819 */ /* 0x000fc80000011602 */
[----:B------:R-:W-:-:S05]  /*105e0*/  LOP3.LUT R3, R0, 0x80, R3, 0xf8, !PT ;  /* 0x0000008000037812 */ /* 0x000fca00078ef803 */
[----:B------:R-:W-:Y:S01]  /*105f0*/  STG.E.U8 desc[UR36][R16.64], R3 ;  /* 0x0000000310007986 */ /* 0x000fe2000c101124 */
[----:B------:R-:W-:Y:S05]  /*10600*/  EXIT ;  /* 0x000000000000794d */ /* 0x000fea0003800000 */
.L_x_9525:
[----:B------:R-:W-:-:S05]  /*10610*/  F2FP.BF16.F32.PACK_AB R2, RZ, R2 ;  /* 0x00000002ff02723e */ /* 0x000fca00000010ff */
[----:B------:R-:W-:Y:S01]  /*10620*/  STG.E.U16 desc[UR36][R16.64], R2 ;  /* 0x0000000210007986 */ /* 0x000fe2000c101524 */
[----:B------:R-:W-:Y:S05]  /*10630*/  EXIT ;  /* 0x000000000000794d */ /* 0x000fea0003800000 */
.L_x_9534:
        /* <DEDUP_REMOVED lines=12> */
.L_x_40953:


//--------------------- .text._ZN2at6native27unrolled_elementwise_kernelINS0_13BinaryFunctorIfffZZZNS0_16fmax_kernel_cudaERNS_18TensorIteratorBaseEENKUlvE_clEvENKUlvE0_clEvEUlffE_EESt5arrayIPcLm3EELi4E23TrivialOffsetCalculatorILi2EjESC_ILi1EjENS0_6memory12LoadWithCastILi2EEENSF_13StoreWithCastILi1EEEEEviT_T0_T2_T3_T4_T5_ --------------------------
	.section	.text._ZN2at6native27unrolled_elementwise_kernelINS0_13BinaryFunctorIfffZZZNS0_16fmax_kernel_cudaERNS_18TensorIteratorBaseEENKUlvE_clEvENKUlvE0_clEvEUlffE_EESt5arrayIPcLm3EELi4E23TrivialOffsetCalculatorILi2EjESC_ILi1EjENS0_6memory12LoadWithCastILi2EEENSF_13StoreWithCastILi1EEEEEviT_T0_T2_T3_T4_T5_,"ax",@progbits
	.align	128
        .global         _ZN2at6native27unrolled_elementwise_kernelINS0_13BinaryFunctorIfffZZZNS0_16fmax_kernel_cudaERNS_18TensorIteratorBaseEENKUlvE_clEvENKUlvE0_clEvEUlffE_EESt5arrayIPcLm3EELi4E23TrivialOffsetCalculatorILi2EjESC_ILi1EjENS0_6memory12LoadWithCastILi2EEENSF_13StoreWithCastILi1EEEEEviT_T0_T2_T3_T4_T5_
        .type           _ZN2at6native27unrolled_elementwise_kernelINS0_13BinaryFunctorIfffZZZNS0_16fmax_kernel_cudaERNS_18TensorIteratorBaseEENKUlvE_clEvENKUlvE0_clEvEUlffE_EESt5arrayIPcLm3EELi4E23TrivialOffsetCalculatorILi2EjESC_ILi1EjENS0_6memory12LoadWithCastILi2EEENSF_13StoreWithCastILi1EEEEEviT_T0_T2_T3_T4_T5_,@function
        .size           _ZN2at6native27unrolled_elementwise_kernelINS0_13BinaryFunctorIfffZZZNS0_16fmax_kernel_cudaERNS_18TensorIteratorBaseEENKUlvE_clEvENKUlvE0_clEvEUlffE_EESt5arrayIPcLm3EELi4E23TrivialOffsetCalculatorILi2EjESC_ILi1EjENS0_6memory12LoadWithCastILi2EEENSF_13StoreWithCastILi1EEEEEviT_T0_T2_T3_T4_T5_,(.L_x_40954 - _ZN2at6native27unrolled_elementwise_kernelINS0_13BinaryFunctorIfffZZZNS0_16fmax_kernel_cudaERNS_18TensorIteratorBaseEENKUlvE_clEvENKUlvE0_clEvEUlffE_EESt5arrayIPcLm3EELi4E23TrivialOffsetCalculatorILi2EjESC_ILi1EjENS0_6memory12LoadWithCastILi2EEENSF_13StoreWithCastILi1EEEEEviT_T0_T2_T3_T4_T5_)
        .other          _ZN2at6native27unrolled_elementwise_kernelINS0_13BinaryFunctorIfffZZZNS0_16fmax_kernel_cudaERNS_18TensorIteratorBaseEENKUlvE_clEvENKUlvE0_clEvEUlffE_EESt5arrayIPcLm3EELi4E23TrivialOffsetCalculatorILi2EjESC_ILi1EjENS0_6memory12LoadWithCastILi2EEENSF_13StoreWithCastILi1EEEEEviT_T0_T2_T3_T4_T5_,@"STO_CUDA_ENTRY STV_DEFAULT"
_ZN2at6native27unrolled_elementwise_kernelINS0_13BinaryFunctorIfffZZZNS0_16fmax_kernel_cudaERNS_18TensorIteratorBaseEENKUlvE_clEvENKUlvE0_clEvEUlffE_EESt5arrayIPcLm3EELi4E23TrivialOffsetCalculatorILi2EjESC_ILi1EjENS0_6memory12LoadWithCastILi2EEENSF_13StoreWithCastILi1EEEEEviT_T0_T2_T3_T4_T5_:
.text._ZN2at6native27unrolled_elementwise_kernelINS0_13BinaryFunctorIfffZZZNS0_16fmax_kernel_cudaERNS_18TensorIteratorBaseEENKUlvE_clEvENKUlvE0_clEvEUlffE_EESt5arrayIPcLm3EELi4E23TrivialOffsetCalculatorILi2EjESC_ILi1EjENS0_6memory12LoadWithCastILi2EEENSF_13StoreWithCastILi1EEEEEviT_T0_T2_T3_T4_T5_:
        /* <DEDUP_REMOVED lines=35> */
.L_x_9541:
[----:B------:R-:W2:Y:S02]  /*0230*/  LDG.E.U8 R4, desc[UR36][R4.64] ;  /* 0x0000002404047981 */ /* 0x000ea4000c1e1100 */
[----:B--2---:R-:W-:Y:S01]  /*0240*/  I2FP.F32.U32 R29, R4 ;  /* 0x00000004001d7245 */ /* 0x004fe20000201000 */
[----:B------:R-:W-:Y:S06]  /*0250*/  BRA `(.L_x_9543) ;  /* 0x0000000c00447947 */ /* 0x000fec0003800000 */
.L_x_9540:
        /* <DEDUP_REMOVED lines=9> */
.L_x_9545:
[----:B------:R-:W2:Y:S02]  /*02f0*/  LDG.E R4, desc[UR36][R4.64] ;  /* 0x0000002404047981 */ /* 0x000ea4000c1e1900 */
[----:B--2---:R-:W-:Y:S01]  /*0300*/  I2FP.F32.S32 R29, R4 ;  /* 0x00000004001d7245 */ /* 0x004fe20000201400 */
[----:B------:R-:W-:Y:S06]  /*0310*/  BRA `(.L_x_9543) ;  /* 0x0000000c00147947 */ /* 0x000fec0003800000 */
.L_x_9544:
[----:B------:R-:W2:Y:S02]  /*0320*/  LDG.E.U16 R4, desc[UR36][R4.64] ;  /* 0x0000002404047981 */ /* 0x000ea4000c1e1500 */
[----:B--2---:R0:W1:Y:S01]  /*0330*/  I2F.S16 R29, R4 ;  /* 0x00000004001d7306 */ /* 0x0040620000101400 */
[----:B------:R-:W-:Y:S05]  /*0340*/  BRA `(.L_x_9543) ;  /* 0x0000000c00087947 */ /* 0x000fea0003800000 */
.L_x_9539:
        /* <DEDUP_REMOVED lines=8> */
.L_x_9547:
[----:B------:R-:W2:Y:S02]  /*03d0*/  LDG.E.U16 R4, desc[UR36][R4.64] ;  /* 0x0000002404047981 */ /* 0x000ea4000c1e1500 */
[----:B--2---:R-:W-:Y:S01]  /*03e0*/  HADD2.F32 R29, -RZ, R4.H0_H0 ;  /* 0x20000004ff1d7230 */ /* 0x004fe20000004100 */
[----:B------:R-:W-:Y:S06]  /*03f0*/  BRA `(.L_x_9543) ;  /* 0x0000000800dc7947 */ /* 0x000fec0003800000 */
.L_x_9546:
        /* <DEDUP_REMOVED lines=8> */
.L_x_9549:
[----:B------:R-:W2:Y:S02]  /*0480*/  LDG.E.U16 R4, desc[UR36][R4.64] ;  /* 0x0000002404047981 */ /* 0x000ea4000c1e1500 */
[----:B--2---:R-:W-:Y:S01]  /*0490*/  HADD2.F32 R29, -RZ, R4.H0_H0 ;  /* 0x20000004ff1d7230 */ /* 0x004fe20000004100 */
[----:B------:R-:W-:Y:S06]  /*04a0*/  BRA `(.L_x_9543) ;  /* 0x0000000800b07947 */ /* 0x000fec0003800000 */
.L_x_9548:
        /* <DEDUP_REMOVED lines=11> */
.L_x_9538:
        /* <DEDUP_REMOVED lines=12> */
.L_x_9552:
        /* <DEDUP_REMOVED lines=11> */
.L_x_9551:
        /* <DEDUP_REMOVED lines=25> */
.L_x_9554:
        /* <DEDUP_REMOVED lines=12> */
.L_x_9553:
[----:B------:R-:W2:Y:S02]  /*0920*/  LDG.E.U16 R4, desc[UR36][R4.64] ;  /* 0x0000002404047981 */ /* 0x000ea4000c1e1500 */
[----:B--2---:R-:W-:Y:S01]  /*0930*/  IMAD.U32 R29, R4, 0x10000, RZ ;  /* 0x00010000041d7824 */ /* 0x004fe200078e00ff */
[----:B------:R-:W-:Y:S06]  /*0940*/  BRA `(.L_x_9543) ;  /* 0x0000000400887947 */ /* 0x000fec0003800000 */
.L_x_9550:
        /* <DEDUP_REMOVED lines=11> */
.L_x_9557:
        /* <DEDUP_REMOVED lines=20> */
.L_x_9559:
[----:B------:R-:W-:Y:S05]  /*0b40*/  BSYNC.RECONVERGENT B0 ;  /* 0x0000000000007941 */ /* 0x000fea0003800200 */
.L_x_9558:
[----:B------:R-:W-:Y:S01]  /*0b50*/  IMAD.SHL.U32 R0, R0, 0x100000, RZ ;  /* 0x0010000000007824 */ /* 0x000fe200078e00ff */
[----:B------:R-:W-:-:S04]  /*0b60*/  LEA R3, R3, 0x3b800000, 0x17 ;  /* 0x3b80000003037811 */ /* 0x000fc800078eb8ff */
[----:B------:R-:W-:Y:S01]  /*0b70*/  LOP3.LUT R29, R3, R0, R29, 0xfe, !PT ;  /* 0x00000000031d7212 */ /* 0x000fe200078efe1d */
[----:B------:R-:W-:Y:S06]  /*0b80*/  BRA `(.L_x_9543) ;  /* 0x0000000000f87947 */ /* 0x000fec0003800000 */
.L_x_9556:
        /* <DEDUP_REMOVED lines=20> */
.L_x_9561:
[----:B------:R-:W-:Y:S05]  /*0cd0*/  BSYNC.RECONVERGENT B0 ;  /* 0x0000000000007941 */ /* 0x000fea0003800200 */
.L_x_9560:
[----:B------:R-:W-:Y:S01]  /*0ce0*/  IMAD.SHL.U32 R0, R0, 0x200000, RZ ;  /* 0x0020000000007824 */ /* 0x000fe200078e00ff */
[----:B------:R-:W-:-:S04]  /*0cf0*/  LEA R3, R3, 0x37800000, 0x17 ;  /* 0x3780000003037811 */ /* 0x000fc800078eb8ff */
[----:B------:R-:W-:Y:S01]  /*0d00*/  LOP3.LUT R29, R3, R0, R29, 0xfe, !PT ;  /* 0x00000000031d7212 */ /* 0x000fe200078efe1d */
[----:B------:R-:W-:Y:S06]  /*0d10*/  BRA `(.L_x_9543) ;  /* 0x0000000000947947 */ /* 0x000fec0003800000 */
.L_x_9555:
[----:B------:R-:W-:-:S09]  /*0d20*/  UISETP.NE.AND UP0, UPT, UR4, 0x1c, UPT ;  /* 0x0000001c0400788c */ /* 0x000fd2000bf05270 */
[----:B------:R-:W-:Y:S05]  /*0d30*/  BRA.U !UP0, `(.L_x_9562) ;  /* 0x0000000108847547 */ /* 0x000fea000b800000 */
[----:B------:R-:W-:-:S09]  /*0d40*/  UISETP.NE.AND UP0, UPT, UR4, 0x1d, UPT ;  /* 0x0000001d0400788c */ /* 0x000fd2000bf05270 */
[----:B------:R-:W-:Y:S05]  /*0d50*/  BRA.U !UP0, `(.L_x_9563) ;  /* 0x0000000108707547 */ /* 0x000fea000b800000 */
[----:B------:R-:W-:-:S09]  /*0d60*/  UISETP.NE.AND UP0, UPT, UR4, 0x2c, UPT ;  /* 0x0000002c0400788c */ /* 0x000fd2000bf05270 */
[----:B------:R-:W-:Y:S05]  /*0d70*/  BRA.U !UP0, `(.L_x_9564) ;  /* 0x0000000108487547 */ /* 0x000fea000b800000 */
.L_x_9542:
        /* <DEDUP_REMOVED lines=16> */
.L_x_9565:
[----:B------:R-:W-:Y:S01]  /*0e80*/  IMAD.MOV.U32 R29, RZ, RZ, RZ ;  /* 0x000000ffff1d7224 */ /* 0x000fe200078e00ff */
[----:B------:R-:W-:Y:S06]  /*0e90*/  BRA `(.L_x_9543) ;  /* 0x0000000000347947 */ /* 0x000fec0003800000 */
.L_x_9564:
        /* <DEDUP_REMOVED lines=8> */
.L_x_9563:
[----:B------:R-:W2:Y:S02]  /*0f20*/  LDG.E.64 R4, desc[UR36][R4.64] ;  /* 0x0000002404047981 */ /* 0x000ea4000c1e1b00 */
[----:B--2---:R0:W1:Y:S02]  /*0f30*/  I2F.U64 R29, R4 ;  /* 0x00000004001d7312 */ /* 0x0040640000301000 */
[----:B01----:R-:W-:Y:S05]  /*0f40*/  BRA `(.L_x_9543) ;  /* 0x0000000000087947 */ /* 0x003fea0003800000 */
.L_x_9562:
[----:B------:R-:W2:Y:S02]  /*0f50*/  LDG.E R4, desc[UR36][R4.64] ;  /* 0x0000002404047981 */ /* 0x000ea4000c1e1900 */
[----:B--2---:R-:W-:-:S07]  /*0f60*/  I2FP.F32.U32 R29, R4 ;  /* 0x00000004001d7245 */ /* 0x004fce0000201000 */
.L_x_9543:
[----:B------:R-:W-:Y:S05]  /*0f70*/  BSYNC.RECONVERGENT B6 ;  /* 0x0000000000067941 */ /* 0x000fea0003800200 */
.L_x_9537:
        /* <DEDUP_REMOVED lines=20> */
.L_x_9570:
[----:B------:R-:W2:Y:S02]  /*10c0*/  LDG.E.U8 R4, desc[UR36][R4.64] ;  /* 0x0000002404047981 */ /* 0x000ea4000c1e1100 */
[----:B--2---:R-:W-:Y:S01]  /*10d0*/  I2FP.F32.U32 R26, R4 ;  /* 0x00000004001a7245 */ /* 0x004fe20000201000 */
[----:B------:R-:W-:Y:S06]  /*10e0*/  BRA `(.L_x_9572) ;  /* 0x0000000c00487947 */ /* 0x000fec0003800000 */
.L_x_9569:
        /* <DEDUP_REMOVED lines=9> */
.L_x_9574:
[----:B------:R-:W2:Y:S02]  /*1180*/  LDG.E R4, desc[UR36][R4.64] ;  /* 0x0000002404047981 */ /* 0x000ea4000c1e1900 */
[----:B--2---:R-:W-:Y:S01]  /*1190*/  I2FP.F32.S32 R26, R4 ;  /* 0x00000004001a7245 */ /* 0x004fe20000201400 */
[----:B------:R-:W-:Y:S06]  /*11a0*/  BRA `(.L_x_9572) ;  /* 0x0000000c00187947 */ /* 0x000fec0003800000 */
.L_x_9573:
[----:B------:R-:W2:Y:S02]  /*11b0*/  LDG.E.U16 R4, desc[UR36][R4.64] ;  /* 0x0000002404047981 */ /* 0x000ea4000c1e1500 */
[----:B--2---:R4:W0:Y:S01]  /*11c0*/  I2F.S16 R26, R4 ;  /* 0x00000004001a7306 */ /* 0x0048220000101400 */
[----:B------:R-:W-:Y:S05]  /*11d0*/  BRA `(.L_x_9572) ;  /* 0x0000000c000c7947 */ /* 0x000fea0003800000 */
.L_x_9568:
        /* <DEDUP_REMOVED lines=8> */
.L_x_9576:
[----:B------:R-:W2:Y:S02]  /*1260*/  LDG.E.U16 R4, desc[UR36][R4.64] ;  /* 0x0000002404047981 */ /* 0x000ea4000c1e1500 */
[----:B--2---:R-:W-:Y:S01]  /*1270*/  HADD2.F32 R26, -RZ, R4.H0_H0 ;  /* 0x20000004ff1a7230 */ /* 0x004fe20000004100 */
[----:B------:R-:W-:Y:S06]  /*1280*/  BRA `(.L_x_9572) ;  /* 0x0000000800e07947 */ /* 0x000fec0003800000 */
.L_x_9575:
        /* <DEDUP_REMOVED lines=8> */
.L_x_9578:
[----:B------:R-:W2:Y:S02]  /*1310*/  LDG.E.U16 R4, desc[UR36][R4.64] ;  /* 0x0000002404047981 */ /* 0x000ea4000c1e1500 */
[----:B--2---:R-:W-:Y:S01]  /*1320*/  HADD2.F32 R26, -RZ, R4.H0_H0 ;  /* 0x20000004ff1a7230 */ /* 0x004fe20000004100 */
[----:B------:R-:W-:Y:S06]  /*1330*/  BRA `(.L_x_9572) ;  /* 0x0000000800b47947 */ /* 0x000fec0003800000 */
.L_x_9577:
        /* <DEDUP_REMOVED lines=11> */
.L_x_9567:
        /* <DEDUP_REMOVED lines=12> */
.L_x_9581:
        /* <DEDUP_REMOVED lines=11> */
.L_x_9580:
        /* <DEDUP_REMOVED lines=25> */
.L_x_9583:
        /* <DEDUP_REMOVED lines=13> */
.L_x_9582:
[----:B------:R-:W2:Y:S02]  /*17c0*/  LDG.E.U16 R4, desc[UR36][R4.64] ;  /* 0x0000002404047981 */ /* 0x000ea4000c1e1500 */
[----:B--2---:R-:W-:Y:S01]  /*17d0*/  IMAD.U32 R26, R4, 0x10000, RZ ;  /* 0x00010000041a7824 */ /* 0x004fe200078e00ff */
[----:B------:R-:W-:Y:S06]  /*17e0*/  BRA `(.L_x_9572) ;  /* 0x0000000400887947 */ /* 0x000fec0003800000 */
.L_x_9579:
        /* <DEDUP_REMOVED lines=11> */
.L_x_9586:
        /* <DEDUP_REMOVED lines=20> */
.L_x_9588:
[----:B------:R-:W-:Y:S05]  /*19e0*/  BSYNC.RECONVERGENT B0 ;  /* 0x0000000000007941 */ /* 0x000fea0003800200 */
.L_x_9587:
[----:B------:R-:W-:Y:S01]  /*19f0*/  IMAD.SHL.U32 R0, R0, 0x100000, RZ ;  /* 0x0010000000007824 */ /* 0x000fe200078e00ff */
[----:B------:R-:W-:-:S04]  /*1a00*/  LEA R3, R3, 0x3b800000, 0x17 ;  /* 0x3b80000003037811 */ /* 0x000fc800078eb8ff */
[----:B------:R-:W-:Y:S01]  /*1a10*/  LOP3.LUT R26, R3, R0, R7, 0xfe, !PT ;  /* 0x00000000031a7212 */ /* 0x000fe200078efe07 */
[----:B------:R-:W-:Y:S06]  /*1a20*/  BRA `(.L_x_9572) ;  /* 0x0000000000f87947 */ /* 0x000fec0003800000 */
.L_x_9585:
        /* <DEDUP_REMOVED lines=20> */
.L_x_9590:
[----:B------:R-:W-:Y:S05]  /*1b70*/  BSYNC.RECONVERGENT B0 ;  /* 0x0000000000007941 */ /* 0x000fea0003800200 */
.L_x_9589:
[----:B------:R-:W-:Y:S01]  /*1b80*/  IMAD.SHL.U32 R0, R0, 0x200000, RZ ;  /* 0x0020000000007824 */ /* 0x000fe200078e00ff */
[----:B------:R-:W-:-:S04]  /*1b90*/  LEA R3, R3, 0x37800000, 0x17 ;  /* 0x3780000003037811 */ /* 0x000fc800078eb8ff */
[----:B------:R-:W-:Y:S01]  /*1ba0*/  LOP3.LUT R26, R3, R0, R7, 0xfe, !PT ;  /* 0x00000000031a7212 */ /* 0x000fe200078efe07 */
[----:B------:R-:W-:Y:S06]  /*1bb0*/  BRA `(.L_x_9572) ;  /* 0x0000000000947947 */ /* 0x000fec0003800000 */
.L_x_9584:
[----:B------:R-:W-:-:S09]  /*1bc0*/  UISETP.NE.AND UP0, UPT, UR4, 0x1c, UPT ;  /* 0x0000001c0400788c */ /* 0x000fd2000bf05270 */
[----:B------:R-:W-:Y:S05]  /*1bd0*/  BRA.U !UP0, `(.L_x_9591) ;  /* 0x0000000108847547 */ /* 0x000fea000b800000 */
[----:B------:R-:W-:-:S09]  /*1be0*/  UISETP.NE.AND UP0, UPT, UR4, 0x1d, UPT ;  /* 0x0000001d0400788c */ /* 0x000fd2000bf05270 */
[----:B------:R-:W-:Y:S05]  /*1bf0*/  BRA.U !UP0, `(.L_x_9592) ;  /* 0x0000000108707547 */ /* 0x000fea000b800000 */
[----:B------:R-:W-:-:S09]  /*1c00*/  UISETP.NE.AND UP0, UPT, UR4, 0x2c, UPT ;  /* 0x0000002c0400788c */ /* 0x000fd2000bf05270 */
[----:B------:R-:W-:Y:S05]  /*1c10*/  BRA.U !UP0, `(.L_x_9593) ;  /* 0x0000000108487547 */ /* 0x000fea000b800000 */
.L_x_9571:
        /* <DEDUP_REMOVED lines=16> */
.L_x_9594:
[----:B------:R-:W-:Y:S01]  /*1d20*/  IMAD.MOV.U32 R26, RZ, RZ, RZ ;  /* 0x000000ffff1a7224 */ /* 0x000fe200078e00ff */
[----:B------:R-:W-:Y:S06]  /*1d30*/  BRA `(.L_x_9572) ;  /* 0x0000000000347947 */ /* 0x000fec0003800000 */
.L_x_9593:
        /* <DEDUP_REMOVED lines=8> */
.L_x_9592:
[----:B------:R-:W2:Y:S02]  /*1dc0*/  LDG.E.64 R26, desc[UR36][R4.64] ;  /* 0x00000024041a7981 */ /* 0x000ea4000c1e1b00 */
[----:B--2---:R0:W2:Y:S02]  /*1dd0*/  I2F.U64 R26, R26 ;  /* 0x0000001a001a7312 */ /* 0x0040a40000301000 */
[----:B0-2---:R-:W-:Y:S05]  /*1de0*/  BRA `(.L_x_9572) ;  /* 0x0000000000087947 */ /* 0x005fea0003800000 */
.L_x_9591:
[----:B------:R-:W2:Y:S02]  /*1df0*/  LDG.E R4, desc[UR36][R4.64] ;  /* 0x0000002404047981 */ /* 0x000ea4000c1e1900 */
[----:B--2---:R-:W-:-:S07]  /*1e00*/  I2FP.F32.U32 R26, R4 ;  /* 0x00000004001a7245 */ /* 0x004fce0000201000 */
.L_x_9572:
[----:B------:R-:W-:Y:S05]  /*1e10*/  BSYNC.RECONVERGENT B6 ;  /* 0x0000000000067941 */ /* 0x000fea0003800200 */
.L_x_9566:
[----:B------:R-:W-:-:S07]  /*1e20*/  VIADD R16, R19, 0x80 ;  /* 0x0000008013107836 */ /* 0x000fce0000000000 */
.L_x_9536:
[----:B------:R-:W-:Y:S05]  /*1e30*/  BSYNC.RECONVERGENT B7 ;  /* 0x0000000000077941 */ /* 0x000fea0003800200 */
.L_x_9535:
        /* <DEDUP_REMOVED lines=26> */
.L_x_9601:
[----:B------:R-:W2:Y:S02]  /*1fe0*/  LDG.E.U8 R4, desc[UR36][R4.64] ;  /* 0x0000002404047981 */ /* 0x000ea4000c1e1100 */
[----:B--2---:R-:W-:Y:S01]  /*1ff0*/  I2FP.F32.U32 R22, R4 ;  /* 0x0000000400167245 */ /* 0x004fe20000201000 */
[----:B------:R-:W-:Y:S06]  /*2000*/  BRA `(.L_x_9603) ;  /* 0x0000000c00487947 */ /* 0x000fec0003800000 */
.L_x_9600:
        /* <DEDUP_REMOVED lines=9> */
.L_x_9605:
[----:B------:R-:W2:Y:S02]  /*20a0*/  LDG.E R4, desc[UR36][R4.64] ;  /* 0x0000002404047981 */ /* 0x000ea4000c1e1900 */
[----:B--2---:R-:W-:Y:S01]  /*20b0*/  I2FP.F32.S32 R22, R4 ;  /* 0x0000000400167245 */ /* 0x004fe20000201400 */
[----:B------:R-:W-:Y:S06]  /*20c0*/  BRA `(.L_x_9603) ;  /* 0x0000000c00187947 */ /* 0x000fec0003800000 */
.L_x_9604:
[----:B------:R-:W2:Y:S02]  /*20d0*/  LDG.E.U16 R4, desc[UR36][R4.64] ;  /* 0x0000002404047981 */ /* 0x000ea4000c1e1500 */
[----:B--2---:R0:W2:Y:S01]  /*20e0*/  I2F.S16 R22, R4 ;  /* 0x0000000400167306 */ /* 0x0040a20000101400 */
[----:B------:R-:W-:Y:S05]  /*20f0*/  BRA `(.L_x_9603) ;  /* 0x0000000c000c7947 */ /* 0x000fea0003800000 */
.L_x_9599:
        /* <DEDUP_REMOVED lines=8> */
.L_x_9607:
[----:B------:R-:W2:Y:S02]  /*2180*/  LDG.E.U16 R4, desc[UR36][R4.64] ;  /* 0x0000002404047981 */ /* 0x000ea4000c1e1500 */
[----:B--2---:R-:W-:Y:S01]  /*2190*/  HADD2.F32 R22, -RZ, R4.H0_H0 ;  /* 0x20000004ff167230 */ /* 0x004fe20000004100 */
[----:B------:R-:W-:Y:S06]  /*21a0*/  BRA `(.L_x_9603) ;  /* 0x0000000800e07947 */ /* 0x000fec0003800000 */
.L_x_9606:
        /* <DEDUP_REMOVED lines=8> */
.L_x_9609:
[----:B------:R-:W2:Y:S02]  /*2230*/  LDG.E.U16 R4, desc[UR36][R4.64] ;  /* 0x0000002404047981 */ /* 0x000ea4000c1e1500 */
[----:B--2---:R-:W-:Y:S01]  /*2240*/  HADD2.F32 R22, -RZ, R4.H0_H0 ;  /* 0x20000004ff167230 */ /* 0x004fe20000004100 */
[----:B------:R-:W-:Y:S06]  /*2250*/  BRA `(.L_x_9603) ;  /* 0x0000000800b47947 */ /* 0x000fec0003800000 */
.L_x_9608:
        /* <DEDUP_REMOVED lines=11> */
.L_x_9598:
        /* <DEDUP_REMOVED lines=12> */
.L_x_9612:
        /* <DEDUP_REMOVED lines=11> */
.L_x_9611:
        /* <DEDUP_REMOVED lines=25> */
.L_x_9614:
        /* <DEDUP_REMOVED lines=13> */
.L_x_9613:
[----:B------:R-:W2:Y:S02]  /*26e0*/  LDG.E.U16 R4, desc[UR36][R4.64] ;  /* 0x0000002404047981 */ /* 0x000ea4000c1e1500 */
[----:B--2---:R-:W-:Y:S01]  /*26f0*/  IMAD.U32 R22, R4, 0x10000, RZ ;  /* 0x0001000004167824 */ /* 0x004fe200078e00ff */
[----:B------:R-:W-:Y:S06]  /*2700*/  BRA `(.L_x_9603) ;  /* 0x0000000400887947 */ /* 0x000fec0003800000 */
.L_x_9610:
        /* <DEDUP_REMOVED lines=11> */
.L_x_9617:
        /* <DEDUP_REMOVED lines=20> */
.L_x_9619:
[----:B------:R-:W-:Y:S05]  /*2900*/  BSYNC.RECONVERGENT B0 ;  /* 0x0000000000007941 */ /* 0x000fea0003800200 */
.L_x_9618:
[----:B------:R-:W-:Y:S01]  /*2910*/  IMAD.SHL.U32 R0, R0, 0x100000, RZ ;  /* 0x0010000000007824 */ /* 0x000fe200078e00ff */
[----:B------:R-:W-:-:S04]  /*2920*/  LEA R3, R3, 0x3b800000, 0x17 ;  /* 0x3b80000003037811 */ /* 0x000fc800078eb8ff */
[----:B------:R-:W-:Y:S01]  /*2930*/  LOP3.LUT R22, R3, R0, R7, 0xfe, !PT ;  /* 0x0000000003167212 */ /* 0x000fe200078efe07 */
[----:B------:R-:W-:Y:S06]  /*2940*/  BRA `(.L_x_9603) ;  /* 0x0000000000f87947 */ /* 0x000fec0003800000 */
.L_x_9616:
        /* <DEDUP_REMOVED lines=20> */
.L_x_9621:
[----:B------:R-:W-:Y:S05]  /*2a90*/  BSYNC.RECONVERGENT B0 ;  /* 0x0000000000007941 */ /* 0x000fea0003800200 */
.L_x_9620:
[----:B------:R-:W-:Y:S01]  /*2aa0*/  IMAD.SHL.U32 R0, R0, 0x200000, RZ ;  /* 0x0020000000007824 */ /* 0x000fe200078e00ff */
[----:B------:R-:W-:-:S04]  /*2ab0*/  LEA R3, R3, 0x37800000, 0x17 ;  /* 0x3780000003037811 */ /* 0x000fc800078eb8ff */
[----:B------:R-:W-:Y:S01]  /*2ac0*/  LOP3.LUT R22, R3, R0, R7, 0xfe, !PT ;  /* 0x0000000003167212 */ /* 0x000fe200078efe07 */
[----:B------:R-:W-:Y:S06]  /*2ad0*/  BRA `(.L_x_9603) ;  /* 0x0000000000947947 */ /* 0x000fec0003800000 */
.L_x_9615:
        /* <DEDUP_REMOVED lines=14> */
.L_x_9602:
        /* <DEDUP_REMOVED lines=16> */
.L_x_9624:
[----:B------:R-:W-:Y:S01]  /*2cc0*/  IMAD.MOV.U32 R22, RZ, RZ, RZ ;  /* 0x000000ffff167224 */ /* 0x000fe200078e00ff */
[----:B------:R-:W-:Y:S06]  /*2cd0*/  BRA `(.L_x_9603) ;  /* 0x0000000000147947 */ /* 0x000fec0003800000 */
.L_x_9623:
[----:B------:R-:W2:Y:S02]  /*2ce0*/  LDG.E.64 R22, desc[UR36][R4.64] ;  /* 0x0000002404167981 */ /* 0x000ea4000c1e1b00 */
[----:B--2---:R0:W2:Y:S02]  /*2cf0*/  I2F.U64 R22, R22 ;  /* 0x0000001600167312 */ /* 0x0040a40000301000 */
[----:B0-2---:R-:W-:Y:S05]  /*2d00*/  BRA `(.L_x_9603) ;  /* 0x0000000000087947 */ /* 0x005fea0003800000 */
.L_x_9622:
[----:B------:R-:W2:Y:S02]  /*2d10*/  LDG.E R4, desc[UR36][R4.64] ;  /* 0x0000002404047981 */ /* 0x000ea4000c1e1900 */
[----:B--2---:R-:W-:-:S07]  /*2d20*/  I2FP.F32.U32 R22, R4 ;  /* 0x0000000400167245 */ /* 0x004fce0000201000 */
.L_x_9603:
[----:B------:R-:W-:Y:S05]  /*2d30*/  BSYNC.RECONVERGENT B6 ;  /* 0x0000000000067941 */ /* 0x000fea0003800200 */
.L_x_9597:
        /* <DEDUP_REMOVED lines=20> */
.L_x_9629:
[----:B------:R-:W2:Y:S02]  /*2e80*/  LDG.E.U8 R4, desc[UR36][R4.64] ;  /* 0x0000002404047981 */ /* 0x000ea4000c1e1100 */
[----:B--2---:R-:W-:Y:S01]  /*2e90*/  I2FP.F32.U32 R27, R4 ;  /* 0x00000004001b7245 */ /* 0x004fe20000201000 */
[----:B------:R-:W-:Y:S06]  /*2ea0*/  BRA `(.L_x_9631) ;  /* 0x0000000c00447947 */ /* 0x000fec0003800000 */
.L_x_9628:
        /* <DEDUP_REMOVED lines=9> */
.L_x_9633:
[----:B------:R-:W2:Y:S02]  /*2f40*/  LDG.E R4, desc[UR36][R4.64] ;  /* 0x0000002404047981 */ /* 0x000ea4000c1e1900 */
[----:B--2---:R-:W-:Y:S01]  /*2f50*/  I2FP.F32.S32 R27, R4 ;  /* 0x00000004001b7245 */ /* 0x004fe20000201400 */
[----:B------:R-:W-:Y:S06]  /*2f60*/  BRA `(.L_x_9631) ;  /* 0x0000000c00147947 */ /* 0x000fec0003800000 */
.L_x_9632:
[----:B------:R-:W2:Y:S02]  /*2f70*/  LDG.E.U16 R4, desc[UR36][R4.64] ;  /* 0x0000002404047981 */ /* 0x000ea4000c1e1500 */
[----:B--2---:R4:W0:Y:S01]  /*2f80*/  I2F.S16 R27, R4 ;  /* 0x00000004001b7306 */ /* 0x0048220000101400 */
[----:B------:R-:W-:Y:S05]  /*2f90*/  BRA `(.L_x_9631) ;  /* 0x0000000c00087947 */ /* 0x000fea0003800000 */
.L_x_9627:
        /* <DEDUP_REMOVED lines=8> */
.L_x_9635:
[----:B------:R-:W2:Y:S02]  /*3020*/  LDG.E.U16 R4, desc[UR36][R4.64] ;  /* 0x0000002404047981 */ /* 0x000ea4000c1e1500 */
[----:B--2---:R-:W-:Y:S01]  /*3030*/  HADD2.F32 R27, -RZ, R4.H0_H0 ;  /* 0x20000004ff1b7230 */ /* 0x004fe20000004100 */
[----:B------:R-:W-:Y:S06]  /*3040*/  BRA `(.L_x_9631) ;  /* 0x0000000800dc7947 */ /* 0x000fec0003800000 */
.L_x_9634:
        /* <DEDUP_REMOVED lines=8> */
.L_x_9637:
[----:B------:R-:W2:Y:S02]  /*30d0*/  LDG.E.U16 R4, desc[UR36][R4.64] ;  /* 0x0000002404047981 */ /* 0x000ea4000c1e1500 */
[----:B--2---:R-:W-:Y:S01]  /*30e0*/  HADD2.F32 R27, -RZ, R4.H0_H0 ;  /* 0x20000004ff1b7230 */ /* 0x004fe20000004100 */
[----:B------:R-:W-:Y:S06]  /*30f0*/  BRA `(.L_x_9631) ;  /* 0x0000000800b07947 */ /* 0x000fec0003800000 */
.L_x_9636:
        /* <DEDUP_REMOVED lines=11> */
.L_x_9626:
        /* <DEDUP_REMOVED lines=12> */
.L_x_9640:
        /* <DEDUP_REMOVED lines=11> */
.L_x_9639:
        /* <DEDUP_REMOVED lines=25> */
.L_x_9642:
        /* <DEDUP_REMOVED lines=12> */
.L_x_9641:
[----:B------:R-:W2:Y:S02]  /*3570*/  LDG.E.U16 R4, desc[UR36][R4.64] ;  /* 0x0000002404047981 */ /* 0x000ea4000c1e1500 */
[----:B--2---:R-:W-:Y:S01]  /*3580*/  IMAD.U32 R27, R4, 0x10000, RZ ;  /* 0x00010000041b7824 */ /* 0x004fe200078e00ff */
[----:B------:R-:W-:Y:S06]  /*3590*/  BRA `(.L_x_9631) ;  /* 0x0000000400887947 */ /* 0x000fec0003800000 */
.L_x_9638:
        /* <DEDUP_REMOVED lines=11> */
.L_x_9645:
        /* <DEDUP_REMOVED lines=20> */
.L_x_9647:
[----:B------:R-:W-:Y:S05]  /*3790*/  BSYNC.RECONVERGENT B0 ;  /* 0x0000000000007941 */ /* 0x000fea0003800200 */
.L_x_9646:
[----:B------:R-:W-:Y:S01]  /*37a0*/  IMAD.SHL.U32 R0, R0, 0x100000, RZ ;  /* 0x0010000000007824 */ /* 0x000fe200078e00ff */
[----:B------:R-:W-:-:S04]  /*37b0*/  LEA R3, R3, 0x3b800000, 0x17 ;  /* 0x3b80000003037811 */ /* 0x000fc800078eb8ff */
[----:B------:R-:W-:Y:S01]  /*37c0*/  LOP3.LUT R27, R3, R0, R27, 0xfe, !PT ;  /* 0x00000000031b7212 */ /* 0x000fe200078efe1b */
[----:B------:R-:W-:Y:S06]  /*37d0*/  BRA `(.L_x_9631) ;  /* 0x0000000000f87947 */ /* 0x000fec0003800000 */
.L_x_9644:
        /* <DEDUP_REMOVED lines=20> */
.L_x_9649:
[----:B------:R-:W-:Y:S05]  /*3920*/  BSYNC.RECONVERGENT B0 ;  /* 0x0000000000007941 */ /* 0x000fea0003800200 */
.L_x_9648:
[----:B------:R-:W-:Y:S01]  /*3930*/  IMAD.SHL.U32 R0, R0, 0x200000, RZ ;  /* 0x0020000000007824 */ /* 0x000fe200078e00ff */
[----:B------:R-:W-:-:S04]  /*3940*/  LEA R3, R3, 0x37800000, 0x17 ;  /* 0x3780000003037811 */ /* 0x000fc800078eb8ff */
[----:B------:R-:W-:Y:S01]  /*3950*/  LOP3.LUT R27, R3, R0, R27, 0xfe, !PT ;  /* 0x00000000031b7212 */ /* 0x000fe200078efe1b */
[----:B------:R-:W-:Y:S06]  /*3960*/  BRA `(.L_x_9631) ;  /* 0x0000000000947947 */ /* 0x000fec0003800000 */
.L_x_9643:
        /* <DEDUP_REMOVED lines=14> */
.L_x_9630:
        /* <DEDUP_REMOVED lines=16> */
.L_x_9652:
[----:B------:R-:W-:Y:S01]  /*3b50*/  IMAD.MOV.U32 R27, RZ, RZ, RZ ;  /* 0x000000ffff1b7224 */ /* 0x000fe200078e00ff */
[----:B------:R-:W-:Y:S06]  /*3b60*/  BRA `(.L_x_9631) ;  /* 0x0000000000147947 */ /* 0x000fec0003800000 */
.L_x_9651:
[----:B------:R-:W2:Y:S02]  /*3b70*/  LDG.E.64 R4, desc[UR36][R4.64] ;  /* 0x0000002404047981 */ /* 0x000ea4000c1e1b00 */
[----:B--2---:R0:W2:Y:S02]  /*3b80*/  I2F.U64 R27, R4 ;  /* 0x00000004001b7312 */ /* 0x0040a40000301000 */
[----:B0-2---:R-:W-:Y:S05]  /*3b90*/  BRA `(.L_x_9631) ;  /* 0x0000000000087947 */ /* 0x005fea0003800000 */
.L_x_9650:
[----:B------:R-:W2:Y:S02]  /*3ba0*/  LDG.E R4, desc[UR36][R4.64] ;  /* 0x0000002404047981 */ /* 0x000ea4000c1e1900 */
[----:B--2---:R-:W-:-:S07]  /*3bb0*/  I2FP.F32.U32 R27, R4 ;  /* 0x00000004001b7245 */ /* 0x004fce0000201000 */
.L_x_9631:
[----:B------:R-:W-:Y:S05]  /*3bc0*/  BSYNC.RECONVERGENT B6 ;  /* 0x0000000000067941 */ /* 0x000fea0003800200 */
.L_x_9625:
[----:B------:R-:W-:-:S07]  /*3bd0*/  VIADD R16, R16, 0x80 ;  /* 0x0000008010107836 */ /* 0x000fce0000000000 */
.L_x_9596:
[----:B------:R-:W-:Y:S05]  /*3be0*/  BSYNC.RECONVERGENT B7 ;  /* 0x0000000000077941 */ /* 0x000fea0003800200 */
.L_x_9595:
        /* <DEDUP_REMOVED lines=25> */
.L_x_9659:
[----:B------:R-:W2:Y:S02]  /*3d80*/  LDG.E.U8 R4, desc[UR36][R4.64] ;  /* 0x0000002404047981 */ /* 0x000ea4000c1e1100 */
[----:B--2---:R-:W-:Y:S01]  /*3d90*/  I2FP.F32.U32 R24, R4 ;  /* 0x0000000400187245 */ /* 0x004fe20000201000 */
[----:B------:R-:W-:Y:S06]  /*3da0*/  BRA `(.L_x_9661) ;  /* 0x0000000c00487947 */ /* 0x000fec0003800000 */
.L_x_9658:
        /* <DEDUP_REMOVED lines=9> */
.L_x_9663:
[----:B------:R-:W2:Y:S02]  /*3e40*/  LDG.E R4, desc[UR36][R4.64] ;  /* 0x0000002404047981 */ /* 0x000ea4000c1e1900 */
[----:B--2---:R-:W-:Y:S01]  /*3e50*/  I2FP.F32.S32 R24, R4 ;  /* 0x0000000400187245 */ /* 0x004fe20000201400 */
[----:B------:R-:W-:Y:S06]  /*3e60*/  BRA `(.L_x_9661) ;  /* 0x0000000c00187947 */ /* 0x000fec0003800000 */
.L_x_9662:
[----:B------:R-:W2:Y:S02]  /*3e70*/  LDG.E.U16 R4, desc[UR36][R4.64] ;  /* 0x0000002404047981 */ /* 0x000ea4000c1e1500 */
[----:B--2---:R0:W2:Y:S01]  /*3e80*/  I2F.S16 R24, R4 ;  /* 0x0000000400187306 */ /* 0x0040a20000101400 */
[----:B------:R-:W-:Y:S05]  /*3e90*/  BRA `(.L_x_9661) ;  /* 0x0000000c000c7947 */ /* 0x000fea0003800000 */
.L_x_9657:
        /* <DEDUP_REMOVED lines=8> */
.L_x_9665:
[----:B------:R-:W2:Y:S02]  /*3f20*/  LDG.E.U16 R4, desc[UR36][R4.64] ;  /* 0x0000002404047981 */ /* 0x000ea4000c1e1500 */
[----:B--2---:R-:W-:Y:S01]  /*3f30*/  HADD2.F32 R24, -RZ, R4.H0_H0 ;  /* 0x20000004ff187230 */ /* 0x004fe20000004100 */
[----:B------:R-:W-:Y:S06]  /*3f40*/  BRA `(.L_x_9661) ;  /* 0x0000000800e07947 */ /* 0x000fec0003800000 */
.L_x_9664:
        /* <DEDUP_REMOVED lines=8> */
.L_x_9667:
[----:B------:R-:W2:Y:S02]  /*3fd0*/  LDG.E.U16 R4, desc[UR36][R4.64] ;  /* 0x0000002404047981 */ /* 0x000ea4000c1e1500 */
[----:B--2---:R-:W-:Y:S01]  /*3fe0*/  HADD2.F32 R24, -RZ, R4.H0_H0 ;  /* 0x20000004ff187230 */ /* 0x004fe20000004100 */
[----:B------:R-:W-:Y:S06]  /*3ff0*/  BRA `(.L_x_9661) ;  /* 0x0000000800b47947 */ /* 0x000fec0003800000 */
.L_x_9666:
        /* <DEDUP_REMOVED lines=11> */
.L_x_9656:
        /* <DEDUP_REMOVED lines=12> */
.L_x_9670:
        /* <DEDUP_REMOVED lines=11> */
.L_x_9669:
        /* <DEDUP_REMOVED lines=25> */
.L_x_9672:
        /* <DEDUP_REMOVED lines=13> */
.L_x_9671:
[----:B------:R-:W2:Y:S02]  /*4480*/  LDG.E.U16 R4, desc[UR36][R4.64] ;  /* 0x0000002404047981 */ /* 0x000ea4000c1e1500 */
[----:B--2---:R-:W-:Y:S01]  /*4490*/  IMAD.U32 R24, R4, 0x10000, RZ ;  /* 0x0001000004187824 */ /* 0x004fe200078e00ff */
[----:B------:R-:W-:Y:S06]  /*44a0*/  BRA `(.L_x_9661) ;  /* 0x0000000400887947 */ /* 0x000fec0003800000 */
.L_x_9668:
        /* <DEDUP_REMOVED lines=11> */
.L_x_9675:
        /* <DEDUP_REMOVED lines=20> */
.L_x_9677:
[----:B------:R-:W-:Y:S05]  /*46a0*/  BSYNC.RECONVERGENT B0 ;  /* 0x0000000000007941 */ /* 0x000fea0003800200 */
.L_x_9676:
[----:B------:R-:W-:Y:S01]  /*46b0*/  IMAD.SHL.U32 R0, R0, 0x100000, RZ ;  /* 0x0010000000007824 */ /* 0x000fe200078e00ff */
[----:B------:R-:W-:-:S04]  /*46c0*/  LEA R3, R3, 0x3b800000, 0x17 ;  /* 0x3b80000003037811 */ /* 0x000fc800078eb8ff */
[----:B------:R-:W-:Y:S01]  /*46d0*/  LOP3.LUT R24, R3, R0, R7, 0xfe, !PT ;  /* 0x0000000003187212 */ /* 0x000fe200078efe07 */
[----:B------:R-:W-:Y:S06]  /*46e0*/  BRA `(.L_x_9661) ;  /* 0x0000000000f87947 */ /* 0x000fec0003800000 */
.L_x_9674:
        /* <DEDUP_REMOVED lines=20> */
.L_x_9679:
[----:B------:R-:W-:Y:S05]  /*4830*/  BSYNC.RECONVERGENT B0 ;  /* 0x0000000000007941 */ /* 0x000fea0003800200 */
.L_x_9678:
[----:B------:R-:W-:Y:S01]  /*4840*/  IMAD.SHL.U32 R0, R0, 0x200000, RZ ;  /* 0x0020000000007824 */ /* 0x000fe200078e00ff */
[----:B------:R-:W-:-:S04]  /*4850*/  LEA R3, R3, 0x37800000, 0x17 ;  /* 0x3780000003037811 */ /* 0x000fc800078eb8ff */
[----:B------:R-:W-:Y:S01]  /*4860*/  LOP3.LUT R24, R3, R0, R7, 0xfe, !PT ;  /* 0x0000000003187212 */ /* 0x000fe200078efe07 */
[----:B------:R-:W-:Y:S06]  /*4870*/  BRA `(.L_x_9661) ;  /* 0x0000000000947947 */ /* 0x000fec0003800000 */
.L_x_9673:
        /* <DEDUP_REMOVED lines=14> */
.L_x_9660:
        /* <DEDUP_REMOVED lines=16> */
.L_x_9682:
[----:B------:R-:W-:Y:S01]  /*4a60*/  IMAD.MOV.U32 R24, RZ, RZ, RZ ;  /* 0x000000ffff187224 */ /* 0x000fe200078e00ff */
[----:B------:R-:W-:Y:S06]  /*4a70*/  BRA `(.L_x_9661) ;  /* 0x0000000000147947 */ /* 0x000fec0003800000 */
.L_x_9681:
[----:B------:R-:W2:Y:S02]  /*4a80*/  LDG.E.64 R24, desc[UR36][R4.64] ;  /* 0x0000002404187981 */ /* 0x000ea4000c1e1b00 */
[----:B--2---:R0:W2:Y:S02]  /*4a90*/  I2F.U64 R24, R24 ;  /* 0x0000001800187312 */ /* 0x0040a40000301000 */
[----:B0-2---:R-:W-:Y:S05]  /*4aa0*/  BRA `(.L_x_9661) ;  /* 0x0000000000087947 */ /* 0x005fea0003800000 */
.L_x_9680:
[----:B------:R-:W2:Y:S02]  /*4ab0*/  LDG.E R4, desc[UR36][R4.64] ;  /* 0x0000002404047981 */ /* 0x000ea4000c1e1900 */
[----:B--2---:R-:W-:-:S07]  /*4ac0*/  I2FP.F32.U32 R24, R4 ;  /* 0x0000000400187245 */ /* 0x004fce0000201000 */
.L_x_9661:
[----:B------:R-:W-:Y:S05]  /*4ad0*/  BSYNC.RECONVERGENT B6 ;  /* 0x0000000000067941 */ /* 0x000fea0003800200 */
.L_x_9655:
        /* <DEDUP_REMOVED lines=20> */
.L_x_9687:
[----:B------:R-:W4:Y:S02]  /*4c20*/  LDG.E.U8 R4, desc[UR36][R4.64] ;  /* 0x0000002404047981 */ /* 0x000f24000c1e1100 */
[----:B----4-:R-:W-:Y:S01]  /*4c30*/  I2FP.F32.U32 R25, R4 ;  /* 0x0000000400197245 */ /* 0x010fe20000201000 */
[----:B------:R-:W-:Y:S06]  /*4c40*/  BRA `(.L_x_9689) ;  /* 0x0000000c00447947 */ /* 0x000fec0003800000 */
.L_x_9686:
        /* <DEDUP_REMOVED lines=9> */
.L_x_9691:
[----:B------:R-:W4:Y:S02]  /*4ce0*/  LDG.E R4, desc[UR36][R4.64] ;  /* 0x0000002404047981 */ /* 0x000f24000c1e1900 */
[----:B----4-:R-:W-:Y:S01]  /*4cf0*/  I2FP.F32.S32 R25, R4 ;  /* 0x0000000400197245 */ /* 0x010fe20000201400 */
[----:B------:R-:W-:Y:S06]  /*4d00*/  BRA `(.L_x_9689) ;  /* 0x0000000c00147947 */ /* 0x000fec0003800000 */
.L_x_9690:
[----:B------:R-:W4:Y:S02]  /*4d10*/  LDG.E.U16 R4, desc[UR36][R4.64] ;  /* 0x0000002404047981 */ /* 0x000f24000c1e1500 */
[----:B----4-:R0:W4:Y:S01]  /*4d20*/  I2F.S16 R25, R4 ;  /* 0x0000000400197306 */ /* 0x0101220000101400 */
[----:B------:R-:W-:Y:S05]  /*4d30*/  BRA `(.L_x_9689) ;  /* 0x0000000c00087947 */ /* 0x000fea0003800000 */
.L_x_9685:
        /* <DEDUP_REMOVED lines=8> */
.L_x_9693:
[----:B------:R-:W4:Y:S02]  /*4dc0*/  LDG.E.U16 R4, desc[UR36][R4.64] ;  /* 0x0000002404047981 */ /* 0x000f24000c1e1500 */
[----:B----4-:R-:W-:Y:S01]  /*4dd0*/  HADD2.F32 R25, -RZ, R4.H0_H0 ;  /* 0x20000004ff197230 */ /* 0x010fe20000004100 */
[----:B------:R-:W-:Y:S06]  /*4de0*/  BRA `(.L_x_9689) ;  /* 0x0000000800dc7947 */ /* 0x000fec0003800000 */
.L_x_9692:
        /* <DEDUP_REMOVED lines=8> */
.L_x_9695:
[----:B------:R-:W4:Y:S02]  /*4e70*/  LDG.E.U16 R4, desc[UR36][R4.64] ;  /* 0x0000002404047981 */ /* 0x000f24000c1e1500 */
[----:B----4-:R-:W-:Y:S01]  /*4e80*/  HADD2.F32 R25, -RZ, R4.H0_H0 ;  /* 0x20000004ff197230 */ /* 0x010fe20000004100 */
[----:B------:R-:W-:Y:S06]  /*4e90*/  BRA `(.L_x_9689) ;  /* 0x0000000800b07947 */ /* 0x000fec0003800000 */
.L_x_9694:
        /* <DEDUP_REMOVED lines=11> */
.L_x_9684:
        /* <DEDUP_REMOVED lines=12> */
.L_x_9698:
        /* <DEDUP_REMOVED lines=11> */
.L_x_9697:
        /* <DEDUP_REMOVED lines=25> */
.L_x_9700:
        /* <DEDUP_REMOVED lines=12> */
.L_x_9699:
[----:B------:R-:W4:Y:S02]  /*5310*/  LDG.E.U16 R4, desc[UR36][R4.64] ;  /* 0x0000002404047981 */ /* 0x000f24000c1e1500 */
[----:B----4-:R-:W-:Y:S01]  /*5320*/  IMAD.U32 R25, R4, 0x10000, RZ ;  /* 0x0001000004197824 */ /* 0x010fe200078e00ff */
[----:B------:R-:W-:Y:S06]  /*5330*/  BRA `(.L_x_9689) ;  /* 0x0000000400887947 */ /* 0x000fec0003800000 */
.L_x_9696:
        /* <DEDUP_REMOVED lines=11> */
.L_x_9703:
        /* <DEDUP_REMOVED lines=20> */
.L_x_9705:
[----:B------:R-:W-:Y:S05]  /*5530*/  BSYNC.RECONVERGENT B0 ;  /* 0x0000000000007941 */ /* 0x000fea0003800200 */
.L_x_9704:
[----:B------:R-:W-:Y:S01]  /*5540*/  IMAD.SHL.U32 R0, R0, 0x100000, RZ ;  /* 0x0010000000007824 */ /* 0x000fe200078e00ff */
[----:B------:R-:W-:-:S04]  /*5550*/  LEA R3, R3, 0x3b800000, 0x17 ;  /* 0x3b80000003037811 */ /* 0x000fc800078eb8ff */
[----:B------:R-:W-:Y:S01]  /*5560*/  LOP3.LUT R25, R3, R0, R25, 0xfe, !PT ;  /* 0x0000000003197212 */ /* 0x000fe200078efe19 */
[----:B------:R-:W-:Y:S06]  /*5570*/  BRA `(.L_x_9689) ;  /* 0x0000000000f87947 */ /* 0x000fec0003800000 */
.L_x_9702:
        /* <DEDUP_REMOVED lines=20> */
.L_x_9707:
[----:B------:R-:W-:Y:S05]  /*56c0*/  BSYNC.RECONVERGENT B0 ;  /* 0x0000000000007941 */ /* 0x000fea0003800200 */
.L_x_9706:
[----:B------:R-:W-:Y:S01]  /*56d0*/  IMAD.SHL.U32 R0, R0, 0x200000, RZ ;  /* 0x0020000000007824 */ /* 0x000fe200078e00ff */
[----:B------:R-:W-:-:S04]  /*56e0*/  LEA R3, R3, 0x37800000, 0x17 ;  /* 0x3780000003037811 */ /* 0x000fc800078eb8ff */
[----:B------:R-:W-:Y:S01]  /*56f0*/  LOP3.LUT R25, R3, R0, R25, 0xfe, !PT ;  /* 0x0000000003197212 */ /* 0x000fe200078efe19 */
[----:B------:R-:W-:Y:S06]  /*5700*/  BRA `(.L_x_9689) ;  /* 0x0000000000947947 */ /* 0x000fec0003800000 */
.L_x_9701:
        /* <DEDUP_REMOVED lines=14> */
.L_x_9688:
        /* <DEDUP_REMOVED lines=16> */
.L_x_9710:
[----:B------:R-:W-:Y:S01]  /*58f0*/  IMAD.MOV.U32 R25, RZ, RZ, RZ ;  /* 0x000000ffff197224 */ /* 0x000fe200078e00ff */
[----:B------:R-:W-:Y:S06]  /*5900*/  BRA `(.L_x_9689) ;  /* 0x0000000000147947 */ /* 0x000fec0003800000 */
.L_x_9709:
[----:B------:R-:W4:Y:S02]  /*5910*/  LDG.E.64 R4, desc[UR36][R4.64] ;  /* 0x0000002404047981 */ /* 0x000f24000c1e1b00 */
[----:B----4-:R0:W4:Y:S02]  /*5920*/  I2F.U64 R25, R4 ;  /* 0x0000000400197312 */ /* 0x0101240000301000 */
[----:B0---4-:R-:W-:Y:S05]  /*5930*/  BRA `(.L_x_9689) ;  /* 0x0000000000087947 */ /* 0x011fea0003800000 */
.L_x_9708:
[----:B------:R-:W4:Y:S02]  /*5940*/  LDG.E R4, desc[UR36][R4.64] ;  /* 0x0000002404047981 */ /* 0x000f24000c1e1900 */
[----:B----4-:R-:W-:-:S07]  /*5950*/  I2FP.F32.U32 R25, R4 ;  /* 0x0000000400197245 */ /* 0x010fce0000201000 */
.L_x_9689:
[----:B------:R-:W-:Y:S05]  /*5960*/  BSYNC.RECONVERGENT B6 ;  /* 0x0000000000067941 */ /* 0x000fea0003800200 */
.L_x_9683:
[----:B------:R-:W-:-:S07]  /*5970*/  VIADD R16, R16, 0x80 ;  /* 0x0000008010107836 */ /* 0x000fce0000000000 */
.L_x_9654:
[----:B------:R-:W-:Y:S05]  /*5980*/  BSYNC.RECONVERGENT B7 ;  /* 0x0000000000077941 */ /* 0x000fea0003800200 */
.L_x_9653:
        /* <DEDUP_REMOVED lines=26> */
.L_x_9717:
[----:B------:R-:W2:Y:S02]  /*5b30*/  LDG.E.U8 R4, desc[UR36][R4.64] ;  /* 0x0000002404047981 */ /* 0x000ea4000c1e1100 */
[----:B--2---:R-:W-:Y:S01]  /*5b40*/  I2FP.F32.U32 R18, R4 ;  /* 0x0000000400127245 */ /* 0x004fe20000201000 */
[----:B------:R-:W-:Y:S06]  /*5b50*/  BRA `(.L_x_9719) ;  /* 0x0000000c00487947 */ /* 0x000fec0003800000 */
.L_x_9716:
        /* <DEDUP_REMOVED lines=9> */
.L_x_9721:
[----:B------:R-:W2:Y:S02]  /*5bf0*/  LDG.E R4, desc[UR36][R4.64] ;  /* 0x0000002404047981 */ /* 0x000ea4000c1e1900 */
[----:B--2---:R-:W-:Y:S01]  /*5c00*/  I2FP.F32.S32 R18, R4 ;  /* 0x0000000400127245 */ /* 0x004fe20000201400 */
[----:B------:R-:W-:Y:S06]  /*5c10*/  BRA `(.L_x_9719) ;  /* 0x0000000c00187947 */ /* 0x000fec0003800000 */
.L_x_9720:
[----:B------:R-:W2:Y:S02]  /*5c20*/  LDG.E.U16 R4, desc[UR36][R4.64] ;  /* 0x0000002404047981 */ /* 0x000ea4000c1e1500 */
[----:B--2---:R0:W2:Y:S01]  /*5c30*/  I2F.S16 R18, R4 ;  /* 0x0000000400127306 */ /* 0x0040a20000101400 */
[----:B------:R-:W-:Y:S05]  /*5c40*/  BRA `(.L_x_9719) ;  /* 0x0000000c000c7947 */ /* 0x000fea0003800000 */
.L_x_9715:
        /* <DEDUP_REMOVED lines=8> */
.L_x_9723:
[----:B------:R-:W2:Y:S02]  /*5cd0*/  LDG.E.U16 R4, desc[UR36][R4.64] ;  /* 0x0000002404047981 */ /* 0x000ea4000c1e1500 */
[----:B--2---:R-:W-:Y:S01]  /*5ce0*/  HADD2.F32 R18, -RZ, R4.H0_H0 ;  /* 0x20000004ff127230 */ /* 0x004fe20000004100 */
[----:B------:R-:W-:Y:S06]  /*5cf0*/  BRA `(.L_x_9719) ;  /* 0x0000000800e07947 */ /* 0x000fec0003800000 */
.L_x_9722:
        /* <DEDUP_REMOVED lines=8> */
.L_x_9725:
[----:B------:R-:W2:Y:S02]  /*5d80*/  LDG.E.U16 R4, desc[UR36][R4.64] ;  /* 0x0000002404047981 */ /* 0x000ea4000c1e1500 */
[----:B--2---:R-:W-:Y:S01]  /*5d90*/  HADD2.F32 R18, -RZ, R4.H0_H0 ;  /* 0x20000004ff127230 */ /* 0x004fe20000004100 */
[----:B------:R-:W-:Y:S06]  /*5da0*/  BRA `(.L_x_9719) ;  /* 0x0000000800b47947 */ /* 0x000fec0003800000 */
.L_x_9724:
        /* <DEDUP_REMOVED lines=11> */
.L_x_9714:
        /* <DEDUP_REMOVED lines=12> */
.L_x_9728:
        /* <DEDUP_REMOVED lines=11> */
.L_x_9727:
        /* <DEDUP_REMOVED lines=25> */
.L_x_9730:
        /* <DEDUP_REMOVED lines=13> */
.L_x_9729:
[----:B------:R-:W2:Y:S02]  /*6230*/  LDG.E.U16 R4, desc[UR36][R4.64] ;  /* 0x0000002404047981 */ /* 0x000ea4000c1e1500 */
[----:B--2---:R-:W-:Y:S01]  /*6240*/  IMAD.U32 R18, R4, 0x10000, RZ ;  /* 0x0001000004127824 */ /* 0x004fe200078e00ff */
[----:B------:R-:W-:Y:S06]  /*6250*/  BRA `(.L_x_9719) ;  /* 0x0000000400887947 */ /* 0x000fec0003800000 */
.L_x_9726:
        /* <DEDUP_REMOVED lines=11> */
.L_x_9733:
        /* <DEDUP_REMOVED lines=20> */
.L_x_9735:
[----:B------:R-:W-:Y:S05]  /*6450*/  BSYNC.RECONVERGENT B0 ;  /* 0x0000000000007941 */ /* 0x000fea0003800200 */
.L_x_9734:
[----:B------:R-:W-:Y:S01]  /*6460*/  IMAD.SHL.U32 R0, R0, 0x100000, RZ ;  /* 0x0010000000007824 */ /* 0x000fe200078e00ff */
[----:B------:R-:W-:-:S04]  /*6470*/  LEA R3, R3, 0x3b800000, 0x17 ;  /* 0x3b80000003037811 */ /* 0x000fc800078eb8ff */
[----:B------:R-:W-:Y:S01]  /*6480*/  LOP3.LUT R18, R3, R0, R7, 0xfe, !PT ;  /* 0x0000000003127212 */ /* 0x000fe200078efe07 */
[----:B------:R-:W-:Y:S06]  /*6490*/  BRA `(.L_x_9719) ;  /* 0x0000000000f87947 */ /* 0x000fec0003800000 */
.L_x_9732:
        /* <DEDUP_REMOVED lines=20> */
.L_x_9737:
[----:B------:R-:W-:Y:S05]  /*65e0*/  BSYNC.RECONVERGENT B0 ;  /* 0x0000000000007941 */ /* 0x000fea0003800200 */
.L_x_9736:
[----:B------:R-:W-:Y:S01]  /*65f0*/  IMAD.SHL.U32 R0, R0, 0x200000, RZ ;  /* 0x0020000000007824 */ /* 0x000fe200078e00ff */
[----:B------:R-:W-:-:S04]  /*6600*/  LEA R3, R3, 0x37800000, 0x17 ;  /* 0x3780000003037811 */ /* 0x000fc800078eb8ff */
[----:B------:R-:W-:Y:S01]  /*6610*/  LOP3.LUT R18, R3, R0, R7, 0xfe, !PT ;  /* 0x0000000003127212 */ /* 0x000fe200078efe07 */
[----:B------:R-:W-:Y:S06]  /*6620*/  BRA `(.L_x_9719) ;  /* 0x0000000000947947 */ /* 0x000fec0003800000 */
.L_x_9731:
        /* <DEDUP_REMOVED lines=14> */
.L_x_9718:
        /* <DEDUP_REMOVED lines=16> */
.L_x_9740:
[----:B------:R-:W-:Y:S01]  /*6810*/  IMAD.MOV.U32 R18, RZ, RZ, RZ ;  /* 0x000000ffff127224 */ /* 0x000fe200078e00ff */
[----:B------:R-:W-:Y:S06]  /*6820*/  BRA `(.L_x_9719) ;  /* 0x0000000000147947 */ /* 0x000fec0003800000 */
.L_x_9739:
[----:B------:R-:W2:Y:S02]  /*6830*/  LDG.E.64 R4, desc[UR36][R4.64] ;  /* 0x0000002404047981 */ /* 0x000ea4000c1e1b00 */
[----:B--2---:R0:W2:Y:S02]  /*6840*/  I2F.U64 R18, R4 ;  /* 0x0000000400127312 */ /* 0x0040a40000301000 */
[----:B0-2---:R-:W-:Y:S05]  /*6850*/  BRA `(.L_x_9719) ;  /* 0x0000000000087947 */ /* 0x005fea0003800000 */
.L_x_9738:
[----:B------:R-:W2:Y:S02]  /*6860*/  LDG.E R4, desc[UR36][R4.64] ;  /* 0x0000002404047981 */ /* 0x000ea4000c1e1900 */
[----:B--2---:R-:W-:-:S07]  /*6870*/  I2FP.F32.U32 R18, R4 ;  /* 0x0000000400127245 */ /* 0x004fce0000201000 */
.L_x_9719:
[----:B------:R-:W-:Y:S05]  /*6880*/  BSYNC.RECONVERGENT B6 ;  /* 0x0000000000067941 */ /* 0x000fea0003800200 */
.L_x_9713:
        /* <DEDUP_REMOVED lines=20> */
.L_x_9744:
[----:B------:R-:W4:Y:S02]  /*69d0*/  LDG.E.U8 R4, desc[UR36][R4.64] ;  /* 0x0000002404047981 */ /* 0x000f24000c1e1100 */
[----:B----4-:R-:W-:Y:S01]  /*69e0*/  I2FP.F32.U32 R23, R4 ;  /* 0x0000000400177245 */ /* 0x010fe20000201000 */
[----:B------:R-:W-:Y:S06]  /*69f0*/  BRA `(.L_x_9712) ;  /* 0x0000000c00387947 */ /* 0x000fec0003800000 */
.L_x_9743:
        /* <DEDUP_REMOVED lines=9> */
.L_x_9747:
[----:B------:R-:W4:Y:S02]  /*6a90*/  LDG.E R4, desc[UR36][R4.64] ;  /* 0x0000002404047981 */ /* 0x000f24000c1e1900 */
[----:B----4-:R-:W-:Y:S01]  /*6aa0*/  I2FP.F32.S32 R23, R4 ;  /* 0x0000000400177245 */ /* 0x010fe20000201400 */
[----:B------:R-:W-:Y:S06]  /*6ab0*/  BRA `(.L_x_9712) ;  /* 0x0000000c00087947 */ /* 0x000fec0003800000 */
.L_x_9746:
[----:B------:R-:W4:Y:S02]  /*6ac0*/  LDG.E.U16 R4, desc[UR36][R4.64] ;  /* 0x0000002404047981 */ /* 0x000f24000c1e1500 */
[----:B----4-:R0:W1:Y:S01]  /*6ad0*/  I2F.S16 R23, R4 ;  /* 0x0000000400177306 */ /* 0x0100620000101400 */
[----:B------:R-:W-:Y:S05]  /*6ae0*/  BRA `(.L_x_9712) ;  /* 0x0000000800fc7947 */ /* 0x000fea0003800000 */
.L_x_9742:
        /* <DEDUP_REMOVED lines=8> */
.L_x_9749:
[----:B------:R-:W4:Y:S02]  /*6b70*/  LDG.E.U16 R4, desc[UR36][R4.64] ;  /* 0x0000002404047981 */ /* 0x000f24000c1e1500 */
[----:B----4-:R-:W-:Y:S01]  /*6b80*/  HADD2.F32 R23, -RZ, R4.H0_H0 ;  /* 0x20000004ff177230 */ /* 0x010fe20000004100 */
[----:B------:R-:W-:Y:S06]  /*6b90*/  BRA `(.L_x_9712) ;  /* 0x0000000800d07947 */ /* 0x000fec0003800000 */
.L_x_9748:
        /* <DEDUP_REMOVED lines=8> */
.L_x_9751:
[----:B------:R-:W4:Y:S02]  /*6c20*/  LDG.E.U16 R4, desc[UR36][R4.64] ;  /* 0x0000002404047981 */ /* 0x000f24000c1e1500 */
[----:B----4-:R-:W-:Y:S01]  /*6c30*/  HADD2.F32 R23, -RZ, R4.H0_H0 ;  /* 0x20000004ff177230 */ /* 0x010fe20000004100 */
[----:B------:R-:W-:Y:S06]  /*6c40*/  BRA `(.L_x_9712) ;  /* 0x0000000800a47947 */ /* 0x000fec0003800000 */
.L_x_9750:
        /* <DEDUP_REMOVED lines=11> */
.L_x_9741:
        /* <DEDUP_REMOVED lines=12> */
.L_x_9754:
        /* <DEDUP_REMOVED lines=11> */
.L_x_9753:
        /* <DEDUP_REMOVED lines=25> */
.L_x_9756:
        /* <DEDUP_REMOVED lines=12> */
.L_x_9755:
[----:B------:R-:W4:Y:S02]  /*70c0*/  LDG.E.U16 R4, desc[UR36][R4.64] ;  /* 0x0000002404047981 */ /* 0x000f24000c1e1500 */
[----:B----4-:R-:W-:Y:S01]  /*70d0*/  IMAD.U32 R23, R4, 0x10000, RZ ;  /* 0x0001000004177824 */ /* 0x010fe200078e00ff */
[----:B------:R-:W-:Y:S06]  /*70e0*/  BRA `(.L_x_9712) ;  /* 0x00000004007c7947 */ /* 0x000fec0003800000 */
.L_x_9752:
        /* <DEDUP_REMOVED lines=11> */
.L_x_9759:
        /* <DEDUP_REMOVED lines=19> */
.L_x_9761:
[----:B------:R-:W-:Y:S05]  /*72d0*/  BSYNC.RECONVERGENT B0 ;  /* 0x0000000000007941 */ /* 0x000fea0003800200 */
.L_x_9760:
[----:B------:R-:W-:Y:S01]  /*72e0*/  IMAD.SHL.U32 R0, R0, 0x100000, RZ ;  /* 0x0010000000007824 */ /* 0x000fe200078e00ff */
[----:B------:R-:W-:-:S04]  /*72f0*/  LEA R3, R3, 0x3b800000, 0x17 ;  /* 0x3b80000003037811 */ /* 0x000fc800078eb8ff */
[----:B------:R-:W-:Y:S01]  /*7300*/  LOP3.LUT R23, R3, R0, R23, 0xfe, !PT ;  /* 0x0000000003177212 */ /* 0x000fe200078efe17 */
[----:B------:R-:W-:Y:S06]  /*7310*/  BRA `(.L_x_9712) ;  /* 0x0000000000f07947 */ /* 0x000fec0003800000 */
.L_x_9758:
        /* <DEDUP_REMOVED lines=19> */
.L_x_9763:
[----:B------:R-:W-:Y:S05]  /*7450*/  BSYNC.RECONVERGENT B0 ;  /* 0x0000000000007941 */ /* 0x000fea0003800200 */
.L_x_9762:
[----:B------:R-:W-:Y:S01]  /*7460*/  IMAD.SHL.U32 R0, R0, 0x200000, RZ ;  /* 0x0020000000007824 */ /* 0x000fe200078e00ff */
[----:B------:R-:W-:-:S04]  /*7470*/  LEA R3, R3, 0x37800000, 0x17 ;  /* 0x3780000003037811 */ /* 0x000fc800078eb8ff */
[----:B------:R-:W-:Y:S01]  /*7480*/  LOP3.LUT R23, R3, R0, R23, 0xfe, !PT ;  /* 0x0000000003177212 */ /* 0x000fe200078efe17 */
[----:B------:R-:W-:Y:S06]  /*7490*/  BRA `(.L_x_9712) ;  /* 0x0000000000907947 */ /* 0x000fec0003800000 */
.L_x_9757:
        /* <DEDUP_REMOVED lines=14> */
.L_x_9745:
        /* <DEDUP_REMOVED lines=16> */
.L_x_9766:
[----:B------:R-:W-:Y:S05]  /*7680*/  BRA `(.L_x_9712) ;  /* 0x0000000000147947 */ /* 0x000fea0003800000 */
.L_x_9765:
[----:B------:R-:W4:Y:S02]  /*7690*/  LDG.E.64 R4, desc[UR36][R4.64] ;  /* 0x0000002404047981 */ /* 0x000f24000c1e1b00 */
[----:B----4-:R0:W1:Y:S02]  /*76a0*/  I2F.U64 R23, R4 ;  /* 0x0000000400177312 */ /* 0x0100640000301000 */
[----:B01----:R-:W-:Y:S05]  /*76b0*/  BRA `(.L_x_9712) ;  /* 0x0000000000087947 */ /* 0x003fea0003800000 */
.L_x_9764:
[----:B------:R-:W4:Y:S02]  /*76c0*/  LDG.E R4, desc[UR36][R4.64] ;  /* 0x0000002404047981 */ /* 0x000f24000c1e1900 */
[----:B----4-:R-:W-:-:S07]  /*76d0*/  I2FP.F32.U32 R23, R4 ;  /* 0x0000000400177245 */ /* 0x010fce0000201000 */
.L_x_9712:
[----:B------:R-:W-:Y:S05]  /*76e0*/  BSYNC.RECONVERGENT B7 ;  /* 0x0000000000077941 */ /* 0x000fea0003800200 */
.L_x_9711:
[----:B------:R-:W0:Y:S01]  /*76f0*/  LDC.U8 R16, c[0x0][0x3b0] ;  /* 0x0000ec00ff107b82 */ /* 0x000e220000000000 */
[----:B------:R-:W-:Y:S01]  /*7700*/  ISETP.GE.AND P0, PT, R19, R17, PT ;  /* 0x000000111300720c */ /* 0x000fe20003f06270 */
[----:B------:R-:W-:Y:S04]  /*7710*/  BSSY.RECONVERGENT B7, `(.L_x_9767) ;  /* 0x00002bb000077945 */ /* 0x000fe80003800200 */
[----:B------:R-:W-:Y:S01]  /*7720*/  BSSY.RELIABLE B6, `(.L_x_9768) ;  /* 0x00001d5000067945 */ /* 0x000fe20003800100 */
[----:B012345:R-:W-:Y:S02]  /*7730*/  FMNMX.FTZ R4, R26, R29, !PT ;  /* 0x0000001d1a047209 */ /* 0x03ffe40007810000 */
[----:B------:R-:W-:Y:S02]  /*7740*/  FMNMX.FTZ R22, R27, R22, !PT ;  /* 0x000000161b167209 */ /* 0x000fe40007810000 */
[----:B------:R-:W-:-:S02]  /*7750*/  FMNMX.FTZ R24, R25, R24, !PT ;  /* 0x0000001819187209 */ /* 0x000fc40007810000 */
[----:B------:R-:W-:Y:S01]  /*7760*/  FMNMX.FTZ R18, R18, R23, !PT ;  /* 0x0000001712127209 */ /* 0x000fe20007810000 */
        /* <DEDUP_REMOVED lines=23> */
.L_x_9773:
[----:B------:R-:W0:Y:S02]  /*78e0*/  F2I.S64.TRUNC R4, R4 ;  /* 0x0000000400047311 */ /* 0x000e24000020d900 */
[----:B0-----:R-:W-:-:S05]  /*78f0*/  IMAD.MOV.U32 R3, RZ, RZ, R4 ;  /* 0x000000ffff037224 */ /* 0x001fca00078e0004 */
[----:B------:R0:W-:Y:S01]  /*7900*/  STG.E.U8 desc[UR36][R8.64], R3 ;  /* 0x0000000308007986 */ /* 0x0001e2000c101124 */
[----:B------:R-:W-:Y:S05]  /*7910*/  BRA `(.L_x_9775) ;  /* 0x0000000c002c7947 */ /* 0x000fea0003800000 */
.L_x_9772:
        /* <DEDUP_REMOVED lines=9> */
.L_x_9777:
[----:B------:R-:W0:Y:S02]  /*79b0*/  F2I.FTZ.TRUNC.NTZ R3, R4 ;  /* 0x0000000400037305 */ /* 0x000e24000021f100 */
[----:B0-----:R0:W-:Y:S01]  /*79c0*/  STG.E desc[UR36][R8.64], R3 ;  /* 0x0000000308007986 */ /* 0x0011e2000c101924 */
[----:B------:R-:W-:Y:S05]  /*79d0*/  BRA `(.L_x_9775) ;  /* 0x0000000800fc7947 */ /* 0x000fea0003800000 */
.L_x_9776:
[----:B------:R-:W0:Y:S02]  /*79e0*/  F2I.FTZ.TRUNC.NTZ R3, R4 ;  /* 0x0000000400037305 */ /* 0x000e24000021f100 */
[----:B0-----:R0:W-:Y:S01]  /*79f0*/  STG.E.U16 desc[UR36][R8.64], R3 ;  /* 0x0000000308007986 */ /* 0x0011e2000c101524 */
[----:B------:R-:W-:Y:S05]  /*7a00*/  BRA `(.L_x_9775) ;  /* 0x0000000800f07947 */ /* 0x000fea0003800000 */
.L_x_9771:
        /* <DEDUP_REMOVED lines=8> */
.L_x_9779:
[----:B------:R-:W-:-:S05]  /*7a90*/  F2FP.F16.F32.PACK_AB R4, RZ, R4 ;  /* 0x00000004ff04723e */ /* 0x000fca00000000ff */
[----:B------:R4:W-:Y:S01]  /*7aa0*/  STG.E.U16 desc[UR36][R8.64], R4 ;  /* 0x0000000408007986 */ /* 0x0009e2000c101524 */
[----:B------:R-:W-:Y:S05]  /*7ab0*/  BRA `(.L_x_9775) ;  /* 0x0000000800c47947 */ /* 0x000fea0003800000 */
.L_x_9778:
        /* <DEDUP_REMOVED lines=9> */
.L_x_9781:
[----:B------:R-:W-:-:S04]  /*7b50*/  F2FP.F16.F32.PACK_AB R3, RZ, R4 ;  /* 0x00000004ff03723e */ /* 0x000fc800000000ff */
[----:B------:R-:W-:-:S05]  /*7b60*/  PRMT R3, R3, 0x5410, RZ ;  /* 0x0000541003037816 */ /* 0x000fca00000000ff */
[----:B------:R2:W-:Y:S01]  /*7b70*/  STG.E desc[UR36][R8.64], R3 ;  /* 0x0000000308007986 */ /* 0x0005e2000c101924 */
[----:B------:R-:W-:Y:S05]  /*7b80*/  BRA `(.L_x_9775) ;  /* 0x0000000800907947 */ /* 0x000fea0003800000 */
.L_x_9780:
[----:B------:R-:W-:-:S06]  /*7b90*/  FMUL.FTZ R4, R4, 1 ;  /* 0x3f80000004047820 */ /* 0x000fcc0000410000 */
[----:B------:R-:W0:Y:S02]  /*7ba0*/  F2F.F64.F32 R4, R4 ;  /* 0x0000000400047310 */ /* 0x000e240000201800 */
[----:B0-----:R0:W-:Y:S01]  /*7bb0*/  STG.E.64 desc[UR36][R8.64], R4 ;  /* 0x0000000408007986 */ /* 0x0011e2000c101b24 */
[----:B------:R-:W-:Y:S05]  /*7bc0*/  BRA `(.L_x_9775) ;  /* 0x0000000800807947 */ /* 0x000fea0003800000 */
.L_x_9770:
        /* <DEDUP_REMOVED lines=12> */
.L_x_9784:
[----:B------:R-:W-:Y:S01]  /*7c90*/  FMUL.FTZ R4, R4, 1 ;  /* 0x3f80000004047820 */ /* 0x000fe20000410000 */
[----:B------:R-:W-:-:S05]  /*7ca0*/  CS2R R6, SRZ ;  /* 0x0000000000067805 */ /* 0x000fca000001ff00 */
[----:B------:R-:W0:Y:S02]  /*7cb0*/  F2F.F64.F32 R4, R4 ;  /* 0x0000000400047310 */ /* 0x000e240000201800 */
[----:B0-----:R0:W-:Y:S01]  /*7cc0*/  STG.E.128 desc[UR36][R8.64], R4 ;  /* 0x0000000408007986 */ /* 0x0011e2000c101d24 */
[----:B------:R-:W-:Y:S05]  /*7cd0*/  BRA `(.L_x_9775) ;  /* 0x00000008003c7947 */ /* 0x000fea0003800000 */
.L_x_9783:
        /* <DEDUP_REMOVED lines=18> */
.L_x_9788:
[----:B------:R-:W-:Y:S05]  /*7e00*/  BSYNC.RECONVERGENT B0 ;  /* 0x0000000000007941 */ /* 0x000fea0003800200 */
.L_x_9787:
[----:B------:R-:W-:-:S05]  /*7e10*/  LOP3.LUT R5, R0, 0x80, R5, 0xf8, !PT ;  /* 0x0000008000057812 */ /* 0x000fca00078ef805 */
[----:B------:R0:W-:Y:S01]  /*7e20*/  STG.E.U8 desc[UR36][R8.64], R5 ;  /* 0x0000000508007986 */ /* 0x0001e2000c101124 */
[----:B------:R-:W-:Y:S05]  /*7e30*/  BRA `(.L_x_9775) ;  /* 0x0000000400e47947 */ /* 0x000fea0003800000 */
.L_x_9786:
        /* <DEDUP_REMOVED lines=14> */
.L_x_9790:
[----:B------:R-:W-:Y:S05]  /*7f20*/  BSYNC.RECONVERGENT B0 ;  /* 0x0000000000007941 */ /* 0x000fea0003800200 */
.L_x_9789:
[----:B------:R-:W-:-:S05]  /*7f30*/  LOP3.LUT R3, R0, 0x80, R7, 0xf8, !PT ;  /* 0x0000008000037812 */ /* 0x000fca00078ef807 */
[----:B------:R0:W-:Y:S01]  /*7f40*/  STG.E.U8 desc[UR36][R8.64], R3 ;  /* 0x0000000308007986 */ /* 0x0001e2000c101124 */
[----:B------:R-:W-:Y:S05]  /*7f50*/  BRA `(.L_x_9775) ;  /* 0x00000004009c7947 */ /* 0x000fea0003800000 */
.L_x_9785:
[----:B------:R-:W-:-:S05]  /*7f60*/  F2FP.BF16.F32.PACK_AB R4, RZ, R4 ;  /* 0x00000004ff04723e */ /* 0x000fca00000010ff */
[----:B------:R0:W-:Y:S01]  /*7f70*/  STG.E.U16 desc[UR36][R8.64], R4 ;  /* 0x0000000408007986 */ /* 0x0001e2000c101524 */
[----:B------:R-:W-:Y:S05]  /*7f80*/  BRA `(.L_x_9775) ;  /* 0x0000000400907947 */ /* 0x000fea0003800000 */
.L_x_9782:
        /* <DEDUP_REMOVED lines=11> */
.L_x_9793:
        /* <DEDUP_REMOVED lines=12> */
.L_x_9796:
[----:B------:R-:W-:-:S04]  /*8100*/  SHF.R.U32.HI R0, RZ, 0x14, R4 ;  /* 0x00000014ff007819 */ /* 0x000fc80000011604 */
[----:B------:R-:W-:-:S04]  /*8110*/  LOP3.LUT R3, R0, 0x1, RZ, 0xc0, !PT ;  /* 0x0000000100037812 */ /* 0x000fc800078ec0ff */
[----:B------:R-:W-:-:S04]  /*8120*/  IADD3 R0, PT, PT, R4, 0x487ffff, R3 ;  /* 0x0487ffff04007810 */ /* 0x000fc80007ffe003 */
[----:B------:R-:W-:-:S04]  /*8130*/  SHF.R.U32.HI R0, RZ, 0x14, R0 ;  /* 0x00000014ff007819 */ /* 0x000fc80000011600 */
[----:B------:R-:W-:-:S07]  /*8140*/  LOP3.LUT R3, R0, 0xff, RZ, 0xc0, !PT ;  /* 0x000000ff00037812 */ /* 0x000fce00078ec0ff */
.L_x_9797:
[----:B------:R-:W-:-:S04]  /*8150*/  SHF.R.U32.HI R4, RZ, 0x18, R4 ;  /* 0x00000018ff047819 */ /* 0x000fc80000011604 */
[----:B------:R-:W-:-:S04]  /*8160*/  LOP3.LUT R3, R3, 0x80, R4, 0xf8, !PT ;  /* 0x0000008003037812 */ /* 0x000fc800078ef804 */
[----:B------:R-:W-:-:S07]  /*8170*/  PRMT R0, R3, 0x7610, R0 ;  /* 0x0000761003007816 */ /* 0x000fce0000000000 */
.L_x_9795:
[----:B------:R-:W-:Y:S05]  /*8180*/  BSYNC.RECONVERGENT B0 ;  /* 0x0000000000007941 */ /* 0x000fea0003800200 */
.L_x_9794:
[----:B------:R0:W-:Y:S01]  /*8190*/  STG.E.U8 desc[UR36][R8.64], R0 ;  /* 0x0000000008007986 */ /* 0x0001e2000c101124 */
[----:B------:R-:W-:Y:S05]  /*81a0*/  BRA `(.L_x_9775) ;  /* 0x0000000400087947 */ /* 0x000fea0003800000 */
.L_x_9792:
        /* <DEDUP_REMOVED lines=12> */
.L_x_9800:
[----:B------:R-:W-:-:S04]  /*8270*/  SHF.R.U32.HI R0, RZ, 0x15, R4 ;  /* 0x00000015ff007819 */ /* 0x000fc80000011604 */
[----:B------:R-:W-:-:S04]  /*8280*/  LOP3.LUT R3, R0, 0x1, RZ, 0xc0, !PT ;  /* 0x0000000100037812 */ /* 0x000fc800078ec0ff */
[----:B------:R-:W-:-:S04]  /*8290*/  IADD3 R0, PT, PT, R4, 0x88fffff, R3 ;  /* 0x088fffff04007810 */ /* 0x000fc80007ffe003 */
[----:B------:R-:W-:-:S04]  /*82a0*/  SHF.R.U32.HI R0, RZ, 0x15, R0 ;  /* 0x00000015ff007819 */ /* 0x000fc80000011600 */
[----:B------:R-:W-:-:S07]  /*82b0*/  LOP3.LUT R3, R0, 0xff, RZ, 0xc0, !PT ;  /* 0x000000ff00037812 */ /* 0x000fce00078ec0ff */
.L_x_9801:
[----:B------:R-:W-:-:S04]  /*82c0*/  SHF.R.U32.HI R4, RZ, 0x18, R4 ;  /* 0x00000018ff047819 */ /* 0x000fc80000011604 */
[----:B------:R-:W-:-:S04]  /*82d0*/  LOP3.LUT R3, R3, 0x80, R4, 0xf8, !PT ;  /* 0x0000008003037812 */ /* 0x000fc800078ef804 */
[----:B------:R-:W-:-:S07]  /*82e0*/  PRMT R0, R3, 0x7610, R0 ;  /* 0x0000761003007816 */ /* 0x000fce0000000000 */
.L_x_9799:
[----:B------:R-:W-:Y:S05]  /*82f0*/  BSYNC.RECONVERGENT B0 ;  /* 0x0000000000007941 */ /* 0x000fea0003800200 */
.L_x_9798:
[----:B------:R0:W-:Y:S01]  /*8300*/  STG.E.U8 desc[UR36][R8.64], R0 ;  /* 0x0000000008007986 */ /* 0x0001e2000c101124 */
[----:B------:R-:W-:Y:S05]  /*8310*/  BRA `(.L_x_9775) ;  /* 0x0000000000ac7947 */ /* 0x000fea0003800000 */
.L_x_9791:
[----:B------:R-:W-:-:S13]  /*8320*/  ISETP.NE.AND P0, PT, R0, 0x1c, PT ;  /* 0x0000001c0000780c */ /* 0x000fda0003f05270 */
[----:B------:R-:W-:Y:S05]  /*8330*/  @!P0 BRA `(.L_x_9802) ;  /* 0x00000000009c8947 */ /* 0x000fea0003800000 */
[----:B------:R-:W-:-:S13]  /*8340*/  ISETP.NE.AND P0, PT, R0, 0x1d, PT ;  /* 0x0000001d0000780c */ /* 0x000fda0003f05270 */
[----:B------:R-:W-:Y:S05]  /*8350*/  @!P0 BRA `(.L_x_9803) ;  /* 0x0000000000888947 */ /* 0x000fea0003800000 */
[----:B------:R-:W-:-:S13]  /*8360*/  ISETP.NE.AND P0, PT, R0, 0x2c, PT ;  /* 0x0000002c0000780c */ /* 0x000fda0003f05270 */
[----:B------:R-:W-:Y:S05]  /*8370*/  @!P0 BRA `(.L_x_9804) ;  /* 0x0000000000448947 */ /* 0x000fea0003800000 */
.L_x_9774:
        /* <DEDUP_REMOVED lines=16> */
.L_x_9805:
[----:B------:R-:W-:Y:S05]  /*8480*/  BRA `(.L_x_9775) ;  /* 0x0000000000507947 */ /* 0x000fea0003800000 */
.L_x_9804:
        /* <DEDUP_REMOVED lines=15> */
.L_x_9803:
[----:B------:R-:W0:Y:S02]  /*8580*/  F2I.U64.TRUNC R4, R4 ;  /* 0x0000000400047311 */ /* 0x000e24000020d800 */
[----:B0-----:R0:W-:Y:S01]  /*8590*/  STG.E.64 desc[UR36][R8.64], R4 ;  /* 0x0000000408007986 */ /* 0x0011e2000c101b24 */
[----:B------:R-:W-:Y:S05]  /*85a0*/  BRA `(.L_x_9775) ;  /* 0x0000000000087947 */ /* 0x000fea0003800000 */
.L_x_9802:
[----:B------:R-:W0:Y:S02]  /*85b0*/  F2I.FTZ.U32.TRUNC.NTZ R3, R4 ;  /* 0x0000000400037305 */ /* 0x000e24000021f000 */
[----:B0-----:R0:W-:Y:S02]  /*85c0*/  STG.E desc[UR36][R8.64], R3 ;  /* 0x0000000308007986 */ /* 0x0011e4000c101924 */
.L_x_9775:
        /* <DEDUP_REMOVED lines=24> */
.L_x_9810:
[----:B------:R-:W0:Y:S02]  /*8750*/  F2I.S64.TRUNC R22, R22 ;  /* 0x0000001600167311 */ /* 0x000e24000020d900 */
[----:B0-----:R-:W-:-:S05]  /*8760*/  IMAD.MOV.U32 R3, RZ, RZ, R22 ;  /* 0x000000ffff037224 */ /* 0x001fca00078e0016 */
[----:B------:R0:W-:Y:S01]  /*8770*/  STG.E.U8 desc[UR36][R8.64], R3 ;  /* 0x0000000308007986 */ /* 0x0001e2000c101124 */
[----:B------:R-:W-:Y:S05]  /*8780*/  BRA `(.L_x_9812) ;  /* 0x0000000c00287947 */ /* 0x000fea0003800000 */
.L_x_9809:
        /* <DEDUP_REMOVED lines=9> */
.L_x_9814:
[----:B------:R-:W0:Y:S02]  /*8820*/  F2I.FTZ.TRUNC.NTZ R3, R22 ;  /* 0x0000001600037305 */ /* 0x000e24000021f100 */
[----:B0-----:R0:W-:Y:S01]  /*8830*/  STG.E desc[UR36][R8.64], R3 ;  /* 0x0000000308007986 */ /* 0x0011e2000c101924 */
[----:B------:R-:W-:Y:S05]  /*8840*/  BRA `(.L_x_9812) ;  /* 0x0000000800f87947 */ /* 0x000fea0003800000 */
.L_x_9813:
[----:B------:R-:W0:Y:S02]  /*8850*/  F2I.FTZ.TRUNC.NTZ R3, R22 ;  /* 0x0000001600037305 */ /* 0x000e24000021f100 */
[----:B0-----:R0:W-:Y:S01]  /*8860*/  STG.E.U16 desc[UR36][R8.64], R3 ;  /* 0x0000000308007986 */ /* 0x0011e2000c101524 */
[----:B------:R-:W-:Y:S05]  /*8870*/  BRA `(.L_x_9812) ;  /* 0x0000000800ec7947 */ /* 0x000fea0003800000 */
.L_x_9808:
        /* <DEDUP_REMOVED lines=8> */
.L_x_9816:
[----:B------:R-:W-:-:S05]  /*8900*/  F2FP.F16.F32.PACK_AB R22, RZ, R22 ;  /* 0x00000016ff16723e */ /* 0x000fca00000000ff */
[----:B------:R0:W-:Y:S01]  /*8910*/  STG.E.U16 desc[UR36][R8.64], R22 ;  /* 0x0000001608007986 */ /* 0x0001e2000c101524 */
[----:B------:R-:W-:Y:S05]  /*8920*/  BRA `(.L_x_9812) ;  /* 0x0000000800c07947 */ /* 0x000fea0003800000 */
.L_x_9815:
        /* <DEDUP_REMOVED lines=9> */
.L_x_9818:
[----:B------:R-:W-:-:S04]  /*89c0*/  F2FP.F16.F32.PACK_AB R3, RZ, R22 ;  /* 0x00000016ff03723e */ /* 0x000fc800000000ff */
[----:B------:R-:W-:-:S05]  /*89d0*/  PRMT R3, R3, 0x5410, RZ ;  /* 0x0000541003037816 */ /* 0x000fca00000000ff */
[----:B------:R0:W-:Y:S01]  /*89e0*/  STG.E desc[UR36][R8.64], R3 ;  /* 0x0000000308007986 */ /* 0x0001e2000c101924 */
[----:B------:R-:W-:Y:S05]  /*89f0*/  BRA `(.L_x_9812) ;  /* 0x00000008008c7947 */ /* 0x000fea0003800000 */
.L_x_9817:
[----:B------:R-:W-:-:S06]  /*8a00*/  FMUL.FTZ R4, R22, 1 ;  /* 0x3f80000016047820 */ /* 0x000fcc0000410000 */
[----:B------:R-:W0:Y:S02]  /*8a10*/  F2F.F64.F32 R4, R4 ;  /* 0x0000000400047310 */ /* 0x000e240000201800 */
[----:B0-----:R0:W-:Y:S01]  /*8a20*/  STG.E.64 desc[UR36][R8.64], R4 ;  /* 0x0000000408007986 */ /* 0x0011e2000c101b24 */
[----:B------:R-:W-:Y:S05]  /*8a30*/  BRA `(.L_x_9812) ;  /* 0x00000008007c7947 */ /* 0x000fea0003800000 */
.L_x_9807:
        /* <DEDUP_REMOVED lines=13> */
.L_x_9822:
        /* <DEDUP_REMOVED lines=16> */
.L_x_9825:
[----:B------:R-:W-:-:S04]  /*8c10*/  SHF.R.U32.HI R22, RZ, 0x18, R22 ;  /* 0x00000018ff167819 */ /* 0x000fc80000011616 */
[----:B------:R-:W-:-:S04]  /*8c20*/  LOP3.LUT R3, R3, 0x80, R22, 0xf8, !PT ;  /* 0x0000008003037812 */ /* 0x000fc800078ef816 */
[----:B------:R-:W-:-:S07]  /*8c30*/  PRMT R4, R3, 0x7610, R4 ;  /* 0x0000761003047816 */ /* 0x000fce0000000004 */
.L_x_9824:
[----:B------:R-:W-:Y:S05]  /*8c40*/  BSYNC.RECONVERGENT B0 ;  /* 0x0000000000007941 */ /* 0x000fea0003800200 */
.L_x_9823:
[----:B------:R0:W-:Y:S01]  /*8c50*/  STG.E.U8 desc[UR36][R8.64], R4 ;  /* 0x0000000408007986 */ /* 0x0001e2000c101124 */
[----:B------:R-:W-:Y:S05]  /*8c60*/  BRA `(.L_x_9812) ;  /* 0x0000000400f07947 */ /* 0x000fea0003800000 */
.L_x_9821:
        /* <DEDUP_REMOVED lines=16> */
.L_x_9828:
[----:B------:R-:W-:-:S04]  /*8d70*/  SHF.R.U32.HI R22, RZ, 0x18, R22 ;  /* 0x00000018ff167819 */ /* 0x000fc80000011616 */
[----:B------:R-:W-:-:S04]  /*8d80*/  LOP3.LUT R3, R3, 0x80, R22, 0xf8, !PT ;  /* 0x0000008003037812 */ /* 0x000fc800078ef816 */
[----:B------:R-:W-:-:S07]  /*8d90*/  PRMT R4, R3, 0x7610, R4 ;  /* 0x0000761003047816 */ /* 0x000fce0000000004 */
.L_x_9827:
[----:B------:R-:W-:Y:S05]  /*8da0*/  BSYNC.RECONVERGENT B0 ;  /* 0x0000000000007941 */ /* 0x000fea0003800200 */
.L_x_9826:
[----:B------:R0:W-:Y:S01]  /*8db0*/  STG.E.U8 desc[UR36][R8.64], R4 ;  /* 0x0000000408007986 */ /* 0x0001e2000c101124 */
[----:B------:R-:W-:Y:S05]  /*8dc0*/  BRA `(.L_x_9812) ;  /* 0x0000000400987947 */ /* 0x000fea0003800000 */
.L_x_9820:
        /* <DEDUP_REMOVED lines=21> */
.L_x_9830:
[----:B------:R-:W0:Y:S02]  /*8f20*/  F2I.U64.TRUNC R22, R22 ;  /* 0x0000001600167311 */ /* 0x000e24000020d800 */
[----:B0-----:R0:W-:Y:S01]  /*8f30*/  STG.E.64 desc[UR36][R8.64], R22 ;  /* 0x0000001608007986 */ /* 0x0011e2000c101b24 */
[----:B------:R-:W-:Y:S05]  /*8f40*/  BRA `(.L_x_9812) ;  /* 0x0000000400387947 */ /* 0x000fea0003800000 */
.L_x_9829:
[----:B------:R-:W0:Y:S02]  /*8f50*/  F2I.FTZ.U32.TRUNC.NTZ R3, R22 ;  /* 0x0000001600037305 */ /* 0x000e24000021f000 */
[----:B0-----:R0:W-:Y:S01]  /*8f60*/  STG.E desc[UR36][R8.64], R3 ;  /* 0x0000000308007986 */ /* 0x0011e2000c101924 */
[----:B------:R-:W-:Y:S05]  /*8f70*/  BRA `(.L_x_9812) ;  /* 0x00000004002c7947 */ /* 0x000fea0003800000 */
.L_x_9819:
        /* <DEDUP_REMOVED lines=10> */
.L_x_9832:
[----:B------:R-:W-:Y:S01]  /*9020*/  FMUL.FTZ R4, R22, 1 ;  /* 0x3f80000016047820 */ /* 0x000fe20000410000 */
[----:B------:R-:W-:-:S05]  /*9030*/  CS2R R6, SRZ ;  /* 0x0000000000067805 */ /* 0x000fca000001ff00 */
[----:B------:R-:W0:Y:S02]  /*9040*/  F2F.F64.F32 R4, R4 ;  /* 0x0000000400047310 */ /* 0x000e240000201800 */
[----:B0-----:R4:W-:Y:S01]  /*9050*/  STG.E.128 desc[UR36][R8.64], R4 ;  /* 0x0000000408007986 */ /* 0x0019e2000c101d24 */
[----:B------:R-:W-:Y:S05]  /*9060*/  BRA `(.L_x_9812) ;  /* 0x0000000000f07947 */ /* 0x000fea0003800000 */
.L_x_9831:
[----:B------:R-:W-:-:S13]  /*9070*/  ISETP.NE.AND P0, PT, R0, 0xf, PT ;  /* 0x0000000f0000780c */ /* 0x000fda0003f05270 */
[----:B------:R-:W-:Y:S05]  /*9080*/  @!P0 BRA `(.L_x_9833) ;  /* 0x0000000000e08947 */ /* 0x000fea0003800000 */
[----:B------:R-:W-:-:S13]  /*9090*/  ISETP.NE.AND P0, PT, R0, 0x17, PT ;  /* 0x000000170000780c */ /* 0x000fda0003f05270 */
[----:B------:R-:W-:Y:S05]  /*90a0*/  @!P0 BRA `(.L_x_9834) ;  /* 0x00000000008c8947 */ /* 0x000fea0003800000 */
[----:B------:R-:W-:-:S13]  /*90b0*/  ISETP.NE.AND P0, PT, R0, 0x18, PT ;  /* 0x000000180000780c */ /* 0x000fda0003f05270 */
[----:B------:R-:W-:Y:S05]  /*90c0*/  @!P0 BRA `(.L_x_9835) ;  /* 0x0000000000448947 */ /* 0x000fea0003800000 */
.L_x_9811:
        /* <DEDUP_REMOVED lines=16> */
.L_x_9836:
[----:B------:R-:W-:Y:S05]  /*91d0*/  BRA `(.L_x_9812) ;  /* 0x0000000000947947 */ /* 0x000fea0003800000 */
.L_x_9835:
        /* <DEDUP_REMOVED lines=12> */
.L_x_9838:
[----:B------:R-:W-:Y:S05]  /*92a0*/  BSYNC.RECONVERGENT B0 ;  /* 0x0000000000007941 */ /* 0x000fea0003800200 */
.L_x_9837:
[----:B------:R-:W-:-:S05]  /*92b0*/  LOP3.LUT R3, R0, 0x80, R5, 0xf8, !PT ;  /* 0x0000008000037812 */ /* 0x000fca00078ef805 */
[----:B------:R2:W-:Y:S01]  /*92c0*/  STG.E.U8 desc[UR36][R8.64], R3 ;  /* 0x0000000308007986 */ /* 0x0005e2000c101124 */
[----:B------:R-:W-:Y:S05]  /*92d0*/  BRA `(.L_x_9812) ;  /* 0x0000000000547947 */ /* 0x000fea0003800000 */
.L_x_9834:
        /* <DEDUP_REMOVED lines=11> */
.L_x_9840:
[----:B------:R-:W-:Y:S01]  /*9390*/  IMAD.MOV.U32 R0, RZ, RZ, 0x7f ;  /* 0x0000007fff007424 */ /* 0x000fe200078e00ff */
[----:B------:R-:W-:-:S04]  /*93a0*/  ISETP.GT.U32.AND P0, PT, R4, 0x7f800000, PT ;  /* 0x7f8000000400780c */ /* 0x000fc80003f04070 */
[----:B------:R-:W-:-:S09]  /*93b0*/  SEL R0, R0, 0x7c, P0 ;  /* 0x0000007c00007807 */ /* 0x000fd20000000000 */
.L_x_9841:
[----:B------:R-:W-:Y:S05]  /*93c0*/  BSYNC.RECONVERGENT B0 ;  /* 0x0000000000007941 */ /* 0x000fea0003800200 */
.L_x_9839:
[----:B------:R-:W-:-:S04]  /*93d0*/  SHF.R.U32.HI R3, RZ, 0x18, R22 ;  /* 0x00000018ff037819 */ /* 0x000fc80000011616 */
[----:B------:R-:W-:-:S05]  /*93e0*/  LOP3.LUT R3, R0, 0x80, R3, 0xf8, !PT ;  /* 0x0000008000037812 */ /* 0x000fca00078ef803 */
[----:B------:R1:W-:Y:S01]  /*93f0*/  STG.E.U8 desc[UR36][R8.64], R3 ;  /* 0x0000000308007986 */ /* 0x0003e2000c101124 */
[----:B------:R-:W-:Y:S05]  /*9400*/  BRA `(.L_x_9812) ;  /* 0x0000000000087947 */ /* 0x000fea0003800000 */
.L_x_9833:
[----:B------:R-:W-:-:S05]  /*9410*/  F2FP.BF16.F32.PACK_AB R22, RZ, R22 ;  /* 0x00000016ff16723e */ /* 0x000fca00000010ff */
[----:B------:R0:W-:Y:S02]  /*9420*/  STG.E.U16 desc[UR36][R8.64], R22 ;  /* 0x0000001608007986 */ /* 0x0001e4000c101524 */
.L_x_9812:
[----:B------:R-:W-:-:S07]  /*9430*/  VIADD R19, R19, 0x80 ;  /* 0x0000008013137836 */ /* 0x000fce0000000000 */
.L_x_9769:
[----:B------:R-:W-:-:S13]  /*9440*/  ISETP.GE.AND P0, PT, R19, R17, PT ;  /* 0x000000111300720c */ /* 0x000fda0003f06270 */
[----:B------:R-:W-:Y:S05]  /*9450*/  @P0 BREAK.RELIABLE B6 ;  /* 0x0000000000060942 */ /* 0x000fea0003800100 */
[----:B------:R-:W-:Y:S05]  /*9460*/  @P0 BRA `(.L_x_9806) ;  /* 0x0000000c00940947 */ /* 0x000fea0003800000 */
[----:B------:R-:W-:Y:S05]  /*9470*/  BSYNC.RELIABLE B6 ;  /* 0x0000000000067941 */ /* 0x000fea0003800100 */
.L_x_9768:
        /* <DEDUP_REMOVED lines=21> */
.L_x_9845:
[----:B------:R-:W0:Y:S02]  /*95d0*/  F2I.S64.TRUNC R24, R24 ;  /* 0x0000001800187311 */ /* 0x000e24000020d900 */
[----:B0-----:R-:W-:-:S05]  /*95e0*/  IMAD.MOV.U32 R3, RZ, RZ, R24 ;  /* 0x000000ffff037224 */ /* 0x001fca00078e0018 */
[----:B------:R4:W-:Y:S01]  /*95f0*/  STG.E.U8 desc[UR36][R8.64], R3 ;  /* 0x0000000308007986 */ /* 0x0009e2000c101124 */
[----:B------:R-:W-:Y:S05]  /*9600*/  BRA `(.L_x_9847) ;  /* 0x0000000c00287947 */ /* 0x000fea0003800000 */
.L_x_9844:
        /* <DEDUP_REMOVED lines=9> */
.L_x_9849:
[----:B------:R-:W0:Y:S02]  /*96a0*/  F2I.FTZ.TRUNC.NTZ R3, R24 ;  /* 0x0000001800037305 */ /* 0x000e24000021f100 */
[----:B0-----:R2:W-:Y:S01]  /*96b0*/  STG.E desc[UR36][R8.64], R3 ;  /* 0x0000000308007986 */ /* 0x0015e2000c101924 */
[----:B------:R-:W-:Y:S05]  /*96c0*/  BRA `(.L_x_9847) ;  /* 0x0000000800f87947 */ /* 0x000fea0003800000 */
.L_x_9848:
[----:B------:R-:W0:Y:S02]  /*96d0*/  F2I.FTZ.TRUNC.NTZ R3, R24 ;  /* 0x0000001800037305 */ /* 0x000e24000021f100 */
[----:B0-----:R0:W-:Y:S01]  /*96e0*/  STG.E.U16 desc[UR36][R8.64], R3 ;  /* 0x0000000308007986 */ /* 0x0011e2000c101524 */
[----:B------:R-:W-:Y:S05]  /*96f0*/  BRA `(.L_x_9847) ;  /* 0x0000000800ec7947 */ /* 0x000fea0003800000 */
.L_x_9843:
        /* <DEDUP_REMOVED lines=8> */
.L_x_9851:
[----:B------:R-:W-:-:S05]  /*9780*/  F2FP.F16.F32.PACK_AB R24, RZ, R24 ;  /* 0x00000018ff18723e */ /* 0x000fca00000000ff */
[----:B------:R0:W-:Y:S01]  /*9790*/  STG.E.U16 desc[UR36][R8.64], R24 ;  /* 0x0000001808007986 */ /* 0x0001e2000c101524 */
[----:B------:R-:W-:Y:S05]  /*97a0*/  BRA `(.L_x_9847) ;  /* 0x0000000800c07947 */ /* 0x000fea0003800000 */
.L_x_9850:
        /* <DEDUP_REMOVED lines=9> */
.L_x_9853:
[----:B------:R-:W-:-:S04]  /*9840*/  F2FP.F16.F32.PACK_AB R3, RZ, R24 ;  /* 0x00000018ff03723e */ /* 0x000fc800000000ff */
[----:B------:R-:W-:-:S05]  /*9850*/  PRMT R3, R3, 0x5410, RZ ;  /* 0x0000541003037816 */ /* 0x000fca00000000ff */
[----:B------:R0:W-:Y:S01]  /*9860*/  STG.E desc[UR36][R8.64], R3 ;  /* 0x0000000308007986 */ /* 0x0001e2000c101924 */
[----:B------:R-:W-:Y:S05]  /*9870*/  BRA `(.L_x_9847) ;  /* 0x00000008008c7947 */ /* 0x000fea0003800000 */
.L_x_9852:
[----:B------:R-:W-:-:S06]  /*9880*/  FMUL.FTZ R4, R24, 1 ;  /* 0x3f80000018047820 */ /* 0x000fcc0000410000 */
[----:B------:R-:W0:Y:S02]  /*9890*/  F2F.F64.F32 R4, R4 ;  /* 0x0000000400047310 */ /* 0x000e240000201800 */
[----:B0-----:R0:W-:Y:S01]  /*98a0*/  STG.E.64 desc[UR36][R8.64], R4 ;  /* 0x0000000408007986 */ /* 0x0011e2000c101b24 */
[----:B------:R-:W-:Y:S05]  /*98b0*/  BRA `(.L_x_9847) ;  /* 0x00000008007c7947 */ /* 0x000fea0003800000 */
.L_x_9842:
        /* <DEDUP_REMOVED lines=13> */
.L_x_9857:
        /* <DEDUP_REMOVED lines=16> */
.L_x_9860:
[----:B------:R-:W-:-:S04]  /*9a90*/  SHF.R.U32.HI R24, RZ, 0x18, R24 ;  /* 0x00000018ff187819 */ /* 0x000fc80000011618 */
[----:B------:R-:W-:-:S04]  /*9aa0*/  LOP3.LUT R3, R3, 0x80, R24, 0xf8, !PT ;  /* 0x0000008003037812 */ /* 0x000fc800078ef818 */
[----:B------:R-:W-:-:S07]  /*9ab0*/  PRMT R4, R3, 0x7610, R4 ;  /* 0x0000761003047816 */ /* 0x000fce0000000004 */
.L_x_9859:
[----:B------:R-:W-:Y:S05]  /*9ac0*/  BSYNC.RECONVERGENT B0 ;  /* 0x0000000000007941 */ /* 0x000fea0003800200 */
.L_x_9858:
[----:B------:R0:W-:Y:S01]  /*9ad0*/  STG.E.U8 desc[UR36][R8.64], R4 ;  /* 0x0000000408007986 */ /* 0x0001e2000c101124 */
[----:B------:R-:W-:Y:S05]  /*9ae0*/  BRA `(.L_x_9847) ;  /* 0x0000000400f07947 */ /* 0x000fea0003800000 */
.L_x_9856:
        /* <DEDUP_REMOVED lines=16> */
.L_x_9863:
[----:B------:R-:W-:-:S04]  /*9bf0*/  SHF.R.U32.HI R24, RZ, 0x18, R24 ;  /* 0x00000018ff187819 */ /* 0x000fc80000011618 */
[----:B------:R-:W-:-:S04]  /*9c00*/  LOP3.LUT R3, R3, 0x80, R24, 0xf8, !PT ;  /* 0x0000008003037812 */ /* 0x000fc800078ef818 */
[----:B------:R-:W-:-:S07]  /*9c10*/  PRMT R4, R3, 0x7610, R4 ;  /* 0x0000761003047816 */ /* 0x000fce0000000004 */
.L_x_9862:
[----:B------:R-:W-:Y:S05]  /*9c20*/  BSYNC.RECONVERGENT B0 ;  /* 0x0000000000007941 */ /* 0x000fea0003800200 */
.L_x_9861:
[----:B------:R0:W-:Y:S01]  /*9c30*/  STG.E.U8 desc[UR36][R8.64], R4 ;  /* 0x0000000408007986 */ /* 0x0001e2000c101124 */
[----:B------:R-:W-:Y:S05]  /*9c40*/  BRA `(.L_x_9847) ;  /* 0x0000000400987947 */ /* 0x000fea0003800000 */
.L_x_9855:
        /* <DEDUP_REMOVED lines=21> */
.L_x_9865:
[----:B------:R-:W0:Y:S02]  /*9da0*/  F2I.U64.TRUNC R24, R24 ;  /* 0x0000001800187311 */ /* 0x000e24000020d800 */
[----:B0-----:R0:W-:Y:S01]  /*9db0*/  STG.E.64 desc[UR36][R8.64], R24 ;  /* 0x0000001808007986 */ /* 0x0011e2000c101b24 */
[----:B------:R-:W-:Y:S05]  /*9dc0*/  BRA `(.L_x_9847) ;  /* 0x0000000400387947 */ /* 0x000fea0003800000 */
.L_x_9864:
[----:B------:R-:W0:Y:S02]  /*9dd0*/  F2I.FTZ.U32.TRUNC.NTZ R3, R24 ;  /* 0x0000001800037305 */ /* 0x000e24000021f000 */
[----:B0-----:R0:W-:Y:S01]  /*9de0*/  STG.E desc[UR36][R8.64], R3 ;  /* 0x0000000308007986 */ /* 0x0011e2000c101924 */
[----:B------:R-:W-:Y:S05]  /*9df0*/  BRA `(.L_x_9847) ;  /* 0x00000004002c7947 */ /* 0x000fea0003800000 */
.L_x_9854:
        /* <DEDUP_REMOVED lines=10> */
.L_x_9867:
[----:B------:R-:W-:Y:S01]  /*9ea0*/  FMUL.FTZ R4, R24, 1 ;  /* 0x3f80000018047820 */ /* 0x000fe20000410000 */
[----:B------:R-:W-:-:S05]  /*9eb0*/  CS2R R6, SRZ ;  /* 0x0000000000067805 */ /* 0x000fca000001ff00 */
[----:B------:R-:W0:Y:S02]  /*9ec0*/  F2F.F64.F32 R4, R4 ;  /* 0x0000000400047310 */ /* 0x000e240000201800 */
[----:B0-----:R0:W-:Y:S01]  /*9ed0*/  STG.E.128 desc[UR36][R8.64], R4 ;  /* 0x0000000408007986 */ /* 0x0011e2000c101d24 */
[----:B------:R-:W-:Y:S05]  /*9ee0*/  BRA `(.L_x_9847) ;  /* 0x0000000000f07947 */ /* 0x000fea0003800000 */
.L_x_9866:
[----:B------:R-:W-:-:S13]  /*9ef0*/  ISETP.NE.AND P0, PT, R0, 0xf, PT ;  /* 0x0000000f0000780c */ /* 0x000fda0003f05270 */
[----:B------:R-:W-:Y:S05]  /*9f00*/  @!P0 BRA `(.L_x_9868) ;  /* 0x0000000000e08947 */ /* 0x000fea0003800000 */
[----:B------:R-:W-:-:S13]  /*9f10*/  ISETP.NE.AND P0, PT, R0, 0x17, PT ;  /* 0x000000170000780c */ /* 0x000fda0003f05270 */
[----:B------:R-:W-:Y:S05]  /*9f20*/  @!P0 BRA `(.L_x_9869) ;  /* 0x00000000008c8947 */ /* 0x000fea0003800000 */
[----:B------:R-:W-:-:S13]  /*9f30*/  ISETP.NE.AND P0, PT, R0, 0x18, PT ;  /* 0x000000180000780c */ /* 0x000fda0003f05270 */
[----:B------:R-:W-:Y:S05]  /*9f40*/  @!P0 BRA `(.L_x_9870) ;  /* 0x0000000000448947 */ /* 0x000fea0003800000 */
.L_x_9846:
        /* <DEDUP_REMOVED lines=16> */
.L_x_9871:
[----:B------:R-:W-:Y:S05]  /*a050*/  BRA `(.L_x_9847) ;  /* 0x0000000000947947 */ /* 0x000fea0003800000 */
.L_x_9870:
        /* <DEDUP_REMOVED lines=12> */
.L_x_9873:
[----:B------:R-:W-:Y:S05]  /*a120*/  BSYNC.RECONVERGENT B0 ;  /* 0x0000000000007941 */ /* 0x000fea0003800200 */
.L_x_9872:
[----:B------:R-:W-:-:S05]  /*a130*/  LOP3.LUT R3, R0, 0x80, R5, 0xf8, !PT ;  /* 0x0000008000037812 */ /* 0x000fca00078ef805 */
[----:B------:R0:W-:Y:S01]  /*a140*/  STG.E.U8 desc[UR36][R8.64], R3 ;  /* 0x0000000308007986 */ /* 0x0001e2000c101124 */
[----:B------:R-:W-:Y:S05]  /*a150*/  BRA `(.L_x_9847) ;  /* 0x0000000000547947 */ /* 0x000fea0003800000 */
.L_x_9869:
        /* <DEDUP_REMOVED lines=11> */
.L_x_9875:
[----:B------:R-:W-:Y:S01]  /*a210*/  IMAD.MOV.U32 R0, RZ, RZ, 0x7f ;  /* 0x0000007fff007424 */ /* 0x000fe200078e00ff */
[----:B------:R-:W-:-:S04]  /*a220*/  ISETP.GT.U32.AND P0, PT, R4, 0x7f800000, PT ;  /* 0x7f8000000400780c */ /* 0x000fc80003f04070 */
[----:B------:R-:W-:-:S09]  /*a230*/  SEL R0, R0, 0x7c, P0 ;  /* 0x0000007c00007807 */ /* 0x000fd20000000000 */
.L_x_9876:
[----:B------:R-:W-:Y:S05]  /*a240*/  BSYNC.RECONVERGENT B0 ;  /* 0x0000000000007941 */ /* 0x000fea0003800200 */
.L_x_9874:
[----:B------:R-:W-:-:S04]  /*a250*/  SHF.R.U32.HI R3, RZ, 0x18, R24 ;  /* 0x00000018ff037819 */ /* 0x000fc80000011618 */
[----:B------:R-:W-:-:S05]  /*a260*/  LOP3.LUT R3, R0, 0x80, R3, 0xf8, !PT ;  /* 0x0000008000037812 */ /* 0x000fca00078ef803 */
[----:B------:R0:W-:Y:S01]  /*a270*/  STG.E.U8 desc[UR36][R8.64], R3 ;  /* 0x0000000308007986 */ /* 0x0001e2000c101124 */
[----:B------:R-:W-:Y:S05]  /*a280*/  BRA `(.L_x_9847) ;  /* 0x0000000000087947 */ /* 0x000fea0003800000 */
.L_x_9868:
[----:B------:R-:W-:-:S05]  /*a290*/  F2FP.BF16.F32.PACK_AB R24, RZ, R24 ;  /* 0x00000018ff18723e */ /* 0x000fca00000010ff */
[----:B------:R0:W-:Y:S02]  /*a2a0*/  STG.E.U16 desc[UR36][R8.64], R24 ;  /* 0x0000001808007986 */ /* 0x0001e4000c101524 */
.L_x_9847:
[----:B------:R-:W-:-:S07]  /*a2b0*/  VIADD R19, R19, 0x80 ;  /* 0x0000008013137836 */ /* 0x000fce0000000000 */
.L_x_9806:
[----:B------:R-:W-:Y:S05]  /*a2c0*/  BSYNC.RECONVERGENT B7 ;  /* 0x0000000000077941 */ /* 0x000fea0003800200 */
.L_x_9767:
        /* <DEDUP_REMOVED lines=22> */
.L_x_9880:
[----:B------:R-:W0:Y:S02]  /*a430*/  F2I.S64.TRUNC R18, R18 ;  /* 0x0000001200127311 */ /* 0x000e24000020d900 */
[----:B0-----:R-:W-:-:S05]  /*a440*/  IMAD.MOV.U32 R5, RZ, RZ, R18 ;  /* 0x000000ffff057224 */ /* 0x001fca00078e0012 */
[----:B------:R-:W-:Y:S01]  /*a450*/  STG.E.U8 desc[UR36][R2.64], R5 ;  /* 0x0000000502007986 */ /* 0x000fe2000c101124 */
[----:B------:R-:W-:Y:S05]  /*a460*/  EXIT ;  /* 0x000000000000794d */ /* 0x000fea0003800000 */
.L_x_9879:
        /* <DEDUP_REMOVED lines=9> */
.L_x_9883:
[----:B------:R-:W0:Y:S02]  /*a500*/  F2I.FTZ.TRUNC.NTZ R5, R18 ;  /* 0x0000001200057305 */ /* 0x000e24000021f100 */
[----:B0-----:R-:W-:Y:S01]  /*a510*/  STG.E desc[UR36][R2.64], R5 ;  /* 0x0000000502007986 */ /* 0x001fe2000c101924 */
[----:B------:R-:W-:Y:S05]  /*a520*/  EXIT ;  /* 0x000000000000794d */ /* 0x000fea0003800000 */
.L_x_9882:
[----:B------:R-:W0:Y:S02]  /*a530*/  F2I.FTZ.TRUNC.NTZ R5, R18 ;  /* 0x0000001200057305 */ /* 0x000e24000021f100 */
[----:B0-----:R-:W-:Y:S01]  /*a540*/  STG.E.U16 desc[UR36][R2.64], R5 ;  /* 0x0000000502007986 */ /* 0x001fe2000c101524 */
[----:B------:R-:W-:Y:S05]  /*a550*/  EXIT ;  /* 0x000000000000794d */ /* 0x000fea0003800000 */
.L_x_9878:
        /* <DEDUP_REMOVED lines=8> */
.L_x_9885:
[----:B------:R-:W-:-:S05]  /*a5e0*/  F2FP.F16.F32.PACK_AB R18, RZ, R18 ;  /* 0x00000012ff12723e */ /* 0x000fca00000000ff */
[----:B------:R-:W-:Y:S01]  /*a5f0*/  STG.E.U16 desc[UR36][R2.64], R18 ;  /* 0x0000001202007986 */ /* 0x000fe2000c101524 */
[----:B------:R-:W-:Y:S05]  /*a600*/  EXIT ;  /* 0x000000000000794d */ /* 0x000fea0003800000 */
.L_x_9884:
        /* <DEDUP_REMOVED lines=9> */
.L_x_9887:
[----:B------:R-:W-:-:S04]  /*a6a0*/  F2FP.F16.F32.PACK_AB R5, RZ, R18 ;  /* 0x00000012ff05723e */ /* 0x000fc800000000ff */
[----:B------:R-:W-:-:S05]  /*a6b0*/  PRMT R5, R5, 0x5410, RZ ;  /* 0x0000541005057816 */ /* 0x000fca00000000ff */
[----:B------:R-:W-:Y:S01]  /*a6c0*/  STG.E desc[UR36][R2.64], R5 ;  /* 0x0000000502007986 */ /* 0x000fe2000c101924 */
[----:B------:R-:W-:Y:S05]  /*a6d0*/  EXIT ;  /* 0x000000000000794d */ /* 0x000fea0003800000 */
.L_x_9886:
[----:B------:R-:W-:-:S06]  /*a6e0*/  FMUL.FTZ R4, R18, 1 ;  /* 0x3f80000012047820 */ /* 0x000fcc0000410000 */
[----:B------:R-:W0:Y:S02]  /*a6f0*/  F2F.F64.F32 R4, R4 ;  /* 0x0000000400047310 */ /* 0x000e240000201800 */
[----:B0-----:R-:W-:Y:S01]  /*a700*/  STG.E.64 desc[UR36][R2.64], R4 ;  /* 0x0000000402007986 */ /* 0x001fe2000c101b24 */
[----:B------:R-:W-:Y:S05]  /*a710*/  EXIT ;  /* 0x000000000000794d */ /* 0x000fea0003800000 */
.L_x_9877:
        /* <DEDUP_REMOVED lines=13> */
.L_x_9891:
        /* <DEDUP_REMOVED lines=16> */
.L_x_9894:
[----:B------:R-:W-:-:S04]  /*a8f0*/  SHF.R.U32.HI R18, RZ, 0x18, R18 ;  /* 0x00000018ff127819 */ /* 0x000fc80000011612 */
[----:B------:R-:W-:-:S04]  /*a900*/  LOP3.LUT R5, R5, 0x80, R18, 0xf8, !PT ;  /* 0x0000008005057812 */ /* 0x000fc800078ef812 */
[----:B------:R-:W-:-:S07]  /*a910*/  PRMT R0, R5, 0x7610, R0 ;  /* 0x0000761005007816 */ /* 0x000fce0000000000 */
.L_x_9893:
[----:B------:R-:W-:Y:S05]  /*a920*/  BSYNC.RECONVERGENT B0 ;  /* 0x0000000000007941 */ /* 0x000fea0003800200 */
.L_x_9892:
[----:B------:R-:W-:Y:S01]  /*a930*/  STG.E.U8 desc[UR36][R2.64], R0 ;  /* 0x0000000002007986 */ /* 0x000fe2000c101124 */
[----:B------:R-:W-:Y:S05]  /*a940*/  EXIT ;  /* 0x000000000000794d */ /* 0x000fea0003800000 */
.L_x_9890:
        /* <DEDUP_REMOVED lines=16> */
.L_x_9897:
[----:B------:R-:W-:-:S04]  /*aa50*/  SHF.R.U32.HI R18, RZ, 0x18, R18 ;  /* 0x00000018ff127819 */ /* 0x000fc80000011612 */
[----:B------:R-:W-:-:S04]  /*aa60*/  LOP3.LUT R5, R5, 0x80, R18, 0xf8, !PT ;  /* 0x0000008005057812 */ /* 0x000fc800078ef812 */
[----:B------:R-:W-:-:S07]  /*aa70*/  PRMT R0, R5, 0x7610, R0 ;  /* 0x0000761005007816 */ /* 0x000fce0000000000 */
.L_x_9896:
[----:B------:R-:W-:Y:S05]  /*aa80*/  BSYNC.RECONVERGENT B0 ;  /* 0x0000000000007941 */ /* 0x000fea0003800200 */
.L_x_9895:
[----:B------:R-:W-:Y:S01]  /*aa90*/  STG.E.U8 desc[UR36][R2.64], R0 ;  /* 0x0000000002007986 */ /* 0x000fe2000c101124 */
[----:B------:R-:W-:Y:S05]  /*aaa0*/  EXIT ;  /* 0x000000000000794d */ /* 0x000fea0003800000 */
.L_x_9889:
        /* <DEDUP_REMOVED lines=21> */
.L_x_9899:
[----:B------:R-:W0:Y:S02]  /*ac00*/  F2I.U64.TRUNC R18, R18 ;  /* 0x0000001200127311 */ /* 0x000e24000020d800 */
[----:B0-----:R-:W-:Y:S01]  /*ac10*/  STG.E.64 desc[UR36][R2.64], R18 ;  /* 0x0000001202007986 */ /* 0x001fe2000c101b24 */
[----:B------:R-:W-:Y:S05]  /*ac20*/  EXIT ;  /* 0x000000000000794d */ /* 0x000fea0003800000 */
.L_x_9898:
[----:B------:R-:W0:Y:S02]  /*ac30*/  F2I.FTZ.U32.TRUNC.NTZ R5, R18 ;  /* 0x0000001200057305 */ /* 0x000e24000021f000 */
[----:B0-----:R-:W-:Y:S01]  /*ac40*/  STG.E desc[UR36][R2.64], R5 ;  /* 0x0000000502007986 */ /* 0x001fe2000c101924 */
[----:B------:R-:W-:Y:S05]  /*ac50*/  EXIT ;  /* 0x000000000000794d */ /* 0x000fea0003800000 */
.L_x_9888:
        /* <DEDUP_REMOVED lines=10> */
.L_x_9901:
[----:B------:R-:W-:Y:S01]  /*ad00*/  FMUL.FTZ R4, R18, 1 ;  /* 0x3f80000012047820 */ /* 0x000fe20000410000 */
[----:B------:R-:W-:-:S05]  /*ad10*/  CS2R R6, SRZ ;  /* 0x0000000000067805 */ /* 0x000fca000001ff00 */
[----:B------:R-:W0:Y:S02]  /*ad20*/  F2F.F64.F32 R4, R4 ;  /* 0x0000000400047310 */ /* 0x000e240000201800 */
[----:B0-----:R-:W-:Y:S01]  /*ad30*/  STG.E.128 desc[UR36][R2.64], R4 ;  /* 0x0000000402007986 */ /* 0x001fe2000c101d24 */
[----:B------:R-:W-:Y:S05]  /*ad40*/  EXIT ;  /* 0x000000000000794d */ /* 0x000fea0003800000 */
.L_x_9900:
[----:B------:R-:W-:-:S13]  /*ad50*/  ISETP.NE.AND P0, PT, R0, 0xf, PT ;  /* 0x0000000f0000780c */ /* 0x000fda0003f05270 */
[----:B------:R-:W-:Y:S05]  /*ad60*/  @!P0 BRA `(.L_x_9902) ;  /* 0x0000000000e08947 */ /* 0x000fea0003800000 */
[----:B------:R-:W-:-:S13]  /*ad70*/  ISETP.NE.AND P0, PT, R0, 0x17, PT ;  /* 0x000000170000780c */ /* 0x000fda0003f05270 */
[----:B------:R-:W-:Y:S05]  /*ad80*/  @!P0 BRA `(.L_x_9903) ;  /* 0x00000000008c8947 */ /* 0x000fea0003800000 */
[----:B------:R-:W-:-:S13]  /*ad90*/  ISETP.NE.AND P0, PT, R0, 0x18, PT ;  /* 0x000000180000780c */ /* 0x000fda0003f05270 */
[----:B------:R-:W-:Y:S05]  /*ada0*/  @!P0 BRA `(.L_x_9904) ;  /* 0x0000000000448947 */ /* 0x000fea0003800000 */
.L_x_9881:
        /* <DEDUP_REMOVED lines=16> */
.L_x_9905:
[----:B------:R-:W-:Y:S05]  /*aeb0*/  EXIT ;  /* 0x000000000000794d */ /* 0x000fea0003800000 */
.L_x_9904:
        /* <DEDUP_REMOVED lines=12> */
.L_x_9907:
[----:B------:R-:W-:Y:S05]  /*af80*/  BSYNC.RECONVERGENT B0 ;  /* 0x0000000000007941 */ /* 0x000fea0003800200 */
.L_x_9906:
[----:B------:R-:W-:-:S05]  /*af90*/  LOP3.LUT R5, R0, 0x80, R7, 0xf8, !PT ;  /* 0x0000008000057812 */ /* 0x000fca00078ef807 */
[----:B------:R-:W-:Y:S01]  /*afa0*/  STG.E.U8 desc[UR36][R2.64], R5 ;  /* 0x0000000502007986 */ /* 0x000fe2000c101124 */
[----:B------:R-:W-:Y:S05]  /*afb0*/  EXIT ;  /* 0x000000000000794d */ /* 0x000fea0003800000 */
.L_x_9903:
        /* <DEDUP_REMOVED lines=11> */
.L_x_9909:
[----:B------:R-:W-:Y:S01]  /*b070*/  IMAD.MOV.U32 R0, RZ, RZ, 0x7f ;  /* 0x0000007fff007424 */ /* 0x000fe200078e00ff */
[----:B------:R-:W-:-:S04]  /*b080*/  ISETP.GT.U32.AND P0, PT, R4, 0x7f800000, PT ;  /* 0x7f8000000400780c */ /* 0x000fc80003f04070 */
[----:B------:R-:W-:-:S09]  /*b090*/  SEL R0, R0, 0x7c, P0 ;  /* 0x0000007c00007807 */ /* 0x000fd20000000000 */
.L_x_9910:
[----:B------:R-:W-:Y:S05]  /*b0a0*/  BSYNC.RECONVERGENT B0 ;  /* 0x0000000000007941 */ /* 0x000fea0003800200 */
.L_x_9908:
[----:B------:R-:W-:-:S04]  /*b0b0*/  SHF.R.U32.HI R5, RZ, 0x18, R18 ;  /* 0x00000018ff057819 */ /* 0x000fc80000011612 */
[----:B------:R-:W-:-:S05]  /*b0c0*/  LOP3.LUT R5, R0, 0x80, R5, 0xf8, !PT ;  /* 0x0000008000057812 */ /* 0x000fca00078ef805 */
[----:B------:R-:W-:Y:S01]  /*b0d0*/  STG.E.U8 desc[UR36][R2.64], R5 ;  /* 0x0000000502007986 */ /* 0x000fe2000c101124 */
[----:B------:R-:W-:Y:S05]  /*b0e0*/  EXIT ;  /* 0x000000000000794d */ /* 0x000fea0003800000 */
.L_x_9902:
[----:B------:R-:W-:-:S05]  /*b0f0*/  F2FP.BF16.F32.PACK_AB R18, RZ, R18 ;  /* 0x00000012ff12723e */ /* 0x000fca00000010ff */
[----:B------:R-:W-:Y:S01]  /*b100*/  STG.E.U16 desc[UR36][R2.64], R18 ;  /* 0x0000001202007986 */ /* 0x000fe2000c101524 */
[----:B------:R-:W-:Y:S05]  /*b110*/  EXIT ;  /* 0x000000000000794d */ /* 0x000fea0003800000 */
.L_x_9911:
        /* <DEDUP_REMOVED lines=14> */
.L_x_40954:


//--------------------- .text._ZN2at6native18elementwise_kernelILi128ELi2EZNS0_22gpu_kernel_impl_nocastINS0_13BinaryFunctorIfffZZZNS0_16fmax_kernel_cudaERNS_18TensorIteratorBaseEENKUlvE_clEvENKUlvE0_clEvEUlffE_EEEEvS5_RKT_EUliE_EEviT1_ --------------------------
	.section	.text._ZN2at6native18elementwise_kernelILi128ELi2EZNS0_22gpu_kernel_impl_nocastINS0_13BinaryFunctorIfffZZZNS0_16fmax_kernel_cudaERNS_18TensorIteratorBaseEENKUlvE_clEvENKUlvE0_clEvEUlffE_EEEEvS5_RKT_EUliE_EEviT1_,"ax",@progbits
	.align	128
        .global         _ZN2at6native18elementwise_kernelILi128ELi2EZNS0_22gpu_kernel_impl_nocastINS0_13BinaryFunctorIfffZZZNS0_16fmax_kernel_cudaERNS_18TensorIteratorBaseEENKUlvE_clEvENKUlvE0_clEvEUlffE_EEEEvS5_RKT_EUliE_EEviT1_
        .type           _ZN2at6native18elementwise_kernelILi128ELi2EZNS0_22gpu_kernel_impl_nocastINS0_13BinaryFunctorIfffZZZNS0_16fmax_kernel_cudaERNS_18TensorIteratorBaseEENKUlvE_clEvENKUlvE0_clEvEUlffE_EEEEvS5_RKT_EUliE_EEviT1_,@function
        .size           _ZN2at6native18elementwise_kernelILi128ELi2EZNS0_22gpu_kernel_impl_nocastINS0_13BinaryFunctorIfffZZZNS0_16fmax_kernel_cudaERNS_18TensorIteratorBaseEENKUlvE_clEvENKUlvE0_clEvEUlffE_EEEEvS5_RKT_EUliE_EEviT1_,(.L_x_40955 - _ZN2at6native18elementwise_kernelILi128ELi2EZNS0_22gpu_kernel_impl_nocastINS0_13BinaryFunctorIfffZZZNS0_16fmax_kernel_cudaERNS_18TensorIteratorBaseEENKUlvE_clEvENKUlvE0_clEvEUlffE_EEEEvS5_RKT_EUliE_EEviT1_)
        .other          _ZN2at6native18elementwise_kernelILi128ELi2EZNS0_22gpu_kernel_impl_nocastINS0_13BinaryFunctorIfffZZZNS0_16fmax_kernel_cudaERNS_18TensorIteratorBaseEENKUlvE_clEvENKUlvE0_clEvEUlffE_EEEEvS5_RKT_EUliE_EEviT1_,@"STO_CUDA_ENTRY STV_DEFAULT"
_ZN2at6native18elementwise_kernelILi128ELi2EZNS0_22gpu_kernel_impl_nocastINS0_13BinaryFunctorIfffZZZNS0_16fmax_kernel_cudaERNS_18TensorIteratorBaseEENKUlvE_clEvENKUlvE0_clEvEUlffE_EEEEvS5_RKT_EUliE_EEviT1_:
.text._ZN2at6native18elementwise_kernelILi128ELi2EZNS0_22gpu_kernel_impl_nocastINS0_13BinaryFunctorIfffZZZNS0_16fmax_kernel_cudaERNS_18TensorIteratorBaseEENKUlvE_clEvENKUlvE0_clEvEUlffE_EEEEvS5_RKT_EUliE_EEviT1_:
        /* <DEDUP_REMOVED lines=19> */
[----:B--2---:R-:W-:-:S05]  /*0130*/  FMNMX.FTZ R11, R4, R7, !PT ;  /* 0x00000007040b7209 */ /* 0x004fca0007810000 */
[----:B0-----:R0:W-:Y:S02]  /*0140*/  STG.E desc[UR6][R8.64], R11 ;  /* 0x0000000b08007986 */ /* 0x0011e4000c101906 */
.L_x_9914:
[----:B------:R-:W-:Y:S05]  /*0150*/  BSYNC.RECONVERGENT B0 ;  /* 0x0000000000007941 */ /* 0x000fea0003800200 */
.L_x_9913:
[----:B------:R-:W-:-:S13]  /*0160*/  ISETP.GE.AND P0, PT, R3, UR4, PT ;  /* 0x0000000403007c0c */ /* 0x000fda000bf06270 */
[----:B------:R-:W-:Y:S05]  /*0170*/  @P0 EXIT ;  /* 0x000000000000094d */ /* 0x000fea0003800000 */
[----:B------:R-:W1:Y:S08]  /*0180*/  LDC.64 R2, c[0x0][0x5f0] ;  /* 0x00017c00ff027b82 */ /* 0x000e700000000a00 */
[----:B------:R-:W2:Y:S01]  /*0190*/  LDC.64 R4, c[0x0][0x5f8] ;  /* 0x00017e00ff047b82 */ /* 0x000ea20000000a00 */
[----:B-1----:R-:W0:Y:S04]  /*01a0*/  LDG.E R2, desc[UR6][R2.64] ;  /* 0x0000000602027981 */ /* 0x002e28000c1e1900 */
[----:B--2---:R-:W0:Y:S03]  /*01b0*/  LDG.E R5, desc[UR6][R4.64] ;  /* 0x0000000604057981 */ /* 0x004e26000c1e1900 */
[----:B------:R-:W1:Y:S01]  /*01c0*/  LDC.64 R6, c[0x0][0x5e8] ;  /* 0x00017a00ff067b82 */ /* 0x000e620000000a00 */
[----:B0-----:R-:W-:-:S05]  /*01d0*/  FMNMX.FTZ R9, R2, R5, !PT ;  /* 0x0000000502097209 */ /* 0x001fca0007810000 */
[----:B-1----:R-:W-:Y:S01]  /*01e0*/  STG.E desc[UR6][R6.64], R9 ;  /* 0x0000000906007986 */ /* 0x002fe2000c101906 */
[----:B------:R-:W-:Y:S05]  /*01f0*/  EXIT ;  /* 0x000000000000794d */ /* 0x000fea0003800000 */
.L_x_9912:
        /* <DEDUP_REMOVED lines=355> */
.L_x_9917:
        /* <DEDUP_REMOVED lines=11> */
[----:B--2---:R-:W-:-:S05]  /*18e0*/  FMNMX.FTZ R11, R6, R9, !PT ;  /* 0x00000009060b7209 */ /* 0x004fca0007810000 */
[----:B------:R0:W-:Y:S02]  /*18f0*/  STG.E desc[UR6][R4.64], R11 ;  /* 0x0000000b04007986 */ /* 0x0001e4000c101906 */
.L_x_9916:
[----:B------:R-:W-:Y:S05]  /*1900*/  BSYNC.RECONVERGENT B0 ;  /* 0x0000000000007941 */ /* 0x000fea0003800200 */
.L_x_9915:
        /* <DEDUP_REMOVED lines=350> */
.L_x_9918:
        /* <DEDUP_REMOVED lines=10> */
[----:B--2---:R-:W-:-:S05]  /*2f90*/  FMNMX.FTZ R9, R4, R7, !PT ;  /* 0x0000000704097209 */ /* 0x004fca0007810000 */
[----:B------:R-:W-:Y:S01]  /*2fa0*/  STG.E desc[UR6][R2.64], R9 ;  /* 0x0000000902007986 */ /* 0x000fe2000c101906 */
[----:B------:R-:W-:Y:S05]  /*2fb0*/  EXIT ;  /* 0x000000000000794d */ /* 0x000fea0003800000 */
.L_x_9919:
        /* <DEDUP_REMOVED lines=12> */
.L_x_40955:


//--------------------- .text._ZN2at6native27unrolled_elementwise_kernelINS0_13BinaryFunctorIfffZZZNS0_16fmax_kernel_cudaERNS_18TensorIteratorBaseEENKUlvE_clEvENKUlvE0_clEvEUlffE_EESt5arrayIPcLm3EELi4E23TrivialOffsetCalculatorILi2EjESC_ILi1EjENS0_6memory15LoadWithoutCastENSF_16StoreWithoutCastEEEviT_T0_T2_T3_T4_T5_ --------------------------
	.section	.text._ZN2at6native27unrolled_elementwise_kernelINS0_13BinaryFunctorIfffZZZNS0_16fmax_kernel_cudaERNS_18TensorIteratorBaseEENKUlvE_clEvENKUlvE0_clEvEUlffE_EESt5arrayIPcLm3EELi4E23TrivialOffsetCalculatorILi2EjESC_ILi1EjENS0_6memory15LoadWithoutCastENSF_16StoreWithoutCastEEEviT_T0_T2_T3_T4_T5_,"ax",@progbits
	.align	128
        .global         _ZN2at6native27unrolled_elementwise_kernelINS0_13BinaryFunctorIfffZZZNS0_16fmax_kernel_cudaERNS_18TensorIteratorBaseEENKUlvE_clEvENKUlvE0_clEvEUlffE_EESt5arrayIPcLm3EELi4E23TrivialOffsetCalculatorILi2EjESC_ILi1EjENS0_6memory15LoadWithoutCastENSF_16StoreWithoutCastEEEviT_T0_T2_T3_T4_T5_
        .type           _ZN2at6native27unrolled_elementwise_kernelINS0_13BinaryFunctorIfffZZZNS0_16fmax_kernel_cudaERNS_18TensorIteratorBaseEENKUlvE_clEvENKUlvE0_clEvEUlffE_EESt5arrayIPcLm3EELi4E23TrivialOffsetCalculatorILi2EjESC_ILi1EjENS0_6memory15LoadWithoutCastENSF_16StoreWithoutCastEEEviT_T0_T2_T3_T4_T5_,@function
        .size           _ZN2at6native27unrolled_elementwise_kernelINS0_13BinaryFunctorIfffZZZNS0_16fmax_kernel_cudaERNS_18TensorIteratorBaseEENKUlvE_clEvENKUlvE0_clEvEUlffE_EESt5arrayIPcLm3EELi4E23TrivialOffsetCalculatorILi2EjESC_ILi1EjENS0_6memory15LoadWithoutCastENSF_16StoreWithoutCastEEEviT_T0_T2_T3_T4_T5_,(.L_x_40956 - _ZN2at6native27unrolled_elementwise_kernelINS0_13BinaryFunctorIfffZZZNS0_16fmax_kernel_cudaERNS_18TensorIteratorBaseEENKUlvE_clEvENKUlvE0_clEvEUlffE_EESt5arrayIPcLm3EELi4E23TrivialOffsetCalculatorILi2EjESC_ILi1EjENS0_6memory15LoadWithoutCastENSF_16StoreWithoutCastEEEviT_T0_T2_T3_T4_T5_)
        .other          _ZN2at6native27unrolled_elementwise_kernelINS0_13BinaryFunctorIfffZZZNS0_16fmax_kernel_cudaERNS_18TensorIteratorBaseEENKUlvE_clEvENKUlvE0_clEvEUlffE_EESt5arrayIPcLm3EELi4E23TrivialOffsetCalculatorILi2EjESC_ILi1EjENS0_6memory15LoadWithoutCastENSF_16StoreWithoutCastEEEviT_T0_T2_T3_T4_T5_,@"STO_CUDA_ENTRY STV_DEFAULT"
_ZN2at6native27unrolled_elementwise_kernelINS0_13BinaryFunctorIfffZZZNS0_16fmax_kernel_cudaERNS_18TensorIteratorBaseEENKUlvE_clEvENKUlvE0_clEvEUlffE_EESt5arrayIPcLm3EELi4E23TrivialOffsetCalculatorILi2EjESC_ILi1EjENS0_6memory15LoadWithoutCastENSF_16StoreWithoutCastEEEviT_T0_T2_T3_T4_T5_:
.text._ZN2at6native27unrolled_elementwise_kernelINS0_13BinaryFunctorIfffZZZNS0_16fmax_kernel_cudaERNS_18TensorIteratorBaseEENKUlvE_clEvENKUlvE0_clEvEUlffE_EESt5arrayIPcLm3EELi4E23TrivialOffsetCalculatorILi2EjESC_ILi1EjENS0_6memory15LoadWithoutCastENSF_16StoreWithoutCastEEEviT_T0_T2_T3_T4_T5_:
        /* <DEDUP_REMOVED lines=51> */
[----:B----4-:R-:W-:-:S02]  /*0330*/  FMNMX.FTZ R23, R23, R20, !PT ;  /* 0x0000001417177209 */ /* 0x010fc40007810000 */
[----:B-----5:R-:W-:Y:S02]  /*0340*/  FMNMX.FTZ R13, R13, R24, !PT ;  /* 0x000000180d0d7209 */ /* 0x020fe40007810000 */
[----:B--2---:R-:W-:Y:S02]  /*0350*/  FMNMX.FTZ R21, R21, R22, !PT ;  /* 0x0000001615157209 */ /* 0x004fe40007810000 */
[----:B---3--:R-:W-:Y:S01]  /*0360*/  FMNMX.FTZ R15, R15, R12, !PT ;  /* 0x0000000c0f0f7209 */ /* 0x008fe20007810000 */
        /* <DEDUP_REMOVED lines=14> */
.L_x_9922:
[----:B------:R-:W-:Y:S05]  /*0450*/  BSYNC.RELIABLE B1 ;  /* 0x0000000000017941 */ /* 0x000fea0003800100 */
.L_x_9921:
[----:B------:R-:W-:-:S13]  /*0460*/  ISETP.GE.AND P0, PT, R19, R18, PT ;  /* 0x000000121300720c */ /* 0x000fda0003f06270 */
[----:B0-----:R-:W0:Y:S01]  /*0470*/  @!P0 LDC.64 R2, c[0x0][0x388] ;  /* 0x0000e200ff028b82 */ /* 0x001e220000000a00 */
[----:B------:R-:W-:Y:S01]  /*0480*/  @!P0 IMAD R5, R0, 0x200, R19 ;  /* 0x0000020000058824 */ /* 0x000fe200078e0213 */
[----:B------:R-:W-:-:S03]  /*0490*/  @!P0 IADD3 R19, PT, PT, R19, 0x80, RZ ;  /* 0x0000008013138810 */ /* 0x000fc60007ffe0ff */
[----:B0-----:R-:W-:-:S05]  /*04a0*/  @!P0 IMAD.WIDE.U32 R2, R5, 0x4, R2 ;  /* 0x0000000405028825 */ /* 0x001fca00078e0002 */
[----:B------:R1:W-:Y:S02]  /*04b0*/  @!P0 STG.E desc[UR4][R2.64], R13 ;  /* 0x0000000d02008986 */ /* 0x0003e4000c101904 */
.L_x_9923:
[----:B------:R-:W-:Y:S05]  /*04c0*/  BSYNC.RECONVERGENT B0 ;  /* 0x0000000000007941 */ /* 0x000fea0003800200 */
.L_x_9920:
        /* <DEDUP_REMOVED lines=8> */
.L_x_9924:
        /* <DEDUP_REMOVED lines=11> */
.L_x_40956:


//--------------------- .text._ZN2at6native29vectorized_elementwise_kernelILi2ENS0_13BinaryFunctorIfffZZZNS0_16fmax_kernel_cudaERNS_18TensorIteratorBaseEENKUlvE_clEvENKUlvE0_clEvEUlffE_EESt5arrayIPcLm3EEEEviT0_T1_ --------------------------
	.section	.text._ZN2at6native29vectorized_elementwise_kernelILi2ENS0_13BinaryFunctorIfffZZZNS0_16fmax_kernel_cudaERNS_18TensorIteratorBaseEENKUlvE_clEvENKUlvE0_clEvEUlffE_EESt5arrayIPcLm3EEEEviT0_T1_,"ax",@progbits
	.align	128
        .global         _ZN2at6native29vectorized_elementwise_kernelILi2ENS0_13BinaryFunctorIfffZZZNS0_16fmax_kernel_cudaERNS_18TensorIteratorBaseEENKUlvE_clEvENKUlvE0_clEvEUlffE_EESt5arrayIPcLm3EEEEviT0_T1_
        .type           _ZN2at6native29vectorized_elementwise_kernelILi2ENS0_13BinaryFunctorIfffZZZNS0_16fmax_kernel_cudaERNS_18TensorIteratorBaseEENKUlvE_clEvENKUlvE0_clEvEUlffE_EESt5arrayIPcLm3EEEEviT0_T1_,@function
        .size           _ZN2at6native29vectorized_elementwise_kernelILi2ENS0_13BinaryFunctorIfffZZZNS0_16fmax_kernel_cudaERNS_18TensorIteratorBaseEENKUlvE_clEvENKUlvE0_clEvEUlffE_EESt5arrayIPcLm3EEEEviT0_T1_,(.L_x_40957 - _ZN2at6native29vectorized_elementwise_kernelILi2ENS0_13BinaryFunctorIfffZZZNS0_16fmax_kernel_cudaERNS_18TensorIteratorBaseEENKUlvE_clEvENKUlvE0_clEvEUlffE_EESt5arrayIPcLm3EEEEviT0_T1_)
        .other          _ZN2at6native29vectorized_elementwise_kernelILi2ENS0_13BinaryFunctorIfffZZZNS0_16fmax_kernel_cudaERNS_18TensorIteratorBaseEENKUlvE_clEvENKUlvE0_clEvEUlffE_EESt5arrayIPcLm3EEEEviT0_T1_,@"STO_CUDA_ENTRY STV_DEFAULT"
_ZN2at6native29vectorized_elementwise_kernelILi2ENS0_13BinaryFunctorIfffZZZNS0_16fmax_kernel_cudaERNS_18TensorIteratorBaseEENKUlvE_clEvENKUlvE0_clEvEUlffE_EESt5arrayIPcLm3EEEEviT0_T1_:
.text._ZN2at6native29vectorized_elementwise_kernelILi2ENS0_13BinaryFunctorIfffZZZNS0_16fmax_kernel_cudaERNS_18TensorIteratorBaseEENKUlvE_clEvENKUlvE0_clEvEUlffE_EESt5arrayIPcLm3EEEEviT0_T1_:
        /* <DEDUP_REMOVED lines=95> */
[----:B--2---:R-:W-:-:S02]  /*05f0*/  FMNMX.FTZ R8, R8, R11, !PT ;  /* 0x0000000b08087209 */ /* 0x004fc40007810000 */
[----:B----4-:R-:W-:Y:S02]  /*0600*/  FMNMX.FTZ R4, R21, R4, !PT ;  /* 0x0000000415047209 */ /* 0x010fe40007810000 */
[----:B-----5:R-:W-:Y:S02]  /*0610*/  FMNMX.FTZ R5, R10, R5, !PT ;  /* 0x000000050a057209 */ /* 0x020fe40007810000 */
[----:B------:R-:W-:Y:S02]  /*0620*/  FMNMX.FTZ R6, R23, R6, !PT ;  /* 0x0000000617067209 */ /* 0x000fe40007810000 */
[----:B---3--:R-:W-:Y:S02]  /*0630*/  FMNMX.FTZ R22, R27, R22, !PT ;  /* 0x000000161b167209 */ /* 0x008fe40007810000 */
[----:B------:R-:W-:Y:S02]  /*0640*/  FMNMX.FTZ R7, R20, R7, !PT ;  /* 0x0000000714077209 */ /* 0x000fe40007810000 */
[----:B------:R-:W-:-:S02]  /*0650*/  FMNMX.FTZ R24, R25, R24, !PT ;  /* 0x0000001819187209 */ /* 0x000fc40007810000 */
[----:B------:R-:W-:Y:S01]  /*0660*/  FMNMX.FTZ R9, R9, R26, !PT ;  /* 0x0000001a09097209 */ /* 0x000fe20007810000 */
        /* <DEDUP_REMOVED lines=13> */
.L_x_9928:
[----:B------:R-:W-:-:S13]  /*0740*/  ISETP.GE.U32.AND P0, PT, R3, R2, PT ;  /* 0x000000020300720c */ /* 0x000fda0003f06070 */
[----:B------:R-:W-:Y:S05]  /*0750*/  @P0 BRA `(.L_x_9930) ;  /* 0x0000000000300947 */ /* 0x000fea0003800000 */
[----:B0-----:R-:W0:Y:S01]  /*0760*/  LDC.64 R10, c[0x0][0x388] ;  /* 0x0000e200ff0a7b82 */ /* 0x001e220000000a00 */
[----:B------:R-:W-:Y:S01]  /*0770*/  IADD3 R13, PT, PT, R0, R3, RZ ;  /* 0x00000003000d7210 */ /* 0x000fe20007ffe0ff */
[----:B------:R-:W-:-:S04]  /*0780*/  VIADD R3, R3, 0x80 ;  /* 0x0000008003037836 */ /* 0x000fc80000000000 */
[----:B0-----:R-:W-:-:S05]  /*0790*/  IMAD.WIDE.U32 R10, R13, 0x4, R10 ;  /* 0x000000040d0a7825 */ /* 0x001fca00078e000a */
[----:B------:R1:W-:Y:S02]  /*07a0*/  STG.E desc[UR4][R10.64], R5 ;  /* 0x000000050a007986 */ /* 0x0003e4000c101904 */
.L_x_9929:
[----:B------:R-:W-:-:S13]  /*07b0*/  ISETP.GE.U32.AND P0, PT, R3, R2, PT ;  /* 0x000000020300720c */ /* 0x000fda0003f06070 */
[----:B------:R-:W-:Y:S05]  /*07c0*/  @P0 BRA `(.L_x_9931) ;  /* 0x0000000000300947 */ /* 0x000fea0003800000 */
[----:B-1----:R-:W1:Y:S01]  /*07d0*/  LDC.64 R4, c[0x0][0x388] ;  /* 0x0000e200ff047b82 */ /* 0x002e620000000a00 */
[----:B0-----:R-:W-:Y:S01]  /*07e0*/  IADD3 R11, PT, PT, R0, R3, RZ ;  /* 0x00000003000b7210 */ /* 0x001fe20007ffe0ff */
[----:B------:R-:W-:-:S04]  /*07f0*/  VIADD R3, R3, 0x80 ;  /* 0x0000008003037836 */ /* 0x000fc80000000000 */
[----:B-1----:R-:W-:-:S05]  /*0800*/  IMAD.WIDE.U32 R4, R11, 0x4, R4 ;  /* 0x000000040b047825 */ /* 0x002fca00078e0004 */
[----:B------:R1:W-:Y:S02]  /*0810*/  STG.E desc[UR4][R4.64], R6 ;  /* 0x0000000604007986 */ /* 0x0003e4000c101904 */
.L_x_9930:
[----:B------:R-:W-:-:S13]  /*0820*/  ISETP.GE.U32.AND P0, PT, R3, R2, PT ;  /* 0x000000020300720c */ /* 0x000fda0003f06070 */
[----:B------:R-:W-:Y:S05]  /*0830*/  @P0 BRA `(.L_x_9932) ;  /* 0x0000000000340947 */ /* 0x000fea0003800000 */
[----:B01----:R-:W0:Y:S01]  /*0840*/  LDC.64 R4, c[0x0][0x388] ;  /* 0x0000e200ff047b82 */ /* 0x003e220000000a00 */
[----:B------:R-:W-:Y:S01]  /*0850*/  IADD3 R11, PT, PT, R0, R3, RZ ;  /* 0x00000003000b7210 */ /* 0x000fe20007ffe0ff */
[----:B------:R-:W-:-:S04]  /*0860*/  VIADD R3, R3, 0x80 ;  /* 0x0000008003037836 */ /* 0x000fc80000000000 */
[----:B0-----:R-:W-:-:S05]  /*0870*/  IMAD.WIDE.U32 R4, R11, 0x4, R4 ;  /* 0x000000040b047825 */ /* 0x001fca00078e0004 */
[----:B------:R2:W-:Y:S02]  /*0880*/  STG.E desc[UR4][R4.64], R7 ;  /* 0x0000000704007986 */ /* 0x0005e4000c101904 */
.L_x_9931:
        /* <DEDUP_REMOVED lines=8> */
.L_x_9932:
[----:B------:R-:W-:Y:S05]  /*0910*/  BSYNC.RELIABLE B1 ;  /* 0x0000000000017941 */ /* 0x000fea0003800100 */
.L_x_9927:
[----:B------:R-:W-:-:S13]  /*0920*/  ISETP.GE.U32.AND P0, PT, R3, R2, PT ;  /* 0x000000020300720c */ /* 0x000fda0003f06070 */
[----:B012---:R-:W0:Y:S01]  /*0930*/  @!P0 LDC.64 R4, c[0x0][0x388] ;  /* 0x0000e200ff048b82 */ /* 0x007e220000000a00 */
[----:B------:R-:W-:Y:S01]  /*0940*/  @!P0 IADD3 R7, PT, PT, R0, R3, RZ ;  /* 0x0000000300078210 */ /* 0x000fe20007ffe0ff */
[----:B------:R-:W-:-:S04]  /*0950*/  @!P0 VIADD R3, R3, 0x80 ;  /* 0x0000008003038836 */ /* 0x000fc80000000000 */
[----:B0-----:R-:W-:-:S05]  /*0960*/  @!P0 IMAD.WIDE.U32 R4, R7, 0x4, R4 ;  /* 0x0000000407048825 */ /* 0x001fca00078e0004 */
[----:B------:R3:W-:Y:S02]  /*0970*/  @!P0 STG.E desc[UR4][R4.64], R9 ;  /* 0x0000000904008986 */ /* 0x0007e4000c101904 */
.L_x_9933:
[----:B------:R-:W-:Y:S05]  /*0980*/  BSYNC.RECONVERGENT B0 ;  /* 0x0000000000007941 */ /* 0x000fea0003800200 */
.L_x_9926:
        /* <DEDUP_REMOVED lines=8> */
.L_x_9925:
        /* <DEDUP_REMOVED lines=18> */
[----:B--2---:R-:W-:Y:S02]  /*0b30*/  FMNMX.FTZ R22, R22, R24, !PT ;  /* 0x0000001816167209 */ /* 0x004fe40007810000 */
[----:B------:R-:W-:Y:S02]  /*0b40*/  FMNMX.FTZ R23, R23, R25, !PT ;  /* 0x0000001917177209 */ /* 0x000fe40007810000 */
[----:B----4-:R-:W-:Y:S02]  /*0b50*/  FMNMX.FTZ R8, R12, R8, !PT ;  /* 0x000000080c087209 */ /* 0x010fe40007810000 */
[----:B------:R-:W-:Y:S02]  /*0b60*/  FMNMX.FTZ R9, R13, R9, !PT ;  /* 0x000000090d097209 */ /* 0x000fe40007810000 */
[----:B-----5:R-:W-:Y:S02]  /*0b70*/  FMNMX.FTZ R4, R4, R6, !PT ;  /* 0x0000000604047209 */ /* 0x020fe40007810000 */
[----:B------:R-:W-:Y:S01]  /*0b80*/  FMNMX.FTZ R5, R5, R7, !PT ;  /* 0x0000000705057209 */ /* 0x000fe20007810000 */
[----:B------:R-:W-:Y:S01]  /*0b90*/  STG.E.64 desc[UR4][R20.64], R22 ;  /* 0x0000001614007986 */ /* 0x000fe2000c101b04 */
[----:B------:R-:W-:-:S02]  /*0ba0*/  FMNMX.FTZ R10, R10, R14, !PT ;  /* 0x0000000e0a0a7209 */ /* 0x000fc40007810000 */
[----:B------:R-:W-:Y:S01]  /*0bb0*/  FMNMX.FTZ R11, R11, R15, !PT ;  /* 0x0000000f0b0b7209 */ /* 0x000fe20007810000 */
[----:B------:R-:W-:Y:S04]  /*0bc0*/  STG.E.64 desc[UR4][R20.64+0x400], R8 ;  /* 0x0004000814007986 */ /* 0x000fe8000c101b04 */
[----:B------:R-:W-:Y:S04]  /*0bd0*/  STG.E.64 desc[UR4][R20.64+0x800], R4 ;  /* 0x0008000414007986 */ /* 0x000fe8000c101b04 */
[----:B------:R-:W-:Y:S01]  /*0be0*/  STG.E.64 desc[UR4][R20.64+0xc00], R10 ;  /* 0x000c000a14007986 */ /* 0x000fe2000c101b04 */
[----:B------:R-:W-:Y:S05]  /*0bf0*/  EXIT ;  /* 0x000000000000794d */ /* 0x000fea0003800000 */
.L_x_9934:
        /* <DEDUP_REMOVED lines=16> */
.L_x_40957:


//--------------------- .text._ZN2at6native29vectorized_elementwise_kernelILi4ENS0_13BinaryFunctorIfffZZZNS0_16fmax_kernel_cudaERNS_18TensorIteratorBaseEENKUlvE_clEvENKUlvE0_clEvEUlffE_EESt5arrayIPcLm3EEEEviT0_T1_ --------------------------
	.section	.text._ZN2at6native29vectorized_elementwise_kernelILi4ENS0_13BinaryFunctorIfffZZZNS0_16fmax_kernel_cudaERNS_18TensorIteratorBaseEENKUlvE_clEvENKUlvE0_clEvEUlffE_EESt5arrayIPcLm3EEEEviT0_T1_,"ax",@progbits
	.align	128
        .global         _ZN2at6native29vectorized_elementwise_kernelILi4ENS0_13BinaryFunctorIfffZZZNS0_16fmax_kernel_cudaERNS_18TensorIteratorBaseEENKUlvE_clEvENKUlvE0_clEvEUlffE_EESt5arrayIPcLm3EEEEviT0_T1_
        .type           _ZN2at6native29vectorized_elementwise_kernelILi4ENS0_13BinaryFunctorIfffZZZNS0_16fmax_kernel_cudaERNS_18TensorIteratorBaseEENKUlvE_clEvENKUlvE0_clEvEUlffE_EESt5arrayIPcLm3EEEEviT0_T1_,@function
        .size           _ZN2at6native29vectorized_elementwise_kernelILi4ENS0_13BinaryFunctorIfffZZZNS0_16fmax_kernel_cudaERNS_18TensorIteratorBaseEENKUlvE_clEvENKUlvE0_clEvEUlffE_EESt5arrayIPcLm3EEEEviT0_T1_,(.L_x_40958 - _ZN2at6native29vectorized_elementwise_kernelILi4ENS0_13BinaryFunctorIfffZZZNS0_16fmax_kernel_cudaERNS_18TensorIteratorBaseEENKUlvE_clEvENKUlvE0_clEvEUlffE_EESt5arrayIPcLm3EEEEviT0_T1_)
        .other          _ZN2at6native29vectorized_elementwise_kernelILi4ENS0_13BinaryFunctorIfffZZZNS0_16fmax_kernel_cudaERNS_18TensorIteratorBaseEENKUlvE_clEvENKUlvE0_clEvEUlffE_EESt5arrayIPcLm3EEEEviT0_T1_,@"STO_CUDA_ENTRY STV_DEFAULT"
_ZN2at6native29vectorized_elementwise_kernelILi4ENS0_13BinaryFunctorIfffZZZNS0_16fmax_kernel_cudaERNS_18TensorIteratorBaseEENKUlvE_clEvENKUlvE0_clEvEUlffE_EESt5arrayIPcLm3EEEEviT0_T1_:
.text._ZN2at6native29vectorized_elementwise_kernelILi4ENS0_13BinaryFunctorIfffZZZNS0_16fmax_kernel_cudaERNS_18TensorIteratorBaseEENKUlvE_clEvENKUlvE0_clEvEUlffE_EESt5arrayIPcLm3EEEEviT0_T1_:
        /* <DEDUP_REMOVED lines=116> */
.L_x_9938:
[----:B------:R-:W-:-:S13]  /*0740*/  ISETP.GE.U32.AND P0, PT, R3, R2, PT ;  /* 0x000000020300720c */ /* 0x000fda0003f06070 */
[----:B------:R-:W-:Y:S05]  /*0750*/  @P0 BRA `(.L_x_9940) ;  /* 0x0000000000300947 */ /* 0x000fea0003800000 */
[----:B0-----:R-:W0:Y:S01]  /*0760*/  LDC.64 R10, c[0x0][0x388] ;  /* 0x0000e200ff0a7b82 */ /* 0x001e220000000a00 */
[----:B------:R-:W-:Y:S01]  /*0770*/  IADD3 R13, PT, PT, R0, R3, RZ ;  /* 0x00000003000d7210 */ /* 0x000fe20007ffe0ff */
[----:B------:R-:W-:-:S04]  /*0780*/  VIADD R3, R3, 0x80 ;  /* 0x0000008003037836 */ /* 0x000fc80000000000 */
[----:B0-----:R-:W-:-:S05]  /*0790*/  IMAD.WIDE.U32 R10, R13, 0x4, R10 ;  /* 0x000000040d0a7825 */ /* 0x001fca00078e000a */
[----:B------:R1:W-:Y:S02]  /*07a0*/  STG.E desc[UR4][R10.64], R5 ;  /* 0x000000050a007986 */ /* 0x0003e4000c101904 */
.L_x_9939:
[----:B------:R-:W-:-:S13]  /*07b0*/  ISETP.GE.U32.AND P0, PT, R3, R2, PT ;  /* 0x000000020300720c */ /* 0x000fda0003f06070 */
[----:B------:R-:W-:Y:S05]  /*07c0*/  @P0 BRA `(.L_x_9941) ;  /* 0x0000000000300947 */ /* 0x000fea0003800000 */
[----:B-1----:R-:W1:Y:S01]  /*07d0*/  LDC.64 R4, c[0x0][0x388] ;  /* 0x0000e200ff047b82 */ /* 0x002e620000000a00 */
[----:B0-----:R-:W-:Y:S01]  /*07e0*/  IADD3 R11, PT, PT, R0, R3, RZ ;  /* 0x00000003000b7210 */ /* 0x001fe20007ffe0ff */
[----:B------:R-:W-:-:S04]  /*07f0*/  VIADD R3, R3, 0x80 ;  /* 0x0000008003037836 */ /* 0x000fc80000000000 */
[----:B-1----:R-:W-:-:S05]  /*0800*/  IMAD.WIDE.U32 R4, R11, 0x4, R4 ;  /* 0x000000040b047825 */ /* 0x002fca00078e0004 */
[----:B------:R1:W-:Y:S02]  /*0810*/  STG.E desc[UR4][R4.64], R6 ;  /* 0x0000000604007986 */ /* 0x0003e4000c101904 */
.L_x_9940:
[----:B------:R-:W-:-:S13]  /*0820*/  ISETP.GE.U32.AND P0, PT, R3, R2, PT ;  /* 0x000000020300720c */ /* 0x000fda0003f06070 */
[----:B------:R-:W-:Y:S05]  /*0830*/  @P0 BRA `(.L_x_9942) ;  /* 0x0000000000340947 */ /* 0x000fea0003800000 */
[----:B01----:R-:W0:Y:S01]  /*0840*/  LDC.64 R4, c[0x0][0x388] ;  /* 0x0000e200ff047b82 */ /* 0x003e220000000a00 */
[----:B------:R-:W-:Y:S01]  /*0850*/  IADD3 R11, PT, PT, R0, R3, RZ ;  /* 0x00000003000b7210 */ /* 0x000fe20007ffe0ff */
[----:B------:R-:W-:-:S04]  /*0860*/  VIADD R3, R3, 0x80 ;  /* 0x0000008003037836 */ /* 0x000fc80000000000 */
[----:B0-----:R-:W-:-:S05]  /*0870*/  IMAD.WIDE.U32 R4, R11, 0x4, R4 ;  /* 0x000000040b047825 */ /* 0x001fca00078e0004 */
[----:B------:R2:W-:Y:S02]  /*0880*/  STG.E desc[UR4][R4.64], R7 ;  /* 0x0000000704007986 */ /* 0x0005e4000c101904 */
.L_x_9941:
        /* <DEDUP_REMOVED lines=8> */
.L_x_9942:
[----:B------:R-:W-:Y:S05]  /*0910*/  BSYNC.RELIABLE B1 ;  /* 0x0000000000017941 */ /* 0x000fea0003800100 */
.L_x_9937:
[----:B------:R-:W-:-:S13]  /*0920*/  ISETP.GE.U32.AND P0, PT, R3, R2, PT ;  /* 0x000000020300720c */ /* 0x000fda0003f06070 */
[----:B012---:R-:W0:Y:S01]  /*0930*/  @!P0 LDC.64 R4, c[0x0][0x388] ;  /* 0x0000e200ff048b82 */ /* 0x007e220000000a00 */
[----:B------:R-:W-:Y:S01]  /*0940*/  @!P0 IADD3 R7, PT, PT, R0, R3, RZ ;  /* 0x0000000300078210 */ /* 0x000fe20007ffe0ff */
[----:B------:R-:W-:-:S04]  /*0950*/  @!P0 VIADD R3, R3, 0x80 ;  /* 0x0000008003038836 */ /* 0x000fc80000000000 */
[----:B0-----:R-:W-:-:S05]  /*0960*/  @!P0 IMAD.WIDE.U32 R4, R7, 0x4, R4 ;  /* 0x0000000407048825 */ /* 0x001fca00078e0004 */
[----:B------:R3:W-:Y:S02]  /*0970*/  @!P0 STG.E desc[UR4][R4.64], R9 ;  /* 0x0000000904008986 */ /* 0x0007e4000c101904 */
.L_x_9943:
[----:B------:R-:W-:Y:S05]  /*0980*/  BSYNC.RECONVERGENT B0 ;  /* 0x0000000000007941 */ /* 0x000fea0003800200 */
.L_x_9936:
        /* <DEDUP_REMOVED lines=8> */
.L_x_9935:
        /* <DEDUP_REMOVED lines=14> */
[----:B--2---:R-:W-:Y:S02]  /*0af0*/  FMNMX.FTZ R12, R12, R16, !PT ;  /* 0x000000100c0c7209 */ /* 0x004fe40007810000 */
[----:B------:R-:W-:Y:S02]  /*0b00*/  FMNMX.FTZ R13, R13, R17, !PT ;  /* 0x000000110d0d7209 */ /* 0x000fe40007810000 */
[----:B------:R-:W-:Y:S02]  /*0b10*/  FMNMX.FTZ R14, R14, R18, !PT ;  /* 0x000000120e0e7209 */ /* 0x000fe40007810000 */
[----:B------:R-:W-:Y:S02]  /*0b20*/  FMNMX.FTZ R15, R15, R19, !PT ;  /* 0x000000130f0f7209 */ /* 0x000fe40007810000 */
[----:B----4-:R-:W-:Y:S02]  /*0b30*/  FMNMX.FTZ R4, R8, R4, !PT ;  /* 0x0000000408047209 */ /* 0x010fe40007810000 */
[----:B------:R-:W-:-:S02]  /*0b40*/  FMNMX.FTZ R5, R9, R5, !PT ;  /* 0x0000000509057209 */ /* 0x000fc40007810000 */
[----:B------:R-:W-:Y:S02]  /*0b50*/  FMNMX.FTZ R6, R10, R6, !PT ;  /* 0x000000060a067209 */ /* 0x000fe40007810000 */
[----:B------:R-:W-:Y:S01]  /*0b60*/  FMNMX.FTZ R7, R11, R7, !PT ;  /* 0x000000070b077209 */ /* 0x000fe20007810000 */
[----:B------:R-:W-:Y:S04]  /*0b70*/  STG.E.128 desc[UR4][R24.64], R12 ;  /* 0x0000000c18007986 */ /* 0x000fe8000c101d04 */
[----:B------:R-:W-:Y:S01]  /*0b80*/  STG.E.128 desc[UR4][R24.64+0x800], R4 ;  /* 0x0008000418007986 */ /* 0x000fe2000c101d04 */
[----:B------:R-:W-:Y:S05]  /*0b90*/  EXIT ;  /* 0x000000000000794d */ /* 0x000fea0003800000 */
.L_x_9944:
        /* <DEDUP_REMOVED lines=14> */
.L_x_40958:


//--------------------- .text._ZN2at6native29vectorized_elementwise_kernelILi8ENS0_13BinaryFunctorIfffZZZNS0_16fmax_kernel_cudaERNS_18TensorIteratorBaseEENKUlvE_clEvENKUlvE0_clEvEUlffE_EESt5arrayIPcLm3EEEEviT0_T1_ --------------------------
	.section	.text._ZN2at6native29vectorized_elementwise_kernelILi8ENS0_13BinaryFunctorIfffZZZNS0_16fmax_kernel_cudaERNS_18TensorIteratorBaseEENKUlvE_clEvENKUlvE0_clEvEUlffE_EESt5arrayIPcLm3EEEEviT0_T1_,"ax",@progbits
	.align	128
        .global         _ZN2at6native29vectorized_elementwise_kernelILi8ENS0_13BinaryFunctorIfffZZZNS0_16fmax_kernel_cudaERNS_18TensorIteratorBaseEENKUlvE_clEvENKUlvE0_clEvEUlffE_EESt5arrayIPcLm3EEEEviT0_T1_
        .type           _ZN2at6native29vectorized_elementwise_kernelILi8ENS0_13BinaryFunctorIfffZZZNS0_16fmax_kernel_cudaERNS_18TensorIteratorBaseEENKUlvE_clEvENKUlvE0_clEvEUlffE_EESt5arrayIPcLm3EEEEviT0_T1_,@function
        .size           _ZN2at6native29vectorized_elementwise_kernelILi8ENS0_13BinaryFunctorIfffZZZNS0_16fmax_kernel_cudaERNS_18TensorIteratorBaseEENKUlvE_clEvENKUlvE0_clEvEUlffE_EESt5arrayIPcLm3EEEEviT0_T1_,(.L_x_40959 - _ZN2at6native29vectorized_elementwise_kernelILi8ENS0_13BinaryFunctorIfffZZZNS0_16fmax_kernel_cudaERNS_18TensorIteratorBaseEENKUlvE_clEvENKUlvE0_clEvEUlffE_EESt5arrayIPcLm3EEEEviT0_T1_)
        .other          _ZN2at6native29vectorized_elementwise_kernelILi8ENS0_13BinaryFunctorIfffZZZNS0_16fmax_kernel_cudaERNS_18TensorIteratorBaseEENKUlvE_clEvENKUlvE0_clEvEUlffE_EESt5arrayIPcLm3EEEEviT0_T1_,@"STO_CUDA_ENTRY STV_DEFAULT"
_ZN2at6native29vectorized_elementwise_kernelILi8ENS0_13BinaryFunctorIfffZZZNS0_16fmax_kernel_cudaERNS_18TensorIteratorBaseEENKUlvE_clEvENKUlvE0_clEvEUlffE_EESt5arrayIPcLm3EEEEviT0_T1_:
.text._ZN2at6native29vectorized_elementwise_kernelILi8ENS0_13BinaryFunctorIfffZZZNS0_16fmax_kernel_cudaERNS_18TensorIteratorBaseEENKUlvE_clEvENKUlvE0_clEvEUlffE_EESt5arrayIPcLm3EEEEviT0_T1_:
[----:B------:R-:W-:Y:S01]  /*0000*/  LDC R1, c[0x0][0x37c] ;  /* 0x0000df00ff017b82 */ /* 0x000fe20000000800 */
[----:B------:R-:W-:Y:S05]  /*0010*/  EXIT ;  /* 0x000000000000794d */ /* 0x000fea0003800000 */
.L_x_9945:
        /* <DEDUP_REMOVED lines=14> */
.L_x_40959:


//--------------------- .text._ZN2at6native18elementwise_kernelILi128ELi4EZNS0_15gpu_kernel_implINS0_13AUnaryFunctorIdddZZZNS0_16fmax_kernel_cudaERNS_18TensorIteratorBaseEENKUlvE_clEvENKUlvE_clEvEUlddE_EEEEvS5_RKT_EUliE_EEviT1_ --------------------------
	.section	.text._ZN2at6native18elementwise_kernelILi128ELi4EZNS0_15gpu_kernel_implINS0_13AUnaryFunctorIdddZZZNS0_16fmax_kernel_cudaERNS_18TensorIteratorBaseEENKUlvE_clEvENKUlvE_clEvEUlddE_EEEEvS5_RKT_EUliE_EEviT1_,"ax",@progbits
	.align	128
        .global         _ZN2at6native18elementwise_kernelILi128ELi4EZNS0_15gpu_kernel_implINS0_13AUnaryFunctorIdddZZZNS0_16fmax_kernel_cudaERNS_18TensorIteratorBaseEENKUlvE_clEvENKUlvE_clEvEUlddE_EEEEvS5_RKT_EUliE_EEviT1_
        .type           _ZN2at6native18elementwise_kernelILi128ELi4EZNS0_15gpu_kernel_implINS0_13AUnaryFunctorIdddZZZNS0_16fmax_kernel_cudaERNS_18TensorIteratorBaseEENKUlvE_clEvENKUlvE_clEvEUlddE_EEEEvS5_RKT_EUliE_EEviT1_,@function
        .size           _ZN2at6native18elementwise_kernelILi128ELi4EZNS0_15gpu_kernel_implINS0_13AUnaryFunctorIdddZZZNS0_16fmax_kernel_cudaERNS_18TensorIteratorBaseEENKUlvE_clEvENKUlvE_clEvEUlddE_EEEEvS5_RKT_EUliE_EEviT1_,(.L_x_40960 - _ZN2at6native18elementwise_kernelILi128ELi4EZNS0_15gpu_kernel_implINS0_13AUnaryFunctorIdddZZZNS0_16fmax_kernel_cudaERNS_18TensorIteratorBaseEENKUlvE_clEvENKUlvE_clEvEUlddE_EEEEvS5_RKT_EUliE_EEviT1_)
        .other          _ZN2at6native18elementwise_kernelILi128ELi4EZNS0_15gpu_kernel_implINS0_13AUnaryFunctorIdddZZZNS0_16fmax_kernel_cudaERNS_18TensorIteratorBaseEENKUlvE_clEvENKUlvE_clEvEUlddE_EEEEvS5_RKT_EUliE_EEviT1_,@"STO_CUDA_ENTRY STV_DEFAULT"
_ZN2at6native18elementwise_kernelILi128ELi4EZNS0_15gpu_kernel_implINS0_13AUnaryFunctorIdddZZZNS0_16fmax_kernel_cudaERNS_18TensorIteratorBaseEENKUlvE_clEvENKUlvE_clEvEUlddE_EEEEvS5_RKT_EUliE_EEviT1_:
.text._ZN2at6native18elementwise_kernelILi128ELi4EZNS0_15gpu_kernel_implINS0_13AUnaryFunctorIdddZZZNS0_16fmax_kernel_cudaERNS_18TensorIteratorBaseEENKUlvE_clEvENKUlvE_clEvEUlddE_EEEEvS5_RKT_EUliE_EEviT1_:
        /* <DEDUP_REMOVED lines=319> */
.L_x_9948:
        /* <DEDUP_REMOVED lines=18> */
.L_x_9953:
[----:B------:R-:W2:Y:S02]  /*1510*/  LDG.E.U8 R2, desc[UR36][R2.64] ;  /* 0x0000002402027981 */ /* 0x000ea4000c1e1100 */
[----:B--2---:R4:W0:Y:S02]  /*1520*/  I2F.F64.U16 R4, R2 ;  /* 0x0000000200047312 */ /* 0x0048240000101800 */
[----:B0---4-:R-:W-:Y:S05]  /*1530*/  BRA `(.L_x_9955) ;  /* 0x0000000c00607947 */ /* 0x011fea0003800000 */
.L_x_9952:
        /* <DEDUP_REMOVED lines=9> */
.L_x_9957:
[----:B------:R-:W2:Y:S02]  /*15d0*/  LDG.E R2, desc[UR36][R2.64] ;  /* 0x0000002402027981 */ /* 0x000ea4000c1e1900 */
[----:B--2---:R4:W0:Y:S02]  /*15e0*/  I2F.F64 R4, R2 ;  /* 0x0000000200047312 */ /* 0x0048240000201c00 */
[----:B0---4-:R-:W-:Y:S05]  /*15f0*/  BRA `(.L_x_9955) ;  /* 0x0000000c00307947 */ /* 0x011fea0003800000 */
.L_x_9956:
[----:B------:R-:W2:Y:S02]  /*1600*/  LDG.E.U16 R2, desc[UR36][R2.64] ;  /* 0x0000002402027981 */ /* 0x000ea4000c1e1500 */
[----:B--2---:R4:W0:Y:S02]  /*1610*/  I2F.F64.S16 R4, R2 ;  /* 0x0000000200047312 */ /* 0x0048240000101c00 */
[----:B0---4-:R-:W-:Y:S05]  /*1620*/  BRA `(.L_x_9955) ;  /* 0x0000000c00247947 */ /* 0x011fea0003800000 */
.L_x_9951:
        /* <DEDUP_REMOVED lines=10> */
.L_x_9959:
[----:B------:R-:W2:Y:S02]  /*16d0*/  LDG.E.U16 R0, desc[UR36][R2.64] ;  /* 0x0000002402007981 */ /* 0x000ea4000c1e1500 */
[----:B--2---:R-:W-:-:S05]  /*16e0*/  HADD2.F32 R0, -RZ, R0.H0_H0 ;  /* 0x20000000ff007230 */ /* 0x004fca0000004100 */
[----:B------:R-:W-:-:S04]  /*16f0*/  FMUL.FTZ R0, R0, 1 ;  /* 0x3f80000000007820 */ /* 0x000fc80000410000 */
[----:B------:R3:W4:Y:S02]  /*1700*/  F2F.F64.F32 R4, R0 ;  /* 0x0000000000047310 */ /* 0x0007240000201800 */
[----:B---34-:R-:W-:Y:S05]  /*1710*/  BRA `(.L_x_9955) ;  /* 0x0000000800e87947 */ /* 0x018fea0003800000 */
.L_x_9958:
        /* <DEDUP_REMOVED lines=10> */
.L_x_9961:
[----:B------:R-:W2:Y:S02]  /*17c0*/  LDG.E.U16 R2, desc[UR36][R2.64] ;  /* 0x0000002402027981 */ /* 0x000ea4000c1e1500 */
[----:B--2---:R-:W-:-:S05]  /*17d0*/  HADD2.F32 R0, -RZ, R2.H0_H0 ;  /* 0x20000002ff007230 */ /* 0x004fca0000004100 */
[----:B------:R-:W-:-:S04]  /*17e0*/  FMUL.FTZ R0, R0, 1 ;  /* 0x3f80000000007820 */ /* 0x000fc80000410000 */
[----:B------:R4:W0:Y:S02]  /*17f0*/  F2F.F64.F32 R4, R0 ;  /* 0x0000000000047310 */ /* 0x0008240000201800 */
[----:B0---4-:R-:W-:Y:S05]  /*1800*/  BRA `(.L_x_9955) ;  /* 0x0000000800ac7947 */ /* 0x011fea0003800000 */
.L_x_9960:
[----:B------:R3:W5:Y:S01]  /*1810*/  LDG.E.64 R4, desc[UR36][R2.64] ;  /* 0x0000002402047981 */ /* 0x000762000c1e1b00 */
[----:B------:R-:W-:Y:S05]  /*1820*/  BRA `(.L_x_9955) ;  /* 0x0000000800a47947 */ /* 0x000fea0003800000 */
.L_x_9950:
        /* <DEDUP_REMOVED lines=13> */
.L_x_9964:
[----:B------:R2:W5:Y:S01]  /*1900*/  LDG.E.64 R4, desc[UR36][R2.64] ;  /* 0x0000002402047981 */ /* 0x000562000c1e1b00 */
[----:B------:R-:W-:Y:S05]  /*1910*/  BRA `(.L_x_9955) ;  /* 0x0000000800687947 */ /* 0x000fea0003800000 */
.L_x_9963:
        /* <DEDUP_REMOVED lines=27> */
.L_x_9966:
        /* <DEDUP_REMOVED lines=14> */
.L_x_9965:
[----:B------:R-:W2:Y:S02]  /*1bb0*/  LDG.E.U16 R0, desc[UR36][R2.64] ;  /* 0x0000002402007981 */ /* 0x000ea4000c1e1500 */
[----:B--2---:R-:W-:-:S04]  /*1bc0*/  IMAD.U32 R0, R0, 0x10000, RZ ;  /* 0x0001000000007824 */ /* 0x004fc800078e00ff */
[----:B------:R-:W-:-:S04]  /*1bd0*/  FMUL.FTZ R0, R0, 1 ;  /* 0x3f80000000007820 */ /* 0x000fc80000410000 */
[----:B------:R2:W3:Y:S02]  /*1be0*/  F2F.F64.F32 R4, R0 ;  /* 0x0000000000047310 */ /* 0x0004e40000201800 */
[----:B--23--:R-:W-:Y:S05]  /*1bf0*/  BRA `(.L_x_9955) ;  /* 0x0000000400b07947 */ /* 0x00cfea0003800000 */
.L_x_9962:
        /* <DEDUP_REMOVED lines=11> */
.L_x_9969:
        /* <DEDUP_REMOVED lines=21> */
.L_x_9971:
[----:B------:R-:W-:Y:S05]  /*1e00*/  BSYNC.RECONVERGENT B0 ;  /* 0x0000000000007941 */ /* 0x000fea0003800200 */
.L_x_9970:
[----:B------:R-:W-:Y:S02]  /*1e10*/  SHF.L.U32 R0, R0, 0x14, RZ ;  /* 0x0000001400007819 */ /* 0x000fe400000006ff */
[----:B------:R-:W-:-:S04]  /*1e20*/  LEA R2, R2, 0x3b800000, 0x17 ;  /* 0x3b80000002027811 */ /* 0x000fc800078eb8ff */
[----:B------:R-:W-:-:S05]  /*1e30*/  LOP3.LUT R0, R2, R0, R7, 0xfe, !PT ;  /* 0x0000000002007212 */ /* 0x000fca00078efe07 */
[----:B------:R-:W-:-:S04]  /*1e40*/  FMUL.FTZ R0, R0, 1 ;  /* 0x3f80000000007820 */ /* 0x000fc80000410000 */
[----:B------:R2:W3:Y:S02]  /*1e50*/  F2F.F64.F32 R4, R0 ;  /* 0x0000000000047310 */ /* 0x0004e40000201800 */
[----:B--23--:R-:W-:Y:S05]  /*1e60*/  BRA `(.L_x_9955) ;  /* 0x0000000400147947 */ /* 0x00cfea0003800000 */
.L_x_9968:
        /* <DEDUP_REMOVED lines=21> */
.L_x_9973:
[----:B------:R-:W-:Y:S05]  /*1fc0*/  BSYNC.RECONVERGENT B0 ;  /* 0x0000000000007941 */ /* 0x000fea0003800200 */
.L_x_9972:
[----:B------:R-:W-:Y:S01]  /*1fd0*/  IMAD.SHL.U32 R0, R0, 0x200000, RZ ;  /* 0x0020000000007824 */ /* 0x000fe200078e00ff */
[----:B------:R-:W-:-:S04]  /*1fe0*/  LEA R2, R2, 0x37800000, 0x17 ;  /* 0x3780000002027811 */ /* 0x000fc800078eb8ff */
[----:B------:R-:W-:-:S05]  /*1ff0*/  LOP3.LUT R0, R2, R0, R7, 0xfe, !PT ;  /* 0x0000000002007212 */ /* 0x000fca00078efe07 */
[----:B------:R-:W-:-:S04]  /*2000*/  FMUL.FTZ R0, R0, 1 ;  /* 0x3f80000000007820 */ /* 0x000fc80000410000 */
[----:B------:R2:W3:Y:S02]  /*2010*/  F2F.F64.F32 R4, R0 ;  /* 0x0000000000047310 */ /* 0x0004e40000201800 */
[----:B--23--:R-:W-:Y:S05]  /*2020*/  BRA `(.L_x_9955) ;  /* 0x0000000000a47947 */ /* 0x00cfea0003800000 */
.L_x_9967:
[----:B------:R-:W-:-:S09]  /*2030*/  UISETP.NE.AND UP0, UPT, UR4, 0x1c, UPT ;  /* 0x0000001c0400788c */ /* 0x000fd2000bf05270 */
[----:B------:R-:W-:Y:S05]  /*2040*/  BRA.U !UP0, `(.L_x_9974) ;  /* 0x0000000108947547 */ /* 0x000fea000b800000 */
[----:B------:R-:W-:-:S09]  /*2050*/  UISETP.NE.AND UP0, UPT, UR4, 0x1d, UPT ;  /* 0x0000001d0400788c */ /* 0x000fd2000bf05270 */
[----:B------:R-:W-:Y:S05]  /*2060*/  BRA.U !UP0, `(.L_x_9975) ;  /* 0x0000000108807547 */ /* 0x000fea000b800000 */
[----:B------:R-:W-:-:S09]  /*2070*/  UISETP.NE.AND UP0, UPT, UR4, 0x2c, UPT ;  /* 0x0000002c0400788c */ /* 0x000fd2000bf05270 */
[----:B------:R-:W-:Y:S05]  /*2080*/  BRA.U !UP0, `(.L_x_9976) ;  /* 0x0000000108487547 */ /* 0x000fea000b800000 */
.L_x_9954:
        /* <DEDUP_REMOVED lines=16> */
.L_x_9977:
[----:B------:R-:W-:Y:S01]  /*2190*/  CS2R R4, SRZ ;  /* 0x0000000000047805 */ /* 0x000fe2000001ff00 */
[----:B------:R-:W-:Y:S06]  /*21a0*/  BRA `(.L_x_9955) ;  /* 0x0000000000447947 */ /* 0x000fec0003800000 */
.L_x_9976:
        /* <DEDUP_REMOVED lines=12> */
.L_x_9975:
[----:B------:R-:W2:Y:S02]  /*2270*/  LDG.E.64 R4, desc[UR36][R2.64] ;  /* 0x0000002402047981 */ /* 0x000ea4000c1e1b00 */
[----:B--2---:R-:W2:Y:S02]  /*2280*/  I2F.F64.U64 R4, R4 ;  /* 0x0000000400047312 */ /* 0x004ea40000301800 */
[----:B--2---:R-:W-:Y:S05]  /*2290*/  BRA `(.L_x_9955) ;  /* 0x0000000000087947 */ /* 0x004fea0003800000 */
.L_x_9974:
[----:B------:R-:W2:Y:S02]  /*22a0*/  LDG.E R2, desc[UR36][R2.64] ;  /* 0x0000002402027981 */ /* 0x000ea4000c1e1900 */
[----:B--2---:R0:W1:Y:S02]  /*22b0*/  I2F.F64.U32 R4, R2 ;  /* 0x0000000200047312 */ /* 0x0040640000201800 */
.L_x_9955:
[----:B------:R-:W-:Y:S05]  /*22c0*/  BSYNC.RECONVERGENT B6 ;  /* 0x0000000000067941 */ /* 0x000fea0003800200 */
.L_x_9949:
[----:B------:R-:W4:Y:S01]  /*22d0*/  LDCU.64 UR4, c[0x0][0x598] ;  /* 0x0000b300ff0477ac */ /* 0x000f220008000a00 */
[----:B-1---5:R-:W-:Y:S01]  /*22e0*/  IMAD.MOV.U32 R0, RZ, RZ, R5 ;  /* 0x000000ffff007224 */ /* 0x022fe200078e0005 */
[----:B------:R-:W0:Y:S01]  /*22f0*/  LDCU.64 UR8, c[0x0][0x580] ;  /* 0x0000b000ff0877ac */ /* 0x000e220008000a00 */
[----:B------:R-:W-:Y:S01]  /*2300*/  UPRMT UR7, UR41, 0x9910, URZ ;  /* 0x0000991029077896 */ /* 0x000fe200080000ff */
[----:B----4-:R-:W1:Y:S01]  /*2310*/  DSETP.MAX.AND P1, P2, R4, UR4, PT ;  /* 0x0000000404007e2a */ /* 0x010e62000ba2f000 */
        /* <DEDUP_REMOVED lines=22> */
.L_x_9981:
[----:B------:R-:W0:Y:S02]  /*2480*/  F2I.S64.F64.TRUNC R4, R4 ;  /* 0x0000000400047311 */ /* 0x000e24000030d900 */
[----:B0-----:R-:W-:-:S05]  /*2490*/  MOV R7, R4 ;  /* 0x0000000400077202 */ /* 0x001fca0000000f00 */
[----:B------:R0:W-:Y:S01]  /*24a0*/  STG.E.U8 desc[UR36][R2.64], R7 ;  /* 0x0000000702007986 */ /* 0x0001e2000c101124 */
[----:B------:R-:W-:Y:S05]  /*24b0*/  BRA `(.L_x_9983) ;  /* 0x0000001000847947 */ /* 0x000fea0003800000 */
.L_x_9980:
        /* <DEDUP_REMOVED lines=9> */
.L_x_9985:
[----:B------:R-:W0:Y:S02]  /*2550*/  F2I.F64.TRUNC R5, R4 ;  /* 0x0000000400057311 */ /* 0x000e24000030d100 */
[----:B0-----:R0:W-:Y:S01]  /*2560*/  STG.E desc[UR36][R2.64], R5 ;  /* 0x0000000502007986 */ /* 0x0011e2000c101924 */
[----:B------:R-:W-:Y:S05]  /*2570*/  BRA `(.L_x_9983) ;  /* 0x0000001000547947 */ /* 0x000fea0003800000 */
.L_x_9984:
[----:B------:R-:W0:Y:S02]  /*2580*/  F2I.F64.TRUNC R5, R4 ;  /* 0x0000000400057311 */ /* 0x000e24000030d100 */
[----:B0-----:R0:W-:Y:S01]  /*2590*/  STG.E.U16 desc[UR36][R2.64], R5 ;  /* 0x0000000502007986 */ /* 0x0011e2000c101524 */
[----:B------:R-:W-:Y:S05]  /*25a0*/  BRA `(.L_x_9983) ;  /* 0x0000001000487947 */ /* 0x000fea0003800000 */
.L_x_9979:
        /* <DEDUP_REMOVED lines=17> */
.L_x_9987:
        /* <DEDUP_REMOVED lines=12> */
.L_x_9986:
        /* <DEDUP_REMOVED lines=18> */
.L_x_9989:
        /* <DEDUP_REMOVED lines=13> */
.L_x_9988:
[----:B------:R0:W-:Y:S01]  /*2970*/  STG.E.64 desc[UR36][R2.64], R4 ;  /* 0x0000000402007986 */ /* 0x0001e2000c101b24 */
[----:B------:R-:W-:Y:S05]  /*2980*/  BRA `(.L_x_9983) ;  /* 0x0000000c00507947 */ /* 0x000fea0003800000 */
.L_x_9978:
        /* <DEDUP_REMOVED lines=12> */
.L_x_9992:
[----:B------:R-:W-:-:S05]  /*2a50*/  CS2R R6, SRZ ;  /* 0x0000000000067805 */ /* 0x000fca000001ff00 */
[----:B------:R0:W-:Y:S01]  /*2a60*/  STG.E.128 desc[UR36][R2.64], R4 ;  /* 0x0000000402007986 */ /* 0x0001e2000c101d24 */
[----:B------:R-:W-:Y:S05]  /*2a70*/  BRA `(.L_x_9983) ;  /* 0x0000000c00147947 */ /* 0x000fea0003800000 */
.L_x_9991:
        /* <DEDUP_REMOVED lines=27> */
.L_x_9996:
[----:B------:R-:W-:Y:S05]  /*2c30*/  BSYNC.RECONVERGENT B0 ;  /* 0x0000000000007941 */ /* 0x000fea0003800200 */
.L_x_9995:
[----:B------:R-:W-:-:S05]  /*2c40*/  LOP3.LUT R7, R0, 0x80, R7, 0xf8, !PT ;  /* 0x0000008000077812 */ /* 0x000fca00078ef807 */
[----:B------:R0:W-:Y:S01]  /*2c50*/  STG.E.U8 desc[UR36][R2.64], R7 ;  /* 0x0000000702007986 */ /* 0x0001e2000c101124 */
[----:B------:R-:W-:Y:S05]  /*2c60*/  BRA `(.L_x_9983) ;  /* 0x0000000800987947 */ /* 0x000fea0003800000 */
.L_x_9994:
        /* <DEDUP_REMOVED lines=23> */
.L_x_9998:
[----:B------:R-:W-:Y:S05]  /*2de0*/  BSYNC.RECONVERGENT B0 ;  /* 0x0000000000007941 */ /* 0x000fea0003800200 */
.L_x_9997:
[----:B------:R-:W-:-:S05]  /*2df0*/  LOP3.LUT R7, R0, 0x80, R7, 0xf8, !PT ;  /* 0x0000008000077812 */ /* 0x000fca00078ef807 */
[----:B------:R0:W-:Y:S01]  /*2e00*/  STG.E.U8 desc[UR36][R2.64], R7 ;  /* 0x0000000702007986 */ /* 0x0001e2000c101124 */
[----:B------:R-:W-:Y:S05]  /*2e10*/  BRA `(.L_x_9983) ;  /* 0x00000008002c7947 */ /* 0x000fea0003800000 */
.L_x_9993:
        /* <DEDUP_REMOVED lines=12> */
.L_x_9990:
        /* <DEDUP_REMOVED lines=11> */
.L_x_10001:
        /* <DEDUP_REMOVED lines=21> */
.L_x_10004:
[----:B------:R-:W-:-:S04]  /*30e0*/  SHF.R.U32.HI R0, RZ, 0x14, R7 ;  /* 0x00000014ff007819 */ /* 0x000fc80000011607 */
[----:B------:R-:W-:-:S04]  /*30f0*/  LOP3.LUT R0, R0, 0x1, RZ, 0xc0, !PT ;  /* 0x0000000100007812 */ /* 0x000fc800078ec0ff */
[----:B------:R-:W-:-:S04]  /*3100*/  IADD3 R0, PT, PT, R7, 0x487ffff, R0 ;  /* 0x0487ffff07007810 */ /* 0x000fc80007ffe000 */
[----:B------:R-:W-:-:S04]  /*3110*/  SHF.R.U32.HI R0, RZ, 0x14, R0 ;  /* 0x00000014ff007819 */ /* 0x000fc80000011600 */
[----:B------:R-:W-:-:S07]  /*3120*/  LOP3.LUT R4, R0, 0xff, RZ, 0xc0, !PT ;  /* 0x000000ff00047812 */ /* 0x000fce00078ec0ff */
.L_x_10005:
[----:B------:R-:W-:-:S04]  /*3130*/  SHF.R.U32.HI R5, RZ, 0x18, R7 ;  /* 0x00000018ff057819 */ /* 0x000fc80000011607 */
[----:B------:R-:W-:-:S04]  /*3140*/  LOP3.LUT R4, R4, 0x80, R5, 0xf8, !PT ;  /* 0x0000008004047812 */ /* 0x000fc800078ef805 */
[----:B------:R-:W-:-:S07]  /*3150*/  PRMT R0, R4, 0x7610, R0 ;  /* 0x0000761004007816 */ /* 0x000fce0000000000 */
.L_x_10003:
[----:B------:R-:W-:Y:S05]  /*3160*/  BSYNC.RECONVERGENT B0 ;  /* 0x0000000000007941 */ /* 0x000fea0003800200 */
.L_x_10002:
[----:B------:R4:W-:Y:S01]  /*3170*/  STG.E.U8 desc[UR36][R2.64], R0 ;  /* 0x0000000002007986 */ /* 0x0009e2000c101124 */
[----:B------:R-:W-:Y:S05]  /*3180*/  BRA `(.L_x_9983) ;  /* 0x0000000400507947 */ /* 0x000fea0003800000 */
.L_x_10000:
        /* <DEDUP_REMOVED lines=21> */
.L_x_10008:
[----:B------:R-:W-:-:S04]  /*32e0*/  SHF.R.U32.HI R0, RZ, 0x15, R7 ;  /* 0x00000015ff007819 */ /* 0x000fc80000011607 */
[----:B------:R-:W-:-:S04]  /*32f0*/  LOP3.LUT R0, R0, 0x1, RZ, 0xc0, !PT ;  /* 0x0000000100007812 */ /* 0x000fc800078ec0ff */
[----:B------:R-:W-:-:S04]  /*3300*/  IADD3 R0, PT, PT, R7, 0x88fffff, R0 ;  /* 0x088fffff07007810 */ /* 0x000fc80007ffe000 */
[----:B------:R-:W-:-:S04]  /*3310*/  SHF.R.U32.HI R0, RZ, 0x15, R0 ;  /* 0x00000015ff007819 */ /* 0x000fc80000011600 */
[----:B------:R-:W-:-:S07]  /*3320*/  LOP3.LUT R4, R0, 0xff, RZ, 0xc0, !PT ;  /* 0x000000ff00047812 */ /* 0x000fce00078ec0ff */
.L_x_10009:
[----:B------:R-:W-:-:S04]  /*3330*/  SHF.R.U32.HI R5, RZ, 0x18, R7 ;  /* 0x00000018ff057819 */ /* 0x000fc80000011607 */
[----:B------:R-:W-:-:S04]  /*3340*/  LOP3.LUT R4, R4, 0x80, R5, 0xf8, !PT ;  /* 0x0000008004047812 */ /* 0x000fc800078ef805 */
[----:B------:R-:W-:-:S07]  /*3350*/  PRMT R0, R4, 0x7610, R0 ;  /* 0x0000761004007816 */ /* 0x000fce0000000000 */
.L_x_10007:
[----:B------:R-:W-:Y:S05]  /*3360*/  BSYNC.RECONVERGENT B0 ;  /* 0x0000000000007941 */ /* 0x000fea0003800200 */
.L_x_10006:
[----:B------:R3:W-:Y:S01]  /*3370*/  STG.E.U8 desc[UR36][R2.64], R0 ;  /* 0x0000000002007986 */ /* 0x0007e2000c101124 */
[----:B------:R-:W-:Y:S05]  /*3380*/  BRA `(.L_x_9983) ;  /* 0x0000000000d07947 */ /* 0x000fea0003800000 */
.L_x_9999:
[----:B------:R-:W-:-:S09]  /*3390*/  UISETP.NE.AND UP0, UPT, UR6, 0x1c, UPT ;  /* 0x0000001c0600788c */ /* 0x000fd2000bf05270 */
[----:B------:R-:W-:Y:S05]  /*33a0*/  BRA.U !UP0, `(.L_x_10010) ;  /* 0x0000000108c07547 */ /* 0x000fea000b800000 */
[----:B------:R-:W-:-:S09]  /*33b0*/  UISETP.NE.AND UP0, UPT, UR6, 0x1d, UPT ;  /* 0x0000001d0600788c */ /* 0x000fd2000bf05270 */
[----:B------:R-:W-:Y:S05]  /*33c0*/  BRA.U !UP0, `(.L_x_10011) ;  /* 0x0000000108ac7547 */ /* 0x000fea000b800000 */
[----:B------:R-:W-:-:S09]  /*33d0*/  UISETP.NE.AND UP0, UPT, UR6, 0x2c, UPT ;  /* 0x0000002c0600788c */ /* 0x000fd2000bf05270 */
[----:B------:R-:W-:Y:S05]  /*33e0*/  BRA.U !UP0, `(.L_x_10012) ;  /* 0x0000000108447547 */ /* 0x000fea000b800000 */
.L_x_9982:
        /* <DEDUP_REMOVED lines=16> */
.L_x_10013:
[----:B------:R-:W-:Y:S05]  /*34f0*/  BRA `(.L_x_9983) ;  /* 0x0000000000747947 */ /* 0x000fea0003800000 */
.L_x_10012:
        /* <DEDUP_REMOVED lines=24> */
.L_x_10011:
[----:B------:R-:W0:Y:S02]  /*3680*/  F2I.U64.F64.TRUNC R4, R4 ;  /* 0x0000000400047311 */ /* 0x000e24000030d800 */
[----:B0-----:R1:W-:Y:S01]  /*3690*/  STG.E.64 desc[UR36][R2.64], R4 ;  /* 0x0000000402007986 */ /* 0x0013e2000c101b24 */
[----:B------:R-:W-:Y:S05]  /*36a0*/  BRA `(.L_x_9983) ;  /* 0x0000000000087947 */ /* 0x000fea0003800000 */
.L_x_10010:
[----:B------:R-:W0:Y:S02]  /*36b0*/  F2I.U32.F64.TRUNC R5, R4 ;  /* 0x0000000400057311 */ /* 0x000e24000030d000 */
[----:B0-----:R0:W-:Y:S02]  /*36c0*/  STG.E desc[UR36][R2.64], R5 ;  /* 0x0000000502007986 */ /* 0x0011e4000c101924 */
.L_x_9983:
[----:B------:R-:W-:-:S07]  /*36d0*/  VIADD R17, R17, 0x80 ;  /* 0x0000008011117836 */ /* 0x000fce0000000000 */
.L_x_9947:
[----:B------:R-:W-:Y:S05]  /*36e0*/  BSYNC.RECONVERGENT B7 ;  /* 0x0000000000077941 */ /* 0x000fea0003800200 */
.L_x_9946:
        /* <DEDUP_REMOVED lines=307> */
.L_x_10016:
        /* <DEDUP_REMOVED lines=18> */
.L_x_10021:
[----:B------:R-:W2:Y:S02]  /*4b40*/  LDG.E.U8 R2, desc[UR36][R2.64] ;  /* 0x0000002402027981 */ /* 0x000ea4000c1e1100 */
[----:B--2---:R4:W0:Y:S02]  /*4b50*/  I2F.F64.U16 R4, R2 ;  /* 0x0000000200047312 */ /* 0x0048240000101800 */
[----:B0---4-:R-:W-:Y:S05]  /*4b60*/  BRA `(.L_x_10023) ;  /* 0x0000000c00607947 */ /* 0x011fea0003800000 */
.L_x_10020:
        /* <DEDUP_REMOVED lines=9> */
.L_x_10025:
[----:B------:R-:W2:Y:S02]  /*4c00*/  LDG.E R2, desc[UR36][R2.64] ;  /* 0x0000002402027981 */ /* 0x000ea4000c1e1900 */
[----:B--2---:R4:W0:Y:S02]  /*4c10*/  I2F.F64 R4, R2 ;  /* 0x0000000200047312 */ /* 0x0048240000201c00 */
[----:B0---4-:R-:W-:Y:S05]  /*4c20*/  BRA `(.L_x_10023) ;  /* 0x0000000c00307947 */ /* 0x011fea0003800000 */
.L_x_10024:
[----:B------:R-:W2:Y:S02]  /*4c30*/  LDG.E.U16 R2, desc[UR36][R2.64] ;  /* 0x0000002402027981 */ /* 0x000ea4000c1e1500 */
[----:B--2---:R4:W0:Y:S02]  /*4c40*/  I2F.F64.S16 R4, R2 ;  /* 0x0000000200047312 */ /* 0x0048240000101c00 */
[----:B0---4-:R-:W-:Y:S05]  /*4c50*/  BRA `(.L_x_10023) ;  /* 0x0000000c00247947 */ /* 0x011fea0003800000 */
.L_x_10019:
        /* <DEDUP_REMOVED lines=10> */
.L_x_10027:
[----:B------:R-:W2:Y:S02]  /*4d00*/  LDG.E.U16 R0, desc[UR36][R2.64] ;  /* 0x0000002402007981 */ /* 0x000ea4000c1e1500 */
[----:B--2---:R-:W-:-:S05]  /*4d10*/  HADD2.F32 R0, -RZ, R0.H0_H0 ;  /* 0x20000000ff007230 */ /* 0x004fca0000004100 */
[----:B------:R-:W-:-:S04]  /*4d20*/  FMUL.FTZ R0, R0, 1 ;  /* 0x3f80000000007820 */ /* 0x000fc80000410000 */
[----:B------:R3:W4:Y:S02]  /*4d30*/  F2F.F64.F32 R4, R0 ;  /* 0x0000000000047310 */ /* 0x0007240000201800 */
[----:B---34-:R-:W-:Y:S05]  /*4d40*/  BRA `(.L_x_10023) ;  /* 0x0000000800e87947 */ /* 0x018fea0003800000 */
.L_x_10026:
        /* <DEDUP_REMOVED lines=10> */
.L_x_10029:
[----:B------:R-:W2:Y:S02]  /*4df0*/  LDG.E.U16 R2, desc[UR36][R2.64] ;  /* 0x0000002402027981 */ /* 0x000ea4000c1e1500 */
[----:B--2---:R-:W-:-:S05]  /*4e00*/  HADD2.F32 R0, -RZ, R2.H0_H0 ;  /* 0x20000002ff007230 */ /* 0x004fca0000004100 */
[----:B------:R-:W-:-:S04]  /*4e10*/  FMUL.FTZ R0, R0, 1 ;  /* 0x3f80000000007820 */ /* 0x000fc80000410000 */
[----:B------:R4:W0:Y:S02]  /*4e20*/  F2F.F64.F32 R4, R0 ;  /* 0x0000000000047310 */ /* 0x0008240000201800 */
[----:B0---4-:R-:W-:Y:S05]  /*4e30*/  BRA `(.L_x_10023) ;  /* 0x0000000800ac7947 */ /* 0x011fea0003800000 */
.L_x_10028:
[----:B------:R3:W5:Y:S01]  /*4e40*/  LDG.E.64 R4, desc[UR36][R2.64] ;  /* 0x0000002402047981 */ /* 0x000762000c1e1b00 */
[----:B------:R-:W-:Y:S05]  /*4e50*/  BRA `(.L_x_10023) ;  /* 0x0000000800a47947 */ /* 0x000fea0003800000 */
.L_x_10018:
        /* <DEDUP_REMOVED lines=13> */
.L_x_10032:
[----:B------:R0:W5:Y:S01]  /*4f30*/  LDG.E.64 R4, desc[UR36][R2.64] ;  /* 0x0000002402047981 */ /* 0x000162000c1e1b00 */
[----:B------:R-:W-:Y:S05]  /*4f40*/  BRA `(.L_x_10023) ;  /* 0x0000000800687947 */ /* 0x000fea0003800000 */
.L_x_10031:
        /* <DEDUP_REMOVED lines=27> */
.L_x_10034:
        /* <DEDUP_REMOVED lines=14> */
.L_x_10033:
[----:B------:R-:W2:Y:S02]  /*51e0*/  LDG.E.U16 R0, desc[UR36][R2.64] ;  /* 0x0000002402007981 */ /* 0x000ea4000c1e1500 */
[----:B--2---:R-:W-:-:S04]  /*51f0*/  IMAD.U32 R0, R0, 0x10000, RZ ;  /* 0x0001000000007824 */ /* 0x004fc800078e00ff */
[----:B------:R-:W-:-:S04]  /*5200*/  FMUL.FTZ R0, R0, 1 ;  /* 0x3f80000000007820 */ /* 0x000fc80000410000 */
[----:B------:R0:W1:Y:S02]  /*5210*/  F2F.F64.F32 R4, R0 ;  /* 0x0000000000047310 */ /* 0x0000640000201800 */
[----:B01----:R-:W-:Y:S05]  /*5220*/  BRA `(.L_x_10023) ;  /* 0x0000000400b07947 */ /* 0x003fea0003800000 */
.L_x_10030:
        /* <DEDUP_REMOVED lines=11> */
.L_x_10037:
        /* <DEDUP_REMOVED lines=21> */
.L_x_10039:
[----:B------:R-:W-:Y:S05]  /*5430*/  BSYNC.RECONVERGENT B0 ;  /* 0x0000000000007941 */ /* 0x000fea0003800200 */
.L_x_10038:
[----:B------:R-:W-:Y:S02]  /*5440*/  SHF.L.U32 R0, R0, 0x14, RZ ;  /* 0x0000001400007819 */ /* 0x000fe400000006ff */
[----:B------:R-:W-:-:S04]  /*5450*/  LEA R2, R2, 0x3b800000, 0x17 ;  /* 0x3b80000002027811 */ /* 0x000fc800078eb8ff */
[----:B------:R-:W-:-:S05]  /*5460*/  LOP3.LUT R0, R2, R0, R7, 0xfe, !PT ;  /* 0x0000000002007212 */ /* 0x000fca00078efe07 */
[----:B------:R-:W-:-:S04]  /*5470*/  FMUL.FTZ R0, R0, 1 ;  /* 0x3f80000000007820 */ /* 0x000fc80000410000 */
[----:B------:R3:W4:Y:S02]  /*5480*/  F2F.F64.F32 R4, R0 ;  /* 0x0000000000047310 */ /* 0x0007240000201800 */
[----:B---34-:R-:W-:Y:S05]  /*5490*/  BRA `(.L_x_10023) ;  /* 0x0000000400147947 */ /* 0x018fea0003800000 */
.L_x_10036:
        /* <DEDUP_REMOVED lines=21> */
.L_x_10041:
[----:B------:R-:W-:Y:S05]  /*55f0*/  BSYNC.RECONVERGENT B0 ;  /* 0x0000000000007941 */ /* 0x000fea0003800200 */
.L_x_10040:
[----:B------:R-:W-:Y:S01]  /*5600*/  IMAD.SHL.U32 R0, R0, 0x200000, RZ ;  /* 0x0020000000007824 */ /* 0x000fe200078e00ff */
[----:B------:R-:W-:-:S04]  /*5610*/  LEA R2, R2, 0x37800000, 0x17 ;  /* 0x3780000002027811 */ /* 0x000fc800078eb8ff */
[----:B------:R-:W-:-:S05]  /*5620*/  LOP3.LUT R0, R2, R0, R7, 0xfe, !PT ;  /* 0x0000000002007212 */ /* 0x000fca00078efe07 */
[----:B------:R-:W-:-:S04]  /*5630*/  FMUL.FTZ R0, R0, 1 ;  /* 0x3f80000000007820 */ /* 0x000fc80000410000 */
[----:B------:R3:W4:Y:S02]  /*5640*/  F2F.F64.F32 R4, R0 ;  /* 0x0000000000047310 */ /* 0x0007240000201800 */
[----:B---34-:R-:W-:Y:S05]  /*5650*/  BRA `(.L_x_10023) ;  /* 0x0000000000a47947 */ /* 0x018fea0003800000 */
.L_x_10035:
        /* <DEDUP_REMOVED lines=18> */
.L_x_10022:
        /* <DEDUP_REMOVED lines=16> */
.L_x_10044:
[----:B------:R-:W-:Y:S01]  /*5880*/  CS2R R4, SRZ ;  /* 0x0000000000047805 */ /* 0x000fe2000001ff00 */
[----:B------:R-:W-:Y:S06]  /*5890*/  BRA `(.L_x_10023) ;  /* 0x0000000000147947 */ /* 0x000fec0003800000 */
.L_x_10043:
[----:B------:R-:W2:Y:S02]  /*58a0*/  LDG.E.64 R4, desc[UR36][R2.64] ;  /* 0x0000002402047981 */ /* 0x000ea4000c1e1b00 */
[----:B--2---:R-:W3:Y:S02]  /*58b0*/  I2F.F64.U64 R4, R4 ;  /* 0x0000000400047312 */ /* 0x004ee40000301800 */
[----:B---3--:R-:W-:Y:S05]  /*58c0*/  BRA `(.L_x_10023) ;  /* 0x0000000000087947 */ /* 0x008fea0003800000 */
.L_x_10042:
[----:B------:R-:W2:Y:S02]  /*58d0*/  LDG.E R2, desc[UR36][R2.64] ;  /* 0x0000002402027981 */ /* 0x000ea4000c1e1900 */
[----:B--2---:R1:W2:Y:S02]  /*58e0*/  I2F.F64.U32 R4, R2 ;  /* 0x0000000200047312 */ /* 0x0042a40000201800 */
.L_x_10023:
[----:B------:R-:W-:Y:S05]  /*58f0*/  BSYNC.RECONVERGENT B6 ;  /* 0x0000000000067941 */ /* 0x000fea0003800200 */
.L_x_10017:
[----:B------:R-:W4:Y:S01]  /*5900*/  LDCU.64 UR4, c[0x0][0x598] ;  /* 0x0000b300ff0477ac */ /* 0x000f220008000a00 */
[----:B--2--5:R-:W-:Y:S01]  /*5910*/  MOV R0, R5 ;  /* 0x0000000500007202 */ /* 0x024fe20000000f00 */
[----:B------:R-:W0:Y:S01]  /*5920*/  LDCU.64 UR8, c[0x0][0x580] ;  /* 0x0000b000ff0877ac */ /* 0x000e220008000a00 */
[----:B------:R-:W-:Y:S01]  /*5930*/  UPRMT UR7, UR41, 0x9910, URZ ;  /* 0x0000991029077896 */ /* 0x000fe200080000ff */
[----:B----4-:R-:W2:Y:S01]  /*5940*/  DSETP.MAX.AND P1, P2, R4, UR4, PT ;  /* 0x0000000404007e2a */ /* 0x010ea2000ba2f000 */
        /* <DEDUP_REMOVED lines=22> */
.L_x_10048:
[----:B------:R-:W0:Y:S02]  /*5ab0*/  F2I.S64.F64.TRUNC R4, R4 ;  /* 0x0000000400047311 */ /* 0x000e24000030d900 */
[----:B0-----:R-:W-:-:S05]  /*5ac0*/  MOV R7, R4 ;  /* 0x0000000400077202 */ /* 0x001fca0000000f00 */
[----:B------:R3:W-:Y:S01]  /*5ad0*/  STG.E.U8 desc[UR36][R2.64], R7 ;  /* 0x0000000702007986 */ /* 0x0007e2000c101124 */
[----:B------:R-:W-:Y:S05]  /*5ae0*/  BRA `(.L_x_10050) ;  /* 0x0000001000807947 */ /* 0x000fea0003800000 */
.L_x_10047:
        /* <DEDUP_REMOVED lines=9> */
.L_x_10052:
[----:B------:R-:W0:Y:S02]  /*5b80*/  F2I.F64.TRUNC R5, R4 ;  /* 0x0000000400057311 */ /* 0x000e24000030d100 */
[----:B0-----:R2:W-:Y:S01]  /*5b90*/  STG.E desc[UR36][R2.64], R5 ;  /* 0x0000000502007986 */ /* 0x0015e2000c101924 */
[----:B------:R-:W-:Y:S05]  /*5ba0*/  BRA `(.L_x_10050) ;  /* 0x0000001000507947 */ /* 0x000fea0003800000 */
.L_x_10051:
[----:B------:R-:W0:Y:S02]  /*5bb0*/  F2I.F64.TRUNC R5, R4 ;  /* 0x0000000400057311 */ /* 0x000e24000030d100 */
[----:B0-----:R0:W-:Y:S01]  /*5bc0*/  STG.E.U16 desc[UR36][R2.64], R5 ;  /* 0x0000000502007986 */ /* 0x0011e2000c101524 */
[----:B------:R-:W-:Y:S05]  /*5bd0*/  BRA `(.L_x_10050) ;  /* 0x0000001000447947 */ /* 0x000fea0003800000 */
.L_x_10046:
        /* <DEDUP_REMOVED lines=17> */
.L_x_10054:
        /* <DEDUP_REMOVED lines=12> */
.L_x_10053:
        /* <DEDUP_REMOVED lines=18> */
.L_x_10056:
        /* <DEDUP_REMOVED lines=13> */
.L_x_10055:
[----:B------:R0:W-:Y:S01]  /*5fa0*/  STG.E.64 desc[UR36][R2.64], R4 ;  /* 0x0000000402007986 */ /* 0x0001e2000c101b24 */
[----:B------:R-:W-:Y:S05]  /*5fb0*/  BRA `(.L_x_10050) ;  /* 0x0000000c004c7947 */ /* 0x000fea0003800000 */
.L_x_10045:
        /* <DEDUP_REMOVED lines=13> */
.L_x_10060:
        /* <DEDUP_REMOVED lines=26> */
.L_x_10063:
[----:B------:R-:W-:-:S04]  /*6230*/  SHF.R.U32.HI R5, RZ, 0x18, R7 ;  /* 0x00000018ff057819 */ /* 0x000fc80000011607 */
[----:B------:R-:W-:-:S07]  /*6240*/  LOP3.LUT R0, R0, 0x80, R5, 0xf8, !PT ;  /* 0x0000008000007812 */ /* 0x000fce00078ef805 */
.L_x_10062:
[----:B------:R-:W-:Y:S05]  /*6250*/  BSYNC.RECONVERGENT B0 ;  /* 0x0000000000007941 */ /* 0x000fea0003800200 */
.L_x_10061:
[----:B------:R0:W-:Y:S01]  /*6260*/  STG.E.U8 desc[UR36][R2.64], R0 ;  /* 0x0000000002007986 */ /* 0x0001e2000c101124 */
[----:B------:R-:W-:Y:S05]  /*6270*/  BRA `(.L_x_10050) ;  /* 0x00000008009c7947 */ /* 0x000fea0003800000 */
.L_x_10059:
        /* <DEDUP_REMOVED lines=26> */
.L_x_10066:
[----:B------:R-:W-:-:S04]  /*6420*/  SHF.R.U32.HI R5, RZ, 0x18, R7 ;  /* 0x00000018ff057819 */ /* 0x000fc80000011607 */
[----:B------:R-:W-:-:S07]  /*6430*/  LOP3.LUT R0, R0, 0x80, R5, 0xf8, !PT ;  /* 0x0000008000007812 */ /* 0x000fce00078ef805 */
.L_x_10065:
[----:B------:R-:W-:Y:S05]  /*6440*/  BSYNC.RECONVERGENT B0 ;  /* 0x0000000000007941 */ /* 0x000fea0003800200 */
.L_x_10064:
[----:B------:R0:W-:Y:S01]  /*6450*/  STG.E.U8 desc[UR36][R2.64], R0 ;  /* 0x0000000002007986 */ /* 0x0001e2000c101124 */
[----:B------:R-:W-:Y:S05]  /*6460*/  BRA `(.L_x_10050) ;  /* 0x0000000800207947 */ /* 0x000fea0003800000 */
.L_x_10058:
        /* <DEDUP_REMOVED lines=30> */
.L_x_10068:
[----:B------:R-:W0:Y:S02]  /*6650*/  F2I.U64.F64.TRUNC R4, R4 ;  /* 0x0000000400047311 */ /* 0x000e24000030d800 */
[----:B0-----:R0:W-:Y:S01]  /*6660*/  STG.E.64 desc[UR36][R2.64], R4 ;  /* 0x0000000402007986 */ /* 0x0011e2000c101b24 */
[----:B------:R-:W-:Y:S05]  /*6670*/  BRA `(.L_x_10050) ;  /* 0x00000004009c7947 */ /* 0x000fea0003800000 */
.L_x_10067:
[----:B------:R-:W0:Y:S02]  /*6680*/  F2I.U32.F64.TRUNC R5, R4 ;  /* 0x0000000400057311 */ /* 0x000e24000030d000 */
[----:B0-----:R0:W-:Y:S01]  /*6690*/  STG.E desc[UR36][R2.64], R5 ;  /* 0x0000000502007986 */ /* 0x0011e2000c101924 */
[----:B------:R-:W-:Y:S05]  /*66a0*/  BRA `(.L_x_10050) ;  /* 0x0000000400907947 */ /* 0x000fea0003800000 */
.L_x_10057:
        /* <DEDUP_REMOVED lines=10> */
.L_x_10070:
[----:B------:R-:W-:-:S05]  /*6750*/  CS2R R6, SRZ ;  /* 0x0000000000067805 */ /* 0x000fca000001ff00 */
[----:B------:R0:W-:Y:S01]  /*6760*/  STG.E.128 desc[UR36][R2.64], R4 ;  /* 0x0000000402007986 */ /* 0x0001e2000c101d24 */
[----:B------:R-:W-:Y:S05]  /*6770*/  BRA `(.L_x_10050) ;  /* 0x00000004005c7947 */ /* 0x000fea0003800000 */
.L_x_10069:
[----:B------:R-:W-:-:S09]  /*6780*/  UISETP.NE.AND UP0, UPT, UR6, 0xf, UPT ;  /* 0x0000000f0600788c */ /* 0x000fd2000bf05270 */
[----:B------:R-:W-:Y:S05]  /*6790*/  BRA.U !UP0, `(.L_x_10071) ;  /* 0x0000000508287547 */ /* 0x000fea000b800000 */
[----:B------:R-:W-:-:S09]  /*67a0*/  UISETP.NE.AND UP0, UPT, UR6, 0x17, UPT ;  /* 0x000000170600788c */ /* 0x000fd2000bf05270 */
[----:B------:R-:W-:Y:S05]  /*67b0*/  BRA.U !UP0, `(.L_x_10072) ;  /* 0x0000000108b07547 */ /* 0x000fea000b800000 */
[----:B------:R-:W-:-:S09]  /*67c0*/  UISETP.NE.AND UP0, UPT, UR6, 0x18, UPT ;  /* 0x000000180600788c */ /* 0x000fd2000bf05270 */
[----:B------:R-:W-:Y:S05]  /*67d0*/  BRA.U !UP0, `(.L_x_10073) ;  /* 0x0000000108447547 */ /* 0x000fea000b800000 */
.L_x_10049:
        /* <DEDUP_REMOVED lines=16> */
.L_x_10074:
[----:B------:R-:W-:Y:S05]  /*68e0*/  BRA `(.L_x_10050) ;  /* 0x0000000400007947 */ /* 0x000fea0003800000 */
.L_x_10073:
        /* <DEDUP_REMOVED lines=21> */
.L_x_10076:
[----:B------:R-:W-:Y:S05]  /*6a40*/  BSYNC.RECONVERGENT B0 ;  /* 0x0000000000007941 */ /* 0x000fea0003800200 */
.L_x_10075:
[----:B------:R-:W-:-:S05]  /*6a50*/  LOP3.LUT R7, R0, 0x80, R7, 0xf8, !PT ;  /* 0x0000008000077812 */ /* 0x000fca00078ef807 */
[----:B------:R0:W-:Y:S01]  /*6a60*/  STG.E.U8 desc[UR36][R2.64], R7 ;  /* 0x0000000702007986 */ /* 0x0001e2000c101124 */
[----:B------:R-:W-:Y:S05]  /*6a70*/  BRA `(.L_x_10050) ;  /* 0x00000000009c7947 */ /* 0x000fea0003800000 */
.L_x_10072:
        /* <DEDUP_REMOVED lines=20> */
.L_x_10078:
[----:B------:R-:W-:Y:S02]  /*6bc0*/  ISETP.GT.U32.AND P0, PT, R6, 0x7f800000, PT ;  /* 0x7f8000000600780c */ /* 0x000fe40003f04070 */
[----:B------:R-:W-:-:S04]  /*6bd0*/  MOV R0, 0x7f ;  /* 0x0000007f00007802 */ /* 0x000fc80000000f00 */
[----:B------:R-:W-:-:S07]  /*6be0*/  SEL R0, R0, 0x7c, P0 ;  /* 0x0000007c00007807 */ /* 0x000fce0000000000 */
.L_x_10079:
[----:B------:R-:W-:Y:S05]  /*6bf0*/  BSYNC.RECONVERGENT B0 ;  /* 0x0000000000007941 */ /* 0x000fea0003800200 */
.L_x_10077:
[----:B------:R-:W-:-:S04]  /*6c00*/  SHF.R.U32.HI R5, RZ, 0x18, R7 ;  /* 0x00000018ff057819 */ /* 0x000fc80000011607 */
[----:B------:R-:W-:-:S05]  /*6c10*/  LOP3.LUT R5, R0, 0x80, R5, 0xf8, !PT ;  /* 0x0000008000057812 */ /* 0x000fca00078ef805 */
[----:B------:R0:W-:Y:S01]  /*6c20*/  STG.E.U8 desc[UR36][R2.64], R5 ;  /* 0x0000000502007986 */ /* 0x0001e2000c101124 */
[----:B------:R-:W-:Y:S05]  /*6c30*/  BRA `(.L_x_10050) ;  /* 0x00000000002c7947 */ /* 0x000fea0003800000 */
.L_x_10071:
        /* <DEDUP_REMOVED lines=11> */
.L_x_10050:
[----:B------:R-:W-:-:S07]  /*6cf0*/  VIADD R17, R17, 0x80 ;  /* 0x0000008011117836 */ /* 0x000fce0000000000 */
.L_x_10015:
[----:B------:R-:W-:Y:S05]  /*6d00*/  BSYNC.RECONVERGENT B7 ;  /* 0x0000000000077941 */ /* 0x000fea0003800200 */
.L_x_10014:
        /* <DEDUP_REMOVED lines=307> */
.L_x_10082:
        /* <DEDUP_REMOVED lines=18> */
.L_x_10087:
[----:B------:R-:W2:Y:S02]  /*8160*/  LDG.E.U8 R2, desc[UR36][R2.64] ;  /* 0x0000002402027981 */ /* 0x000ea4000c1e1100 */
[----:B--2---:R0:W1:Y:S02]  /*8170*/  I2F.F64.U16 R4, R2 ;  /* 0x0000000200047312 */ /* 0x0040640000101800 */
[----:B01----:R-:W-:Y:S05]  /*8180*/  BRA `(.L_x_10089) ;  /* 0x0000000c00607947 */ /* 0x003fea0003800000 */
.L_x_10086:
        /* <DEDUP_REMOVED lines=9> */
.L_x_10091:
[----:B------:R-:W2:Y:S02]  /*8220*/  LDG.E R2, desc[UR36][R2.64] ;  /* 0x0000002402027981 */ /* 0x000ea4000c1e1900 */
[----:B--2---:R0:W1:Y:S02]  /*8230*/  I2F.F64 R4, R2 ;  /* 0x0000000200047312 */ /* 0x0040640000201c00 */
[----:B01----:R-:W-:Y:S05]  /*8240*/  BRA `(.L_x_10089) ;  /* 0x0000000c00307947 */ /* 0x003fea0003800000 */
.L_x_10090:
[----:B------:R-:W2:Y:S02]  /*8250*/  LDG.E.U16 R2, desc[UR36][R2.64] ;  /* 0x0000002402027981 */ /* 0x000ea4000c1e1500 */
[----:B--2---:R0:W1:Y:S02]  /*8260*/  I2F.F64.S16 R4, R2 ;  /* 0x0000000200047312 */ /* 0x0040640000101c00 */
[----:B01----:R-:W-:Y:S05]  /*8270*/  BRA `(.L_x_10089) ;  /* 0x0000000c00247947 */ /* 0x003fea0003800000 */
.L_x_10085:
        /* <DEDUP_REMOVED lines=10> */
.L_x_10093:
[----:B------:R-:W2:Y:S02]  /*8320*/  LDG.E.U16 R0, desc[UR36][R2.64] ;  /* 0x0000002402007981 */ /* 0x000ea4000c1e1500 */
[----:B--2---:R-:W-:-:S05]  /*8330*/  HADD2.F32 R0, -RZ, R0.H0_H0 ;  /* 0x20000000ff007230 */ /* 0x004fca0000004100 */
[----:B------:R-:W-:-:S04]  /*8340*/  FMUL.FTZ R0, R0, 1 ;  /* 0x3f80000000007820 */ /* 0x000fc80000410000 */
[----:B------:R1:W2:Y:S02]  /*8350*/  F2F.F64.F32 R4, R0 ;  /* 0x0000000000047310 */ /* 0x0002a40000201800 */
[----:B-12---:R-:W-:Y:S05]  /*8360*/  BRA `(.L_x_10089) ;  /* 0x0000000800e87947 */ /* 0x006fea0003800000 */
.L_x_10092:
        /* <DEDUP_REMOVED lines=10> */
.L_x_10095:
[----:B------:R-:W2:Y:S02]  /*8410*/  LDG.E.U16 R2, desc[UR36][R2.64] ;  /* 0x0000002402027981 */ /* 0x000ea4000c1e1500 */
[----:B--2---:R-:W-:-:S05]  /*8420*/  HADD2.F32 R0, -RZ, R2.H0_H0 ;  /* 0x20000002ff007230 */ /* 0x004fca0000004100 */
[----:B------:R-:W-:-:S04]  /*8430*/  FMUL.FTZ R0, R0, 1 ;  /* 0x3f80000000007820 */ /* 0x000fc80000410000 */
[----:B------:R1:W2:Y:S02]  /*8440*/  F2F.F64.F32 R4, R0 ;  /* 0x0000000000047310 */ /* 0x0002a40000201800 */
[----:B-12---:R-:W-:Y:S05]  /*8450*/  BRA `(.L_x_10089) ;  /* 0x0000000800ac7947 */ /* 0x006fea0003800000 */
.L_x_10094:
[----:B------:R0:W5:Y:S01]  /*8460*/  LDG.E.64 R4, desc[UR36][R2.64] ;  /* 0x0000002402047981 */ /* 0x000162000c1e1b00 */
[----:B------:R-:W-:Y:S05]  /*8470*/  BRA `(.L_x_10089) ;  /* 0x0000000800a47947 */ /* 0x000fea0003800000 */
.L_x_10084:
        /* <DEDUP_REMOVED lines=13> */
.L_x_10098:
[----:B------:R1:W5:Y:S01]  /*8550*/  LDG.E.64 R4, desc[UR36][R2.64] ;  /* 0x0000002402047981 */ /* 0x000362000c1e1b00 */
[----:B------:R-:W-:Y:S05]  /*8560*/  BRA `(.L_x_10089) ;  /* 0x0000000800687947 */ /* 0x000fea0003800000 */
.L_x_10097:
        /* <DEDUP_REMOVED lines=27> */
.L_x_10100:
        /* <DEDUP_REMOVED lines=14> */
.L_x_10099:
[----:B------:R-:W2:Y:S02]  /*8800*/  LDG.E.U16 R0, desc[UR36][R2.64] ;  /* 0x0000002402007981 */ /* 0x000ea4000c1e1500 */
[----:B--2---:R-:W-:-:S04]  /*8810*/  IMAD.U32 R0, R0, 0x10000, RZ ;  /* 0x0001000000007824 */ /* 0x004fc800078e00ff */
[----:B------:R-:W-:-:S04]  /*8820*/  FMUL.FTZ R0, R0, 1 ;  /* 0x3f80000000007820 */ /* 0x000fc80000410000 */
[----:B------:R2:W3:Y:S02]  /*8830*/  F2F.F64.F32 R4, R0 ;  /* 0x0000000000047310 */ /* 0x0004e40000201800 */
[----:B--23--:R-:W-:Y:S05]  /*8840*/  BRA `(.L_x_10089) ;  /* 0x0000000400b07947 */ /* 0x00cfea0003800000 */
.L_x_10096:
        /* <DEDUP_REMOVED lines=11> */
.L_x_10103:
        /* <DEDUP_REMOVED lines=21> */
.L_x_10105:
[----:B------:R-:W-:Y:S05]  /*8a50*/  BSYNC.RECONVERGENT B0 ;  /* 0x0000000000007941 */ /* 0x000fea0003800200 */
.L_x_10104:
[----:B------:R-:W-:Y:S02]  /*8a60*/  SHF.L.U32 R0, R0, 0x14, RZ ;  /* 0x0000001400007819 */ /* 0x000fe400000006ff */
[----:B------:R-:W-:-:S04]  /*8a70*/  LEA R2, R2, 0x3b800000, 0x17 ;  /* 0x3b80000002027811 */ /* 0x000fc800078eb8ff */
[----:B------:R-:W-:-:S05]  /*8a80*/  LOP3.LUT R0, R2, R0, R7, 0xfe, !PT ;  /* 0x0000000002007212 */ /* 0x000fca00078efe07 */
[----:B------:R-:W-:-:S04]  /*8a90*/  FMUL.FTZ R0, R0, 1 ;  /* 0x3f80000000007820 */ /* 0x000fc80000410000 */
[----:B------:R4:W0:Y:S02]  /*8aa0*/  F2F.F64.F32 R4, R0 ;  /* 0x0000000000047310 */ /* 0x0008240000201800 */
[----:B0---4-:R-:W-:Y:S05]  /*8ab0*/  BRA `(.L_x_10089) ;  /* 0x0000000400147947 */ /* 0x011fea0003800000 */
.L_x_10102:
        /* <DEDUP_REMOVED lines=21> */
.L_x_10107:
[----:B------:R-:W-:Y:S05]  /*8c10*/  BSYNC.RECONVERGENT B0 ;  /* 0x0000000000007941 */ /* 0x000fea0003800200 */
.L_x_10106:
[----:B------:R-:W-:Y:S01]  /*8c20*/  IMAD.SHL.U32 R0, R0, 0x200000, RZ ;  /* 0x0020000000007824 */ /* 0x000fe200078e00ff */
[----:B------:R-:W-:-:S04]  /*8c30*/  LEA R2, R2, 0x37800000, 0x17 ;  /* 0x3780000002027811 */ /* 0x000fc800078eb8ff */
[----:B------:R-:W-:-:S05]  /*8c40*/  LOP3.LUT R0, R2, R0, R7, 0xfe, !PT ;  /* 0x0000000002007212 */ /* 0x000fca00078efe07 */
[----:B------:R-:W-:-:S04]  /*8c50*/  FMUL.FTZ R0, R0, 1 ;  /* 0x3f80000000007820 */ /* 0x000fc80000410000 */
[----:B------:R4:W0:Y:S02]  /*8c60*/  F2F.F64.F32 R4, R0 ;  /* 0x0000000000047310 */ /* 0x0008240000201800 */
[----:B0---4-:R-:W-:Y:S05]  /*8c70*/  BRA `(.L_x_10089) ;  /* 0x0000000000a47947 */ /* 0x011fea0003800000 */
.L_x_10101:
        /* <DEDUP_REMOVED lines=18> */
.L_x_10088:
        /* <DEDUP_REMOVED lines=16> */
.L_x_10110:
[----:B------:R-:W-:Y:S01]  /*8ea0*/  CS2R R4, SRZ ;  /* 0x0000000000047805 */ /* 0x000fe2000001ff00 */
[----:B------:R-:W-:Y:S06]  /*8eb0*/  BRA `(.L_x_10089) ;  /* 0x0000000000147947 */ /* 0x000fec0003800000 */
.L_x_10109:
[----:B------:R-:W2:Y:S02]  /*8ec0*/  LDG.E.64 R4, desc[UR36][R2.64] ;  /* 0x0000002402047981 */ /* 0x000ea4000c1e1b00 */
[----:B--2---:R-:W4:Y:S02]  /*8ed0*/  I2F.F64.U64 R4, R4 ;  /* 0x0000000400047312 */ /* 0x004f240000301800 */
[----:B----4-:R-:W-:Y:S05]  /*8ee0*/  BRA `(.L_x_10089) ;  /* 0x0000000000087947 */ /* 0x010fea0003800000 */
.L_x_10108:
[----:B------:R-:W2:Y:S02]  /*8ef0*/  LDG.E R2, desc[UR36][R2.64] ;  /* 0x0000002402027981 */ /* 0x000ea4000c1e1900 */
[----:B--2---:R2:W3:Y:S02]  /*8f00*/  I2F.F64.U32 R4, R2 ;  /* 0x0000000200047312 */ /* 0x0044e40000201800 */
.L_x_10089:
[----:B------:R-:W-:Y:S05]  /*8f10*/  BSYNC.RECONVERGENT B6 ;  /* 0x0000000000067941 */ /* 0x000fea0003800200 */
.L_x_10083:
[----:B------:R-:W4:Y:S01]  /*8f20*/  LDCU.64 UR4, c[0x0][0x598] ;  /* 0x0000b300ff0477ac */ /* 0x000f220008000a00 */
[----:B---3-5:R-:W-:Y:S01]  /*8f30*/  MOV R0, R5 ;  /* 0x0000000500007202 */ /* 0x028fe20000000f00 */
[----:B------:R-:W0:Y:S01]  /*8f40*/  LDCU.64 UR8, c[0x0][0x580] ;  /* 0x0000b000ff0877ac */ /* 0x000e220008000a00 */
[----:B------:R-:W-:Y:S01]  /*8f50*/  UPRMT UR7, UR41, 0x9910, URZ ;  /* 0x0000991029077896 */ /* 0x000fe200080000ff */
[----:B----4-:R-:W3:Y:S01]  /*8f60*/  DSETP.MAX.AND P1, P2, R4, UR4, PT ;  /* 0x0000000404007e2a */ /* 0x010ee2000ba2f000 */
        /* <DEDUP_REMOVED lines=22> */
.L_x_10114:
[----:B------:R-:W0:Y:S02]  /*90d0*/  F2I.S64.F64.TRUNC R4, R4 ;  /* 0x0000000400047311 */ /* 0x000e24000030d900 */
[----:B0-----:R-:W-:-:S05]  /*90e0*/  MOV R7, R4 ;  /* 0x0000000400077202 */ /* 0x001fca0000000f00 */
[----:B------:R0:W-:Y:S01]  /*90f0*/  STG.E.U8 desc[UR36][R2.64], R7 ;  /* 0x0000000702007986 */ /* 0x0001e2000c101124 */
[----:B------:R-:W-:Y:S05]  /*9100*/  BRA `(.L_x_10116) ;  /* 0x0000001000807947 */ /* 0x000fea0003800000 */
.L_x_10113:
        /* <DEDUP_REMOVED lines=9> */
.L_x_10118:
[----:B------:R-:W0:Y:S02]  /*91a0*/  F2I.F64.TRUNC R5, R4 ;  /* 0x0000000400057311 */ /* 0x000e24000030d100 */
[----:B0-----:R0:W-:Y:S01]  /*91b0*/  STG.E desc[UR36][R2.64], R5 ;  /* 0x0000000502007986 */ /* 0x0011e2000c101924 */
[----:B------:R-:W-:Y:S05]  /*91c0*/  BRA `(.L_x_10116) ;  /* 0x0000001000507947 */ /* 0x000fea0003800000 */
.L_x_10117:
[----:B------:R-:W0:Y:S02]  /*91d0*/  F2I.F64.TRUNC R5, R4 ;  /* 0x0000000400057311 */ /* 0x000e24000030d100 */
[----:B0-----:R0:W-:Y:S01]  /*91e0*/  STG.E.U16 desc[UR36][R2.64], R5 ;  /* 0x0000000502007986 */ /* 0x0011e2000c101524 */
[----:B------:R-:W-:Y:S05]  /*91f0*/  BRA `(.L_x_10116) ;  /* 0x0000001000447947 */ /* 0x000fea0003800000 */
.L_x_10112:
        /* <DEDUP_REMOVED lines=17> */
.L_x_10120:
        /* <DEDUP_REMOVED lines=12> */
.L_x_10119:
        /* <DEDUP_REMOVED lines=18> */
.L_x_10122:
        /* <DEDUP_REMOVED lines=13> */
.L_x_10121:
[----:B------:R0:W-:Y:S01]  /*95c0*/  STG.E.64 desc[UR36][R2.64], R4 ;  /* 0x0000000402007986 */ /* 0x0001e2000c101b24 */
[----:B------:R-:W-:Y:S05]  /*95d0*/  BRA `(.L_x_10116) ;  /* 0x0000000c004c7947 */ /* 0x000fea0003800000 */
.L_x_10111:
        /* <DEDUP_REMOVED lines=13> */
.L_x_10126:
        /* <DEDUP_REMOVED lines=26> */
.L_x_10129:
[----:B------:R-:W-:-:S04]  /*9850*/  SHF.R.U32.HI R5, RZ, 0x18, R7 ;  /* 0x00000018ff057819 */ /* 0x000fc80000011607 */
[----:B------:R-:W-:-:S07]  /*9860*/  LOP3.LUT R0, R0, 0x80, R5, 0xf8, !PT ;  /* 0x0000008000007812 */ /* 0x000fce00078ef805 */
.L_x_10128:
[----:B------:R-:W-:Y:S05]  /*9870*/  BSYNC.RECONVERGENT B0 ;  /* 0x0000000000007941 */ /* 0x000fea0003800200 */
.L_x_10127:
[----:B------:R3:W-:Y:S01]  /*9880*/  STG.E.U8 desc[UR36][R2.64], R0 ;  /* 0x0000000002007986 */ /* 0x0007e2000c101124 */
[----:B------:R-:W-:Y:S05]  /*9890*/  BRA `(.L_x_10116) ;  /* 0x00000008009c7947 */ /* 0x000fea0003800000 */
.L_x_10125:
        /* <DEDUP_REMOVED lines=26> */
.L_x_10132:
[----:B------:R-:W-:-:S04]  /*9a40*/  SHF.R.U32.HI R5, RZ, 0x18, R7 ;  /* 0x00000018ff057819 */ /* 0x000fc80000011607 */
[----:B------:R-:W-:-:S07]  /*9a50*/  LOP3.LUT R0, R0, 0x80, R5, 0xf8, !PT ;  /* 0x0000008000007812 */ /* 0x000fce00078ef805 */
.L_x_10131:
[----:B------:R-:W-:Y:S05]  /*9a60*/  BSYNC.RECONVERGENT B0 ;  /* 0x0000000000007941 */ /* 0x000fea0003800200 */
.L_x_10130:
[----:B------:R0:W-:Y:S01]  /*9a70*/  STG.E.U8 desc[UR36][R2.64], R0 ;  /* 0x0000000002007986 */ /* 0x0001e2000c101124 */
[----:B------:R-:W-:Y:S05]  /*9a80*/  BRA `(.L_x_10116) ;  /* 0x0000000800207947 */ /* 0x000fea0003800000 */
.L_x_10124:
        /* <DEDUP_REMOVED lines=30> */
.L_x_10134:
[----:B------:R-:W0:Y:S02]  /*9c70*/  F2I.U64.F64.TRUNC R4, R4 ;  /* 0x0000000400047311 */ /* 0x000e24000030d800 */
[----:B0-----:R1:W-:Y:S01]  /*9c80*/  STG.E.64 desc[UR36][R2.64], R4 ;  /* 0x0000000402007986 */ /* 0x0013e2000c101b24 */
[----:B------:R-:W-:Y:S05]  /*9c90*/  BRA `(.L_x_10116) ;  /* 0x00000004009c7947 */ /* 0x000fea0003800000 */
.L_x_10133:
[----:B------:R-:W0:Y:S02]  /*9ca0*/  F2I.U32.F64.TRUNC R5, R4 ;  /* 0x0000000400057311 */ /* 0x000e24000030d000 */
[----:B0-----:R0:W-:Y:S01]  /*9cb0*/  STG.E desc[UR36][R2.64], R5 ;  /* 0x0000000502007986 */ /* 0x0011e2000c101924 */
[----:B------:R-:W-:Y:S05]  /*9cc0*/  BRA `(.L_x_10116) ;  /* 0x0000000400907947 */ /* 0x000fea0003800000 */
.L_x_10123:
        /* <DEDUP_REMOVED lines=10> */
.L_x_10136:
[----:B------:R-:W-:-:S05]  /*9d70*/  CS2R R6, SRZ ;  /* 0x0000000000067805 */ /* 0x000fca000001ff00 */
[----:B------:R0:W-:Y:S01]  /*9d80*/  STG.E.128 desc[UR36][R2.64], R4 ;  /* 0x0000000402007986 */ /* 0x0001e2000c101d24 */
[----:B------:R-:W-:Y:S05]  /*9d90*/  BRA `(.L_x_10116) ;  /* 0x00000004005c7947 */ /* 0x000fea0003800000 */
.L_x_10135:
[----:B------:R-:W-:-:S09]  /*9da0*/  UISETP.NE.AND UP0, UPT, UR6, 0xf, UPT ;  /* 0x0000000f0600788c */ /* 0x000fd2000bf05270 */
[----:B------:R-:W-:Y:S05]  /*9db0*/  BRA.U !UP0, `(.L_x_10137) ;  /* 0x0000000508287547 */ /* 0x000fea000b800000 */
[----:B------:R-:W-:-:S09]  /*9dc0*/  UISETP.NE.AND UP0, UPT, UR6, 0x17, UPT ;  /* 0x000000170600788c */ /* 0x000fd2000bf05270 */
[----:B------:R-:W-:Y:S05]  /*9dd0*/  BRA.U !UP0, `(.L_x_10138) ;  /* 0x0000000108b07547 */ /* 0x000fea000b800000 */
[----:B------:R-:W-:-:S09]  /*9de0*/  UISETP.NE.AND UP0, UPT, UR6, 0x18, UPT ;  /* 0x000000180600788c */ /* 0x000fd2000bf05270 */
[----:B------:R-:W-:Y:S05]  /*9df0*/  BRA.U !UP0, `(.L_x_10139) ;  /* 0x0000000108447547 */ /* 0x000fea000b800000 */
.L_x_10115:
        /* <DEDUP_REMOVED lines=16> */
.L_x_10140:
[----:B------:R-:W-:Y:S05]  /*9f00*/  BRA `(.L_x_10116) ;  /* 0x0000000400007947 */ /* 0x000fea0003800000 */
.L_x_10139:
        /* <DEDUP_REMOVED lines=21> */
.L_x_10142:
[----:B------:R-:W-:Y:S05]  /*a060*/  BSYNC.RECONVERGENT B0 ;  /* 0x0000000000007941 */ /* 0x000fea0003800200 */
.L_x_10141:
[----:B------:R-:W-:-:S05]  /*a070*/  LOP3.LUT R7, R0, 0x80, R7, 0xf8, !PT ;  /* 0x0000008000077812 */ /* 0x000fca00078ef807 */
[----:B------:R0:W-:Y:S01]  /*a080*/  STG.E.U8 desc[UR36][R2.64], R7 ;  /* 0x0000000702007986 */ /* 0x0001e2000c101124 */
[----:B------:R-:W-:Y:S05]  /*a090*/  BRA `(.L_x_10116) ;  /* 0x00000000009c7947 */ /* 0x000fea0003800000 */
.L_x_10138:
        /* <DEDUP_REMOVED lines=20> */
.L_x_10144:
[----:B------:R-:W-:Y:S02]  /*a1e0*/  ISETP.GT.U32.AND P0, PT, R6, 0x7f800000, PT ;  /* 0x7f8000000600780c */ /* 0x000fe40003f04070 */
[----:B------:R-:W-:-:S04]  /*a1f0*/  MOV R0, 0x7f ;  /* 0x0000007f00007802 */ /* 0x000fc80000000f00 */
[----:B------:R-:W-:-:S07]  /*a200*/  SEL R0, R0, 0x7c, P0 ;  /* 0x0000007c00007807 */ /* 0x000fce0000000000 */
.L_x_10145:
[----:B------:R-:W-:Y:S05]  /*a210*/  BSYNC.RECONVERGENT B0 ;  /* 0x0000000000007941 */ /* 0x000fea0003800200 */
.L_x_10143:
[----:B------:R-:W-:-:S04]  /*a220*/  SHF.R.U32.HI R5, RZ, 0x18, R7 ;  /* 0x00000018ff057819 */ /* 0x000fc80000011607 */
[----:B------:R-:W-:-:S05]  /*a230*/  LOP3.LUT R5, R0, 0x80, R5, 0xf8, !PT ;  /* 0x0000008000057812 */ /* 0x000fca00078ef805 */
[----:B------:R0:W-:Y:S01]  /*a240*/  STG.E.U8 desc[UR36][R2.64], R5 ;  /* 0x0000000502007986 */ /* 0x0001e2000c101124 */
[----:B------:R-:W-:Y:S05]  /*a250*/  BRA `(.L_x_10116) ;  /* 0x00000000002c7947 */ /* 0x000fea0003800000 */
.L_x_10137:
        /* <DEDUP_REMOVED lines=11> */
.L_x_10116:
[----:B------:R-:W-:-:S07]  /*a310*/  VIADD R17, R17, 0x80 ;  /* 0x0000008011117836 */ /* 0x000fce0000000000 */
.L_x_10081:
[----:B------:R-:W-:Y:S05]  /*a320*/  BSYNC.RECONVERGENT B7 ;  /* 0x0000000000077941 */ /* 0x000fea0003800200 */
.L_x_10080:
        /* <DEDUP_REMOVED lines=306> */
.L_x_10146:
        /* <DEDUP_REMOVED lines=20> */
.L_x_10151:
[----:B------:R-:W2:Y:S02]  /*b790*/  LDG.E.U8 R2, desc[UR36][R4.64] ;  /* 0x0000002404027981 */ /* 0x000ea4000c1e1100 */
[----:B--2---:R-:W0:Y:S02]  /*b7a0*/  I2F.F64.U16 R2, R2 ;  /* 0x0000000200027312 */ /* 0x004e240000101800 */
[----:B0-----:R-:W-:Y:S05]  /*b7b0*/  BRA `(.L_x_10153) ;  /* 0x0000000c00607947 */ /* 0x001fea0003800000 */
.L_x_10150:
        /* <DEDUP_REMOVED lines=9> */
.L_x_10155:
[----:B------:R-:W2:Y:S02]  /*b850*/  LDG.E R2, desc[UR36][R4.64] ;  /* 0x0000002404027981 */ /* 0x000ea4000c1e1900 */
[----:B--2---:R-:W0:Y:S02]  /*b860*/  I2F.F64 R2, R2 ;  /* 0x0000000200027312 */ /* 0x004e240000201c00 */
[----:B0-----:R-:W-:Y:S05]  /*b870*/  BRA `(.L_x_10153) ;  /* 0x0000000c00307947 */ /* 0x001fea0003800000 */
.L_x_10154:
[----:B------:R-:W2:Y:S02]  /*b880*/  LDG.E.U16 R2, desc[UR36][R4.64] ;  /* 0x0000002404027981 */ /* 0x000ea4000c1e1500 */
[----:B--2---:R-:W0:Y:S02]  /*b890*/  I2F.F64.S16 R2, R2 ;  /* 0x0000000200027312 */ /* 0x004e240000101c00 */
[----:B0-----:R-:W-:Y:S05]  /*b8a0*/  BRA `(.L_x_10153) ;  /* 0x0000000c00247947 */ /* 0x001fea0003800000 */
.L_x_10149:
        /* <DEDUP_REMOVED lines=10> */
.L_x_10157:
[----:B------:R-:W2:Y:S02]  /*b950*/  LDG.E.U16 R0, desc[UR36][R4.64] ;  /* 0x0000002404007981 */ /* 0x000ea4000c1e1500 */
[----:B--2---:R-:W-:-:S05]  /*b960*/  HADD2.F32 R0, -RZ, R0.H0_H0 ;  /* 0x20000000ff007230 */ /* 0x004fca0000004100 */
[----:B------:R-:W-:-:S04]  /*b970*/  FMUL.FTZ R0, R0, 1 ;  /* 0x3f80000000007820 */ /* 0x000fc80000410000 */
[----:B------:R1:W2:Y:S02]  /*b980*/  F2F.F64.F32 R2, R0 ;  /* 0x0000000000027310 */ /* 0x0002a40000201800 */
[----:B-12---:R-:W-:Y:S05]  /*b990*/  BRA `(.L_x_10153) ;  /* 0x0000000800e87947 */ /* 0x006fea0003800000 */
.L_x_10156:
        /* <DEDUP_REMOVED lines=10> */
.L_x_10159:
[----:B------:R-:W2:Y:S02]  /*ba40*/  LDG.E.U16 R4, desc[UR36][R4.64] ;  /* 0x0000002404047981 */ /* 0x000ea4000c1e1500 */
[----:B--2---:R-:W-:-:S05]  /*ba50*/  HADD2.F32 R0, -RZ, R4.H0_H0 ;  /* 0x20000004ff007230 */ /* 0x004fca0000004100 */
[----:B------:R-:W-:-:S04]  /*ba60*/  FMUL.FTZ R0, R0, 1 ;  /* 0x3f80000000007820 */ /* 0x000fc80000410000 */
[----:B------:R1:W2:Y:S02]  /*ba70*/  F2F.F64.F32 R2, R0 ;  /* 0x0000000000027310 */ /* 0x0002a40000201800 */
[----:B-12---:R-:W-:Y:S05]  /*ba80*/  BRA `(.L_x_10153) ;  /* 0x0000000800ac7947 */ /* 0x006fea0003800000 */
.L_x_10158:
[----:B------:R0:W5:Y:S01]  /*ba90*/  LDG.E.64 R2, desc[UR36][R4.64] ;  /* 0x0000002404027981 */ /* 0x000162000c1e1b00 */
[----:B------:R-:W-:Y:S05]  /*baa0*/  BRA `(.L_x_10153) ;  /* 0x0000000800a47947 */ /* 0x000fea0003800000 */
.L_x_10148:
        /* <DEDUP_REMOVED lines=13> */
.L_x_10162:
[----:B------:R2:W5:Y:S01]  /*bb80*/  LDG.E.64 R2, desc[UR36][R4.64] ;  /* 0x0000002404027981 */ /* 0x000562000c1e1b00 */
[----:B------:R-:W-:Y:S05]  /*bb90*/  BRA `(.L_x_10153) ;  /* 0x0000000800687947 */ /* 0x000fea0003800000 */
.L_x_10161:
        /* <DEDUP_REMOVED lines=27> */
.L_x_10164:
        /* <DEDUP_REMOVED lines=14> */
.L_x_10163:
[----:B------:R-:W2:Y:S02]  /*be30*/  LDG.E.U16 R0, desc[UR36][R4.64] ;  /* 0x0000002404007981 */ /* 0x000ea4000c1e1500 */
[----:B--2---:R-:W-:-:S05]  /*be40*/  SHF.L.U32 R0, R0, 0x10, RZ ;  /* 0x0000001000007819 */ /* 0x004fca00000006ff */
[----:B------:R-:W-:-:S04]  /*be50*/  FMUL.FTZ R0, R0, 1 ;  /* 0x3f80000000007820 */ /* 0x000fc80000410000 */
[----:B------:R3:W4:Y:S02]  /*be60*/  F2F.F64.F32 R2, R0 ;  /* 0x0000000000027310 */ /* 0x0007240000201800 */
[----:B---34-:R-:W-:Y:S05]  /*be70*/  BRA `(.L_x_10153) ;  /* 0x0000000400b07947 */ /* 0x018fea0003800000 */
.L_x_10160:
        /* <DEDUP_REMOVED lines=11> */
.L_x_10167:
        /* <DEDUP_REMOVED lines=21> */
.L_x_10169:
[----:B------:R-:W-:Y:S05]  /*c080*/  BSYNC.RECONVERGENT B0 ;  /* 0x0000000000007941 */ /* 0x000fea0003800200 */
.L_x_10168:
[----:B------:R-:W-:Y:S01]  /*c090*/  IMAD.SHL.U32 R0, R0, 0x100000, RZ ;  /* 0x0010000000007824 */ /* 0x000fe200078e00ff */
[----:B------:R-:W-:-:S04]  /*c0a0*/  LEA R2, R2, 0x3b800000, 0x17 ;  /* 0x3b80000002027811 */ /* 0x000fc800078eb8ff */
[----:B------:R-:W-:-:S05]  /*c0b0*/  LOP3.LUT R0, R2, R0, R7, 0xfe, !PT ;  /* 0x0000000002007212 */ /* 0x000fca00078efe07 */
[----:B------:R-:W-:-:S04]  /*c0c0*/  FMUL.FTZ R0, R0, 1 ;  /* 0x3f80000000007820 */ /* 0x000fc80000410000 */
[----:B------:R2:W3:Y:S02]  /*c0d0*/  F2F.F64.F32 R2, R0 ;  /* 0x0000000000027310 */ /* 0x0004e40000201800 */
[----:B--23--:R-:W-:Y:S05]  /*c0e0*/  BRA `(.L_x_10153) ;  /* 0x0000000400147947 */ /* 0x00cfea0003800000 */
.L_x_10166:
        /* <DEDUP_REMOVED lines=21> */
.L_x_10171:
[----:B------:R-:W-:Y:S05]  /*c240*/  BSYNC.RECONVERGENT B0 ;  /* 0x0000000000007941 */ /* 0x000fea0003800200 */
.L_x_10170:
[----:B------:R-:W-:Y:S02]  /*c250*/  SHF.L.U32 R0, R0, 0x15, RZ ;  /* 0x0000001500007819 */ /* 0x000fe400000006ff */
[----:B------:R-:W-:-:S04]  /*c260*/  LEA R2, R2, 0x37800000, 0x17 ;  /* 0x3780000002027811 */ /* 0x000fc800078eb8ff */
[----:B------:R-:W-:-:S05]  /*c270*/  LOP3.LUT R0, R2, R0, R7, 0xfe, !PT ;  /* 0x0000000002007212 */ /* 0x000fca00078efe07 */
[----:B------:R-:W-:-:S04]  /*c280*/  FMUL.FTZ R0, R0, 1 ;  /* 0x3f80000000007820 */ /* 0x000fc80000410000 */
[----:B------:R2:W3:Y:S02]  /*c290*/  F2F.F64.F32 R2, R0 ;  /* 0x0000000000027310 */ /* 0x0004e40000201800 */
[----:B--23--:R-:W-:Y:S05]  /*c2a0*/  BRA `(.L_x_10153) ;  /* 0x0000000000a47947 */ /* 0x00cfea0003800000 */
.L_x_10165:
        /* <DEDUP_REMOVED lines=18> */
.L_x_10152:
        /* <DEDUP_REMOVED lines=16> */
.L_x_10174:
[----:B------:R-:W-:Y:S01]  /*c4d0*/  CS2R R2, SRZ ;  /* 0x0000000000027805 */ /* 0x000fe2000001ff00 */
[----:B------:R-:W-:Y:S06]  /*c4e0*/  BRA `(.L_x_10153) ;  /* 0x0000000000147947 */ /* 0x000fec0003800000 */
.L_x_10173:
[----:B------:R-:W2:Y:S02]  /*c4f0*/  LDG.E.64 R2, desc[UR36][R4.64] ;  /* 0x0000002404027981 */ /* 0x000ea4000c1e1b00 */
[----:B--2---:R-:W2:Y:S02]  /*c500*/  I2F.F64.U64 R2, R2 ;  /* 0x0000000200027312 */ /* 0x004ea40000301800 */
[----:B--2---:R-:W-:Y:S05]  /*c510*/  BRA `(.L_x_10153) ;  /* 0x0000000000087947 */ /* 0x004fea0003800000 */
.L_x_10172:
[----:B------:R-:W2:Y:S02]  /*c520*/  LDG.E R2, desc[UR36][R4.64] ;  /* 0x0000002404027981 */ /* 0x000ea4000c1e1900 */
[----:B--2---:R-:W1:Y:S02]  /*c530*/  I2F.F64.U32 R2, R2 ;  /* 0x0000000200027312 */ /* 0x004e640000201800 */
.L_x_10153:
[----:B------:R-:W-:Y:S05]  /*c540*/  BSYNC.RECONVERGENT B6 ;  /* 0x0000000000067941 */ /* 0x000fea0003800200 */
.L_x_10147:
[----:B------:R-:W3:Y:S01]  /*c550*/  LDCU.64 UR4, c[0x0][0x598] ;  /* 0x0000b300ff0477ac */ /* 0x000ee20008000a00 */
[----:B-1---5:R-:W-:Y:S01]  /*c560*/  IMAD.MOV.U32 R0, RZ, RZ, R2 ;  /* 0x000000ffff007224 */ /* 0x022fe200078e0002 */
[----:B0-2---:R-:W-:Y:S01]  /*c570*/  MOV R4, R3 ;  /* 0x0000000300047202 */ /* 0x005fe20000000f00 */
[----:B------:R-:W-:-:S04]  /*c580*/  UPRMT UR6, UR41, 0x9910, URZ ;  /* 0x0000991029067896 */ /* 0x000fc800080000ff */
[----:B------:R-:W-:Y:S01]  /*c590*/  UISETP.GT.AND UP0, UPT, UR6, 0x9, UPT ;  /* 0x000000090600788c */ /* 0x000fe2000bf04270 */
[----:B---3--:R-:W-:Y:S01]  /*c5a0*/  UMOV UR7, UR5 ;  /* 0x0000000500077c82 */ /* 0x008fe20008000000 */
[----:B------:R0:W1:Y:S02]  /*c5b0*/  DSETP.MAX.AND P0, P1, R2, UR4, PT ;  /* 0x0000000402007e2a */ /* 0x000064000b90f000 */
        /* <DEDUP_REMOVED lines=16> */
.L_x_10178:
[----:B------:R-:W0:Y:S02]  /*c6c0*/  F2I.S64.F64.TRUNC R4, R4 ;  /* 0x0000000400047311 */ /* 0x000e24000030d900 */
[----:B0-----:R-:W-:-:S05]  /*c6d0*/  MOV R3, R4 ;  /* 0x0000000400037202 */ /* 0x001fca0000000f00 */
[----:B------:R-:W-:Y:S01]  /*c6e0*/  STG.E.U8 desc[UR36][R16.64], R3 ;  /* 0x0000000310007986 */ /* 0x000fe2000c101124 */
[----:B------:R-:W-:Y:S05]  /*c6f0*/  EXIT ;  /* 0x000000000000794d */ /* 0x000fea0003800000 */
.L_x_10177:
        /* <DEDUP_REMOVED lines=9> */
.L_x_10181:
[----:B------:R-:W0:Y:S02]  /*c790*/  F2I.F64.TRUNC R5, R4 ;  /* 0x0000000400057311 */ /* 0x000e24000030d100 */
[----:B0-----:R-:W-:Y:S01]  /*c7a0*/  STG.E desc[UR36][R16.64], R5 ;  /* 0x0000000510007986 */ /* 0x001fe2000c101924 */
[----:B------:R-:W-:Y:S05]  /*c7b0*/  EXIT ;  /* 0x000000000000794d */ /* 0x000fea0003800000 */
.L_x_10180:
[----:B------:R-:W0:Y:S02]  /*c7c0*/  F2I.F64.TRUNC R5, R4 ;  /* 0x0000000400057311 */ /* 0x000e24000030d100 */
[----:B0-----:R-:W-:Y:S01]  /*c7d0*/  STG.E.U16 desc[UR36][R16.64], R5 ;  /* 0x0000000510007986 */ /* 0x001fe2000c101524 */
[----:B------:R-:W-:Y:S05]  /*c7e0*/  EXIT ;  /* 0x000000000000794d */ /* 0x000fea0003800000 */
.L_x_10176:
        /* <DEDUP_REMOVED lines=17> */
.L_x_10183:
        /* <DEDUP_REMOVED lines=12> */
.L_x_10182:
        /* <DEDUP_REMOVED lines=18> */
.L_x_10185:
        /* <DEDUP_REMOVED lines=13> */
.L_x_10184:
[----:B------:R-:W-:Y:S01]  /*cbb0*/  STG.E.64 desc[UR36][R16.64], R4 ;  /* 0x0000000410007986 */ /* 0x000fe2000c101b24 */
[----:B------:R-:W-:Y:S05]  /*cbc0*/  EXIT ;  /* 0x000000000000794d */ /* 0x000fea0003800000 */
.L_x_10175:
        /* <DEDUP_REMOVED lines=13> */
.L_x_10189:
        /* <DEDUP_REMOVED lines=25> */
.L_x_10192:
[----:B------:R-:W-:-:S04]  /*ce30*/  SHF.R.U32.HI R3, RZ, 0x18, R3 ;  /* 0x00000018ff037819 */ /* 0x000fc80000011603 */
[----:B------:R-:W-:-:S04]  /*ce40*/  LOP3.LUT R0, R0, 0x80, R3, 0xf8, !PT ;  /* 0x0000008000007812 */ /* 0x000fc800078ef803 */
[----:B------:R-:W-:-:S07]  /*ce50*/  PRMT R8, R0, 0x7610, R8 ;  /* 0x0000761000087816 */ /* 0x000fce0000000008 */
.L_x_10191:
[----:B------:R-:W-:Y:S05]  /*ce60*/  BSYNC.RECONVERGENT B0 ;  /* 0x0000000000007941 */ /* 0x000fea0003800200 */
.L_x_10190:
[----:B------:R-:W-:Y:S01]  /*ce70*/  STG.E.U8 desc[UR36][R16.64], R8 ;  /* 0x0000000810007986 */ /* 0x000fe2000c101124 */
[----:B------:R-:W-:Y:S05]  /*ce80*/  EXIT ;  /* 0x000000000000794d */ /* 0x000fea0003800000 */
.L_x_10188:
        /* <DEDUP_REMOVED lines=25> */
.L_x_10195:
[----:B------:R-:W-:-:S04]  /*d020*/  SHF.R.U32.HI R3, RZ, 0x18, R3 ;  /* 0x00000018ff037819 */ /* 0x000fc80000011603 */
[----:B------:R-:W-:-:S04]  /*d030*/  LOP3.LUT R0, R0, 0x80, R3, 0xf8, !PT ;  /* 0x0000008000007812 */ /* 0x000fc800078ef803 */
[----:B------:R-:W-:-:S07]  /*d040*/  PRMT R8, R0, 0x7610, R8 ;  /* 0x0000761000087816 */ /* 0x000fce0000000008 */
.L_x_10194:
[----:B------:R-:W-:Y:S05]  /*d050*/  BSYNC.RECONVERGENT B0 ;  /* 0x0000000000007941 */ /* 0x000fea0003800200 */
.L_x_10193:
[----:B------:R-:W-:Y:S01]  /*d060*/  STG.E.U8 desc[UR36][R16.64], R8 ;  /* 0x0000000810007986 */ /* 0x000fe2000c101124 */
[----:B------:R-:W-:Y:S05]  /*d070*/  EXIT ;  /* 0x000000000000794d */ /* 0x000fea0003800000 */
.L_x_10187:
        /* <DEDUP_REMOVED lines=30> */
.L_x_10197:
[----:B------:R-:W0:Y:S02]  /*d260*/  F2I.U64.F64.TRUNC R4, R4 ;  /* 0x0000000400047311 */ /* 0x000e24000030d800 */
[----:B0-----:R-:W-:Y:S01]  /*d270*/  STG.E.64 desc[UR36][R16.64], R4 ;  /* 0x0000000410007986 */ /* 0x001fe2000c101b24 */
[----:B------:R-:W-:Y:S05]  /*d280*/  EXIT ;  /* 0x000000000000794d */ /* 0x000fea0003800000 */
.L_x_10196:
[----:B------:R-:W0:Y:S02]  /*d290*/  F2I.U32.F64.TRUNC R5, R4 ;  /* 0x0000000400057311 */ /* 0x000e24000030d000 */
[----:B0-----:R-:W-:Y:S01]  /*d2a0*/  STG.E desc[UR36][R16.64], R5 ;  /* 0x0000000510007986 */ /* 0x001fe2000c101924 */
[----:B------:R-:W-:Y:S05]  /*d2b0*/  EXIT ;  /* 0x000000000000794d */ /* 0x000fea0003800000 */
.L_x_10186:
        /* <DEDUP_REMOVED lines=10> */
.L_x_10199:
[----:B------:R-:W-:-:S05]  /*d360*/  CS2R R6, SRZ ;  /* 0x0000000000067805 */ /* 0x000fca000001ff00 */
[----:B------:R-:W-:Y:S01]  /*d370*/  STG.E.128 desc[UR36][R16.64], R4 ;  /* 0x0000000410007986 */ /* 0x000fe2000c101d24 */
[----:B------:R-:W-:Y:S05]  /*d380*/  EXIT ;  /* 0x000000000000794d */ /* 0x000fea0003800000 */
.L_x_10198:
[----:B------:R-:W-:-:S09]  /*d390*/  UISETP.NE.AND UP0, UPT, UR6, 0xf, UPT ;  /* 0x0000000f0600788c */ /* 0x000fd2000bf05270 */
[----:B------:R-:W-:Y:S05]  /*d3a0*/  BRA.U !UP0, `(.L_x_10200) ;  /* 0x0000000508287547 */ /* 0x000fea000b800000 */
[----:B------:R-:W-:-:S09]  /*d3b0*/  UISETP.NE.AND UP0, UPT, UR6, 0x17, UPT ;  /* 0x000000170600788c */ /* 0x000fd2000bf05270 */
[----:B------:R-:W-:Y:S05]  /*d3c0*/  BRA.U !UP0, `(.L_x_10201) ;  /* 0x0000000108b07547 */ /* 0x000fea000b800000 */
[----:B------:R-:W-:-:S09]  /*d3d0*/  UISETP.NE.AND UP0, UPT, UR6, 0x18, UPT ;  /* 0x000000180600788c */ /* 0x000fd2000bf05270 */
[----:B------:R-:W-:Y:S05]  /*d3e0*/  BRA.U !UP0, `(.L_x_10202) ;  /* 0x0000000108447547 */ /* 0x000fea000b800000 */
.L_x_10179:
        /* <DEDUP_REMOVED lines=16> */
.L_x_10203:
[----:B------:R-:W-:Y:S05]  /*d4f0*/  EXIT ;  /* 0x000000000000794d */ /* 0x000fea0003800000 */
.L_x_10202:
        /* <DEDUP_REMOVED lines=21> */
.L_x_10205:
[----:B------:R-:W-:Y:S05]  /*d650*/  BSYNC.RECONVERGENT B0 ;  /* 0x0000000000007941 */ /* 0x000fea0003800200 */
.L_x_10204:
[----:B------:R-:W-:-:S05]  /*d660*/  LOP3.LUT R3, R0, 0x80, R3, 0xf8, !PT ;  /* 0x0000008000037812 */ /* 0x000fca00078ef803 */
[----:B------:R-:W-:Y:S01]  /*d670*/  STG.E.U8 desc[UR36][R16.64], R3 ;  /* 0x0000000310007986 */ /* 0x000fe2000c101124 */
[----:B------:R-:W-:Y:S05]  /*d680*/  EXIT ;  /* 0x000000000000794d */ /* 0x000fea0003800000 */
.L_x_10201:
        /* <DEDUP_REMOVED lines=20> */
.L_x_10207:
[----:B------:R-:W-:Y:S02]  /*d7d0*/  ISETP.GT.U32.AND P0, PT, R2, 0x7f800000, PT ;  /* 0x7f8000000200780c */ /* 0x000fe40003f04070 */
[----:B------:R-:W-:-:S04]  /*d7e0*/  MOV R0, 0x7f ;  /* 0x0000007f00007802 */ /* 0x000fc80000000f00 */
[----:B------:R-:W-:-:S07]  /*d7f0*/  SEL R0, R0, 0x7c, P0 ;  /* 0x0000007c00007807 */ /* 0x000fce0000000000 */
.L_x_10208:
[----:B------:R-:W-:Y:S05]  /*d800*/  BSYNC.RECONVERGENT B0 ;  /* 0x0000000000007941 */ /* 0x000fea0003800200 */
.L_x_10206:
[----:B------:R-:W-:-:S04]  /*d810*/  SHF.R.U32.HI R3, RZ, 0x18, R3 ;  /* 0x00000018ff037819 */ /* 0x000fc80000011603 */
[----:B------:R-:W-:-:S05]  /*d820*/  LOP3.LUT R3, R0, 0x80, R3, 0xf8, !PT ;  /* 0x0000008000037812 */ /* 0x000fca00078ef803 */
[----:B------:R-:W-:Y:S01]  /*d830*/  STG.E.U8 desc[UR36][R16.64], R3 ;  /* 0x0000000310007986 */ /* 0x000fe2000c101124 */
[----:B------:R-:W-:Y:S05]  /*d840*/  EXIT ;  /* 0x000000000000794d */ /* 0x000fea0003800000 */
.L_x_10200:
        /* <DEDUP_REMOVED lines=12> */
.L_x_10209:
        /* <DEDUP_REMOVED lines=15> */
.L_x_40960:


//--------------------- .text._ZN2at6native27unrolled_elementwise_kernelINS0_13AUnaryFunctorIdddZZZNS0_16fmax_kernel_cudaERNS_18TensorIteratorBaseEENKUlvE_clEvENKUlvE_clEvEUlddE_EESt5arrayIPcLm2EELi4E23TrivialOffsetCalculatorILi1EjESD_NS0_6memory12LoadWithCastILi1EEENSE_13StoreWithCastILi1EEEEEviT_T0_T2_T3_T4_T5_ --------------------------
	.section	.text._ZN2at6native27unrolled_elementwise_kernelINS0_13AUnaryFunctorIdddZZZNS0_16fmax_kernel_cudaERNS_18TensorIteratorBaseEENKUlvE_clEvENKUlvE_clEvEUlddE_EESt5arrayIPcLm2EELi4E23TrivialOffsetCalculatorILi1EjESD_NS0_6memory12LoadWithCastILi1EEENSE_13StoreWithCastILi1EEEEEviT_T0_T2_T3_T4_T5_,"ax",@progbits
	.align	128
        .global         _ZN2at6native27unrolled_elementwise_kernelINS0_13AUnaryFunctorIdddZZZNS0_16fmax_kernel_cudaERNS_18TensorIteratorBaseEENKUlvE_clEvENKUlvE_clEvEUlddE_EESt5arrayIPcLm2EELi4E23TrivialOffsetCalculatorILi1EjESD_NS0_6memory12LoadWithCastILi1EEENSE_13StoreWithCastILi1EEEEEviT_T0_T2_T3_T4_T5_
        .type           _ZN2at6native27unrolled_elementwise_kernelINS0_13AUnaryFunctorIdddZZZNS0_16fmax_kernel_cudaERNS_18TensorIteratorBaseEENKUlvE_clEvENKUlvE_clEvEUlddE_EESt5arrayIPcLm2EELi4E23TrivialOffsetCalculatorILi1EjESD_NS0_6memory12LoadWithCastILi1EEENSE_13StoreWithCastILi1EEEEEviT_T0_T2_T3_T4_T5_,@function
        .size           _ZN2at6native27unrolled_elementwise_kernelINS0_13AUnaryFunctorIdddZZZNS0_16fmax_kernel_cudaERNS_18TensorIteratorBaseEENKUlvE_clEvENKUlvE_clEvEUlddE_EESt5arrayIPcLm2EELi4E23TrivialOffsetCalculatorILi1EjESD_NS0_6memory12LoadWithCastILi1EEENSE_13StoreWithCastILi1EEEEEviT_T0_T2_T3_T4_T5_,(.L_x_40961 - _ZN2at6native27unrolled_elementwise_kernelINS0_13AUnaryFunctorIdddZZZNS0_16fmax_kernel_cudaERNS_18TensorIteratorBaseEENKUlvE_clEvENKUlvE_clEvEUlddE_EESt5arrayIPcLm2EELi4E23TrivialOffsetCalculatorILi1EjESD_NS0_6memory12LoadWithCastILi1EEENSE_13StoreWithCastILi1EEEEEviT_T0_T2_T3_T4_T5_)
        .other          _ZN2at6native27unrolled_elementwise_kernelINS0_13AUnaryFunctorIdddZZZNS0_16fmax_kernel_cudaERNS_18TensorIteratorBaseEENKUlvE_clEvENKUlvE_clEvEUlddE_EESt5arrayIPcLm2EELi4E23TrivialOffsetCalculatorILi1EjESD_NS0_6memory12LoadWithCastILi1EEENSE_13StoreWithCastILi1EEEEEviT_T0_T2_T3_T4_T5_,@"STO_CUDA_ENTRY STV_DEFAULT"
_ZN2at6native27unrolled_elementwise_kernelINS0_13AUnaryFunctorIdddZZZNS0_16fmax_kernel_cudaERNS_18TensorIteratorBaseEENKUlvE_clEvENKUlvE_clEvEUlddE_EESt5arrayIPcLm2EELi4E23TrivialOffsetCalculatorILi1EjESD_NS0_6memory12LoadWithCastILi1EEENSE_13StoreWithCastILi1EEEEEviT_T0_T2_T3_T4_T5_:
.text._ZN2at6native27unrolled_elementwise_kernelINS0_13AUnaryFunctorIdddZZZNS0_16fmax_kernel_cudaERNS_18TensorIteratorBaseEENKUlvE_clEvENKUlvE_clEvEUlddE_EESt5arrayIPcLm2EELi4E23TrivialOffsetCalculatorILi1EjESD_NS0_6memory12LoadWithCastILi1EEENSE_13StoreWithCastILi1EEEEEviT_T0_T2_T3_T4_T5_:
        /* <DEDUP_REMOVED lines=33> */
.L_x_10216:
[----:B------:R-:W2:Y:S02]  /*0210*/  LDG.E.U8 R2, desc[UR36][R2.64] ;  /* 0x0000002402027981 */ /* 0x000ea4000c1e1100 */
[----:B--2---:R0:W1:Y:S02]  /*0220*/  I2F.F64.U16 R28, R2 ;  /* 0x00000002001c7312 */ /* 0x0040640000101800 */
[----:B01----:R-:W-:Y:S05]  /*0230*/  BRA `(.L_x_10218) ;  /* 0x0000000c00607947 */ /* 0x003fea0003800000 */
.L_x_10215:
        /* <DEDUP_REMOVED lines=9> */
.L_x_10220:
[----:B------:R-:W2:Y:S02]  /*02d0*/  LDG.E R2, desc[UR36][R2.64] ;  /* 0x0000002402027981 */ /* 0x000ea4000c1e1900 */
[----:B--2---:R0:W1:Y:S02]  /*02e0*/  I2F.F64 R28, R2 ;  /* 0x00000002001c7312 */ /* 0x0040640000201c00 */
[----:B01----:R-:W-:Y:S05]  /*02f0*/  BRA `(.L_x_10218) ;  /* 0x0000000c00307947 */ /* 0x003fea0003800000 */
.L_x_10219:
[----:B------:R-:W2:Y:S02]  /*0300*/  LDG.E.U16 R2, desc[UR36][R2.64] ;  /* 0x0000002402027981 */ /* 0x000ea4000c1e1500 */
[----:B--2---:R0:W1:Y:S02]  /*0310*/  I2F.F64.S16 R28, R2 ;  /* 0x00000002001c7312 */ /* 0x0040640000101c00 */
[----:B01----:R-:W-:Y:S05]  /*0320*/  BRA `(.L_x_10218) ;  /* 0x0000000c00247947 */ /* 0x003fea0003800000 */
.L_x_10214:
        /* <DEDUP_REMOVED lines=10> */
.L_x_10222:
[----:B------:R-:W2:Y:S02]  /*03d0*/  LDG.E.U16 R0, desc[UR36][R2.64] ;  /* 0x0000002402007981 */ /* 0x000ea4000c1e1500 */
[----:B--2---:R-:W-:-:S05]  /*03e0*/  HADD2.F32 R0, -RZ, R0.H0_H0 ;  /* 0x20000000ff007230 */ /* 0x004fca0000004100 */
[----:B------:R-:W-:-:S04]  /*03f0*/  FMUL.FTZ R0, R0, 1 ;  /* 0x3f80000000007820 */ /* 0x000fc80000410000 */
[----:B------:R1:W2:Y:S02]  /*0400*/  F2F.F64.F32 R28, R0 ;  /* 0x00000000001c7310 */ /* 0x0002a40000201800 */
[----:B-12---:R-:W-:Y:S05]  /*0410*/  BRA `(.L_x_10218) ;  /* 0x0000000800e87947 */ /* 0x006fea0003800000 */
.L_x_10221:
        /* <DEDUP_REMOVED lines=10> */
.L_x_10224:
[----:B------:R-:W2:Y:S02]  /*04c0*/  LDG.E.U16 R2, desc[UR36][R2.64] ;  /* 0x0000002402027981 */ /* 0x000ea4000c1e1500 */
[----:B--2---:R-:W-:-:S05]  /*04d0*/  HADD2.F32 R0, -RZ, R2.H0_H0 ;  /* 0x20000002ff007230 */ /* 0x004fca0000004100 */
[----:B------:R-:W-:-:S04]  /*04e0*/  FMUL.FTZ R0, R0, 1 ;  /* 0x3f80000000007820 */ /* 0x000fc80000410000 */
[----:B------:R1:W2:Y:S02]  /*04f0*/  F2F.F64.F32 R28, R0 ;  /* 0x00000000001c7310 */ /* 0x0002a40000201800 */
[----:B-12---:R-:W-:Y:S05]  /*0500*/  BRA `(.L_x_10218) ;  /* 0x0000000800ac7947 */ /* 0x006fea0003800000 */
.L_x_10223:
[----:B------:R0:W5:Y:S01]  /*0510*/  LDG.E.64 R28, desc[UR36][R2.64] ;  /* 0x00000024021c7981 */ /* 0x000162000c1e1b00 */
[----:B------:R-:W-:Y:S05]  /*0520*/  BRA `(.L_x_10218) ;  /* 0x0000000800a47947 */ /* 0x000fea0003800000 */
.L_x_10213:
        /* <DEDUP_REMOVED lines=13> */
.L_x_10227:
[----:B------:R1:W5:Y:S01]  /*0600*/  LDG.E.64 R28, desc[UR36][R2.64] ;  /* 0x00000024021c7981 */ /* 0x000362000c1e1b00 */
[----:B------:R-:W-:Y:S05]  /*0610*/  BRA `(.L_x_10218) ;  /* 0x0000000800687947 */ /* 0x000fea0003800000 */
.L_x_10226:
        /* <DEDUP_REMOVED lines=27> */
.L_x_10229:
        /* <DEDUP_REMOVED lines=14> */
.L_x_10228:
[----:B------:R-:W2:Y:S02]  /*08b0*/  LDG.E.U16 R0, desc[UR36][R2.64] ;  /* 0x0000002402007981 */ /* 0x000ea4000c1e1500 */
[----:B--2---:R-:W-:-:S04]  /*08c0*/  IMAD.U32 R0, R0, 0x10000, RZ ;  /* 0x0001000000007824 */ /* 0x004fc800078e00ff */
[----:B------:R-:W-:-:S04]  /*08d0*/  FMUL.FTZ R0, R0, 1 ;  /* 0x3f80000000007820 */ /* 0x000fc80000410000 */
[----:B------:R2:W3:Y:S02]  /*08e0*/  F2F.F64.F32 R28, R0 ;  /* 0x00000000001c7310 */ /* 0x0004e40000201800 */
[----:B--23--:R-:W-:Y:S05]  /*08f0*/  BRA `(.L_x_10218) ;  /* 0x0000000400b07947 */ /* 0x00cfea0003800000 */
.L_x_10225:
        /* <DEDUP_REMOVED lines=11> */
.L_x_10232:
        /* <DEDUP_REMOVED lines=21> */
.L_x_10234:
[----:B------:R-:W-:Y:S05]  /*0b00*/  BSYNC.RECONVERGENT B0 ;  /* 0x0000000000007941 */ /* 0x000fea0003800200 */
.L_x_10233:
[----:B------:R-:W-:Y:S01]  /*0b10*/  IMAD.SHL.U32 R0, R0, 0x100000, RZ ;  /* 0x0010000000007824 */ /* 0x000fe200078e00ff */
[----:B------:R-:W-:-:S04]  /*0b20*/  LEA R2, R2, 0x3b800000, 0x17 ;  /* 0x3b80000002027811 */ /* 0x000fc800078eb8ff */
[----:B------:R-:W-:-:S05]  /*0b30*/  LOP3.LUT R0, R2, R0, R7, 0xfe, !PT ;  /* 0x0000000002007212 */ /* 0x000fca00078efe07 */
[----:B------:R-:W-:-:S04]  /*0b40*/  FMUL.FTZ R0, R0, 1 ;  /* 0x3f80000000007820 */ /* 0x000fc80000410000 */
[----:B------:R4:W0:Y:S02]  /*0b50*/  F2F.F64.F32 R28, R0 ;  /* 0x00000000001c7310 */ /* 0x0008240000201800 */
[----:B0---4-:R-:W-:Y:S05]  /*0b60*/  BRA `(.L_x_10218) ;  /* 0x0000000400147947 */ /* 0x011fea0003800000 */
.L_x_10231:
        /* <DEDUP_REMOVED lines=21> */
.L_x_10236:
[----:B------:R-:W-:Y:S05]  /*0cc0*/  BSYNC.RECONVERGENT B0 ;  /* 0x0000000000007941 */ /* 0x000fea0003800200 */
.L_x_10235:
[----:B------:R-:W-:Y:S01]  /*0cd0*/  IMAD.SHL.U32 R0, R0, 0x200000, RZ ;  /* 0x0020000000007824 */ /* 0x000fe200078e00ff */
[----:B------:R-:W-:-:S04]  /*0ce0*/  LEA R2, R2, 0x37800000, 0x17 ;  /* 0x3780000002027811 */ /* 0x000fc800078eb8ff */
[----:B------:R-:W-:-:S05]  /*0cf0*/  LOP3.LUT R0, R2, R0, R7, 0xfe, !PT ;  /* 0x0000000002007212 */ /* 0x000fca00078efe07 */
[----:B------:R-:W-:-:S04]  /*0d00*/  FMUL.FTZ R0, R0, 1 ;  /* 0x3f80000000007820 */ /* 0x000fc80000410000 */
[----:B------:R4:W0:Y:S02]  /*0d10*/  F2F.F64.F32 R28, R0 ;  /* 0x00000000001c7310 */ /* 0x0008240000201800 */
[----:B0---4-:R-:W-:Y:S05]  /*0d20*/  BRA `(.L_x_10218) ;  /* 0x0000000000a47947 */ /* 0x011fea0003800000 */
.L_x_10230:
[----:B------:R-:W-:-:S09]  /*0d30*/  UISETP.NE.AND UP0, UPT, UR4, 0x1c, UPT ;  /* 0x0000001c0400788c */ /* 0x000fd2000bf05270 */
[----:B------:R-:W-:Y:S05]  /*0d40*/  BRA.U !UP0, `(.L_x_10237) ;  /* 0x0000000108947547 */ /* 0x000fea000b800000 */
[----:B------:R-:W-:-:S09]  /*0d50*/  UISETP.NE.AND UP0, UPT, UR4, 0x1d, UPT ;  /* 0x0000001d0400788c */ /* 0x000fd2000bf05270 */
[----:B------:R-:W-:Y:S05]  /*0d60*/  BRA.U !UP0, `(.L_x_10238) ;  /* 0x0000000108807547 */ /* 0x000fea000b800000 */
[----:B------:R-:W-:-:S09]  /*0d70*/  UISETP.NE.AND UP0, UPT, UR4, 0x2c, UPT ;  /* 0x0000002c0400788c */ /* 0x000fd2000bf05270 */
[----:B------:R-:W-:Y:S05]  /*0d80*/  BRA.U !UP0, `(.L_x_10239) ;  /* 0x0000000108487547 */ /* 0x000fea000b800000 */
.L_x_10217:
        /* <DEDUP_REMOVED lines=16> */
.L_x_10240:
[----:B------:R-:W-:Y:S01]  /*0e90*/  CS2R R28, SRZ ;  /* 0x00000000001c7805 */ /* 0x000fe2000001ff00 */
[----:B------:R-:W-:Y:S06]  /*0ea0*/  BRA `(.L_x_10218) ;  /* 0x0000000000447947 */ /* 0x000fec0003800000 */
.L_x_10239:
        /* <DEDUP_REMOVED lines=12> */
.L_x_10238:
[----:B------:R-:W2:Y:S02]  /*0f70*/  LDG.E.64 R28, desc[UR36][R2.64] ;  /* 0x00000024021c7981 */ /* 0x000ea4000c1e1b00 */
[----:B--2---:R-:W4:Y:S02]  /*0f80*/  I2F.F64.U64 R28, R28 ;  /* 0x0000001c001c7312 */ /* 0x004f240000301800 */
[----:B----4-:R-:W-:Y:S05]  /*0f90*/  BRA `(.L_x_10218) ;  /* 0x0000000000087947 */ /* 0x010fea0003800000 */
.L_x_10237:
[----:B------:R-:W2:Y:S02]  /*0fa0*/  LDG.E R2, desc[UR36][R2.64] ;  /* 0x0000002402027981 */ /* 0x000ea4000c1e1900 */
[----:B--2---:R2:W3:Y:S02]  /*0fb0*/  I2F.F64.U32 R28, R2 ;  /* 0x00000002001c7312 */ /* 0x0044e40000201800 */
.L_x_10218:
[----:B------:R-:W-:Y:S05]  /*0fc0*/  BSYNC.RECONVERGENT B6 ;  /* 0x0000000000067941 */ /* 0x000fea0003800200 */
.L_x_10212:
[----:B012---:R-:W-:-:S07]  /*0fd0*/  VIADD R2, R23, 0x80 ;  /* 0x0000008017027836 */ /* 0x007fce0000000000 */
.L_x_10211:
[----:B------:R-:W-:Y:S05]  /*0fe0*/  BSYNC.RECONVERGENT B7 ;  /* 0x0000000000077941 */ /* 0x000fea0003800200 */
.L_x_10210:
        /* <DEDUP_REMOVED lines=25> */
.L_x_10247:
[----:B------:R-:W2:Y:S02]  /*1180*/  LDG.E.U8 R4, desc[UR36][R4.64] ;  /* 0x0000002404047981 */ /* 0x000ea4000c1e1100 */
[----:B--2---:R1:W2:Y:S02]  /*1190*/  I2F.F64.U16 R26, R4 ;  /* 0x00000004001a7312 */ /* 0x0042a40000101800 */
[----:B-12---:R-:W-:Y:S05]  /*11a0*/  BRA `(.L_x_10249) ;  /* 0x0000000c00647947 */ /* 0x006fea0003800000 */
.L_x_10246:
        /* <DEDUP_REMOVED lines=9> */
.L_x_10251:
[----:B------:R-:W2:Y:S02]  /*1240*/  LDG.E R4, desc[UR36][R4.64] ;  /* 0x0000002404047981 */ /* 0x000ea4000c1e1900 */
[----:B--2---:R1:W2:Y:S02]  /*1250*/  I2F.F64 R26, R4 ;  /* 0x00000004001a7312 */ /* 0x0042a40000201c00 */
[----:B-12---:R-:W-:Y:S05]  /*1260*/  BRA `(.L_x_10249) ;  /* 0x0000000c00347947 */ /* 0x006fea0003800000 */
.L_x_10250:
[----:B------:R-:W2:Y:S02]  /*1270*/  LDG.E.U16 R4, desc[UR36][R4.64] ;  /* 0x0000002404047981 */ /* 0x000ea4000c1e1500 */
[----:B--2---:R1:W2:Y:S02]  /*1280*/  I2F.F64.S16 R26, R4 ;  /* 0x00000004001a7312 */ /* 0x0042a40000101c00 */
[----:B-12---:R-:W-:Y:S05]  /*1290*/  BRA `(.L_x_10249) ;  /* 0x0000000c00287947 */ /* 0x006fea0003800000 */
.L_x_10245:
        /* <DEDUP_REMOVED lines=10> */
.L_x_10253:
[----:B------:R-:W2:Y:S02]  /*1340*/  LDG.E.U16 R0, desc[UR36][R4.64] ;  /* 0x0000002404007981 */ /* 0x000ea4000c1e1500 */
[----:B--2---:R-:W-:-:S05]  /*1350*/  HADD2.F32 R0, -RZ, R0.H0_H0 ;  /* 0x20000000ff007230 */ /* 0x004fca0000004100 */
[----:B------:R-:W-:-:S04]  /*1360*/  FMUL.FTZ R0, R0, 1 ;  /* 0x3f80000000007820 */ /* 0x000fc80000410000 */
[----:B------:R0:W1:Y:S02]  /*1370*/  F2F.F64.F32 R26, R0 ;  /* 0x00000000001a7310 */ /* 0x0000640000201800 */
[----:B01----:R-:W-:Y:S05]  /*1380*/  BRA `(.L_x_10249) ;  /* 0x0000000800ec7947 */ /* 0x003fea0003800000 */
.L_x_10252:
        /* <DEDUP_REMOVED lines=10> */
.L_x_10255:
[----:B------:R-:W2:Y:S02]  /*1430*/  LDG.E.U16 R4, desc[UR36][R4.64] ;  /* 0x0000002404047981 */ /* 0x000ea4000c1e1500 */
[----:B--2---:R-:W-:-:S05]  /*1440*/  HADD2.F32 R0, -RZ, R4.H0_H0 ;  /* 0x20000004ff007230 */ /* 0x004fca0000004100 */
[----:B------:R-:W-:-:S04]  /*1450*/  FMUL.FTZ R0, R0, 1 ;  /* 0x3f80000000007820 */ /* 0x000fc80000410000 */
[----:B------:R0:W1:Y:S02]  /*1460*/  F2F.F64.F32 R26, R0 ;  /* 0x00000000001a7310 */ /* 0x0000640000201800 */
[----:B01----:R-:W-:Y:S05]  /*1470*/  BRA `(.L_x_10249) ;  /* 0x0000000800b07947 */ /* 0x003fea0003800000 */
.L_x_10254:
[----:B------:R0:W5:Y:S01]  /*1480*/  LDG.E.64 R26, desc[UR36][R4.64] ;  /* 0x00000024041a7981 */ /* 0x000162000c1e1b00 */
[----:B------:R-:W-:Y:S05]  /*1490*/  BRA `(.L_x_10249) ;  /* 0x0000000800a87947 */ /* 0x000fea0003800000 */
.L_x_10244:
        /* <DEDUP_REMOVED lines=13> */
.L_x_10258:
[----:B------:R4:W5:Y:S01]  /*1570*/  LDG.E.64 R26, desc[UR36][R4.64] ;  /* 0x00000024041a7981 */ /* 0x000962000c1e1b00 */
[----:B------:R-:W-:Y:S05]  /*1580*/  BRA `(.L_x_10249) ;  /* 0x00000008006c7947 */ /* 0x000fea0003800000 */
.L_x_10257:
        /* <DEDUP_REMOVED lines=27> */
.L_x_10260:
        /* <DEDUP_REMOVED lines=15> */
.L_x_10259:
[----:B------:R-:W2:Y:S02]  /*1830*/  LDG.E.U16 R0, desc[UR36][R4.64] ;  /* 0x0000002404007981 */ /* 0x000ea4000c1e1500 */
[----:B--2---:R-:W-:-:S04]  /*1840*/  IMAD.U32 R0, R0, 0x10000, RZ ;  /* 0x0001000000007824 */ /* 0x004fc800078e00ff */
[----:B------:R-:W-:-:S04]  /*1850*/  FMUL.FTZ R0, R0, 1 ;  /* 0x3f80000000007820 */ /* 0x000fc80000410000 */
[----:B------:R4:W0:Y:S02]  /*1860*/  F2F.F64.F32 R26, R0 ;  /* 0x00000000001a7310 */ /* 0x0008240000201800 */
[----:B0---4-:R-:W-:Y:S05]  /*1870*/  BRA `(.L_x_10249) ;  /* 0x0000000400b07947 */ /* 0x011fea0003800000 */
.L_x_10256:
        /* <DEDUP_REMOVED lines=11> */
.L_x_10263:
        /* <DEDUP_REMOVED lines=21> */
.L_x_10265:
[----:B------:R-:W-:Y:S05]  /*1a80*/  BSYNC.RECONVERGENT B0 ;  /* 0x0000000000007941 */ /* 0x000fea0003800200 */
.L_x_10264:
[----:B------:R-:W-:Y:S01]  /*1a90*/  IMAD.SHL.U32 R0, R0, 0x100000, RZ ;  /* 0x0010000000007824 */ /* 0x000fe200078e00ff */
[----:B------:R-:W-:-:S04]  /*1aa0*/  LEA R3, R3, 0x3b800000, 0x17 ;  /* 0x3b80000003037811 */ /* 0x000fc800078eb8ff */
[----:B------:R-:W-:-:S05]  /*1ab0*/  LOP3.LUT R0, R3, R0, R7, 0xfe, !PT ;  /* 0x0000000003007212 */ /* 0x000fca00078efe07 */
[----:B------:R-:W-:-:S04]  /*1ac0*/  FMUL.FTZ R0, R0, 1 ;  /* 0x3f80000000007820 */ /* 0x000fc80000410000 */
[----:B------:R4:W0:Y:S02]  /*1ad0*/  F2F.F64.F32 R26, R0 ;  /* 0x00000000001a7310 */ /* 0x0008240000201800 */
[----:B0---4-:R-:W-:Y:S05]  /*1ae0*/  BRA `(.L_x_10249) ;  /* 0x0000000400147947 */ /* 0x011fea0003800000 */
.L_x_10262:
        /* <DEDUP_REMOVED lines=21> */
.L_x_10267:
[----:B------:R-:W-:Y:S05]  /*1c40*/  BSYNC.RECONVERGENT B0 ;  /* 0x0000000000007941 */ /* 0x000fea0003800200 */
.L_x_10266:
[----:B------:R-:W-:Y:S01]  /*1c50*/  IMAD.SHL.U32 R0, R0, 0x200000, RZ ;  /* 0x0020000000007824 */ /* 0x000fe200078e00ff */
[----:B------:R-:W-:-:S04]  /*1c60*/  LEA R3, R3, 0x37800000, 0x17 ;  /* 0x3780000003037811 */ /* 0x000fc800078eb8ff */
[----:B------:R-:W-:-:S05]  /*1c70*/  LOP3.LUT R0, R3, R0, R7, 0xfe, !PT ;  /* 0x0000000003007212 */ /* 0x000fca00078efe07 */
[----:B------:R-:W-:-:S04]  /*1c80*/  FMUL.FTZ R0, R0, 1 ;  /* 0x3f80000000007820 */ /* 0x000fc80000410000 */
[----:B------:R4:W0:Y:S02]  /*1c90*/  F2F.F64.F32 R26, R0 ;  /* 0x00000000001a7310 */ /* 0x0008240000201800 */
[----:B0---4-:R-:W-:Y:S05]  /*1ca0*/  BRA `(.L_x_10249) ;  /* 0x0000000000a47947 */ /* 0x011fea0003800000 */
.L_x_10261:
        /* <DEDUP_REMOVED lines=18> */
.L_x_10248:
        /* <DEDUP_REMOVED lines=16> */
.L_x_10270:
[----:B------:R-:W-:Y:S01]  /*1ed0*/  CS2R R26, SRZ ;  /* 0x00000000001a7805 */ /* 0x000fe2000001ff00 */
[----:B------:R-:W-:Y:S06]  /*1ee0*/  BRA `(.L_x_10249) ;  /* 0x0000000000147947 */ /* 0x000fec0003800000 */
.L_x_10269:
[----:B------:R-:W2:Y:S02]  /*1ef0*/  LDG.E.64 R26, desc[UR36][R4.64] ;  /* 0x00000024041a7981 */ /* 0x000ea4000c1e1b00 */
[----:B--2---:R-:W1:Y:S02]  /*1f00*/  I2F.F64.U64 R26, R26 ;  /* 0x0000001a001a7312 */ /* 0x004e640000301800 */
[----:B-1----:R-:W-:Y:S05]  /*1f10*/  BRA `(.L_x_10249) ;  /* 0x0000000000087947 */ /* 0x002fea0003800000 */
.L_x_10268:
[----:B------:R-:W2:Y:S02]  /*1f20*/  LDG.E R4, desc[UR36][R4.64] ;  /* 0x0000002404047981 */ /* 0x000ea4000c1e1900 */
[----:B--2---:R1:W2:Y:S02]  /*1f30*/  I2F.F64.U32 R26, R4 ;  /* 0x00000004001a7312 */ /* 0x0042a40000201800 */
.L_x_10249:
[----:B------:R-:W-:Y:S05]  /*1f40*/  BSYNC.RECONVERGENT B6 ;  /* 0x0000000000067941 */ /* 0x000fea0003800200 */
.L_x_10243:
[----:B------:R-:W-:-:S07]  /*1f50*/  VIADD R2, R2, 0x80 ;  /* 0x0000008002027836 */ /* 0x000fce0000000000 */
.L_x_10242:
[----:B------:R-:W-:Y:S05]  /*1f60*/  BSYNC.RECONVERGENT B7 ;  /* 0x0000000000077941 */ /* 0x000fea0003800200 */
.L_x_10241:
        /* <DEDUP_REMOVED lines=25> */
.L_x_10277:
[----:B------:R-:W4:Y:S02]  /*2100*/  LDG.E.U8 R4, desc[UR36][R4.64] ;  /* 0x0000002404047981 */ /* 0x000f24000c1e1100 */
[----:B----4-:R0:W1:Y:S02]  /*2110*/  I2F.F64.U16 R24, R4 ;  /* 0x0000000400187312 */ /* 0x0100640000101800 */
[----:B01----:R-:W-:Y:S05]  /*2120*/  BRA `(.L_x_10279) ;  /* 0x0000000c00647947 */ /* 0x003fea0003800000 */
.L_x_10276:
        /* <DEDUP_REMOVED lines=9> */
.L_x_10281:
[----:B------:R-:W4:Y:S02]  /*21c0*/  LDG.E R4, desc[UR36][R4.64] ;  /* 0x0000002404047981 */ /* 0x000f24000c1e1900 */
[----:B----4-:R0:W1:Y:S02]  /*21d0*/  I2F.F64 R24, R4 ;  /* 0x0000000400187312 */ /* 0x0100640000201c00 */
[----:B01----:R-:W-:Y:S05]  /*21e0*/  BRA `(.L_x_10279) ;  /* 0x0000000c00347947 */ /* 0x003fea0003800000 */
.L_x_10280:
[----:B------:R-:W4:Y:S02]  /*21f0*/  LDG.E.U16 R4, desc[UR36][R4.64] ;  /* 0x0000002404047981 */ /* 0x000f24000c1e1500 */
[----:B----4-:R0:W1:Y:S02]  /*2200*/  I2F.F64.S16 R24, R4 ;  /* 0x0000000400187312 */ /* 0x0100640000101c00 */
[----:B01----:R-:W-:Y:S05]  /*2210*/  BRA `(.L_x_10279) ;  /* 0x0000000c00287947 */ /* 0x003fea0003800000 */
.L_x_10275:
        /* <DEDUP_REMOVED lines=10> */
.L_x_10283:
[----:B------:R-:W4:Y:S02]  /*22c0*/  LDG.E.U16 R0, desc[UR36][R4.64] ;  /* 0x0000002404007981 */ /* 0x000f24000c1e1500 */
[----:B----4-:R-:W-:-:S05]  /*22d0*/  HADD2.F32 R0, -RZ, R0.H0_H0 ;  /* 0x20000000ff007230 */ /* 0x010fca0000004100 */
[----:B------:R-:W-:-:S04]  /*22e0*/  FMUL.FTZ R0, R0, 1 ;  /* 0x3f80000000007820 */ /* 0x000fc80000410000 */
[----:B------:R1:W4:Y:S02]  /*22f0*/  F2F.F64.F32 R24, R0 ;  /* 0x0000000000187310 */ /* 0x0003240000201800 */
[----:B-1--4-:R-:W-:Y:S05]  /*2300*/  BRA `(.L_x_10279) ;  /* 0x0000000800ec7947 */ /* 0x012fea0003800000 */
.L_x_10282:
        /* <DEDUP_REMOVED lines=10> */
.L_x_10285:
[----:B------:R-:W4:Y:S02]  /*23b0*/  LDG.E.U16 R4, desc[UR36][R4.64] ;  /* 0x0000002404047981 */ /* 0x000f24000c1e1500 */
[----:B----4-:R-:W-:-:S05]  /*23c0*/  HADD2.F32 R0, -RZ, R4.H0_H0 ;  /* 0x20000004ff007230 */ /* 0x010fca0000004100 */
[----:B------:R-:W-:-:S04]  /*23d0*/  FMUL.FTZ R0, R0, 1 ;  /* 0x3f80000000007820 */ /* 0x000fc80000410000 */
[----:B------:R1:W4:Y:S02]  /*23e0*/  F2F.F64.F32 R24, R0 ;  /* 0x0000000000187310 */ /* 0x0003240000201800 */
[----:B-1--4-:R-:W-:Y:S05]  /*23f0*/  BRA `(.L_x_10279) ;  /* 0x0000000800b07947 */ /* 0x012fea0003800000 */
.L_x_10284:
[----:B------:R0:W5:Y:S01]  /*2400*/  LDG.E.64 R24, desc[UR36][R4.64] ;  /* 0x0000002404187981 */ /* 0x000162000c1e1b00 */
[----:B------:R-:W-:Y:S05]  /*2410*/  BRA `(.L_x_10279) ;  /* 0x0000000800a87947 */ /* 0x000fea0003800000 */
.L_x_10274:
        /* <DEDUP_REMOVED lines=13> */
.L_x_10288:
[----:B------:R1:W5:Y:S01]  /*24f0*/  LDG.E.64 R24, desc[UR36][R4.64] ;  /* 0x0000002404187981 */ /* 0x000362000c1e1b00 */
[----:B------:R-:W-:Y:S05]  /*2500*/  BRA `(.L_x_10279) ;  /* 0x00000008006c7947 */ /* 0x000fea0003800000 */
.L_x_10287:
        /* <DEDUP_REMOVED lines=27> */
.L_x_10290:
        /* <DEDUP_REMOVED lines=15> */
.L_x_10289:
[----:B------:R-:W4:Y:S02]  /*27b0*/  LDG.E.U16 R0, desc[UR36][R4.64] ;  /* 0x0000002404007981 */ /* 0x000f24000c1e1500 */
[----:B----4-:R-:W-:-:S04]  /*27c0*/  IMAD.U32 R0, R0, 0x10000, RZ ;  /* 0x0001000000007824 */ /* 0x010fc800078e00ff */
[----:B------:R-:W-:-:S04]  /*27d0*/  FMUL.FTZ R0, R0, 1 ;  /* 0x3f80000000007820 */ /* 0x000fc80000410000 */
[----:B------:R4:W0:Y:S02]  /*27e0*/  F2F.F64.F32 R24, R0 ;  /* 0x0000000000187310 */ /* 0x0008240000201800 */
[----:B0---4-:R-:W-:Y:S05]  /*27f0*/  BRA `(.L_x_10279) ;  /* 0x0000000400b07947 */ /* 0x011fea0003800000 */
.L_x_10286:
        /* <DEDUP_REMOVED lines=11> */
.L_x_10293:
        /* <DEDUP_REMOVED lines=21> */
.L_x_10295:
[----:B------:R-:W-:Y:S05]  /*2a00*/  BSYNC.RECONVERGENT B0 ;  /* 0x0000000000007941 */ /* 0x000fea0003800200 */
.L_x_10294:
[----:B------:R-:W-:Y:S01]  /*2a10*/  IMAD.SHL.U32 R0, R0, 0x100000, RZ ;  /* 0x0010000000007824 */ /* 0x000fe200078e00ff */
[----:B------:R-:W-:-:S04]  /*2a20*/  LEA R3, R3, 0x3b800000, 0x17 ;  /* 0x3b80000003037811 */ /* 0x000fc800078eb8ff */
[----:B------:R-:W-:-:S05]  /*2a30*/  LOP3.LUT R0, R3, R0, R7, 0xfe, !PT ;  /* 0x0000000003007212 */ /* 0x000fca00078efe07 */
[----:B------:R-:W-:-:S04]  /*2a40*/  FMUL.FTZ R0, R0, 1 ;  /* 0x3f80000000007820 */ /* 0x000fc80000410000 */
[----:B------:R0:W1:Y:S02]  /*2a50*/  F2F.F64.F32 R24, R0 ;  /* 0x0000000000187310 */ /* 0x0000640000201800 */
[----:B01----:R-:W-:Y:S05]  /*2a60*/  BRA `(.L_x_10279) ;  /* 0x0000000400147947 */ /* 0x003fea0003800000 */
.L_x_10292:
        /* <DEDUP_REMOVED lines=21> */
.L_x_10297:
[----:B------:R-:W-:Y:S05]  /*2bc0*/  BSYNC.RECONVERGENT B0 ;  /* 0x0000000000007941 */ /* 0x000fea0003800200 */
.L_x_10296:
[----:B------:R-:W-:Y:S01]  /*2bd0*/  IMAD.SHL.U32 R0, R0, 0x200000, RZ ;  /* 0x0020000000007824 */ /* 0x000fe200078e00ff */
[----:B------:R-:W-:-:S04]  /*2be0*/  LEA R3, R3, 0x37800000, 0x17 ;  /* 0x3780000003037811 */ /* 0x000fc800078eb8ff */
[----:B------:R-:W-:-:S05]  /*2bf0*/  LOP3.LUT R0, R3, R0, R7, 0xfe, !PT ;  /* 0x0000000003007212 */ /* 0x000fca00078efe07 */
[----:B------:R-:W-:-:S04]  /*2c00*/  FMUL.FTZ R0, R0, 1 ;  /* 0x3f80000000007820 */ /* 0x000fc80000410000 */
[----:B------:R0:W1:Y:S02]  /*2c10*/  F2F.F64.F32 R24, R0 ;  /* 0x0000000000187310 */ /* 0x0000640000201800 */
[----:B01----:R-:W-:Y:S05]  /*2c20*/  BRA `(.L_x_10279) ;  /* 0x0000000000a47947 */ /* 0x003fea0003800000 */
.L_x_10291:
        /* <DEDUP_REMOVED lines=18> */
.L_x_10278:
        /* <DEDUP_REMOVED lines=16> */
.L_x_10300:
[----:B------:R-:W-:Y:S01]  /*2e50*/  CS2R R24, SRZ ;  /* 0x0000000000187805 */ /* 0x000fe2000001ff00 */
[----:B------:R-:W-:Y:S06]  /*2e60*/  BRA `(.L_x_10279) ;  /* 0x0000000000147947 */ /* 0x000fec0003800000 */
.L_x_10299:
[----:B------:R-:W4:Y:S02]  /*2e70*/  LDG.E.64 R24, desc[UR36][R4.64] ;  /* 0x0000002404187981 */ /* 0x000f24000c1e1b00 */
[----:B----4-:R-:W0:Y:S02]  /*2e80*/  I2F.F64.U64 R24, R24 ;  /* 0x0000001800187312 */ /* 0x010e240000301800 */
[----:B0-----:R-:W-:Y:S05]  /*2e90*/  BRA `(.L_x_10279) ;  /* 0x0000000000087947 */ /* 0x001fea0003800000 */
.L_x_10298:
[----:B------:R-:W4:Y:S02]  /*2ea0*/  LDG.E R4, desc[UR36][R4.64] ;  /* 0x0000002404047981 */ /* 0x000f24000c1e1900 */
[----:B----4-:R4:W0:Y:S02]  /*2eb0*/  I2F.F64.U32 R24, R4 ;  /* 0x0000000400187312 */ /* 0x0108240000201800 */
.L_x_10279:
[----:B------:R-:W-:Y:S05]  /*2ec0*/  BSYNC.RECONVERGENT B6 ;  /* 0x0000000000067941 */ /* 0x000fea0003800200 */
.L_x_10273:
[----:B------:R-:W-:-:S07]  /*2ed0*/  VIADD R2, R2, 0x80 ;  /* 0x0000008002027836 */ /* 0x000fce0000000000 */
.L_x_10272:
[----:B------:R-:W-:Y:S05]  /*2ee0*/  BSYNC.RECONVERGENT B7 ;  /* 0x0000000000077941 */ /* 0x000fea0003800200 */
.L_x_10271:
        /* <DEDUP_REMOVED lines=24> */
.L_x_10306:
[----:B------:R-:W4:Y:S02]  /*3070*/  LDG.E.U8 R2, desc[UR36][R2.64] ;  /* 0x0000002402027981 */ /* 0x000f24000c1e1100 */
[----:B----4-:R0:W1:Y:S02]  /*3080*/  I2F.F64.U16 R16, R2 ;  /* 0x0000000200107312 */ /* 0x0100640000101800 */
[----:B01----:R-:W-:Y:S05]  /*3090*/  BRA `(.L_x_10302) ;  /* 0x0000000c00547947 */ /* 0x003fea0003800000 */
.L_x_10305:
        /* <DEDUP_REMOVED lines=9> */
.L_x_10309:
[----:B------:R-:W4:Y:S02]  /*3130*/  LDG.E R2, desc[UR36][R2.64] ;  /* 0x0000002402027981 */ /* 0x000f24000c1e1900 */
[----:B----4-:R0:W1:Y:S02]  /*3140*/  I2F.F64 R16, R2 ;  /* 0x0000000200107312 */ /* 0x0100640000201c00 */
[----:B01----:R-:W-:Y:S05]  /*3150*/  BRA `(.L_x_10302) ;  /* 0x0000000c00247947 */ /* 0x003fea0003800000 */
.L_x_10308:
[----:B------:R-:W4:Y:S02]  /*3160*/  LDG.E.U16 R2, desc[UR36][R2.64] ;  /* 0x0000002402027981 */ /* 0x000f24000c1e1500 */
[----:B----4-:R0:W1:Y:S02]  /*3170*/  I2F.F64.S16 R16, R2 ;  /* 0x0000000200107312 */ /* 0x0100640000101c00 */
[----:B01----:R-:W-:Y:S05]  /*3180*/  BRA `(.L_x_10302) ;  /* 0x0000000c00187947 */ /* 0x003fea0003800000 */
.L_x_10304:
        /* <DEDUP_REMOVED lines=10> */
.L_x_10311:
[----:B------:R-:W4:Y:S02]  /*3230*/  LDG.E.U16 R0, desc[UR36][R2.64] ;  /* 0x0000002402007981 */ /* 0x000f24000c1e1500 */
[----:B----4-:R-:W-:-:S05]  /*3240*/  HADD2.F32 R0, -RZ, R0.H0_H0 ;  /* 0x20000000ff007230 */ /* 0x010fca0000004100 */
[----:B------:R-:W-:-:S04]  /*3250*/  FMUL.FTZ R0, R0, 1 ;  /* 0x3f80000000007820 */ /* 0x000fc80000410000 */
[----:B------:R0:W1:Y:S02]  /*3260*/  F2F.F64.F32 R16, R0 ;  /* 0x0000000000107310 */ /* 0x0000640000201800 */
[----:B01----:R-:W-:Y:S05]  /*3270*/  BRA `(.L_x_10302) ;  /* 0x0000000800dc7947 */ /* 0x003fea0003800000 */
.L_x_10310:
        /* <DEDUP_REMOVED lines=10> */
.L_x_10313:
[----:B------:R-:W4:Y:S02]  /*3320*/  LDG.E.U16 R2, desc[UR36][R2.64] ;  /* 0x0000002402027981 */ /* 0x000f24000c1e1500 */
[----:B----4-:R-:W-:-:S05]  /*3330*/  HADD2.F32 R0, -RZ, R2.H0_H0 ;  /* 0x20000002ff007230 */ /* 0x010fca0000004100 */
[----:B------:R-:W-:-:S04]  /*3340*/  FMUL.FTZ R0, R0, 1 ;  /* 0x3f80000000007820 */ /* 0x000fc80000410000 */
[----:B------:R0:W1:Y:S02]  /*3350*/  F2F.F64.F32 R16, R0 ;  /* 0x0000000000107310 */ /* 0x0000640000201800 */
[----:B01----:R-:W-:Y:S05]  /*3360*/  BRA `(.L_x_10302) ;  /* 0x0000000800a07947 */ /* 0x003fea0003800000 */
.L_x_10312:
[----:B------:R0:W5:Y:S01]  /*3370*/  LDG.E.64 R16, desc[UR36][R2.64] ;  /* 0x0000002402107981 */ /* 0x000162000c1e1b00 */
[----:B------:R-:W-:Y:S05]  /*3380*/  BRA `(.L_x_10302) ;  /* 0x0000000800987947 */ /* 0x000fea0003800000 */
.L_x_10303:
        /* <DEDUP_REMOVED lines=13> */
.L_x_10316:
[----:B------:R0:W5:Y:S01]  /*3460*/  LDG.E.64 R16, desc[UR36][R2.64] ;  /* 0x0000002402107981 */ /* 0x000162000c1e1b00 */
[----:B------:R-:W-:Y:S05]  /*3470*/  BRA `(.L_x_10302) ;  /* 0x00000008005c7947 */ /* 0x000fea0003800000 */
.L_x_10315:
        /* <DEDUP_REMOVED lines=27> */
.L_x_10318:
        /* <DEDUP_REMOVED lines=14> */
.L_x_10317:
[----:B------:R-:W4:Y:S02]  /*3710*/  LDG.E.U16 R0, desc[UR36][R2.64] ;  /* 0x0000002402007981 */ /* 0x000f24000c1e1500 */
[----:B----4-:R-:W-:-:S04]  /*3720*/  IMAD.U32 R0, R0, 0x10000, RZ ;  /* 0x0001000000007824 */ /* 0x010fc800078e00ff */
[----:B------:R-:W-:-:S04]  /*3730*/  FMUL.FTZ R0, R0, 1 ;  /* 0x3f80000000007820 */ /* 0x000fc80000410000 */
[----:B------:R0:W1:Y:S02]  /*3740*/  F2F.F64.F32 R16, R0 ;  /* 0x0000000000107310 */ /* 0x0000640000201800 */
[----:B01----:R-:W-:Y:S05]  /*3750*/  BRA `(.L_x_10302) ;  /* 0x0000000400a47947 */ /* 0x003fea0003800000 */
.L_x_10314:
        /* <DEDUP_REMOVED lines=11> */
.L_x_10321:
        /* <DEDUP_REMOVED lines=20> */
.L_x_10323:
[----:B------:R-:W-:Y:S05]  /*3950*/  BSYNC.RECONVERGENT B0 ;  /* 0x0000000000007941 */ /* 0x000fea0003800200 */
.L_x_10322:
[----:B------:R-:W-:Y:S01]  /*3960*/  IMAD.SHL.U32 R0, R0, 0x100000, RZ ;  /* 0x0010000000007824 */ /* 0x000fe200078e00ff */
[----:B------:R-:W-:-:S04]  /*3970*/  LEA R2, R2, 0x3b800000, 0x17 ;  /* 0x3b80000002027811 */ /* 0x000fc800078eb8ff */
[----:B------:R-:W-:-:S05]  /*3980*/  LOP3.LUT R0, R2, R0, R7, 0xfe, !PT ;  /* 0x0000000002007212 */ /* 0x000fca00078efe07 */
[----:B------:R-:W-:-:S04]  /*3990*/  FMUL.FTZ R0, R0, 1 ;  /* 0x3f80000000007820 */ /* 0x000fc80000410000 */
[----:B------:R0:W1:Y:S02]  /*39a0*/  F2F.F64.F32 R16, R0 ;  /* 0x0000000000107310 */ /* 0x0000640000201800 */
[----:B01----:R-:W-:Y:S05]  /*39b0*/  BRA `(.L_x_10302) ;  /* 0x00000004000c7947 */ /* 0x003fea0003800000 */
.L_x_10320:
        /* <DEDUP_REMOVED lines=20> */
.L_x_10325:
[----:B------:R-:W-:Y:S05]  /*3b00*/  BSYNC.RECONVERGENT B0 ;  /* 0x0000000000007941 */ /* 0x000fea0003800200 */
.L_x_10324:
[----:B------:R-:W-:Y:S01]  /*3b10*/  IMAD.SHL.U32 R0, R0, 0x200000, RZ ;  /* 0x0020000000007824 */ /* 0x000fe200078e00ff */
[----:B------:R-:W-:-:S04]  /*3b20*/  LEA R2, R2, 0x37800000, 0x17 ;  /* 0x3780000002027811 */ /* 0x000fc800078eb8ff */
[----:B------:R-:W-:-:S05]  /*3b30*/  LOP3.LUT R0, R2, R0, R7, 0xfe, !PT ;  /* 0x0000000002007212 */ /* 0x000fca00078efe07 */
[----:B------:R-:W-:-:S04]  /*3b40*/  FMUL.FTZ R0, R0, 1 ;  /* 0x3f80000000007820 */ /* 0x000fc80000410000 */
[----:B------:R0:W1:Y:S02]  /*3b50*/  F2F.F64.F32 R16, R0 ;  /* 0x0000000000107310 */ /* 0x0000640000201800 */
[----:B01----:R-:W-:Y:S05]  /*3b60*/  BRA `(.L_x_10302) ;  /* 0x0000000000a07947 */ /* 0x003fea0003800000 */
.L_x_10319:
        /* <DEDUP_REMOVED lines=18> */
.L_x_10307:
        /* <DEDUP_REMOVED lines=16> */
.L_x_10328:
[----:B------:R-:W-:Y:S05]  /*3d90*/  BRA `(.L_x_10302) ;  /* 0x0000000000147947 */ /* 0x000fea0003800000 */
.L_x_10327:
[----:B------:R-:W4:Y:S02]  /*3da0*/  LDG.E.64 R16, desc[UR36][R2.64] ;  /* 0x0000002402107981 */ /* 0x000f24000c1e1b00 */
[----:B----4-:R-:W0:Y:S02]  /*3db0*/  I2F.F64.U64 R16, R16 ;  /* 0x0000001000107312 */ /* 0x010e240000301800 */
[----:B0-----:R-:W-:Y:S05]  /*3dc0*/  BRA `(.L_x_10302) ;  /* 0x0000000000087947 */ /* 0x001fea0003800000 */
.L_x_10326:
[----:B------:R-:W4:Y:S02]  /*3dd0*/  LDG.E R2, desc[UR36][R2.64] ;  /* 0x0000002402027981 */ /* 0x000f24000c1e1900 */
[----:B----4-:R0:W1:Y:S02]  /*3de0*/  I2F.F64.U32 R16, R2 ;  /* 0x0000000200107312 */ /* 0x0100640000201800 */
.L_x_10302:
[----:B------:R-:W-:Y:S05]  /*3df0*/  BSYNC.RECONVERGENT B6 ;  /* 0x0000000000067941 */ /* 0x000fea0003800200 */
.L_x_10301:
        /* <DEDUP_REMOVED lines=8> */
[----:B------:R-:W0:Y:S01]  /*3e80*/  DSETP.MAX.AND P0, P3, R28, UR4, PT ;  /* 0x000000041c007e2a */ /* 0x000e22000bb0f000 */
        /* <DEDUP_REMOVED lines=11> */
[----:B------:R-:W1:Y:S02]  /*3f40*/  DSETP.MAX.AND P3, P6, R16, UR4, PT ;  /* 0x0000000410007e2a */ /* 0x000e64000be6f000 */
        /* <DEDUP_REMOVED lines=9> */
[----:B------:R-:W1:Y:S02]  /*3fe0*/  DSETP.MAX.AND P1, P4, R26, UR4, PT ;  /* 0x000000041a007e2a */ /* 0x000e64000bc2f000 */
        /* <DEDUP_REMOVED lines=8> */
[----:B------:R-:W1:Y:S02]  /*4070*/  DSETP.MAX.AND P2, P5, R24, UR4, PT ;  /* 0x0000000418007e2a */ /* 0x000e64000bd4f000 */
        /* <DEDUP_REMOVED lines=28> */
.L_x_10335:
[----:B------:R-:W0:Y:S02]  /*4240*/  F2I.S64.F64.TRUNC R4, R4 ;  /* 0x0000000400047311 */ /* 0x000e24000030d900 */
[----:B0-----:R-:W-:-:S05]  /*4250*/  IMAD.MOV.U32 R3, RZ, RZ, R4 ;  /* 0x000000ffff037224 */ /* 0x001fca00078e0004 */
[----:B------:R0:W-:Y:S01]  /*4260*/  STG.E.U8 desc[UR36][R8.64], R3 ;  /* 0x0000000308007986 */ /* 0x0001e2000c101124 */
[----:B------:R-:W-:Y:S05]  /*4270*/  BRA `(.L_x_10337) ;  /* 0x00000010007c7947 */ /* 0x000fea0003800000 */
.L_x_10334:
        /* <DEDUP_REMOVED lines=9> */
.L_x_10339:
[----:B------:R-:W0:Y:S02]  /*4310*/  F2I.F64.TRUNC R5, R4 ;  /* 0x0000000400057311 */ /* 0x000e24000030d100 */
[----:B0-----:R0:W-:Y:S01]  /*4320*/  STG.E desc[UR36][R8.64], R5 ;  /* 0x0000000508007986 */ /* 0x0011e2000c101924 */
[----:B------:R-:W-:Y:S05]  /*4330*/  BRA `(.L_x_10337) ;  /* 0x00000010004c7947 */ /* 0x000fea0003800000 */
.L_x_10338:
[----:B------:R-:W0:Y:S02]  /*4340*/  F2I.F64.TRUNC R5, R4 ;  /* 0x0000000400057311 */ /* 0x000e24000030d100 */
[----:B0-----:R0:W-:Y:S01]  /*4350*/  STG.E.U16 desc[UR36][R8.64], R5 ;  /* 0x0000000508007986 */ /* 0x0011e2000c101524 */
[----:B------:R-:W-:Y:S05]  /*4360*/  BRA `(.L_x_10337) ;  /* 0x0000001000407947 */ /* 0x000fea0003800000 */
.L_x_10333:
        /* <DEDUP_REMOVED lines=17> */
.L_x_10341:
        /* <DEDUP_REMOVED lines=12> */
.L_x_10340:
        /* <DEDUP_REMOVED lines=18> */
.L_x_10343:
        /* <DEDUP_REMOVED lines=13> */
.L_x_10342:
[----:B------:R0:W-:Y:S01]  /*4730*/  STG.E.64 desc[UR36][R8.64], R4 ;  /* 0x0000000408007986 */ /* 0x0001e2000c101b24 */
[----:B------:R-:W-:Y:S05]  /*4740*/  BRA `(.L_x_10337) ;  /* 0x0000000c00487947 */ /* 0x000fea0003800000 */
.L_x_10332:
        /* <DEDUP_REMOVED lines=12> */
.L_x_10346:
[----:B------:R-:W-:-:S05]  /*4810*/  CS2R R6, SRZ ;  /* 0x0000000000067805 */ /* 0x000fca000001ff00 */
[----:B------:R0:W-:Y:S01]  /*4820*/  STG.E.128 desc[UR36][R8.64], R4 ;  /* 0x0000000408007986 */ /* 0x0001e2000c101d24 */
[----:B------:R-:W-:Y:S05]  /*4830*/  BRA `(.L_x_10337) ;  /* 0x0000000c000c7947 */ /* 0x000fea0003800000 */
.L_x_10345:
        /* <DEDUP_REMOVED lines=27> */
.L_x_10350:
[----:B------:R-:W-:Y:S05]  /*49f0*/  BSYNC.RECONVERGENT B0 ;  /* 0x0000000000007941 */ /* 0x000fea0003800200 */
.L_x_10349:
[----:B------:R-:W-:-:S05]  /*4a00*/  LOP3.LUT R7, R0, 0x80, R7, 0xf8, !PT ;  /* 0x0000008000077812 */ /* 0x000fca00078ef807 */
[----:B------:R0:W-:Y:S01]  /*4a10*/  STG.E.U8 desc[UR36][R8.64], R7 ;  /* 0x0000000708007986 */ /* 0x0001e2000c101124 */
[----:B------:R-:W-:Y:S05]  /*4a20*/  BRA `(.L_x_10337) ;  /* 0x0000000800907947 */ /* 0x000fea0003800000 */
.L_x_10348:
        /* <DEDUP_REMOVED lines=23> */
.L_x_10352:
[----:B------:R-:W-:Y:S05]  /*4ba0*/  BSYNC.RECONVERGENT B0 ;  /* 0x0000000000007941 */ /* 0x000fea0003800200 */
.L_x_10351:
[----:B------:R-:W-:-:S05]  /*4bb0*/  LOP3.LUT R7, R0, 0x80, R7, 0xf8, !PT ;  /* 0x0000008000077812 */ /* 0x000fca00078ef807 */
[----:B------:R0:W-:Y:S01]  /*4bc0*/  STG.E.U8 desc[UR36][R8.64], R7 ;  /* 0x0000000708007986 */ /* 0x0001e2000c101124 */
[----:B------:R-:W-:Y:S05]  /*4bd0*/  BRA `(.L_x_10337) ;  /* 0x0000000800247947 */ /* 0x000fea0003800000 */
.L_x_10347:
        /* <DEDUP_REMOVED lines=12> */
.L_x_10344:
        /* <DEDUP_REMOVED lines=11> */
.L_x_10355:
        /* <DEDUP_REMOVED lines=21> */
.L_x_10358:
[----:B------:R-:W-:-:S04]  /*4ea0*/  SHF.R.U32.HI R0, RZ, 0x14, R7 ;  /* 0x00000014ff007819 */ /* 0x000fc80000011607 */
[----:B------:R-:W-:-:S04]  /*4eb0*/  LOP3.LUT R0, R0, 0x1, RZ, 0xc0, !PT ;  /* 0x0000000100007812 */ /* 0x000fc800078ec0ff */
[----:B------:R-:W-:-:S04]  /*4ec0*/  IADD3 R0, PT, PT, R7, 0x487ffff, R0 ;  /* 0x0487ffff07007810 */ /* 0x000fc80007ffe000 */
[----:B------:R-:W-:-:S04]  /*4ed0*/  SHF.R.U32.HI R0, RZ, 0x14, R0 ;  /* 0x00000014ff007819 */ /* 0x000fc80000011600 */
[----:B------:R-:W-:-:S07]  /*4ee0*/  LOP3.LUT R3, R0, 0xff, RZ, 0xc0, !PT ;  /* 0x000000ff00037812 */ /* 0x000fce00078ec0ff */
.L_x_10359:
[----:B------:R-:W-:-:S04]  /*4ef0*/  SHF.R.U32.HI R0, RZ, 0x18, R7 ;  /* 0x00000018ff007819 */ /* 0x000fc80000011607 */
[----:B------:R-:W-:-:S07]  /*4f00*/  LOP3.LUT R0, R3, 0x80, R0, 0xf8, !PT ;  /* 0x0000008003007812 */ /* 0x000fce00078ef800 */
.L_x_10357:
[----:B------:R-:W-:Y:S05]  /*4f10*/  BSYNC.RECONVERGENT B0 ;  /* 0x0000000000007941 */ /* 0x000fea0003800200 */
.L_x_10356:
[----:B------:R1:W-:Y:S01]  /*4f20*/  STG.E.U8 desc[UR36][R8.64], R0 ;  /* 0x0000000008007986 */ /* 0x0003e2000c101124 */
[----:B------:R-:W-:Y:S05]  /*4f30*/  BRA `(.L_x_10337) ;  /* 0x00000004004c7947 */ /* 0x000fea0003800000 */
.L_x_10354:
        /* <DEDUP_REMOVED lines=21> */
.L_x_10362:
[----:B------:R-:W-:-:S04]  /*5090*/  SHF.R.U32.HI R0, RZ, 0x15, R7 ;  /* 0x00000015ff007819 */ /* 0x000fc80000011607 */
[----:B------:R-:W-:-:S04]  /*50a0*/  LOP3.LUT R0, R0, 0x1, RZ, 0xc0, !PT ;  /* 0x0000000100007812 */ /* 0x000fc800078ec0ff */
[----:B------:R-:W-:-:S04]  /*50b0*/  IADD3 R0, PT, PT, R7, 0x88fffff, R0 ;  /* 0x088fffff07007810 */ /* 0x000fc80007ffe000 */
[----:B------:R-:W-:-:S04]  /*50c0*/  SHF.R.U32.HI R0, RZ, 0x15, R0 ;  /* 0x00000015ff007819 */ /* 0x000fc80000011600 */
[----:B------:R-:W-:-:S07]  /*50d0*/  LOP3.LUT R3, R0, 0xff, RZ, 0xc0, !PT ;  /* 0x000000ff00037812 */ /* 0x000fce00078ec0ff */
.L_x_10363:
[----:B------:R-:W-:-:S04]  /*50e0*/  SHF.R.U32.HI R0, RZ, 0x18, R7 ;  /* 0x00000018ff007819 */ /* 0x000fc80000011607 */
[----:B------:R-:W-:-:S07]  /*50f0*/  LOP3.LUT R0, R3, 0x80, R0, 0xf8, !PT ;  /* 0x0000008003007812 */ /* 0x000fce00078ef800 */
.L_x_10361:
[----:B------:R-:W-:Y:S05]  /*5100*/  BSYNC.RECONVERGENT B0 ;  /* 0x0000000000007941 */ /* 0x000fea0003800200 */
.L_x_10360:
[----:B------:R2:W-:Y:S01]  /*5110*/  STG.E.U8 desc[UR36][R8.64], R0 ;  /* 0x0000000008007986 */ /* 0x0005e2000c101124 */
[----:B------:R-:W-:Y:S05]  /*5120*/  BRA `(.L_x_10337) ;  /* 0x0000000000d07947 */ /* 0x000fea0003800000 */
.L_x_10353:
[----:B------:R-:W-:-:S13]  /*5130*/  ISETP.NE.AND P0, PT, R0, 0x1c, PT ;  /* 0x0000001c0000780c */ /* 0x000fda0003f05270 */
[----:B------:R-:W-:Y:S05]  /*5140*/  @!P0 BRA `(.L_x_10364) ;  /* 0x0000000000c08947 */ /* 0x000fea0003800000 */
[----:B------:R-:W-:-:S13]  /*5150*/  ISETP.NE.AND P0, PT, R0, 0x1d, PT ;  /* 0x0000001d0000780c */ /* 0x000fda0003f05270 */
[----:B------:R-:W-:Y:S05]  /*5160*/  @!P0 BRA `(.L_x_10365) ;  /* 0x0000000000ac8947 */ /* 0x000fea0003800000 */
[----:B------:R-:W-:-:S13]  /*5170*/  ISETP.NE.AND P0, PT, R0, 0x2c, PT ;  /* 0x0000002c0000780c */ /* 0x000fda0003f05270 */
[----:B------:R-:W-:Y:S05]  /*5180*/  @!P0 BRA `(.L_x_10366) ;  /* 0x0000000000448947 */ /* 0x000fea0003800000 */
.L_x_10336:
        /* <DEDUP_REMOVED lines=16> */
.L_x_10367:
[----:B------:R-:W-:Y:S05]  /*5290*/  BRA `(.L_x_10337) ;  /* 0x0000000000747947 */ /* 0x000fea0003800000 */
.L_x_10366:
        /* <DEDUP_REMOVED lines=24> */
.L_x_10365:
[----:B------:R-:W0:Y:S02]  /*5420*/  F2I.U64.F64.TRUNC R4, R4 ;  /* 0x0000000400047311 */ /* 0x000e24000030d800 */
[----:B0-----:R0:W-:Y:S01]  /*5430*/  STG.E.64 desc[UR36][R8.64], R4 ;  /* 0x0000000408007986 */ /* 0x0011e2000c101b24 */
[----:B------:R-:W-:Y:S05]  /*5440*/  BRA `(.L_x_10337) ;  /* 0x0000000000087947 */ /* 0x000fea0003800000 */
.L_x_10364:
[----:B------:R-:W0:Y:S02]  /*5450*/  F2I.U32.F64.TRUNC R5, R4 ;  /* 0x0000000400057311 */ /* 0x000e24000030d000 */
[----:B0-----:R3:W-:Y:S02]  /*5460*/  STG.E desc[UR36][R8.64], R5 ;  /* 0x0000000508007986 */ /* 0x0017e4000c101924 */
.L_x_10337:
        /* <DEDUP_REMOVED lines=24> */
.L_x_10372:
[----:B------:R-:W0:Y:S02]  /*55f0*/  F2I.S64.F64.TRUNC R28, R28 ;  /* 0x0000001c001c7311 */ /* 0x000e24000030d900 */
[----:B0-----:R-:W-:-:S05]  /*5600*/  IMAD.MOV.U32 R3, RZ, RZ, R28 ;  /* 0x000000ffff037224 */ /* 0x001fca00078e001c */
[----:B------:R0:W-:Y:S01]  /*5610*/  STG.E.U8 desc[UR36][R4.64], R3 ;  /* 0x0000000304007986 */ /* 0x0001e2000c101124 */
[----:B------:R-:W-:Y:S05]  /*5620*/  BRA `(.L_x_10374) ;  /* 0x0000001000807947 */ /* 0x000fea0003800000 */
.L_x_10371:
        /* <DEDUP_REMOVED lines=9> */
.L_x_10376:
[----:B------:R-:W0:Y:S02]  /*56c0*/  F2I.F64.TRUNC R29, R28 ;  /* 0x0000001c001d7311 */ /* 0x000e24000030d100 */
[----:B0-----:R0:W-:Y:S01]  /*56d0*/  STG.E desc[UR36][R4.64], R29 ;  /* 0x0000001d04007986 */ /* 0x0011e2000c101924 */
[----:B------:R-:W-:Y:S05]  /*56e0*/  BRA `(.L_x_10374) ;  /* 0x0000001000507947 */ /* 0x000fea0003800000 */
.L_x_10375:
[----:B------:R-:W0:Y:S02]  /*56f0*/  F2I.F64.TRUNC R29, R28 ;  /* 0x0000001c001d7311 */ /* 0x000e24000030d100 */
[----:B0-----:R0:W-:Y:S01]  /*5700*/  STG.E.U16 desc[UR36][R4.64], R29 ;  /* 0x0000001d04007986 */ /* 0x0011e2000c101524 */
[----:B------:R-:W-:Y:S05]  /*5710*/  BRA `(.L_x_10374) ;  /* 0x0000001000447947 */ /* 0x000fea0003800000 */
.L_x_10370:
        /* <DEDUP_REMOVED lines=17> */
.L_x_10378:
        /* <DEDUP_REMOVED lines=12> */
.L_x_10377:
        /* <DEDUP_REMOVED lines=18> */
.L_x_10380:
        /* <DEDUP_REMOVED lines=13> */
.L_x_10379:
[----:B------:R0:W-:Y:S01]  /*5ae0*/  STG.E.64 desc[UR36][R4.64], R28 ;  /* 0x0000001c04007986 */ /* 0x0001e2000c101b24 */
[----:B------:R-:W-:Y:S05]  /*5af0*/  BRA `(.L_x_10374) ;  /* 0x0000000c004c7947 */ /* 0x000fea0003800000 */
.L_x_10369:
        /* <DEDUP_REMOVED lines=13> */
.L_x_10384:
        /* <DEDUP_REMOVED lines=26> */
.L_x_10387:
[----:B------:R-:W-:-:S04]  /*5d70*/  SHF.R.U32.HI R3, RZ, 0x18, R7 ;  /* 0x00000018ff037819 */ /* 0x000fc80000011607 */
[----:B------:R-:W-:-:S07]  /*5d80*/  LOP3.LUT R0, R0, 0x80, R3, 0xf8, !PT ;  /* 0x0000008000007812 */ /* 0x000fce00078ef803 */
.L_x_10386:
[----:B------:R-:W-:Y:S05]  /*5d90*/  BSYNC.RECONVERGENT B0 ;  /* 0x0000000000007941 */ /* 0x000fea0003800200 */
.L_x_10385:
[----:B------:R3:W-:Y:S01]  /*5da0*/  STG.E.U8 desc[UR36][R4.64], R0 ;  /* 0x0000000004007986 */ /* 0x0007e2000c101124 */
[----:B------:R-:W-:Y:S05]  /*5db0*/  BRA `(.L_x_10374) ;  /* 0x00000008009c7947 */ /* 0x000fea0003800000 */
.L_x_10383:
        /* <DEDUP_REMOVED lines=26> */
.L_x_10390:
[----:B------:R-:W-:-:S04]  /*5f60*/  SHF.R.U32.HI R3, RZ, 0x18, R7 ;  /* 0x00000018ff037819 */ /* 0x000fc80000011607 */
[----:B------:R-:W-:-:S07]  /*5f70*/  LOP3.LUT R0, R0, 0x80, R3, 0xf8, !PT ;  /* 0x0000008000007812 */ /* 0x000fce00078ef803 */
.L_x_10389:
[----:B------:R-:W-:Y:S05]  /*5f80*/  BSYNC.RECONVERGENT B0 ;  /* 0x0000000000007941 */ /* 0x000fea0003800200 */
.L_x_10388:
[----:B------:R0:W-:Y:S01]  /*5f90*/  STG.E.U8 desc[UR36][R4.64], R0 ;  /* 0x0000000004007986 */ /* 0x0001e2000c101124 */
[----:B------:R-:W-:Y:S05]  /*5fa0*/  BRA `(.L_x_10374) ;  /* 0x0000000800207947 */ /* 0x000fea0003800000 */
.L_x_10382:
        /* <DEDUP_REMOVED lines=30> */
.L_x_10392:
[----:B------:R-:W0:Y:S02]  /*6190*/  F2I.U64.F64.TRUNC R28, R28 ;  /* 0x0000001c001c7311 */ /* 0x000e24000030d800 */
[----:B0-----:R1:W-:Y:S01]  /*61a0*/  STG.E.64 desc[UR36][R4.64], R28 ;  /* 0x0000001c04007986 */ /* 0x0013e2000c101b24 */
[----:B------:R-:W-:Y:S05]  /*61b0*/  BRA `(.L_x_10374) ;  /* 0x00000004009c7947 */ /* 0x000fea0003800000 */
.L_x_10391:
[----:B------:R-:W0:Y:S02]  /*61c0*/  F2I.U32.F64.TRUNC R29, R28 ;  /* 0x0000001c001d7311 */ /* 0x000e24000030d000 */
[----:B0-----:R0:W-:Y:S01]  /*61d0*/  STG.E desc[UR36][R4.64], R29 ;  /* 0x0000001d04007986 */ /* 0x0011e2000c101924 */
[----:B------:R-:W-:Y:S05]  /*61e0*/  BRA `(.L_x_10374) ;  /* 0x0000000400907947 */ /* 0x000fea0003800000 */
.L_x_10381:
        /* <DEDUP_REMOVED lines=10> */
.L_x_10394:
[----:B------:R-:W-:-:S05]  /*6290*/  CS2R R30, SRZ ;  /* 0x00000000001e7805 */ /* 0x000fca000001ff00 */
[----:B------:R0:W-:Y:S01]  /*62a0*/  STG.E.128 desc[UR36][R4.64], R28 ;  /* 0x0000001c04007986 */ /* 0x0001e2000c101d24 */
[----:B------:R-:W-:Y:S05]  /*62b0*/  BRA `(.L_x_10374) ;  /* 0x00000004005c7947 */ /* 0x000fea0003800000 */
.L_x_10393:
[----:B------:R-:W-:-:S13]  /*62c0*/  ISETP.NE.AND P0, PT, R0, 0xf, PT ;  /* 0x0000000f0000780c */ /* 0x000fda0003f05270 */
[----:B------:R-:W-:Y:S05]  /*62d0*/  @!P0 BRA `(.L_x_10395) ;  /* 0x0000000400288947 */ /* 0x000fea0003800000 */
[----:B------:R-:W-:-:S13]  /*62e0*/  ISETP.NE.AND P0, PT, R0, 0x17, PT ;  /* 0x000000170000780c */ /* 0x000fda0003f05270 */
[----:B------:R-:W-:Y:S05]  /*62f0*/  @!P0 BRA `(.L_x_10396) ;  /* 0x0000000000b08947 */ /* 0x000fea0003800000 */
[----:B------:R-:W-:-:S13]  /*6300*/  ISETP.NE.AND P0, PT, R0, 0x18, PT ;  /* 0x000000180000780c */ /* 0x000fda0003f05270 */
[----:B------:R-:W-:Y:S05]  /*6310*/  @!P0 BRA `(.L_x_10397) ;  /* 0x0000000000448947 */ /* 0x000fea0003800000 */
.L_x_10373:
        /* <DEDUP_REMOVED lines=16> */
.L_x_10398:
[----:B------:R-:W-:Y:S05]  /*6420*/  BRA `(.L_x_10374) ;  /* 0x0000000400007947 */ /* 0x000fea0003800000 */
.L_x_10397:
        /* <DEDUP_REMOVED lines=21> */
.L_x_10400:
[----:B------:R-:W-:Y:S05]  /*6580*/  BSYNC.RECONVERGENT B0 ;  /* 0x0000000000007941 */ /* 0x000fea0003800200 */
.L_x_10399:
[----:B------:R-:W-:-:S05]  /*6590*/  LOP3.LUT R3, R0, 0x80, R3, 0xf8, !PT ;  /* 0x0000008000037812 */ /* 0x000fca00078ef803 */
[----:B------:R0:W-:Y:S01]  /*65a0*/  STG.E.U8 desc[UR36][R4.64], R3 ;  /* 0x0000000304007986 */ /* 0x0001e2000c101124 */
[----:B------:R-:W-:Y:S05]  /*65b0*/  BRA `(.L_x_10374) ;  /* 0x00000000009c7947 */ /* 0x000fea0003800000 */
.L_x_10396:
        /* <DEDUP_REMOVED lines=20> */
.L_x_10402:
[----:B------:R-:W-:Y:S01]  /*6700*/  IMAD.MOV.U32 R0, RZ, RZ, 0x7f ;  /* 0x0000007fff007424 */ /* 0x000fe200078e00ff */
[----:B------:R-:W-:-:S04]  /*6710*/  ISETP.GT.U32.AND P0, PT, R3, 0x7f800000, PT ;  /* 0x7f8000000300780c */ /* 0x000fc80003f04070 */
[----:B------:R-:W-:-:S09]  /*6720*/  SEL R0, R0, 0x7c, P0 ;  /* 0x0000007c00007807 */ /* 0x000fd20000000000 */
.L_x_10403:
[----:B------:R-:W-:Y:S05]  /*6730*/  BSYNC.RECONVERGENT B0 ;  /* 0x0000000000007941 */ /* 0x000fea0003800200 */
.L_x_10401:
[----:B------:R-:W-:-:S04]  /*6740*/  SHF.R.U32.HI R3, RZ, 0x18, R7 ;  /* 0x00000018ff037819 */ /* 0x000fc80000011607 */
[----:B------:R-:W-:-:S05]  /*6750*/  LOP3.LUT R3, R0, 0x80, R3, 0xf8, !PT ;  /* 0x0000008000037812 */ /* 0x000fca00078ef803 */
[----:B------:R0:W-:Y:S01]  /*6760*/  STG.E.U8 desc[UR36][R4.64], R3 ;  /* 0x0000000304007986 */ /* 0x0001e2000c101124 */
[----:B------:R-:W-:Y:S05]  /*6770*/  BRA `(.L_x_10374) ;  /* 0x00000000002c7947 */ /* 0x000fea0003800000 */
.L_x_10395:
        /* <DEDUP_REMOVED lines=11> */
.L_x_10374:
[----:B------:R-:W-:-:S07]  /*6830*/  VIADD R23, R23, 0x80 ;  /* 0x0000008017177836 */ /* 0x000fce0000000000 */
.L_x_10331:
[----:B------:R-:W-:-:S13]  /*6840*/  ISETP.GE.AND P0, PT, R23, R19, PT ;  /* 0x000000131700720c */ /* 0x000fda0003f06270 */
[----:B------:R-:W-:Y:S05]  /*6850*/  @P0 BREAK.RELIABLE B6 ;  /* 0x0000000000060942 */ /* 0x000fea0003800100 */
[----:B------:R-:W-:Y:S05]  /*6860*/  @P0 BRA `(.L_x_10368) ;  /* 0x0000001000ec0947 */ /* 0x000fea0003800000 */
[----:B------:R-:W-:Y:S05]  /*6870*/  BSYNC.RELIABLE B6 ;  /* 0x0000000000067941 */ /* 0x000fea0003800100 */
.L_x_10330:
        /* <DEDUP_REMOVED lines=21> */
.L_x_10407:
[----:B------:R-:W0:Y:S02]  /*69d0*/  F2I.S64.F64.TRUNC R24, R24 ;  /* 0x0000001800187311 */ /* 0x000e24000030d900 */
[----:B0-----:R-:W-:-:S05]  /*69e0*/  IMAD.MOV.U32 R3, RZ, RZ, R24 ;  /* 0x000000ffff037224 */ /* 0x001fca00078e0018 */
[----:B------:R0:W-:Y:S01]  /*69f0*/  STG.E.U8 desc[UR36][R4.64], R3 ;  /* 0x0000000304007986 */ /* 0x0001e2000c101124 */
[----:B------:R-:W-:Y:S05]  /*6a00*/  BRA `(.L_x_10409) ;  /* 0x0000001000807947 */ /* 0x000fea0003800000 */
.L_x_10406:
        /* <DEDUP_REMOVED lines=9> */
.L_x_10411:
[----:B------:R-:W0:Y:S02]  /*6aa0*/  F2I.F64.TRUNC R25, R24 ;  /* 0x0000001800197311 */ /* 0x000e24000030d100 */
[----:B0-----:R0:W-:Y:S01]  /*6ab0*/  STG.E desc[UR36][R4.64], R25 ;  /* 0x0000001904007986 */ /* 0x0011e2000c101924 */
[----:B------:R-:W-:Y:S05]  /*6ac0*/  BRA `(.L_x_10409) ;  /* 0x0000001000507947 */ /* 0x000fea0003800000 */
.L_x_10410:
[----:B------:R-:W0:Y:S02]  /*6ad0*/  F2I.F64.TRUNC R25, R24 ;  /* 0x0000001800197311 */ /* 0x000e24000030d100 */
[----:B0-----:R0:W-:Y:S01]  /*6ae0*/  STG.E.U16 desc[UR36][R4.64], R25 ;  /* 0x0000001904007986 */ /* 0x0011e2000c101524 */
[----:B------:R-:W-:Y:S05]  /*6af0*/  BRA `(.L_x_10409) ;  /* 0x0000001000447947 */ /* 0x000fea0003800000 */
.L_x_10405:
        /* <DEDUP_REMOVED lines=17> */
.L_x_10413:
        /* <DEDUP_REMOVED lines=12> */
.L_x_10412:
        /* <DEDUP_REMOVED lines=18> */
.L_x_10415:
        /* <DEDUP_REMOVED lines=13> */
.L_x_10414:
[----:B------:R0:W-:Y:S01]  /*6ec0*/  STG.E.64 desc[UR36][R4.64], R24 ;  /* 0x0000001804007986 */ /* 0x0001e2000c101b24 */
[----:B------:R-:W-:Y:S05]  /*6ed0*/  BRA `(.L_x_10409) ;  /* 0x0000000c004c7947 */ /* 0x000fea0003800000 */
.L_x_10404:
        /* <DEDUP_REMOVED lines=13> */
.L_x_10419:
        /* <DEDUP_REMOVED lines=26> */
.L_x_10422:
[----:B------:R-:W-:-:S04]  /*7150*/  SHF.R.U32.HI R3, RZ, 0x18, R7 ;  /* 0x00000018ff037819 */ /* 0x000fc80000011607 */
[----:B------:R-:W-:-:S07]  /*7160*/  LOP3.LUT R0, R0, 0x80, R3, 0xf8, !PT ;  /* 0x0000008000007812 */ /* 0x000fce00078ef803 */
.L_x_10421:
[----:B------:R-:W-:Y:S05]  /*7170*/  BSYNC.RECONVERGENT B0 ;  /* 0x0000000000007941 */ /* 0x000fea0003800200 */
.L_x_10420:
[----:B------:R4:W-:Y:S01]  /*7180*/  STG.E.U8 desc[UR36][R4.64], R0 ;  /* 0x0000000004007986 */ /* 0x0009e2000c101124 */
[----:B------:R-:W-:Y:S05]  /*7190*/  BRA `(.L_x_10409) ;  /* 0x00000008009c7947 */ /* 0x000fea0003800000 */
.L_x_10418:
        /* <DEDUP_REMOVED lines=26> */
.L_x_10425:
[----:B------:R-:W-:-:S04]  /*7340*/  SHF.R.U32.HI R3, RZ, 0x18, R7 ;  /* 0x00000018ff037819 */ /* 0x000fc80000011607 */
[----:B------:R-:W-:-:S07]  /*7350*/  LOP3.LUT R0, R0, 0x80, R3, 0xf8, !PT ;  /* 0x0000008000007812 */ /* 0x000fce00078ef803 */
.L_x_10424:
[----:B------:R-:W-:Y:S05]  /*7360*/  BSYNC.RECONVERGENT B0 ;  /* 0x0000000000007941 */ /* 0x000fea0003800200 */
.L_x_10423:
[----:B------:R3:W-:Y:S01]  /*7370*/  STG.E.U8 desc[UR36][R4.64], R0 ;  /* 0x0000000004007986 */ /* 0x0007e2000c101124 */
[----:B------:R-:W-:Y:S05]  /*7380*/  BRA `(.L_x_10409) ;  /* 0x0000000800207947 */ /* 0x000fea0003800000 */
.L_x_10417:
        /* <DEDUP_REMOVED lines=30> */
.L_x_10427:
[----:B------:R-:W0:Y:S02]  /*7570*/  F2I.U64.F64.TRUNC R24, R24 ;  /* 0x0000001800187311 */ /* 0x000e24000030d800 */
[----:B0-----:R0:W-:Y:S01]  /*7580*/  STG.E.64 desc[UR36][R4.64], R24 ;  /* 0x0000001804007986 */ /* 0x0011e2000c101b24 */
[----:B------:R-:W-:Y:S05]  /*7590*/  BRA `(.L_x_10409) ;  /* 0x00000004009c7947 */ /* 0x000fea0003800000 */
.L_x_10426:
[----:B------:R-:W0:Y:S02]  /*75a0*/  F2I.U32.F64.TRUNC R25, R24 ;  /* 0x0000001800197311 */ /* 0x000e24000030d000 */
[----:B0-----:R2:W-:Y:S01]  /*75b0*/  STG.E desc[UR36][R4.64], R25 ;  /* 0x0000001904007986 */ /* 0x0015e2000c101924 */
[----:B------:R-:W-:Y:S05]  /*75c0*/  BRA `(.L_x_10409) ;  /* 0x0000000400907947 */ /* 0x000fea0003800000 */
.L_x_10416:
        /* <DEDUP_REMOVED lines=10> */
.L_x_10429:
[----:B------:R-:W-:-:S05]  /*7670*/  CS2R R26, SRZ ;  /* 0x00000000001a7805 */ /* 0x000fca000001ff00 */
[----:B------:R0:W-:Y:S01]  /*7680*/  STG.E.128 desc[UR36][R4.64], R24 ;  /* 0x0000001804007986 */ /* 0x0001e2000c101d24 */
[----:B------:R-:W-:Y:S05]  /*7690*/  BRA `(.L_x_10409) ;  /* 0x00000004005c7947 */ /* 0x000fea0003800000 */
.L_x_10428:
[----:B------:R-:W-:-:S13]  /*76a0*/  ISETP.NE.AND P0, PT, R0, 0xf, PT ;  /* 0x0000000f0000780c */ /* 0x000fda0003f05270 */
[----:B------:R-:W-:Y:S05]  /*76b0*/  @!P0 BRA `(.L_x_10430) ;  /* 0x0000000400288947 */ /* 0x000fea0003800000 */
[----:B------:R-:W-:-:S13]  /*76c0*/  ISETP.NE.AND P0, PT, R0, 0x17, PT ;  /* 0x000000170000780c */ /* 0x000fda0003f05270 */
[----:B------:R-:W-:Y:S05]  /*76d0*/  @!P0 BRA `(.L_x_10431) ;  /* 0x0000000000b08947 */ /* 0x000fea0003800000 */
[----:B------:R-:W-:-:S13]  /*76e0*/  ISETP.NE.AND P0, PT, R0, 0x18, PT ;  /* 0x000000180000780c */ /* 0x000fda0003f05270 */
[----:B------:R-:W-:Y:S05]  /*76f0*/  @!P0 BRA `(.L_x_10432) ;  /* 0x0000000000448947 */ /* 0x000fea0003800000 */
.L_x_10408:
        /* <DEDUP_REMOVED lines=16> */
.L_x_10433:
[----:B------:R-:W-:Y:S05]  /*7800*/  BRA `(.L_x_10409) ;  /* 0x0000000400007947 */ /* 0x000fea0003800000 */
.L_x_10432:
        /* <DEDUP_REMOVED lines=21> */
.L_x_10435:
[----:B------:R-:W-:Y:S05]  /*7960*/  BSYNC.RECONVERGENT B0 ;  /* 0x0000000000007941 */ /* 0x000fea0003800200 */
.L_x_10434:
[----:B------:R-:W-:-:S05]  /*7970*/  LOP3.LUT R3, R0, 0x80, R3, 0xf8, !PT ;  /* 0x0000008000037812 */ /* 0x000fca00078ef803 */
[----:B------:R0:W-:Y:S01]  /*7980*/  STG.E.U8 desc[UR36][R4.64], R3 ;  /* 0x0000000304007986 */ /* 0x0001e2000c101124 */
[----:B------:R-:W-:Y:S05]  /*7990*/  BRA `(.L_x_10409) ;  /* 0x00000000009c7947 */ /* 0x000fea0003800000 */
.L_x_10431:
        /* <DEDUP_REMOVED lines=20> */
.L_x_10437:
[----:B------:R-:W-:Y:S01]  /*7ae0*/  IMAD.MOV.U32 R0, RZ, RZ, 0x7f ;  /* 0x0000007fff007424 */ /* 0x000fe200078e00ff */
[----:B------:R-:W-:-:S04]  /*7af0*/  ISETP.GT.U32.AND P0, PT, R3, 0x7f800000, PT ;  /* 0x7f8000000300780c */ /* 0x000fc80003f04070 */
[----:B------:R-:W-:-:S09]  /*7b00*/  SEL R0, R0, 0x7c, P0 ;  /* 0x0000007c00007807 */ /* 0x000fd20000000000 */
.L_x_10438:
[----:B------:R-:W-:Y:S05]  /*7b10*/  BSYNC.RECONVERGENT B0 ;  /* 0x0000000000007941 */ /* 0x000fea0003800200 */
.L_x_10436:
[----:B------:R-:W-:-:S04]  /*7b20*/  SHF.R.U32.HI R3, RZ, 0x18, R7 ;  /* 0x00000018ff037819 */ /* 0x000fc80000011607 */
[----:B------:R-:W-:-:S05]  /*7b30*/  LOP3.LUT R3, R0, 0x80, R3, 0xf8, !PT ;  /* 0x0000008000037812 */ /* 0x000fca00078ef803 */
[----:B------:R0:W-:Y:S01]  /*7b40*/  STG.E.U8 desc[UR36][R4.64], R3 ;  /* 0x0000000304007986 */ /* 0x0001e2000c101124 */
[----:B------:R-:W-:Y:S05]  /*7b50*/  BRA `(.L_x_10409) ;  /* 0x00000000002c7947 */ /* 0x000fea0003800000 */
.L_x_10430:
        /* <DEDUP_REMOVED lines=11> */
.L_x_10409:
[----:B------:R-:W-:-:S07]  /*7c10*/  VIADD R23, R23, 0x80 ;  /* 0x0000008017177836 */ /* 0x000fce0000000000 */
.L_x_10368:
[----:B------:R-:W-:Y:S05]  /*7c20*/  BSYNC.RECONVERGENT B7 ;  /* 0x0000000000077941 */ /* 0x000fea0003800200 */
.L_x_10329:
        /* <DEDUP_REMOVED lines=22> */
.L_x_10442:
[----:B------:R-:W0:Y:S02]  /*7d90*/  F2I.S64.F64.TRUNC R16, R16 ;  /* 0x0000001000107311 */ /* 0x000e24000030d900 */
[----:B0-----:R-:W-:-:S05]  /*7da0*/  IMAD.MOV.U32 R3, RZ, RZ, R16 ;  /* 0x000000ffff037224 */ /* 0x001fca00078e0010 */
[----:B------:R-:W-:Y:S01]  /*7db0*/  STG.E.U8 desc[UR36][R4.64], R3 ;  /* 0x0000000304007986 */ /* 0x000fe2000c101124 */
[----:B------:R-:W-:Y:S05]  /*7dc0*/  EXIT ;  /* 0x000000000000794d */ /* 0x000fea0003800000 */
.L_x_10441:
        /* <DEDUP_REMOVED lines=9> */
.L_x_10445:
[----:B------:R-:W0:Y:S02]  /*7e60*/  F2I.F64.TRUNC R17, R16 ;  /* 0x0000001000117311 */ /* 0x000e24000030d100 */
[----:B0-----:R-:W-:Y:S01]  /*7e70*/  STG.E desc[UR36][R4.64], R17 ;  /* 0x0000001104007986 */ /* 0x001fe2000c101924 */
[----:B------:R-:W-:Y:S05]  /*7e80*/  EXIT ;  /* 0x000000000000794d */ /* 0x000fea0003800000 */
.L_x_10444:
[----:B------:R-:W0:Y:S02]  /*7e90*/  F2I.F64.TRUNC R17, R16 ;  /* 0x0000001000117311 */ /* 0x000e24000030d100 */
[----:B0-----:R-:W-:Y:S01]  /*7ea0*/  STG.E.U16 desc[UR36][R4.64], R17 ;  /* 0x0000001104007986 */ /* 0x001fe2000c101524 */
[----:B------:R-:W-:Y:S05]  /*7eb0*/  EXIT ;  /* 0x000000000000794d */ /* 0x000fea0003800000 */
.L_x_10440:
        /* <DEDUP_REMOVED lines=17> */
.L_x_10447:
        /* <DEDUP_REMOVED lines=12> */
.L_x_10446:
        /* <DEDUP_REMOVED lines=18> */
.L_x_10449:
        /* <DEDUP_REMOVED lines=13> */
.L_x_10448:
[----:B------:R-:W-:Y:S01]  /*8280*/  STG.E.64 desc[UR36][R4.64], R16 ;  /* 0x0000001004007986 */ /* 0x000fe2000c101b24 */
[----:B------:R-:W-:Y:S05]  /*8290*/  EXIT ;  /* 0x000000000000794d */ /* 0x000fea0003800000 */
.L_x_10439:
        /* <DEDUP_REMOVED lines=13> */
.L_x_10453:
        /* <DEDUP_REMOVED lines=25> */
.L_x_10456:
[----:B------:R-:W-:-:S04]  /*8500*/  SHF.R.U32.HI R3, RZ, 0x18, R7 ;  /* 0x00000018ff037819 */ /* 0x000fc80000011607 */
[----:B------:R-:W-:-:S04]  /*8510*/  LOP3.LUT R0, R0, 0x80, R3, 0xf8, !PT ;  /* 0x0000008000007812 */ /* 0x000fc800078ef803 */
[----:B------:R-:W-:-:S07]  /*8520*/  PRMT R2, R0, 0x7610, R2 ;  /* 0x0000761000027816 */ /* 0x000fce0000000002 */
.L_x_10455:
[----:B------:R-:W-:Y:S05]  /*8530*/  BSYNC.RECONVERGENT B0 ;  /* 0x0000000000007941 */ /* 0x000fea0003800200 */
.L_x_10454:
[----:B------:R-:W-:Y:S01]  /*8540*/  STG.E.U8 desc[UR36][R4.64], R2 ;  /* 0x0000000204007986 */ /* 0x000fe2000c101124 */
[----:B------:R-:W-:Y:S05]  /*8550*/  EXIT ;  /* 0x000000000000794d */ /* 0x000fea0003800000 */
.L_x_10452:
        /* <DEDUP_REMOVED lines=25> */
.L_x_10459:
[----:B------:R-:W-:-:S04]  /*86f0*/  SHF.R.U32.HI R3, RZ, 0x18, R7 ;  /* 0x00000018ff037819 */ /* 0x000fc80000011607 */
[----:B------:R-:W-:-:S04]  /*8700*/  LOP3.LUT R0, R0, 0x80, R3, 0xf8, !PT ;  /* 0x0000008000007812 */ /* 0x000fc800078ef803 */
[----:B------:R-:W-:-:S07]  /*8710*/  PRMT R2, R0, 0x7610, R2 ;  /* 0x0000761000027816 */ /* 0x000fce0000000002 */
.L_x_10458:
[----:B------:R-:W-:Y:S05]  /*8720*/  BSYNC.RECONVERGENT B0 ;  /* 0x0000000000007941 */ /* 0x000fea0003800200 */
.L_x_10457:
[----:B------:R-:W-:Y:S01]  /*8730*/  STG.E.U8 desc[UR36][R4.64], R2 ;  /* 0x0000000204007986 */ /* 0x000fe2000c101124 */
[----:B------:R-:W-:Y:S05]  /*8740*/  EXIT ;  /* 0x000000000000794d */ /* 0x000fea0003800000 */
.L_x_10451:
        /* <DEDUP_REMOVED lines=30> */
.L_x_10461:
[----:B------:R-:W0:Y:S02]  /*8930*/  F2I.U64.F64.TRUNC R16, R16 ;  /* 0x0000001000107311 */ /* 0x000e24000030d800 */
[----:B0-----:R-:W-:Y:S01]  /*8940*/  STG.E.64 desc[UR36][R4.64], R16 ;  /* 0x0000001004007986 */ /* 0x001fe2000c101b24 */
[----:B------:R-:W-:Y:S05]  /*8950*/  EXIT ;  /* 0x000000000000794d */ /* 0x000fea0003800000 */
.L_x_10460:
[----:B------:R-:W0:Y:S02]  /*8960*/  F2I.U32.F64.TRUNC R17, R16 ;  /* 0x0000001000117311 */ /* 0x000e24000030d000 */
[----:B0-----:R-:W-:Y:S01]  /*8970*/  STG.E desc[UR36][R4.64], R17 ;  /* 0x0000001104007986 */ /* 0x001fe2000c101924 */
[----:B------:R-:W-:Y:S05]  /*8980*/  EXIT ;  /* 0x000000000000794d */ /* 0x000fea0003800000 */
.L_x_10450:
        /* <DEDUP_REMOVED lines=10> */
.L_x_10463:
[----:B------:R-:W-:-:S05]  /*8a30*/  CS2R R18, SRZ ;  /* 0x0000000000127805 */ /* 0x000fca000001ff00 */
[----:B------:R-:W-:Y:S01]  /*8a40*/  STG.E.128 desc[UR36][R4.64], R16 ;  /* 0x0000001004007986 */ /* 0x000fe2000c101d24 */
[----:B------:R-:W-:Y:S05]  /*8a50*/  EXIT ;  /* 0x000000000000794d */ /* 0x000fea0003800000 */
.L_x_10462:
[----:B------:R-:W-:-:S13]  /*8a60*/  ISETP.NE.AND P0, PT, R0, 0xf, PT ;  /* 0x0000000f0000780c */ /* 0x000fda0003f05270 */
[----:B------:R-:W-:Y:S05]  /*8a70*/  @!P0 BRA `(.L_x_10464) ;  /* 0x0000000400288947 */ /* 0x000fea0003800000 */
[----:B------:R-:W-:-:S13]  /*8a80*/  ISETP.NE.AND P0, PT, R0, 0x17, PT ;  /* 0x000000170000780c */ /* 0x000fda0003f05270 */
[----:B------:R-:W-:Y:S05]  /*8a90*/  @!P0 BRA `(.L_x_10465) ;  /* 0x0000000000b08947 */ /* 0x000fea0003800000 */
[----:B------:R-:W-:-:S13]  /*8aa0*/  ISETP.NE.AND P0, PT, R0, 0x18, PT ;  /* 0x000000180000780c */ /* 0x000fda0003f05270 */
[----:B------:R-:W-:Y:S05]  /*8ab0*/  @!P0 BRA `(.L_x_10466) ;  /* 0x0000000000448947 */ /* 0x000fea0003800000 */
.L_x_10443:
        /* <DEDUP_REMOVED lines=16> */
.L_x_10467:
[----:B------:R-:W-:Y:S05]  /*8bc0*/  EXIT ;  /* 0x000000000000794d */ /* 0x000fea0003800000 */
.L_x_10466:
        /* <DEDUP_REMOVED lines=21> */
.L_x_10469:
[----:B------:R-:W-:Y:S05]  /*8d20*/  BSYNC.RECONVERGENT B0 ;  /* 0x0000000000007941 */ /* 0x000fea0003800200 */
.L_x_10468:
[----:B------:R-:W-:-:S05]  /*8d30*/  LOP3.LUT R3, R0, 0x80, R3, 0xf8, !PT ;  /* 0x0000008000037812 */ /* 0x000fca00078ef803 */
[----:B------:R-:W-:Y:S01]  /*8d40*/  STG.E.U8 desc[UR36][R4.64], R3 ;  /* 0x0000000304007986 */ /* 0x000fe2000c101124 */
[----:B------:R-:W-:Y:S05]  /*8d50*/  EXIT ;  /* 0x000000000000794d */ /* 0x000fea0003800000 */
.L_x_10465:
        /* <DEDUP_REMOVED lines=20> */
.L_x_10471:
[----:B------:R-:W-:Y:S01]  /*8ea0*/  IMAD.MOV.U32 R0, RZ, RZ, 0x7f ;  /* 0x0000007fff007424 */ /* 0x000fe200078e00ff */
[----:B------:R-:W-:-:S04]  /*8eb0*/  ISETP.GT.U32.AND P0, PT, R2, 0x7f800000, PT ;  /* 0x7f8000000200780c */ /* 0x000fc80003f04070 */
[----:B------:R-:W-:-:S09]  /*8ec0*/  SEL R0, R0, 0x7c, P0 ;  /* 0x0000007c00007807 */ /* 0x000fd20000000000 */
.L_x_10472:
[----:B------:R-:W-:Y:S05]  /*8ed0*/  BSYNC.RECONVERGENT B0 ;  /* 0x0000000000007941 */ /* 0x000fea0003800200 */
.L_x_10470:
[----:B------:R-:W-:-:S04]  /*8ee0*/  SHF.R.U32.HI R3, RZ, 0x18, R3 ;  /* 0x00000018ff037819 */ /* 0x000fc80000011603 */
[----:B------:R-:W-:-:S05]  /*8ef0*/  LOP3.LUT R3, R0, 0x80, R3, 0xf8, !PT ;  /* 0x0000008000037812 */ /* 0x000fca00078ef803 */
[----:B------:R-:W-:Y:S01]  /*8f00*/  STG.E.U8 desc[UR36][R4.64], R3 ;  /* 0x0000000304007986 */ /* 0x000fe2000c101124 */
[----:B------:R-:W-:Y:S05]  /*8f10*/  EXIT ;  /* 0x000000000000794d */ /* 0x000fea0003800000 */
.L_x_10464:
        /* <DEDUP_REMOVED lines=12> */
.L_x_10473:
        /* <DEDUP_REMOVED lines=10> */
.L_x_40961:


//--------------------- .text._ZN2at6native18elementwise_kernelILi128ELi2EZNS0_22gpu_kernel_impl_nocastINS0_13AUnaryFunctorIdddZZZNS0_16fmax_kernel_cudaERNS_18TensorIteratorBaseEENKUlvE_clEvENKUlvE_clEvEUlddE_EEEEvS5_RKT_EUliE_EEviT1_ --------------------------
	.section	.text._ZN2at6native18elementwise_kernelILi128ELi2EZNS0_22gpu_kernel_impl_nocastINS0_13AUnaryFunctorIdddZZZNS0_16fmax_kernel_cudaERNS_18TensorIteratorBaseEENKUlvE_clEvENKUlvE_clEvEUlddE_EEEEvS5_RKT_EUliE_EEviT1_,"ax",@progbits
	.align	128
        .global         _ZN2at6native18elementwise_kernelILi128ELi2EZNS0_22gpu_kernel_impl_nocastINS0_13AUnaryFunctorIdddZZZNS0_16fmax_kernel_cudaERNS_18TensorIteratorBaseEENKUlvE_clEvENKUlvE_clEvEUlddE_EEEEvS5_RKT_EUliE_EEviT1_
        .type           _ZN2at6native18elementwise_kernelILi128ELi2EZNS0_22gpu_kernel_impl_nocastINS0_13AUnaryFunctorIdddZZZNS0_16fmax_kernel_cudaERNS_18TensorIteratorBaseEENKUlvE_clEvENKUlvE_clEvEUlddE_EEEEvS5_RKT_EUliE_EEviT1_,@function
        .size           _ZN2at6native18elementwise_kernelILi128ELi2EZNS0_22gpu_kernel_impl_nocastINS0_13AUnaryFunctorIdddZZZNS0_16fmax_kernel_cudaERNS_18TensorIteratorBaseEENKUlvE_clEvENKUlvE_clEvEUlddE_EEEEvS5_RKT_EUliE_EEviT1_,(.L_x_40962 - _ZN2at6native18elementwise_kernelILi128ELi2EZNS0_22gpu_kernel_impl_nocastINS0_13AUnaryFunctorIdddZZZNS0_16fmax_kernel_cudaERNS_18TensorIteratorBaseEENKUlvE_clEvENKUlvE_clEvEUlddE_EEEEvS5_RKT_EUliE_EEviT1_)
        .other          _ZN2at6native18elementwise_kernelILi128ELi2EZNS0_22gpu_kernel_impl_nocastINS0_13AUnaryFunctorIdddZZZNS0_16fmax_kernel_cudaERNS_18TensorIteratorBaseEENKUlvE_clEvENKUlvE_clEvEUlddE_EEEEvS5_RKT_EUliE_EEviT1_,@"STO_CUDA_ENTRY STV_DEFAULT"
_ZN2at6native18elementwise_kernelILi128ELi2EZNS0_22gpu_kernel_impl_nocastINS0_13AUnaryFunctorIdddZZZNS0_16fmax_kernel_cudaERNS_18TensorIteratorBaseEENKUlvE_clEvENKUlvE_clEvEUlddE_EEEEvS5_RKT_EUliE_EEviT1_:
.text._ZN2at6native18elementwise_kernelILi128ELi2EZNS0_22gpu_kernel_impl_nocastINS0_13AUnaryFunctorIdddZZZNS0_16fmax_kernel_cudaERNS_18TensorIteratorBaseEENKUlvE_clEvENKUlvE_clEvEUlddE_EEEEvS5_RKT_EUliE_EEviT1_:
        /* <DEDUP_REMOVED lines=21> */
[----:B------:R-:W1:Y:S02]  /*0150*/  DSETP.MAX.AND P0, P1, R4, UR4, PT ;  /* 0x0000000404007e2a */ /* 0x000e64000b90f000 */
[----:B-1----:R-:W-:Y:S02]  /*0160*/  SEL R6, R4, UR4, P0 ;  /* 0x0000000404067c07 */ /* 0x002fe40008000000 */
[----:B------:R-:W-:Y:S02]  /*0170*/  FSEL R7, R0, UR6, P0 ;  /* 0x0000000600077c08 */ /* 0x000fe40008000000 */
[----:B------:R-:W-:-:S05]  /*0180*/  @P1 LOP3.LUT R7, R2, 0x80000, RZ, 0xfc, !PT ;  /* 0x0008000002071812 */ /* 0x000fca00078efcff */
[----:B0-----:R0:W-:Y:S02]  /*0190*/  STG.E.64 desc[UR8][R8.64], R6 ;  /* 0x0000000608007986 */ /* 0x0011e4000c101b08 */
.L_x_10476:
[----:B------:R-:W-:Y:S05]  /*01a0*/  BSYNC.RECONVERGENT B0 ;  /* 0x0000000000007941 */ /* 0x000fea0003800200 */
.L_x_10475:
        /* <DEDUP_REMOVED lines=9> */
[----:B------:R-:W1:Y:S02]  /*0240*/  DSETP.MAX.AND P0, P1, R2, UR4, PT ;  /* 0x0000000402007e2a */ /* 0x000e64000b90f000 */
[----:B-1----:R-:W-:-:S02]  /*0250*/  SEL R2, R2, UR4, P0 ;  /* 0x0000000402027c07 */ /* 0x002fc40008000000 */
[----:B------:R-:W-:Y:S02]  /*0260*/  FSEL R9, R0, UR6, P0 ;  /* 0x0000000600097c08 */ /* 0x000fe40008000000 */
[----:B------:R-:W-:-:S04]  /*0270*/  @P1 LOP3.LUT R9, R8, 0x80000, RZ, 0xfc, !PT ;  /* 0x0008000008091812 */ /* 0x000fc800078efcff */
[----:B------:R-:W-:-:S05]  /*0280*/  MOV R3, R9 ;  /* 0x0000000900037202 */ /* 0x000fca0000000f00 */
[----:B0-----:R-:W-:Y:S01]  /*0290*/  STG.E.64 desc[UR8][R6.64], R2 ;  /* 0x0000000206007986 */ /* 0x001fe2000c101b08 */
[----:B------:R-:W-:Y:S05]  /*02a0*/  EXIT ;  /* 0x000000000000794d */ /* 0x000fea0003800000 */
.L_x_10474:
        /* <DEDUP_REMOVED lines=305> */
.L_x_10479:
        /* <DEDUP_REMOVED lines=11> */
[----:B------:R-:W0:Y:S02]  /*1670*/  DSETP.MAX.AND P0, P1, R6, UR4, PT ;  /* 0x0000000406007e2a */ /* 0x000e24000b90f000 */
[----:B0-----:R-:W-:Y:S02]  /*1680*/  FSEL R5, R4, UR6, P0 ;  /* 0x0000000604057c08 */ /* 0x001fe40008000000 */
[----:B------:R-:W-:Y:S02]  /*1690*/  MOV R4, R6 ;  /* 0x0000000600047202 */ /* 0x000fe40000000f00 */
[----:B------:R-:W-:Y:S02]  /*16a0*/  @P1 LOP3.LUT R5, R10, 0x80000, RZ, 0xfc, !PT ;  /* 0x000800000a051812 */ /* 0x000fe400078efcff */
[----:B------:R-:W-:-:S05]  /*16b0*/  SEL R4, R4, UR4, P0 ;  /* 0x0000000404047c07 */ /* 0x000fca0008000000 */
[----:B------:R0:W-:Y:S02]  /*16c0*/  STG.E.64 desc[UR8][R8.64], R4 ;  /* 0x0000000408007986 */ /* 0x0001e4000c101b08 */
.L_x_10478:
[----:B------:R-:W-:Y:S05]  /*16d0*/  BSYNC.RECONVERGENT B0 ;  /* 0x0000000000007941 */ /* 0x000fea0003800200 */
.L_x_10477:
        /* <DEDUP_REMOVED lines=300> */
.L_x_10480:
        /* <DEDUP_REMOVED lines=10> */
[----:B------:R-:W0:Y:S01]  /*2a40*/  DSETP.MAX.AND P0, P1, R4, UR4, PT ;  /* 0x0000000404007e2a */ /* 0x000e22000b90f000 */
[----:B------:R-:W-:Y:S02]  /*2a50*/  MOV R2, R4 ;  /* 0x0000000400027202 */ /* 0x000fe40000000f00 */
[----:B0-----:R-:W-:Y:S02]  /*2a60*/  FSEL R3, R0, UR6, P0 ;  /* 0x0000000600037c08 */ /* 0x001fe40008000000 */
[----:B------:R-:W-:Y:S02]  /*2a70*/  SEL R2, R2, UR4, P0 ;  /* 0x0000000402027c07 */ /* 0x000fe40008000000 */
[----:B------:R-:W-:-:S05]  /*2a80*/  @P1 LOP3.LUT R3, R8, 0x80000, RZ, 0xfc, !PT ;  /* 0x0008000008031812 */ /* 0x000fca00078efcff */
[----:B------:R-:W-:Y:S01]  /*2a90*/  STG.E.64 desc[UR8][R6.64], R2 ;  /* 0x0000000206007986 */ /* 0x000fe2000c101b08 */
[----:B------:R-:W-:Y:S05]  /*2aa0*/  EXIT ;  /* 0x000000000000794d */ /* 0x000fea0003800000 */
.L_x_10481:
        /* <DEDUP_REMOVED lines=13> */
.L_x_40962:


//--------------------- .text._ZN2at6native27unrolled_elementwise_kernelINS0_13AUnaryFunctorIdddZZZNS0_16fmax_kernel_cudaERNS_18TensorIteratorBaseEENKUlvE_clEvENKUlvE_clEvEUlddE_EESt5arrayIPcLm2EELi4E23TrivialOffsetCalculatorILi1EjESD_NS0_6memory15LoadWithoutCastENSE_16StoreWithoutCastEEEviT_T0_T2_T3_T4_T5_ --------------------------
	.section	.text._ZN2at6native27unrolled_elementwise_kernelINS0_13AUnaryFunctorIdddZZZNS0_16fmax_kernel_cudaERNS_18TensorIteratorBaseEENKUlvE_clEvENKUlvE_clEvEUlddE_EESt5arrayIPcLm2EELi4E23TrivialOffsetCalculatorILi1EjESD_NS0_6memory15LoadWithoutCastENSE_16StoreWithoutCastEEEviT_T0_T2_T3_T4_T5_,"ax",@progbits
	.align	128
        .global         _ZN2at6native27unrolled_elementwise_kernelINS0_13AUnaryFunctorIdddZZZNS0_16fmax_kernel_cudaERNS_18TensorIteratorBaseEENKUlvE_clEvENKUlvE_clEvEUlddE_EESt5arrayIPcLm2EELi4E23TrivialOffsetCalculatorILi1EjESD_NS0_6memory15LoadWithoutCastENSE_16StoreWithoutCastEEEviT_T0_T2_T3_T4_T5_
        .type           _ZN2at6native27unrolled_elementwise_kernelINS0_13AUnaryFunctorIdddZZZNS0_16fmax_kernel_cudaERNS_18TensorIteratorBaseEENKUlvE_clEvENKUlvE_clEvEUlddE_EESt5arrayIPcLm2EELi4E23TrivialOffsetCalculatorILi1EjESD_NS0_6memory15LoadWithoutCastENSE_16StoreWithoutCastEEEviT_T0_T2_T3_T4_T5_,@function
        .size           _ZN2at6native27unrolled_elementwise_kernelINS0_13AUnaryFunctorIdddZZZNS0_16fmax_kernel_cudaERNS_18TensorIteratorBaseEENKUlvE_clEvENKUlvE_clEvEUlddE_EESt5arrayIPcLm2EELi4E23TrivialOffsetCalculatorILi1EjESD_NS0_6memory15LoadWithoutCastENSE_16StoreWithoutCastEEEviT_T0_T2_T3_T4_T5_,(.L_x_40963 - _ZN2at6native27unrolled_elementwise_kernelINS0_13AUnaryFunctorIdddZZZNS0_16fmax_kernel_cudaERNS_18TensorIteratorBaseEENKUlvE_clEvENKUlvE_clEvEUlddE_EESt5arrayIPcLm2EELi4E23TrivialOffsetCalculatorILi1EjESD_NS0_6memory15LoadWithoutCastENSE_16StoreWithoutCastEEEviT_T0_T2_T3_T4_T5_)
        .other          _ZN2at6native27unrolled_elementwise_kernelINS0_13AUnaryFunctorIdddZZZNS0_16fmax_kernel_cudaERNS_18TensorIteratorBaseEENKUlvE_clEvENKUlvE_clEvEUlddE_EESt5arrayIPcLm2EELi4E23TrivialOffsetCalculatorILi1EjESD_NS0_6memory15LoadWithoutCastENSE_16StoreWithoutCastEEEviT_T0_T2_T3_T4_T5_,@"STO_CUDA_ENTRY STV_DEFAULT"
_ZN2at6native27unrolled_elementwise_kernelINS0_13AUnaryFunctorIdddZZZNS0_16fmax_kernel_cudaERNS_18TensorIteratorBaseEENKUlvE_clEvENKUlvE_clEvEUlddE_EESt5arrayIPcLm2EELi4E23TrivialOffsetCalculatorILi1EjESD_NS0_6memory15LoadWithoutCastENSE_16StoreWithoutCastEEEviT_T0_T2_T3_T4_T5_:
.text._ZN2at6native27unrolled_elementwise_kernelINS0_13AUnaryFunctorIdddZZZNS0_16fmax_kernel_cudaERNS_18TensorIteratorBaseEENKUlvE_clEvENKUlvE_clEvEUlddE_EESt5arrayIPcLm2EELi4E23TrivialOffsetCalculatorILi1EjESD_NS0_6memory15LoadWithoutCastENSE_16StoreWithoutCastEEEviT_T0_T2_T3_T4_T5_:
        /* <DEDUP_REMOVED lines=42> */
[----:B--2---:R-:W-:Y:S01]  /*02a0*/  DSETP.MAX.AND P1, P5, R6, UR4, PT ;  /* 0x0000000406007e2a */ /* 0x004fe2000bd2f000 */
[----:B-----5:R-:W-:-:S15]  /*02b0*/  IMAD.MOV.U32 R12, RZ, RZ, R5 ;  /* 0x000000ffff0c7224 */ /* 0x020fde00078e0005 */
[----:B------:R-:W-:-:S15]  /*02c0*/  NOP ;  /* 0x0000000000007918 */ /* 0x000fde0000000000 */
[----:B------:R-:W-:-:S15]  /*02d0*/  NOP ;  /* 0x0000000000007918 */ /* 0x000fde0000000000 */
[----:B------:R-:W-:-:S15]  /*02e0*/  NOP ;  /* 0x0000000000007918 */ /* 0x000fde0000000000 */
[----:B------:R-:W-:-:S03]  /*02f0*/  NOP ;  /* 0x0000000000007918 */ /* 0x000fc60000000000 */
[----:B------:R-:W0:Y:S02]  /*0300*/  DSETP.MAX.AND P0, P4, R4, UR4, PT ;  /* 0x0000000404007e2a */ /* 0x000e24000bc0f000 */
        /* <DEDUP_REMOVED lines=12> */
[----:B------:R-:W0:Y:S02]  /*03d0*/  DSETP.MAX.AND P2, P3, R8, UR4, PT ;  /* 0x0000000408007e2a */ /* 0x000e24000bb4f000 */
        /* <DEDUP_REMOVED lines=8> */
[----:B------:R-:W0:Y:S02]  /*0460*/  DSETP.MAX.AND P4, P5, R10, UR4, PT ;  /* 0x000000040a007e2a */ /* 0x000e24000bd8f000 */
        /* <DEDUP_REMOVED lines=26> */
.L_x_10484:
[----:B------:R-:W-:Y:S05]  /*0610*/  BSYNC.RELIABLE B1 ;  /* 0x0000000000017941 */ /* 0x000fea0003800100 */
.L_x_10483:
[----:B------:R-:W-:-:S13]  /*0620*/  ISETP.GE.AND P0, PT, R3, R2, PT ;  /* 0x000000020300720c */ /* 0x000fda0003f06270 */
[----:B0-----:R-:W0:Y:S01]  /*0630*/  @!P0 LDC.64 R8, c[0x0][0x398] ;  /* 0x0000e600ff088b82 */ /* 0x001e220000000a00 */
[----:B------:R-:W-:Y:S01]  /*0640*/  @!P0 IMAD R11, R0, 0x200, R3 ;  /* 0x00000200000b8824 */ /* 0x000fe200078e0203 */
[----:B------:R-:W-:-:S03]  /*0650*/  @!P0 IADD3 R3, PT, PT, R3, 0x80, RZ ;  /* 0x0000008003038810 */ /* 0x000fc60007ffe0ff */
[----:B0-----:R-:W-:-:S05]  /*0660*/  @!P0 IMAD.WIDE.U32 R8, R11, 0x8, R8 ;  /* 0x000000080b088825 */ /* 0x001fca00078e0008 */
[----:B------:R1:W-:Y:S02]  /*0670*/  @!P0 STG.E.64 desc[UR10][R8.64], R6 ;  /* 0x0000000608008986 */ /* 0x0003e4000c101b0a */
.L_x_10485:
[----:B------:R-:W-:Y:S05]  /*0680*/  BSYNC.RECONVERGENT B0 ;  /* 0x0000000000007941 */ /* 0x000fea0003800200 */
.L_x_10482:
        /* <DEDUP_REMOVED lines=8> */
.L_x_10486:
        /* <DEDUP_REMOVED lines=15> */
.L_x_40963:


//--------------------- .text._ZN2at6native29vectorized_elementwise_kernelILi2ENS0_13AUnaryFunctorIdddZZZNS0_16fmax_kernel_cudaERNS_18TensorIteratorBaseEENKUlvE_clEvENKUlvE_clEvEUlddE_EESt5arrayIPcLm2EEEEviT0_T1_ --------------------------
	.section	.text._ZN2at6native29vectorized_elementwise_kernelILi2ENS0_13AUnaryFunctorIdddZZZNS0_16fmax_kernel_cudaERNS_18TensorIteratorBaseEENKUlvE_clEvENKUlvE_clEvEUlddE_EESt5arrayIPcLm2EEEEviT0_T1_,"ax",@progbits
	.align	128
        .global         _ZN2at6native29vectorized_elementwise_kernelILi2ENS0_13AUnaryFunctorIdddZZZNS0_16fmax_kernel_cudaERNS_18TensorIteratorBaseEENKUlvE_clEvENKUlvE_clEvEUlddE_EESt5arrayIPcLm2EEEEviT0_T1_
        .type           _ZN2at6native29vectorized_elementwise_kernelILi2ENS0_13AUnaryFunctorIdddZZZNS0_16fmax_kernel_cudaERNS_18TensorIteratorBaseEENKUlvE_clEvENKUlvE_clEvEUlddE_EESt5arrayIPcLm2EEEEviT0_T1_,@function
        .size           _ZN2at6native29vectorized_elementwise_kernelILi2ENS0_13AUnaryFunctorIdddZZZNS0_16fmax_kernel_cudaERNS_18TensorIteratorBaseEENKUlvE_clEvENKUlvE_clEvEUlddE_EESt5arrayIPcLm2EEEEviT0_T1_,(.L_x_40964 - _ZN2at6native29vectorized_elementwise_kernelILi2ENS0_13AUnaryFunctorIdddZZZNS0_16fmax_kernel_cudaERNS_18TensorIteratorBaseEENKUlvE_clEvENKUlvE_clEvEUlddE_EESt5arrayIPcLm2EEEEviT0_T1_)
        .other          _ZN2at6native29vectorized_elementwise_kernelILi2ENS0_13AUnaryFunctorIdddZZZNS0_16fmax_kernel_cudaERNS_18TensorIteratorBaseEENKUlvE_clEvENKUlvE_clEvEUlddE_EESt5arrayIPcLm2EEEEviT0_T1_,@"STO_CUDA_ENTRY STV_DEFAULT"
_ZN2at6native29vectorized_elementwise_kernelILi2ENS0_13AUnaryFunctorIdddZZZNS0_16fmax_kernel_cudaERNS_18TensorIteratorBaseEENKUlvE_clEvENKUlvE_clEvEUlddE_EESt5arrayIPcLm2EEEEviT0_T1_:
.text._ZN2at6native29vectorized_elementwise_kernelILi2ENS0_13AUnaryFunctorIdddZZZNS0_16fmax_kernel_cudaERNS_18TensorIteratorBaseEENKUlvE_clEvENKUlvE_clEvEUlddE_EESt5arrayIPcLm2EEEEviT0_T1_:
        /* <DEDUP_REMOVED lines=77> */
[----:B------:R-:W0:Y:S04]  /*04d0*/  DSETP.MAX.AND P4, P0, R26, UR4, PT ;  /* 0x000000041a007e2a */ /* 0x000e28000b88f000 */
[----:B0-----:R-:W-:-:S02]  /*04e0*/  FSEL R9, R3, UR6, P4 ;  /* 0x0000000603097c08 */ /* 0x001fc4000a000000 */
[----:B------:R-:W-:Y:S01]  /*04f0*/  @P0 LOP3.LUT R9, R8, 0x80000, RZ, 0xfc, !PT ;  /* 0x0008000008090812 */ /* 0x000fe200078efcff */
[----:B----4-:R-:W-:Y:S02]  /*0500*/  IMAD.MOV.U32 R4, RZ, RZ, R17 ;  /* 0x000000ffff047224 */ /* 0x010fe400078e0011 */
[----:B------:R-:W-:-:S15]  /*0510*/  IMAD.MOV.U32 R3, RZ, RZ, R25 ;  /* 0x000000ffff037224 */ /* 0x000fde00078e0019 */
[----:B------:R-:W-:-:S15]  /*0520*/  NOP ;  /* 0x0000000000007918 */ /* 0x000fde0000000000 */
[----:B------:R-:W-:-:S15]  /*0530*/  NOP ;  /* 0x0000000000007918 */ /* 0x000fde0000000000 */
[----:B------:R-:W-:-:S10]  /*0540*/  NOP ;  /* 0x0000000000007918 */ /* 0x000fd40000000000 */
[----:B------:R-:W0:Y:S02]  /*0550*/  DSETP.MAX.AND P1, P6, R16, UR4, PT ;  /* 0x0000000410007e2a */ /* 0x000e24000be2f000 */
[----:B0-----:R-:W-:Y:S02]  /*0560*/  FSEL R5, R4, UR7, P1 ;  /* 0x0000000704057c08 */ /* 0x001fe40008800000 */
[----:B------:R-:W-:Y:S01]  /*0570*/  @P6 LOP3.LUT R5, R7, 0x80000, RZ, 0xfc, !PT ;  /* 0x0008000007056812 */ /* 0x000fe200078efcff */
[----:B------:R-:W-:-:S15]  /*0580*/  IMAD.MOV.U32 R4, RZ, RZ, R13 ;  /* 0x000000ffff047224 */ /* 0x000fde00078e000d */
[----:B------:R-:W-:-:S15]  /*0590*/  NOP ;  /* 0x0000000000007918 */ /* 0x000fde0000000000 */
[----:B------:R-:W-:-:S15]  /*05a0*/  NOP ;  /* 0x0000000000007918 */ /* 0x000fde0000000000 */
[----:B------:R-:W-:-:S14]  /*05b0*/  NOP ;  /* 0x0000000000007918 */ /* 0x000fdc0000000000 */
[----:B------:R-:W0:Y:S02]  /*05c0*/  DSETP.MAX.AND P0, P5, R12, UR4, PT ;  /* 0x000000040c007e2a */ /* 0x000e24000bd0f000 */
[----:B0-----:R-:W-:Y:S01]  /*05d0*/  FSEL R29, R4, UR6, P0 ;  /* 0x00000006041d7c08 */ /* 0x001fe20008000000 */
[----:B------:R-:W-:-:S15]  /*05e0*/  IMAD.MOV.U32 R4, RZ, RZ, R11 ;  /* 0x000000ffff047224 */ /* 0x000fde00078e000b */
[----:B------:R-:W-:-:S15]  /*05f0*/  NOP ;  /* 0x0000000000007918 */ /* 0x000fde0000000000 */
[----:B------:R-:W-:-:S15]  /*0600*/  NOP ;  /* 0x0000000000007918 */ /* 0x000fde0000000000 */
[----:B------:R-:W-:-:S15]  /*0610*/  NOP ;  /* 0x0000000000007918 */ /* 0x000fde0000000000 */
[----:B------:R-:W-:-:S01]  /*0620*/  NOP ;  /* 0x0000000000007918 */ /* 0x000fc20000000000 */
[----:B------:R-:W0:Y:S02]  /*0630*/  DSETP.MAX.AND P3, P2, R24, UR4, PT ;  /* 0x0000000418007e2a */ /* 0x000e24000ba6f000 */
[----:B0-----:R-:W-:Y:S02]  /*0640*/  FSEL R3, R3, UR6, P3 ;  /* 0x0000000603037c08 */ /* 0x001fe40009800000 */
[----:B------:R-:W-:Y:S01]  /*0650*/  @P2 LOP3.LUT R3, R6, 0x80000, RZ, 0xfc, !PT ;  /* 0x0008000006032812 */ /* 0x000fe200078efcff */
[----:B------:R-:W-:-:S15]  /*0660*/  IMAD.U32 R6, RZ, RZ, UR7 ;  /* 0x00000007ff067e24 */ /* 0x000fde000f8e00ff */
[----:B------:R-:W-:-:S15]  /*0670*/  NOP ;  /* 0x0000000000007918 */ /* 0x000fde0000000000 */
[----:B------:R-:W-:-:S15]  /*0680*/  NOP ;  /* 0x0000000000007918 */ /* 0x000fde0000000000 */
[----:B------:R-:W-:-:S14]  /*0690*/  NOP ;  /* 0x0000000000007918 */ /* 0x000fdc0000000000 */
[----:B------:R-:W0:Y:S02]  /*06a0*/  DSETP.MAX.AND P2, P6, R10, UR4, PT ;  /* 0x000000040a007e2a */ /* 0x000e24000be4f000 */
        /* <DEDUP_REMOVED lines=11> */
[----:B------:R-:W0:Y:S02]  /*0760*/  DSETP.MAX.AND P5, P6, R14, UR4, PT ;  /* 0x000000040e007e2a */ /* 0x000e24000beaf000 */
        /* <DEDUP_REMOVED lines=12> */
[----:B------:R-:W0:Y:S02]  /*0830*/  DSETP.MAX.AND P4, P6, R20, UR4, PT ;  /* 0x0000000414007e2a */ /* 0x000e24000be8f000 */
        /* <DEDUP_REMOVED lines=8> */
[----:B------:R-:W0:Y:S02]  /*08c0*/  DSETP.MAX.AND P3, P6, R18, UR4, PT ;  /* 0x0000000412007e2a */ /* 0x000e24000be6f000 */
        /* <DEDUP_REMOVED lines=22> */
.L_x_10490:
[----:B------:R-:W-:-:S13]  /*0a30*/  ISETP.GE.U32.AND P0, PT, R2, R0, PT ;  /* 0x000000000200720c */ /* 0x000fda0003f06070 */
[----:B------:R-:W-:Y:S05]  /*0a40*/  @P0 BRA `(.L_x_10492) ;  /* 0x0000000000300947 */ /* 0x000fea0003800000 */
[----:B0-----:R-:W0:Y:S01]  /*0a50*/  LDC.64 R8, c[0x0][0x398] ;  /* 0x0000e600ff087b82 */ /* 0x001e220000000a00 */
[----:B------:R-:W-:Y:S01]  /*0a60*/  IMAD.IADD R3, R23, 0x1, R2 ;  /* 0x0000000117037824 */ /* 0x000fe200078e0202 */
[----:B------:R-:W-:-:S03]  /*0a70*/  IADD3 R2, PT, PT, R2, 0x80, RZ ;  /* 0x0000008002027810 */ /* 0x000fc60007ffe0ff */
[----:B0-----:R-:W-:-:S05]  /*0a80*/  IMAD.WIDE.U32 R8, R3, 0x8, R8 ;  /* 0x0000000803087825 */ /* 0x001fca00078e0008 */
[----:B------:R1:W-:Y:S02]  /*0a90*/  STG.E.64 desc[UR12][R8.64], R4 ;  /* 0x0000000408007986 */ /* 0x0003e4000c101b0c */
.L_x_10491:
[----:B------:R-:W-:-:S13]  /*0aa0*/  ISETP.GE.U32.AND P0, PT, R2, R0, PT ;  /* 0x000000000200720c */ /* 0x000fda0003f06070 */
[----:B------:R-:W-:Y:S05]  /*0ab0*/  @P0 BRA `(.L_x_10493) ;  /* 0x0000000000300947 */ /* 0x000fea0003800000 */
[----:B-1----:R-:W1:Y:S01]  /*0ac0*/  LDC.64 R4, c[0x0][0x398] ;  /* 0x0000e600ff047b82 */ /* 0x002e620000000a00 */
[----:B------:R-:W-:Y:S02]  /*0ad0*/  IMAD.IADD R3, R23, 0x1, R2 ;  /* 0x0000000117037824 */ /* 0x000fe400078e0202 */
[----:B------:R-:W-:Y:S02]  /*0ae0*/  VIADD R2, R2, 0x80 ;  /* 0x0000008002027836 */ /* 0x000fe40000000000 */
[----:B-1----:R-:W-:-:S05]  /*0af0*/  IMAD.WIDE.U32 R4, R3, 0x8, R4 ;  /* 0x0000000803047825 */ /* 0x002fca00078e0004 */
[----:B------:R1:W-:Y:S02]  /*0b00*/  STG.E.64 desc[UR12][R4.64], R28 ;  /* 0x0000001c04007986 */ /* 0x0003e4000c101b0c */
.L_x_10492:
[----:B------:R-:W-:-:S13]  /*0b10*/  ISETP.GE.U32.AND P0, PT, R2, R0, PT ;  /* 0x000000000200720c */ /* 0x000fda0003f06070 */
[----:B------:R-:W-:Y:S05]  /*0b20*/  @P0 BRA `(.L_x_10494) ;  /* 0x0000000000340947 */ /* 0x000fea0003800000 */
[----:B-1----:R-:W1:Y:S01]  /*0b30*/  LDC.64 R4, c[0x0][0x398] ;  /* 0x0000e600ff047b82 */ /* 0x002e620000000a00 */
[----:B------:R-:W-:Y:S02]  /*0b40*/  IMAD.IADD R3, R23, 0x1, R2 ;  /* 0x0000000117037824 */ /* 0x000fe400078e0202 */
[----:B------:R-:W-:Y:S02]  /*0b50*/  VIADD R2, R2, 0x80 ;  /* 0x0000008002027836 */ /* 0x000fe40000000000 */
[----:B-1----:R-:W-:-:S05]  /*0b60*/  IMAD.WIDE.U32 R4, R3, 0x8, R4 ;  /* 0x0000000803047825 */ /* 0x002fca00078e0004 */
[----:B------:R2:W-:Y:S02]  /*0b70*/  STG.E.64 desc[UR12][R4.64], R6 ;  /* 0x0000000604007986 */ /* 0x0005e4000c101b0c */
.L_x_10493:
        /* <DEDUP_REMOVED lines=8> */
.L_x_10494:
[----:B------:R-:W-:Y:S05]  /*0c00*/  BSYNC.RELIABLE B1 ;  /* 0x0000000000017941 */ /* 0x000fea0003800100 */
.L_x_10489:
[----:B------:R-:W-:-:S13]  /*0c10*/  ISETP.GE.U32.AND P0, PT, R2, R0, PT ;  /* 0x000000000200720c */ /* 0x000fda0003f06070 */
[----:B-12---:R-:W1:Y:S01]  /*0c20*/  @!P0 LDC.64 R4, c[0x0][0x398] ;  /* 0x0000e600ff048b82 */ /* 0x006e620000000a00 */
[----:B------:R-:W-:Y:S02]  /*0c30*/  @!P0 IMAD.IADD R3, R23, 0x1, R2 ;  /* 0x0000000117038824 */ /* 0x000fe400078e0202 */
[----:B------:R-:W-:Y:S02]  /*0c40*/  @!P0 VIADD R2, R2, 0x80 ;  /* 0x0000008002028836 */ /* 0x000fe40000000000 */
[----:B-1----:R-:W-:-:S05]  /*0c50*/  @!P0 IMAD.WIDE.U32 R4, R3, 0x8, R4 ;  /* 0x0000000803048825 */ /* 0x002fca00078e0004 */
[----:B------:R3:W-:Y:S02]  /*0c60*/  @!P0 STG.E.64 desc[UR12][R4.64], R16 ;  /* 0x0000001004008986 */ /* 0x0007e4000c101b0c */
.L_x_10495:
[----:B------:R-:W-:Y:S05]  /*0c70*/  BSYNC.RECONVERGENT B0 ;  /* 0x0000000000007941 */ /* 0x000fea0003800200 */
.L_x_10488:
        /* <DEDUP_REMOVED lines=8> */
.L_x_10487:
        /* <DEDUP_REMOVED lines=11> */
[----:B---3--:R0:W1:Y:S01]  /*0db0*/  DSETP.MAX.AND P0, P1, R16, R20, PT ;  /* 0x000000141000722a */ /* 0x008062000390f000 */
        /* <DEDUP_REMOVED lines=13> */
[----:B------:R-:W0:Y:S02]  /*0e90*/  DSETP.MAX.AND P2, P5, R18, R20, PT ;  /* 0x000000141200722a */ /* 0x000e240003d4f000 */
        /* <DEDUP_REMOVED lines=9> */
[----:B------:R-:W0:Y:S02]  /*0f30*/  DSETP.MAX.AND P6, P3, R12, R20, PT ;  /* 0x000000140c00722a */ /* 0x000e240003bcf000 */
[----:B0-----:R-:W-:Y:S01]  /*0f40*/  SEL R0, R0, R19, P6 ;  /* 0x0000001300007207 */ /* 0x001fe20003000000 */
[----:B------:R-:W-:-:S05]  /*0f50*/  IMAD.MOV.U32 R12, RZ, RZ, R21 ;  /* 0x000000ffff0c7224 */ /* 0x000fca00078e0015 */
[----:B------:R-:W-:Y:S02]  /*0f60*/  FSEL R13, R13, R12, P6 ;  /* 0x0000000c0d0d7208 */ /* 0x000fe40003000000 */
[----:B------:R-:W-:-:S15]  /*0f70*/  @P3 LOP3.LUT R13, R12, 0x80000, RZ, 0xfc, !PT ;  /* 0x000800000c0d3812 */ /* 0x000fde00078efcff */
[----:B------:R-:W-:-:S15]  /*0f80*/  NOP ;  /* 0x0000000000007918 */ /* 0x000fde0000000000 */
[----:B------:R-:W-:-:S15]  /*0f90*/  NOP ;  /* 0x0000000000007918 */ /* 0x000fde0000000000 */
[----:B------:R-:W-:-:S09]  /*0fa0*/  NOP ;  /* 0x0000000000007918 */ /* 0x000fd20000000000 */
[----:B------:R-:W0:Y:S02]  /*0fb0*/  DSETP.MAX.AND P4, P0, R14, R20, PT ;  /* 0x000000140e00722a */ /* 0x000e24000388f000 */
        /* <DEDUP_REMOVED lines=10> */
[----:B------:R0:W-:Y:S02]  /*1060*/  DSETP.MAX.AND P6, P5, R10, R20, PT ;  /* 0x000000140a00722a */ /* 0x0001e40003dcf000 */
[----:B0-----:R-:W-:-:S15]  /*1070*/  IMAD.MOV.U32 R11, RZ, RZ, R20 ;  /* 0x000000ffff0b7224 */ /* 0x001fde00078e0014 */
[----:B------:R-:W-:-:S15]  /*1080*/  NOP ;  /* 0x0000000000007918 */ /* 0x000fde0000000000 */
[----:B------:R-:W-:-:S15]  /*1090*/  NOP ;  /* 0x0000000000007918 */ /* 0x000fde0000000000 */
[----:B------:R-:W-:-:S15]  /*10a0*/  NOP ;  /* 0x0000000000007918 */ /* 0x000fde0000000000 */
[----:B------:R-:W-:-:S02]  /*10b0*/  NOP ;  /* 0x0000000000007918 */ /* 0x000fc40000000000 */
[----:B------:R0:W1:Y:S02]  /*10c0*/  DSETP.MAX.AND P1, P2, R8, R20, PT ;  /* 0x000000140800722a */ /* 0x0000640003a2f000 */
        /* <DEDUP_REMOVED lines=15> */
[----:B------:R-:W0:Y:S02]  /*11c0*/  DSETP.MAX.AND P4, P3, R4, R20, PT ;  /* 0x000000140400722a */ /* 0x000e240003b8f000 */
        /* <DEDUP_REMOVED lines=10> */
[----:B------:R0:W1:Y:S02]  /*1270*/  DSETP.MAX.AND P0, P1, R6, R20, PT ;  /* 0x000000140600722a */ /* 0x000064000390f000 */
        /* <DEDUP_REMOVED lines=18> */
.L_x_10496:
        /* <DEDUP_REMOVED lines=14> */
.L_x_40964:


//--------------------- .text._ZN2at6native29vectorized_elementwise_kernelILi4ENS0_13AUnaryFunctorIdddZZZNS0_16fmax_kernel_cudaERNS_18TensorIteratorBaseEENKUlvE_clEvENKUlvE_clEvEUlddE_EESt5arrayIPcLm2EEEEviT0_T1_ --------------------------
	.section	.text._ZN2at6native29vectorized_elementwise_kernelILi4ENS0_13AUnaryFunctorIdddZZZNS0_16fmax_kernel_cudaERNS_18TensorIteratorBaseEENKUlvE_clEvENKUlvE_clEvEUlddE_EESt5arrayIPcLm2EEEEviT0_T1_,"ax",@progbits
	.align	128
        .global         _ZN2at6native29vectorized_elementwise_kernelILi4ENS0_13AUnaryFunctorIdddZZZNS0_16fmax_kernel_cudaERNS_18TensorIteratorBaseEENKUlvE_clEvENKUlvE_clEvEUlddE_EESt5arrayIPcLm2EEEEviT0_T1_
        .type           _ZN2at6native29vectorized_elementwise_kernelILi4ENS0_13AUnaryFunctorIdddZZZNS0_16fmax_kernel_cudaERNS_18TensorIteratorBaseEENKUlvE_clEvENKUlvE_clEvEUlddE_EESt5arrayIPcLm2EEEEviT0_T1_,@function
        .size           _ZN2at6native29vectorized_elementwise_kernelILi4ENS0_13AUnaryFunctorIdddZZZNS0_16fmax_kernel_cudaERNS_18TensorIteratorBaseEENKUlvE_clEvENKUlvE_clEvEUlddE_EESt5arrayIPcLm2EEEEviT0_T1_,(.L_x_40965 - _ZN2at6native29vectorized_elementwise_kernelILi4ENS0_13AUnaryFunctorIdddZZZNS0_16fmax_kernel_cudaERNS_18TensorIteratorBaseEENKUlvE_clEvENKUlvE_clEvEUlddE_EESt5arrayIPcLm2EEEEviT0_T1_)
        .other          _ZN2at6native29vectorized_elementwise_kernelILi4ENS0_13AUnaryFunctorIdddZZZNS0_16fmax_kernel_cudaERNS_18TensorIteratorBaseEENKUlvE_clEvENKUlvE_clEvEUlddE_EESt5arrayIPcLm2EEEEviT0_T1_,@"STO_CUDA_ENTRY STV_DEFAULT"
_ZN2at6native29vectorized_elementwise_kernelILi4ENS0_13AUnaryFunctorIdddZZZNS0_16fmax_kernel_cudaERNS_18TensorIteratorBaseEENKUlvE_clEvENKUlvE_clEvEUlddE_EESt5arrayIPcLm2EEEEviT0_T1_:
.text._ZN2at6native29vectorized_elementwise_kernelILi4ENS0_13AUnaryFunctorIdddZZZNS0_16fmax_kernel_cudaERNS_18TensorIteratorBaseEENKUlvE_clEvENKUlvE_clEvEUlddE_EESt5arrayIPcLm2EEEEviT0_T1_:
        /* <DEDUP_REMOVED lines=80> */
[----:B----4-:R-:W-:-:S15]  /*0500*/  IMAD.MOV.U32 R4, RZ, RZ, R25 ;  /* 0x000000ffff047224 */ /* 0x010fde00078e0019 */
[----:B------:R-:W-:-:S15]  /*0510*/  NOP ;  /* 0x0000000000007918 */ /* 0x000fde0000000000 */
[----:B------:R-:W-:-:S15]  /*0520*/  NOP ;  /* 0x0000000000007918 */ /* 0x000fde0000000000 */
[----:B------:R-:W-:-:S12]  /*0530*/  NOP ;  /* 0x0000000000007918 */ /* 0x000fd80000000000 */
[----:B------:R-:W0:Y:S02]  /*0540*/  DSETP.MAX.AND P3, P2, R24, UR4, PT ;  /* 0x0000000418007e2a */ /* 0x000e24000ba6f000 */
[----:B0-----:R-:W-:Y:S01]  /*0550*/  FSEL R5, R4, UR6, P3 ;  /* 0x0000000604057c08 */ /* 0x001fe20009800000 */
[----:B------:R-:W-:Y:S01]  /*0560*/  IMAD.MOV.U32 R4, RZ, RZ, R19 ;  /* 0x000000ffff047224 */ /* 0x000fe200078e0013 */
[----:B------:R-:W-:Y:S01]  /*0570*/  @P2 LOP3.LUT R5, R6, 0x80000, RZ, 0xfc, !PT ;  /* 0x0008000006052812 */ /* 0x000fe200078efcff */
[----:B------:R-:W-:-:S15]  /*0580*/  IMAD.U32 R6, RZ, RZ, UR7 ;  /* 0x00000007ff067e24 */ /* 0x000fde000f8e00ff */
[----:B------:R-:W-:-:S15]  /*0590*/  NOP ;  /* 0x0000000000007918 */ /* 0x000fde0000000000 */
[----:B------:R-:W-:-:S15]  /*05a0*/  NOP ;  /* 0x0000000000007918 */ /* 0x000fde0000000000 */
[----:B------:R-:W-:-:S14]  /*05b0*/  NOP ;  /* 0x0000000000007918 */ /* 0x000fdc0000000000 */
[----:B------:R-:W0:Y:S02]  /*05c0*/  DSETP.MAX.AND P1, P6, R18, UR4, PT ;  /* 0x0000000412007e2a */ /* 0x000e24000be2f000 */
[----:B0-----:R-:W-:Y:S01]  /*05d0*/  FSEL R7, R4, UR7, P1 ;  /* 0x0000000704077c08 */ /* 0x001fe20008800000 */
[----:B------:R-:W-:Y:S01]  /*05e0*/  IMAD.MOV.U32 R4, RZ, RZ, R15 ;  /* 0x000000ffff047224 */ /* 0x000fe200078e000f */
[----:B------:R-:W-:Y:S01]  /*05f0*/  @P6 LOP3.LUT R7, R8, 0x80000, RZ, 0xfc, !PT ;  /* 0x0008000008076812 */ /* 0x000fe200078efcff */
[----:B--2---:R-:W-:-:S15]  /*0600*/  IMAD.MOV.U32 R8, RZ, RZ, R21 ;  /* 0x000000ffff087224 */ /* 0x004fde00078e0015 */
        /* <DEDUP_REMOVED lines=19> */
[----:B------:R-:W0:Y:S02]  /*0740*/  DSETP.MAX.AND P5, P6, R16, UR4, PT ;  /* 0x0000000410007e2a */ /* 0x000e24000beaf000 */
        /* <DEDUP_REMOVED lines=12> */
[----:B------:R-:W0:Y:S02]  /*0810*/  DSETP.MAX.AND P4, P6, R22, UR4, PT ;  /* 0x0000000416007e2a */ /* 0x000e24000be8f000 */
        /* <DEDUP_REMOVED lines=31> */
.L_x_10500:
[----:B------:R-:W-:-:S13]  /*0a10*/  ISETP.GE.U32.AND P0, PT, R3, R2, PT ;  /* 0x000000020300720c */ /* 0x000fda0003f06070 */
[----:B------:R-:W-:Y:S05]  /*0a20*/  @P0 BRA `(.L_x_10502) ;  /* 0x0000000000300947 */ /* 0x000fea0003800000 */
[----:B0-----:R-:W0:Y:S01]  /*0a30*/  LDC.64 R4, c[0x0][0x398] ;  /* 0x0000e600ff047b82 */ /* 0x001e220000000a00 */
[----:B------:R-:W-:Y:S02]  /*0a40*/  IMAD.IADD R11, R0, 0x1, R3 ;  /* 0x00000001000b7824 */ /* 0x000fe400078e0203 */
[----:B------:R-:W-:Y:S02]  /*0a50*/  VIADD R3, R3, 0x80 ;  /* 0x0000008003037836 */ /* 0x000fe40000000000 */
[----:B0-----:R-:W-:-:S05]  /*0a60*/  IMAD.WIDE.U32 R4, R11, 0x8, R4 ;  /* 0x000000080b047825 */ /* 0x001fca00078e0004 */
[----:B------:R1:W-:Y:S02]  /*0a70*/  STG.E.64 desc[UR12][R4.64], R6 ;  /* 0x0000000604007986 */ /* 0x0003e4000c101b0c */
.L_x_10501:
[----:B------:R-:W-:-:S13]  /*0a80*/  ISETP.GE.U32.AND P0, PT, R3, R2, PT ;  /* 0x000000020300720c */ /* 0x000fda0003f06070 */
[----:B------:R-:W-:Y:S05]  /*0a90*/  @P0 BRA `(.L_x_10503) ;  /* 0x0000000000300947 */ /* 0x000fea0003800000 */
[----:B-1----:R-:W1:Y:S01]  /*0aa0*/  LDC.64 R4, c[0x0][0x398] ;  /* 0x0000e600ff047b82 */ /* 0x002e620000000a00 */
[----:B------:R-:W-:Y:S01]  /*0ab0*/  IMAD.IADD R7, R0, 0x1, R3 ;  /* 0x0000000100077824 */ /* 0x000fe200078e0203 */
[----:B------:R-:W-:-:S03]  /*0ac0*/  IADD3 R3, PT, PT, R3, 0x80, RZ ;  /* 0x0000008003037810 */ /* 0x000fc60007ffe0ff */
[----:B-1----:R-:W-:-:S05]  /*0ad0*/  IMAD.WIDE.U32 R4, R7, 0x8, R4 ;  /* 0x0000000807047825 */ /* 0x002fca00078e0004 */
[----:B------:R1:W-:Y:S02]  /*0ae0*/  STG.E.64 desc[UR12][R4.64], R28 ;  /* 0x0000001c04007986 */ /* 0x0003e4000c101b0c */
.L_x_10502:
[----:B------:R-:W-:-:S13]  /*0af0*/  ISETP.GE.U32.AND P0, PT, R3, R2, PT ;  /* 0x000000020300720c */ /* 0x000fda0003f06070 */
[----:B------:R-:W-:Y:S05]  /*0b00*/  @P0 BRA `(.L_x_10504) ;  /* 0x0000000000340947 */ /* 0x000fea0003800000 */
[----:B01----:R-:W0:Y:S01]  /*0b10*/  LDC.64 R4, c[0x0][0x398] ;  /* 0x0000e600ff047b82 */ /* 0x003e220000000a00 */
[----:B------:R-:W-:Y:S02]  /*0b20*/  IMAD.IADD R7, R0, 0x1, R3 ;  /* 0x0000000100077824 */ /* 0x000fe400078e0203 */
[----:B------:R-:W-:Y:S02]  /*0b30*/  VIADD R3, R3, 0x80 ;  /* 0x0000008003037836 */ /* 0x000fe40000000000 */
[----:B0-----:R-:W-:-:S05]  /*0b40*/  IMAD.WIDE.U32 R4, R7, 0x8, R4 ;  /* 0x0000000807047825 */ /* 0x001fca00078e0004 */
[----:B------:R2:W-:Y:S02]  /*0b50*/  STG.E.64 desc[UR12][R4.64], R8 ;  /* 0x0000000804007986 */ /* 0x0005e4000c101b0c */
.L_x_10503:
        /* <DEDUP_REMOVED lines=8> */
.L_x_10504:
[----:B------:R-:W-:Y:S05]  /*0be0*/  BSYNC.RELIABLE B1 ;  /* 0x0000000000017941 */ /* 0x000fea0003800100 */
.L_x_10499:
[----:B------:R-:W-:-:S13]  /*0bf0*/  ISETP.GE.U32.AND P0, PT, R3, R2, PT ;  /* 0x000000020300720c */ /* 0x000fda0003f06070 */
[----:B012---:R-:W0:Y:S01]  /*0c00*/  @!P0 LDC.64 R4, c[0x0][0x398] ;  /* 0x0000e600ff048b82 */ /* 0x007e220000000a00 */
[----:B------:R-:W-:Y:S01]  /*0c10*/  @!P0 IADD3 R7, PT, PT, R0, R3, RZ ;  /* 0x0000000300078210 */ /* 0x000fe20007ffe0ff */
[----:B------:R-:W-:-:S04]  /*0c20*/  @!P0 VIADD R3, R3, 0x80 ;  /* 0x0000008003038836 */ /* 0x000fc80000000000 */
[----:B0-----:R-:W-:-:S05]  /*0c30*/  @!P0 IMAD.WIDE.U32 R4, R7, 0x8, R4 ;  /* 0x0000000807048825 */ /* 0x001fca00078e0004 */
[----:B------:R3:W-:Y:S02]  /*0c40*/  @!P0 STG.E.64 desc[UR12][R4.64], R18 ;  /* 0x0000001204008986 */ /* 0x0007e4000c101b0c */
.L_x_10505:
[----:B------:R-:W-:Y:S05]  /*0c50*/  BSYNC.RECONVERGENT B0 ;  /* 0x0000000000007941 */ /* 0x000fea0003800200 */
.L_x_10498:
        /* <DEDUP_REMOVED lines=8> */
.L_x_10497:
        /* <DEDUP_REMOVED lines=13> */
[----:B------:R-:W0:Y:S01]  /*0db0*/  DSETP.MAX.AND P0, P1, R20, R16, PT ;  /* 0x000000101400722a */ /* 0x000e22000390f000 */
        /* <DEDUP_REMOVED lines=9> */
[----:B------:R0:W1:Y:S02]  /*0e50*/  DSETP.MAX.AND P6, P3, R12, R16, PT ;  /* 0x000000100c00722a */ /* 0x0000640003bcf000 */
        /* <DEDUP_REMOVED lines=11> */
[----:B------:R-:W0:Y:S02]  /*0f10*/  DSETP.MAX.AND P2, P5, R22, R16, PT ;  /* 0x000000101600722a */ /* 0x000e240003d4f000 */
        /* <DEDUP_REMOVED lines=8> */
[----:B------:R0:W1:Y:S02]  /*0fa0*/  DSETP.MAX.AND P4, P0, R14, R16, PT ;  /* 0x000000100e00722a */ /* 0x000064000388f000 */
        /* <DEDUP_REMOVED lines=9> */
[----:B------:R0:W1:Y:S02]  /*1040*/  DSETP.MAX.AND P1, P2, R4, R16, PT ;  /* 0x000000100400722a */ /* 0x0000640003a2f000 */
        /* <DEDUP_REMOVED lines=9> */
[----:B------:R0:W1:Y:S02]  /*10e0*/  DSETP.MAX.AND P6, P5, R6, R16, PT ;  /* 0x000000100600722a */ /* 0x0000640003dcf000 */
[----:B0-----:R-:W-:-:S05]  /*10f0*/  IMAD.MOV.U32 R6, RZ, RZ, R16 ;  /* 0x000000ffff067224 */ /* 0x001fca00078e0010 */
[----:B-1----:R-:W-:Y:S01]  /*1100*/  SEL R15, R15, R6, P6 ;  /* 0x000000060f0f7207 */ /* 0x002fe20003000000 */
[----:B------:R-:W-:-:S15]  /*1110*/  IMAD.MOV.U32 R6, RZ, RZ, R17 ;  /* 0x000000ffff067224 */ /* 0x000fde00078e0011 */
[----:B------:R-:W-:-:S15]  /*1120*/  NOP ;  /* 0x0000000000007918 */ /* 0x000fde0000000000 */
[----:B------:R-:W-:-:S15]  /*1130*/  NOP ;  /* 0x0000000000007918 */ /* 0x000fde0000000000 */
[----:B------:R-:W-:-:S11]  /*1140*/  NOP ;  /* 0x0000000000007918 */ /* 0x000fd60000000000 */
[----:B------:R0:W1:Y:S02]  /*1150*/  DSETP.MAX.AND P4, P3, R8, R16, PT ;  /* 0x000000100800722a */ /* 0x0000640003b8f000 */
        /* <DEDUP_REMOVED lines=8> */
[----:B------:R0:W2:Y:S02]  /*11e0*/  DSETP.MAX.AND P0, P1, R10, R16, PT ;  /* 0x000000100a00722a */ /* 0x0000a4000390f000 */
        /* <DEDUP_REMOVED lines=21> */
.L_x_10506:
        /* <DEDUP_REMOVED lines=12> */
.L_x_40965:


//--------------------- .text._ZN2at6native29vectorized_elementwise_kernelILi8ENS0_13AUnaryFunctorIdddZZZNS0_16fmax_kernel_cudaERNS_18TensorIteratorBaseEENKUlvE_clEvENKUlvE_clEvEUlddE_EESt5arrayIPcLm2EEEEviT0_T1_ --------------------------
	.section	.text._ZN2at6native29vectorized_elementwise_kernelILi8ENS0_13AUnaryFunctorIdddZZZNS0_16fmax_kernel_cudaERNS_18TensorIteratorBaseEENKUlvE_clEvENKUlvE_clEvEUlddE_EESt5arrayIPcLm2EEEEviT0_T1_,"ax",@progbits
	.align	128
        .global         _ZN2at6native29vectorized_elementwise_kernelILi8ENS0_13AUnaryFunctorIdddZZZNS0_16fmax_kernel_cudaERNS_18TensorIteratorBaseEENKUlvE_clEvENKUlvE_clEvEUlddE_EESt5arrayIPcLm2EEEEviT0_T1_
        .type           _ZN2at6native29vectorized_elementwise_kernelILi8ENS0_13AUnaryFunctorIdddZZZNS0_16fmax_kernel_cudaERNS_18TensorIteratorBaseEENKUlvE_clEvENKUlvE_clEvEUlddE_EESt5arrayIPcLm2EEEEviT0_T1_,@function
        .size           _ZN2at6native29vectorized_elementwise_kernelILi8ENS0_13AUnaryFunctorIdddZZZNS0_16fmax_kernel_cudaERNS_18TensorIteratorBaseEENKUlvE_clEvENKUlvE_clEvEUlddE_EESt5arrayIPcLm2EEEEviT0_T1_,(.L_x_40966 - _ZN2at6native29vectorized_elementwise_kernelILi8ENS0_13AUnaryFunctorIdddZZZNS0_16fmax_kernel_cudaERNS_18TensorIteratorBaseEENKUlvE_clEvENKUlvE_clEvEUlddE_EESt5arrayIPcLm2EEEEviT0_T1_)
        .other          _ZN2at6native29vectorized_elementwise_kernelILi8ENS0_13AUnaryFunctorIdddZZZNS0_16fmax_kernel_cudaERNS_18TensorIteratorBaseEENKUlvE_clEvENKUlvE_clEvEUlddE_EESt5arrayIPcLm2EEEEviT0_T1_,@"STO_CUDA_ENTRY STV_DEFAULT"
_ZN2at6native29vectorized_elementwise_kernelILi8ENS0_13AUnaryFunctorIdddZZZNS0_16fmax_kernel_cudaERNS_18TensorIteratorBaseEENKUlvE_clEvENKUlvE_clEvEUlddE_EESt5arrayIPcLm2EEEEviT0_T1_:
.text._ZN2at6native29vectorized_elementwise_kernelILi8ENS0_13AUnaryFunctorIdddZZZNS0_16fmax_kernel_cudaERNS_18TensorIteratorBaseEENKUlvE_clEvENKUlvE_clEvEUlddE_EESt5arrayIPcLm2EEEEviT0_T1_:
[----:B------:R-:W-:Y:S01]  /*0000*/  LDC R1, c[0x0][0x37c] ;  /* 0x0000df00ff017b82 */ /* 0x000fe20000000800 */
[----:B------:R-:W-:Y:S05]  /*0010*/  EXIT ;  /* 0x000000000000794d */ /* 0x000fea0003800000 */
.L_x_10507:
        /* <DEDUP_REMOVED lines=14> */
.L_x_40966:


//--------------------- .text._ZN2at6native18elementwise_kernelILi128ELi4EZNS0_15gpu_kernel_implINS0_13BinaryFunctorIdddZZZNS0_16fmax_kernel_cudaERNS_18TensorIteratorBaseEENKUlvE_clEvENKUlvE_clEvEUlddE_EEEEvS5_RKT_EUliE_EEviT1_ --------------------------
	.section	.text._ZN2at6native18elementwise_kernelILi128ELi4EZNS0_15gpu_kernel_implINS0_13BinaryFunctorIdddZZZNS0_16fmax_kernel_cudaERNS_18TensorIteratorBaseEENKUlvE_clEvENKUlvE_clEvEUlddE_EEEEvS5_RKT_EUliE_EEviT1_,"ax",@progbits
	.align	128
        .global         _ZN2at6native18elementwise_kernelILi128ELi4EZNS0_15gpu_kernel_implINS0_13BinaryFunctorIdddZZZNS0_16fmax_kernel_cudaERNS_18TensorIteratorBaseEENKUlvE_clEvENKUlvE_clEvEUlddE_EEEEvS5_RKT_EUliE_EEviT1_
        .type           _ZN2at6native18elementwise_kernelILi128ELi4EZNS0_15gpu_kernel_implINS0_13BinaryFunctorIdddZZZNS0_16fmax_kernel_cudaERNS_18TensorIteratorBaseEENKUlvE_clEvENKUlvE_clEvEUlddE_EEEEvS5_RKT_EUliE_EEviT1_,@function
        .size           _ZN2at6native18elementwise_kernelILi128ELi4EZNS0_15gpu_kernel_implINS0_13BinaryFunctorIdddZZZNS0_16fmax_kernel_cudaERNS_18TensorIteratorBaseEENKUlvE_clEvENKUlvE_clEvEUlddE_EEEEvS5_RKT_EUliE_EEviT1_,(.L_x_40967 - _ZN2at6native18elementwise_kernelILi128ELi4EZNS0_15gpu_kernel_implINS0_13BinaryFunctorIdddZZZNS0_16fmax_kernel_cudaERNS_18TensorIteratorBaseEENKUlvE_clEvENKUlvE_clEvEUlddE_EEEEvS5_RKT_EUliE_EEviT1_)
        .other          _ZN2at6native18elementwise_kernelILi128ELi4EZNS0_15gpu_kernel_implINS0_13BinaryFunctorIdddZZZNS0_16fmax_kernel_cudaERNS_18TensorIteratorBaseEENKUlvE_clEvENKUlvE_clEvEUlddE_EEEEvS5_RKT_EUliE_EEviT1_,@"STO_CUDA_ENTRY STV_DEFAULT"
_ZN2at6native18elementwise_kernelILi128ELi4EZNS0_15gpu_kernel_implINS0_13BinaryFunctorIdddZZZNS0_16fmax_kernel_cudaERNS_18TensorIteratorBaseEENKUlvE_clEvENKUlvE_clEvEUlddE_EEEEvS5_RKT_EUliE_EEviT1_:
.text._ZN2at6native18elementwise_kernelILi128ELi4EZNS0_15gpu_kernel_implINS0_13BinaryFunctorIdddZZZNS0_16fmax_kernel_cudaERNS_18TensorIteratorBaseEENKUlvE_clEvENKUlvE_clEvEUlddE_EEEEvS5_RKT_EUliE_EEviT1_:
        /* <DEDUP_REMOVED lines=371> */
.L_x_10510:
        /* <DEDUP_REMOVED lines=18> */
.L_x_10515:
[----:B------:R-:W2:Y:S02]  /*1850*/  LDG.E.U8 R2, desc[UR36][R2.64] ;  /* 0x0000002402027981 */ /* 0x000ea4000c1e1100 */
[----:B--2---:R4:W0:Y:S02]  /*1860*/  I2F.F64.U16 R16, R2 ;  /* 0x0000000200107312 */ /* 0x0048240000101800 */
[----:B0---4-:R-:W-:Y:S05]  /*1870*/  BRA `(.L_x_10517) ;  /* 0x0000000c00607947 */ /* 0x011fea0003800000 */
.L_x_10514:
        /* <DEDUP_REMOVED lines=9> */
.L_x_10519:
[----:B------:R-:W2:Y:S02]  /*1910*/  LDG.E R2, desc[UR36][R2.64] ;  /* 0x0000002402027981 */ /* 0x000ea4000c1e1900 */
[----:B--2---:R4:W0:Y:S02]  /*1920*/  I2F.F64 R16, R2 ;  /* 0x0000000200107312 */ /* 0x0048240000201c00 */
[----:B0---4-:R-:W-:Y:S05]  /*1930*/  BRA `(.L_x_10517) ;  /* 0x0000000c00307947 */ /* 0x011fea0003800000 */
.L_x_10518:
[----:B------:R-:W2:Y:S02]  /*1940*/  LDG.E.U16 R2, desc[UR36][R2.64] ;  /* 0x0000002402027981 */ /* 0x000ea4000c1e1500 */
[----:B--2---:R4:W0:Y:S02]  /*1950*/  I2F.F64.S16 R16, R2 ;  /* 0x0000000200107312 */ /* 0x0048240000101c00 */
[----:B0---4-:R-:W-:Y:S05]  /*1960*/  BRA `(.L_x_10517) ;  /* 0x0000000c00247947 */ /* 0x011fea0003800000 */
.L_x_10513:
        /* <DEDUP_REMOVED lines=10> */
.L_x_10521:
[----:B------:R-:W2:Y:S02]  /*1a10*/  LDG.E.U16 R0, desc[UR36][R2.64] ;  /* 0x0000002402007981 */ /* 0x000ea4000c1e1500 */
[----:B--2---:R-:W-:-:S05]  /*1a20*/  HADD2.F32 R0, -RZ, R0.H0_H0 ;  /* 0x20000000ff007230 */ /* 0x004fca0000004100 */
[----:B------:R-:W-:-:S04]  /*1a30*/  FMUL.FTZ R0, R0, 1 ;  /* 0x3f80000000007820 */ /* 0x000fc80000410000 */
[----:B------:R3:W4:Y:S02]  /*1a40*/  F2F.F64.F32 R16, R0 ;  /* 0x0000000000107310 */ /* 0x0007240000201800 */
[----:B---34-:R-:W-:Y:S05]  /*1a50*/  BRA `(.L_x_10517) ;  /* 0x0000000800e87947 */ /* 0x018fea0003800000 */
.L_x_10520:
        /* <DEDUP_REMOVED lines=10> */
.L_x_10523:
[----:B------:R-:W2:Y:S02]  /*1b00*/  LDG.E.U16 R2, desc[UR36][R2.64] ;  /* 0x0000002402027981 */ /* 0x000ea4000c1e1500 */
[----:B--2---:R-:W-:-:S05]  /*1b10*/  HADD2.F32 R0, -RZ, R2.H0_H0 ;  /* 0x20000002ff007230 */ /* 0x004fca0000004100 */
[----:B------:R-:W-:-:S04]  /*1b20*/  FMUL.FTZ R0, R0, 1 ;  /* 0x3f80000000007820 */ /* 0x000fc80000410000 */
[----:B------:R4:W0:Y:S02]  /*1b30*/  F2F.F64.F32 R16, R0 ;  /* 0x0000000000107310 */ /* 0x0008240000201800 */
[----:B0---4-:R-:W-:Y:S05]  /*1b40*/  BRA `(.L_x_10517) ;  /* 0x0000000800ac7947 */ /* 0x011fea0003800000 */
.L_x_10522:
[----:B------:R3:W5:Y:S01]  /*1b50*/  LDG.E.64 R16, desc[UR36][R2.64] ;  /* 0x0000002402107981 */ /* 0x000762000c1e1b00 */
[----:B------:R-:W-:Y:S05]  /*1b60*/  BRA `(.L_x_10517) ;  /* 0x0000000800a47947 */ /* 0x000fea0003800000 */
.L_x_10512:
        /* <DEDUP_REMOVED lines=13> */
.L_x_10526:
[----:B------:R2:W5:Y:S01]  /*1c40*/  LDG.E.64 R16, desc[UR36][R2.64] ;  /* 0x0000002402107981 */ /* 0x000562000c1e1b00 */
[----:B------:R-:W-:Y:S05]  /*1c50*/  BRA `(.L_x_10517) ;  /* 0x0000000800687947 */ /* 0x000fea0003800000 */
.L_x_10525:
        /* <DEDUP_REMOVED lines=27> */
.L_x_10528:
        /* <DEDUP_REMOVED lines=14> */
.L_x_10527:
[----:B------:R-:W2:Y:S02]  /*1ef0*/  LDG.E.U16 R0, desc[UR36][R2.64] ;  /* 0x0000002402007981 */ /* 0x000ea4000c1e1500 */
[----:B--2---:R-:W-:-:S04]  /*1f00*/  IMAD.U32 R0, R0, 0x10000, RZ ;  /* 0x0001000000007824 */ /* 0x004fc800078e00ff */
[----:B------:R-:W-:-:S04]  /*1f10*/  FMUL.FTZ R0, R0, 1 ;  /* 0x3f80000000007820 */ /* 0x000fc80000410000 */
[----:B------:R2:W3:Y:S02]  /*1f20*/  F2F.F64.F32 R16, R0 ;  /* 0x0000000000107310 */ /* 0x0004e40000201800 */
[----:B--23--:R-:W-:Y:S05]  /*1f30*/  BRA `(.L_x_10517) ;  /* 0x0000000400b07947 */ /* 0x00cfea0003800000 */
.L_x_10524:
        /* <DEDUP_REMOVED lines=11> */
.L_x_10531:
        /* <DEDUP_REMOVED lines=21> */
.L_x_10533:
[----:B------:R-:W-:Y:S05]  /*2140*/  BSYNC.RECONVERGENT B0 ;  /* 0x0000000000007941 */ /* 0x000fea0003800200 */
.L_x_10532:
[----:B------:R-:W-:Y:S01]  /*2150*/  IMAD.SHL.U32 R0, R0, 0x100000, RZ ;  /* 0x0010000000007824 */ /* 0x000fe200078e00ff */
[----:B------:R-:W-:-:S04]  /*2160*/  LEA R2, R2, 0x3b800000, 0x17 ;  /* 0x3b80000002027811 */ /* 0x000fc800078eb8ff */
[----:B------:R-:W-:-:S05]  /*2170*/  LOP3.LUT R0, R2, R0, R7, 0xfe, !PT ;  /* 0x0000000002007212 */ /* 0x000fca00078efe07 */
[----:B------:R-:W-:-:S04]  /*2180*/  FMUL.FTZ R0, R0, 1 ;  /* 0x3f80000000007820 */ /* 0x000fc80000410000 */
[----:B------:R2:W3:Y:S02]  /*2190*/  F2F.F64.F32 R16, R0 ;  /* 0x0000000000107310 */ /* 0x0004e40000201800 */
[----:B--23--:R-:W-:Y:S05]  /*21a0*/  BRA `(.L_x_10517) ;  /* 0x0000000400147947 */ /* 0x00cfea0003800000 */
.L_x_10530:
        /* <DEDUP_REMOVED lines=21> */
.L_x_10535:
[----:B------:R-:W-:Y:S05]  /*2300*/  BSYNC.RECONVERGENT B0 ;  /* 0x0000000000007941 */ /* 0x000fea0003800200 */
.L_x_10534:
[----:B------:R-:W-:Y:S02]  /*2310*/  SHF.L.U32 R0, R0, 0x15, RZ ;  /* 0x0000001500007819 */ /* 0x000fe400000006ff */
[----:B------:R-:W-:-:S04]  /*2320*/  LEA R2, R2, 0x37800000, 0x17 ;  /* 0x3780000002027811 */ /* 0x000fc800078eb8ff */
[----:B------:R-:W-:-:S05]  /*2330*/  LOP3.LUT R0, R2, R0, R7, 0xfe, !PT ;  /* 0x0000000002007212 */ /* 0x000fca00078efe07 */
[----:B------:R-:W-:-:S04]  /*2340*/  FMUL.FTZ R0, R0, 1 ;  /* 0x3f80000000007820 */ /* 0x000fc80000410000 */
[----:B------:R2:W3:Y:S02]  /*2350*/  F2F.F64.F32 R16, R0 ;  /* 0x0000000000107310 */ /* 0x0004e40000201800 */
[----:B--23--:R-:W-:Y:S05]  /*2360*/  BRA `(.L_x_10517) ;  /* 0x0000000000a47947 */ /* 0x00cfea0003800000 */
.L_x_10529:
[----:B------:R-:W-:-:S09]  /*2370*/  UISETP.NE.AND UP0, UPT, UR4, 0x1c, UPT ;  /* 0x0000001c0400788c */ /* 0x000fd2000bf05270 */
[----:B------:R-:W-:Y:S05]  /*2380*/  BRA.U !UP0, `(.L_x_10536) ;  /* 0x0000000108947547 */ /* 0x000fea000b800000 */
[----:B------:R-:W-:-:S09]  /*2390*/  UISETP.NE.AND UP0, UPT, UR4, 0x1d, UPT ;  /* 0x0000001d0400788c */ /* 0x000fd2000bf05270 */
[----:B------:R-:W-:Y:S05]  /*23a0*/  BRA.U !UP0, `(.L_x_10537) ;  /* 0x0000000108807547 */ /* 0x000fea000b800000 */
[----:B------:R-:W-:-:S09]  /*23b0*/  UISETP.NE.AND UP0, UPT, UR4, 0x2c, UPT ;  /* 0x0000002c0400788c */ /* 0x000fd2000bf05270 */
[----:B------:R-:W-:Y:S05]  /*23c0*/  BRA.U !UP0, `(.L_x_10538) ;  /* 0x0000000108487547 */ /* 0x000fea000b800000 */
.L_x_10516:
        /* <DEDUP_REMOVED lines=16> */
.L_x_10539:
[----:B------:R-:W-:Y:S01]  /*24d0*/  CS2R R16, SRZ ;  /* 0x0000000000107805 */ /* 0x000fe2000001ff00 */
[----:B------:R-:W-:Y:S06]  /*24e0*/  BRA `(.L_x_10517) ;  /* 0x0000000000447947 */ /* 0x000fec0003800000 */
.L_x_10538:
        /* <DEDUP_REMOVED lines=12> */
.L_x_10537:
[----:B------:R-:W2:Y:S02]  /*25b0*/  LDG.E.64 R16, desc[UR36][R2.64] ;  /* 0x0000002402107981 */ /* 0x000ea4000c1e1b00 */
[----:B--2---:R-:W2:Y:S02]  /*25c0*/  I2F.F64.U64 R16, R16 ;  /* 0x0000001000107312 */ /* 0x004ea40000301800 */
[----:B--2---:R-:W-:Y:S05]  /*25d0*/  BRA `(.L_x_10517) ;  /* 0x0000000000087947 */ /* 0x004fea0003800000 */
.L_x_10536:
[----:B------:R-:W2:Y:S02]  /*25e0*/  LDG.E R2, desc[UR36][R2.64] ;  /* 0x0000002402027981 */ /* 0x000ea4000c1e1900 */
[----:B--2---:R0:W1:Y:S02]  /*25f0*/  I2F.F64.U32 R16, R2 ;  /* 0x0000000200107312 */ /* 0x0040640000201800 */
.L_x_10517:
[----:B------:R-:W-:Y:S05]  /*2600*/  BSYNC.RECONVERGENT B6 ;  /* 0x0000000000067941 */ /* 0x000fea0003800200 */
.L_x_10511:
        /* <DEDUP_REMOVED lines=18> */
.L_x_10544:
[----:B0-23--:R-:W2:Y:S02]  /*2730*/  LDG.E.U8 R2, desc[UR36][R22.64] ;  /* 0x0000002416027981 */ /* 0x00dea4000c1e1100 */
[----:B--2---:R-:W4:Y:S02]  /*2740*/  I2F.F64.U16 R2, R2 ;  /* 0x0000000200027312 */ /* 0x004f240000101800 */
[----:B----4-:R-:W-:Y:S05]  /*2750*/  BRA `(.L_x_10546) ;  /* 0x0000000c00607947 */ /* 0x010fea0003800000 */
.L_x_10543:
        /* <DEDUP_REMOVED lines=9> */
.L_x_10548:
[----:B0-23--:R-:W2:Y:S02]  /*27f0*/  LDG.E R2, desc[UR36][R22.64] ;  /* 0x0000002416027981 */ /* 0x00dea4000c1e1900 */
[----:B--2---:R-:W4:Y:S02]  /*2800*/  I2F.F64 R2, R2 ;  /* 0x0000000200027312 */ /* 0x004f240000201c00 */
[----:B----4-:R-:W-:Y:S05]  /*2810*/  BRA `(.L_x_10546) ;  /* 0x0000000c00307947 */ /* 0x010fea0003800000 */
.L_x_10547:
[----:B0-23--:R-:W2:Y:S02]  /*2820*/  LDG.E.U16 R2, desc[UR36][R22.64] ;  /* 0x0000002416027981 */ /* 0x00dea4000c1e1500 */
[----:B--2---:R-:W4:Y:S02]  /*2830*/  I2F.F64.S16 R2, R2 ;  /* 0x0000000200027312 */ /* 0x004f240000101c00 */
[----:B----4-:R-:W-:Y:S05]  /*2840*/  BRA `(.L_x_10546) ;  /* 0x0000000c00247947 */ /* 0x010fea0003800000 */
.L_x_10542:
        /* <DEDUP_REMOVED lines=10> */
.L_x_10550:
[----:B------:R-:W4:Y:S02]  /*28f0*/  LDG.E.U16 R0, desc[UR36][R22.64] ;  /* 0x0000002416007981 */ /* 0x000f24000c1e1500 */
[----:B----4-:R-:W-:-:S05]  /*2900*/  HADD2.F32 R0, -RZ, R0.H0_H0 ;  /* 0x20000000ff007230 */ /* 0x010fca0000004100 */
[----:B------:R-:W-:-:S04]  /*2910*/  FMUL.FTZ R0, R0, 1 ;  /* 0x3f80000000007820 */ /* 0x000fc80000410000 */
[----:B0-23--:R3:W4:Y:S02]  /*2920*/  F2F.F64.F32 R2, R0 ;  /* 0x0000000000027310 */ /* 0x00d7240000201800 */
[----:B---34-:R-:W-:Y:S05]  /*2930*/  BRA `(.L_x_10546) ;  /* 0x0000000800e87947 */ /* 0x018fea0003800000 */
.L_x_10549:
        /* <DEDUP_REMOVED lines=10> */
.L_x_10552:
[----:B------:R-:W4:Y:S02]  /*29e0*/  LDG.E.U16 R22, desc[UR36][R22.64] ;  /* 0x0000002416167981 */ /* 0x000f24000c1e1500 */
[----:B----4-:R-:W-:-:S05]  /*29f0*/  HADD2.F32 R0, -RZ, R22.H0_H0 ;  /* 0x20000016ff007230 */ /* 0x010fca0000004100 */
[----:B------:R-:W-:-:S04]  /*2a00*/  FMUL.FTZ R0, R0, 1 ;  /* 0x3f80000000007820 */ /* 0x000fc80000410000 */
[----:B0-23--:R4:W0:Y:S02]  /*2a10*/  F2F.F64.F32 R2, R0 ;  /* 0x0000000000027310 */ /* 0x00d8240000201800 */
[----:B0---4-:R-:W-:Y:S05]  /*2a20*/  BRA `(.L_x_10546) ;  /* 0x0000000800ac7947 */ /* 0x011fea0003800000 */
.L_x_10551:
[----:B0-23--:R3:W5:Y:S01]  /*2a30*/  LDG.E.64 R2, desc[UR36][R22.64] ;  /* 0x0000002416027981 */ /* 0x00d762000c1e1b00 */
[----:B------:R-:W-:Y:S05]  /*2a40*/  BRA `(.L_x_10546) ;  /* 0x0000000800a47947 */ /* 0x000fea0003800000 */
.L_x_10541:
        /* <DEDUP_REMOVED lines=13> */
.L_x_10555:
[----:B0-23--:R2:W5:Y:S01]  /*2b20*/  LDG.E.64 R2, desc[UR36][R22.64] ;  /* 0x0000002416027981 */ /* 0x00d562000c1e1b00 */
[----:B------:R-:W-:Y:S05]  /*2b30*/  BRA `(.L_x_10546) ;  /* 0x0000000800687947 */ /* 0x000fea0003800000 */
.L_x_10554:
        /* <DEDUP_REMOVED lines=27> */
.L_x_10557:
        /* <DEDUP_REMOVED lines=14> */
.L_x_10556:
[----:B------:R-:W4:Y:S02]  /*2dd0*/  LDG.E.U16 R0, desc[UR36][R22.64] ;  /* 0x0000002416007981 */ /* 0x000f24000c1e1500 */
[----:B----4-:R-:W-:-:S04]  /*2de0*/  IMAD.U32 R0, R0, 0x10000, RZ ;  /* 0x0001000000007824 */ /* 0x010fc800078e00ff */
[----:B------:R-:W-:-:S04]  /*2df0*/  FMUL.FTZ R0, R0, 1 ;  /* 0x3f80000000007820 */ /* 0x000fc80000410000 */
[----:B0-23--:R2:W3:Y:S02]  /*2e00*/  F2F.F64.F32 R2, R0 ;  /* 0x0000000000027310 */ /* 0x00d4e40000201800 */
[----:B--23--:R-:W-:Y:S05]  /*2e10*/  BRA `(.L_x_10546) ;  /* 0x0000000400b07947 */ /* 0x00cfea0003800000 */
.L_x_10553:
        /* <DEDUP_REMOVED lines=11> */
.L_x_10560:
        /* <DEDUP_REMOVED lines=21> */
.L_x_10562:
[----:B------:R-:W-:Y:S05]  /*3020*/  BSYNC.RECONVERGENT B0 ;  /* 0x0000000000007941 */ /* 0x000fea0003800200 */
.L_x_10561:
[----:B------:R-:W-:Y:S01]  /*3030*/  IMAD.SHL.U32 R0, R0, 0x100000, RZ ;  /* 0x0010000000007824 */ /* 0x000fe200078e00ff */
[----:B------:R-:W-:-:S04]  /*3040*/  LEA R2, R2, 0x3b800000, 0x17 ;  /* 0x3b80000002027811 */ /* 0x000fc800078eb8ff */
[----:B------:R-:W-:-:S05]  /*3050*/  LOP3.LUT R0, R2, R0, R7, 0xfe, !PT ;  /* 0x0000000002007212 */ /* 0x000fca00078efe07 */
[----:B------:R-:W-:-:S04]  /*3060*/  FMUL.FTZ R0, R0, 1 ;  /* 0x3f80000000007820 */ /* 0x000fc80000410000 */
[----:B------:R2:W3:Y:S02]  /*3070*/  F2F.F64.F32 R2, R0 ;  /* 0x0000000000027310 */ /* 0x0004e40000201800 */
[----:B--23--:R-:W-:Y:S05]  /*3080*/  BRA `(.L_x_10546) ;  /* 0x0000000400147947 */ /* 0x00cfea0003800000 */
.L_x_10559:
        /* <DEDUP_REMOVED lines=21> */
.L_x_10564:
[----:B------:R-:W-:Y:S05]  /*31e0*/  BSYNC.RECONVERGENT B0 ;  /* 0x0000000000007941 */ /* 0x000fea0003800200 */
.L_x_10563:
[----:B------:R-:W-:Y:S02]  /*31f0*/  SHF.L.U32 R0, R0, 0x15, RZ ;  /* 0x0000001500007819 */ /* 0x000fe400000006ff */
[----:B------:R-:W-:-:S04]  /*3200*/  LEA R2, R2, 0x37800000, 0x17 ;  /* 0x3780000002027811 */ /* 0x000fc800078eb8ff */
[----:B------:R-:W-:-:S05]  /*3210*/  LOP3.LUT R0, R2, R0, R7, 0xfe, !PT ;  /* 0x0000000002007212 */ /* 0x000fca00078efe07 */
[----:B------:R-:W-:-:S04]  /*3220*/  FMUL.FTZ R0, R0, 1 ;  /* 0x3f80000000007820 */ /* 0x000fc80000410000 */
[----:B------:R2:W3:Y:S02]  /*3230*/  F2F.F64.F32 R2, R0 ;  /* 0x0000000000027310 */ /* 0x0004e40000201800 */
[----:B--23--:R-:W-:Y:S05]  /*3240*/  BRA `(.L_x_10546) ;  /* 0x0000000000a47947 */ /* 0x00cfea0003800000 */
.L_x_10558:
[----:B------:R-:W-:-:S09]  /*3250*/  UISETP.NE.AND UP0, UPT, UR4, 0x1c, UPT ;  /* 0x0000001c0400788c */ /* 0x000fd2000bf05270 */
[----:B------:R-:W-:Y:S05]  /*3260*/  BRA.U !UP0, `(.L_x_10565) ;  /* 0x0000000108947547 */ /* 0x000fea000b800000 */
[----:B------:R-:W-:-:S09]  /*3270*/  UISETP.NE.AND UP0, UPT, UR4, 0x1d, UPT ;  /* 0x0000001d0400788c */ /* 0x000fd2000bf05270 */
[----:B------:R-:W-:Y:S05]  /*3280*/  BRA.U !UP0, `(.L_x_10566) ;  /* 0x0000000108807547 */ /* 0x000fea000b800000 */
[----:B------:R-:W-:-:S09]  /*3290*/  UISETP.NE.AND UP0, UPT, UR4, 0x2c, UPT ;  /* 0x0000002c0400788c */ /* 0x000fd2000bf05270 */
[----:B------:R-:W-:Y:S05]  /*32a0*/  BRA.U !UP0, `(.L_x_10567) ;  /* 0x0000000108487547 */ /* 0x000fea000b800000 */
.L_x_10545:
        /* <DEDUP_REMOVED lines=16> */
.L_x_10568:
[----:B------:R-:W-:Y:S01]  /*33b0*/  CS2R R2, SRZ ;  /* 0x0000000000027805 */ /* 0x000fe2000001ff00 */
[----:B------:R-:W-:Y:S06]  /*33c0*/  BRA `(.L_x_10546) ;  /* 0x0000000000447947 */ /* 0x000fec0003800000 */
.L_x_10567:
        /* <DEDUP_REMOVED lines=12> */
.L_x_10566:
[----:B0-23--:R-:W2:Y:S02]  /*3490*/  LDG.E.64 R2, desc[UR36][R22.64] ;  /* 0x0000002416027981 */ /* 0x00dea4000c1e1b00 */
[----:B--2---:R-:W0:Y:S02]  /*34a0*/  I2F.F64.U64 R2, R2 ;  /* 0x0000000200027312 */ /* 0x004e240000301800 */
[----:B0-----:R-:W-:Y:S05]  /*34b0*/  BRA `(.L_x_10546) ;  /* 0x0000000000087947 */ /* 0x001fea0003800000 */
.L_x_10565:
[----:B0-23--:R-:W2:Y:S02]  /*34c0*/  LDG.E R2, desc[UR36][R22.64] ;  /* 0x0000002416027981 */ /* 0x00dea4000c1e1900 */
[----:B--2---:R-:W0:Y:S02]  /*34d0*/  I2F.F64.U32 R2, R2 ;  /* 0x0000000200027312 */ /* 0x004e240000201800 */
.L_x_10546:
[----:B------:R-:W-:Y:S05]  /*34e0*/  BSYNC.RECONVERGENT B6 ;  /* 0x0000000000067941 */ /* 0x000fea0003800200 */
.L_x_10540:
[----:B------:R-:W4:Y:S01]  /*34f0*/  LDCU.64 UR6, c[0x0][0x5e8] ;  /* 0x0000bd00ff0677ac */ /* 0x000f220008000a00 */
[----:B-1---5:R-:W-:Y:S01]  /*3500*/  IMAD.MOV.U32 R5, RZ, RZ, R16 ;  /* 0x000000ffff057224 */ /* 0x022fe200078e0010 */
[----:B0-----:R-:W0:Y:S01]  /*3510*/  DSETP.MAX.AND P1, P2, R2, R16, PT ;  /* 0x000000100200722a */ /* 0x001e220003a2f000 */
        /* <DEDUP_REMOVED lines=20> */
.L_x_10572:
[----:B------:R-:W0:Y:S02]  /*3660*/  F2I.S64.F64.TRUNC R4, R4 ;  /* 0x0000000400047311 */ /* 0x000e24000030d900 */
[----:B0-----:R-:W-:-:S05]  /*3670*/  MOV R7, R4 ;  /* 0x0000000400077202 */ /* 0x001fca0000000f00 */
[----:B------:R0:W-:Y:S01]  /*3680*/  STG.E.U8 desc[UR36][R2.64], R7 ;  /* 0x0000000702007986 */ /* 0x0001e2000c101124 */
[----:B------:R-:W-:Y:S05]  /*3690*/  BRA `(.L_x_10574) ;  /* 0x0000001000847947 */ /* 0x000fea0003800000 */
.L_x_10571:
        /* <DEDUP_REMOVED lines=9> */
.L_x_10576:
[----:B------:R-:W0:Y:S02]  /*3730*/  F2I.F64.TRUNC R5, R4 ;  /* 0x0000000400057311 */ /* 0x000e24000030d100 */
[----:B0-----:R0:W-:Y:S01]  /*3740*/  STG.E desc[UR36][R2.64], R5 ;  /* 0x0000000502007986 */ /* 0x0011e2000c101924 */
[----:B------:R-:W-:Y:S05]  /*3750*/  BRA `(.L_x_10574) ;  /* 0x0000001000547947 */ /* 0x000fea0003800000 */
.L_x_10575:
[----:B------:R-:W0:Y:S02]  /*3760*/  F2I.F64.TRUNC R5, R4 ;  /* 0x0000000400057311 */ /* 0x000e24000030d100 */
[----:B0-----:R0:W-:Y:S01]  /*3770*/  STG.E.U16 desc[UR36][R2.64], R5 ;  /* 0x0000000502007986 */ /* 0x0011e2000c101524 */
[----:B------:R-:W-:Y:S05]  /*3780*/  BRA `(.L_x_10574) ;  /* 0x0000001000487947 */ /* 0x000fea0003800000 */
.L_x_10570:
        /* <DEDUP_REMOVED lines=17> */
.L_x_10578:
        /* <DEDUP_REMOVED lines=12> */
.L_x_10577:
        /* <DEDUP_REMOVED lines=18> */
.L_x_10580:
        /* <DEDUP_REMOVED lines=13> */
.L_x_10579:
[----:B------:R0:W-:Y:S01]  /*3b50*/  STG.E.64 desc[UR36][R2.64], R4 ;  /* 0x0000000402007986 */ /* 0x0001e2000c101b24 */
[----:B------:R-:W-:Y:S05]  /*3b60*/  BRA `(.L_x_10574) ;  /* 0x0000000c00507947 */ /* 0x000fea0003800000 */
.L_x_10569:
        /* <DEDUP_REMOVED lines=12> */
.L_x_10583:
[----:B------:R-:W-:-:S05]  /*3c30*/  CS2R R6, SRZ ;  /* 0x0000000000067805 */ /* 0x000fca000001ff00 */
[----:B------:R0:W-:Y:S01]  /*3c40*/  STG.E.128 desc[UR36][R2.64], R4 ;  /* 0x0000000402007986 */ /* 0x0001e2000c101d24 */
[----:B------:R-:W-:Y:S05]  /*3c50*/  BRA `(.L_x_10574) ;  /* 0x0000000c00147947 */ /* 0x000fea0003800000 */
.L_x_10582:
        /* <DEDUP_REMOVED lines=27> */
.L_x_10587:
[----:B------:R-:W-:Y:S05]  /*3e10*/  BSYNC.RECONVERGENT B0 ;  /* 0x0000000000007941 */ /* 0x000fea0003800200 */
.L_x_10586:
[----:B------:R-:W-:-:S05]  /*3e20*/  LOP3.LUT R7, R0, 0x80, R7, 0xf8, !PT ;  /* 0x0000008000077812 */ /* 0x000fca00078ef807 */
[----:B------:R0:W-:Y:S01]  /*3e30*/  STG.E.U8 desc[UR36][R2.64], R7 ;  /* 0x0000000702007986 */ /* 0x0001e2000c101124 */
[----:B------:R-:W-:Y:S05]  /*3e40*/  BRA `(.L_x_10574) ;  /* 0x0000000800987947 */ /* 0x000fea0003800000 */
.L_x_10585:
        /* <DEDUP_REMOVED lines=23> */
.L_x_10589:
[----:B------:R-:W-:Y:S05]  /*3fc0*/  BSYNC.RECONVERGENT B0 ;  /* 0x0000000000007941 */ /* 0x000fea0003800200 */
.L_x_10588:
[----:B------:R-:W-:-:S05]  /*3fd0*/  LOP3.LUT R7, R0, 0x80, R7, 0xf8, !PT ;  /* 0x0000008000077812 */ /* 0x000fca00078ef807 */
[----:B------:R0:W-:Y:S01]  /*3fe0*/  STG.E.U8 desc[UR36][R2.64], R7 ;  /* 0x0000000702007986 */ /* 0x0001e2000c101124 */
[----:B------:R-:W-:Y:S05]  /*3ff0*/  BRA `(.L_x_10574) ;  /* 0x00000008002c7947 */ /* 0x000fea0003800000 */
.L_x_10584:
        /* <DEDUP_REMOVED lines=12> */
.L_x_10581:
        /* <DEDUP_REMOVED lines=11> */
.L_x_10592:
        /* <DEDUP_REMOVED lines=21> */
.L_x_10595:
[----:B------:R-:W-:-:S04]  /*42c0*/  SHF.R.U32.HI R0, RZ, 0x14, R7 ;  /* 0x00000014ff007819 */ /* 0x000fc80000011607 */
[----:B------:R-:W-:-:S04]  /*42d0*/  LOP3.LUT R0, R0, 0x1, RZ, 0xc0, !PT ;  /* 0x0000000100007812 */ /* 0x000fc800078ec0ff */
[----:B------:R-:W-:-:S04]  /*42e0*/  IADD3 R0, PT, PT, R7, 0x487ffff, R0 ;  /* 0x0487ffff07007810 */ /* 0x000fc80007ffe000 */
[----:B------:R-:W-:-:S04]  /*42f0*/  SHF.R.U32.HI R0, RZ, 0x14, R0 ;  /* 0x00000014ff007819 */ /* 0x000fc80000011600 */
[----:B------:R-:W-:-:S07]  /*4300*/  LOP3.LUT R4, R0, 0xff, RZ, 0xc0, !PT ;  /* 0x000000ff00047812 */ /* 0x000fce00078ec0ff */
.L_x_10596:
[----:B------:R-:W-:-:S04]  /*4310*/  SHF.R.U32.HI R5, RZ, 0x18, R7 ;  /* 0x00000018ff057819 */ /* 0x000fc80000011607 */
[----:B------:R-:W-:-:S04]  /*4320*/  LOP3.LUT R4, R4, 0x80, R5, 0xf8, !PT ;  /* 0x0000008004047812 */ /* 0x000fc800078ef805 */
[----:B------:R-:W-:-:S07]  /*4330*/  PRMT R0, R4, 0x7610, R0 ;  /* 0x0000761004007816 */ /* 0x000fce0000000000 */
.L_x_10594:
[----:B------:R-:W-:Y:S05]  /*4340*/  BSYNC.RECONVERGENT B0 ;  /* 0x0000000000007941 */ /* 0x000fea0003800200 */
.L_x_10593:
[----:B------:R0:W-:Y:S01]  /*4350*/  STG.E.U8 desc[UR36][R2.64], R0 ;  /* 0x0000000002007986 */ /* 0x0001e2000c101124 */
[----:B------:R-:W-:Y:S05]  /*4360*/  BRA `(.L_x_10574) ;  /* 0x0000000400507947 */ /* 0x000fea0003800000 */
.L_x_10591:
        /* <DEDUP_REMOVED lines=21> */
.L_x_10599:
[----:B------:R-:W-:-:S04]  /*44c0*/  SHF.R.U32.HI R0, RZ, 0x15, R7 ;  /* 0x00000015ff007819 */ /* 0x000fc80000011607 */
[----:B------:R-:W-:-:S04]  /*44d0*/  LOP3.LUT R0, R0, 0x1, RZ, 0xc0, !PT ;  /* 0x0000000100007812 */ /* 0x000fc800078ec0ff */
[----:B------:R-:W-:-:S04]  /*44e0*/  IADD3 R0, PT, PT, R7, 0x88fffff, R0 ;  /* 0x088fffff07007810 */ /* 0x000fc80007ffe000 */
[----:B------:R-:W-:-:S04]  /*44f0*/  SHF.R.U32.HI R0, RZ, 0x15, R0 ;  /* 0x00000015ff007819 */ /* 0x000fc80000011600 */
[----:B------:R-:W-:-:S07]  /*4500*/  LOP3.LUT R4, R0, 0xff, RZ, 0xc0, !PT ;  /* 0x000000ff00047812 */ /* 0x000fce00078ec0ff */
.L_x_10600:
[----:B------:R-:W-:-:S04]  /*4510*/  SHF.R.U32.HI R5, RZ, 0x18, R7 ;  /* 0x00000018ff057819 */ /* 0x000fc80000011607 */
[----:B------:R-:W-:-:S04]  /*4520*/  LOP3.LUT R4, R4, 0x80, R5, 0xf8, !PT ;  /* 0x0000008004047812 */ /* 0x000fc800078ef805 */
[----:B------:R-:W-:-:S07]  /*4530*/  PRMT R0, R4, 0x7610, R0 ;  /* 0x0000761004007816 */ /* 0x000fce0000000000 */
.L_x_10598:
[----:B------:R-:W-:Y:S05]  /*4540*/  BSYNC.RECONVERGENT B0 ;  /* 0x0000000000007941 */ /* 0x000fea0003800200 */
.L_x_10597:
[----:B------:R0:W-:Y:S01]  /*4550*/  STG.E.U8 desc[UR36][R2.64], R0 ;  /* 0x0000000002007986 */ /* 0x0001e2000c101124 */
[----:B------:R-:W-:Y:S05]  /*4560*/  BRA `(.L_x_10574) ;  /* 0x0000000000d07947 */ /* 0x000fea0003800000 */
.L_x_10590:
[----:B------:R-:W-:-:S09]  /*4570*/  UISETP.NE.AND UP0, UPT, UR4, 0x1c, UPT ;  /* 0x0000001c0400788c */ /* 0x000fd2000bf05270 */
[----:B------:R-:W-:Y:S05]  /*4580*/  BRA.U !UP0, `(.L_x_10601) ;  /* 0x0000000108c07547 */ /* 0x000fea000b800000 */
[----:B------:R-:W-:-:S09]  /*4590*/  UISETP.NE.AND UP0, UPT, UR4, 0x1d, UPT ;  /* 0x0000001d0400788c */ /* 0x000fd2000bf05270 */
[----:B------:R-:W-:Y:S05]  /*45a0*/  BRA.U !UP0, `(.L_x_10602) ;  /* 0x0000000108ac7547 */ /* 0x000fea000b800000 */
[----:B------:R-:W-:-:S09]  /*45b0*/  UISETP.NE.AND UP0, UPT, UR4, 0x2c, UPT ;  /* 0x0000002c0400788c */ /* 0x000fd2000bf05270 */
[----:B------:R-:W-:Y:S05]  /*45c0*/  BRA.U !UP0, `(.L_x_10603) ;  /* 0x0000000108447547 */ /* 0x000fea000b800000 */
.L_x_10573:
        /* <DEDUP_REMOVED lines=16> */
.L_x_10604:
[----:B------:R-:W-:Y:S05]  /*46d0*/  BRA `(.L_x_10574) ;  /* 0x0000000000747947 */ /* 0x000fea0003800000 */
.L_x_10603:
        /* <DEDUP_REMOVED lines=24> */
.L_x_10602:
[----:B------:R-:W0:Y:S02]  /*4860*/  F2I.U64.F64.TRUNC R4, R4 ;  /* 0x0000000400047311 */ /* 0x000e24000030d800 */
[----:B0-----:R0:W-:Y:S01]  /*4870*/  STG.E.64 desc[UR36][R2.64], R4 ;  /* 0x0000000402007986 */ /* 0x0011e2000c101b24 */
[----:B------:R-:W-:Y:S05]  /*4880*/  BRA `(.L_x_10574) ;  /* 0x0000000000087947 */ /* 0x000fea0003800000 */
.L_x_10601:
[----:B------:R-:W0:Y:S02]  /*4890*/  F2I.U32.F64.TRUNC R5, R4 ;  /* 0x0000000400057311 */ /* 0x000e24000030d000 */
[----:B0-----:R0:W-:Y:S02]  /*48a0*/  STG.E desc[UR36][R2.64], R5 ;  /* 0x0000000502007986 */ /* 0x0011e4000c101924 */
.L_x_10574:
[----:B------:R-:W-:-:S07]  /*48b0*/  VIADD R19, R19, 0x80 ;  /* 0x0000008013137836 */ /* 0x000fce0000000000 */
.L_x_10509:
[----:B------:R-:W-:Y:S05]  /*48c0*/  BSYNC.RECONVERGENT B7 ;  /* 0x0000000000077941 */ /* 0x000fea0003800200 */
.L_x_10508:
        /* <DEDUP_REMOVED lines=358> */
.L_x_10607:
        /* <DEDUP_REMOVED lines=18> */
.L_x_10612:
[----:B------:R-:W2:Y:S02]  /*6050*/  LDG.E.U8 R2, desc[UR36][R2.64] ;  /* 0x0000002402027981 */ /* 0x000ea4000c1e1100 */
[----:B--2---:R0:W1:Y:S02]  /*6060*/  I2F.F64.U16 R16, R2 ;  /* 0x0000000200107312 */ /* 0x0040640000101800 */
[----:B01----:R-:W-:Y:S05]  /*6070*/  BRA `(.L_x_10614) ;  /* 0x0000000c00607947 */ /* 0x003fea0003800000 */
.L_x_10611:
        /* <DEDUP_REMOVED lines=9> */
.L_x_10616:
[----:B------:R-:W2:Y:S02]  /*6110*/  LDG.E R2, desc[UR36][R2.64] ;  /* 0x0000002402027981 */ /* 0x000ea4000c1e1900 */
[----:B--2---:R0:W1:Y:S02]  /*6120*/  I2F.F64 R16, R2 ;  /* 0x0000000200107312 */ /* 0x0040640000201c00 */
[----:B01----:R-:W-:Y:S05]  /*6130*/  BRA `(.L_x_10614) ;  /* 0x0000000c00307947 */ /* 0x003fea0003800000 */
.L_x_10615:
[----:B------:R-:W2:Y:S02]  /*6140*/  LDG.E.U16 R2, desc[UR36][R2.64] ;  /* 0x0000002402027981 */ /* 0x000ea4000c1e1500 */
[----:B--2---:R0:W1:Y:S02]  /*6150*/  I2F.F64.S16 R16, R2 ;  /* 0x0000000200107312 */ /* 0x0040640000101c00 */
[----:B01----:R-:W-:Y:S05]  /*6160*/  BRA `(.L_x_10614) ;  /* 0x0000000c00247947 */ /* 0x003fea0003800000 */
.L_x_10610:
        /* <DEDUP_REMOVED lines=10> */
.L_x_10618:
[----:B------:R-:W2:Y:S02]  /*6210*/  LDG.E.U16 R0, desc[UR36][R2.64] ;  /* 0x0000002402007981 */ /* 0x000ea4000c1e1500 */
[----:B--2---:R-:W-:-:S05]  /*6220*/  HADD2.F32 R0, -RZ, R0.H0_H0 ;  /* 0x20000000ff007230 */ /* 0x004fca0000004100 */
[----:B------:R-:W-:-:S04]  /*6230*/  FMUL.FTZ R0, R0, 1 ;  /* 0x3f80000000007820 */ /* 0x000fc80000410000 */
[----:B------:R0:W1:Y:S02]  /*6240*/  F2F.F64.F32 R16, R0 ;  /* 0x0000000000107310 */ /* 0x0000640000201800 */
[----:B01----:R-:W-:Y:S05]  /*6250*/  BRA `(.L_x_10614) ;  /* 0x0000000800e87947 */ /* 0x003fea0003800000 */
.L_x_10617:
        /* <DEDUP_REMOVED lines=10> */
.L_x_10620:
[----:B------:R-:W2:Y:S02]  /*6300*/  LDG.E.U16 R2, desc[UR36][R2.64] ;  /* 0x0000002402027981 */ /* 0x000ea4000c1e1500 */
[----:B--2---:R-:W-:-:S05]  /*6310*/  HADD2.F32 R0, -RZ, R2.H0_H0 ;  /* 0x20000002ff007230 */ /* 0x004fca0000004100 */
[----:B------:R-:W-:-:S04]  /*6320*/  FMUL.FTZ R0, R0, 1 ;  /* 0x3f80000000007820 */ /* 0x000fc80000410000 */
[----:B------:R1:W2:Y:S02]  /*6330*/  F2F.F64.F32 R16, R0 ;  /* 0x0000000000107310 */ /* 0x0002a40000201800 */
[----:B-12---:R-:W-:Y:S05]  /*6340*/  BRA `(.L_x_10614) ;  /* 0x0000000800ac7947 */ /* 0x006fea0003800000 */
.L_x_10619:
[----:B------:R0:W5:Y:S01]  /*6350*/  LDG.E.64 R16, desc[UR36][R2.64] ;  /* 0x0000002402107981 */ /* 0x000162000c1e1b00 */
[----:B------:R-:W-:Y:S05]  /*6360*/  BRA `(.L_x_10614) ;  /* 0x0000000800a47947 */ /* 0x000fea0003800000 */
.L_x_10609:
        /* <DEDUP_REMOVED lines=13> */
.L_x_10623:
[----:B------:R1:W5:Y:S01]  /*6440*/  LDG.E.64 R16, desc[UR36][R2.64] ;  /* 0x0000002402107981 */ /* 0x000362000c1e1b00 */
[----:B------:R-:W-:Y:S05]  /*6450*/  BRA `(.L_x_10614) ;  /* 0x0000000800687947 */ /* 0x000fea0003800000 */
.L_x_10622:
        /* <DEDUP_REMOVED lines=27> */
.L_x_10625:
        /* <DEDUP_REMOVED lines=14> */
.L_x_10624:
[----:B------:R-:W2:Y:S02]  /*66f0*/  LDG.E.U16 R0, desc[UR36][R2.64] ;  /* 0x0000002402007981 */ /* 0x000ea4000c1e1500 */
[----:B--2---:R-:W-:-:S05]  /*6700*/  SHF.L.U32 R0, R0, 0x10, RZ ;  /* 0x0000001000007819 */ /* 0x004fca00000006ff */
[----:B------:R-:W-:-:S04]  /*6710*/  FMUL.FTZ R0, R0, 1 ;  /* 0x3f80000000007820 */ /* 0x000fc80000410000 */
[----:B------:R1:W2:Y:S02]  /*6720*/  F2F.F64.F32 R16, R0 ;  /* 0x0000000000107310 */ /* 0x0002a40000201800 */
[----:B-12---:R-:W-:Y:S05]  /*6730*/  BRA `(.L_x_10614) ;  /* 0x0000000400b07947 */ /* 0x006fea0003800000 */
.L_x_10621:
        /* <DEDUP_REMOVED lines=11> */
.L_x_10628:
        /* <DEDUP_REMOVED lines=21> */
.L_x_10630:
[----:B------:R-:W-:Y:S05]  /*6940*/  BSYNC.RECONVERGENT B0 ;  /* 0x0000000000007941 */ /* 0x000fea0003800200 */
.L_x_10629:
[----:B------:R-:W-:Y:S01]  /*6950*/  IMAD.SHL.U32 R0, R0, 0x100000, RZ ;  /* 0x0010000000007824 */ /* 0x000fe200078e00ff */
[----:B------:R-:W-:-:S04]  /*6960*/  LEA R2, R2, 0x3b800000, 0x17 ;  /* 0x3b80000002027811 */ /* 0x000fc800078eb8ff */
[----:B------:R-:W-:-:S05]  /*6970*/  LOP3.LUT R0, R2, R0, R7, 0xfe, !PT ;  /* 0x0000000002007212 */ /* 0x000fca00078efe07 */
[----:B------:R-:W-:-:S04]  /*6980*/  FMUL.FTZ R0, R0, 1 ;  /* 0x3f80000000007820 */ /* 0x000fc80000410000 */
[----:B------:R4:W0:Y:S02]  /*6990*/  F2F.F64.F32 R16, R0 ;  /* 0x0000000000107310 */ /* 0x0008240000201800 */
[----:B0---4-:R-:W-:Y:S05]  /*69a0*/  BRA `(.L_x_10614) ;  /* 0x0000000400147947 */ /* 0x011fea0003800000 */
.L_x_10627:
        /* <DEDUP_REMOVED lines=21> */
.L_x_10632:
[----:B------:R-:W-:Y:S05]  /*6b00*/  BSYNC.RECONVERGENT B0 ;  /* 0x0000000000007941 */ /* 0x000fea0003800200 */
.L_x_10631:
[----:B------:R-:W-:Y:S01]  /*6b10*/  IMAD.SHL.U32 R0, R0, 0x200000, RZ ;  /* 0x0020000000007824 */ /* 0x000fe200078e00ff */
[----:B------:R-:W-:-:S04]  /*6b20*/  LEA R2, R2, 0x37800000, 0x17 ;  /* 0x3780000002027811 */ /* 0x000fc800078eb8ff */
[----:B------:R-:W-:-:S05]  /*6b30*/  LOP3.LUT R0, R2, R0, R7, 0xfe, !PT ;  /* 0x0000000002007212 */ /* 0x000fca00078efe07 */
[----:B------:R-:W-:-:S04]  /*6b40*/  FMUL.FTZ R0, R0, 1 ;  /* 0x3f80000000007820 */ /* 0x000fc80000410000 */
[----:B------:R4:W0:Y:S02]  /*6b50*/  F2F.F64.F32 R16, R0 ;  /* 0x0000000000107310 */ /* 0x0008240000201800 */
[----:B0---4-:R-:W-:Y:S05]  /*6b60*/  BRA `(.L_x_10614) ;  /* 0x0000000000a47947 */ /* 0x011fea0003800000 */
.L_x_10626:
        /* <DEDUP_REMOVED lines=18> */
.L_x_10613:
        /* <DEDUP_REMOVED lines=16> */
.L_x_10635:
[----:B------:R-:W-:Y:S01]  /*6d90*/  CS2R R16, SRZ ;  /* 0x0000000000107805 */ /* 0x000fe2000001ff00 */
[----:B------:R-:W-:Y:S06]  /*6da0*/  BRA `(.L_x_10614) ;  /* 0x0000000000147947 */ /* 0x000fec0003800000 */
.L_x_10634:
[----:B------:R-:W2:Y:S02]  /*6db0*/  LDG.E.64 R16, desc[UR36][R2.64] ;  /* 0x0000002402107981 */ /* 0x000ea4000c1e1b00 */
[----:B--2---:R-:W2:Y:S02]  /*6dc0*/  I2F.F64.U64 R16, R16 ;  /* 0x0000001000107312 */ /* 0x004ea40000301800 */
[----:B--2---:R-:W-:Y:S05]  /*6dd0*/  BRA `(.L_x_10614) ;  /* 0x0000000000087947 */ /* 0x004fea0003800000 */
.L_x_10633:
[----:B------:R-:W2:Y:S02]  /*6de0*/  LDG.E R2, desc[UR36][R2.64] ;  /* 0x0000002402027981 */ /* 0x000ea4000c1e1900 */
[----:B--2---:R2:W3:Y:S02]  /*6df0*/  I2F.F64.U32 R16, R2 ;  /* 0x0000000200107312 */ /* 0x0044e40000201800 */
.L_x_10614:
[----:B------:R-:W-:Y:S05]  /*6e00*/  BSYNC.RECONVERGENT B6 ;  /* 0x0000000000067941 */ /* 0x000fea0003800200 */
.L_x_10608:
        /* <DEDUP_REMOVED lines=18> */
.L_x_10640:
[----:B012---:R-:W2:Y:S02]  /*6f30*/  LDG.E.U8 R2, desc[UR36][R22.64] ;  /* 0x0000002416027981 */ /* 0x007ea4000c1e1100 */
[----:B--2---:R-:W4:Y:S02]  /*6f40*/  I2F.F64.U16 R2, R2 ;  /* 0x0000000200027312 */ /* 0x004f240000101800 */
[----:B----4-:R-:W-:Y:S05]  /*6f50*/  BRA `(.L_x_10642) ;  /* 0x0000000c00607947 */ /* 0x010fea0003800000 */
.L_x_10639:
        /* <DEDUP_REMOVED lines=9> */
.L_x_10644:
[----:B012---:R-:W2:Y:S02]  /*6ff0*/  LDG.E R2, desc[UR36][R22.64] ;  /* 0x0000002416027981 */ /* 0x007ea4000c1e1900 */
[----:B--2---:R-:W4:Y:S02]  /*7000*/  I2F.F64 R2, R2 ;  /* 0x0000000200027312 */ /* 0x004f240000201c00 */
[----:B----4-:R-:W-:Y:S05]  /*7010*/  BRA `(.L_x_10642) ;  /* 0x0000000c00307947 */ /* 0x010fea0003800000 */
.L_x_10643:
[----:B012---:R-:W2:Y:S02]  /*7020*/  LDG.E.U16 R2, desc[UR36][R22.64] ;  /* 0x0000002416027981 */ /* 0x007ea4000c1e1500 */
[----:B--2---:R-:W4:Y:S02]  /*7030*/  I2F.F64.S16 R2, R2 ;  /* 0x0000000200027312 */ /* 0x004f240000101c00 */
[----:B----4-:R-:W-:Y:S05]  /*7040*/  BRA `(.L_x_10642) ;  /* 0x0000000c00247947 */ /* 0x010fea0003800000 */
.L_x_10638:
        /* <DEDUP_REMOVED lines=10> */
.L_x_10646:
[----:B------:R-:W4:Y:S02]  /*70f0*/  LDG.E.U16 R0, desc[UR36][R22.64] ;  /* 0x0000002416007981 */ /* 0x000f24000c1e1500 */
[----:B----4-:R-:W-:-:S05]  /*7100*/  HADD2.F32 R0, -RZ, R0.H0_H0 ;  /* 0x20000000ff007230 */ /* 0x010fca0000004100 */
[----:B------:R-:W-:-:S04]  /*7110*/  FMUL.FTZ R0, R0, 1 ;  /* 0x3f80000000007820 */ /* 0x000fc80000410000 */
[----:B012---:R2:W4:Y:S02]  /*7120*/  F2F.F64.F32 R2, R0 ;  /* 0x0000000000027310 */ /* 0x0075240000201800 */
[----:B--2-4-:R-:W-:Y:S05]  /*7130*/  BRA `(.L_x_10642) ;  /* 0x0000000800e87947 */ /* 0x014fea0003800000 */
.L_x_10645:
        /* <DEDUP_REMOVED lines=10> */
.L_x_10648:
[----:B------:R-:W4:Y:S02]  /*71e0*/  LDG.E.U16 R22, desc[UR36][R22.64] ;  /* 0x0000002416167981 */ /* 0x000f24000c1e1500 */
[----:B----4-:R-:W-:-:S05]  /*71f0*/  HADD2.F32 R0, -RZ, R22.H0_H0 ;  /* 0x20000016ff007230 */ /* 0x010fca0000004100 */
[----:B------:R-:W-:-:S04]  /*7200*/  FMUL.FTZ R0, R0, 1 ;  /* 0x3f80000000007820 */ /* 0x000fc80000410000 */
[----:B012---:R2:W4:Y:S02]  /*7210*/  F2F.F64.F32 R2, R0 ;  /* 0x0000000000027310 */ /* 0x0075240000201800 */
[----:B--2-4-:R-:W-:Y:S05]  /*7220*/  BRA `(.L_x_10642) ;  /* 0x0000000800ac7947 */ /* 0x014fea0003800000 */
.L_x_10647:
[----:B012---:R2:W5:Y:S01]  /*7230*/  LDG.E.64 R2, desc[UR36][R22.64] ;  /* 0x0000002416027981 */ /* 0x007562000c1e1b00 */
[----:B------:R-:W-:Y:S05]  /*7240*/  BRA `(.L_x_10642) ;  /* 0x0000000800a47947 */ /* 0x000fea0003800000 */
.L_x_10637:
        /* <DEDUP_REMOVED lines=13> */
.L_x_10651:
[----:B012---:R0:W5:Y:S01]  /*7320*/  LDG.E.64 R2, desc[UR36][R22.64] ;  /* 0x0000002416027981 */ /* 0x007162000c1e1b00 */
[----:B------:R-:W-:Y:S05]  /*7330*/  BRA `(.L_x_10642) ;  /* 0x0000000800687947 */ /* 0x000fea0003800000 */
.L_x_10650:
        /* <DEDUP_REMOVED lines=27> */
.L_x_10653:
        /* <DEDUP_REMOVED lines=14> */
.L_x_10652:
[----:B------:R-:W4:Y:S02]  /*75d0*/  LDG.E.U16 R0, desc[UR36][R22.64] ;  /* 0x0000002416007981 */ /* 0x000f24000c1e1500 */
[----:B----4-:R-:W-:-:S05]  /*75e0*/  SHF.L.U32 R0, R0, 0x10, RZ ;  /* 0x0000001000007819 */ /* 0x010fca00000006ff */
[----:B------:R-:W-:-:S04]  /*75f0*/  FMUL.FTZ R0, R0, 1 ;  /* 0x3f80000000007820 */ /* 0x000fc80000410000 */
[----:B012---:R0:W1:Y:S02]  /*7600*/  F2F.F64.F32 R2, R0 ;  /* 0x0000000000027310 */ /* 0x0070640000201800 */
[----:B01----:R-:W-:Y:S05]  /*7610*/  BRA `(.L_x_10642) ;  /* 0x0000000400b07947 */ /* 0x003fea0003800000 */
.L_x_10649:
        /* <DEDUP_REMOVED lines=11> */
.L_x_10656:
        /* <DEDUP_REMOVED lines=21> */
.L_x_10658:
[----:B------:R-:W-:Y:S05]  /*7820*/  BSYNC.RECONVERGENT B0 ;  /* 0x0000000000007941 */ /* 0x000fea0003800200 */
.L_x_10657:
[----:B------:R-:W-:Y:S01]  /*7830*/  IMAD.SHL.U32 R0, R0, 0x100000, RZ ;  /* 0x0010000000007824 */ /* 0x000fe200078e00ff */
[----:B------:R-:W-:-:S04]  /*7840*/  LEA R2, R2, 0x3b800000, 0x17 ;  /* 0x3b80000002027811 */ /* 0x000fc800078eb8ff */
[----:B------:R-:W-:-:S05]  /*7850*/  LOP3.LUT R0, R2, R0, R7, 0xfe, !PT ;  /* 0x0000000002007212 */ /* 0x000fca00078efe07 */
[----:B------:R-:W-:-:S04]  /*7860*/  FMUL.FTZ R0, R0, 1 ;  /* 0x3f80000000007820 */ /* 0x000fc80000410000 */
[----:B------:R2:W4:Y:S02]  /*7870*/  F2F.F64.F32 R2, R0 ;  /* 0x0000000000027310 */ /* 0x0005240000201800 */
[----:B--2-4-:R-:W-:Y:S05]  /*7880*/  BRA `(.L_x_10642) ;  /* 0x0000000400147947 */ /* 0x014fea0003800000 */
.L_x_10655:
        /* <DEDUP_REMOVED lines=21> */
.L_x_10660:
[----:B------:R-:W-:Y:S05]  /*79e0*/  BSYNC.RECONVERGENT B0 ;  /* 0x0000000000007941 */ /* 0x000fea0003800200 */
.L_x_10659:
[----:B------:R-:W-:Y:S01]  /*79f0*/  IMAD.SHL.U32 R0, R0, 0x200000, RZ ;  /* 0x0020000000007824 */ /* 0x000fe200078e00ff */
[----:B------:R-:W-:-:S04]  /*7a00*/  LEA R2, R2, 0x37800000, 0x17 ;  /* 0x3780000002027811 */ /* 0x000fc800078eb8ff */
[----:B------:R-:W-:-:S05]  /*7a10*/  LOP3.LUT R0, R2, R0, R7, 0xfe, !PT ;  /* 0x0000000002007212 */ /* 0x000fca00078efe07 */
[----:B------:R-:W-:-:S04]  /*7a20*/  FMUL.FTZ R0, R0, 1 ;  /* 0x3f80000000007820 */ /* 0x000fc80000410000 */
[----:B------:R2:W4:Y:S02]  /*7a30*/  F2F.F64.F32 R2, R0 ;  /* 0x0000000000027310 */ /* 0x0005240000201800 */
[----:B--2-4-:R-:W-:Y:S05]  /*7a40*/  BRA `(.L_x_10642) ;  /* 0x0000000000a47947 */ /* 0x014fea0003800000 */
.L_x_10654:
        /* <DEDUP_REMOVED lines=18> */
.L_x_10641:
        /* <DEDUP_REMOVED lines=16> */
.L_x_10663:
[----:B------:R-:W-:Y:S01]  /*7c70*/  CS2R R2, SRZ ;  /* 0x0000000000027805 */ /* 0x000fe2000001ff00 */
[----:B------:R-:W-:Y:S06]  /*7c80*/  BRA `(.L_x_10642) ;  /* 0x0000000000147947 */ /* 0x000fec0003800000 */
.L_x_10662:
[----:B012---:R-:W2:Y:S02]  /*7c90*/  LDG.E.64 R2, desc[UR36][R22.64] ;  /* 0x0000002416027981 */ /* 0x007ea4000c1e1b00 */
[----:B--2---:R-:W1:Y:S02]  /*7ca0*/  I2F.F64.U64 R2, R2 ;  /* 0x0000000200027312 */ /* 0x004e640000301800 */
[----:B-1----:R-:W-:Y:S05]  /*7cb0*/  BRA `(.L_x_10642) ;  /* 0x0000000000087947 */ /* 0x002fea0003800000 */
.L_x_10661:
[----:B012---:R-:W2:Y:S02]  /*7cc0*/  LDG.E R2, desc[UR36][R22.64] ;  /* 0x0000002416027981 */ /* 0x007ea4000c1e1900 */
[----:B--2---:R-:W1:Y:S02]  /*7cd0*/  I2F.F64.U32 R2, R2 ;  /* 0x0000000200027312 */ /* 0x004e640000201800 */
.L_x_10642:
[----:B------:R-:W-:Y:S05]  /*7ce0*/  BSYNC.RECONVERGENT B6 ;  /* 0x0000000000067941 */ /* 0x000fea0003800200 */
.L_x_10636:
[----:B------:R-:W4:Y:S01]  /*7cf0*/  LDCU.64 UR6, c[0x0][0x5e8] ;  /* 0x0000bd00ff0677ac */ /* 0x000f220008000a00 */
[----:B---3-5:R-:W-:Y:S01]  /*7d00*/  IMAD.MOV.U32 R5, RZ, RZ, R16 ;  /* 0x000000ffff057224 */ /* 0x028fe200078e0010 */
[----:B-1----:R-:W-:Y:S01]  /*7d10*/  MOV R0, R2 ;  /* 0x0000000200007202 */ /* 0x002fe20000000f00 */
[----:B------:R-:W1:Y:S01]  /*7d20*/  DSETP.MAX.AND P1, P2, R2, R16, PT ;  /* 0x000000100200722a */ /* 0x000e620003a2f000 */
        /* <DEDUP_REMOVED lines=19> */
.L_x_10667:
[----:B------:R-:W1:Y:S02]  /*7e60*/  F2I.S64.F64.TRUNC R4, R4 ;  /* 0x0000000400047311 */ /* 0x000e64000030d900 */
[----:B-1----:R-:W-:-:S05]  /*7e70*/  IMAD.MOV.U32 R7, RZ, RZ, R4 ;  /* 0x000000ffff077224 */ /* 0x002fca00078e0004 */
[----:B------:R1:W-:Y:S01]  /*7e80*/  STG.E.U8 desc[UR36][R2.64], R7 ;  /* 0x0000000702007986 */ /* 0x0003e2000c101124 */
[----:B------:R-:W-:Y:S05]  /*7e90*/  BRA `(.L_x_10669) ;  /* 0x0000001000807947 */ /* 0x000fea0003800000 */
.L_x_10666:
        /* <DEDUP_REMOVED lines=9> */
.L_x_10671:
[----:B------:R-:W1:Y:S02]  /*7f30*/  F2I.F64.TRUNC R5, R4 ;  /* 0x0000000400057311 */ /* 0x000e64000030d100 */
[----:B-1----:R1:W-:Y:S01]  /*7f40*/  STG.E desc[UR36][R2.64], R5 ;  /* 0x0000000502007986 */ /* 0x0023e2000c101924 */
[----:B------:R-:W-:Y:S05]  /*7f50*/  BRA `(.L_x_10669) ;  /* 0x0000001000507947 */ /* 0x000fea0003800000 */
.L_x_10670:
[----:B------:R-:W1:Y:S02]  /*7f60*/  F2I.F64.TRUNC R5, R4 ;  /* 0x0000000400057311 */ /* 0x000e64000030d100 */
[----:B-1----:R1:W-:Y:S01]  /*7f70*/  STG.E.U16 desc[UR36][R2.64], R5 ;  /* 0x0000000502007986 */ /* 0x0023e2000c101524 */
[----:B------:R-:W-:Y:S05]  /*7f80*/  BRA `(.L_x_10669) ;  /* 0x0000001000447947 */ /* 0x000fea0003800000 */
.L_x_10665:
        /* <DEDUP_REMOVED lines=17> */
.L_x_10673:
        /* <DEDUP_REMOVED lines=12> */
.L_x_10672:
        /* <DEDUP_REMOVED lines=18> */
.L_x_10675:
        /* <DEDUP_REMOVED lines=13> */
.L_x_10674:
[----:B------:R1:W-:Y:S01]  /*8350*/  STG.E.64 desc[UR36][R2.64], R4 ;  /* 0x0000000402007986 */ /* 0x0003e2000c101b24 */
[----:B------:R-:W-:Y:S05]  /*8360*/  BRA `(.L_x_10669) ;  /* 0x0000000c004c7947 */ /* 0x000fea0003800000 */
.L_x_10664:
        /* <DEDUP_REMOVED lines=13> */
.L_x_10679:
        /* <DEDUP_REMOVED lines=26> */
.L_x_10682:
[----:B------:R-:W-:-:S04]  /*85e0*/  SHF.R.U32.HI R5, RZ, 0x18, R7 ;  /* 0x00000018ff057819 */ /* 0x000fc80000011607 */
[----:B------:R-:W-:-:S07]  /*85f0*/  LOP3.LUT R0, R0, 0x80, R5, 0xf8, !PT ;  /* 0x0000008000007812 */ /* 0x000fce00078ef805 */
.L_x_10681:
[----:B------:R-:W-:Y:S05]  /*8600*/  BSYNC.RECONVERGENT B0 ;  /* 0x0000000000007941 */ /* 0x000fea0003800200 */
.L_x_10680:
[----:B------:R1:W-:Y:S01]  /*8610*/  STG.E.U8 desc[UR36][R2.64], R0 ;  /* 0x0000000002007986 */ /* 0x0003e2000c101124 */
[----:B------:R-:W-:Y:S05]  /*8620*/  BRA `(.L_x_10669) ;  /* 0x00000008009c7947 */ /* 0x000fea0003800000 */
.L_x_10678:
        /* <DEDUP_REMOVED lines=26> */
.L_x_10685:
[----:B------:R-:W-:-:S04]  /*87d0*/  SHF.R.U32.HI R5, RZ, 0x18, R7 ;  /* 0x00000018ff057819 */ /* 0x000fc80000011607 */
[----:B------:R-:W-:-:S07]  /*87e0*/  LOP3.LUT R0, R0, 0x80, R5, 0xf8, !PT ;  /* 0x0000008000007812 */ /* 0x000fce00078ef805 */
.L_x_10684:
[----:B------:R-:W-:Y:S05]  /*87f0*/  BSYNC.RECONVERGENT B0 ;  /* 0x0000000000007941 */ /* 0x000fea0003800200 */
.L_x_10683:
[----:B------:R1:W-:Y:S01]  /*8800*/  STG.E.U8 desc[UR36][R2.64], R0 ;  /* 0x0000000002007986 */ /* 0x0003e2000c101124 */
[----:B------:R-:W-:Y:S05]  /*8810*/  BRA `(.L_x_10669) ;  /* 0x0000000800207947 */ /* 0x000fea0003800000 */
.L_x_10677:
        /* <DEDUP_REMOVED lines=30> */
.L_x_10687:
[----:B------:R-:W1:Y:S02]  /*8a00*/  F2I.U64.F64.TRUNC R4, R4 ;  /* 0x0000000400047311 */ /* 0x000e64000030d800 */
[----:B-1----:R1:W-:Y:S01]  /*8a10*/  STG.E.64 desc[UR36][R2.64], R4 ;  /* 0x0000000402007986 */ /* 0x0023e2000c101b24 */
[----:B------:R-:W-:Y:S05]  /*8a20*/  BRA `(.L_x_10669) ;  /* 0x00000004009c7947 */ /* 0x000fea0003800000 */
.L_x_10686:
[----:B------:R-:W1:Y:S02]  /*8a30*/  F2I.U32.F64.TRUNC R5, R4 ;  /* 0x0000000400057311 */ /* 0x000e64000030d000 */
[----:B-1----:R1:W-:Y:S01]  /*8a40*/  STG.E desc[UR36][R2.64], R5 ;  /* 0x0000000502007986 */ /* 0x0023e2000c101924 */
[----:B------:R-:W-:Y:S05]  /*8a50*/  BRA `(.L_x_10669) ;  /* 0x0000000400907947 */ /* 0x000fea0003800000 */
.L_x_10676:
        /* <DEDUP_REMOVED lines=10> */
.L_x_10689:
[----:B------:R-:W-:-:S05]  /*8b00*/  CS2R R6, SRZ ;  /* 0x0000000000067805 */ /* 0x000fca000001ff00 */
[----:B------:R1:W-:Y:S01]  /*8b10*/  STG.E.128 desc[UR36][R2.64], R4 ;  /* 0x0000000402007986 */ /* 0x0003e2000c101d24 */
[----:B------:R-:W-:Y:S05]  /*8b20*/  BRA `(.L_x_10669) ;  /* 0x00000004005c7947 */ /* 0x000fea0003800000 */
.L_x_10688:
[----:B------:R-:W-:-:S09]  /*8b30*/  UISETP.NE.AND UP0, UPT, UR4, 0xf, UPT ;  /* 0x0000000f0400788c */ /* 0x000fd2000bf05270 */
[----:B------:R-:W-:Y:S05]  /*8b40*/  BRA.U !UP0, `(.L_x_10690) ;  /* 0x0000000508287547 */ /* 0x000fea000b800000 */
[----:B------:R-:W-:-:S09]  /*8b50*/  UISETP.NE.AND UP0, UPT, UR4, 0x17, UPT ;  /* 0x000000170400788c */ /* 0x000fd2000bf05270 */
[----:B------:R-:W-:Y:S05]  /*8b60*/  BRA.U !UP0, `(.L_x_10691) ;  /* 0x0000000108b07547 */ /* 0x000fea000b800000 */
[----:B------:R-:W-:-:S09]  /*8b70*/  UISETP.NE.AND UP0, UPT, UR4, 0x18, UPT ;  /* 0x000000180400788c */ /* 0x000fd2000bf05270 */
[----:B------:R-:W-:Y:S05]  /*8b80*/  BRA.U !UP0, `(.L_x_10692) ;  /* 0x0000000108447547 */ /* 0x000fea000b800000 */
.L_x_10668:
        /* <DEDUP_REMOVED lines=16> */
.L_x_10693:
[----:B------:R-:W-:Y:S05]  /*8c90*/  BRA `(.L_x_10669) ;  /* 0x0000000400007947 */ /* 0x000fea0003800000 */
.L_x_10692:
        /* <DEDUP_REMOVED lines=21> */
.L_x_10695:
[----:B------:R-:W-:Y:S05]  /*8df0*/  BSYNC.RECONVERGENT B0 ;  /* 0x0000000000007941 */ /* 0x000fea0003800200 */
.L_x_10694:
[----:B------:R-:W-:-:S05]  /*8e00*/  LOP3.LUT R7, R0, 0x80, R7, 0xf8, !PT ;  /* 0x0000008000077812 */ /* 0x000fca00078ef807 */
[----:B------:R4:W-:Y:S01]  /*8e10*/  STG.E.U8 desc[UR36][R2.64], R7 ;  /* 0x0000000702007986 */ /* 0x0009e2000c101124 */
[----:B------:R-:W-:Y:S05]  /*8e20*/  BRA `(.L_x_10669) ;  /* 0x00000000009c7947 */ /* 0x000fea0003800000 */
.L_x_10691:
        /* <DEDUP_REMOVED lines=20> */
.L_x_10697:
[----:B------:R-:W-:Y:S01]  /*8f70*/  IMAD.MOV.U32 R0, RZ, RZ, 0x7f ;  /* 0x0000007fff007424 */ /* 0x000fe200078e00ff */
[----:B------:R-:W-:-:S04]  /*8f80*/  ISETP.GT.U32.AND P0, PT, R6, 0x7f800000, PT ;  /* 0x7f8000000600780c */ /* 0x000fc80003f04070 */
[----:B------:R-:W-:-:S09]  /*8f90*/  SEL R0, R0, 0x7c, P0 ;  /* 0x0000007c00007807 */ /* 0x000fd20000000000 */
.L_x_10698:
[----:B------:R-:W-:Y:S05]  /*8fa0*/  BSYNC.RECONVERGENT B0 ;  /* 0x0000000000007941 */ /* 0x000fea0003800200 */
.L_x_10696:
[----:B------:R-:W-:-:S04]  /*8fb0*/  SHF.R.U32.HI R5, RZ, 0x18, R7 ;  /* 0x00000018ff057819 */ /* 0x000fc80000011607 */
[----:B------:R-:W-:-:S05]  /*8fc0*/  LOP3.LUT R5, R0, 0x80, R5, 0xf8, !PT ;  /* 0x0000008000057812 */ /* 0x000fca00078ef805 */
[----:B------:R3:W-:Y:S01]  /*8fd0*/  STG.E.U8 desc[UR36][R2.64], R5 ;  /* 0x0000000502007986 */ /* 0x0007e2000c101124 */
[----:B------:R-:W-:Y:S05]  /*8fe0*/  BRA `(.L_x_10669) ;  /* 0x00000000002c7947 */ /* 0x000fea0003800000 */
.L_x_10690:
        /* <DEDUP_REMOVED lines=11> */
.L_x_10669:
[----:B------:R-:W-:-:S07]  /*90a0*/  IADD3 R19, PT, PT, R19, 0x80, RZ ;  /* 0x0000008013137810 */ /* 0x000fce0007ffe0ff */
.L_x_10606:
[----:B------:R-:W-:Y:S05]  /*90b0*/  BSYNC.RECONVERGENT B7 ;  /* 0x0000000000077941 */ /* 0x000fea0003800200 */
.L_x_10605:
        /* <DEDUP_REMOVED lines=358> */
.L_x_10701:
        /* <DEDUP_REMOVED lines=18> */
.L_x_10706:
[----:B------:R-:W2:Y:S02]  /*a840*/  LDG.E.U8 R2, desc[UR36][R2.64] ;  /* 0x0000002402027981 */ /* 0x000ea4000c1e1100 */
[----:B--2---:R3:W4:Y:S02]  /*a850*/  I2F.F64.U16 R16, R2 ;  /* 0x0000000200107312 */ /* 0x0047240000101800 */
[----:B---34-:R-:W-:Y:S05]  /*a860*/  BRA `(.L_x_10708) ;  /* 0x0000000c00607947 */ /* 0x018fea0003800000 */
.L_x_10705:
        /* <DEDUP_REMOVED lines=9> */
.L_x_10710:
[----:B------:R-:W2:Y:S02]  /*a900*/  LDG.E R2, desc[UR36][R2.64] ;  /* 0x0000002402027981 */ /* 0x000ea4000c1e1900 */
[----:B--2---:R3:W4:Y:S02]  /*a910*/  I2F.F64 R16, R2 ;  /* 0x0000000200107312 */ /* 0x0047240000201c00 */
[----:B---34-:R-:W-:Y:S05]  /*a920*/  BRA `(.L_x_10708) ;  /* 0x0000000c00307947 */ /* 0x018fea0003800000 */
.L_x_10709:
[----:B------:R-:W2:Y:S02]  /*a930*/  LDG.E.U16 R2, desc[UR36][R2.64] ;  /* 0x0000002402027981 */ /* 0x000ea4000c1e1500 */
[----:B--2---:R3:W4:Y:S02]  /*a940*/  I2F.F64.S16 R16, R2 ;  /* 0x0000000200107312 */ /* 0x0047240000101c00 */
[----:B---34-:R-:W-:Y:S05]  /*a950*/  BRA `(.L_x_10708) ;  /* 0x0000000c00247947 */ /* 0x018fea0003800000 */
.L_x_10704:
        /* <DEDUP_REMOVED lines=10> */
.L_x_10712:
[----:B------:R-:W2:Y:S02]  /*aa00*/  LDG.E.U16 R0, desc[UR36][R2.64] ;  /* 0x0000002402007981 */ /* 0x000ea4000c1e1500 */
[----:B--2---:R-:W-:-:S05]  /*aa10*/  HADD2.F32 R0, -RZ, R0.H0_H0 ;  /* 0x20000000ff007230 */ /* 0x004fca0000004100 */
[----:B------:R-:W-:-:S04]  /*aa20*/  FMUL.FTZ R0, R0, 1 ;  /* 0x3f80000000007820 */ /* 0x000fc80000410000 */
[----:B------:R4:W0:Y:S02]  /*aa30*/  F2F.F64.F32 R16, R0 ;  /* 0x0000000000107310 */ /* 0x0008240000201800 */
[----:B0---4-:R-:W-:Y:S05]  /*aa40*/  BRA `(.L_x_10708) ;  /* 0x0000000800e87947 */ /* 0x011fea0003800000 */
.L_x_10711:
        /* <DEDUP_REMOVED lines=10> */
.L_x_10714:
[----:B------:R-:W2:Y:S02]  /*aaf0*/  LDG.E.U16 R2, desc[UR36][R2.64] ;  /* 0x0000002402027981 */ /* 0x000ea4000c1e1500 */
[----:B--2---:R-:W-:-:S05]  /*ab00*/  HADD2.F32 R0, -RZ, R2.H0_H0 ;  /* 0x20000002ff007230 */ /* 0x004fca0000004100 */
[----:B------:R-:W-:-:S04]  /*ab10*/  FMUL.FTZ R0, R0, 1 ;  /* 0x3f80000000007820 */ /* 0x000fc80000410000 */
[----:B------:R3:W4:Y:S02]  /*ab20*/  F2F.F64.F32 R16, R0 ;  /* 0x0000000000107310 */ /* 0x0007240000201800 */
[----:B---34-:R-:W-:Y:S05]  /*ab30*/  BRA `(.L_x_10708) ;  /* 0x0000000800ac7947 */ /* 0x018fea0003800000 */
.L_x_10713:
[----:B------:R3:W5:Y:S01]  /*ab40*/  LDG.E.64 R16, desc[UR36][R2.64] ;  /* 0x0000002402107981 */ /* 0x000762000c1e1b00 */
[----:B------:R-:W-:Y:S05]  /*ab50*/  BRA `(.L_x_10708) ;  /* 0x0000000800a47947 */ /* 0x000fea0003800000 */
.L_x_10703:
        /* <DEDUP_REMOVED lines=13> */
.L_x_10717:
[----:B------:R2:W5:Y:S01]  /*ac30*/  LDG.E.64 R16, desc[UR36][R2.64] ;  /* 0x0000002402107981 */ /* 0x000562000c1e1b00 */
[----:B------:R-:W-:Y:S05]  /*ac40*/  BRA `(.L_x_10708) ;  /* 0x0000000800687947 */ /* 0x000fea0003800000 */
.L_x_10716:
        /* <DEDUP_REMOVED lines=27> */
.L_x_10719:
        /* <DEDUP_REMOVED lines=14> */
.L_x_10718:
[----:B------:R-:W2:Y:S02]  /*aee0*/  LDG.E.U16 R0, desc[UR36][R2.64] ;  /* 0x0000002402007981 */ /* 0x000ea4000c1e1500 */
[----:B--2---:R-:W-:-:S04]  /*aef0*/  IMAD.U32 R0, R0, 0x10000, RZ ;  /* 0x0001000000007824 */ /* 0x004fc800078e00ff */
[----:B------:R-:W-:-:S04]  /*af00*/  FMUL.FTZ R0, R0, 1 ;  /* 0x3f80000000007820 */ /* 0x000fc80000410000 */
[----:B------:R2:W3:Y:S02]  /*af10*/  F2F.F64.F32 R16, R0 ;  /* 0x0000000000107310 */ /* 0x0004e40000201800 */
[----:B--23--:R-:W-:Y:S05]  /*af20*/  BRA `(.L_x_10708) ;  /* 0x0000000400b07947 */ /* 0x00cfea0003800000 */
.L_x_10715:
        /* <DEDUP_REMOVED lines=11> */
.L_x_10722:
        /* <DEDUP_REMOVED lines=21> */
.L_x_10724:
[----:B------:R-:W-:Y:S05]  /*b130*/  BSYNC.RECONVERGENT B0 ;  /* 0x0000000000007941 */ /* 0x000fea0003800200 */
.L_x_10723:
[----:B------:R-:W-:Y:S02]  /*b140*/  SHF.L.U32 R0, R0, 0x14, RZ ;  /* 0x0000001400007819 */ /* 0x000fe400000006ff */
[----:B------:R-:W-:-:S04]  /*b150*/  LEA R2, R2, 0x3b800000, 0x17 ;  /* 0x3b80000002027811 */ /* 0x000fc800078eb8ff */
[----:B------:R-:W-:-:S05]  /*b160*/  LOP3.LUT R0, R2, R0, R7, 0xfe, !PT ;  /* 0x0000000002007212 */ /* 0x000fca00078efe07 */
[----:B------:R-:W-:-:S04]  /*b170*/  FMUL.FTZ R0, R0, 1 ;  /* 0x3f80000000007820 */ /* 0x000fc80000410000 */
[----:B------:R2:W3:Y:S02]  /*b180*/  F2F.F64.F32 R16, R0 ;  /* 0x0000000000107310 */ /* 0x0004e40000201800 */
[----:B--23--:R-:W-:Y:S05]  /*b190*/  BRA `(.L_x_10708) ;  /* 0x0000000400147947 */ /* 0x00cfea0003800000 */
.L_x_10721:
        /* <DEDUP_REMOVED lines=21> */
.L_x_10726:
[----:B------:R-:W-:Y:S05]  /*b2f0*/  BSYNC.RECONVERGENT B0 ;  /* 0x0000000000007941 */ /* 0x000fea0003800200 */
.L_x_10725:
[----:B------:R-:W-:Y:S01]  /*b300*/  IMAD.SHL.U32 R0, R0, 0x200000, RZ ;  /* 0x0020000000007824 */ /* 0x000fe200078e00ff */
[----:B------:R-:W-:-:S04]  /*b310*/  LEA R2, R2, 0x37800000, 0x17 ;  /* 0x3780000002027811 */ /* 0x000fc800078eb8ff */
[----:B------:R-:W-:-:S05]  /*b320*/  LOP3.LUT R0, R2, R0, R7, 0xfe, !PT ;  /* 0x0000000002007212 */ /* 0x000fca00078efe07 */
[----:B------:R-:W-:-:S04]  /*b330*/  FMUL.FTZ R0, R0, 1 ;  /* 0x3f80000000007820 */ /* 0x000fc80000410000 */
[----:B------:R2:W3:Y:S02]  /*b340*/  F2F.F64.F32 R16, R0 ;  /* 0x0000000000107310 */ /* 0x0004e40000201800 */
[----:B--23--:R-:W-:Y:S05]  /*b350*/  BRA `(.L_x_10708) ;  /* 0x0000000000a47947 */ /* 0x00cfea0003800000 */
.L_x_10720:
        /* <DEDUP_REMOVED lines=18> */
.L_x_10707:
        /* <DEDUP_REMOVED lines=16> */
.L_x_10729:
[----:B------:R-:W-:Y:S01]  /*b580*/  CS2R R16, SRZ ;  /* 0x0000000000107805 */ /* 0x000fe2000001ff00 */
[----:B------:R-:W-:Y:S06]  /*b590*/  BRA `(.L_x_10708) ;  /* 0x0000000000147947 */ /* 0x000fec0003800000 */
.L_x_10728:
[----:B------:R-:W2:Y:S02]  /*b5a0*/  LDG.E.64 R16, desc[UR36][R2.64] ;  /* 0x0000002402107981 */ /* 0x000ea4000c1e1b00 */
[----:B--2---:R-:W0:Y:S02]  /*b5b0*/  I2F.F64.U64 R16, R16 ;  /* 0x0000001000107312 */ /* 0x004e240000301800 */
[----:B0-----:R-:W-:Y:S05]  /*b5c0*/  BRA `(.L_x_10708) ;  /* 0x0000000000087947 */ /* 0x001fea0003800000 */
.L_x_10727:
[----:B------:R-:W2:Y:S02]  /*b5d0*/  LDG.E R2, desc[UR36][R2.64] ;  /* 0x0000002402027981 */ /* 0x000ea4000c1e1900 */
[----:B--2---:R0:W1:Y:S02]  /*b5e0*/  I2F.F64.U32 R16, R2 ;  /* 0x0000000200107312 */ /* 0x0040640000201800 */
.L_x_10708:
[----:B------:R-:W-:Y:S05]  /*b5f0*/  BSYNC.RECONVERGENT B6 ;  /* 0x0000000000067941 */ /* 0x000fea0003800200 */
.L_x_10702:
        /* <DEDUP_REMOVED lines=18> */
.L_x_10734:
[----:B0-23--:R-:W2:Y:S02]  /*b720*/  LDG.E.U8 R2, desc[UR36][R22.64] ;  /* 0x0000002416027981 */ /* 0x00dea4000c1e1100 */
[----:B--2---:R-:W2:Y:S02]  /*b730*/  I2F.F64.U16 R2, R2 ;  /* 0x0000000200027312 */ /* 0x004ea40000101800 */
[----:B--2---:R-:W-:Y:S05]  /*b740*/  BRA `(.L_x_10736) ;  /* 0x0000000c00607947 */ /* 0x004fea0003800000 */
.L_x_10733:
        /* <DEDUP_REMOVED lines=9> */
.L_x_10738:
[----:B0-23--:R-:W2:Y:S02]  /*b7e0*/  LDG.E R2, desc[UR36][R22.64] ;  /* 0x0000002416027981 */ /* 0x00dea4000c1e1900 */
[----:B--2---:R-:W2:Y:S02]  /*b7f0*/  I2F.F64 R2, R2 ;  /* 0x0000000200027312 */ /* 0x004ea40000201c00 */
[----:B--2---:R-:W-:Y:S05]  /*b800*/  BRA `(.L_x_10736) ;  /* 0x0000000c00307947 */ /* 0x004fea0003800000 */
.L_x_10737:
[----:B0-23--:R-:W2:Y:S02]  /*b810*/  LDG.E.U16 R2, desc[UR36][R22.64] ;  /* 0x0000002416027981 */ /* 0x00dea4000c1e1500 */
[----:B--2---:R-:W2:Y:S02]  /*b820*/  I2F.F64.S16 R2, R2 ;  /* 0x0000000200027312 */ /* 0x004ea40000101c00 */
[----:B--2---:R-:W-:Y:S05]  /*b830*/  BRA `(.L_x_10736) ;  /* 0x0000000c00247947 */ /* 0x004fea0003800000 */
.L_x_10732:
        /* <DEDUP_REMOVED lines=10> */
.L_x_10740:
[----:B------:R-:W4:Y:S02]  /*b8e0*/  LDG.E.U16 R0, desc[UR36][R22.64] ;  /* 0x0000002416007981 */ /* 0x000f24000c1e1500 */
[----:B----4-:R-:W-:-:S05]  /*b8f0*/  HADD2.F32 R0, -RZ, R0.H0_H0 ;  /* 0x20000000ff007230 */ /* 0x010fca0000004100 */
[----:B------:R-:W-:-:S04]  /*b900*/  FMUL.FTZ R0, R0, 1 ;  /* 0x3f80000000007820 */ /* 0x000fc80000410000 */
[----:B0-23--:R2:W3:Y:S02]  /*b910*/  F2F.F64.F32 R2, R0 ;  /* 0x0000000000027310 */ /* 0x00d4e40000201800 */
[----:B--23--:R-:W-:Y:S05]  /*b920*/  BRA `(.L_x_10736) ;  /* 0x0000000800e87947 */ /* 0x00cfea0003800000 */
.L_x_10739:
        /* <DEDUP_REMOVED lines=10> */
.L_x_10742:
[----:B------:R-:W4:Y:S02]  /*b9d0*/  LDG.E.U16 R22, desc[UR36][R22.64] ;  /* 0x0000002416167981 */ /* 0x000f24000c1e1500 */
[----:B----4-:R-:W-:-:S05]  /*b9e0*/  HADD2.F32 R0, -RZ, R22.H0_H0 ;  /* 0x20000016ff007230 */ /* 0x010fca0000004100 */
[----:B------:R-:W-:-:S04]  /*b9f0*/  FMUL.FTZ R0, R0, 1 ;  /* 0x3f80000000007820 */ /* 0x000fc80000410000 */
[----:B0-23--:R2:W3:Y:S02]  /*ba00*/  F2F.F64.F32 R2, R0 ;  /* 0x0000000000027310 */ /* 0x00d4e40000201800 */
[----:B--23--:R-:W-:Y:S05]  /*ba10*/  BRA `(.L_x_10736) ;  /* 0x0000000800ac7947 */ /* 0x00cfea0003800000 */
.L_x_10741:
[----:B0-23--:R0:W5:Y:S01]  /*ba20*/  LDG.E.64 R2, desc[UR36][R22.64] ;  /* 0x0000002416027981 */ /* 0x00d162000c1e1b00 */
[----:B------:R-:W-:Y:S05]  /*ba30*/  BRA `(.L_x_10736) ;  /* 0x0000000800a47947 */ /* 0x000fea0003800000 */
.L_x_10731:
        /* <DEDUP_REMOVED lines=13> */
.L_x_10745:
[----:B0-23--:R3:W5:Y:S01]  /*bb10*/  LDG.E.64 R2, desc[UR36][R22.64] ;  /* 0x0000002416027981 */ /* 0x00d762000c1e1b00 */
[----:B------:R-:W-:Y:S05]  /*bb20*/  BRA `(.L_x_10736) ;  /* 0x0000000800687947 */ /* 0x000fea0003800000 */
.L_x_10744:
        /* <DEDUP_REMOVED lines=27> */
.L_x_10747:
        /* <DEDUP_REMOVED lines=14> */
.L_x_10746:
[----:B------:R-:W4:Y:S02]  /*bdc0*/  LDG.E.U16 R0, desc[UR36][R22.64] ;  /* 0x0000002416007981 */ /* 0x000f24000c1e1500 */
[----:B----4-:R-:W-:-:S04]  /*bdd0*/  IMAD.U32 R0, R0, 0x10000, RZ ;  /* 0x0001000000007824 */ /* 0x010fc800078e00ff */
[----:B------:R-:W-:-:S04]  /*bde0*/  FMUL.FTZ R0, R0, 1 ;  /* 0x3f80000000007820 */ /* 0x000fc80000410000 */
[----:B0-23--:R4:W0:Y:S02]  /*bdf0*/  F2F.F64.F32 R2, R0 ;  /* 0x0000000000027310 */ /* 0x00d8240000201800 */
[----:B0---4-:R-:W-:Y:S05]  /*be00*/  BRA `(.L_x_10736) ;  /* 0x0000000400b07947 */ /* 0x011fea0003800000 */
.L_x_10743:
        /* <DEDUP_REMOVED lines=11> */
.L_x_10750:
        /* <DEDUP_REMOVED lines=21> */
.L_x_10752:
[----:B------:R-:W-:Y:S05]  /*c010*/  BSYNC.RECONVERGENT B0 ;  /* 0x0000000000007941 */ /* 0x000fea0003800200 */
.L_x_10751:
[----:B------:R-:W-:Y:S02]  /*c020*/  SHF.L.U32 R0, R0, 0x14, RZ ;  /* 0x0000001400007819 */ /* 0x000fe400000006ff */
[----:B------:R-:W-:-:S04]  /*c030*/  LEA R2, R2, 0x3b800000, 0x17 ;  /* 0x3b80000002027811 */ /* 0x000fc800078eb8ff */
[----:B------:R-:W-:-:S05]  /*c040*/  LOP3.LUT R0, R2, R0, R7, 0xfe, !PT ;  /* 0x0000000002007212 */ /* 0x000fca00078efe07 */
[----:B------:R-:W-:-:S04]  /*c050*/  FMUL.FTZ R0, R0, 1 ;  /* 0x3f80000000007820 */ /* 0x000fc80000410000 */
[----:B------:R3:W4:Y:S02]  /*c060*/  F2F.F64.F32 R2, R0 ;  /* 0x0000000000027310 */ /* 0x0007240000201800 */
[----:B---34-:R-:W-:Y:S05]  /*c070*/  BRA `(.L_x_10736) ;  /* 0x0000000400147947 */ /* 0x018fea0003800000 */
.L_x_10749:
        /* <DEDUP_REMOVED lines=21> */
.L_x_10754:
[----:B------:R-:W-:Y:S05]  /*c1d0*/  BSYNC.RECONVERGENT B0 ;  /* 0x0000000000007941 */ /* 0x000fea0003800200 */
.L_x_10753:
[----:B------:R-:W-:Y:S01]  /*c1e0*/  IMAD.SHL.U32 R0, R0, 0x200000, RZ ;  /* 0x0020000000007824 */ /* 0x000fe200078e00ff */
[----:B------:R-:W-:-:S04]  /*c1f0*/  LEA R2, R2, 0x37800000, 0x17 ;  /* 0x3780000002027811 */ /* 0x000fc800078eb8ff */
[----:B------:R-:W-:-:S05]  /*c200*/  LOP3.LUT R0, R2, R0, R7, 0xfe, !PT ;  /* 0x0000000002007212 */ /* 0x000fca00078efe07 */
[----:B------:R-:W-:-:S04]  /*c210*/  FMUL.FTZ R0, R0, 1 ;  /* 0x3f80000000007820 */ /* 0x000fc80000410000 */
[----:B------:R3:W4:Y:S02]  /*c220*/  F2F.F64.F32 R2, R0 ;  /* 0x0000000000027310 */ /* 0x0007240000201800 */
[----:B---34-:R-:W-:Y:S05]  /*c230*/  BRA `(.L_x_10736) ;  /* 0x0000000000a47947 */ /* 0x018fea0003800000 */
.L_x_10748:
        /* <DEDUP_REMOVED lines=18> */
.L_x_10735:
        /* <DEDUP_REMOVED lines=16> */
.L_x_10757:
[----:B------:R-:W-:Y:S01]  /*c460*/  CS2R R2, SRZ ;  /* 0x0000000000027805 */ /* 0x000fe2000001ff00 */
[----:B------:R-:W-:Y:S06]  /*c470*/  BRA `(.L_x_10736) ;  /* 0x0000000000147947 */ /* 0x000fec0003800000 */
.L_x_10756:
[----:B0-23--:R-:W2:Y:S02]  /*c480*/  LDG.E.64 R2, desc[UR36][R22.64] ;  /* 0x0000002416027981 */ /* 0x00dea4000c1e1b00 */
[----:B--2---:R-:W3:Y:S02]  /*c490*/  I2F.F64.U64 R2, R2 ;  /* 0x0000000200027312 */ /* 0x004ee40000301800 */
[----:B---3--:R-:W-:Y:S05]  /*c4a0*/  BRA `(.L_x_10736) ;  /* 0x0000000000087947 */ /* 0x008fea0003800000 */
.L_x_10755:
[----:B0-23--:R-:W2:Y:S02]  /*c4b0*/  LDG.E R2, desc[UR36][R22.64] ;  /* 0x0000002416027981 */ /* 0x00dea4000c1e1900 */
[----:B--2---:R-:W2:Y:S02]  /*c4c0*/  I2F.F64.U32 R2, R2 ;  /* 0x0000000200027312 */ /* 0x004ea40000201800 */
.L_x_10736:
[----:B------:R-:W-:Y:S05]  /*c4d0*/  BSYNC.RECONVERGENT B6 ;  /* 0x0000000000067941 */ /* 0x000fea0003800200 */
.L_x_10730:
[----:B------:R-:W4:Y:S01]  /*c4e0*/  LDCU.64 UR6, c[0x0][0x5e8] ;  /* 0x0000bd00ff0677ac */ /* 0x000f220008000a00 */
[----:B-1---5:R-:W-:Y:S01]  /*c4f0*/  IMAD.MOV.U32 R5, RZ, RZ, R16 ;  /* 0x000000ffff057224 */ /* 0x022fe200078e0010 */
[----:B--2---:R-:W-:Y:S01]  /*c500*/  MOV R0, R2 ;  /* 0x0000000200007202 */ /* 0x004fe20000000f00 */
        /* <DEDUP_REMOVED lines=20> */
.L_x_10761:
[----:B------:R-:W1:Y:S02]  /*c650*/  F2I.S64.F64.TRUNC R4, R4 ;  /* 0x0000000400047311 */ /* 0x000e64000030d900 */
[----:B-1----:R-:W-:-:S05]  /*c660*/  IMAD.MOV.U32 R7, RZ, RZ, R4 ;  /* 0x000000ffff077224 */ /* 0x002fca00078e0004 */
[----:B------:R1:W-:Y:S01]  /*c670*/  STG.E.U8 desc[UR36][R2.64], R7 ;  /* 0x0000000702007986 */ /* 0x0003e2000c101124 */
[----:B------:R-:W-:Y:S05]  /*c680*/  BRA `(.L_x_10763) ;  /* 0x0000001000807947 */ /* 0x000fea0003800000 */
.L_x_10760:
        /* <DEDUP_REMOVED lines=9> */
.L_x_10765:
[----:B------:R-:W1:Y:S02]  /*c720*/  F2I.F64.TRUNC R5, R4 ;  /* 0x0000000400057311 */ /* 0x000e64000030d100 */
[----:B-1----:R1:W-:Y:S01]  /*c730*/  STG.E desc[UR36][R2.64], R5 ;  /* 0x0000000502007986 */ /* 0x0023e2000c101924 */
[----:B------:R-:W-:Y:S05]  /*c740*/  BRA `(.L_x_10763) ;  /* 0x0000001000507947 */ /* 0x000fea0003800000 */
.L_x_10764:
[----:B------:R-:W1:Y:S02]  /*c750*/  F2I.F64.TRUNC R5, R4 ;  /* 0x0000000400057311 */ /* 0x000e64000030d100 */
[----:B-1----:R1:W-:Y:S01]  /*c760*/  STG.E.U16 desc[UR36][R2.64], R5 ;  /* 0x0000000502007986 */ /* 0x0023e2000c101524 */
[----:B------:R-:W-:Y:S05]  /*c770*/  BRA `(.L_x_10763) ;  /* 0x0000001000447947 */ /* 0x000fea0003800000 */
.L_x_10759:
        /* <DEDUP_REMOVED lines=17> */
.L_x_10767:
        /* <DEDUP_REMOVED lines=12> */
.L_x_10766:
        /* <DEDUP_REMOVED lines=18> */
.L_x_10769:
        /* <DEDUP_REMOVED lines=13> */
.L_x_10768:
[----:B------:R1:W-:Y:S01]  /*cb40*/  STG.E.64 desc[UR36][R2.64], R4 ;  /* 0x0000000402007986 */ /* 0x0003e2000c101b24 */
[----:B------:R-:W-:Y:S05]  /*cb50*/  BRA `(.L_x_10763) ;  /* 0x0000000c004c7947 */ /* 0x000fea0003800000 */
.L_x_10758:
        /* <DEDUP_REMOVED lines=13> */
.L_x_10773:
        /* <DEDUP_REMOVED lines=26> */
.L_x_10776:
[----:B------:R-:W-:-:S04]  /*cdd0*/  SHF.R.U32.HI R5, RZ, 0x18, R7 ;  /* 0x00000018ff057819 */ /* 0x000fc80000011607 */
[----:B------:R-:W-:-:S07]  /*cde0*/  LOP3.LUT R0, R0, 0x80, R5, 0xf8, !PT ;  /* 0x0000008000007812 */ /* 0x000fce00078ef805 */
.L_x_10775:
[----:B------:R-:W-:Y:S05]  /*cdf0*/  BSYNC.RECONVERGENT B0 ;  /* 0x0000000000007941 */ /* 0x000fea0003800200 */
.L_x_10774:
[----:B------:R1:W-:Y:S01]  /*ce00*/  STG.E.U8 desc[UR36][R2.64], R0 ;  /* 0x0000000002007986 */ /* 0x0003e2000c101124 */
[----:B------:R-:W-:Y:S05]  /*ce10*/  BRA `(.L_x_10763) ;  /* 0x00000008009c7947 */ /* 0x000fea0003800000 */
.L_x_10772:
        /* <DEDUP_REMOVED lines=26> */
.L_x_10779:
[----:B------:R-:W-:-:S04]  /*cfc0*/  SHF.R.U32.HI R5, RZ, 0x18, R7 ;  /* 0x00000018ff057819 */ /* 0x000fc80000011607 */
[----:B------:R-:W-:-:S07]  /*cfd0*/  LOP3.LUT R0, R0, 0x80, R5, 0xf8, !PT ;  /* 0x0000008000007812 */ /* 0x000fce00078ef805 */
.L_x_10778:
[----:B------:R-:W-:Y:S05]  /*cfe0*/  BSYNC.RECONVERGENT B0 ;  /* 0x0000000000007941 */ /* 0x000fea0003800200 */
.L_x_10777:
[----:B------:R1:W-:Y:S01]  /*cff0*/  STG.E.U8 desc[UR36][R2.64], R0 ;  /* 0x0000000002007986 */ /* 0x0003e2000c101124 */
[----:B------:R-:W-:Y:S05]  /*d000*/  BRA `(.L_x_10763) ;  /* 0x0000000800207947 */ /* 0x000fea0003800000 */
.L_x_10771:
        /* <DEDUP_REMOVED lines=30> */
.L_x_10781:
[----:B------:R-:W1:Y:S02]  /*d1f0*/  F2I.U64.F64.TRUNC R4, R4 ;  /* 0x0000000400047311 */ /* 0x000e64000030d800 */
[----:B-1----:R1:W-:Y:S01]  /*d200*/  STG.E.64 desc[UR36][R2.64], R4 ;  /* 0x0000000402007986 */ /* 0x0023e2000c101b24 */
[----:B------:R-:W-:Y:S05]  /*d210*/  BRA `(.L_x_10763) ;  /* 0x00000004009c7947 */ /* 0x000fea0003800000 */
.L_x_10780:
[----:B------:R-:W1:Y:S02]  /*d220*/  F2I.U32.F64.TRUNC R5, R4 ;  /* 0x0000000400057311 */ /* 0x000e64000030d000 */
[----:B-1----:R1:W-:Y:S01]  /*d230*/  STG.E desc[UR36][R2.64], R5 ;  /* 0x0000000502007986 */ /* 0x0023e2000c101924 */
[----:B------:R-:W-:Y:S05]  /*d240*/  BRA `(.L_x_10763) ;  /* 0x0000000400907947 */ /* 0x000fea0003800000 */
.L_x_10770:
        /* <DEDUP_REMOVED lines=10> */
.L_x_10783:
[----:B------:R-:W-:-:S05]  /*d2f0*/  CS2R R6, SRZ ;  /* 0x0000000000067805 */ /* 0x000fca000001ff00 */
[----:B------:R1:W-:Y:S01]  /*d300*/  STG.E.128 desc[UR36][R2.64], R4 ;  /* 0x0000000402007986 */ /* 0x0003e2000c101d24 */
[----:B------:R-:W-:Y:S05]  /*d310*/  BRA `(.L_x_10763) ;  /* 0x00000004005c7947 */ /* 0x000fea0003800000 */
.L_x_10782:
[----:B------:R-:W-:-:S09]  /*d320*/  UISETP.NE.AND UP0, UPT, UR4, 0xf, UPT ;  /* 0x0000000f0400788c */ /* 0x000fd2000bf05270 */
[----:B------:R-:W-:Y:S05]  /*d330*/  BRA.U !UP0, `(.L_x_10784) ;  /* 0x0000000508287547 */ /* 0x000fea000b800000 */
[----:B------:R-:W-:-:S09]  /*d340*/  UISETP.NE.AND UP0, UPT, UR4, 0x17, UPT ;  /* 0x000000170400788c */ /* 0x000fd2000bf05270 */
[----:B------:R-:W-:Y:S05]  /*d350*/  BRA.U !UP0, `(.L_x_10785) ;  /* 0x0000000108b07547 */ /* 0x000fea000b800000 */
[----:B------:R-:W-:-:S09]  /*d360*/  UISETP.NE.AND UP0, UPT, UR4, 0x18, UPT ;  /* 0x000000180400788c */ /* 0x000fd2000bf05270 */
[----:B------:R-:W-:Y:S05]  /*d370*/  BRA.U !UP0, `(.L_x_10786) ;  /* 0x0000000108447547 */ /* 0x000fea000b800000 */
.L_x_10762:
        /* <DEDUP_REMOVED lines=16> */
.L_x_10787:
[----:B------:R-:W-:Y:S05]  /*d480*/  BRA `(.L_x_10763) ;  /* 0x0000000400007947 */ /* 0x000fea0003800000 */
.L_x_10786:
        /* <DEDUP_REMOVED lines=21> */
.L_x_10789:
[----:B------:R-:W-:Y:S05]  /*d5e0*/  BSYNC.RECONVERGENT B0 ;  /* 0x0000000000007941 */ /* 0x000fea0003800200 */
.L_x_10788:
[----:B------:R-:W-:-:S05]  /*d5f0*/  LOP3.LUT R7, R0, 0x80, R7, 0xf8, !PT ;  /* 0x0000008000077812 */ /* 0x000fca00078ef807 */
[----:B------:R1:W-:Y:S01]  /*d600*/  STG.E.U8 desc[UR36][R2.64], R7 ;  /* 0x0000000702007986 */ /* 0x0003e2000c101124 */
[----:B------:R-:W-:Y:S05]  /*d610*/  BRA `(.L_x_10763) ;  /* 0x00000000009c7947 */ /* 0x000fea0003800000 */
.L_x_10785:
        /* <DEDUP_REMOVED lines=20> */
.L_x_10791:
[----:B------:R-:W-:Y:S01]  /*d760*/  IMAD.MOV.U32 R0, RZ, RZ, 0x7f ;  /* 0x0000007fff007424 */ /* 0x000fe200078e00ff */
[----:B------:R-:W-:-:S04]  /*d770*/  ISETP.GT.U32.AND P0, PT, R6, 0x7f800000, PT ;  /* 0x7f8000000600780c */ /* 0x000fc80003f04070 */
[----:B------:R-:W-:-:S09]  /*d780*/  SEL R0, R0, 0x7c, P0 ;  /* 0x0000007c00007807 */ /* 0x000fd20000000000 */
.L_x_10792:
[----:B------:R-:W-:Y:S05]  /*d790*/  BSYNC.RECONVERGENT B0 ;  /* 0x0000000000007941 */ /* 0x000fea0003800200 */
.L_x_10790:
[----:B------:R-:W-:-:S04]  /*d7a0*/  SHF.R.U32.HI R5, RZ, 0x18, R7 ;  /* 0x00000018ff057819 */ /* 0x000fc80000011607 */
[----:B------:R-:W-:-:S05]  /*d7b0*/  LOP3.LUT R5, R0, 0x80, R5, 0xf8, !PT ;  /* 0x0000008000057812 */ /* 0x000fca00078ef805 */
[----:B------:R1:W-:Y:S01]  /*d7c0*/  STG.E.U8 desc[UR36][R2.64], R5 ;  /* 0x0000000502007986 */ /* 0x0003e2000c101124 */
[----:B------:R-:W-:Y:S05]  /*d7d0*/  BRA `(.L_x_10763) ;  /* 0x00000000002c7947 */ /* 0x000fea0003800000 */
.L_x_10784:
        /* <DEDUP_REMOVED lines=11> */
.L_x_10763:
[----:B------:R-:W-:-:S07]  /*d890*/  IADD3 R19, PT, PT, R19, 0x80, RZ ;  /* 0x0000008013137810 */ /* 0x000fce0007ffe0ff */
.L_x_10700:
[----:B------:R-:W-:Y:S05]  /*d8a0*/  BSYNC.RECONVERGENT B7 ;  /* 0x0000000000077941 */ /* 0x000fea0003800200 */
.L_x_10699:
        /* <DEDUP_REMOVED lines=357> */
.L_x_10793:
        /* <DEDUP_REMOVED lines=21> */
.L_x_10798:
[----:B------:R-:W2:Y:S02]  /*f050*/  LDG.E.U8 R2, desc[UR36][R2.64] ;  /* 0x0000002402027981 */ /* 0x000ea4000c1e1100 */
[----:B--2---:R1:W2:Y:S02]  /*f060*/  I2F.F64.U16 R18, R2 ;  /* 0x0000000200127312 */ /* 0x0042a40000101800 */
[----:B-12---:R-:W-:Y:S05]  /*f070*/  BRA `(.L_x_10800) ;  /* 0x0000000c00607947 */ /* 0x006fea0003800000 */
.L_x_10797:
        /* <DEDUP_REMOVED lines=9> */
.L_x_10802:
[----:B------:R-:W2:Y:S02]  /*f110*/  LDG.E R2, desc[UR36][R2.64] ;  /* 0x0000002402027981 */ /* 0x000ea4000c1e1900 */
[----:B--2---:R1:W2:Y:S02]  /*f120*/  I2F.F64 R18, R2 ;  /* 0x0000000200127312 */ /* 0x0042a40000201c00 */
[----:B-12---:R-:W-:Y:S05]  /*f130*/  BRA `(.L_x_10800) ;  /* 0x0000000c00307947 */ /* 0x006fea0003800000 */
.L_x_10801:
[----:B------:R-:W2:Y:S02]  /*f140*/  LDG.E.U16 R2, desc[UR36][R2.64] ;  /* 0x0000002402027981 */ /* 0x000ea4000c1e1500 */
[----:B--2---:R1:W2:Y:S02]  /*f150*/  I2F.F64.S16 R18, R2 ;  /* 0x0000000200127312 */ /* 0x0042a40000101c00 */
[----:B-12---:R-:W-:Y:S05]  /*f160*/  BRA `(.L_x_10800) ;  /* 0x0000000c00247947 */ /* 0x006fea0003800000 */
.L_x_10796:
        /* <DEDUP_REMOVED lines=10> */
.L_x_10804:
[----:B------:R-:W2:Y:S02]  /*f210*/  LDG.E.U16 R0, desc[UR36][R2.64] ;  /* 0x0000002402007981 */ /* 0x000ea4000c1e1500 */
[----:B--2---:R-:W-:-:S05]  /*f220*/  HADD2.F32 R0, -RZ, R0.H0_H0 ;  /* 0x20000000ff007230 */ /* 0x004fca0000004100 */
[----:B------:R-:W-:-:S04]  /*f230*/  FMUL.FTZ R0, R0, 1 ;  /* 0x3f80000000007820 */ /* 0x000fc80000410000 */
[----:B------:R0:W1:Y:S02]  /*f240*/  F2F.F64.F32 R18, R0 ;  /* 0x0000000000127310 */ /* 0x0000640000201800 */
[----:B01----:R-:W-:Y:S05]  /*f250*/  BRA `(.L_x_10800) ;  /* 0x0000000800e87947 */ /* 0x003fea0003800000 */
.L_x_10803:
        /* <DEDUP_REMOVED lines=10> */
.L_x_10806:
[----:B------:R-:W2:Y:S02]  /*f300*/  LDG.E.U16 R2, desc[UR36][R2.64] ;  /* 0x0000002402027981 */ /* 0x000ea4000c1e1500 */
[----:B--2---:R-:W-:-:S05]  /*f310*/  HADD2.F32 R0, -RZ, R2.H0_H0 ;  /* 0x20000002ff007230 */ /* 0x004fca0000004100 */
[----:B------:R-:W-:-:S04]  /*f320*/  FMUL.FTZ R0, R0, 1 ;  /* 0x3f80000000007820 */ /* 0x000fc80000410000 */
[----:B------:R1:W2:Y:S02]  /*f330*/  F2F.F64.F32 R18, R0 ;  /* 0x0000000000127310 */ /* 0x0002a40000201800 */
[----:B-12---:R-:W-:Y:S05]  /*f340*/  BRA `(.L_x_10800) ;  /* 0x0000000800ac7947 */ /* 0x006fea0003800000 */
.L_x_10805:
[----:B------:R0:W5:Y:S01]  /*f350*/  LDG.E.64 R18, desc[UR36][R2.64] ;  /* 0x0000002402127981 */ /* 0x000162000c1e1b00 */
[----:B------:R-:W-:Y:S05]  /*f360*/  BRA `(.L_x_10800) ;  /* 0x0000000800a47947 */ /* 0x000fea0003800000 */
.L_x_10795:
        /* <DEDUP_REMOVED lines=13> */
.L_x_10809:
[----:B------:R3:W5:Y:S01]  /*f440*/  LDG.E.64 R18, desc[UR36][R2.64] ;  /* 0x0000002402127981 */ /* 0x000762000c1e1b00 */
[----:B------:R-:W-:Y:S05]  /*f450*/  BRA `(.L_x_10800) ;  /* 0x0000000800687947 */ /* 0x000fea0003800000 */
.L_x_10808:
        /* <DEDUP_REMOVED lines=27> */
.L_x_10811:
        /* <DEDUP_REMOVED lines=14> */
.L_x_10810:
[----:B------:R-:W2:Y:S02]  /*f6f0*/  LDG.E.U16 R0, desc[UR36][R2.64] ;  /* 0x0000002402007981 */ /* 0x000ea4000c1e1500 */
[----:B--2---:R-:W-:-:S05]  /*f700*/  SHF.L.U32 R0, R0, 0x10, RZ ;  /* 0x0000001000007819 */ /* 0x004fca00000006ff */
[----:B------:R-:W-:-:S04]  /*f710*/  FMUL.FTZ R0, R0, 1 ;  /* 0x3f80000000007820 */ /* 0x000fc80000410000 */
[----:B------:R3:W4:Y:S02]  /*f720*/  F2F.F64.F32 R18, R0 ;  /* 0x0000000000127310 */ /* 0x0007240000201800 */
[----:B---34-:R-:W-:Y:S05]  /*f730*/  BRA `(.L_x_10800) ;  /* 0x0000000400b07947 */ /* 0x018fea0003800000 */
.L_x_10807:
        /* <DEDUP_REMOVED lines=11> */
.L_x_10814:
        /* <DEDUP_REMOVED lines=21> */
.L_x_10816:
[----:B------:R-:W-:Y:S05]  /*f940*/  BSYNC.RECONVERGENT B0 ;  /* 0x0000000000007941 */ /* 0x000fea0003800200 */
.L_x_10815:
[----:B------:R-:W-:Y:S01]  /*f950*/  IMAD.SHL.U32 R0, R0, 0x100000, RZ ;  /* 0x0010000000007824 */ /* 0x000fe200078e00ff */
[----:B------:R-:W-:-:S04]  /*f960*/  LEA R2, R2, 0x3b800000, 0x17 ;  /* 0x3b80000002027811 */ /* 0x000fc800078eb8ff */
[----:B------:R-:W-:-:S05]  /*f970*/  LOP3.LUT R0, R2, R0, R7, 0xfe, !PT ;  /* 0x0000000002007212 */ /* 0x000fca00078efe07 */
[----:B------:R-:W-:-:S04]  /*f980*/  FMUL.FTZ R0, R0, 1 ;  /* 0x3f80000000007820 */ /* 0x000fc80000410000 */
[----:B------:R3:W4:Y:S02]  /*f990*/  F2F.F64.F32 R18, R0 ;  /* 0x0000000000127310 */ /* 0x0007240000201800 */
[----:B---34-:R-:W-:Y:S05]  /*f9a0*/  BRA `(.L_x_10800) ;  /* 0x0000000400147947 */ /* 0x018fea0003800000 */
.L_x_10813:
        /* <DEDUP_REMOVED lines=21> */
.L_x_10818:
[----:B------:R-:W-:Y:S05]  /*fb00*/  BSYNC.RECONVERGENT B0 ;  /* 0x0000000000007941 */ /* 0x000fea0003800200 */
.L_x_10817:
[----:B------:R-:W-:Y:S02]  /*fb10*/  SHF.L.U32 R0, R0, 0x15, RZ ;  /* 0x0000001500007819 */ /* 0x000fe400000006ff */
[----:B------:R-:W-:-:S04]  /*fb20*/  LEA R2, R2, 0x37800000, 0x17 ;  /* 0x3780000002027811 */ /* 0x000fc800078eb8ff */
[----:B------:R-:W-:-:S05]  /*fb30*/  LOP3.LUT R0, R2, R0, R7, 0xfe, !PT ;  /* 0x0000000002007212 */ /* 0x000fca00078efe07 */
[----:B------:R-:W-:-:S04]  /*fb40*/  FMUL.FTZ R0, R0, 1 ;  /* 0x3f80000000007820 */ /* 0x000fc80000410000 */
[----:B------:R3:W4:Y:S02]  /*fb50*/  F2F.F64.F32 R18, R0 ;  /* 0x0000000000127310 */ /* 0x0007240000201800 */
[----:B---34-:R-:W-:Y:S05]  /*fb60*/  BRA `(.L_x_10800) ;  /* 0x0000000000a47947 */ /* 0x018fea0003800000 */
.L_x_10812:
        /* <DEDUP_REMOVED lines=18> */
.L_x_10799:
        /* <DEDUP_REMOVED lines=16> */
.L_x_10821:
[----:B------:R-:W-:Y:S01]  /*fd90*/  CS2R R18, SRZ ;  /* 0x0000000000127805 */ /* 0x000fe2000001ff00 */
[----:B------:R-:W-:Y:S06]  /*fda0*/  BRA `(.L_x_10800) ;  /* 0x0000000000147947 */ /* 0x000fec0003800000 */
.L_x_10820:
[----:B------:R-:W2:Y:S02]  /*fdb0*/  LDG.E.64 R18, desc[UR36][R2.64] ;  /* 0x0000002402127981 */ /* 0x000ea4000c1e1b00 */
[----:B--2---:R-:W1:Y:S02]  /*fdc0*/  I2F.F64.U64 R18, R18 ;  /* 0x0000001200127312 */ /* 0x004e640000301800 */
[----:B-1----:R-:W-:Y:S05]  /*fdd0*/  BRA `(.L_x_10800) ;  /* 0x0000000000087947 */ /* 0x002fea0003800000 */
.L_x_10819:
[----:B------:R-:W2:Y:S02]  /*fde0*/  LDG.E R2, desc[UR36][R2.64] ;  /* 0x0000002402027981 */ /* 0x000ea4000c1e1900 */
[----:B--2---:R1:W2:Y:S02]  /*fdf0*/  I2F.F64.U32 R18, R2 ;  /* 0x0000000200127312 */ /* 0x0042a40000201800 */
.L_x_10800:
[----:B------:R-:W-:Y:S05]  /*fe00*/  BSYNC.RECONVERGENT B6 ;  /* 0x0000000000067941 */ /* 0x000fea0003800200 */
.L_x_10794:
        /* <DEDUP_REMOVED lines=18> */
.L_x_10826:
[----:B01-3--:R-:W3:Y:S02]  /*ff30*/  LDG.E.U8 R2, desc[UR36][R22.64] ;  /* 0x0000002416027981 */ /* 0x00bee4000c1e1100 */
[----:B---3--:R-:W1:Y:S02]  /*ff40*/  I2F.F64.U16 R2, R2 ;  /* 0x0000000200027312 */ /* 0x008e640000101800 */
[----:B-1----:R-:W-:Y:S05]  /*ff50*/  BRA `(.L_x_10828) ;  /* 0x0000000c00607947 */ /* 0x002fea0003800000 */
.L_x_10825:
        /* <DEDUP_REMOVED lines=9> */
.L_x_10830:
[----:B01-3--:R-:W3:Y:S02]  /*fff0*/  LDG.E R2, desc[UR36][R22.64] ;  /* 0x0000002416027981 */ /* 0x00bee4000c1e1900 */
[----:B---3--:R-:W1:Y:S02]  /*10000*/  I2F.F64 R2, R2 ;  /* 0x0000000200027312 */ /* 0x008e640000201c00 */
[----:B-1----:R-:W-:Y:S05]  /*10010*/  BRA `(.L_x_10828) ;  /* 0x0000000c00307947 */ /* 0x002fea0003800000 */
.L_x_10829:
[----:B01-3--:R-:W3:Y:S02]  /*10020*/  LDG.E.U16 R2, desc[UR36][R22.64] ;  /* 0x0000002416027981 */ /* 0x00bee4000c1e1500 */
[----:B---3--:R-:W1:Y:S02]  /*10030*/  I2F.F64.S16 R2, R2 ;  /* 0x0000000200027312 */ /* 0x008e640000101c00 */
[----:B-1----:R-:W-:Y:S05]  /*10040*/  BRA `(.L_x_10828) ;  /* 0x0000000c00247947 */ /* 0x002fea0003800000 */
.L_x_10824:
        /* <DEDUP_REMOVED lines=10> */
.L_x_10832:
[----:B------:R-:W4:Y:S02]  /*100f0*/  LDG.E.U16 R0, desc[UR36][R22.64] ;  /* 0x0000002416007981 */ /* 0x000f24000c1e1500 */
[----:B----4-:R-:W-:-:S05]  /*10100*/  HADD2.F32 R0, -RZ, R0.H0_H0 ;  /* 0x20000000ff007230 */ /* 0x010fca0000004100 */
[----:B------:R-:W-:-:S04]  /*10110*/  FMUL.FTZ R0, R0, 1 ;  /* 0x3f80000000007820 */ /* 0x000fc80000410000 */
[----:B01-3--:R0:W1:Y:S02]  /*10120*/  F2F.F64.F32 R2, R0 ;  /* 0x0000000000027310 */ /* 0x00b0640000201800 */
[----:B01----:R-:W-:Y:S05]  /*10130*/  BRA `(.L_x_10828) ;  /* 0x0000000800e87947 */ /* 0x003fea0003800000 */
.L_x_10831:
        /* <DEDUP_REMOVED lines=10> */
.L_x_10834:
[----:B------:R-:W4:Y:S02]  /*101e0*/  LDG.E.U16 R22, desc[UR36][R22.64] ;  /* 0x0000002416167981 */ /* 0x000f24000c1e1500 */
[----:B----4-:R-:W-:-:S05]  /*101f0*/  HADD2.F32 R0, -RZ, R22.H0_H0 ;  /* 0x20000016ff007230 */ /* 0x010fca0000004100 */
[----:B------:R-:W-:-:S04]  /*10200*/  FMUL.FTZ R0, R0, 1 ;  /* 0x3f80000000007820 */ /* 0x000fc80000410000 */
[----:B01-3--:R1:W3:Y:S02]  /*10210*/  F2F.F64.F32 R2, R0 ;  /* 0x0000000000027310 */ /* 0x00b2e40000201800 */
[----:B-1-3--:R-:W-:Y:S05]  /*10220*/  BRA `(.L_x_10828) ;  /* 0x0000000800ac7947 */ /* 0x00afea0003800000 */
.L_x_10833:
[----:B01-3--:R0:W5:Y:S01]  /*10230*/  LDG.E.64 R2, desc[UR36][R22.64] ;  /* 0x0000002416027981 */ /* 0x00b162000c1e1b00 */
[----:B------:R-:W-:Y:S05]  /*10240*/  BRA `(.L_x_10828) ;  /* 0x0000000800a47947 */ /* 0x000fea0003800000 */
.L_x_10823:
        /* <DEDUP_REMOVED lines=13> */
.L_x_10837:
[----:B01-3--:R3:W5:Y:S01]  /*10320*/  LDG.E.64 R2, desc[UR36][R22.64] ;  /* 0x0000002416027981 */ /* 0x00b762000c1e1b00 */
[----:B------:R-:W-:Y:S05]  /*10330*/  BRA `(.L_x_10828) ;  /* 0x0000000800687947 */ /* 0x000fea0003800000 */
.L_x_10836:
        /* <DEDUP_REMOVED lines=27> */
.L_x_10839:
        /* <DEDUP_REMOVED lines=14> */
.L_x_10838:
[----:B------:R-:W4:Y:S02]  /*105d0*/  LDG.E.U16 R0, desc[UR36][R22.64] ;  /* 0x0000002416007981 */ /* 0x000f24000c1e1500 */
[----:B----4-:R-:W-:-:S05]  /*105e0*/  SHF.L.U32 R0, R0, 0x10, RZ ;  /* 0x0000001000007819 */ /* 0x010fca00000006ff */
[----:B------:R-:W-:-:S04]  /*105f0*/  FMUL.FTZ R0, R0, 1 ;  /* 0x3f80000000007820 */ /* 0x000fc80000410000 */
[----:B01-3--:R3:W4:Y:S02]  /*10600*/  F2F.F64.F32 R2, R0 ;  /* 0x0000000000027310 */ /* 0x00b7240000201800 */
[----:B---34-:R-:W-:Y:S05]  /*10610*/  BRA `(.L_x_10828) ;  /* 0x0000000400b07947 */ /* 0x018fea0003800000 */
.L_x_10835:
        /* <DEDUP_REMOVED lines=11> */
.L_x_10842:
        /* <DEDUP_REMOVED lines=21> */
.L_x_10844:
[----:B------:R-:W-:Y:S05]  /*10820*/  BSYNC.RECONVERGENT B0 ;  /* 0x0000000000007941 */ /* 0x000fea0003800200 */
.L_x_10843:
[----:B------:R-:W-:Y:S01]  /*10830*/  IMAD.SHL.U32 R0, R0, 0x100000, RZ ;  /* 0x0010000000007824 */ /* 0x000fe200078e00ff */
[----:B------:R-:W-:-:S04]  /*10840*/  LEA R2, R2, 0x3b800000, 0x17 ;  /* 0x3b80000002027811 */ /* 0x000fc800078eb8ff */
[----:B------:R-:W-:-:S05]  /*10850*/  LOP3.LUT R0, R2, R0, R7, 0xfe, !PT ;  /* 0x0000000002007212 */ /* 0x000fca00078efe07 */
[----:B------:R-:W-:-:S04]  /*10860*/  FMUL.FTZ R0, R0, 1 ;  /* 0x3f80000000007820 */ /* 0x000fc80000410000 */
[----:B------:R3:W4:Y:S02]  /*10870*/  F2F.F64.F32 R2, R0 ;  /* 0x0000000000027310 */ /* 0x0007240000201800 */
[----:B---34-:R-:W-:Y:S05]  /*10880*/  BRA `(.L_x_10828) ;  /* 0x0000000400147947 */ /* 0x018fea0003800000 */
.L_x_10841:
        /* <DEDUP_REMOVED lines=21> */
.L_x_10846:
[----:B------:R-:W-:Y:S05]  /*109e0*/  BSYNC.RECONVERGENT B0 ;  /* 0x0000000000007941 */ /* 0x000fea0003800200 */
.L_x_10845:
[----:B------:R-:W-:Y:S02]  /*109f0*/  SHF.L.U32 R0, R0, 0x15, RZ ;  /* 0x0000001500007819 */ /* 0x000fe400000006ff */
[----:B------:R-:W-:-:S04]  /*10a00*/  LEA R2, R2, 0x37800000, 0x17 ;  /* 0x3780000002027811 */ /* 0x000fc800078eb8ff */
[----:B------:R-:W-:-:S05]  /*10a10*/  LOP3.LUT R0, R2, R0, R7, 0xfe, !PT ;  /* 0x0000000002007212 */ /* 0x000fca00078efe07 */
[----:B------:R-:W-:-:S04]  /*10a20*/  FMUL.FTZ R0, R0, 1 ;  /* 0x3f80000000007820 */ /* 0x000fc80000410000 */
[----:B------:R3:W4:Y:S02]  /*10a30*/  F2F.F64.F32 R2, R0 ;  /* 0x0000000000027310 */ /* 0x0007240000201800 */
[----:B---34-:R-:W-:Y:S05]  /*10a40*/  BRA `(.L_x_10828) ;  /* 0x0000000000a47947 */ /* 0x018fea0003800000 */
.L_x_10840:
        /* <DEDUP_REMOVED lines=18> */
.L_x_10827:
        /* <DEDUP_REMOVED lines=16> */
.L_x_10849:
[----:B------:R-:W-:Y:S01]  /*10c70*/  CS2R R2, SRZ ;  /* 0x0000000000027805 */ /* 0x000fe2000001ff00 */
[----:B------:R-:W-:Y:S06]  /*10c80*/  BRA `(.L_x_10828) ;  /* 0x0000000000147947 */ /* 0x000fec0003800000 */
.L_x_10848:
[----:B01-3--:R-:W3:Y:S02]  /*10c90*/  LDG.E.64 R2, desc[UR36][R22.64] ;  /* 0x0000002416027981 */ /* 0x00bee4000c1e1b00 */
[----:B---3--:R-:W3:Y:S02]  /*10ca0*/  I2F.F64.U64 R2, R2 ;  /* 0x0000000200027312 */ /* 0x008ee40000301800 */
[----:B---3--:R-:W-:Y:S05]  /*10cb0*/  BRA `(.L_x_10828) ;  /* 0x0000000000087947 */ /* 0x008fea0003800000 */
.L_x_10847:
[----:B01-3--:R-:W3:Y:S02]  /*10cc0*/  LDG.E R2, desc[UR36][R22.64] ;  /* 0x0000002416027981 */ /* 0x00bee4000c1e1900 */
[----:B---3--:R-:W1:Y:S02]  /*10cd0*/  I2F.F64.U32 R2, R2 ;  /* 0x0000000200027312 */ /* 0x008e640000201800 */
.L_x_10828:
[----:B------:R-:W-:Y:S05]  /*10ce0*/  BSYNC.RECONVERGENT B6 ;  /* 0x0000000000067941 */ /* 0x000fea0003800200 */
.L_x_10822:
[----:B------:R-:W-:Y:S01]  /*10cf0*/  UPRMT UR4, UR43, 0x9910, URZ ;  /* 0x000099102b047896 */ /* 0x000fe200080000ff */
[----:B-12--5:R-:W1:Y:S01]  /*10d00*/  DSETP.MAX.AND P0, P1, R2, R18, PT ;  /* 0x000000120200722a */ /* 0x026e62000390f000 */
        /* <DEDUP_REMOVED lines=19> */
.L_x_10853:
[----:B------:R-:W1:Y:S02]  /*10e40*/  F2I.S64.F64.TRUNC R4, R4 ;  /* 0x0000000400047311 */ /* 0x000e64000030d900 */
[----:B-1----:R-:W-:-:S05]  /*10e50*/  MOV R3, R4 ;  /* 0x0000000400037202 */ /* 0x002fca0000000f00 */
[----:B------:R-:W-:Y:S01]  /*10e60*/  STG.E.U8 desc[UR36][R16.64], R3 ;  /* 0x0000000310007986 */ /* 0x000fe2000c101124 */
[----:B------:R-:W-:Y:S05]  /*10e70*/  EXIT ;  /* 0x000000000000794d */ /* 0x000fea0003800000 */
.L_x_10852:
        /* <DEDUP_REMOVED lines=9> */
.L_x_10856:
[----:B------:R-:W1:Y:S02]  /*10f10*/  F2I.F64.TRUNC R5, R4 ;  /* 0x0000000400057311 */ /* 0x000e64000030d100 */
[----:B-1----:R-:W-:Y:S01]  /*10f20*/  STG.E desc[UR36][R16.64], R5 ;  /* 0x0000000510007986 */ /* 0x002fe2000c101924 */
[----:B------:R-:W-:Y:S05]  /*10f30*/  EXIT ;  /* 0x000000000000794d */ /* 0x000fea0003800000 */
.L_x_10855:
[----:B------:R-:W1:Y:S02]  /*10f40*/  F2I.F64.TRUNC R5, R4 ;  /* 0x0000000400057311 */ /* 0x000e64000030d100 */
[----:B-1----:R-:W-:Y:S01]  /*10f50*/  STG.E.U16 desc[UR36][R16.64], R5 ;  /* 0x0000000510007986 */ /* 0x002fe2000c101524 */
[----:B------:R-:W-:Y:S05]  /*10f60*/  EXIT ;  /* 0x000000000000794d */ /* 0x000fea0003800000 */
.L_x_10851:
        /* <DEDUP_REMOVED lines=17> */
.L_x_10858:
        /* <DEDUP_REMOVED lines=12> */
.L_x_10857:
        /* <DEDUP_REMOVED lines=18> */
.L_x_10860:
        /* <DEDUP_REMOVED lines=13> */
.L_x_10859:
[----:B------:R-:W-:Y:S01]  /*11330*/  STG.E.64 desc[UR36][R16.64], R4 ;  /* 0x0000000410007986 */ /* 0x000fe2000c101b24 */
[----:B------:R-:W-:Y:S05]  /*11340*/  EXIT ;  /* 0x000000000000794d */ /* 0x000fea0003800000 */
.L_x_10850:
        /* <DEDUP_REMOVED lines=13> */
.L_x_10864:
        /* <DEDUP_REMOVED lines=25> */
.L_x_10867:
[----:B------:R-:W-:-:S04]  /*115b0*/  SHF.R.U32.HI R3, RZ, 0x18, R3 ;  /* 0x00000018ff037819 */ /* 0x000fc80000011603 */
[----:B------:R-:W-:-:S04]  /*115c0*/  LOP3.LUT R0, R0, 0x80, R3, 0xf8, !PT ;  /* 0x0000008000007812 */ /* 0x000fc800078ef803 */
[----:B------:R-:W-:-:S07]  /*115d0*/  PRMT R8, R0, 0x7610, R8 ;  /* 0x0000761000087816 */ /* 0x000fce0000000008 */
.L_x_10866:
[----:B------:R-:W-:Y:S05]  /*115e0*/  BSYNC.RECONVERGENT B0 ;  /* 0x0000000000007941 */ /* 0x000fea0003800200 */
.L_x_10865:
[----:B------:R-:W-:Y:S01]  /*115f0*/  STG.E.U8 desc[UR36][R16.64], R8 ;  /* 0x0000000810007986 */ /* 0x000fe2000c101124 */
[----:B------:R-:W-:Y:S05]  /*11600*/  EXIT ;  /* 0x000000000000794d */ /* 0x000fea0003800000 */
.L_x_10863:
        /* <DEDUP_REMOVED lines=25> */
.L_x_10870:
[----:B------:R-:W-:-:S04]  /*117a0*/  SHF.R.U32.HI R3, RZ, 0x18, R3 ;  /* 0x00000018ff037819 */ /* 0x000fc80000011603 */
[----:B------:R-:W-:-:S04]  /*117b0*/  LOP3.LUT R0, R0, 0x80, R3, 0xf8, !PT ;  /* 0x0000008000007812 */ /* 0x000fc800078ef803 */
[----:B------:R-:W-:-:S07]  /*117c0*/  PRMT R8, R0, 0x7610, R8 ;  /* 0x0000761000087816 */ /* 0x000fce0000000008 */
.L_x_10869:
[----:B------:R-:W-:Y:S05]  /*117d0*/  BSYNC.RECONVERGENT B0 ;  /* 0x0000000000007941 */ /* 0x000fea0003800200 */
.L_x_10868:
[----:B------:R-:W-:Y:S01]  /*117e0*/  STG.E.U8 desc[UR36][R16.64], R8 ;  /* 0x0000000810007986 */ /* 0x000fe2000c101124 */
[----:B------:R-:W-:Y:S05]  /*117f0*/  EXIT ;  /* 0x000000000000794d */ /* 0x000fea0003800000 */
.L_x_10862:
        /* <DEDUP_REMOVED lines=30> */
.L_x_10872:
[----:B------:R-:W1:Y:S02]  /*119e0*/  F2I.U64.F64.TRUNC R4, R4 ;  /* 0x0000000400047311 */ /* 0x000e64000030d800 */
[----:B-1----:R-:W-:Y:S01]  /*119f0*/  STG.E.64 desc[UR36][R16.64], R4 ;  /* 0x0000000410007986 */ /* 0x002fe2000c101b24 */
[----:B------:R-:W-:Y:S05]  /*11a00*/  EXIT ;  /* 0x000000000000794d */ /* 0x000fea0003800000 */
.L_x_10871:
[----:B------:R-:W1:Y:S02]  /*11a10*/  F2I.U32.F64.TRUNC R5, R4 ;  /* 0x0000000400057311 */ /* 0x000e64000030d000 */
[----:B-1----:R-:W-:Y:S01]  /*11a20*/  STG.E desc[UR36][R16.64], R5 ;  /* 0x0000000510007986 */ /* 0x002fe2000c101924 */
[----:B------:R-:W-:Y:S05]  /*11a30*/  EXIT ;  /* 0x000000000000794d */ /* 0x000fea0003800000 */
.L_x_10861:
        /* <DEDUP_REMOVED lines=10> */
.L_x_10874:
[----:B------:R-:W-:-:S05]  /*11ae0*/  CS2R R6, SRZ ;  /* 0x0000000000067805 */ /* 0x000fca000001ff00 */
[----:B------:R-:W-:Y:S01]  /*11af0*/  STG.E.128 desc[UR36][R16.64], R4 ;  /* 0x0000000410007986 */ /* 0x000fe2000c101d24 */
[----:B------:R-:W-:Y:S05]  /*11b00*/  EXIT ;  /* 0x000000000000794d */ /* 0x000fea0003800000 */
.L_x_10873:
[----:B------:R-:W-:-:S09]  /*11b10*/  UISETP.NE.AND UP0, UPT, UR4, 0xf, UPT ;  /* 0x0000000f0400788c */ /* 0x000fd2000bf05270 */
[----:B------:R-:W-:Y:S05]  /*11b20*/  BRA.U !UP0, `(.L_x_10875) ;  /* 0x0000000508287547 */ /* 0x000fea000b800000 */
[----:B------:R-:W-:-:S09]  /*11b30*/  UISETP.NE.AND UP0, UPT, UR4, 0x17, UPT ;  /* 0x000000170400788c */ /* 0x000fd2000bf05270 */
[----:B------:R-:W-:Y:S05]  /*11b40*/  BRA.U !UP0, `(.L_x_10876) ;  /* 0x0000000108b07547 */ /* 0x000fea000b800000 */
[----:B------:R-:W-:-:S09]  /*11b50*/  UISETP.NE.AND UP0, UPT, UR4, 0x18, UPT ;  /* 0x000000180400788c */ /* 0x000fd2000bf05270 */
[----:B------:R-:W-:Y:S05]  /*11b60*/  BRA.U !UP0, `(.L_x_10877) ;  /* 0x0000000108447547 */ /* 0x000fea000b800000 */
.L_x_10854:
        /* <DEDUP_REMOVED lines=16> */
.L_x_10878:
[----:B------:R-:W-:Y:S05]  /*11c70*/  EXIT ;  /* 0x000000000000794d */ /* 0x000fea0003800000 */
.L_x_10877:
        /* <DEDUP_REMOVED lines=21> */
.L_x_10880:
[----:B------:R-:W-:Y:S05]  /*11dd0*/  BSYNC.RECONVERGENT B0 ;  /* 0x0000000000007941 */ /* 0x000fea0003800200 */
.L_x_10879:
[----:B------:R-:W-:-:S05]  /*11de0*/  LOP3.LUT R3, R0, 0x80, R3, 0xf8, !PT ;  /* 0x0000008000037812 */ /* 0x000fca00078ef803 */
[----:B------:R-:W-:Y:S01]  /*11df0*/  STG.E.U8 desc[UR36][R16.64], R3 ;  /* 0x0000000310007986 */ /* 0x000fe2000c101124 */
[----:B------:R-:W-:Y:S05]  /*11e00*/  EXIT ;  /* 0x000000000000794d */ /* 0x000fea0003800000 */
.L_x_10876:
        /* <DEDUP_REMOVED lines=20> */
.L_x_10882:
[----:B------:R-:W-:Y:S02]  /*11f50*/  ISETP.GT.U32.AND P0, PT, R2, 0x7f800000, PT ;  /* 0x7f8000000200780c */ /* 0x000fe40003f04070 */
[----:B------:R-:W-:-:S04]  /*11f60*/  MOV R0, 0x7f ;  /* 0x0000007f00007802 */ /* 0x000fc80000000f00 */
[----:B------:R-:W-:-:S07]  /*11f70*/  SEL R0, R0, 0x7c, P0 ;  /* 0x0000007c00007807 */ /* 0x000fce0000000000 */
.L_x_10883:
[----:B------:R-:W-:Y:S05]  /*11f80*/  BSYNC.RECONVERGENT B0 ;  /* 0x0000000000007941 */ /* 0x000fea0003800200 */
.L_x_10881:
[----:B------:R-:W-:-:S04]  /*11f90*/  SHF.R.U32.HI R3, RZ, 0x18, R3 ;  /* 0x00000018ff037819 */ /* 0x000fc80000011603 */
[----:B------:R-:W-:-:S05]  /*11fa0*/  LOP3.LUT R3, R0, 0x80, R3, 0xf8, !PT ;  /* 0x0000008000037812 */ /* 0x000fca00078ef803 */
[----:B------:R-:W-:Y:S01]  /*11fb0*/  STG.E.U8 desc[UR36][R16.64], R3 ;  /* 0x0000000310007986 */ /* 0x000fe2000c101124 */
[----:B------:R-:W-:Y:S05]  /*11fc0*/  EXIT ;  /* 0x000000000000794d */ /* 0x000fea0003800000 */
.L_x_10875:
        /* <DEDUP_REMOVED lines=12> */
.L_x_10884:
        /* <DEDUP_REMOVED lines=15> */
.L_x_40967:


//--------------------- .text._ZN2at6native27unrolled_elementwise_kernelINS0_13BinaryFunctorIdddZZZNS0_16fmax_kernel_cudaERNS_18TensorIteratorBaseEENKUlvE_clEvENKUlvE_clEvEUlddE_EESt5arrayIPcLm3EELi4E23TrivialOffsetCalculatorILi2EjESC_ILi1EjENS0_6memory12LoadWithCastILi2EEENSF_13StoreWithCastILi1EEEEEviT_T0_T2_T3_T4_T5_ --------------------------
	.section	.text._ZN2at6native27unrolled_elementwise_kernelINS0_13BinaryFunctorIdddZZZNS0_16fmax_kernel_cudaERNS_18TensorIteratorBaseEENKUlvE_clEvENKUlvE_clEvEUlddE_EESt5arrayIPcLm3EELi4E23TrivialOffsetCalculatorILi2EjESC_ILi1EjENS0_6memory12LoadWithCastILi2EEENSF_13StoreWithCastILi1EEEEEviT_T0_T2_T3_T4_T5_,"ax",@progbits
	.align	128
        .global         _ZN2at6native27unrolled_elementwise_kernelINS0_13BinaryFunctorIdddZZZNS0_16fmax_kernel_cudaERNS_18TensorIteratorBaseEENKUlvE_clEvENKUlvE_clEvEUlddE_EESt5arrayIPcLm3EELi4E23TrivialOffsetCalculatorILi2EjESC_ILi1EjENS0_6memory12LoadWithCastILi2EEENSF_13StoreWithCastILi1EEEEEviT_T0_T2_T3_T4_T5_
        .type           _ZN2at6native27unrolled_elementwise_kernelINS0_13BinaryFunctorIdddZZZNS0_16fmax_kernel_cudaERNS_18TensorIteratorBaseEENKUlvE_clEvENKUlvE_clEvEUlddE_EESt5arrayIPcLm3EELi4E23TrivialOffsetCalculatorILi2EjESC_ILi1EjENS0_6memory12LoadWithCastILi2EEENSF_13StoreWithCastILi1EEEEEviT_T0_T2_T3_T4_T5_,@function
        .size           _ZN2at6native27unrolled_elementwise_kernelINS0_13BinaryFunctorIdddZZZNS0_16fmax_kernel_cudaERNS_18TensorIteratorBaseEENKUlvE_clEvENKUlvE_clEvEUlddE_EESt5arrayIPcLm3EELi4E23TrivialOffsetCalculatorILi2EjESC_ILi1EjENS0_6memory12LoadWithCastILi2EEENSF_13StoreWithCastILi1EEEEEviT_T0_T2_T3_T4_T5_,(.L_x_40968 - _ZN2at6native27unrolled_elementwise_kernelINS0_13BinaryFunctorIdddZZZNS0_16fmax_kernel_cudaERNS_18TensorIteratorBaseEENKUlvE_clEvENKUlvE_clEvEUlddE_EESt5arrayIPcLm3EELi4E23TrivialOffsetCalculatorILi2EjESC_ILi1EjENS0_6memory12LoadWithCastILi2EEENSF_13StoreWithCastILi1EEEEEviT_T0_T2_T3_T4_T5_)
        .other          _ZN2at6native27unrolled_elementwise_kernelINS0_13BinaryFunctorIdddZZZNS0_16fmax_kernel_cudaERNS_18TensorIteratorBaseEENKUlvE_clEvENKUlvE_clEvEUlddE_EESt5arrayIPcLm3EELi4E23TrivialOffsetCalculatorILi2EjESC_ILi1EjENS0_6memory12LoadWithCastILi2EEENSF_13StoreWithCastILi1EEEEEviT_T0_T2_T3_T4_T5_,@"STO_CUDA_ENTRY STV_DEFAULT"
_ZN2at6native27unrolled_elementwise_kernelINS0_13BinaryFunctorIdddZZZNS0_16fmax_kernel_cudaERNS_18TensorIteratorBaseEENKUlvE_clEvENKUlvE_clEvEUlddE_EESt5arrayIPcLm3EELi4E23TrivialOffsetCalculatorILi2EjESC_ILi1EjENS0_6memory12LoadWithCastILi2EEENSF_13StoreWithCastILi1EEEEEviT_T0_T2_T3_T4_T5_:
.text._ZN2at6native27unrolled_elementwise_kernelINS0_13BinaryFunctorIdddZZZNS0_16fmax_kernel_cudaERNS_18TensorIteratorBaseEENKUlvE_clEvENKUlvE_clEvEUlddE_EESt5arrayIPcLm3EELi4E23TrivialOffsetCalculatorILi2EjESC_ILi1EjENS0_6memory12LoadWithCastILi2EEENSF_13StoreWithCastILi1EEEEEviT_T0_T2_T3_T4_T5_:
        /* <DEDUP_REMOVED lines=35> */
.L_x_10891:
[----:B------:R-:W2:Y:S02]  /*0230*/  LDG.E.U8 R4, desc[UR36][R4.64] ;  /* 0x0000002404047981 */ /* 0x000ea4000c1e1100 */
[----:B--2---:R0:W1:Y:S02]  /*0240*/  I2F.F64.U16 R36, R4 ;  /* 0x0000000400247312 */ /* 0x0040640000101800 */
[----:B01----:R-:W-:Y:S05]  /*0250*/  BRA `(.L_x_10893) ;  /* 0x0000000c00647947 */ /* 0x003fea0003800000 */
.L_x_10890:
        /* <DEDUP_REMOVED lines=9> */
.L_x_10895:
[----:B------:R-:W2:Y:S02]  /*02f0*/  LDG.E R4, desc[UR36][R4.64] ;  /* 0x0000002404047981 */ /* 0x000ea4000c1e1900 */
[----:B--2---:R0:W1:Y:S02]  /*0300*/  I2F.F64 R36, R4 ;  /* 0x0000000400247312 */ /* 0x0040640000201c00 */
[----:B01----:R-:W-:Y:S05]  /*0310*/  BRA `(.L_x_10893) ;  /* 0x0000000c00347947 */ /* 0x003fea0003800000 */
.L_x_10894:
[----:B------:R-:W2:Y:S02]  /*0320*/  LDG.E.U16 R4, desc[UR36][R4.64] ;  /* 0x0000002404047981 */ /* 0x000ea4000c1e1500 */
[----:B--2---:R0:W1:Y:S02]  /*0330*/  I2F.F64.S16 R36, R4 ;  /* 0x0000000400247312 */ /* 0x0040640000101c00 */
[----:B01----:R-:W-:Y:S05]  /*0340*/  BRA `(.L_x_10893) ;  /* 0x0000000c00287947 */ /* 0x003fea0003800000 */
.L_x_10889:
        /* <DEDUP_REMOVED lines=10> */
.L_x_10897:
[----:B------:R-:W2:Y:S02]  /*03f0*/  LDG.E.U16 R0, desc[UR36][R4.64] ;  /* 0x0000002404007981 */ /* 0x000ea4000c1e1500 */
[----:B--2---:R-:W-:-:S05]  /*0400*/  HADD2.F32 R0, -RZ, R0.H0_H0 ;  /* 0x20000000ff007230 */ /* 0x004fca0000004100 */
[----:B------:R-:W-:-:S04]  /*0410*/  FMUL.FTZ R0, R0, 1 ;  /* 0x3f80000000007820 */ /* 0x000fc80000410000 */
[----:B------:R1:W2:Y:S02]  /*0420*/  F2F.F64.F32 R36, R0 ;  /* 0x0000000000247310 */ /* 0x0002a40000201800 */
[----:B-12---:R-:W-:Y:S05]  /*0430*/  BRA `(.L_x_10893) ;  /* 0x0000000800ec7947 */ /* 0x006fea0003800000 */
.L_x_10896:
        /* <DEDUP_REMOVED lines=10> */
.L_x_10899:
[----:B------:R-:W2:Y:S02]  /*04e0*/  LDG.E.U16 R4, desc[UR36][R4.64] ;  /* 0x0000002404047981 */ /* 0x000ea4000c1e1500 */
[----:B--2---:R-:W-:-:S05]  /*04f0*/  HADD2.F32 R0, -RZ, R4.H0_H0 ;  /* 0x20000004ff007230 */ /* 0x004fca0000004100 */
[----:B------:R-:W-:-:S04]  /*0500*/  FMUL.FTZ R0, R0, 1 ;  /* 0x3f80000000007820 */ /* 0x000fc80000410000 */
[----:B------:R1:W2:Y:S02]  /*0510*/  F2F.F64.F32 R36, R0 ;  /* 0x0000000000247310 */ /* 0x0002a40000201800 */
[----:B-12---:R-:W-:Y:S05]  /*0520*/  BRA `(.L_x_10893) ;  /* 0x0000000800b07947 */ /* 0x006fea0003800000 */
.L_x_10898:
[----:B------:R0:W5:Y:S01]  /*0530*/  LDG.E.64 R36, desc[UR36][R4.64] ;  /* 0x0000002404247981 */ /* 0x000162000c1e1b00 */
[----:B------:R-:W-:Y:S05]  /*0540*/  BRA `(.L_x_10893) ;  /* 0x0000000800a87947 */ /* 0x000fea0003800000 */
.L_x_10888:
        /* <DEDUP_REMOVED lines=13> */
.L_x_10902:
[----:B------:R1:W5:Y:S01]  /*0620*/  LDG.E.64 R36, desc[UR36][R4.64] ;  /* 0x0000002404247981 */ /* 0x000362000c1e1b00 */
[----:B------:R-:W-:Y:S05]  /*0630*/  BRA `(.L_x_10893) ;  /* 0x00000008006c7947 */ /* 0x000fea0003800000 */
.L_x_10901:
        /* <DEDUP_REMOVED lines=27> */
.L_x_10904:
        /* <DEDUP_REMOVED lines=15> */
.L_x_10903:
[----:B------:R-:W2:Y:S02]  /*08e0*/  LDG.E.U16 R0, desc[UR36][R4.64] ;  /* 0x0000002404007981 */ /* 0x000ea4000c1e1500 */
[----:B--2---:R-:W-:-:S04]  /*08f0*/  IMAD.U32 R0, R0, 0x10000, RZ ;  /* 0x0001000000007824 */ /* 0x004fc800078e00ff */
[----:B------:R-:W-:-:S04]  /*0900*/  FMUL.FTZ R0, R0, 1 ;  /* 0x3f80000000007820 */ /* 0x000fc80000410000 */
[----:B------:R2:W3:Y:S02]  /*0910*/  F2F.F64.F32 R36, R0 ;  /* 0x0000000000247310 */ /* 0x0004e40000201800 */
[----:B--23--:R-:W-:Y:S05]  /*0920*/  BRA `(.L_x_10893) ;  /* 0x0000000400b07947 */ /* 0x00cfea0003800000 */
.L_x_10900:
        /* <DEDUP_REMOVED lines=11> */
.L_x_10907:
        /* <DEDUP_REMOVED lines=21> */
.L_x_10909:
[----:B------:R-:W-:Y:S05]  /*0b30*/  BSYNC.RECONVERGENT B0 ;  /* 0x0000000000007941 */ /* 0x000fea0003800200 */
.L_x_10908:
[----:B------:R-:W-:Y:S01]  /*0b40*/  IMAD.SHL.U32 R0, R0, 0x100000, RZ ;  /* 0x0010000000007824 */ /* 0x000fe200078e00ff */
[----:B------:R-:W-:-:S04]  /*0b50*/  LEA R3, R3, 0x3b800000, 0x17 ;  /* 0x3b80000003037811 */ /* 0x000fc800078eb8ff */
[----:B------:R-:W-:-:S05]  /*0b60*/  LOP3.LUT R0, R3, R0, R7, 0xfe, !PT ;  /* 0x0000000003007212 */ /* 0x000fca00078efe07 */
[----:B------:R-:W-:-:S04]  /*0b70*/  FMUL.FTZ R0, R0, 1 ;  /* 0x3f80000000007820 */ /* 0x000fc80000410000 */
[----:B------:R4:W0:Y:S02]  /*0b80*/  F2F.F64.F32 R36, R0 ;  /* 0x0000000000247310 */ /* 0x0008240000201800 */
[----:B0---4-:R-:W-:Y:S05]  /*0b90*/  BRA `(.L_x_10893) ;  /* 0x0000000400147947 */ /* 0x011fea0003800000 */
.L_x_10906:
        /* <DEDUP_REMOVED lines=21> */
.L_x_10911:
[----:B------:R-:W-:Y:S05]  /*0cf0*/  BSYNC.RECONVERGENT B0 ;  /* 0x0000000000007941 */ /* 0x000fea0003800200 */
.L_x_10910:
[----:B------:R-:W-:Y:S01]  /*0d00*/  IMAD.SHL.U32 R0, R0, 0x200000, RZ ;  /* 0x0020000000007824 */ /* 0x000fe200078e00ff */
[----:B------:R-:W-:-:S04]  /*0d10*/  LEA R3, R3, 0x37800000, 0x17 ;  /* 0x3780000003037811 */ /* 0x000fc800078eb8ff */
[----:B------:R-:W-:-:S05]  /*0d20*/  LOP3.LUT R0, R3, R0, R7, 0xfe, !PT ;  /* 0x0000000003007212 */ /* 0x000fca00078efe07 */
[----:B------:R-:W-:-:S04]  /*0d30*/  FMUL.FTZ R0, R0, 1 ;  /* 0x3f80000000007820 */ /* 0x000fc80000410000 */
[----:B------:R4:W0:Y:S02]  /*0d40*/  F2F.F64.F32 R36, R0 ;  /* 0x0000000000247310 */ /* 0x0008240000201800 */
[----:B0---4-:R-:W-:Y:S05]  /*0d50*/  BRA `(.L_x_10893) ;  /* 0x0000000000a47947 */ /* 0x011fea0003800000 */
.L_x_10905:
[----:B------:R-:W-:-:S09]  /*0d60*/  UISETP.NE.AND UP0, UPT, UR4, 0x1c, UPT ;  /* 0x0000001c0400788c */ /* 0x000fd2000bf05270 */
[----:B------:R-:W-:Y:S05]  /*0d70*/  BRA.U !UP0, `(.L_x_10912) ;  /* 0x0000000108947547 */ /* 0x000fea000b800000 */
[----:B------:R-:W-:-:S09]  /*0d80*/  UISETP.NE.AND UP0, UPT, UR4, 0x1d, UPT ;  /* 0x0000001d0400788c */ /* 0x000fd2000bf05270 */
[----:B------:R-:W-:Y:S05]  /*0d90*/  BRA.U !UP0, `(.L_x_10913) ;  /* 0x0000000108807547 */ /* 0x000fea000b800000 */
[----:B------:R-:W-:-:S09]  /*0da0*/  UISETP.NE.AND UP0, UPT, UR4, 0x2c, UPT ;  /* 0x0000002c0400788c */ /* 0x000fd2000bf05270 */
[----:B------:R-:W-:Y:S05]  /*0db0*/  BRA.U !UP0, `(.L_x_10914) ;  /* 0x0000000108487547 */ /* 0x000fea000b800000 */
.L_x_10892:
        /* <DEDUP_REMOVED lines=16> */
.L_x_10915:
[----:B------:R-:W-:Y:S01]  /*0ec0*/  CS2R R36, SRZ ;  /* 0x0000000000247805 */ /* 0x000fe2000001ff00 */
[----:B------:R-:W-:Y:S06]  /*0ed0*/  BRA `(.L_x_10893) ;  /* 0x0000000000447947 */ /* 0x000fec0003800000 */
.L_x_10914:
        /* <DEDUP_REMOVED lines=12> */
.L_x_10913:
[----:B------:R-:W2:Y:S02]  /*0fa0*/  LDG.E.64 R36, desc[UR36][R4.64] ;  /* 0x0000002404247981 */ /* 0x000ea4000c1e1b00 */
[----:B--2---:R-:W4:Y:S02]  /*0fb0*/  I2F.F64.U64 R36, R36 ;  /* 0x0000002400247312 */ /* 0x004f240000301800 */
[----:B----4-:R-:W-:Y:S05]  /*0fc0*/  BRA `(.L_x_10893) ;  /* 0x0000000000087947 */ /* 0x010fea0003800000 */
.L_x_10912:
[----:B------:R-:W2:Y:S02]  /*0fd0*/  LDG.E R4, desc[UR36][R4.64] ;  /* 0x0000002404047981 */ /* 0x000ea4000c1e1900 */
[----:B--2---:R2:W3:Y:S02]  /*0fe0*/  I2F.F64.U32 R36, R4 ;  /* 0x0000000400247312 */ /* 0x0044e40000201800 */
.L_x_10893:
[----:B------:R-:W-:Y:S05]  /*0ff0*/  BSYNC.RECONVERGENT B6 ;  /* 0x0000000000067941 */ /* 0x000fea0003800200 */
.L_x_10887:
        /* <DEDUP_REMOVED lines=20> */
.L_x_10920:
[----:B------:R-:W2:Y:S02]  /*1140*/  LDG.E.U8 R4, desc[UR36][R4.64] ;  /* 0x0000002404047981 */ /* 0x000ea4000c1e1100 */
[----:B--2---:R0:W1:Y:S02]  /*1150*/  I2F.F64.U16 R30, R4 ;  /* 0x00000004001e7312 */ /* 0x0040640000101800 */
[----:B01----:R-:W-:Y:S05]  /*1160*/  BRA `(.L_x_10922) ;  /* 0x0000000c00647947 */ /* 0x003fea0003800000 */
.L_x_10919:
        /* <DEDUP_REMOVED lines=9> */
.L_x_10924:
[----:B------:R-:W2:Y:S02]  /*1200*/  LDG.E R4, desc[UR36][R4.64] ;  /* 0x0000002404047981 */ /* 0x000ea4000c1e1900 */
[----:B--2---:R0:W1:Y:S02]  /*1210*/  I2F.F64 R30, R4 ;  /* 0x00000004001e7312 */ /* 0x0040640000201c00 */
[----:B01----:R-:W-:Y:S05]  /*1220*/  BRA `(.L_x_10922) ;  /* 0x0000000c00347947 */ /* 0x003fea0003800000 */
.L_x_10923:
[----:B------:R-:W2:Y:S02]  /*1230*/  LDG.E.U16 R4, desc[UR36][R4.64] ;  /* 0x0000002404047981 */ /* 0x000ea4000c1e1500 */
[----:B--2---:R0:W1:Y:S02]  /*1240*/  I2F.F64.S16 R30, R4 ;  /* 0x00000004001e7312 */ /* 0x0040640000101c00 */
[----:B01----:R-:W-:Y:S05]  /*1250*/  BRA `(.L_x_10922) ;  /* 0x0000000c00287947 */ /* 0x003fea0003800000 */
.L_x_10918:
        /* <DEDUP_REMOVED lines=10> */
.L_x_10926:
[----:B------:R-:W2:Y:S02]  /*1300*/  LDG.E.U16 R0, desc[UR36][R4.64] ;  /* 0x0000002404007981 */ /* 0x000ea4000c1e1500 */
[----:B--2---:R-:W-:-:S05]  /*1310*/  HADD2.F32 R0, -RZ, R0.H0_H0 ;  /* 0x20000000ff007230 */ /* 0x004fca0000004100 */
[----:B------:R-:W-:-:S04]  /*1320*/  FMUL.FTZ R0, R0, 1 ;  /* 0x3f80000000007820 */ /* 0x000fc80000410000 */
[----:B------:R4:W0:Y:S02]  /*1330*/  F2F.F64.F32 R30, R0 ;  /* 0x00000000001e7310 */ /* 0x0008240000201800 */
[----:B0---4-:R-:W-:Y:S05]  /*1340*/  BRA `(.L_x_10922) ;  /* 0x0000000800ec7947 */ /* 0x011fea0003800000 */
.L_x_10925:
        /* <DEDUP_REMOVED lines=10> */
.L_x_10928:
[----:B------:R-:W2:Y:S02]  /*13f0*/  LDG.E.U16 R4, desc[UR36][R4.64] ;  /* 0x0000002404047981 */ /* 0x000ea4000c1e1500 */
[----:B--2---:R-:W-:-:S05]  /*1400*/  HADD2.F32 R0, -RZ, R4.H0_H0 ;  /* 0x20000004ff007230 */ /* 0x004fca0000004100 */
[----:B------:R-:W-:-:S04]  /*1410*/  FMUL.FTZ R0, R0, 1 ;  /* 0x3f80000000007820 */ /* 0x000fc80000410000 */
[----:B------:R0:W1:Y:S02]  /*1420*/  F2F.F64.F32 R30, R0 ;  /* 0x00000000001e7310 */ /* 0x0000640000201800 */
[----:B01----:R-:W-:Y:S05]  /*1430*/  BRA `(.L_x_10922) ;  /* 0x0000000800b07947 */ /* 0x003fea0003800000 */
.L_x_10927:
[----:B------:R4:W5:Y:S01]  /*1440*/  LDG.E.64 R30, desc[UR36][R4.64] ;  /* 0x00000024041e7981 */ /* 0x000962000c1e1b00 */
[----:B------:R-:W-:Y:S05]  /*1450*/  BRA `(.L_x_10922) ;  /* 0x0000000800a87947 */ /* 0x000fea0003800000 */
.L_x_10917:
        /* <DEDUP_REMOVED lines=13> */
.L_x_10931:
[----:B------:R0:W5:Y:S01]  /*1530*/  LDG.E.64 R30, desc[UR36][R4.64] ;  /* 0x00000024041e7981 */ /* 0x000162000c1e1b00 */
[----:B------:R-:W-:Y:S05]  /*1540*/  BRA `(.L_x_10922) ;  /* 0x00000008006c7947 */ /* 0x000fea0003800000 */
.L_x_10930:
        /* <DEDUP_REMOVED lines=27> */
.L_x_10933:
        /* <DEDUP_REMOVED lines=15> */
.L_x_10932:
[----:B------:R-:W2:Y:S02]  /*17f0*/  LDG.E.U16 R0, desc[UR36][R4.64] ;  /* 0x0000002404007981 */ /* 0x000ea4000c1e1500 */
[----:B--2---:R-:W-:-:S04]  /*1800*/  IMAD.U32 R0, R0, 0x10000, RZ ;  /* 0x0001000000007824 */ /* 0x004fc800078e00ff */
[----:B------:R-:W-:-:S04]  /*1810*/  FMUL.FTZ R0, R0, 1 ;  /* 0x3f80000000007820 */ /* 0x000fc80000410000 */
[----:B------:R0:W1:Y:S02]  /*1820*/  F2F.F64.F32 R30, R0 ;  /* 0x00000000001e7310 */ /* 0x0000640000201800 */
[----:B01----:R-:W-:Y:S05]  /*1830*/  BRA `(.L_x_10922) ;  /* 0x0000000400b07947 */ /* 0x003fea0003800000 */
.L_x_10929:
        /* <DEDUP_REMOVED lines=11> */
.L_x_10936:
        /* <DEDUP_REMOVED lines=21> */
.L_x_10938:
[----:B------:R-:W-:Y:S05]  /*1a40*/  BSYNC.RECONVERGENT B0 ;  /* 0x0000000000007941 */ /* 0x000fea0003800200 */
.L_x_10937:
[----:B------:R-:W-:Y:S01]  /*1a50*/  IMAD.SHL.U32 R0, R0, 0x100000, RZ ;  /* 0x0010000000007824 */ /* 0x000fe200078e00ff */
[----:B------:R-:W-:-:S04]  /*1a60*/  LEA R3, R3, 0x3b800000, 0x17 ;  /* 0x3b80000003037811 */ /* 0x000fc800078eb8ff */
[----:B------:R-:W-:-:S05]  /*1a70*/  LOP3.LUT R0, R3, R0, R7, 0xfe, !PT ;  /* 0x0000000003007212 */ /* 0x000fca00078efe07 */
[----:B------:R-:W-:-:S04]  /*1a80*/  FMUL.FTZ R0, R0, 1 ;  /* 0x3f80000000007820 */ /* 0x000fc80000410000 */
[----:B------:R4:W0:Y:S02]  /*1a90*/  F2F.F64.F32 R30, R0 ;  /* 0x00000000001e7310 */ /* 0x0008240000201800 */
[----:B0---4-:R-:W-:Y:S05]  /*1aa0*/  BRA `(.L_x_10922) ;  /* 0x0000000400147947 */ /* 0x011fea0003800000 */
.L_x_10935:
        /* <DEDUP_REMOVED lines=21> */
.L_x_10940:
[----:B------:R-:W-:Y:S05]  /*1c00*/  BSYNC.RECONVERGENT B0 ;  /* 0x0000000000007941 */ /* 0x000fea0003800200 */
.L_x_10939:
[----:B------:R-:W-:Y:S01]  /*1c10*/  IMAD.SHL.U32 R0, R0, 0x200000, RZ ;  /* 0x0020000000007824 */ /* 0x000fe200078e00ff */
[----:B------:R-:W-:-:S04]  /*1c20*/  LEA R3, R3, 0x37800000, 0x17 ;  /* 0x3780000003037811 */ /* 0x000fc800078eb8ff */
[----:B------:R-:W-:-:S05]  /*1c30*/  LOP3.LUT R0, R3, R0, R7, 0xfe, !PT ;  /* 0x0000000003007212 */ /* 0x000fca00078efe07 */
[----:B------:R-:W-:-:S04]  /*1c40*/  FMUL.FTZ R0, R0, 1 ;  /* 0x3f80000000007820 */ /* 0x000fc80000410000 */
[----:B------:R4:W0:Y:S02]  /*1c50*/  F2F.F64.F32 R30, R0 ;  /* 0x00000000001e7310 */ /* 0x0008240000201800 */
[----:B0---4-:R-:W-:Y:S05]  /*1c60*/  BRA `(.L_x_10922) ;  /* 0x0000000000a47947 */ /* 0x011fea0003800000 */
.L_x_10934:
[----:B------:R-:W-:-:S09]  /*1c70*/  UISETP.NE.AND UP0, UPT, UR4, 0x1c, UPT ;  /* 0x0000001c0400788c */ /* 0x000fd2000bf05270 */
[----:B------:R-:W-:Y:S05]  /*1c80*/  BRA.U !UP0, `(.L_x_10941) ;  /* 0x0000000108947547 */ /* 0x000fea000b800000 */
[----:B------:R-:W-:-:S09]  /*1c90*/  UISETP.NE.AND UP0, UPT, UR4, 0x1d, UPT ;  /* 0x0000001d0400788c */ /* 0x000fd2000bf05270 */
[----:B------:R-:W-:Y:S05]  /*1ca0*/  BRA.U !UP0, `(.L_x_10942) ;  /* 0x0000000108807547 */ /* 0x000fea000b800000 */
[----:B------:R-:W-:-:S09]  /*1cb0*/  UISETP.NE.AND UP0, UPT, UR4, 0x2c, UPT ;  /* 0x0000002c0400788c */ /* 0x000fd2000bf05270 */
[----:B------:R-:W-:Y:S05]  /*1cc0*/  BRA.U !UP0, `(.L_x_10943) ;  /* 0x0000000108487547 */ /* 0x000fea000b800000 */
.L_x_10921:
        /* <DEDUP_REMOVED lines=16> */
.L_x_10944:
[----:B------:R-:W-:Y:S01]  /*1dd0*/  CS2R R30, SRZ ;  /* 0x00000000001e7805 */ /* 0x000fe2000001ff00 */
[----:B------:R-:W-:Y:S06]  /*1de0*/  BRA `(.L_x_10922) ;  /* 0x0000000000447947 */ /* 0x000fec0003800000 */
.L_x_10943:
        /* <DEDUP_REMOVED lines=12> */
.L_x_10942:
[----:B------:R-:W2:Y:S02]  /*1eb0*/  LDG.E.64 R30, desc[UR36][R4.64] ;  /* 0x00000024041e7981 */ /* 0x000ea4000c1e1b00 */
[----:B--2---:R-:W1:Y:S02]  /*1ec0*/  I2F.F64.U64 R30, R30 ;  /* 0x0000001e001e7312 */ /* 0x004e640000301800 */
[----:B-1----:R-:W-:Y:S05]  /*1ed0*/  BRA `(.L_x_10922) ;  /* 0x0000000000087947 */ /* 0x002fea0003800000 */
.L_x_10941:
[----:B------:R-:W2:Y:S02]  /*1ee0*/  LDG.E R4, desc[UR36][R4.64] ;  /* 0x0000002404047981 */ /* 0x000ea4000c1e1900 */
[----:B--2---:R1:W2:Y:S02]  /*1ef0*/  I2F.F64.U32 R30, R4 ;  /* 0x00000004001e7312 */ /* 0x0042a40000201800 */
.L_x_10922:
[----:B------:R-:W-:Y:S05]  /*1f00*/  BSYNC.RECONVERGENT B6 ;  /* 0x0000000000067941 */ /* 0x000fea0003800200 */
.L_x_10916:
[----:B------:R-:W-:-:S07]  /*1f10*/  VIADD R32, R2, 0x80 ;  /* 0x0000008002207836 */ /* 0x000fce0000000000 */
.L_x_10886:
[----:B------:R-:W-:Y:S05]  /*1f20*/  BSYNC.RECONVERGENT B7 ;  /* 0x0000000000077941 */ /* 0x000fea0003800200 */
.L_x_10885:
        /* <DEDUP_REMOVED lines=26> */
.L_x_10951:
[----:B------:R-:W4:Y:S02]  /*20d0*/  LDG.E.U8 R4, desc[UR36][R4.64] ;  /* 0x0000002404047981 */ /* 0x000f24000c1e1100 */
[----:B----4-:R0:W1:Y:S02]  /*20e0*/  I2F.F64.U16 R28, R4 ;  /* 0x00000004001c7312 */ /* 0x0100640000101800 */
[----:B01----:R-:W-:Y:S05]  /*20f0*/  BRA `(.L_x_10953) ;  /* 0x0000000c00647947 */ /* 0x003fea0003800000 */
.L_x_10950:
        /* <DEDUP_REMOVED lines=9> */
.L_x_10955:
[----:B------:R-:W4:Y:S02]  /*2190*/  LDG.E R4, desc[UR36][R4.64] ;  /* 0x0000002404047981 */ /* 0x000f24000c1e1900 */
[----:B----4-:R0:W1:Y:S02]  /*21a0*/  I2F.F64 R28, R4 ;  /* 0x00000004001c7312 */ /* 0x0100640000201c00 */
[----:B01----:R-:W-:Y:S05]  /*21b0*/  BRA `(.L_x_10953) ;  /* 0x0000000c00347947 */ /* 0x003fea0003800000 */
.L_x_10954:
[----:B------:R-:W4:Y:S02]  /*21c0*/  LDG.E.U16 R4, desc[UR36][R4.64] ;  /* 0x0000002404047981 */ /* 0x000f24000c1e1500 */
[----:B----4-:R0:W1:Y:S02]  /*21d0*/  I2F.F64.S16 R28, R4 ;  /* 0x00000004001c7312 */ /* 0x0100640000101c00 */
[----:B01----:R-:W-:Y:S05]  /*21e0*/  BRA `(.L_x_10953) ;  /* 0x0000000c00287947 */ /* 0x003fea0003800000 */
.L_x_10949:
        /* <DEDUP_REMOVED lines=10> */
.L_x_10957:
[----:B------:R-:W4:Y:S02]  /*2290*/  LDG.E.U16 R0, desc[UR36][R4.64] ;  /* 0x0000002404007981 */ /* 0x000f24000c1e1500 */
[----:B----4-:R-:W-:-:S05]  /*22a0*/  HADD2.F32 R0, -RZ, R0.H0_H0 ;  /* 0x20000000ff007230 */ /* 0x010fca0000004100 */
[----:B------:R-:W-:-:S04]  /*22b0*/  FMUL.FTZ R0, R0, 1 ;  /* 0x3f80000000007820 */ /* 0x000fc80000410000 */
[----:B------:R0:W1:Y:S02]  /*22c0*/  F2F.F64.F32 R28, R0 ;  /* 0x00000000001c7310 */ /* 0x0000640000201800 */
[----:B01----:R-:W-:Y:S05]  /*22d0*/  BRA `(.L_x_10953) ;  /* 0x0000000800ec7947 */ /* 0x003fea0003800000 */
.L_x_10956:
        /* <DEDUP_REMOVED lines=10> */
.L_x_10959:
[----:B------:R-:W4:Y:S02]  /*2380*/  LDG.E.U16 R4, desc[UR36][R4.64] ;  /* 0x0000002404047981 */ /* 0x000f24000c1e1500 */
[----:B----4-:R-:W-:-:S05]  /*2390*/  HADD2.F32 R0, -RZ, R4.H0_H0 ;  /* 0x20000004ff007230 */ /* 0x010fca0000004100 */
[----:B------:R-:W-:-:S04]  /*23a0*/  FMUL.FTZ R0, R0, 1 ;  /* 0x3f80000000007820 */ /* 0x000fc80000410000 */
[----:B------:R0:W1:Y:S02]  /*23b0*/  F2F.F64.F32 R28, R0 ;  /* 0x00000000001c7310 */ /* 0x0000640000201800 */
[----:B01----:R-:W-:Y:S05]  /*23c0*/  BRA `(.L_x_10953) ;  /* 0x0000000800b07947 */ /* 0x003fea0003800000 */
.L_x_10958:
[----:B------:R0:W5:Y:S01]  /*23d0*/  LDG.E.64 R28, desc[UR36][R4.64] ;  /* 0x00000024041c7981 */ /* 0x000162000c1e1b00 */
[----:B------:R-:W-:Y:S05]  /*23e0*/  BRA `(.L_x_10953) ;  /* 0x0000000800a87947 */ /* 0x000fea0003800000 */
.L_x_10948:
        /* <DEDUP_REMOVED lines=13> */
.L_x_10962:
[----:B------:R4:W5:Y:S01]  /*24c0*/  LDG.E.64 R28, desc[UR36][R4.64] ;  /* 0x00000024041c7981 */ /* 0x000962000c1e1b00 */
[----:B------:R-:W-:Y:S05]  /*24d0*/  BRA `(.L_x_10953) ;  /* 0x00000008006c7947 */ /* 0x000fea0003800000 */
.L_x_10961:
        /* <DEDUP_REMOVED lines=27> */
.L_x_10964:
        /* <DEDUP_REMOVED lines=15> */
.L_x_10963:
[----:B------:R-:W4:Y:S02]  /*2780*/  LDG.E.U16 R0, desc[UR36][R4.64] ;  /* 0x0000002404007981 */ /* 0x000f24000c1e1500 */
[----:B----4-:R-:W-:-:S04]  /*2790*/  IMAD.U32 R0, R0, 0x10000, RZ ;  /* 0x0001000000007824 */ /* 0x010fc800078e00ff */
[----:B------:R-:W-:-:S04]  /*27a0*/  FMUL.FTZ R0, R0, 1 ;  /* 0x3f80000000007820 */ /* 0x000fc80000410000 */
[----:B------:R0:W1:Y:S02]  /*27b0*/  F2F.F64.F32 R28, R0 ;  /* 0x00000000001c7310 */ /* 0x0000640000201800 */
[----:B01----:R-:W-:Y:S05]  /*27c0*/  BRA `(.L_x_10953) ;  /* 0x0000000400b07947 */ /* 0x003fea0003800000 */
.L_x_10960:
        /* <DEDUP_REMOVED lines=11> */
.L_x_10967:
        /* <DEDUP_REMOVED lines=21> */
.L_x_10969:
[----:B------:R-:W-:Y:S05]  /*29d0*/  BSYNC.RECONVERGENT B0 ;  /* 0x0000000000007941 */ /* 0x000fea0003800200 */
.L_x_10968:
[----:B------:R-:W-:Y:S01]  /*29e0*/  IMAD.SHL.U32 R0, R0, 0x100000, RZ ;  /* 0x0010000000007824 */ /* 0x000fe200078e00ff */
[----:B------:R-:W-:-:S04]  /*29f0*/  LEA R3, R3, 0x3b800000, 0x17 ;  /* 0x3b80000003037811 */ /* 0x000fc800078eb8ff */
[----:B------:R-:W-:-:S05]  /*2a00*/  LOP3.LUT R0, R3, R0, R7, 0xfe, !PT ;  /* 0x0000000003007212 */ /* 0x000fca00078efe07 */
[----:B------:R-:W-:-:S04]  /*2a10*/  FMUL.FTZ R0, R0, 1 ;  /* 0x3f80000000007820 */ /* 0x000fc80000410000 */
[----:B------:R4:W0:Y:S02]  /*2a20*/  F2F.F64.F32 R28, R0 ;  /* 0x00000000001c7310 */ /* 0x0008240000201800 */
[----:B0---4-:R-:W-:Y:S05]  /*2a30*/  BRA `(.L_x_10953) ;  /* 0x0000000400147947 */ /* 0x011fea0003800000 */
.L_x_10966:
        /* <DEDUP_REMOVED lines=21> */
.L_x_10971:
[----:B------:R-:W-:Y:S05]  /*2b90*/  BSYNC.RECONVERGENT B0 ;  /* 0x0000000000007941 */ /* 0x000fea0003800200 */
.L_x_10970:
[----:B------:R-:W-:Y:S01]  /*2ba0*/  IMAD.SHL.U32 R0, R0, 0x200000, RZ ;  /* 0x0020000000007824 */ /* 0x000fe200078e00ff */
[----:B------:R-:W-:-:S04]  /*2bb0*/  LEA R3, R3, 0x37800000, 0x17 ;  /* 0x3780000003037811 */ /* 0x000fc800078eb8ff */
[----:B------:R-:W-:-:S05]  /*2bc0*/  LOP3.LUT R0, R3, R0, R7, 0xfe, !PT ;  /* 0x0000000003007212 */ /* 0x000fca00078efe07 */
[----:B------:R-:W-:-:S04]  /*2bd0*/  FMUL.FTZ R0, R0, 1 ;  /* 0x3f80000000007820 */ /* 0x000fc80000410000 */
[----:B------:R4:W0:Y:S02]  /*2be0*/  F2F.F64.F32 R28, R0 ;  /* 0x00000000001c7310 */ /* 0x0008240000201800 */
[----:B0---4-:R-:W-:Y:S05]  /*2bf0*/  BRA `(.L_x_10953) ;  /* 0x0000000000a47947 */ /* 0x011fea0003800000 */
.L_x_10965:
        /* <DEDUP_REMOVED lines=18> */
.L_x_10952:
        /* <DEDUP_REMOVED lines=16> */
.L_x_10974:
[----:B------:R-:W-:Y:S01]  /*2e20*/  CS2R R28, SRZ ;  /* 0x00000000001c7805 */ /* 0x000fe2000001ff00 */
[----:B------:R-:W-:Y:S06]  /*2e30*/  BRA `(.L_x_10953) ;  /* 0x0000000000147947 */ /* 0x000fec0003800000 */
.L_x_10973:
[----:B------:R-:W4:Y:S02]  /*2e40*/  LDG.E.64 R28, desc[UR36][R4.64] ;  /* 0x00000024041c7981 */ /* 0x000f24000c1e1b00 */
[----:B----4-:R-:W0:Y:S02]  /*2e50*/  I2F.F64.U64 R28, R28 ;  /* 0x0000001c001c7312 */ /* 0x010e240000301800 */
[----:B0-----:R-:W-:Y:S05]  /*2e60*/  BRA `(.L_x_10953) ;  /* 0x0000000000087947 */ /* 0x001fea0003800000 */
.L_x_10972:
[----:B------:R-:W4:Y:S02]  /*2e70*/  LDG.E R4, desc[UR36][R4.64] ;  /* 0x0000002404047981 */ /* 0x000f24000c1e1900 */
[----:B----4-:R0:W1:Y:S02]  /*2e80*/  I2F.F64.U32 R28, R4 ;  /* 0x00000004001c7312 */ /* 0x0100640000201800 */
.L_x_10953:
[----:B------:R-:W-:Y:S05]  /*2e90*/  BSYNC.RECONVERGENT B6 ;  /* 0x0000000000067941 */ /* 0x000fea0003800200 */
.L_x_10947:
        /* <DEDUP_REMOVED lines=20> */
.L_x_10979:
[----:B------:R-:W4:Y:S02]  /*2fe0*/  LDG.E.U8 R4, desc[UR36][R4.64] ;  /* 0x0000002404047981 */ /* 0x000f24000c1e1100 */
[----:B----4-:R0:W4:Y:S02]  /*2ff0*/  I2F.F64.U16 R26, R4 ;  /* 0x00000004001a7312 */ /* 0x0101240000101800 */
[----:B0---4-:R-:W-:Y:S05]  /*3000*/  BRA `(.L_x_10981) ;  /* 0x0000000c00647947 */ /* 0x011fea0003800000 */
.L_x_10978:
        /* <DEDUP_REMOVED lines=9> */
.L_x_10983:
[----:B------:R-:W4:Y:S02]  /*30a0*/  LDG.E R4, desc[UR36][R4.64] ;  /* 0x0000002404047981 */ /* 0x000f24000c1e1900 */
[----:B----4-:R0:W4:Y:S02]  /*30b0*/  I2F.F64 R26, R4 ;  /* 0x00000004001a7312 */ /* 0x0101240000201c00 */
[----:B0---4-:R-:W-:Y:S05]  /*30c0*/  BRA `(.L_x_10981) ;  /* 0x0000000c00347947 */ /* 0x011fea0003800000 */
.L_x_10982:
[----:B------:R-:W4:Y:S02]  /*30d0*/  LDG.E.U16 R4, desc[UR36][R4.64] ;  /* 0x0000002404047981 */ /* 0x000f24000c1e1500 */
[----:B----4-:R0:W4:Y:S02]  /*30e0*/  I2F.F64.S16 R26, R4 ;  /* 0x00000004001a7312 */ /* 0x0101240000101c00 */
[----:B0---4-:R-:W-:Y:S05]  /*30f0*/  BRA `(.L_x_10981) ;  /* 0x0000000c00287947 */ /* 0x011fea0003800000 */
.L_x_10977:
        /* <DEDUP_REMOVED lines=10> */
.L_x_10985:
[----:B------:R-:W4:Y:S02]  /*31a0*/  LDG.E.U16 R0, desc[UR36][R4.64] ;  /* 0x0000002404007981 */ /* 0x000f24000c1e1500 */
[----:B----4-:R-:W-:-:S05]  /*31b0*/  HADD2.F32 R0, -RZ, R0.H0_H0 ;  /* 0x20000000ff007230 */ /* 0x010fca0000004100 */
[----:B------:R-:W-:-:S04]  /*31c0*/  FMUL.FTZ R0, R0, 1 ;  /* 0x3f80000000007820 */ /* 0x000fc80000410000 */
[----:B------:R4:W0:Y:S02]  /*31d0*/  F2F.F64.F32 R26, R0 ;  /* 0x00000000001a7310 */ /* 0x0008240000201800 */
[----:B0---4-:R-:W-:Y:S05]  /*31e0*/  BRA `(.L_x_10981) ;  /* 0x0000000800ec7947 */ /* 0x011fea0003800000 */
.L_x_10984:
        /* <DEDUP_REMOVED lines=10> */
.L_x_10987:
[----:B------:R-:W4:Y:S02]  /*3290*/  LDG.E.U16 R4, desc[UR36][R4.64] ;  /* 0x0000002404047981 */ /* 0x000f24000c1e1500 */
[----:B----4-:R-:W-:-:S05]  /*32a0*/  HADD2.F32 R0, -RZ, R4.H0_H0 ;  /* 0x20000004ff007230 */ /* 0x010fca0000004100 */
[----:B------:R-:W-:-:S04]  /*32b0*/  FMUL.FTZ R0, R0, 1 ;  /* 0x3f80000000007820 */ /* 0x000fc80000410000 */
[----:B------:R0:W4:Y:S02]  /*32c0*/  F2F.F64.F32 R26, R0 ;  /* 0x00000000001a7310 */ /* 0x0001240000201800 */
[----:B0---4-:R-:W-:Y:S05]  /*32d0*/  BRA `(.L_x_10981) ;  /* 0x0000000800b07947 */ /* 0x011fea0003800000 */
.L_x_10986:
[----:B------:R0:W5:Y:S01]  /*32e0*/  LDG.E.64 R26, desc[UR36][R4.64] ;  /* 0x00000024041a7981 */ /* 0x000162000c1e1b00 */
[----:B------:R-:W-:Y:S05]  /*32f0*/  BRA `(.L_x_10981) ;  /* 0x0000000800a87947 */ /* 0x000fea0003800000 */
.L_x_10976:
        /* <DEDUP_REMOVED lines=13> */
.L_x_10990:
[----:B------:R0:W5:Y:S01]  /*33d0*/  LDG.E.64 R26, desc[UR36][R4.64] ;  /* 0x00000024041a7981 */ /* 0x000162000c1e1b00 */
[----:B------:R-:W-:Y:S05]  /*33e0*/  BRA `(.L_x_10981) ;  /* 0x00000008006c7947 */ /* 0x000fea0003800000 */
.L_x_10989:
        /* <DEDUP_REMOVED lines=27> */
.L_x_10992:
        /* <DEDUP_REMOVED lines=15> */
.L_x_10991:
[----:B------:R-:W4:Y:S02]  /*3690*/  LDG.E.U16 R0, desc[UR36][R4.64] ;  /* 0x0000002404007981 */ /* 0x000f24000c1e1500 */
[----:B----4-:R-:W-:-:S04]  /*36a0*/  IMAD.U32 R0, R0, 0x10000, RZ ;  /* 0x0001000000007824 */ /* 0x010fc800078e00ff */
[----:B------:R-:W-:-:S04]  /*36b0*/  FMUL.FTZ R0, R0, 1 ;  /* 0x3f80000000007820 */ /* 0x000fc80000410000 */
[----:B------:R0:W4:Y:S02]  /*36c0*/  F2F.F64.F32 R26, R0 ;  /* 0x00000000001a7310 */ /* 0x0001240000201800 */
[----:B0---4-:R-:W-:Y:S05]  /*36d0*/  BRA `(.L_x_10981) ;  /* 0x0000000400b07947 */ /* 0x011fea0003800000 */
.L_x_10988:
        /* <DEDUP_REMOVED lines=11> */
.L_x_10995:
        /* <DEDUP_REMOVED lines=21> */
.L_x_10997:
[----:B------:R-:W-:Y:S05]  /*38e0*/  BSYNC.RECONVERGENT B0 ;  /* 0x0000000000007941 */ /* 0x000fea0003800200 */
.L_x_10996:
[----:B------:R-:W-:Y:S01]  /*38f0*/  IMAD.SHL.U32 R0, R0, 0x100000, RZ ;  /* 0x0010000000007824 */ /* 0x000fe200078e00ff */
[----:B------:R-:W-:-:S04]  /*3900*/  LEA R3, R3, 0x3b800000, 0x17 ;  /* 0x3b80000003037811 */ /* 0x000fc800078eb8ff */
[----:B------:R-:W-:-:S05]  /*3910*/  LOP3.LUT R0, R3, R0, R7, 0xfe, !PT ;  /* 0x0000000003007212 */ /* 0x000fca00078efe07 */
[----:B------:R-:W-:-:S04]  /*3920*/  FMUL.FTZ R0, R0, 1 ;  /* 0x3f80000000007820 */ /* 0x000fc80000410000 */
[----:B------:R0:W4:Y:S02]  /*3930*/  F2F.F64.F32 R26, R0 ;  /* 0x00000000001a7310 */ /* 0x0001240000201800 */
[----:B0---4-:R-:W-:Y:S05]  /*3940*/  BRA `(.L_x_10981) ;  /* 0x0000000400147947 */ /* 0x011fea0003800000 */
.L_x_10994:
        /* <DEDUP_REMOVED lines=21> */
.L_x_10999:
[----:B------:R-:W-:Y:S05]  /*3aa0*/  BSYNC.RECONVERGENT B0 ;  /* 0x0000000000007941 */ /* 0x000fea0003800200 */
.L_x_10998:
[----:B------:R-:W-:Y:S01]  /*3ab0*/  IMAD.SHL.U32 R0, R0, 0x200000, RZ ;  /* 0x0020000000007824 */ /* 0x000fe200078e00ff */
[----:B------:R-:W-:-:S04]  /*3ac0*/  LEA R3, R3, 0x37800000, 0x17 ;  /* 0x3780000003037811 */ /* 0x000fc800078eb8ff */
[----:B------:R-:W-:-:S05]  /*3ad0*/  LOP3.LUT R0, R3, R0, R7, 0xfe, !PT ;  /* 0x0000000003007212 */ /* 0x000fca00078efe07 */
[----:B------:R-:W-:-:S04]  /*3ae0*/  FMUL.FTZ R0, R0, 1 ;  /* 0x3f80000000007820 */ /* 0x000fc80000410000 */
[----:B------:R0:W4:Y:S02]  /*3af0*/  F2F.F64.F32 R26, R0 ;  /* 0x00000000001a7310 */ /* 0x0001240000201800 */
[----:B0---4-:R-:W-:Y:S05]  /*3b00*/  BRA `(.L_x_10981) ;  /* 0x0000000000a47947 */ /* 0x011fea0003800000 */
.L_x_10993:
        /* <DEDUP_REMOVED lines=18> */
.L_x_10980:
        /* <DEDUP_REMOVED lines=16> */
.L_x_11002:
[----:B------:R-:W-:Y:S01]  /*3d30*/  CS2R R26, SRZ ;  /* 0x00000000001a7805 */ /* 0x000fe2000001ff00 */
[----:B------:R-:W-:Y:S06]  /*3d40*/  BRA `(.L_x_10981) ;  /* 0x0000000000147947 */ /* 0x000fec0003800000 */
.L_x_11001:
[----:B------:R-:W4:Y:S02]  /*3d50*/  LDG.E.64 R26, desc[UR36][R4.64] ;  /* 0x00000024041a7981 */ /* 0x000f24000c1e1b00 */
[----:B----4-:R-:W0:Y:S02]  /*3d60*/  I2F.F64.U64 R26, R26 ;  /* 0x0000001a001a7312 */ /* 0x010e240000301800 */
[----:B0-----:R-:W-:Y:S05]  /*3d70*/  BRA `(.L_x_10981) ;  /* 0x0000000000087947 */ /* 0x001fea0003800000 */
.L_x_11000:
[----:B------:R-:W4:Y:S02]  /*3d80*/  LDG.E R4, desc[UR36][R4.64] ;  /* 0x0000002404047981 */ /* 0x000f24000c1e1900 */
[----:B----4-:R4:W0:Y:S02]  /*3d90*/  I2F.F64.U32 R26, R4 ;  /* 0x00000004001a7312 */ /* 0x0108240000201800 */
.L_x_10981:
[----:B------:R-:W-:Y:S05]  /*3da0*/  BSYNC.RECONVERGENT B6 ;  /* 0x0000000000067941 */ /* 0x000fea0003800200 */
.L_x_10975:
[----:B------:R-:W-:-:S07]  /*3db0*/  VIADD R32, R32, 0x80 ;  /* 0x0000008020207836 */ /* 0x000fce0000000000 */
.L_x_10946:
[----:B------:R-:W-:Y:S05]  /*3dc0*/  BSYNC.RECONVERGENT B7 ;  /* 0x0000000000077941 */ /* 0x000fea0003800200 */
.L_x_10945:
        /* <DEDUP_REMOVED lines=26> */
.L_x_11009:
[----:B------:R-:W4:Y:S02]  /*3f70*/  LDG.E.U8 R4, desc[UR36][R4.64] ;  /* 0x0000002404047981 */ /* 0x000f24000c1e1100 */
[----:B----4-:R0:W1:Y:S02]  /*3f80*/  I2F.F64.U16 R24, R4 ;  /* 0x0000000400187312 */ /* 0x0100640000101800 */
[----:B01----:R-:W-:Y:S05]  /*3f90*/  BRA `(.L_x_11011) ;  /* 0x0000000c00647947 */ /* 0x003fea0003800000 */
.L_x_11008:
        /* <DEDUP_REMOVED lines=9> */
.L_x_11013:
[----:B------:R-:W4:Y:S02]  /*4030*/  LDG.E R4, desc[UR36][R4.64] ;  /* 0x0000002404047981 */ /* 0x000f24000c1e1900 */
[----:B----4-:R0:W1:Y:S02]  /*4040*/  I2F.F64 R24, R4 ;  /* 0x0000000400187312 */ /* 0x0100640000201c00 */
[----:B01----:R-:W-:Y:S05]  /*4050*/  BRA `(.L_x_11011) ;  /* 0x0000000c00347947 */ /* 0x003fea0003800000 */
.L_x_11012:
[----:B------:R-:W4:Y:S02]  /*4060*/  LDG.E.U16 R4, desc[UR36][R4.64] ;  /* 0x0000002404047981 */ /* 0x000f24000c1e1500 */
[----:B----4-:R0:W1:Y:S02]  /*4070*/  I2F.F64.S16 R24, R4 ;  /* 0x0000000400187312 */ /* 0x0100640000101c00 */
[----:B01----:R-:W-:Y:S05]  /*4080*/  BRA `(.L_x_11011) ;  /* 0x0000000c00287947 */ /* 0x003fea0003800000 */
.L_x_11007:
        /* <DEDUP_REMOVED lines=10> */
.L_x_11015:
[----:B------:R-:W4:Y:S02]  /*4130*/  LDG.E.U16 R0, desc[UR36][R4.64] ;  /* 0x0000002404007981 */ /* 0x000f24000c1e1500 */
[----:B----4-:R-:W-:-:S05]  /*4140*/  HADD2.F32 R0, -RZ, R0.H0_H0 ;  /* 0x20000000ff007230 */ /* 0x010fca0000004100 */
[----:B------:R-:W-:-:S04]  /*4150*/  FMUL.FTZ R0, R0, 1 ;  /* 0x3f80000000007820 */ /* 0x000fc80000410000 */
[----:B------:R0:W1:Y:S02]  /*4160*/  F2F.F64.F32 R24, R0 ;  /* 0x0000000000187310 */ /* 0x0000640000201800 */
[----:B01----:R-:W-:Y:S05]  /*4170*/  BRA `(.L_x_11011) ;  /* 0x0000000800ec7947 */ /* 0x003fea0003800000 */
.L_x_11014:
        /* <DEDUP_REMOVED lines=10> */
.L_x_11017:
[----:B------:R-:W4:Y:S02]  /*4220*/  LDG.E.U16 R4, desc[UR36][R4.64] ;  /* 0x0000002404047981 */ /* 0x000f24000c1e1500 */
[----:B----4-:R-:W-:-:S05]  /*4230*/  HADD2.F32 R0, -RZ, R4.H0_H0 ;  /* 0x20000004ff007230 */ /* 0x010fca0000004100 */
[----:B------:R-:W-:-:S04]  /*4240*/  FMUL.FTZ R0, R0, 1 ;  /* 0x3f80000000007820 */ /* 0x000fc80000410000 */
[----:B------:R1:W4:Y:S02]  /*4250*/  F2F.F64.F32 R24, R0 ;  /* 0x0000000000187310 */ /* 0x0003240000201800 */
[----:B-1--4-:R-:W-:Y:S05]  /*4260*/  BRA `(.L_x_11011) ;  /* 0x0000000800b07947 */ /* 0x012fea0003800000 */
.L_x_11016:
[----:B------:R0:W5:Y:S01]  /*4270*/  LDG.E.64 R24, desc[UR36][R4.64] ;  /* 0x0000002404187981 */ /* 0x000162000c1e1b00 */
[----:B------:R-:W-:Y:S05]  /*4280*/  BRA `(.L_x_11011) ;  /* 0x0000000800a87947 */ /* 0x000fea0003800000 */
.L_x_11006:
        /* <DEDUP_REMOVED lines=13> */
.L_x_11020:
[----:B------:R1:W5:Y:S01]  /*4360*/  LDG.E.64 R24, desc[UR36][R4.64] ;  /* 0x0000002404187981 */ /* 0x000362000c1e1b00 */
[----:B------:R-:W-:Y:S05]  /*4370*/  BRA `(.L_x_11011) ;  /* 0x00000008006c7947 */ /* 0x000fea0003800000 */
.L_x_11019:
        /* <DEDUP_REMOVED lines=27> */
.L_x_11022:
        /* <DEDUP_REMOVED lines=15> */
.L_x_11021:
[----:B------:R-:W4:Y:S02]  /*4620*/  LDG.E.U16 R0, desc[UR36][R4.64] ;  /* 0x0000002404007981 */ /* 0x000f24000c1e1500 */
[----:B----4-:R-:W-:-:S04]  /*4630*/  IMAD.U32 R0, R0, 0x10000, RZ ;  /* 0x0001000000007824 */ /* 0x010fc800078e00ff */
[----:B------:R-:W-:-:S04]  /*4640*/  FMUL.FTZ R0, R0, 1 ;  /* 0x3f80000000007820 */ /* 0x000fc80000410000 */
[----:B------:R1:W4:Y:S02]  /*4650*/  F2F.F64.F32 R24, R0 ;  /* 0x0000000000187310 */ /* 0x0003240000201800 */
[----:B-1--4-:R-:W-:Y:S05]  /*4660*/  BRA `(.L_x_11011) ;  /* 0x0000000400b07947 */ /* 0x012fea0003800000 */
.L_x_11018:
        /* <DEDUP_REMOVED lines=11> */
.L_x_11025:
        /* <DEDUP_REMOVED lines=21> */
.L_x_11027:
[----:B------:R-:W-:Y:S05]  /*4870*/  BSYNC.RECONVERGENT B0 ;  /* 0x0000000000007941 */ /* 0x000fea0003800200 */
.L_x_11026:
[----:B------:R-:W-:Y:S01]  /*4880*/  IMAD.SHL.U32 R0, R0, 0x100000, RZ ;  /* 0x0010000000007824 */ /* 0x000fe200078e00ff */
[----:B------:R-:W-:-:S04]  /*4890*/  LEA R3, R3, 0x3b800000, 0x17 ;  /* 0x3b80000003037811 */ /* 0x000fc800078eb8ff */
[----:B------:R-:W-:-:S05]  /*48a0*/  LOP3.LUT R0, R3, R0, R7, 0xfe, !PT ;  /* 0x0000000003007212 */ /* 0x000fca00078efe07 */
[----:B------:R-:W-:-:S04]  /*48b0*/  FMUL.FTZ R0, R0, 1 ;  /* 0x3f80000000007820 */ /* 0x000fc80000410000 */
[----:B------:R0:W1:Y:S02]  /*48c0*/  F2F.F64.F32 R24, R0 ;  /* 0x0000000000187310 */ /* 0x0000640000201800 */
[----:B01----:R-:W-:Y:S05]  /*48d0*/  BRA `(.L_x_11011) ;  /* 0x0000000400147947 */ /* 0x003fea0003800000 */
.L_x_11024:
        /* <DEDUP_REMOVED lines=21> */
.L_x_11029:
[----:B------:R-:W-:Y:S05]  /*4a30*/  BSYNC.RECONVERGENT B0 ;  /* 0x0000000000007941 */ /* 0x000fea0003800200 */
.L_x_11028:
[----:B------:R-:W-:Y:S01]  /*4a40*/  IMAD.SHL.U32 R0, R0, 0x200000, RZ ;  /* 0x0020000000007824 */ /* 0x000fe200078e00ff */
[----:B------:R-:W-:-:S04]  /*4a50*/  LEA R3, R3, 0x37800000, 0x17 ;  /* 0x3780000003037811 */ /* 0x000fc800078eb8ff */
[----:B------:R-:W-:-:S05]  /*4a60*/  LOP3.LUT R0, R3, R0, R7, 0xfe, !PT ;  /* 0x0000000003007212 */ /* 0x000fca00078efe07 */
[----:B------:R-:W-:-:S04]  /*4a70*/  FMUL.FTZ R0, R0, 1 ;  /* 0x3f80000000007820 */ /* 0x000fc80000410000 */
[----:B------:R0:W1:Y:S02]  /*4a80*/  F2F.F64.F32 R24, R0 ;  /* 0x0000000000187310 */ /* 0x0000640000201800 */
[----:B01----:R-:W-:Y:S05]  /*4a90*/  BRA `(.L_x_11011) ;  /* 0x0000000000a47947 */ /* 0x003fea0003800000 */
.L_x_11023:
        /* <DEDUP_REMOVED lines=18> */
.L_x_11010:
        /* <DEDUP_REMOVED lines=16> */
.L_x_11032:
[----:B------:R-:W-:Y:S01]  /*4cc0*/  CS2R R24, SRZ ;  /* 0x0000000000187805 */ /* 0x000fe2000001ff00 */
[----:B------:R-:W-:Y:S06]  /*4cd0*/  BRA `(.L_x_11011) ;  /* 0x0000000000147947 */ /* 0x000fec0003800000 */
.L_x_11031:
[----:B------:R-:W4:Y:S02]  /*4ce0*/  LDG.E.64 R24, desc[UR36][R4.64] ;  /* 0x0000002404187981 */ /* 0x000f24000c1e1b00 */
[----:B----4-:R-:W4:Y:S02]  /*4cf0*/  I2F.F64.U64 R24, R24 ;  /* 0x0000001800187312 */ /* 0x010f240000301800 */
[----:B----4-:R-:W-:Y:S05]  /*4d00*/  BRA `(.L_x_11011) ;  /* 0x0000000000087947 */ /* 0x010fea0003800000 */
.L_x_11030:
[----:B------:R-:W4:Y:S02]  /*4d10*/  LDG.E R4, desc[UR36][R4.64] ;  /* 0x0000002404047981 */ /* 0x000f24000c1e1900 */
[----:B----4-:R4:W0:Y:S02]  /*4d20*/  I2F.F64.U32 R24, R4 ;  /* 0x0000000400187312 */ /* 0x0108240000201800 */
.L_x_11011:
[----:B------:R-:W-:Y:S05]  /*4d30*/  BSYNC.RECONVERGENT B6 ;  /* 0x0000000000067941 */ /* 0x000fea0003800200 */
.L_x_11005:
        /* <DEDUP_REMOVED lines=20> */
.L_x_11037:
[----:B------:R-:W4:Y:S02]  /*4e80*/  LDG.E.U8 R4, desc[UR36][R4.64] ;  /* 0x0000002404047981 */ /* 0x000f24000c1e1100 */
[----:B----4-:R0:W1:Y:S02]  /*4e90*/  I2F.F64.U16 R22, R4 ;  /* 0x0000000400167312 */ /* 0x0100640000101800 */
[----:B01----:R-:W-:Y:S05]  /*4ea0*/  BRA `(.L_x_11039) ;  /* 0x0000000c00647947 */ /* 0x003fea0003800000 */
.L_x_11036:
        /* <DEDUP_REMOVED lines=9> */
.L_x_11041:
[----:B------:R-:W4:Y:S02]  /*4f40*/  LDG.E R4, desc[UR36][R4.64] ;  /* 0x0000002404047981 */ /* 0x000f24000c1e1900 */
[----:B----4-:R0:W1:Y:S02]  /*4f50*/  I2F.F64 R22, R4 ;  /* 0x0000000400167312 */ /* 0x0100640000201c00 */
[----:B01----:R-:W-:Y:S05]  /*4f60*/  BRA `(.L_x_11039) ;  /* 0x0000000c00347947 */ /* 0x003fea0003800000 */
.L_x_11040:
[----:B------:R-:W4:Y:S02]  /*4f70*/  LDG.E.U16 R4, desc[UR36][R4.64] ;  /* 0x0000002404047981 */ /* 0x000f24000c1e1500 */
[----:B----4-:R0:W1:Y:S02]  /*4f80*/  I2F.F64.S16 R22, R4 ;  /* 0x0000000400167312 */ /* 0x0100640000101c00 */
[----:B01----:R-:W-:Y:S05]  /*4f90*/  BRA `(.L_x_11039) ;  /* 0x0000000c00287947 */ /* 0x003fea0003800000 */
.L_x_11035:
        /* <DEDUP_REMOVED lines=10> */
.L_x_11043:
[----:B------:R-:W4:Y:S02]  /*5040*/  LDG.E.U16 R0, desc[UR36][R4.64] ;  /* 0x0000002404007981 */ /* 0x000f24000c1e1500 */
[----:B----4-:R-:W-:-:S05]  /*5050*/  HADD2.F32 R0, -RZ, R0.H0_H0 ;  /* 0x20000000ff007230 */ /* 0x010fca0000004100 */
[----:B------:R-:W-:-:S04]  /*5060*/  FMUL.FTZ R0, R0, 1 ;  /* 0x3f80000000007820 */ /* 0x000fc80000410000 */
[----:B------:R0:W1:Y:S02]  /*5070*/  F2F.F64.F32 R22, R0 ;  /* 0x0000000000167310 */ /* 0x0000640000201800 */
[----:B01----:R-:W-:Y:S05]  /*5080*/  BRA `(.L_x_11039) ;  /* 0x0000000800ec7947 */ /* 0x003fea0003800000 */
.L_x_11042:
        /* <DEDUP_REMOVED lines=10> */
.L_x_11045:
[----:B------:R-:W4:Y:S02]  /*5130*/  LDG.E.U16 R4, desc[UR36][R4.64] ;  /* 0x0000002404047981 */ /* 0x000f24000c1e1500 */
[----:B----4-:R-:W-:-:S05]  /*5140*/  HADD2.F32 R0, -RZ, R4.H0_H0 ;  /* 0x20000004ff007230 */ /* 0x010fca0000004100 */
[----:B------:R-:W-:-:S04]  /*5150*/  FMUL.FTZ R0, R0, 1 ;  /* 0x3f80000000007820 */ /* 0x000fc80000410000 */
[----:B------:R0:W1:Y:S02]  /*5160*/  F2F.F64.F32 R22, R0 ;  /* 0x0000000000167310 */ /* 0x0000640000201800 */
[----:B01----:R-:W-:Y:S05]  /*5170*/  BRA `(.L_x_11039) ;  /* 0x0000000800b07947 */ /* 0x003fea0003800000 */
.L_x_11044:
[----:B------:R0:W5:Y:S01]  /*5180*/  LDG.E.64 R22, desc[UR36][R4.64] ;  /* 0x0000002404167981 */ /* 0x000162000c1e1b00 */
[----:B------:R-:W-:Y:S05]  /*5190*/  BRA `(.L_x_11039) ;  /* 0x0000000800a87947 */ /* 0x000fea0003800000 */
.L_x_11034:
        /* <DEDUP_REMOVED lines=13> */
.L_x_11048:
[----:B------:R0:W5:Y:S01]  /*5270*/  LDG.E.64 R22, desc[UR36][R4.64] ;  /* 0x0000002404167981 */ /* 0x000162000c1e1b00 */
[----:B------:R-:W-:Y:S05]  /*5280*/  BRA `(.L_x_11039) ;  /* 0x00000008006c7947 */ /* 0x000fea0003800000 */
.L_x_11047:
        /* <DEDUP_REMOVED lines=27> */
.L_x_11050:
        /* <DEDUP_REMOVED lines=15> */
.L_x_11049:
[----:B------:R-:W4:Y:S02]  /*5530*/  LDG.E.U16 R0, desc[UR36][R4.64] ;  /* 0x0000002404007981 */ /* 0x000f24000c1e1500 */
[----:B----4-:R-:W-:-:S04]  /*5540*/  IMAD.U32 R0, R0, 0x10000, RZ ;  /* 0x0001000000007824 */ /* 0x010fc800078e00ff */
[----:B------:R-:W-:-:S04]  /*5550*/  FMUL.FTZ R0, R0, 1 ;  /* 0x3f80000000007820 */ /* 0x000fc80000410000 */
[----:B------:R0:W1:Y:S02]  /*5560*/  F2F.F64.F32 R22, R0 ;  /* 0x0000000000167310 */ /* 0x0000640000201800 */
[----:B01----:R-:W-:Y:S05]  /*5570*/  BRA `(.L_x_11039) ;  /* 0x0000000400b07947 */ /* 0x003fea0003800000 */
.L_x_11046:
        /* <DEDUP_REMOVED lines=11> */
.L_x_11053:
        /* <DEDUP_REMOVED lines=21> */
.L_x_11055:
[----:B------:R-:W-:Y:S05]  /*5780*/  BSYNC.RECONVERGENT B0 ;  /* 0x0000000000007941 */ /* 0x000fea0003800200 */
.L_x_11054:
[----:B------:R-:W-:Y:S01]  /*5790*/  IMAD.SHL.U32 R0, R0, 0x100000, RZ ;  /* 0x0010000000007824 */ /* 0x000fe200078e00ff */
[----:B------:R-:W-:-:S04]  /*57a0*/  LEA R3, R3, 0x3b800000, 0x17 ;  /* 0x3b80000003037811 */ /* 0x000fc800078eb8ff */
[----:B------:R-:W-:-:S05]  /*57b0*/  LOP3.LUT R0, R3, R0, R7, 0xfe, !PT ;  /* 0x0000000003007212 */ /* 0x000fca00078efe07 */
[----:B------:R-:W-:-:S04]  /*57c0*/  FMUL.FTZ R0, R0, 1 ;  /* 0x3f80000000007820 */ /* 0x000fc80000410000 */
[----:B------:R0:W1:Y:S02]  /*57d0*/  F2F.F64.F32 R22, R0 ;  /* 0x0000000000167310 */ /* 0x0000640000201800 */
[----:B01----:R-:W-:Y:S05]  /*57e0*/  BRA `(.L_x_11039) ;  /* 0x0000000400147947 */ /* 0x003fea0003800000 */
.L_x_11052:
        /* <DEDUP_REMOVED lines=21> */
.L_x_11057:
[----:B------:R-:W-:Y:S05]  /*5940*/  BSYNC.RECONVERGENT B0 ;  /* 0x0000000000007941 */ /* 0x000fea0003800200 */
.L_x_11056:
[----:B------:R-:W-:Y:S01]  /*5950*/  IMAD.SHL.U32 R0, R0, 0x200000, RZ ;  /* 0x0020000000007824 */ /* 0x000fe200078e00ff */
[----:B------:R-:W-:-:S04]  /*5960*/  LEA R3, R3, 0x37800000, 0x17 ;  /* 0x3780000003037811 */ /* 0x000fc800078eb8ff */
[----:B------:R-:W-:-:S05]  /*5970*/  LOP3.LUT R0, R3, R0, R7, 0xfe, !PT ;  /* 0x0000000003007212 */ /* 0x000fca00078efe07 */
[----:B------:R-:W-:-:S04]  /*5980*/  FMUL.FTZ R0, R0, 1 ;  /* 0x3f80000000007820 */ /* 0x000fc80000410000 */
[----:B------:R0:W1:Y:S02]  /*5990*/  F2F.F64.F32 R22, R0 ;  /* 0x0000000000167310 */ /* 0x0000640000201800 */
[----:B01----:R-:W-:Y:S05]  /*59a0*/  BRA `(.L_x_11039) ;  /* 0x0000000000a47947 */ /* 0x003fea0003800000 */
.L_x_11051:
        /* <DEDUP_REMOVED lines=18> */
.L_x_11038:
        /* <DEDUP_REMOVED lines=16> */
.L_x_11060:
[----:B------:R-:W-:Y:S01]  /*5bd0*/  CS2R R22, SRZ ;  /* 0x0000000000167805 */ /* 0x000fe2000001ff00 */
[----:B------:R-:W-:Y:S06]  /*5be0*/  BRA `(.L_x_11039) ;  /* 0x0000000000147947 */ /* 0x000fec0003800000 */
.L_x_11059:
[----:B------:R-:W4:Y:S02]  /*5bf0*/  LDG.E.64 R22, desc[UR36][R4.64] ;  /* 0x0000002404167981 */ /* 0x000f24000c1e1b00 */
[----:B----4-:R-:W1:Y:S02]  /*5c00*/  I2F.F64.U64 R22, R22 ;  /* 0x0000001600167312 */ /* 0x010e640000301800 */
[----:B-1----:R-:W-:Y:S05]  /*5c10*/  BRA `(.L_x_11039) ;  /* 0x0000000000087947 */ /* 0x002fea0003800000 */
.L_x_11058:
[----:B------:R-:W4:Y:S02]  /*5c20*/  LDG.E R4, desc[UR36][R4.64] ;  /* 0x0000002404047981 */ /* 0x000f24000c1e1900 */
[----:B----4-:R1:W4:Y:S02]  /*5c30*/  I2F.F64.U32 R22, R4 ;  /* 0x0000000400167312 */ /* 0x0103240000201800 */
.L_x_11039:
[----:B------:R-:W-:Y:S05]  /*5c40*/  BSYNC.RECONVERGENT B6 ;  /* 0x0000000000067941 */ /* 0x000fea0003800200 */
.L_x_11033:
[----:B------:R-:W-:-:S07]  /*5c50*/  VIADD R32, R32, 0x80 ;  /* 0x0000008020207836 */ /* 0x000fce0000000000 */
.L_x_11004:
[----:B------:R-:W-:Y:S05]  /*5c60*/  BSYNC.RECONVERGENT B7 ;  /* 0x0000000000077941 */ /* 0x000fea0003800200 */
.L_x_11003:
        /* <DEDUP_REMOVED lines=26> */
.L_x_11067:
[----:B------:R-:W4:Y:S02]  /*5e10*/  LDG.E.U8 R4, desc[UR36][R4.64] ;  /* 0x0000002404047981 */ /* 0x000f24000c1e1100 */
[----:B----4-:R0:W1:Y:S02]  /*5e20*/  I2F.F64.U16 R16, R4 ;  /* 0x0000000400107312 */ /* 0x0100640000101800 */
[----:B01----:R-:W-:Y:S05]  /*5e30*/  BRA `(.L_x_11069) ;  /* 0x0000000c00647947 */ /* 0x003fea0003800000 */
.L_x_11066:
        /* <DEDUP_REMOVED lines=9> */
.L_x_11071:
[----:B------:R-:W4:Y:S02]  /*5ed0*/  LDG.E R4, desc[UR36][R4.64] ;  /* 0x0000002404047981 */ /* 0x000f24000c1e1900 */
[----:B----4-:R0:W1:Y:S02]  /*5ee0*/  I2F.F64 R16, R4 ;  /* 0x0000000400107312 */ /* 0x0100640000201c00 */
[----:B01----:R-:W-:Y:S05]  /*5ef0*/  BRA `(.L_x_11069) ;  /* 0x0000000c00347947 */ /* 0x003fea0003800000 */
.L_x_11070:
[----:B------:R-:W4:Y:S02]  /*5f00*/  LDG.E.U16 R4, desc[UR36][R4.64] ;  /* 0x0000002404047981 */ /* 0x000f24000c1e1500 */
[----:B----4-:R0:W1:Y:S02]  /*5f10*/  I2F.F64.S16 R16, R4 ;  /* 0x0000000400107312 */ /* 0x0100640000101c00 */
[----:B01----:R-:W-:Y:S05]  /*5f20*/  BRA `(.L_x_11069) ;  /* 0x0000000c00287947 */ /* 0x003fea0003800000 */
.L_x_11065:
        /* <DEDUP_REMOVED lines=10> */
.L_x_11073:
[----:B------:R-:W4:Y:S02]  /*5fd0*/  LDG.E.U16 R0, desc[UR36][R4.64] ;  /* 0x0000002404007981 */ /* 0x000f24000c1e1500 */
[----:B----4-:R-:W-:-:S05]  /*5fe0*/  HADD2.F32 R0, -RZ, R0.H0_H0 ;  /* 0x20000000ff007230 */ /* 0x010fca0000004100 */
[----:B------:R-:W-:-:S04]  /*5ff0*/  FMUL.FTZ R0, R0, 1 ;  /* 0x3f80000000007820 */ /* 0x000fc80000410000 */
[----:B------:R1:W4:Y:S02]  /*6000*/  F2F.F64.F32 R16, R0 ;  /* 0x0000000000107310 */ /* 0x0003240000201800 */
[----:B-1--4-:R-:W-:Y:S05]  /*6010*/  BRA `(.L_x_11069) ;  /* 0x0000000800ec7947 */ /* 0x012fea0003800000 */
.L_x_11072:
        /* <DEDUP_REMOVED lines=10> */
.L_x_11075:
[----:B------:R-:W4:Y:S02]  /*60c0*/  LDG.E.U16 R4, desc[UR36][R4.64] ;  /* 0x0000002404047981 */ /* 0x000f24000c1e1500 */
[----:B----4-:R-:W-:-:S05]  /*60d0*/  HADD2.F32 R0, -RZ, R4.H0_H0 ;  /* 0x20000004ff007230 */ /* 0x010fca0000004100 */
[----:B------:R-:W-:-:S04]  /*60e0*/  FMUL.FTZ R0, R0, 1 ;  /* 0x3f80000000007820 */ /* 0x000fc80000410000 */
[----:B------:R1:W4:Y:S02]  /*60f0*/  F2F.F64.F32 R16, R0 ;  /* 0x0000000000107310 */ /* 0x0003240000201800 */
[----:B-1--4-:R-:W-:Y:S05]  /*6100*/  BRA `(.L_x_11069) ;  /* 0x0000000800b07947 */ /* 0x012fea0003800000 */
.L_x_11074:
[----:B------:R0:W5:Y:S01]  /*6110*/  LDG.E.64 R16, desc[UR36][R4.64] ;  /* 0x0000002404107981 */ /* 0x000162000c1e1b00 */
[----:B------:R-:W-:Y:S05]  /*6120*/  BRA `(.L_x_11069) ;  /* 0x0000000800a87947 */ /* 0x000fea0003800000 */
.L_x_11064:
        /* <DEDUP_REMOVED lines=13> */
.L_x_11078:
[----:B------:R1:W5:Y:S01]  /*6200*/  LDG.E.64 R16, desc[UR36][R4.64] ;  /* 0x0000002404107981 */ /* 0x000362000c1e1b00 */
[----:B------:R-:W-:Y:S05]  /*6210*/  BRA `(.L_x_11069) ;  /* 0x00000008006c7947 */ /* 0x000fea0003800000 */
.L_x_11077:
        /* <DEDUP_REMOVED lines=27> */
.L_x_11080:
        /* <DEDUP_REMOVED lines=15> */
.L_x_11079:
[----:B------:R-:W4:Y:S02]  /*64c0*/  LDG.E.U16 R0, desc[UR36][R4.64] ;  /* 0x0000002404007981 */ /* 0x000f24000c1e1500 */
[----:B----4-:R-:W-:-:S04]  /*64d0*/  IMAD.U32 R0, R0, 0x10000, RZ ;  /* 0x0001000000007824 */ /* 0x010fc800078e00ff */
[----:B------:R-:W-:-:S04]  /*64e0*/  FMUL.FTZ R0, R0, 1 ;  /* 0x3f80000000007820 */ /* 0x000fc80000410000 */
[----:B------:R4:W0:Y:S02]  /*64f0*/  F2F.F64.F32 R16, R0 ;  /* 0x0000000000107310 */ /* 0x0008240000201800 */
[----:B0---4-:R-:W-:Y:S05]  /*6500*/  BRA `(.L_x_11069) ;  /* 0x0000000400b07947 */ /* 0x011fea0003800000 */
.L_x_11076:
        /* <DEDUP_REMOVED lines=11> */
.L_x_11083:
        /* <DEDUP_REMOVED lines=21> */
.L_x_11085:
[----:B------:R-:W-:Y:S05]  /*6710*/  BSYNC.RECONVERGENT B0 ;  /* 0x0000000000007941 */ /* 0x000fea0003800200 */
.L_x_11084:
[----:B------:R-:W-:Y:S01]  /*6720*/  IMAD.SHL.U32 R0, R0, 0x100000, RZ ;  /* 0x0010000000007824 */ /* 0x000fe200078e00ff */
[----:B------:R-:W-:-:S04]  /*6730*/  LEA R3, R3, 0x3b800000, 0x17 ;  /* 0x3b80000003037811 */ /* 0x000fc800078eb8ff */
[----:B------:R-:W-:-:S05]  /*6740*/  LOP3.LUT R0, R3, R0, R7, 0xfe, !PT ;  /* 0x0000000003007212 */ /* 0x000fca00078efe07 */
[----:B------:R-:W-:-:S04]  /*6750*/  FMUL.FTZ R0, R0, 1 ;  /* 0x3f80000000007820 */ /* 0x000fc80000410000 */
[----:B------:R0:W1:Y:S02]  /*6760*/  F2F.F64.F32 R16, R0 ;  /* 0x0000000000107310 */ /* 0x0000640000201800 */
[----:B01----:R-:W-:Y:S05]  /*6770*/  BRA `(.L_x_11069) ;  /* 0x0000000400147947 */ /* 0x003fea0003800000 */
.L_x_11082:
        /* <DEDUP_REMOVED lines=21> */
.L_x_11087:
[----:B------:R-:W-:Y:S05]  /*68d0*/  BSYNC.RECONVERGENT B0 ;  /* 0x0000000000007941 */ /* 0x000fea0003800200 */
.L_x_11086:
[----:B------:R-:W-:Y:S01]  /*68e0*/  IMAD.SHL.U32 R0, R0, 0x200000, RZ ;  /* 0x0020000000007824 */ /* 0x000fe200078e00ff */
[----:B------:R-:W-:-:S04]  /*68f0*/  LEA R3, R3, 0x37800000, 0x17 ;  /* 0x3780000003037811 */ /* 0x000fc800078eb8ff */
[----:B------:R-:W-:-:S05]  /*6900*/  LOP3.LUT R0, R3, R0, R7, 0xfe, !PT ;  /* 0x0000000003007212 */ /* 0x000fca00078efe07 */
[----:B------:R-:W-:-:S04]  /*6910*/  FMUL.FTZ R0, R0, 1 ;  /* 0x3f80000000007820 */ /* 0x000fc80000410000 */
[----:B------:R0:W1:Y:S02]  /*6920*/  F2F.F64.F32 R16, R0 ;  /* 0x0000000000107310 */ /* 0x0000640000201800 */
[----:B01----:R-:W-:Y:S05]  /*6930*/  BRA `(.L_x_11069) ;  /* 0x0000000000a47947 */ /* 0x003fea0003800000 */
.L_x_11081:
        /* <DEDUP_REMOVED lines=18> */
.L_x_11068:
        /* <DEDUP_REMOVED lines=16> */
.L_x_11090:
[----:B------:R-:W-:Y:S01]  /*6b60*/  CS2R R16, SRZ ;  /* 0x0000000000107805 */ /* 0x000fe2000001ff00 */
[----:B------:R-:W-:Y:S06]  /*6b70*/  BRA `(.L_x_11069) ;  /* 0x0000000000147947 */ /* 0x000fec0003800000 */
.L_x_11089:
[----:B------:R-:W4:Y:S02]  /*6b80*/  LDG.E.64 R16, desc[UR36][R4.64] ;  /* 0x0000002404107981 */ /* 0x000f24000c1e1b00 */
[----:B----4-:R-:W0:Y:S02]  /*6b90*/  I2F.F64.U64 R16, R16 ;  /* 0x0000001000107312 */ /* 0x010e240000301800 */
[----:B0-----:R-:W-:Y:S05]  /*6ba0*/  BRA `(.L_x_11069) ;  /* 0x0000000000087947 */ /* 0x001fea0003800000 */
.L_x_11088:
[----:B------:R-:W4:Y:S02]  /*6bb0*/  LDG.E R4, desc[UR36][R4.64] ;  /* 0x0000002404047981 */ /* 0x000f24000c1e1900 */
[----:B----4-:R4:W0:Y:S02]  /*6bc0*/  I2F.F64.U32 R16, R4 ;  /* 0x0000000400107312 */ /* 0x0108240000201800 */
.L_x_11069:
[----:B------:R-:W-:Y:S05]  /*6bd0*/  BSYNC.RECONVERGENT B6 ;  /* 0x0000000000067941 */ /* 0x000fea0003800200 */
.L_x_11063:
        /* <DEDUP_REMOVED lines=19> */
.L_x_11094:
[----:B------:R-:W4:Y:S02]  /*6d10*/  LDG.E.U8 R4, desc[UR36][R4.64] ;  /* 0x0000002404047981 */ /* 0x000f24000c1e1100 */
[----:B----4-:R0:W1:Y:S02]  /*6d20*/  I2F.F64.U16 R18, R4 ;  /* 0x0000000400127312 */ /* 0x0100640000101800 */
[----:B01----:R-:W-:Y:S05]  /*6d30*/  BRA `(.L_x_11062) ;  /* 0x0000000c00587947 */ /* 0x003fea0003800000 */
.L_x_11093:
        /* <DEDUP_REMOVED lines=9> */
.L_x_11097:
[----:B------:R-:W4:Y:S02]  /*6dd0*/  LDG.E R4, desc[UR36][R4.64] ;  /* 0x0000002404047981 */ /* 0x000f24000c1e1900 */
[----:B----4-:R0:W1:Y:S02]  /*6de0*/  I2F.F64 R18, R4 ;  /* 0x0000000400127312 */ /* 0x0100640000201c00 */
[----:B01----:R-:W-:Y:S05]  /*6df0*/  BRA `(.L_x_11062) ;  /* 0x0000000c00287947 */ /* 0x003fea0003800000 */
.L_x_11096:
[----:B------:R-:W4:Y:S02]  /*6e00*/  LDG.E.U16 R4, desc[UR36][R4.64] ;  /* 0x0000002404047981 */ /* 0x000f24000c1e1500 */
[----:B----4-:R0:W1:Y:S02]  /*6e10*/  I2F.F64.S16 R18, R4 ;  /* 0x0000000400127312 */ /* 0x0100640000101c00 */
[----:B01----:R-:W-:Y:S05]  /*6e20*/  BRA `(.L_x_11062) ;  /* 0x0000000c001c7947 */ /* 0x003fea0003800000 */
.L_x_11092:
        /* <DEDUP_REMOVED lines=10> */
.L_x_11099:
[----:B------:R-:W4:Y:S02]  /*6ed0*/  LDG.E.U16 R0, desc[UR36][R4.64] ;  /* 0x0000002404007981 */ /* 0x000f24000c1e1500 */
[----:B----4-:R-:W-:-:S05]  /*6ee0*/  HADD2.F32 R0, -RZ, R0.H0_H0 ;  /* 0x20000000ff007230 */ /* 0x010fca0000004100 */
[----:B------:R-:W-:-:S04]  /*6ef0*/  FMUL.FTZ R0, R0, 1 ;  /* 0x3f80000000007820 */ /* 0x000fc80000410000 */
[----:B------:R0:W1:Y:S02]  /*6f00*/  F2F.F64.F32 R18, R0 ;  /* 0x0000000000127310 */ /* 0x0000640000201800 */
[----:B01----:R-:W-:Y:S05]  /*6f10*/  BRA `(.L_x_11062) ;  /* 0x0000000800e07947 */ /* 0x003fea0003800000 */
.L_x_11098:
        /* <DEDUP_REMOVED lines=10> */
.L_x_11101:
[----:B------:R-:W4:Y:S02]  /*6fc0*/  LDG.E.U16 R4, desc[UR36][R4.64] ;  /* 0x0000002404047981 */ /* 0x000f24000c1e1500 */
[----:B----4-:R-:W-:-:S05]  /*6fd0*/  HADD2.F32 R0, -RZ, R4.H0_H0 ;  /* 0x20000004ff007230 */ /* 0x010fca0000004100 */
[----:B------:R-:W-:-:S04]  /*6fe0*/  FMUL.FTZ R0, R0, 1 ;  /* 0x3f80000000007820 */ /* 0x000fc80000410000 */
[----:B------:R0:W1:Y:S02]  /*6ff0*/  F2F.F64.F32 R18, R0 ;  /* 0x0000000000127310 */ /* 0x0000640000201800 */
[----:B01----:R-:W-:Y:S05]  /*7000*/  BRA `(.L_x_11062) ;  /* 0x0000000800a47947 */ /* 0x003fea0003800000 */
.L_x_11100:
[----:B------:R0:W5:Y:S01]  /*7010*/  LDG.E.64 R18, desc[UR36][R4.64] ;  /* 0x0000002404127981 */ /* 0x000162000c1e1b00 */
[----:B------:R-:W-:Y:S05]  /*7020*/  BRA `(.L_x_11062) ;  /* 0x00000008009c7947 */ /* 0x000fea0003800000 */
.L_x_11091:
        /* <DEDUP_REMOVED lines=13> */
.L_x_11104:
[----:B------:R0:W5:Y:S01]  /*7100*/  LDG.E.64 R18, desc[UR36][R4.64] ;  /* 0x0000002404127981 */ /* 0x000162000c1e1b00 */
[----:B------:R-:W-:Y:S05]  /*7110*/  BRA `(.L_x_11062) ;  /* 0x0000000800607947 */ /* 0x000fea0003800000 */
.L_x_11103:
        /* <DEDUP_REMOVED lines=27> */
.L_x_11106:
        /* <DEDUP_REMOVED lines=15> */
.L_x_11105:
[----:B------:R-:W4:Y:S02]  /*73c0*/  LDG.E.U16 R0, desc[UR36][R4.64] ;  /* 0x0000002404007981 */ /* 0x000f24000c1e1500 */
[----:B----4-:R-:W-:-:S04]  /*73d0*/  IMAD.U32 R0, R0, 0x10000, RZ ;  /* 0x0001000000007824 */ /* 0x010fc800078e00ff */
[----:B------:R-:W-:-:S04]  /*73e0*/  FMUL.FTZ R0, R0, 1 ;  /* 0x3f80000000007820 */ /* 0x000fc80000410000 */
[----:B------:R0:W1:Y:S02]  /*73f0*/  F2F.F64.F32 R18, R0 ;  /* 0x0000000000127310 */ /* 0x0000640000201800 */
[----:B01----:R-:W-:Y:S05]  /*7400*/  BRA `(.L_x_11062) ;  /* 0x0000000400a47947 */ /* 0x003fea0003800000 */
.L_x_11102:
        /* <DEDUP_REMOVED lines=11> */
.L_x_11109:
        /* <DEDUP_REMOVED lines=20> */
.L_x_11111:
[----:B------:R-:W-:Y:S05]  /*7600*/  BSYNC.RECONVERGENT B0 ;  /* 0x0000000000007941 */ /* 0x000fea0003800200 */
.L_x_11110:
[----:B------:R-:W-:Y:S01]  /*7610*/  IMAD.SHL.U32 R0, R0, 0x100000, RZ ;  /* 0x0010000000007824 */ /* 0x000fe200078e00ff */
[----:B------:R-:W-:-:S04]  /*7620*/  LEA R3, R3, 0x3b800000, 0x17 ;  /* 0x3b80000003037811 */ /* 0x000fc800078eb8ff */
[----:B------:R-:W-:-:S05]  /*7630*/  LOP3.LUT R0, R3, R0, R7, 0xfe, !PT ;  /* 0x0000000003007212 */ /* 0x000fca00078efe07 */
[----:B------:R-:W-:-:S04]  /*7640*/  FMUL.FTZ R0, R0, 1 ;  /* 0x3f80000000007820 */ /* 0x000fc80000410000 */
[----:B------:R0:W1:Y:S02]  /*7650*/  F2F.F64.F32 R18, R0 ;  /* 0x0000000000127310 */ /* 0x0000640000201800 */
[----:B01----:R-:W-:Y:S05]  /*7660*/  BRA `(.L_x_11062) ;  /* 0x00000004000c7947 */ /* 0x003fea0003800000 */
.L_x_11108:
        /* <DEDUP_REMOVED lines=20> */
.L_x_11113:
[----:B------:R-:W-:Y:S05]  /*77b0*/  BSYNC.RECONVERGENT B0 ;  /* 0x0000000000007941 */ /* 0x000fea0003800200 */
.L_x_11112:
[----:B------:R-:W-:Y:S01]  /*77c0*/  IMAD.SHL.U32 R0, R0, 0x200000, RZ ;  /* 0x0020000000007824 */ /* 0x000fe200078e00ff */
[----:B------:R-:W-:-:S04]  /*77d0*/  LEA R3, R3, 0x37800000, 0x17 ;  /* 0x3780000003037811 */ /* 0x000fc800078eb8ff */
[----:B------:R-:W-:-:S05]  /*77e0*/  LOP3.LUT R0, R3, R0, R7, 0xfe, !PT ;  /* 0x0000000003007212 */ /* 0x000fca00078efe07 */
[----:B------:R-:W-:-:S04]  /*77f0*/  FMUL.FTZ R0, R0, 1 ;  /* 0x3f80000000007820 */ /* 0x000fc80000410000 */
[----:B------:R0:W1:Y:S02]  /*7800*/  F2F.F64.F32 R18, R0 ;  /* 0x0000000000127310 */ /* 0x0000640000201800 */
[----:B01----:R-:W-:Y:S05]  /*7810*/  BRA `(.L_x_11062) ;  /* 0x0000000000a07947 */ /* 0x003fea0003800000 */
.L_x_11107:
        /* <DEDUP_REMOVED lines=18> */
.L_x_11095:
        /* <DEDUP_REMOVED lines=16> */
.L_x_11116:
[----:B------:R-:W-:Y:S05]  /*7a40*/  BRA `(.L_x_11062) ;  /* 0x0000000000147947 */ /* 0x000fea0003800000 */
.L_x_11115:
[----:B------:R-:W4:Y:S02]  /*7a50*/  LDG.E.64 R18, desc[UR36][R4.64] ;  /* 0x0000002404127981 */ /* 0x000f24000c1e1b00 */
[----:B----4-:R-:W0:Y:S02]  /*7a60*/  I2F.F64.U64 R18, R18 ;  /* 0x0000001200127312 */ /* 0x010e240000301800 */
[----:B0-----:R-:W-:Y:S05]  /*7a70*/  BRA `(.L_x_11062) ;  /* 0x0000000000087947 */ /* 0x001fea0003800000 */
.L_x_11114:
[----:B------:R-:W4:Y:S02]  /*7a80*/  LDG.E R4, desc[UR36][R4.64] ;  /* 0x0000002404047981 */ /* 0x000f24000c1e1900 */
[----:B----4-:R0:W1:Y:S02]  /*7a90*/  I2F.F64.U32 R18, R4 ;  /* 0x0000000400127312 */ /* 0x0100640000201800 */
.L_x_11062:
[----:B------:R-:W-:Y:S05]  /*7aa0*/  BSYNC.RECONVERGENT B7 ;  /* 0x0000000000077941 */ /* 0x000fea0003800200 */
.L_x_11061:
[----:B----45:R-:W4:Y:S01]  /*7ab0*/  DSETP.MAX.AND P2, P1, R22, R24, PT ;  /* 0x000000181600722a */ /* 0x030f22000394f000 */
        /* <DEDUP_REMOVED lines=17> */
[----:B------:R-:W0:Y:S02]  /*7bd0*/  DSETP.MAX.AND P5, P4, R30, R36, PT ;  /* 0x000000241e00722a */ /* 0x000e240003caf000 */
        /* <DEDUP_REMOVED lines=8> */
[----:B------:R-:W0:Y:S02]  /*7c60*/  DSETP.MAX.AND P3, P0, R26, R28, PT ;  /* 0x0000001c1a00722a */ /* 0x000e24000386f000 */
[----:B0-----:R-:W-:Y:S02]  /*7c70*/  FSEL R27, R27, R29, P3 ;  /* 0x0000001d1b1b7208 */ /* 0x001fe40001800000 */
[----:B------:R-:W-:Y:S02]  /*7c80*/  @P0 LOP3.LUT R27, R29, 0x80000, RZ, 0xfc, !PT ;  /* 0x000800001d1b0812 */ /* 0x000fe400078efcff */
[----:B------:R-:W-:-:S03]  /*7c90*/  SEL R28, R6, R7, P3 ;  /* 0x00000007061c7207 */ /* 0x000fc60001800000 */
[----:B------:R-:W-:-:S15]  /*7ca0*/  IMAD.MOV.U32 R29, RZ, RZ, R27 ;  /* 0x000000ffff1d7224 */ /* 0x000fde00078e001b */
[----:B------:R-:W-:-:S15]  /*7cb0*/  NOP ;  /* 0x0000000000007918 */ /* 0x000fde0000000000 */
[----:B------:R-:W-:-:S15]  /*7cc0*/  NOP ;  /* 0x0000000000007918 */ /* 0x000fde0000000000 */
[----:B------:R-:W-:-:S10]  /*7cd0*/  NOP ;  /* 0x0000000000007918 */ /* 0x000fd40000000000 */
[----:B------:R-:W0:Y:S02]  /*7ce0*/  DSETP.MAX.AND P6, P5, R16, R18, PT ;  /* 0x000000121000722a */ /* 0x000e240003dcf000 */
        /* <DEDUP_REMOVED lines=27> */
.L_x_11123:
[----:B------:R-:W0:Y:S01]  /*7ea0*/  F2I.S64.F64.TRUNC R4, R4 ;  /* 0x0000000400047311 */ /* 0x000e22000030d900 */
[----:B------:R-:W-:Y:S02]  /*7eb0*/  IMAD.MOV.U32 R2, RZ, RZ, R18 ;  /* 0x000000ffff027224 */ /* 0x000fe400078e0012 */
[----:B0-----:R-:W-:-:S05]  /*7ec0*/  IMAD.MOV.U32 R3, RZ, RZ, R4 ;  /* 0x000000ffff037224 */ /* 0x001fca00078e0004 */
[----:B------:R0:W-:Y:S01]  /*7ed0*/  STG.E.U8 desc[UR36][R8.64], R3 ;  /* 0x0000000308007986 */ /* 0x0001e2000c101124 */
[----:B------:R-:W-:Y:S05]  /*7ee0*/  BRA `(.L_x_11125) ;  /* 0x0000001000d47947 */ /* 0x000fea0003800000 */
.L_x_11122:
        /* <DEDUP_REMOVED lines=10> */
.L_x_11127:
[----:B------:R-:W0:Y:S01]  /*7f90*/  F2I.F64.TRUNC R5, R4 ;  /* 0x0000000400057311 */ /* 0x000e22000030d100 */
[----:B------:R-:W-:Y:S01]  /*7fa0*/  IMAD.MOV.U32 R2, RZ, RZ, R18 ;  /* 0x000000ffff027224 */ /* 0x000fe200078e0012 */
[----:B0-----:R0:W-:Y:S01]  /*7fb0*/  STG.E desc[UR36][R8.64], R5 ;  /* 0x0000000508007986 */ /* 0x0011e2000c101924 */
[----:B------:R-:W-:Y:S05]  /*7fc0*/  BRA `(.L_x_11125) ;  /* 0x00000010009c7947 */ /* 0x000fea0003800000 */
.L_x_11126:
[----:B------:R-:W0:Y:S01]  /*7fd0*/  F2I.F64.TRUNC R5, R4 ;  /* 0x0000000400057311 */ /* 0x000e22000030d100 */
[----:B------:R-:W-:Y:S01]  /*7fe0*/  IMAD.MOV.U32 R2, RZ, RZ, R18 ;  /* 0x000000ffff027224 */ /* 0x000fe200078e0012 */
[----:B0-----:R0:W-:Y:S01]  /*7ff0*/  STG.E.U16 desc[UR36][R8.64], R5 ;  /* 0x0000000508007986 */ /* 0x0011e2000c101524 */
[----:B------:R-:W-:Y:S05]  /*8000*/  BRA `(.L_x_11125) ;  /* 0x00000010008c7947 */ /* 0x000fea0003800000 */
.L_x_11121:
        /* <DEDUP_REMOVED lines=18> */
.L_x_11129:
        /* <DEDUP_REMOVED lines=13> */
.L_x_11128:
        /* <DEDUP_REMOVED lines=19> */
.L_x_11131:
        /* <DEDUP_REMOVED lines=14> */
.L_x_11130:
[----:B------:R0:W-:Y:S01]  /*8410*/  STG.E.64 desc[UR36][R8.64], R4 ;  /* 0x0000000408007986 */ /* 0x0001e2000c101b24 */
[----:B------:R-:W-:Y:S01]  /*8420*/  IMAD.MOV.U32 R2, RZ, RZ, R18 ;  /* 0x000000ffff027224 */ /* 0x000fe200078e0012 */
[----:B------:R-:W-:Y:S06]  /*8430*/  BRA `(.L_x_11125) ;  /* 0x0000000c00807947 */ /* 0x000fec0003800000 */
.L_x_11120:
        /* <DEDUP_REMOVED lines=13> */
.L_x_11134:
[----:B------:R-:W-:Y:S01]  /*8510*/  CS2R R6, SRZ ;  /* 0x0000000000067805 */ /* 0x000fe2000001ff00 */
[----:B------:R-:W-:-:S04]  /*8520*/  IMAD.MOV.U32 R2, RZ, RZ, R18 ;  /* 0x000000ffff027224 */ /* 0x000fc800078e0012 */
[----:B------:R0:W-:Y:S01]  /*8530*/  STG.E.128 desc[UR36][R8.64], R4 ;  /* 0x0000000408007986 */ /* 0x0001e2000c101d24 */
[----:B------:R-:W-:Y:S05]  /*8540*/  BRA `(.L_x_11125) ;  /* 0x0000000c003c7947 */ /* 0x000fea0003800000 */
.L_x_11133:
        /* <DEDUP_REMOVED lines=27> */
.L_x_11138:
[----:B------:R-:W-:Y:S05]  /*8700*/  BSYNC.RECONVERGENT B0 ;  /* 0x0000000000007941 */ /* 0x000fea0003800200 */
.L_x_11137:
[----:B------:R-:W-:Y:S01]  /*8710*/  LOP3.LUT R3, R0, 0x80, R3, 0xf8, !PT ;  /* 0x0000008000037812 */ /* 0x000fe200078ef803 */
[----:B------:R-:W-:-:S04]  /*8720*/  IMAD.MOV.U32 R2, RZ, RZ, R18 ;  /* 0x000000ffff027224 */ /* 0x000fc800078e0012 */
[----:B------:R0:W-:Y:S01]  /*8730*/  STG.E.U8 desc[UR36][R8.64], R3 ;  /* 0x0000000308007986 */ /* 0x0001e2000c101124 */
[----:B------:R-:W-:Y:S05]  /*8740*/  BRA `(.L_x_11125) ;  /* 0x0000000800bc7947 */ /* 0x000fea0003800000 */
.L_x_11136:
        /* <DEDUP_REMOVED lines=23> */
.L_x_11140:
[----:B------:R-:W-:Y:S05]  /*88c0*/  BSYNC.RECONVERGENT B0 ;  /* 0x0000000000007941 */ /* 0x000fea0003800200 */
.L_x_11139:
[----:B------:R-:W-:Y:S01]  /*88d0*/  LOP3.LUT R3, R0, 0x80, R3, 0xf8, !PT ;  /* 0x0000008000037812 */ /* 0x000fe200078ef803 */
[----:B------:R-:W-:-:S04]  /*88e0*/  IMAD.MOV.U32 R2, RZ, RZ, R18 ;  /* 0x000000ffff027224 */ /* 0x000fc800078e0012 */
[----:B------:R0:W-:Y:S01]  /*88f0*/  STG.E.U8 desc[UR36][R8.64], R3 ;  /* 0x0000000308007986 */ /* 0x0001e2000c101124 */
[----:B------:R-:W-:Y:S05]  /*8900*/  BRA `(.L_x_11125) ;  /* 0x00000008004c7947 */ /* 0x000fea0003800000 */
.L_x_11135:
        /* <DEDUP_REMOVED lines=13> */
.L_x_11132:
        /* <DEDUP_REMOVED lines=12> */
.L_x_11143:
        /* <DEDUP_REMOVED lines=21> */
.L_x_11146:
[----:B------:R-:W-:-:S04]  /*8bf0*/  SHF.R.U32.HI R0, RZ, 0x14, R3 ;  /* 0x00000014ff007819 */ /* 0x000fc80000011603 */
[----:B------:R-:W-:-:S04]  /*8c00*/  LOP3.LUT R0, R0, 0x1, RZ, 0xc0, !PT ;  /* 0x0000000100007812 */ /* 0x000fc800078ec0ff */
[----:B------:R-:W-:-:S04]  /*8c10*/  IADD3 R0, PT, PT, R3, 0x487ffff, R0 ;  /* 0x0487ffff03007810 */ /* 0x000fc80007ffe000 */
[----:B------:R-:W-:-:S04]  /*8c20*/  SHF.R.U32.HI R0, RZ, 0x14, R0 ;  /* 0x00000014ff007819 */ /* 0x000fc80000011600 */
[----:B------:R-:W-:-:S07]  /*8c30*/  LOP3.LUT R2, R0, 0xff, RZ, 0xc0, !PT ;  /* 0x000000ff00027812 */ /* 0x000fce00078ec0ff */
.L_x_11147:
[----:B------:R-:W-:-:S04]  /*8c40*/  SHF.R.U32.HI R3, RZ, 0x18, R3 ;  /* 0x00000018ff037819 */ /* 0x000fc80000011603 */
[----:B------:R-:W-:-:S04]  /*8c50*/  LOP3.LUT R2, R2, 0x80, R3, 0xf8, !PT ;  /* 0x0000008002027812 */ /* 0x000fc800078ef803 */
[----:B------:R-:W-:-:S07]  /*8c60*/  PRMT R0, R2, 0x7610, R0 ;  /* 0x0000761002007816 */ /* 0x000fce0000000000 */
.L_x_11145:
[----:B------:R-:W-:Y:S05]  /*8c70*/  BSYNC.RECONVERGENT B0 ;  /* 0x0000000000007941 */ /* 0x000fea0003800200 */
.L_x_11144:
[----:B------:R0:W-:Y:S01]  /*8c80*/  STG.E.U8 desc[UR36][R8.64], R0 ;  /* 0x0000000008007986 */ /* 0x0001e2000c101124 */
[----:B------:R-:W-:Y:S01]  /*8c90*/  IMAD.MOV.U32 R2, RZ, RZ, R18 ;  /* 0x000000ffff027224 */ /* 0x000fe200078e0012 */
[----:B------:R-:W-:Y:S06]  /*8ca0*/  BRA `(.L_x_11125) ;  /* 0x0000000400647947 */ /* 0x000fec0003800000 */
.L_x_11142:
        /* <DEDUP_REMOVED lines=21> */
.L_x_11150:
[----:B------:R-:W-:-:S04]  /*8e00*/  SHF.R.U32.HI R0, RZ, 0x15, R3 ;  /* 0x00000015ff007819 */ /* 0x000fc80000011603 */
[----:B------:R-:W-:-:S04]  /*8e10*/  LOP3.LUT R0, R0, 0x1, RZ, 0xc0, !PT ;  /* 0x0000000100007812 */ /* 0x000fc800078ec0ff */
[----:B------:R-:W-:-:S04]  /*8e20*/  IADD3 R0, PT, PT, R3, 0x88fffff, R0 ;  /* 0x088fffff03007810 */ /* 0x000fc80007ffe000 */
[----:B------:R-:W-:-:S04]  /*8e30*/  SHF.R.U32.HI R0, RZ, 0x15, R0 ;  /* 0x00000015ff007819 */ /* 0x000fc80000011600 */
[----:B------:R-:W-:-:S07]  /*8e40*/  LOP3.LUT R2, R0, 0xff, RZ, 0xc0, !PT ;  /* 0x000000ff00027812 */ /* 0x000fce00078ec0ff */
.L_x_11151:
[----:B------:R-:W-:-:S04]  /*8e50*/  SHF.R.U32.HI R3, RZ, 0x18, R3 ;  /* 0x00000018ff037819 */ /* 0x000fc80000011603 */
[----:B------:R-:W-:-:S04]  /*8e60*/  LOP3.LUT R2, R2, 0x80, R3, 0xf8, !PT ;  /* 0x0000008002027812 */ /* 0x000fc800078ef803 */
[----:B------:R-:W-:-:S07]  /*8e70*/  PRMT R0, R2, 0x7610, R0 ;  /* 0x0000761002007816 */ /* 0x000fce0000000000 */
.L_x_11149:
[----:B------:R-:W-:Y:S05]  /*8e80*/  BSYNC.RECONVERGENT B0 ;  /* 0x0000000000007941 */ /* 0x000fea0003800200 */
.L_x_11148:
[----:B------:R0:W-:Y:S01]  /*8e90*/  STG.E.U8 desc[UR36][R8.64], R0 ;  /* 0x0000000008007986 */ /* 0x0001e2000c101124 */
[----:B------:R-:W-:Y:S01]  /*8ea0*/  IMAD.MOV.U32 R2, RZ, RZ, R18 ;  /* 0x000000ffff027224 */ /* 0x000fe200078e0012 */
[----:B------:R-:W-:Y:S06]  /*8eb0*/  BRA `(.L_x_11125) ;  /* 0x0000000000e07947 */ /* 0x000fec0003800000 */
.L_x_11141:
[----:B------:R-:W-:-:S13]  /*8ec0*/  ISETP.NE.AND P0, PT, R0, 0x1c, PT ;  /* 0x0000001c0000780c */ /* 0x000fda0003f05270 */
[----:B------:R-:W-:Y:S05]  /*8ed0*/  @!P0 BRA `(.L_x_11152) ;  /* 0x0000000000cc8947 */ /* 0x000fea0003800000 */
[----:B------:R-:W-:-:S13]  /*8ee0*/  ISETP.NE.AND P0, PT, R0, 0x1d, PT ;  /* 0x0000001d0000780c */ /* 0x000fda0003f05270 */
[----:B------:R-:W-:Y:S05]  /*8ef0*/  @!P0 BRA `(.L_x_11153) ;  /* 0x0000000000b48947 */ /* 0x000fea0003800000 */
[----:B------:R-:W-:-:S13]  /*8f00*/  ISETP.NE.AND P0, PT, R0, 0x2c, PT ;  /* 0x0000002c0000780c */ /* 0x000fda0003f05270 */
[----:B------:R-:W-:Y:S05]  /*8f10*/  @!P0 BRA `(.L_x_11154) ;  /* 0x0000000000488947 */ /* 0x000fea0003800000 */
.L_x_11124:
        /* <DEDUP_REMOVED lines=16> */
.L_x_11155:
[----:B------:R-:W-:Y:S01]  /*9020*/  IMAD.MOV.U32 R2, RZ, RZ, R18 ;  /* 0x000000ffff027224 */ /* 0x000fe200078e0012 */
[----:B------:R-:W-:Y:S06]  /*9030*/  BRA `(.L_x_11125) ;  /* 0x0000000000807947 */ /* 0x000fec0003800000 */
.L_x_11154:
        /* <DEDUP_REMOVED lines=25> */
.L_x_11153:
[----:B------:R-:W0:Y:S01]  /*91d0*/  F2I.U64.F64.TRUNC R4, R4 ;  /* 0x0000000400047311 */ /* 0x000e22000030d800 */
[----:B------:R-:W-:Y:S01]  /*91e0*/  IMAD.MOV.U32 R2, RZ, RZ, R18 ;  /* 0x000000ffff027224 */ /* 0x000fe200078e0012 */
[----:B0-----:R0:W-:Y:S01]  /*91f0*/  STG.E.64 desc[UR36][R8.64], R4 ;  /* 0x0000000408007986 */ /* 0x0011e2000c101b24 */
[----:B------:R-:W-:Y:S05]  /*9200*/  BRA `(.L_x_11125) ;  /* 0x00000000000c7947 */ /* 0x000fea0003800000 */
.L_x_11152:
[----:B------:R-:W0:Y:S01]  /*9210*/  F2I.U32.F64.TRUNC R5, R4 ;  /* 0x0000000400057311 */ /* 0x000e22000030d000 */
[----:B------:R-:W-:Y:S01]  /*9220*/  IMAD.MOV.U32 R2, RZ, RZ, R18 ;  /* 0x000000ffff027224 */ /* 0x000fe200078e0012 */
[----:B0-----:R0:W-:Y:S06]  /*9230*/  STG.E desc[UR36][R8.64], R5 ;  /* 0x0000000508007986 */ /* 0x0011ec000c101924 */
.L_x_11125:
        /* <DEDUP_REMOVED lines=24> */
.L_x_11160:
[----:B------:R-:W0:Y:S02]  /*93c0*/  F2I.S64.F64.TRUNC R28, R28 ;  /* 0x0000001c001c7311 */ /* 0x000e24000030d900 */
[----:B0-----:R-:W-:-:S05]  /*93d0*/  IMAD.MOV.U32 R3, RZ, RZ, R28 ;  /* 0x000000ffff037224 */ /* 0x001fca00078e001c */
[----:B------:R0:W-:Y:S01]  /*93e0*/  STG.E.U8 desc[UR36][R4.64], R3 ;  /* 0x0000000304007986 */ /* 0x0001e2000c101124 */
[----:B------:R-:W-:Y:S05]  /*93f0*/  BRA `(.L_x_11162) ;  /* 0x0000001000807947 */ /* 0x000fea0003800000 */
.L_x_11159:
        /* <DEDUP_REMOVED lines=9> */
.L_x_11164:
[----:B------:R-:W0:Y:S02]  /*9490*/  F2I.F64.TRUNC R29, R28 ;  /* 0x0000001c001d7311 */ /* 0x000e24000030d100 */
[----:B0-----:R0:W-:Y:S01]  /*94a0*/  STG.E desc[UR36][R4.64], R29 ;  /* 0x0000001d04007986 */ /* 0x0011e2000c101924 */
[----:B------:R-:W-:Y:S05]  /*94b0*/  BRA `(.L_x_11162) ;  /* 0x0000001000507947 */ /* 0x000fea0003800000 */
.L_x_11163:
[----:B------:R-:W0:Y:S02]  /*94c0*/  F2I.F64.TRUNC R29, R28 ;  /* 0x0000001c001d7311 */ /* 0x000e24000030d100 */
[----:B0-----:R0:W-:Y:S01]  /*94d0*/  STG.E.U16 desc[UR36][R4.64], R29 ;  /* 0x0000001d04007986 */ /* 0x0011e2000c101524 */
[----:B------:R-:W-:Y:S05]  /*94e0*/  BRA `(.L_x_11162) ;  /* 0x0000001000447947 */ /* 0x000fea0003800000 */
.L_x_11158:
        /* <DEDUP_REMOVED lines=17> */
.L_x_11166:
        /* <DEDUP_REMOVED lines=12> */
.L_x_11165:
        /* <DEDUP_REMOVED lines=18> */
.L_x_11168:
        /* <DEDUP_REMOVED lines=13> */
.L_x_11167:
[----:B------:R0:W-:Y:S01]  /*98b0*/  STG.E.64 desc[UR36][R4.64], R28 ;  /* 0x0000001c04007986 */ /* 0x0001e2000c101b24 */
[----:B------:R-:W-:Y:S05]  /*98c0*/  BRA `(.L_x_11162) ;  /* 0x0000000c004c7947 */ /* 0x000fea0003800000 */
.L_x_11157:
        /* <DEDUP_REMOVED lines=13> */
.L_x_11172:
        /* <DEDUP_REMOVED lines=26> */
.L_x_11175:
[----:B------:R-:W-:-:S04]  /*9b40*/  SHF.R.U32.HI R3, RZ, 0x18, R7 ;  /* 0x00000018ff037819 */ /* 0x000fc80000011607 */
[----:B------:R-:W-:-:S07]  /*9b50*/  LOP3.LUT R0, R0, 0x80, R3, 0xf8, !PT ;  /* 0x0000008000007812 */ /* 0x000fce00078ef803 */
.L_x_11174:
[----:B------:R-:W-:Y:S05]  /*9b60*/  BSYNC.RECONVERGENT B0 ;  /* 0x0000000000007941 */ /* 0x000fea0003800200 */
.L_x_11173:
[----:B------:R0:W-:Y:S01]  /*9b70*/  STG.E.U8 desc[UR36][R4.64], R0 ;  /* 0x0000000004007986 */ /* 0x0001e2000c101124 */
[----:B------:R-:W-:Y:S05]  /*9b80*/  BRA `(.L_x_11162) ;  /* 0x00000008009c7947 */ /* 0x000fea0003800000 */
.L_x_11171:
        /* <DEDUP_REMOVED lines=26> */
.L_x_11178:
[----:B------:R-:W-:-:S04]  /*9d30*/  SHF.R.U32.HI R3, RZ, 0x18, R7 ;  /* 0x00000018ff037819 */ /* 0x000fc80000011607 */
[----:B------:R-:W-:-:S07]  /*9d40*/  LOP3.LUT R0, R0, 0x80, R3, 0xf8, !PT ;  /* 0x0000008000007812 */ /* 0x000fce00078ef803 */
.L_x_11177:
[----:B------:R-:W-:Y:S05]  /*9d50*/  BSYNC.RECONVERGENT B0 ;  /* 0x0000000000007941 */ /* 0x000fea0003800200 */
.L_x_11176:
[----:B------:R0:W-:Y:S01]  /*9d60*/  STG.E.U8 desc[UR36][R4.64], R0 ;  /* 0x0000000004007986 */ /* 0x0001e2000c101124 */
[----:B------:R-:W-:Y:S05]  /*9d70*/  BRA `(.L_x_11162) ;  /* 0x0000000800207947 */ /* 0x000fea0003800000 */
.L_x_11170:
        /* <DEDUP_REMOVED lines=30> */
.L_x_11180:
[----:B------:R-:W0:Y:S02]  /*9f60*/  F2I.U64.F64.TRUNC R28, R28 ;  /* 0x0000001c001c7311 */ /* 0x000e24000030d800 */
[----:B0-----:R0:W-:Y:S01]  /*9f70*/  STG.E.64 desc[UR36][R4.64], R28 ;  /* 0x0000001c04007986 */ /* 0x0011e2000c101b24 */
[----:B------:R-:W-:Y:S05]  /*9f80*/  BRA `(.L_x_11162) ;  /* 0x00000004009c7947 */ /* 0x000fea0003800000 */
.L_x_11179:
[----:B------:R-:W0:Y:S02]  /*9f90*/  F2I.U32.F64.TRUNC R29, R28 ;  /* 0x0000001c001d7311 */ /* 0x000e24000030d000 */
[----:B0-----:R0:W-:Y:S01]  /*9fa0*/  STG.E desc[UR36][R4.64], R29 ;  /* 0x0000001d04007986 */ /* 0x0011e2000c101924 */
[----:B------:R-:W-:Y:S05]  /*9fb0*/  BRA `(.L_x_11162) ;  /* 0x0000000400907947 */ /* 0x000fea0003800000 */
.L_x_11169:
        /* <DEDUP_REMOVED lines=10> */
.L_x_11182:
[----:B------:R-:W-:-:S05]  /*a060*/  CS2R R30, SRZ ;  /* 0x00000000001e7805 */ /* 0x000fca000001ff00 */
[----:B------:R1:W-:Y:S01]  /*a070*/  STG.E.128 desc[UR36][R4.64], R28 ;  /* 0x0000001c04007986 */ /* 0x0003e2000c101d24 */
[----:B------:R-:W-:Y:S05]  /*a080*/  BRA `(.L_x_11162) ;  /* 0x00000004005c7947 */ /* 0x000fea0003800000 */
.L_x_11181:
[----:B------:R-:W-:-:S13]  /*a090*/  ISETP.NE.AND P0, PT, R0, 0xf, PT ;  /* 0x0000000f0000780c */ /* 0x000fda0003f05270 */
[----:B------:R-:W-:Y:S05]  /*a0a0*/  @!P0 BRA `(.L_x_11183) ;  /* 0x0000000400288947 */ /* 0x000fea0003800000 */
[----:B------:R-:W-:-:S13]  /*a0b0*/  ISETP.NE.AND P0, PT, R0, 0x17, PT ;  /* 0x000000170000780c */ /* 0x000fda0003f05270 */
[----:B------:R-:W-:Y:S05]  /*a0c0*/  @!P0 BRA `(.L_x_11184) ;  /* 0x0000000000b08947 */ /* 0x000fea0003800000 */
[----:B------:R-:W-:-:S13]  /*a0d0*/  ISETP.NE.AND P0, PT, R0, 0x18, PT ;  /* 0x000000180000780c */ /* 0x000fda0003f05270 */
[----:B------:R-:W-:Y:S05]  /*a0e0*/  @!P0 BRA `(.L_x_11185) ;  /* 0x0000000000448947 */ /* 0x000fea0003800000 */
.L_x_11161:
        /* <DEDUP_REMOVED lines=16> */
.L_x_11186:
[----:B------:R-:W-:Y:S05]  /*a1f0*/  BRA `(.L_x_11162) ;  /* 0x0000000400007947 */ /* 0x000fea0003800000 */
.L_x_11185:
        /* <DEDUP_REMOVED lines=21> */
.L_x_11188:
[----:B------:R-:W-:Y:S05]  /*a350*/  BSYNC.RECONVERGENT B0 ;  /* 0x0000000000007941 */ /* 0x000fea0003800200 */
.L_x_11187:
[----:B------:R-:W-:-:S05]  /*a360*/  LOP3.LUT R3, R0, 0x80, R3, 0xf8, !PT ;  /* 0x0000008000037812 */ /* 0x000fca00078ef803 */
[----:B------:R3:W-:Y:S01]  /*a370*/  STG.E.U8 desc[UR36][R4.64], R3 ;  /* 0x0000000304007986 */ /* 0x0007e2000c101124 */
[----:B------:R-:W-:Y:S05]  /*a380*/  BRA `(.L_x_11162) ;  /* 0x00000000009c7947 */ /* 0x000fea0003800000 */
.L_x_11184:
        /* <DEDUP_REMOVED lines=20> */
.L_x_11190:
[----:B------:R-:W-:Y:S01]  /*a4d0*/  IMAD.MOV.U32 R0, RZ, RZ, 0x7f ;  /* 0x0000007fff007424 */ /* 0x000fe200078e00ff */
[----:B------:R-:W-:-:S04]  /*a4e0*/  ISETP.GT.U32.AND P0, PT, R3, 0x7f800000, PT ;  /* 0x7f8000000300780c */ /* 0x000fc80003f04070 */
[----:B------:R-:W-:-:S09]  /*a4f0*/  SEL R0, R0, 0x7c, P0 ;  /* 0x0000007c00007807 */ /* 0x000fd20000000000 */
.L_x_11191:
[----:B------:R-:W-:Y:S05]  /*a500*/  BSYNC.RECONVERGENT B0 ;  /* 0x0000000000007941 */ /* 0x000fea0003800200 */
.L_x_11189:
[----:B------:R-:W-:-:S04]  /*a510*/  SHF.R.U32.HI R3, RZ, 0x18, R7 ;  /* 0x00000018ff037819 */ /* 0x000fc80000011607 */
[----:B------:R-:W-:-:S05]  /*a520*/  LOP3.LUT R3, R0, 0x80, R3, 0xf8, !PT ;  /* 0x0000008000037812 */ /* 0x000fca00078ef803 */
[----:B------:R2:W-:Y:S01]  /*a530*/  STG.E.U8 desc[UR36][R4.64], R3 ;  /* 0x0000000304007986 */ /* 0x0005e2000c101124 */
[----:B------:R-:W-:Y:S05]  /*a540*/  BRA `(.L_x_11162) ;  /* 0x00000000002c7947 */ /* 0x000fea0003800000 */
.L_x_11183:
        /* <DEDUP_REMOVED lines=11> */
.L_x_11162:
[----:B------:R-:W-:-:S07]  /*a600*/  VIADD R2, R2, 0x80 ;  /* 0x0000008002027836 */ /* 0x000fce0000000000 */
.L_x_11119:
[----:B------:R-:W-:-:S13]  /*a610*/  ISETP.GE.AND P0, PT, R2, R33, PT ;  /* 0x000000210200720c */ /* 0x000fda0003f06270 */
[----:B------:R-:W-:Y:S05]  /*a620*/  @P0 BREAK.RELIABLE B6 ;  /* 0x0000000000060942 */ /* 0x000fea0003800100 */
[----:B------:R-:W-:Y:S05]  /*a630*/  @P0 BRA `(.L_x_11156) ;  /* 0x0000001000ec0947 */ /* 0x000fea0003800000 */
[----:B------:R-:W-:Y:S05]  /*a640*/  BSYNC.RELIABLE B6 ;  /* 0x0000000000067941 */ /* 0x000fea0003800100 */
.L_x_11118:
        /* <DEDUP_REMOVED lines=21> */
.L_x_11195:
[----:B------:R-:W0:Y:S02]  /*a7a0*/  F2I.S64.F64.TRUNC R24, R24 ;  /* 0x0000001800187311 */ /* 0x000e24000030d900 */
[----:B0-----:R-:W-:-:S05]  /*a7b0*/  IMAD.MOV.U32 R3, RZ, RZ, R24 ;  /* 0x000000ffff037224 */ /* 0x001fca00078e0018 */
[----:B------:R0:W-:Y:S01]  /*a7c0*/  STG.E.U8 desc[UR36][R4.64], R3 ;  /* 0x0000000304007986 */ /* 0x0001e2000c101124 */
[----:B------:R-:W-:Y:S05]  /*a7d0*/  BRA `(.L_x_11197) ;  /* 0x0000001000807947 */ /* 0x000fea0003800000 */
.L_x_11194:
        /* <DEDUP_REMOVED lines=9> */
.L_x_11199:
[----:B------:R-:W0:Y:S02]  /*a870*/  F2I.F64.TRUNC R25, R24 ;  /* 0x0000001800197311 */ /* 0x000e24000030d100 */
[----:B0-----:R0:W-:Y:S01]  /*a880*/  STG.E desc[UR36][R4.64], R25 ;  /* 0x0000001904007986 */ /* 0x0011e2000c101924 */
[----:B------:R-:W-:Y:S05]  /*a890*/  BRA `(.L_x_11197) ;  /* 0x0000001000507947 */ /* 0x000fea0003800000 */
.L_x_11198:
[----:B------:R-:W0:Y:S02]  /*a8a0*/  F2I.F64.TRUNC R25, R24 ;  /* 0x0000001800197311 */ /* 0x000e24000030d100 */
[----:B0-----:R0:W-:Y:S01]  /*a8b0*/  STG.E.U16 desc[UR36][R4.64], R25 ;  /* 0x0000001904007986 */ /* 0x0011e2000c101524 */
[----:B------:R-:W-:Y:S05]  /*a8c0*/  BRA `(.L_x_11197) ;  /* 0x0000001000447947 */ /* 0x000fea0003800000 */
.L_x_11193:
        /* <DEDUP_REMOVED lines=17> */
.L_x_11201:
        /* <DEDUP_REMOVED lines=12> */
.L_x_11200:
        /* <DEDUP_REMOVED lines=18> */
.L_x_11203:
        /* <DEDUP_REMOVED lines=13> */
.L_x_11202:
[----:B------:R0:W-:Y:S01]  /*ac90*/  STG.E.64 desc[UR36][R4.64], R24 ;  /* 0x0000001804007986 */ /* 0x0001e2000c101b24 */
[----:B------:R-:W-:Y:S05]  /*aca0*/  BRA `(.L_x_11197) ;  /* 0x0000000c004c7947 */ /* 0x000fea0003800000 */
.L_x_11192:
        /* <DEDUP_REMOVED lines=13> */
.L_x_11207:
        /* <DEDUP_REMOVED lines=26> */
.L_x_11210:
[----:B------:R-:W-:-:S04]  /*af20*/  SHF.R.U32.HI R3, RZ, 0x18, R7 ;  /* 0x00000018ff037819 */ /* 0x000fc80000011607 */
[----:B------:R-:W-:-:S07]  /*af30*/  LOP3.LUT R0, R0, 0x80, R3, 0xf8, !PT ;  /* 0x0000008000007812 */ /* 0x000fce00078ef803 */
.L_x_11209:
[----:B------:R-:W-:Y:S05]  /*af40*/  BSYNC.RECONVERGENT B0 ;  /* 0x0000000000007941 */ /* 0x000fea0003800200 */
.L_x_11208:
[----:B------:R0:W-:Y:S01]  /*af50*/  STG.E.U8 desc[UR36][R4.64], R0 ;  /* 0x0000000004007986 */ /* 0x0001e2000c101124 */
[----:B------:R-:W-:Y:S05]  /*af60*/  BRA `(.L_x_11197) ;  /* 0x00000008009c7947 */ /* 0x000fea0003800000 */
.L_x_11206:
        /* <DEDUP_REMOVED lines=26> */
.L_x_11213:
[----:B------:R-:W-:-:S04]  /*b110*/  SHF.R.U32.HI R3, RZ, 0x18, R7 ;  /* 0x00000018ff037819 */ /* 0x000fc80000011607 */
[----:B------:R-:W-:-:S07]  /*b120*/  LOP3.LUT R0, R0, 0x80, R3, 0xf8, !PT ;  /* 0x0000008000007812 */ /* 0x000fce00078ef803 */
.L_x_11212:
[----:B------:R-:W-:Y:S05]  /*b130*/  BSYNC.RECONVERGENT B0 ;  /* 0x0000000000007941 */ /* 0x000fea0003800200 */
.L_x_11211:
[----:B------:R0:W-:Y:S01]  /*b140*/  STG.E.U8 desc[UR36][R4.64], R0 ;  /* 0x0000000004007986 */ /* 0x0001e2000c101124 */
[----:B------:R-:W-:Y:S05]  /*b150*/  BRA `(.L_x_11197) ;  /* 0x0000000800207947 */ /* 0x000fea0003800000 */
.L_x_11205:
        /* <DEDUP_REMOVED lines=30> */
.L_x_11215:
[----:B------:R-:W0:Y:S02]  /*b340*/  F2I.U64.F64.TRUNC R24, R24 ;  /* 0x0000001800187311 */ /* 0x000e24000030d800 */
[----:B0-----:R0:W-:Y:S01]  /*b350*/  STG.E.64 desc[UR36][R4.64], R24 ;  /* 0x0000001804007986 */ /* 0x0011e2000c101b24 */
[----:B------:R-:W-:Y:S05]  /*b360*/  BRA `(.L_x_11197) ;  /* 0x00000004009c7947 */ /* 0x000fea0003800000 */
.L_x_11214:
[----:B------:R-:W0:Y:S02]  /*b370*/  F2I.U32.F64.TRUNC R25, R24 ;  /* 0x0000001800197311 */ /* 0x000e24000030d000 */
[----:B0-----:R0:W-:Y:S01]  /*b380*/  STG.E desc[UR36][R4.64], R25 ;  /* 0x0000001904007986 */ /* 0x0011e2000c101924 */
[----:B------:R-:W-:Y:S05]  /*b390*/  BRA `(.L_x_11197) ;  /* 0x0000000400907947 */ /* 0x000fea0003800000 */
.L_x_11204:
        /* <DEDUP_REMOVED lines=10> */
.L_x_11217:
[----:B------:R-:W-:-:S05]  /*b440*/  CS2R R26, SRZ ;  /* 0x00000000001a7805 */ /* 0x000fca000001ff00 */
[----:B------:R4:W-:Y:S01]  /*b450*/  STG.E.128 desc[UR36][R4.64], R24 ;  /* 0x0000001804007986 */ /* 0x0009e2000c101d24 */
[----:B------:R-:W-:Y:S05]  /*b460*/  BRA `(.L_x_11197) ;  /* 0x00000004005c7947 */ /* 0x000fea0003800000 */
.L_x_11216:
[----:B------:R-:W-:-:S13]  /*b470*/  ISETP.NE.AND P0, PT, R0, 0xf, PT ;  /* 0x0000000f0000780c */ /* 0x000fda0003f05270 */
[----:B------:R-:W-:Y:S05]  /*b480*/  @!P0 BRA `(.L_x_11218) ;  /* 0x0000000400288947 */ /* 0x000fea0003800000 */
[----:B------:R-:W-:-:S13]  /*b490*/  ISETP.NE.AND P0, PT, R0, 0x17, PT ;  /* 0x000000170000780c */ /* 0x000fda0003f05270 */
[----:B------:R-:W-:Y:S05]  /*b4a0*/  @!P0 BRA `(.L_x_11219) ;  /* 0x0000000000b08947 */ /* 0x000fea0003800000 */
[----:B------:R-:W-:-:S13]  /*b4b0*/  ISETP.NE.AND P0, PT, R0, 0x18, PT ;  /* 0x000000180000780c */ /* 0x000fda0003f05270 */
[----:B------:R-:W-:Y:S05]  /*b4c0*/  @!P0 BRA `(.L_x_11220) ;  /* 0x0000000000448947 */ /* 0x000fea0003800000 */
.L_x_11196:
        /* <DEDUP_REMOVED lines=16> */
.L_x_11221:
[----:B------:R-:W-:Y:S05]  /*b5d0*/  BRA `(.L_x_11197) ;  /* 0x0000000400007947 */ /* 0x000fea0003800000 */
.L_x_11220:
        /* <DEDUP_REMOVED lines=21> */
.L_x_11223:
[----:B------:R-:W-:Y:S05]  /*b730*/  BSYNC.RECONVERGENT B0 ;  /* 0x0000000000007941 */ /* 0x000fea0003800200 */
.L_x_11222:
[----:B------:R-:W-:-:S05]  /*b740*/  LOP3.LUT R3, R0, 0x80, R3, 0xf8, !PT ;  /* 0x0000008000037812 */ /* 0x000fca00078ef803 */
[----:B------:R1:W-:Y:S01]  /*b750*/  STG.E.U8 desc[UR36][R4.64], R3 ;  /* 0x0000000304007986 */ /* 0x0003e2000c101124 */
[----:B------:R-:W-:Y:S05]  /*b760*/  BRA `(.L_x_11197) ;  /* 0x00000000009c7947 */ /* 0x000fea0003800000 */
.L_x_11219:
        /* <DEDUP_REMOVED lines=20> */
.L_x_11225:
[----:B------:R-:W-:Y:S01]  /*b8b0*/  IMAD.MOV.U32 R0, RZ, RZ, 0x7f ;  /* 0x0000007fff007424 */ /* 0x000fe200078e00ff */
[----:B------:R-:W-:-:S04]  /*b8c0*/  ISETP.GT.U32.AND P0, PT, R3, 0x7f800000, PT ;  /* 0x7f8000000300780c */ /* 0x000fc80003f04070 */
[----:B------:R-:W-:-:S09]  /*b8d0*/  SEL R0, R0, 0x7c, P0 ;  /* 0x0000007c00007807 */ /* 0x000fd20000000000 */
.L_x_11226:
[----:B------:R-:W-:Y:S05]  /*b8e0*/  BSYNC.RECONVERGENT B0 ;  /* 0x0000000000007941 */ /* 0x000fea0003800200 */
.L_x_11224:
[----:B------:R-:W-:-:S04]  /*b8f0*/  SHF.R.U32.HI R3, RZ, 0x18, R7 ;  /* 0x00000018ff037819 */ /* 0x000fc80000011607 */
[----:B------:R-:W-:-:S05]  /*b900*/  LOP3.LUT R3, R0, 0x80, R3, 0xf8, !PT ;  /* 0x0000008000037812 */ /* 0x000fca00078ef803 */
[----:B------:R0:W-:Y:S01]  /*b910*/  STG.E.U8 desc[UR36][R4.64], R3 ;  /* 0x0000000304007986 */ /* 0x0001e2000c101124 */
[----:B------:R-:W-:Y:S05]  /*b920*/  BRA `(.L_x_11197) ;  /* 0x00000000002c7947 */ /* 0x000fea0003800000 */
.L_x_11218:
        /* <DEDUP_REMOVED lines=11> */
.L_x_11197:
[----:B------:R-:W-:-:S07]  /*b9e0*/  VIADD R2, R2, 0x80 ;  /* 0x0000008002027836 */ /* 0x000fce0000000000 */
.L_x_11156:
[----:B------:R-:W-:Y:S05]  /*b9f0*/  BSYNC.RECONVERGENT B7 ;  /* 0x0000000000077941 */ /* 0x000fea0003800200 */
.L_x_11117:
        /* <DEDUP_REMOVED lines=22> */
.L_x_11230:
[----:B------:R-:W0:Y:S02]  /*bb60*/  F2I.S64.F64.TRUNC R16, R16 ;  /* 0x0000001000107311 */ /* 0x000e24000030d900 */
[----:B0-----:R-:W-:-:S05]  /*bb70*/  IMAD.MOV.U32 R5, RZ, RZ, R16 ;  /* 0x000000ffff057224 */ /* 0x001fca00078e0010 */
[----:B------:R-:W-:Y:S01]  /*bb80*/  STG.E.U8 desc[UR36][R2.64], R5 ;  /* 0x0000000502007986 */ /* 0x000fe2000c101124 */
[----:B------:R-:W-:Y:S05]  /*bb90*/  EXIT ;  /* 0x000000000000794d */ /* 0x000fea0003800000 */
.L_x_11229:
        /* <DEDUP_REMOVED lines=9> */
.L_x_11233:
[----:B------:R-:W0:Y:S02]  /*bc30*/  F2I.F64.TRUNC R17, R16 ;  /* 0x0000001000117311 */ /* 0x000e24000030d100 */
[----:B0-----:R-:W-:Y:S01]  /*bc40*/  STG.E desc[UR36][R2.64], R17 ;  /* 0x0000001102007986 */ /* 0x001fe2000c101924 */
[----:B------:R-:W-:Y:S05]  /*bc50*/  EXIT ;  /* 0x000000000000794d */ /* 0x000fea0003800000 */
.L_x_11232:
[----:B------:R-:W0:Y:S02]  /*bc60*/  F2I.F64.TRUNC R17, R16 ;  /* 0x0000001000117311 */ /* 0x000e24000030d100 */
[----:B0-----:R-:W-:Y:S01]  /*bc70*/  STG.E.U16 desc[UR36][R2.64], R17 ;  /* 0x0000001102007986 */ /* 0x001fe2000c101524 */
[----:B------:R-:W-:Y:S05]  /*bc80*/  EXIT ;  /* 0x000000000000794d */ /* 0x000fea0003800000 */
.L_x_11228:
        /* <DEDUP_REMOVED lines=17> */
.L_x_11235:
        /* <DEDUP_REMOVED lines=12> */
.L_x_11234:
        /* <DEDUP_REMOVED lines=18> */
.L_x_11237:
        /* <DEDUP_REMOVED lines=13> */
.L_x_11236:
[----:B------:R-:W-:Y:S01]  /*c050*/  STG.E.64 desc[UR36][R2.64], R16 ;  /* 0x0000001002007986 */ /* 0x000fe2000c101b24 */
[----:B------:R-:W-:Y:S05]  /*c060*/  EXIT ;  /* 0x000000000000794d */ /* 0x000fea0003800000 */
.L_x_11227:
        /* <DEDUP_REMOVED lines=13> */
.L_x_11241:
        /* <DEDUP_REMOVED lines=26> */
.L_x_11244:
[----:B------:R-:W-:-:S04]  /*c2e0*/  SHF.R.U32.HI R5, RZ, 0x18, R5 ;  /* 0x00000018ff057819 */ /* 0x000fc80000011605 */
[----:B------:R-:W-:-:S07]  /*c2f0*/  LOP3.LUT R0, R0, 0x80, R5, 0xf8, !PT ;  /* 0x0000008000007812 */ /* 0x000fce00078ef805 */
.L_x_11243:
[----:B------:R-:W-:Y:S05]  /*c300*/  BSYNC.RECONVERGENT B0 ;  /* 0x0000000000007941 */ /* 0x000fea0003800200 */
.L_x_11242:
[----:B------:R-:W-:Y:S01]  /*c310*/  STG.E.U8 desc[UR36][R2.64], R0 ;  /* 0x0000000002007986 */ /* 0x000fe2000c101124 */
[----:B------:R-:W-:Y:S05]  /*c320*/  EXIT ;  /* 0x000000000000794d */ /* 0x000fea0003800000 */
.L_x_11240:
        /* <DEDUP_REMOVED lines=26> */
.L_x_11247:
[----:B------:R-:W-:-:S04]  /*c4d0*/  SHF.R.U32.HI R5, RZ, 0x18, R5 ;  /* 0x00000018ff057819 */ /* 0x000fc80000011605 */
[----:B------:R-:W-:-:S07]  /*c4e0*/  LOP3.LUT R0, R0, 0x80, R5, 0xf8, !PT ;  /* 0x0000008000007812 */ /* 0x000fce00078ef805 */
.L_x_11246:
[----:B------:R-:W-:Y:S05]  /*c4f0*/  BSYNC.RECONVERGENT B0 ;  /* 0x0000000000007941 */ /* 0x000fea0003800200 */
.L_x_11245:
[----:B------:R-:W-:Y:S01]  /*c500*/  STG.E.U8 desc[UR36][R2.64], R0 ;  /* 0x0000000002007986 */ /* 0x000fe2000c101124 */
[----:B------:R-:W-:Y:S05]  /*c510*/  EXIT ;  /* 0x000000000000794d */ /* 0x000fea0003800000 */
.L_x_11239:
        /* <DEDUP_REMOVED lines=30> */
.L_x_11249:
[----:B------:R-:W0:Y:S02]  /*c700*/  F2I.U64.F64.TRUNC R16, R16 ;  /* 0x0000001000107311 */ /* 0x000e24000030d800 */
[----:B0-----:R-:W-:Y:S01]  /*c710*/  STG.E.64 desc[UR36][R2.64], R16 ;  /* 0x0000001002007986 */ /* 0x001fe2000c101b24 */
[----:B------:R-:W-:Y:S05]  /*c720*/  EXIT ;  /* 0x000000000000794d */ /* 0x000fea0003800000 */
.L_x_11248:
[----:B------:R-:W0:Y:S02]  /*c730*/  F2I.U32.F64.TRUNC R17, R16 ;  /* 0x0000001000117311 */ /* 0x000e24000030d000 */
[----:B0-----:R-:W-:Y:S01]  /*c740*/  STG.E desc[UR36][R2.64], R17 ;  /* 0x0000001102007986 */ /* 0x001fe2000c101924 */
[----:B------:R-:W-:Y:S05]  /*c750*/  EXIT ;  /* 0x000000000000794d */ /* 0x000fea0003800000 */
.L_x_11238:
        /* <DEDUP_REMOVED lines=10> */
.L_x_11251:
[----:B------:R-:W-:-:S05]  /*c800*/  CS2R R18, SRZ ;  /* 0x0000000000127805 */ /* 0x000fca000001ff00 */
[----:B------:R-:W-:Y:S01]  /*c810*/  STG.E.128 desc[UR36][R2.64], R16 ;  /* 0x0000001002007986 */ /* 0x000fe2000c101d24 */
[----:B------:R-:W-:Y:S05]  /*c820*/  EXIT ;  /* 0x000000000000794d */ /* 0x000fea0003800000 */
.L_x_11250:
[----:B------:R-:W-:-:S13]  /*c830*/  ISETP.NE.AND P0, PT, R0, 0xf, PT ;  /* 0x0000000f0000780c */ /* 0x000fda0003f05270 */
[----:B------:R-:W-:Y:S05]  /*c840*/  @!P0 BRA `(.L_x_11252) ;  /* 0x0000000400288947 */ /* 0x000fea0003800000 */
[----:B------:R-:W-:-:S13]  /*c850*/  ISETP.NE.AND P0, PT, R0, 0x17, PT ;  /* 0x000000170000780c */ /* 0x000fda0003f05270 */
[----:B------:R-:W-:Y:S05]  /*c860*/  @!P0 BRA `(.L_x_11253) ;  /* 0x0000000000b08947 */ /* 0x000fea0003800000 */
[----:B------:R-:W-:-:S13]  /*c870*/  ISETP.NE.AND P0, PT, R0, 0x18, PT ;  /* 0x000000180000780c */ /* 0x000fda0003f05270 */
[----:B------:R-:W-:Y:S05]  /*c880*/  @!P0 BRA `(.L_x_11254) ;  /* 0x0000000000448947 */ /* 0x000fea0003800000 */
.L_x_11231:
        /* <DEDUP_REMOVED lines=16> */
.L_x_11255:
[----:B------:R-:W-:Y:S05]  /*c990*/  EXIT ;  /* 0x000000000000794d */ /* 0x000fea0003800000 */
.L_x_11254:
        /* <DEDUP_REMOVED lines=21> */
.L_x_11257:
[----:B------:R-:W-:Y:S05]  /*caf0*/  BSYNC.RECONVERGENT B0 ;  /* 0x0000000000007941 */ /* 0x000fea0003800200 */
.L_x_11256:
[----:B------:R-:W-:-:S05]  /*cb00*/  LOP3.LUT R5, R0, 0x80, R5, 0xf8, !PT ;  /* 0x0000008000057812 */ /* 0x000fca00078ef805 */
[----:B------:R-:W-:Y:S01]  /*cb10*/  STG.E.U8 desc[UR36][R2.64], R5 ;  /* 0x0000000502007986 */ /* 0x000fe2000c101124 */
[----:B------:R-:W-:Y:S05]  /*cb20*/  EXIT ;  /* 0x000000000000794d */ /* 0x000fea0003800000 */
.L_x_11253:
        /* <DEDUP_REMOVED lines=20> */
.L_x_11259:
[----:B------:R-:W-:Y:S01]  /*cc70*/  IMAD.MOV.U32 R0, RZ, RZ, 0x7f ;  /* 0x0000007fff007424 */ /* 0x000fe200078e00ff */
[----:B------:R-:W-:-:S04]  /*cc80*/  ISETP.GT.U32.AND P0, PT, R4, 0x7f800000, PT ;  /* 0x7f8000000400780c */ /* 0x000fc80003f04070 */
[----:B------:R-:W-:-:S09]  /*cc90*/  SEL R0, R0, 0x7c, P0 ;  /* 0x0000007c00007807 */ /* 0x000fd20000000000 */
.L_x_11260:
[----:B------:R-:W-:Y:S05]  /*cca0*/  BSYNC.RECONVERGENT B0 ;  /* 0x0000000000007941 */ /* 0x000fea0003800200 */
.L_x_11258:
[----:B------:R-:W-:-:S04]  /*ccb0*/  SHF.R.U32.HI R5, RZ, 0x18, R5 ;  /* 0x00000018ff057819 */ /* 0x000fc80000011605 */
[----:B------:R-:W-:-:S05]  /*ccc0*/  LOP3.LUT R5, R0, 0x80, R5, 0xf8, !PT ;  /* 0x0000008000057812 */ /* 0x000fca00078ef805 */
[----:B------:R-:W-:Y:S01]  /*ccd0*/  STG.E.U8 desc[UR36][R2.64], R5 ;  /* 0x0000000502007986 */ /* 0x000fe2000c101124 */
[----:B------:R-:W-:Y:S05]  /*cce0*/  EXIT ;  /* 0x000000000000794d */ /* 0x000fea0003800000 */
.L_x_11252:
        /* <DEDUP_REMOVED lines=12> */
.L_x_11261:
        /* <DEDUP_REMOVED lines=13> */
.L_x_40968:


//--------------------- .text._ZN2at6native18elementwise_kernelILi128ELi2EZNS0_22gpu_kernel_impl_nocastINS0_13BinaryFunctorIdddZZZNS0_16fmax_kernel_cudaERNS_18TensorIteratorBaseEENKUlvE_clEvENKUlvE_clEvEUlddE_EEEEvS5_RKT_EUliE_EEviT1_ --------------------------
	.section	.text._ZN2at6native18elementwise_kernelILi128ELi2EZNS0_22gpu_kernel_impl_nocastINS0_13BinaryFunctorIdddZZZNS0_16fmax_kernel_cudaERNS_18TensorIteratorBaseEENKUlvE_clEvENKUlvE_clEvEUlddE_EEEEvS5_RKT_EUliE_EEviT1_,"ax",@progbits
	.align	128
        .global         _ZN2at6native18elementwise_kernelILi128ELi2EZNS0_22gpu_kernel_impl_nocastINS0_13BinaryFunctorIdddZZZNS0_16fmax_kernel_cudaERNS_18TensorIteratorBaseEENKUlvE_clEvENKUlvE_clEvEUlddE_EEEEvS5_RKT_EUliE_EEviT1_
        .type           _ZN2at6native18elementwise_kernelILi128ELi2EZNS0_22gpu_kernel_impl_nocastINS0_13BinaryFunctorIdddZZZNS0_16fmax_kernel_cudaERNS_18TensorIteratorBaseEENKUlvE_clEvENKUlvE_clEvEUlddE_EEEEvS5_RKT_EUliE_EEviT1_,@function
        .size           _ZN2at6native18elementwise_kernelILi128ELi2EZNS0_22gpu_kernel_impl_nocastINS0_13BinaryFunctorIdddZZZNS0_16fmax_kernel_cudaERNS_18TensorIteratorBaseEENKUlvE_clEvENKUlvE_clEvEUlddE_EEEEvS5_RKT_EUliE_EEviT1_,(.L_x_40969 - _ZN2at6native18elementwise_kernelILi128ELi2EZNS0_22gpu_kernel_impl_nocastINS0_13BinaryFunctorIdddZZZNS0_16fmax_kernel_cudaERNS_18TensorIteratorBaseEENKUlvE_clEvENKUlvE_clEvEUlddE_EEEEvS5_RKT_EUliE_EEviT1_)
        .other          _ZN2at6native18elementwise_kernelILi128ELi2EZNS0_22gpu_kernel_impl_nocastINS0_13BinaryFunctorIdddZZZNS0_16fmax_kernel_cudaERNS_18TensorIteratorBaseEENKUlvE_clEvENKUlvE_clEvEUlddE_EEEEvS5_RKT_EUliE_EEviT1_,@"STO_CUDA_ENTRY STV_DEFAULT"
_ZN2at6native18elementwise_kernelILi128ELi2EZNS0_22gpu_kernel_impl_nocastINS0_13BinaryFunctorIdddZZZNS0_16fmax_kernel_cudaERNS_18TensorIteratorBaseEENKUlvE_clEvENKUlvE_clEvEUlddE_EEEEvS5_RKT_EUliE_EEviT1_:
.text._ZN2at6native18elementwise_kernelILi128ELi2EZNS0_22gpu_kernel_impl_nocastINS0_13BinaryFunctorIdddZZZNS0_16fmax_kernel_cudaERNS_18TensorIteratorBaseEENKUlvE_clEvENKUlvE_clEvEUlddE_EEEEvS5_RKT_EUliE_EEviT1_:
        /* <DEDUP_REMOVED lines=21> */
[----:B------:R-:W1:Y:S01]  /*0150*/  DSETP.MAX.AND P0, P1, R4, R6, PT ;  /* 0x000000060400722a */ /* 0x000e62000390f000 */
[----:B------:R-:W-:Y:S02]  /*0160*/  MOV R9, R6 ;  /* 0x0000000600097202 */ /* 0x000fe40000000f00 */
[----:B-1----:R-:W-:Y:S02]  /*0170*/  FSEL R15, R0, R13, P0 ;  /* 0x0000000d000f7208 */ /* 0x002fe40000000000 */
[----:B------:R-:W-:Y:S02]  /*0180*/  @P1 LOP3.LUT R15, R13, 0x80000, RZ, 0xfc, !PT ;  /* 0x000800000d0f1812 */ /* 0x000fe400078efcff */
[----:B------:R-:W-:-:S02]  /*0190*/  SEL R8, R4, R9, P0 ;  /* 0x0000000904087207 */ /* 0x000fc40000000000 */
[----:B------:R-:W-:-:S05]  /*01a0*/  MOV R9, R15 ;  /* 0x0000000f00097202 */ /* 0x000fca0000000f00 */
[----:B0-----:R0:W-:Y:S02]  /*01b0*/  STG.E.64 desc[UR6][R10.64], R8 ;  /* 0x000000080a007986 */ /* 0x0011e4000c101b06 */
.L_x_11264:
[----:B------:R-:W-:Y:S05]  /*01c0*/  BSYNC.RECONVERGENT B0 ;  /* 0x0000000000007941 */ /* 0x000fea0003800200 */
.L_x_11263:
        /* <DEDUP_REMOVED lines=9> */
[----:B------:R1:W2:Y:S02]  /*0260*/  DSETP.MAX.AND P0, P1, R2, R4, PT ;  /* 0x000000040200722a */ /* 0x0002a4000390f000 */
[----:B-1----:R-:W-:Y:S02]  /*0270*/  MOV R3, R4 ;  /* 0x0000000400037202 */ /* 0x002fe40000000f00 */
[----:B--2---:R-:W-:Y:S02]  /*0280*/  FSEL R13, R0, R11, P0 ;  /* 0x0000000b000d7208 */ /* 0x004fe40000000000 */
[----:B------:R-:W-:Y:S02]  /*0290*/  @P1 LOP3.LUT R13, R11, 0x80000, RZ, 0xfc, !PT ;  /* 0x000800000b0d1812 */ /* 0x000fe400078efcff */
[----:B------:R-:W-:Y:S02]  /*02a0*/  SEL R2, R2, R3, P0 ;  /* 0x0000000302027207 */ /* 0x000fe40000000000 */
[----:B------:R-:W-:-:S05]  /*02b0*/  MOV R3, R13 ;  /* 0x0000000d00037202 */ /* 0x000fca0000000f00 */
[----:B0-----:R-:W-:Y:S01]  /*02c0*/  STG.E.64 desc[UR6][R8.64], R2 ;  /* 0x0000000208007986 */ /* 0x001fe2000c101b06 */
[----:B------:R-:W-:Y:S05]  /*02d0*/  EXIT ;  /* 0x000000000000794d */ /* 0x000fea0003800000 */
.L_x_11262:
        /* <DEDUP_REMOVED lines=355> */
.L_x_11267:
        /* <DEDUP_REMOVED lines=13> */
[----:B------:R-:W0:Y:S01]  /*19e0*/  DSETP.MAX.AND P1, P2, R6, R8, PT ;  /* 0x000000080600722a */ /* 0x000e220003a2f000 */
[----:B------:R-:W-:Y:S02]  /*19f0*/  MOV R5, R8 ;  /* 0x0000000800057202 */ /* 0x000fe40000000f00 */
[----:B0-----:R-:W-:Y:S02]  /*1a00*/  FSEL R13, R11, R12, P1 ;  /* 0x0000000c0b0d7208 */ /* 0x001fe40000800000 */
[----:B------:R-:W-:Y:S02]  /*1a10*/  @P2 LOP3.LUT R13, R12, 0x80000, RZ, 0xfc, !PT ;  /* 0x000800000c0d2812 */ /* 0x000fe400078efcff */
[----:B------:R-:W-:Y:S02]  /*1a20*/  SEL R4, R4, R5, P1 ;  /* 0x0000000504047207 */ /* 0x000fe40000800000 */
[----:B------:R-:W-:-:S02]  /*1a30*/  IADD3.X R11, PT, PT, RZ, UR9, RZ, P0, !PT ;  /* 0x00000009ff0b7c10 */ /* 0x000fc400087fe4ff */
[----:B------:R-:W-:-:S05]  /*1a40*/  MOV R5, R13 ;  /* 0x0000000d00057202 */ /* 0x000fca0000000f00 */
[----:B------:R0:W-:Y:S02]  /*1a50*/  STG.E.64 desc[UR6][R10.64], R4 ;  /* 0x000000040a007986 */ /* 0x0001e4000c101b06 */
.L_x_11266:
[----:B------:R-:W-:Y:S05]  /*1a60*/  BSYNC.RECONVERGENT B0 ;  /* 0x0000000000007941 */ /* 0x000fea0003800200 */
.L_x_11265:
        /* <DEDUP_REMOVED lines=350> */
.L_x_11268:
        /* <DEDUP_REMOVED lines=13> */
[----:B------:R-:W0:Y:S01]  /*3120*/  DSETP.MAX.AND P1, P2, R4, R6, PT ;  /* 0x000000060400722a */ /* 0x000e220003a2f000 */
[----:B------:R-:W-:Y:S02]  /*3130*/  MOV R3, R6 ;  /* 0x0000000600037202 */ /* 0x000fe40000000f00 */
[----:B0-----:R-:W-:-:S02]  /*3140*/  FSEL R13, R0, R11, P1 ;  /* 0x0000000b000d7208 */ /* 0x001fc40000800000 */
[----:B------:R-:W-:Y:S02]  /*3150*/  @P2 LOP3.LUT R13, R11, 0x80000, RZ, 0xfc, !PT ;  /* 0x000800000b0d2812 */ /* 0x000fe400078efcff */
[----:B------:R-:W-:Y:S02]  /*3160*/  SEL R2, R2, R3, P1 ;  /* 0x0000000302027207 */ /* 0x000fe40000800000 */
[----:B------:R-:W-:-:S05]  /*3170*/  MOV R3, R13 ;  /* 0x0000000d00037202 */ /* 0x000fca0000000f00 */
[----:B------:R-:W-:Y:S01]  /*3180*/  STG.E.64 desc[UR6][R8.64], R2 ;  /* 0x0000000208007986 */ /* 0x000fe2000c101b06 */
[----:B------:R-:W-:Y:S05]  /*3190*/  EXIT ;  /* 0x000000000000794d */ /* 0x000fea0003800000 */
.L_x_11269:
        /* <DEDUP_REMOVED lines=14> */
.L_x_40969:


//--------------------- .text._ZN2at6native27unrolled_elementwise_kernelINS0_13BinaryFunctorIdddZZZNS0_16fmax_kernel_cudaERNS_18TensorIteratorBaseEENKUlvE_clEvENKUlvE_clEvEUlddE_EESt5arrayIPcLm3EELi4E23TrivialOffsetCalculatorILi2EjESC_ILi1EjENS0_6memory15LoadWithoutCastENSF_16StoreWithoutCastEEEviT_T0_T2_T3_T4_T5_ --------------------------
	.section	.text._ZN2at6native27unrolled_elementwise_kernelINS0_13BinaryFunctorIdddZZZNS0_16fmax_kernel_cudaERNS_18TensorIteratorBaseEENKUlvE_clEvENKUlvE_clEvEUlddE_EESt5arrayIPcLm3EELi4E23TrivialOffsetCalculatorILi2EjESC_ILi1EjENS0_6memory15LoadWithoutCastENSF_16StoreWithoutCastEEEviT_T0_T2_T3_T4_T5_,"ax",@progbits
	.align	128
        .global         _ZN2at6native27unrolled_elementwise_kernelINS0_13BinaryFunctorIdddZZZNS0_16fmax_kernel_cudaERNS_18TensorIteratorBaseEENKUlvE_clEvENKUlvE_clEvEUlddE_EESt5arrayIPcLm3EELi4E23TrivialOffsetCalculatorILi2EjESC_ILi1EjENS0_6memory15LoadWithoutCastENSF_16StoreWithoutCastEEEviT_T0_T2_T3_T4_T5_
        .type           _ZN2at6native27unrolled_elementwise_kernelINS0_13BinaryFunctorIdddZZZNS0_16fmax_kernel_cudaERNS_18TensorIteratorBaseEENKUlvE_clEvENKUlvE_clEvEUlddE_EESt5arrayIPcLm3EELi4E23TrivialOffsetCalculatorILi2EjESC_ILi1EjENS0_6memory15LoadWithoutCastENSF_16StoreWithoutCastEEEviT_T0_T2_T3_T4_T5_,@function
        .size           _ZN2at6native27unrolled_elementwise_kernelINS0_13BinaryFunctorIdddZZZNS0_16fmax_kernel_cudaERNS_18TensorIteratorBaseEENKUlvE_clEvENKUlvE_clEvEUlddE_EESt5arrayIPcLm3EELi4E23TrivialOffsetCalculatorILi2EjESC_ILi1EjENS0_6memory15LoadWithoutCastENSF_16StoreWithoutCastEEEviT_T0_T2_T3_T4_T5_,(.L_x_40970 - _ZN2at6native27unrolled_elementwise_kernelINS0_13BinaryFunctorIdddZZZNS0_16fmax_kernel_cudaERNS_18TensorIteratorBaseEENKUlvE_clEvENKUlvE_clEvEUlddE_EESt5arrayIPcLm3EELi4E23TrivialOffsetCalculatorILi2EjESC_ILi1EjENS0_6memory15LoadWithoutCastENSF_16StoreWithoutCastEEEviT_T0_T2_T3_T4_T5_)
        .other          _ZN2at6native27unrolled_elementwise_kernelINS0_13BinaryFunctorIdddZZZNS0_16fmax_kernel_cudaERNS_18TensorIteratorBaseEENKUlvE_clEvENKUlvE_clEvEUlddE_EESt5arrayIPcLm3EELi4E23TrivialOffsetCalculatorILi2EjESC_ILi1EjENS0_6memory15LoadWithoutCastENSF_16StoreWithoutCastEEEviT_T0_T2_T3_T4_T5_,@"STO_CUDA_ENTRY STV_DEFAULT"
_ZN2at6native27unrolled_elementwise_kernelINS0_13BinaryFunctorIdddZZZNS0_16fmax_kernel_cudaERNS_18TensorIteratorBaseEENKUlvE_clEvENKUlvE_clEvEUlddE_EESt5arrayIPcLm3EELi4E23TrivialOffsetCalculatorILi2EjESC_ILi1EjENS0_6memory15LoadWithoutCastENSF_16StoreWithoutCastEEEviT_T0_T2_T3_T4_T5_:
.text._ZN2at6native27unrolled_elementwise_kernelINS0_13BinaryFunctorIdddZZZNS0_16fmax_kernel_cudaERNS_18TensorIteratorBaseEENKUlvE_clEvENKUlvE_clEvEUlddE_EESt5arrayIPcLm3EELi4E23TrivialOffsetCalculatorILi2EjESC_ILi1EjENS0_6memory15LoadWithoutCastENSF_16StoreWithoutCastEEEviT_T0_T2_T3_T4_T5_:
        /* <DEDUP_REMOVED lines=53> */
[----:B----4-:R-:W0:Y:S01]  /*0350*/  DSETP.MAX.AND P0, P1, R10, R12, PT ;  /* 0x0000000c0a00722a */ /* 0x010e22000390f000 */
        /* <DEDUP_REMOVED lines=10> */
[----:B------:R-:W0:Y:S02]  /*0400*/  DSETP.MAX.AND P2, P3, R4, R2, PT ;  /* 0x000000020400722a */ /* 0x000e240003b4f000 */
        /* <DEDUP_REMOVED lines=9> */
[----:B------:R-:W0:Y:S02]  /*04a0*/  DSETP.MAX.AND P4, P5, R8, R6, PT ;  /* 0x000000060800722a */ /* 0x000e240003d8f000 */
        /* <DEDUP_REMOVED lines=9> */
[----:B------:R-:W0:Y:S02]  /*0540*/  DSETP.MAX.AND P1, P2, R18, R16, PT ;  /* 0x000000101200722a */ /* 0x000e240003a2f000 */
        /* <DEDUP_REMOVED lines=19> */
.L_x_11272:
[----:B------:R-:W-:Y:S05]  /*0680*/  BSYNC.RELIABLE B1 ;  /* 0x0000000000017941 */ /* 0x000fea0003800100 */
.L_x_11271:
[----:B------:R-:W-:-:S13]  /*0690*/  ISETP.GE.AND P0, PT, R15, R14, PT ;  /* 0x0000000e0f00720c */ /* 0x000fda0003f06270 */
[----:B0-----:R-:W0:Y:S01]  /*06a0*/  @!P0 LDC.64 R2, c[0x0][0x388] ;  /* 0x0000e200ff028b82 */ /* 0x001e220000000a00 */
[----:B------:R-:W-:Y:S01]  /*06b0*/  @!P0 IMAD R9, R0, 0x200, R15 ;  /* 0x0000020000098824 */ /* 0x000fe200078e020f */
[----:B------:R-:W-:-:S03]  /*06c0*/  @!P0 IADD3 R15, PT, PT, R15, 0x80, RZ ;  /* 0x000000800f0f8810 */ /* 0x000fc60007ffe0ff */
[----:B0-----:R-:W-:-:S05]  /*06d0*/  @!P0 IMAD.WIDE.U32 R2, R9, 0x8, R2 ;  /* 0x0000000809028825 */ /* 0x001fca00078e0002 */
[----:B------:R1:W-:Y:S02]  /*06e0*/  @!P0 STG.E.64 desc[UR4][R2.64], R4 ;  /* 0x0000000402008986 */ /* 0x0003e4000c101b04 */
.L_x_11273:
[----:B------:R-:W-:Y:S05]  /*06f0*/  BSYNC.RECONVERGENT B0 ;  /* 0x0000000000007941 */ /* 0x000fea0003800200 */
.L_x_11270:
        /* <DEDUP_REMOVED lines=8> */
.L_x_11274:
        /* <DEDUP_REMOVED lines=16> */
.L_x_40970:


//--------------------- .text._ZN2at6native29vectorized_elementwise_kernelILi2ENS0_13BinaryFunctorIdddZZZNS0_16fmax_kernel_cudaERNS_18TensorIteratorBaseEENKUlvE_clEvENKUlvE_clEvEUlddE_EESt5arrayIPcLm3EEEEviT0_T1_ --------------------------
	.section	.text._ZN2at6native29vectorized_elementwise_kernelILi2ENS0_13BinaryFunctorIdddZZZNS0_16fmax_kernel_cudaERNS_18TensorIteratorBaseEENKUlvE_clEvENKUlvE_clEvEUlddE_EESt5arrayIPcLm3EEEEviT0_T1_,"ax",@progbits
	.align	128
        .global         _ZN2at6native29vectorized_elementwise_kernelILi2ENS0_13BinaryFunctorIdddZZZNS0_16fmax_kernel_cudaERNS_18TensorIteratorBaseEENKUlvE_clEvENKUlvE_clEvEUlddE_EESt5arrayIPcLm3EEEEviT0_T1_
        .type           _ZN2at6native29vectorized_elementwise_kernelILi2ENS0_13BinaryFunctorIdddZZZNS0_16fmax_kernel_cudaERNS_18TensorIteratorBaseEENKUlvE_clEvENKUlvE_clEvEUlddE_EESt5arrayIPcLm3EEEEviT0_T1_,@function
        .size           _ZN2at6native29vectorized_elementwise_kernelILi2ENS0_13BinaryFunctorIdddZZZNS0_16fmax_kernel_cudaERNS_18TensorIteratorBaseEENKUlvE_clEvENKUlvE_clEvEUlddE_EESt5arrayIPcLm3EEEEviT0_T1_,(.L_x_40971 - _ZN2at6native29vectorized_elementwise_kernelILi2ENS0_13BinaryFunctorIdddZZZNS0_16fmax_kernel_cudaERNS_18TensorIteratorBaseEENKUlvE_clEvENKUlvE_clEvEUlddE_EESt5arrayIPcLm3EEEEviT0_T1_)
        .other          _ZN2at6native29vectorized_elementwise_kernelILi2ENS0_13BinaryFunctorIdddZZZNS0_16fmax_kernel_cudaERNS_18TensorIteratorBaseEENKUlvE_clEvENKUlvE_clEvEUlddE_EESt5arrayIPcLm3EEEEviT0_T1_,@"STO_CUDA_ENTRY STV_DEFAULT"
_ZN2at6native29vectorized_elementwise_kernelILi2ENS0_13BinaryFunctorIdddZZZNS0_16fmax_kernel_cudaERNS_18TensorIteratorBaseEENKUlvE_clEvENKUlvE_clEvEUlddE_EESt5arrayIPcLm3EEEEviT0_T1_:
.text._ZN2at6native29vectorized_elementwise_kernelILi2ENS0_13BinaryFunctorIdddZZZNS0_16fmax_kernel_cudaERNS_18TensorIteratorBaseEENKUlvE_clEvENKUlvE_clEvEUlddE_EESt5arrayIPcLm3EEEEviT0_T1_:
        /* <DEDUP_REMOVED lines=100> */
[----:B------:R0:W1:Y:S02]  /*0640*/  DSETP.MAX.AND P3, P5, R6, R4, PT ;  /* 0x000000040600722a */ /* 0x0000640003d6f000 */
        /* <DEDUP_REMOVED lines=10> */
[----:B------:R-:W0:Y:S02]  /*06f0*/  DSETP.MAX.AND P6, P0, R10, R8, PT ;  /* 0x000000080a00722a */ /* 0x000e2400038cf000 */
        /* <DEDUP_REMOVED lines=9> */
[----:B------:R-:W0:Y:S02]  /*0790*/  DSETP.MAX.AND P1, P2, R14, R12, PT ;  /* 0x0000000c0e00722a */ /* 0x000e240003a2f000 */
        /* <DEDUP_REMOVED lines=8> */
[----:B------:R-:W0:Y:S02]  /*0820*/  DSETP.MAX.AND P3, P4, R18, R16, PT ;  /* 0x000000101200722a */ /* 0x000e240003c6f000 */
        /* <DEDUP_REMOVED lines=11> */
[----:B------:R-:W0:Y:S02]  /*08e0*/  DSETP.MAX.AND P5, P6, R22, R20, PT ;  /* 0x000000141600722a */ /* 0x000e240003eaf000 */
[----:B0-----:R-:W-:Y:S02]  /*08f0*/  FSEL R13, R13, R14, P5 ;  /* 0x0000000e0d0d7208 */ /* 0x001fe40002800000 */
[----:B------:R-:W-:Y:S02]  /*0900*/  @P6 LOP3.LUT R13, R14, 0x80000, RZ, 0xfc, !PT ;  /* 0x000800000e0d6812 */ /* 0x000fe400078efcff */
[----:B------:R-:W-:Y:S02]  /*0910*/  MOV R14, R27 ;  /* 0x0000001b000e7202 */ /* 0x000fe40000000f00 */
[----:B------:R-:W-:-:S15]  /*0920*/  SEL R12, R22, R20, P5 ;  /* 0x00000014160c7207 */ /* 0x000fde0002800000 */
[----:B------:R-:W-:-:S15]  /*0930*/  NOP ;  /* 0x0000000000007918 */ /* 0x000fde0000000000 */
[----:B------:R-:W-:-:S15]  /*0940*/  NOP ;  /* 0x0000000000007918 */ /* 0x000fde0000000000 */
[----:B------:R-:W-:-:S11]  /*0950*/  NOP ;  /* 0x0000000000007918 */ /* 0x000fd60000000000 */
[----:B------:R-:W0:Y:S02]  /*0960*/  DSETP.MAX.AND P1, P0, R26, R24, PT ;  /* 0x000000181a00722a */ /* 0x000e24000382f000 */
[----:B0-----:R-:W-:Y:S02]  /*0970*/  FSEL R15, R14, R17, P1 ;  /* 0x000000110e0f7208 */ /* 0x001fe40000800000 */
[----:B------:R-:W-:Y:S02]  /*0980*/  @P0 LOP3.LUT R15, R17, 0x80000, RZ, 0xfc, !PT ;  /* 0x00080000110f0812 */ /* 0x000fe400078efcff */
[----:B------:R-:W-:-:S15]  /*0990*/  SEL R14, R26, R24, P1 ;  /* 0x000000181a0e7207 */ /* 0x000fde0000800000 */
[----:B------:R-:W-:-:S15]  /*09a0*/  NOP ;  /* 0x0000000000007918 */ /* 0x000fde0000000000 */
[----:B------:R-:W-:-:S15]  /*09b0*/  NOP ;  /* 0x0000000000007918 */ /* 0x000fde0000000000 */
[----:B------:R-:W-:-:S13]  /*09c0*/  NOP ;  /* 0x0000000000007918 */ /* 0x000fda0000000000 */
[----:B------:R-:W0:Y:S02]  /*09d0*/  DSETP.MAX.AND P2, P3, R30, R28, PT ;  /* 0x0000001c1e00722a */ /* 0x000e240003b4f000 */
[----:B0-----:R-:W-:Y:S02]  /*09e0*/  FSEL R17, R16, R19, P2 ;  /* 0x0000001310117208 */ /* 0x001fe40001000000 */
[----:B------:R-:W-:Y:S01]  /*09f0*/  @P3 LOP3.LUT R17, R19, 0x80000, RZ, 0xfc, !PT ;  /* 0x0008000013113812 */ /* 0x000fe200078efcff */
[----:B------:R-:W-:Y:S01]  /*0a00*/  IMAD.MOV.U32 R19, RZ, RZ, R33 ;  /* 0x000000ffff137224 */ /* 0x000fe200078e0021 */
[----:B------:R-:W-:-:S15]  /*0a10*/  SEL R16, R30, R28, P2 ;  /* 0x0000001c1e107207 */ /* 0x000fde0001000000 */
[----:B------:R-:W-:-:S15]  /*0a20*/  NOP ;  /* 0x0000000000007918 */ /* 0x000fde0000000000 */
[----:B------:R-:W-:-:S15]  /*0a30*/  NOP ;  /* 0x0000000000007918 */ /* 0x000fde0000000000 */
[----:B------:R-:W-:-:S13]  /*0a40*/  NOP ;  /* 0x0000000000007918 */ /* 0x000fda0000000000 */
[----:B------:R-:W0:Y:S02]  /*0a50*/  DSETP.MAX.AND P0, P1, R34, R32, PT ;  /* 0x000000202200722a */ /* 0x000e24000390f000 */
        /* <DEDUP_REMOVED lines=18> */
.L_x_11278:
[----:B------:R-:W-:-:S13]  /*0b80*/  ISETP.GE.U32.AND P0, PT, R3, R2, PT ;  /* 0x000000020300720c */ /* 0x000fda0003f06070 */
[----:B------:R-:W-:Y:S05]  /*0b90*/  @P0 BRA `(.L_x_11280) ;  /* 0x0000000000300947 */ /* 0x000fea0003800000 */
[----:B0-----:R-:W0:Y:S01]  /*0ba0*/  LDC.64 R4, c[0x0][0x388] ;  /* 0x0000e200ff047b82 */ /* 0x001e220000000a00 */
[----:B------:R-:W-:Y:S01]  /*0bb0*/  IADD3 R7, PT, PT, R0, R3, RZ ;  /* 0x0000000300077210 */ /* 0x000fe20007ffe0ff */
[----:B------:R-:W-:-:S04]  /*0bc0*/  VIADD R3, R3, 0x80 ;  /* 0x0000008003037836 */ /* 0x000fc80000000000 */
[----:B0-----:R-:W-:-:S05]  /*0bd0*/  IMAD.WIDE.U32 R4, R7, 0x8, R4 ;  /* 0x0000000807047825 */ /* 0x001fca00078e0004 */
[----:B------:R1:W-:Y:S02]  /*0be0*/  STG.E.64 desc[UR4][R4.64], R8 ;  /* 0x0000000804007986 */ /* 0x0003e4000c101b04 */
.L_x_11279:
[----:B------:R-:W-:-:S13]  /*0bf0*/  ISETP.GE.U32.AND P0, PT, R3, R2, PT ;  /* 0x000000020300720c */ /* 0x000fda0003f06070 */
[----:B------:R-:W-:Y:S05]  /*0c00*/  @P0 BRA `(.L_x_11281) ;  /* 0x0000000000300947 */ /* 0x000fea0003800000 */
[----:B01----:R-:W0:Y:S01]  /*0c10*/  LDC.64 R4, c[0x0][0x388] ;  /* 0x0000e200ff047b82 */ /* 0x003e220000000a00 */
[----:B------:R-:W-:Y:S02]  /*0c20*/  IMAD.IADD R7, R0, 0x1, R3 ;  /* 0x0000000100077824 */ /* 0x000fe400078e0203 */
[----:B------:R-:W-:Y:S02]  /*0c30*/  VIADD R3, R3, 0x80 ;  /* 0x0000008003037836 */ /* 0x000fe40000000000 */
[----:B0-----:R-:W-:-:S05]  /*0c40*/  IMAD.WIDE.U32 R4, R7, 0x8, R4 ;  /* 0x0000000807047825 */ /* 0x001fca00078e0004 */
[----:B------:R1:W-:Y:S02]  /*0c50*/  STG.E.64 desc[UR4][R4.64], R10 ;  /* 0x0000000a04007986 */ /* 0x0003e4000c101b04 */
.L_x_11280:
[----:B------:R-:W-:-:S13]  /*0c60*/  ISETP.GE.U32.AND P0, PT, R3, R2, PT ;  /* 0x000000020300720c */ /* 0x000fda0003f06070 */
[----:B------:R-:W-:Y:S05]  /*0c70*/  @P0 BRA `(.L_x_11282) ;  /* 0x0000000000340947 */ /* 0x000fea0003800000 */
[----:B01----:R-:W0:Y:S01]  /*0c80*/  LDC.64 R4, c[0x0][0x388] ;  /* 0x0000e200ff047b82 */ /* 0x003e220000000a00 */
[----:B------:R-:W-:Y:S01]  /*0c90*/  IMAD.IADD R7, R0, 0x1, R3 ;  /* 0x0000000100077824 */ /* 0x000fe200078e0203 */
[----:B------:R-:W-:-:S03]  /*0ca0*/  IADD3 R3, PT, PT, R3, 0x80, RZ ;  /* 0x0000008003037810 */ /* 0x000fc60007ffe0ff */
[----:B0-----:R-:W-:-:S05]  /*0cb0*/  IMAD.WIDE.U32 R4, R7, 0x8, R4 ;  /* 0x0000000807047825 */ /* 0x001fca00078e0004 */
[----:B------:R2:W-:Y:S02]  /*0cc0*/  STG.E.64 desc[UR4][R4.64], R12 ;  /* 0x0000000c04007986 */ /* 0x0005e4000c101b04 */
.L_x_11281:
        /* <DEDUP_REMOVED lines=8> */
.L_x_11282:
[----:B------:R-:W-:Y:S05]  /*0d50*/  BSYNC.RELIABLE B1 ;  /* 0x0000000000017941 */ /* 0x000fea0003800100 */
.L_x_11277:
[----:B------:R-:W-:-:S13]  /*0d60*/  ISETP.GE.U32.AND P0, PT, R3, R2, PT ;  /* 0x000000020300720c */ /* 0x000fda0003f06070 */
[----:B012---:R-:W0:Y:S01]  /*0d70*/  @!P0 LDC.64 R4, c[0x0][0x388] ;  /* 0x0000e200ff048b82 */ /* 0x007e220000000a00 */
[----:B------:R-:W-:Y:S02]  /*0d80*/  @!P0 IMAD.IADD R7, R0, 0x1, R3 ;  /* 0x0000000100078824 */ /* 0x000fe400078e0203 */
[----:B------:R-:W-:Y:S02]  /*0d90*/  @!P0 VIADD R3, R3, 0x80 ;  /* 0x0000008003038836 */ /* 0x000fe40000000000 */
[----:B0-----:R-:W-:-:S05]  /*0da0*/  @!P0 IMAD.WIDE.U32 R4, R7, 0x8, R4 ;  /* 0x0000000807048825 */ /* 0x001fca00078e0004 */
[----:B------:R3:W-:Y:S02]  /*0db0*/  @!P0 STG.E.64 desc[UR4][R4.64], R16 ;  /* 0x0000001004008986 */ /* 0x0007e4000c101b04 */
.L_x_11283:
[----:B------:R-:W-:Y:S05]  /*0dc0*/  BSYNC.RECONVERGENT B0 ;  /* 0x0000000000007941 */ /* 0x000fea0003800200 */
.L_x_11276:
        /* <DEDUP_REMOVED lines=8> */
.L_x_11275:
        /* <DEDUP_REMOVED lines=17> */
[----:B------:R0:W1:Y:S02]  /*0f60*/  DSETP.MAX.AND P0, P1, R6, R10, PT ;  /* 0x0000000a0600722a */ /* 0x000064000390f000 */
        /* <DEDUP_REMOVED lines=9> */
[----:B------:R-:W0:Y:S02]  /*1000*/  DSETP.MAX.AND P2, P5, R4, R8, PT ;  /* 0x000000080400722a */ /* 0x000e240003d4f000 */
        /* <DEDUP_REMOVED lines=8> */
[----:B------:R-:W0:Y:S02]  /*1090*/  DSETP.MAX.AND P6, P3, R14, R18, PT ;  /* 0x000000120e00722a */ /* 0x000e240003bcf000 */
        /* <DEDUP_REMOVED lines=9> */
[----:B------:R-:W0:Y:S02]  /*1130*/  DSETP.MAX.AND P4, P0, R12, R16, PT ;  /* 0x000000100c00722a */ /* 0x000e24000388f000 */
        /* <DEDUP_REMOVED lines=13> */
[----:B------:R-:W0:Y:S02]  /*1210*/  DSETP.MAX.AND P1, P2, R20, R24, PT ;  /* 0x000000181400722a */ /* 0x000e240003a2f000 */
        /* <DEDUP_REMOVED lines=8> */
[----:B------:R-:W0:Y:S02]  /*12a0*/  DSETP.MAX.AND P6, P5, R22, R26, PT ;  /* 0x0000001a1600722a */ /* 0x000e240003dcf000 */
[----:B0-----:R-:W-:Y:S01]  /*12b0*/  SEL R16, R16, R15, P6 ;  /* 0x0000000f10107207 */ /* 0x001fe20003000000 */
[----:B------:R-:W-:Y:S01]  /*12c0*/  IMAD.MOV.U32 R15, RZ, RZ, R34 ;  /* 0x000000ffff0f7224 */ /* 0x000fe200078e0022 */
[----:B------:R-:W-:Y:S02]  /*12d0*/  FSEL R17, R23, R27, P6 ;  /* 0x0000001b17117208 */ /* 0x000fe40003000000 */
[----:B------:R-:W-:-:S15]  /*12e0*/  @P5 LOP3.LUT R17, R27, 0x80000, RZ, 0xfc, !PT ;  /* 0x000800001b115812 */ /* 0x000fde00078efcff */
[----:B------:R-:W-:-:S15]  /*12f0*/  NOP ;  /* 0x0000000000007918 */ /* 0x000fde0000000000 */
[----:B------:R-:W-:-:S15]  /*1300*/  NOP ;  /* 0x0000000000007918 */ /* 0x000fde0000000000 */
[----:B------:R-:W-:-:S13]  /*1310*/  NOP ;  /* 0x0000000000007918 */ /* 0x000fda0000000000 */
[----:B------:R-:W0:Y:S02]  /*1320*/  DSETP.MAX.AND P4, P3, R28, R32, PT ;  /* 0x000000201c00722a */ /* 0x000e240003b8f000 */
        /* <DEDUP_REMOVED lines=8> */
[----:B------:R-:W0:Y:S02]  /*13b0*/  DSETP.MAX.AND P0, P1, R30, R34, PT ;  /* 0x000000221e00722a */ /* 0x000e24000390f000 */
        /* <DEDUP_REMOVED lines=22> */
.L_x_11284:
        /* <DEDUP_REMOVED lines=14> */
.L_x_40971:


//--------------------- .text._ZN2at6native29vectorized_elementwise_kernelILi4ENS0_13BinaryFunctorIdddZZZNS0_16fmax_kernel_cudaERNS_18TensorIteratorBaseEENKUlvE_clEvENKUlvE_clEvEUlddE_EESt5arrayIPcLm3EEEEviT0_T1_ --------------------------
	.section	.text._ZN2at6native29vectorized_elementwise_kernelILi4ENS0_13BinaryFunctorIdddZZZNS0_16fmax_kernel_cudaERNS_18TensorIteratorBaseEENKUlvE_clEvENKUlvE_clEvEUlddE_EESt5arrayIPcLm3EEEEviT0_T1_,"ax",@progbits
	.align	128
        .global         _ZN2at6native29vectorized_elementwise_kernelILi4ENS0_13BinaryFunctorIdddZZZNS0_16fmax_kernel_cudaERNS_18TensorIteratorBaseEENKUlvE_clEvENKUlvE_clEvEUlddE_EESt5arrayIPcLm3EEEEviT0_T1_
        .type           _ZN2at6native29vectorized_elementwise_kernelILi4ENS0_13BinaryFunctorIdddZZZNS0_16fmax_kernel_cudaERNS_18TensorIteratorBaseEENKUlvE_clEvENKUlvE_clEvEUlddE_EESt5arrayIPcLm3EEEEviT0_T1_,@function
        .size           _ZN2at6native29vectorized_elementwise_kernelILi4ENS0_13BinaryFunctorIdddZZZNS0_16fmax_kernel_cudaERNS_18TensorIteratorBaseEENKUlvE_clEvENKUlvE_clEvEUlddE_EESt5arrayIPcLm3EEEEviT0_T1_,(.L_x_40972 - _ZN2at6native29vectorized_elementwise_kernelILi4ENS0_13BinaryFunctorIdddZZZNS0_16fmax_kernel_cudaERNS_18TensorIteratorBaseEENKUlvE_clEvENKUlvE_clEvEUlddE_EESt5arrayIPcLm3EEEEviT0_T1_)
        .other          _ZN2at6native29vectorized_elementwise_kernelILi4ENS0_13BinaryFunctorIdddZZZNS0_16fmax_kernel_cudaERNS_18TensorIteratorBaseEENKUlvE_clEvENKUlvE_clEvEUlddE_EESt5arrayIPcLm3EEEEviT0_T1_,@"STO_CUDA_ENTRY STV_DEFAULT"
_ZN2at6native29vectorized_elementwise_kernelILi4ENS0_13BinaryFunctorIdddZZZNS0_16fmax_kernel_cudaERNS_18TensorIteratorBaseEENKUlvE_clEvENKUlvE_clEvEUlddE_EESt5arrayIPcLm3EEEEviT0_T1_:
.text._ZN2at6native29vectorized_elementwise_kernelILi4ENS0_13BinaryFunctorIdddZZZNS0_16fmax_kernel_cudaERNS_18TensorIteratorBaseEENKUlvE_clEvENKUlvE_clEvEUlddE_EESt5arrayIPcLm3EEEEviT0_T1_:
        /* <DEDUP_REMOVED lines=111> */
[----:B------:R-:W0:Y:S02]  /*06f0*/  DSETP.MAX.AND P6, P0, R10, R8, PT ;  /* 0x000000080a00722a */ /* 0x000e2400038cf000 */
        /* <DEDUP_REMOVED lines=18> */
[----:B------:R-:W0:Y:S02]  /*0820*/  DSETP.MAX.AND P3, P4, R18, R16, PT ;  /* 0x000000101200722a */ /* 0x000e240003c6f000 */
        /* <DEDUP_REMOVED lines=53> */
.L_x_11288:
[----:B------:R-:W-:-:S13]  /*0b80*/  ISETP.GE.U32.AND P0, PT, R3, R2, PT ;  /* 0x000000020300720c */ /* 0x000fda0003f06070 */
[----:B------:R-:W-:Y:S05]  /*0b90*/  @P0 BRA `(.L_x_11290) ;  /* 0x0000000000300947 */ /* 0x000fea0003800000 */
[----:B0-----:R-:W0:Y:S01]  /*0ba0*/  LDC.64 R4, c[0x0][0x388] ;  /* 0x0000e200ff047b82 */ /* 0x001e220000000a00 */
[----:B------:R-:W-:Y:S02]  /*0bb0*/  IMAD.IADD R7, R0, 0x1, R3 ;  /* 0x0000000100077824 */ /* 0x000fe400078e0203 */
[----:B------:R-:W-:Y:S02]  /*0bc0*/  VIADD R3, R3, 0x80 ;  /* 0x0000008003037836 */ /* 0x000fe40000000000 */
[----:B0-----:R-:W-:-:S05]  /*0bd0*/  IMAD.WIDE.U32 R4, R7, 0x8, R4 ;  /* 0x0000000807047825 */ /* 0x001fca00078e0004 */
[----:B------:R1:W-:Y:S02]  /*0be0*/  STG.E.64 desc[UR4][R4.64], R8 ;  /* 0x0000000804007986 */ /* 0x0003e4000c101b04 */
.L_x_11289:
[----:B------:R-:W-:-:S13]  /*0bf0*/  ISETP.GE.U32.AND P0, PT, R3, R2, PT ;  /* 0x000000020300720c */ /* 0x000fda0003f06070 */
[----:B------:R-:W-:Y:S05]  /*0c00*/  @P0 BRA `(.L_x_11291) ;  /* 0x0000000000300947 */ /* 0x000fea0003800000 */
[----:B01----:R-:W0:Y:S01]  /*0c10*/  LDC.64 R4, c[0x0][0x388] ;  /* 0x0000e200ff047b82 */ /* 0x003e220000000a00 */
[----:B------:R-:W-:Y:S01]  /*0c20*/  IADD3 R7, PT, PT, R0, R3, RZ ;  /* 0x0000000300077210 */ /* 0x000fe20007ffe0ff */
[----:B------:R-:W-:-:S04]  /*0c30*/  VIADD R3, R3, 0x80 ;  /* 0x0000008003037836 */ /* 0x000fc80000000000 */
[----:B0-----:R-:W-:-:S05]  /*0c40*/  IMAD.WIDE.U32 R4, R7, 0x8, R4 ;  /* 0x0000000807047825 */ /* 0x001fca00078e0004 */
[----:B------:R1:W-:Y:S02]  /*0c50*/  STG.E.64 desc[UR4][R4.64], R10 ;  /* 0x0000000a04007986 */ /* 0x0003e4000c101b04 */
.L_x_11290:
[----:B------:R-:W-:-:S13]  /*0c60*/  ISETP.GE.U32.AND P0, PT, R3, R2, PT ;  /* 0x000000020300720c */ /* 0x000fda0003f06070 */
[----:B------:R-:W-:Y:S05]  /*0c70*/  @P0 BRA `(.L_x_11292) ;  /* 0x0000000000340947 */ /* 0x000fea0003800000 */
[----:B01----:R-:W0:Y:S01]  /*0c80*/  LDC.64 R4, c[0x0][0x388] ;  /* 0x0000e200ff047b82 */ /* 0x003e220000000a00 */
[----:B------:R-:W-:Y:S02]  /*0c90*/  IMAD.IADD R7, R0, 0x1, R3 ;  /* 0x0000000100077824 */ /* 0x000fe400078e0203 */
[----:B------:R-:W-:Y:S02]  /*0ca0*/  VIADD R3, R3, 0x80 ;  /* 0x0000008003037836 */ /* 0x000fe40000000000 */
[----:B0-----:R-:W-:-:S05]  /*0cb0*/  IMAD.WIDE.U32 R4, R7, 0x8, R4 ;  /* 0x0000000807047825 */ /* 0x001fca00078e0004 */
[----:B------:R2:W-:Y:S02]  /*0cc0*/  STG.E.64 desc[UR4][R4.64], R12 ;  /* 0x0000000c04007986 */ /* 0x0005e4000c101b04 */
.L_x_11291:
        /* <DEDUP_REMOVED lines=8> */
.L_x_11292:
[----:B------:R-:W-:Y:S05]  /*0d50*/  BSYNC.RELIABLE B1 ;  /* 0x0000000000017941 */ /* 0x000fea0003800100 */
.L_x_11287:
[----:B------:R-:W-:-:S13]  /*0d60*/  ISETP.GE.U32.AND P0, PT, R3, R2, PT ;  /* 0x000000020300720c */ /* 0x000fda0003f06070 */
[----:B012---:R-:W0:Y:S01]  /*0d70*/  @!P0 LDC.64 R4, c[0x0][0x388] ;  /* 0x0000e200ff048b82 */ /* 0x007e220000000a00 */
[----:B------:R-:W-:Y:S02]  /*0d80*/  @!P0 IMAD.IADD R7, R0, 0x1, R3 ;  /* 0x0000000100078824 */ /* 0x000fe400078e0203 */
[----:B------:R-:W-:Y:S02]  /*0d90*/  @!P0 VIADD R3, R3, 0x80 ;  /* 0x0000008003038836 */ /* 0x000fe40000000000 */
[----:B0-----:R-:W-:-:S05]  /*0da0*/  @!P0 IMAD.WIDE.U32 R4, R7, 0x8, R4 ;  /* 0x0000000807048825 */ /* 0x001fca00078e0004 */
[----:B------:R3:W-:Y:S02]  /*0db0*/  @!P0 STG.E.64 desc[UR4][R4.64], R16 ;  /* 0x0000001004008986 */ /* 0x0007e4000c101b04 */
.L_x_11293:
[----:B------:R-:W-:Y:S05]  /*0dc0*/  BSYNC.RECONVERGENT B0 ;  /* 0x0000000000007941 */ /* 0x000fea0003800200 */
.L_x_11286:
        /* <DEDUP_REMOVED lines=8> */
.L_x_11285:
        /* <DEDUP_REMOVED lines=12> */
[----:B----4-:R0:W1:Y:S02]  /*0f10*/  DSETP.MAX.AND P0, P1, R10, R18, PT ;  /* 0x000000120a00722a */ /* 0x010064000390f000 */
        /* <DEDUP_REMOVED lines=11> */
[----:B------:R0:W1:Y:S02]  /*0fd0*/  DSETP.MAX.AND P2, P5, R4, R12, PT ;  /* 0x0000000c0400722a */ /* 0x0000640003d4f000 */
        /* <DEDUP_REMOVED lines=11> */
[----:B------:R1:W2:Y:S02]  /*1090*/  DSETP.MAX.AND P6, P3, R6, R14, PT ;  /* 0x0000000e0600722a */ /* 0x0002a40003bcf000 */
        /* <DEDUP_REMOVED lines=10> */
[----:B------:R-:W1:Y:S02]  /*1140*/  DSETP.MAX.AND P4, P0, R8, R16, PT ;  /* 0x000000100800722a */ /* 0x000e64000388f000 */
        /* <DEDUP_REMOVED lines=29> */
[----:B------:R-:W0:Y:S02]  /*1320*/  DSETP.MAX.AND P4, P3, R24, R32, PT ;  /* 0x000000201800722a */ /* 0x000e240003b8f000 */
[----:B0-----:R-:W-:Y:S01]  /*1330*/  SEL R18, R11, R18, P4 ;  /* 0x000000120b127207 */ /* 0x001fe20002000000 */
[----:B------:R-:W-:-:S15]  /*1340*/  IMAD.MOV.U32 R11, RZ, RZ, R3 ;  /* 0x000000ffff0b7224 */ /* 0x000fde00078e0003 */
[----:B------:R-:W-:-:S15]  /*1350*/  NOP ;  /* 0x0000000000007918 */ /* 0x000fde0000000000 */
[----:B------:R-:W-:-:S15]  /*1360*/  NOP ;  /* 0x0000000000007918 */ /* 0x000fde0000000000 */
[----:B------:R-:W-:-:S15]  /*1370*/  NOP ;  /* 0x0000000000007918 */ /* 0x000fde0000000000 */
[----:B------:R-:W-:-:S01]  /*1380*/  NOP ;  /* 0x0000000000007918 */ /* 0x000fc20000000000 */
[----:B------:R-:W0:Y:S02]  /*1390*/  DSETP.MAX.AND P0, P1, R26, R34, PT ;  /* 0x000000221a00722a */ /* 0x000e24000390f000 */
        /* <DEDUP_REMOVED lines=17> */
.L_x_11294:
        /* <DEDUP_REMOVED lines=13> */
.L_x_40972:


//--------------------- .text._ZN2at6native29vectorized_elementwise_kernelILi8ENS0_13BinaryFunctorIdddZZZNS0_16fmax_kernel_cudaERNS_18TensorIteratorBaseEENKUlvE_clEvENKUlvE_clEvEUlddE_EESt5arrayIPcLm3EEEEviT0_T1_ --------------------------
	.section	.text._ZN2at6native29vectorized_elementwise_kernelILi8ENS0_13BinaryFunctorIdddZZZNS0_16fmax_kernel_cudaERNS_18TensorIteratorBaseEENKUlvE_clEvENKUlvE_clEvEUlddE_EESt5arrayIPcLm3EEEEviT0_T1_,"ax",@progbits
	.align	128
        .global         _ZN2at6native29vectorized_elementwise_kernelILi8ENS0_13BinaryFunctorIdddZZZNS0_16fmax_kernel_cudaERNS_18TensorIteratorBaseEENKUlvE_clEvENKUlvE_clEvEUlddE_EESt5arrayIPcLm3EEEEviT0_T1_
        .type           _ZN2at6native29vectorized_elementwise_kernelILi8ENS0_13BinaryFunctorIdddZZZNS0_16fmax_kernel_cudaERNS_18TensorIteratorBaseEENKUlvE_clEvENKUlvE_clEvEUlddE_EESt5arrayIPcLm3EEEEviT0_T1_,@function
        .size           _ZN2at6native29vectorized_elementwise_kernelILi8ENS0_13BinaryFunctorIdddZZZNS0_16fmax_kernel_cudaERNS_18TensorIteratorBaseEENKUlvE_clEvENKUlvE_clEvEUlddE_EESt5arrayIPcLm3EEEEviT0_T1_,(.L_x_40973 - _ZN2at6native29vectorized_elementwise_kernelILi8ENS0_13BinaryFunctorIdddZZZNS0_16fmax_kernel_cudaERNS_18TensorIteratorBaseEENKUlvE_clEvENKUlvE_clEvEUlddE_EESt5arrayIPcLm3EEEEviT0_T1_)
        .other          _ZN2at6native29vectorized_elementwise_kernelILi8ENS0_13BinaryFunctorIdddZZZNS0_16fmax_kernel_cudaERNS_18TensorIteratorBaseEENKUlvE_clEvENKUlvE_clEvEUlddE_EESt5arrayIPcLm3EEEEviT0_T1_,@"STO_CUDA_ENTRY STV_DEFAULT"
_ZN2at6native29vectorized_elementwise_kernelILi8ENS0_13BinaryFunctorIdddZZZNS0_16fmax_kernel_cudaERNS_18TensorIteratorBaseEENKUlvE_clEvENKUlvE_clEvEUlddE_EESt5arrayIPcLm3EEEEviT0_T1_:
.text._ZN2at6native29vectorized_elementwise_kernelILi8ENS0_13BinaryFunctorIdddZZZNS0_16fmax_kernel_cudaERNS_18TensorIteratorBaseEENKUlvE_clEvENKUlvE_clEvEUlddE_EESt5arrayIPcLm3EEEEviT0_T1_:
[----:B------:R-:W-:Y:S01]  /*0000*/  LDC R1, c[0x0][0x37c] ;  /* 0x0000df00ff017b82 */ /* 0x000fe20000000800 */
[----:B------:R-:W-:Y:S05]  /*0010*/  EXIT ;  /* 0x000000000000794d */ /* 0x000fea0003800000 */
.L_x_11295:
        /* <DEDUP_REMOVED lines=14> */
.L_x_40973:


//--------------------- .text._ZN2at6native18elementwise_kernelILi128ELi4EZNS0_15gpu_kernel_implINS0_13AUnaryFunctorIN3c108BFloat16ES5_S5_ZZZNS0_19minimum_kernel_cudaERNS_18TensorIteratorBaseEENKUlvE0_clEvENKUlvE2_clEvEUlS5_S5_E_EEEEvS7_RKT_EUliE_EEviT1_ --------------------------
	.section	.text._ZN2at6native18elementwise_kernelILi128ELi4EZNS0_15gpu_kernel_implINS0_13AUnaryFunctorIN3c108BFloat16ES5_S5_ZZZNS0_19minimum_kernel_cudaERNS_18TensorIteratorBaseEENKUlvE0_clEvENKUlvE2_clEvEUlS5_S5_E_EEEEvS7_RKT_EUliE_EEviT1_,"ax",@progbits
	.align	128
        .global         _ZN2at6native18elementwise_kernelILi128ELi4EZNS0_15gpu_kernel_implINS0_13AUnaryFunctorIN3c108BFloat16ES5_S5_ZZZNS0_19minimum_kernel_cudaERNS_18TensorIteratorBaseEENKUlvE0_clEvENKUlvE2_clEvEUlS5_S5_E_EEEEvS7_RKT_EUliE_EEviT1_
        .type           _ZN2at6native18elementwise_kernelILi128ELi4EZNS0_15gpu_kernel_implINS0_13AUnaryFunctorIN3c108BFloat16ES5_S5_ZZZNS0_19minimum_kernel_cudaERNS_18TensorIteratorBaseEENKUlvE0_clEvENKUlvE2_clEvEUlS5_S5_E_EEEEvS7_RKT_EUliE_EEviT1_,@function
        .size           _ZN2at6native18elementwise_kernelILi128ELi4EZNS0_15gpu_kernel_implINS0_13AUnaryFunctorIN3c108BFloat16ES5_S5_ZZZNS0_19minimum_kernel_cudaERNS_18TensorIteratorBaseEENKUlvE0_clEvENKUlvE2_clEvEUlS5_S5_E_EEEEvS7_RKT_EUliE_EEviT1_,(.L_x_40974 - _ZN2at6native18elementwise_kernelILi128ELi4EZNS0_15gpu_kernel_implINS0_13AUnaryFunctorIN3c108BFloat16ES5_S5_ZZZNS0_19minimum_kernel_cudaERNS_18TensorIteratorBaseEENKUlvE0_clEvENKUlvE2_clEvEUlS5_S5_E_EEEEvS7_RKT_EUliE_EEviT1_)
        .other          _ZN2at6native18elementwise_kernelILi128ELi4EZNS0_15gpu_kernel_implINS0_13AUnaryFunctorIN3c108BFloat16ES5_S5_ZZZNS0_19minimum_kernel_cudaERNS_18TensorIteratorBaseEENKUlvE0_clEvENKUlvE2_clEvEUlS5_S5_E_EEEEvS7_RKT_EUliE_EEviT1_,@"STO_CUDA_ENTRY STV_DEFAULT"
_ZN2at6native18elementwise_kernelILi128ELi4EZNS0_15gpu_kernel_implINS0_13AUnaryFunctorIN3c108BFloat16ES5_S5_ZZZNS0_19minimum_kernel_cudaERNS_18TensorIteratorBaseEENKUlvE0_clEvENKUlvE2_clEvEUlS5_S5_E_EEEEvS7_RKT_EUliE_EEviT1_:
.text._ZN2at6native18elementwise_kernelILi128ELi4EZNS0_15gpu_kernel_implINS0_13AUnaryFunctorIN3c108BFloat16ES5_S5_ZZZNS0_19minimum_kernel_cudaERNS_18TensorIteratorBaseEENKUlvE0_clEvENKUlvE2_clEvEUlS5_S5_E_EEEEvS7_RKT_EUliE_EEviT1_:
[----:B------:R-:W0:Y:S01]  /*0000*/  LDC R1, c[0x0][0x37c] ;  /* 0x0000df00ff017b82 */ /* 0x000e220000000800 */
[----:B------:R-:W1:Y:S07]  /*0010*/  S2R R17, SR_TID.X ;  /* 0x0000000000117919 */ /* 0x000e6e0000002100 */
[----:B------:R-:W2:Y:S01]  /*0020*/  S2UR UR4, SR_CTAID.X ;  /* 0x00000000000479c3 */ /* 0x000ea20000002500 */
[----:B------:R-:W3:Y:S01]  /*0030*/  LDCU UR39, c[0x0][0x388] ;  /* 0x00007100ff2777ac */ /* 0x000ee20008000800 */
[----:B------:R-:W-:Y:S01]  /*0040*/  BSSY.RECONVERGENT B6, `(.L_x_11296) ;  /* 0x000033a000067945 */ /* 0x000fe20003800200 */
[----:B------:R-:W4:Y:S01]  /*0050*/  LDCU UR5, c[0x0][0x380] ;  /* 0x00007000ff0577ac */ /* 0x000f220008000800 */
[----:B------:R-:W5:Y:S01]  /*0060*/  LDCU.U16 UR6, c[0x0][0x592] ;  /* 0x0000b240ff0677ac */ /* 0x000f620008000400 */
[----:B------:R-:W0:Y:S01]  /*0070*/  LDCU.64 UR36, c[0x0][0x358] ;  /* 0x00006b00ff2477ac */ /* 0x000e220008000a00 */
[----:B------:R-:W0:Y:S01]  /*0080*/  LDCU.U8 UR41, c[0x0][0x594] ;  /* 0x0000b280ff2977ac */ /* 0x000e220008000000 */
[----:B---3--:R-:W-:Y:S01]  /*0090*/  UIADD3 UR40, UPT, UPT, UR39, -0x1, URZ ;  /* 0xffffffff27287890 */ /* 0x008fe2000fffe0ff */
[----:B------:R-:W3:Y:S01]  /*00a0*/  LDCU.U8 UR42, c[0x0][0x595] ;  /* 0x0000b2a0ff2a77ac */ /* 0x000ee20008000000 */
[----:B--2---:R-:W-:Y:S01]  /*00b0*/  USHF.L.U32 UR4, UR4, 0x9, URZ ;  /* 0x0000000904047899 */ /* 0x004fe200080006ff */
[----:B-----5:R-:W-:Y:S01]  /*00c0*/  IMAD.U32 R19, RZ, RZ, UR6 ;  /* 0x00000006ff137e24 */ /* 0x020fe2000f8e00ff */
        /* <DEDUP_REMOVED lines=308> */
.L_x_11298:
        /* <DEDUP_REMOVED lines=18> */
.L_x_11302:
[----:B------:R-:W2:Y:S02]  /*1530*/  LDG.E.U8 R2, desc[UR36][R2.64] ;  /* 0x0000002402027981 */ /* 0x000ea4000c1e1100 */
[----:B--2---:R-:W-:-:S04]  /*1540*/  I2FP.F32.U32 R0, R2 ;  /* 0x0000000200007245 */ /* 0x004fc80000201000 */
[----:B------:R-:W-:Y:S01]  /*1550*/  F2FP.BF16.F32.PACK_AB R0, RZ, R0 ;  /* 0x00000000ff00723e */ /* 0x000fe200000010ff */
[----:B------:R-:W-:Y:S06]  /*1560*/  BRA `(.L_x_11304) ;  /* 0x0000000c00a47947 */ /* 0x000fec0003800000 */
.L_x_11301:
        /* <DEDUP_REMOVED lines=10> */
.L_x_11306:
[----:B------:R-:W2:Y:S02]  /*1610*/  LDG.E R2, desc[UR36][R2.64] ;  /* 0x0000002402027981 */ /* 0x000ea4000c1e1900 */
[----:B--2---:R-:W-:-:S04]  /*1620*/  I2FP.F32.S32 R0, R2 ;  /* 0x0000000200007245 */ /* 0x004fc80000201400 */
[----:B------:R-:W-:Y:S01]  /*1630*/  F2FP.BF16.F32.PACK_AB R0, RZ, R0 ;  /* 0x00000000ff00723e */ /* 0x000fe200000010ff */
[----:B------:R-:W-:Y:S06]  /*1640*/  BRA `(.L_x_11304) ;  /* 0x0000000c006c7947 */ /* 0x000fec0003800000 */
.L_x_11305:
[----:B------:R-:W2:Y:S02]  /*1650*/  LDG.E.U16 R2, desc[UR36][R2.64] ;  /* 0x0000002402027981 */ /* 0x000ea4000c1e1500 */
[----:B--2---:R-:W0:Y:S02]  /*1660*/  I2F.S16 R0, R2 ;  /* 0x0000000200007306 */ /* 0x004e240000101400 */
[----:B0-----:R-:W-:Y:S01]  /*1670*/  F2FP.BF16.F32.PACK_AB R0, RZ, R0 ;  /* 0x00000000ff00723e */ /* 0x001fe200000010ff */
[----:B------:R-:W-:Y:S06]  /*1680*/  BRA `(.L_x_11304) ;  /* 0x0000000c005c7947 */ /* 0x000fec0003800000 */
.L_x_11300:
        /* <DEDUP_REMOVED lines=9> */
.L_x_11308:
[----:B------:R-:W2:Y:S02]  /*1720*/  LDG.E.U16 R0, desc[UR36][R2.64] ;  /* 0x0000002402007981 */ /* 0x000ea4000c1e1500 */
[----:B--2---:R-:W-:-:S05]  /*1730*/  HADD2.F32 R0, -RZ, R0.H0_H0 ;  /* 0x20000000ff007230 */ /* 0x004fca0000004100 */
[----:B------:R-:W-:Y:S01]  /*1740*/  F2FP.BF16.F32.PACK_AB R0, RZ, R0 ;  /* 0x00000000ff00723e */ /* 0x000fe200000010ff */
[----:B------:R-:W-:Y:S06]  /*1750*/  BRA `(.L_x_11304) ;  /* 0x0000000c00287947 */ /* 0x000fec0003800000 */
.L_x_11307:
        /* <DEDUP_REMOVED lines=9> */
.L_x_11310:
[----:B------:R-:W2:Y:S02]  /*17f0*/  LDG.E.U16 R2, desc[UR36][R2.64] ;  /* 0x0000002402027981 */ /* 0x000ea4000c1e1500 */
[----:B--2---:R-:W-:-:S05]  /*1800*/  HADD2.F32 R0, -RZ, R2.H0_H0 ;  /* 0x20000002ff007230 */ /* 0x004fca0000004100 */
[----:B------:R-:W-:Y:S01]  /*1810*/  F2FP.BF16.F32.PACK_AB R0, RZ, R0 ;  /* 0x00000000ff00723e */ /* 0x000fe200000010ff */
[----:B------:R-:W-:Y:S06]  /*1820*/  BRA `(.L_x_11304) ;  /* 0x0000000800f47947 */ /* 0x000fec0003800000 */
.L_x_11309:
        /* <DEDUP_REMOVED lines=12> */
.L_x_11299:
        /* <DEDUP_REMOVED lines=13> */
.L_x_11313:
        /* <DEDUP_REMOVED lines=12> */
.L_x_11312:
        /* <DEDUP_REMOVED lines=27> */
.L_x_11315:
        /* <DEDUP_REMOVED lines=13> */
.L_x_11314:
[----:B------:R0:W5:Y:S01]  /*1d00*/  LDG.E.U16 R0, desc[UR36][R2.64] ;  /* 0x0000002402007981 */ /* 0x000162000c1e1500 */
[----:B------:R-:W-:Y:S05]  /*1d10*/  BRA `(.L_x_11304) ;  /* 0x0000000400b87947 */ /* 0x000fea0003800000 */
.L_x_11311:
        /* <DEDUP_REMOVED lines=12> */
.L_x_11318:
        /* <DEDUP_REMOVED lines=21> */
.L_x_11322:
[----:B------:R-:W-:Y:S05]  /*1f30*/  BSYNC.RECONVERGENT B1 ;  /* 0x0000000000017941 */ /* 0x000fea0003800200 */
.L_x_11321:
[----:B------:R-:W-:Y:S02]  /*1f40*/  SHF.L.U32 R0, R0, 0x14, RZ ;  /* 0x0000001400007819 */ /* 0x000fe400000006ff */
[----:B------:R-:W-:-:S04]  /*1f50*/  LEA R2, R2, 0x3b800000, 0x17 ;  /* 0x3b80000002027811 */ /* 0x000fc800078eb8ff */
[----:B------:R-:W-:-:S07]  /*1f60*/  LOP3.LUT R0, R2, R0, R7, 0xfe, !PT ;  /* 0x0000000002007212 */ /* 0x000fce00078efe07 */
.L_x_11320:
[----:B------:R-:W-:Y:S05]  /*1f70*/  BSYNC.RECONVERGENT B0 ;  /* 0x0000000000007941 */ /* 0x000fea0003800200 */
.L_x_11319:
[----:B------:R-:W-:Y:S01]  /*1f80*/  F2FP.BF16.F32.PACK_AB R0, RZ, R0 ;  /* 0x00000000ff00723e */ /* 0x000fe200000010ff */
[----:B------:R-:W-:Y:S06]  /*1f90*/  BRA `(.L_x_11304) ;  /* 0x0000000400187947 */ /* 0x000fec0003800000 */
.L_x_11317:
        /* <DEDUP_REMOVED lines=21> */
.L_x_11326:
[----:B------:R-:W-:Y:S05]  /*20f0*/  BSYNC.RECONVERGENT B1 ;  /* 0x0000000000017941 */ /* 0x000fea0003800200 */
.L_x_11325:
[----:B------:R-:W-:Y:S01]  /*2100*/  IMAD.SHL.U32 R0, R0, 0x200000, RZ ;  /* 0x0020000000007824 */ /* 0x000fe200078e00ff */
[----:B------:R-:W-:-:S04]  /*2110*/  LEA R2, R2, 0x37800000, 0x17 ;  /* 0x3780000002027811 */ /* 0x000fc800078eb8ff */
[----:B------:R-:W-:-:S07]  /*2120*/  LOP3.LUT R0, R2, R0, R7, 0xfe, !PT ;  /* 0x0000000002007212 */ /* 0x000fce00078efe07 */
.L_x_11324:
[----:B------:R-:W-:Y:S05]  /*2130*/  BSYNC.RECONVERGENT B0 ;  /* 0x0000000000007941 */ /* 0x000fea0003800200 */
.L_x_11323:
[----:B------:R-:W-:Y:S01]  /*2140*/  F2FP.BF16.F32.PACK_AB R0, RZ, R0 ;  /* 0x00000000ff00723e */ /* 0x000fe200000010ff */
[----:B------:R-:W-:Y:S06]  /*2150*/  BRA `(.L_x_11304) ;  /* 0x0000000000a87947 */ /* 0x000fec0003800000 */
.L_x_11316:
[----:B------:R-:W-:-:S09]  /*2160*/  UISETP.NE.AND UP0, UPT, UR4, 0x1c, UPT ;  /* 0x0000001c0400788c */ /* 0x000fd2000bf05270 */
[----:B------:R-:W-:Y:S05]  /*2170*/  BRA.U !UP0, `(.L_x_11327) ;  /* 0x0000000108947547 */ /* 0x000fea000b800000 */
[----:B------:R-:W-:-:S09]  /*2180*/  UISETP.NE.AND UP0, UPT, UR4, 0x1d, UPT ;  /* 0x0000001d0400788c */ /* 0x000fd2000bf05270 */
[----:B------:R-:W-:Y:S05]  /*2190*/  BRA.U !UP0, `(.L_x_11328) ;  /* 0x00000001087c7547 */ /* 0x000fea000b800000 */
[----:B------:R-:W-:-:S09]  /*21a0*/  UISETP.NE.AND UP0, UPT, UR4, 0x2c, UPT ;  /* 0x0000002c0400788c */ /* 0x000fd2000bf05270 */
[----:B------:R-:W-:Y:S05]  /*21b0*/  BRA.U !UP0, `(.L_x_11329) ;  /* 0x0000000108487547 */ /* 0x000fea000b800000 */
.L_x_11303:
        /* <DEDUP_REMOVED lines=15> */
[----:B--2---:R-:W-:Y:S05]  /*22b0*/  CALL.ABS.NOINC R2 ;  /* 0x0000000002007343 */ /* 0x004fea0003c00000 */
.L_x_11330:
[----:B------:R-:W-:Y:S01]  /*22c0*/  PRMT R0, RZ, 0x7610, R0 ;  /* 0x00007610ff007816 */ /* 0x000fe20000000000 */
[----:B------:R-:W-:Y:S06]  /*22d0*/  BRA `(.L_x_11304) ;  /* 0x0000000000487947 */ /* 0x000fec0003800000 */
.L_x_11329:
        /* <DEDUP_REMOVED lines=8> */
.L_x_11332:
[----:B------:R-:W-:Y:S05]  /*2360*/  BSYNC.RECONVERGENT B0 ;  /* 0x0000000000007941 */ /* 0x000fea0003800200 */
.L_x_11331:
[----:B------:R-:W-:Y:S01]  /*2370*/  F2FP.BF16.F32.PACK_AB R0, RZ, R0 ;  /* 0x00000000ff00723e */ /* 0x000fe200000010ff */
[----:B------:R-:W-:Y:S06]  /*2380*/  BRA `(.L_x_11304) ;  /* 0x00000000001c7947 */ /* 0x000fec0003800000 */
.L_x_11328:
[----:B------:R-:W2:Y:S02]  /*2390*/  LDG.E.64 R2, desc[UR36][R2.64] ;  /* 0x0000002402027981 */ /* 0x000ea4000c1e1b00 */
[----:B--2---:R-:W0:Y:S02]  /*23a0*/  I2F.U64 R0, R2 ;  /* 0x0000000200007312 */ /* 0x004e240000301000 */
[----:B0-----:R-:W-:Y:S01]  /*23b0*/  F2FP.BF16.F32.PACK_AB R0, RZ, R0 ;  /* 0x00000000ff00723e */ /* 0x001fe200000010ff */
[----:B------:R-:W-:Y:S06]  /*23c0*/  BRA `(.L_x_11304) ;  /* 0x00000000000c7947 */ /* 0x000fec0003800000 */
.L_x_11327:
[----:B------:R-:W2:Y:S02]  /*23d0*/  LDG.E R2, desc[UR36][R2.64] ;  /* 0x0000002402027981 */ /* 0x000ea4000c1e1900 */
[----:B--2---:R-:W-:-:S04]  /*23e0*/  I2FP.F32.U32 R0, R2 ;  /* 0x0000000200007245 */ /* 0x004fc80000201000 */
[----:B------:R-:W-:-:S07]  /*23f0*/  F2FP.BF16.F32.PACK_AB R0, RZ, R0 ;  /* 0x00000000ff00723e */ /* 0x000fce00000010ff */
.L_x_11304:
[----:B------:R-:W0:Y:S01]  /*2400*/  LDCU.64 UR6, c[0x0][0x580] ;  /* 0x0000b000ff0677ac */ /* 0x000e220008000a00 */
[----:B------:R-:W-:Y:S01]  /*2410*/  IMAD.U32 R4, R19, 0x10000, RZ ;  /* 0x0001000013047824 */ /* 0x000fe200078e00ff */
[----:B------:R-:W1:Y:S04]  /*2420*/  LDCU.U16 UR5, c[0x0][0x592] ;  /* 0x0000b240ff0577ac */ /* 0x000e680008000400 */
[----:B------:R-:W-:Y:S01]  /*2430*/  FSETP.NAN.FTZ.AND P0, PT, R4, R4, PT ;  /* 0x000000040400720b */ /* 0x000fe20003f18000 */
[----:B------:R-:W-:-:S04]  /*2440*/  UPRMT UR4, UR41, 0x9910, URZ ;  /* 0x0000991029047896 */ /* 0x000fc800080000ff */
[----:B------:R-:W-:Y:S01]  /*2450*/  UISETP.GT.AND UP0, UPT, UR4, 0x9, UPT ;  /* 0x000000090400788c */ /* 0x000fe2000bf04270 */
[----:B0-----:R-:W-:Y:S02]  /*2460*/  IADD3 R2, P1, PT, R16, UR6, RZ ;  /* 0x0000000610027c10 */ /* 0x001fe4000ff3e0ff */
[----:B-1----:R-:W-:-:S03]  /*2470*/  MOV R5, UR5 ;  /* 0x0000000500057c02 */ /* 0x002fc60008000f00 */
[----:B------:R-:W-:Y:S02]  /*2480*/  IMAD.X R3, RZ, RZ, UR7, P1 ;  /* 0x00000007ff037e24 */ /* 0x000fe400088e06ff */
[----:B------:R-:W-:Y:S06]  /*2490*/  @P0 BRA `(.L_x_11333) ;  /* 0x0000000000180947 */ /* 0x000fec0003800000 */
[----:B-----5:R-:W-:-:S05]  /*24a0*/  IMAD.U32 R5, R0, 0x10000, RZ ;  /* 0x0001000000057824 */ /* 0x020fca00078e00ff */
[----:B------:R-:W-:-:S13]  /*24b0*/  FSETP.NAN.FTZ.AND P0, PT, R5, R5, PT ;  /* 0x000000050500720b */ /* 0x000fda0003f18000 */
[----:B------:R-:W-:Y:S02]  /*24c0*/  @!P0 FMNMX.FTZ R4, R4, R5, PT ;  /* 0x0000000504048209 */ /* 0x000fe40003810000 */
[----:B------:R-:W-:Y:S02]  /*24d0*/  PRMT R5, R0, 0x7610, R5 ;  /* 0x0000761000057816 */ /* 0x000fe40000000005 */
[----:B------:R-:W-:-:S04]  /*24e0*/  @!P0 F2FP.BF16.F32.PACK_AB R4, RZ, R4 ;  /* 0x00000004ff04823e */ /* 0x000fc800000010ff */
[----:B------:R-:W-:-:S07]  /*24f0*/  @!P0 PRMT R5, R4, 0x7610, R5 ;  /* 0x0000761004058816 */ /* 0x000fce0000000005 */
.L_x_11333:
        /* <DEDUP_REMOVED lines=9> */
[----:B------:R-:W-:-:S06]  /*2590*/  IMAD.U32 R5, R5, 0x10000, RZ ;  /* 0x0001000005057824 */ /* 0x000fcc00078e00ff */
[----:B------:R-:W0:Y:S02]  /*25a0*/  F2I.FTZ.TRUNC.NTZ R5, R5 ;  /* 0x0000000500057305 */ /* 0x000e24000021f100 */
[----:B0-----:R0:W-:Y:S01]  /*25b0*/  STG.E.U8 desc[UR36][R2.64], R5 ;  /* 0x0000000502007986 */ /* 0x0011e2000c101124 */
[----:B------:R-:W-:Y:S05]  /*25c0*/  BRA `(.L_x_11339) ;  /* 0x0000000c00807947 */ /* 0x000fea0003800000 */
.L_x_11337:
[----:B------:R-:W-:-:S06]  /*25d0*/  IMAD.U32 R5, R5, 0x10000, RZ ;  /* 0x0001000005057824 */ /* 0x000fcc00078e00ff */
[----:B------:R-:W0:Y:S02]  /*25e0*/  F2I.S64.TRUNC R4, R5 ;  /* 0x0000000500047311 */ /* 0x000e24000020d900 */
[----:B0-----:R0:W-:Y:S01]  /*25f0*/  STG.E.U8 desc[UR36][R2.64], R4 ;  /* 0x0000000402007986 */ /* 0x0011e2000c101124 */
[----:B------:R-:W-:Y:S05]  /*2600*/  BRA `(.L_x_11339) ;  /* 0x0000000c00707947 */ /* 0x000fea0003800000 */
.L_x_11336:
[----:B------:R-:W-:-:S09]  /*2610*/  UISETP.NE.AND UP0, UPT, UR4, 0x2, UPT ;  /* 0x000000020400788c */ /* 0x000fd2000bf05270 */
[----:B------:R-:W-:Y:S05]  /*2620*/  BRA.U !UP0, `(.L_x_11340) ;  /* 0x0000000108307547 */ /* 0x000fea000b800000 */
[----:B------:R-:W-:-:S09]  /*2630*/  UISETP.NE.AND UP0, UPT, UR4, 0x3, UPT ;  /* 0x000000030400788c */ /* 0x000fd2000bf05270 */
[----:B------:R-:W-:Y:S05]  /*2640*/  BRA.U !UP0, `(.L_x_11341) ;  /* 0x0000000108187547 */ /* 0x000fea000b800000 */
[----:B------:R-:W-:-:S09]  /*2650*/  UISETP.NE.AND UP0, UPT, UR4, 0x4, UPT ;  /* 0x000000040400788c */ /* 0x000fd2000bf05270 */
[----:B------:R-:W-:Y:S05]  /*2660*/  BRA.U UP0, `(.L_x_11338) ;  /* 0x0000000900b87547 */ /* 0x000fea000b800000 */
[----:B------:R-:W-:-:S06]  /*2670*/  SHF.L.U32 R5, R5, 0x10, RZ ;  /* 0x0000001005057819 */ /* 0x000fcc00000006ff */
[----:B------:R-:W0:Y:S02]  /*2680*/  F2I.S64.TRUNC R4, R5 ;  /* 0x0000000500047311 */ /* 0x000e24000020d900 */
[----:B0-----:R0:W-:Y:S01]  /*2690*/  STG.E.64 desc[UR36][R2.64], R4 ;  /* 0x0000000402007986 */ /* 0x0011e2000c101b24 */
[----:B------:R-:W-:Y:S05]  /*26a0*/  BRA `(.L_x_11339) ;  /* 0x0000000c00487947 */ /* 0x000fea0003800000 */
.L_x_11341:
[----:B------:R-:W-:-:S06]  /*26b0*/  IMAD.U32 R5, R5, 0x10000, RZ ;  /* 0x0001000005057824 */ /* 0x000fcc00078e00ff */
[----:B------:R-:W0:Y:S02]  /*26c0*/  F2I.FTZ.TRUNC.NTZ R5, R5 ;  /* 0x0000000500057305 */ /* 0x000e24000021f100 */
[----:B0-----:R0:W-:Y:S01]  /*26d0*/  STG.E desc[UR36][R2.64], R5 ;  /* 0x0000000502007986 */ /* 0x0011e2000c101924 */
[----:B------:R-:W-:Y:S05]  /*26e0*/  BRA `(.L_x_11339) ;  /* 0x0000000c00387947 */ /* 0x000fea0003800000 */
.L_x_11340:
[----:B------:R-:W-:-:S06]  /*26f0*/  IMAD.U32 R5, R5, 0x10000, RZ ;  /* 0x0001000005057824 */ /* 0x000fcc00078e00ff */
[----:B------:R-:W0:Y:S02]  /*2700*/  F2I.FTZ.TRUNC.NTZ R5, R5 ;  /* 0x0000000500057305 */ /* 0x000e24000021f100 */
[----:B0-----:R0:W-:Y:S01]  /*2710*/  STG.E.U16 desc[UR36][R2.64], R5 ;  /* 0x0000000502007986 */ /* 0x0011e2000c101524 */
[----:B------:R-:W-:Y:S05]  /*2720*/  BRA `(.L_x_11339) ;  /* 0x0000000c00287947 */ /* 0x000fea0003800000 */
.L_x_11335:
[----:B------:R-:W-:-:S09]  /*2730*/  UISETP.GT.AND UP0, UPT, UR4, 0x6, UPT ;  /* 0x000000060400788c */ /* 0x000fd2000bf04270 */
[----:B------:R-:W-:Y:S05]  /*2740*/  BRA.U UP0, `(.L_x_11342) ;  /* 0x00000001002c7547 */ /* 0x000fea000b800000 */
[----:B------:R-:W-:-:S09]  /*2750*/  UISETP.NE.AND UP0, UPT, UR4, 0x5, UPT ;  /* 0x000000050400788c */ /* 0x000fd2000bf05270 */
[----:B------:R-:W-:Y:S05]  /*2760*/  BRA.U !UP0, `(.L_x_11343) ;  /* 0x0000000108147547 */ /* 0x000fea000b800000 */
[----:B------:R-:W-:-:S09]  /*2770*/  UISETP.NE.AND UP0, UPT, UR4, 0x6, UPT ;  /* 0x000000060400788c */ /* 0x000fd2000bf05270 */
[----:B------:R-:W-:Y:S05]  /*2780*/  BRA.U UP0, `(.L_x_11338) ;  /* 0x0000000900707547 */ /* 0x000fea000b800000 */
[----:B------:R-:W-:-:S05]  /*2790*/  IMAD.U32 R5, R5, 0x10000, RZ ;  /* 0x0001000005057824 */ /* 0x000fca00078e00ff */
[----:B------:R0:W-:Y:S01]  /*27a0*/  STG.E desc[UR36][R2.64], R5 ;  /* 0x0000000502007986 */ /* 0x0001e2000c101924 */
[----:B------:R-:W-:Y:S05]  /*27b0*/  BRA `(.L_x_11339) ;  /* 0x0000000c00047947 */ /* 0x000fea0003800000 */
.L_x_11343:
[----:B-----5:R-:W-:-:S04]  /*27c0*/  SHF.L.U32 R0, R5, 0x10, RZ ;  /* 0x0000001005007819 */ /* 0x020fc800000006ff */
[----:B------:R-:W-:-:S05]  /*27d0*/  F2FP.F16.F32.PACK_AB R0, RZ, R0 ;  /* 0x00000000ff00723e */ /* 0x000fca00000000ff */
[----:B------:R0:W-:Y:S01]  /*27e0*/  STG.E.U16 desc[UR36][R2.64], R0 ;  /* 0x0000000002007986 */ /* 0x0001e2000c101524 */
[----:B------:R-:W-:Y:S05]  /*27f0*/  BRA `(.L_x_11339) ;  /* 0x0000000800f47947 */ /* 0x000fea0003800000 */
.L_x_11342:
[----:B------:R-:W-:-:S09]  /*2800*/  UISETP.NE.AND UP0, UPT, UR4, 0x7, UPT ;  /* 0x000000070400788c */ /* 0x000fd2000bf05270 */
[----:B------:R-:W-:Y:S05]  /*2810*/  BRA.U !UP0, `(.L_x_11344) ;  /* 0x0000000108347547 */ /* 0x000fea000b800000 */
[----:B------:R-:W-:-:S09]  /*2820*/  UISETP.NE.AND UP0, UPT, UR4, 0x8, UPT ;  /* 0x000000080400788c */ /* 0x000fd2000bf05270 */
[----:B------:R-:W-:Y:S05]  /*2830*/  BRA.U !UP0, `(.L_x_11345) ;  /* 0x0000000108187547 */ /* 0x000fea000b800000 */
[----:B------:R-:W-:-:S09]  /*2840*/  UISETP.NE.AND UP0, UPT, UR4, 0x9, UPT ;  /* 0x000000090400788c */ /* 0x000fd2000bf05270 */
[----:B------:R-:W-:Y:S05]  /*2850*/  BRA.U UP0, `(.L_x_11338) ;  /* 0x00000009003c7547 */ /* 0x000fea000b800000 */
[----:B------:R-:W-:Y:S02]  /*2860*/  IMAD.U32 R4, R5, 0x10000, RZ ;  /* 0x0001000005047824 */ /* 0x000fe400078e00ff */
[----:B------:R-:W-:-:S05]  /*2870*/  IMAD.MOV.U32 R5, RZ, RZ, RZ ;  /* 0x000000ffff057224 */ /* 0x000fca00078e00ff */
[----:B------:R0:W-:Y:S01]  /*2880*/  STG.E.64 desc[UR36][R2.64], R4 ;  /* 0x0000000402007986 */ /* 0x0001e2000c101b24 */
[----:B------:R-:W-:Y:S05]  /*2890*/  BRA `(.L_x_11339) ;  /* 0x0000000800cc7947 */ /* 0x000fea0003800000 */
.L_x_11345:
[----:B------:R-:W-:-:S05]  /*28a0*/  IMAD.U32 R5, R5, 0x10000, RZ ;  /* 0x0001000005057824 */ /* 0x000fca00078e00ff */
[----:B------:R-:W-:-:S04]  /*28b0*/  F2FP.F16.F32.PACK_AB R5, RZ, R5 ;  /* 0x00000005ff05723e */ /* 0x000fc800000000ff */
[----:B------:R-:W-:-:S05]  /*28c0*/  PRMT R5, R5, 0x5410, RZ ;  /* 0x0000541005057816 */ /* 0x000fca00000000ff */
[----:B------:R0:W-:Y:S01]  /*28d0*/  STG.E desc[UR36][R2.64], R5 ;  /* 0x0000000502007986 */ /* 0x0001e2000c101924 */
[----:B------:R-:W-:Y:S05]  /*28e0*/  BRA `(.L_x_11339) ;  /* 0x0000000800b87947 */ /* 0x000fea0003800000 */
.L_x_11344:
[----:B------:R-:W-:-:S05]  /*28f0*/  SHF.L.U32 R4, R5, 0x10, RZ ;  /* 0x0000001005047819 */ /* 0x000fca00000006ff */
[----:B------:R-:W-:-:S06]  /*2900*/  FMUL.FTZ R4, R4, 1 ;  /* 0x3f80000004047820 */ /* 0x000fcc0000410000 */
[----:B------:R-:W0:Y:S02]  /*2910*/  F2F.F64.F32 R4, R4 ;  /* 0x0000000400047310 */ /* 0x000e240000201800 */
[----:B0-----:R0:W-:Y:S01]  /*2920*/  STG.E.64 desc[UR36][R2.64], R4 ;  /* 0x0000000402007986 */ /* 0x0011e2000c101b24 */
[----:B------:R-:W-:Y:S05]  /*2930*/  BRA `(.L_x_11339) ;  /* 0x0000000800a47947 */ /* 0x000fea0003800000 */
.L_x_11334:
        /* <DEDUP_REMOVED lines=8> */
[----:B------:R-:W-:-:S05]  /*29c0*/  IMAD.U32 R5, R5, 0x10000, RZ ;  /* 0x0001000005057824 */ /* 0x000fca00078e00ff */
[----:B------:R-:W-:-:S04]  /*29d0*/  FSETP.NEU.FTZ.AND P0, PT, R5, RZ, PT ;  /* 0x000000ff0500720b */ /* 0x000fc80003f1d000 */
[----:B------:R-:W-:-:S05]  /*29e0*/  SEL R5, RZ, 0x1, !P0 ;  /* 0x00000001ff057807 */ /* 0x000fca0004000000 */
[----:B------:R4:W-:Y:S01]  /*29f0*/  STG.E.U8 desc[UR36][R2.64], R5 ;  /* 0x0000000502007986 */ /* 0x0009e2000c101124 */
[----:B------:R-:W-:Y:S05]  /*2a00*/  BRA `(.L_x_11339) ;  /* 0x0000000800707947 */ /* 0x000fea0003800000 */
.L_x_11348:
[----:B------:R-:W-:Y:S01]  /*2a10*/  IMAD.U32 R5, R5, 0x10000, RZ ;  /* 0x0001000005057824 */ /* 0x000fe200078e00ff */
[----:B------:R-:W-:-:S03]  /*2a20*/  CS2R R6, SRZ ;  /* 0x0000000000067805 */ /* 0x000fc6000001ff00 */
[----:B------:R-:W-:-:S06]  /*2a30*/  FMUL.FTZ R5, R5, 1 ;  /* 0x3f80000005057820 */ /* 0x000fcc0000410000 */
[----:B------:R-:W0:Y:S02]  /*2a40*/  F2F.F64.F32 R4, R5 ;  /* 0x0000000500047310 */ /* 0x000e240000201800 */
[----:B0-----:R3:W-:Y:S01]  /*2a50*/  STG.E.128 desc[UR36][R2.64], R4 ;  /* 0x0000000402007986 */ /* 0x0017e2000c101d24 */
[----:B------:R-:W-:Y:S05]  /*2a60*/  BRA `(.L_x_11339) ;  /* 0x0000000800587947 */ /* 0x000fea0003800000 */
.L_x_11347:
[----:B------:R-:W-:-:S09]  /*2a70*/  UISETP.NE.AND UP0, UPT, UR4, 0xf, UPT ;  /* 0x0000000f0400788c */ /* 0x000fd2000bf05270 */
[----:B------:R-:W-:Y:S05]  /*2a80*/  BRA.U !UP0, `(.L_x_11349) ;  /* 0x0000000108a07547 */ /* 0x000fea000b800000 */
[----:B------:R-:W-:-:S09]  /*2a90*/  UISETP.NE.AND UP0, UPT, UR4, 0x17, UPT ;  /* 0x000000170400788c */ /* 0x000fd2000bf05270 */
[----:B------:R-:W-:Y:S05]  /*2aa0*/  BRA.U !UP0, `(.L_x_11350) ;  /* 0x00000001084c7547 */ /* 0x000fea000b800000 */
[----:B------:R-:W-:-:S09]  /*2ab0*/  UISETP.NE.AND UP0, UPT, UR4, 0x18, UPT ;  /* 0x000000180400788c */ /* 0x000fd2000bf05270 */
[----:B------:R-:W-:Y:S05]  /*2ac0*/  BRA.U UP0, `(.L_x_11338) ;  /* 0x0000000500a07547 */ /* 0x000fea000b800000 */
[----:B------:R-:W-:Y:S01]  /*2ad0*/  IMAD.U32 R7, R5, 0x10000, RZ ;  /* 0x0001000005077824 */ /* 0x000fe200078e00ff */
[----:B------:R-:W-:Y:S01]  /*2ae0*/  BSSY.RECONVERGENT B0, `(.L_x_11351) ;  /* 0x000000c000007945 */ /* 0x000fe20003800200 */
[----:B-----5:R-:W-:-:S03]  /*2af0*/  HFMA2 R0, -RZ, RZ, 0, 7.569789886474609375e-06 ;  /* 0x0000007fff007431 */ /* 0x020fc600000001ff */
        /* <DEDUP_REMOVED lines=10> */
.L_x_11352:
[----:B------:R-:W-:Y:S05]  /*2ba0*/  BSYNC.RECONVERGENT B0 ;  /* 0x0000000000007941 */ /* 0x000fea0003800200 */
.L_x_11351:
[----:B------:R-:W-:-:S05]  /*2bb0*/  LOP3.LUT R5, R0, 0x80, R5, 0xf8, !PT ;  /* 0x0000008000057812 */ /* 0x000fca00078ef805 */
[----:B------:R0:W-:Y:S01]  /*2bc0*/  STG.E.U8 desc[UR36][R2.64], R5 ;  /* 0x0000000502007986 */ /* 0x0001e2000c101124 */
[----:B------:R-:W-:Y:S05]  /*2bd0*/  BRA `(.L_x_11339) ;  /* 0x0000000400fc7947 */ /* 0x000fea0003800000 */
.L_x_11350:
[----:B------:R-:W-:Y:S01]  /*2be0*/  IMAD.U32 R7, R5, 0x10000, RZ ;  /* 0x0001000005077824 */ /* 0x000fe200078e00ff */
[----:B------:R-:W-:Y:S04]  /*2bf0*/  BSSY.RECONVERGENT B0, `(.L_x_11353) ;  /* 0x000000e000007945 */ /* 0x000fe80003800200 */
[----:B------:R-:W-:Y:S02]  /*2c00*/  LOP3.LUT R6, R7, 0x7fffffff, RZ, 0xc0, !PT ;  /* 0x7fffffff07067812 */ /* 0x000fe400078ec0ff */
[----:B------:R-:W-:Y:S02]  /*2c10*/  SHF.R.U32.HI R5, RZ, 0x18, R7 ;  /* 0x00000018ff057819 */ /* 0x000fe40000011607 */
[----:B------:R-:W-:-:S13]  /*2c20*/  ISETP.GE.U32.AND P1, PT, R6, 0x47800000, PT ;  /* 0x478000000600780c */ /* 0x000fda0003f26070 */
[----:B-----5:R-:W-:Y:S01]  /*2c30*/  @P1 IMAD.MOV.U32 R0, RZ, RZ, 0x7f ;  /* 0x0000007fff001424 */ /* 0x020fe200078e00ff */
        /* <DEDUP_REMOVED lines=9> */
.L_x_11354:
[----:B------:R-:W-:Y:S05]  /*2cd0*/  BSYNC.RECONVERGENT B0 ;  /* 0x0000000000007941 */ /* 0x000fea0003800200 */
.L_x_11353:
[----:B------:R-:W-:-:S05]  /*2ce0*/  LOP3.LUT R5, R0, 0x80, R5, 0xf8, !PT ;  /* 0x0000008000057812 */ /* 0x000fca00078ef805 */
[----:B------:R1:W-:Y:S01]  /*2cf0*/  STG.E.U8 desc[UR36][R2.64], R5 ;  /* 0x0000000502007986 */ /* 0x0003e2000c101124 */
[----:B------:R-:W-:Y:S05]  /*2d00*/  BRA `(.L_x_11339) ;  /* 0x0000000400b07947 */ /* 0x000fea0003800000 */
.L_x_11349:
[----:B------:R2:W-:Y:S01]  /*2d10*/  STG.E.U16 desc[UR36][R2.64], R5 ;  /* 0x0000000502007986 */ /* 0x0005e2000c101524 */
[----:B------:R-:W-:Y:S05]  /*2d20*/  BRA `(.L_x_11339) ;  /* 0x0000000400a87947 */ /* 0x000fea0003800000 */
.L_x_11346:
        /* <DEDUP_REMOVED lines=8> */
[----:B------:R-:W-:-:S06]  /*2db0*/  IMAD.U32 R5, R5, 0x10000, RZ ;  /* 0x0001000005057824 */ /* 0x000fcc00078e00ff */
[----:B------:R-:W0:Y:S02]  /*2dc0*/  F2I.FTZ.U32.TRUNC.NTZ R5, R5 ;  /* 0x0000000500057305 */ /* 0x000e24000021f000 */
[----:B0-----:R0:W-:Y:S01]  /*2dd0*/  STG.E.U16 desc[UR36][R2.64], R5 ;  /* 0x0000000502007986 */ /* 0x0011e2000c101524 */
[----:B------:R-:W-:Y:S05]  /*2de0*/  BRA `(.L_x_11339) ;  /* 0x0000000400787947 */ /* 0x000fea0003800000 */
.L_x_11357:
[----:B------:R-:W-:Y:S01]  /*2df0*/  SHF.L.U32 R5, R5, 0x10, RZ ;  /* 0x0000001005057819 */ /* 0x000fe200000006ff */
[----:B------:R-:W-:Y:S01]  /*2e00*/  BSSY.RECONVERGENT B0, `(.L_x_11358) ;  /* 0x0000014000007945 */ /* 0x000fe20003800200 */
[----:B-----5:R-:W-:Y:S02]  /*2e10*/  IMAD.MOV.U32 R0, RZ, RZ, 0x80 ;  /* 0x00000080ff007424 */ /* 0x020fe400078e00ff */
        /* <DEDUP_REMOVED lines=10> */
.L_x_11360:
[----:B------:R-:W-:-:S04]  /*2ec0*/  SHF.R.U32.HI R0, RZ, 0x14, R5 ;  /* 0x00000014ff007819 */ /* 0x000fc80000011605 */
[----:B------:R-:W-:-:S04]  /*2ed0*/  LOP3.LUT R0, R0, 0x1, RZ, 0xc0, !PT ;  /* 0x0000000100007812 */ /* 0x000fc800078ec0ff */
[----:B------:R-:W-:-:S04]  /*2ee0*/  IADD3 R0, PT, PT, R5, 0x487ffff, R0 ;  /* 0x0487ffff05007810 */ /* 0x000fc80007ffe000 */
[----:B------:R-:W-:-:S04]  /*2ef0*/  SHF.R.U32.HI R0, RZ, 0x14, R0 ;  /* 0x00000014ff007819 */ /* 0x000fc80000011600 */
[----:B------:R-:W-:-:S07]  /*2f00*/  LOP3.LUT R4, R0, 0xff, RZ, 0xc0, !PT ;  /* 0x000000ff00047812 */ /* 0x000fce00078ec0ff */
.L_x_11361:
[----:B------:R-:W-:-:S04]  /*2f10*/  SHF.R.U32.HI R5, RZ, 0x18, R5 ;  /* 0x00000018ff057819 */ /* 0x000fc80000011605 */
[----:B------:R-:W-:-:S04]  /*2f20*/  LOP3.LUT R4, R4, 0x80, R5, 0xf8, !PT ;  /* 0x0000008004047812 */ /* 0x000fc800078ef805 */
[----:B------:R-:W-:-:S07]  /*2f30*/  PRMT R0, R4, 0x7610, R0 ;  /* 0x0000761004007816 */ /* 0x000fce0000000000 */
.L_x_11359:
[----:B------:R-:W-:Y:S05]  /*2f40*/  BSYNC.RECONVERGENT B0 ;  /* 0x0000000000007941 */ /* 0x000fea0003800200 */
.L_x_11358:
[----:B------:R0:W-:Y:S01]  /*2f50*/  STG.E.U8 desc[UR36][R2.64], R0 ;  /* 0x0000000002007986 */ /* 0x0001e2000c101124 */
[----:B------:R-:W-:Y:S05]  /*2f60*/  BRA `(.L_x_11339) ;  /* 0x0000000400187947 */ /* 0x000fea0003800000 */
.L_x_11356:
[----:B------:R-:W-:Y:S01]  /*2f70*/  IMAD.U32 R5, R5, 0x10000, RZ ;  /* 0x0001000005057824 */ /* 0x000fe200078e00ff */
[----:B------:R-:W-:Y:S01]  /*2f80*/  BSSY.RECONVERGENT B0, `(.L_x_11362) ;  /* 0x0000014000007945 */ /* 0x000fe20003800200 */
[----:B-----5:R-:W-:-:S03]  /*2f90*/  IMAD.MOV.U32 R0, RZ, RZ, 0x80 ;  /* 0x00000080ff007424 */ /* 0x020fc600078e00ff */
        /* <DEDUP_REMOVED lines=10> */
.L_x_11364:
[----:B------:R-:W-:-:S04]  /*3040*/  SHF.R.U32.HI R0, RZ, 0x15, R5 ;  /* 0x00000015ff007819 */ /* 0x000fc80000011605 */
[----:B------:R-:W-:-:S04]  /*3050*/  LOP3.LUT R0, R0, 0x1, RZ, 0xc0, !PT ;  /* 0x0000000100007812 */ /* 0x000fc800078ec0ff */
[----:B------:R-:W-:-:S04]  /*3060*/  IADD3 R0, PT, PT, R5, 0x88fffff, R0 ;  /* 0x088fffff05007810 */ /* 0x000fc80007ffe000 */
[----:B------:R-:W-:-:S04]  /*3070*/  SHF.R.U32.HI R0, RZ, 0x15, R0 ;  /* 0x00000015ff007819 */ /* 0x000fc80000011600 */
[----:B------:R-:W-:-:S07]  /*3080*/  LOP3.LUT R4, R0, 0xff, RZ, 0xc0, !PT ;  /* 0x000000ff00047812 */ /* 0x000fce00078ec0ff */
.L_x_11365:
[----:B------:R-:W-:-:S04]  /*3090*/  SHF.R.U32.HI R5, RZ, 0x18, R5 ;  /* 0x00000018ff057819 */ /* 0x000fc80000011605 */
[----:B------:R-:W-:-:S04]  /*30a0*/  LOP3.LUT R4, R4, 0x80, R5, 0xf8, !PT ;  /* 0x0000008004047812 */ /* 0x000fc800078ef805 */
[----:B------:R-:W-:-:S07]  /*30b0*/  PRMT R0, R4, 0x7610, R0 ;  /* 0x0000761004007816 */ /* 0x000fce0000000000 */
.L_x_11363:
[----:B------:R-:W-:Y:S05]  /*30c0*/  BSYNC.RECONVERGENT B0 ;  /* 0x0000000000007941 */ /* 0x000fea0003800200 */
.L_x_11362:
[----:B------:R0:W-:Y:S01]  /*30d0*/  STG.E.U8 desc[UR36][R2.64], R0 ;  /* 0x0000000002007986 */ /* 0x0001e2000c101124 */
[----:B------:R-:W-:Y:S05]  /*30e0*/  BRA `(.L_x_11339) ;  /* 0x0000000000b87947 */ /* 0x000fea0003800000 */
.L_x_11355:
[----:B------:R-:W-:-:S09]  /*30f0*/  UISETP.NE.AND UP0, UPT, UR4, 0x1c, UPT ;  /* 0x0000001c0400788c */ /* 0x000fd2000bf05270 */
[----:B------:R-:W-:Y:S05]  /*3100*/  BRA.U !UP0, `(.L_x_11366) ;  /* 0x0000000108a47547 */ /* 0x000fea000b800000 */
[----:B------:R-:W-:-:S09]  /*3110*/  UISETP.NE.AND UP0, UPT, UR4, 0x1d, UPT ;  /* 0x0000001d0400788c */ /* 0x000fd2000bf05270 */
[----:B------:R-:W-:Y:S05]  /*3120*/  BRA.U !UP0, `(.L_x_11367) ;  /* 0x00000001088c7547 */ /* 0x000fea000b800000 */
[----:B------:R-:W-:-:S09]  /*3130*/  UISETP.NE.AND UP0, UPT, UR4, 0x2c, UPT ;  /* 0x0000002c0400788c */ /* 0x000fd2000bf05270 */
[----:B------:R-:W-:Y:S05]  /*3140*/  BRA.U !UP0, `(.L_x_11368) ;  /* 0x0000000108447547 */ /* 0x000fea000b800000 */
.L_x_11338:
        /* <DEDUP_REMOVED lines=8> */
[----:B0-----:R-:W-:Y:S01]  /*31d0*/  MOV R4, UR6 ;  /* 0x0000000600047c02 */ /* 0x001fe20008000f00 */
[----:B------:R-:W-:-:S02]  /*31e0*/  IMAD.U32 R5, RZ, RZ, UR7 ;  /* 0x00000007ff057e24 */ /* 0x000fc4000f8e00ff */
[----:B-1----:R-:W-:Y:S02]  /*31f0*/  IMAD.U32 R6, RZ, RZ, UR8 ;  /* 0x00000008ff067e24 */ /* 0x002fe4000f8e00ff */
[----:B------:R-:W-:Y:S01]  /*3200*/  IMAD.U32 R7, RZ, RZ, UR9 ;  /* 0x00000009ff077e24 */ /* 0x000fe2000f8e00ff */
[----:B---3--:R-:W-:Y:S01]  /*3210*/  MOV R10, UR4 ;  /* 0x00000004000a7c02 */ /* 0x008fe20008000f00 */
[----:B------:R-:W-:-:S07]  /*3220*/  IMAD.U32 R11, RZ, RZ, UR5 ;  /* 0x00000005ff0b7e24 */ /* 0x000fce000f8e00ff */
[----:B------:R-:W-:-:S07]  /*3230*/  LEPC R20, `(.L_x_11369) ;  /* 0x000000001014794e */ /* 0x000fce0000000000 */
[----:B--2--5:R-:W-:Y:S05]  /*3240*/  CALL.ABS.NOINC R2 ;  /* 0x0000000002007343 */ /* 0x024fea0003c00000 */
.L_x_11369:
[----:B------:R-:W-:Y:S05]  /*3250*/  BRA `(.L_x_11339) ;  /* 0x00000000005c7947 */ /* 0x000fea0003800000 */
.L_x_11368:
[----:B------:R-:W-:-:S05]  /*3260*/  IMAD.U32 R5, R5, 0x10000, RZ ;  /* 0x0001000005057824 */ /* 0x000fca00078e00ff */
[----:B------:R-:W-:-:S04]  /*3270*/  SHF.R.U32.HI R6, RZ, 0x17, R5 ;  /* 0x00000017ff067819 */ /* 0x000fc80000011605 */
[----:B------:R-:W-:-:S04]  /*3280*/  LOP3.LUT R4, R6, 0xff, RZ, 0xc0, !PT ;  /* 0x000000ff06047812 */ /* 0x000fc800078ec0ff */
[----:B------:R-:W-:-:S13]  /*3290*/  ISETP.NE.AND P1, PT, R4, 0xff, PT ;  /* 0x000000ff0400780c */ /* 0x000fda0003f25270 */
[--C-:B-----5:R-:W-:Y:S02]  /*32a0*/  @P1 SHF.R.U32.HI R0, RZ, 0x16, R5.reuse ;  /* 0x00000016ff001819 */ /* 0x120fe40000011605 */
        /* <DEDUP_REMOVED lines=11> */
.L_x_11367:
[----:B------:R-:W-:-:S06]  /*3360*/  IMAD.U32 R5, R5, 0x10000, RZ ;  /* 0x0001000005057824 */ /* 0x000fcc00078e00ff */
[----:B------:R-:W0:Y:S02]  /*3370*/  F2I.U64.TRUNC R4, R5 ;  /* 0x0000000500047311 */ /* 0x000e24000020d800 */
[----:B0-----:R0:W-:Y:S01]  /*3380*/  STG.E.64 desc[UR36][R2.64], R4 ;  /* 0x0000000402007986 */ /* 0x0011e2000c101b24 */
[----:B------:R-:W-:Y:S05]  /*3390*/  BRA `(.L_x_11339) ;  /* 0x00000000000c7947 */ /* 0x000fea0003800000 */
.L_x_11366:
[----:B------:R-:W-:-:S06]  /*33a0*/  IMAD.U32 R5, R5, 0x10000, RZ ;  /* 0x0001000005057824 */ /* 0x000fcc00078e00ff */
[----:B------:R-:W0:Y:S02]  /*33b0*/  F2I.FTZ.U32.TRUNC.NTZ R5, R5 ;  /* 0x0000000500057305 */ /* 0x000e24000021f000 */
[----:B0-----:R0:W-:Y:S02]  /*33c0*/  STG.E desc[UR36][R2.64], R5 ;  /* 0x0000000502007986 */ /* 0x0011e4000c101924 */
.L_x_11339:
[----:B------:R-:W-:-:S07]  /*33d0*/  IADD3 R17, PT, PT, R17, 0x80, RZ ;  /* 0x0000008011117810 */ /* 0x000fce0007ffe0ff */
.L_x_11297:
[----:B------:R-:W-:Y:S05]  /*33e0*/  BSYNC.RECONVERGENT B6 ;  /* 0x0000000000067941 */ /* 0x000fea0003800200 */
.L_x_11296:
[----:B------:R-:W0:Y:S01]  /*33f0*/  LDCU UR4, c[0x0][0x380] ;  /* 0x00007000ff0477ac */ /* 0x000e220008000800 */
[----:B------:R-:W-:Y:S01]  /*3400*/  BSSY.RECONVERGENT B6, `(.L_x_11370) ;  /* 0x000032e000067945 */ /* 0x000fe20003800200 */
[----:B0-----:R-:W-:-:S13]  /*3410*/  ISETP.GE.AND P0, PT, R17, UR4, PT ;  /* 0x0000000411007c0c */ /* 0x001fda000bf06270 */
[----:B------:R-:W-:Y:S05]  /*3420*/  @P0 BRA `(.L_x_11371) ;  /* 0x0000003000ac0947 */ /* 0x000fea0003800000 */
[----:B------:R-:W0:Y:S01]  /*3430*/  LDCU UR4, c[0x0][0x388] ;  /* 0x00007100ff0477ac */ /* 0x000e220008000800 */
[----:B-----5:R-:W-:Y:S02]  /*3440*/  IMAD.MOV.U32 R0, RZ, RZ, RZ ;  /* 0x000000ffff007224 */ /* 0x020fe400078e00ff */
[----:B------:R-:W-:Y:S01]  /*3450*/  IMAD.MOV.U32 R16, RZ, RZ, RZ ;  /* 0x000000ffff107224 */ /* 0x000fe200078e00ff */
[----:B0-----:R-:W-:-:S09]  /*3460*/  UISETP.NE.AND UP0, UPT, UR4, URZ, UPT ;  /* 0x000000ff0400728c */ /* 0x001fd2000bf05270 */
        /* <DEDUP_REMOVED lines=299> */
.L_x_11372:
        /* <DEDUP_REMOVED lines=18> */
.L_x_11376:
[----:B------:R-:W2:Y:S02]  /*4840*/  LDG.E.U8 R2, desc[UR36][R2.64] ;  /* 0x0000002402027981 */ /* 0x000ea4000c1e1100 */
[----:B--2---:R-:W-:-:S04]  /*4850*/  I2FP.F32.U32 R0, R2 ;  /* 0x0000000200007245 */ /* 0x004fc80000201000 */
[----:B------:R-:W-:Y:S01]  /*4860*/  F2FP.BF16.F32.PACK_AB R0, RZ, R0 ;  /* 0x00000000ff00723e */ /* 0x000fe200000010ff */
[----:B------:R-:W-:Y:S06]  /*4870*/  BRA `(.L_x_11378) ;  /* 0x0000000c00a47947 */ /* 0x000fec0003800000 */
.L_x_11375:
        /* <DEDUP_REMOVED lines=10> */
.L_x_11380:
[----:B------:R-:W2:Y:S02]  /*4920*/  LDG.E R2, desc[UR36][R2.64] ;  /* 0x0000002402027981 */ /* 0x000ea4000c1e1900 */
[----:B--2---:R-:W-:-:S04]  /*4930*/  I2FP.F32.S32 R0, R2 ;  /* 0x0000000200007245 */ /* 0x004fc80000201400 */
[----:B------:R-:W-:Y:S01]  /*4940*/  F2FP.BF16.F32.PACK_AB R0, RZ, R0 ;  /* 0x00000000ff00723e */ /* 0x000fe200000010ff */
[----:B------:R-:W-:Y:S06]  /*4950*/  BRA `(.L_x_11378) ;  /* 0x0000000c006c7947 */ /* 0x000fec0003800000 */
.L_x_11379:
[----:B------:R-:W2:Y:S02]  /*4960*/  LDG.E.U16 R2, desc[UR36][R2.64] ;  /* 0x0000002402027981 */ /* 0x000ea4000c1e1500 */
[----:B--2---:R-:W0:Y:S02]  /*4970*/  I2F.S16 R0, R2 ;  /* 0x0000000200007306 */ /* 0x004e240000101400 */
[----:B0-----:R-:W-:Y:S01]  /*4980*/  F2FP.BF16.F32.PACK_AB R0, RZ, R0 ;  /* 0x00000000ff00723e */ /* 0x001fe200000010ff */
[----:B------:R-:W-:Y:S06]  /*4990*/  BRA `(.L_x_11378) ;  /* 0x0000000c005c7947 */ /* 0x000fec0003800000 */
.L_x_11374:
        /* <DEDUP_REMOVED lines=9> */
.L_x_11382:
[----:B------:R-:W2:Y:S02]  /*4a30*/  LDG.E.U16 R0, desc[UR36][R2.64] ;  /* 0x0000002402007981 */ /* 0x000ea4000c1e1500 */
[----:B--2---:R-:W-:-:S05]  /*4a40*/  HADD2.F32 R0, -RZ, R0.H0_H0 ;  /* 0x20000000ff007230 */ /* 0x004fca0000004100 */
[----:B------:R-:W-:Y:S01]  /*4a50*/  F2FP.BF16.F32.PACK_AB R0, RZ, R0 ;  /* 0x00000000ff00723e */ /* 0x000fe200000010ff */
[----:B------:R-:W-:Y:S06]  /*4a60*/  BRA `(.L_x_11378) ;  /* 0x0000000c00287947 */ /* 0x000fec0003800000 */
.L_x_11381:
        /* <DEDUP_REMOVED lines=9> */
.L_x_11384:
[----:B------:R-:W2:Y:S02]  /*4b00*/  LDG.E.U16 R2, desc[UR36][R2.64] ;  /* 0x0000002402027981 */ /* 0x000ea4000c1e1500 */
[----:B--2---:R-:W-:-:S05]  /*4b10*/  HADD2.F32 R0, -RZ, R2.H0_H0 ;  /* 0x20000002ff007230 */ /* 0x004fca0000004100 */
[----:B------:R-:W-:Y:S01]  /*4b20*/  F2FP.BF16.F32.PACK_AB R0, RZ, R0 ;  /* 0x00000000ff00723e */ /* 0x000fe200000010ff */
[----:B------:R-:W-:Y:S06]  /*4b30*/  BRA `(.L_x_11378) ;  /* 0x0000000800f47947 */ /* 0x000fec0003800000 */
.L_x_11383:
        /* <DEDUP_REMOVED lines=12> */
.L_x_11373:
        /* <DEDUP_REMOVED lines=13> */
.L_x_11387:
        /* <DEDUP_REMOVED lines=12> */
.L_x_11386:
        /* <DEDUP_REMOVED lines=27> */
.L_x_11389:
        /* <DEDUP_REMOVED lines=13> */
.L_x_11388:
[----:B------:R0:W5:Y:S01]  /*5010*/  LDG.E.U16 R0, desc[UR36][R2.64] ;  /* 0x0000002402007981 */ /* 0x000162000c1e1500 */
[----:B------:R-:W-:Y:S05]  /*5020*/  BRA `(.L_x_11378) ;  /* 0x0000000400b87947 */ /* 0x000fea0003800000 */
.L_x_11385:
        /* <DEDUP_REMOVED lines=12> */
.L_x_11392:
        /* <DEDUP_REMOVED lines=21> */
.L_x_11396:
[----:B------:R-:W-:Y:S05]  /*5240*/  BSYNC.RECONVERGENT B1 ;  /* 0x0000000000017941 */ /* 0x000fea0003800200 */
.L_x_11395:
[----:B------:R-:W-:Y:S01]  /*5250*/  IMAD.SHL.U32 R0, R0, 0x100000, RZ ;  /* 0x0010000000007824 */ /* 0x000fe200078e00ff */
[----:B------:R-:W-:-:S04]  /*5260*/  LEA R2, R2, 0x3b800000, 0x17 ;  /* 0x3b80000002027811 */ /* 0x000fc800078eb8ff */
[----:B------:R-:W-:-:S07]  /*5270*/  LOP3.LUT R0, R2, R0, R7, 0xfe, !PT ;  /* 0x0000000002007212 */ /* 0x000fce00078efe07 */
.L_x_11394:
[----:B------:R-:W-:Y:S05]  /*5280*/  BSYNC.RECONVERGENT B0 ;  /* 0x0000000000007941 */ /* 0x000fea0003800200 */
.L_x_11393:
[----:B------:R-:W-:Y:S01]  /*5290*/  F2FP.BF16.F32.PACK_AB R0, RZ, R0 ;  /* 0x00000000ff00723e */ /* 0x000fe200000010ff */
[----:B------:R-:W-:Y:S06]  /*52a0*/  BRA `(.L_x_11378) ;  /* 0x0000000400187947 */ /* 0x000fec0003800000 */
.L_x_11391:
        /* <DEDUP_REMOVED lines=21> */
.L_x_11400:
[----:B------:R-:W-:Y:S05]  /*5400*/  BSYNC.RECONVERGENT B1 ;  /* 0x0000000000017941 */ /* 0x000fea0003800200 */
.L_x_11399:
[----:B------:R-:W-:Y:S02]  /*5410*/  SHF.L.U32 R0, R0, 0x15, RZ ;  /* 0x0000001500007819 */ /* 0x000fe400000006ff */
[----:B------:R-:W-:-:S04]  /*5420*/  LEA R2, R2, 0x37800000, 0x17 ;  /* 0x3780000002027811 */ /* 0x000fc800078eb8ff */
[----:B------:R-:W-:-:S07]  /*5430*/  LOP3.LUT R0, R2, R0, R7, 0xfe, !PT ;  /* 0x0000000002007212 */ /* 0x000fce00078efe07 */
.L_x_11398:
[----:B------:R-:W-:Y:S05]  /*5440*/  BSYNC.RECONVERGENT B0 ;  /* 0x0000000000007941 */ /* 0x000fea0003800200 */
.L_x_11397:
[----:B------:R-:W-:Y:S01]  /*5450*/  F2FP.BF16.F32.PACK_AB R0, RZ, R0 ;  /* 0x00000000ff00723e */ /* 0x000fe200000010ff */
[----:B------:R-:W-:Y:S06]  /*5460*/  BRA `(.L_x_11378) ;  /* 0x0000000000a87947 */ /* 0x000fec0003800000 */
.L_x_11390:
        /* <DEDUP_REMOVED lines=14> */
.L_x_11404:
[----:B------:R-:W-:Y:S05]  /*5550*/  BSYNC.RECONVERGENT B0 ;  /* 0x0000000000007941 */ /* 0x000fea0003800200 */
.L_x_11403:
[----:B------:R-:W-:Y:S01]  /*5560*/  F2FP.BF16.F32.PACK_AB R0, RZ, R0 ;  /* 0x00000000ff00723e */ /* 0x000fe200000010ff */
[----:B------:R-:W-:Y:S06]  /*5570*/  BRA `(.L_x_11378) ;  /* 0x0000000000647947 */ /* 0x000fec0003800000 */
.L_x_11377:
        /* <DEDUP_REMOVED lines=15> */
[----:B--2---:R-:W-:Y:S05]  /*5670*/  CALL.ABS.NOINC R2 ;  /* 0x0000000002007343 */ /* 0x004fea0003c00000 */
.L_x_11405:
[----:B------:R-:W-:Y:S01]  /*5680*/  PRMT R0, RZ, 0x7610, R0 ;  /* 0x00007610ff007816 */ /* 0x000fe20000000000 */
[----:B------:R-:W-:Y:S06]  /*5690*/  BRA `(.L_x_11378) ;  /* 0x00000000001c7947 */ /* 0x000fec0003800000 */
.L_x_11402:
[----:B------:R-:W2:Y:S02]  /*56a0*/  LDG.E.64 R2, desc[UR36][R2.64] ;  /* 0x0000002402027981 */ /* 0x000ea4000c1e1b00 */
[----:B--2---:R-:W0:Y:S02]  /*56b0*/  I2F.U64 R0, R2 ;  /* 0x0000000200007312 */ /* 0x004e240000301000 */
[----:B0-----:R-:W-:Y:S01]  /*56c0*/  F2FP.BF16.F32.PACK_AB R0, RZ, R0 ;  /* 0x00000000ff00723e */ /* 0x001fe200000010ff */
[----:B------:R-:W-:Y:S06]  /*56d0*/  BRA `(.L_x_11378) ;  /* 0x00000000000c7947 */ /* 0x000fec0003800000 */
.L_x_11401:
[----:B------:R-:W2:Y:S02]  /*56e0*/  LDG.E R2, desc[UR36][R2.64] ;  /* 0x0000002402027981 */ /* 0x000ea4000c1e1900 */
[----:B--2---:R-:W-:-:S04]  /*56f0*/  I2FP.F32.U32 R0, R2 ;  /* 0x0000000200007245 */ /* 0x004fc80000201000 */
[----:B------:R-:W-:-:S07]  /*5700*/  F2FP.BF16.F32.PACK_AB R0, RZ, R0 ;  /* 0x00000000ff00723e */ /* 0x000fce00000010ff */
.L_x_11378:
[----:B------:R-:W0:Y:S01]  /*5710*/  LDCU.64 UR6, c[0x0][0x580] ;  /* 0x0000b000ff0677ac */ /* 0x000e220008000a00 */
[----:B------:R-:W-:Y:S01]  /*5720*/  IMAD.U32 R7, R19, 0x10000, RZ ;  /* 0x0001000013077824 */ /* 0x000fe200078e00ff */
[----:B------:R-:W1:Y:S04]  /*5730*/  LDCU.U16 UR5, c[0x0][0x592] ;  /* 0x0000b240ff0577ac */ /* 0x000e680008000400 */
[----:B------:R-:W-:Y:S01]  /*5740*/  FSETP.NAN.FTZ.AND P0, PT, R7, R7, PT ;  /* 0x000000070700720b */ /* 0x000fe20003f18000 */
[----:B------:R-:W-:-:S04]  /*5750*/  UPRMT UR4, UR41, 0x9910, URZ ;  /* 0x0000991029047896 */ /* 0x000fc800080000ff */
[----:B------:R-:W-:Y:S01]  /*5760*/  UISETP.GT.AND UP0, UPT, UR4, 0x9, UPT ;  /* 0x000000090400788c */ /* 0x000fe2000bf04270 */
[----:B0-----:R-:W-:Y:S01]  /*5770*/  IADD3 R2, P1, PT, R16, UR6, RZ ;  /* 0x0000000610027c10 */ /* 0x001fe2000ff3e0ff */
[----:B-1----:R-:W-:-:S04]  /*5780*/  IMAD.U32 R5, RZ, RZ, UR5 ;  /* 0x00000005ff057e24 */ /* 0x002fc8000f8e00ff */
[----:B------:R-:W-:Y:S02]  /*5790*/  IMAD.X R3, RZ, RZ, UR7, P1 ;  /* 0x00000007ff037e24 */ /* 0x000fe400088e06ff */
[----:B------:R-:W-:Y:S06]  /*57a0*/  @P0 BRA `(.L_x_11406) ;  /* 0x0000000000180947 */ /* 0x000fec0003800000 */
[C---:B-----5:R-:W-:Y:S02]  /*57b0*/  SHF.L.U32 R4, R0.reuse, 0x10, RZ ;  /* 0x0000001000047819 */ /* 0x060fe400000006ff */
[----:B------:R-:W-:Y:S02]  /*57c0*/  PRMT R5, R0, 0x7610, R5 ;  /* 0x0000761000057816 */ /* 0x000fe40000000005 */
[----:B------:R-:W-:-:S13]  /*57d0*/  FSETP.NAN.FTZ.AND P0, PT, R4, R4, PT ;  /* 0x000000040400720b */ /* 0x000fda0003f18000 */
[----:B------:R-:W-:-:S04]  /*57e0*/  @!P0 FMNMX.FTZ R4, R7, R4, PT ;  /* 0x0000000407048209 */ /* 0x000fc80003810000 */
[----:B------:R-:W-:-:S04]  /*57f0*/  @!P0 F2FP.BF16.F32.PACK_AB R4, RZ, R4 ;  /* 0x00000004ff04823e */ /* 0x000fc800000010ff */
[----:B------:R-:W-:-:S07]  /*5800*/  @!P0 PRMT R5, R4, 0x7610, R5 ;  /* 0x0000761004058816 */ /* 0x000fce0000000005 */
.L_x_11406:
        /* <DEDUP_REMOVED lines=13> */
.L_x_11410:
[----:B------:R-:W-:-:S06]  /*58e0*/  IMAD.U32 R5, R5, 0x10000, RZ ;  /* 0x0001000005057824 */ /* 0x000fcc00078e00ff */
[----:B------:R-:W0:Y:S02]  /*58f0*/  F2I.S64.TRUNC R4, R5 ;  /* 0x0000000500047311 */ /* 0x000e24000020d900 */
[----:B0-----:R0:W-:Y:S01]  /*5900*/  STG.E.U8 desc[UR36][R2.64], R4 ;  /* 0x0000000402007986 */ /* 0x0011e2000c101124 */
[----:B------:R-:W-:Y:S05]  /*5910*/  BRA `(.L_x_11412) ;  /* 0x0000000c006c7947 */ /* 0x000fea0003800000 */
.L_x_11409:
[----:B------:R-:W-:-:S09]  /*5920*/  UISETP.NE.AND UP0, UPT, UR4, 0x2, UPT ;  /* 0x000000020400788c */ /* 0x000fd2000bf05270 */
[----:B------:R-:W-:Y:S05]  /*5930*/  BRA.U !UP0, `(.L_x_11413) ;  /* 0x0000000108307547 */ /* 0x000fea000b800000 */
[----:B------:R-:W-:-:S09]  /*5940*/  UISETP.NE.AND UP0, UPT, UR4, 0x3, UPT ;  /* 0x000000030400788c */ /* 0x000fd2000bf05270 */
[----:B------:R-:W-:Y:S05]  /*5950*/  BRA.U !UP0, `(.L_x_11414) ;  /* 0x0000000108187547 */ /* 0x000fea000b800000 */
[----:B------:R-:W-:-:S09]  /*5960*/  UISETP.NE.AND UP0, UPT, UR4, 0x4, UPT ;  /* 0x000000040400788c */ /* 0x000fd2000bf05270 */
[----:B------:R-:W-:Y:S05]  /*5970*/  BRA.U UP0, `(.L_x_11411) ;  /* 0x0000000900787547 */ /* 0x000fea000b800000 */
[----:B------:R-:W-:-:S06]  /*5980*/  IMAD.U32 R5, R5, 0x10000, RZ ;  /* 0x0001000005057824 */ /* 0x000fcc00078e00ff */
[----:B------:R-:W0:Y:S02]  /*5990*/  F2I.S64.TRUNC R4, R5 ;  /* 0x0000000500047311 */ /* 0x000e24000020d900 */
[----:B0-----:R0:W-:Y:S01]  /*59a0*/  STG.E.64 desc[UR36][R2.64], R4 ;  /* 0x0000000402007986 */ /* 0x0011e2000c101b24 */
[----:B------:R-:W-:Y:S05]  /*59b0*/  BRA `(.L_x_11412) ;  /* 0x0000000c00447947 */ /* 0x000fea0003800000 */
.L_x_11414:
[----:B------:R-:W-:-:S06]  /*59c0*/  SHF.L.U32 R5, R5, 0x10, RZ ;  /* 0x0000001005057819 */ /* 0x000fcc00000006ff */
[----:B------:R-:W0:Y:S02]  /*59d0*/  F2I.FTZ.TRUNC.NTZ R5, R5 ;  /* 0x0000000500057305 */ /* 0x000e24000021f100 */
[----:B0-----:R0:W-:Y:S01]  /*59e0*/  STG.E desc[UR36][R2.64], R5 ;  /* 0x0000000502007986 */ /* 0x0011e2000c101924 */
[----:B------:R-:W-:Y:S05]  /*59f0*/  BRA `(.L_x_11412) ;  /* 0x0000000c00347947 */ /* 0x000fea0003800000 */
.L_x_11413:
[----:B------:R-:W-:-:S06]  /*5a00*/  IMAD.U32 R5, R5, 0x10000, RZ ;  /* 0x0001000005057824 */ /* 0x000fcc00078e00ff */
[----:B------:R-:W0:Y:S02]  /*5a10*/  F2I.FTZ.TRUNC.NTZ R5, R5 ;  /* 0x0000000500057305 */ /* 0x000e24000021f100 */
[----:B0-----:R0:W-:Y:S01]  /*5a20*/  STG.E.U16 desc[UR36][R2.64], R5 ;  /* 0x0000000502007986 */ /* 0x0011e2000c101524 */
[----:B------:R-:W-:Y:S05]  /*5a30*/  BRA `(.L_x_11412) ;  /* 0x0000000c00247947 */ /* 0x000fea0003800000 */
.L_x_11408:
        /* <DEDUP_REMOVED lines=9> */
.L_x_11416:
[----:B-----5:R-:W-:-:S05]  /*5ad0*/  IMAD.U32 R0, R5, 0x10000, RZ ;  /* 0x0001000005007824 */ /* 0x020fca00078e00ff */
[----:B------:R-:W-:-:S05]  /*5ae0*/  F2FP.F16.F32.PACK_AB R0, RZ, R0 ;  /* 0x00000000ff00723e */ /* 0x000fca00000000ff */
[----:B------:R0:W-:Y:S01]  /*5af0*/  STG.E.U16 desc[UR36][R2.64], R0 ;  /* 0x0000000002007986 */ /* 0x0001e2000c101524 */
[----:B------:R-:W-:Y:S05]  /*5b00*/  BRA `(.L_x_11412) ;  /* 0x0000000800f07947 */ /* 0x000fea0003800000 */
.L_x_11415:
[----:B------:R-:W-:-:S09]  /*5b10*/  UISETP.NE.AND UP0, UPT, UR4, 0x7, UPT ;  /* 0x000000070400788c */ /* 0x000fd2000bf05270 */
[----:B------:R-:W-:Y:S05]  /*5b20*/  BRA.U !UP0, `(.L_x_11417) ;  /* 0x0000000108347547 */ /* 0x000fea000b800000 */
[----:B------:R-:W-:-:S09]  /*5b30*/  UISETP.NE.AND UP0, UPT, UR4, 0x8, UPT ;  /* 0x000000080400788c */ /* 0x000fd2000bf05270 */
[----:B------:R-:W-:Y:S05]  /*5b40*/  BRA.U !UP0, `(.L_x_11418) ;  /* 0x0000000108187547 */ /* 0x000fea000b800000 */
[----:B------:R-:W-:-:S09]  /*5b50*/  UISETP.NE.AND UP0, UPT, UR4, 0x9, UPT ;  /* 0x000000090400788c */ /* 0x000fd2000bf05270 */
[----:B------:R-:W-:Y:S05]  /*5b60*/  BRA.U UP0, `(.L_x_11411) ;  /* 0x0000000500fc7547 */ /* 0x000fea000b800000 */
[----:B------:R-:W-:Y:S01]  /*5b70*/  SHF.L.U32 R4, R5, 0x10, RZ ;  /* 0x0000001005047819 */ /* 0x000fe200000006ff */
[----:B------:R-:W-:-:S05]  /*5b80*/  IMAD.MOV.U32 R5, RZ, RZ, RZ ;  /* 0x000000ffff057224 */ /* 0x000fca00078e00ff */
[----:B------:R0:W-:Y:S01]  /*5b90*/  STG.E.64 desc[UR36][R2.64], R4 ;  /* 0x0000000402007986 */ /* 0x0001e2000c101b24 */
[----:B------:R-:W-:Y:S05]  /*5ba0*/  BRA `(.L_x_11412) ;  /* 0x0000000800c87947 */ /* 0x000fea0003800000 */
.L_x_11418:
[----:B------:R-:W-:-:S05]  /*5bb0*/  IMAD.U32 R5, R5, 0x10000, RZ ;  /* 0x0001000005057824 */ /* 0x000fca00078e00ff */
[----:B------:R-:W-:-:S04]  /*5bc0*/  F2FP.F16.F32.PACK_AB R5, RZ, R5 ;  /* 0x00000005ff05723e */ /* 0x000fc800000000ff */
[----:B------:R-:W-:-:S05]  /*5bd0*/  PRMT R5, R5, 0x5410, RZ ;  /* 0x0000541005057816 */ /* 0x000fca00000000ff */
[----:B------:R0:W-:Y:S01]  /*5be0*/  STG.E desc[UR36][R2.64], R5 ;  /* 0x0000000502007986 */ /* 0x0001e2000c101924 */
[----:B------:R-:W-:Y:S05]  /*5bf0*/  BRA `(.L_x_11412) ;  /* 0x0000000800b47947 */ /* 0x000fea0003800000 */
.L_x_11417:
[----:B------:R-:W-:-:S04]  /*5c00*/  IMAD.U32 R4, R5, 0x10000, RZ ;  /* 0x0001000005047824 */ /* 0x000fc800078e00ff */
[----:B------:R-:W-:-:S06]  /*5c10*/  FMUL.FTZ R4, R4, 1 ;  /* 0x3f80000004047820 */ /* 0x000fcc0000410000 */
[----:B------:R-:W0:Y:S02]  /*5c20*/  F2F.F64.F32 R4, R4 ;  /* 0x0000000400047310 */ /* 0x000e240000201800 */
[----:B0-----:R0:W-:Y:S01]  /*5c30*/  STG.E.64 desc[UR36][R2.64], R4 ;  /* 0x0000000402007986 */ /* 0x0011e2000c101b24 */
[----:B------:R-:W-:Y:S05]  /*5c40*/  BRA `(.L_x_11412) ;  /* 0x0000000800a07947 */ /* 0x000fea0003800000 */
.L_x_11407:
        /* <DEDUP_REMOVED lines=10> */
[----:B------:R-:W-:-:S06]  /*5cf0*/  SHF.L.U32 R5, R5, 0x10, RZ ;  /* 0x0000001005057819 */ /* 0x000fcc00000006ff */
[----:B------:R-:W0:Y:S02]  /*5d00*/  F2I.FTZ.U32.TRUNC.NTZ R5, R5 ;  /* 0x0000000500057305 */ /* 0x000e24000021f000 */
[----:B0-----:R4:W-:Y:S01]  /*5d10*/  STG.E.U16 desc[UR36][R2.64], R5 ;  /* 0x0000000502007986 */ /* 0x0019e2000c101524 */
[----:B------:R-:W-:Y:S05]  /*5d20*/  BRA `(.L_x_11412) ;  /* 0x0000000800687947 */ /* 0x000fea0003800000 */
.L_x_11422:
[----:B------:R-:W-:Y:S01]  /*5d30*/  IMAD.U32 R5, R5, 0x10000, RZ ;  /* 0x0001000005057824 */ /* 0x000fe200078e00ff */
[----:B------:R-:W-:Y:S01]  /*5d40*/  BSSY.RECONVERGENT B0, `(.L_x_11423) ;  /* 0x0000013000007945 */ /* 0x000fe20003800200 */
[----:B-----5:R-:W-:-:S03]  /*5d50*/  IMAD.MOV.U32 R0, RZ, RZ, 0x80 ;  /* 0x00000080ff007424 */ /* 0x020fc600078e00ff */
        /* <DEDUP_REMOVED lines=15> */
.L_x_11425:
[----:B------:R-:W-:-:S04]  /*5e50*/  SHF.R.U32.HI R5, RZ, 0x18, R5 ;  /* 0x00000018ff057819 */ /* 0x000fc80000011605 */
[----:B------:R-:W-:-:S07]  /*5e60*/  LOP3.LUT R0, R0, 0x80, R5, 0xf8, !PT ;  /* 0x0000008000007812 */ /* 0x000fce00078ef805 */
.L_x_11424:
[----:B------:R-:W-:Y:S05]  /*5e70*/  BSYNC.RECONVERGENT B0 ;  /* 0x0000000000007941 */ /* 0x000fea0003800200 */
.L_x_11423:
[----:B------:R3:W-:Y:S01]  /*5e80*/  STG.E.U8 desc[UR36][R2.64], R0 ;  /* 0x0000000002007986 */ /* 0x0007e2000c101124 */
[----:B------:R-:W-:Y:S05]  /*5e90*/  BRA `(.L_x_11412) ;  /* 0x00000008000c7947 */ /* 0x000fea0003800000 */
.L_x_11421:
[----:B------:R-:W-:Y:S01]  /*5ea0*/  SHF.L.U32 R5, R5, 0x10, RZ ;  /* 0x0000001005057819 */ /* 0x000fe200000006ff */
[----:B------:R-:W-:Y:S01]  /*5eb0*/  BSSY.RECONVERGENT B0, `(.L_x_11426) ;  /* 0x0000013000007945 */ /* 0x000fe20003800200 */
[----:B-----5:R-:W-:Y:S02]  /*5ec0*/  IMAD.MOV.U32 R0, RZ, RZ, 0x80 ;  /* 0x00000080ff007424 */ /* 0x020fe400078e00ff */
        /* <DEDUP_REMOVED lines=15> */
.L_x_11428:
[----:B------:R-:W-:-:S04]  /*5fc0*/  SHF.R.U32.HI R5, RZ, 0x18, R5 ;  /* 0x00000018ff057819 */ /* 0x000fc80000011605 */
[----:B------:R-:W-:-:S07]  /*5fd0*/  LOP3.LUT R0, R0, 0x80, R5, 0xf8, !PT ;  /* 0x0000008000007812 */ /* 0x000fce00078ef805 */
.L_x_11427:
[----:B------:R-:W-:Y:S05]  /*5fe0*/  BSYNC.RECONVERGENT B0 ;  /* 0x0000000000007941 */ /* 0x000fea0003800200 */
.L_x_11426:
[----:B------:R0:W-:Y:S01]  /*5ff0*/  STG.E.U8 desc[UR36][R2.64], R0 ;  /* 0x0000000002007986 */ /* 0x0001e2000c101124 */
[----:B------:R-:W-:Y:S05]  /*6000*/  BRA `(.L_x_11412) ;  /* 0x0000000400b07947 */ /* 0x000fea0003800000 */
.L_x_11420:
[----:B------:R-:W-:-:S09]  /*6010*/  UISETP.NE.AND UP0, UPT, UR4, 0x1c, UPT ;  /* 0x0000001c0400788c */ /* 0x000fd2000bf05270 */
[----:B------:R-:W-:Y:S05]  /*6020*/  BRA.U !UP0, `(.L_x_11429) ;  /* 0x0000000108607547 */ /* 0x000fea000b800000 */
[----:B------:R-:W-:-:S09]  /*6030*/  UISETP.NE.AND UP0, UPT, UR4, 0x1d, UPT ;  /* 0x0000001d0400788c */ /* 0x000fd2000bf05270 */
[----:B------:R-:W-:Y:S05]  /*6040*/  BRA.U !UP0, `(.L_x_11430) ;  /* 0x0000000108487547 */ /* 0x000fea000b800000 */
[----:B------:R-:W-:-:S09]  /*6050*/  UISETP.NE.AND UP0, UPT, UR4, 0x2c, UPT ;  /* 0x0000002c0400788c */ /* 0x000fd2000bf05270 */
[----:B------:R-:W-:Y:S05]  /*6060*/  BRA.U UP0, `(.L_x_11411) ;  /* 0x0000000100bc7547 */ /* 0x000fea000b800000 */
[----:B------:R-:W-:-:S05]  /*6070*/  IMAD.U32 R5, R5, 0x10000, RZ ;  /* 0x0001000005057824 */ /* 0x000fca00078e00ff */
[----:B------:R-:W-:-:S04]  /*6080*/  SHF.R.U32.HI R6, RZ, 0x17, R5 ;  /* 0x00000017ff067819 */ /* 0x000fc80000011605 */
[----:B------:R-:W-:-:S04]  /*6090*/  LOP3.LUT R4, R6, 0xff, RZ, 0xc0, !PT ;  /* 0x000000ff06047812 */ /* 0x000fc800078ec0ff */
[----:B------:R-:W-:-:S13]  /*60a0*/  ISETP.NE.AND P1, PT, R4, 0xff, PT ;  /* 0x000000ff0400780c */ /* 0x000fda0003f25270 */
[--C-:B-----5:R-:W-:Y:S02]  /*60b0*/  @P1 SHF.R.U32.HI R0, RZ, 0x16, R5.reuse ;  /* 0x00000016ff001819 */ /* 0x120fe40000011605 */
        /* <DEDUP_REMOVED lines=11> */
.L_x_11430:
[----:B------:R-:W-:-:S06]  /*6170*/  SHF.L.U32 R5, R5, 0x10, RZ ;  /* 0x0000001005057819 */ /* 0x000fcc00000006ff */
[----:B------:R-:W0:Y:S02]  /*6180*/  F2I.U64.TRUNC R4, R5 ;  /* 0x0000000500047311 */ /* 0x000e24000020d800 */
[----:B0-----:R1:W-:Y:S01]  /*6190*/  STG.E.64 desc[UR36][R2.64], R4 ;  /* 0x0000000402007986 */ /* 0x0013e2000c101b24 */
[----:B------:R-:W-:Y:S05]  /*61a0*/  BRA `(.L_x_11412) ;  /* 0x0000000400487947 */ /* 0x000fea0003800000 */
.L_x_11429:
[----:B------:R-:W-:-:S06]  /*61b0*/  IMAD.U32 R5, R5, 0x10000, RZ ;  /* 0x0001000005057824 */ /* 0x000fcc00078e00ff */
[----:B------:R-:W0:Y:S02]  /*61c0*/  F2I.FTZ.U32.TRUNC.NTZ R5, R5 ;  /* 0x0000000500057305 */ /* 0x000e24000021f000 */
[----:B0-----:R0:W-:Y:S01]  /*61d0*/  STG.E desc[UR36][R2.64], R5 ;  /* 0x0000000502007986 */ /* 0x0011e2000c101924 */
[----:B------:R-:W-:Y:S05]  /*61e0*/  BRA `(.L_x_11412) ;  /* 0x0000000400387947 */ /* 0x000fea0003800000 */
.L_x_11419:
        /* <DEDUP_REMOVED lines=11> */
.L_x_11432:
[----:B------:R-:W-:Y:S01]  /*62a0*/  IMAD.U32 R5, R5, 0x10000, RZ ;  /* 0x0001000005057824 */ /* 0x000fe200078e00ff */
[----:B------:R-:W-:-:S03]  /*62b0*/  CS2R R6, SRZ ;  /* 0x0000000000067805 */ /* 0x000fc6000001ff00 */
[----:B------:R-:W-:-:S06]  /*62c0*/  FMUL.FTZ R5, R5, 1 ;  /* 0x3f80000005057820 */ /* 0x000fcc0000410000 */
[----:B------:R-:W0:Y:S02]  /*62d0*/  F2F.F64.F32 R4, R5 ;  /* 0x0000000500047310 */ /* 0x000e240000201800 */
[----:B0-----:R0:W-:Y:S01]  /*62e0*/  STG.E.128 desc[UR36][R2.64], R4 ;  /* 0x0000000402007986 */ /* 0x0011e2000c101d24 */
[----:B------:R-:W-:Y:S05]  /*62f0*/  BRA `(.L_x_11412) ;  /* 0x0000000000f47947 */ /* 0x000fea0003800000 */
.L_x_11431:
[----:B------:R-:W-:-:S09]  /*6300*/  UISETP.NE.AND UP0, UPT, UR4, 0xf, UPT ;  /* 0x0000000f0400788c */ /* 0x000fd2000bf05270 */
[----:B------:R-:W-:Y:S05]  /*6310*/  BRA.U !UP0, `(.L_x_11433) ;  /* 0x0000000108e87547 */ /* 0x000fea000b800000 */
[----:B------:R-:W-:-:S09]  /*6320*/  UISETP.NE.AND UP0, UPT, UR4, 0x17, UPT ;  /* 0x000000170400788c */ /* 0x000fd2000bf05270 */
[----:B------:R-:W-:Y:S05]  /*6330*/  BRA.U !UP0, `(.L_x_11434) ;  /* 0x0000000108907547 */ /* 0x000fea000b800000 */
[----:B------:R-:W-:-:S09]  /*6340*/  UISETP.NE.AND UP0, UPT, UR4, 0x18, UPT ;  /* 0x000000180400788c */ /* 0x000fd2000bf05270 */
[----:B------:R-:W-:Y:S05]  /*6350*/  BRA.U !UP0, `(.L_x_11435) ;  /* 0x0000000108447547 */ /* 0x000fea000b800000 */
.L_x_11411:
        /* <DEDUP_REMOVED lines=16> */
.L_x_11436:
[----:B------:R-:W-:Y:S05]  /*6460*/  BRA `(.L_x_11412) ;  /* 0x0000000000987947 */ /* 0x000fea0003800000 */
.L_x_11435:
[----:B------:R-:W-:Y:S01]  /*6470*/  IMAD.U32 R7, R5, 0x10000, RZ ;  /* 0x0001000005077824 */ /* 0x000fe200078e00ff */
[----:B------:R-:W-:Y:S01]  /*6480*/  BSSY.RECONVERGENT B0, `(.L_x_11437) ;  /* 0x000000c000007945 */ /* 0x000fe20003800200 */
[----:B-----5:R-:W-:-:S03]  /*6490*/  IMAD.MOV.U32 R0, RZ, RZ, 0x7f ;  /* 0x0000007fff007424 */ /* 0x020fc600078e00ff */
        /* <DEDUP_REMOVED lines=10> */
.L_x_11438:
[----:B------:R-:W-:Y:S05]  /*6540*/  BSYNC.RECONVERGENT B0 ;  /* 0x0000000000007941 */ /* 0x000fea0003800200 */
.L_x_11437:
[----:B------:R-:W-:-:S05]  /*6550*/  LOP3.LUT R5, R0, 0x80, R5, 0xf8, !PT ;  /* 0x0000008000057812 */ /* 0x000fca00078ef805 */
[----:B------:R0:W-:Y:S01]  /*6560*/  STG.E.U8 desc[UR36][R2.64], R5 ;  /* 0x0000000502007986 */ /* 0x0001e2000c101124 */
[----:B------:R-:W-:Y:S05]  /*6570*/  BRA `(.L_x_11412) ;  /* 0x0000000000547947 */ /* 0x000fea0003800000 */
.L_x_11434:
[----:B------:R-:W-:Y:S01]  /*6580*/  IMAD.U32 R5, R5, 0x10000, RZ ;  /* 0x0001000005057824 */ /* 0x000fe200078e00ff */
[----:B------:R-:W-:Y:S04]  /*6590*/  BSSY.RECONVERGENT B0, `(.L_x_11439) ;  /* 0x000000e000007945 */ /* 0x000fe80003800200 */
[----:B------:R-:W-:-:S04]  /*65a0*/  LOP3.LUT R4, R5, 0x7fffffff, RZ, 0xc0, !PT ;  /* 0x7fffffff05047812 */ /* 0x000fc800078ec0ff */
[----:B------:R-:W-:-:S13]  /*65b0*/  ISETP.GT.U32.AND P0, PT, R4, 0x477fffff, PT ;  /* 0x477fffff0400780c */ /* 0x000fda0003f04070 */
[----:B------:R-:W-:Y:S05]  /*65c0*/  @P0 BRA `(.L_x_11440) ;  /* 0x00000000001c0947 */ /* 0x000fea0003800000 */
[----:B------:R-:W-:-:S13]  /*65d0*/  ISETP.GE.U32.AND P0, PT, R4, 0x38800000, PT ;  /* 0x388000000400780c */ /* 0x000fda0003f06070 */
[----:B-----5:R-:W-:-:S04]  /*65e0*/  @P0 SHF.R.U32.HI R0, RZ, 0x15, R5 ;  /* 0x00000015ff000819 */ /* 0x020fc80000011605 */
[----:B------:R-:W-:-:S04]  /*65f0*/  @P0 LOP3.LUT R0, R0, 0x1, RZ, 0xc0, !PT ;  /* 0x0000000100000812 */ /* 0x000fc800078ec0ff */
[----:B------:R-:W-:-:S04]  /*6600*/  @P0 IADD3 R0, PT, PT, R5, 0x80fffff, R0 ;  /* 0x080fffff05000810 */ /* 0x000fc80007ffe000 */
[----:B------:R-:W-:Y:S01]  /*6610*/  @P0 SHF.R.U32.HI R0, RZ, 0x15, R0 ;  /* 0x00000015ff000819 */ /* 0x000fe20000011600 */
[----:B------:R-:W-:Y:S01]  /*6620*/  @!P0 FADD.FTZ R0, R4, 128 ;  /* 0x4300000004008421 */ /* 0x000fe20000010000 */
[----:B------:R-:W-:Y:S06]  /*6630*/  BRA `(.L_x_11441) ;  /* 0x00000000000c7947 */ /* 0x000fec0003800000 */
.L_x_11440:
[----:B------:R-:W-:Y:S02]  /*6640*/  ISETP.GT.U32.AND P0, PT, R4, 0x7f800000, PT ;  /* 0x7f8000000400780c */ /* 0x000fe40003f04070 */
[----:B-----5:R-:W-:-:S04]  /*6650*/  MOV R0, 0x7f ;  /* 0x0000007f00007802 */ /* 0x020fc80000000f00 */
[----:B------:R-:W-:-:S07]  /*6660*/  SEL R0, R0, 0x7c, P0 ;  /* 0x0000007c00007807 */ /* 0x000fce0000000000 */
.L_x_11441:
[----:B------:R-:W-:Y:S05]  /*6670*/  BSYNC.RECONVERGENT B0 ;  /* 0x0000000000007941 */ /* 0x000fea0003800200 */
.L_x_11439:
[----:B------:R-:W-:-:S04]  /*6680*/  SHF.R.U32.HI R5, RZ, 0x18, R5 ;  /* 0x00000018ff057819 */ /* 0x000fc80000011605 */
[----:B------:R-:W-:-:S05]  /*6690*/  LOP3.LUT R5, R0, 0x80, R5, 0xf8, !PT ;  /* 0x0000008000057812 */ /* 0x000fca00078ef805 */
[----:B------:R0:W-:Y:S01]  /*66a0*/  STG.E.U8 desc[UR36][R2.64], R5 ;  /* 0x0000000502007986 */ /* 0x0001e2000c101124 */
[----:B------:R-:W-:Y:S05]  /*66b0*/  BRA `(.L_x_11412) ;  /* 0x0000000000047947 */ /* 0x000fea0003800000 */
.L_x_11433:
[----:B------:R0:W-:Y:S02]  /*66c0*/  STG.E.U16 desc[UR36][R2.64], R5 ;  /* 0x0000000502007986 */ /* 0x0001e4000c101524 */
.L_x_11412:
[----:B------:R-:W-:-:S07]  /*66d0*/  VIADD R17, R17, 0x80 ;  /* 0x0000008011117836 */ /* 0x000fce0000000000 */
.L_x_11371:
[----:B------:R-:W-:Y:S05]  /*66e0*/  BSYNC.RECONVERGENT B6 ;  /* 0x0000000000067941 */ /* 0x000fea0003800200 */
.L_x_11370:
[----:B------:R-:W0:Y:S01]  /*66f0*/  LDCU UR4, c[0x0][0x380] ;  /* 0x00007000ff0477ac */ /* 0x000e220008000800 */
[----:B------:R-:W-:Y:S01]  /*6700*/  BSSY.RECONVERGENT B6, `(.L_x_11442) ;  /* 0x000032e000067945 */ /* 0x000fe20003800200 */
[----:B0-----:R-:W-:-:S13]  /*6710*/  ISETP.GE.AND P0, PT, R17, UR4, PT ;  /* 0x0000000411007c0c */ /* 0x001fda000bf06270 */
[----:B------:R-:W-:Y:S05]  /*6720*/  @P0 BRA `(.L_x_11443) ;  /* 0x0000003000ac0947 */ /* 0x000fea0003800000 */
[----:B------:R-:W0:Y:S01]  /*6730*/  LDCU UR4, c[0x0][0x388] ;  /* 0x00007100ff0477ac */ /* 0x000e220008000800 */
[----:B---3-5:R-:W-:Y:S02]  /*6740*/  IMAD.MOV.U32 R0, RZ, RZ, RZ ;  /* 0x000000ffff007224 */ /* 0x028fe400078e00ff */
[----:B------:R-:W-:Y:S01]  /*6750*/  IMAD.MOV.U32 R16, RZ, RZ, RZ ;  /* 0x000000ffff107224 */ /* 0x000fe200078e00ff */
[----:B0-----:R-:W-:-:S09]  /*6760*/  UISETP.NE.AND UP0, UPT, UR4, URZ, UPT ;  /* 0x000000ff0400728c */ /* 0x001fd2000bf05270 */
[----:B------:R-:W-:Y:S05]  /*6770*/  BRA.U !UP0, `(.L_x_11444) ;  /* 0x0000001108a87547 */ /* 0x000fea000b800000 */
[----:B------:R-:W1:Y:S01]  /*6780*/  LDCU.64 UR4, c[0x0][0x390] ;  /* 0x00007200ff0477ac */ /* 0x000e620008000a00 */
[----:B------:R-:W-:Y:S01]  /*6790*/  HFMA2 R16, -RZ, RZ, 0, 0 ;  /* 0x00000000ff107431 */ /* 0x000fe200000001ff */
[----:B------:R-:W0:Y:S01]  /*67a0*/  LDCU UR6, c[0x0][0x38c] ;  /* 0x00007180ff0677ac */ /* 0x000e220008000800 */
[----:B------:R-:W3:Y:S01]  /*67b0*/  LDCU.64 UR8, c[0x0][0x4b8] ;  /* 0x00009700ff0877ac */ /* 0x000ee20008000a00 */
[----:B------:R-:W-:Y:S02]  /*67c0*/  UISETP.NE.AND UP0, UPT, UR40, URZ, UPT ;  /* 0x000000ff2800728c */ /* 0x000fe4000bf05270 */
[----:B-12-4-:R-:W-:-:S05]  /*67d0*/  IMAD.HI.U32 R2, R17, UR4, R16 ;  /* 0x0000000411027c27 */ /* 0x016fca000f8e0010 */
        /* <DEDUP_REMOVED lines=292> */
.L_x_11444:
        /* <DEDUP_REMOVED lines=18> */
.L_x_11448:
[----:B------:R-:W2:Y:S02]  /*7b40*/  LDG.E.U8 R2, desc[UR36][R2.64] ;  /* 0x0000002402027981 */ /* 0x000ea4000c1e1100 */
[----:B--2---:R-:W-:-:S04]  /*7b50*/  I2FP.F32.U32 R0, R2 ;  /* 0x0000000200007245 */ /* 0x004fc80000201000 */
[----:B------:R-:W-:Y:S01]  /*7b60*/  F2FP.BF16.F32.PACK_AB R0, RZ, R0 ;  /* 0x00000000ff00723e */ /* 0x000fe200000010ff */
[----:B------:R-:W-:Y:S06]  /*7b70*/  BRA `(.L_x_11450) ;  /* 0x0000000c00a47947 */ /* 0x000fec0003800000 */
.L_x_11447:
        /* <DEDUP_REMOVED lines=10> */
.L_x_11452:
[----:B------:R-:W2:Y:S02]  /*7c20*/  LDG.E R2, desc[UR36][R2.64] ;  /* 0x0000002402027981 */ /* 0x000ea4000c1e1900 */
[----:B--2---:R-:W-:-:S04]  /*7c30*/  I2FP.F32.S32 R0, R2 ;  /* 0x0000000200007245 */ /* 0x004fc80000201400 */
[----:B------:R-:W-:Y:S01]  /*7c40*/  F2FP.BF16.F32.PACK_AB R0, RZ, R0 ;  /* 0x00000000ff00723e */ /* 0x000fe200000010ff */
[----:B------:R-:W-:Y:S06]  /*7c50*/  BRA `(.L_x_11450) ;  /* 0x0000000c006c7947 */ /* 0x000fec0003800000 */
.L_x_11451:
[----:B------:R-:W2:Y:S02]  /*7c60*/  LDG.E.U16 R2, desc[UR36][R2.64] ;  /* 0x0000002402027981 */ /* 0x000ea4000c1e1500 */
[----:B--2---:R-:W0:Y:S02]  /*7c70*/  I2F.S16 R0, R2 ;  /* 0x0000000200007306 */ /* 0x004e240000101400 */
[----:B0-----:R-:W-:Y:S01]  /*7c80*/  F2FP.BF16.F32.PACK_AB R0, RZ, R0 ;  /* 0x00000000ff00723e */ /* 0x001fe200000010ff */
[----:B------:R-:W-:Y:S06]  /*7c90*/  BRA `(.L_x_11450) ;  /* 0x0000000c005c7947 */ /* 0x000fec0003800000 */
.L_x_11446:
        /* <DEDUP_REMOVED lines=9> */
.L_x_11454:
[----:B------:R-:W2:Y:S02]  /*7d30*/  LDG.E.U16 R0, desc[UR36][R2.64] ;  /* 0x0000002402007981 */ /* 0x000ea4000c1e1500 */
[----:B--2---:R-:W-:-:S05]  /*7d40*/  HADD2.F32 R0, -RZ, R0.H0_H0 ;  /* 0x20000000ff007230 */ /* 0x004fca0000004100 */
[----:B------:R-:W-:Y:S01]  /*7d50*/  F2FP.BF16.F32.PACK_AB R0, RZ, R0 ;  /* 0x00000000ff00723e */ /* 0x000fe200000010ff */
[----:B------:R-:W-:Y:S06]  /*7d60*/  BRA `(.L_x_11450) ;  /* 0x0000000c00287947 */ /* 0x000fec0003800000 */
.L_x_11453:
        /* <DEDUP_REMOVED lines=9> */
.L_x_11456:
[----:B------:R-:W2:Y:S02]  /*7e00*/  LDG.E.U16 R2, desc[UR36][R2.64] ;  /* 0x0000002402027981 */ /* 0x000ea4000c1e1500 */
[----:B--2---:R-:W-:-:S05]  /*7e10*/  HADD2.F32 R0, -RZ, R2.H0_H0 ;  /* 0x20000002ff007230 */ /* 0x004fca0000004100 */
[----:B------:R-:W-:Y:S01]  /*7e20*/  F2FP.BF16.F32.PACK_AB R0, RZ, R0 ;  /* 0x00000000ff00723e */ /* 0x000fe200000010ff */
[----:B------:R-:W-:Y:S06]  /*7e30*/  BRA `(.L_x_11450) ;  /* 0x0000000800f47947 */ /* 0x000fec0003800000 */
.L_x_11455:
        /* <DEDUP_REMOVED lines=12> */
.L_x_11445:
        /* <DEDUP_REMOVED lines=13> */
.L_x_11459:
        /* <DEDUP_REMOVED lines=12> */
.L_x_11458:
        /* <DEDUP_REMOVED lines=27> */
.L_x_11461:
        /* <DEDUP_REMOVED lines=13> */
.L_x_11460:
[----:B------:R0:W5:Y:S01]  /*8310*/  LDG.E.U16 R0, desc[UR36][R2.64] ;  /* 0x0000002402007981 */ /* 0x000162000c1e1500 */
[----:B------:R-:W-:Y:S05]  /*8320*/  BRA `(.L_x_11450) ;  /* 0x0000000400b87947 */ /* 0x000fea0003800000 */
.L_x_11457:
        /* <DEDUP_REMOVED lines=12> */
.L_x_11464:
        /* <DEDUP_REMOVED lines=21> */
.L_x_11468:
[----:B------:R-:W-:Y:S05]  /*8540*/  BSYNC.RECONVERGENT B1 ;  /* 0x0000000000017941 */ /* 0x000fea0003800200 */
.L_x_11467:
[----:B------:R-:W-:Y:S02]  /*8550*/  SHF.L.U32 R0, R0, 0x14, RZ ;  /* 0x0000001400007819 */ /* 0x000fe400000006ff */
[----:B------:R-:W-:-:S04]  /*8560*/  LEA R2, R2, 0x3b800000, 0x17 ;  /* 0x3b80000002027811 */ /* 0x000fc800078eb8ff */
[----:B------:R-:W-:-:S07]  /*8570*/  LOP3.LUT R0, R2, R0, R7, 0xfe, !PT ;  /* 0x0000000002007212 */ /* 0x000fce00078efe07 */
.L_x_11466:
[----:B------:R-:W-:Y:S05]  /*8580*/  BSYNC.RECONVERGENT B0 ;  /* 0x0000000000007941 */ /* 0x000fea0003800200 */
.L_x_11465:
[----:B------:R-:W-:Y:S01]  /*8590*/  F2FP.BF16.F32.PACK_AB R0, RZ, R0 ;  /* 0x00000000ff00723e */ /* 0x000fe200000010ff */
[----:B------:R-:W-:Y:S06]  /*85a0*/  BRA `(.L_x_11450) ;  /* 0x0000000400187947 */ /* 0x000fec0003800000 */
.L_x_11463:
        /* <DEDUP_REMOVED lines=21> */
.L_x_11472:
[----:B------:R-:W-:Y:S05]  /*8700*/  BSYNC.RECONVERGENT B1 ;  /* 0x0000000000017941 */ /* 0x000fea0003800200 */
.L_x_11471:
[----:B------:R-:W-:Y:S01]  /*8710*/  IMAD.SHL.U32 R0, R0, 0x200000, RZ ;  /* 0x0020000000007824 */ /* 0x000fe200078e00ff */
[----:B------:R-:W-:-:S04]  /*8720*/  LEA R2, R2, 0x37800000, 0x17 ;  /* 0x3780000002027811 */ /* 0x000fc800078eb8ff */
[----:B------:R-:W-:-:S07]  /*8730*/  LOP3.LUT R0, R2, R0, R7, 0xfe, !PT ;  /* 0x0000000002007212 */ /* 0x000fce00078efe07 */
.L_x_11470:
[----:B------:R-:W-:Y:S05]  /*8740*/  BSYNC.RECONVERGENT B0 ;  /* 0x0000000000007941 */ /* 0x000fea0003800200 */
.L_x_11469:
[----:B------:R-:W-:Y:S01]  /*8750*/  F2FP.BF16.F32.PACK_AB R0, RZ, R0 ;  /* 0x00000000ff00723e */ /* 0x000fe200000010ff */
[----:B------:R-:W-:Y:S06]  /*8760*/  BRA `(.L_x_11450) ;  /* 0x0000000000a87947 */ /* 0x000fec0003800000 */
.L_x_11462:
        /* <DEDUP_REMOVED lines=14> */
.L_x_11476:
[----:B------:R-:W-:Y:S05]  /*8850*/  BSYNC.RECONVERGENT B0 ;  /* 0x0000000000007941 */ /* 0x000fea0003800200 */
.L_x_11475:
[----:B------:R-:W-:Y:S01]  /*8860*/  F2FP.BF16.F32.PACK_AB R0, RZ, R0 ;  /* 0x00000000ff00723e */ /* 0x000fe200000010ff */
[----:B------:R-:W-:Y:S06]  /*8870*/  BRA `(.L_x_11450) ;  /* 0x0000000000647947 */ /* 0x000fec0003800000 */
.L_x_11449:
        /* <DEDUP_REMOVED lines=16> */
.L_x_11477:
[----:B------:R-:W-:Y:S01]  /*8980*/  PRMT R0, RZ, 0x7610, R0 ;  /* 0x00007610ff007816 */ /* 0x000fe20000000000 */
[----:B------:R-:W-:Y:S06]  /*8990*/  BRA `(.L_x_11450) ;  /* 0x00000000001c7947 */ /* 0x000fec0003800000 */
.L_x_11474:
[----:B------:R-:W2:Y:S02]  /*89a0*/  LDG.E.64 R2, desc[UR36][R2.64] ;  /* 0x0000002402027981 */ /* 0x000ea4000c1e1b00 */
[----:B--2---:R-:W0:Y:S02]  /*89b0*/  I2F.U64 R0, R2 ;  /* 0x0000000200007312 */ /* 0x004e240000301000 */
[----:B0-----:R-:W-:Y:S01]  /*89c0*/  F2FP.BF16.F32.PACK_AB R0, RZ, R0 ;  /* 0x00000000ff00723e */ /* 0x001fe200000010ff */
[----:B------:R-:W-:Y:S06]  /*89d0*/  BRA `(.L_x_11450) ;  /* 0x00000000000c7947 */ /* 0x000fec0003800000 */
.L_x_11473:
[----:B------:R-:W2:Y:S02]  /*89e0*/  LDG.E R2, desc[UR36][R2.64] ;  /* 0x0000002402027981 */ /* 0x000ea4000c1e1900 */
[----:B--2---:R-:W-:-:S04]  /*89f0*/  I2FP.F32.U32 R0, R2 ;  /* 0x0000000200007245 */ /* 0x004fc80000201000 */
[----:B------:R-:W-:-:S07]  /*8a00*/  F2FP.BF16.F32.PACK_AB R0, RZ, R0 ;  /* 0x00000000ff00723e */ /* 0x000fce00000010ff */
.L_x_11450:
[----:B------:R-:W0:Y:S01]  /*8a10*/  LDCU.64 UR6, c[0x0][0x580] ;  /* 0x0000b000ff0677ac */ /* 0x000e220008000a00 */
[----:B------:R-:W-:Y:S01]  /*8a20*/  SHF.L.U32 R7, R19, 0x10, RZ ;  /* 0x0000001013077819 */ /* 0x000fe200000006ff */
[----:B------:R-:W1:Y:S03]  /*8a30*/  LDCU.U16 UR5, c[0x0][0x592] ;  /* 0x0000b240ff0577ac */ /* 0x000e660008000400 */
        /* <DEDUP_REMOVED lines=13> */
.L_x_11478:
        /* <DEDUP_REMOVED lines=13> */
.L_x_11482:
[----:B------:R-:W-:-:S06]  /*8be0*/  IMAD.U32 R5, R5, 0x10000, RZ ;  /* 0x0001000005057824 */ /* 0x000fcc00078e00ff */
[----:B------:R-:W0:Y:S02]  /*8bf0*/  F2I.S64.TRUNC R4, R5 ;  /* 0x0000000500047311 */ /* 0x000e24000020d900 */
[----:B0-----:R0:W-:Y:S01]  /*8c00*/  STG.E.U8 desc[UR36][R2.64], R4 ;  /* 0x0000000402007986 */ /* 0x0011e2000c101124 */
[----:B------:R-:W-:Y:S05]  /*8c10*/  BRA `(.L_x_11484) ;  /* 0x0000000c006c7947 */ /* 0x000fea0003800000 */
.L_x_11481:
        /* <DEDUP_REMOVED lines=10> */
.L_x_11486:
[----:B------:R-:W-:-:S06]  /*8cc0*/  IMAD.U32 R5, R5, 0x10000, RZ ;  /* 0x0001000005057824 */ /* 0x000fcc00078e00ff */
[----:B------:R-:W0:Y:S02]  /*8cd0*/  F2I.FTZ.TRUNC.NTZ R5, R5 ;  /* 0x0000000500057305 */ /* 0x000e24000021f100 */
[----:B0-----:R3:W-:Y:S01]  /*8ce0*/  STG.E desc[UR36][R2.64], R5 ;  /* 0x0000000502007986 */ /* 0x0017e2000c101924 */
[----:B------:R-:W-:Y:S05]  /*8cf0*/  BRA `(.L_x_11484) ;  /* 0x0000000c00347947 */ /* 0x000fea0003800000 */
.L_x_11485:
[----:B------:R-:W-:-:S06]  /*8d00*/  IMAD.U32 R5, R5, 0x10000, RZ ;  /* 0x0001000005057824 */ /* 0x000fcc00078e00ff */
[----:B------:R-:W0:Y:S02]  /*8d10*/  F2I.FTZ.TRUNC.NTZ R5, R5 ;  /* 0x0000000500057305 */ /* 0x000e24000021f100 */
[----:B0-----:R2:W-:Y:S01]  /*8d20*/  STG.E.U16 desc[UR36][R2.64], R5 ;  /* 0x0000000502007986 */ /* 0x0015e2000c101524 */
[----:B------:R-:W-:Y:S05]  /*8d30*/  BRA `(.L_x_11484) ;  /* 0x0000000c00247947 */ /* 0x000fea0003800000 */
.L_x_11480:
[----:B------:R-:W-:-:S09]  /*8d40*/  UISETP.GT.AND UP0, UPT, UR4, 0x6, UPT ;  /* 0x000000060400788c */ /* 0x000fd2000bf04270 */
[----:B------:R-:W-:Y:S05]  /*8d50*/  BRA.U UP0, `(.L_x_11487) ;  /* 0x00000001002c7547 */ /* 0x000fea000b800000 */
[----:B------:R-:W-:-:S09]  /*8d60*/  UISETP.NE.AND UP0, UPT, UR4, 0x5, UPT ;  /* 0x000000050400788c */ /* 0x000fd2000bf05270 */
[----:B------:R-:W-:Y:S05]  /*8d70*/  BRA.U !UP0, `(.L_x_11488) ;  /* 0x0000000108147547 */ /* 0x000fea000b800000 */
[----:B------:R-:W-:-:S09]  /*8d80*/  UISETP.NE.AND UP0, UPT, UR4, 0x6, UPT ;  /* 0x000000060400788c */ /* 0x000fd2000bf05270 */
[----:B------:R-:W-:Y:S05]  /*8d90*/  BRA.U UP0, `(.L_x_11483) ;  /* 0x0000000900307547 */ /* 0x000fea000b800000 */
[----:B------:R-:W-:-:S05]  /*8da0*/  SHF.L.U32 R5, R5, 0x10, RZ ;  /* 0x0000001005057819 */ /* 0x000fca00000006ff */
[----:B------:R0:W-:Y:S01]  /*8db0*/  STG.E desc[UR36][R2.64], R5 ;  /* 0x0000000502007986 */ /* 0x0001e2000c101924 */
[----:B------:R-:W-:Y:S05]  /*8dc0*/  BRA `(.L_x_11484) ;  /* 0x0000000c00007947 */ /* 0x000fea0003800000 */
.L_x_11488:
[----:B-----5:R-:W-:-:S05]  /*8dd0*/  IMAD.U32 R0, R5, 0x10000, RZ ;  /* 0x0001000005007824 */ /* 0x020fca00078e00ff */
[----:B------:R-:W-:-:S05]  /*8de0*/  F2FP.F16.F32.PACK_AB R0, RZ, R0 ;  /* 0x00000000ff00723e */ /* 0x000fca00000000ff */
[----:B------:R0:W-:Y:S01]  /*8df0*/  STG.E.U16 desc[UR36][R2.64], R0 ;  /* 0x0000000002007986 */ /* 0x0001e2000c101524 */
[----:B------:R-:W-:Y:S05]  /*8e00*/  BRA `(.L_x_11484) ;  /* 0x0000000800f07947 */ /* 0x000fea0003800000 */
.L_x_11487:
[----:B------:R-:W-:-:S09]  /*8e10*/  UISETP.NE.AND UP0, UPT, UR4, 0x7, UPT ;  /* 0x000000070400788c */ /* 0x000fd2000bf05270 */
[----:B------:R-:W-:Y:S05]  /*8e20*/  BRA.U !UP0, `(.L_x_11489) ;  /* 0x0000000108347547 */ /* 0x000fea000b800000 */
[----:B------:R-:W-:-:S09]  /*8e30*/  UISETP.NE.AND UP0, UPT, UR4, 0x8, UPT ;  /* 0x000000080400788c */ /* 0x000fd2000bf05270 */
[----:B------:R-:W-:Y:S05]  /*8e40*/  BRA.U !UP0, `(.L_x_11490) ;  /* 0x0000000108187547 */ /* 0x000fea000b800000 */
[----:B------:R-:W-:-:S09]  /*8e50*/  UISETP.NE.AND UP0, UPT, UR4, 0x9, UPT ;  /* 0x000000090400788c */ /* 0x000fd2000bf05270 */
[----:B------:R-:W-:Y:S05]  /*8e60*/  BRA.U UP0, `(.L_x_11483) ;  /* 0x0000000500fc7547 */ /* 0x000fea000b800000 */
[----:B------:R-:W-:Y:S01]  /*8e70*/  IMAD.U32 R4, R5, 0x10000, RZ ;  /* 0x0001000005047824 */ /* 0x000fe200078e00ff */
[----:B------:R-:W-:-:S05]  /*8e80*/  MOV R5, RZ ;  /* 0x000000ff00057202 */ /* 0x000fca0000000f00 */
[----:B------:R0:W-:Y:S01]  /*8e90*/  STG.E.64 desc[UR36][R2.64], R4 ;  /* 0x0000000402007986 */ /* 0x0001e2000c101b24 */
[----:B------:R-:W-:Y:S05]  /*8ea0*/  BRA `(.L_x_11484) ;  /* 0x0000000800c87947 */ /* 0x000fea0003800000 */
.L_x_11490:
[----:B------:R-:W-:-:S05]  /*8eb0*/  IMAD.U32 R5, R5, 0x10000, RZ ;  /* 0x0001000005057824 */ /* 0x000fca00078e00ff */
[----:B------:R-:W-:-:S04]  /*8ec0*/  F2FP.F16.F32.PACK_AB R5, RZ, R5 ;  /* 0x00000005ff05723e */ /* 0x000fc800000000ff */
[----:B------:R-:W-:-:S05]  /*8ed0*/  PRMT R5, R5, 0x5410, RZ ;  /* 0x0000541005057816 */ /* 0x000fca00000000ff */
[----:B------:R0:W-:Y:S01]  /*8ee0*/  STG.E desc[UR36][R2.64], R5 ;  /* 0x0000000502007986 */ /* 0x0001e2000c101924 */
[----:B------:R-:W-:Y:S05]  /*8ef0*/  BRA `(.L_x_11484) ;  /* 0x0000000800b47947 */ /* 0x000fea0003800000 */
.L_x_11489:
[----:B------:R-:W-:-:S04]  /*8f00*/  IMAD.U32 R4, R5, 0x10000, RZ ;  /* 0x0001000005047824 */ /* 0x000fc800078e00ff */
[----:B------:R-:W-:-:S06]  /*8f10*/  FMUL.FTZ R4, R4, 1 ;  /* 0x3f80000004047820 */ /* 0x000fcc0000410000 */
[----:B------:R-:W0:Y:S02]  /*8f20*/  F2F.F64.F32 R4, R4 ;  /* 0x0000000400047310 */ /* 0x000e240000201800 */
[----:B0-----:R0:W-:Y:S01]  /*8f30*/  STG.E.64 desc[UR36][R2.64], R4 ;  /* 0x0000000402007986 */ /* 0x0011e2000c101b24 */
[----:B------:R-:W-:Y:S05]  /*8f40*/  BRA `(.L_x_11484) ;  /* 0x0000000800a07947 */ /* 0x000fea0003800000 */
.L_x_11479:
        /* <DEDUP_REMOVED lines=14> */
.L_x_11494:
        /* <DEDUP_REMOVED lines=18> */
.L_x_11497:
[----:B------:R-:W-:-:S04]  /*9150*/  SHF.R.U32.HI R5, RZ, 0x18, R5 ;  /* 0x00000018ff057819 */ /* 0x000fc80000011605 */
[----:B------:R-:W-:-:S07]  /*9160*/  LOP3.LUT R0, R0, 0x80, R5, 0xf8, !PT ;  /* 0x0000008000007812 */ /* 0x000fce00078ef805 */
.L_x_11496:
[----:B------:R-:W-:Y:S05]  /*9170*/  BSYNC.RECONVERGENT B0 ;  /* 0x0000000000007941 */ /* 0x000fea0003800200 */
.L_x_11495:
[----:B------:R0:W-:Y:S01]  /*9180*/  STG.E.U8 desc[UR36][R2.64], R0 ;  /* 0x0000000002007986 */ /* 0x0001e2000c101124 */
[----:B------:R-:W-:Y:S05]  /*9190*/  BRA `(.L_x_11484) ;  /* 0x00000008000c7947 */ /* 0x000fea0003800000 */
.L_x_11493:
        /* <DEDUP_REMOVED lines=18> */
.L_x_11500:
[----:B------:R-:W-:-:S04]  /*92c0*/  SHF.R.U32.HI R5, RZ, 0x18, R5 ;  /* 0x00000018ff057819 */ /* 0x000fc80000011605 */
[----:B------:R-:W-:-:S07]  /*92d0*/  LOP3.LUT R0, R0, 0x80, R5, 0xf8, !PT ;  /* 0x0000008000007812 */ /* 0x000fce00078ef805 */
.L_x_11499:
[----:B------:R-:W-:Y:S05]  /*92e0*/  BSYNC.RECONVERGENT B0 ;  /* 0x0000000000007941 */ /* 0x000fea0003800200 */
.L_x_11498:
[----:B------:R0:W-:Y:S01]  /*92f0*/  STG.E.U8 desc[UR36][R2.64], R0 ;  /* 0x0000000002007986 */ /* 0x0001e2000c101124 */
[----:B------:R-:W-:Y:S05]  /*9300*/  BRA `(.L_x_11484) ;  /* 0x0000000400b07947 */ /* 0x000fea0003800000 */
.L_x_11492:
        /* <DEDUP_REMOVED lines=22> */
.L_x_11502:
[----:B------:R-:W-:-:S06]  /*9470*/  SHF.L.U32 R5, R5, 0x10, RZ ;  /* 0x0000001005057819 */ /* 0x000fcc00000006ff */
[----:B------:R-:W0:Y:S02]  /*9480*/  F2I.U64.TRUNC R4, R5 ;  /* 0x0000000500047311 */ /* 0x000e24000020d800 */
[----:B0-----:R0:W-:Y:S01]  /*9490*/  STG.E.64 desc[UR36][R2.64], R4 ;  /* 0x0000000402007986 */ /* 0x0011e2000c101b24 */
[----:B------:R-:W-:Y:S05]  /*94a0*/  BRA `(.L_x_11484) ;  /* 0x0000000400487947 */ /* 0x000fea0003800000 */
.L_x_11501:
[----:B------:R-:W-:-:S06]  /*94b0*/  IMAD.U32 R5, R5, 0x10000, RZ ;  /* 0x0001000005057824 */ /* 0x000fcc00078e00ff */
[----:B------:R-:W0:Y:S02]  /*94c0*/  F2I.FTZ.U32.TRUNC.NTZ R5, R5 ;  /* 0x0000000500057305 */ /* 0x000e24000021f000 */
[----:B0-----:R0:W-:Y:S01]  /*94d0*/  STG.E desc[UR36][R2.64], R5 ;  /* 0x0000000502007986 */ /* 0x0011e2000c101924 */
[----:B------:R-:W-:Y:S05]  /*94e0*/  BRA `(.L_x_11484) ;  /* 0x0000000400387947 */ /* 0x000fea0003800000 */
.L_x_11491:
        /* <DEDUP_REMOVED lines=11> */
.L_x_11504:
[----:B------:R-:W-:Y:S02]  /*95a0*/  SHF.L.U32 R5, R5, 0x10, RZ ;  /* 0x0000001005057819 */ /* 0x000fe400000006ff */
[----:B------:R-:W-:-:S03]  /*95b0*/  CS2R R6, SRZ ;  /* 0x0000000000067805 */ /* 0x000fc6000001ff00 */
[----:B------:R-:W-:-:S06]  /*95c0*/  FMUL.FTZ R5, R5, 1 ;  /* 0x3f80000005057820 */ /* 0x000fcc0000410000 */
[----:B------:R-:W0:Y:S02]  /*95d0*/  F2F.F64.F32 R4, R5 ;  /* 0x0000000500047310 */ /* 0x000e240000201800 */
[----:B0-----:R0:W-:Y:S01]  /*95e0*/  STG.E.128 desc[UR36][R2.64], R4 ;  /* 0x0000000402007986 */ /* 0x0011e2000c101d24 */
[----:B------:R-:W-:Y:S05]  /*95f0*/  BRA `(.L_x_11484) ;  /* 0x0000000000f47947 */ /* 0x000fea0003800000 */
.L_x_11503:
[----:B------:R-:W-:-:S09]  /*9600*/  UISETP.NE.AND UP0, UPT, UR4, 0xf, UPT ;  /* 0x0000000f0400788c */ /* 0x000fd2000bf05270 */
[----:B------:R-:W-:Y:S05]  /*9610*/  BRA.U !UP0, `(.L_x_11505) ;  /* 0x0000000108e87547 */ /* 0x000fea000b800000 */
[----:B------:R-:W-:-:S09]  /*9620*/  UISETP.NE.AND UP0, UPT, UR4, 0x17, UPT ;  /* 0x000000170400788c */ /* 0x000fd2000bf05270 */
[----:B------:R-:W-:Y:S05]  /*9630*/  BRA.U !UP0, `(.L_x_11506) ;  /* 0x0000000108907547 */ /* 0x000fea000b800000 */
[----:B------:R-:W-:-:S09]  /*9640*/  UISETP.NE.AND UP0, UPT, UR4, 0x18, UPT ;  /* 0x000000180400788c */ /* 0x000fd2000bf05270 */
[----:B------:R-:W-:Y:S05]  /*9650*/  BRA.U !UP0, `(.L_x_11507) ;  /* 0x0000000108447547 */ /* 0x000fea000b800000 */
.L_x_11483:
        /* <DEDUP_REMOVED lines=15> */
[----:B--2--5:R-:W-:Y:S05]  /*9750*/  CALL.ABS.NOINC R2 ;  /* 0x0000000002007343 */ /* 0x024fea0003c00000 */
.L_x_11508:
[----:B------:R-:W-:Y:S05]  /*9760*/  BRA `(.L_x_11484) ;  /* 0x0000000000987947 */ /* 0x000fea0003800000 */
.L_x_11507:
        /* <DEDUP_REMOVED lines=13> */
.L_x_11510:
[----:B------:R-:W-:Y:S05]  /*9840*/  BSYNC.RECONVERGENT B0 ;  /* 0x0000000000007941 */ /* 0x000fea0003800200 */
.L_x_11509:
[----:B------:R-:W-:-:S05]  /*9850*/  LOP3.LUT R5, R0, 0x80, R5, 0xf8, !PT ;  /* 0x0000008000057812 */ /* 0x000fca00078ef805 */
[----:B------:R0:W-:Y:S01]  /*9860*/  STG.E.U8 desc[UR36][R2.64], R5 ;  /* 0x0000000502007986 */ /* 0x0001e2000c101124 */
[----:B------:R-:W-:Y:S05]  /*9870*/  BRA `(.L_x_11484) ;  /* 0x0000000000547947 */ /* 0x000fea0003800000 */
.L_x_11506:
[----:B------:R-:W-:Y:S01]  /*9880*/  SHF.L.U32 R5, R5, 0x10, RZ ;  /* 0x0000001005057819 */ /* 0x000fe200000006ff */
[----:B------:R-:W-:Y:S03]  /*9890*/  BSSY.RECONVERGENT B0, `(.L_x_11511) ;  /* 0x000000e000007945 */ /* 0x000fe60003800200 */
        /* <DEDUP_REMOVED lines=10> */
.L_x_11512:
[----:B-----5:R-:W-:Y:S01]  /*9940*/  IMAD.MOV.U32 R0, RZ, RZ, 0x7f ;  /* 0x0000007fff007424 */ /* 0x020fe200078e00ff */
[----:B------:R-:W-:-:S04]  /*9950*/  ISETP.GT.U32.AND P0, PT, R4, 0x7f800000, PT ;  /* 0x7f8000000400780c */ /* 0x000fc80003f04070 */
[----:B------:R-:W-:-:S09]  /*9960*/  SEL R0, R0, 0x7c, P0 ;  /* 0x0000007c00007807 */ /* 0x000fd20000000000 */
.L_x_11513:
[----:B------:R-:W-:Y:S05]  /*9970*/  BSYNC.RECONVERGENT B0 ;  /* 0x0000000000007941 */ /* 0x000fea0003800200 */
.L_x_11511:
[----:B------:R-:W-:-:S04]  /*9980*/  SHF.R.U32.HI R5, RZ, 0x18, R5 ;  /* 0x00000018ff057819 */ /* 0x000fc80000011605 */
[----:B------:R-:W-:-:S05]  /*9990*/  LOP3.LUT R5, R0, 0x80, R5, 0xf8, !PT ;  /* 0x0000008000057812 */ /* 0x000fca00078ef805 */
[----:B------:R0:W-:Y:S01]  /*99a0*/  STG.E.U8 desc[UR36][R2.64], R5 ;  /* 0x0000000502007986 */ /* 0x0001e2000c101124 */
[----:B------:R-:W-:Y:S05]  /*99b0*/  BRA `(.L_x_11484) ;  /* 0x0000000000047947 */ /* 0x000fea0003800000 */
.L_x_11505:
[----:B------:R0:W-:Y:S02]  /*99c0*/  STG.E.U16 desc[UR36][R2.64], R5 ;  /* 0x0000000502007986 */ /* 0x0001e4000c101524 */
.L_x_11484:
[----:B------:R-:W-:-:S07]  /*99d0*/  VIADD R17, R17, 0x80 ;  /* 0x0000008011117836 */ /* 0x000fce0000000000 */
.L_x_11443:
[----:B------:R-:W-:Y:S05]  /*99e0*/  BSYNC.RECONVERGENT B6 ;  /* 0x0000000000067941 */ /* 0x000fea0003800200 */
.L_x_11442:
[----:B------:R-:W0:Y:S02]  /*99f0*/  LDCU UR4, c[0x0][0x380] ;  /* 0x00007000ff0477ac */ /* 0x000e240008000800 */
[----:B0-----:R-:W-:-:S13]  /*9a00*/  ISETP.GE.AND P0, PT, R17, UR4, PT ;  /* 0x0000000411007c0c */ /* 0x001fda000bf06270 */
[----:B------:R-:W-:Y:S05]  /*9a10*/  @P0 EXIT ;  /* 0x000000000000094d */ /* 0x000fea0003800000 */
[----:B------:R-:W0:Y:S01]  /*9a20*/  LDCU UR4, c[0x0][0x388] ;  /* 0x00007100ff0477ac */ /* 0x000e220008000800 */
[----:B---3-5:R-:W-:Y:S01]  /*9a30*/  MOV R0, RZ ;  /* 0x000000ff00007202 */ /* 0x028fe20000000f00 */
[----:B------:R-:W-:Y:S01]  /*9a40*/  IMAD.MOV.U32 R16, RZ, RZ, RZ ;  /* 0x000000ffff107224 */ /* 0x000fe200078e00ff */
[----:B0-----:R-:W-:-:S09]  /*9a50*/  UISETP.NE.AND UP0, UPT, UR4, URZ, UPT ;  /* 0x000000ff0400728c */ /* 0x001fd2000bf05270 */
[----:B------:R-:W-:Y:S05]  /*9a60*/  BRA.U !UP0, `(.L_x_11514) ;  /* 0x0000001108a87547 */ /* 0x000fea000b800000 */
[----:B------:R-:W1:Y:S01]  /*9a70*/  LDCU.64 UR4, c[0x0][0x390] ;  /* 0x00007200ff0477ac */ /* 0x000e620008000a00 */
[----:B------:R-:W-:Y:S01]  /*9a80*/  IMAD.MOV.U32 R16, RZ, RZ, RZ ;  /* 0x000000ffff107224 */ /* 0x000fe200078e00ff */
[----:B------:R-:W0:Y:S01]  /*9a90*/  LDCU UR6, c[0x0][0x38c] ;  /* 0x00007180ff0677ac */ /* 0x000e220008000800 */
[----:B------:R-:W3:Y:S01]  /*9aa0*/  LDCU.64 UR8, c[0x0][0x4b8] ;  /* 0x00009700ff0877ac */ /* 0x000ee20008000a00 */
[----:B------:R-:W-:Y:S01]  /*9ab0*/  UISETP.NE.AND UP0, UPT, UR40, URZ, UPT ;  /* 0x000000ff2800728c */ /* 0x000fe2000bf05270 */
[----:B-12-4-:R-:W-:-:S05]  /*9ac0*/  IMAD.HI.U32 R2, R17, UR4, R16 ;  /* 0x0000000411027c27 */ /* 0x016fca000f8e0010 */
[----:B------:R-:W-:-:S04]  /*9ad0*/  SHF.R.U32.HI R3, RZ, UR5, R2 ;  /* 0x00000005ff037c19 */ /* 0x000fc80008011602 */
[----:B------:R-:W-:-:S05]  /*9ae0*/  IADD3 R0, PT, PT, -R3, RZ, RZ ;  /* 0x000000ff03007210 */ /* 0x000fca0007ffe1ff */
        /* <DEDUP_REMOVED lines=290> */
.L_x_11514:
[----:B------:R-:W0:Y:S01]  /*ad10*/  LDCU.128 UR8, c[0x0][0x580] ;  /* 0x0000b000ff0877ac */ /* 0x000e220008000c00 */
        /* <DEDUP_REMOVED lines=19> */
.L_x_11518:
[----:B------:R-:W2:Y:S02]  /*ae50*/  LDG.E.U8 R2, desc[UR36][R2.64] ;  /* 0x0000002402027981 */ /* 0x000ea4000c1e1100 */
[----:B--2---:R-:W-:-:S04]  /*ae60*/  I2FP.F32.U32 R0, R2 ;  /* 0x0000000200007245 */ /* 0x004fc80000201000 */
[----:B------:R-:W-:Y:S01]  /*ae70*/  F2FP.BF16.F32.PACK_AB R0, RZ, R0 ;  /* 0x00000000ff00723e */ /* 0x000fe200000010ff */
[----:B------:R-:W-:Y:S06]  /*ae80*/  BRA `(.L_x_11520) ;  /* 0x0000000c00a47947 */ /* 0x000fec0003800000 */
.L_x_11517:
        /* <DEDUP_REMOVED lines=10> */
.L_x_11522:
[----:B------:R-:W2:Y:S02]  /*af30*/  LDG.E R2, desc[UR36][R2.64] ;  /* 0x0000002402027981 */ /* 0x000ea4000c1e1900 */
[----:B--2---:R-:W-:-:S04]  /*af40*/  I2FP.F32.S32 R0, R2 ;  /* 0x0000000200007245 */ /* 0x004fc80000201400 */
[----:B------:R-:W-:Y:S01]  /*af50*/  F2FP.BF16.F32.PACK_AB R0, RZ, R0 ;  /* 0x00000000ff00723e */ /* 0x000fe200000010ff */
[----:B------:R-:W-:Y:S06]  /*af60*/  BRA `(.L_x_11520) ;  /* 0x0000000c006c7947 */ /* 0x000fec0003800000 */
.L_x_11521:
[----:B------:R-:W2:Y:S02]  /*af70*/  LDG.E.U16 R2, desc[UR36][R2.64] ;  /* 0x0000002402027981 */ /* 0x000ea4000c1e1500 */
[----:B--2---:R-:W0:Y:S02]  /*af80*/  I2F.S16 R0, R2 ;  /* 0x0000000200007306 */ /* 0x004e240000101400 */
[----:B0-----:R-:W-:Y:S01]  /*af90*/  F2FP.BF16.F32.PACK_AB R0, RZ, R0 ;  /* 0x00000000ff00723e */ /* 0x001fe200000010ff */
[----:B------:R-:W-:Y:S06]  /*afa0*/  BRA `(.L_x_11520) ;  /* 0x0000000c005c7947 */ /* 0x000fec0003800000 */
.L_x_11516:
        /* <DEDUP_REMOVED lines=9> */
.L_x_11524:
[----:B------:R-:W2:Y:S02]  /*b040*/  LDG.E.U16 R0, desc[UR36][R2.64] ;  /* 0x0000002402007981 */ /* 0x000ea4000c1e1500 */
[----:B--2---:R-:W-:-:S05]  /*b050*/  HADD2.F32 R0, -RZ, R0.H0_H0 ;  /* 0x20000000ff007230 */ /* 0x004fca0000004100 */
[----:B------:R-:W-:Y:S01]  /*b060*/  F2FP.BF16.F32.PACK_AB R0, RZ, R0 ;  /* 0x00000000ff00723e */ /* 0x000fe200000010ff */
[----:B------:R-:W-:Y:S06]  /*b070*/  BRA `(.L_x_11520) ;  /* 0x0000000c00287947 */ /* 0x000fec0003800000 */
.L_x_11523:
        /* <DEDUP_REMOVED lines=9> */
.L_x_11526:
[----:B------:R-:W2:Y:S02]  /*b110*/  LDG.E.U16 R2, desc[UR36][R2.64] ;  /* 0x0000002402027981 */ /* 0x000ea4000c1e1500 */
[----:B--2---:R-:W-:-:S05]  /*b120*/  HADD2.F32 R0, -RZ, R2.H0_H0 ;  /* 0x20000002ff007230 */ /* 0x004fca0000004100 */
[----:B------:R-:W-:Y:S01]  /*b130*/  F2FP.BF16.F32.PACK_AB R0, RZ, R0 ;  /* 0x00000000ff00723e */ /* 0x000fe200000010ff */
[----:B------:R-:W-:Y:S06]  /*b140*/  BRA `(.L_x_11520) ;  /* 0x0000000800f47947 */ /* 0x000fec0003800000 */
.L_x_11525:
        /* <DEDUP_REMOVED lines=12> */
.L_x_11515:
        /* <DEDUP_REMOVED lines=13> */
.L_x_11529:
        /* <DEDUP_REMOVED lines=12> */
.L_x_11528:
        /* <DEDUP_REMOVED lines=27> */
.L_x_11531:
        /* <DEDUP_REMOVED lines=13> */
.L_x_11530:
[----:B------:R0:W5:Y:S01]  /*b620*/  LDG.E.U16 R0, desc[UR36][R2.64] ;  /* 0x0000002402007981 */ /* 0x000162000c1e1500 */
[----:B------:R-:W-:Y:S05]  /*b630*/  BRA `(.L_x_11520) ;  /* 0x0000000400b87947 */ /* 0x000fea0003800000 */
.L_x_11527:
        /* <DEDUP_REMOVED lines=12> */
.L_x_11534:
        /* <DEDUP_REMOVED lines=21> */
.L_x_11538:
[----:B------:R-:W-:Y:S05]  /*b850*/  BSYNC.RECONVERGENT B1 ;  /* 0x0000000000017941 */ /* 0x000fea0003800200 */
.L_x_11537:
[----:B------:R-:W-:Y:S01]  /*b860*/  IMAD.SHL.U32 R0, R0, 0x100000, RZ ;  /* 0x0010000000007824 */ /* 0x000fe200078e00ff */
[----:B------:R-:W-:-:S04]  /*b870*/  LEA R2, R2, 0x3b800000, 0x17 ;  /* 0x3b80000002027811 */ /* 0x000fc800078eb8ff */
[----:B------:R-:W-:-:S07]  /*b880*/  LOP3.LUT R0, R2, R0, R7, 0xfe, !PT ;  /* 0x0000000002007212 */ /* 0x000fce00078efe07 */
.L_x_11536:
[----:B------:R-:W-:Y:S05]  /*b890*/  BSYNC.RECONVERGENT B0 ;  /* 0x0000000000007941 */ /* 0x000fea0003800200 */
.L_x_11535:
[----:B------:R-:W-:Y:S01]  /*b8a0*/  F2FP.BF16.F32.PACK_AB R0, RZ, R0 ;  /* 0x00000000ff00723e */ /* 0x000fe200000010ff */
[----:B------:R-:W-:Y:S06]  /*b8b0*/  BRA `(.L_x_11520) ;  /* 0x0000000400187947 */ /* 0x000fec0003800000 */
.L_x_11533:
        /* <DEDUP_REMOVED lines=21> */
.L_x_11542:
[----:B------:R-:W-:Y:S05]  /*ba10*/  BSYNC.RECONVERGENT B1 ;  /* 0x0000000000017941 */ /* 0x000fea0003800200 */
.L_x_11541:
[----:B------:R-:W-:Y:S02]  /*ba20*/  SHF.L.U32 R0, R0, 0x15, RZ ;  /* 0x0000001500007819 */ /* 0x000fe400000006ff */
[----:B------:R-:W-:-:S04]  /*ba30*/  LEA R2, R2, 0x37800000, 0x17 ;  /* 0x3780000002027811 */ /* 0x000fc800078eb8ff */
[----:B------:R-:W-:-:S07]  /*ba40*/  LOP3.LUT R0, R2, R0, R7, 0xfe, !PT ;  /* 0x0000000002007212 */ /* 0x000fce00078efe07 */
.L_x_11540:
[----:B------:R-:W-:Y:S05]  /*ba50*/  BSYNC.RECONVERGENT B0 ;  /* 0x0000000000007941 */ /* 0x000fea0003800200 */
.L_x_11539:
[----:B------:R-:W-:Y:S01]  /*ba60*/  F2FP.BF16.F32.PACK_AB R0, RZ, R0 ;  /* 0x00000000ff00723e */ /* 0x000fe200000010ff */
[----:B------:R-:W-:Y:S06]  /*ba70*/  BRA `(.L_x_11520) ;  /* 0x0000000000a87947 */ /* 0x000fec0003800000 */
.L_x_11532:
        /* <DEDUP_REMOVED lines=14> */
.L_x_11546:
[----:B------:R-:W-:Y:S05]  /*bb60*/  BSYNC.RECONVERGENT B0 ;  /* 0x0000000000007941 */ /* 0x000fea0003800200 */
.L_x_11545:
[----:B------:R-:W-:Y:S01]  /*bb70*/  F2FP.BF16.F32.PACK_AB R0, RZ, R0 ;  /* 0x00000000ff00723e */ /* 0x000fe200000010ff */
[----:B------:R-:W-:Y:S06]  /*bb80*/  BRA `(.L_x_11520) ;  /* 0x0000000000647947 */ /* 0x000fec0003800000 */
.L_x_11519:
        /* <DEDUP_REMOVED lines=16> */
.L_x_11547:
[----:B------:R-:W-:Y:S01]  /*bc90*/  PRMT R0, RZ, 0x7610, R0 ;  /* 0x00007610ff007816 */ /* 0x000fe20000000000 */
[----:B------:R-:W-:Y:S06]  /*bca0*/  BRA `(.L_x_11520) ;  /* 0x00000000001c7947 */ /* 0x000fec0003800000 */
.L_x_11544:
[----:B------:R-:W2:Y:S02]  /*bcb0*/  LDG.E.64 R2, desc[UR36][R2.64] ;  /* 0x0000002402027981 */ /* 0x000ea4000c1e1b00 */
[----:B--2---:R-:W0:Y:S02]  /*bcc0*/  I2F.U64 R0, R2 ;  /* 0x0000000200007312 */ /* 0x004e240000301000 */
[----:B0-----:R-:W-:Y:S01]  /*bcd0*/  F2FP.BF16.F32.PACK_AB R0, RZ, R0 ;  /* 0x00000000ff00723e */ /* 0x001fe200000010ff */
[----:B------:R-:W-:Y:S06]  /*bce0*/  BRA `(.L_x_11520) ;  /* 0x00000000000c7947 */ /* 0x000fec0003800000 */
.L_x_11543:
[----:B------:R-:W2:Y:S02]  /*bcf0*/  LDG.E R2, desc[UR36][R2.64] ;  /* 0x0000002402027981 */ /* 0x000ea4000c1e1900 */
[----:B--2---:R-:W-:-:S04]  /*bd00*/  I2FP.F32.U32 R0, R2 ;  /* 0x0000000200007245 */ /* 0x004fc80000201000 */
[----:B------:R-:W-:-:S07]  /*bd10*/  F2FP.BF16.F32.PACK_AB R0, RZ, R0 ;  /* 0x00000000ff00723e */ /* 0x000fce00000010ff */
.L_x_11520:
[----:B0-----:R-:W-:Y:S01]  /*bd20*/  IMAD.U32 R3, R19, 0x10000, RZ ;  /* 0x0001000013037824 */ /* 0x001fe200078e00ff */
[----:B------:R-:W-:-:S04]  /*bd30*/  UPRMT UR4, UR41, 0x9910, URZ ;  /* 0x0000991029047896 */ /* 0x000fc800080000ff */
[----:B------:R-:W-:Y:S01]  /*bd40*/  FSETP.NAN.FTZ.AND P0, PT, R3, R3, PT ;  /* 0x000000030300720b */ /* 0x000fe20003f18000 */
[----:B------:R-:W-:-:S12]  /*bd50*/  UISETP.GT.AND UP0, UPT, UR4, 0x9, UPT ;  /* 0x000000090400788c */ /* 0x000fd8000bf04270 */
[----:B------:R-:W-:Y:S05]  /*bd60*/  @P0 BRA `(.L_x_11548) ;  /* 0x0000000000180947 */ /* 0x000fea0003800000 */
[C---:B-----5:R-:W-:Y:S01]  /*bd70*/  IMAD.U32 R2, R0.reuse, 0x10000, RZ ;  /* 0x0001000000027824 */ /* 0x060fe200078e00ff */
[----:B------:R-:W-:-:S04]  /*bd80*/  PRMT R19, R0, 0x7610, R19 ;  /* 0x0000761000137816 */ /* 0x000fc80000000013 */
[----:B------:R-:W-:-:S13]  /*bd90*/  FSETP.NAN.FTZ.AND P0, PT, R2, R2, PT ;  /* 0x000000020200720b */ /* 0x000fda0003f18000 */
[----:B------:R-:W-:-:S04]  /*bda0*/  @!P0 FMNMX.FTZ R2, R3, R2, PT ;  /* 0x0000000203028209 */ /* 0x000fc80003810000 */
[----:B------:R-:W-:-:S04]  /*bdb0*/  @!P0 F2FP.BF16.F32.PACK_AB R2, RZ, R2 ;  /* 0x00000002ff02823e */ /* 0x000fc800000010ff */
[----:B------:R-:W-:-:S07]  /*bdc0*/  @!P0 PRMT R19, R2, 0x7610, R19 ;  /* 0x0000761002138816 */ /* 0x000fce0000000013 */
.L_x_11548:
        /* <DEDUP_REMOVED lines=9> */
[----:B------:R-:W-:-:S06]  /*be60*/  SHF.L.U32 R19, R19, 0x10, RZ ;  /* 0x0000001013137819 */ /* 0x000fcc00000006ff */
[----:B------:R-:W0:Y:S02]  /*be70*/  F2I.FTZ.TRUNC.NTZ R19, R19 ;  /* 0x0000001300137305 */ /* 0x000e24000021f100 */
[----:B0-----:R-:W-:Y:S01]  /*be80*/  STG.E.U8 desc[UR36][R16.64], R19 ;  /* 0x0000001310007986 */ /* 0x001fe2000c101124 */
[----:B------:R-:W-:Y:S05]  /*be90*/  EXIT ;  /* 0x000000000000794d */ /* 0x000fea0003800000 */
.L_x_11552:
[----:B------:R-:W-:-:S06]  /*bea0*/  IMAD.U32 R3, R19, 0x10000, RZ ;  /* 0x0001000013037824 */ /* 0x000fcc00078e00ff */
[----:B------:R-:W0:Y:S02]  /*beb0*/  F2I.S64.TRUNC R2, R3 ;  /* 0x0000000300027311 */ /* 0x000e24000020d900 */
[----:B0-----:R-:W-:Y:S01]  /*bec0*/  STG.E.U8 desc[UR36][R16.64], R2 ;  /* 0x0000000210007986 */ /* 0x001fe2000c101124 */
[----:B------:R-:W-:Y:S05]  /*bed0*/  EXIT ;  /* 0x000000000000794d */ /* 0x000fea0003800000 */
.L_x_11551:
        /* <DEDUP_REMOVED lines=8> */
[----:B0-----:R-:W-:Y:S01]  /*bf60*/  STG.E.64 desc[UR36][R16.64], R2 ;  /* 0x0000000210007986 */ /* 0x001fe2000c101b24 */
[----:B------:R-:W-:Y:S05]  /*bf70*/  EXIT ;  /* 0x000000000000794d */ /* 0x000fea0003800000 */
.L_x_11555:
[----:B------:R-:W-:-:S06]  /*bf80*/  SHF.L.U32 R19, R19, 0x10, RZ ;  /* 0x0000001013137819 */ /* 0x000fcc00000006ff */
[----:B------:R-:W0:Y:S02]  /*bf90*/  F2I.FTZ.TRUNC.NTZ R19, R19 ;  /* 0x0000001300137305 */ /* 0x000e24000021f100 */
[----:B0-----:R-:W-:Y:S01]  /*bfa0*/  STG.E desc[UR36][R16.64], R19 ;  /* 0x0000001310007986 */ /* 0x001fe2000c101924 */
[----:B------:R-:W-:Y:S05]  /*bfb0*/  EXIT ;  /* 0x000000000000794d */ /* 0x000fea0003800000 */
.L_x_11554:
[----:B------:R-:W-:-:S06]  /*bfc0*/  IMAD.U32 R19, R19, 0x10000, RZ ;  /* 0x0001000013137824 */ /* 0x000fcc00078e00ff */
[----:B------:R-:W0:Y:S02]  /*bfd0*/  F2I.FTZ.TRUNC.NTZ R19, R19 ;  /* 0x0000001300137305 */ /* 0x000e24000021f100 */
[----:B0-----:R-:W-:Y:S01]  /*bfe0*/  STG.E.U16 desc[UR36][R16.64], R19 ;  /* 0x0000001310007986 */ /* 0x001fe2000c101524 */
[----:B------:R-:W-:Y:S05]  /*bff0*/  EXIT ;  /* 0x000000000000794d */ /* 0x000fea0003800000 */
.L_x_11550:
[----:B------:R-:W-:-:S09]  /*c000*/  UISETP.GT.AND UP0, UPT, UR4, 0x6, UPT ;  /* 0x000000060400788c */ /* 0x000fd2000bf04270 */
[----:B------:R-:W-:Y:S05]  /*c010*/  BRA.U UP0, `(.L_x_11556) ;  /* 0x00000001002c7547 */ /* 0x000fea000b800000 */
[----:B------:R-:W-:-:S09]  /*c020*/  UISETP.NE.AND UP0, UPT, UR4, 0x5, UPT ;  /* 0x000000050400788c */ /* 0x000fd2000bf05270 */
[----:B------:R-:W-:Y:S05]  /*c030*/  BRA.U !UP0, `(.L_x_11557) ;  /* 0x0000000108147547 */ /* 0x000fea000b800000 */
[----:B------:R-:W-:-:S09]  /*c040*/  UISETP.NE.AND UP0, UPT, UR4, 0x6, UPT ;  /* 0x000000060400788c */ /* 0x000fd2000bf05270 */
[----:B------:R-:W-:Y:S05]  /*c050*/  BRA.U UP0, `(.L_x_11553) ;  /* 0x0000000900307547 */ /* 0x000fea000b800000 */
[----:B------:R-:W-:-:S05]  /*c060*/  IMAD.U32 R19, R19, 0x10000, RZ ;  /* 0x0001000013137824 */ /* 0x000fca00078e00ff */
[----:B------:R-:W-:Y:S01]  /*c070*/  STG.E desc[UR36][R16.64], R19 ;  /* 0x0000001310007986 */ /* 0x000fe2000c101924 */
[----:B------:R-:W-:Y:S05]  /*c080*/  EXIT ;  /* 0x000000000000794d */ /* 0x000fea0003800000 */
.L_x_11557:
[----:B-----5:R-:W-:-:S04]  /*c090*/  SHF.L.U32 R0, R19, 0x10, RZ ;  /* 0x0000001013007819 */ /* 0x020fc800000006ff */
[----:B------:R-:W-:-:S05]  /*c0a0*/  F2FP.F16.F32.PACK_AB R0, RZ, R0 ;  /* 0x00000000ff00723e */ /* 0x000fca00000000ff */
[----:B------:R-:W-:Y:S01]  /*c0b0*/  STG.E.U16 desc[UR36][R16.64], R0 ;  /* 0x0000000010007986 */ /* 0x000fe2000c101524 */
[----:B------:R-:W-:Y:S05]  /*c0c0*/  EXIT ;  /* 0x000000000000794d */ /* 0x000fea0003800000 */
.L_x_11556:
        /* <DEDUP_REMOVED lines=8> */
[----:B------:R-:W-:Y:S01]  /*c150*/  STG.E.64 desc[UR36][R16.64], R2 ;  /* 0x0000000210007986 */ /* 0x000fe2000c101b24 */
[----:B------:R-:W-:Y:S05]  /*c160*/  EXIT ;  /* 0x000000000000794d */ /* 0x000fea0003800000 */
.L_x_11559:
[----:B------:R-:W-:-:S04]  /*c170*/  SHF.L.U32 R19, R19, 0x10, RZ ;  /* 0x0000001013137819 */ /* 0x000fc800000006ff */
[----:B------:R-:W-:-:S04]  /*c180*/  F2FP.F16.F32.PACK_AB R3, RZ, R19 ;  /* 0x00000013ff03723e */ /* 0x000fc800000000ff */
[----:B------:R-:W-:-:S05]  /*c190*/  PRMT R3, R3, 0x5410, RZ ;  /* 0x0000541003037816 */ /* 0x000fca00000000ff */
[----:B------:R-:W-:Y:S01]  /*c1a0*/  STG.E desc[UR36][R16.64], R3 ;  /* 0x0000000310007986 */ /* 0x000fe2000c101924 */
[----:B------:R-:W-:Y:S05]  /*c1b0*/  EXIT ;  /* 0x000000000000794d */ /* 0x000fea0003800000 */
.L_x_11558:
[----:B------:R-:W-:-:S04]  /*c1c0*/  IMAD.U32 R2, R19, 0x10000, RZ ;  /* 0x0001000013027824 */ /* 0x000fc800078e00ff */
[----:B------:R-:W-:-:S06]  /*c1d0*/  FMUL.FTZ R2, R2, 1 ;  /* 0x3f80000002027820 */ /* 0x000fcc0000410000 */
[----:B------:R-:W0:Y:S02]  /*c1e0*/  F2F.F64.F32 R2, R2 ;  /* 0x0000000200027310 */ /* 0x000e240000201800 */
[----:B0-----:R-:W-:Y:S01]  /*c1f0*/  STG.E.64 desc[UR36][R16.64], R2 ;  /* 0x0000000210007986 */ /* 0x001fe2000c101b24 */
[----:B------:R-:W-:Y:S05]  /*c200*/  EXIT ;  /* 0x000000000000794d */ /* 0x000fea0003800000 */
.L_x_11549:
        /* <DEDUP_REMOVED lines=12> */
[----:B0-----:R-:W-:Y:S01]  /*c2d0*/  STG.E.U16 desc[UR36][R16.64], R3 ;  /* 0x0000000310007986 */ /* 0x001fe2000c101524 */
[----:B------:R-:W-:Y:S05]  /*c2e0*/  EXIT ;  /* 0x000000000000794d */ /* 0x000fea0003800000 */
.L_x_11563:
[----:B------:R-:W-:Y:S01]  /*c2f0*/  SHF.L.U32 R3, R19, 0x10, RZ ;  /* 0x0000001013037819 */ /* 0x000fe200000006ff */
[----:B------:R-:W-:Y:S01]  /*c300*/  BSSY.RECONVERGENT B0, `(.L_x_11564) ;  /* 0x0000013000007945 */ /* 0x000fe20003800200 */
[----:B------:R-:W-:Y:S02]  /*c310*/  IMAD.MOV.U32 R8, RZ, RZ, 0x80 ;  /* 0x00000080ff087424 */ /* 0x000fe400078e00ff */
[----:B------:R-:W-:-:S04]  /*c320*/  LOP3.LUT R2, R3, 0x7fffffff, RZ, 0xc0, !PT ;  /* 0x7fffffff03027812 */ /* 0x000fc800078ec0ff */
[----:B------:R-:W-:-:S13]  /*c330*/  ISETP.GT.U32.AND P0, PT, R2, 0x437fffff, PT ;  /* 0x437fffff0200780c */ /* 0x000fda0003f04070 */
[----:B------:R-:W-:Y:S05]  /*c340*/  @P0 BRA `(.L_x_11565) ;  /* 0x0000000000380947 */ /* 0x000fea0003800000 */
[----:B------:R-:W-:-:S13]  /*c350*/  ISETP.GE.U32.AND P0, PT, R2, 0x3c000000, PT ;  /* 0x3c0000000200780c */ /* 0x000fda0003f06070 */
[----:B-----5:R-:W-:-:S04]  /*c360*/  @P0 SHF.R.U32.HI R0, RZ, 0x14, R3 ;  /* 0x00000014ff000819 */ /* 0x020fc80000011603 */
        /* <DEDUP_REMOVED lines=9> */
.L_x_11566:
[----:B------:R-:W-:-:S04]  /*c400*/  SHF.R.U32.HI R3, RZ, 0x18, R3 ;  /* 0x00000018ff037819 */ /* 0x000fc80000011603 */
[----:B------:R-:W-:-:S04]  /*c410*/  LOP3.LUT R0, R0, 0x80, R3, 0xf8, !PT ;  /* 0x0000008000007812 */ /* 0x000fc800078ef803 */
[----:B------:R-:W-:-:S07]  /*c420*/  PRMT R8, R0, 0x7610, R8 ;  /* 0x0000761000087816 */ /* 0x000fce0000000008 */
.L_x_11565:
[----:B------:R-:W-:Y:S05]  /*c430*/  BSYNC.RECONVERGENT B0 ;  /* 0x0000000000007941 */ /* 0x000fea0003800200 */
.L_x_11564:
[----:B------:R-:W-:Y:S01]  /*c440*/  STG.E.U8 desc[UR36][R16.64], R8 ;  /* 0x0000000810007986 */ /* 0x000fe2000c101124 */
[----:B------:R-:W-:Y:S05]  /*c450*/  EXIT ;  /* 0x000000000000794d */ /* 0x000fea0003800000 */
.L_x_11562:
[----:B------:R-:W-:Y:S01]  /*c460*/  IMAD.U32 R3, R19, 0x10000, RZ ;  /* 0x0001000013037824 */ /* 0x000fe200078e00ff */
[----:B------:R-:W-:Y:S01]  /*c470*/  BSSY.RECONVERGENT B0, `(.L_x_11567) ;  /* 0x0000013000007945 */ /* 0x000fe20003800200 */
[----:B------:R-:W-:-:S03]  /*c480*/  MOV R8, 0x80 ;  /* 0x0000008000087802 */ /* 0x000fc60000000f00 */
        /* <DEDUP_REMOVED lines=14> */
.L_x_11569:
[----:B------:R-:W-:-:S04]  /*c570*/  SHF.R.U32.HI R3, RZ, 0x18, R3 ;  /* 0x00000018ff037819 */ /* 0x000fc80000011603 */
[----:B------:R-:W-:-:S04]  /*c580*/  LOP3.LUT R0, R0, 0x80, R3, 0xf8, !PT ;  /* 0x0000008000007812 */ /* 0x000fc800078ef803 */
[----:B------:R-:W-:-:S07]  /*c590*/  PRMT R8, R0, 0x7610, R8 ;  /* 0x0000761000087816 */ /* 0x000fce0000000008 */
.L_x_11568:
[----:B------:R-:W-:Y:S05]  /*c5a0*/  BSYNC.RECONVERGENT B0 ;  /* 0x0000000000007941 */ /* 0x000fea0003800200 */
.L_x_11567:
[----:B------:R-:W-:Y:S01]  /*c5b0*/  STG.E.U8 desc[UR36][R16.64], R8 ;  /* 0x0000000810007986 */ /* 0x000fe2000c101124 */
[----:B------:R-:W-:Y:S05]  /*c5c0*/  EXIT ;  /* 0x000000000000794d */ /* 0x000fea0003800000 */
.L_x_11561:
[----:B------:R-:W-:-:S09]  /*c5d0*/  UISETP.NE.AND UP0, UPT, UR4, 0x1c, UPT ;  /* 0x0000001c0400788c */ /* 0x000fd2000bf05270 */
[----:B------:R-:W-:Y:S05]  /*c5e0*/  BRA.U !UP0, `(.L_x_11570) ;  /* 0x0000000108607547 */ /* 0x000fea000b800000 */
[----:B------:R-:W-:-:S09]  /*c5f0*/  UISETP.NE.AND UP0, UPT, UR4, 0x1d, UPT ;  /* 0x0000001d0400788c */ /* 0x000fd2000bf05270 */
[----:B------:R-:W-:Y:S05]  /*c600*/  BRA.U !UP0, `(.L_x_11571) ;  /* 0x0000000108487547 */ /* 0x000fea000b800000 */
[----:B------:R-:W-:-:S09]  /*c610*/  UISETP.NE.AND UP0, UPT, UR4, 0x2c, UPT ;  /* 0x0000002c0400788c */ /* 0x000fd2000bf05270 */
[----:B------:R-:W-:Y:S05]  /*c620*/  BRA.U UP0, `(.L_x_11553) ;  /* 0x0000000100bc7547 */ /* 0x000fea000b800000 */
[----:B------:R-:W-:Y:S02]  /*c630*/  IMAD.U32 R19, R19, 0x10000, RZ ;  /* 0x0001000013137824 */ /* 0x000fe400078e00ff */
[----:B------:R-:W-:-:S03]  /*c640*/  IMAD.MOV.U32 R3, RZ, RZ, 0xff ;  /* 0x000000ffff037424 */ /* 0x000fc600078e00ff */
[----:B------:R-:W-:-:S04]  /*c650*/  SHF.R.U32.HI R4, RZ, 0x17, R19 ;  /* 0x00000017ff047819 */ /* 0x000fc80000011613 */
[----:B------:R-:W-:-:S04]  /*c660*/  LOP3.LUT R2, R4, 0xff, RZ, 0xc0, !PT ;  /* 0x000000ff04027812 */ /* 0x000fc800078ec0ff */
[----:B------:R-:W-:-:S13]  /*c670*/  ISETP.NE.AND P1, PT, R2, 0xff, PT ;  /* 0x000000ff0200780c */ /* 0x000fda0003f25270 */
[--C-:B-----5:R-:W-:Y:S02]  /*c680*/  @P1 SHF.R.U32.HI R0, RZ, 0x16, R19.reuse ;  /* 0x00000016ff001819 */ /* 0x120fe40000011613 */
[----:B------:R-:W-:Y:S02]  /*c690*/  @P1 LOP3.LUT P0, RZ, R2, 0x3fffff, R19, 0xf8, !PT ;  /* 0x003fffff02ff1812 */ /* 0x000fe4000780f813 */
        /* <DEDUP_REMOVED lines=9> */
.L_x_11571:
[----:B------:R-:W-:-:S06]  /*c730*/  SHF.L.U32 R2, R19, 0x10, RZ ;  /* 0x0000001013027819 */ /* 0x000fcc00000006ff */
[----:B------:R-:W0:Y:S02]  /*c740*/  F2I.U64.TRUNC R2, R2 ;  /* 0x0000000200027311 */ /* 0x000e24000020d800 */
[----:B0-----:R-:W-:Y:S01]  /*c750*/  STG.E.64 desc[UR36][R16.64], R2 ;  /* 0x0000000210007986 */ /* 0x001fe2000c101b24 */
[----:B------:R-:W-:Y:S05]  /*c760*/  EXIT ;  /* 0x000000000000794d */ /* 0x000fea0003800000 */
.L_x_11570:
[----:B------:R-:W-:-:S06]  /*c770*/  IMAD.U32 R19, R19, 0x10000, RZ ;  /* 0x0001000013137824 */ /* 0x000fcc00078e00ff */
[----:B------:R-:W0:Y:S02]  /*c780*/  F2I.FTZ.U32.TRUNC.NTZ R19, R19 ;  /* 0x0000001300137305 */ /* 0x000e24000021f000 */
[----:B0-----:R-:W-:Y:S01]  /*c790*/  STG.E desc[UR36][R16.64], R19 ;  /* 0x0000001310007986 */ /* 0x001fe2000c101924 */
[----:B------:R-:W-:Y:S05]  /*c7a0*/  EXIT ;  /* 0x000000000000794d */ /* 0x000fea0003800000 */
.L_x_11560:
        /* <DEDUP_REMOVED lines=9> */
[----:B------:R-:W-:Y:S01]  /*c840*/  STG.E.U8 desc[UR36][R16.64], R3 ;  /* 0x0000000310007986 */ /* 0x000fe2000c101124 */
[----:B------:R-:W-:Y:S05]  /*c850*/  EXIT ;  /* 0x000000000000794d */ /* 0x000fea0003800000 */
.L_x_11573:
[----:B------:R-:W-:Y:S02]  /*c860*/  SHF.L.U32 R19, R19, 0x10, RZ ;  /* 0x0000001013137819 */ /* 0x000fe400000006ff */
[----:B------:R-:W-:-:S03]  /*c870*/  CS2R R6, SRZ ;  /* 0x0000000000067805 */ /* 0x000fc6000001ff00 */
[----:B------:R-:W-:-:S06]  /*c880*/  FMUL.FTZ R4, R19, 1 ;  /* 0x3f80000013047820 */ /* 0x000fcc0000410000 */
[----:B------:R-:W0:Y:S02]  /*c890*/  F2F.F64.F32 R4, R4 ;  /* 0x0000000400047310 */ /* 0x000e240000201800 */
[----:B0-----:R-:W-:Y:S01]  /*c8a0*/  STG.E.128 desc[UR36][R16.64], R4 ;  /* 0x0000000410007986 */ /* 0x001fe2000c101d24 */
[----:B------:R-:W-:Y:S05]  /*c8b0*/  EXIT ;  /* 0x000000000000794d */ /* 0x000fea0003800000 */
.L_x_11572:
[----:B------:R-:W-:-:S09]  /*c8c0*/  UISETP.NE.AND UP0, UPT, UR4, 0xf, UPT ;  /* 0x0000000f0400788c */ /* 0x000fd2000bf05270 */
[----:B------:R-:W-:Y:S05]  /*c8d0*/  BRA.U !UP0, `(.L_x_11574) ;  /* 0x0000000108e87547 */ /* 0x000fea000b800000 */
[----:B------:R-:W-:-:S09]  /*c8e0*/  UISETP.NE.AND UP0, UPT, UR4, 0x17, UPT ;  /* 0x000000170400788c */ /* 0x000fd2000bf05270 */
[----:B------:R-:W-:Y:S05]  /*c8f0*/  BRA.U !UP0, `(.L_x_11575) ;  /* 0x0000000108907547 */ /* 0x000fea000b800000 */
[----:B------:R-:W-:-:S09]  /*c900*/  UISETP.NE.AND UP0, UPT, UR4, 0x18, UPT ;  /* 0x000000180400788c */ /* 0x000fd2000bf05270 */
[----:B------:R-:W-:Y:S05]  /*c910*/  BRA.U !UP0, `(.L_x_11576) ;  /* 0x0000000108447547 */ /* 0x000fea000b800000 */
.L_x_11553:
[----:B-----5:R-:W-:Y:S01]  /*c920*/  MOV R0, 0x0 ;  /* 0x0000000000007802 */ /* 0x020fe20000000f00 */
        /* <DEDUP_REMOVED lines=15> */
.L_x_11577:
[----:B------:R-:W-:Y:S05]  /*ca20*/  EXIT ;  /* 0x000000000000794d */ /* 0x000fea0003800000 */
.L_x_11576:
        /* <DEDUP_REMOVED lines=13> */
.L_x_11579:
[----:B------:R-:W-:Y:S05]  /*cb00*/  BSYNC.RECONVERGENT B0 ;  /* 0x0000000000007941 */ /* 0x000fea0003800200 */
.L_x_11578:
[----:B------:R-:W-:-:S05]  /*cb10*/  LOP3.LUT R3, R0, 0x80, R3, 0xf8, !PT ;  /* 0x0000008000037812 */ /* 0x000fca00078ef803 */
[----:B------:R-:W-:Y:S01]  /*cb20*/  STG.E.U8 desc[UR36][R16.64], R3 ;  /* 0x0000000310007986 */ /* 0x000fe2000c101124 */
[----:B------:R-:W-:Y:S05]  /*cb30*/  EXIT ;  /* 0x000000000000794d */ /* 0x000fea0003800000 */
.L_x_11575:
        /* <DEDUP_REMOVED lines=12> */
.L_x_11581:
[----:B-----5:R-:W-:Y:S01]  /*cc00*/  IMAD.MOV.U32 R0, RZ, RZ, 0x7f ;  /* 0x0000007fff007424 */ /* 0x020fe200078e00ff */
[----:B------:R-:W-:-:S04]  /*cc10*/  ISETP.GT.U32.AND P0, PT, R2, 0x7f800000, PT ;  /* 0x7f8000000200780c */ /* 0x000fc80003f04070 */
[----:B------:R-:W-:-:S09]  /*cc20*/  SEL R0, R0, 0x7c, P0 ;  /* 0x0000007c00007807 */ /* 0x000fd20000000000 */
.L_x_11582:
[----:B------:R-:W-:Y:S05]  /*cc30*/  BSYNC.RECONVERGENT B0 ;  /* 0x0000000000007941 */ /* 0x000fea0003800200 */
.L_x_11580:
[----:B------:R-:W-:-:S04]  /*cc40*/  SHF.R.U32.HI R3, RZ, 0x18, R3 ;  /* 0x00000018ff037819 */ /* 0x000fc80000011603 */
[----:B------:R-:W-:-:S05]  /*cc50*/  LOP3.LUT R3, R0, 0x80, R3, 0xf8, !PT ;  /* 0x0000008000037812 */ /* 0x000fca00078ef803 */
[----:B------:R-:W-:Y:S01]  /*cc60*/  STG.E.U8 desc[UR36][R16.64], R3 ;  /* 0x0000000310007986 */ /* 0x000fe2000c101124 */
[----:B------:R-:W-:Y:S05]  /*cc70*/  EXIT ;  /* 0x000000000000794d */ /* 0x000fea0003800000 */
.L_x_11574:
[----:B------:R-:W-:Y:S01]  /*cc80*/  STG.E.U16 desc[UR36][R16.64], R19 ;  /* 0x0000001310007986 */ /* 0x000fe2000c101524 */
[----:B------:R-:W-:Y:S05]  /*cc90*/  EXIT ;  /* 0x000000000000794d */ /* 0x000fea0003800000 */
.L_x_11583:
        /* <DEDUP_REMOVED lines=14> */
.L_x_40974:


//--------------------- .text._ZN2at6native27unrolled_elementwise_kernelINS0_13AUnaryFunctorIN3c108BFloat16ES4_S4_ZZZNS0_19minimum_kernel_cudaERNS_18TensorIteratorBaseEENKUlvE0_clEvENKUlvE2_clEvEUlS4_S4_E_EESt5arrayIPcLm2EELi4E23TrivialOffsetCalculatorILi1EjESF_NS0_6memory12LoadWithCastILi1EEENSG_13StoreWithCastILi1EEEEEviT_T0_T2_T3_T4_T5_ --------------------------
	.section	.text._ZN2at6native27unrolled_elementwise_kernelINS0_13AUnaryFunctorIN3c108BFloat16ES4_S4_ZZZNS0_19minimum_kernel_cudaERNS_18TensorIteratorBaseEENKUlvE0_clEvENKUlvE2_clEvEUlS4_S4_E_EESt5arrayIPcLm2EELi4E23TrivialOffsetCalculatorILi1EjESF_NS0_6memory12LoadWithCastILi1EEENSG_13StoreWithCastILi1EEEEEviT_T0_T2_T3_T4_T5_,"ax",@progbits
	.align	128
        .global         _ZN2at6native27unrolled_elementwise_kernelINS0_13AUnaryFunctorIN3c108BFloat16ES4_S4_ZZZNS0_19minimum_kernel_cudaERNS_18TensorIteratorBaseEENKUlvE0_clEvENKUlvE2_clEvEUlS4_S4_E_EESt5arrayIPcLm2EELi4E23TrivialOffsetCalculatorILi1EjESF_NS0_6memory12LoadWithCastILi1EEENSG_13StoreWithCastILi1EEEEEviT_T0_T2_T3_T4_T5_
        .type           _ZN2at6native27unrolled_elementwise_kernelINS0_13AUnaryFunctorIN3c108BFloat16ES4_S4_ZZZNS0_19minimum_kernel_cudaERNS_18TensorIteratorBaseEENKUlvE0_clEvENKUlvE2_clEvEUlS4_S4_E_EESt5arrayIPcLm2EELi4E23TrivialOffsetCalculatorILi1EjESF_NS0_6memory12LoadWithCastILi1EEENSG_13StoreWithCastILi1EEEEEviT_T0_T2_T3_T4_T5_,@function
        .size           _ZN2at6native27unrolled_elementwise_kernelINS0_13AUnaryFunctorIN3c108BFloat16ES4_S4_ZZZNS0_19minimum_kernel_cudaERNS_18TensorIteratorBaseEENKUlvE0_clEvENKUlvE2_clEvEUlS4_S4_E_EESt5arrayIPcLm2EELi4E23TrivialOffsetCalculatorILi1EjESF_NS0_6memory12LoadWithCastILi1EEENSG_13StoreWithCastILi1EEEEEviT_T0_T2_T3_T4_T5_,(.L_x_40975 - _ZN2at6native27unrolled_elementwise_kernelINS0_13AUnaryFunctorIN3c108BFloat16ES4_S4_ZZZNS0_19minimum_kernel_cudaERNS_18TensorIteratorBaseEENKUlvE0_clEvENKUlvE2_clEvEUlS4_S4_E_EESt5arrayIPcLm2EELi4E23TrivialOffsetCalculatorILi1EjESF_NS0_6memory12LoadWithCastILi1EEENSG_13StoreWithCastILi1EEEEEviT_T0_T2_T3_T4_T5_)
        .other          _ZN2at6native27unrolled_elementwise_kernelINS0_13AUnaryFunctorIN3c108BFloat16ES4_S4_ZZZNS0_19minimum_kernel_cudaERNS_18TensorIteratorBaseEENKUlvE0_clEvENKUlvE2_clEvEUlS4_S4_E_EESt5arrayIPcLm2EELi4E23TrivialOffsetCalculatorILi1EjESF_NS0_6memory12LoadWithCastILi1EEENSG_13StoreWithCastILi1EEEEEviT_T0_T2_T3_T4_T5_,@"STO_CUDA_ENTRY STV_DEFAULT"
_ZN2at6native27unrolled_elementwise_kernelINS0_13AUnaryFunctorIN3c108BFloat16ES4_S4_ZZZNS0_19minimum_kernel_cudaERNS_18TensorIteratorBaseEENKUlvE0_clEvENKUlvE2_clEvEUlS4_S4_E_EESt5arrayIPcLm2EELi4E23TrivialOffsetCalculatorILi1EjESF_NS0_6memory12LoadWithCastILi1EEENSG_13StoreWithCastILi1EEEEEviT_T0_T2_T3_T4_T5_:
.text._ZN2at6native27unrolled_elementwise_kernelINS0_13AUnaryFunctorIN3c108BFloat16ES4_S4_ZZZNS0_19minimum_kernel_cudaERNS_18TensorIteratorBaseEENKUlvE0_clEvENKUlvE2_clEvEUlS4_S4_E_EESt5arrayIPcLm2EELi4E23TrivialOffsetCalculatorILi1EjESF_NS0_6memory12LoadWithCastILi1EEENSG_13StoreWithCastILi1EEEEEviT_T0_T2_T3_T4_T5_:
[----:B------:R-:W0:Y:S01]  /*0000*/  LDC R1, c[0x0][0x37c] ;  /* 0x0000df00ff017b82 */ /* 0x000e220000000800 */
[----:B------:R-:W1:Y:S07]  /*0010*/  S2R R2, SR_CTAID.X ;  /* 0x0000000000027919 */ /* 0x000e6e0000002500 */
[----:B------:R-:W1:Y:S01]  /*0020*/  LDC R3, c[0x0][0x380] ;  /* 0x0000e000ff037b82 */ /* 0x000e620000000800 */
[----:B------:R-:W2:Y:S01]  /*0030*/  LDCU.U16 UR4, c[0x0][0x386] ;  /* 0x000070c0ff0477ac */ /* 0x000ea20008000400 */
[----:B------:R-:W-:Y:S01]  /*0040*/  BSSY.RECONVERGENT B6, `(.L_x_11584) ;  /* 0x000011f000067945 */ /* 0x000fe20003800200 */
[----:B------:R-:W3:Y:S01]  /*0050*/  S2R R23, SR_TID.X ;  /* 0x0000000000177919 */ /* 0x000ee20000002100 */
[----:B------:R-:W-:Y:S01]  /*0060*/  PRMT R22, RZ, 0x7610, R22 ;  /* 0x00007610ff167816 */ /* 0x000fe20000000016 */
[----:B------:R-:W4:Y:S01]  /*0070*/  LDCU.64 UR36, c[0x0][0x358] ;  /* 0x00006b00ff2477ac */ /* 0x000f220008000a00 */
[----:B------:R-:W0:Y:S01]  /*0080*/  LDCU.U8 UR38, c[0x0][0x39c] ;  /* 0x00007380ff2677ac */ /* 0x000e220008000000 */
[----:B--2---:R-:W-:-:S02]  /*0090*/  IMAD.U32 R17, RZ, RZ, UR4 ;  /* 0x00000004ff117e24 */ /* 0x004fc4000f8e00ff */
[----:B-1----:R-:W-:Y:S02]  /*00a0*/  IMAD R16, R2, -0x200, R3 ;  /* 0xfffffe0002107824 */ /* 0x002fe400078e0203 */
[----:B---3--:R-:W-:-:S03]  /*00b0*/  IMAD.MOV.U32 R25, RZ, RZ, R23 ;  /* 0x000000ffff197224 */ /* 0x008fc600078e0017 */
[----:B------:R-:W-:-:S13]  /*00c0*/  ISETP.GE.AND P0, PT, R23, R16, PT ;  /* 0x000000101700720c */ /* 0x000fda0003f06270 */
[----:B0---4-:R-:W-:Y:S05]  /*00d0*/  @P0 BRA `(.L_x_11585) ;  /* 0x0000001000540947 */ /* 0x011fea0003800000 */
        /* <DEDUP_REMOVED lines=22> */
.L_x_11589:
[----:B------:R-:W2:Y:S02]  /*0240*/  LDG.E.U8 R4, desc[UR36][R4.64] ;  /* 0x0000002404047981 */ /* 0x000ea4000c1e1100 */
[----:B--2---:R-:W-:-:S04]  /*0250*/  I2FP.F32.U32 R0, R4 ;  /* 0x0000000400007245 */ /* 0x004fc80000201000 */
[----:B------:R-:W-:-:S04]  /*0260*/  F2FP.BF16.F32.PACK_AB R0, RZ, R0 ;  /* 0x00000000ff00723e */ /* 0x000fc800000010ff */
[----:B------:R-:W-:Y:S01]  /*0270*/  PRMT R22, R0, 0x7610, R22 ;  /* 0x0000761000167816 */ /* 0x000fe20000000016 */
[----:B------:R-:W-:Y:S06]  /*0280*/  BRA `(.L_x_11591) ;  /* 0x0000000c00e47947 */ /* 0x000fec0003800000 */
.L_x_11588:
        /* <DEDUP_REMOVED lines=11> */
.L_x_11593:
[----:B------:R-:W2:Y:S02]  /*0340*/  LDG.E R4, desc[UR36][R4.64] ;  /* 0x0000002404047981 */ /* 0x000ea4000c1e1900 */
[----:B--2---:R-:W-:-:S04]  /*0350*/  I2FP.F32.S32 R0, R4 ;  /* 0x0000000400007245 */ /* 0x004fc80000201400 */
[----:B------:R-:W-:-:S04]  /*0360*/  F2FP.BF16.F32.PACK_AB R0, RZ, R0 ;  /* 0x00000000ff00723e */ /* 0x000fc800000010ff */
[----:B------:R-:W-:Y:S01]  /*0370*/  PRMT R22, R0, 0x7610, R22 ;  /* 0x0000761000167816 */ /* 0x000fe20000000016 */
[----:B------:R-:W-:Y:S06]  /*0380*/  BRA `(.L_x_11591) ;  /* 0x0000000c00a47947 */ /* 0x000fec0003800000 */
.L_x_11592:
[----:B------:R-:W2:Y:S02]  /*0390*/  LDG.E.U16 R4, desc[UR36][R4.64] ;  /* 0x0000002404047981 */ /* 0x000ea4000c1e1500 */
[----:B--2---:R-:W0:Y:S02]  /*03a0*/  I2F.S16 R0, R4 ;  /* 0x0000000400007306 */ /* 0x004e240000101400 */
[----:B0-----:R-:W-:-:S04]  /*03b0*/  F2FP.BF16.F32.PACK_AB R0, RZ, R0 ;  /* 0x00000000ff00723e */ /* 0x001fc800000010ff */
[----:B------:R-:W-:Y:S01]  /*03c0*/  PRMT R22, R0, 0x7610, R22 ;  /* 0x0000761000167816 */ /* 0x000fe20000000016 */
[----:B------:R-:W-:Y:S06]  /*03d0*/  BRA `(.L_x_11591) ;  /* 0x0000000c00907947 */ /* 0x000fec0003800000 */
.L_x_11587:
        /* <DEDUP_REMOVED lines=9> */
.L_x_11595:
[----:B------:R-:W2:Y:S02]  /*0470*/  LDG.E.U16 R0, desc[UR36][R4.64] ;  /* 0x0000002404007981 */ /* 0x000ea4000c1e1500 */
[----:B--2---:R-:W-:-:S05]  /*0480*/  HADD2.F32 R0, -RZ, R0.H0_H0 ;  /* 0x20000000ff007230 */ /* 0x004fca0000004100 */
[----:B------:R-:W-:-:S04]  /*0490*/  F2FP.BF16.F32.PACK_AB R0, RZ, R0 ;  /* 0x00000000ff00723e */ /* 0x000fc800000010ff */
[----:B------:R-:W-:Y:S01]  /*04a0*/  PRMT R22, R0, 0x7610, R22 ;  /* 0x0000761000167816 */ /* 0x000fe20000000016 */
[----:B------:R-:W-:Y:S06]  /*04b0*/  BRA `(.L_x_11591) ;  /* 0x0000000c00587947 */ /* 0x000fec0003800000 */
.L_x_11594:
        /* <DEDUP_REMOVED lines=9> */
.L_x_11597:
[----:B------:R-:W2:Y:S02]  /*0550*/  LDG.E.U16 R4, desc[UR36][R4.64] ;  /* 0x0000002404047981 */ /* 0x000ea4000c1e1500 */
[----:B--2---:R-:W-:-:S05]  /*0560*/  HADD2.F32 R0, -RZ, R4.H0_H0 ;  /* 0x20000004ff007230 */ /* 0x004fca0000004100 */
[----:B------:R-:W-:-:S04]  /*0570*/  F2FP.BF16.F32.PACK_AB R0, RZ, R0 ;  /* 0x00000000ff00723e */ /* 0x000fc800000010ff */
[----:B------:R-:W-:Y:S01]  /*0580*/  PRMT R22, R0, 0x7610, R22 ;  /* 0x0000761000167816 */ /* 0x000fe20000000016 */
[----:B------:R-:W-:Y:S06]  /*0590*/  BRA `(.L_x_11591) ;  /* 0x0000000c00207947 */ /* 0x000fec0003800000 */
.L_x_11596:
        /* <DEDUP_REMOVED lines=13> */
.L_x_11586:
        /* <DEDUP_REMOVED lines=14> */
.L_x_11600:
        /* <DEDUP_REMOVED lines=13> */
.L_x_11599:
        /* <DEDUP_REMOVED lines=27> */
.L_x_11602:
        /* <DEDUP_REMOVED lines=15> */
.L_x_11601:
[----:B------:R0:W5:Y:S01]  /*0ac0*/  LDG.E.U16 R22, desc[UR36][R4.64] ;  /* 0x0000002404167981 */ /* 0x000162000c1e1500 */
[----:B------:R-:W-:Y:S05]  /*0ad0*/  BRA `(.L_x_11591) ;  /* 0x0000000400d07947 */ /* 0x000fea0003800000 */
.L_x_11598:
        /* <DEDUP_REMOVED lines=13> */
.L_x_11605:
        /* <DEDUP_REMOVED lines=21> */
.L_x_11609:
[----:B------:R-:W-:Y:S05]  /*0d00*/  BSYNC.RECONVERGENT B1 ;  /* 0x0000000000017941 */ /* 0x000fea0003800200 */
.L_x_11608:
[----:B------:R-:W-:Y:S01]  /*0d10*/  IMAD.SHL.U32 R0, R0, 0x100000, RZ ;  /* 0x0010000000007824 */ /* 0x000fe200078e00ff */
[----:B------:R-:W-:-:S04]  /*0d20*/  LEA R3, R3, 0x3b800000, 0x17 ;  /* 0x3b80000003037811 */ /* 0x000fc800078eb8ff */
[----:B------:R-:W-:-:S07]  /*0d30*/  LOP3.LUT R0, R3, R0, R7, 0xfe, !PT ;  /* 0x0000000003007212 */ /* 0x000fce00078efe07 */
.L_x_11607:
[----:B------:R-:W-:Y:S05]  /*0d40*/  BSYNC.RECONVERGENT B0 ;  /* 0x0000000000007941 */ /* 0x000fea0003800200 */
.L_x_11606:
[----:B------:R-:W-:-:S04]  /*0d50*/  F2FP.BF16.F32.PACK_AB R0, RZ, R0 ;  /* 0x00000000ff00723e */ /* 0x000fc800000010ff */
[----:B------:R-:W-:Y:S01]  /*0d60*/  PRMT R22, R0, 0x7610, R22 ;  /* 0x0000761000167816 */ /* 0x000fe20000000016 */
[----:B------:R-:W-:Y:S06]  /*0d70*/  BRA `(.L_x_11591) ;  /* 0x0000000400287947 */ /* 0x000fec0003800000 */
.L_x_11604:
        /* <DEDUP_REMOVED lines=21> */
.L_x_11613:
[----:B------:R-:W-:Y:S05]  /*0ed0*/  BSYNC.RECONVERGENT B1 ;  /* 0x0000000000017941 */ /* 0x000fea0003800200 */
.L_x_11612:
[----:B------:R-:W-:Y:S01]  /*0ee0*/  IMAD.SHL.U32 R0, R0, 0x200000, RZ ;  /* 0x0020000000007824 */ /* 0x000fe200078e00ff */
[----:B------:R-:W-:-:S04]  /*0ef0*/  LEA R3, R3, 0x37800000, 0x17 ;  /* 0x3780000003037811 */ /* 0x000fc800078eb8ff */
[----:B------:R-:W-:-:S07]  /*0f00*/  LOP3.LUT R0, R3, R0, R7, 0xfe, !PT ;  /* 0x0000000003007212 */ /* 0x000fce00078efe07 */
.L_x_11611:
[----:B------:R-:W-:Y:S05]  /*0f10*/  BSYNC.RECONVERGENT B0 ;  /* 0x0000000000007941 */ /* 0x000fea0003800200 */
.L_x_11610:
[----:B------:R-:W-:-:S04]  /*0f20*/  F2FP.BF16.F32.PACK_AB R0, RZ, R0 ;  /* 0x00000000ff00723e */ /* 0x000fc800000010ff */
[----:B------:R-:W-:Y:S01]  /*0f30*/  PRMT R22, R0, 0x7610, R22 ;  /* 0x0000761000167816 */ /* 0x000fe20000000016 */
[----:B------:R-:W-:Y:S06]  /*0f40*/  BRA `(.L_x_11591) ;  /* 0x0000000000b47947 */ /* 0x000fec0003800000 */
.L_x_11603:
[----:B------:R-:W-:-:S09]  /*0f50*/  UISETP.NE.AND UP0, UPT, UR4, 0x1c, UPT ;  /* 0x0000001c0400788c */ /* 0x000fd2000bf05270 */
[----:B------:R-:W-:Y:S05]  /*0f60*/  BRA.U !UP0, `(.L_x_11614) ;  /* 0x00000001089c7547 */ /* 0x000fea000b800000 */
[----:B------:R-:W-:-:S09]  /*0f70*/  UISETP.NE.AND UP0, UPT, UR4, 0x1d, UPT ;  /* 0x0000001d0400788c */ /* 0x000fd2000bf05270 */
[----:B------:R-:W-:Y:S05]  /*0f80*/  BRA.U !UP0, `(.L_x_11615) ;  /* 0x0000000108807547 */ /* 0x000fea000b800000 */
[----:B------:R-:W-:-:S09]  /*0f90*/  UISETP.NE.AND UP0, UPT, UR4, 0x2c, UPT ;  /* 0x0000002c0400788c */ /* 0x000fd2000bf05270 */
[----:B------:R-:W-:Y:S05]  /*0fa0*/  BRA.U !UP0, `(.L_x_11616) ;  /* 0x0000000108487547 */ /* 0x000fea000b800000 */
.L_x_11590:
        /* <DEDUP_REMOVED lines=16> */
.L_x_11617:
[----:B------:R-:W-:Y:S01]  /*10b0*/  PRMT R22, RZ, 0x7610, R22 ;  /* 0x00007610ff167816 */ /* 0x000fe20000000016 */
[----:B------:R-:W-:Y:S06]  /*10c0*/  BRA `(.L_x_11591) ;  /* 0x0000000000547947 */ /* 0x000fec0003800000 */
.L_x_11616:
        /* <DEDUP_REMOVED lines=8> */
.L_x_11619:
[----:B------:R-:W-:Y:S05]  /*1150*/  BSYNC.RECONVERGENT B0 ;  /* 0x0000000000007941 */ /* 0x000fea0003800200 */
.L_x_11618:
[----:B------:R-:W-:-:S04]  /*1160*/  F2FP.BF16.F32.PACK_AB R0, RZ, R0 ;  /* 0x00000000ff00723e */ /* 0x000fc800000010ff */
[----:B------:R-:W-:Y:S01]  /*1170*/  PRMT R22, R0, 0x7610, R22 ;  /* 0x0000761000167816 */ /* 0x000fe20000000016 */
[----:B------:R-:W-:Y:S06]  /*1180*/  BRA `(.L_x_11591) ;  /* 0x0000000000247947 */ /* 0x000fec0003800000 */
.L_x_11615:
[----:B------:R-:W2:Y:S02]  /*1190*/  LDG.E.64 R4, desc[UR36][R4.64] ;  /* 0x0000002404047981 */ /* 0x000ea4000c1e1b00 */
[----:B--2---:R-:W0:Y:S02]  /*11a0*/  I2F.U64 R0, R4 ;  /* 0x0000000400007312 */ /* 0x004e240000301000 */
[----:B0-----:R-:W-:-:S04]  /*11b0*/  F2FP.BF16.F32.PACK_AB R0, RZ, R0 ;  /* 0x00000000ff00723e */ /* 0x001fc800000010ff */
[----:B------:R-:W-:Y:S01]  /*11c0*/  PRMT R22, R0, 0x7610, R22 ;  /* 0x0000761000167816 */ /* 0x000fe20000000016 */
[----:B------:R-:W-:Y:S06]  /*11d0*/  BRA `(.L_x_11591) ;  /* 0x0000000000107947 */ /* 0x000fec0003800000 */
.L_x_11614:
[----:B------:R-:W2:Y:S02]  /*11e0*/  LDG.E R4, desc[UR36][R4.64] ;  /* 0x0000002404047981 */ /* 0x000ea4000c1e1900 */
[----:B--2---:R-:W-:-:S04]  /*11f0*/  I2FP.F32.U32 R0, R4 ;  /* 0x0000000400007245 */ /* 0x004fc80000201000 */
[----:B------:R-:W-:-:S04]  /*1200*/  F2FP.BF16.F32.PACK_AB R0, RZ, R0 ;  /* 0x00000000ff00723e */ /* 0x000fc800000010ff */
[----:B------:R-:W-:-:S07]  /*1210*/  PRMT R22, R0, 0x7610, R22 ;  /* 0x0000761000167816 */ /* 0x000fce0000000016 */
.L_x_11591:
[----:B------:R-:W-:-:S07]  /*1220*/  VIADD R23, R25, 0x80 ;  /* 0x0000008019177836 */ /* 0x000fce0000000000 */
.L_x_11585:
[----:B------:R-:W-:Y:S05]  /*1230*/  BSYNC.RECONVERGENT B6 ;  /* 0x0000000000067941 */ /* 0x000fea0003800200 */
.L_x_11584:
        /* <DEDUP_REMOVED lines=26> */
.L_x_11625:
[----:B------:R-:W2:Y:S02]  /*13e0*/  LDG.E.U8 R4, desc[UR36][R4.64] ;  /* 0x0000002404047981 */ /* 0x000ea4000c1e1100 */
[----:B--2---:R-:W-:-:S04]  /*13f0*/  I2FP.F32.U32 R0, R4 ;  /* 0x0000000400007245 */ /* 0x004fc80000201000 */
[----:B------:R-:W-:-:S04]  /*1400*/  F2FP.BF16.F32.PACK_AB R0, RZ, R0 ;  /* 0x00000000ff00723e */ /* 0x000fc800000010ff */
[----:B------:R-:W-:Y:S01]  /*1410*/  PRMT R19, R0, 0x7610, R19 ;  /* 0x0000761000137816 */ /* 0x000fe20000000013 */
[----:B------:R-:W-:Y:S06]  /*1420*/  BRA `(.L_x_11627) ;  /* 0x0000000c00e47947 */ /* 0x000fec0003800000 */
.L_x_11624:
        /* <DEDUP_REMOVED lines=11> */
.L_x_11629:
[----:B------:R-:W2:Y:S02]  /*14e0*/  LDG.E R4, desc[UR36][R4.64] ;  /* 0x0000002404047981 */ /* 0x000ea4000c1e1900 */
[----:B--2---:R-:W-:-:S04]  /*14f0*/  I2FP.F32.S32 R0, R4 ;  /* 0x0000000400007245 */ /* 0x004fc80000201400 */
[----:B------:R-:W-:-:S04]  /*1500*/  F2FP.BF16.F32.PACK_AB R0, RZ, R0 ;  /* 0x00000000ff00723e */ /* 0x000fc800000010ff */
[----:B------:R-:W-:Y:S01]  /*1510*/  PRMT R19, R0, 0x7610, R19 ;  /* 0x0000761000137816 */ /* 0x000fe20000000013 */
[----:B------:R-:W-:Y:S06]  /*1520*/  BRA `(.L_x_11627) ;  /* 0x0000000c00a47947 */ /* 0x000fec0003800000 */
.L_x_11628:
[----:B------:R-:W2:Y:S02]  /*1530*/  LDG.E.U16 R4, desc[UR36][R4.64] ;  /* 0x0000002404047981 */ /* 0x000ea4000c1e1500 */
[----:B--2---:R-:W0:Y:S02]  /*1540*/  I2F.S16 R0, R4 ;  /* 0x0000000400007306 */ /* 0x004e240000101400 */
[----:B0-----:R-:W-:-:S04]  /*1550*/  F2FP.BF16.F32.PACK_AB R0, RZ, R0 ;  /* 0x00000000ff00723e */ /* 0x001fc800000010ff */
[----:B------:R-:W-:Y:S01]  /*1560*/  PRMT R19, R0, 0x7610, R19 ;  /* 0x0000761000137816 */ /* 0x000fe20000000013 */
[----:B------:R-:W-:Y:S06]  /*1570*/  BRA `(.L_x_11627) ;  /* 0x0000000c00907947 */ /* 0x000fec0003800000 */
.L_x_11623:
        /* <DEDUP_REMOVED lines=9> */
.L_x_11631:
[----:B------:R-:W2:Y:S02]  /*1610*/  LDG.E.U16 R0, desc[UR36][R4.64] ;  /* 0x0000002404007981 */ /* 0x000ea4000c1e1500 */
[----:B--2---:R-:W-:-:S05]  /*1620*/  HADD2.F32 R0, -RZ, R0.H0_H0 ;  /* 0x20000000ff007230 */ /* 0x004fca0000004100 */
[----:B------:R-:W-:-:S04]  /*1630*/  F2FP.BF16.F32.PACK_AB R0, RZ, R0 ;  /* 0x00000000ff00723e */ /* 0x000fc800000010ff */
[----:B------:R-:W-:Y:S01]  /*1640*/  PRMT R19, R0, 0x7610, R19 ;  /* 0x0000761000137816 */ /* 0x000fe20000000013 */
[----:B------:R-:W-:Y:S06]  /*1650*/  BRA `(.L_x_11627) ;  /* 0x0000000c00587947 */ /* 0x000fec0003800000 */
.L_x_11630:
        /* <DEDUP_REMOVED lines=9> */
.L_x_11633:
[----:B------:R-:W2:Y:S02]  /*16f0*/  LDG.E.U16 R4, desc[UR36][R4.64] ;  /* 0x0000002404047981 */ /* 0x000ea4000c1e1500 */
[----:B--2---:R-:W-:-:S05]  /*1700*/  HADD2.F32 R0, -RZ, R4.H0_H0 ;  /* 0x20000004ff007230 */ /* 0x004fca0000004100 */
[----:B------:R-:W-:-:S04]  /*1710*/  F2FP.BF16.F32.PACK_AB R0, RZ, R0 ;  /* 0x00000000ff00723e */ /* 0x000fc800000010ff */
[----:B------:R-:W-:Y:S01]  /*1720*/  PRMT R19, R0, 0x7610, R19 ;  /* 0x0000761000137816 */ /* 0x000fe20000000013 */
[----:B------:R-:W-:Y:S06]  /*1730*/  BRA `(.L_x_11627) ;  /* 0x0000000c00207947 */ /* 0x000fec0003800000 */
.L_x_11632:
        /* <DEDUP_REMOVED lines=13> */
.L_x_11622:
        /* <DEDUP_REMOVED lines=14> */
.L_x_11636:
        /* <DEDUP_REMOVED lines=13> */
.L_x_11635:
        /* <DEDUP_REMOVED lines=27> */
.L_x_11638:
        /* <DEDUP_REMOVED lines=15> */
.L_x_11637:
[----:B------:R0:W5:Y:S01]  /*1c60*/  LDG.E.U16 R19, desc[UR36][R4.64] ;  /* 0x0000002404137981 */ /* 0x000162000c1e1500 */
[----:B------:R-:W-:Y:S05]  /*1c70*/  BRA `(.L_x_11627) ;  /* 0x0000000400d07947 */ /* 0x000fea0003800000 */
.L_x_11634:
        /* <DEDUP_REMOVED lines=13> */
.L_x_11641:
        /* <DEDUP_REMOVED lines=21> */
.L_x_11645:
[----:B------:R-:W-:Y:S05]  /*1ea0*/  BSYNC.RECONVERGENT B1 ;  /* 0x0000000000017941 */ /* 0x000fea0003800200 */
.L_x_11644:
[----:B------:R-:W-:Y:S01]  /*1eb0*/  IMAD.SHL.U32 R0, R0, 0x100000, RZ ;  /* 0x0010000000007824 */ /* 0x000fe200078e00ff */
[----:B------:R-:W-:-:S04]  /*1ec0*/  LEA R3, R3, 0x3b800000, 0x17 ;  /* 0x3b80000003037811 */ /* 0x000fc800078eb8ff */
[----:B------:R-:W-:-:S07]  /*1ed0*/  LOP3.LUT R0, R3, R0, R7, 0xfe, !PT ;  /* 0x0000000003007212 */ /* 0x000fce00078efe07 */
.L_x_11643:
[----:B------:R-:W-:Y:S05]  /*1ee0*/  BSYNC.RECONVERGENT B0 ;  /* 0x0000000000007941 */ /* 0x000fea0003800200 */
.L_x_11642:
[----:B------:R-:W-:-:S04]  /*1ef0*/  F2FP.BF16.F32.PACK_AB R0, RZ, R0 ;  /* 0x00000000ff00723e */ /* 0x000fc800000010ff */
[----:B------:R-:W-:Y:S01]  /*1f00*/  PRMT R19, R0, 0x7610, R19 ;  /* 0x0000761000137816 */ /* 0x000fe20000000013 */
[----:B------:R-:W-:Y:S06]  /*1f10*/  BRA `(.L_x_11627) ;  /* 0x0000000400287947 */ /* 0x000fec0003800000 */
.L_x_11640:
        /* <DEDUP_REMOVED lines=21> */
.L_x_11649:
[----:B------:R-:W-:Y:S05]  /*2070*/  BSYNC.RECONVERGENT B1 ;  /* 0x0000000000017941 */ /* 0x000fea0003800200 */
.L_x_11648:
[----:B------:R-:W-:Y:S01]  /*2080*/  IMAD.SHL.U32 R0, R0, 0x200000, RZ ;  /* 0x0020000000007824 */ /* 0x000fe200078e00ff */
[----:B------:R-:W-:-:S04]  /*2090*/  LEA R3, R3, 0x37800000, 0x17 ;  /* 0x3780000003037811 */ /* 0x000fc800078eb8ff */
[----:B------:R-:W-:-:S07]  /*20a0*/  LOP3.LUT R0, R3, R0, R7, 0xfe, !PT ;  /* 0x0000000003007212 */ /* 0x000fce00078efe07 */
.L_x_11647:
[----:B------:R-:W-:Y:S05]  /*20b0*/  BSYNC.RECONVERGENT B0 ;  /* 0x0000000000007941 */ /* 0x000fea0003800200 */
.L_x_11646:
[----:B------:R-:W-:-:S04]  /*20c0*/  F2FP.BF16.F32.PACK_AB R0, RZ, R0 ;  /* 0x00000000ff00723e */ /* 0x000fc800000010ff */
[----:B------:R-:W-:Y:S01]  /*20d0*/  PRMT R19, R0, 0x7610, R19 ;  /* 0x0000761000137816 */ /* 0x000fe20000000013 */
[----:B------:R-:W-:Y:S06]  /*20e0*/  BRA `(.L_x_11627) ;  /* 0x0000000000b47947 */ /* 0x000fec0003800000 */
.L_x_11639:
        /* <DEDUP_REMOVED lines=14> */
.L_x_11653:
[----:B------:R-:W-:Y:S05]  /*21d0*/  BSYNC.RECONVERGENT B0 ;  /* 0x0000000000007941 */ /* 0x000fea0003800200 */
.L_x_11652:
[----:B------:R-:W-:-:S04]  /*21e0*/  F2FP.BF16.F32.PACK_AB R0, RZ, R0 ;  /* 0x00000000ff00723e */ /* 0x000fc800000010ff */
[----:B------:R-:W-:Y:S01]  /*21f0*/  PRMT R19, R0, 0x7610, R19 ;  /* 0x0000761000137816 */ /* 0x000fe20000000013 */
[----:B------:R-:W-:Y:S06]  /*2200*/  BRA `(.L_x_11627) ;  /* 0x00000000006c7947 */ /* 0x000fec0003800000 */
.L_x_11626:
        /* <DEDUP_REMOVED lines=16> */
.L_x_11654:
[----:B------:R-:W-:Y:S01]  /*2310*/  PRMT R19, RZ, 0x7610, R19 ;  /* 0x00007610ff137816 */ /* 0x000fe20000000013 */
[----:B------:R-:W-:Y:S06]  /*2320*/  BRA `(.L_x_11627) ;  /* 0x0000000000247947 */ /* 0x000fec0003800000 */
.L_x_11651:
[----:B------:R-:W2:Y:S02]  /*2330*/  LDG.E.64 R4, desc[UR36][R4.64] ;  /* 0x0000002404047981 */ /* 0x000ea4000c1e1b00 */
[----:B--2---:R-:W0:Y:S02]  /*2340*/  I2F.U64 R0, R4 ;  /* 0x0000000400007312 */ /* 0x004e240000301000 */
[----:B0-----:R-:W-:-:S04]  /*2350*/  F2FP.BF16.F32.PACK_AB R0, RZ, R0 ;  /* 0x00000000ff00723e */ /* 0x001fc800000010ff */
[----:B------:R-:W-:Y:S01]  /*2360*/  PRMT R19, R0, 0x7610, R19 ;  /* 0x0000761000137816 */ /* 0x000fe20000000013 */
[----:B------:R-:W-:Y:S06]  /*2370*/  BRA `(.L_x_11627) ;  /* 0x0000000000107947 */ /* 0x000fec0003800000 */
.L_x_11650:
[----:B------:R-:W2:Y:S02]  /*2380*/  LDG.E R4, desc[UR36][R4.64] ;  /* 0x0000002404047981 */ /* 0x000ea4000c1e1900 */
[----:B--2---:R-:W-:-:S04]  /*2390*/  I2FP.F32.U32 R0, R4 ;  /* 0x0000000400007245 */ /* 0x004fc80000201000 */
[----:B------:R-:W-:-:S04]  /*23a0*/  F2FP.BF16.F32.PACK_AB R0, RZ, R0 ;  /* 0x00000000ff00723e */ /* 0x000fc800000010ff */
[----:B------:R-:W-:-:S07]  /*23b0*/  PRMT R19, R0, 0x7610, R19 ;  /* 0x0000761000137816 */ /* 0x000fce0000000013 */
.L_x_11627:
[----:B------:R-:W-:-:S07]  /*23c0*/  VIADD R23, R23, 0x80 ;  /* 0x0000008017177836 */ /* 0x000fce0000000000 */
.L_x_11621:
[----:B------:R-:W-:Y:S05]  /*23d0*/  BSYNC.RECONVERGENT B6 ;  /* 0x0000000000067941 */ /* 0x000fea0003800200 */
.L_x_11620:
        /* <DEDUP_REMOVED lines=26> */
.L_x_11660:
[----:B------:R-:W2:Y:S02]  /*2580*/  LDG.E.U8 R4, desc[UR36][R4.64] ;  /* 0x0000002404047981 */ /* 0x000ea4000c1e1100 */
[----:B--2---:R-:W-:-:S04]  /*2590*/  I2FP.F32.U32 R0, R4 ;  /* 0x0000000400007245 */ /* 0x004fc80000201000 */
[----:B------:R-:W-:-:S04]  /*25a0*/  F2FP.BF16.F32.PACK_AB R0, RZ, R0 ;  /* 0x00000000ff00723e */ /* 0x000fc800000010ff */
[----:B------:R-:W-:Y:S01]  /*25b0*/  PRMT R24, R0, 0x7610, R24 ;  /* 0x0000761000187816 */ /* 0x000fe20000000018 */
[----:B------:R-:W-:Y:S06]  /*25c0*/  BRA `(.L_x_11662) ;  /* 0x0000000c00e47947 */ /* 0x000fec0003800000 */
.L_x_11659:
        /* <DEDUP_REMOVED lines=11> */
.L_x_11664:
[----:B------:R-:W2:Y:S02]  /*2680*/  LDG.E R4, desc[UR36][R4.64] ;  /* 0x0000002404047981 */ /* 0x000ea4000c1e1900 */
[----:B--2---:R-:W-:-:S04]  /*2690*/  I2FP.F32.S32 R0, R4 ;  /* 0x0000000400007245 */ /* 0x004fc80000201400 */
[----:B------:R-:W-:-:S04]  /*26a0*/  F2FP.BF16.F32.PACK_AB R0, RZ, R0 ;  /* 0x00000000ff00723e */ /* 0x000fc800000010ff */
[----:B------:R-:W-:Y:S01]  /*26b0*/  PRMT R24, R0, 0x7610, R24 ;  /* 0x0000761000187816 */ /* 0x000fe20000000018 */
[----:B------:R-:W-:Y:S06]  /*26c0*/  BRA `(.L_x_11662) ;  /* 0x0000000c00a47947 */ /* 0x000fec0003800000 */
.L_x_11663:
[----:B------:R-:W2:Y:S02]  /*26d0*/  LDG.E.U16 R4, desc[UR36][R4.64] ;  /* 0x0000002404047981 */ /* 0x000ea4000c1e1500 */
[----:B--2---:R-:W0:Y:S02]  /*26e0*/  I2F.S16 R0, R4 ;  /* 0x0000000400007306 */ /* 0x004e240000101400 */
[----:B0-----:R-:W-:-:S04]  /*26f0*/  F2FP.BF16.F32.PACK_AB R0, RZ, R0 ;  /* 0x00000000ff00723e */ /* 0x001fc800000010ff */
[----:B------:R-:W-:Y:S01]  /*2700*/  PRMT R24, R0, 0x7610, R24 ;  /* 0x0000761000187816 */ /* 0x000fe20000000018 */
[----:B------:R-:W-:Y:S06]  /*2710*/  BRA `(.L_x_11662) ;  /* 0x0000000c00907947 */ /* 0x000fec0003800000 */
.L_x_11658:
        /* <DEDUP_REMOVED lines=9> */
.L_x_11666:
[----:B------:R-:W2:Y:S02]  /*27b0*/  LDG.E.U16 R0, desc[UR36][R4.64] ;  /* 0x0000002404007981 */ /* 0x000ea4000c1e1500 */
[----:B--2---:R-:W-:-:S05]  /*27c0*/  HADD2.F32 R0, -RZ, R0.H0_H0 ;  /* 0x20000000ff007230 */ /* 0x004fca0000004100 */
[----:B------:R-:W-:-:S04]  /*27d0*/  F2FP.BF16.F32.PACK_AB R0, RZ, R0 ;  /* 0x00000000ff00723e */ /* 0x000fc800000010ff */
[----:B------:R-:W-:Y:S01]  /*27e0*/  PRMT R24, R0, 0x7610, R24 ;  /* 0x0000761000187816 */ /* 0x000fe20000000018 */
[----:B------:R-:W-:Y:S06]  /*27f0*/  BRA `(.L_x_11662) ;  /* 0x0000000c00587947 */ /* 0x000fec0003800000 */
.L_x_11665:
        /* <DEDUP_REMOVED lines=9> */
.L_x_11668:
[----:B------:R-:W2:Y:S02]  /*2890*/  LDG.E.U16 R4, desc[UR36][R4.64] ;  /* 0x0000002404047981 */ /* 0x000ea4000c1e1500 */
[----:B--2---:R-:W-:-:S05]  /*28a0*/  HADD2.F32 R0, -RZ, R4.H0_H0 ;  /* 0x20000004ff007230 */ /* 0x004fca0000004100 */
[----:B------:R-:W-:-:S04]  /*28b0*/  F2FP.BF16.F32.PACK_AB R0, RZ, R0 ;  /* 0x00000000ff00723e */ /* 0x000fc800000010ff */
[----:B------:R-:W-:Y:S01]  /*28c0*/  PRMT R24, R0, 0x7610, R24 ;  /* 0x0000761000187816 */ /* 0x000fe20000000018 */
[----:B------:R-:W-:Y:S06]  /*28d0*/  BRA `(.L_x_11662) ;  /* 0x0000000c00207947 */ /* 0x000fec0003800000 */
.L_x_11667:
        /* <DEDUP_REMOVED lines=13> */
.L_x_11657:
        /* <DEDUP_REMOVED lines=14> */
.L_x_11671:
        /* <DEDUP_REMOVED lines=13> */
.L_x_11670:
        /* <DEDUP_REMOVED lines=27> */
.L_x_11673:
        /* <DEDUP_REMOVED lines=15> */
.L_x_11672:
[----:B------:R0:W5:Y:S01]  /*2e00*/  LDG.E.U16 R24, desc[UR36][R4.64] ;  /* 0x0000002404187981 */ /* 0x000162000c1e1500 */
[----:B------:R-:W-:Y:S05]  /*2e10*/  BRA `(.L_x_11662) ;  /* 0x0000000400d07947 */ /* 0x000fea0003800000 */
.L_x_11669:
        /* <DEDUP_REMOVED lines=13> */
.L_x_11676:
        /* <DEDUP_REMOVED lines=21> */
.L_x_11680:
[----:B------:R-:W-:Y:S05]  /*3040*/  BSYNC.RECONVERGENT B1 ;  /* 0x0000000000017941 */ /* 0x000fea0003800200 */
.L_x_11679:
[----:B------:R-:W-:Y:S01]  /*3050*/  IMAD.SHL.U32 R0, R0, 0x100000, RZ ;  /* 0x0010000000007824 */ /* 0x000fe200078e00ff */
[----:B------:R-:W-:-:S04]  /*3060*/  LEA R3, R3, 0x3b800000, 0x17 ;  /* 0x3b80000003037811 */ /* 0x000fc800078eb8ff */
[----:B------:R-:W-:-:S07]  /*3070*/  LOP3.LUT R0, R3, R0, R7, 0xfe, !PT ;  /* 0x0000000003007212 */ /* 0x000fce00078efe07 */
.L_x_11678:
[----:B------:R-:W-:Y:S05]  /*3080*/  BSYNC.RECONVERGENT B0 ;  /* 0x0000000000007941 */ /* 0x000fea0003800200 */
.L_x_11677:
[----:B------:R-:W-:-:S04]  /*3090*/  F2FP.BF16.F32.PACK_AB R0, RZ, R0 ;  /* 0x00000000ff00723e */ /* 0x000fc800000010ff */
[----:B------:R-:W-:Y:S01]  /*30a0*/  PRMT R24, R0, 0x7610, R24 ;  /* 0x0000761000187816 */ /* 0x000fe20000000018 */
[----:B------:R-:W-:Y:S06]  /*30b0*/  BRA `(.L_x_11662) ;  /* 0x0000000400287947 */ /* 0x000fec0003800000 */
.L_x_11675:
        /* <DEDUP_REMOVED lines=21> */
.L_x_11684:
[----:B------:R-:W-:Y:S05]  /*3210*/  BSYNC.RECONVERGENT B1 ;  /* 0x0000000000017941 */ /* 0x000fea0003800200 */
.L_x_11683:
[----:B------:R-:W-:Y:S01]  /*3220*/  IMAD.SHL.U32 R0, R0, 0x200000, RZ ;  /* 0x0020000000007824 */ /* 0x000fe200078e00ff */
[----:B------:R-:W-:-:S04]  /*3230*/  LEA R3, R3, 0x37800000, 0x17 ;  /* 0x3780000003037811 */ /* 0x000fc800078eb8ff */
[----:B------:R-:W-:-:S07]  /*3240*/  LOP3.LUT R0, R3, R0, R7, 0xfe, !PT ;  /* 0x0000000003007212 */ /* 0x000fce00078efe07 */
.L_x_11682:
[----:B------:R-:W-:Y:S05]  /*3250*/  BSYNC.RECONVERGENT B0 ;  /* 0x0000000000007941 */ /* 0x000fea0003800200 */
.L_x_11681:
[----:B------:R-:W-:-:S04]  /*3260*/  F2FP.BF16.F32.PACK_AB R0, RZ, R0 ;  /* 0x00000000ff00723e */ /* 0x000fc800000010ff */
[----:B------:R-:W-:Y:S01]  /*3270*/  PRMT R24, R0, 0x7610, R24 ;  /* 0x0000761000187816 */ /* 0x000fe20000000018 */
[----:B------:R-:W-:Y:S06]  /*3280*/  BRA `(.L_x_11662) ;  /* 0x0000000000b47947 */ /* 0x000fec0003800000 */
.L_x_11674:
        /* <DEDUP_REMOVED lines=14> */
.L_x_11688:
[----:B------:R-:W-:Y:S05]  /*3370*/  BSYNC.RECONVERGENT B0 ;  /* 0x0000000000007941 */ /* 0x000fea0003800200 */
.L_x_11687:
[----:B------:R-:W-:-:S04]  /*3380*/  F2FP.BF16.F32.PACK_AB R0, RZ, R0 ;  /* 0x00000000ff00723e */ /* 0x000fc800000010ff */
[----:B------:R-:W-:Y:S01]  /*3390*/  PRMT R24, R0, 0x7610, R24 ;  /* 0x0000761000187816 */ /* 0x000fe20000000018 */
[----:B------:R-:W-:Y:S06]  /*33a0*/  BRA `(.L_x_11662) ;  /* 0x00000000006c7947 */ /* 0x000fec0003800000 */
.L_x_11661:
        /* <DEDUP_REMOVED lines=16> */
.L_x_11689:
[----:B------:R-:W-:Y:S01]  /*34b0*/  PRMT R24, RZ, 0x7610, R24 ;  /* 0x00007610ff187816 */ /* 0x000fe20000000018 */
[----:B------:R-:W-:Y:S06]  /*34c0*/  BRA `(.L_x_11662) ;  /* 0x0000000000247947 */ /* 0x000fec0003800000 */
.L_x_11686:
[----:B------:R-:W2:Y:S02]  /*34d0*/  LDG.E.64 R4, desc[UR36][R4.64] ;  /* 0x0000002404047981 */ /* 0x000ea4000c1e1b00 */
[----:B--2---:R-:W0:Y:S02]  /*34e0*/  I2F.U64 R0, R4 ;  /* 0x0000000400007312 */ /* 0x004e240000301000 */
[----:B0-----:R-:W-:-:S04]  /*34f0*/  F2FP.BF16.F32.PACK_AB R0, RZ, R0 ;  /* 0x00000000ff00723e */ /* 0x001fc800000010ff */
[----:B------:R-:W-:Y:S01]  /*3500*/  PRMT R24, R0, 0x7610, R24 ;  /* 0x0000761000187816 */ /* 0x000fe20000000018 */
[----:B------:R-:W-:Y:S06]  /*3510*/  BRA `(.L_x_11662) ;  /* 0x0000000000107947 */ /* 0x000fec0003800000 */
.L_x_11685:
[----:B------:R-:W2:Y:S02]  /*3520*/  LDG.E R4, desc[UR36][R4.64] ;  /* 0x0000002404047981 */ /* 0x000ea4000c1e1900 */
[----:B--2---:R-:W-:-:S04]  /*3530*/  I2FP.F32.U32 R0, R4 ;  /* 0x0000000400007245 */ /* 0x004fc80000201000 */
[----:B------:R-:W-:-:S04]  /*3540*/  F2FP.BF16.F32.PACK_AB R0, RZ, R0 ;  /* 0x00000000ff00723e */ /* 0x000fc800000010ff */
[----:B------:R-:W-:-:S07]  /*3550*/  PRMT R24, R0, 0x7610, R24 ;  /* 0x0000761000187816 */ /* 0x000fce0000000018 */
.L_x_11662:
[----:B------:R-:W-:-:S07]  /*3560*/  VIADD R23, R23, 0x80 ;  /* 0x0000008017177836 */ /* 0x000fce0000000000 */
.L_x_11656:
[----:B------:R-:W-:Y:S05]  /*3570*/  BSYNC.RECONVERGENT B6 ;  /* 0x0000000000067941 */ /* 0x000fea0003800200 */
.L_x_11655:
        /* <DEDUP_REMOVED lines=25> */
.L_x_11695:
[----:B------:R-:W2:Y:S02]  /*3710*/  LDG.E.U8 R4, desc[UR36][R4.64] ;  /* 0x0000002404047981 */ /* 0x000ea4000c1e1100 */
[----:B--2---:R-:W-:-:S04]  /*3720*/  I2FP.F32.U32 R0, R4 ;  /* 0x0000000400007245 */ /* 0x004fc80000201000 */
[----:B------:R-:W-:Y:S01]  /*3730*/  F2FP.BF16.F32.PACK_AB R0, RZ, R0 ;  /* 0x00000000ff00723e */ /* 0x000fe200000010ff */
[----:B------:R-:W-:Y:S06]  /*3740*/  BRA `(.L_x_11691) ;  /* 0x0000000c00a87947 */ /* 0x000fec0003800000 */
.L_x_11694:
        /* <DEDUP_REMOVED lines=10> */
.L_x_11698:
[----:B------:R-:W2:Y:S02]  /*37f0*/  LDG.E R4, desc[UR36][R4.64] ;  /* 0x0000002404047981 */ /* 0x000ea4000c1e1900 */
[----:B--2---:R-:W-:-:S04]  /*3800*/  I2FP.F32.S32 R0, R4 ;  /* 0x0000000400007245 */ /* 0x004fc80000201400 */
[----:B------:R-:W-:Y:S01]  /*3810*/  F2FP.BF16.F32.PACK_AB R0, RZ, R0 ;  /* 0x00000000ff00723e */ /* 0x000fe200000010ff */
[----:B------:R-:W-:Y:S06]  /*3820*/  BRA `(.L_x_11691) ;  /* 0x0000000c00707947 */ /* 0x000fec0003800000 */
.L_x_11697:
[----:B------:R-:W2:Y:S02]  /*3830*/  LDG.E.U16 R4, desc[UR36][R4.64] ;  /* 0x0000002404047981 */ /* 0x000ea4000c1e1500 */
[----:B--2---:R-:W0:Y:S02]  /*3840*/  I2F.S16 R0, R4 ;  /* 0x0000000400007306 */ /* 0x004e240000101400 */
[----:B0-----:R-:W-:Y:S01]  /*3850*/  F2FP.BF16.F32.PACK_AB R0, RZ, R0 ;  /* 0x00000000ff00723e */ /* 0x001fe200000010ff */
[----:B------:R-:W-:Y:S06]  /*3860*/  BRA `(.L_x_11691) ;  /* 0x0000000c00607947 */ /* 0x000fec0003800000 */
.L_x_11693:
        /* <DEDUP_REMOVED lines=9> */
.L_x_11700:
[----:B------:R-:W2:Y:S02]  /*3900*/  LDG.E.U16 R0, desc[UR36][R4.64] ;  /* 0x0000002404007981 */ /* 0x000ea4000c1e1500 */
[----:B--2---:R-:W-:-:S05]  /*3910*/  HADD2.F32 R0, -RZ, R0.H0_H0 ;  /* 0x20000000ff007230 */ /* 0x004fca0000004100 */
[----:B------:R-:W-:Y:S01]  /*3920*/  F2FP.BF16.F32.PACK_AB R0, RZ, R0 ;  /* 0x00000000ff00723e */ /* 0x000fe200000010ff */
[----:B------:R-:W-:Y:S06]  /*3930*/  BRA `(.L_x_11691) ;  /* 0x0000000c002c7947 */ /* 0x000fec0003800000 */
.L_x_11699:
        /* <DEDUP_REMOVED lines=9> */
.L_x_11702:
[----:B------:R-:W2:Y:S02]  /*39d0*/  LDG.E.U16 R4, desc[UR36][R4.64] ;  /* 0x0000002404047981 */ /* 0x000ea4000c1e1500 */
[----:B--2---:R-:W-:-:S05]  /*39e0*/  HADD2.F32 R0, -RZ, R4.H0_H0 ;  /* 0x20000004ff007230 */ /* 0x004fca0000004100 */
[----:B------:R-:W-:Y:S01]  /*39f0*/  F2FP.BF16.F32.PACK_AB R0, RZ, R0 ;  /* 0x00000000ff00723e */ /* 0x000fe200000010ff */
[----:B------:R-:W-:Y:S06]  /*3a00*/  BRA `(.L_x_11691) ;  /* 0x0000000800f87947 */ /* 0x000fec0003800000 */
.L_x_11701:
        /* <DEDUP_REMOVED lines=12> */
.L_x_11692:
        /* <DEDUP_REMOVED lines=13> */
.L_x_11705:
        /* <DEDUP_REMOVED lines=12> */
.L_x_11704:
        /* <DEDUP_REMOVED lines=27> */
.L_x_11707:
        /* <DEDUP_REMOVED lines=14> */
.L_x_11706:
[----:B------:R1:W5:Y:S01]  /*3ef0*/  LDG.E.U16 R0, desc[UR36][R4.64] ;  /* 0x0000002404007981 */ /* 0x000362000c1e1500 */
[----:B------:R-:W-:Y:S05]  /*3f00*/  BRA `(.L_x_11691) ;  /* 0x0000000400b87947 */ /* 0x000fea0003800000 */
.L_x_11703:
        /* <DEDUP_REMOVED lines=12> */
.L_x_11710:
        /* <DEDUP_REMOVED lines=21> */
.L_x_11714:
[----:B------:R-:W-:Y:S05]  /*4120*/  BSYNC.RECONVERGENT B1 ;  /* 0x0000000000017941 */ /* 0x000fea0003800200 */
.L_x_11713:
[----:B------:R-:W-:Y:S01]  /*4130*/  IMAD.SHL.U32 R0, R0, 0x100000, RZ ;  /* 0x0010000000007824 */ /* 0x000fe200078e00ff */
[----:B------:R-:W-:-:S04]  /*4140*/  LEA R3, R3, 0x3b800000, 0x17 ;  /* 0x3b80000003037811 */ /* 0x000fc800078eb8ff */
[----:B------:R-:W-:-:S07]  /*4150*/  LOP3.LUT R0, R3, R0, R7, 0xfe, !PT ;  /* 0x0000000003007212 */ /* 0x000fce00078efe07 */
.L_x_11712:
[----:B------:R-:W-:Y:S05]  /*4160*/  BSYNC.RECONVERGENT B0 ;  /* 0x0000000000007941 */ /* 0x000fea0003800200 */
.L_x_11711:
[----:B------:R-:W-:Y:S01]  /*4170*/  F2FP.BF16.F32.PACK_AB R0, RZ, R0 ;  /* 0x00000000ff00723e */ /* 0x000fe200000010ff */
[----:B------:R-:W-:Y:S06]  /*4180*/  BRA `(.L_x_11691) ;  /* 0x0000000400187947 */ /* 0x000fec0003800000 */
.L_x_11709:
        /* <DEDUP_REMOVED lines=21> */
.L_x_11718:
[----:B------:R-:W-:Y:S05]  /*42e0*/  BSYNC.RECONVERGENT B1 ;  /* 0x0000000000017941 */ /* 0x000fea0003800200 */
.L_x_11717:
[----:B------:R-:W-:Y:S01]  /*42f0*/  IMAD.SHL.U32 R0, R0, 0x200000, RZ ;  /* 0x0020000000007824 */ /* 0x000fe200078e00ff */
[----:B------:R-:W-:-:S04]  /*4300*/  LEA R3, R3, 0x37800000, 0x17 ;  /* 0x3780000003037811 */ /* 0x000fc800078eb8ff */
[----:B------:R-:W-:-:S07]  /*4310*/  LOP3.LUT R0, R3, R0, R7, 0xfe, !PT ;  /* 0x0000000003007212 */ /* 0x000fce00078efe07 */
.L_x_11716:
[----:B------:R-:W-:Y:S05]  /*4320*/  BSYNC.RECONVERGENT B0 ;  /* 0x0000000000007941 */ /* 0x000fea0003800200 */
.L_x_11715:
[----:B------:R-:W-:Y:S01]  /*4330*/  F2FP.BF16.F32.PACK_AB R0, RZ, R0 ;  /* 0x00000000ff00723e */ /* 0x000fe200000010ff */
[----:B------:R-:W-:Y:S06]  /*4340*/  BRA `(.L_x_11691) ;  /* 0x0000000000a87947 */ /* 0x000fec0003800000 */
.L_x_11708:
        /* <DEDUP_REMOVED lines=14> */
.L_x_11722:
[----:B------:R-:W-:Y:S05]  /*4430*/  BSYNC.RECONVERGENT B0 ;  /* 0x0000000000007941 */ /* 0x000fea0003800200 */
.L_x_11721:
[----:B------:R-:W-:Y:S01]  /*4440*/  F2FP.BF16.F32.PACK_AB R0, RZ, R0 ;  /* 0x00000000ff00723e */ /* 0x000fe200000010ff */
[----:B------:R-:W-:Y:S06]  /*4450*/  BRA `(.L_x_11691) ;  /* 0x0000000000647947 */ /* 0x000fec0003800000 */
.L_x_11696:
        /* <DEDUP_REMOVED lines=16> */
.L_x_11723:
[----:B------:R-:W-:Y:S01]  /*4560*/  PRMT R0, RZ, 0x7610, R0 ;  /* 0x00007610ff007816 */ /* 0x000fe20000000000 */
[----:B------:R-:W-:Y:S06]  /*4570*/  BRA `(.L_x_11691) ;  /* 0x00000000001c7947 */ /* 0x000fec0003800000 */
.L_x_11720:
[----:B------:R-:W2:Y:S02]  /*4580*/  LDG.E.64 R4, desc[UR36][R4.64] ;  /* 0x0000002404047981 */ /* 0x000ea4000c1e1b00 */
[----:B--2---:R-:W0:Y:S02]  /*4590*/  I2F.U64 R0, R4 ;  /* 0x0000000400007312 */ /* 0x004e240000301000 */
[----:B0-----:R-:W-:Y:S01]  /*45a0*/  F2FP.BF16.F32.PACK_AB R0, RZ, R0 ;  /* 0x00000000ff00723e */ /* 0x001fe200000010ff */
[----:B------:R-:W-:Y:S06]  /*45b0*/  BRA `(.L_x_11691) ;  /* 0x00000000000c7947 */ /* 0x000fec0003800000 */
.L_x_11719:
[----:B------:R-:W2:Y:S02]  /*45c0*/  LDG.E R4, desc[UR36][R4.64] ;  /* 0x0000002404047981 */ /* 0x000ea4000c1e1900 */
[----:B--2---:R-:W-:-:S04]  /*45d0*/  I2FP.F32.U32 R0, R4 ;  /* 0x0000000400007245 */ /* 0x004fc80000201000 */
[----:B------:R-:W-:-:S07]  /*45e0*/  F2FP.BF16.F32.PACK_AB R0, RZ, R0 ;  /* 0x00000000ff00723e */ /* 0x000fce00000010ff */
.L_x_11691:
[----:B------:R-:W-:Y:S05]  /*45f0*/  BSYNC.RECONVERGENT B6 ;  /* 0x0000000000067941 */ /* 0x000fea0003800200 */
.L_x_11690:
[----:B------:R-:W2:Y:S01]  /*4600*/  LDC.U8 R18, c[0x0][0x3a4] ;  /* 0x0000e900ff127b82 */ /* 0x000ea20000000000 */
[CC--:B------:R-:W-:Y:S01]  /*4610*/  ISETP.GE.AND P2, PT, R25.reuse, R16.reuse, PT ;  /* 0x000000101900720c */ /* 0x0c0fe20003f46270 */
[C---:B------:R-:W-:Y:S01]  /*4620*/  VIADD R3, R25.reuse, 0x100 ;  /* 0x0000010019037836 */ /* 0x040fe20000000000 */
[----:B------:R-:W-:Y:S01]  /*4630*/  BSSY.RECONVERGENT B0, `(.L_x_11724) ;  /* 0x0000012000007945 */ /* 0x000fe20003800200 */
[C---:B01----:R-:W-:Y:S02]  /*4640*/  VIADD R5, R25.reuse, 0x180 ;  /* 0x0000018019057836 */ /* 0x043fe40000000000 */
[----:B------:R-:W-:Y:S01]  /*4650*/  VIADD R23, R25, 0x80 ;  /* 0x0000008019177836 */ /* 0x000fe20000000000 */
[-C--:B------:R-:W-:Y:S02]  /*4660*/  ISETP.GE.AND P0, PT, R3, R16.reuse, PT ;  /* 0x000000100300720c */ /* 0x080fe40003f06270 */
[-C--:B------:R-:W-:Y:S02]  /*4670*/  ISETP.GE.AND P1, PT, R5, R16.reuse, PT ;  /* 0x000000100500720c */ /* 0x080fe40003f26270 */
[----:B------:R-:W-:-:S03]  /*4680*/  ISETP.GE.AND P3, PT, R23, R16, PT ;  /* 0x000000101700720c */ /* 0x000fc60003f66270 */
[----:B------:R-:W-:Y:S10]  /*4690*/  @P2 BRA `(.L_x_11725) ;  /* 0x00000000002c2947 */ /* 0x000ff40003800000 */
[----:B------:R-:W0:Y:S01]  /*46a0*/  LDCU.U16 UR4, c[0x0][0x386] ;  /* 0x000070c0ff0477ac */ /* 0x000e220008000400 */
[----:B------:R-:W-:-:S05]  /*46b0*/  IMAD.U32 R4, R17, 0x10000, RZ ;  /* 0x0001000011047824 */ /* 0x000fca00078e00ff */
[----:B------:R-:W-:Y:S01]  /*46c0*/  FSETP.NAN.FTZ.AND P4, PT, R4, R4, PT ;  /* 0x000000040400720b */ /* 0x000fe20003f98000 */
[----:B0-----:R-:W-:-:S12]  /*46d0*/  IMAD.U32 R3, RZ, RZ, UR4 ;  /* 0x00000004ff037e24 */ /* 0x001fd8000f8e00ff */
[----:B------:R-:W-:Y:S05]  /*46e0*/  @P4 BRA `(.L_x_11725) ;  /* 0x0000000000184947 */ /* 0x000fea0003800000 */
[----:B-----5:R-:W-:-:S05]  /*46f0*/  IMAD.U32 R3, R22, 0x10000, RZ ;  /* 0x0001000016037824 */ /* 0x020fca00078e00ff */
[----:B------:R-:W-:-:S13]  /*4700*/  FSETP.NAN.FTZ.AND P4, PT, R3, R3, PT ;  /* 0x000000030300720b */ /* 0x000fda0003f98000 */
[----:B------:R-:W-:Y:S02]  /*4710*/  @!P4 FMNMX.FTZ R4, R4, R3, PT ;  /* 0x000000030404c209 */ /* 0x000fe40003810000 */
[----:B------:R-:W-:Y:S02]  /*4720*/  PRMT R3, R22, 0x7610, R3 ;  /* 0x0000761016037816 */ /* 0x000fe40000000003 */
[----:B------:R-:W-:-:S04]  /*4730*/  @!P4 F2FP.BF16.F32.PACK_AB R4, RZ, R4 ;  /* 0x00000004ff04c23e */ /* 0x000fc800000010ff */
[----:B------:R-:W-:-:S07]  /*4740*/  @!P4 PRMT R3, R4, 0x7610, R3 ;  /* 0x000076100403c816 */ /* 0x000fce0000000003 */
.L_x_11725:
[----:B------:R-:W-:Y:S05]  /*4750*/  BSYNC.RECONVERGENT B0 ;  /* 0x0000000000007941 */ /* 0x000fea0003800200 */
.L_x_11724:
[----:B------:R-:W-:Y:S04]  /*4760*/  BSSY.RECONVERGENT B0, `(.L_x_11726) ;  /* 0x000000d000007945 */ /* 0x000fe80003800200 */
[----:B------:R-:W-:Y:S05]  /*4770*/  @P3 BRA `(.L_x_11727) ;  /* 0x00000000002c3947 */ /* 0x000fea0003800000 */
[----:B------:R-:W0:Y:S01]  /*4780*/  LDCU.U16 UR4, c[0x0][0x386] ;  /* 0x000070c0ff0477ac */ /* 0x000e220008000400 */
[----:B------:R-:W-:-:S05]  /*4790*/  IMAD.U32 R5, R17, 0x10000, RZ ;  /* 0x0001000011057824 */ /* 0x000fca00078e00ff */
[----:B------:R-:W-:Y:S01]  /*47a0*/  FSETP.NAN.FTZ.AND P3, PT, R5, R5, PT ;  /* 0x000000050500720b */ /* 0x000fe20003f78000 */
[----:B0----5:R-:W-:-:S12]  /*47b0*/  IMAD.U32 R22, RZ, RZ, UR4 ;  /* 0x00000004ff167e24 */ /* 0x021fd8000f8e00ff */
[----:B------:R-:W-:Y:S05]  /*47c0*/  @P3 BRA `(.L_x_11727) ;  /* 0x0000000000183947 */ /* 0x000fea0003800000 */
[C---:B------:R-:W-:Y:S01]  /*47d0*/  IMAD.U32 R4, R19.reuse, 0x10000, RZ ;  /* 0x0001000013047824 */ /* 0x040fe200078e00ff */
[----:B------:R-:W-:-:S04]  /*47e0*/  PRMT R22, R19, 0x7610, R22 ;  /* 0x0000761013167816 */ /* 0x000fc80000000016 */
[----:B------:R-:W-:-:S13]  /*47f0*/  FSETP.NAN.FTZ.AND P3, PT, R4, R4, PT ;  /* 0x000000040400720b */ /* 0x000fda0003f78000 */
[----:B------:R-:W-:-:S04]  /*4800*/  @!P3 FMNMX.FTZ R4, R5, R4, PT ;  /* 0x000000040504b209 */ /* 0x000fc80003810000 */
[----:B------:R-:W-:-:S04]  /*4810*/  @!P3 F2FP.BF16.F32.PACK_AB R4, RZ, R4 ;  /* 0x00000004ff04b23e */ /* 0x000fc800000010ff */
[----:B------:R-:W-:-:S07]  /*4820*/  @!P3 PRMT R22, R4, 0x7610, R22 ;  /* 0x000076100416b816 */ /* 0x000fce0000000016 */
.L_x_11727:
[----:B------:R-:W-:Y:S05]  /*4830*/  BSYNC.RECONVERGENT B0 ;  /* 0x0000000000007941 */ /* 0x000fea0003800200 */
.L_x_11726:
        /* <DEDUP_REMOVED lines=13> */
.L_x_11729:
[----:B------:R-:W-:Y:S05]  /*4910*/  BSYNC.RECONVERGENT B0 ;  /* 0x0000000000007941 */ /* 0x000fea0003800200 */
.L_x_11728:
[----:B------:R-:W-:Y:S04]  /*4920*/  BSSY.RECONVERGENT B0, `(.L_x_11730) ;  /* 0x000000b000007945 */ /* 0x000fe80003800200 */
[----:B------:R-:W-:Y:S05]  /*4930*/  @P1 BRA `(.L_x_11731) ;  /* 0x0000000000241947 */ /* 0x000fea0003800000 */
[----:B------:R-:W-:-:S05]  /*4940*/  IMAD.U32 R5, R17, 0x10000, RZ ;  /* 0x0001000011057824 */ /* 0x000fca00078e00ff */
[----:B------:R-:W-:-:S13]  /*4950*/  FSETP.NAN.FTZ.AND P0, PT, R5, R5, PT ;  /* 0x000000050500720b */ /* 0x000fda0003f18000 */
[----:B------:R-:W-:Y:S05]  /*4960*/  @P0 BRA `(.L_x_11731) ;  /* 0x0000000000180947 */ /* 0x000fea0003800000 */
[C---:B-----5:R-:W-:Y:S01]  /*4970*/  IMAD.U32 R4, R0.reuse, 0x10000, RZ ;  /* 0x0001000000047824 */ /* 0x060fe200078e00ff */
[----:B------:R-:W-:-:S04]  /*4980*/  PRMT R17, R0, 0x7610, R17 ;  /* 0x0000761000117816 */ /* 0x000fc80000000011 */
[----:B------:R-:W-:-:S13]  /*4990*/  FSETP.NAN.FTZ.AND P0, PT, R4, R4, PT ;  /* 0x000000040400720b */ /* 0x000fda0003f18000 */
[----:B------:R-:W-:-:S04]  /*49a0*/  @!P0 FMNMX.FTZ R4, R5, R4, PT ;  /* 0x0000000405048209 */ /* 0x000fc80003810000 */
[----:B------:R-:W-:-:S04]  /*49b0*/  @!P0 F2FP.BF16.F32.PACK_AB R4, RZ, R4 ;  /* 0x00000004ff04823e */ /* 0x000fc800000010ff */
[----:B------:R-:W-:-:S07]  /*49c0*/  @!P0 PRMT R17, R4, 0x7610, R17 ;  /* 0x0000761004118816 */ /* 0x000fce0000000011 */
.L_x_11731:
[----:B------:R-:W-:Y:S05]  /*49d0*/  BSYNC.RECONVERGENT B0 ;  /* 0x0000000000007941 */ /* 0x000fea0003800200 */
.L_x_11730:
[----:B------:R-:W-:Y:S04]  /*49e0*/  BSSY.RECONVERGENT B6, `(.L_x_11732) ;  /* 0x000010e000067945 */ /* 0x000fe80003800200 */
[----:B------:R-:W-:Y:S05]  /*49f0*/  @P2 BRA `(.L_x_11733) ;  /* 0x0000001000302947 */ /* 0x000fea0003800000 */
[----:B------:R-:W0:Y:S01]  /*4a00*/  LDCU UR4, c[0x0][0x3a8] ;  /* 0x00007500ff0477ac */ /* 0x000e220008000800 */
[----:B------:R-:W1:Y:S01]  /*4a10*/  LDC.64 R8, c[0x0][0x388] ;  /* 0x0000e200ff087b82 */ /* 0x000e620000000a00 */
[----:B-----5:R-:W-:Y:S01]  /*4a20*/  IMAD R0, R2, 0x200, R25 ;  /* 0x0000020002007824 */ /* 0x020fe200078e0219 */
[----:B--2---:R-:W-:-:S03]  /*4a30*/  PRMT R4, R18, 0x9910, RZ ;  /* 0x0000991012047816 */ /* 0x004fc600000000ff */
        /* <DEDUP_REMOVED lines=19> */
.L_x_11737:
[----:B------:R-:W-:Y:S02]  /*4b70*/  IMAD.U32 R5, R3, 0x10000, RZ ;  /* 0x0001000003057824 */ /* 0x000fe400078e00ff */
[----:B------:R-:W-:-:S04]  /*4b80*/  IMAD.MOV.U32 R25, RZ, RZ, R23 ;  /* 0x000000ffff197224 */ /* 0x000fc800078e0017 */
[----:B------:R-:W0:Y:S02]  /*4b90*/  F2I.S64.TRUNC R4, R5 ;  /* 0x0000000500047311 */ /* 0x000e24000020d900 */
[----:B0-----:R0:W-:Y:S01]  /*4ba0*/  STG.E.U8 desc[UR36][R8.64], R4 ;  /* 0x0000000408007986 */ /* 0x0011e2000c101124 */
[----:B------:R-:W-:Y:S05]  /*4bb0*/  BRA `(.L_x_11733) ;  /* 0x0000000c00c07947 */ /* 0x000fea0003800000 */
.L_x_11736:
        /* <DEDUP_REMOVED lines=11> */
.L_x_11740:
[----:B------:R-:W-:Y:S02]  /*4c70*/  IMAD.U32 R3, R3, 0x10000, RZ ;  /* 0x0001000003037824 */ /* 0x000fe400078e00ff */
[----:B------:R-:W-:-:S04]  /*4c80*/  IMAD.MOV.U32 R25, RZ, RZ, R23 ;  /* 0x000000ffff197224 */ /* 0x000fc800078e0017 */
[----:B------:R-:W0:Y:S02]  /*4c90*/  F2I.FTZ.TRUNC.NTZ R3, R3 ;  /* 0x0000000300037305 */ /* 0x000e24000021f100 */
[----:B0-----:R0:W-:Y:S01]  /*4ca0*/  STG.E desc[UR36][R8.64], R3 ;  /* 0x0000000308007986 */ /* 0x0011e2000c101924 */
[----:B------:R-:W-:Y:S05]  /*4cb0*/  BRA `(.L_x_11733) ;  /* 0x0000000c00807947 */ /* 0x000fea0003800000 */
.L_x_11739:
[----:B------:R-:W-:Y:S02]  /*4cc0*/  IMAD.U32 R3, R3, 0x10000, RZ ;  /* 0x0001000003037824 */ /* 0x000fe400078e00ff */
[----:B------:R-:W-:-:S04]  /*4cd0*/  IMAD.MOV.U32 R25, RZ, RZ, R23 ;  /* 0x000000ffff197224 */ /* 0x000fc800078e0017 */
[----:B------:R-:W0:Y:S02]  /*4ce0*/  F2I.FTZ.TRUNC.NTZ R3, R3 ;  /* 0x0000000300037305 */ /* 0x000e24000021f100 */
[----:B0-----:R0:W-:Y:S01]  /*4cf0*/  STG.E.U16 desc[UR36][R8.64], R3 ;  /* 0x0000000308007986 */ /* 0x0011e2000c101524 */
[----:B------:R-:W-:Y:S05]  /*4d00*/  BRA `(.L_x_11733) ;  /* 0x0000000c006c7947 */ /* 0x000fea0003800000 */
.L_x_11735:
        /* <DEDUP_REMOVED lines=10> */
.L_x_11742:
[----:B------:R-:W-:Y:S02]  /*4db0*/  IMAD.U32 R0, R3, 0x10000, RZ ;  /* 0x0001000003007824 */ /* 0x000fe400078e00ff */
[----:B------:R-:W-:-:S03]  /*4dc0*/  IMAD.MOV.U32 R25, RZ, RZ, R23 ;  /* 0x000000ffff197224 */ /* 0x000fc600078e0017 */
[----:B------:R-:W-:-:S05]  /*4dd0*/  F2FP.F16.F32.PACK_AB R0, RZ, R0 ;  /* 0x00000000ff00723e */ /* 0x000fca00000000ff */
[----:B------:R0:W-:Y:S01]  /*4de0*/  STG.E.U16 desc[UR36][R8.64], R0 ;  /* 0x0000000008007986 */ /* 0x0001e2000c101524 */
[----:B------:R-:W-:Y:S05]  /*4df0*/  BRA `(.L_x_11733) ;  /* 0x0000000c00307947 */ /* 0x000fea0003800000 */
.L_x_11741:
        /* <DEDUP_REMOVED lines=11> */
.L_x_11744:
[----:B------:R-:W-:Y:S02]  /*4eb0*/  IMAD.U32 R3, R3, 0x10000, RZ ;  /* 0x0001000003037824 */ /* 0x000fe400078e00ff */
[----:B------:R-:W-:-:S03]  /*4ec0*/  IMAD.MOV.U32 R25, RZ, RZ, R23 ;  /* 0x000000ffff197224 */ /* 0x000fc600078e0017 */
[----:B------:R-:W-:-:S04]  /*4ed0*/  F2FP.F16.F32.PACK_AB R3, RZ, R3 ;  /* 0x00000003ff03723e */ /* 0x000fc800000000ff */
[----:B------:R-:W-:-:S05]  /*4ee0*/  PRMT R3, R3, 0x5410, RZ ;  /* 0x0000541003037816 */ /* 0x000fca00000000ff */
[----:B------:R0:W-:Y:S01]  /*4ef0*/  STG.E desc[UR36][R8.64], R3 ;  /* 0x0000000308007986 */ /* 0x0001e2000c101924 */
[----:B------:R-:W-:Y:S05]  /*4f00*/  BRA `(.L_x_11733) ;  /* 0x0000000800ec7947 */ /* 0x000fea0003800000 */
.L_x_11743:
[----:B------:R-:W-:Y:S02]  /*4f10*/  IMAD.U32 R4, R3, 0x10000, RZ ;  /* 0x0001000003047824 */ /* 0x000fe400078e00ff */
[----:B------:R-:W-:Y:S02]  /*4f20*/  IMAD.MOV.U32 R25, RZ, RZ, R23 ;  /* 0x000000ffff197224 */ /* 0x000fe400078e0017 */
[----:B------:R-:W-:-:S06]  /*4f30*/  FMUL.FTZ R4, R4, 1 ;  /* 0x3f80000004047820 */ /* 0x000fcc0000410000 */
[----:B------:R-:W0:Y:S02]  /*4f40*/  F2F.F64.F32 R4, R4 ;  /* 0x0000000400047310 */ /* 0x000e240000201800 */
[----:B0-----:R0:W-:Y:S01]  /*4f50*/  STG.E.64 desc[UR36][R8.64], R4 ;  /* 0x0000000408007986 */ /* 0x0011e2000c101b24 */
[----:B------:R-:W-:Y:S05]  /*4f60*/  BRA `(.L_x_11733) ;  /* 0x0000000800d47947 */ /* 0x000fea0003800000 */
.L_x_11734:
        /* <DEDUP_REMOVED lines=14> */
.L_x_11747:
[----:B------:R-:W-:Y:S01]  /*5050*/  IMAD.U32 R3, R3, 0x10000, RZ ;  /* 0x0001000003037824 */ /* 0x000fe200078e00ff */
[----:B------:R-:W-:Y:S01]  /*5060*/  CS2R R6, SRZ ;  /* 0x0000000000067805 */ /* 0x000fe2000001ff00 */
[----:B------:R-:W-:Y:S02]  /*5070*/  IMAD.MOV.U32 R25, RZ, RZ, R23 ;  /* 0x000000ffff197224 */ /* 0x000fe400078e0017 */
[----:B------:R-:W-:-:S04]  /*5080*/  FMUL.FTZ R3, R3, 1 ;  /* 0x3f80000003037820 */ /* 0x000fc80000410000 */
[----:B------:R-:W0:Y:S02]  /*5090*/  F2F.F64.F32 R4, R3 ;  /* 0x0000000300047310 */ /* 0x000e240000201800 */
[----:B0-----:R4:W-:Y:S01]  /*50a0*/  STG.E.128 desc[UR36][R8.64], R4 ;  /* 0x0000000408007986 */ /* 0x0019e2000c101d24 */
[----:B------:R-:W-:Y:S05]  /*50b0*/  BRA `(.L_x_11733) ;  /* 0x0000000800807947 */ /* 0x000fea0003800000 */
.L_x_11746:
        /* <DEDUP_REMOVED lines=19> */
.L_x_11751:
[----:B------:R-:W-:Y:S05]  /*51f0*/  BSYNC.RECONVERGENT B0 ;  /* 0x0000000000007941 */ /* 0x000fea0003800200 */
.L_x_11750:
[----:B------:R-:W-:Y:S01]  /*5200*/  LOP3.LUT R5, R0, 0x80, R5, 0xf8, !PT ;  /* 0x0000008000057812 */ /* 0x000fe200078ef805 */
[----:B------:R-:W-:-:S04]  /*5210*/  IMAD.MOV.U32 R25, RZ, RZ, R23 ;  /* 0x000000ffff197224 */ /* 0x000fc800078e0017 */
[----:B------:R3:W-:Y:S01]  /*5220*/  STG.E.U8 desc[UR36][R8.64], R5 ;  /* 0x0000000508007986 */ /* 0x0007e2000c101124 */
[----:B------:R-:W-:Y:S05]  /*5230*/  BRA `(.L_x_11733) ;  /* 0x0000000800207947 */ /* 0x000fea0003800000 */
.L_x_11749:
        /* <DEDUP_REMOVED lines=15> */
.L_x_11753:
[----:B------:R-:W-:Y:S05]  /*5330*/  BSYNC.RECONVERGENT B0 ;  /* 0x0000000000007941 */ /* 0x000fea0003800200 */
.L_x_11752:
[----:B------:R-:W-:Y:S01]  /*5340*/  LOP3.LUT R5, R0, 0x80, R5, 0xf8, !PT ;  /* 0x0000008000057812 */ /* 0x000fe200078ef805 */
[----:B------:R-:W-:-:S04]  /*5350*/  IMAD.MOV.U32 R25, RZ, RZ, R23 ;  /* 0x000000ffff197224 */ /* 0x000fc800078e0017 */
[----:B------:R1:W-:Y:S01]  /*5360*/  STG.E.U8 desc[UR36][R8.64], R5 ;  /* 0x0000000508007986 */ /* 0x0003e2000c101124 */
[----:B------:R-:W-:Y:S05]  /*5370*/  BRA `(.L_x_11733) ;  /* 0x0000000400d07947 */ /* 0x000fea0003800000 */
.L_x_11748:
[----:B------:R0:W-:Y:S01]  /*5380*/  STG.E.U16 desc[UR36][R8.64], R3 ;  /* 0x0000000308007986 */ /* 0x0001e2000c101524 */
[----:B------:R-:W-:Y:S01]  /*5390*/  IMAD.MOV.U32 R25, RZ, RZ, R23 ;  /* 0x000000ffff197224 */ /* 0x000fe200078e0017 */
[----:B------:R-:W-:Y:S06]  /*53a0*/  BRA `(.L_x_11733) ;  /* 0x0000000400c47947 */ /* 0x000fec0003800000 */
.L_x_11745:
        /* <DEDUP_REMOVED lines=13> */
.L_x_11756:
        /* <DEDUP_REMOVED lines=13> */
.L_x_11759:
[----:B------:R-:W-:-:S04]  /*5550*/  SHF.R.U32.HI R0, RZ, 0x14, R3 ;  /* 0x00000014ff007819 */ /* 0x000fc80000011603 */
[----:B------:R-:W-:-:S04]  /*5560*/  LOP3.LUT R0, R0, 0x1, RZ, 0xc0, !PT ;  /* 0x0000000100007812 */ /* 0x000fc800078ec0ff */
[----:B------:R-:W-:-:S04]  /*5570*/  IADD3 R0, PT, PT, R3, 0x487ffff, R0 ;  /* 0x0487ffff03007810 */ /* 0x000fc80007ffe000 */
[----:B------:R-:W-:-:S04]  /*5580*/  SHF.R.U32.HI R0, RZ, 0x14, R0 ;  /* 0x00000014ff007819 */ /* 0x000fc80000011600 */
[----:B------:R-:W-:-:S07]  /*5590*/  LOP3.LUT R0, R0, 0xff, RZ, 0xc0, !PT ;  /* 0x000000ff00007812 */ /* 0x000fce00078ec0ff */
.L_x_11760:
[----:B------:R-:W-:-:S04]  /*55a0*/  SHF.R.U32.HI R3, RZ, 0x18, R3 ;  /* 0x00000018ff037819 */ /* 0x000fc80000011603 */
[----:B------:R-:W-:-:S04]  /*55b0*/  LOP3.LUT R0, R0, 0x80, R3, 0xf8, !PT ;  /* 0x0000008000007812 */ /* 0x000fc800078ef803 */
[----:B------:R-:W-:-:S07]  /*55c0*/  PRMT R4, R0, 0x7610, R4 ;  /* 0x0000761000047816 */ /* 0x000fce0000000004 */
.L_x_11758:
[----:B------:R-:W-:Y:S05]  /*55d0*/  BSYNC.RECONVERGENT B0 ;  /* 0x0000000000007941 */ /* 0x000fea0003800200 */
.L_x_11757:
[----:B------:R0:W-:Y:S01]  /*55e0*/  STG.E.U8 desc[UR36][R8.64], R4 ;  /* 0x0000000408007986 */ /* 0x0001e2000c101124 */
[----:B------:R-:W-:Y:S01]  /*55f0*/  IMAD.MOV.U32 R25, RZ, RZ, R23 ;  /* 0x000000ffff197224 */ /* 0x000fe200078e0017 */
[----:B------:R-:W-:Y:S06]  /*5600*/  BRA `(.L_x_11733) ;  /* 0x00000004002c7947 */ /* 0x000fec0003800000 */
.L_x_11755:
        /* <DEDUP_REMOVED lines=13> */
.L_x_11763:
[----:B------:R-:W-:-:S04]  /*56e0*/  SHF.R.U32.HI R0, RZ, 0x15, R3 ;  /* 0x00000015ff007819 */ /* 0x000fc80000011603 */
[----:B------:R-:W-:-:S04]  /*56f0*/  LOP3.LUT R0, R0, 0x1, RZ, 0xc0, !PT ;  /* 0x0000000100007812 */ /* 0x000fc800078ec0ff */
[----:B------:R-:W-:-:S04]  /*5700*/  IADD3 R0, PT, PT, R3, 0x88fffff, R0 ;  /* 0x088fffff03007810 */ /* 0x000fc80007ffe000 */
[----:B------:R-:W-:-:S04]  /*5710*/  SHF.R.U32.HI R0, RZ, 0x15, R0 ;  /* 0x00000015ff007819 */ /* 0x000fc80000011600 */
[----:B------:R-:W-:-:S07]  /*5720*/  LOP3.LUT R0, R0, 0xff, RZ, 0xc0, !PT ;  /* 0x000000ff00007812 */ /* 0x000fce00078ec0ff */
.L_x_11764:
[----:B------:R-:W-:-:S04]  /*5730*/  SHF.R.U32.HI R3, RZ, 0x18, R3 ;  /* 0x00000018ff037819 */ /* 0x000fc80000011603 */
[----:B------:R-:W-:-:S04]  /*5740*/  LOP3.LUT R0, R0, 0x80, R3, 0xf8, !PT ;  /* 0x0000008000007812 */ /* 0x000fc800078ef803 */
[----:B------:R-:W-:-:S07]  /*5750*/  PRMT R4, R0, 0x7610, R4 ;  /* 0x0000761000047816 */ /* 0x000fce0000000004 */
.L_x_11762:
[----:B------:R-:W-:Y:S05]  /*5760*/  BSYNC.RECONVERGENT B0 ;  /* 0x0000000000007941 */ /* 0x000fea0003800200 */
.L_x_11761:
[----:B------:R0:W-:Y:S01]  /*5770*/  STG.E.U8 desc[UR36][R8.64], R4 ;  /* 0x0000000408007986 */ /* 0x0001e2000c101124 */
[----:B------:R-:W-:Y:S01]  /*5780*/  IMAD.MOV.U32 R25, RZ, RZ, R23 ;  /* 0x000000ffff197224 */ /* 0x000fe200078e0017 */
[----:B------:R-:W-:Y:S06]  /*5790*/  BRA `(.L_x_11733) ;  /* 0x0000000000c87947 */ /* 0x000fec0003800000 */
.L_x_11754:
[----:B------:R-:W-:-:S13]  /*57a0*/  ISETP.NE.AND P0, PT, R0, 0x1c, PT ;  /* 0x0000001c0000780c */ /* 0x000fda0003f05270 */
[----:B------:R-:W-:Y:S05]  /*57b0*/  @!P0 BRA `(.L_x_11765) ;  /* 0x0000000000b08947 */ /* 0x000fea0003800000 */
[----:B------:R-:W-:-:S13]  /*57c0*/  ISETP.NE.AND P0, PT, R0, 0x1d, PT ;  /* 0x0000001d0000780c */ /* 0x000fda0003f05270 */
[----:B------:R-:W-:Y:S05]  /*57d0*/  @!P0 BRA `(.L_x_11766) ;  /* 0x0000000000948947 */ /* 0x000fea0003800000 */
[----:B------:R-:W-:-:S13]  /*57e0*/  ISETP.NE.AND P0, PT, R0, 0x2c, PT ;  /* 0x0000002c0000780c */ /* 0x000fda0003f05270 */
[----:B------:R-:W-:Y:S05]  /*57f0*/  @!P0 BRA `(.L_x_11767) ;  /* 0x0000000000488947 */ /* 0x000fea0003800000 */
.L_x_11738:
        /* <DEDUP_REMOVED lines=16> */
.L_x_11768:
[----:B------:R-:W-:Y:S01]  /*5900*/  IMAD.MOV.U32 R25, RZ, RZ, R23 ;  /* 0x000000ffff197224 */ /* 0x000fe200078e0017 */
[----:B------:R-:W-:Y:S06]  /*5910*/  BRA `(.L_x_11733) ;  /* 0x0000000000687947 */ /* 0x000fec0003800000 */
.L_x_11767:
        /* <DEDUP_REMOVED lines=17> */
.L_x_11766:
[----:B------:R-:W-:Y:S02]  /*5a30*/  IMAD.U32 R4, R3, 0x10000, RZ ;  /* 0x0001000003047824 */ /* 0x000fe400078e00ff */
[----:B------:R-:W-:-:S04]  /*5a40*/  IMAD.MOV.U32 R25, RZ, RZ, R23 ;  /* 0x000000ffff197224 */ /* 0x000fc800078e0017 */
[----:B------:R-:W0:Y:S02]  /*5a50*/  F2I.U64.TRUNC R4, R4 ;  /* 0x0000000400047311 */ /* 0x000e24000020d800 */
[----:B0-----:R0:W-:Y:S01]  /*5a60*/  STG.E.64 desc[UR36][R8.64], R4 ;  /* 0x0000000408007986 */ /* 0x0011e2000c101b24 */
[----:B------:R-:W-:Y:S05]  /*5a70*/  BRA `(.L_x_11733) ;  /* 0x0000000000107947 */ /* 0x000fea0003800000 */
.L_x_11765:
[----:B------:R-:W-:Y:S02]  /*5a80*/  IMAD.U32 R3, R3, 0x10000, RZ ;  /* 0x0001000003037824 */ /* 0x000fe400078e00ff */
[----:B------:R-:W-:-:S04]  /*5a90*/  IMAD.MOV.U32 R25, RZ, RZ, R23 ;  /* 0x000000ffff197224 */ /* 0x000fc800078e0017 */
[----:B------:R-:W0:Y:S02]  /*5aa0*/  F2I.FTZ.U32.TRUNC.NTZ R3, R3 ;  /* 0x0000000300037305 */ /* 0x000e24000021f000 */
[----:B0-----:R0:W-:Y:S02]  /*5ab0*/  STG.E desc[UR36][R8.64], R3 ;  /* 0x0000000308007986 */ /* 0x0011e4000c101924 */
.L_x_11733:
[----:B------:R-:W-:Y:S05]  /*5ac0*/  BSYNC.RECONVERGENT B6 ;  /* 0x0000000000067941 */ /* 0x000fea0003800200 */
.L_x_11732:
[----:B------:R-:W-:Y:S01]  /*5ad0*/  ISETP.GE.AND P0, PT, R25, R16, PT ;  /* 0x000000101900720c */ /* 0x000fe20003f06270 */
[----:B------:R-:W-:-:S12]  /*5ae0*/  BSSY.RECONVERGENT B6, `(.L_x_11769) ;  /* 0x00001f0000067945 */ /* 0x000fd80003800200 */
[----:B------:R-:W-:Y:S05]  /*5af0*/  @P0 BRA `(.L_x_11770) ;  /* 0x0000001c00b80947 */ /* 0x000fea0003800000 */
[----:B------:R-:W2:Y:S01]  /*5b00*/  LDCU UR4, c[0x0][0x3a8] ;  /* 0x00007500ff0477ac */ /* 0x000ea20008000800 */
[----:B01-34-:R-:W0:Y:S01]  /*5b10*/  LDC.64 R8, c[0x0][0x388] ;  /* 0x0000e200ff087b82 */ /* 0x01be220000000a00 */
[----:B-----5:R-:W-:Y:S01]  /*5b20*/  IMAD R0, R2, 0x200, R25 ;  /* 0x0000020002007824 */ /* 0x020fe200078e0219 */
[----:B--2---:R-:W-:-:S03]  /*5b30*/  PRMT R4, R18, 0x9910, RZ ;  /* 0x0000991012047816 */ /* 0x004fc600000000ff */
[----:B------:R-:W-:Y:S02]  /*5b40*/  IMAD R3, R0, UR4, RZ ;  /* 0x0000000400037c24 */ /* 0x000fe4000f8e02ff */
        /* <DEDUP_REMOVED lines=17> */
.L_x_11774:
[----:B------:R-:W-:-:S06]  /*5c60*/  IMAD.U32 R5, R22, 0x10000, RZ ;  /* 0x0001000016057824 */ /* 0x000fcc00078e00ff */
[----:B------:R-:W0:Y:S02]  /*5c70*/  F2I.S64.TRUNC R4, R5 ;  /* 0x0000000500047311 */ /* 0x000e24000020d900 */
[----:B0-----:R0:W-:Y:S01]  /*5c80*/  STG.E.U8 desc[UR36][R8.64], R4 ;  /* 0x0000000408007986 */ /* 0x0011e2000c101124 */
[----:B------:R-:W-:Y:S05]  /*5c90*/  BRA `(.L_x_11776) ;  /* 0x0000000c006c7947 */ /* 0x000fea0003800000 */
.L_x_11773:
        /* <DEDUP_REMOVED lines=10> */
.L_x_11778:
[----:B------:R-:W-:-:S04]  /*5d40*/  IMAD.U32 R22, R22, 0x10000, RZ ;  /* 0x0001000016167824 */ /* 0x000fc800078e00ff */
[----:B------:R-:W0:Y:S02]  /*5d50*/  F2I.FTZ.TRUNC.NTZ R3, R22 ;  /* 0x0000001600037305 */ /* 0x000e24000021f100 */
[----:B0-----:R0:W-:Y:S01]  /*5d60*/  STG.E desc[UR36][R8.64], R3 ;  /* 0x0000000308007986 */ /* 0x0011e2000c101924 */
[----:B------:R-:W-:Y:S05]  /*5d70*/  BRA `(.L_x_11776) ;  /* 0x0000000c00347947 */ /* 0x000fea0003800000 */
.L_x_11777:
[----:B------:R-:W-:-:S04]  /*5d80*/  IMAD.U32 R22, R22, 0x10000, RZ ;  /* 0x0001000016167824 */ /* 0x000fc800078e00ff */
[----:B------:R-:W0:Y:S02]  /*5d90*/  F2I.FTZ.TRUNC.NTZ R3, R22 ;  /* 0x0000001600037305 */ /* 0x000e24000021f100 */
[----:B0-----:R0:W-:Y:S01]  /*5da0*/  STG.E.U16 desc[UR36][R8.64], R3 ;  /* 0x0000000308007986 */ /* 0x0011e2000c101524 */
[----:B------:R-:W-:Y:S05]  /*5db0*/  BRA `(.L_x_11776) ;  /* 0x0000000c00247947 */ /* 0x000fea0003800000 */
.L_x_11772:
        /* <DEDUP_REMOVED lines=9> */
.L_x_11780:
[----:B------:R-:W-:-:S05]  /*5e50*/  IMAD.U32 R0, R22, 0x10000, RZ ;  /* 0x0001000016007824 */ /* 0x000fca00078e00ff */
[----:B------:R-:W-:-:S05]  /*5e60*/  F2FP.F16.F32.PACK_AB R0, RZ, R0 ;  /* 0x00000000ff00723e */ /* 0x000fca00000000ff */
[----:B------:R0:W-:Y:S01]  /*5e70*/  STG.E.U16 desc[UR36][R8.64], R0 ;  /* 0x0000000008007986 */ /* 0x0001e2000c101524 */
[----:B------:R-:W-:Y:S05]  /*5e80*/  BRA `(.L_x_11776) ;  /* 0x0000000800f07947 */ /* 0x000fea0003800000 */
.L_x_11779:
        /* <DEDUP_REMOVED lines=10> */
.L_x_11782:
[----:B------:R-:W-:-:S05]  /*5f30*/  IMAD.U32 R22, R22, 0x10000, RZ ;  /* 0x0001000016167824 */ /* 0x000fca00078e00ff */
[----:B------:R-:W-:-:S04]  /*5f40*/  F2FP.F16.F32.PACK_AB R3, RZ, R22 ;  /* 0x00000016ff03723e */ /* 0x000fc800000000ff */
[----:B------:R-:W-:-:S05]  /*5f50*/  PRMT R3, R3, 0x5410, RZ ;  /* 0x0000541003037816 */ /* 0x000fca00000000ff */
[----:B------:R0:W-:Y:S01]  /*5f60*/  STG.E desc[UR36][R8.64], R3 ;  /* 0x0000000308007986 */ /* 0x0001e2000c101924 */
[----:B------:R-:W-:Y:S05]  /*5f70*/  BRA `(.L_x_11776) ;  /* 0x0000000800b47947 */ /* 0x000fea0003800000 */
.L_x_11781:
[----:B------:R-:W-:-:S04]  /*5f80*/  IMAD.U32 R4, R22, 0x10000, RZ ;  /* 0x0001000016047824 */ /* 0x000fc800078e00ff */
[----:B------:R-:W-:-:S06]  /*5f90*/  FMUL.FTZ R4, R4, 1 ;  /* 0x3f80000004047820 */ /* 0x000fcc0000410000 */
[----:B------:R-:W0:Y:S02]  /*5fa0*/  F2F.F64.F32 R4, R4 ;  /* 0x0000000400047310 */ /* 0x000e240000201800 */
[----:B0-----:R0:W-:Y:S01]  /*5fb0*/  STG.E.64 desc[UR36][R8.64], R4 ;  /* 0x0000000408007986 */ /* 0x0011e2000c101b24 */
[----:B------:R-:W-:Y:S05]  /*5fc0*/  BRA `(.L_x_11776) ;  /* 0x0000000800a07947 */ /* 0x000fea0003800000 */
.L_x_11771:
        /* <DEDUP_REMOVED lines=14> */
.L_x_11786:
        /* <DEDUP_REMOVED lines=17> */
.L_x_11789:
[----:B------:R-:W-:-:S04]  /*61c0*/  SHF.R.U32.HI R3, RZ, 0x18, R5 ;  /* 0x00000018ff037819 */ /* 0x000fc80000011605 */
[----:B------:R-:W-:-:S04]  /*61d0*/  LOP3.LUT R0, R0, 0x80, R3, 0xf8, !PT ;  /* 0x0000008000007812 */ /* 0x000fc800078ef803 */
[----:B------:R-:W-:-:S07]  /*61e0*/  PRMT R4, R0, 0x7610, R4 ;  /* 0x0000761000047816 */ /* 0x000fce0000000004 */
.L_x_11788:
[----:B------:R-:W-:Y:S05]  /*61f0*/  BSYNC.RECONVERGENT B0 ;  /* 0x0000000000007941 */ /* 0x000fea0003800200 */
.L_x_11787:
[----:B------:R0:W-:Y:S01]  /*6200*/  STG.E.U8 desc[UR36][R8.64], R4 ;  /* 0x0000000408007986 */ /* 0x0001e2000c101124 */
[----:B------:R-:W-:Y:S05]  /*6210*/  BRA `(.L_x_11776) ;  /* 0x00000008000c7947 */ /* 0x000fea0003800000 */
.L_x_11785:
        /* <DEDUP_REMOVED lines=17> */
.L_x_11792:
[----:B------:R-:W-:-:S04]  /*6330*/  SHF.R.U32.HI R3, RZ, 0x18, R5 ;  /* 0x00000018ff037819 */ /* 0x000fc80000011605 */
[----:B------:R-:W-:-:S04]  /*6340*/  LOP3.LUT R0, R0, 0x80, R3, 0xf8, !PT ;  /* 0x0000008000007812 */ /* 0x000fc800078ef803 */
[----:B------:R-:W-:-:S07]  /*6350*/  PRMT R4, R0, 0x7610, R4 ;  /* 0x0000761000047816 */ /* 0x000fce0000000004 */
.L_x_11791:
[----:B------:R-:W-:Y:S05]  /*6360*/  BSYNC.RECONVERGENT B0 ;  /* 0x0000000000007941 */ /* 0x000fea0003800200 */
.L_x_11790:
[----:B------:R0:W-:Y:S01]  /*6370*/  STG.E.U8 desc[UR36][R8.64], R4 ;  /* 0x0000000408007986 */ /* 0x0001e2000c101124 */
[----:B------:R-:W-:Y:S05]  /*6380*/  BRA `(.L_x_11776) ;  /* 0x0000000400b07947 */ /* 0x000fea0003800000 */
.L_x_11784:
        /* <DEDUP_REMOVED lines=22> */
.L_x_11794:
[----:B------:R-:W-:-:S06]  /*64f0*/  IMAD.U32 R4, R22, 0x10000, RZ ;  /* 0x0001000016047824 */ /* 0x000fcc00078e00ff */
[----:B------:R-:W0:Y:S02]  /*6500*/  F2I.U64.TRUNC R4, R4 ;  /* 0x0000000400047311 */ /* 0x000e24000020d800 */
[----:B0-----:R0:W-:Y:S01]  /*6510*/  STG.E.64 desc[UR36][R8.64], R4 ;  /* 0x0000000408007986 */ /* 0x0011e2000c101b24 */
[----:B------:R-:W-:Y:S05]  /*6520*/  BRA `(.L_x_11776) ;  /* 0x0000000400487947 */ /* 0x000fea0003800000 */
.L_x_11793:
[----:B------:R-:W-:-:S04]  /*6530*/  IMAD.U32 R22, R22, 0x10000, RZ ;  /* 0x0001000016167824 */ /* 0x000fc800078e00ff */
[----:B------:R-:W0:Y:S02]  /*6540*/  F2I.FTZ.U32.TRUNC.NTZ R3, R22 ;  /* 0x0000001600037305 */ /* 0x000e24000021f000 */
[----:B0-----:R0:W-:Y:S01]  /*6550*/  STG.E desc[UR36][R8.64], R3 ;  /* 0x0000000308007986 */ /* 0x0011e2000c101924 */
[----:B------:R-:W-:Y:S05]  /*6560*/  BRA `(.L_x_11776) ;  /* 0x0000000400387947 */ /* 0x000fea0003800000 */
.L_x_11783:
        /* <DEDUP_REMOVED lines=11> */
.L_x_11796:
[----:B------:R-:W-:Y:S01]  /*6620*/  IMAD.U32 R22, R22, 0x10000, RZ ;  /* 0x0001000016167824 */ /* 0x000fe200078e00ff */
[----:B------:R-:W-:-:S03]  /*6630*/  CS2R R6, SRZ ;  /* 0x0000000000067805 */ /* 0x000fc6000001ff00 */
[----:B------:R-:W-:-:S06]  /*6640*/  FMUL.FTZ R4, R22, 1 ;  /* 0x3f80000016047820 */ /* 0x000fcc0000410000 */
[----:B------:R-:W0:Y:S02]  /*6650*/  F2F.F64.F32 R4, R4 ;  /* 0x0000000400047310 */ /* 0x000e240000201800 */
[----:B0-----:R4:W-:Y:S01]  /*6660*/  STG.E.128 desc[UR36][R8.64], R4 ;  /* 0x0000000408007986 */ /* 0x0019e2000c101d24 */
[----:B------:R-:W-:Y:S05]  /*6670*/  BRA `(.L_x_11776) ;  /* 0x0000000000f47947 */ /* 0x000fea0003800000 */
.L_x_11795:
[----:B------:R-:W-:-:S13]  /*6680*/  ISETP.NE.AND P0, PT, R0, 0xf, PT ;  /* 0x0000000f0000780c */ /* 0x000fda0003f05270 */
[----:B------:R-:W-:Y:S05]  /*6690*/  @!P0 BRA `(.L_x_11797) ;  /* 0x0000000000e88947 */ /* 0x000fea0003800000 */
[----:B------:R-:W-:-:S13]  /*66a0*/  ISETP.NE.AND P0, PT, R0, 0x17, PT ;  /* 0x000000170000780c */ /* 0x000fda0003f05270 */
[----:B------:R-:W-:Y:S05]  /*66b0*/  @!P0 BRA `(.L_x_11798) ;  /* 0x0000000000908947 */ /* 0x000fea0003800000 */
[----:B------:R-:W-:-:S13]  /*66c0*/  ISETP.NE.AND P0, PT, R0, 0x18, PT ;  /* 0x000000180000780c */ /* 0x000fda0003f05270 */
[----:B------:R-:W-:Y:S05]  /*66d0*/  @!P0 BRA `(.L_x_11799) ;  /* 0x0000000000448947 */ /* 0x000fea0003800000 */
.L_x_11775:
        /* <DEDUP_REMOVED lines=16> */
.L_x_11800:
[----:B------:R-:W-:Y:S05]  /*67e0*/  BRA `(.L_x_11776) ;  /* 0x0000000000987947 */ /* 0x000fea0003800000 */
.L_x_11799:
        /* <DEDUP_REMOVED lines=13> */
.L_x_11802:
[----:B------:R-:W-:Y:S05]  /*68c0*/  BSYNC.RECONVERGENT B0 ;  /* 0x0000000000007941 */ /* 0x000fea0003800200 */
.L_x_11801:
[----:B------:R-:W-:-:S05]  /*68d0*/  LOP3.LUT R3, R0, 0x80, R3, 0xf8, !PT ;  /* 0x0000008000037812 */ /* 0x000fca00078ef803 */
[----:B------:R2:W-:Y:S01]  /*68e0*/  STG.E.U8 desc[UR36][R8.64], R3 ;  /* 0x0000000308007986 */ /* 0x0005e2000c101124 */
[----:B------:R-:W-:Y:S05]  /*68f0*/  BRA `(.L_x_11776) ;  /* 0x0000000000547947 */ /* 0x000fea0003800000 */
.L_x_11798:
        /* <DEDUP_REMOVED lines=12> */
.L_x_11804:
[----:B------:R-:W-:Y:S01]  /*69c0*/  IMAD.MOV.U32 R0, RZ, RZ, 0x7f ;  /* 0x0000007fff007424 */ /* 0x000fe200078e00ff */
[----:B------:R-:W-:-:S04]  /*69d0*/  ISETP.GT.U32.AND P0, PT, R4, 0x7f800000, PT ;  /* 0x7f8000000400780c */ /* 0x000fc80003f04070 */
[----:B------:R-:W-:-:S09]  /*69e0*/  SEL R0, R0, 0x7c, P0 ;  /* 0x0000007c00007807 */ /* 0x000fd20000000000 */
.L_x_11805:
[----:B------:R-:W-:Y:S05]  /*69f0*/  BSYNC.RECONVERGENT B0 ;  /* 0x0000000000007941 */ /* 0x000fea0003800200 */
.L_x_11803:
[----:B------:R-:W-:-:S04]  /*6a00*/  SHF.R.U32.HI R3, RZ, 0x18, R3 ;  /* 0x00000018ff037819 */ /* 0x000fc80000011603 */
[----:B------:R-:W-:-:S05]  /*6a10*/  LOP3.LUT R3, R0, 0x80, R3, 0xf8, !PT ;  /* 0x0000008000037812 */ /* 0x000fca00078ef803 */
[----:B------:R1:W-:Y:S01]  /*6a20*/  STG.E.U8 desc[UR36][R8.64], R3 ;  /* 0x0000000308007986 */ /* 0x0003e2000c101124 */
[----:B------:R-:W-:Y:S05]  /*6a30*/  BRA `(.L_x_11776) ;  /* 0x0000000000047947 */ /* 0x000fea0003800000 */
.L_x_11797:
[----:B------:R0:W-:Y:S02]  /*6a40*/  STG.E.U16 desc[UR36][R8.64], R22 ;  /* 0x0000001608007986 */ /* 0x0001e4000c101524 */
.L_x_11776:
        /* <DEDUP_REMOVED lines=25> */
.L_x_11809:
[----:B------:R-:W-:-:S06]  /*6be0*/  IMAD.U32 R5, R19, 0x10000, RZ ;  /* 0x0001000013057824 */ /* 0x000fcc00078e00ff */
[----:B------:R-:W0:Y:S02]  /*6bf0*/  F2I.S64.TRUNC R4, R5 ;  /* 0x0000000500047311 */ /* 0x000e24000020d900 */
[----:B0-----:R0:W-:Y:S01]  /*6c00*/  STG.E.U8 desc[UR36][R8.64], R4 ;  /* 0x0000000408007986 */ /* 0x0011e2000c101124 */
[----:B------:R-:W-:Y:S05]  /*6c10*/  BRA `(.L_x_11811) ;  /* 0x0000000c006c7947 */ /* 0x000fea0003800000 */
.L_x_11808:
        /* <DEDUP_REMOVED lines=10> */
.L_x_11813:
[----:B------:R-:W-:-:S06]  /*6cc0*/  IMAD.U32 R19, R19, 0x10000, RZ ;  /* 0x0001000013137824 */ /* 0x000fcc00078e00ff */
[----:B------:R-:W0:Y:S02]  /*6cd0*/  F2I.FTZ.TRUNC.NTZ R19, R19 ;  /* 0x0000001300137305 */ /* 0x000e24000021f100 */
[----:B0-----:R3:W-:Y:S01]  /*6ce0*/  STG.E desc[UR36][R8.64], R19 ;  /* 0x0000001308007986 */ /* 0x0017e2000c101924 */
[----:B------:R-:W-:Y:S05]  /*6cf0*/  BRA `(.L_x_11811) ;  /* 0x0000000c00347947 */ /* 0x000fea0003800000 */
.L_x_11812:
[----:B------:R-:W-:-:S06]  /*6d00*/  IMAD.U32 R19, R19, 0x10000, RZ ;  /* 0x0001000013137824 */ /* 0x000fcc00078e00ff */
[----:B------:R-:W0:Y:S02]  /*6d10*/  F2I.FTZ.TRUNC.NTZ R19, R19 ;  /* 0x0000001300137305 */ /* 0x000e24000021f100 */
[----:B0-----:R2:W-:Y:S01]  /*6d20*/  STG.E.U16 desc[UR36][R8.64], R19 ;  /* 0x0000001308007986 */ /* 0x0015e2000c101524 */
[----:B------:R-:W-:Y:S05]  /*6d30*/  BRA `(.L_x_11811) ;  /* 0x0000000c00247947 */ /* 0x000fea0003800000 */
.L_x_11807:
        /* <DEDUP_REMOVED lines=9> */
.L_x_11815:
[----:B------:R-:W-:-:S05]  /*6dd0*/  IMAD.U32 R0, R19, 0x10000, RZ ;  /* 0x0001000013007824 */ /* 0x000fca00078e00ff */
[----:B------:R-:W-:-:S05]  /*6de0*/  F2FP.F16.F32.PACK_AB R0, RZ, R0 ;  /* 0x00000000ff00723e */ /* 0x000fca00000000ff */
[----:B------:R0:W-:Y:S01]  /*6df0*/  STG.E.U16 desc[UR36][R8.64], R0 ;  /* 0x0000000008007986 */ /* 0x0001e2000c101524 */
[----:B------:R-:W-:Y:S05]  /*6e00*/  BRA `(.L_x_11811) ;  /* 0x0000000800f07947 */ /* 0x000fea0003800000 */
.L_x_11814:
        /* <DEDUP_REMOVED lines=10> */
.L_x_11817:
[----:B------:R-:W-:-:S05]  /*6eb0*/  IMAD.U32 R19, R19, 0x10000, RZ ;  /* 0x0001000013137824 */ /* 0x000fca00078e00ff */
[----:B------:R-:W-:-:S04]  /*6ec0*/  F2FP.F16.F32.PACK_AB R3, RZ, R19 ;  /* 0x00000013ff03723e */ /* 0x000fc800000000ff */
[----:B------:R-:W-:-:S05]  /*6ed0*/  PRMT R3, R3, 0x5410, RZ ;  /* 0x0000541003037816 */ /* 0x000fca00000000ff */
[----:B------:R0:W-:Y:S01]  /*6ee0*/  STG.E desc[UR36][R8.64], R3 ;  /* 0x0000000308007986 */ /* 0x0001e2000c101924 */
[----:B------:R-:W-:Y:S05]  /*6ef0*/  BRA `(.L_x_11811) ;  /* 0x0000000800b47947 */ /* 0x000fea0003800000 */
.L_x_11816:
[----:B------:R-:W-:-:S04]  /*6f00*/  IMAD.U32 R4, R19, 0x10000, RZ ;  /* 0x0001000013047824 */ /* 0x000fc800078e00ff */
[----:B------:R-:W-:-:S06]  /*6f10*/  FMUL.FTZ R4, R4, 1 ;  /* 0x3f80000004047820 */ /* 0x000fcc0000410000 */
[----:B------:R-:W0:Y:S02]  /*6f20*/  F2F.F64.F32 R4, R4 ;  /* 0x0000000400047310 */ /* 0x000e240000201800 */
[----:B0-----:R0:W-:Y:S01]  /*6f30*/  STG.E.64 desc[UR36][R8.64], R4 ;  /* 0x0000000408007986 */ /* 0x0011e2000c101b24 */
[----:B------:R-:W-:Y:S05]  /*6f40*/  BRA `(.L_x_11811) ;  /* 0x0000000800a07947 */ /* 0x000fea0003800000 */
.L_x_11806:
        /* <DEDUP_REMOVED lines=14> */
.L_x_11821:
        /* <DEDUP_REMOVED lines=17> */
.L_x_11824:
[----:B------:R-:W-:-:S04]  /*7140*/  SHF.R.U32.HI R3, RZ, 0x18, R19 ;  /* 0x00000018ff037819 */ /* 0x000fc80000011613 */
[----:B------:R-:W-:-:S04]  /*7150*/  LOP3.LUT R0, R0, 0x80, R3, 0xf8, !PT ;  /* 0x0000008000007812 */ /* 0x000fc800078ef803 */
[----:B------:R-:W-:-:S07]  /*7160*/  PRMT R4, R0, 0x7610, R4 ;  /* 0x0000761000047816 */ /* 0x000fce0000000004 */
.L_x_11823:
[----:B------:R-:W-:Y:S05]  /*7170*/  BSYNC.RECONVERGENT B0 ;  /* 0x0000000000007941 */ /* 0x000fea0003800200 */
.L_x_11822:
[----:B------:R0:W-:Y:S01]  /*7180*/  STG.E.U8 desc[UR36][R8.64], R4 ;  /* 0x0000000408007986 */ /* 0x0001e2000c101124 */
[----:B------:R-:W-:Y:S05]  /*7190*/  BRA `(.L_x_11811) ;  /* 0x00000008000c7947 */ /* 0x000fea0003800000 */
.L_x_11820:
        /* <DEDUP_REMOVED lines=17> */
.L_x_11827:
[----:B------:R-:W-:-:S04]  /*72b0*/  SHF.R.U32.HI R3, RZ, 0x18, R19 ;  /* 0x00000018ff037819 */ /* 0x000fc80000011613 */
[----:B------:R-:W-:-:S04]  /*72c0*/  LOP3.LUT R0, R0, 0x80, R3, 0xf8, !PT ;  /* 0x0000008000007812 */ /* 0x000fc800078ef803 */
[----:B------:R-:W-:-:S07]  /*72d0*/  PRMT R4, R0, 0x7610, R4 ;  /* 0x0000761000047816 */ /* 0x000fce0000000004 */
.L_x_11826:
[----:B------:R-:W-:Y:S05]  /*72e0*/  BSYNC.RECONVERGENT B0 ;  /* 0x0000000000007941 */ /* 0x000fea0003800200 */
.L_x_11825:
[----:B------:R0:W-:Y:S01]  /*72f0*/  STG.E.U8 desc[UR36][R8.64], R4 ;  /* 0x0000000408007986 */ /* 0x0001e2000c101124 */
[----:B------:R-:W-:Y:S05]  /*7300*/  BRA `(.L_x_11811) ;  /* 0x0000000400b07947 */ /* 0x000fea0003800000 */
.L_x_11819:
        /* <DEDUP_REMOVED lines=22> */
.L_x_11829:
[----:B------:R-:W-:-:S06]  /*7470*/  IMAD.U32 R4, R19, 0x10000, RZ ;  /* 0x0001000013047824 */ /* 0x000fcc00078e00ff */
[----:B------:R-:W0:Y:S02]  /*7480*/  F2I.U64.TRUNC R4, R4 ;  /* 0x0000000400047311 */ /* 0x000e24000020d800 */
[----:B0-----:R0:W-:Y:S01]  /*7490*/  STG.E.64 desc[UR36][R8.64], R4 ;  /* 0x0000000408007986 */ /* 0x0011e2000c101b24 */
[----:B------:R-:W-:Y:S05]  /*74a0*/  BRA `(.L_x_11811) ;  /* 0x0000000400487947 */ /* 0x000fea0003800000 */
.L_x_11828:
[----:B------:R-:W-:-:S06]  /*74b0*/  IMAD.U32 R19, R19, 0x10000, RZ ;  /* 0x0001000013137824 */ /* 0x000fcc00078e00ff */
[----:B------:R-:W0:Y:S02]  /*74c0*/  F2I.FTZ.U32.TRUNC.NTZ R19, R19 ;  /* 0x0000001300137305 */ /* 0x000e24000021f000 */
[----:B0-----:R0:W-:Y:S01]  /*74d0*/  STG.E desc[UR36][R8.64], R19 ;  /* 0x0000001308007986 */ /* 0x0011e2000c101924 */
[----:B------:R-:W-:Y:S05]  /*74e0*/  BRA `(.L_x_11811) ;  /* 0x0000000400387947 */ /* 0x000fea0003800000 */
.L_x_11818:
        /* <DEDUP_REMOVED lines=11> */
.L_x_11831:
[----:B------:R-:W-:Y:S01]  /*75a0*/  IMAD.U32 R19, R19, 0x10000, RZ ;  /* 0x0001000013137824 */ /* 0x000fe200078e00ff */
[----:B------:R-:W-:-:S03]  /*75b0*/  CS2R R6, SRZ ;  /* 0x0000000000067805 */ /* 0x000fc6000001ff00 */
[----:B------:R-:W-:-:S06]  /*75c0*/  FMUL.FTZ R4, R19, 1 ;  /* 0x3f80000013047820 */ /* 0x000fcc0000410000 */
[----:B------:R-:W0:Y:S02]  /*75d0*/  F2F.F64.F32 R4, R4 ;  /* 0x0000000400047310 */ /* 0x000e240000201800 */
[----:B0-----:R0:W-:Y:S01]  /*75e0*/  STG.E.128 desc[UR36][R8.64], R4 ;  /* 0x0000000408007986 */ /* 0x0011e2000c101d24 */
[----:B------:R-:W-:Y:S05]  /*75f0*/  BRA `(.L_x_11811) ;  /* 0x0000000000f47947 */ /* 0x000fea0003800000 */
.L_x_11830:
[----:B------:R-:W-:-:S13]  /*7600*/  ISETP.NE.AND P0, PT, R0, 0xf, PT ;  /* 0x0000000f0000780c */ /* 0x000fda0003f05270 */
[----:B------:R-:W-:Y:S05]  /*7610*/  @!P0 BRA `(.L_x_11832) ;  /* 0x0000000000e88947 */ /* 0x000fea0003800000 */
[----:B------:R-:W-:-:S13]  /*7620*/  ISETP.NE.AND P0, PT, R0, 0x17, PT ;  /* 0x000000170000780c */ /* 0x000fda0003f05270 */
[----:B------:R-:W-:Y:S05]  /*7630*/  @!P0 BRA `(.L_x_11833) ;  /* 0x0000000000908947 */ /* 0x000fea0003800000 */
[----:B------:R-:W-:-:S13]  /*7640*/  ISETP.NE.AND P0, PT, R0, 0x18, PT ;  /* 0x000000180000780c */ /* 0x000fda0003f05270 */
[----:B------:R-:W-:Y:S05]  /*7650*/  @!P0 BRA `(.L_x_11834) ;  /* 0x0000000000448947 */ /* 0x000fea0003800000 */
.L_x_11810:
        /* <DEDUP_REMOVED lines=16> */
.L_x_11835:
[----:B------:R-:W-:Y:S05]  /*7760*/  BRA `(.L_x_11811) ;  /* 0x0000000000987947 */ /* 0x000fea0003800000 */
.L_x_11834:
        /* <DEDUP_REMOVED lines=13> */
.L_x_11837:
[----:B------:R-:W-:Y:S05]  /*7840*/  BSYNC.RECONVERGENT B0 ;  /* 0x0000000000007941 */ /* 0x000fea0003800200 */
.L_x_11836:
[----:B------:R-:W-:-:S05]  /*7850*/  LOP3.LUT R3, R0, 0x80, R3, 0xf8, !PT ;  /* 0x0000008000037812 */ /* 0x000fca00078ef803 */
[----:B------:R0:W-:Y:S01]  /*7860*/  STG.E.U8 desc[UR36][R8.64], R3 ;  /* 0x0000000308007986 */ /* 0x0001e2000c101124 */
[----:B------:R-:W-:Y:S05]  /*7870*/  BRA `(.L_x_11811) ;  /* 0x0000000000547947 */ /* 0x000fea0003800000 */
.L_x_11833:
        /* <DEDUP_REMOVED lines=12> */
.L_x_11839:
[----:B------:R-:W-:Y:S01]  /*7940*/  IMAD.MOV.U32 R0, RZ, RZ, 0x7f ;  /* 0x0000007fff007424 */ /* 0x000fe200078e00ff */
[----:B------:R-:W-:-:S04]  /*7950*/  ISETP.GT.U32.AND P0, PT, R4, 0x7f800000, PT ;  /* 0x7f8000000400780c */ /* 0x000fc80003f04070 */
[----:B------:R-:W-:-:S09]  /*7960*/  SEL R0, R0, 0x7c, P0 ;  /* 0x0000007c00007807 */ /* 0x000fd20000000000 */
.L_x_11840:
[----:B------:R-:W-:Y:S05]  /*7970*/  BSYNC.RECONVERGENT B0 ;  /* 0x0000000000007941 */ /* 0x000fea0003800200 */
.L_x_11838:
[----:B------:R-:W-:-:S04]  /*7980*/  SHF.R.U32.HI R3, RZ, 0x18, R3 ;  /* 0x00000018ff037819 */ /* 0x000fc80000011603 */
[----:B------:R-:W-:-:S05]  /*7990*/  LOP3.LUT R3, R0, 0x80, R3, 0xf8, !PT ;  /* 0x0000008000037812 */ /* 0x000fca00078ef803 */
[----:B------:R0:W-:Y:S01]  /*79a0*/  STG.E.U8 desc[UR36][R8.64], R3 ;  /* 0x0000000308007986 */ /* 0x0001e2000c101124 */
[----:B------:R-:W-:Y:S05]  /*79b0*/  BRA `(.L_x_11811) ;  /* 0x0000000000047947 */ /* 0x000fea0003800000 */
.L_x_11832:
[----:B------:R0:W-:Y:S02]  /*79c0*/  STG.E.U16 desc[UR36][R8.64], R19 ;  /* 0x0000001308007986 */ /* 0x0001e4000c101524 */
.L_x_11811:
[----:B------:R-:W-:-:S07]  /*79d0*/  VIADD R25, R25, 0x80 ;  /* 0x0000008019197836 */ /* 0x000fce0000000000 */
.L_x_11770:
[----:B------:R-:W-:Y:S05]  /*79e0*/  BSYNC.RECONVERGENT B6 ;  /* 0x0000000000067941 */ /* 0x000fea0003800200 */
.L_x_11769:
[----:B------:R-:W-:-:S13]  /*79f0*/  ISETP.GE.AND P0, PT, R25, R16, PT ;  /* 0x000000101900720c */ /* 0x000fda0003f06270 */
[----:B------:R-:W-:Y:S05]  /*7a00*/  @P0 EXIT ;  /* 0x000000000000094d */ /* 0x000fea0003800000 */
[----:B01-34-:R-:W0:Y:S01]  /*7a10*/  LDC.64 R4, c[0x0][0x388] ;  /* 0x0000e200ff047b82 */ /* 0x01be220000000a00 */
[----:B------:R-:W1:Y:S01]  /*7a20*/  LDCU UR4, c[0x0][0x3a8] ;  /* 0x00007500ff0477ac */ /* 0x000e620008000800 */
[----:B--2--5:R-:W-:Y:S01]  /*7a30*/  PRMT R0, R18, 0x9910, RZ ;  /* 0x0000991012007816 */ /* 0x024fe200000000ff */
        /* <DEDUP_REMOVED lines=18> */
.L_x_11844:
[----:B------:R-:W-:-:S06]  /*7b60*/  IMAD.U32 R5, R17, 0x10000, RZ ;  /* 0x0001000011057824 */ /* 0x000fcc00078e00ff */
[----:B------:R-:W0:Y:S02]  /*7b70*/  F2I.S64.TRUNC R4, R5 ;  /* 0x0000000500047311 */ /* 0x000e24000020d900 */
[----:B0-----:R-:W-:Y:S01]  /*7b80*/  STG.E.U8 desc[UR36][R2.64], R4 ;  /* 0x0000000402007986 */ /* 0x001fe2000c101124 */
[----:B------:R-:W-:Y:S05]  /*7b90*/  EXIT ;  /* 0x000000000000794d */ /* 0x000fea0003800000 */
.L_x_11843:
        /* <DEDUP_REMOVED lines=10> */
.L_x_11847:
[----:B------:R-:W-:-:S06]  /*7c40*/  IMAD.U32 R17, R17, 0x10000, RZ ;  /* 0x0001000011117824 */ /* 0x000fcc00078e00ff */
[----:B------:R-:W0:Y:S02]  /*7c50*/  F2I.FTZ.TRUNC.NTZ R17, R17 ;  /* 0x0000001100117305 */ /* 0x000e24000021f100 */
[----:B0-----:R-:W-:Y:S01]  /*7c60*/  STG.E desc[UR36][R2.64], R17 ;  /* 0x0000001102007986 */ /* 0x001fe2000c101924 */
[----:B------:R-:W-:Y:S05]  /*7c70*/  EXIT ;  /* 0x000000000000794d */ /* 0x000fea0003800000 */
.L_x_11846:
[----:B------:R-:W-:-:S06]  /*7c80*/  IMAD.U32 R17, R17, 0x10000, RZ ;  /* 0x0001000011117824 */ /* 0x000fcc00078e00ff */
[----:B------:R-:W0:Y:S02]  /*7c90*/  F2I.FTZ.TRUNC.NTZ R17, R17 ;  /* 0x0000001100117305 */ /* 0x000e24000021f100 */
[----:B0-----:R-:W-:Y:S01]  /*7ca0*/  STG.E.U16 desc[UR36][R2.64], R17 ;  /* 0x0000001102007986 */ /* 0x001fe2000c101524 */
[----:B------:R-:W-:Y:S05]  /*7cb0*/  EXIT ;  /* 0x000000000000794d */ /* 0x000fea0003800000 */
.L_x_11842:
        /* <DEDUP_REMOVED lines=9> */
.L_x_11849:
[----:B------:R-:W-:-:S05]  /*7d50*/  IMAD.U32 R0, R17, 0x10000, RZ ;  /* 0x0001000011007824 */ /* 0x000fca00078e00ff */
[----:B------:R-:W-:-:S05]  /*7d60*/  F2FP.F16.F32.PACK_AB R0, RZ, R0 ;  /* 0x00000000ff00723e */ /* 0x000fca00000000ff */
[----:B------:R-:W-:Y:S01]  /*7d70*/  STG.E.U16 desc[UR36][R2.64], R0 ;  /* 0x0000000002007986 */ /* 0x000fe2000c101524 */
[----:B------:R-:W-:Y:S05]  /*7d80*/  EXIT ;  /* 0x000000000000794d */ /* 0x000fea0003800000 */
.L_x_11848:
        /* <DEDUP_REMOVED lines=10> */
.L_x_11851:
[----:B------:R-:W-:-:S05]  /*7e30*/  IMAD.U32 R17, R17, 0x10000, RZ ;  /* 0x0001000011117824 */ /* 0x000fca00078e00ff */
[----:B------:R-:W-:-:S04]  /*7e40*/  F2FP.F16.F32.PACK_AB R5, RZ, R17 ;  /* 0x00000011ff05723e */ /* 0x000fc800000000ff */
[----:B------:R-:W-:-:S05]  /*7e50*/  PRMT R5, R5, 0x5410, RZ ;  /* 0x0000541005057816 */ /* 0x000fca00000000ff */
[----:B------:R-:W-:Y:S01]  /*7e60*/  STG.E desc[UR36][R2.64], R5 ;  /* 0x0000000502007986 */ /* 0x000fe2000c101924 */
[----:B------:R-:W-:Y:S05]  /*7e70*/  EXIT ;  /* 0x000000000000794d */ /* 0x000fea0003800000 */
.L_x_11850:
[----:B------:R-:W-:-:S04]  /*7e80*/  IMAD.U32 R4, R17, 0x10000, RZ ;  /* 0x0001000011047824 */ /* 0x000fc800078e00ff */
[----:B------:R-:W-:-:S06]  /*7e90*/  FMUL.FTZ R4, R4, 1 ;  /* 0x3f80000004047820 */ /* 0x000fcc0000410000 */
[----:B------:R-:W0:Y:S02]  /*7ea0*/  F2F.F64.F32 R4, R4 ;  /* 0x0000000400047310 */ /* 0x000e240000201800 */
[----:B0-----:R-:W-:Y:S01]  /*7eb0*/  STG.E.64 desc[UR36][R2.64], R4 ;  /* 0x0000000402007986 */ /* 0x001fe2000c101b24 */
[----:B------:R-:W-:Y:S05]  /*7ec0*/  EXIT ;  /* 0x000000000000794d */ /* 0x000fea0003800000 */
.L_x_11841:
        /* <DEDUP_REMOVED lines=14> */
.L_x_11855:
        /* <DEDUP_REMOVED lines=18> */
.L_x_11858:
[----:B------:R-:W-:-:S04]  /*80d0*/  SHF.R.U32.HI R5, RZ, 0x18, R5 ;  /* 0x00000018ff057819 */ /* 0x000fc80000011605 */
[----:B------:R-:W-:-:S07]  /*80e0*/  LOP3.LUT R0, R0, 0x80, R5, 0xf8, !PT ;  /* 0x0000008000007812 */ /* 0x000fce00078ef805 */
.L_x_11857:
[----:B------:R-:W-:Y:S05]  /*80f0*/  BSYNC.RECONVERGENT B0 ;  /* 0x0000000000007941 */ /* 0x000fea0003800200 */
.L_x_11856:
[----:B------:R-:W-:Y:S01]  /*8100*/  STG.E.U8 desc[UR36][R2.64], R0 ;  /* 0x0000000002007986 */ /* 0x000fe2000c101124 */
[----:B------:R-:W-:Y:S05]  /*8110*/  EXIT ;  /* 0x000000000000794d */ /* 0x000fea0003800000 */
.L_x_11854:
        /* <DEDUP_REMOVED lines=18> */
.L_x_11861:
[----:B------:R-:W-:-:S04]  /*8240*/  SHF.R.U32.HI R5, RZ, 0x18, R5 ;  /* 0x00000018ff057819 */ /* 0x000fc80000011605 */
[----:B------:R-:W-:-:S07]  /*8250*/  LOP3.LUT R0, R0, 0x80, R5, 0xf8, !PT ;  /* 0x0000008000007812 */ /* 0x000fce00078ef805 */
.L_x_11860:
[----:B------:R-:W-:Y:S05]  /*8260*/  BSYNC.RECONVERGENT B0 ;  /* 0x0000000000007941 */ /* 0x000fea0003800200 */
.L_x_11859:
[----:B------:R-:W-:Y:S01]  /*8270*/  STG.E.U8 desc[UR36][R2.64], R0 ;  /* 0x0000000002007986 */ /* 0x000fe2000c101124 */
[----:B------:R-:W-:Y:S05]  /*8280*/  EXIT ;  /* 0x000000000000794d */ /* 0x000fea0003800000 */
.L_x_11853:
        /* <DEDUP_REMOVED lines=22> */
.L_x_11863:
[----:B------:R-:W-:-:S06]  /*83f0*/  IMAD.U32 R4, R17, 0x10000, RZ ;  /* 0x0001000011047824 */ /* 0x000fcc00078e00ff */
[----:B------:R-:W0:Y:S02]  /*8400*/  F2I.U64.TRUNC R4, R4 ;  /* 0x0000000400047311 */ /* 0x000e24000020d800 */
[----:B0-----:R-:W-:Y:S01]  /*8410*/  STG.E.64 desc[UR36][R2.64], R4 ;  /* 0x0000000402007986 */ /* 0x001fe2000c101b24 */
[----:B------:R-:W-:Y:S05]  /*8420*/  EXIT ;  /* 0x000000000000794d */ /* 0x000fea0003800000 */
.L_x_11862:
[----:B------:R-:W-:-:S06]  /*8430*/  IMAD.U32 R17, R17, 0x10000, RZ ;  /* 0x0001000011117824 */ /* 0x000fcc00078e00ff */
[----:B------:R-:W0:Y:S02]  /*8440*/  F2I.FTZ.U32.TRUNC.NTZ R17, R17 ;  /* 0x0000001100117305 */ /* 0x000e24000021f000 */
[----:B0-----:R-:W-:Y:S01]  /*8450*/  STG.E desc[UR36][R2.64], R17 ;  /* 0x0000001102007986 */ /* 0x001fe2000c101924 */
[----:B------:R-:W-:Y:S05]  /*8460*/  EXIT ;  /* 0x000000000000794d */ /* 0x000fea0003800000 */
.L_x_11852:
        /* <DEDUP_REMOVED lines=11> */
.L_x_11865:
[----:B------:R-:W-:Y:S01]  /*8520*/  IMAD.U32 R17, R17, 0x10000, RZ ;  /* 0x0001000011117824 */ /* 0x000fe200078e00ff */
[----:B------:R-:W-:-:S03]  /*8530*/  CS2R R6, SRZ ;  /* 0x0000000000067805 */ /* 0x000fc6000001ff00 */
[----:B------:R-:W-:-:S06]  /*8540*/  FMUL.FTZ R4, R17, 1 ;  /* 0x3f80000011047820 */ /* 0x000fcc0000410000 */
[----:B------:R-:W0:Y:S02]  /*8550*/  F2F.F64.F32 R4, R4 ;  /* 0x0000000400047310 */ /* 0x000e240000201800 */
[----:B0-----:R-:W-:Y:S01]  /*8560*/  STG.E.128 desc[UR36][R2.64], R4 ;  /* 0x0000000402007986 */ /* 0x001fe2000c101d24 */
[----:B------:R-:W-:Y:S05]  /*8570*/  EXIT ;  /* 0x000000000000794d */ /* 0x000fea0003800000 */
.L_x_11864:
[----:B------:R-:W-:-:S13]  /*8580*/  ISETP.NE.AND P0, PT, R0, 0xf, PT ;  /* 0x0000000f0000780c */ /* 0x000fda0003f05270 */
[----:B------:R-:W-:Y:S05]  /*8590*/  @!P0 BRA `(.L_x_11866) ;  /* 0x0000000000e88947 */ /* 0x000fea0003800000 */
[----:B------:R-:W-:-:S13]  /*85a0*/  ISETP.NE.AND P0, PT, R0, 0x17, PT ;  /* 0x000000170000780c */ /* 0x000fda0003f05270 */
[----:B------:R-:W-:Y:S05]  /*85b0*/  @!P0 BRA `(.L_x_11867) ;  /* 0x0000000000908947 */ /* 0x000fea0003800000 */
[----:B------:R-:W-:-:S13]  /*85c0*/  ISETP.NE.AND P0, PT, R0, 0x18, PT ;  /* 0x000000180000780c */ /* 0x000fda0003f05270 */
[----:B------:R-:W-:Y:S05]  /*85d0*/  @!P0 BRA `(.L_x_11868) ;  /* 0x0000000000448947 */ /* 0x000fea0003800000 */
.L_x_11845:
        /* <DEDUP_REMOVED lines=16> */
.L_x_11869:
[----:B------:R-:W-:Y:S05]  /*86e0*/  EXIT ;  /* 0x000000000000794d */ /* 0x000fea0003800000 */
.L_x_11868:
        /* <DEDUP_REMOVED lines=13> */
.L_x_11871:
[----:B------:R-:W-:Y:S05]  /*87c0*/  BSYNC.RECONVERGENT B0 ;  /* 0x0000000000007941 */ /* 0x000fea0003800200 */
.L_x_11870:
[----:B------:R-:W-:-:S05]  /*87d0*/  LOP3.LUT R5, R0, 0x80, R5, 0xf8, !PT ;  /* 0x0000008000057812 */ /* 0x000fca00078ef805 */
[----:B------:R-:W-:Y:S01]  /*87e0*/  STG.E.U8 desc[UR36][R2.64], R5 ;  /* 0x0000000502007986 */ /* 0x000fe2000c101124 */
[----:B------:R-:W-:Y:S05]  /*87f0*/  EXIT ;  /* 0x000000000000794d */ /* 0x000fea0003800000 */
.L_x_11867:
        /* <DEDUP_REMOVED lines=12> */
.L_x_11873:
[----:B------:R-:W-:Y:S01]  /*88c0*/  IMAD.MOV.U32 R0, RZ, RZ, 0x7f ;  /* 0x0000007fff007424 */ /* 0x000fe200078e00ff */
[----:B------:R-:W-:-:S04]  /*88d0*/  ISETP.GT.U32.AND P0, PT, R4, 0x7f800000, PT ;  /* 0x7f8000000400780c */ /* 0x000fc80003f04070 */
[----:B------:R-:W-:-:S09]  /*88e0*/  SEL R0, R0, 0x7c, P0 ;  /* 0x0000007c00007807 */ /* 0x000fd20000000000 */
.L_x_11874:
[----:B------:R-:W-:Y:S05]  /*88f0*/  BSYNC.RECONVERGENT B0 ;  /* 0x0000000000007941 */ /* 0x000fea0003800200 */
.L_x_11872:
[----:B------:R-:W-:-:S04]  /*8900*/  SHF.R.U32.HI R5, RZ, 0x18, R5 ;  /* 0x00000018ff057819 */ /* 0x000fc80000011605 */
[----:B------:R-:W-:-:S05]  /*8910*/  LOP3.LUT R5, R0, 0x80, R5, 0xf8, !PT ;  /* 0x0000008000057812 */ /* 0x000fca00078ef805 */
[----:B------:R-:W-:Y:S01]  /*8920*/  STG.E.U8 desc[UR36][R2.64], R5 ;  /* 0x0000000502007986 */ /* 0x000fe2000c101124 */
[----:B------:R-:W-:Y:S05]  /*8930*/  EXIT ;  /* 0x000000000000794d */ /* 0x000fea0003800000 */
.L_x_11866:
[----:B------:R-:W-:Y:S01]  /*8940*/  STG.E.U16 desc[UR36][R2.64], R17 ;  /* 0x0000001102007986 */ /* 0x000fe2000c101524 */
[----:B------:R-:W-:Y:S05]  /*8950*/  EXIT ;  /* 0x000000000000794d */ /* 0x000fea0003800000 */
.L_x_11875:
        /* <DEDUP_REMOVED lines=10> */
.L_x_40975:


//--------------------- .text._ZN2at6native18elementwise_kernelILi128ELi4EZNS0_22gpu_kernel_impl_nocastINS0_13AUnaryFunctorIN3c108BFloat16ES5_S5_ZZZNS0_19minimum_kernel_cudaERNS_18TensorIteratorBaseEENKUlvE0_clEvENKUlvE2_clEvEUlS5_S5_E_EEEEvS7_RKT_EUliE_EEviT1_ --------------------------
	.section	.text._ZN2at6native18elementwise_kernelILi128ELi4EZNS0_22gpu_kernel_impl_nocastINS0_13AUnaryFunctorIN3c108BFloat16ES5_S5_ZZZNS0_19minimum_kernel_cudaERNS_18TensorIteratorBaseEENKUlvE0_clEvENKUlvE2_clEvEUlS5_S5_E_EEEEvS7_RKT_EUliE_EEviT1_,"ax",@progbits
	.align	128
        .global         _ZN2at6native18elementwise_kernelILi128ELi4EZNS0_22gpu_kernel_impl_nocastINS0_13AUnaryFunctorIN3c108BFloat16ES5_S5_ZZZNS0_19minimum_kernel_cudaERNS_18TensorIteratorBaseEENKUlvE0_clEvENKUlvE2_clEvEUlS5_S5_E_EEEEvS7_RKT_EUliE_EEviT1_
        .type           _ZN2at6native18elementwise_kernelILi128ELi4EZNS0_22gpu_kernel_impl_nocastINS0_13AUnaryFunctorIN3c108BFloat16ES5_S5_ZZZNS0_19minimum_kernel_cudaERNS_18TensorIteratorBaseEENKUlvE0_clEvENKUlvE2_clEvEUlS5_S5_E_EEEEvS7_RKT_EUliE_EEviT1_,@function
        .size           _ZN2at6native18elementwise_kernelILi128ELi4EZNS0_22gpu_kernel_impl_nocastINS0_13AUnaryFunctorIN3c108BFloat16ES5_S5_ZZZNS0_19minimum_kernel_cudaERNS_18TensorIteratorBaseEENKUlvE0_clEvENKUlvE2_clEvEUlS5_S5_E_EEEEvS7_RKT_EUliE_EEviT1_,(.L_x_40976 - _ZN2at6native18elementwise_kernelILi128ELi4EZNS0_22gpu_kernel_impl_nocastINS0_13AUnaryFunctorIN3c108BFloat16ES5_S5_ZZZNS0_19minimum_kernel_cudaERNS_18TensorIteratorBaseEENKUlvE0_clEvENKUlvE2_clEvEUlS5_S5_E_EEEEvS7_RKT_EUliE_EEviT1_)
        .other          _ZN2at6native18elementwise_kernelILi128ELi4EZNS0_22gpu_kernel_impl_nocastINS0_13AUnaryFunctorIN3c108BFloat16ES5_S5_ZZZNS0_19minimum_kernel_cudaERNS_18TensorIteratorBaseEENKUlvE0_clEvENKUlvE2_clEvEUlS5_S5_E_EEEEvS7_RKT_EUliE_EEviT1_,@"STO_CUDA_ENTRY STV_DEFAULT"
_ZN2at6native18elementwise_kernelILi128ELi4EZNS0_22gpu_kernel_impl_nocastINS0_13AUnaryFunctorIN3c108BFloat16ES5_S5_ZZZNS0_19minimum_kernel_cudaERNS_18TensorIteratorBaseEENKUlvE0_clEvENKUlvE2_clEvEUlS5_S5_E_EEEEvS7_RKT_EUliE_EEviT1_:
.text._ZN2at6native18elementwise_kernelILi128ELi4EZNS0_22gpu_kernel_impl_nocastINS0_13AUnaryFunctorIN3c108BFloat16ES5_S5_ZZZNS0_19minimum_kernel_cudaERNS_18TensorIteratorBaseEENKUlvE0_clEvENKUlvE2_clEvEUlS5_S5_E_EEEEvS7_RKT_EUliE_EEviT1_:
[----:B------:R-:W-:Y:S08]  /*0000*/  LDC R1, c[0x0][0x37c] ;  /* 0x0000df00ff017b82 */ /* 0x000ff00000000800 */
[----:B------:R-:W0:Y:S01]  /*0010*/  LDC R4, c[0x0][0x388] ;  /* 0x0000e200ff047b82 */ /* 0x000e220000000800 */
[----:B------:R-:W1:Y:S01]  /*0020*/  S2R R3, SR_TID.X ;  /* 0x0000000000037919 */ /* 0x000e620000002100 */
[----:B------:R-:W2:Y:S01]  /*0030*/  LDCU.U16 UR5, c[0x0][0x592] ;  /* 0x0000b240ff0577ac */ /* 0x000ea20008000400 */
[----:B------:R-:W3:Y:S05]  /*0040*/  LDCU.64 UR6, c[0x0][0x358] ;  /* 0x00006b00ff0677ac */ /* 0x000eea0008000a00 */
[----:B------:R-:W4:Y:S01]  /*0050*/  S2UR UR4, SR_CTAID.X ;  /* 0x00000000000479c3 */ /* 0x000f220000002500 */
[----:B--2---:R-:W-:-:S02]  /*0060*/  MOV R0, UR5 ;  /* 0x0000000500007c02 */ /* 0x004fc40008000f00 */
[----:B0-----:R-:W-:Y:S01]  /*0070*/  ISETP.NE.AND P0, PT, R4, RZ, PT ;  /* 0x000000ff0400720c */ /* 0x001fe20003f05270 */
[----:B----4-:R-:W-:-:S06]  /*0080*/  USHF.L.U32 UR4, UR4, 0x9, URZ ;  /* 0x0000000904047899 */ /* 0x010fcc00080006ff */
[----:B-1----:R-:W-:-:S06]  /*0090*/  LOP3.LUT R3, R3, UR4, RZ, 0xfc, !PT ;  /* 0x0000000403037c12 */ /* 0x002fcc000f8efcff */
[----:B---3--:R-:W-:Y:S05]  /*00a0*/  @P0 BRA `(.L_x_11876) ;  /* 0x0000000400240947 */ /* 0x008fea0003800000 */
[----:B------:R-:W0:Y:S01]  /*00b0*/  LDCU UR4, c[0x0][0x380] ;  /* 0x00007000ff0477ac */ /* 0x000e220008000800 */
[----:B------:R-:W-:Y:S04]  /*00c0*/  BSSY.RECONVERGENT B0, `(.L_x_11877) ;  /* 0x0000037000007945 */ /* 0x000fe80003800200 */
[----:B------:R-:W-:Y:S01]  /*00d0*/  BSSY.RELIABLE B1, `(.L_x_11878) ;  /* 0x0000025000017945 */ /* 0x000fe20003800100 */
[----:B0-----:R-:W-:-:S13]  /*00e0*/  ISETP.GE.AND P0, PT, R3, UR4, PT ;  /* 0x0000000403007c0c */ /* 0x001fda000bf06270 */
[----:B------:R-:W-:Y:S05]  /*00f0*/  @P0 BRA `(.L_x_11879) ;  /* 0x00000000007c0947 */ /* 0x000fea0003800000 */
[----:B------:R-:W0:Y:S01]  /*0100*/  LDC.64 R6, c[0x0][0x580] ;  /* 0x00016000ff067b82 */ /* 0x000e220000000a00 */
[----:B------:R-:W-:Y:S02]  /*0110*/  SHF.L.U32 R11, R0, 0x10, RZ ;  /* 0x00000010000b7819 */ /* 0x000fe400000006ff */
[----:B------:R-:W-:Y:S02]  /*0120*/  MOV R9, UR5 ;  /* 0x0000000500097c02 */ /* 0x000fe40008000f00 */
[----:B------:R-:W-:-:S13]  /*0130*/  FSETP.NAN.FTZ.AND P0, PT, R11, R11, PT ;  /* 0x0000000b0b00720b */ /* 0x000fda0003f18000 */
[----:B------:R-:W-:Y:S05]  /*0140*/  @P0 BRA `(.L_x_11880) ;  /* 0x00000000001c0947 */ /* 0x000fea0003800000 */
[----:B------:R-:W1:Y:S02]  /*0150*/  LDC.64 R4, c[0x0][0x588] ;  /* 0x00016200ff047b82 */ /* 0x000e640000000a00 */
[----:B-1----:R-:W2:Y:S02]  /*0160*/  LDG.E.U16 R9, desc[UR6][R4.64] ;  /* 0x0000000604097981 */ /* 0x002ea4000c1e1500 */
[----:B--2---:R-:W-:-:S05]  /*0170*/  IMAD.U32 R2, R9, 0x10000, RZ ;  /* 0x0001000009027824 */ /* 0x004fca00078e00ff */
[----:B------:R-:W-:-:S13]  /*0180*/  FSETP.NAN.FTZ.AND P0, PT, R2, R2, PT ;  /* 0x000000020200720b */ /* 0x000fda0003f18000 */
[----:B------:R-:W-:-:S04]  /*0190*/  @!P0 FMNMX.FTZ R2, R11, R2, PT ;  /* 0x000000020b028209 */ /* 0x000fc80003810000 */
[----:B------:R-:W-:-:S04]  /*01a0*/  @!P0 F2FP.BF16.F32.PACK_AB R2, RZ, R2 ;  /* 0x00000002ff02823e */ /* 0x000fc800000010ff */
[----:B------:R-:W-:-:S07]  /*01b0*/  @!P0 PRMT R9, R2, 0x7610, R9 ;  /* 0x0000761002098816 */ /* 0x000fce0000000009 */
.L_x_11880:
[----:B0-----:R0:W-:Y:S01]  /*01c0*/  STG.E.U16 desc[UR6][R6.64], R9 ;  /* 0x0000000906007986 */ /* 0x0011e2000c101506 */
[----:B------:R-:W-:-:S04]  /*01d0*/  IADD3 R3, PT, PT, R3, 0x80, RZ ;  /* 0x0000008003037810 */ /* 0x000fc80007ffe0ff */
[----:B------:R-:W-:-:S13]  /*01e0*/  ISETP.GE.AND P0, PT, R3, UR4, PT ;  /* 0x0000000403007c0c */ /* 0x000fda000bf06270 */
[----:B------:R-:W-:Y:S05]  /*01f0*/  @P0 BREAK.RELIABLE B1 ;  /* 0x0000000000010942 */ /* 0x000fea0003800100 */
[----:B------:R-:W-:Y:S05]  /*0200*/  @P0 BRA `(.L_x_11881) ;  /* 0x0000000000880947 */ /* 0x000fea0003800000 */
[----:B0-----:R-:W0:Y:S01]  /*0210*/  LDC.64 R6, c[0x0][0x580] ;  /* 0x00016000ff067b82 */ /* 0x001e220000000a00 */
        /* <DEDUP_REMOVED lines=11> */
.L_x_11882:
[----:B0-----:R0:W-:Y:S01]  /*02d0*/  STG.E.U16 desc[UR6][R6.64], R9 ;  /* 0x0000000906007986 */ /* 0x0011e2000c101506 */
[----:B------:R-:W-:-:S07]  /*02e0*/  IADD3 R3, PT, PT, R3, 0x80, RZ ;  /* 0x0000008003037810 */ /* 0x000fce0007ffe0ff */
.L_x_11879:
[----:B------:R-:W-:-:S13]  /*02f0*/  ISETP.GE.AND P0, PT, R3, UR4, PT ;  /* 0x0000000403007c0c */ /* 0x000fda000bf06270 */
[----:B------:R-:W-:Y:S05]  /*0300*/  @P0 BREAK.RELIABLE B1 ;  /* 0x0000000000010942 */ /* 0x000fea0003800100 */
[----:B------:R-:W-:Y:S05]  /*0310*/  @P0 BRA `(.L_x_11881) ;  /* 0x0000000000440947 */ /* 0x000fea0003800000 */
[----:B------:R-:W-:Y:S05]  /*0320*/  BSYNC.RELIABLE B1 ;  /* 0x0000000000017941 */ /* 0x000fea0003800100 */
.L_x_11878:
[----:B0-----:R-:W0:Y:S01]  /*0330*/  LDC.64 R6, c[0x0][0x580] ;  /* 0x00016000ff067b82 */ /* 0x001e220000000a00 */
[----:B------:R-:W-:Y:S01]  /*0340*/  SHF.L.U32 R11, R0, 0x10, RZ ;  /* 0x00000010000b7819 */ /* 0x000fe200000006ff */
[----:B------:R-:W-:Y:S01]  /*0350*/  BSSY.RECONVERGENT B2, `(.L_x_11883) ;  /* 0x000000b000027945 */ /* 0x000fe20003800200 */
        /* <DEDUP_REMOVED lines=10> */
.L_x_11884:
[----:B------:R-:W-:Y:S05]  /*0400*/  BSYNC.RECONVERGENT B2 ;  /* 0x0000000000027941 */ /* 0x000fea0003800200 */
.L_x_11883:
[----:B0-----:R1:W-:Y:S01]  /*0410*/  STG.E.U16 desc[UR6][R6.64], R9 ;  /* 0x0000000906007986 */ /* 0x0013e2000c101506 */
[----:B------:R-:W-:-:S07]  /*0420*/  IADD3 R3, PT, PT, R3, 0x80, RZ ;  /* 0x0000008003037810 */ /* 0x000fce0007ffe0ff */
.L_x_11881:
[----:B------:R-:W-:Y:S05]  /*0430*/  BSYNC.RECONVERGENT B0 ;  /* 0x0000000000007941 */ /* 0x000fea0003800200 */
.L_x_11877:
[----:B------:R-:W-:Y:S05]  /*0440*/  WARPSYNC.ALL ;  /* 0x0000000000007948 */ /* 0x000fea0003800000 */
[----:B------:R-:W-:-:S13]  /*0450*/  ISETP.GE.AND P0, PT, R3, UR4, PT ;  /* 0x0000000403007c0c */ /* 0x000fda000bf06270 */
[----:B------:R-:W-:Y:S05]  /*0460*/  @P0 EXIT ;  /* 0x000000000000094d */ /* 0x000fea0003800000 */
[----:B------:R-:W2:Y:S01]  /*0470*/  LDC.64 R4, c[0x0][0x580] ;  /* 0x00016000ff047b82 */ /* 0x000ea20000000a00 */
[----:B01----:R-:W-:-:S04]  /*0480*/  SHF.L.U32 R7, R0, 0x10, RZ ;  /* 0x0000001000077819 */ /* 0x003fc800000006ff */
[----:B------:R-:W-:-:S13]  /*0490*/  FSETP.NAN.FTZ.AND P0, PT, R7, R7, PT ;  /* 0x000000070700720b */ /* 0x000fda0003f18000 */
[----:B------:R-:W-:Y:S05]  /*04a0*/  @P0 BRA `(.L_x_11885) ;  /* 0x00000000001c0947 */ /* 0x000fea0003800000 */
[----:B------:R-:W0:Y:S02]  /*04b0*/  LDC.64 R2, c[0x0][0x588] ;  /* 0x00016200ff027b82 */ /* 0x000e240000000a00 */
[----:B0-----:R-:W3:Y:S02]  /*04c0*/  LDG.E.U16 R0, desc[UR6][R2.64] ;  /* 0x0000000602007981 */ /* 0x001ee4000c1e1500 */
[----:B---3--:R-:W-:-:S04]  /*04d0*/  SHF.L.U32 R6, R0, 0x10, RZ ;  /* 0x0000001000067819 */ /* 0x008fc800000006ff */
[----:B------:R-:W-:-:S13]  /*04e0*/  FSETP.NAN.FTZ.AND P0, PT, R6, R6, PT ;  /* 0x000000060600720b */ /* 0x000fda0003f18000 */
[----:B------:R-:W-:-:S04]  /*04f0*/  @!P0 FMNMX.FTZ R6, R7, R6, PT ;  /* 0x0000000607068209 */ /* 0x000fc80003810000 */
[----:B------:R-:W-:-:S04]  /*0500*/  @!P0 F2FP.BF16.F32.PACK_AB R6, RZ, R6 ;  /* 0x00000006ff06823e */ /* 0x000fc800000010ff */
[----:B------:R-:W-:-:S07]  /*0510*/  @!P0 PRMT R0, R6, 0x7610, R0 ;  /* 0x0000761006008816 */ /* 0x000fce0000000000 */
.L_x_11885:
[----:B--2---:R-:W-:Y:S01]  /*0520*/  STG.E.U16 desc[UR6][R4.64], R0 ;  /* 0x0000000004007986 */ /* 0x004fe2000c101506 */
[----:B------:R-:W-:Y:S05]  /*0530*/  EXIT ;  /* 0x000000000000794d */ /* 0x000fea0003800000 */
.L_x_11876:
[----:B------:R-:W0:Y:S01]  /*0540*/  LDCU UR4, c[0x0][0x380] ;  /* 0x00007000ff0477ac */ /* 0x000e220008000800 */
[----:B------:R-:W-:Y:S01]  /*0550*/  VIADD R4, R4, 0xffffffff ;  /* 0xffffffff04047836 */ /* 0x000fe20000000000 */
        /* <DEDUP_REMOVED lines=13> */
[----:B------:R-:W-:-:S05]  /*0630*/  SHF.R.U32.HI R9, RZ, UR9, R8 ;  /* 0x00000009ff097c19 */ /* 0x000fca0008011608 */
[----:B------:R-:W-:-:S04]  /*0640*/  IMAD.MOV R6, RZ, RZ, -R9 ;  /* 0x000000ffff067224 */ /* 0x000fc800078e0a09 */
        /* <DEDUP_REMOVED lines=289> */
.L_x_11889:
[----:B------:R-:W0:Y:S01]  /*1860*/  LDCU.64 UR8, c[0x0][0x588] ;  /* 0x0000b100ff0877ac */ /* 0x000e220008000a00 */
[----:B------:R-:W-:Y:S01]  /*1870*/  IMAD.U32 R11, R0, 0x10000, RZ ;  /* 0x00010000000b7824 */ /* 0x000fe200078e00ff */
[----:B------:R-:W1:Y:S04]  /*1880*/  LDCU.64 UR10, c[0x0][0x580] ;  /* 0x0000b000ff0a77ac */ /* 0x000e680008000a00 */
[----:B------:R-:W-:Y:S02]  /*1890*/  FSETP.NAN.FTZ.AND P0, PT, R11, R11, PT ;  /* 0x0000000b0b00720b */ /* 0x000fe40003f18000 */
[----:B0-----:R-:W-:Y:S02]  /*18a0*/  IADD3 R6, P1, PT, R6, UR8, RZ ;  /* 0x0000000806067c10 */ /* 0x001fe4000ff3e0ff */
[----:B-1----:R-:W-:-:S02]  /*18b0*/  IADD3 R8, P2, PT, R5, UR10, RZ ;  /* 0x0000000a05087c10 */ /* 0x002fc4000ff5e0ff */
[----:B------:R-:W-:Y:S02]  /*18c0*/  IADD3.X R7, PT, PT, RZ, UR9, RZ, P1, !PT ;  /* 0x00000009ff077c10 */ /* 0x000fe40008ffe4ff */
[----:B------:R-:W-:Y:S02]  /*18d0*/  IADD3.X R9, PT, PT, RZ, UR11, RZ, P2, !PT ;  /* 0x0000000bff097c10 */ /* 0x000fe400097fe4ff */
[----:B------:R-:W-:-:S03]  /*18e0*/  MOV R5, UR5 ;  /* 0x0000000500057c02 */ /* 0x000fc60008000f00 */
[----:B------:R-:W-:Y:S05]  /*18f0*/  @P0 BRA `(.L_x_11890) ;  /* 0x0000000000180947 */ /* 0x000fea0003800000 */
[----:B------:R-:W2:Y:S02]  /*1900*/  LDG.E.U16 R5, desc[UR6][R6.64] ;  /* 0x0000000606057981 */ /* 0x000ea4000c1e1500 */
[----:B--2---:R-:W-:-:S04]  /*1910*/  SHF.L.U32 R10, R5, 0x10, RZ ;  /* 0x00000010050a7819 */ /* 0x004fc800000006ff */
[----:B------:R-:W-:-:S13]  /*1920*/  FSETP.NAN.FTZ.AND P0, PT, R10, R10, PT ;  /* 0x0000000a0a00720b */ /* 0x000fda0003f18000 */
[----:B------:R-:W-:-:S04]  /*1930*/  @!P0 FMNMX.FTZ R10, R11, R10, PT ;  /* 0x0000000a0b0a8209 */ /* 0x000fc80003810000 */
[----:B------:R-:W-:-:S04]  /*1940*/  @!P0 F2FP.BF16.F32.PACK_AB R10, RZ, R10 ;  /* 0x0000000aff0a823e */ /* 0x000fc800000010ff */
[----:B------:R-:W-:-:S07]  /*1950*/  @!P0 PRMT R5, R10, 0x7610, R5 ;  /* 0x000076100a058816 */ /* 0x000fce0000000005 */
.L_x_11890:
[----:B------:R-:W-:Y:S01]  /*1960*/  VIADD R3, R3, 0x80 ;  /* 0x0000008003037836 */ /* 0x000fe20000000000 */
[----:B------:R0:W-:Y:S04]  /*1970*/  STG.E.U16 desc[UR6][R8.64], R5 ;  /* 0x0000000508007986 */ /* 0x0001e8000c101506 */
[----:B------:R-:W-:-:S13]  /*1980*/  ISETP.GE.AND P0, PT, R3, UR4, PT ;  /* 0x0000000403007c0c */ /* 0x000fda000bf06270 */
[----:B------:R-:W-:Y:S05]  /*1990*/  @P0 BREAK.RELIABLE B1 ;  /* 0x0000000000010942 */ /* 0x000fea0003800100 */
[----:B0-----:R-:W-:Y:S05]  /*19a0*/  @P0 BRA `(.L_x_11891) ;  /* 0x0000002400f80947 */ /* 0x001fea0003800000 */
[----:B------:R-:W0:Y:S01]  /*19b0*/  LDCU.64 UR8, c[0x0][0x390] ;  /* 0x00007200ff0877ac */ /* 0x000e220008000a00 */
[----:B------:R-:W-:Y:S02]  /*19c0*/  MOV R6, RZ ;  /* 0x000000ff00067202 */ /* 0x000fe40000000f00 */
        /* <DEDUP_REMOVED lines=284> */
[----:B------:R-:W-:-:S05]  /*2b90*/  @P0 MOV R12, RZ ;  /* 0x000000ff000c0202 */ /* 0x000fca0000000f00 */
[----:B------:R-:W3:Y:S01]  /*2ba0*/  @P0 LDC.64 R10, c[0x0][0x578] ;  /* 0x00015e00ff0a0b82 */ /* 0x000ee20000000a00 */
[--C-:B------:R-:W-:Y:S02]  /*2bb0*/  IMAD.MOV R15, RZ, RZ, -R13.reuse ;  /* 0x000000ffff0f7224 */ /* 0x100fe400078e0a0d */
        /* <DEDUP_REMOVED lines=9> */
.L_x_11892:
[----:B------:R-:W0:Y:S01]  /*2c50*/  LDCU.64 UR8, c[0x0][0x588] ;  /* 0x0000b100ff0877ac */ /* 0x000e220008000a00 */
[----:B------:R-:W-:Y:S01]  /*2c60*/  SHF.L.U32 R11, R0, 0x10, RZ ;  /* 0x00000010000b7819 */ /* 0x000fe200000006ff */
[----:B------:R-:W1:Y:S03]  /*2c70*/  LDCU.64 UR10, c[0x0][0x580] ;  /* 0x0000b000ff0a77ac */ /* 0x000e660008000a00 */
[----:B------:R-:W-:Y:S02]  /*2c80*/  FSETP.NAN.FTZ.AND P0, PT, R11, R11, PT ;  /* 0x0000000b0b00720b */ /* 0x000fe40003f18000 */
[----:B0-----:R-:W-:Y:S02]  /*2c90*/  IADD3 R6, P1, PT, R6, UR8, RZ ;  /* 0x0000000806067c10 */ /* 0x001fe4000ff3e0ff */
[----:B-1----:R-:W-:Y:S01]  /*2ca0*/  IADD3 R8, P2, PT, R5, UR10, RZ ;  /* 0x0000000a05087c10 */ /* 0x002fe2000ff5e0ff */
[----:B------:R-:W-:Y:S01]  /*2cb0*/  IMAD.U32 R5, RZ, RZ, UR5 ;  /* 0x00000005ff057e24 */ /* 0x000fe2000f8e00ff */
[----:B------:R-:W-:-:S02]  /*2cc0*/  IADD3.X R7, PT, PT, RZ, UR9, RZ, P1, !PT ;  /* 0x00000009ff077c10 */ /* 0x000fc40008ffe4ff */
[----:B------:R-:W-:-:S05]  /*2cd0*/  IADD3.X R9, PT, PT, RZ, UR11, RZ, P2, !PT ;  /* 0x0000000bff097c10 */ /* 0x000fca00097fe4ff */
[----:B------:R-:W-:Y:S05]  /*2ce0*/  @P0 BRA `(.L_x_11893) ;  /* 0x0000000000180947 */ /* 0x000fea0003800000 */
[----:B------:R-:W2:Y:S02]  /*2cf0*/  LDG.E.U16 R5, desc[UR6][R6.64] ;  /* 0x0000000606057981 */ /* 0x000ea4000c1e1500 */
[----:B--2---:R-:W-:-:S04]  /*2d00*/  SHF.L.U32 R10, R5, 0x10, RZ ;  /* 0x00000010050a7819 */ /* 0x004fc800000006ff */
[----:B------:R-:W-:-:S13]  /*2d10*/  FSETP.NAN.FTZ.AND P0, PT, R10, R10, PT ;  /* 0x0000000a0a00720b */ /* 0x000fda0003f18000 */
[----:B------:R-:W-:-:S04]  /*2d20*/  @!P0 FMNMX.FTZ R10, R11, R10, PT ;  /* 0x0000000a0b0a8209 */ /* 0x000fc80003810000 */
[----:B------:R-:W-:-:S04]  /*2d30*/  @!P0 F2FP.BF16.F32.PACK_AB R10, RZ, R10 ;  /* 0x0000000aff0a823e */ /* 0x000fc800000010ff */
[----:B------:R-:W-:-:S07]  /*2d40*/  @!P0 PRMT R5, R10, 0x7610, R5 ;  /* 0x000076100a058816 */ /* 0x000fce0000000005 */
.L_x_11893:
[----:B------:R0:W-:Y:S01]  /*2d50*/  STG.E.U16 desc[UR6][R8.64], R5 ;  /* 0x0000000508007986 */ /* 0x0001e2000c101506 */
[----:B------:R-:W-:-:S07]  /*2d60*/  IADD3 R3, PT, PT, R3, 0x80, RZ ;  /* 0x0000008003037810 */ /* 0x000fce0007ffe0ff */
.L_x_11888:
[----:B------:R-:W-:-:S13]  /*2d70*/  ISETP.GE.AND P0, PT, R3, UR4, PT ;  /* 0x0000000403007c0c */ /* 0x000fda000bf06270 */
[----:B------:R-:W-:Y:S05]  /*2d80*/  @P0 BREAK.RELIABLE B1 ;  /* 0x0000000000010942 */ /* 0x000fea0003800100 */
[----:B------:R-:W-:Y:S05]  /*2d90*/  @P0 BRA `(.L_x_11891) ;  /* 0x0000001000fc0947 */ /* 0x000fea0003800000 */
[----:B------:R-:W-:Y:S05]  /*2da0*/  BSYNC.RELIABLE B1 ;  /* 0x0000000000017941 */ /* 0x000fea0003800100 */
.L_x_11887:
        /* <DEDUP_REMOVED lines=298> */
.L_x_11894:
[----:B------:R-:W0:Y:S01]  /*4050*/  LDCU.64 UR8, c[0x0][0x588] ;  /* 0x0000b100ff0877ac */ /* 0x000e220008000a00 */
[----:B------:R-:W-:Y:S01]  /*4060*/  SHF.L.U32 R11, R0, 0x10, RZ ;  /* 0x00000010000b7819 */ /* 0x000fe200000006ff */
[----:B------:R-:W-:Y:S01]  /*4070*/  BSSY.RECONVERGENT B2, `(.L_x_11895) ;  /* 0x000000c000027945 */ /* 0x000fe20003800200 */
[----:B------:R-:W-:Y:S02]  /*4080*/  MOV R9, UR5 ;  /* 0x0000000500097c02 */ /* 0x000fe40008000f00 */
[----:B------:R-:W-:Y:S02]  /*4090*/  FSETP.NAN.FTZ.AND P0, PT, R11, R11, PT ;  /* 0x0000000b0b00720b */ /* 0x000fe40003f18000 */
[----:B0-----:R-:W-:-:S05]  /*40a0*/  IADD3 R6, P1, PT, R6, UR8, RZ ;  /* 0x0000000806067c10 */ /* 0x001fca000ff3e0ff */
[----:B------:R-:W-:-:S06]  /*40b0*/  IMAD.X R7, RZ, RZ, UR9, P1 ;  /* 0x00000009ff077e24 */ /* 0x000fcc00088e06ff */
[----:B------:R-:W-:Y:S05]  /*40c0*/  @P0 BRA `(.L_x_11896) ;  /* 0x0000000000180947 */ /* 0x000fea0003800000 */
[----:B------:R-:W2:Y:S02]  /*40d0*/  LDG.E.U16 R9, desc[UR6][R6.64] ;  /* 0x0000000606097981 */ /* 0x000ea4000c1e1500 */
[----:B--2---:R-:W-:-:S04]  /*40e0*/  SHF.L.U32 R8, R9, 0x10, RZ ;  /* 0x0000001009087819 */ /* 0x004fc800000006ff */
[----:B------:R-:W-:-:S13]  /*40f0*/  FSETP.NAN.FTZ.AND P0, PT, R8, R8, PT ;  /* 0x000000080800720b */ /* 0x000fda0003f18000 */
[----:B------:R-:W-:-:S04]  /*4100*/  @!P0 FMNMX.FTZ R8, R11, R8, PT ;  /* 0x000000080b088209 */ /* 0x000fc80003810000 */
[----:B------:R-:W-:-:S04]  /*4110*/  @!P0 F2FP.BF16.F32.PACK_AB R8, RZ, R8 ;  /* 0x00000008ff08823e */ /* 0x000fc800000010ff */
[----:B------:R-:W-:-:S07]  /*4120*/  @!P0 PRMT R9, R8, 0x7610, R9 ;  /* 0x0000761008098816 */ /* 0x000fce0000000009 */
.L_x_11896:
[----:B------:R-:W-:Y:S05]  /*4130*/  BSYNC.RECONVERGENT B2 ;  /* 0x0000000000027941 */ /* 0x000fea0003800200 */
.L_x_11895:
[----:B------:R-:W0:Y:S01]  /*4140*/  LDCU.64 UR8, c[0x0][0x580] ;  /* 0x0000b000ff0877ac */ /* 0x000e220008000a00 */
[----:B------:R-:W-:Y:S02]  /*4150*/  IADD3 R3, PT, PT, R3, 0x80, RZ ;  /* 0x0000008003037810 */ /* 0x000fe40007ffe0ff */
[----:B0-----:R-:W-:-:S04]  /*4160*/  IADD3 R6, P0, PT, R5, UR8, RZ ;  /* 0x0000000805067c10 */ /* 0x001fc8000ff1e0ff */
[----:B------:R-:W-:-:S05]  /*4170*/  IADD3.X R7, PT, PT, RZ, UR9, RZ, P0, !PT ;  /* 0x00000009ff077c10 */ /* 0x000fca00087fe4ff */
[----:B------:R1:W-:Y:S04]  /*4180*/  STG.E.U16 desc[UR6][R6.64], R9 ;  /* 0x0000000906007986 */ /* 0x0003e8000c101506 */
.L_x_11891:
[----:B------:R-:W-:Y:S05]  /*4190*/  BSYNC.RECONVERGENT B0 ;  /* 0x0000000000007941 */ /* 0x000fea0003800200 */
.L_x_11886:
[----:B------:R-:W-:Y:S05]  /*41a0*/  WARPSYNC.ALL ;  /* 0x0000000000007948 */ /* 0x000fea0003800000 */
[----:B------:R-:W-:-:S13]  /*41b0*/  ISETP.GE.AND P0, PT, R3, UR4, PT ;  /* 0x0000000403007c0c */ /* 0x000fda000bf06270 */
[----:B------:R-:W-:Y:S05]  /*41c0*/  @P0 EXIT ;  /* 0x000000000000094d */ /* 0x000fea0003800000 */
[----:B------:R-:W2:Y:S01]  /*41d0*/  LDCU.64 UR4, c[0x0][0x390] ;  /* 0x00007200ff0477ac */ /* 0x000ea20008000a00 */
[----:B-1----:R-:W-:Y:S01]  /*41e0*/  MOV R7, R3 ;  /* 0x0000000300077202 */ /* 0x002fe20000000f00 */
[----:B------:R-:W-:Y:S01]  /*41f0*/  IMAD.MOV.U32 R6, RZ, RZ, RZ ;  /* 0x000000ffff067224 */ /* 0x000fe200078e00ff */
[----:B------:R-:W-:Y:S01]  /*4200*/  ISETP.NE.AND P0, PT, R4, RZ, PT ;  /* 0x000000ff0400720c */ /* 0x000fe20003f05270 */
[----:B------:R-:W1:Y:S01]  /*4210*/  LDCU UR8, c[0x0][0x38c] ;  /* 0x00007180ff0877ac */ /* 0x000e620008000800 */
[----:B------:R-:W3:Y:S01]  /*4220*/  LDCU.64 UR10, c[0x0][0x4b8] ;  /* 0x00009700ff0a77ac */ /* 0x000ee20008000a00 */
[----:B--2---:R-:W-:-:S05]  /*4230*/  IMAD.HI.U32 R6, R3, UR4, R6 ;  /* 0x0000000403067c27 */ /* 0x004fca000f8e0006 */
[----:B------:R-:W-:-:S04]  /*4240*/  SHF.R.U32.HI R7, RZ, UR5, R6 ;  /* 0x00000005ff077c19 */ /* 0x000fc80008011606 */
[----:B0-----:R-:W-:-:S05]  /*4250*/  IADD3 R8, PT, PT, -R7, RZ, RZ ;  /* 0x000000ff07087210 */ /* 0x001fca0007ffe1ff */
[----:B-1----:R-:W-:-:S04]  /*4260*/  IMAD R4, R8, UR8, R3 ;  /* 0x0000000808047c24 */ /* 0x002fc8000f8e0203 */
[C---:B---3--:R-:W-:Y:S02]  /*4270*/  IMAD R3, R4.reuse, UR10, RZ ;  /* 0x0000000a04037c24 */ /* 0x048fe4000f8e02ff */
        /* <DEDUP_REMOVED lines=287> */
.L_x_11897:
[----:B------:R-:W0:Y:S01]  /*5470*/  LDCU.128 UR8, c[0x0][0x580] ;  /* 0x0000b000ff0877ac */ /* 0x000e220008000c00 */
[----:B------:R-:W-:-:S04]  /*5480*/  SHF.L.U32 R7, R0, 0x10, RZ ;  /* 0x0000001000077819 */ /* 0x000fc800000006ff */
[----:B------:R-:W-:Y:S02]  /*5490*/  FSETP.NAN.FTZ.AND P0, PT, R7, R7, PT ;  /* 0x000000070700720b */ /* 0x000fe40003f18000 */
[----:B0-----:R-:W-:Y:S02]  /*54a0*/  IADD3 R4, P2, PT, R4, UR10, RZ ;  /* 0x0000000a04047c10 */ /* 0x001fe4000ff5e0ff */
[----:B------:R-:W-:Y:S02]  /*54b0*/  IADD3 R2, P1, PT, R3, UR8, RZ ;  /* 0x0000000803027c10 */ /* 0x000fe4000ff3e0ff */
[----:B------:R-:W-:Y:S02]  /*54c0*/  IADD3.X R5, PT, PT, RZ, UR11, RZ, P2, !PT ;  /* 0x0000000bff057c10 */ /* 0x000fe400097fe4ff */
        /* <DEDUP_REMOVED lines=8> */
.L_x_11898:
[----:B------:R-:W-:Y:S01]  /*5550*/  STG.E.U16 desc[UR6][R2.64], R0 ;  /* 0x0000000002007986 */ /* 0x000fe2000c101506 */
[----:B------:R-:W-:Y:S05]  /*5560*/  EXIT ;  /* 0x000000000000794d */ /* 0x000fea0003800000 */
.L_x_11899:
        /* <DEDUP_REMOVED lines=9> */
.L_x_40976:


//--------------------- .text._ZN2at6native27unrolled_elementwise_kernelINS0_13AUnaryFunctorIN3c108BFloat16ES4_S4_ZZZNS0_19minimum_kernel_cudaERNS_18TensorIteratorBaseEENKUlvE0_clEvENKUlvE2_clEvEUlS4_S4_E_EESt5arrayIPcLm2EELi4E23TrivialOffsetCalculatorILi1EjESF_NS0_6memory15LoadWithoutCastENSG_16StoreWithoutCastEEEviT_T0_T2_T3_T4_T5_ --------------------------
	.section	.text._ZN2at6native27unrolled_elementwise_kernelINS0_13AUnaryFunctorIN3c108BFloat16ES4_S4_ZZZNS0_19minimum_kernel_cudaERNS_18TensorIteratorBaseEENKUlvE0_clEvENKUlvE2_clEvEUlS4_S4_E_EESt5arrayIPcLm2EELi4E23TrivialOffsetCalculatorILi1EjESF_NS0_6memory15LoadWithoutCastENSG_16StoreWithoutCastEEEviT_T0_T2_T3_T4_T5_,"ax",@progbits
	.align	128
        .global         _ZN2at6native27unrolled_elementwise_kernelINS0_13AUnaryFunctorIN3c108BFloat16ES4_S4_ZZZNS0_19minimum_kernel_cudaERNS_18TensorIteratorBaseEENKUlvE0_clEvENKUlvE2_clEvEUlS4_S4_E_EESt5arrayIPcLm2EELi4E23TrivialOffsetCalculatorILi1EjESF_NS0_6memory15LoadWithoutCastENSG_16StoreWithoutCastEEEviT_T0_T2_T3_T4_T5_
        .type           _ZN2at6native27unrolled_elementwise_kernelINS0_13AUnaryFunctorIN3c108BFloat16ES4_S4_ZZZNS0_19minimum_kernel_cudaERNS_18TensorIteratorBaseEENKUlvE0_clEvENKUlvE2_clEvEUlS4_S4_E_EESt5arrayIPcLm2EELi4E23TrivialOffsetCalculatorILi1EjESF_NS0_6memory15LoadWithoutCastENSG_16StoreWithoutCastEEEviT_T0_T2_T3_T4_T5_,@function
        .size           _ZN2at6native27unrolled_elementwise_kernelINS0_13AUnaryFunctorIN3c108BFloat16ES4_S4_ZZZNS0_19minimum_kernel_cudaERNS_18TensorIteratorBaseEENKUlvE0_clEvENKUlvE2_clEvEUlS4_S4_E_EESt5arrayIPcLm2EELi4E23TrivialOffsetCalculatorILi1EjESF_NS0_6memory15LoadWithoutCastENSG_16StoreWithoutCastEEEviT_T0_T2_T3_T4_T5_,(.L_x_40977 - _ZN2at6native27unrolled_elementwise_kernelINS0_13AUnaryFunctorIN3c108BFloat16ES4_S4_ZZZNS0_19minimum_kernel_cudaERNS_18TensorIteratorBaseEENKUlvE0_clEvENKUlvE2_clEvEUlS4_S4_E_EESt5arrayIPcLm2EELi4E23TrivialOffsetCalculatorILi1EjESF_NS0_6memory15LoadWithoutCastENSG_16StoreWithoutCastEEEviT_T0_T2_T3_T4_T5_)
        .other          _ZN2at6native27unrolled_elementwise_kernelINS0_13AUnaryFunctorIN3c108BFloat16ES4_S4_ZZZNS0_19minimum_kernel_cudaERNS_18TensorIteratorBaseEENKUlvE0_clEvENKUlvE2_clEvEUlS4_S4_E_EESt5arrayIPcLm2EELi4E23TrivialOffsetCalculatorILi1EjESF_NS0_6memory15LoadWithoutCastENSG_16StoreWithoutCastEEEviT_T0_T2_T3_T4_T5_,@"STO_CUDA_ENTRY STV_DEFAULT"
_ZN2at6native27unrolled_elementwise_kernelINS0_13AUnaryFunctorIN3c108BFloat16ES4_S4_ZZZNS0_19minimum_kernel_cudaERNS_18TensorIteratorBaseEENKUlvE0_clEvENKUlvE2_clEvEUlS4_S4_E_EESt5arrayIPcLm2EELi4E23TrivialOffsetCalculatorILi1EjESF_NS0_6memory15LoadWithoutCastENSG_16StoreWithoutCastEEEviT_T0_T2_T3_T4_T5_:
.text._ZN2at6native27unrolled_elementwise_kernelINS0_13AUnaryFunctorIN3c108BFloat16ES4_S4_ZZZNS0_19minimum_kernel_cudaERNS_18TensorIteratorBaseEENKUlvE0_clEvENKUlvE2_clEvEUlS4_S4_E_EESt5arrayIPcLm2EELi4E23TrivialOffsetCalculatorILi1EjESF_NS0_6memory15LoadWithoutCastENSG_16StoreWithoutCastEEEviT_T0_T2_T3_T4_T5_:
[----:B------:R-:W-:Y:S01]  /*0000*/  LDC R1, c[0x0][0x37c] ;  /* 0x0000df00ff017b82 */ /* 0x000fe20000000800 */
[----:B------:R-:W0:Y:S07]  /*0010*/  S2R R3, SR_CTAID.X ;  /* 0x0000000000037919 */ /* 0x000e2e0000002500 */
[----:B------:R-:W0:Y:S01]  /*0020*/  LDC R0, c[0x0][0x380] ;  /* 0x0000e000ff007b82 */ /* 0x000e220000000800 */
[----:B------:R-:W1:Y:S01]  /*0030*/  LDCU.64 UR4, c[0x0][0x358] ;  /* 0x00006b00ff0477ac */ /* 0x000e620008000a00 */
[----:B------:R-:W-:Y:S01]  /*0040*/  PRMT R8, RZ, 0x7610, R8 ;  /* 0x00007610ff087816 */ /* 0x000fe20000000008 */
[----:B------:R-:W2:Y:S01]  /*0050*/  S2R R2, SR_TID.X ;  /* 0x0000000000027919 */ /* 0x000ea20000002100 */
[----:B------:R-:W-:Y:S01]  /*0060*/  PRMT R4, RZ, 0x7610, R4 ;  /* 0x00007610ff047816 */ /* 0x000fe20000000004 */
[----:B0-----:R-:W-:-:S02]  /*0070*/  IMAD R5, R3, -0x200, R0 ;  /* 0xfffffe0003057824 */ /* 0x001fc400078e0200 */
[----:B--2---:R-:W-:-:S03]  /*0080*/  IMAD.MOV.U32 R0, RZ, RZ, R2 ;  /* 0x000000ffff007224 */ /* 0x004fc600078e0002 */
[----:B------:R-:W-:-:S13]  /*0090*/  ISETP.GE.AND P0, PT, R2, R5, PT ;  /* 0x000000050200720c */ /* 0x000fda0003f06270 */
[----:B------:R-:W-:-:S05]  /*00a0*/  @!P0 VIADD R2, R0, 0x80 ;  /* 0x0000008000028836 */ /* 0x000fca0000000000 */
[----:B------:R-:W-:-:S13]  /*00b0*/  ISETP.GE.AND P1, PT, R2, R5, PT ;  /* 0x000000050200720c */ /* 0x000fda0003f26270 */
[----:B------:R-:W-:Y:S01]  /*00c0*/  @!P1 IMAD R9, R3, 0x200, R2 ;  /* 0x0000020003099824 */ /* 0x000fe200078e0202 */
[----:B------:R-:W0:Y:S01]  /*00d0*/  @!P1 LDC.64 R10, c[0x0][0x390] ;  /* 0x0000e400ff0a9b82 */ /* 0x000e220000000a00 */
[----:B------:R-:W-:-:S05]  /*00e0*/  @!P1 VIADD R2, R2, 0x80 ;  /* 0x0000008002029836 */ /* 0x000fca0000000000 */
[----:B------:R-:W-:-:S13]  /*00f0*/  ISETP.GE.AND P3, PT, R2, R5, PT ;  /* 0x000000050200720c */ /* 0x000fda0003f66270 */
[----:B------:R-:W2:Y:S01]  /*0100*/  @!P3 LDC.64 R6, c[0x0][0x390] ;  /* 0x0000e400ff06bb82 */ /* 0x000ea20000000a00 */
[----:B------:R-:W-:Y:S02]  /*0110*/  @!P3 IMAD R17, R3, 0x200, R2 ;  /* 0x000002000311b824 */ /* 0x000fe400078e0202 */
[----:B------:R-:W-:Y:S02]  /*0120*/  @!P3 VIADD R2, R2, 0x80 ;  /* 0x000000800202b836 */ /* 0x000fe40000000000 */
[----:B0-----:R-:W-:-:S03]  /*0130*/  @!P1 IMAD.WIDE.U32 R10, R9, 0x2, R10 ;  /* 0x00000002090a9825 */ /* 0x001fc600078e000a */
[----:B------:R-:W-:Y:S01]  /*0140*/  ISETP.GE.AND P2, PT, R2, R5, PT ;  /* 0x000000050200720c */ /* 0x000fe20003f46270 */
[----:B--2---:R-:W-:-:S12]  /*0150*/  @!P3 IMAD.WIDE.U32 R16, R17, 0x2, R6 ;  /* 0x000000021110b825 */ /* 0x004fd800078e0006 */
[----:B------:R-:W0:Y:S01]  /*0160*/  @!P2 LDC.64 R12, c[0x0][0x390] ;  /* 0x0000e400ff0cab82 */ /* 0x000e220000000a00 */
[----:B------:R-:W-:Y:S01]  /*0170*/  PRMT R18, RZ, 0x7610, R18 ;  /* 0x00007610ff127816 */ /* 0x000fe20000000012 */
[----:B------:R-:W2:Y:S01]  /*0180*/  LDCU.U16 UR6, c[0x0][0x386] ;  /* 0x000070c0ff0677ac */ /* 0x000ea20008000400 */
[C---:B------:R-:W-:Y:S01]  /*0190*/  @!P0 IMAD R9, R3.reuse, 0x200, R0 ;  /* 0x0000020003098824 */ /* 0x040fe200078e0200 */
[----:B-1----:R1:W5:Y:S01]  /*01a0*/  @!P1 LDG.E.U16 R8, desc[UR4][R10.64] ;  /* 0x000000040a089981 */ /* 0x002362000c1e1500 */
[--C-:B------:R-:W-:Y:S01]  /*01b0*/  @!P2 IMAD R15, R3, 0x200, R2.reuse ;  /* 0x00000200030fa824 */ /* 0x100fe200078e0202 */
[----:B------:R-:W-:Y:S02]  /*01c0*/  PRMT R2, RZ, 0x7610, R2 ;  /* 0x00007610ff027816 */ /* 0x000fe40000000002 */
[----:B------:R-:W3:Y:S01]  /*01d0*/  @!P0 LDC.64 R6, c[0x0][0x390] ;  /* 0x0000e400ff068b82 */ /* 0x000ee20000000a00 */
[----:B------:R-:W-:Y:S01]  /*01e0*/  VIADD R20, R0, 0x80 ;  /* 0x0000008000147836 */ /* 0x000fe20000000000 */
[----:B------:R-:W-:Y:S01]  /*01f0*/  BSSY.RECONVERGENT B0, `(.L_x_11900) ;  /* 0x000001d000007945 */ /* 0x000fe20003800200 */
[----:B------:R-:W5:Y:S01]  /*0200*/  @!P3 LDG.E.U16 R4, desc[UR4][R16.64] ;  /* 0x000000041004b981 */ /* 0x000f62000c1e1500 */
[----:B0-----:R-:W-:-:S04]  /*0210*/  @!P2 IMAD.WIDE.U32 R12, R15, 0x2, R12 ;  /* 0x000000020f0ca825 */ /* 0x001fc800078e000c */
[----:B-1----:R-:W-:Y:S01]  /*0220*/  VIADD R10, R0, 0x100 ;  /* 0x00000100000a7836 */ /* 0x002fe20000000000 */
[----:B------:R0:W5:Y:S01]  /*0230*/  @!P2 LDG.E.U16 R2, desc[UR4][R12.64] ;  /* 0x000000040c02a981 */ /* 0x000162000c1e1500 */
[----:B---3--:R-:W-:-:S05]  /*0240*/  @!P0 IMAD.WIDE.U32 R6, R9, 0x2, R6 ;  /* 0x0000000209068825 */ /* 0x008fca00078e0006 */
[----:B------:R1:W5:Y:S01]  /*0250*/  @!P0 LDG.E.U16 R18, desc[UR4][R6.64] ;  /* 0x0000000406128981 */ /* 0x000362000c1e1500 */
[----:B------:R-:W-:-:S13]  /*0260*/  ISETP.GE.AND P0, PT, R0, R5, PT ;  /* 0x000000050000720c */ /* 0x000fda0003f06270 */
[----:B------:R-:W1:Y:S01]  /*0270*/  @!P0 LDC.64 R14, c[0x0][0x388] ;  /* 0x0000e200ff0e8b82 */ /* 0x000e620000000a00 */
[----:B0-----:R-:W-:Y:S02]  /*0280*/  VIADD R12, R0, 0x180 ;  /* 0x00000180000c7836 */ /* 0x001fe40000000000 */
[----:B------:R-:W-:Y:S02]  /*0290*/  @!P0 IMAD R9, R3, 0x200, R0 ;  /* 0x0000020003098824 */ /* 0x000fe400078e0200 */
[----:B------:R-:W-:Y:S01]  /*02a0*/  @!P0 IMAD.MOV.U32 R0, RZ, RZ, R20 ;  /* 0x000000ffff008224 */ /* 0x000fe200078e0014 */
[-C--:B------:R-:W-:Y:S02]  /*02b0*/  ISETP.GE.AND P1, PT, R20, R5.reuse, PT ;  /* 0x000000051400720c */ /* 0x080fe40003f26270 */
[-C--:B------:R-:W-:Y:S02]  /*02c0*/  ISETP.GE.AND P2, PT, R10, R5.reuse, PT ;  /* 0x000000050a00720c */ /* 0x080fe40003f46270 */
[----:B------:R-:W-:-:S02]  /*02d0*/  ISETP.GE.AND P3, PT, R12, R5, PT ;  /* 0x000000050c00720c */ /* 0x000fc40003f66270 */
[----:B------:R-:W-:Y:S01]  /*02e0*/  ISETP.GE.AND P4, PT, R0, R5, PT ;  /* 0x000000050000720c */ /* 0x000fe20003f86270 */
[----:B-1----:R-:W-:-:S04]  /*02f0*/  @!P0 IMAD.WIDE.U32 R6, R9, 0x2, R14 ;  /* 0x0000000209068825 */ /* 0x002fc800078e000e */
[----:B--2---:R-:W-:Y:S01]  /*0300*/  IMAD.U32 R9, RZ, RZ, UR6 ;  /* 0x00000006ff097e24 */ /* 0x004fe2000f8e00ff */
[----:B------:R-:W-:Y:S07]  /*0310*/  @P0 BRA `(.L_x_11901) ;  /* 0x0000000000280947 */ /* 0x000fee0003800000 */
[----:B------:R-:W-:Y:S02]  /*0320*/  IMAD.U32 R10, R9, 0x10000, RZ ;  /* 0x00010000090a7824 */ /* 0x000fe400078e00ff */
[----:B------:R-:W-:-:S03]  /*0330*/  IMAD.U32 R11, RZ, RZ, UR6 ;  /* 0x00000006ff0b7e24 */ /* 0x000fc6000f8e00ff */
[----:B------:R-:W-:-:S13]  /*0340*/  FSETP.NAN.FTZ.AND P5, PT, R10, R10, PT ;  /* 0x0000000a0a00720b */ /* 0x000fda0003fb8000 */
[----:B------:R-:W-:Y:S05]  /*0350*/  @P5 BRA `(.L_x_11901) ;  /* 0x0000000000185947 */ /* 0x000fea0003800000 */
[----:B-----5:R-:W-:-:S05]  /*0360*/  IMAD.U32 R11, R18, 0x10000, RZ ;  /* 0x00010000120b7824 */ /* 0x020fca00078e00ff */
[----:B------:R-:W-:-:S13]  /*0370*/  FSETP.NAN.FTZ.AND P5, PT, R11, R11, PT ;  /* 0x0000000b0b00720b */ /* 0x000fda0003fb8000 */
[----:B------:R-:W-:Y:S02]  /*0380*/  @!P5 FMNMX.FTZ R10, R10, R11, PT ;  /* 0x0000000b0a0ad209 */ /* 0x000fe40003810000 */
[----:B------:R-:W-:Y:S02]  /*0390*/  PRMT R11, R18, 0x7610, R11 ;  /* 0x00007610120b7816 */ /* 0x000fe4000000000b */
[----:B------:R-:W-:-:S04]  /*03a0*/  @!P5 F2FP.BF16.F32.PACK_AB R10, RZ, R10 ;  /* 0x0000000aff0ad23e */ /* 0x000fc800000010ff */
[----:B------:R-:W-:-:S07]  /*03b0*/  @!P5 PRMT R11, R10, 0x7610, R11 ;  /* 0x000076100a0bd816 */ /* 0x000fce000000000b */
.L_x_11901:
[----:B------:R-:W-:Y:S05]  /*03c0*/  BSYNC.RECONVERGENT B0 ;  /* 0x0000000000007941 */ /* 0x000fea0003800200 */
.L_x_11900:
[----:B------:R-:W-:Y:S04]  /*03d0*/  BSSY.RECONVERGENT B0, `(.L_x_11902) ;  /* 0x000000c000007945 */ /* 0x000fe80003800200 */
[----:B------:R-:W-:Y:S05]  /*03e0*/  @P1 BRA `(.L_x_11903) ;  /* 0x0000000000281947 */ /* 0x000fea0003800000 */
[----:B------:R-:W-:Y:S02]  /*03f0*/  IMAD.U32 R13, R9, 0x10000, RZ ;  /* 0x00010000090d7824 */ /* 0x000fe400078e00ff */
[----:B------:R-:W-:-:S03]  /*0400*/  IMAD.U32 R10, RZ, RZ, UR6 ;  /* 0x00000006ff0a7e24 */ /* 0x000fc6000f8e00ff */
        /* <DEDUP_REMOVED lines=8> */
.L_x_11903:
[----:B------:R-:W-:Y:S05]  /*0490*/  BSYNC.RECONVERGENT B0 ;  /* 0x0000000000007941 */ /* 0x000fea0003800200 */
.L_x_11902:
        /* <DEDUP_REMOVED lines=12> */
.L_x_11905:
[----:B------:R-:W-:Y:S05]  /*0560*/  BSYNC.RECONVERGENT B0 ;  /* 0x0000000000007941 */ /* 0x000fea0003800200 */
.L_x_11904:
        /* <DEDUP_REMOVED lines=11> */
.L_x_11907:
[----:B------:R-:W-:Y:S05]  /*0620*/  BSYNC.RECONVERGENT B0 ;  /* 0x0000000000007941 */ /* 0x000fea0003800200 */
.L_x_11906:
[----:B------:R0:W-:Y:S01]  /*0630*/  @!P0 STG.E.U16 desc[UR4][R6.64], R11 ;  /* 0x0000000b06008986 */ /* 0x0001e2000c101504 */
[----:B------:R-:W-:Y:S04]  /*0640*/  BSSY.RECONVERGENT B0, `(.L_x_11908) ;  /* 0x000000c000007945 */ /* 0x000fe80003800200 */
[----:B------:R-:W-:Y:S05]  /*0650*/  @P4 BRA `(.L_x_11909) ;  /* 0x0000000000284947 */ /* 0x000fea0003800000 */
[----:B0-----:R-:W0:Y:S01]  /*0660*/  LDC.64 R6, c[0x0][0x388] ;  /* 0x0000e200ff067b82 */ /* 0x001e220000000a00 */
[----:B------:R-:W-:Y:S02]  /*0670*/  IMAD R13, R3, 0x200, R0 ;  /* 0x00000200030d7824 */ /* 0x000fe400078e0200 */
[----:B------:R-:W-:-:S05]  /*0680*/  VIADD R0, R0, 0x80 ;  /* 0x0000008000007836 */ /* 0x000fca0000000000 */
[----:B------:R-:W-:-:S13]  /*0690*/  ISETP.GE.AND P0, PT, R0, R5, PT ;  /* 0x000000050000720c */ /* 0x000fda0003f06270 */
[----:B------:R-:W-:Y:S02]  /*06a0*/  @!P0 IMAD R11, R3, 0x200, R0 ;  /* 0x00000200030b8824 */ /* 0x000fe400078e0200 */
[----:B------:R-:W-:Y:S02]  /*06b0*/  @!P0 VIADD R0, R0, 0x80 ;  /* 0x0000008000008836 */ /* 0x000fe40000000000 */
[----:B0-----:R-:W-:-:S04]  /*06c0*/  IMAD.WIDE.U32 R12, R13, 0x2, R6 ;  /* 0x000000020d0c7825 */ /* 0x001fc800078e0006 */
[----:B------:R-:W-:Y:S01]  /*06d0*/  @!P0 IMAD.WIDE.U32 R6, R11, 0x2, R6 ;  /* 0x000000020b068825 */ /* 0x000fe200078e0006 */
[----:B------:R1:W-:Y:S04]  /*06e0*/  STG.E.U16 desc[UR4][R12.64], R10 ;  /* 0x0000000a0c007986 */ /* 0x0003e8000c101504 */
[----:B------:R1:W-:Y:S02]  /*06f0*/  @!P0 STG.E.U16 desc[UR4][R6.64], R15 ;  /* 0x0000000f06008986 */ /* 0x0003e4000c101504 */
.L_x_11909:
[----:B------:R-:W-:Y:S05]  /*0700*/  BSYNC.RECONVERGENT B0 ;  /* 0x0000000000007941 */ /* 0x000fea0003800200 */
.L_x_11908:
[----:B------:R-:W-:-:S13]  /*0710*/  ISETP.GE.AND P0, PT, R0, R5, PT ;  /* 0x000000050000720c */ /* 0x000fda0003f06270 */
[----:B------:R-:W-:Y:S05]  /*0720*/  @P0 EXIT ;  /* 0x000000000000094d */ /* 0x000fea0003800000 */
[----:B-----5:R-:W2:Y:S01]  /*0730*/  LDC.64 R4, c[0x0][0x388] ;  /* 0x0000e200ff047b82 */ /* 0x020ea20000000a00 */
[----:B------:R-:W-:-:S04]  /*0740*/  IMAD R3, R3, 0x200, R0 ;  /* 0x0000020003037824 */ /* 0x000fc800078e0200 */
[----:B--2---:R-:W-:-:S05]  /*0750*/  IMAD.WIDE.U32 R2, R3, 0x2, R4 ;  /* 0x0000000203027825 */ /* 0x004fca00078e0004 */
[----:B------:R-:W-:Y:S01]  /*0760*/  STG.E.U16 desc[UR4][R2.64], R9 ;  /* 0x0000000902007986 */ /* 0x000fe2000c101504 */
[----:B------:R-:W-:Y:S05]  /*0770*/  EXIT ;  /* 0x000000000000794d */ /* 0x000fea0003800000 */
.L_x_11910:
        /* <DEDUP_REMOVED lines=16> */
.L_x_40977:


//--------------------- .text._ZN2at6native29vectorized_elementwise_kernelILi2ENS0_13AUnaryFunctorIN3c108BFloat16ES4_S4_ZZZNS0_19minimum_kernel_cudaERNS_18TensorIteratorBaseEENKUlvE0_clEvENKUlvE2_clEvEUlS4_S4_E_EESt5arrayIPcLm2EEEEviT0_T1_ --------------------------
	.section	.text._ZN2at6native29vectorized_elementwise_kernelILi2ENS0_13AUnaryFunctorIN3c108BFloat16ES4_S4_ZZZNS0_19minimum_kernel_cudaERNS_18TensorIteratorBaseEENKUlvE0_clEvENKUlvE2_clEvEUlS4_S4_E_EESt5arrayIPcLm2EEEEviT0_T1_,"ax",@progbits
	.align	128
        .global         _ZN2at6native29vectorized_elementwise_kernelILi2ENS0_13AUnaryFunctorIN3c108BFloat16ES4_S4_ZZZNS0_19minimum_kernel_cudaERNS_18TensorIteratorBaseEENKUlvE0_clEvENKUlvE2_clEvEUlS4_S4_E_EESt5arrayIPcLm2EEEEviT0_T1_
        .type           _ZN2at6native29vectorized_elementwise_kernelILi2ENS0_13AUnaryFunctorIN3c108BFloat16ES4_S4_ZZZNS0_19minimum_kernel_cudaERNS_18TensorIteratorBaseEENKUlvE0_clEvENKUlvE2_clEvEUlS4_S4_E_EESt5arrayIPcLm2EEEEviT0_T1_,@function
        .size           _ZN2at6native29vectorized_elementwise_kernelILi2ENS0_13AUnaryFunctorIN3c108BFloat16ES4_S4_ZZZNS0_19minimum_kernel_cudaERNS_18TensorIteratorBaseEENKUlvE0_clEvENKUlvE2_clEvEUlS4_S4_E_EESt5arrayIPcLm2EEEEviT0_T1_,(.L_x_40978 - _ZN2at6native29vectorized_elementwise_kernelILi2ENS0_13AUnaryFunctorIN3c108BFloat16ES4_S4_ZZZNS0_19minimum_kernel_cudaERNS_18TensorIteratorBaseEENKUlvE0_clEvENKUlvE2_clEvEUlS4_S4_E_EESt5arrayIPcLm2EEEEviT0_T1_)
        .other          _ZN2at6native29vectorized_elementwise_kernelILi2ENS0_13AUnaryFunctorIN3c108BFloat16ES4_S4_ZZZNS0_19minimum_kernel_cudaERNS_18TensorIteratorBaseEENKUlvE0_clEvENKUlvE2_clEvEUlS4_S4_E_EESt5arrayIPcLm2EEEEviT0_T1_,@"STO_CUDA_ENTRY STV_DEFAULT"
_ZN2at6native29vectorized_elementwise_kernelILi2ENS0_13AUnaryFunctorIN3c108BFloat16ES4_S4_ZZZNS0_19minimum_kernel_cudaERNS_18TensorIteratorBaseEENKUlvE0_clEvENKUlvE2_clEvEUlS4_S4_E_EESt5arrayIPcLm2EEEEviT0_T1_:
.text._ZN2at6native29vectorized_elementwise_kernelILi2ENS0_13AUnaryFunctorIN3c108BFloat16ES4_S4_ZZZNS0_19minimum_kernel_cudaERNS_18TensorIteratorBaseEENKUlvE0_clEvENKUlvE2_clEvEUlS4_S4_E_EESt5arrayIPcLm2EEEEviT0_T1_:
[----:B------:R-:W-:Y:S01]  /*0000*/  LDC R1, c[0x0][0x37c] ;  /* 0x0000df00ff017b82 */ /* 0x000fe20000000800 */
[----:B------:R-:W0:Y:S01]  /*0010*/  S2R R16, SR_CTAID.X ;  /* 0x0000000000107919 */ /* 0x000e220000002500 */
[----:B------:R-:W1:Y:S01]  /*0020*/  LDCU UR6, c[0x0][0x380] ;  /* 0x00007000ff0677ac */ /* 0x000e620008000800 */
[----:B------:R-:W2:Y:S01]  /*0030*/  LDCU.U16 UR7, c[0x0][0x386] ;  /* 0x000070c0ff0777ac */ /* 0x000ea20008000400 */
[----:B------:R-:W3:Y:S01]  /*0040*/  LDCU.64 UR4, c[0x0][0x358] ;  /* 0x00006b00ff0477ac */ /* 0x000ee20008000a00 */
[----:B--2---:R-:W-:Y:S02]  /*0050*/  IMAD.U32 R12, RZ, RZ, UR7 ;  /* 0x00000007ff0c7e24 */ /* 0x004fe4000f8e00ff */
        /* <DEDUP_REMOVED lines=8> */
[----:B------:R-:W-:-:S05]  /*00e0*/  @!P0 VIADD R19, R11, 0x80 ;  /* 0x000000800b138836 */ /* 0x000fca0000000000 */
[----:B------:R-:W-:-:S13]  /*00f0*/  ISETP.GE.U32.AND P6, PT, R19, R14, PT ;  /* 0x0000000e1300720c */ /* 0x000fda0003fc6070 */
[----:B------:R-:W-:Y:S01]  /*0100*/  @!P6 IMAD.IADD R7, R16, 0x1, R19 ;  /* 0x000000011007e824 */ /* 0x000fe200078e0213 */
[----:B------:R-:W0:Y:S01]  /*0110*/  @!P6 LDC.64 R4, c[0x0][0x390] ;  /* 0x0000e400ff04eb82 */ /* 0x000e220000000a00 */
[----:B------:R-:W-:-:S05]  /*0120*/  @!P6 VIADD R19, R19, 0x80 ;  /* 0x000000801313e836 */ /* 0x000fca0000000000 */
[----:B------:R-:W-:-:S13]  /*0130*/  ISETP.GE.U32.AND P5, PT, R19, R14, PT ;  /* 0x0000000e1300720c */ /* 0x000fda0003fa6070 */
[----:B------:R-:W-:Y:S01]  /*0140*/  @!P5 IMAD.IADD R25, R16, 0x1, R19 ;  /* 0x000000011019d824 */ /* 0x000fe200078e0213 */
[----:B------:R-:W1:Y:S01]  /*0150*/  @!P5 LDC.64 R22, c[0x0][0x390] ;  /* 0x0000e400ff16db82 */ /* 0x000e620000000a00 */
[----:B------:R-:W-:Y:S02]  /*0160*/  @!P5 VIADD R19, R19, 0x80 ;  /* 0x000000801313d836 */ /* 0x000fe40000000000 */
[----:B0-----:R-:W-:-:S03]  /*0170*/  @!P6 IMAD.WIDE.U32 R4, R7, 0x2, R4 ;  /* 0x000000020704e825 */ /* 0x001fc600078e0004 */
[C---:B------:R-:W-:Y:S02]  /*0180*/  ISETP.GE.U32.AND P4, PT, R19.reuse, R14, PT ;  /* 0x0000000e1300720c */ /* 0x040fe40003f86070 */
[----:B------:R-:W5:Y:S11]  /*0190*/  @!P6 LDG.E.U16 R13, desc[UR4][R4.64] ;  /* 0x00000004040de981 */ /* 0x000f76000c1e1500 */
[----:B------:R-:W-:Y:S01]  /*01a0*/  @!P4 IMAD.IADD R27, R16, 0x1, R19 ;  /* 0x00000001101bc824 */ /* 0x000fe200078e0213 */
[----:B------:R-:W0:Y:S01]  /*01b0*/  @!P4 LDC.64 R2, c[0x0][0x390] ;  /* 0x0000e400ff02cb82 */ /* 0x000e220000000a00 */
[----:B------:R-:W-:-:S05]  /*01c0*/  @!P4 VIADD R19, R19, 0x80 ;  /* 0x000000801313c836 */ /* 0x000fca0000000000 */
[----:B------:R-:W-:-:S13]  /*01d0*/  ISETP.GE.U32.AND P3, PT, R19, R14, PT ;  /* 0x0000000e1300720c */ /* 0x000fda0003f66070 */
[----:B------:R-:W-:Y:S01]  /*01e0*/  @!P3 IMAD.IADD R15, R16, 0x1, R19 ;  /* 0x00000001100fb824 */ /* 0x000fe200078e0213 */
[----:B------:R-:W2:Y:S01]  /*01f0*/  @!P3 LDC.64 R8, c[0x0][0x390] ;  /* 0x0000e400ff08bb82 */ /* 0x000ea20000000a00 */
[----:B------:R-:W-:-:S05]  /*0200*/  @!P3 VIADD R19, R19, 0x80 ;  /* 0x000000801313b836 */ /* 0x000fca0000000000 */
[----:B------:R-:W-:-:S13]  /*0210*/  ISETP.GE.U32.AND P2, PT, R19, R14, PT ;  /* 0x0000000e1300720c */ /* 0x000fda0003f46070 */
[----:B------:R-:W-:Y:S01]  /*0220*/  @!P2 IMAD.IADD R21, R16, 0x1, R19 ;  /* 0x000000011015a824 */ /* 0x000fe200078e0213 */
[----:B------:R-:W-:Y:S01]  /*0230*/  PRMT R10, RZ, 0x7610, R10 ;  /* 0x00007610ff0a7816 */ /* 0x000fe2000000000a */
[----:B------:R-:W-:Y:S01]  /*0240*/  @!P2 VIADD R19, R19, 0x80 ;  /* 0x000000801313a836 */ /* 0x000fe20000000000 */
[----:B------:R-:W3:Y:S04]  /*0250*/  @!P2 LDC.64 R6, c[0x0][0x390] ;  /* 0x0000e400ff06ab82 */ /* 0x000ee80000000a00 */
[----:B------:R-:W-:Y:S01]  /*0260*/  ISETP.GE.U32.AND P1, PT, R19, R14, PT ;  /* 0x0000000e1300720c */ /* 0x000fe20003f26070 */
[----:B--2---:R-:W-:Y:S01]  /*0270*/  @!P3 IMAD.WIDE.U32 R8, R15, 0x2, R8 ;  /* 0x000000020f08b825 */ /* 0x004fe200078e0008 */
[----:B------:R-:W-:-:S03]  /*0280*/  PRMT R15, RZ, 0x7610, R15 ;  /* 0x00007610ff0f7816 */ /* 0x000fc6000000000f */
[----:B-1----:R-:W-:-:S03]  /*0290*/  @!P5 IMAD.WIDE.U32 R22, R25, 0x2, R22 ;  /* 0x000000021916d825 */ /* 0x002fc600078e0016 */
[----:B------:R1:W5:Y:S01]  /*02a0*/  @!P3 LDG.E.U16 R15, desc[UR4][R8.64] ;  /* 0x00000004080fb981 */ /* 0x000362000c1e1500 */
[----:B0-----:R-:W-:-:S03]  /*02b0*/  @!P4 IMAD.WIDE.U32 R24, R27, 0x2, R2 ;  /* 0x000000021b18c825 */ /* 0x001fc600078e0002 */
[----:B------:R0:W5:Y:S01]  /*02c0*/  @!P5 LDG.E.U16 R10, desc[UR4][R22.64] ;  /* 0x00000004160ad981 */ /* 0x000162000c1e1500 */
[----:B------:R-:W2:Y:S01]  /*02d0*/  @!P1 LDC.64 R2, c[0x0][0x390] ;  /* 0x0000e400ff029b82 */ /* 0x000ea20000000a00 */
[----:B------:R-:W-:Y:S02]  /*02e0*/  @!P1 IMAD.IADD R17, R16, 0x1, R19 ;  /* 0x0000000110119824 */ /* 0x000fe400078e0213 */
[----:B------:R-:W-:-:S05]  /*02f0*/  @!P1 VIADD R19, R19, 0x80 ;  /* 0x0000008013139836 */ /* 0x000fca0000000000 */
[----:B-1----:R-:W1:Y:S01]  /*0300*/  @!P0 LDC.64 R8, c[0x0][0x390] ;  /* 0x0000e400ff088b82 */ /* 0x002e620000000a00 */
[----:B------:R-:W-:Y:S02]  /*0310*/  ISETP.GE.U32.AND P6, PT, R19, R14, PT ;  /* 0x0000000e1300720c */ /* 0x000fe40003fc6070 */
[----:B0-----:R-:W-:-:S11]  /*0320*/  PRMT R22, RZ, 0x7610, R22 ;  /* 0x00007610ff167816 */ /* 0x001fd60000000016 */
[----:B------:R-:W-:Y:S01]  /*0330*/  @!P6 IMAD.IADD R27, R16, 0x1, R19 ;  /* 0x00000001101be824 */ /* 0x000fe200078e0213 */
[----:B------:R-:W0:Y:S01]  /*0340*/  @!P6 LDC.64 R4, c[0x0][0x390] ;  /* 0x0000e400ff04eb82 */ /* 0x000e220000000a00 */
[----:B--2---:R-:W-:-:S04]  /*0350*/  @!P1 IMAD.WIDE.U32 R18, R17, 0x2, R2 ;  /* 0x0000000211129825 */ /* 0x004fc800078e0002 */
[----:B------:R-:W-:-:S04]  /*0360*/  @!P0 IMAD.IADD R3, R16, 0x1, R11 ;  /* 0x0000000110038824 */ /* 0x000fc800078e020b */
[----:B-1----:R-:W-:-:S05]  /*0370*/  @!P0 IMAD.WIDE.U32 R8, R3, 0x2, R8 ;  /* 0x0000000203088825 */ /* 0x002fca00078e0008 */
[----:B------:R-:W5:Y:S01]  /*0380*/  @!P0 LDG.E.U16 R22, desc[UR4][R8.64] ;  /* 0x0000000408168981 */ /* 0x000f62000c1e1500 */
[----:B------:R-:W-:Y:S01]  /*0390*/  ISETP.GE.U32.AND P0, PT, R11, R14, PT ;  /* 0x0000000e0b00720c */ /* 0x000fe20003f06070 */
[----:B---3--:R-:W-:Y:S01]  /*03a0*/  @!P2 IMAD.WIDE.U32 R6, R21, 0x2, R6 ;  /* 0x000000021506a825 */ /* 0x008fe200078e0006 */
[----:B------:R-:W-:-:S11]  /*03b0*/  PRMT R17, RZ, 0x7610, R17 ;  /* 0x00007610ff117816 */ /* 0x000fd60000000011 */
[----:B------:R-:W1:Y:S01]  /*03c0*/  @!P0 LDC.64 R2, c[0x0][0x388] ;  /* 0x0000e200ff028b82 */ /* 0x000e620000000a00 */
[--C-:B0-----:R-:W-:Y:S01]  /*03d0*/  @!P6 IMAD.WIDE.U32 R20, R27, 0x2, R4.reuse ;  /* 0x000000021b14e825 */ /* 0x101fe200078e0004 */
[----:B------:R-:W-:Y:S02]  /*03e0*/  PRMT R5, RZ, 0x7610, R5 ;  /* 0x00007610ff057816 */ /* 0x000fe40000000005 */
[----:B------:R-:W-:Y:S02]  /*03f0*/  PRMT R4, RZ, 0x7610, R4 ;  /* 0x00007610ff047816 */ /* 0x000fe40000000004 */
[----:B------:R-:W-:Y:S01]  /*0400*/  PRMT R0, RZ, 0x7610, R0 ;  /* 0x00007610ff007816 */ /* 0x000fe20000000000 */
[----:B------:R0:W5:Y:S01]  /*0410*/  @!P6 LDG.E.U16 R17, desc[UR4][R20.64] ;  /* 0x000000041411e981 */ /* 0x000162000c1e1500 */
[----:B------:R-:W-:-:S03]  /*0420*/  VIADD R23, R11, 0x100 ;  /* 0x000001000b177836 */ /* 0x000fc60000000000 */
[----:B------:R2:W5:Y:S04]  /*0430*/  @!P2 LDG.E.U16 R5, desc[UR4][R6.64] ;  /* 0x000000040605a981 */ /* 0x000568000c1e1500 */
[----:B------:R3:W5:Y:S01]  /*0440*/  @!P1 LDG.E.U16 R4, desc[UR4][R18.64] ;  /* 0x0000000412049981 */ /* 0x000762000c1e1500 */
[C---:B0-----:R-:W-:Y:S01]  /*0450*/  VIADD R21, R11.reuse, 0x280 ;  /* 0x000002800b157836 */ /* 0x041fe20000000000 */
[----:B------:R-:W-:Y:S02]  /*0460*/  BSSY.RECONVERGENT B0, `(.L_x_11912) ;  /* 0x0000015000007945 */ /* 0x000fe40003800200 */
[----:B------:R0:W5:Y:S01]  /*0470*/  @!P4 LDG.E.U16 R0, desc[UR4][R24.64] ;  /* 0x000000041800c981 */ /* 0x000162000c1e1500 */
[C---:B--2---:R-:W-:Y:S02]  /*0480*/  VIADD R7, R11.reuse, 0x180 ;  /* 0x000001800b077836 */ /* 0x044fe40000000000 */
[----:B---3--:R-:W-:-:S03]  /*0490*/  VIADD R19, R11, 0x200 ;  /* 0x000002000b137836 */ /* 0x008fc60000000000 */
[-C--:B------:R-:W-:Y:S01]  /*04a0*/  ISETP.GE.U32.AND P2, PT, R7, R14.reuse, PT ;  /* 0x0000000e0700720c */ /* 0x080fe20003f46070 */
[----:B------:R-:W-:Y:S01]  /*04b0*/  VIADD R7, R11, 0x300 ;  /* 0x000003000b077836 */ /* 0x000fe20000000000 */
[-C--:B------:R-:W-:Y:S02]  /*04c0*/  ISETP.GE.U32.AND P1, PT, R23, R14.reuse, PT ;  /* 0x0000000e1700720c */ /* 0x080fe40003f26070 */
[-C--:B------:R-:W-:Y:S01]  /*04d0*/  ISETP.GE.U32.AND P3, PT, R19, R14.reuse, PT ;  /* 0x0000000e1300720c */ /* 0x080fe20003f66070 */
[----:B------:R-:W-:Y:S01]  /*04e0*/  VIADD R19, R11, 0x80 ;  /* 0x000000800b137836 */ /* 0x000fe20000000000 */
[----:B------:R-:W-:Y:S01]  /*04f0*/  ISETP.GE.U32.AND P4, PT, R21, R14, PT ;  /* 0x0000000e1500720c */ /* 0x000fe20003f86070 */
[----:B0-----:R-:W-:-:S12]  /*0500*/  @P0 BRA `(.L_x_11913) ;  /* 0x0000000000280947 */ /* 0x001fd80003800000 */
        /* <DEDUP_REMOVED lines=10> */
.L_x_11913:
[----:B------:R-:W-:Y:S05]  /*05b0*/  BSYNC.RECONVERGENT B0 ;  /* 0x0000000000007941 */ /* 0x000fea0003800200 */
.L_x_11912:
[-C--:B------:R-:W-:Y:S01]  /*05c0*/  ISETP.GE.U32.AND P6, PT, R19, R14.reuse, PT ;  /* 0x0000000e1300720c */ /* 0x080fe20003fc6070 */
[----:B------:R-:W-:Y:S01]  /*05d0*/  BSSY.RECONVERGENT B0, `(.L_x_11914) ;  /* 0x000000e000007945 */ /* 0x000fe20003800200 */
[----:B------:R-:W-:Y:S01]  /*05e0*/  ISETP.GE.U32.AND P5, PT, R7, R14, PT ;  /* 0x0000000e0700720c */ /* 0x000fe20003fa6070 */
[----:B------:R-:W-:-:S10]  /*05f0*/  VIADD R7, R11, 0x380 ;  /* 0x000003800b077836 */ /* 0x000fd40000000000 */
        /* <DEDUP_REMOVED lines=11> */
.L_x_11915:
[----:B------:R-:W-:Y:S05]  /*06b0*/  BSYNC.RECONVERGENT B0 ;  /* 0x0000000000007941 */ /* 0x000fea0003800200 */
.L_x_11914:
[----:B------:R-:W-:Y:S01]  /*06c0*/  ISETP.GE.U32.AND P6, PT, R7, R14, PT ;  /* 0x0000000e0700720c */ /* 0x000fe20003fc6070 */
[----:B------:R-:W-:Y:S01]  /*06d0*/  @!P0 IMAD.IADD R7, R16, 0x1, R11 ;  /* 0x0000000110078824 */ /* 0x000fe200078e020b */
[----:B------:R-:W-:Y:S03]  /*06e0*/  BSSY.RECONVERGENT B0, `(.L_x_11916) ;  /* 0x000000d000007945 */ /* 0x000fe60003800200 */
[----:B-1----:R-:W-:Y:S01]  /*06f0*/  @!P0 IMAD.WIDE.U32 R2, R7, 0x2, R2 ;  /* 0x0000000207028825 */ /* 0x002fe200078e0002 */
[----:B------:R-:W-:Y:S07]  /*0700*/  @P1 BRA `(.L_x_11917) ;  /* 0x0000000000281947 */ /* 0x000fee0003800000 */
        /* <DEDUP_REMOVED lines=10> */
.L_x_11917:
[----:B------:R-:W-:Y:S05]  /*07b0*/  BSYNC.RECONVERGENT B0 ;  /* 0x0000000000007941 */ /* 0x000fea0003800200 */
.L_x_11916:
[----:B------:R-:W-:Y:S04]  /*07c0*/  BSSY.RECONVERGENT B0, `(.L_x_11918) ;  /* 0x000000c000007945 */ /* 0x000fe80003800200 */
[----:B------:R-:W-:Y:S05]  /*07d0*/  @P2 BRA `(.L_x_11919) ;  /* 0x0000000000282947 */ /* 0x000fea0003800000 */
[----:B-----5:R-:W-:Y:S02]  /*07e0*/  IMAD.U32 R10, R12, 0x10000, RZ ;  /* 0x000100000c0a7824 */ /* 0x020fe400078e00ff */
[----:B------:R-:W-:-:S03]  /*07f0*/  IMAD.U32 R6, RZ, RZ, UR7 ;  /* 0x00000007ff067e24 */ /* 0x000fc6000f8e00ff */
[----:B------:R-:W-:-:S13]  /*0800*/  FSETP.NAN.FTZ.AND P1, PT, R10, R10, PT ;  /* 0x0000000a0a00720b */ /* 0x000fda0003f38000 */
[----:B------:R-:W-:Y:S05]  /*0810*/  @P1 BRA `(.L_x_11919) ;  /* 0x0000000000181947 */ /* 0x000fea0003800000 */
[C---:B------:R-:W-:Y:S01]  /*0820*/  IMAD.U32 R7, R0.reuse, 0x10000, RZ ;  /* 0x0001000000077824 */ /* 0x040fe200078e00ff */
[----:B------:R-:W-:-:S04]  /*0830*/  PRMT R6, R0, 0x7610, R6 ;  /* 0x0000761000067816 */ /* 0x000fc80000000006 */
[----:B------:R-:W-:-:S13]  /*0840*/  FSETP.NAN.FTZ.AND P1, PT, R7, R7, PT ;  /* 0x000000070700720b */ /* 0x000fda0003f38000 */
[----:B------:R-:W-:-:S04]  /*0850*/  @!P1 FMNMX.FTZ R7, R10, R7, PT ;  /* 0x000000070a079209 */ /* 0x000fc80003810000 */
[----:B------:R-:W-:-:S04]  /*0860*/  @!P1 F2FP.BF16.F32.PACK_AB R7, RZ, R7 ;  /* 0x00000007ff07923e */ /* 0x000fc800000010ff */
[----:B------:R-:W-:-:S07]  /*0870*/  @!P1 PRMT R6, R7, 0x7610, R6 ;  /* 0x0000761007069816 */ /* 0x000fce0000000006 */
.L_x_11919:
[----:B------:R-:W-:Y:S05]  /*0880*/  BSYNC.RECONVERGENT B0 ;  /* 0x0000000000007941 */ /* 0x000fea0003800200 */
.L_x_11918:
        /* <DEDUP_REMOVED lines=12> */
.L_x_11921:
[----:B------:R-:W-:Y:S05]  /*0950*/  BSYNC.RECONVERGENT B0 ;  /* 0x0000000000007941 */ /* 0x000fea0003800200 */
.L_x_11920:
        /* <DEDUP_REMOVED lines=12> */
.L_x_11923:
[----:B------:R-:W-:Y:S05]  /*0a20*/  BSYNC.RECONVERGENT B0 ;  /* 0x0000000000007941 */ /* 0x000fea0003800200 */
.L_x_11922:
        /* <DEDUP_REMOVED lines=12> */
.L_x_11925:
[----:B------:R-:W-:Y:S05]  /*0af0*/  BSYNC.RECONVERGENT B0 ;  /* 0x0000000000007941 */ /* 0x000fea0003800200 */
.L_x_11924:
[----:B------:R-:W-:Y:S04]  /*0b00*/  BSSY.RECONVERGENT B0, `(.L_x_11926) ;  /* 0x000000b000007945 */ /* 0x000fe80003800200 */
[----:B------:R-:W-:Y:S05]  /*0b10*/  @P6 BRA `(.L_x_11927) ;  /* 0x0000000000246947 */ /* 0x000fea0003800000 */
[----:B-----5:R-:W-:-:S05]  /*0b20*/  IMAD.U32 R13, R12, 0x10000, RZ ;  /* 0x000100000c0d7824 */ /* 0x020fca00078e00ff */
        /* <DEDUP_REMOVED lines=8> */
.L_x_11927:
[----:B------:R-:W-:Y:S05]  /*0bb0*/  BSYNC.RECONVERGENT B0 ;  /* 0x0000000000007941 */ /* 0x000fea0003800200 */
.L_x_11926:
[----:B------:R-:W-:Y:S01]  /*0bc0*/  @!P0 IMAD.MOV.U32 R11, RZ, RZ, R19 ;  /* 0x000000ffff0b8224 */ /* 0x000fe200078e0013 */
[----:B------:R0:W-:Y:S01]  /*0bd0*/  @!P0 STG.E.U16 desc[UR4][R2.64], R21 ;  /* 0x0000001502008986 */ /* 0x0001e2000c101504 */
[----:B------:R-:W-:Y:S04]  /*0be0*/  BSSY.RECONVERGENT B0, `(.L_x_11928) ;  /* 0x000002d000007945 */ /* 0x000fe80003800200 */
[----:B------:R-:W-:Y:S01]  /*0bf0*/  BSSY.RELIABLE B1, `(.L_x_11929) ;  /* 0x0000025000017945 */ /* 0x000fe20003800100 */
[----:B------:R-:W-:-:S13]  /*0c00*/  ISETP.GE.U32.AND P0, PT, R11, R14, PT ;  /* 0x0000000e0b00720c */ /* 0x000fda0003f06070 */
[----:B0-----:R-:W-:Y:S05]  /*0c10*/  @P0 BRA `(.L_x_11930) ;  /* 0x0000000000300947 */ /* 0x001fea0003800000 */
[----:B------:R-:W0:Y:S01]  /*0c20*/  LDC.64 R2, c[0x0][0x388] ;  /* 0x0000e200ff027b82 */ /* 0x000e220000000a00 */
[----:B-----5:R-:W-:Y:S02]  /*0c30*/  IMAD.IADD R13, R16, 0x1, R11 ;  /* 0x00000001100d7824 */ /* 0x020fe400078e020b */
        /* <DEDUP_REMOVED lines=10> */
.L_x_11930:
[----:B------:R-:W-:-:S13]  /*0ce0*/  ISETP.GE.U32.AND P0, PT, R11, R14, PT ;  /* 0x0000000e0b00720c */ /* 0x000fda0003f06070 */
[----:B------:R-:W-:Y:S05]  /*0cf0*/  @P0 BRA `(.L_x_11932) ;  /* 0x0000000000300947 */ /* 0x000fea0003800000 */
[----:B0-----:R-:W0:Y:S01]  /*0d00*/  LDC.64 R2, c[0x0][0x388] ;  /* 0x0000e200ff027b82 */ /* 0x001e220000000a00 */
[----:B------:R-:W-:Y:S02]  /*0d10*/  IMAD.IADD R9, R16, 0x1, R11 ;  /* 0x0000000110097824 */ /* 0x000fe400078e020b */
[----:B------:R-:W-:Y:S02]  /*0d20*/  VIADD R11, R11, 0x80 ;  /* 0x000000800b0b7836 */ /* 0x000fe40000000000 */
[----:B0-----:R-:W-:-:S05]  /*0d30*/  IMAD.WIDE.U32 R2, R9, 0x2, R2 ;  /* 0x0000000209027825 */ /* 0x001fca00078e0002 */
[----:B------:R1:W-:Y:S02]  /*0d40*/  STG.E.U16 desc[UR4][R2.64], R6 ;  /* 0x0000000602007986 */ /* 0x0003e4000c101504 */
.L_x_11931:
[----:B------:R-:W-:-:S13]  /*0d50*/  ISETP.GE.U32.AND P0, PT, R11, R14, PT ;  /* 0x0000000e0b00720c */ /* 0x000fda0003f06070 */
[----:B------:R-:W-:Y:S05]  /*0d60*/  @P0 BRA `(.L_x_11933) ;  /* 0x0000000000340947 */ /* 0x000fea0003800000 */
[----:B01----:R-:W0:Y:S01]  /*0d70*/  LDC.64 R2, c[0x0][0x388] ;  /* 0x0000e200ff027b82 */ /* 0x003e220000000a00 */
[----:B------:R-:W-:Y:S02]  /*0d80*/  IMAD.IADD R9, R16, 0x1, R11 ;  /* 0x0000000110097824 */ /* 0x000fe400078e020b */
[----:B------:R-:W-:Y:S02]  /*0d90*/  VIADD R11, R11, 0x80 ;  /* 0x000000800b0b7836 */ /* 0x000fe40000000000 */
[----:B0-----:R-:W-:-:S05]  /*0da0*/  IMAD.WIDE.U32 R2, R9, 0x2, R2 ;  /* 0x0000000209027825 */ /* 0x001fca00078e0002 */
[----:B-----5:R1:W-:Y:S02]  /*0db0*/  STG.E.U16 desc[UR4][R2.64], R0 ;  /* 0x0000000002007986 */ /* 0x0203e4000c101504 */
.L_x_11932:
        /* <DEDUP_REMOVED lines=8> */
.L_x_11933:
[----:B------:R-:W-:Y:S05]  /*0e40*/  BSYNC.RELIABLE B1 ;  /* 0x0000000000017941 */ /* 0x000fea0003800100 */
.L_x_11929:
[----:B------:R-:W-:-:S13]  /*0e50*/  ISETP.GE.U32.AND P0, PT, R11, R14, PT ;  /* 0x0000000e0b00720c */ /* 0x000fda0003f06070 */
[----:B012---:R-:W0:Y:S01]  /*0e60*/  @!P0 LDC.64 R2, c[0x0][0x388] ;  /* 0x0000e200ff028b82 */ /* 0x007e220000000a00 */
[----:B------:R-:W-:Y:S02]  /*0e70*/  @!P0 IMAD.IADD R7, R16, 0x1, R11 ;  /* 0x0000000110078824 */ /* 0x000fe400078e020b */
[----:B------:R-:W-:Y:S02]  /*0e80*/  @!P0 VIADD R11, R11, 0x80 ;  /* 0x000000800b0b8836 */ /* 0x000fe40000000000 */
[----:B0-----:R-:W-:-:S05]  /*0e90*/  @!P0 IMAD.WIDE.U32 R2, R7, 0x2, R2 ;  /* 0x0000000207028825 */ /* 0x001fca00078e0002 */
[----:B-----5:R2:W-:Y:S02]  /*0ea0*/  @!P0 STG.E.U16 desc[UR4][R2.64], R5 ;  /* 0x0000000502008986 */ /* 0x0205e4000c101504 */
.L_x_11934:
[----:B------:R-:W-:Y:S05]  /*0eb0*/  BSYNC.RECONVERGENT B0 ;  /* 0x0000000000007941 */ /* 0x000fea0003800200 */
.L_x_11928:
        /* <DEDUP_REMOVED lines=8> */
.L_x_11911:
[----:B------:R-:W0:Y:S01]  /*0f40*/  S2R R13, SR_TID.X ;  /* 0x00000000000d7919 */ /* 0x000e220000002100 */
[----:B------:R-:W1:Y:S01]  /*0f50*/  LDC.64 R2, c[0x0][0x388] ;  /* 0x0000e200ff027b82 */ /* 0x000e620000000a00 */
[----:B------:R-:W-:Y:S02]  /*0f60*/  IMAD.U32 R0, R12, 0x10000, RZ ;  /* 0x000100000c007824 */ /* 0x000fe400078e00ff */
[----:B------:R-:W-:Y:S02]  /*0f70*/  IMAD.U32 R5, RZ, RZ, UR7 ;  /* 0x00000007ff057e24 */ /* 0x000fe4000f8e00ff */
[----:B------:R-:W-:Y:S01]  /*0f80*/  IMAD.U32 R8, RZ, RZ, UR7 ;  /* 0x00000007ff087e24 */ /* 0x000fe2000f8e00ff */
[----:B------:R-:W-:Y:S01]  /*0f90*/  FSETP.NAN.FTZ.AND P0, PT, R0, R0, PT ;  /* 0x000000000000720b */ /* 0x000fe20003f18000 */
[----:B------:R-:W-:Y:S02]  /*0fa0*/  IMAD.U32 R9, RZ, RZ, UR7 ;  /* 0x00000007ff097e24 */ /* 0x000fe4000f8e00ff */
[----:B------:R-:W-:-:S02]  /*0fb0*/  IMAD.U32 R4, RZ, RZ, UR7 ;  /* 0x00000007ff047e24 */ /* 0x000fc4000f8e00ff */
[----:B------:R-:W-:Y:S02]  /*0fc0*/  IMAD.U32 R7, RZ, RZ, UR7 ;  /* 0x00000007ff077e24 */ /* 0x000fe4000f8e00ff */
[----:B------:R-:W-:Y:S02]  /*0fd0*/  IMAD.U32 R6, RZ, RZ, UR7 ;  /* 0x00000007ff067e24 */ /* 0x000fe4000f8e00ff */
[----:B------:R-:W-:Y:S02]  /*0fe0*/  IMAD.U32 R11, RZ, RZ, UR7 ;  /* 0x00000007ff0b7e24 */ /* 0x000fe4000f8e00ff */
[----:B-1----:R-:W-:-:S04]  /*0ff0*/  IMAD.WIDE.U32 R2, R16, 0x2, R2 ;  /* 0x0000000210027825 */ /* 0x002fc800078e0002 */
[----:B0-----:R-:W-:Y:S01]  /*1000*/  IMAD.WIDE.U32 R2, R13, 0x4, R2 ;  /* 0x000000040d027825 */ /* 0x001fe200078e0002 */
[----:B------:R-:W-:Y:S06]  /*1010*/  @P0 BRA `(.L_x_11935) ;  /* 0x0000000000e00947 */ /* 0x000fec0003800000 */
[----:B------:R-:W0:Y:S02]  /*1020*/  LDC.64 R4, c[0x0][0x390] ;  /* 0x0000e400ff047b82 */ /* 0x000e240000000a00 */
[----:B0-----:R-:W-:-:S04]  /*1030*/  IMAD.WIDE.U32 R16, R16, 0x2, R4 ;  /* 0x0000000210107825 */ /* 0x001fc800078e0004 */
[----:B------:R-:W-:-:S05]  /*1040*/  IMAD.WIDE.U32 R16, R13, 0x4, R16 ;  /* 0x000000040d107825 */ /* 0x000fca00078e0010 */
[----:B------:R-:W2:Y:S04]  /*1050*/  LDG.E R6, desc[UR4][R16.64] ;  /* 0x0000000410067981 */ /* 0x000ea8000c1e1900 */
[----:B------:R-:W3:Y:S04]  /*1060*/  LDG.E R4, desc[UR4][R16.64+0x200] ;  /* 0x0002000410047981 */ /* 0x000ee8000c1e1900 */
[----:B------:R-:W4:Y:S04]  /*1070*/  LDG.E R8, desc[UR4][R16.64+0x400] ;  /* 0x0004000410087981 */ /* 0x000f28000c1e1900 */
[----:B------:R0:W5:Y:S01]  /*1080*/  LDG.E R12, desc[UR4][R16.64+0x600] ;  /* 0x00060004100c7981 */ /* 0x000162000c1e1900 */
[C---:B--2---:R-:W-:Y:S01]  /*1090*/  IMAD.U32 R5, R6.reuse, 0x10000, RZ ;  /* 0x0001000006057824 */ /* 0x044fe200078e00ff */
[----:B------:R-:W-:-:S02]  /*10a0*/  PRMT R11, R6, 0x7610, R11 ;  /* 0x00007610060b7816 */ /* 0x000fc4000000000b */
[----:B------:R-:W-:Y:S02]  /*10b0*/  PRMT R6, R6, 0x7632, R6 ;  /* 0x0000763206067816 */ /* 0x000fe40000000006 */
[----:B------:R-:W-:Y:S02]  /*10c0*/  FSETP.NAN.FTZ.AND P0, PT, R5, R5, PT ;  /* 0x000000050500720b */ /* 0x000fe40003f18000 */
[----:B---3--:R-:W-:Y:S01]  /*10d0*/  PRMT R7, R4, 0x7610, R7 ;  /* 0x0000761004077816 */ /* 0x008fe20000000007 */
[----:B------:R-:W-:Y:S01]  /*10e0*/  IMAD.U32 R13, R6, 0x10000, RZ ;  /* 0x00010000060d7824 */ /* 0x000fe200078e00ff */
[----:B------:R-:W-:Y:S02]  /*10f0*/  PRMT R4, R4, 0x7632, R4 ;  /* 0x0000763204047816 */ /* 0x000fe40000000004 */
[C---:B----4-:R-:W-:Y:S01]  /*1100*/  PRMT R9, R8.reuse, 0x7610, R9 ;  /* 0x0000761008097816 */ /* 0x050fe20000000009 */
[----:B0-----:R-:W-:Y:S01]  /*1110*/  IMAD.U32 R17, R7, 0x10000, RZ ;  /* 0x0001000007117824 */ /* 0x001fe200078e00ff */
[----:B------:R-:W-:Y:S01]  /*1120*/  PRMT R8, R8, 0x7632, R8 ;  /* 0x0000763208087816 */ /* 0x000fe20000000008 */
[----:B------:R-:W-:Y:S01]  /*1130*/  IMAD.U32 R19, R4, 0x10000, RZ ;  /* 0x0001000004137824 */ /* 0x000fe200078e00ff */
[----:B-----5:R-:W-:Y:S01]  /*1140*/  PRMT R15, R12, 0x7632, R15 ;  /* 0x000076320c0f7816 */ /* 0x020fe2000000000f */
[----:B------:R-:W-:Y:S01]  /*1150*/  IMAD.U32 R21, R9, 0x10000, RZ ;  /* 0x0001000009157824 */ /* 0x000fe200078e00ff */
[----:B------:R-:W-:Y:S01]  /*1160*/  FSETP.NAN.FTZ.AND P1, PT, R17, R17, PT ;  /* 0x000000111100720b */ /* 0x000fe20003f38000 */
[----:B------:R-:W-:Y:S01]  /*1170*/  IMAD.U32 R23, R8, 0x10000, RZ ;  /* 0x0001000008177824 */ /* 0x000fe200078e00ff */
[----:B------:R-:W-:Y:S01]  /*1180*/  @!P0 FMNMX.FTZ R5, R0, R5, PT ;  /* 0x0000000500058209 */ /* 0x000fe20003810000 */
[----:B------:R-:W-:Y:S01]  /*1190*/  IMAD.U32 R15, R15, 0x10000, RZ ;  /* 0x000100000f0f7824 */ /* 0x000fe200078e00ff */
[----:B------:R-:W-:-:S02]  /*11a0*/  FSETP.NAN.FTZ.AND P2, PT, R19, R19, PT ;  /* 0x000000131300720b */ /* 0x000fc40003f58000 */
[----:B------:R-:W-:Y:S02]  /*11b0*/  @!P0 F2FP.BF16.F32.PACK_AB R5, RZ, R5 ;  /* 0x00000005ff05823e */ /* 0x000fe400000010ff */
[----:B------:R-:W-:Y:S02]  /*11c0*/  FSETP.NAN.FTZ.AND P3, PT, R21, R21, PT ;  /* 0x000000151500720b */ /* 0x000fe40003f78000 */
[----:B------:R-:W-:Y:S02]  /*11d0*/  @!P0 PRMT R11, R5, 0x7610, R11 ;  /* 0x00007610050b8816 */ /* 0x000fe4000000000b */
[----:B------:R-:W-:Y:S02]  /*11e0*/  FSETP.NAN.FTZ.AND P0, PT, R13, R13, PT ;  /* 0x0000000d0d00720b */ /* 0x000fe40003f18000 */
[----:B------:R-:W-:Y:S02]  /*11f0*/  PRMT R5, R12, 0x7610, R5 ;  /* 0x000076100c057816 */ /* 0x000fe40000000005 */
[----:B------:R-:W-:-:S02]  /*1200*/  FSETP.NAN.FTZ.AND P4, PT, R23, R23, PT ;  /* 0x000000171700720b */ /* 0x000fc40003f98000 */
[----:B------:R-:W-:Y:S01]  /*1210*/  FSETP.NAN.FTZ.AND P6, PT, R15, R15, PT ;  /* 0x0000000f0f00720b */ /* 0x000fe20003fd8000 */
[----:B------:R-:W-:Y:S01]  /*1220*/  IMAD.U32 R25, R5, 0x10000, RZ ;  /* 0x0001000005197824 */ /* 0x000fe200078e00ff */
[----:B------:R-:W-:Y:S02]  /*1230*/  @!P2 FMNMX.FTZ R14, R0, R19, PT ;  /* 0x00000013000ea209 */ /* 0x000fe40003810000 */
[----:B------:R-:W-:Y:S02]  /*1240*/  PRMT R12, R12, 0x7632, R12 ;  /* 0x000076320c0c7816 */ /* 0x000fe4000000000c */
[----:B------:R-:W-:Y:S02]  /*1250*/  FSETP.NAN.FTZ.AND P5, PT, R25, R25, PT ;  /* 0x000000191900720b */ /* 0x000fe40003fb8000 */
[C---:B------:R-:W-:Y:S02]  /*1260*/  @!P0 FMNMX.FTZ R10, R0.reuse, R13, PT ;  /* 0x0000000d000a8209 */ /* 0x040fe40003810000 */
[----:B------:R-:W-:-:S02]  /*1270*/  @!P1 FMNMX.FTZ R13, R0, R17, PT ;  /* 0x00000011000d9209 */ /* 0x000fc40003810000 */
[----:B------:R-:W-:Y:S02]  /*1280*/  @!P0 F2FP.BF16.F32.PACK_AB R10, RZ, R10 ;  /* 0x0000000aff0a823e */ /* 0x000fe400000010ff */
[----:B------:R-:W-:Y:S02]  /*1290*/  @!P1 F2FP.BF16.F32.PACK_AB R13, RZ, R13 ;  /* 0x0000000dff0d923e */ /* 0x000fe400000010ff */
[----:B------:R-:W-:Y:S02]  /*12a0*/  @!P2 F2FP.BF16.F32.PACK_AB R14, RZ, R14 ;  /* 0x0000000eff0ea23e */ /* 0x000fe400000010ff */
[----:B------:R-:W-:Y:S02]  /*12b0*/  @!P0 PRMT R6, R10, 0x7610, R6 ;  /* 0x000076100a068816 */ /* 0x000fe40000000006 */
[----:B------:R-:W-:Y:S02]  /*12c0*/  @!P1 PRMT R7, R13, 0x7610, R7 ;  /* 0x000076100d079816 */ /* 0x000fe40000000007 */
[----:B------:R-:W-:-:S02]  /*12d0*/  @!P2 PRMT R4, R14, 0x7610, R4 ;  /* 0x000076100e04a816 */ /* 0x000fc40000000004 */
[C---:B------:R-:W-:Y:S02]  /*12e0*/  @!P3 FMNMX.FTZ R10, R0.reuse, R21, PT ;  /* 0x00000015000ab209 */ /* 0x040fe40003810000 */
[C---:B------:R-:W-:Y:S02]  /*12f0*/  @!P4 FMNMX.FTZ R13, R0.reuse, R23, PT ;  /* 0x00000017000dc209 */ /* 0x040fe40003810000 */
[C---:B------:R-:W-:Y:S02]  /*1300*/  @!P5 FMNMX.FTZ R14, R0.reuse, R25, PT ;  /* 0x00000019000ed209 */ /* 0x040fe40003810000 */
[----:B------:R-:W-:Y:S02]  /*1310*/  @!P6 FMNMX.FTZ R0, R0, R15, PT ;  /* 0x0000000f0000e209 */ /* 0x000fe40003810000 */
[----:B------:R-:W-:Y:S02]  /*1320*/  @!P3 F2FP.BF16.F32.PACK_AB R10, RZ, R10 ;  /* 0x0000000aff0ab23e */ /* 0x000fe400000010ff */
[----:B------:R-:W-:-:S02]  /*1330*/  @!P4 F2FP.BF16.F32.PACK_AB R13, RZ, R13 ;  /* 0x0000000dff0dc23e */ /* 0x000fc400000010ff */
[----:B------:R-:W-:Y:S02]  /*1340*/  @!P5 F2FP.BF16.F32.PACK_AB R14, RZ, R14 ;  /* 0x0000000eff0ed23e */ /* 0x000fe400000010ff */
[----:B------:R-:W-:Y:S02]  /*1350*/  @!P6 F2FP.BF16.F32.PACK_AB R0, RZ, R0 ;  /* 0x00000000ff00e23e */ /* 0x000fe400000010ff */
[----:B------:R-:W-:Y:S02]  /*1360*/  @!P3 PRMT R9, R10, 0x7610, R9 ;  /* 0x000076100a09b816 */ /* 0x000fe40000000009 */
[----:B------:R-:W-:Y:S02]  /*1370*/  @!P4 PRMT R8, R13, 0x7610, R8 ;  /* 0x000076100d08c816 */ /* 0x000fe40000000008 */
[----:B------:R-:W-:Y:S02]  /*1380*/  @!P5 PRMT R5, R14, 0x7610, R5 ;  /* 0x000076100e05d816 */ /* 0x000fe40000000005 */
[----:B------:R-:W-:-:S07]  /*1390*/  @!P6 PRMT R12, R0, 0x7610, R12 ;  /* 0x00007610000ce816 */ /* 0x000fce000000000c */
.L_x_11935:
[----:B------:R-:W-:Y:S02]  /*13a0*/  PRMT R11, R11, 0x5410, R6 ;  /* 0x000054100b0b7816 */ /* 0x000fe40000000006 */
[----:B------:R-:W-:Y:S02]  /*13b0*/  PRMT R7, R7, 0x5410, R4 ;  /* 0x0000541007077816 */ /* 0x000fe40000000004 */
[----:B------:R-:W-:Y:S01]  /*13c0*/  PRMT R9, R9, 0x5410, R8 ;  /* 0x0000541009097816 */ /* 0x000fe20000000008 */
[----:B------:R-:W-:Y:S01]  /*13d0*/  STG.E desc[UR4][R2.64], R11 ;  /* 0x0000000b02007986 */ /* 0x000fe2000c101904 */
[----:B------:R-:W-:-:S03]  /*13e0*/  PRMT R5, R5, 0x5410, R12 ;  /* 0x0000541005057816 */ /* 0x000fc6000000000c */
[----:B------:R-:W-:Y:S04]  /*13f0*/  STG.E desc[UR4][R2.64+0x200], R7 ;  /* 0x0002000702007986 */ /* 0x000fe8000c101904 */
[----:B------:R-:W-:Y:S04]  /*1400*/  STG.E desc[UR4][R2.64+0x400], R9 ;  /* 0x0004000902007986 */ /* 0x000fe8000c101904 */
[----:B------:R-:W-:Y:S01]  /*1410*/  STG.E desc[UR4][R2.64+0x600], R5 ;  /* 0x0006000502007986 */ /* 0x000fe2000c101904 */
[----:B------:R-:W-:Y:S05]  /*1420*/  EXIT ;  /* 0x000000000000794d */ /* 0x000fea0003800000 */
.L_x_11936:
        /* <DEDUP_REMOVED lines=13> */
.L_x_40978:


//--------------------- .text._ZN2at6native29vectorized_elementwise_kernelILi4ENS0_13AUnaryFunctorIN3c108BFloat16ES4_S4_ZZZNS0_19minimum_kernel_cudaERNS_18TensorIteratorBaseEENKUlvE0_clEvENKUlvE2_clEvEUlS4_S4_E_EESt5arrayIPcLm2EEEEviT0_T1_ --------------------------
	.section	.text._ZN2at6native29vectorized_elementwise_kernelILi4ENS0_13AUnaryFunctorIN3c108BFloat16ES4_S4_ZZZNS0_19minimum_kernel_cudaERNS_18TensorIteratorBaseEENKUlvE0_clEvENKUlvE2_clEvEUlS4_S4_E_EESt5arrayIPcLm2EEEEviT0_T1_,"ax",@progbits
	.align	128
        .global         _ZN2at6native29vectorized_elementwise_kernelILi4ENS0_13AUnaryFunctorIN3c108BFloat16ES4_S4_ZZZNS0_19minimum_kernel_cudaERNS_18TensorIteratorBaseEENKUlvE0_clEvENKUlvE2_clEvEUlS4_S4_E_EESt5arrayIPcLm2EEEEviT0_T1_
        .type           _ZN2at6native29vectorized_elementwise_kernelILi4ENS0_13AUnaryFunctorIN3c108BFloat16ES4_S4_ZZZNS0_19minimum_kernel_cudaERNS_18TensorIteratorBaseEENKUlvE0_clEvENKUlvE2_clEvEUlS4_S4_E_EESt5arrayIPcLm2EEEEviT0_T1_,@function
        .size           _ZN2at6native29vectorized_elementwise_kernelILi4ENS0_13AUnaryFunctorIN3c108BFloat16ES4_S4_ZZZNS0_19minimum_kernel_cudaERNS_18TensorIteratorBaseEENKUlvE0_clEvENKUlvE2_clEvEUlS4_S4_E_EESt5arrayIPcLm2EEEEviT0_T1_,(.L_x_40979 - _ZN2at6native29vectorized_elementwise_kernelILi4ENS0_13AUnaryFunctorIN3c108BFloat16ES4_S4_ZZZNS0_19minimum_kernel_cudaERNS_18TensorIteratorBaseEENKUlvE0_clEvENKUlvE2_clEvEUlS4_S4_E_EESt5arrayIPcLm2EEEEviT0_T1_)
        .other          _ZN2at6native29vectorized_elementwise_kernelILi4ENS0_13AUnaryFunctorIN3c108BFloat16ES4_S4_ZZZNS0_19minimum_kernel_cudaERNS_18TensorIteratorBaseEENKUlvE0_clEvENKUlvE2_clEvEUlS4_S4_E_EESt5arrayIPcLm2EEEEviT0_T1_,@"STO_CUDA_ENTRY STV_DEFAULT"
_ZN2at6native29vectorized_elementwise_kernelILi4ENS0_13AUnaryFunctorIN3c108BFloat16ES4_S4_ZZZNS0_19minimum_kernel_cudaERNS_18TensorIteratorBaseEENKUlvE0_clEvENKUlvE2_clEvEUlS4_S4_E_EESt5arrayIPcLm2EEEEviT0_T1_:
.text._ZN2at6native29vectorized_elementwise_kernelILi4ENS0_13AUnaryFunctorIN3c108BFloat16ES4_S4_ZZZNS0_19minimum_kernel_cudaERNS_18TensorIteratorBaseEENKUlvE0_clEvENKUlvE2_clEvEUlS4_S4_E_EESt5arrayIPcLm2EEEEviT0_T1_:
        /* <DEDUP_REMOVED lines=91> */
.L_x_11939:
[----:B------:R-:W-:Y:S05]  /*05b0*/  BSYNC.RECONVERGENT B0 ;  /* 0x0000000000007941 */ /* 0x000fea0003800200 */
.L_x_11938:
        /* <DEDUP_REMOVED lines=15> */
.L_x_11941:
[----:B------:R-:W-:Y:S05]  /*06b0*/  BSYNC.RECONVERGENT B0 ;  /* 0x0000000000007941 */ /* 0x000fea0003800200 */
.L_x_11940:
        /* <DEDUP_REMOVED lines=15> */
.L_x_11943:
[----:B------:R-:W-:Y:S05]  /*07b0*/  BSYNC.RECONVERGENT B0 ;  /* 0x0000000000007941 */ /* 0x000fea0003800200 */
.L_x_11942:
        /* <DEDUP_REMOVED lines=12> */
.L_x_11945:
[----:B------:R-:W-:Y:S05]  /*0880*/  BSYNC.RECONVERGENT B0 ;  /* 0x0000000000007941 */ /* 0x000fea0003800200 */
.L_x_11944:
        /* <DEDUP_REMOVED lines=12> */
.L_x_11947:
[----:B------:R-:W-:Y:S05]  /*0950*/  BSYNC.RECONVERGENT B0 ;  /* 0x0000000000007941 */ /* 0x000fea0003800200 */
.L_x_11946:
        /* <DEDUP_REMOVED lines=12> */
.L_x_11949:
[----:B------:R-:W-:Y:S05]  /*0a20*/  BSYNC.RECONVERGENT B0 ;  /* 0x0000000000007941 */ /* 0x000fea0003800200 */
.L_x_11948:
        /* <DEDUP_REMOVED lines=12> */
.L_x_11951:
[----:B------:R-:W-:Y:S05]  /*0af0*/  BSYNC.RECONVERGENT B0 ;  /* 0x0000000000007941 */ /* 0x000fea0003800200 */
.L_x_11950:
        /* <DEDUP_REMOVED lines=11> */
.L_x_11953:
[----:B------:R-:W-:Y:S05]  /*0bb0*/  BSYNC.RECONVERGENT B0 ;  /* 0x0000000000007941 */ /* 0x000fea0003800200 */
.L_x_11952:
        /* <DEDUP_REMOVED lines=18> */
.L_x_11956:
[----:B------:R-:W-:-:S13]  /*0ce0*/  ISETP.GE.U32.AND P0, PT, R11, R14, PT ;  /* 0x0000000e0b00720c */ /* 0x000fda0003f06070 */
[----:B------:R-:W-:Y:S05]  /*0cf0*/  @P0 BRA `(.L_x_11958) ;  /* 0x0000000000300947 */ /* 0x000fea0003800000 */
[----:B0-----:R-:W0:Y:S01]  /*0d00*/  LDC.64 R2, c[0x0][0x388] ;  /* 0x0000e200ff027b82 */ /* 0x001e220000000a00 */
[----:B------:R-:W-:Y:S02]  /*0d10*/  IMAD.IADD R9, R16, 0x1, R11 ;  /* 0x0000000110097824 */ /* 0x000fe400078e020b */
[----:B------:R-:W-:Y:S02]  /*0d20*/  VIADD R11, R11, 0x80 ;  /* 0x000000800b0b7836 */ /* 0x000fe40000000000 */
[----:B0-----:R-:W-:-:S05]  /*0d30*/  IMAD.WIDE.U32 R2, R9, 0x2, R2 ;  /* 0x0000000209027825 */ /* 0x001fca00078e0002 */
[----:B------:R1:W-:Y:S02]  /*0d40*/  STG.E.U16 desc[UR4][R2.64], R6 ;  /* 0x0000000602007986 */ /* 0x0003e4000c101504 */
.L_x_11957:
[----:B------:R-:W-:-:S13]  /*0d50*/  ISETP.GE.U32.AND P0, PT, R11, R14, PT ;  /* 0x0000000e0b00720c */ /* 0x000fda0003f06070 */
[----:B------:R-:W-:Y:S05]  /*0d60*/  @P0 BRA `(.L_x_11959) ;  /* 0x0000000000340947 */ /* 0x000fea0003800000 */
[----:B01----:R-:W0:Y:S01]  /*0d70*/  LDC.64 R2, c[0x0][0x388] ;  /* 0x0000e200ff027b82 */ /* 0x003e220000000a00 */
[----:B------:R-:W-:Y:S02]  /*0d80*/  IMAD.IADD R9, R16, 0x1, R11 ;  /* 0x0000000110097824 */ /* 0x000fe400078e020b */
[----:B------:R-:W-:Y:S02]  /*0d90*/  VIADD R11, R11, 0x80 ;  /* 0x000000800b0b7836 */ /* 0x000fe40000000000 */
[----:B0-----:R-:W-:-:S05]  /*0da0*/  IMAD.WIDE.U32 R2, R9, 0x2, R2 ;  /* 0x0000000209027825 */ /* 0x001fca00078e0002 */
[----:B-----5:R1:W-:Y:S02]  /*0db0*/  STG.E.U16 desc[UR4][R2.64], R0 ;  /* 0x0000000002007986 */ /* 0x0203e4000c101504 */
.L_x_11958:
        /* <DEDUP_REMOVED lines=8> */
.L_x_11959:
[----:B------:R-:W-:Y:S05]  /*0e40*/  BSYNC.RELIABLE B1 ;  /* 0x0000000000017941 */ /* 0x000fea0003800100 */
.L_x_11955:
[----:B------:R-:W-:-:S13]  /*0e50*/  ISETP.GE.U32.AND P0, PT, R11, R14, PT ;  /* 0x0000000e0b00720c */ /* 0x000fda0003f06070 */
[----:B012---:R-:W0:Y:S01]  /*0e60*/  @!P0 LDC.64 R2, c[0x0][0x388] ;  /* 0x0000e200ff028b82 */ /* 0x007e220000000a00 */
[----:B------:R-:W-:Y:S02]  /*0e70*/  @!P0 IMAD.IADD R7, R16, 0x1, R11 ;  /* 0x0000000110078824 */ /* 0x000fe400078e020b */
[----:B------:R-:W-:Y:S02]  /*0e80*/  @!P0 VIADD R11, R11, 0x80 ;  /* 0x000000800b0b8836 */ /* 0x000fe40000000000 */
[----:B0-----:R-:W-:-:S05]  /*0e90*/  @!P0 IMAD.WIDE.U32 R2, R7, 0x2, R2 ;  /* 0x0000000207028825 */ /* 0x001fca00078e0002 */
[----:B-----5:R2:W-:Y:S02]  /*0ea0*/  @!P0 STG.E.U16 desc[UR4][R2.64], R5 ;  /* 0x0000000502008986 */ /* 0x0205e4000c101504 */
.L_x_11960:
[----:B------:R-:W-:Y:S05]  /*0eb0*/  BSYNC.RECONVERGENT B0 ;  /* 0x0000000000007941 */ /* 0x000fea0003800200 */
.L_x_11954:
        /* <DEDUP_REMOVED lines=8> */
.L_x_11937:
        /* <DEDUP_REMOVED lines=17> */
[----:B------:R-:W2:Y:S04]  /*1050*/  LDG.E.64 R8, desc[UR4][R16.64] ;  /* 0x0000000410087981 */ /* 0x000ea8000c1e1b00 */
[----:B------:R-:W3:Y:S01]  /*1060*/  LDG.E.64 R4, desc[UR4][R16.64+0x400] ;  /* 0x0004000410047981 */ /* 0x000ee2000c1e1b00 */
[C---:B--2---:R-:W-:Y:S01]  /*1070*/  IMAD.U32 R7, R8.reuse, 0x10000, RZ ;  /* 0x0001000008077824 */ /* 0x044fe200078e00ff */
[C---:B------:R-:W-:Y:S02]  /*1080*/  PRMT R11, R8.reuse, 0x7610, R11 ;  /* 0x00007610080b7816 */ /* 0x040fe4000000000b */
[----:B------:R-:W-:Y:S01]  /*1090*/  PRMT R8, R8, 0x7632, R8 ;  /* 0x0000763208087816 */ /* 0x000fe20000000008 */
[----:B---3--:R-:W-:Y:S01]  /*10a0*/  IMAD.U32 R25, R5, 0x10000, RZ ;  /* 0x0001000005197824 */ /* 0x008fe200078e00ff */
[----:B------:R-:W-:-:S02]  /*10b0*/  FSETP.NAN.FTZ.AND P0, PT, R7, R7, PT ;  /* 0x000000070700720b */ /* 0x000fc40003f18000 */
[----:B------:R-:W-:Y:S01]  /*10c0*/  PRMT R6, R9, 0x7632, R6 ;  /* 0x0000763209067816 */ /* 0x000fe20000000006 */
[----:B------:R-:W-:Y:S01]  /*10d0*/  IMAD.U32 R13, R8, 0x10000, RZ ;  /* 0x00010000080d7824 */ /* 0x000fe200078e00ff */
[----:B------:R-:W-:Y:S02]  /*10e0*/  PRMT R15, R5, 0x7632, R15 ;  /* 0x00007632050f7816 */ /* 0x000fe4000000000f */
[----:B------:R-:W-:Y:S01]  /*10f0*/  FSETP.NAN.FTZ.AND P5, PT, R25, R25, PT ;  /* 0x000000191900720b */ /* 0x000fe20003fb8000 */
[----:B------:R-:W-:Y:S02]  /*1100*/  IMAD.U32 R19, R6, 0x10000, RZ ;  /* 0x0001000006137824 */ /* 0x000fe400078e00ff */
[----:B------:R-:W-:-:S03]  /*1110*/  IMAD.U32 R15, R15, 0x10000, RZ ;  /* 0x000100000f0f7824 */ /* 0x000fc600078e00ff */
[----:B------:R-:W-:Y:S02]  /*1120*/  FSETP.NAN.FTZ.AND P2, PT, R19, R19, PT ;  /* 0x000000131300720b */ /* 0x000fe40003f58000 */
[C---:B------:R-:W-:Y:S02]  /*1130*/  @!P0 FMNMX.FTZ R7, R0.reuse, R7, PT ;  /* 0x0000000700078209 */ /* 0x040fe40003810000 */
[----:B------:R-:W-:Y:S02]  /*1140*/  FSETP.NAN.FTZ.AND P6, PT, R15, R15, PT ;  /* 0x0000000f0f00720b */ /* 0x000fe40003fd8000 */
[----:B------:R-:W-:Y:S02]  /*1150*/  @!P0 F2FP.BF16.F32.PACK_AB R7, RZ, R7 ;  /* 0x00000007ff07823e */ /* 0x000fe400000010ff */
[----:B------:R-:W-:Y:S02]  /*1160*/  @!P5 FMNMX.FTZ R14, R0, R25, PT ;  /* 0x00000019000ed209 */ /* 0x000fe40003810000 */
[----:B------:R-:W-:-:S02]  /*1170*/  @!P0 PRMT R11, R7, 0x7610, R11 ;  /* 0x00007610070b8816 */ /* 0x000fc4000000000b */
[----:B------:R-:W-:Y:S02]  /*1180*/  PRMT R7, R9, 0x7610, R7 ;  /* 0x0000761009077816 */ /* 0x000fe40000000007 */
[C---:B------:R-:W-:Y:S02]  /*1190*/  PRMT R9, R4.reuse, 0x7610, R9 ;  /* 0x0000761004097816 */ /* 0x040fe40000000009 */
[----:B------:R-:W-:Y:S01]  /*11a0*/  PRMT R4, R4, 0x7632, R4 ;  /* 0x0000763204047816 */ /* 0x000fe20000000004 */
[----:B------:R-:W-:Y:S01]  /*11b0*/  IMAD.U32 R17, R7, 0x10000, RZ ;  /* 0x0001000007117824 */ /* 0x000fe200078e00ff */
[----:B------:R-:W-:Y:S01]  /*11c0*/  FSETP.NAN.FTZ.AND P0, PT, R13, R13, PT ;  /* 0x0000000d0d00720b */ /* 0x000fe20003f18000 */
[----:B------:R-:W-:Y:S01]  /*11d0*/  IMAD.U32 R21, R9, 0x10000, RZ ;  /* 0x0001000009157824 */ /* 0x000fe200078e00ff */
[----:B------:R-:W-:Y:S01]  /*11e0*/  @!P5 F2FP.BF16.F32.PACK_AB R14, RZ, R14 ;  /* 0x0000000eff0ed23e */ /* 0x000fe200000010ff */
[----:B------:R-:W-:Y:S01]  /*11f0*/  IMAD.U32 R23, R4, 0x10000, RZ ;  /* 0x0001000004177824 */ /* 0x000fe200078e00ff */
[----:B------:R-:W-:-:S02]  /*1200*/  FSETP.NAN.FTZ.AND P1, PT, R17, R17, PT ;  /* 0x000000111100720b */ /* 0x000fc40003f38000 */
[----:B------:R-:W-:Y:S02]  /*1210*/  FSETP.NAN.FTZ.AND P3, PT, R21, R21, PT ;  /* 0x000000151500720b */ /* 0x000fe40003f78000 */
[----:B------:R-:W-:-:S05]  /*1220*/  FSETP.NAN.FTZ.AND P4, PT, R23, R23, PT ;  /* 0x000000171700720b */ /* 0x000fca0003f98000 */
[C---:B------:R-:W-:Y:S02]  /*1230*/  @!P0 FMNMX.FTZ R10, R0.reuse, R13, PT ;  /* 0x0000000d000a8209 */ /* 0x040fe40003810000 */
[C---:B------:R-:W-:Y:S02]  /*1240*/  @!P2 FMNMX.FTZ R13, R0.reuse, R19, PT ;  /* 0x00000013000da209 */ /* 0x040fe40003810000 */
[----:B------:R-:W-:Y:S02]  /*1250*/  @!P0 F2FP.BF16.F32.PACK_AB R10, RZ, R10 ;  /* 0x0000000aff0a823e */ /* 0x000fe400000010ff */
[----:B------:R-:W-:Y:S02]  /*1260*/  @!P2 F2FP.BF16.F32.PACK_AB R13, RZ, R13 ;  /* 0x0000000dff0da23e */ /* 0x000fe400000010ff */
[----:B------:R-:W-:Y:S02]  /*1270*/  @!P1 FMNMX.FTZ R12, R0, R17, PT ;  /* 0x00000011000c9209 */ /* 0x000fe40003810000 */
[----:B------:R-:W-:-:S02]  /*1280*/  @!P0 PRMT R8, R10, 0x7610, R8 ;  /* 0x000076100a088816 */ /* 0x000fc40000000008 */
[----:B------:R-:W-:Y:S02]  /*1290*/  @!P2 PRMT R6, R13, 0x7610, R6 ;  /* 0x000076100d06a816 */ /* 0x000fe40000000006 */
[----:B------:R-:W-:Y:S02]  /*12a0*/  @!P1 F2FP.BF16.F32.PACK_AB R12, RZ, R12 ;  /* 0x0000000cff0c923e */ /* 0x000fe400000010ff */
[C---:B------:R-:W-:Y:S02]  /*12b0*/  @!P3 FMNMX.FTZ R10, R0.reuse, R21, PT ;  /* 0x00000015000ab209 */ /* 0x040fe40003810000 */
[C---:B------:R-:W-:Y:S02]  /*12c0*/  @!P4 FMNMX.FTZ R13, R0.reuse, R23, PT ;  /* 0x00000017000dc209 */ /* 0x040fe40003810000 */
[----:B------:R-:W-:Y:S02]  /*12d0*/  @!P6 FMNMX.FTZ R0, R0, R15, PT ;  /* 0x0000000f0000e209 */ /* 0x000fe40003810000 */
[----:B------:R-:W-:-:S02]  /*12e0*/  @!P1 PRMT R7, R12, 0x7610, R7 ;  /* 0x000076100c079816 */ /* 0x000fc40000000007 */
[----:B------:R-:W-:Y:S02]  /*12f0*/  PRMT R12, R5, 0x7632, R12 ;  /* 0x00007632050c7816 */ /* 0x000fe4000000000c */
[----:B------:R-:W-:Y:S02]  /*1300*/  @!P3 F2FP.BF16.F32.PACK_AB R10, RZ, R10 ;  /* 0x0000000aff0ab23e */ /* 0x000fe400000010ff */
[----:B------:R-:W-:Y:S02]  /*1310*/  @!P4 F2FP.BF16.F32.PACK_AB R13, RZ, R13 ;  /* 0x0000000dff0dc23e */ /* 0x000fe400000010ff */
[----:B------:R-:W-:Y:S02]  /*1320*/  @!P6 F2FP.BF16.F32.PACK_AB R0, RZ, R0 ;  /* 0x00000000ff00e23e */ /* 0x000fe400000010ff */
[----:B------:R-:W-:Y:S02]  /*1330*/  @!P3 PRMT R9, R10, 0x7610, R9 ;  /* 0x000076100a09b816 */ /* 0x000fe40000000009 */
[----:B------:R-:W-:-:S02]  /*1340*/  @!P4 PRMT R4, R13, 0x7610, R4 ;  /* 0x000076100d04c816 */ /* 0x000fc40000000004 */
[----:B------:R-:W-:Y:S02]  /*1350*/  @!P5 PRMT R5, R14, 0x7610, R5 ;  /* 0x000076100e05d816 */ /* 0x000fe40000000005 */
[----:B------:R-:W-:-:S07]  /*1360*/  @!P6 PRMT R12, R0, 0x7610, R12 ;  /* 0x00007610000ce816 */ /* 0x000fce000000000c */
.L_x_11961:
[----:B------:R-:W-:Y:S02]  /*1370*/  PRMT R10, R11, 0x5410, R8 ;  /* 0x000054100b0a7816 */ /* 0x000fe40000000008 */
[----:B------:R-:W-:Y:S02]  /*1380*/  PRMT R11, R7, 0x5410, R6 ;  /* 0x00005410070b7816 */ /* 0x000fe40000000006 */
[----:B------:R-:W-:Y:S02]  /*1390*/  PRMT R4, R9, 0x5410, R4 ;  /* 0x0000541009047816 */ /* 0x000fe40000000004 */
[----:B------:R-:W-:Y:S01]  /*13a0*/  PRMT R5, R5, 0x5410, R12 ;  /* 0x0000541005057816 */ /* 0x000fe2000000000c */
[----:B------:R-:W-:Y:S04]  /*13b0*/  STG.E.64 desc[UR4][R2.64], R10 ;  /* 0x0000000a02007986 */ /* 0x000fe8000c101b04 */
[----:B------:R-:W-:Y:S01]  /*13c0*/  STG.E.64 desc[UR4][R2.64+0x400], R4 ;  /* 0x0004000402007986 */ /* 0x000fe2000c101b04 */
[----:B------:R-:W-:Y:S05]  /*13d0*/  EXIT ;  /* 0x000000000000794d */ /* 0x000fea0003800000 */
.L_x_11962:
        /* <DEDUP_REMOVED lines=10> */
.L_x_40979:


//--------------------- .text._ZN2at6native29vectorized_elementwise_kernelILi8ENS0_13AUnaryFunctorIN3c108BFloat16ES4_S4_ZZZNS0_19minimum_kernel_cudaERNS_18TensorIteratorBaseEENKUlvE0_clEvENKUlvE2_clEvEUlS4_S4_E_EESt5arrayIPcLm2EEEEviT0_T1_ --------------------------
	.section	.text._ZN2at6native29vectorized_elementwise_kernelILi8ENS0_13AUnaryFunctorIN3c108BFloat16ES4_S4_ZZZNS0_19minimum_kernel_cudaERNS_18TensorIteratorBaseEENKUlvE0_clEvENKUlvE2_clEvEUlS4_S4_E_EESt5arrayIPcLm2EEEEviT0_T1_,"ax",@progbits
	.align	128
        .global         _ZN2at6native29vectorized_elementwise_kernelILi8ENS0_13AUnaryFunctorIN3c108BFloat16ES4_S4_ZZZNS0_19minimum_kernel_cudaERNS_18TensorIteratorBaseEENKUlvE0_clEvENKUlvE2_clEvEUlS4_S4_E_EESt5arrayIPcLm2EEEEviT0_T1_
        .type           _ZN2at6native29vectorized_elementwise_kernelILi8ENS0_13AUnaryFunctorIN3c108BFloat16ES4_S4_ZZZNS0_19minimum_kernel_cudaERNS_18TensorIteratorBaseEENKUlvE0_clEvENKUlvE2_clEvEUlS4_S4_E_EESt5arrayIPcLm2EEEEviT0_T1_,@function
        .size           _ZN2at6native29vectorized_elementwise_kernelILi8ENS0_13AUnaryFunctorIN3c108BFloat16ES4_S4_ZZZNS0_19minimum_kernel_cudaERNS_18TensorIteratorBaseEENKUlvE0_clEvENKUlvE2_clEvEUlS4_S4_E_EESt5arrayIPcLm2EEEEviT0_T1_,(.L_x_40980 - _ZN2at6native29vectorized_elementwise_kernelILi8ENS0_13AUnaryFunctorIN3c108BFloat16ES4_S4_ZZZNS0_19minimum_kernel_cudaERNS_18TensorIteratorBaseEENKUlvE0_clEvENKUlvE2_clEvEUlS4_S4_E_EESt5arrayIPcLm2EEEEviT0_T1_)
        .other          _ZN2at6native29vectorized_elementwise_kernelILi8ENS0_13AUnaryFunctorIN3c108BFloat16ES4_S4_ZZZNS0_19minimum_kernel_cudaERNS_18TensorIteratorBaseEENKUlvE0_clEvENKUlvE2_clEvEUlS4_S4_E_EESt5arrayIPcLm2EEEEviT0_T1_,@"STO_CUDA_ENTRY STV_DEFAULT"
_ZN2at6native29vectorized_elementwise_kernelILi8ENS0_13AUnaryFunctorIN3c108BFloat16ES4_S4_ZZZNS0_19minimum_kernel_cudaERNS_18TensorIteratorBaseEENKUlvE0_clEvENKUlvE2_clEvEUlS4_S4_E_EESt5arrayIPcLm2EEEEviT0_T1_:
.text._ZN2at6native29vectorized_elementwise_kernelILi8ENS0_13AUnaryFunctorIN3c108BFloat16ES4_S4_ZZZNS0_19minimum_kernel_cudaERNS_18TensorIteratorBaseEENKUlvE0_clEvENKUlvE2_clEvEUlS4_S4_E_EESt5arrayIPcLm2EEEEviT0_T1_:
[----:B------:R-:W-:Y:S01]  /*0000*/  LDC R1, c[0x0][0x37c] ;  /* 0x0000df00ff017b82 */ /* 0x000fe20000000800 */
[----:B------:R-:W-:Y:S05]  /*0010*/  EXIT ;  /* 0x000000000000794d */ /* 0x000fea0003800000 */
.L_x_11963:
        /* <DEDUP_REMOVED lines=14> */
.L_x_40980:


//--------------------- .text._ZN2at6native18elementwise_kernelILi128ELi4EZNS0_15gpu_kernel_implINS0_13BinaryFunctorIN3c108BFloat16ES5_S5_ZZZNS0_19minimum_kernel_cudaERNS_18TensorIteratorBaseEENKUlvE0_clEvENKUlvE2_clEvEUlS5_S5_E_EEEEvS7_RKT_EUliE_EEviT1_ --------------------------
	.section	.text._ZN2at6native18elementwise_kernelILi128ELi4EZNS0_15gpu_kernel_implINS0_13BinaryFunctorIN3c108BFloat16ES5_S5_ZZZNS0_19minimum_kernel_cudaERNS_18TensorIteratorBaseEENKUlvE0_clEvENKUlvE2_clEvEUlS5_S5_E_EEEEvS7_RKT_EUliE_EEviT1_,"ax",@progbits
	.align	128
        .global         _ZN2at6native18elementwise_kernelILi128ELi4EZNS0_15gpu_kernel_implINS0_13BinaryFunctorIN3c108BFloat16ES5_S5_ZZZNS0_19minimum_kernel_cudaERNS_18TensorIteratorBaseEENKUlvE0_clEvENKUlvE2_clEvEUlS5_S5_E_EEEEvS7_RKT_EUliE_EEviT1_
        .type           _ZN2at6native18elementwise_kernelILi128ELi4EZNS0_15gpu_kernel_implINS0_13BinaryFunctorIN3c108BFloat16ES5_S5_ZZZNS0_19minimum_kernel_cudaERNS_18TensorIteratorBaseEENKUlvE0_clEvENKUlvE2_clEvEUlS5_S5_E_EEEEvS7_RKT_EUliE_EEviT1_,@function
        .size           _ZN2at6native18elementwise_kernelILi128ELi4EZNS0_15gpu_kernel_implINS0_13BinaryFunctorIN3c108BFloat16ES5_S5_ZZZNS0_19minimum_kernel_cudaERNS_18TensorIteratorBaseEENKUlvE0_clEvENKUlvE2_clEvEUlS5_S5_E_EEEEvS7_RKT_EUliE_EEviT1_,(.L_x_40981 - _ZN2at6native18elementwise_kernelILi128ELi4EZNS0_15gpu_kernel_implINS0_13BinaryFunctorIN3c108BFloat16ES5_S5_ZZZNS0_19minimum_kernel_cudaERNS_18TensorIteratorBaseEENKUlvE0_clEvENKUlvE2_clEvEUlS5_S5_E_EEEEvS7_RKT_EUliE_EEviT1_)
        .other          _ZN2at6native18elementwise_kernelILi128ELi4EZNS0_15gpu_kernel_implINS0_13BinaryFunctorIN3c108BFloat16ES5_S5_ZZZNS0_19minimum_kernel_cudaERNS_18TensorIteratorBaseEENKUlvE0_clEvENKUlvE2_clEvEUlS5_S5_E_EEEEvS7_RKT_EUliE_EEviT1_,@"STO_CUDA_ENTRY STV_DEFAULT"
_ZN2at6native18elementwise_kernelILi128ELi4EZNS0_15gpu_kernel_implINS0_13BinaryFunctorIN3c108BFloat16ES5_S5_ZZZNS0_19minimum_kernel_cudaERNS_18TensorIteratorBaseEENKUlvE0_clEvENKUlvE2_clEvEUlS5_S5_E_EEEEvS7_RKT_EUliE_EEviT1_:
.text._ZN2at6native18elementwise_kernelILi128ELi4EZNS0_15gpu_kernel_implINS0_13BinaryFunctorIN3c108BFloat16ES5_S5_ZZZNS0_19minimum_kernel_cudaERNS_18TensorIteratorBaseEENKUlvE0_clEvENKUlvE2_clEvEUlS5_S5_E_EEEEvS7_RKT_EUliE_EEviT1_:
        /* <DEDUP_REMOVED lines=371> */
.L_x_11966:
        /* <DEDUP_REMOVED lines=19> */
.L_x_11970:
[----:B------:R-:W2:Y:S02]  /*1860*/  LDG.E.U8 R2, desc[UR36][R2.64] ;  /* 0x0000002402027981 */ /* 0x000ea4000c1e1100 */
[----:B--2---:R-:W-:-:S04]  /*1870*/  I2FP.F32.U32 R0, R2 ;  /* 0x0000000200007245 */ /* 0x004fc80000201000 */
[----:B------:R-:W-:-:S04]  /*1880*/  F2FP.BF16.F32.PACK_AB R0, RZ, R0 ;  /* 0x00000000ff00723e */ /* 0x000fc800000010ff */
[----:B------:R-:W-:Y:S01]  /*1890*/  PRMT R19, R0, 0x7610, R19 ;  /* 0x0000761000137816 */ /* 0x000fe20000000013 */
[----:B------:R-:W-:Y:S06]  /*18a0*/  BRA `(.L_x_11972) ;  /* 0x0000000c00e07947 */ /* 0x000fec0003800000 */
.L_x_11969:
        /* <DEDUP_REMOVED lines=11> */
.L_x_11974:
[----:B------:R-:W2:Y:S02]  /*1960*/  LDG.E R2, desc[UR36][R2.64] ;  /* 0x0000002402027981 */ /* 0x000ea4000c1e1900 */
[----:B--2---:R-:W-:-:S04]  /*1970*/  I2FP.F32.S32 R0, R2 ;  /* 0x0000000200007245 */ /* 0x004fc80000201400 */
[----:B------:R-:W-:-:S04]  /*1980*/  F2FP.BF16.F32.PACK_AB R0, RZ, R0 ;  /* 0x00000000ff00723e */ /* 0x000fc800000010ff */
[----:B------:R-:W-:Y:S01]  /*1990*/  PRMT R19, R0, 0x7610, R19 ;  /* 0x0000761000137816 */ /* 0x000fe20000000013 */
[----:B------:R-:W-:Y:S06]  /*19a0*/  BRA `(.L_x_11972) ;  /* 0x0000000c00a07947 */ /* 0x000fec0003800000 */
.L_x_11973:
[----:B------:R-:W2:Y:S02]  /*19b0*/  LDG.E.U16 R2, desc[UR36][R2.64] ;  /* 0x0000002402027981 */ /* 0x000ea4000c1e1500 */
[----:B--2---:R-:W0:Y:S02]  /*19c0*/  I2F.S16 R0, R2 ;  /* 0x0000000200007306 */ /* 0x004e240000101400 */
[----:B0-----:R-:W-:-:S04]  /*19d0*/  F2FP.BF16.F32.PACK_AB R0, RZ, R0 ;  /* 0x00000000ff00723e */ /* 0x001fc800000010ff */
[----:B------:R-:W-:Y:S01]  /*19e0*/  PRMT R19, R0, 0x7610, R19 ;  /* 0x0000761000137816 */ /* 0x000fe20000000013 */
[----:B------:R-:W-:Y:S06]  /*19f0*/  BRA `(.L_x_11972) ;  /* 0x0000000c008c7947 */ /* 0x000fec0003800000 */
.L_x_11968:
        /* <DEDUP_REMOVED lines=9> */
.L_x_11976:
[----:B------:R-:W2:Y:S02]  /*1a90*/  LDG.E.U16 R0, desc[UR36][R2.64] ;  /* 0x0000002402007981 */ /* 0x000ea4000c1e1500 */
[----:B--2---:R-:W-:-:S05]  /*1aa0*/  HADD2.F32 R0, -RZ, R0.H0_H0 ;  /* 0x20000000ff007230 */ /* 0x004fca0000004100 */
[----:B------:R-:W-:-:S04]  /*1ab0*/  F2FP.BF16.F32.PACK_AB R0, RZ, R0 ;  /* 0x00000000ff00723e */ /* 0x000fc800000010ff */
[----:B------:R-:W-:Y:S01]  /*1ac0*/  PRMT R19, R0, 0x7610, R19 ;  /* 0x0000761000137816 */ /* 0x000fe20000000013 */
[----:B------:R-:W-:Y:S06]  /*1ad0*/  BRA `(.L_x_11972) ;  /* 0x0000000c00547947 */ /* 0x000fec0003800000 */
.L_x_11975:
        /* <DEDUP_REMOVED lines=9> */
.L_x_11978:
[----:B------:R-:W2:Y:S02]  /*1b70*/  LDG.E.U16 R2, desc[UR36][R2.64] ;  /* 0x0000002402027981 */ /* 0x000ea4000c1e1500 */
[----:B--2---:R-:W-:-:S05]  /*1b80*/  HADD2.F32 R0, -RZ, R2.H0_H0 ;  /* 0x20000002ff007230 */ /* 0x004fca0000004100 */
[----:B------:R-:W-:-:S04]  /*1b90*/  F2FP.BF16.F32.PACK_AB R0, RZ, R0 ;  /* 0x00000000ff00723e */ /* 0x000fc800000010ff */
[----:B------:R-:W-:Y:S01]  /*1ba0*/  PRMT R19, R0, 0x7610, R19 ;  /* 0x0000761000137816 */ /* 0x000fe20000000013 */
[----:B------:R-:W-:Y:S06]  /*1bb0*/  BRA `(.L_x_11972) ;  /* 0x0000000c001c7947 */ /* 0x000fec0003800000 */
.L_x_11977:
        /* <DEDUP_REMOVED lines=13> */
.L_x_11967:
        /* <DEDUP_REMOVED lines=14> */
.L_x_11981:
        /* <DEDUP_REMOVED lines=13> */
.L_x_11980:
        /* <DEDUP_REMOVED lines=27> */
.L_x_11983:
        /* <DEDUP_REMOVED lines=14> */
.L_x_11982:
[----:B------:R0:W5:Y:S01]  /*20d0*/  LDG.E.U16 R19, desc[UR36][R2.64] ;  /* 0x0000002402137981 */ /* 0x000162000c1e1500 */
[----:B------:R-:W-:Y:S05]  /*20e0*/  BRA `(.L_x_11972) ;  /* 0x0000000400d07947 */ /* 0x000fea0003800000 */
.L_x_11979:
        /* <DEDUP_REMOVED lines=13> */
.L_x_11986:
        /* <DEDUP_REMOVED lines=21> */
.L_x_11990:
[----:B------:R-:W-:Y:S05]  /*2310*/  BSYNC.RECONVERGENT B1 ;  /* 0x0000000000017941 */ /* 0x000fea0003800200 */
.L_x_11989:
[----:B------:R-:W-:Y:S01]  /*2320*/  IMAD.SHL.U32 R0, R0, 0x100000, RZ ;  /* 0x0010000000007824 */ /* 0x000fe200078e00ff */
[----:B------:R-:W-:-:S04]  /*2330*/  LEA R2, R2, 0x3b800000, 0x17 ;  /* 0x3b80000002027811 */ /* 0x000fc800078eb8ff */
[----:B------:R-:W-:-:S07]  /*2340*/  LOP3.LUT R0, R2, R0, R7, 0xfe, !PT ;  /* 0x0000000002007212 */ /* 0x000fce00078efe07 */
.L_x_11988:
[----:B------:R-:W-:Y:S05]  /*2350*/  BSYNC.RECONVERGENT B0 ;  /* 0x0000000000007941 */ /* 0x000fea0003800200 */
.L_x_11987:
[----:B------:R-:W-:-:S04]  /*2360*/  F2FP.BF16.F32.PACK_AB R0, RZ, R0 ;  /* 0x00000000ff00723e */ /* 0x000fc800000010ff */
[----:B------:R-:W-:Y:S01]  /*2370*/  PRMT R19, R0, 0x7610, R19 ;  /* 0x0000761000137816 */ /* 0x000fe20000000013 */
[----:B------:R-:W-:Y:S06]  /*2380*/  BRA `(.L_x_11972) ;  /* 0x0000000400287947 */ /* 0x000fec0003800000 */
.L_x_11985:
        /* <DEDUP_REMOVED lines=21> */
.L_x_11994:
[----:B------:R-:W-:Y:S05]  /*24e0*/  BSYNC.RECONVERGENT B1 ;  /* 0x0000000000017941 */ /* 0x000fea0003800200 */
.L_x_11993:
[----:B------:R-:W-:Y:S01]  /*24f0*/  IMAD.SHL.U32 R0, R0, 0x200000, RZ ;  /* 0x0020000000007824 */ /* 0x000fe200078e00ff */
[----:B------:R-:W-:-:S04]  /*2500*/  LEA R2, R2, 0x37800000, 0x17 ;  /* 0x3780000002027811 */ /* 0x000fc800078eb8ff */
[----:B------:R-:W-:-:S07]  /*2510*/  LOP3.LUT R0, R2, R0, R7, 0xfe, !PT ;  /* 0x0000000002007212 */ /* 0x000fce00078efe07 */
.L_x_11992:
[----:B------:R-:W-:Y:S05]  /*2520*/  BSYNC.RECONVERGENT B0 ;  /* 0x0000000000007941 */ /* 0x000fea0003800200 */
.L_x_11991:
[----:B------:R-:W-:-:S04]  /*2530*/  F2FP.BF16.F32.PACK_AB R0, RZ, R0 ;  /* 0x00000000ff00723e */ /* 0x000fc800000010ff */
[----:B------:R-:W-:Y:S01]  /*2540*/  PRMT R19, R0, 0x7610, R19 ;  /* 0x0000761000137816 */ /* 0x000fe20000000013 */
[----:B------:R-:W-:Y:S06]  /*2550*/  BRA `(.L_x_11972) ;  /* 0x0000000000b47947 */ /* 0x000fec0003800000 */
.L_x_11984:
[----:B------:R-:W-:-:S09]  /*2560*/  UISETP.NE.AND UP0, UPT, UR4, 0x1c, UPT ;  /* 0x0000001c0400788c */ /* 0x000fd2000bf05270 */
[----:B------:R-:W-:Y:S05]  /*2570*/  BRA.U !UP0, `(.L_x_11995) ;  /* 0x00000001089c7547 */ /* 0x000fea000b800000 */
[----:B------:R-:W-:-:S09]  /*2580*/  UISETP.NE.AND UP0, UPT, UR4, 0x1d, UPT ;  /* 0x0000001d0400788c */ /* 0x000fd2000bf05270 */
[----:B------:R-:W-:Y:S05]  /*2590*/  BRA.U !UP0, `(.L_x_11996) ;  /* 0x0000000108807547 */ /* 0x000fea000b800000 */
[----:B------:R-:W-:-:S09]  /*25a0*/  UISETP.NE.AND UP0, UPT, UR4, 0x2c, UPT ;  /* 0x0000002c0400788c */ /* 0x000fd2000bf05270 */
[----:B------:R-:W-:Y:S05]  /*25b0*/  BRA.U !UP0, `(.L_x_11997) ;  /* 0x0000000108487547 */ /* 0x000fea000b800000 */
.L_x_11971:
        /* <DEDUP_REMOVED lines=16> */
.L_x_11998:
[----:B------:R-:W-:Y:S01]  /*26c0*/  PRMT R19, RZ, 0x7610, R19 ;  /* 0x00007610ff137816 */ /* 0x000fe20000000013 */
[----:B------:R-:W-:Y:S06]  /*26d0*/  BRA `(.L_x_11972) ;  /* 0x0000000000547947 */ /* 0x000fec0003800000 */
.L_x_11997:
        /* <DEDUP_REMOVED lines=8> */
.L_x_12000:
[----:B------:R-:W-:Y:S05]  /*2760*/  BSYNC.RECONVERGENT B0 ;  /* 0x0000000000007941 */ /* 0x000fea0003800200 */
.L_x_11999:
[----:B------:R-:W-:-:S04]  /*2770*/  F2FP.BF16.F32.PACK_AB R0, RZ, R0 ;  /* 0x00000000ff00723e */ /* 0x000fc800000010ff */
[----:B------:R-:W-:Y:S01]  /*2780*/  PRMT R19, R0, 0x7610, R19 ;  /* 0x0000761000137816 */ /* 0x000fe20000000013 */
[----:B------:R-:W-:Y:S06]  /*2790*/  BRA `(.L_x_11972) ;  /* 0x0000000000247947 */ /* 0x000fec0003800000 */
.L_x_11996:
[----:B------:R-:W2:Y:S02]  /*27a0*/  LDG.E.64 R2, desc[UR36][R2.64] ;  /* 0x0000002402027981 */ /* 0x000ea4000c1e1b00 */
[----:B--2---:R-:W0:Y:S02]  /*27b0*/  I2F.U64 R0, R2 ;  /* 0x0000000200007312 */ /* 0x004e240000301000 */
[----:B0-----:R-:W-:-:S04]  /*27c0*/  F2FP.BF16.F32.PACK_AB R0, RZ, R0 ;  /* 0x00000000ff00723e */ /* 0x001fc800000010ff */
[----:B------:R-:W-:Y:S01]  /*27d0*/  PRMT R19, R0, 0x7610, R19 ;  /* 0x0000761000137816 */ /* 0x000fe20000000013 */
[----:B------:R-:W-:Y:S06]  /*27e0*/  BRA `(.L_x_11972) ;  /* 0x0000000000107947 */ /* 0x000fec0003800000 */
.L_x_11995:
[----:B------:R-:W2:Y:S02]  /*27f0*/  LDG.E R2, desc[UR36][R2.64] ;  /* 0x0000002402027981 */ /* 0x000ea4000c1e1900 */
[----:B--2---:R-:W-:-:S04]  /*2800*/  I2FP.F32.U32 R0, R2 ;  /* 0x0000000200007245 */ /* 0x004fc80000201000 */
[----:B------:R-:W-:-:S04]  /*2810*/  F2FP.BF16.F32.PACK_AB R0, RZ, R0 ;  /* 0x00000000ff00723e */ /* 0x000fc800000010ff */
[----:B------:R-:W-:-:S07]  /*2820*/  PRMT R19, R0, 0x7610, R19 ;  /* 0x0000761000137816 */ /* 0x000fce0000000013 */
.L_x_11972:
        /* <DEDUP_REMOVED lines=18> */
.L_x_12004:
[----:B------:R-:W2:Y:S02]  /*2950*/  LDG.E.U8 R2, desc[UR36][R2.64] ;  /* 0x0000002402027981 */ /* 0x000ea4000c1e1100 */
[----:B--2---:R-:W-:-:S04]  /*2960*/  I2FP.F32.U32 R0, R2 ;  /* 0x0000000200007245 */ /* 0x004fc80000201000 */
[----:B------:R-:W-:Y:S01]  /*2970*/  F2FP.BF16.F32.PACK_AB R0, RZ, R0 ;  /* 0x00000000ff00723e */ /* 0x000fe200000010ff */
[----:B------:R-:W-:Y:S06]  /*2980*/  BRA `(.L_x_12006) ;  /* 0x0000000c00a47947 */ /* 0x000fec0003800000 */
.L_x_12003:
        /* <DEDUP_REMOVED lines=10> */
.L_x_12008:
[----:B------:R-:W2:Y:S02]  /*2a30*/  LDG.E R2, desc[UR36][R2.64] ;  /* 0x0000002402027981 */ /* 0x000ea4000c1e1900 */
[----:B--2---:R-:W-:-:S04]  /*2a40*/  I2FP.F32.S32 R0, R2 ;  /* 0x0000000200007245 */ /* 0x004fc80000201400 */
[----:B------:R-:W-:Y:S01]  /*2a50*/  F2FP.BF16.F32.PACK_AB R0, RZ, R0 ;  /* 0x00000000ff00723e */ /* 0x000fe200000010ff */
[----:B------:R-:W-:Y:S06]  /*2a60*/  BRA `(.L_x_12006) ;  /* 0x0000000c006c7947 */ /* 0x000fec0003800000 */
.L_x_12007:
[----:B------:R-:W2:Y:S02]  /*2a70*/  LDG.E.U16 R2, desc[UR36][R2.64] ;  /* 0x0000002402027981 */ /* 0x000ea4000c1e1500 */
[----:B--2---:R-:W0:Y:S02]  /*2a80*/  I2F.S16 R0, R2 ;  /* 0x0000000200007306 */ /* 0x004e240000101400 */
[----:B0-----:R-:W-:Y:S01]  /*2a90*/  F2FP.BF16.F32.PACK_AB R0, RZ, R0 ;  /* 0x00000000ff00723e */ /* 0x001fe200000010ff */
[----:B------:R-:W-:Y:S06]  /*2aa0*/  BRA `(.L_x_12006) ;  /* 0x0000000c005c7947 */ /* 0x000fec0003800000 */
.L_x_12002:
        /* <DEDUP_REMOVED lines=9> */
.L_x_12010:
[----:B------:R-:W2:Y:S02]  /*2b40*/  LDG.E.U16 R0, desc[UR36][R2.64] ;  /* 0x0000002402007981 */ /* 0x000ea4000c1e1500 */
[----:B--2---:R-:W-:-:S05]  /*2b50*/  HADD2.F32 R0, -RZ, R0.H0_H0 ;  /* 0x20000000ff007230 */ /* 0x004fca0000004100 */
[----:B------:R-:W-:Y:S01]  /*2b60*/  F2FP.BF16.F32.PACK_AB R0, RZ, R0 ;  /* 0x00000000ff00723e */ /* 0x000fe200000010ff */
[----:B------:R-:W-:Y:S06]  /*2b70*/  BRA `(.L_x_12006) ;  /* 0x0000000c00287947 */ /* 0x000fec0003800000 */
.L_x_12009:
        /* <DEDUP_REMOVED lines=9> */
.L_x_12012:
[----:B------:R-:W2:Y:S02]  /*2c10*/  LDG.E.U16 R2, desc[UR36][R2.64] ;  /* 0x0000002402027981 */ /* 0x000ea4000c1e1500 */
[----:B--2---:R-:W-:-:S05]  /*2c20*/  HADD2.F32 R0, -RZ, R2.H0_H0 ;  /* 0x20000002ff007230 */ /* 0x004fca0000004100 */
[----:B------:R-:W-:Y:S01]  /*2c30*/  F2FP.BF16.F32.PACK_AB R0, RZ, R0 ;  /* 0x00000000ff00723e */ /* 0x000fe200000010ff */
[----:B------:R-:W-:Y:S06]  /*2c40*/  BRA `(.L_x_12006) ;  /* 0x0000000800f47947 */ /* 0x000fec0003800000 */
.L_x_12011:
        /* <DEDUP_REMOVED lines=12> */
.L_x_12001:
        /* <DEDUP_REMOVED lines=13> */
.L_x_12015:
        /* <DEDUP_REMOVED lines=12> */
.L_x_12014:
        /* <DEDUP_REMOVED lines=27> */
.L_x_12017:
        /* <DEDUP_REMOVED lines=13> */
.L_x_12016:
[----:B------:R0:W5:Y:S01]  /*3120*/  LDG.E.U16 R0, desc[UR36][R2.64] ;  /* 0x0000002402007981 */ /* 0x000162000c1e1500 */
[----:B------:R-:W-:Y:S05]  /*3130*/  BRA `(.L_x_12006) ;  /* 0x0000000400b87947 */ /* 0x000fea0003800000 */
.L_x_12013:
        /* <DEDUP_REMOVED lines=12> */
.L_x_12020:
        /* <DEDUP_REMOVED lines=21> */
.L_x_12024:
[----:B------:R-:W-:Y:S05]  /*3350*/  BSYNC.RECONVERGENT B1 ;  /* 0x0000000000017941 */ /* 0x000fea0003800200 */
.L_x_12023:
[----:B------:R-:W-:Y:S01]  /*3360*/  IMAD.SHL.U32 R0, R0, 0x100000, RZ ;  /* 0x0010000000007824 */ /* 0x000fe200078e00ff */
[----:B------:R-:W-:-:S04]  /*3370*/  LEA R2, R2, 0x3b800000, 0x17 ;  /* 0x3b80000002027811 */ /* 0x000fc800078eb8ff */
[----:B------:R-:W-:-:S07]  /*3380*/  LOP3.LUT R0, R2, R0, R7, 0xfe, !PT ;  /* 0x0000000002007212 */ /* 0x000fce00078efe07 */
.L_x_12022:
[----:B------:R-:W-:Y:S05]  /*3390*/  BSYNC.RECONVERGENT B0 ;  /* 0x0000000000007941 */ /* 0x000fea0003800200 */
.L_x_12021:
[----:B------:R-:W-:Y:S01]  /*33a0*/  F2FP.BF16.F32.PACK_AB R0, RZ, R0 ;  /* 0x00000000ff00723e */ /* 0x000fe200000010ff */
[----:B------:R-:W-:Y:S06]  /*33b0*/  BRA `(.L_x_12006) ;  /* 0x0000000400187947 */ /* 0x000fec0003800000 */
.L_x_12019:
        /* <DEDUP_REMOVED lines=21> */
.L_x_12028:
[----:B------:R-:W-:Y:S05]  /*3510*/  BSYNC.RECONVERGENT B1 ;  /* 0x0000000000017941 */ /* 0x000fea0003800200 */
.L_x_12027:
[----:B------:R-:W-:Y:S02]  /*3520*/  SHF.L.U32 R0, R0, 0x15, RZ ;  /* 0x0000001500007819 */ /* 0x000fe400000006ff */
[----:B------:R-:W-:-:S04]  /*3530*/  LEA R2, R2, 0x37800000, 0x17 ;  /* 0x3780000002027811 */ /* 0x000fc800078eb8ff */
[----:B------:R-:W-:-:S07]  /*3540*/  LOP3.LUT R0, R2, R0, R7, 0xfe, !PT ;  /* 0x0000000002007212 */ /* 0x000fce00078efe07 */
.L_x_12026:
[----:B------:R-:W-:Y:S05]  /*3550*/  BSYNC.RECONVERGENT B0 ;  /* 0x0000000000007941 */ /* 0x000fea0003800200 */
.L_x_12025:
[----:B------:R-:W-:Y:S01]  /*3560*/  F2FP.BF16.F32.PACK_AB R0, RZ, R0 ;  /* 0x00000000ff00723e */ /* 0x000fe200000010ff */
[----:B------:R-:W-:Y:S06]  /*3570*/  BRA `(.L_x_12006) ;  /* 0x0000000000a87947 */ /* 0x000fec0003800000 */
.L_x_12018:
[----:B------:R-:W-:-:S09]  /*3580*/  UISETP.NE.AND UP0, UPT, UR4, 0x1c, UPT ;  /* 0x0000001c0400788c */ /* 0x000fd2000bf05270 */
[----:B------:R-:W-:Y:S05]  /*3590*/  BRA.U !UP0, `(.L_x_12029) ;  /* 0x0000000108947547 */ /* 0x000fea000b800000 */
[----:B------:R-:W-:-:S09]  /*35a0*/  UISETP.NE.AND UP0, UPT, UR4, 0x1d, UPT ;  /* 0x0000001d0400788c */ /* 0x000fd2000bf05270 */
[----:B------:R-:W-:Y:S05]  /*35b0*/  BRA.U !UP0, `(.L_x_12030) ;  /* 0x00000001087c7547 */ /* 0x000fea000b800000 */
[----:B------:R-:W-:-:S09]  /*35c0*/  UISETP.NE.AND UP0, UPT, UR4, 0x2c, UPT ;  /* 0x0000002c0400788c */ /* 0x000fd2000bf05270 */
[----:B------:R-:W-:Y:S05]  /*35d0*/  BRA.U !UP0, `(.L_x_12031) ;  /* 0x0000000108487547 */ /* 0x000fea000b800000 */
.L_x_12005:
        /* <DEDUP_REMOVED lines=16> */
.L_x_12032:
[----:B------:R-:W-:Y:S01]  /*36e0*/  PRMT R0, RZ, 0x7610, R0 ;  /* 0x00007610ff007816 */ /* 0x000fe20000000000 */
[----:B------:R-:W-:Y:S06]  /*36f0*/  BRA `(.L_x_12006) ;  /* 0x0000000000487947 */ /* 0x000fec0003800000 */
.L_x_12031:
        /* <DEDUP_REMOVED lines=8> */
.L_x_12034:
[----:B------:R-:W-:Y:S05]  /*3780*/  BSYNC.RECONVERGENT B0 ;  /* 0x0000000000007941 */ /* 0x000fea0003800200 */
.L_x_12033:
[----:B------:R-:W-:Y:S01]  /*3790*/  F2FP.BF16.F32.PACK_AB R0, RZ, R0 ;  /* 0x00000000ff00723e */ /* 0x000fe200000010ff */
[----:B------:R-:W-:Y:S06]  /*37a0*/  BRA `(.L_x_12006) ;  /* 0x00000000001c7947 */ /* 0x000fec0003800000 */
.L_x_12030:
[----:B------:R-:W2:Y:S02]  /*37b0*/  LDG.E.64 R2, desc[UR36][R2.64] ;  /* 0x0000002402027981 */ /* 0x000ea4000c1e1b00 */
[----:B--2---:R-:W0:Y:S02]  /*37c0*/  I2F.U64 R0, R2 ;  /* 0x0000000200007312 */ /* 0x004e240000301000 */
[----:B0-----:R-:W-:Y:S01]  /*37d0*/  F2FP.BF16.F32.PACK_AB R0, RZ, R0 ;  /* 0x00000000ff00723e */ /* 0x001fe200000010ff */
[----:B------:R-:W-:Y:S06]  /*37e0*/  BRA `(.L_x_12006) ;  /* 0x00000000000c7947 */ /* 0x000fec0003800000 */
.L_x_12029:
[----:B------:R-:W2:Y:S02]  /*37f0*/  LDG.E R2, desc[UR36][R2.64] ;  /* 0x0000002402027981 */ /* 0x000ea4000c1e1900 */
[----:B--2---:R-:W-:-:S04]  /*3800*/  I2FP.F32.U32 R0, R2 ;  /* 0x0000000200007245 */ /* 0x004fc80000201000 */
[----:B------:R-:W-:-:S07]  /*3810*/  F2FP.BF16.F32.PACK_AB R0, RZ, R0 ;  /* 0x00000000ff00723e */ /* 0x000fce00000010ff */
.L_x_12006:
[----:B0----5:R-:W-:Y:S01]  /*3820*/  IMAD.U32 R2, R19, 0x10000, RZ ;  /* 0x0001000013027824 */ /* 0x021fe200078e00ff */
[----:B------:R-:W-:Y:S04]  /*3830*/  BSSY.RECONVERGENT B0, `(.L_x_12035) ;  /* 0x0000009000007945 */ /* 0x000fe80003800200 */
[----:B------:R-:W-:-:S13]  /*3840*/  FSETP.NAN.FTZ.AND P0, PT, R2, R2, PT ;  /* 0x000000020200720b */ /* 0x000fda0003f18000 */
[----:B------:R-:W-:Y:S05]  /*3850*/  @P0 BRA `(.L_x_12036) ;  /* 0x0000000000180947 */ /* 0x000fea0003800000 */
[C---:B------:R-:W-:Y:S02]  /*3860*/  SHF.L.U32 R3, R0.reuse, 0x10, RZ ;  /* 0x0000001000037819 */ /* 0x040fe400000006ff */
[----:B------:R-:W-:Y:S02]  /*3870*/  PRMT R19, R0, 0x7610, R19 ;  /* 0x0000761000137816 */ /* 0x000fe40000000013 */
[----:B------:R-:W-:-:S13]  /*3880*/  FSETP.NAN.FTZ.AND P0, PT, R3, R3, PT ;  /* 0x000000030300720b */ /* 0x000fda0003f18000 */
[----:B------:R-:W-:-:S04]  /*3890*/  @!P0 FMNMX.FTZ R2, R2, R3, PT ;  /* 0x0000000302028209 */ /* 0x000fc80003810000 */
[----:B------:R-:W-:-:S04]  /*38a0*/  @!P0 F2FP.BF16.F32.PACK_AB R2, RZ, R2 ;  /* 0x00000002ff02823e */ /* 0x000fc800000010ff */
[----:B------:R-:W-:-:S07]  /*38b0*/  @!P0 PRMT R19, R2, 0x7610, R19 ;  /* 0x0000761002138816 */ /* 0x000fce0000000013 */
.L_x_12036:
[----:B------:R-:W-:Y:S05]  /*38c0*/  BSYNC.RECONVERGENT B0 ;  /* 0x0000000000007941 */ /* 0x000fea0003800200 */
.L_x_12035:
        /* <DEDUP_REMOVED lines=18> */
.L_x_12040:
[----:B------:R-:W-:-:S06]  /*39f0*/  IMAD.U32 R5, R19, 0x10000, RZ ;  /* 0x0001000013057824 */ /* 0x000fcc00078e00ff */
[----:B------:R-:W0:Y:S02]  /*3a00*/  F2I.S64.TRUNC R4, R5 ;  /* 0x0000000500047311 */ /* 0x000e24000020d900 */
[----:B0-----:R0:W-:Y:S01]  /*3a10*/  STG.E.U8 desc[UR36][R2.64], R4 ;  /* 0x0000000402007986 */ /* 0x0011e2000c101124 */
[----:B------:R-:W-:Y:S05]  /*3a20*/  BRA `(.L_x_12042) ;  /* 0x0000000c00707947 */ /* 0x000fea0003800000 */
.L_x_12039:
        /* <DEDUP_REMOVED lines=10> */
.L_x_12044:
[----:B------:R-:W-:-:S06]  /*3ad0*/  IMAD.U32 R19, R19, 0x10000, RZ ;  /* 0x0001000013137824 */ /* 0x000fcc00078e00ff */
[----:B------:R-:W0:Y:S02]  /*3ae0*/  F2I.FTZ.TRUNC.NTZ R19, R19 ;  /* 0x0000001300137305 */ /* 0x000e24000021f100 */
[----:B0-----:R0:W-:Y:S01]  /*3af0*/  STG.E desc[UR36][R2.64], R19 ;  /* 0x0000001302007986 */ /* 0x0011e2000c101924 */
[----:B------:R-:W-:Y:S05]  /*3b00*/  BRA `(.L_x_12042) ;  /* 0x0000000c00387947 */ /* 0x000fea0003800000 */
.L_x_12043:
[----:B------:R-:W-:-:S06]  /*3b10*/  IMAD.U32 R19, R19, 0x10000, RZ ;  /* 0x0001000013137824 */ /* 0x000fcc00078e00ff */
[----:B------:R-:W0:Y:S02]  /*3b20*/  F2I.FTZ.TRUNC.NTZ R19, R19 ;  /* 0x0000001300137305 */ /* 0x000e24000021f100 */
[----:B0-----:R0:W-:Y:S01]  /*3b30*/  STG.E.U16 desc[UR36][R2.64], R19 ;  /* 0x0000001302007986 */ /* 0x0011e2000c101524 */
[----:B------:R-:W-:Y:S05]  /*3b40*/  BRA `(.L_x_12042) ;  /* 0x0000000c00287947 */ /* 0x000fea0003800000 */
.L_x_12038:
        /* <DEDUP_REMOVED lines=9> */
.L_x_12046:
[----:B------:R-:W-:-:S05]  /*3be0*/  IMAD.U32 R0, R19, 0x10000, RZ ;  /* 0x0001000013007824 */ /* 0x000fca00078e00ff */
[----:B------:R-:W-:-:S05]  /*3bf0*/  F2FP.F16.F32.PACK_AB R0, RZ, R0 ;  /* 0x00000000ff00723e */ /* 0x000fca00000000ff */
[----:B------:R0:W-:Y:S01]  /*3c00*/  STG.E.U16 desc[UR36][R2.64], R0 ;  /* 0x0000000002007986 */ /* 0x0001e2000c101524 */
[----:B------:R-:W-:Y:S05]  /*3c10*/  BRA `(.L_x_12042) ;  /* 0x0000000800f47947 */ /* 0x000fea0003800000 */
.L_x_12045:
        /* <DEDUP_REMOVED lines=10> */
.L_x_12048:
[----:B------:R-:W-:-:S05]  /*3cc0*/  IMAD.U32 R19, R19, 0x10000, RZ ;  /* 0x0001000013137824 */ /* 0x000fca00078e00ff */
[----:B------:R-:W-:-:S04]  /*3cd0*/  F2FP.F16.F32.PACK_AB R5, RZ, R19 ;  /* 0x00000013ff05723e */ /* 0x000fc800000000ff */
[----:B------:R-:W-:-:S05]  /*3ce0*/  PRMT R5, R5, 0x5410, RZ ;  /* 0x0000541005057816 */ /* 0x000fca00000000ff */
[----:B------:R0:W-:Y:S01]  /*3cf0*/  STG.E desc[UR36][R2.64], R5 ;  /* 0x0000000502007986 */ /* 0x0001e2000c101924 */
[----:B------:R-:W-:Y:S05]  /*3d00*/  BRA `(.L_x_12042) ;  /* 0x0000000800b87947 */ /* 0x000fea0003800000 */
.L_x_12047:
[----:B------:R-:W-:-:S04]  /*3d10*/  IMAD.U32 R4, R19, 0x10000, RZ ;  /* 0x0001000013047824 */ /* 0x000fc800078e00ff */
[----:B------:R-:W-:-:S06]  /*3d20*/  FMUL.FTZ R4, R4, 1 ;  /* 0x3f80000004047820 */ /* 0x000fcc0000410000 */
[----:B------:R-:W0:Y:S02]  /*3d30*/  F2F.F64.F32 R4, R4 ;  /* 0x0000000400047310 */ /* 0x000e240000201800 */
[----:B0-----:R0:W-:Y:S01]  /*3d40*/  STG.E.64 desc[UR36][R2.64], R4 ;  /* 0x0000000402007986 */ /* 0x0011e2000c101b24 */
[----:B------:R-:W-:Y:S05]  /*3d50*/  BRA `(.L_x_12042) ;  /* 0x0000000800a47947 */ /* 0x000fea0003800000 */
.L_x_12037:
        /* <DEDUP_REMOVED lines=13> */
.L_x_12051:
[----:B------:R-:W-:Y:S02]  /*3e30*/  SHF.L.U32 R19, R19, 0x10, RZ ;  /* 0x0000001013137819 */ /* 0x000fe400000006ff */
[----:B------:R-:W-:-:S03]  /*3e40*/  CS2R R6, SRZ ;  /* 0x0000000000067805 */ /* 0x000fc6000001ff00 */
[----:B------:R-:W-:-:S06]  /*3e50*/  FMUL.FTZ R4, R19, 1 ;  /* 0x3f80000013047820 */ /* 0x000fcc0000410000 */
[----:B------:R-:W0:Y:S02]  /*3e60*/  F2F.F64.F32 R4, R4 ;  /* 0x0000000400047310 */ /* 0x000e240000201800 */
[----:B0-----:R3:W-:Y:S01]  /*3e70*/  STG.E.128 desc[UR36][R2.64], R4 ;  /* 0x0000000402007986 */ /* 0x0017e2000c101d24 */
[----:B------:R-:W-:Y:S05]  /*3e80*/  BRA `(.L_x_12042) ;  /* 0x0000000800587947 */ /* 0x000fea0003800000 */
.L_x_12050:
        /* <DEDUP_REMOVED lines=19> */
.L_x_12055:
[----:B------:R-:W-:Y:S05]  /*3fc0*/  BSYNC.RECONVERGENT B0 ;  /* 0x0000000000007941 */ /* 0x000fea0003800200 */
.L_x_12054:
[----:B------:R-:W-:-:S05]  /*3fd0*/  LOP3.LUT R5, R0, 0x80, R5, 0xf8, !PT ;  /* 0x0000008000057812 */ /* 0x000fca00078ef805 */
[----:B------:R1:W-:Y:S01]  /*3fe0*/  STG.E.U8 desc[UR36][R2.64], R5 ;  /* 0x0000000502007986 */ /* 0x0003e2000c101124 */
[----:B------:R-:W-:Y:S05]  /*3ff0*/  BRA `(.L_x_12042) ;  /* 0x0000000400fc7947 */ /* 0x000fea0003800000 */
.L_x_12053:
        /* <DEDUP_REMOVED lines=15> */
.L_x_12057:
[----:B------:R-:W-:Y:S05]  /*40f0*/  BSYNC.RECONVERGENT B0 ;  /* 0x0000000000007941 */ /* 0x000fea0003800200 */
.L_x_12056:
[----:B------:R-:W-:-:S05]  /*4100*/  LOP3.LUT R5, R0, 0x80, R5, 0xf8, !PT ;  /* 0x0000008000057812 */ /* 0x000fca00078ef805 */
[----:B------:R2:W-:Y:S01]  /*4110*/  STG.E.U8 desc[UR36][R2.64], R5 ;  /* 0x0000000502007986 */ /* 0x0005e2000c101124 */
[----:B------:R-:W-:Y:S05]  /*4120*/  BRA `(.L_x_12042) ;  /* 0x0000000400b07947 */ /* 0x000fea0003800000 */
.L_x_12052:
[----:B------:R0:W-:Y:S01]  /*4130*/  STG.E.U16 desc[UR36][R2.64], R19 ;  /* 0x0000001302007986 */ /* 0x0001e2000c101524 */
[----:B------:R-:W-:Y:S05]  /*4140*/  BRA `(.L_x_12042) ;  /* 0x0000000400a87947 */ /* 0x000fea0003800000 */
.L_x_12049:
        /* <DEDUP_REMOVED lines=12> */
.L_x_12060:
[----:B------:R-:W-:Y:S01]  /*4210*/  IMAD.U32 R5, R19, 0x10000, RZ ;  /* 0x0001000013057824 */ /* 0x000fe200078e00ff */
        /* <DEDUP_REMOVED lines=12> */
.L_x_12063:
[----:B------:R-:W-:-:S04]  /*42e0*/  SHF.R.U32.HI R0, RZ, 0x14, R5 ;  /* 0x00000014ff007819 */ /* 0x000fc80000011605 */
[----:B------:R-:W-:-:S04]  /*42f0*/  LOP3.LUT R0, R0, 0x1, RZ, 0xc0, !PT ;  /* 0x0000000100007812 */ /* 0x000fc800078ec0ff */
[----:B------:R-:W-:-:S04]  /*4300*/  IADD3 R0, PT, PT, R5, 0x487ffff, R0 ;  /* 0x0487ffff05007810 */ /* 0x000fc80007ffe000 */
[----:B------:R-:W-:-:S04]  /*4310*/  SHF.R.U32.HI R0, RZ, 0x14, R0 ;  /* 0x00000014ff007819 */ /* 0x000fc80000011600 */
[----:B------:R-:W-:-:S07]  /*4320*/  LOP3.LUT R4, R0, 0xff, RZ, 0xc0, !PT ;  /* 0x000000ff00047812 */ /* 0x000fce00078ec0ff */
.L_x_12064:
[----:B------:R-:W-:-:S04]  /*4330*/  SHF.R.U32.HI R5, RZ, 0x18, R5 ;  /* 0x00000018ff057819 */ /* 0x000fc80000011605 */
[----:B------:R-:W-:-:S04]  /*4340*/  LOP3.LUT R4, R4, 0x80, R5, 0xf8, !PT ;  /* 0x0000008004047812 */ /* 0x000fc800078ef805 */
[----:B------:R-:W-:-:S07]  /*4350*/  PRMT R0, R4, 0x7610, R0 ;  /* 0x0000761004007816 */ /* 0x000fce0000000000 */
.L_x_12062:
[----:B------:R-:W-:Y:S05]  /*4360*/  BSYNC.RECONVERGENT B0 ;  /* 0x0000000000007941 */ /* 0x000fea0003800200 */
.L_x_12061:
[----:B------:R0:W-:Y:S01]  /*4370*/  STG.E.U8 desc[UR36][R2.64], R0 ;  /* 0x0000000002007986 */ /* 0x0001e2000c101124 */
[----:B------:R-:W-:Y:S05]  /*4380*/  BRA `(.L_x_12042) ;  /* 0x0000000400187947 */ /* 0x000fea0003800000 */
.L_x_12059:
        /* <DEDUP_REMOVED lines=13> */
.L_x_12067:
[----:B------:R-:W-:-:S04]  /*4460*/  SHF.R.U32.HI R0, RZ, 0x15, R5 ;  /* 0x00000015ff007819 */ /* 0x000fc80000011605 */
[----:B------:R-:W-:-:S04]  /*4470*/  LOP3.LUT R0, R0, 0x1, RZ, 0xc0, !PT ;  /* 0x0000000100007812 */ /* 0x000fc800078ec0ff */
[----:B------:R-:W-:-:S04]  /*4480*/  IADD3 R0, PT, PT, R5, 0x88fffff, R0 ;  /* 0x088fffff05007810 */ /* 0x000fc80007ffe000 */
[----:B------:R-:W-:-:S04]  /*4490*/  SHF.R.U32.HI R0, RZ, 0x15, R0 ;  /* 0x00000015ff007819 */ /* 0x000fc80000011600 */
[----:B------:R-:W-:-:S07]  /*44a0*/  LOP3.LUT R4, R0, 0xff, RZ, 0xc0, !PT ;  /* 0x000000ff00047812 */ /* 0x000fce00078ec0ff */
.L_x_12068:
[----:B------:R-:W-:-:S04]  /*44b0*/  SHF.R.U32.HI R5, RZ, 0x18, R5 ;  /* 0x00000018ff057819 */ /* 0x000fc80000011605 */
[----:B------:R-:W-:-:S04]  /*44c0*/  LOP3.LUT R4, R4, 0x80, R5, 0xf8, !PT ;  /* 0x0000008004047812 */ /* 0x000fc800078ef805 */
[----:B------:R-:W-:-:S07]  /*44d0*/  PRMT R0, R4, 0x7610, R0 ;  /* 0x0000761004007816 */ /* 0x000fce0000000000 */
.L_x_12066:
[----:B------:R-:W-:Y:S05]  /*44e0*/  BSYNC.RECONVERGENT B0 ;  /* 0x0000000000007941 */ /* 0x000fea0003800200 */
.L_x_12065:
[----:B------:R0:W-:Y:S01]  /*44f0*/  STG.E.U8 desc[UR36][R2.64], R0 ;  /* 0x0000000002007986 */ /* 0x0001e2000c101124 */
[----:B------:R-:W-:Y:S05]  /*4500*/  BRA `(.L_x_12042) ;  /* 0x0000000000b87947 */ /* 0x000fea0003800000 */
.L_x_12058:
[----:B------:R-:W-:-:S09]  /*4510*/  UISETP.NE.AND UP0, UPT, UR4, 0x1c, UPT ;  /* 0x0000001c0400788c */ /* 0x000fd2000bf05270 */
[----:B------:R-:W-:Y:S05]  /*4520*/  BRA.U !UP0, `(.L_x_12069) ;  /* 0x0000000108a47547 */ /* 0x000fea000b800000 */
[----:B------:R-:W-:-:S09]  /*4530*/  UISETP.NE.AND UP0, UPT, UR4, 0x1d, UPT ;  /* 0x0000001d0400788c */ /* 0x000fd2000bf05270 */
[----:B------:R-:W-:Y:S05]  /*4540*/  BRA.U !UP0, `(.L_x_12070) ;  /* 0x00000001088c7547 */ /* 0x000fea000b800000 */
[----:B------:R-:W-:-:S09]  /*4550*/  UISETP.NE.AND UP0, UPT, UR4, 0x2c, UPT ;  /* 0x0000002c0400788c */ /* 0x000fd2000bf05270 */
[----:B------:R-:W-:Y:S05]  /*4560*/  BRA.U !UP0, `(.L_x_12071) ;  /* 0x0000000108447547 */ /* 0x000fea000b800000 */
.L_x_12041:
        /* <DEDUP_REMOVED lines=11> */
[----:B------:R-:W-:Y:S01]  /*4620*/  IMAD.U32 R7, RZ, RZ, UR9 ;  /* 0x00000009ff077e24 */ /* 0x000fe2000f8e00ff */
[----:B----4-:R-:W-:Y:S01]  /*4630*/  MOV R10, UR4 ;  /* 0x00000004000a7c02 */ /* 0x010fe20008000f00 */
[----:B-1----:R-:W-:-:S07]  /*4640*/  IMAD.U32 R11, RZ, RZ, UR5 ;  /* 0x00000005ff0b7e24 */ /* 0x002fce000f8e00ff */
[----:B------:R-:W-:-:S07]  /*4650*/  LEPC R20, `(.L_x_12072) ;  /* 0x000000001014794e */ /* 0x000fce0000000000 */
[----:B--2---:R-:W-:Y:S05]  /*4660*/  CALL.ABS.NOINC R2 ;  /* 0x0000000002007343 */ /* 0x004fea0003c00000 */
.L_x_12072:
[----:B------:R-:W-:Y:S05]  /*4670*/  BRA `(.L_x_12042) ;  /* 0x00000000005c7947 */ /* 0x000fea0003800000 */
.L_x_12071:
        /* <DEDUP_REMOVED lines=16> */
.L_x_12070:
[----:B------:R-:W-:-:S06]  /*4780*/  IMAD.U32 R4, R19, 0x10000, RZ ;  /* 0x0001000013047824 */ /* 0x000fcc00078e00ff */
[----:B------:R-:W0:Y:S02]  /*4790*/  F2I.U64.TRUNC R4, R4 ;  /* 0x0000000400047311 */ /* 0x000e24000020d800 */
[----:B0-----:R0:W-:Y:S01]  /*47a0*/  STG.E.64 desc[UR36][R2.64], R4 ;  /* 0x0000000402007986 */ /* 0x0011e2000c101b24 */
[----:B------:R-:W-:Y:S05]  /*47b0*/  BRA `(.L_x_12042) ;  /* 0x00000000000c7947 */ /* 0x000fea0003800000 */
.L_x_12069:
[----:B------:R-:W-:-:S06]  /*47c0*/  IMAD.U32 R19, R19, 0x10000, RZ ;  /* 0x0001000013137824 */ /* 0x000fcc00078e00ff */
[----:B------:R-:W0:Y:S02]  /*47d0*/  F2I.FTZ.U32.TRUNC.NTZ R19, R19 ;  /* 0x0000001300137305 */ /* 0x000e24000021f000 */
[----:B0-----:R0:W-:Y:S02]  /*47e0*/  STG.E desc[UR36][R2.64], R19 ;  /* 0x0000001302007986 */ /* 0x0011e4000c101924 */
.L_x_12042:
[----:B------:R-:W-:-:S07]  /*47f0*/  VIADD R17, R17, 0x80 ;  /* 0x0000008011117836 */ /* 0x000fce0000000000 */
.L_x_11965:
[----:B------:R-:W-:Y:S05]  /*4800*/  BSYNC.RECONVERGENT B6 ;  /* 0x0000000000067941 */ /* 0x000fea0003800200 */
.L_x_11964:
        /* <DEDUP_REMOVED lines=358> */
.L_x_12075:
        /* <DEDUP_REMOVED lines=19> */
.L_x_12079:
[----:B------:R-:W2:Y:S02]  /*5fa0*/  LDG.E.U8 R2, desc[UR36][R2.64] ;  /* 0x0000002402027981 */ /* 0x000ea4000c1e1100 */
[----:B--2---:R-:W-:-:S04]  /*5fb0*/  I2FP.F32.U32 R0, R2 ;  /* 0x0000000200007245 */ /* 0x004fc80000201000 */
[----:B------:R-:W-:-:S04]  /*5fc0*/  F2FP.BF16.F32.PACK_AB R0, RZ, R0 ;  /* 0x00000000ff00723e */ /* 0x000fc800000010ff */
[----:B------:R-:W-:Y:S01]  /*5fd0*/  PRMT R19, R0, 0x7610, R19 ;  /* 0x0000761000137816 */ /* 0x000fe20000000013 */
[----:B------:R-:W-:Y:S06]  /*5fe0*/  BRA `(.L_x_12081) ;  /* 0x0000000c00e07947 */ /* 0x000fec0003800000 */
.L_x_12078:
        /* <DEDUP_REMOVED lines=11> */
.L_x_12083:
[----:B------:R-:W2:Y:S02]  /*60a0*/  LDG.E R2, desc[UR36][R2.64] ;  /* 0x0000002402027981 */ /* 0x000ea4000c1e1900 */
[----:B--2---:R-:W-:-:S04]  /*60b0*/  I2FP.F32.S32 R0, R2 ;  /* 0x0000000200007245 */ /* 0x004fc80000201400 */
[----:B------:R-:W-:-:S04]  /*60c0*/  F2FP.BF16.F32.PACK_AB R0, RZ, R0 ;  /* 0x00000000ff00723e */ /* 0x000fc800000010ff */
[----:B------:R-:W-:Y:S01]  /*60d0*/  PRMT R19, R0, 0x7610, R19 ;  /* 0x0000761000137816 */ /* 0x000fe20000000013 */
[----:B------:R-:W-:Y:S06]  /*60e0*/  BRA `(.L_x_12081) ;  /* 0x0000000c00a07947 */ /* 0x000fec0003800000 */
.L_x_12082:
[----:B------:R-:W2:Y:S02]  /*60f0*/  LDG.E.U16 R2, desc[UR36][R2.64] ;  /* 0x0000002402027981 */ /* 0x000ea4000c1e1500 */
[----:B--2---:R-:W0:Y:S02]  /*6100*/  I2F.S16 R0, R2 ;  /* 0x0000000200007306 */ /* 0x004e240000101400 */
[----:B0-----:R-:W-:-:S04]  /*6110*/  F2FP.BF16.F32.PACK_AB R0, RZ, R0 ;  /* 0x00000000ff00723e */ /* 0x001fc800000010ff */
[----:B------:R-:W-:Y:S01]  /*6120*/  PRMT R19, R0, 0x7610, R19 ;  /* 0x0000761000137816 */ /* 0x000fe20000000013 */
[----:B------:R-:W-:Y:S06]  /*6130*/  BRA `(.L_x_12081) ;  /* 0x0000000c008c7947 */ /* 0x000fec0003800000 */
.L_x_12077:
        /* <DEDUP_REMOVED lines=9> */
.L_x_12085:
[----:B------:R-:W2:Y:S02]  /*61d0*/  LDG.E.U16 R0, desc[UR36][R2.64] ;  /* 0x0000002402007981 */ /* 0x000ea4000c1e1500 */
[----:B--2---:R-:W-:-:S05]  /*61e0*/  HADD2.F32 R0, -RZ, R0.H0_H0 ;  /* 0x20000000ff007230 */ /* 0x004fca0000004100 */
[----:B------:R-:W-:-:S04]  /*61f0*/  F2FP.BF16.F32.PACK_AB R0, RZ, R0 ;  /* 0x00000000ff00723e */ /* 0x000fc800000010ff */
[----:B------:R-:W-:Y:S01]  /*6200*/  PRMT R19, R0, 0x7610, R19 ;  /* 0x0000761000137816 */ /* 0x000fe20000000013 */
[----:B------:R-:W-:Y:S06]  /*6210*/  BRA `(.L_x_12081) ;  /* 0x0000000c00547947 */ /* 0x000fec0003800000 */
.L_x_12084:
        /* <DEDUP_REMOVED lines=9> */
.L_x_12087:
[----:B------:R-:W2:Y:S02]  /*62b0*/  LDG.E.U16 R2, desc[UR36][R2.64] ;  /* 0x0000002402027981 */ /* 0x000ea4000c1e1500 */
[----:B--2---:R-:W-:-:S05]  /*62c0*/  HADD2.F32 R0, -RZ, R2.H0_H0 ;  /* 0x20000002ff007230 */ /* 0x004fca0000004100 */
[----:B------:R-:W-:-:S04]  /*62d0*/  F2FP.BF16.F32.PACK_AB R0, RZ, R0 ;  /* 0x00000000ff00723e */ /* 0x000fc800000010ff */
[----:B------:R-:W-:Y:S01]  /*62e0*/  PRMT R19, R0, 0x7610, R19 ;  /* 0x0000761000137816 */ /* 0x000fe20000000013 */
[----:B------:R-:W-:Y:S06]  /*62f0*/  BRA `(.L_x_12081) ;  /* 0x0000000c001c7947 */ /* 0x000fec0003800000 */
.L_x_12086:
        /* <DEDUP_REMOVED lines=13> */
.L_x_12076:
        /* <DEDUP_REMOVED lines=14> */
.L_x_12090:
        /* <DEDUP_REMOVED lines=13> */
.L_x_12089:
        /* <DEDUP_REMOVED lines=27> */
.L_x_12092:
        /* <DEDUP_REMOVED lines=14> */
.L_x_12091:
[----:B------:R0:W5:Y:S01]  /*6810*/  LDG.E.U16 R19, desc[UR36][R2.64] ;  /* 0x0000002402137981 */ /* 0x000162000c1e1500 */
[----:B------:R-:W-:Y:S05]  /*6820*/  BRA `(.L_x_12081) ;  /* 0x0000000400d07947 */ /* 0x000fea0003800000 */
.L_x_12088:
        /* <DEDUP_REMOVED lines=13> */
.L_x_12095:
        /* <DEDUP_REMOVED lines=21> */
.L_x_12099:
[----:B------:R-:W-:Y:S05]  /*6a50*/  BSYNC.RECONVERGENT B1 ;  /* 0x0000000000017941 */ /* 0x000fea0003800200 */
.L_x_12098:
[----:B------:R-:W-:Y:S01]  /*6a60*/  IMAD.SHL.U32 R0, R0, 0x100000, RZ ;  /* 0x0010000000007824 */ /* 0x000fe200078e00ff */
[----:B------:R-:W-:-:S04]  /*6a70*/  LEA R2, R2, 0x3b800000, 0x17 ;  /* 0x3b80000002027811 */ /* 0x000fc800078eb8ff */
[----:B------:R-:W-:-:S07]  /*6a80*/  LOP3.LUT R0, R2, R0, R7, 0xfe, !PT ;  /* 0x0000000002007212 */ /* 0x000fce00078efe07 */
.L_x_12097:
[----:B------:R-:W-:Y:S05]  /*6a90*/  BSYNC.RECONVERGENT B0 ;  /* 0x0000000000007941 */ /* 0x000fea0003800200 */
.L_x_12096:
[----:B------:R-:W-:-:S04]  /*6aa0*/  F2FP.BF16.F32.PACK_AB R0, RZ, R0 ;  /* 0x00000000ff00723e */ /* 0x000fc800000010ff */
[----:B------:R-:W-:Y:S01]  /*6ab0*/  PRMT R19, R0, 0x7610, R19 ;  /* 0x0000761000137816 */ /* 0x000fe20000000013 */
[----:B------:R-:W-:Y:S06]  /*6ac0*/  BRA `(.L_x_12081) ;  /* 0x0000000400287947 */ /* 0x000fec0003800000 */
.L_x_12094:
        /* <DEDUP_REMOVED lines=21> */
.L_x_12103:
[----:B------:R-:W-:Y:S05]  /*6c20*/  BSYNC.RECONVERGENT B1 ;  /* 0x0000000000017941 */ /* 0x000fea0003800200 */
.L_x_12102:
[----:B------:R-:W-:Y:S01]  /*6c30*/  IMAD.SHL.U32 R0, R0, 0x200000, RZ ;  /* 0x0020000000007824 */ /* 0x000fe200078e00ff */
[----:B------:R-:W-:-:S04]  /*6c40*/  LEA R2, R2, 0x37800000, 0x17 ;  /* 0x3780000002027811 */ /* 0x000fc800078eb8ff */
[----:B------:R-:W-:-:S07]  /*6c50*/  LOP3.LUT R0, R2, R0, R7, 0xfe, !PT ;  /* 0x0000000002007212 */ /* 0x000fce00078efe07 */
.L_x_12101:
[----:B------:R-:W-:Y:S05]  /*6c60*/  BSYNC.RECONVERGENT B0 ;  /* 0x0000000000007941 */ /* 0x000fea0003800200 */
.L_x_12100:
[----:B------:R-:W-:-:S04]  /*6c70*/  F2FP.BF16.F32.PACK_AB R0, RZ, R0 ;  /* 0x00000000ff00723e */ /* 0x000fc800000010ff */
[----:B------:R-:W-:Y:S01]  /*6c80*/  PRMT R19, R0, 0x7610, R19 ;  /* 0x0000761000137816 */ /* 0x000fe20000000013 */
[----:B------:R-:W-:Y:S06]  /*6c90*/  BRA `(.L_x_12081) ;  /* 0x0000000000b47947 */ /* 0x000fec0003800000 */
.L_x_12093:
        /* <DEDUP_REMOVED lines=14> */
.L_x_12107:
[----:B------:R-:W-:Y:S05]  /*6d80*/  BSYNC.RECONVERGENT B0 ;  /* 0x0000000000007941 */ /* 0x000fea0003800200 */
.L_x_12106:
[----:B------:R-:W-:-:S04]  /*6d90*/  F2FP.BF16.F32.PACK_AB R0, RZ, R0 ;  /* 0x00000000ff00723e */ /* 0x000fc800000010ff */
[----:B------:R-:W-:Y:S01]  /*6da0*/  PRMT R19, R0, 0x7610, R19 ;  /* 0x0000761000137816 */ /* 0x000fe20000000013 */
[----:B------:R-:W-:Y:S06]  /*6db0*/  BRA `(.L_x_12081) ;  /* 0x00000000006c7947 */ /* 0x000fec0003800000 */
.L_x_12080:
        /* <DEDUP_REMOVED lines=16> */
.L_x_12108:
[----:B------:R-:W-:Y:S01]  /*6ec0*/  PRMT R19, RZ, 0x7610, R19 ;  /* 0x00007610ff137816 */ /* 0x000fe20000000013 */
[----:B------:R-:W-:Y:S06]  /*6ed0*/  BRA `(.L_x_12081) ;  /* 0x0000000000247947 */ /* 0x000fec0003800000 */
.L_x_12105:
[----:B------:R-:W2:Y:S02]  /*6ee0*/  LDG.E.64 R2, desc[UR36][R2.64] ;  /* 0x0000002402027981 */ /* 0x000ea4000c1e1b00 */
[----:B--2---:R-:W0:Y:S02]  /*6ef0*/  I2F.U64 R0, R2 ;  /* 0x0000000200007312 */ /* 0x004e240000301000 */
[----:B0-----:R-:W-:-:S04]  /*6f00*/  F2FP.BF16.F32.PACK_AB R0, RZ, R0 ;  /* 0x00000000ff00723e */ /* 0x001fc800000010ff */
[----:B------:R-:W-:Y:S01]  /*6f10*/  PRMT R19, R0, 0x7610, R19 ;  /* 0x0000761000137816 */ /* 0x000fe20000000013 */
[----:B------:R-:W-:Y:S06]  /*6f20*/  BRA `(.L_x_12081) ;  /* 0x0000000000107947 */ /* 0x000fec0003800000 */
.L_x_12104:
[----:B------:R-:W2:Y:S02]  /*6f30*/  LDG.E R2, desc[UR36][R2.64] ;  /* 0x0000002402027981 */ /* 0x000ea4000c1e1900 */
[----:B--2---:R-:W-:-:S04]  /*6f40*/  I2FP.F32.U32 R0, R2 ;  /* 0x0000000200007245 */ /* 0x004fc80000201000 */
[----:B------:R-:W-:-:S04]  /*6f50*/  F2FP.BF16.F32.PACK_AB R0, RZ, R0 ;  /* 0x00000000ff00723e */ /* 0x000fc800000010ff */
[----:B------:R-:W-:-:S07]  /*6f60*/  PRMT R19, R0, 0x7610, R19 ;  /* 0x0000761000137816 */ /* 0x000fce0000000013 */
.L_x_12081:
        /* <DEDUP_REMOVED lines=18> */
.L_x_12112:
[----:B------:R-:W2:Y:S02]  /*7090*/  LDG.E.U8 R2, desc[UR36][R2.64] ;  /* 0x0000002402027981 */ /* 0x000ea4000c1e1100 */
[----:B--2---:R-:W-:-:S04]  /*70a0*/  I2FP.F32.U32 R0, R2 ;  /* 0x0000000200007245 */ /* 0x004fc80000201000 */
[----:B------:R-:W-:Y:S01]  /*70b0*/  F2FP.BF16.F32.PACK_AB R0, RZ, R0 ;  /* 0x00000000ff00723e */ /* 0x000fe200000010ff */
[----:B------:R-:W-:Y:S06]  /*70c0*/  BRA `(.L_x_12114) ;  /* 0x0000000c00a47947 */ /* 0x000fec0003800000 */
.L_x_12111:
        /* <DEDUP_REMOVED lines=10> */
.L_x_12116:
[----:B------:R-:W2:Y:S02]  /*7170*/  LDG.E R2, desc[UR36][R2.64] ;  /* 0x0000002402027981 */ /* 0x000ea4000c1e1900 */
[----:B--2---:R-:W-:-:S04]  /*7180*/  I2FP.F32.S32 R0, R2 ;  /* 0x0000000200007245 */ /* 0x004fc80000201400 */
[----:B------:R-:W-:Y:S01]  /*7190*/  F2FP.BF16.F32.PACK_AB R0, RZ, R0 ;  /* 0x00000000ff00723e */ /* 0x000fe200000010ff */
[----:B------:R-:W-:Y:S06]  /*71a0*/  BRA `(.L_x_12114) ;  /* 0x0000000c006c7947 */ /* 0x000fec0003800000 */
.L_x_12115:
[----:B------:R-:W2:Y:S02]  /*71b0*/  LDG.E.U16 R2, desc[UR36][R2.64] ;  /* 0x0000002402027981 */ /* 0x000ea4000c1e1500 */
[----:B--2---:R-:W0:Y:S02]  /*71c0*/  I2F.S16 R0, R2 ;  /* 0x0000000200007306 */ /* 0x004e240000101400 */
[----:B0-----:R-:W-:Y:S01]  /*71d0*/  F2FP.BF16.F32.PACK_AB R0, RZ, R0 ;  /* 0x00000000ff00723e */ /* 0x001fe200000010ff */
[----:B------:R-:W-:Y:S06]  /*71e0*/  BRA `(.L_x_12114) ;  /* 0x0000000c005c7947 */ /* 0x000fec0003800000 */
.L_x_12110:
        /* <DEDUP_REMOVED lines=9> */
.L_x_12118:
[----:B------:R-:W2:Y:S02]  /*7280*/  LDG.E.U16 R0, desc[UR36][R2.64] ;  /* 0x0000002402007981 */ /* 0x000ea4000c1e1500 */
[----:B--2---:R-:W-:-:S05]  /*7290*/  HADD2.F32 R0, -RZ, R0.H0_H0 ;  /* 0x20000000ff007230 */ /* 0x004fca0000004100 */
[----:B------:R-:W-:Y:S01]  /*72a0*/  F2FP.BF16.F32.PACK_AB R0, RZ, R0 ;  /* 0x00000000ff00723e */ /* 0x000fe200000010ff */
[----:B------:R-:W-:Y:S06]  /*72b0*/  BRA `(.L_x_12114) ;  /* 0x0000000c00287947 */ /* 0x000fec0003800000 */
.L_x_12117:
        /* <DEDUP_REMOVED lines=9> */
.L_x_12120:
[----:B------:R-:W2:Y:S02]  /*7350*/  LDG.E.U16 R2, desc[UR36][R2.64] ;  /* 0x0000002402027981 */ /* 0x000ea4000c1e1500 */
[----:B--2---:R-:W-:-:S05]  /*7360*/  HADD2.F32 R0, -RZ, R2.H0_H0 ;  /* 0x20000002ff007230 */ /* 0x004fca0000004100 */
[----:B------:R-:W-:Y:S01]  /*7370*/  F2FP.BF16.F32.PACK_AB R0, RZ, R0 ;  /* 0x00000000ff00723e */ /* 0x000fe200000010ff */
[----:B------:R-:W-:Y:S06]  /*7380*/  BRA `(.L_x_12114) ;  /* 0x0000000800f47947 */ /* 0x000fec0003800000 */
.L_x_12119:
        /* <DEDUP_REMOVED lines=12> */
.L_x_12109:
        /* <DEDUP_REMOVED lines=13> */
.L_x_12123:
        /* <DEDUP_REMOVED lines=12> */
.L_x_12122:
        /* <DEDUP_REMOVED lines=27> */
.L_x_12125:
        /* <DEDUP_REMOVED lines=13> */
.L_x_12124:
[----:B------:R0:W5:Y:S01]  /*7860*/  LDG.E.U16 R0, desc[UR36][R2.64] ;  /* 0x0000002402007981 */ /* 0x000162000c1e1500 */
[----:B------:R-:W-:Y:S05]  /*7870*/  BRA `(.L_x_12114) ;  /* 0x0000000400b87947 */ /* 0x000fea0003800000 */
.L_x_12121:
        /* <DEDUP_REMOVED lines=12> */
.L_x_12128:
        /* <DEDUP_REMOVED lines=21> */
.L_x_12132:
[----:B------:R-:W-:Y:S05]  /*7a90*/  BSYNC.RECONVERGENT B1 ;  /* 0x0000000000017941 */ /* 0x000fea0003800200 */
.L_x_12131:
[----:B------:R-:W-:Y:S02]  /*7aa0*/  SHF.L.U32 R0, R0, 0x14, RZ ;  /* 0x0000001400007819 */ /* 0x000fe400000006ff */
[----:B------:R-:W-:-:S04]  /*7ab0*/  LEA R2, R2, 0x3b800000, 0x17 ;  /* 0x3b80000002027811 */ /* 0x000fc800078eb8ff */
[----:B------:R-:W-:-:S07]  /*7ac0*/  LOP3.LUT R0, R2, R0, R7, 0xfe, !PT ;  /* 0x0000000002007212 */ /* 0x000fce00078efe07 */
.L_x_12130:
[----:B------:R-:W-:Y:S05]  /*7ad0*/  BSYNC.RECONVERGENT B0 ;  /* 0x0000000000007941 */ /* 0x000fea0003800200 */
.L_x_12129:
[----:B------:R-:W-:Y:S01]  /*7ae0*/  F2FP.BF16.F32.PACK_AB R0, RZ, R0 ;  /* 0x00000000ff00723e */ /* 0x000fe200000010ff */
[----:B------:R-:W-:Y:S06]  /*7af0*/  BRA `(.L_x_12114) ;  /* 0x0000000400187947 */ /* 0x000fec0003800000 */
.L_x_12127:
        /* <DEDUP_REMOVED lines=21> */
.L_x_12136:
[----:B------:R-:W-:Y:S05]  /*7c50*/  BSYNC.RECONVERGENT B1 ;  /* 0x0000000000017941 */ /* 0x000fea0003800200 */
.L_x_12135:
[----:B------:R-:W-:Y:S01]  /*7c60*/  IMAD.SHL.U32 R0, R0, 0x200000, RZ ;  /* 0x0020000000007824 */ /* 0x000fe200078e00ff */
[----:B------:R-:W-:-:S04]  /*7c70*/  LEA R2, R2, 0x37800000, 0x17 ;  /* 0x3780000002027811 */ /* 0x000fc800078eb8ff */
[----:B------:R-:W-:-:S07]  /*7c80*/  LOP3.LUT R0, R2, R0, R7, 0xfe, !PT ;  /* 0x0000000002007212 */ /* 0x000fce00078efe07 */
.L_x_12134:
[----:B------:R-:W-:Y:S05]  /*7c90*/  BSYNC.RECONVERGENT B0 ;  /* 0x0000000000007941 */ /* 0x000fea0003800200 */
.L_x_12133:
[----:B------:R-:W-:Y:S01]  /*7ca0*/  F2FP.BF16.F32.PACK_AB R0, RZ, R0 ;  /* 0x00000000ff00723e */ /* 0x000fe200000010ff */
[----:B------:R-:W-:Y:S06]  /*7cb0*/  BRA `(.L_x_12114) ;  /* 0x0000000000a87947 */ /* 0x000fec0003800000 */
.L_x_12126:
        /* <DEDUP_REMOVED lines=14> */
.L_x_12140:
[----:B------:R-:W-:Y:S05]  /*7da0*/  BSYNC.RECONVERGENT B0 ;  /* 0x0000000000007941 */ /* 0x000fea0003800200 */
.L_x_12139:
[----:B------:R-:W-:Y:S01]  /*7db0*/  F2FP.BF16.F32.PACK_AB R0, RZ, R0 ;  /* 0x00000000ff00723e */ /* 0x000fe200000010ff */
[----:B------:R-:W-:Y:S06]  /*7dc0*/  BRA `(.L_x_12114) ;  /* 0x0000000000647947 */ /* 0x000fec0003800000 */
.L_x_12113:
        /* <DEDUP_REMOVED lines=12> */
[----:B---3--:R-:W-:Y:S01]  /*7e90*/  IMAD.U32 R10, RZ, RZ, UR8 ;  /* 0x00000008ff0a7e24 */ /* 0x008fe2000f8e00ff */
[----:B------:R-:W-:-:S07]  /*7ea0*/  MOV R11, UR9 ;  /* 0x00000009000b7c02 */ /* 0x000fce0008000f00 */
[----:B------:R-:W-:-:S07]  /*7eb0*/  LEPC R20, `(.L_x_12141) ;  /* 0x000000001014794e */ /* 0x000fce0000000000 */
[----:B--2--5:R-:W-:Y:S05]  /*7ec0*/  CALL.ABS.NOINC R2 ;  /* 0x0000000002007343 */ /* 0x024fea0003c00000 */
.L_x_12141:
[----:B------:R-:W-:Y:S01]  /*7ed0*/  PRMT R0, RZ, 0x7610, R0 ;  /* 0x00007610ff007816 */ /* 0x000fe20000000000 */
[----:B------:R-:W-:Y:S06]  /*7ee0*/  BRA `(.L_x_12114) ;  /* 0x00000000001c7947 */ /* 0x000fec0003800000 */
.L_x_12138:
[----:B------:R-:W2:Y:S02]  /*7ef0*/  LDG.E.64 R2, desc[UR36][R2.64] ;  /* 0x0000002402027981 */ /* 0x000ea4000c1e1b00 */
[----:B--2---:R-:W0:Y:S02]  /*7f00*/  I2F.U64 R0, R2 ;  /* 0x0000000200007312 */ /* 0x004e240000301000 */
[----:B0-----:R-:W-:Y:S01]  /*7f10*/  F2FP.BF16.F32.PACK_AB R0, RZ, R0 ;  /* 0x00000000ff00723e */ /* 0x001fe200000010ff */
[----:B------:R-:W-:Y:S06]  /*7f20*/  BRA `(.L_x_12114) ;  /* 0x00000000000c7947 */ /* 0x000fec0003800000 */
.L_x_12137:
[----:B------:R-:W2:Y:S02]  /*7f30*/  LDG.E R2, desc[UR36][R2.64] ;  /* 0x0000002402027981 */ /* 0x000ea4000c1e1900 */
[----:B--2---:R-:W-:-:S04]  /*7f40*/  I2FP.F32.U32 R0, R2 ;  /* 0x0000000200007245 */ /* 0x004fc80000201000 */
[----:B------:R-:W-:-:S07]  /*7f50*/  F2FP.BF16.F32.PACK_AB R0, RZ, R0 ;  /* 0x00000000ff00723e */ /* 0x000fce00000010ff */
.L_x_12114:
[----:B0----5:R-:W-:Y:S01]  /*7f60*/  IMAD.U32 R2, R19, 0x10000, RZ ;  /* 0x0001000013027824 */ /* 0x021fe200078e00ff */
[----:B------:R-:W-:Y:S04]  /*7f70*/  BSSY.RECONVERGENT B0, `(.L_x_12142) ;  /* 0x0000009000007945 */ /* 0x000fe80003800200 */
        /* <DEDUP_REMOVED lines=8> */
.L_x_12143:
[----:B------:R-:W-:Y:S05]  /*8000*/  BSYNC.RECONVERGENT B0 ;  /* 0x0000000000007941 */ /* 0x000fea0003800200 */
.L_x_12142:
        /* <DEDUP_REMOVED lines=16> */
[----:B0-----:R0:W-:Y:S01]  /*8110*/  STG.E.U8 desc[UR36][R2.64], R19 ;  /* 0x0000001302007986 */ /* 0x0011e2000c101124 */
[----:B------:R-:W-:Y:S05]  /*8120*/  BRA `(.L_x_12149) ;  /* 0x0000000c007c7947 */ /* 0x000fea0003800000 */
.L_x_12147:
[----:B------:R-:W-:-:S06]  /*8130*/  IMAD.U32 R5, R19, 0x10000, RZ ;  /* 0x0001000013057824 */ /* 0x000fcc00078e00ff */
[----:B------:R-:W0:Y:S02]  /*8140*/  F2I.S64.TRUNC R4, R5 ;  /* 0x0000000500047311 */ /* 0x000e24000020d900 */
[----:B0-----:R0:W-:Y:S01]  /*8150*/  STG.E.U8 desc[UR36][R2.64], R4 ;  /* 0x0000000402007986 */ /* 0x0011e2000c101124 */
[----:B------:R-:W-:Y:S05]  /*8160*/  BRA `(.L_x_12149) ;  /* 0x0000000c006c7947 */ /* 0x000fea0003800000 */
.L_x_12146:
        /* <DEDUP_REMOVED lines=10> */
.L_x_12151:
[----:B------:R-:W-:-:S06]  /*8210*/  IMAD.U32 R19, R19, 0x10000, RZ ;  /* 0x0001000013137824 */ /* 0x000fcc00078e00ff */
[----:B------:R-:W0:Y:S02]  /*8220*/  F2I.FTZ.TRUNC.NTZ R19, R19 ;  /* 0x0000001300137305 */ /* 0x000e24000021f100 */
[----:B0-----:R0:W-:Y:S01]  /*8230*/  STG.E desc[UR36][R2.64], R19 ;  /* 0x0000001302007986 */ /* 0x0011e2000c101924 */
[----:B------:R-:W-:Y:S05]  /*8240*/  BRA `(.L_x_12149) ;  /* 0x0000000c00347947 */ /* 0x000fea0003800000 */
.L_x_12150:
[----:B------:R-:W-:-:S06]  /*8250*/  IMAD.U32 R19, R19, 0x10000, RZ ;  /* 0x0001000013137824 */ /* 0x000fcc00078e00ff */
[----:B------:R-:W0:Y:S02]  /*8260*/  F2I.FTZ.TRUNC.NTZ R19, R19 ;  /* 0x0000001300137305 */ /* 0x000e24000021f100 */
[----:B0-----:R0:W-:Y:S01]  /*8270*/  STG.E.U16 desc[UR36][R2.64], R19 ;  /* 0x0000001302007986 */ /* 0x0011e2000c101524 */
[----:B------:R-:W-:Y:S05]  /*8280*/  BRA `(.L_x_12149) ;  /* 0x0000000c00247947 */ /* 0x000fea0003800000 */
.L_x_12145:
        /* <DEDUP_REMOVED lines=9> */
.L_x_12153:
[----:B------:R-:W-:-:S05]  /*8320*/  IMAD.U32 R0, R19, 0x10000, RZ ;  /* 0x0001000013007824 */ /* 0x000fca00078e00ff */
[----:B------:R-:W-:-:S05]  /*8330*/  F2FP.F16.F32.PACK_AB R0, RZ, R0 ;  /* 0x00000000ff00723e */ /* 0x000fca00000000ff */
[----:B------:R0:W-:Y:S01]  /*8340*/  STG.E.U16 desc[UR36][R2.64], R0 ;  /* 0x0000000002007986 */ /* 0x0001e2000c101524 */
[----:B------:R-:W-:Y:S05]  /*8350*/  BRA `(.L_x_12149) ;  /* 0x0000000800f07947 */ /* 0x000fea0003800000 */
.L_x_12152:
        /* <DEDUP_REMOVED lines=10> */
.L_x_12155:
[----:B------:R-:W-:-:S05]  /*8400*/  IMAD.U32 R19, R19, 0x10000, RZ ;  /* 0x0001000013137824 */ /* 0x000fca00078e00ff */
[----:B------:R-:W-:-:S04]  /*8410*/  F2FP.F16.F32.PACK_AB R5, RZ, R19 ;  /* 0x00000013ff05723e */ /* 0x000fc800000000ff */
[----:B------:R-:W-:-:S05]  /*8420*/  PRMT R5, R5, 0x5410, RZ ;  /* 0x0000541005057816 */ /* 0x000fca00000000ff */
[----:B------:R0:W-:Y:S01]  /*8430*/  STG.E desc[UR36][R2.64], R5 ;  /* 0x0000000502007986 */ /* 0x0001e2000c101924 */
[----:B------:R-:W-:Y:S05]  /*8440*/  BRA `(.L_x_12149) ;  /* 0x0000000800b47947 */ /* 0x000fea0003800000 */
.L_x_12154:
[----:B------:R-:W-:-:S04]  /*8450*/  IMAD.U32 R4, R19, 0x10000, RZ ;  /* 0x0001000013047824 */ /* 0x000fc800078e00ff */
[----:B------:R-:W-:-:S06]  /*8460*/  FMUL.FTZ R4, R4, 1 ;  /* 0x3f80000004047820 */ /* 0x000fcc0000410000 */
[----:B------:R-:W0:Y:S02]  /*8470*/  F2F.F64.F32 R4, R4 ;  /* 0x0000000400047310 */ /* 0x000e240000201800 */
[----:B0-----:R0:W-:Y:S01]  /*8480*/  STG.E.64 desc[UR36][R2.64], R4 ;  /* 0x0000000402007986 */ /* 0x0011e2000c101b24 */
[----:B------:R-:W-:Y:S05]  /*8490*/  BRA `(.L_x_12149) ;  /* 0x0000000800a07947 */ /* 0x000fea0003800000 */
.L_x_12144:
        /* <DEDUP_REMOVED lines=14> */
.L_x_12159:
        /* <DEDUP_REMOVED lines=18> */
.L_x_12162:
[----:B------:R-:W-:-:S04]  /*86a0*/  SHF.R.U32.HI R5, RZ, 0x18, R5 ;  /* 0x00000018ff057819 */ /* 0x000fc80000011605 */
[----:B------:R-:W-:-:S07]  /*86b0*/  LOP3.LUT R0, R0, 0x80, R5, 0xf8, !PT ;  /* 0x0000008000007812 */ /* 0x000fce00078ef805 */
.L_x_12161:
[----:B------:R-:W-:Y:S05]  /*86c0*/  BSYNC.RECONVERGENT B0 ;  /* 0x0000000000007941 */ /* 0x000fea0003800200 */
.L_x_12160:
[----:B------:R0:W-:Y:S01]  /*86d0*/  STG.E.U8 desc[UR36][R2.64], R0 ;  /* 0x0000000002007986 */ /* 0x0001e2000c101124 */
[----:B------:R-:W-:Y:S05]  /*86e0*/  BRA `(.L_x_12149) ;  /* 0x00000008000c7947 */ /* 0x000fea0003800000 */
.L_x_12158:
        /* <DEDUP_REMOVED lines=18> */
.L_x_12165:
[----:B------:R-:W-:-:S04]  /*8810*/  SHF.R.U32.HI R5, RZ, 0x18, R5 ;  /* 0x00000018ff057819 */ /* 0x000fc80000011605 */
[----:B------:R-:W-:-:S07]  /*8820*/  LOP3.LUT R0, R0, 0x80, R5, 0xf8, !PT ;  /* 0x0000008000007812 */ /* 0x000fce00078ef805 */
.L_x_12164:
[----:B------:R-:W-:Y:S05]  /*8830*/  BSYNC.RECONVERGENT B0 ;  /* 0x0000000000007941 */ /* 0x000fea0003800200 */
.L_x_12163:
[----:B------:R0:W-:Y:S01]  /*8840*/  STG.E.U8 desc[UR36][R2.64], R0 ;  /* 0x0000000002007986 */ /* 0x0001e2000c101124 */
[----:B------:R-:W-:Y:S05]  /*8850*/  BRA `(.L_x_12149) ;  /* 0x0000000400b07947 */ /* 0x000fea0003800000 */
.L_x_12157:
        /* <DEDUP_REMOVED lines=22> */
.L_x_12167:
[----:B------:R-:W-:-:S06]  /*89c0*/  IMAD.U32 R4, R19, 0x10000, RZ ;  /* 0x0001000013047824 */ /* 0x000fcc00078e00ff */
[----:B------:R-:W0:Y:S02]  /*89d0*/  F2I.U64.TRUNC R4, R4 ;  /* 0x0000000400047311 */ /* 0x000e24000020d800 */
[----:B0-----:R0:W-:Y:S01]  /*89e0*/  STG.E.64 desc[UR36][R2.64], R4 ;  /* 0x0000000402007986 */ /* 0x0011e2000c101b24 */
[----:B------:R-:W-:Y:S05]  /*89f0*/  BRA `(.L_x_12149) ;  /* 0x0000000400487947 */ /* 0x000fea0003800000 */
.L_x_12166:
[----:B------:R-:W-:-:S06]  /*8a00*/  IMAD.U32 R19, R19, 0x10000, RZ ;  /* 0x0001000013137824 */ /* 0x000fcc00078e00ff */
[----:B------:R-:W0:Y:S02]  /*8a10*/  F2I.FTZ.U32.TRUNC.NTZ R19, R19 ;  /* 0x0000001300137305 */ /* 0x000e24000021f000 */
[----:B0-----:R0:W-:Y:S01]  /*8a20*/  STG.E desc[UR36][R2.64], R19 ;  /* 0x0000001302007986 */ /* 0x0011e2000c101924 */
[----:B------:R-:W-:Y:S05]  /*8a30*/  BRA `(.L_x_12149) ;  /* 0x0000000400387947 */ /* 0x000fea0003800000 */
.L_x_12156:
        /* <DEDUP_REMOVED lines=11> */
.L_x_12169:
[----:B------:R-:W-:Y:S01]  /*8af0*/  IMAD.U32 R19, R19, 0x10000, RZ ;  /* 0x0001000013137824 */ /* 0x000fe200078e00ff */
[----:B------:R-:W-:-:S03]  /*8b00*/  CS2R R6, SRZ ;  /* 0x0000000000067805 */ /* 0x000fc6000001ff00 */
[----:B------:R-:W-:-:S06]  /*8b10*/  FMUL.FTZ R4, R19, 1 ;  /* 0x3f80000013047820 */ /* 0x000fcc0000410000 */
[----:B------:R-:W0:Y:S02]  /*8b20*/  F2F.F64.F32 R4, R4 ;  /* 0x0000000400047310 */ /* 0x000e240000201800 */
[----:B0-----:R0:W-:Y:S01]  /*8b30*/  STG.E.128 desc[UR36][R2.64], R4 ;  /* 0x0000000402007986 */ /* 0x0011e2000c101d24 */
[----:B------:R-:W-:Y:S05]  /*8b40*/  BRA `(.L_x_12149) ;  /* 0x0000000000f47947 */ /* 0x000fea0003800000 */
.L_x_12168:
[----:B------:R-:W-:-:S09]  /*8b50*/  UISETP.NE.AND UP0, UPT, UR4, 0xf, UPT ;  /* 0x0000000f0400788c */ /* 0x000fd2000bf05270 */
[----:B------:R-:W-:Y:S05]  /*8b60*/  BRA.U !UP0, `(.L_x_12170) ;  /* 0x0000000108e87547 */ /* 0x000fea000b800000 */
[----:B------:R-:W-:-:S09]  /*8b70*/  UISETP.NE.AND UP0, UPT, UR4, 0x17, UPT ;  /* 0x000000170400788c */ /* 0x000fd2000bf05270 */
[----:B------:R-:W-:Y:S05]  /*8b80*/  BRA.U !UP0, `(.L_x_12171) ;  /* 0x0000000108907547 */ /* 0x000fea000b800000 */
[----:B------:R-:W-:-:S09]  /*8b90*/  UISETP.NE.AND UP0, UPT, UR4, 0x18, UPT ;  /* 0x000000180400788c */ /* 0x000fd2000bf05270 */
[----:B------:R-:W-:Y:S05]  /*8ba0*/  BRA.U !UP0, `(.L_x_12172) ;  /* 0x0000000108447547 */ /* 0x000fea000b800000 */
.L_x_12148:
        /* <DEDUP_REMOVED lines=16> */
.L_x_12173:
[----:B------:R-:W-:Y:S05]  /*8cb0*/  BRA `(.L_x_12149) ;  /* 0x0000000000987947 */ /* 0x000fea0003800000 */
.L_x_12172:
        /* <DEDUP_REMOVED lines=13> */
.L_x_12175:
[----:B------:R-:W-:Y:S05]  /*8d90*/  BSYNC.RECONVERGENT B0 ;  /* 0x0000000000007941 */ /* 0x000fea0003800200 */
.L_x_12174:
[----:B------:R-:W-:-:S05]  /*8da0*/  LOP3.LUT R5, R0, 0x80, R5, 0xf8, !PT ;  /* 0x0000008000057812 */ /* 0x000fca00078ef805 */
[----:B------:R3:W-:Y:S01]  /*8db0*/  STG.E.U8 desc[UR36][R2.64], R5 ;  /* 0x0000000502007986 */ /* 0x0007e2000c101124 */
[----:B------:R-:W-:Y:S05]  /*8dc0*/  BRA `(.L_x_12149) ;  /* 0x0000000000547947 */ /* 0x000fea0003800000 */
.L_x_12171:
        /* <DEDUP_REMOVED lines=12> */
.L_x_12177:
[----:B------:R-:W-:Y:S01]  /*8e90*/  IMAD.MOV.U32 R0, RZ, RZ, 0x7f ;  /* 0x0000007fff007424 */ /* 0x000fe200078e00ff */
[----:B------:R-:W-:-:S04]  /*8ea0*/  ISETP.GT.U32.AND P0, PT, R4, 0x7f800000, PT ;  /* 0x7f8000000400780c */ /* 0x000fc80003f04070 */
[----:B------:R-:W-:-:S09]  /*8eb0*/  SEL R0, R0, 0x7c, P0 ;  /* 0x0000007c00007807 */ /* 0x000fd20000000000 */
.L_x_12178:
[----:B------:R-:W-:Y:S05]  /*8ec0*/  BSYNC.RECONVERGENT B0 ;  /* 0x0000000000007941 */ /* 0x000fea0003800200 */
.L_x_12176:
[----:B------:R-:W-:-:S04]  /*8ed0*/  SHF.R.U32.HI R5, RZ, 0x18, R5 ;  /* 0x00000018ff057819 */ /* 0x000fc80000011605 */
[----:B------:R-:W-:-:S05]  /*8ee0*/  LOP3.LUT R5, R0, 0x80, R5, 0xf8, !PT ;  /* 0x0000008000057812 */ /* 0x000fca00078ef805 */
[----:B------:R2:W-:Y:S01]  /*8ef0*/  STG.E.U8 desc[UR36][R2.64], R5 ;  /* 0x0000000502007986 */ /* 0x0005e2000c101124 */
[----:B------:R-:W-:Y:S05]  /*8f00*/  BRA `(.L_x_12149) ;  /* 0x0000000000047947 */ /* 0x000fea0003800000 */
.L_x_12170:
[----:B------:R4:W-:Y:S02]  /*8f10*/  STG.E.U16 desc[UR36][R2.64], R19 ;  /* 0x0000001302007986 */ /* 0x0009e4000c101524 */
.L_x_12149:
[----:B------:R-:W-:-:S07]  /*8f20*/  VIADD R17, R17, 0x80 ;  /* 0x0000008011117836 */ /* 0x000fce0000000000 */
.L_x_12074:
[----:B------:R-:W-:Y:S05]  /*8f30*/  BSYNC.RECONVERGENT B6 ;  /* 0x0000000000067941 */ /* 0x000fea0003800200 */
.L_x_12073:
[----:B------:R-:W5:Y:S01]  /*8f40*/  LDCU UR4, c[0x0][0x380] ;  /* 0x00007000ff0477ac */ /* 0x000f620008000800 */
[----:B------:R-:W-:Y:S01]  /*8f50*/  BSSY.RECONVERGENT B6, `(.L_x_12179) ;  /* 0x0000471000067945 */ /* 0x000fe20003800200 */
[----:B-----5:R-:W-:-:S13]  /*8f60*/  ISETP.GE.AND P0, PT, R17, UR4, PT ;  /* 0x0000000411007c0c */ /* 0x020fda000bf06270 */
[----:B------:R-:W-:Y:S05]  /*8f70*/  @P0 BRA `(.L_x_12180) ;  /* 0x0000004400b80947 */ /* 0x000fea0003800000 */
[----:B------:R-:W5:Y:S01]  /*8f80*/  LDCU UR4, c[0x0][0x388] ;  /* 0x00007100ff0477ac */ /* 0x000f620008000800 */
[----:B------:R-:W-:Y:S01]  /*8f90*/  IMAD.MOV.U32 R18, RZ, RZ, RZ ;  /* 0x000000ffff127224 */ /* 0x000fe200078e00ff */
        /* <DEDUP_REMOVED lines=352> */
.L_x_12181:
        /* <DEDUP_REMOVED lines=19> */
.L_x_12185:
[----:B------:R-:W2:Y:S02]  /*a6d0*/  LDG.E.U8 R2, desc[UR36][R2.64] ;  /* 0x0000002402027981 */ /* 0x000ea4000c1e1100 */
[----:B--2---:R-:W-:-:S04]  /*a6e0*/  I2FP.F32.U32 R0, R2 ;  /* 0x0000000200007245 */ /* 0x004fc80000201000 */
[----:B------:R-:W-:-:S04]  /*a6f0*/  F2FP.BF16.F32.PACK_AB R0, RZ, R0 ;  /* 0x00000000ff00723e */ /* 0x000fc800000010ff */
[----:B------:R-:W-:Y:S01]  /*a700*/  PRMT R19, R0, 0x7610, R19 ;  /* 0x0000761000137816 */ /* 0x000fe20000000013 */
[----:B------:R-:W-:Y:S06]  /*a710*/  BRA `(.L_x_12187) ;  /* 0x0000000c00e07947 */ /* 0x000fec0003800000 */
.L_x_12184:
        /* <DEDUP_REMOVED lines=11> */
.L_x_12189:
[----:B------:R-:W2:Y:S02]  /*a7d0*/  LDG.E R2, desc[UR36][R2.64] ;  /* 0x0000002402027981 */ /* 0x000ea4000c1e1900 */
[----:B--2---:R-:W-:-:S04]  /*a7e0*/  I2FP.F32.S32 R0, R2 ;  /* 0x0000000200007245 */ /* 0x004fc80000201400 */
[----:B------:R-:W-:-:S04]  /*a7f0*/  F2FP.BF16.F32.PACK_AB R0, RZ, R0 ;  /* 0x00000000ff00723e */ /* 0x000fc800000010ff */
[----:B------:R-:W-:Y:S01]  /*a800*/  PRMT R19, R0, 0x7610, R19 ;  /* 0x0000761000137816 */ /* 0x000fe20000000013 */
[----:B------:R-:W-:Y:S06]  /*a810*/  BRA `(.L_x_12187) ;  /* 0x0000000c00a07947 */ /* 0x000fec0003800000 */
.L_x_12188:
[----:B------:R-:W2:Y:S02]  /*a820*/  LDG.E.U16 R2, desc[UR36][R2.64] ;  /* 0x0000002402027981 */ /* 0x000ea4000c1e1500 */
[----:B--2---:R-:W0:Y:S02]  /*a830*/  I2F.S16 R0, R2 ;  /* 0x0000000200007306 */ /* 0x004e240000101400 */
[----:B0-----:R-:W-:-:S04]  /*a840*/  F2FP.BF16.F32.PACK_AB R0, RZ, R0 ;  /* 0x00000000ff00723e */ /* 0x001fc800000010ff */
[----:B------:R-:W-:Y:S01]  /*a850*/  PRMT R19, R0, 0x7610, R19 ;  /* 0x0000761000137816 */ /* 0x000fe20000000013 */
[----:B------:R-:W-:Y:S06]  /*a860*/  BRA `(.L_x_12187) ;  /* 0x0000000c008c7947 */ /* 0x000fec0003800000 */
.L_x_12183:
        /* <DEDUP_REMOVED lines=9> */
.L_x_12191:
[----:B------:R-:W2:Y:S02]  /*a900*/  LDG.E.U16 R0, desc[UR36][R2.64] ;  /* 0x0000002402007981 */ /* 0x000ea4000c1e1500 */
[----:B--2---:R-:W-:-:S05]  /*a910*/  HADD2.F32 R0, -RZ, R0.H0_H0 ;  /* 0x20000000ff007230 */ /* 0x004fca0000004100 */
[----:B------:R-:W-:-:S04]  /*a920*/  F2FP.BF16.F32.PACK_AB R0, RZ, R0 ;  /* 0x00000000ff00723e */ /* 0x000fc800000010ff */
[----:B------:R-:W-:Y:S01]  /*a930*/  PRMT R19, R0, 0x7610, R19 ;  /* 0x0000761000137816 */ /* 0x000fe20000000013 */
[----:B------:R-:W-:Y:S06]  /*a940*/  BRA `(.L_x_12187) ;  /* 0x0000000c00547947 */ /* 0x000fec0003800000 */
.L_x_12190:
        /* <DEDUP_REMOVED lines=9> */
.L_x_12193:
[----:B------:R-:W2:Y:S02]  /*a9e0*/  LDG.E.U16 R2, desc[UR36][R2.64] ;  /* 0x0000002402027981 */ /* 0x000ea4000c1e1500 */
[----:B--2---:R-:W-:-:S05]  /*a9f0*/  HADD2.F32 R0, -RZ, R2.H0_H0 ;  /* 0x20000002ff007230 */ /* 0x004fca0000004100 */
[----:B------:R-:W-:-:S04]  /*aa00*/  F2FP.BF16.F32.PACK_AB R0, RZ, R0 ;  /* 0x00000000ff00723e */ /* 0x000fc800000010ff */
[----:B------:R-:W-:Y:S01]  /*aa10*/  PRMT R19, R0, 0x7610, R19 ;  /* 0x0000761000137816 */ /* 0x000fe20000000013 */
[----:B------:R-:W-:Y:S06]  /*aa20*/  BRA `(.L_x_12187) ;  /* 0x0000000c001c7947 */ /* 0x000fec0003800000 */
.L_x_12192:
        /* <DEDUP_REMOVED lines=13> */
.L_x_12182:
        /* <DEDUP_REMOVED lines=14> */
.L_x_12196:
        /* <DEDUP_REMOVED lines=13> */
.L_x_12195:
        /* <DEDUP_REMOVED lines=27> */
.L_x_12198:
        /* <DEDUP_REMOVED lines=14> */
.L_x_12197:
[----:B------:R0:W5:Y:S01]  /*af40*/  LDG.E.U16 R19, desc[UR36][R2.64] ;  /* 0x0000002402137981 */ /* 0x000162000c1e1500 */
[----:B------:R-:W-:Y:S05]  /*af50*/  BRA `(.L_x_12187) ;  /* 0x0000000400d07947 */ /* 0x000fea0003800000 */
.L_x_12194:
        /* <DEDUP_REMOVED lines=13> */
.L_x_12201:
        /* <DEDUP_REMOVED lines=21> */
.L_x_12205:
[----:B------:R-:W-:Y:S05]  /*b180*/  BSYNC.RECONVERGENT B1 ;  /* 0x0000000000017941 */ /* 0x000fea0003800200 */
.L_x_12204:
[----:B------:R-:W-:Y:S01]  /*b190*/  IMAD.SHL.U32 R0, R0, 0x100000, RZ ;  /* 0x0010000000007824 */ /* 0x000fe200078e00ff */
[----:B------:R-:W-:-:S04]  /*b1a0*/  LEA R2, R2, 0x3b800000, 0x17 ;  /* 0x3b80000002027811 */ /* 0x000fc800078eb8ff */
[----:B------:R-:W-:-:S07]  /*b1b0*/  LOP3.LUT R0, R2, R0, R7, 0xfe, !PT ;  /* 0x0000000002007212 */ /* 0x000fce00078efe07 */
.L_x_12203:
[----:B------:R-:W-:Y:S05]  /*b1c0*/  BSYNC.RECONVERGENT B0 ;  /* 0x0000000000007941 */ /* 0x000fea0003800200 */
.L_x_12202:
[----:B------:R-:W-:-:S04]  /*b1d0*/  F2FP.BF16.F32.PACK_AB R0, RZ, R0 ;  /* 0x00000000ff00723e */ /* 0x000fc800000010ff */
[----:B------:R-:W-:Y:S01]  /*b1e0*/  PRMT R19, R0, 0x7610, R19 ;  /* 0x0000761000137816 */ /* 0x000fe20000000013 */
[----:B------:R-:W-:Y:S06]  /*b1f0*/  BRA `(.L_x_12187) ;  /* 0x0000000400287947 */ /* 0x000fec0003800000 */
.L_x_12200:
        /* <DEDUP_REMOVED lines=21> */
.L_x_12209:
[----:B------:R-:W-:Y:S05]  /*b350*/  BSYNC.RECONVERGENT B1 ;  /* 0x0000000000017941 */ /* 0x000fea0003800200 */
.L_x_12208:
[----:B------:R-:W-:Y:S01]  /*b360*/  IMAD.SHL.U32 R0, R0, 0x200000, RZ ;  /* 0x0020000000007824 */ /* 0x000fe200078e00ff */
[----:B------:R-:W-:-:S04]  /*b370*/  LEA R2, R2, 0x37800000, 0x17 ;  /* 0x3780000002027811 */ /* 0x000fc800078eb8ff */
[----:B------:R-:W-:-:S07]  /*b380*/  LOP3.LUT R0, R2, R0, R7, 0xfe, !PT ;  /* 0x0000000002007212 */ /* 0x000fce00078efe07 */
.L_x_12207:
[----:B------:R-:W-:Y:S05]  /*b390*/  BSYNC.RECONVERGENT B0 ;  /* 0x0000000000007941 */ /* 0x000fea0003800200 */
.L_x_12206:
[----:B------:R-:W-:-:S04]  /*b3a0*/  F2FP.BF16.F32.PACK_AB R0, RZ, R0 ;  /* 0x00000000ff00723e */ /* 0x000fc800000010ff */
[----:B------:R-:W-:Y:S01]  /*b3b0*/  PRMT R19, R0, 0x7610, R19 ;  /* 0x0000761000137816 */ /* 0x000fe20000000013 */
[----:B------:R-:W-:Y:S06]  /*b3c0*/  BRA `(.L_x_12187) ;  /* 0x0000000000b47947 */ /* 0x000fec0003800000 */
.L_x_12199:
        /* <DEDUP_REMOVED lines=14> */
.L_x_12213:
[----:B------:R-:W-:Y:S05]  /*b4b0*/  BSYNC.RECONVERGENT B0 ;  /* 0x0000000000007941 */ /* 0x000fea0003800200 */
.L_x_12212:
[----:B------:R-:W-:-:S04]  /*b4c0*/  F2FP.BF16.F32.PACK_AB R0, RZ, R0 ;  /* 0x00000000ff00723e */ /* 0x000fc800000010ff */
[----:B------:R-:W-:Y:S01]  /*b4d0*/  PRMT R19, R0, 0x7610, R19 ;  /* 0x0000761000137816 */ /* 0x000fe20000000013 */
[----:B------:R-:W-:Y:S06]  /*b4e0*/  BRA `(.L_x_12187) ;  /* 0x00000000006c7947 */ /* 0x000fec0003800000 */
.L_x_12186:
        /* <DEDUP_REMOVED lines=16> */
.L_x_12214:
[----:B------:R-:W-:Y:S01]  /*b5f0*/  PRMT R19, RZ, 0x7610, R19 ;  /* 0x00007610ff137816 */ /* 0x000fe20000000013 */
[----:B------:R-:W-:Y:S06]  /*b600*/  BRA `(.L_x_12187) ;  /* 0x0000000000247947 */ /* 0x000fec0003800000 */
.L_x_12211:
[----:B------:R-:W2:Y:S02]  /*b610*/  LDG.E.64 R2, desc[UR36][R2.64] ;  /* 0x0000002402027981 */ /* 0x000ea4000c1e1b00 */
[----:B--2---:R-:W0:Y:S02]  /*b620*/  I2F.U64 R0, R2 ;  /* 0x0000000200007312 */ /* 0x004e240000301000 */
[----:B0-----:R-:W-:-:S04]  /*b630*/  F2FP.BF16.F32.PACK_AB R0, RZ, R0 ;  /* 0x00000000ff00723e */ /* 0x001fc800000010ff */
[----:B------:R-:W-:Y:S01]  /*b640*/  PRMT R19, R0, 0x7610, R19 ;  /* 0x0000761000137816 */ /* 0x000fe20000000013 */
[----:B------:R-:W-:Y:S06]  /*b650*/  BRA `(.L_x_12187) ;  /* 0x0000000000107947 */ /* 0x000fec0003800000 */
.L_x_12210:
[----:B------:R-:W2:Y:S02]  /*b660*/  LDG.E R2, desc[UR36][R2.64] ;  /* 0x0000002402027981 */ /* 0x000ea4000c1e1900 */
[----:B--2---:R-:W-:-:S04]  /*b670*/  I2FP.F32.U32 R0, R2 ;  /* 0x0000000200007245 */ /* 0x004fc80000201000 */
[----:B------:R-:W-:-:S04]  /*b680*/  F2FP.BF16.F32.PACK_AB R0, RZ, R0 ;  /* 0x00000000ff00723e */ /* 0x000fc800000010ff */
[----:B------:R-:W-:-:S07]  /*b690*/  PRMT R19, R0, 0x7610, R19 ;  /* 0x0000761000137816 */ /* 0x000fce0000000013 */
.L_x_12187:
        /* <DEDUP_REMOVED lines=18> */
.L_x_12218:
[----:B------:R-:W2:Y:S02]  /*b7c0*/  LDG.E.U8 R2, desc[UR36][R2.64] ;  /* 0x0000002402027981 */ /* 0x000ea4000c1e1100 */
[----:B--2---:R-:W-:-:S04]  /*b7d0*/  I2FP.F32.U32 R0, R2 ;  /* 0x0000000200007245 */ /* 0x004fc80000201000 */
[----:B------:R-:W-:Y:S01]  /*b7e0*/  F2FP.BF16.F32.PACK_AB R0, RZ, R0 ;  /* 0x00000000ff00723e */ /* 0x000fe200000010ff */
[----:B------:R-:W-:Y:S06]  /*b7f0*/  BRA `(.L_x_12220) ;  /* 0x0000000c00a47947 */ /* 0x000fec0003800000 */
.L_x_12217:
        /* <DEDUP_REMOVED lines=10> */
.L_x_12222:
[----:B------:R-:W2:Y:S02]  /*b8a0*/  LDG.E R2, desc[UR36][R2.64] ;  /* 0x0000002402027981 */ /* 0x000ea4000c1e1900 */
[----:B--2---:R-:W-:-:S04]  /*b8b0*/  I2FP.F32.S32 R0, R2 ;  /* 0x0000000200007245 */ /* 0x004fc80000201400 */
[----:B------:R-:W-:Y:S01]  /*b8c0*/  F2FP.BF16.F32.PACK_AB R0, RZ, R0 ;  /* 0x00000000ff00723e */ /* 0x000fe200000010ff */
[----:B------:R-:W-:Y:S06]  /*b8d0*/  BRA `(.L_x_12220) ;  /* 0x0000000c006c7947 */ /* 0x000fec0003800000 */
.L_x_12221:
[----:B------:R-:W2:Y:S02]  /*b8e0*/  LDG.E.U16 R2, desc[UR36][R2.64] ;  /* 0x0000002402027981 */ /* 0x000ea4000c1e1500 */
[----:B--2---:R-:W0:Y:S02]  /*b8f0*/  I2F.S16 R0, R2 ;  /* 0x0000000200007306 */ /* 0x004e240000101400 */
[----:B0-----:R-:W-:Y:S01]  /*b900*/  F2FP.BF16.F32.PACK_AB R0, RZ, R0 ;  /* 0x00000000ff00723e */ /* 0x001fe200000010ff */
[----:B------:R-:W-:Y:S06]  /*b910*/  BRA `(.L_x_12220) ;  /* 0x0000000c005c7947 */ /* 0x000fec0003800000 */
.L_x_12216:
        /* <DEDUP_REMOVED lines=9> */
.L_x_12224:
[----:B------:R-:W2:Y:S02]  /*b9b0*/  LDG.E.U16 R0, desc[UR36][R2.64] ;  /* 0x0000002402007981 */ /* 0x000ea4000c1e1500 */
[----:B--2---:R-:W-:-:S05]  /*b9c0*/  HADD2.F32 R0, -RZ, R0.H0_H0 ;  /* 0x20000000ff007230 */ /* 0x004fca0000004100 */
[----:B------:R-:W-:Y:S01]  /*b9d0*/  F2FP.BF16.F32.PACK_AB R0, RZ, R0 ;  /* 0x00000000ff00723e */ /* 0x000fe200000010ff */
[----:B------:R-:W-:Y:S06]  /*b9e0*/  BRA `(.L_x_12220) ;  /* 0x0000000c00287947 */ /* 0x000fec0003800000 */
.L_x_12223:
        /* <DEDUP_REMOVED lines=9> */
.L_x_12226:
[----:B------:R-:W2:Y:S02]  /*ba80*/  LDG.E.U16 R2, desc[UR36][R2.64] ;  /* 0x0000002402027981 */ /* 0x000ea4000c1e1500 */
[----:B--2---:R-:W-:-:S05]  /*ba90*/  HADD2.F32 R0, -RZ, R2.H0_H0 ;  /* 0x20000002ff007230 */ /* 0x004fca0000004100 */
[----:B------:R-:W-:Y:S01]  /*baa0*/  F2FP.BF16.F32.PACK_AB R0, RZ, R0 ;  /* 0x00000000ff00723e */ /* 0x000fe200000010ff */
[----:B------:R-:W-:Y:S06]  /*bab0*/  BRA `(.L_x_12220) ;  /* 0x0000000800f47947 */ /* 0x000fec0003800000 */
.L_x_12225:
        /* <DEDUP_REMOVED lines=12> */
.L_x_12215:
        /* <DEDUP_REMOVED lines=13> */
.L_x_12229:
        /* <DEDUP_REMOVED lines=12> */
.L_x_12228:
        /* <DEDUP_REMOVED lines=27> */
.L_x_12231:
        /* <DEDUP_REMOVED lines=13> */
.L_x_12230:
[----:B------:R0:W5:Y:S01]  /*bf90*/  LDG.E.U16 R0, desc[UR36][R2.64] ;  /* 0x0000002402007981 */ /* 0x000162000c1e1500 */
[----:B------:R-:W-:Y:S05]  /*bfa0*/  BRA `(.L_x_12220) ;  /* 0x0000000400b87947 */ /* 0x000fea0003800000 */
.L_x_12227:
        /* <DEDUP_REMOVED lines=12> */
.L_x_12234:
        /* <DEDUP_REMOVED lines=21> */
.L_x_12238:
[----:B------:R-:W-:Y:S05]  /*c1c0*/  BSYNC.RECONVERGENT B1 ;  /* 0x0000000000017941 */ /* 0x000fea0003800200 */
.L_x_12237:
[----:B------:R-:W-:Y:S02]  /*c1d0*/  SHF.L.U32 R0, R0, 0x14, RZ ;  /* 0x0000001400007819 */ /* 0x000fe400000006ff */
[----:B------:R-:W-:-:S04]  /*c1e0*/  LEA R2, R2, 0x3b800000, 0x17 ;  /* 0x3b80000002027811 */ /* 0x000fc800078eb8ff */
[----:B------:R-:W-:-:S07]  /*c1f0*/  LOP3.LUT R0, R2, R0, R7, 0xfe, !PT ;  /* 0x0000000002007212 */ /* 0x000fce00078efe07 */
.L_x_12236:
[----:B------:R-:W-:Y:S05]  /*c200*/  BSYNC.RECONVERGENT B0 ;  /* 0x0000000000007941 */ /* 0x000fea0003800200 */
.L_x_12235:
[----:B------:R-:W-:Y:S01]  /*c210*/  F2FP.BF16.F32.PACK_AB R0, RZ, R0 ;  /* 0x00000000ff00723e */ /* 0x000fe200000010ff */
[----:B------:R-:W-:Y:S06]  /*c220*/  BRA `(.L_x_12220) ;  /* 0x0000000400187947 */ /* 0x000fec0003800000 */
.L_x_12233:
        /* <DEDUP_REMOVED lines=21> */
.L_x_12242:
[----:B------:R-:W-:Y:S05]  /*c380*/  BSYNC.RECONVERGENT B1 ;  /* 0x0000000000017941 */ /* 0x000fea0003800200 */
.L_x_12241:
[----:B------:R-:W-:Y:S01]  /*c390*/  IMAD.SHL.U32 R0, R0, 0x200000, RZ ;  /* 0x0020000000007824 */ /* 0x000fe200078e00ff */
[----:B------:R-:W-:-:S04]  /*c3a0*/  LEA R2, R2, 0x37800000, 0x17 ;  /* 0x3780000002027811 */ /* 0x000fc800078eb8ff */
[----:B------:R-:W-:-:S07]  /*c3b0*/  LOP3.LUT R0, R2, R0, R7, 0xfe, !PT ;  /* 0x0000000002007212 */ /* 0x000fce00078efe07 */
.L_x_12240:
[----:B------:R-:W-:Y:S05]  /*c3c0*/  BSYNC.RECONVERGENT B0 ;  /* 0x0000000000007941 */ /* 0x000fea0003800200 */
.L_x_12239:
[----:B------:R-:W-:Y:S01]  /*c3d0*/  F2FP.BF16.F32.PACK_AB R0, RZ, R0 ;  /* 0x00000000ff00723e */ /* 0x000fe200000010ff */
[----:B------:R-:W-:Y:S06]  /*c3e0*/  BRA `(.L_x_12220) ;  /* 0x0000000000a87947 */ /* 0x000fec0003800000 */
.L_x_12232:
        /* <DEDUP_REMOVED lines=14> */
.L_x_12246:
[----:B------:R-:W-:Y:S05]  /*c4d0*/  BSYNC.RECONVERGENT B0 ;  /* 0x0000000000007941 */ /* 0x000fea0003800200 */
.L_x_12245:
[----:B------:R-:W-:Y:S01]  /*c4e0*/  F2FP.BF16.F32.PACK_AB R0, RZ, R0 ;  /* 0x00000000ff00723e */ /* 0x000fe200000010ff */
[----:B------:R-:W-:Y:S06]  /*c4f0*/  BRA `(.L_x_12220) ;  /* 0x0000000000647947 */ /* 0x000fec0003800000 */
.L_x_12219:
        /* <DEDUP_REMOVED lines=16> */
.L_x_12247:
[----:B------:R-:W-:Y:S01]  /*c600*/  PRMT R0, RZ, 0x7610, R0 ;  /* 0x00007610ff007816 */ /* 0x000fe20000000000 */
[----:B------:R-:W-:Y:S06]  /*c610*/  BRA `(.L_x_12220) ;  /* 0x00000000001c7947 */ /* 0x000fec0003800000 */
.L_x_12244:
[----:B------:R-:W2:Y:S02]  /*c620*/  LDG.E.64 R2, desc[UR36][R2.64] ;  /* 0x0000002402027981 */ /* 0x000ea4000c1e1b00 */
[----:B--2---:R-:W0:Y:S02]  /*c630*/  I2F.U64 R0, R2 ;  /* 0x0000000200007312 */ /* 0x004e240000301000 */
[----:B0-----:R-:W-:Y:S01]  /*c640*/  F2FP.BF16.F32.PACK_AB R0, RZ, R0 ;  /* 0x00000000ff00723e */ /* 0x001fe200000010ff */
[----:B------:R-:W-:Y:S06]  /*c650*/  BRA `(.L_x_12220) ;  /* 0x00000000000c7947 */ /* 0x000fec0003800000 */
.L_x_12243:
[----:B------:R-:W2:Y:S02]  /*c660*/  LDG.E R2, desc[UR36][R2.64] ;  /* 0x0000002402027981 */ /* 0x000ea4000c1e1900 */
[----:B--2---:R-:W-:-:S04]  /*c670*/  I2FP.F32.U32 R0, R2 ;  /* 0x0000000200007245 */ /* 0x004fc80000201000 */
[----:B------:R-:W-:-:S07]  /*c680*/  F2FP.BF16.F32.PACK_AB R0, RZ, R0 ;  /* 0x00000000ff00723e */ /* 0x000fce00000010ff */
.L_x_12220:
        /* <DEDUP_REMOVED lines=10> */
.L_x_12249:
[----:B------:R-:W-:Y:S05]  /*c730*/  BSYNC.RECONVERGENT B0 ;  /* 0x0000000000007941 */ /* 0x000fea0003800200 */
.L_x_12248:
        /* <DEDUP_REMOVED lines=18> */
.L_x_12253:
[----:B------:R-:W-:-:S06]  /*c860*/  IMAD.U32 R5, R19, 0x10000, RZ ;  /* 0x0001000013057824 */ /* 0x000fcc00078e00ff */
[----:B------:R-:W0:Y:S02]  /*c870*/  F2I.S64.TRUNC R4, R5 ;  /* 0x0000000500047311 */ /* 0x000e24000020d900 */
[----:B0-----:R0:W-:Y:S01]  /*c880*/  STG.E.U8 desc[UR36][R2.64], R4 ;  /* 0x0000000402007986 */ /* 0x0011e2000c101124 */
[----:B------:R-:W-:Y:S05]  /*c890*/  BRA `(.L_x_12255) ;  /* 0x0000000c006c7947 */ /* 0x000fea0003800000 */
.L_x_12252:
        /* <DEDUP_REMOVED lines=10> */
.L_x_12257:
[----:B------:R-:W-:-:S06]  /*c940*/  IMAD.U32 R19, R19, 0x10000, RZ ;  /* 0x0001000013137824 */ /* 0x000fcc00078e00ff */
[----:B------:R-:W0:Y:S02]  /*c950*/  F2I.FTZ.TRUNC.NTZ R19, R19 ;  /* 0x0000001300137305 */ /* 0x000e24000021f100 */
[----:B0-----:R0:W-:Y:S01]  /*c960*/  STG.E desc[UR36][R2.64], R19 ;  /* 0x0000001302007986 */ /* 0x0011e2000c101924 */
[----:B------:R-:W-:Y:S05]  /*c970*/  BRA `(.L_x_12255) ;  /* 0x0000000c00347947 */ /* 0x000fea0003800000 */
.L_x_12256:
[----:B------:R-:W-:-:S06]  /*c980*/  IMAD.U32 R19, R19, 0x10000, RZ ;  /* 0x0001000013137824 */ /* 0x000fcc00078e00ff */
[----:B------:R-:W0:Y:S02]  /*c990*/  F2I.FTZ.TRUNC.NTZ R19, R19 ;  /* 0x0000001300137305 */ /* 0x000e24000021f100 */
[----:B0-----:R0:W-:Y:S01]  /*c9a0*/  STG.E.U16 desc[UR36][R2.64], R19 ;  /* 0x0000001302007986 */ /* 0x0011e2000c101524 */
[----:B------:R-:W-:Y:S05]  /*c9b0*/  BRA `(.L_x_12255) ;  /* 0x0000000c00247947 */ /* 0x000fea0003800000 */
.L_x_12251:
        /* <DEDUP_REMOVED lines=9> */
.L_x_12259:
[----:B------:R-:W-:-:S05]  /*ca50*/  IMAD.U32 R0, R19, 0x10000, RZ ;  /* 0x0001000013007824 */ /* 0x000fca00078e00ff */
[----:B------:R-:W-:-:S05]  /*ca60*/  F2FP.F16.F32.PACK_AB R0, RZ, R0 ;  /* 0x00000000ff00723e */ /* 0x000fca00000000ff */
[----:B------:R4:W-:Y:S01]  /*ca70*/  STG.E.U16 desc[UR36][R2.64], R0 ;  /* 0x0000000002007986 */ /* 0x0009e2000c101524 */
[----:B------:R-:W-:Y:S05]  /*ca80*/  BRA `(.L_x_12255) ;  /* 0x0000000800f07947 */ /* 0x000fea0003800000 */
.L_x_12258:
        /* <DEDUP_REMOVED lines=10> */
.L_x_12261:
[----:B------:R-:W-:-:S05]  /*cb30*/  IMAD.U32 R19, R19, 0x10000, RZ ;  /* 0x0001000013137824 */ /* 0x000fca00078e00ff */
[----:B------:R-:W-:-:S04]  /*cb40*/  F2FP.F16.F32.PACK_AB R5, RZ, R19 ;  /* 0x00000013ff05723e */ /* 0x000fc800000000ff */
[----:B------:R-:W-:-:S05]  /*cb50*/  PRMT R5, R5, 0x5410, RZ ;  /* 0x0000541005057816 */ /* 0x000fca00000000ff */
[----:B------:R2:W-:Y:S01]  /*cb60*/  STG.E desc[UR36][R2.64], R5 ;  /* 0x0000000502007986 */ /* 0x0005e2000c101924 */
[----:B------:R-:W-:Y:S05]  /*cb70*/  BRA `(.L_x_12255) ;  /* 0x0000000800b47947 */ /* 0x000fea0003800000 */
.L_x_12260:
[----:B------:R-:W-:-:S04]  /*cb80*/  IMAD.U32 R4, R19, 0x10000, RZ ;  /* 0x0001000013047824 */ /* 0x000fc800078e00ff */
[----:B------:R-:W-:-:S06]  /*cb90*/  FMUL.FTZ R4, R4, 1 ;  /* 0x3f80000004047820 */ /* 0x000fcc0000410000 */
[----:B------:R-:W0:Y:S02]  /*cba0*/  F2F.F64.F32 R4, R4 ;  /* 0x0000000400047310 */ /* 0x000e240000201800 */
[----:B0-----:R0:W-:Y:S01]  /*cbb0*/  STG.E.64 desc[UR36][R2.64], R4 ;  /* 0x0000000402007986 */ /* 0x0011e2000c101b24 */
[----:B------:R-:W-:Y:S05]  /*cbc0*/  BRA `(.L_x_12255) ;  /* 0x0000000800a07947 */ /* 0x000fea0003800000 */
.L_x_12250:
        /* <DEDUP_REMOVED lines=14> */
.L_x_12265:
        /* <DEDUP_REMOVED lines=18> */
.L_x_12268:
[----:B------:R-:W-:-:S04]  /*cdd0*/  SHF.R.U32.HI R5, RZ, 0x18, R5 ;  /* 0x00000018ff057819 */ /* 0x000fc80000011605 */
[----:B------:R-:W-:-:S07]  /*cde0*/  LOP3.LUT R0, R0, 0x80, R5, 0xf8, !PT ;  /* 0x0000008000007812 */ /* 0x000fce00078ef805 */
.L_x_12267:
[----:B------:R-:W-:Y:S05]  /*cdf0*/  BSYNC.RECONVERGENT B0 ;  /* 0x0000000000007941 */ /* 0x000fea0003800200 */
.L_x_12266:
[----:B------:R0:W-:Y:S01]  /*ce00*/  STG.E.U8 desc[UR36][R2.64], R0 ;  /* 0x0000000002007986 */ /* 0x0001e2000c101124 */
[----:B------:R-:W-:Y:S05]  /*ce10*/  BRA `(.L_x_12255) ;  /* 0x00000008000c7947 */ /* 0x000fea0003800000 */
.L_x_12264:
        /* <DEDUP_REMOVED lines=18> */
.L_x_12271:
[----:B------:R-:W-:-:S04]  /*cf40*/  SHF.R.U32.HI R5, RZ, 0x18, R5 ;  /* 0x00000018ff057819 */ /* 0x000fc80000011605 */
[----:B------:R-:W-:-:S07]  /*cf50*/  LOP3.LUT R0, R0, 0x80, R5, 0xf8, !PT ;  /* 0x0000008000007812 */ /* 0x000fce00078ef805 */
.L_x_12270:
[----:B------:R-:W-:Y:S05]  /*cf60*/  BSYNC.RECONVERGENT B0 ;  /* 0x0000000000007941 */ /* 0x000fea0003800200 */
.L_x_12269:
[----:B------:R0:W-:Y:S01]  /*cf70*/  STG.E.U8 desc[UR36][R2.64], R0 ;  /* 0x0000000002007986 */ /* 0x0001e2000c101124 */
[----:B------:R-:W-:Y:S05]  /*cf80*/  BRA `(.L_x_12255) ;  /* 0x0000000400b07947 */ /* 0x000fea0003800000 */
.L_x_12263:
        /* <DEDUP_REMOVED lines=22> */
.L_x_12273:
[----:B------:R-:W-:-:S06]  /*d0f0*/  IMAD.U32 R4, R19, 0x10000, RZ ;  /* 0x0001000013047824 */ /* 0x000fcc00078e00ff */
[----:B------:R-:W0:Y:S02]  /*d100*/  F2I.U64.TRUNC R4, R4 ;  /* 0x0000000400047311 */ /* 0x000e24000020d800 */
[----:B0-----:R0:W-:Y:S01]  /*d110*/  STG.E.64 desc[UR36][R2.64], R4 ;  /* 0x0000000402007986 */ /* 0x0011e2000c101b24 */
[----:B------:R-:W-:Y:S05]  /*d120*/  BRA `(.L_x_12255) ;  /* 0x0000000400487947 */ /* 0x000fea0003800000 */
.L_x_12272:
[----:B------:R-:W-:-:S06]  /*d130*/  IMAD.U32 R19, R19, 0x10000, RZ ;  /* 0x0001000013137824 */ /* 0x000fcc00078e00ff */
[----:B------:R-:W0:Y:S02]  /*d140*/  F2I.FTZ.U32.TRUNC.NTZ R19, R19 ;  /* 0x0000001300137305 */ /* 0x000e24000021f000 */
[----:B0-----:R0:W-:Y:S01]  /*d150*/  STG.E desc[UR36][R2.64], R19 ;  /* 0x0000001302007986 */ /* 0x0011e2000c101924 */
[----:B------:R-:W-:Y:S05]  /*d160*/  BRA `(.L_x_12255) ;  /* 0x0000000400387947 */ /* 0x000fea0003800000 */
.L_x_12262:
        /* <DEDUP_REMOVED lines=11> */
.L_x_12275:
[----:B------:R-:W-:Y:S01]  /*d220*/  IMAD.U32 R19, R19, 0x10000, RZ ;  /* 0x0001000013137824 */ /* 0x000fe200078e00ff */
[----:B------:R-:W-:-:S03]  /*d230*/  CS2R R6, SRZ ;  /* 0x0000000000067805 */ /* 0x000fc6000001ff00 */
[----:B------:R-:W-:-:S06]  /*d240*/  FMUL.FTZ R4, R19, 1 ;  /* 0x3f80000013047820 */ /* 0x000fcc0000410000 */
[----:B------:R-:W0:Y:S02]  /*d250*/  F2F.F64.F32 R4, R4 ;  /* 0x0000000400047310 */ /* 0x000e240000201800 */
[----:B0-----:R0:W-:Y:S01]  /*d260*/  STG.E.128 desc[UR36][R2.64], R4 ;  /* 0x0000000402007986 */ /* 0x0011e2000c101d24 */
[----:B------:R-:W-:Y:S05]  /*d270*/  BRA `(.L_x_12255) ;  /* 0x0000000000f47947 */ /* 0x000fea0003800000 */
.L_x_12274:
[----:B------:R-:W-:-:S09]  /*d280*/  UISETP.NE.AND UP0, UPT, UR4, 0xf, UPT ;  /* 0x0000000f0400788c */ /* 0x000fd2000bf05270 */
[----:B------:R-:W-:Y:S05]  /*d290*/  BRA.U !UP0, `(.L_x_12276) ;  /* 0x0000000108e87547 */ /* 0x000fea000b800000 */
[----:B------:R-:W-:-:S09]  /*d2a0*/  UISETP.NE.AND UP0, UPT, UR4, 0x17, UPT ;  /* 0x000000170400788c */ /* 0x000fd2000bf05270 */
[----:B------:R-:W-:Y:S05]  /*d2b0*/  BRA.U !UP0, `(.L_x_12277) ;  /* 0x0000000108907547 */ /* 0x000fea000b800000 */
[----:B------:R-:W-:-:S09]  /*d2c0*/  UISETP.NE.AND UP0, UPT, UR4, 0x18, UPT ;  /* 0x000000180400788c */ /* 0x000fd2000bf05270 */
[----:B------:R-:W-:Y:S05]  /*d2d0*/  BRA.U !UP0, `(.L_x_12278) ;  /* 0x0000000108447547 */ /* 0x000fea000b800000 */
.L_x_12254:
        /* <DEDUP_REMOVED lines=16> */
.L_x_12279:
[----:B------:R-:W-:Y:S05]  /*d3e0*/  BRA `(.L_x_12255) ;  /* 0x0000000000987947 */ /* 0x000fea0003800000 */
.L_x_12278:
        /* <DEDUP_REMOVED lines=13> */
.L_x_12281:
[----:B------:R-:W-:Y:S05]  /*d4c0*/  BSYNC.RECONVERGENT B0 ;  /* 0x0000000000007941 */ /* 0x000fea0003800200 */
.L_x_12280:
[----:B------:R-:W-:-:S05]  /*d4d0*/  LOP3.LUT R5, R0, 0x80, R5, 0xf8, !PT ;  /* 0x0000008000057812 */ /* 0x000fca00078ef805 */
[----:B------:R0:W-:Y:S01]  /*d4e0*/  STG.E.U8 desc[UR36][R2.64], R5 ;  /* 0x0000000502007986 */ /* 0x0001e2000c101124 */
[----:B------:R-:W-:Y:S05]  /*d4f0*/  BRA `(.L_x_12255) ;  /* 0x0000000000547947 */ /* 0x000fea0003800000 */
.L_x_12277:
        /* <DEDUP_REMOVED lines=12> */
.L_x_12283:
[----:B------:R-:W-:Y:S01]  /*d5c0*/  IMAD.MOV.U32 R0, RZ, RZ, 0x7f ;  /* 0x0000007fff007424 */ /* 0x000fe200078e00ff */
[----:B------:R-:W-:-:S04]  /*d5d0*/  ISETP.GT.U32.AND P0, PT, R4, 0x7f800000, PT ;  /* 0x7f8000000400780c */ /* 0x000fc80003f04070 */
[----:B------:R-:W-:-:S09]  /*d5e0*/  SEL R0, R0, 0x7c, P0 ;  /* 0x0000007c00007807 */ /* 0x000fd20000000000 */
.L_x_12284:
[----:B------:R-:W-:Y:S05]  /*d5f0*/  BSYNC.RECONVERGENT B0 ;  /* 0x0000000000007941 */ /* 0x000fea0003800200 */
.L_x_12282:
[----:B------:R-:W-:-:S04]  /*d600*/  SHF.R.U32.HI R5, RZ, 0x18, R5 ;  /* 0x00000018ff057819 */ /* 0x000fc80000011605 */
[----:B------:R-:W-:-:S05]  /*d610*/  LOP3.LUT R5, R0, 0x80, R5, 0xf8, !PT ;  /* 0x0000008000057812 */ /* 0x000fca00078ef805 */
[----:B------:R0:W-:Y:S01]  /*d620*/  STG.E.U8 desc[UR36][R2.64], R5 ;  /* 0x0000000502007986 */ /* 0x0001e2000c101124 */
[----:B------:R-:W-:Y:S05]  /*d630*/  BRA `(.L_x_12255) ;  /* 0x0000000000047947 */ /* 0x000fea0003800000 */
.L_x_12276:
[----:B------:R0:W-:Y:S02]  /*d640*/  STG.E.U16 desc[UR36][R2.64], R19 ;  /* 0x0000001302007986 */ /* 0x0001e4000c101524 */
.L_x_12255:
[----:B------:R-:W-:-:S07]  /*d650*/  VIADD R17, R17, 0x80 ;  /* 0x0000008011117836 */ /* 0x000fce0000000000 */
.L_x_12180:
[----:B------:R-:W-:Y:S05]  /*d660*/  BSYNC.RECONVERGENT B6 ;  /* 0x0000000000067941 */ /* 0x000fea0003800200 */
.L_x_12179:
[----:B------:R-:W5:Y:S02]  /*d670*/  LDCU UR4, c[0x0][0x380] ;  /* 0x00007000ff0477ac */ /* 0x000f640008000800 */
[----:B-----5:R-:W-:-:S13]  /*d680*/  ISETP.GE.AND P0, PT, R17, UR4, PT ;  /* 0x0000000411007c0c */ /* 0x020fda000bf06270 */
[----:B------:R-:W-:Y:S05]  /*d690*/  @P0 EXIT ;  /* 0x000000000000094d */ /* 0x000fea0003800000 */
[----:B------:R-:W5:Y:S01]  /*d6a0*/  LDCU UR4, c[0x0][0x388] ;  /* 0x00007100ff0477ac */ /* 0x000f620008000800 */
[----:B------:R-:W-:Y:S01]  /*d6b0*/  IMAD.MOV.U32 R18, RZ, RZ, RZ ;  /* 0x000000ffff127224 */ /* 0x000fe200078e00ff */
[----:B0---4-:R-:W-:Y:S01]  /*d6c0*/  MOV R0, RZ ;  /* 0x000000ff00007202 */ /* 0x011fe20000000f00 */
[----:B------:R-:W-:Y:S01]  /*d6d0*/  IMAD.MOV.U32 R16, RZ, RZ, RZ ;  /* 0x000000ffff107224 */ /* 0x000fe200078e00ff */
[----:B-----5:R-:W-:-:S09]  /*d6e0*/  UISETP.NE.AND UP0, UPT, UR4, URZ, UPT ;  /* 0x000000ff0400728c */ /* 0x020fd2000bf05270 */
[----:B------:R-:W-:Y:S05]  /*d6f0*/  BRA.U !UP0, `(.L_x_12285) ;  /* 0x0000001508707547 */ /* 0x000fea000b800000 */
[----:B------:R-:W1:Y:S01]  /*d700*/  LDCU.64 UR4, c[0x0][0x390] ;  /* 0x00007200ff0477ac */ /* 0x000e620008000a00 */
[----:B------:R-:W-:Y:S01]  /*d710*/  IMAD.MOV.U32 R16, RZ, RZ, RZ ;  /* 0x000000ffff107224 */ /* 0x000fe200078e00ff */
[----:B------:R-:W0:Y:S01]  /*d720*/  LDCU UR6, c[0x0][0x38c] ;  /* 0x00007180ff0677ac */ /* 0x000e220008000800 */
[----:B------:R-:W4:Y:S01]  /*d730*/  LDCU.64 UR8, c[0x0][0x4b8] ;  /* 0x00009700ff0877ac */ /* 0x000f220008000a00 */
[----:B------:R-:W-:Y:S01]  /*d740*/  UISETP.NE.AND UP0, UPT, UR41, URZ, UPT ;  /* 0x000000ff2900728c */ /* 0x000fe2000bf05270 */
[----:B-123--:R-:W-:Y:S01]  /*d750*/  IMAD.HI.U32 R2, R17, UR4, R16 ;  /* 0x0000000411027c27 */ /* 0x00efe2000f8e0010 */
[----:B------:R-:W1:Y:S04]  /*d760*/  LDCU UR4, c[0x0][0x4c0] ;  /* 0x00009800ff0477ac */ /* 0x000e680008000800 */
[----:B------:R-:W-:-:S05]  /*d770*/  SHF.R.U32.HI R3, RZ, UR5, R2 ;  /* 0x00000005ff037c19 */ /* 0x000fca0008011602 */
[----:B------:R-:W-:-:S04]  /*d780*/  IMAD.MOV R0, RZ, RZ, -R3 ;  /* 0x000000ffff007224 */ /* 0x000fc800078e0a03 */
[----:B0-----:R-:W-:-:S04]  /*d790*/  IMAD R17, R0, UR6, R17 ;  /* 0x0000000600117c24 */ /* 0x001fc8000f8e0211 */
[C---:B----4-:R-:W-:Y:S02]  /*d7a0*/  IMAD R16, R17.reuse, UR8, RZ ;  /* 0x0000000811107c24 */ /* 0x050fe4000f8e02ff */
        /* <DEDUP_REMOVED lines=337> */
.L_x_12285:
[----:B------:R-:W0:Y:S01]  /*ecc0*/  LDCU.64 UR6, c[0x0][0x5e8] ;  /* 0x0000bd00ff0677ac */ /* 0x000e220008000a00 */
[----:B------:R-:W1:Y:S01]  /*ecd0*/  LDCU.64 UR8, c[0x0][0x5f0] ;  /* 0x0000be00ff0877ac */ /* 0x000e620008000a00 */
[----:B------:R-:W-:-:S04]  /*ece0*/  UPRMT UR4, UR39, 0x9910, URZ ;  /* 0x0000991027047896 */ /* 0x000fc800080000ff */
[----:B------:R-:W-:Y:S01]  /*ecf0*/  UISETP.GT.AND UP0, UPT, UR4, 0x9, UPT ;  /* 0x000000090400788c */ /* 0x000fe2000bf04270 */
[----:B0-----:R-:W-:Y:S02]  /*ed00*/  IADD3 R16, P0, PT, R16, UR6, RZ ;  /* 0x0000000610107c10 */ /* 0x001fe4000ff1e0ff */
[----:B-123--:R-:W-:-:S03]  /*ed10*/  IADD3 R2, P1, PT, R0, UR8, RZ ;  /* 0x0000000800027c10 */ /* 0x00efc6000ff3e0ff */
        /* <DEDUP_REMOVED lines=16> */
.L_x_12289:
[----:B------:R-:W2:Y:S02]  /*ee20*/  LDG.E.U8 R2, desc[UR36][R2.64] ;  /* 0x0000002402027981 */ /* 0x000ea4000c1e1100 */
[----:B--2---:R-:W-:-:S04]  /*ee30*/  I2FP.F32.U32 R0, R2 ;  /* 0x0000000200007245 */ /* 0x004fc80000201000 */
[----:B------:R-:W-:-:S04]  /*ee40*/  F2FP.BF16.F32.PACK_AB R0, RZ, R0 ;  /* 0x00000000ff00723e */ /* 0x000fc800000010ff */
[----:B------:R-:W-:Y:S01]  /*ee50*/  PRMT R19, R0, 0x7610, R19 ;  /* 0x0000761000137816 */ /* 0x000fe20000000013 */
[----:B------:R-:W-:Y:S06]  /*ee60*/  BRA `(.L_x_12291) ;  /* 0x0000000c00e07947 */ /* 0x000fec0003800000 */
.L_x_12288:
        /* <DEDUP_REMOVED lines=11> */
.L_x_12293:
[----:B------:R-:W2:Y:S02]  /*ef20*/  LDG.E R2, desc[UR36][R2.64] ;  /* 0x0000002402027981 */ /* 0x000ea4000c1e1900 */
[----:B--2---:R-:W-:-:S04]  /*ef30*/  I2FP.F32.S32 R0, R2 ;  /* 0x0000000200007245 */ /* 0x004fc80000201400 */
[----:B------:R-:W-:-:S04]  /*ef40*/  F2FP.BF16.F32.PACK_AB R0, RZ, R0 ;  /* 0x00000000ff00723e */ /* 0x000fc800000010ff */
[----:B------:R-:W-:Y:S01]  /*ef50*/  PRMT R19, R0, 0x7610, R19 ;  /* 0x0000761000137816 */ /* 0x000fe20000000013 */
[----:B------:R-:W-:Y:S06]  /*ef60*/  BRA `(.L_x_12291) ;  /* 0x0000000c00a07947 */ /* 0x000fec0003800000 */
.L_x_12292:
[----:B------:R-:W2:Y:S02]  /*ef70*/  LDG.E.U16 R2, desc[UR36][R2.64] ;  /* 0x0000002402027981 */ /* 0x000ea4000c1e1500 */
[----:B--2---:R-:W0:Y:S02]  /*ef80*/  I2F.S16 R0, R2 ;  /* 0x0000000200007306 */ /* 0x004e240000101400 */
[----:B0-----:R-:W-:-:S04]  /*ef90*/  F2FP.BF16.F32.PACK_AB R0, RZ, R0 ;  /* 0x00000000ff00723e */ /* 0x001fc800000010ff */
[----:B------:R-:W-:Y:S01]  /*efa0*/  PRMT R19, R0, 0x7610, R19 ;  /* 0x0000761000137816 */ /* 0x000fe20000000013 */
[----:B------:R-:W-:Y:S06]  /*efb0*/  BRA `(.L_x_12291) ;  /* 0x0000000c008c7947 */ /* 0x000fec0003800000 */
.L_x_12287:
        /* <DEDUP_REMOVED lines=9> */
.L_x_12295:
[----:B------:R-:W2:Y:S02]  /*f050*/  LDG.E.U16 R0, desc[UR36][R2.64] ;  /* 0x0000002402007981 */ /* 0x000ea4000c1e1500 */
[----:B--2---:R-:W-:-:S05]  /*f060*/  HADD2.F32 R0, -RZ, R0.H0_H0 ;  /* 0x20000000ff007230 */ /* 0x004fca0000004100 */
[----:B------:R-:W-:-:S04]  /*f070*/  F2FP.BF16.F32.PACK_AB R0, RZ, R0 ;  /* 0x00000000ff00723e */ /* 0x000fc800000010ff */
[----:B------:R-:W-:Y:S01]  /*f080*/  PRMT R19, R0, 0x7610, R19 ;  /* 0x0000761000137816 */ /* 0x000fe20000000013 */
[----:B------:R-:W-:Y:S06]  /*f090*/  BRA `(.L_x_12291) ;  /* 0x0000000c00547947 */ /* 0x000fec0003800000 */
.L_x_12294:
        /* <DEDUP_REMOVED lines=9> */
.L_x_12297:
[----:B------:R-:W2:Y:S02]  /*f130*/  LDG.E.U16 R2, desc[UR36][R2.64] ;  /* 0x0000002402027981 */ /* 0x000ea4000c1e1500 */
[----:B--2---:R-:W-:-:S05]  /*f140*/  HADD2.F32 R0, -RZ, R2.H0_H0 ;  /* 0x20000002ff007230 */ /* 0x004fca0000004100 */
[----:B------:R-:W-:-:S04]  /*f150*/  F2FP.BF16.F32.PACK_AB R0, RZ, R0 ;  /* 0x00000000ff00723e */ /* 0x000fc800000010ff */
[----:B------:R-:W-:Y:S01]  /*f160*/  PRMT R19, R0, 0x7610, R19 ;  /* 0x0000761000137816 */ /* 0x000fe20000000013 */
[----:B------:R-:W-:Y:S06]  /*f170*/  BRA `(.L_x_12291) ;  /* 0x0000000c001c7947 */ /* 0x000fec0003800000 */
.L_x_12296:
        /* <DEDUP_REMOVED lines=13> */
.L_x_12286:
        /* <DEDUP_REMOVED lines=14> */
.L_x_12300:
        /* <DEDUP_REMOVED lines=13> */
.L_x_12299:
        /* <DEDUP_REMOVED lines=27> */
.L_x_12302:
        /* <DEDUP_REMOVED lines=14> */
.L_x_12301:
[----:B------:R0:W5:Y:S01]  /*f690*/  LDG.E.U16 R19, desc[UR36][R2.64] ;  /* 0x0000002402137981 */ /* 0x000162000c1e1500 */
[----:B------:R-:W-:Y:S05]  /*f6a0*/  BRA `(.L_x_12291) ;  /* 0x0000000400d07947 */ /* 0x000fea0003800000 */
.L_x_12298:
        /* <DEDUP_REMOVED lines=13> */
.L_x_12305:
        /* <DEDUP_REMOVED lines=21> */
.L_x_12309:
[----:B------:R-:W-:Y:S05]  /*f8d0*/  BSYNC.RECONVERGENT B1 ;  /* 0x0000000000017941 */ /* 0x000fea0003800200 */
.L_x_12308:
[----:B------:R-:W-:Y:S01]  /*f8e0*/  IMAD.SHL.U32 R0, R0, 0x100000, RZ ;  /* 0x0010000000007824 */ /* 0x000fe200078e00ff */
[----:B------:R-:W-:-:S04]  /*f8f0*/  LEA R2, R2, 0x3b800000, 0x17 ;  /* 0x3b80000002027811 */ /* 0x000fc800078eb8ff */
[----:B------:R-:W-:-:S07]  /*f900*/  LOP3.LUT R0, R2, R0, R7, 0xfe, !PT ;  /* 0x0000000002007212 */ /* 0x000fce00078efe07 */
.L_x_12307:
[----:B------:R-:W-:Y:S05]  /*f910*/  BSYNC.RECONVERGENT B0 ;  /* 0x0000000000007941 */ /* 0x000fea0003800200 */
.L_x_12306:
[----:B------:R-:W-:-:S04]  /*f920*/  F2FP.BF16.F32.PACK_AB R0, RZ, R0 ;  /* 0x00000000ff00723e */ /* 0x000fc800000010ff */
[----:B------:R-:W-:Y:S01]  /*f930*/  PRMT R19, R0, 0x7610, R19 ;  /* 0x0000761000137816 */ /* 0x000fe20000000013 */
[----:B------:R-:W-:Y:S06]  /*f940*/  BRA `(.L_x_12291) ;  /* 0x0000000400287947 */ /* 0x000fec0003800000 */
.L_x_12304:
        /* <DEDUP_REMOVED lines=21> */
.L_x_12313:
[----:B------:R-:W-:Y:S05]  /*faa0*/  BSYNC.RECONVERGENT B1 ;  /* 0x0000000000017941 */ /* 0x000fea0003800200 */
.L_x_12312:
[----:B------:R-:W-:Y:S01]  /*fab0*/  IMAD.SHL.U32 R0, R0, 0x200000, RZ ;  /* 0x0020000000007824 */ /* 0x000fe200078e00ff */
[----:B------:R-:W-:-:S04]  /*fac0*/  LEA R2, R2, 0x37800000, 0x17 ;  /* 0x3780000002027811 */ /* 0x000fc800078eb8ff */
[----:B------:R-:W-:-:S07]  /*fad0*/  LOP3.LUT R0, R2, R0, R7, 0xfe, !PT ;  /* 0x0000000002007212 */ /* 0x000fce00078efe07 */
.L_x_12311:
[----:B------:R-:W-:Y:S05]  /*fae0*/  BSYNC.RECONVERGENT B0 ;  /* 0x0000000000007941 */ /* 0x000fea0003800200 */
.L_x_12310:
[----:B------:R-:W-:-:S04]  /*faf0*/  F2FP.BF16.F32.PACK_AB R0, RZ, R0 ;  /* 0x00000000ff00723e */ /* 0x000fc800000010ff */
[----:B------:R-:W-:Y:S01]  /*fb00*/  PRMT R19, R0, 0x7610, R19 ;  /* 0x0000761000137816 */ /* 0x000fe20000000013 */
[----:B------:R-:W-:Y:S06]  /*fb10*/  BRA `(.L_x_12291) ;  /* 0x0000000000b47947 */ /* 0x000fec0003800000 */
.L_x_12303:
        /* <DEDUP_REMOVED lines=14> */
.L_x_12317:
[----:B------:R-:W-:Y:S05]  /*fc00*/  BSYNC.RECONVERGENT B0 ;  /* 0x0000000000007941 */ /* 0x000fea0003800200 */
.L_x_12316:
[----:B------:R-:W-:-:S04]  /*fc10*/  F2FP.BF16.F32.PACK_AB R0, RZ, R0 ;  /* 0x00000000ff00723e */ /* 0x000fc800000010ff */
[----:B------:R-:W-:Y:S01]  /*fc20*/  PRMT R19, R0, 0x7610, R19 ;  /* 0x0000761000137816 */ /* 0x000fe20000000013 */
[----:B------:R-:W-:Y:S06]  /*fc30*/  BRA `(.L_x_12291) ;  /* 0x00000000006c7947 */ /* 0x000fec0003800000 */
.L_x_12290:
        /* <DEDUP_REMOVED lines=16> */
.L_x_12318:
[----:B------:R-:W-:Y:S01]  /*fd40*/  PRMT R19, RZ, 0x7610, R19 ;  /* 0x00007610ff137816 */ /* 0x000fe20000000013 */
[----:B------:R-:W-:Y:S06]  /*fd50*/  BRA `(.L_x_12291) ;  /* 0x0000000000247947 */ /* 0x000fec0003800000 */
.L_x_12315:
[----:B------:R-:W2:Y:S02]  /*fd60*/  LDG.E.64 R2, desc[UR36][R2.64] ;  /* 0x0000002402027981 */ /* 0x000ea4000c1e1b00 */
[----:B--2---:R-:W0:Y:S02]  /*fd70*/  I2F.U64 R0, R2 ;  /* 0x0000000200007312 */ /* 0x004e240000301000 */
[----:B0-----:R-:W-:-:S04]  /*fd80*/  F2FP.BF16.F32.PACK_AB R0, RZ, R0 ;  /* 0x00000000ff00723e */ /* 0x001fc800000010ff */
[----:B------:R-:W-:Y:S01]  /*fd90*/  PRMT R19, R0, 0x7610, R19 ;  /* 0x0000761000137816 */ /* 0x000fe20000000013 */
[----:B------:R-:W-:Y:S06]  /*fda0*/  BRA `(.L_x_12291) ;  /* 0x0000000000107947 */ /* 0x000fec0003800000 */
.L_x_12314:
[----:B------:R-:W2:Y:S02]  /*fdb0*/  LDG.E R2, desc[UR36][R2.64] ;  /* 0x0000002402027981 */ /* 0x000ea4000c1e1900 */
[----:B--2---:R-:W-:-:S04]  /*fdc0*/  I2FP.F32.U32 R0, R2 ;  /* 0x0000000200007245 */ /* 0x004fc80000201000 */
[----:B------:R-:W-:-:S04]  /*fdd0*/  F2FP.BF16.F32.PACK_AB R0, RZ, R0 ;  /* 0x00000000ff00723e */ /* 0x000fc800000010ff */
[----:B------:R-:W-:-:S07]  /*fde0*/  PRMT R19, R0, 0x7610, R19 ;  /* 0x0000761000137816 */ /* 0x000fce0000000013 */
.L_x_12291:
        /* <DEDUP_REMOVED lines=18> */
.L_x_12322:
[----:B------:R-:W2:Y:S02]  /*ff10*/  LDG.E.U8 R2, desc[UR36][R2.64] ;  /* 0x0000002402027981 */ /* 0x000ea4000c1e1100 */
[----:B--2---:R-:W-:-:S04]  /*ff20*/  I2FP.F32.U32 R0, R2 ;  /* 0x0000000200007245 */ /* 0x004fc80000201000 */
[----:B------:R-:W-:Y:S01]  /*ff30*/  F2FP.BF16.F32.PACK_AB R0, RZ, R0 ;  /* 0x00000000ff00723e */ /* 0x000fe200000010ff */
[----:B------:R-:W-:Y:S06]  /*ff40*/  BRA `(.L_x_12324) ;  /* 0x0000000c00a47947 */ /* 0x000fec0003800000 */
.L_x_12321:
        /* <DEDUP_REMOVED lines=10> */
.L_x_12326:
[----:B------:R-:W2:Y:S02]  /*fff0*/  LDG.E R2, desc[UR36][R2.64] ;  /* 0x0000002402027981 */ /* 0x000ea4000c1e1900 */
[----:B--2---:R-:W-:-:S04]  /*10000*/  I2FP.F32.S32 R0, R2 ;  /* 0x0000000200007245 */ /* 0x004fc80000201400 */
[----:B------:R-:W-:Y:S01]  /*10010*/  F2FP.BF16.F32.PACK_AB R0, RZ, R0 ;  /* 0x00000000ff00723e */ /* 0x000fe200000010ff */
[----:B------:R-:W-:Y:S06]  /*10020*/  BRA `(.L_x_12324) ;  /* 0x0000000c006c7947 */ /* 0x000fec0003800000 */
.L_x_12325:
[----:B------:R-:W2:Y:S02]  /*10030*/  LDG.E.U16 R2, desc[UR36][R2.64] ;  /* 0x0000002402027981 */ /* 0x000ea4000c1e1500 */
[----:B--2---:R-:W0:Y:S02]  /*10040*/  I2F.S16 R0, R2 ;  /* 0x0000000200007306 */ /* 0x004e240000101400 */
[----:B0-----:R-:W-:Y:S01]  /*10050*/  F2FP.BF16.F32.PACK_AB R0, RZ, R0 ;  /* 0x00000000ff00723e */ /* 0x001fe200000010ff */
[----:B------:R-:W-:Y:S06]  /*10060*/  BRA `(.L_x_12324) ;  /* 0x0000000c005c7947 */ /* 0x000fec0003800000 */
.L_x_12320:
        /* <DEDUP_REMOVED lines=9> */
.L_x_12328:
[----:B------:R-:W2:Y:S02]  /*10100*/  LDG.E.U16 R0, desc[UR36][R2.64] ;  /* 0x0000002402007981 */ /* 0x000ea4000c1e1500 */
[----:B--2---:R-:W-:-:S05]  /*10110*/  HADD2.F32 R0, -RZ, R0.H0_H0 ;  /* 0x20000000ff007230 */ /* 0x004fca0000004100 */
[----:B------:R-:W-:Y:S01]  /*10120*/  F2FP.BF16.F32.PACK_AB R0, RZ, R0 ;  /* 0x00000000ff00723e */ /* 0x000fe200000010ff */
[----:B------:R-:W-:Y:S06]  /*10130*/  BRA `(.L_x_12324) ;  /* 0x0000000c00287947 */ /* 0x000fec0003800000 */
.L_x_12327:
        /* <DEDUP_REMOVED lines=9> */
.L_x_12330:
[----:B------:R-:W2:Y:S02]  /*101d0*/  LDG.E.U16 R2, desc[UR36][R2.64] ;  /* 0x0000002402027981 */ /* 0x000ea4000c1e1500 */
[----:B--2---:R-:W-:-:S05]  /*101e0*/  HADD2.F32 R0, -RZ, R2.H0_H0 ;  /* 0x20000002ff007230 */ /* 0x004fca0000004100 */
[----:B------:R-:W-:Y:S01]  /*101f0*/  F2FP.BF16.F32.PACK_AB R0, RZ, R0 ;  /* 0x00000000ff00723e */ /* 0x000fe200000010ff */
[----:B------:R-:W-:Y:S06]  /*10200*/  BRA `(.L_x_12324) ;  /* 0x0000000800f47947 */ /* 0x000fec0003800000 */
.L_x_12329:
        /* <DEDUP_REMOVED lines=12> */
.L_x_12319:
        /* <DEDUP_REMOVED lines=13> */
.L_x_12333:
        /* <DEDUP_REMOVED lines=12> */
.L_x_12332:
        /* <DEDUP_REMOVED lines=27> */
.L_x_12335:
        /* <DEDUP_REMOVED lines=13> */
.L_x_12334:
[----:B------:R0:W5:Y:S01]  /*106e0*/  LDG.E.U16 R0, desc[UR36][R2.64] ;  /* 0x0000002402007981 */ /* 0x000162000c1e1500 */
[----:B------:R-:W-:Y:S05]  /*106f0*/  BRA `(.L_x_12324) ;  /* 0x0000000400b87947 */ /* 0x000fea0003800000 */
.L_x_12331:
        /* <DEDUP_REMOVED lines=12> */
.L_x_12338:
        /* <DEDUP_REMOVED lines=21> */
.L_x_12342:
[----:B------:R-:W-:Y:S05]  /*10910*/  BSYNC.RECONVERGENT B1 ;  /* 0x0000000000017941 */ /* 0x000fea0003800200 */
.L_x_12341:
[----:B------:R-:W-:Y:S01]  /*10920*/  IMAD.SHL.U32 R0, R0, 0x100000, RZ ;  /* 0x0010000000007824 */ /* 0x000fe200078e00ff */
[----:B------:R-:W-:-:S04]  /*10930*/  LEA R2, R2, 0x3b800000, 0x17 ;  /* 0x3b80000002027811 */ /* 0x000fc800078eb8ff */
[----:B------:R-:W-:-:S07]  /*10940*/  LOP3.LUT R0, R2, R0, R7, 0xfe, !PT ;  /* 0x0000000002007212 */ /* 0x000fce00078efe07 */
.L_x_12340:
[----:B------:R-:W-:Y:S05]  /*10950*/  BSYNC.RECONVERGENT B0 ;  /* 0x0000000000007941 */ /* 0x000fea0003800200 */
.L_x_12339:
[----:B------:R-:W-:Y:S01]  /*10960*/  F2FP.BF16.F32.PACK_AB R0, RZ, R0 ;  /* 0x00000000ff00723e */ /* 0x000fe200000010ff */
[----:B------:R-:W-:Y:S06]  /*10970*/  BRA `(.L_x_12324) ;  /* 0x0000000400187947 */ /* 0x000fec0003800000 */
.L_x_12337:
        /* <DEDUP_REMOVED lines=21> */
.L_x_12346:
[----:B------:R-:W-:Y:S05]  /*10ad0*/  BSYNC.RECONVERGENT B1 ;  /* 0x0000000000017941 */ /* 0x000fea0003800200 */
.L_x_12345:
[----:B------:R-:W-:Y:S02]  /*10ae0*/  SHF.L.U32 R0, R0, 0x15, RZ ;  /* 0x0000001500007819 */ /* 0x000fe400000006ff */
[----:B------:R-:W-:-:S04]  /*10af0*/  LEA R2, R2, 0x37800000, 0x17 ;  /* 0x3780000002027811 */ /* 0x000fc800078eb8ff */
[----:B------:R-:W-:-:S07]  /*10b00*/  LOP3.LUT R0, R2, R0, R7, 0xfe, !PT ;  /* 0x0000000002007212 */ /* 0x000fce00078efe07 */
.L_x_12344:
[----:B------:R-:W-:Y:S05]  /*10b10*/  BSYNC.RECONVERGENT B0 ;  /* 0x0000000000007941 */ /* 0x000fea0003800200 */
.L_x_12343:
[----:B------:R-:W-:Y:S01]  /*10b20*/  F2FP.BF16.F32.PACK_AB R0, RZ, R0 ;  /* 0x00000000ff00723e */ /* 0x000fe200000010ff */
[----:B------:R-:W-:Y:S06]  /*10b30*/  BRA `(.L_x_12324) ;  /* 0x0000000000a87947 */ /* 0x000fec0003800000 */
.L_x_12336:
        /* <DEDUP_REMOVED lines=14> */
.L_x_12350:
[----:B------:R-:W-:Y:S05]  /*10c20*/  BSYNC.RECONVERGENT B0 ;  /* 0x0000000000007941 */ /* 0x000fea0003800200 */
.L_x_12349:
[----:B------:R-:W-:Y:S01]  /*10c30*/  F2FP.BF16.F32.PACK_AB R0, RZ, R0 ;  /* 0x00000000ff00723e */ /* 0x000fe200000010ff */
[----:B------:R-:W-:Y:S06]  /*10c40*/  BRA `(.L_x_12324) ;  /* 0x0000000000647947 */ /* 0x000fec0003800000 */
.L_x_12323:
        /* <DEDUP_REMOVED lines=16> */
.L_x_12351:
[----:B------:R-:W-:Y:S01]  /*10d50*/  PRMT R0, RZ, 0x7610, R0 ;  /* 0x00007610ff007816 */ /* 0x000fe20000000000 */
[----:B------:R-:W-:Y:S06]  /*10d60*/  BRA `(.L_x_12324) ;  /* 0x00000000001c7947 */ /* 0x000fec0003800000 */
.L_x_12348:
[----:B------:R-:W2:Y:S02]  /*10d70*/  LDG.E.64 R2, desc[UR36][R2.64] ;  /* 0x0000002402027981 */ /* 0x000ea4000c1e1b00 */
[----:B--2---:R-:W0:Y:S02]  /*10d80*/  I2F.U64 R0, R2 ;  /* 0x0000000200007312 */ /* 0x004e240000301000 */
[----:B0-----:R-:W-:Y:S01]  /*10d90*/  F2FP.BF16.F32.PACK_AB R0, RZ, R0 ;  /* 0x00000000ff00723e */ /* 0x001fe200000010ff */
[----:B------:R-:W-:Y:S06]  /*10da0*/  BRA `(.L_x_12324) ;  /* 0x00000000000c7947 */ /* 0x000fec0003800000 */
.L_x_12347:
[----:B------:R-:W2:Y:S02]  /*10db0*/  LDG.E R2, desc[UR36][R2.64] ;  /* 0x0000002402027981 */ /* 0x000ea4000c1e1900 */
[----:B--2---:R-:W-:-:S04]  /*10dc0*/  I2FP.F32.U32 R0, R2 ;  /* 0x0000000200007245 */ /* 0x004fc80000201000 */
[----:B------:R-:W-:-:S07]  /*10dd0*/  F2FP.BF16.F32.PACK_AB R0, RZ, R0 ;  /* 0x00000000ff00723e */ /* 0x000fce00000010ff */
.L_x_12324:
        /* <DEDUP_REMOVED lines=10> */
.L_x_12353:
[----:B------:R-:W-:Y:S05]  /*10e80*/  BSYNC.RECONVERGENT B0 ;  /* 0x0000000000007941 */ /* 0x000fea0003800200 */
.L_x_12352:
[----:B------:R-:W-:-:S04]  /*10e90*/  UPRMT UR4, UR43, 0x9910, URZ ;  /* 0x000099102b047896 */ /* 0x000fc800080000ff */
        /* <DEDUP_REMOVED lines=12> */
[----:B0-----:R-:W-:Y:S01]  /*10f60*/  STG.E.U8 desc[UR36][R16.64], R19 ;  /* 0x0000001310007986 */ /* 0x001fe2000c101124 */
[----:B------:R-:W-:Y:S05]  /*10f70*/  EXIT ;  /* 0x000000000000794d */ /* 0x000fea0003800000 */
.L_x_12357:
[----:B------:R-:W-:-:S06]  /*10f80*/  IMAD.U32 R3, R19, 0x10000, RZ ;  /* 0x0001000013037824 */ /* 0x000fcc00078e00ff */
[----:B------:R-:W0:Y:S02]  /*10f90*/  F2I.S64.TRUNC R2, R3 ;  /* 0x0000000300027311 */ /* 0x000e24000020d900 */
[----:B0-----:R-:W-:Y:S01]  /*10fa0*/  STG.E.U8 desc[UR36][R16.64], R2 ;  /* 0x0000000210007986 */ /* 0x001fe2000c101124 */
[----:B------:R-:W-:Y:S05]  /*10fb0*/  EXIT ;  /* 0x000000000000794d */ /* 0x000fea0003800000 */
.L_x_12356:
        /* <DEDUP_REMOVED lines=10> */
.L_x_12360:
[----:B------:R-:W-:-:S06]  /*11060*/  SHF.L.U32 R19, R19, 0x10, RZ ;  /* 0x0000001013137819 */ /* 0x000fcc00000006ff */
[----:B------:R-:W0:Y:S02]  /*11070*/  F2I.FTZ.TRUNC.NTZ R19, R19 ;  /* 0x0000001300137305 */ /* 0x000e24000021f100 */
[----:B0-----:R-:W-:Y:S01]  /*11080*/  STG.E desc[UR36][R16.64], R19 ;  /* 0x0000001310007986 */ /* 0x001fe2000c101924 */
[----:B------:R-:W-:Y:S05]  /*11090*/  EXIT ;  /* 0x000000000000794d */ /* 0x000fea0003800000 */
.L_x_12359:
[----:B------:R-:W-:-:S06]  /*110a0*/  IMAD.U32 R19, R19, 0x10000, RZ ;  /* 0x0001000013137824 */ /* 0x000fcc00078e00ff */
[----:B------:R-:W0:Y:S02]  /*110b0*/  F2I.FTZ.TRUNC.NTZ R19, R19 ;  /* 0x0000001300137305 */ /* 0x000e24000021f100 */
[----:B0-----:R-:W-:Y:S01]  /*110c0*/  STG.E.U16 desc[UR36][R16.64], R19 ;  /* 0x0000001310007986 */ /* 0x001fe2000c101524 */
[----:B------:R-:W-:Y:S05]  /*110d0*/  EXIT ;  /* 0x000000000000794d */ /* 0x000fea0003800000 */
.L_x_12355:
        /* <DEDUP_REMOVED lines=9> */
.L_x_12362:
[----:B------:R-:W-:-:S05]  /*11170*/  IMAD.U32 R0, R19, 0x10000, RZ ;  /* 0x0001000013007824 */ /* 0x000fca00078e00ff */
[----:B------:R-:W-:-:S05]  /*11180*/  F2FP.F16.F32.PACK_AB R0, RZ, R0 ;  /* 0x00000000ff00723e */ /* 0x000fca00000000ff */
[----:B------:R-:W-:Y:S01]  /*11190*/  STG.E.U16 desc[UR36][R16.64], R0 ;  /* 0x0000000010007986 */ /* 0x000fe2000c101524 */
[----:B------:R-:W-:Y:S05]  /*111a0*/  EXIT ;  /* 0x000000000000794d */ /* 0x000fea0003800000 */
.L_x_12361:
        /* <DEDUP_REMOVED lines=10> */
.L_x_12364:
[----:B------:R-:W-:-:S04]  /*11250*/  SHF.L.U32 R19, R19, 0x10, RZ ;  /* 0x0000001013137819 */ /* 0x000fc800000006ff */
[----:B------:R-:W-:-:S04]  /*11260*/  F2FP.F16.F32.PACK_AB R3, RZ, R19 ;  /* 0x00000013ff03723e */ /* 0x000fc800000000ff */
[----:B------:R-:W-:-:S05]  /*11270*/  PRMT R3, R3, 0x5410, RZ ;  /* 0x0000541003037816 */ /* 0x000fca00000000ff */
[----:B------:R-:W-:Y:S01]  /*11280*/  STG.E desc[UR36][R16.64], R3 ;  /* 0x0000000310007986 */ /* 0x000fe2000c101924 */
[----:B------:R-:W-:Y:S05]  /*11290*/  EXIT ;  /* 0x000000000000794d */ /* 0x000fea0003800000 */
.L_x_12363:
[----:B------:R-:W-:-:S04]  /*112a0*/  IMAD.U32 R2, R19, 0x10000, RZ ;  /* 0x0001000013027824 */ /* 0x000fc800078e00ff */
[----:B------:R-:W-:-:S06]  /*112b0*/  FMUL.FTZ R2, R2, 1 ;  /* 0x3f80000002027820 */ /* 0x000fcc0000410000 */
[----:B------:R-:W0:Y:S02]  /*112c0*/  F2F.F64.F32 R2, R2 ;  /* 0x0000000200027310 */ /* 0x000e240000201800 */
[----:B0-----:R-:W-:Y:S01]  /*112d0*/  STG.E.64 desc[UR36][R16.64], R2 ;  /* 0x0000000210007986 */ /* 0x001fe2000c101b24 */
[----:B------:R-:W-:Y:S05]  /*112e0*/  EXIT ;  /* 0x000000000000794d */ /* 0x000fea0003800000 */
.L_x_12354:
        /* <DEDUP_REMOVED lines=14> */
.L_x_12368:
        /* <DEDUP_REMOVED lines=17> */
.L_x_12371:
[----:B------:R-:W-:-:S04]  /*114e0*/  SHF.R.U32.HI R3, RZ, 0x18, R3 ;  /* 0x00000018ff037819 */ /* 0x000fc80000011603 */
[----:B------:R-:W-:-:S04]  /*114f0*/  LOP3.LUT R0, R0, 0x80, R3, 0xf8, !PT ;  /* 0x0000008000007812 */ /* 0x000fc800078ef803 */
[----:B------:R-:W-:-:S07]  /*11500*/  PRMT R8, R0, 0x7610, R8 ;  /* 0x0000761000087816 */ /* 0x000fce0000000008 */
.L_x_12370:
[----:B------:R-:W-:Y:S05]  /*11510*/  BSYNC.RECONVERGENT B0 ;  /* 0x0000000000007941 */ /* 0x000fea0003800200 */
.L_x_12369:
[----:B------:R-:W-:Y:S01]  /*11520*/  STG.E.U8 desc[UR36][R16.64], R8 ;  /* 0x0000000810007986 */ /* 0x000fe2000c101124 */
[----:B------:R-:W-:Y:S05]  /*11530*/  EXIT ;  /* 0x000000000000794d */ /* 0x000fea0003800000 */
.L_x_12367:
[----:B------:R-:W-:Y:S01]  /*11540*/  IMAD.U32 R3, R19, 0x10000, RZ ;  /* 0x0001000013037824 */ /* 0x000fe200078e00ff */
        /* <DEDUP_REMOVED lines=16> */
.L_x_12374:
[----:B------:R-:W-:-:S04]  /*11650*/  SHF.R.U32.HI R3, RZ, 0x18, R3 ;  /* 0x00000018ff037819 */ /* 0x000fc80000011603 */
[----:B------:R-:W-:-:S04]  /*11660*/  LOP3.LUT R0, R0, 0x80, R3, 0xf8, !PT ;  /* 0x0000008000007812 */ /* 0x000fc800078ef803 */
[----:B------:R-:W-:-:S07]  /*11670*/  PRMT R8, R0, 0x7610, R8 ;  /* 0x0000761000087816 */ /* 0x000fce0000000008 */
.L_x_12373:
[----:B------:R-:W-:Y:S05]  /*11680*/  BSYNC.RECONVERGENT B0 ;  /* 0x0000000000007941 */ /* 0x000fea0003800200 */
.L_x_12372:
[----:B------:R-:W-:Y:S01]  /*11690*/  STG.E.U8 desc[UR36][R16.64], R8 ;  /* 0x0000000810007986 */ /* 0x000fe2000c101124 */
[----:B------:R-:W-:Y:S05]  /*116a0*/  EXIT ;  /* 0x000000000000794d */ /* 0x000fea0003800000 */
.L_x_12366:
        /* <DEDUP_REMOVED lines=22> */
.L_x_12376:
[----:B------:R-:W-:-:S06]  /*11810*/  SHF.L.U32 R2, R19, 0x10, RZ ;  /* 0x0000001013027819 */ /* 0x000fcc00000006ff */
[----:B------:R-:W0:Y:S02]  /*11820*/  F2I.U64.TRUNC R2, R2 ;  /* 0x0000000200027311 */ /* 0x000e24000020d800 */
[----:B0-----:R-:W-:Y:S01]  /*11830*/  STG.E.64 desc[UR36][R16.64], R2 ;  /* 0x0000000210007986 */ /* 0x001fe2000c101b24 */
[----:B------:R-:W-:Y:S05]  /*11840*/  EXIT ;  /* 0x000000000000794d */ /* 0x000fea0003800000 */
.L_x_12375:
[----:B------:R-:W-:-:S06]  /*11850*/  IMAD.U32 R19, R19, 0x10000, RZ ;  /* 0x0001000013137824 */ /* 0x000fcc00078e00ff */
[----:B------:R-:W0:Y:S02]  /*11860*/  F2I.FTZ.U32.TRUNC.NTZ R19, R19 ;  /* 0x0000001300137305 */ /* 0x000e24000021f000 */
[----:B0-----:R-:W-:Y:S01]  /*11870*/  STG.E desc[UR36][R16.64], R19 ;  /* 0x0000001310007986 */ /* 0x001fe2000c101924 */
[----:B------:R-:W-:Y:S05]  /*11880*/  EXIT ;  /* 0x000000000000794d */ /* 0x000fea0003800000 */
.L_x_12365:
        /* <DEDUP_REMOVED lines=11> */
.L_x_12378:
[----:B------:R-:W-:Y:S01]  /*11940*/  IMAD.U32 R19, R19, 0x10000, RZ ;  /* 0x0001000013137824 */ /* 0x000fe200078e00ff */
[----:B------:R-:W-:-:S03]  /*11950*/  CS2R R6, SRZ ;  /* 0x0000000000067805 */ /* 0x000fc6000001ff00 */
[----:B------:R-:W-:-:S06]  /*11960*/  FMUL.FTZ R4, R19, 1 ;  /* 0x3f80000013047820 */ /* 0x000fcc0000410000 */
[----:B------:R-:W0:Y:S02]  /*11970*/  F2F.F64.F32 R4, R4 ;  /* 0x0000000400047310 */ /* 0x000e240000201800 */
[----:B0-----:R-:W-:Y:S01]  /*11980*/  STG.E.128 desc[UR36][R16.64], R4 ;  /* 0x0000000410007986 */ /* 0x001fe2000c101d24 */
[----:B------:R-:W-:Y:S05]  /*11990*/  EXIT ;  /* 0x000000000000794d */ /* 0x000fea0003800000 */
.L_x_12377:
[----:B------:R-:W-:-:S09]  /*119a0*/  UISETP.NE.AND UP0, UPT, UR4, 0xf, UPT ;  /* 0x0000000f0400788c */ /* 0x000fd2000bf05270 */
[----:B------:R-:W-:Y:S05]  /*119b0*/  BRA.U !UP0, `(.L_x_12379) ;  /* 0x0000000108e87547 */ /* 0x000fea000b800000 */
[----:B------:R-:W-:-:S09]  /*119c0*/  UISETP.NE.AND UP0, UPT, UR4, 0x17, UPT ;  /* 0x000000170400788c */ /* 0x000fd2000bf05270 */
[----:B------:R-:W-:Y:S05]  /*119d0*/  BRA.U !UP0, `(.L_x_12380) ;  /* 0x0000000108907547 */ /* 0x000fea000b800000 */
[----:B------:R-:W-:-:S09]  /*119e0*/  UISETP.NE.AND UP0, UPT, UR4, 0x18, UPT ;  /* 0x000000180400788c */ /* 0x000fd2000bf05270 */
[----:B------:R-:W-:Y:S05]  /*119f0*/  BRA.U !UP0, `(.L_x_12381) ;  /* 0x0000000108447547 */ /* 0x000fea000b800000 */
.L_x_12358:
        /* <DEDUP_REMOVED lines=16> */
.L_x_12382:
[----:B------:R-:W-:Y:S05]  /*11b00*/  EXIT ;  /* 0x000000000000794d */ /* 0x000fea0003800000 */
.L_x_12381:
        /* <DEDUP_REMOVED lines=13> */
.L_x_12384:
[----:B------:R-:W-:Y:S05]  /*11be0*/  BSYNC.RECONVERGENT B0 ;  /* 0x0000000000007941 */ /* 0x000fea0003800200 */
.L_x_12383:
[----:B------:R-:W-:-:S05]  /*11bf0*/  LOP3.LUT R3, R0, 0x80, R3, 0xf8, !PT ;  /* 0x0000008000037812 */ /* 0x000fca00078ef803 */
[----:B------:R-:W-:Y:S01]  /*11c00*/  STG.E.U8 desc[UR36][R16.64], R3 ;  /* 0x0000000310007986 */ /* 0x000fe2000c101124 */
[----:B------:R-:W-:Y:S05]  /*11c10*/  EXIT ;  /* 0x000000000000794d */ /* 0x000fea0003800000 */
.L_x_12380:
        /* <DEDUP_REMOVED lines=12> */
.L_x_12386:
[----:B------:R-:W-:Y:S01]  /*11ce0*/  IMAD.MOV.U32 R0, RZ, RZ, 0x7f ;  /* 0x0000007fff007424 */ /* 0x000fe200078e00ff */
[----:B------:R-:W-:-:S04]  /*11cf0*/  ISETP.GT.U32.AND P0, PT, R2, 0x7f800000, PT ;  /* 0x7f8000000200780c */ /* 0x000fc80003f04070 */
[----:B------:R-:W-:-:S09]  /*11d00*/  SEL R0, R0, 0x7c, P0 ;  /* 0x0000007c00007807 */ /* 0x000fd20000000000 */
.L_x_12387:
[----:B------:R-:W-:Y:S05]  /*11d10*/  BSYNC.RECONVERGENT B0 ;  /* 0x0000000000007941 */ /* 0x000fea0003800200 */
.L_x_12385:
[----:B------:R-:W-:-:S04]  /*11d20*/  SHF.R.U32.HI R3, RZ, 0x18, R3 ;  /* 0x00000018ff037819 */ /* 0x000fc80000011603 */
[----:B------:R-:W-:-:S05]  /*11d30*/  LOP3.LUT R3, R0, 0x80, R3, 0xf8, !PT ;  /* 0x0000008000037812 */ /* 0x000fca00078ef803 */
[----:B------:R-:W-:Y:S01]  /*11d40*/  STG.E.U8 desc[UR36][R16.64], R3 ;  /* 0x0000000310007986 */ /* 0x000fe2000c101124 */
[----:B------:R-:W-:Y:S05]  /*11d50*/  EXIT ;  /* 0x000000000000794d */ /* 0x000fea0003800000 */
.L_x_12379:
[----:B------:R-:W-:Y:S01]  /*11d60*/  STG.E.U16 desc[UR36][R16.64], R19 ;  /* 0x0000001310007986 */ /* 0x000fe2000c101524 */
[----:B------:R-:W-:Y:S05]  /*11d70*/  EXIT ;  /* 0x000000000000794d */ /* 0x000fea0003800000 */
.L_x_12388:
        /* <DEDUP_REMOVED lines=16> */
.L_x_40981:


//--------------------- .text._ZN2at6native27unrolled_elementwise_kernelINS0_13BinaryFunctorIN3c108BFloat16ES4_S4_ZZZNS0_19minimum_kernel_cudaERNS_18TensorIteratorBaseEENKUlvE0_clEvENKUlvE2_clEvEUlS4_S4_E_EESt5arrayIPcLm3EELi4E23TrivialOffsetCalculatorILi2EjESE_ILi1EjENS0_6memory12LoadWithCastILi2EEENSH_13StoreWithCastILi1EEEEEviT_T0_T2_T3_T4_T5_ --------------------------
	.section	.text._ZN2at6native27unrolled_elementwise_kernelINS0_13BinaryFunctorIN3c108BFloat16ES4_S4_ZZZNS0_19minimum_kernel_cudaERNS_18TensorIteratorBaseEENKUlvE0_clEvENKUlvE2_clEvEUlS4_S4_E_EESt5arrayIPcLm3EELi4E23TrivialOffsetCalculatorILi2EjESE_ILi1EjENS0_6memory12LoadWithCastILi2EEENSH_13StoreWithCastILi1EEEEEviT_T0_T2_T3_T4_T5_,"ax",@progbits
	.align	128
        .global         _ZN2at6native27unrolled_elementwise_kernelINS0_13BinaryFunctorIN3c108BFloat16ES4_S4_ZZZNS0_19minimum_kernel_cudaERNS_18TensorIteratorBaseEENKUlvE0_clEvENKUlvE2_clEvEUlS4_S4_E_EESt5arrayIPcLm3EELi4E23TrivialOffsetCalculatorILi2EjESE_ILi1EjENS0_6memory12LoadWithCastILi2EEENSH_13StoreWithCastILi1EEEEEviT_T0_T2_T3_T4_T5_
        .type           _ZN2at6native27unrolled_elementwise_kernelINS0_13BinaryFunctorIN3c108BFloat16ES4_S4_ZZZNS0_19minimum_kernel_cudaERNS_18TensorIteratorBaseEENKUlvE0_clEvENKUlvE2_clEvEUlS4_S4_E_EESt5arrayIPcLm3EELi4E23TrivialOffsetCalculatorILi2EjESE_ILi1EjENS0_6memory12LoadWithCastILi2EEENSH_13StoreWithCastILi1EEEEEviT_T0_T2_T3_T4_T5_,@function
        .size           _ZN2at6native27unrolled_elementwise_kernelINS0_13BinaryFunctorIN3c108BFloat16ES4_S4_ZZZNS0_19minimum_kernel_cudaERNS_18TensorIteratorBaseEENKUlvE0_clEvENKUlvE2_clEvEUlS4_S4_E_EESt5arrayIPcLm3EELi4E23TrivialOffsetCalculatorILi2EjESE_ILi1EjENS0_6memory12LoadWithCastILi2EEENSH_13StoreWithCastILi1EEEEEviT_T0_T2_T3_T4_T5_,(.L_x_40982 - _ZN2at6native27unrolled_elementwise_kernelINS0_13BinaryFunctorIN3c108BFloat16ES4_S4_ZZZNS0_19minimum_kernel_cudaERNS_18TensorIteratorBaseEENKUlvE0_clEvENKUlvE2_clEvEUlS4_S4_E_EESt5arrayIPcLm3EELi4E23TrivialOffsetCalculatorILi2EjESE_ILi1EjENS0_6memory12LoadWithCastILi2EEENSH_13StoreWithCastILi1EEEEEviT_T0_T2_T3_T4_T5_)
        .other          _ZN2at6native27unrolled_elementwise_kernelINS0_13BinaryFunctorIN3c108BFloat16ES4_S4_ZZZNS0_19minimum_kernel_cudaERNS_18TensorIteratorBaseEENKUlvE0_clEvENKUlvE2_clEvEUlS4_S4_E_EESt5arrayIPcLm3EELi4E23TrivialOffsetCalculatorILi2EjESE_ILi1EjENS0_6memory12LoadWithCastILi2EEENSH_13StoreWithCastILi1EEEEEviT_T0_T2_T3_T4_T5_,@"STO_CUDA_ENTRY STV_DEFAULT"
_ZN2at6native27unrolled_elementwise_kernelINS0_13BinaryFunctorIN3c108BFloat16ES4_S4_ZZZNS0_19minimum_kernel_cudaERNS_18TensorIteratorBaseEENKUlvE0_clEvENKUlvE2_clEvEUlS4_S4_E_EESt5arrayIPcLm3EELi4E23TrivialOffsetCalculatorILi2EjESE_ILi1EjENS0_6memory12LoadWithCastILi2EEENSH_13StoreWithCastILi1EEEEEviT_T0_T2_T3_T4_T5_:
.text._ZN2at6native27unrolled_elementwise_kernelINS0_13BinaryFunctorIN3c108BFloat16ES4_S4_ZZZNS0_19minimum_kernel_cudaERNS_18TensorIteratorBaseEENKUlvE0_clEvENKUlvE2_clEvEUlS4_S4_E_EESt5arrayIPcLm3EELi4E23TrivialOffsetCalculatorILi2EjESE_ILi1EjENS0_6memory12LoadWithCastILi2EEENSH_13StoreWithCastILi1EEEEEviT_T0_T2_T3_T4_T5_:
        /* <DEDUP_REMOVED lines=36> */
.L_x_12394:
[----:B------:R-:W2:Y:S02]  /*0240*/  LDG.E.U8 R4, desc[UR36][R4.64] ;  /* 0x0000002404047981 */ /* 0x000ea4000c1e1100 */
[----:B--2---:R-:W-:-:S04]  /*0250*/  I2FP.F32.U32 R0, R4 ;  /* 0x0000000400007245 */ /* 0x004fc80000201000 */
[----:B------:R-:W-:-:S04]  /*0260*/  F2FP.BF16.F32.PACK_AB R0, RZ, R0 ;  /* 0x00000000ff00723e */ /* 0x000fc800000010ff */
[----:B------:R-:W-:Y:S01]  /*0270*/  PRMT R28, R0, 0x7610, R28 ;  /* 0x00007610001c7816 */ /* 0x000fe2000000001c */
[----:B------:R-:W-:Y:S06]  /*0280*/  BRA `(.L_x_12396) ;  /* 0x0000000c00e47947 */ /* 0x000fec0003800000 */
.L_x_12393:
        /* <DEDUP_REMOVED lines=11> */
.L_x_12398:
[----:B------:R-:W2:Y:S02]  /*0340*/  LDG.E R4, desc[UR36][R4.64] ;  /* 0x0000002404047981 */ /* 0x000ea4000c1e1900 */
[----:B--2---:R-:W-:-:S04]  /*0350*/  I2FP.F32.S32 R0, R4 ;  /* 0x0000000400007245 */ /* 0x004fc80000201400 */
[----:B------:R-:W-:-:S04]  /*0360*/  F2FP.BF16.F32.PACK_AB R0, RZ, R0 ;  /* 0x00000000ff00723e */ /* 0x000fc800000010ff */
[----:B------:R-:W-:Y:S01]  /*0370*/  PRMT R28, R0, 0x7610, R28 ;  /* 0x00007610001c7816 */ /* 0x000fe2000000001c */
[----:B------:R-:W-:Y:S06]  /*0380*/  BRA `(.L_x_12396) ;  /* 0x0000000c00a47947 */ /* 0x000fec0003800000 */
.L_x_12397:
[----:B------:R-:W2:Y:S02]  /*0390*/  LDG.E.U16 R4, desc[UR36][R4.64] ;  /* 0x0000002404047981 */ /* 0x000ea4000c1e1500 */
[----:B--2---:R-:W0:Y:S02]  /*03a0*/  I2F.S16 R0, R4 ;  /* 0x0000000400007306 */ /* 0x004e240000101400 */
[----:B0-----:R-:W-:-:S04]  /*03b0*/  F2FP.BF16.F32.PACK_AB R0, RZ, R0 ;  /* 0x00000000ff00723e */ /* 0x001fc800000010ff */
[----:B------:R-:W-:Y:S01]  /*03c0*/  PRMT R28, R0, 0x7610, R28 ;  /* 0x00007610001c7816 */ /* 0x000fe2000000001c */
[----:B------:R-:W-:Y:S06]  /*03d0*/  BRA `(.L_x_12396) ;  /* 0x0000000c00907947 */ /* 0x000fec0003800000 */
.L_x_12392:
        /* <DEDUP_REMOVED lines=9> */
.L_x_12400:
[----:B------:R-:W2:Y:S02]  /*0470*/  LDG.E.U16 R0, desc[UR36][R4.64] ;  /* 0x0000002404007981 */ /* 0x000ea4000c1e1500 */
[----:B--2---:R-:W-:-:S05]  /*0480*/  HADD2.F32 R0, -RZ, R0.H0_H0 ;  /* 0x20000000ff007230 */ /* 0x004fca0000004100 */
[----:B------:R-:W-:-:S04]  /*0490*/  F2FP.BF16.F32.PACK_AB R0, RZ, R0 ;  /* 0x00000000ff00723e */ /* 0x000fc800000010ff */
[----:B------:R-:W-:Y:S01]  /*04a0*/  PRMT R28, R0, 0x7610, R28 ;  /* 0x00007610001c7816 */ /* 0x000fe2000000001c */
[----:B------:R-:W-:Y:S06]  /*04b0*/  BRA `(.L_x_12396) ;  /* 0x0000000c00587947 */ /* 0x000fec0003800000 */
.L_x_12399:
        /* <DEDUP_REMOVED lines=9> */
.L_x_12402:
[----:B------:R-:W2:Y:S02]  /*0550*/  LDG.E.U16 R4, desc[UR36][R4.64] ;  /* 0x0000002404047981 */ /* 0x000ea4000c1e1500 */
[----:B--2---:R-:W-:-:S05]  /*0560*/  HADD2.F32 R0, -RZ, R4.H0_H0 ;  /* 0x20000004ff007230 */ /* 0x004fca0000004100 */
[----:B------:R-:W-:-:S04]  /*0570*/  F2FP.BF16.F32.PACK_AB R0, RZ, R0 ;  /* 0x00000000ff00723e */ /* 0x000fc800000010ff */
[----:B------:R-:W-:Y:S01]  /*0580*/  PRMT R28, R0, 0x7610, R28 ;  /* 0x00007610001c7816 */ /* 0x000fe2000000001c */
[----:B------:R-:W-:Y:S06]  /*0590*/  BRA `(.L_x_12396) ;  /* 0x0000000c00207947 */ /* 0x000fec0003800000 */
.L_x_12401:
        /* <DEDUP_REMOVED lines=13> */
.L_x_12391:
        /* <DEDUP_REMOVED lines=14> */
.L_x_12405:
        /* <DEDUP_REMOVED lines=13> */
.L_x_12404:
        /* <DEDUP_REMOVED lines=27> */
.L_x_12407:
        /* <DEDUP_REMOVED lines=15> */
.L_x_12406:
[----:B------:R0:W5:Y:S01]  /*0ac0*/  LDG.E.U16 R28, desc[UR36][R4.64] ;  /* 0x00000024041c7981 */ /* 0x000162000c1e1500 */
[----:B------:R-:W-:Y:S05]  /*0ad0*/  BRA `(.L_x_12396) ;  /* 0x0000000400d07947 */ /* 0x000fea0003800000 */
.L_x_12403:
        /* <DEDUP_REMOVED lines=13> */
.L_x_12410:
        /* <DEDUP_REMOVED lines=21> */
.L_x_12414:
[----:B------:R-:W-:Y:S05]  /*0d00*/  BSYNC.RECONVERGENT B1 ;  /* 0x0000000000017941 */ /* 0x000fea0003800200 */
.L_x_12413:
[----:B------:R-:W-:Y:S01]  /*0d10*/  IMAD.SHL.U32 R0, R0, 0x100000, RZ ;  /* 0x0010000000007824 */ /* 0x000fe200078e00ff */
[----:B------:R-:W-:-:S04]  /*0d20*/  LEA R3, R3, 0x3b800000, 0x17 ;  /* 0x3b80000003037811 */ /* 0x000fc800078eb8ff */
[----:B------:R-:W-:-:S07]  /*0d30*/  LOP3.LUT R0, R3, R0, R7, 0xfe, !PT ;  /* 0x0000000003007212 */ /* 0x000fce00078efe07 */
.L_x_12412:
[----:B------:R-:W-:Y:S05]  /*0d40*/  BSYNC.RECONVERGENT B0 ;  /* 0x0000000000007941 */ /* 0x000fea0003800200 */
.L_x_12411:
[----:B------:R-:W-:-:S04]  /*0d50*/  F2FP.BF16.F32.PACK_AB R0, RZ, R0 ;  /* 0x00000000ff00723e */ /* 0x000fc800000010ff */
[----:B------:R-:W-:Y:S01]  /*0d60*/  PRMT R28, R0, 0x7610, R28 ;  /* 0x00007610001c7816 */ /* 0x000fe2000000001c */
[----:B------:R-:W-:Y:S06]  /*0d70*/  BRA `(.L_x_12396) ;  /* 0x0000000400287947 */ /* 0x000fec0003800000 */
.L_x_12409:
        /* <DEDUP_REMOVED lines=21> */
.L_x_12418:
[----:B------:R-:W-:Y:S05]  /*0ed0*/  BSYNC.RECONVERGENT B1 ;  /* 0x0000000000017941 */ /* 0x000fea0003800200 */
.L_x_12417:
[----:B------:R-:W-:Y:S01]  /*0ee0*/  IMAD.SHL.U32 R0, R0, 0x200000, RZ ;  /* 0x0020000000007824 */ /* 0x000fe200078e00ff */
[----:B------:R-:W-:-:S04]  /*0ef0*/  LEA R3, R3, 0x37800000, 0x17 ;  /* 0x3780000003037811 */ /* 0x000fc800078eb8ff */
[----:B------:R-:W-:-:S07]  /*0f00*/  LOP3.LUT R0, R3, R0, R7, 0xfe, !PT ;  /* 0x0000000003007212 */ /* 0x000fce00078efe07 */
.L_x_12416:
[----:B------:R-:W-:Y:S05]  /*0f10*/  BSYNC.RECONVERGENT B0 ;  /* 0x0000000000007941 */ /* 0x000fea0003800200 */
.L_x_12415:
[----:B------:R-:W-:-:S04]  /*0f20*/  F2FP.BF16.F32.PACK_AB R0, RZ, R0 ;  /* 0x00000000ff00723e */ /* 0x000fc800000010ff */
[----:B------:R-:W-:Y:S01]  /*0f30*/  PRMT R28, R0, 0x7610, R28 ;  /* 0x00007610001c7816 */ /* 0x000fe2000000001c */
[----:B------:R-:W-:Y:S06]  /*0f40*/  BRA `(.L_x_12396) ;  /* 0x0000000000b47947 */ /* 0x000fec0003800000 */
.L_x_12408:
[----:B------:R-:W-:-:S09]  /*0f50*/  UISETP.NE.AND UP0, UPT, UR4, 0x1c, UPT ;  /* 0x0000001c0400788c */ /* 0x000fd2000bf05270 */
[----:B------:R-:W-:Y:S05]  /*0f60*/  BRA.U !UP0, `(.L_x_12419) ;  /* 0x00000001089c7547 */ /* 0x000fea000b800000 */
[----:B------:R-:W-:-:S09]  /*0f70*/  UISETP.NE.AND UP0, UPT, UR4, 0x1d, UPT ;  /* 0x0000001d0400788c */ /* 0x000fd2000bf05270 */
[----:B------:R-:W-:Y:S05]  /*0f80*/  BRA.U !UP0, `(.L_x_12420) ;  /* 0x0000000108807547 */ /* 0x000fea000b800000 */
[----:B------:R-:W-:-:S09]  /*0f90*/  UISETP.NE.AND UP0, UPT, UR4, 0x2c, UPT ;  /* 0x0000002c0400788c */ /* 0x000fd2000bf05270 */
[----:B------:R-:W-:Y:S05]  /*0fa0*/  BRA.U !UP0, `(.L_x_12421) ;  /* 0x0000000108487547 */ /* 0x000fea000b800000 */
.L_x_12395:
        /* <DEDUP_REMOVED lines=16> */
.L_x_12422:
[----:B------:R-:W-:Y:S01]  /*10b0*/  PRMT R28, RZ, 0x7610, R28 ;  /* 0x00007610ff1c7816 */ /* 0x000fe2000000001c */
[----:B------:R-:W-:Y:S06]  /*10c0*/  BRA `(.L_x_12396) ;  /* 0x0000000000547947 */ /* 0x000fec0003800000 */
.L_x_12421:
        /* <DEDUP_REMOVED lines=8> */
.L_x_12424:
[----:B------:R-:W-:Y:S05]  /*1150*/  BSYNC.RECONVERGENT B0 ;  /* 0x0000000000007941 */ /* 0x000fea0003800200 */
.L_x_12423:
[----:B------:R-:W-:-:S04]  /*1160*/  F2FP.BF16.F32.PACK_AB R0, RZ, R0 ;  /* 0x00000000ff00723e */ /* 0x000fc800000010ff */
[----:B------:R-:W-:Y:S01]  /*1170*/  PRMT R28, R0, 0x7610, R28 ;  /* 0x00007610001c7816 */ /* 0x000fe2000000001c */
[----:B------:R-:W-:Y:S06]  /*1180*/  BRA `(.L_x_12396) ;  /* 0x0000000000247947 */ /* 0x000fec0003800000 */
.L_x_12420:
[----:B------:R-:W2:Y:S02]  /*1190*/  LDG.E.64 R4, desc[UR36][R4.64] ;  /* 0x0000002404047981 */ /* 0x000ea4000c1e1b00 */
[----:B--2---:R-:W0:Y:S02]  /*11a0*/  I2F.U64 R0, R4 ;  /* 0x0000000400007312 */ /* 0x004e240000301000 */
[----:B0-----:R-:W-:-:S04]  /*11b0*/  F2FP.BF16.F32.PACK_AB R0, RZ, R0 ;  /* 0x00000000ff00723e */ /* 0x001fc800000010ff */
[----:B------:R-:W-:Y:S01]  /*11c0*/  PRMT R28, R0, 0x7610, R28 ;  /* 0x00007610001c7816 */ /* 0x000fe2000000001c */
[----:B------:R-:W-:Y:S06]  /*11d0*/  BRA `(.L_x_12396) ;  /* 0x0000000000107947 */ /* 0x000fec0003800000 */
.L_x_12419:
[----:B------:R-:W2:Y:S02]  /*11e0*/  LDG.E R4, desc[UR36][R4.64] ;  /* 0x0000002404047981 */ /* 0x000ea4000c1e1900 */
[----:B--2---:R-:W-:-:S04]  /*11f0*/  I2FP.F32.U32 R0, R4 ;  /* 0x0000000400007245 */ /* 0x004fc80000201000 */
[----:B------:R-:W-:-:S04]  /*1200*/  F2FP.BF16.F32.PACK_AB R0, RZ, R0 ;  /* 0x00000000ff00723e */ /* 0x000fc800000010ff */
[----:B------:R-:W-:-:S07]  /*1210*/  PRMT R28, R0, 0x7610, R28 ;  /* 0x00007610001c7816 */ /* 0x000fce000000001c */
.L_x_12396:
        /* <DEDUP_REMOVED lines=21> */
.L_x_12428:
[----:B------:R-:W2:Y:S02]  /*1370*/  LDG.E.U8 R4, desc[UR36][R4.64] ;  /* 0x0000002404047981 */ /* 0x000ea4000c1e1100 */
[----:B--2---:R-:W-:-:S04]  /*1380*/  I2FP.F32.U32 R0, R4 ;  /* 0x0000000400007245 */ /* 0x004fc80000201000 */
[----:B------:R-:W-:-:S04]  /*1390*/  F2FP.BF16.F32.PACK_AB R0, RZ, R0 ;  /* 0x00000000ff00723e */ /* 0x000fc800000010ff */
[----:B------:R-:W-:Y:S01]  /*13a0*/  PRMT R24, R0, 0x7610, R24 ;  /* 0x0000761000187816 */ /* 0x000fe20000000018 */
[----:B------:R-:W-:Y:S06]  /*13b0*/  BRA `(.L_x_12430) ;  /* 0x0000000c00e47947 */ /* 0x000fec0003800000 */
.L_x_12427:
        /* <DEDUP_REMOVED lines=11> */
.L_x_12432:
[----:B------:R-:W2:Y:S02]  /*1470*/  LDG.E R4, desc[UR36][R4.64] ;  /* 0x0000002404047981 */ /* 0x000ea4000c1e1900 */
[----:B--2---:R-:W-:-:S04]  /*1480*/  I2FP.F32.S32 R0, R4 ;  /* 0x0000000400007245 */ /* 0x004fc80000201400 */
[----:B------:R-:W-:-:S04]  /*1490*/  F2FP.BF16.F32.PACK_AB R0, RZ, R0 ;  /* 0x00000000ff00723e */ /* 0x000fc800000010ff */
[----:B------:R-:W-:Y:S01]  /*14a0*/  PRMT R24, R0, 0x7610, R24 ;  /* 0x0000761000187816 */ /* 0x000fe20000000018 */
[----:B------:R-:W-:Y:S06]  /*14b0*/  BRA `(.L_x_12430) ;  /* 0x0000000c00a47947 */ /* 0x000fec0003800000 */
.L_x_12431:
[----:B------:R-:W2:Y:S02]  /*14c0*/  LDG.E.U16 R4, desc[UR36][R4.64] ;  /* 0x0000002404047981 */ /* 0x000ea4000c1e1500 */
[----:B--2---:R-:W0:Y:S02]  /*14d0*/  I2F.S16 R0, R4 ;  /* 0x0000000400007306 */ /* 0x004e240000101400 */
[----:B0-----:R-:W-:-:S04]  /*14e0*/  F2FP.BF16.F32.PACK_AB R0, RZ, R0 ;  /* 0x00000000ff00723e */ /* 0x001fc800000010ff */
[----:B------:R-:W-:Y:S01]  /*14f0*/  PRMT R24, R0, 0x7610, R24 ;  /* 0x0000761000187816 */ /* 0x000fe20000000018 */
[----:B------:R-:W-:Y:S06]  /*1500*/  BRA `(.L_x_12430) ;  /* 0x0000000c00907947 */ /* 0x000fec0003800000 */
.L_x_12426:
        /* <DEDUP_REMOVED lines=9> */
.L_x_12434:
[----:B------:R-:W2:Y:S02]  /*15a0*/  LDG.E.U16 R0, desc[UR36][R4.64] ;  /* 0x0000002404007981 */ /* 0x000ea4000c1e1500 */
[----:B--2---:R-:W-:-:S05]  /*15b0*/  HADD2.F32 R0, -RZ, R0.H0_H0 ;  /* 0x20000000ff007230 */ /* 0x004fca0000004100 */
[----:B------:R-:W-:-:S04]  /*15c0*/  F2FP.BF16.F32.PACK_AB R0, RZ, R0 ;  /* 0x00000000ff00723e */ /* 0x000fc800000010ff */
[----:B------:R-:W-:Y:S01]  /*15d0*/  PRMT R24, R0, 0x7610, R24 ;  /* 0x0000761000187816 */ /* 0x000fe20000000018 */
[----:B------:R-:W-:Y:S06]  /*15e0*/  BRA `(.L_x_12430) ;  /* 0x0000000c00587947 */ /* 0x000fec0003800000 */
.L_x_12433:
        /* <DEDUP_REMOVED lines=9> */
.L_x_12436:
[----:B------:R-:W2:Y:S02]  /*1680*/  LDG.E.U16 R4, desc[UR36][R4.64] ;  /* 0x0000002404047981 */ /* 0x000ea4000c1e1500 */
[----:B--2---:R-:W-:-:S05]  /*1690*/  HADD2.F32 R0, -RZ, R4.H0_H0 ;  /* 0x20000004ff007230 */ /* 0x004fca0000004100 */
[----:B------:R-:W-:-:S04]  /*16a0*/  F2FP.BF16.F32.PACK_AB R0, RZ, R0 ;  /* 0x00000000ff00723e */ /* 0x000fc800000010ff */
[----:B------:R-:W-:Y:S01]  /*16b0*/  PRMT R24, R0, 0x7610, R24 ;  /* 0x0000761000187816 */ /* 0x000fe20000000018 */
[----:B------:R-:W-:Y:S06]  /*16c0*/  BRA `(.L_x_12430) ;  /* 0x0000000c00207947 */ /* 0x000fec0003800000 */
.L_x_12435:
        /* <DEDUP_REMOVED lines=13> */
.L_x_12425:
        /* <DEDUP_REMOVED lines=14> */
.L_x_12439:
        /* <DEDUP_REMOVED lines=13> */
.L_x_12438:
        /* <DEDUP_REMOVED lines=27> */
.L_x_12441:
        /* <DEDUP_REMOVED lines=15> */
.L_x_12440:
[----:B------:R0:W5:Y:S01]  /*1bf0*/  LDG.E.U16 R24, desc[UR36][R4.64] ;  /* 0x0000002404187981 */ /* 0x000162000c1e1500 */
[----:B------:R-:W-:Y:S05]  /*1c00*/  BRA `(.L_x_12430) ;  /* 0x0000000400d07947 */ /* 0x000fea0003800000 */
.L_x_12437:
        /* <DEDUP_REMOVED lines=13> */
.L_x_12444:
        /* <DEDUP_REMOVED lines=21> */
.L_x_12448:
[----:B------:R-:W-:Y:S05]  /*1e30*/  BSYNC.RECONVERGENT B1 ;  /* 0x0000000000017941 */ /* 0x000fea0003800200 */
.L_x_12447:
[----:B------:R-:W-:Y:S01]  /*1e40*/  IMAD.SHL.U32 R0, R0, 0x100000, RZ ;  /* 0x0010000000007824 */ /* 0x000fe200078e00ff */
[----:B------:R-:W-:-:S04]  /*1e50*/  LEA R3, R3, 0x3b800000, 0x17 ;  /* 0x3b80000003037811 */ /* 0x000fc800078eb8ff */
[----:B------:R-:W-:-:S07]  /*1e60*/  LOP3.LUT R0, R3, R0, R7, 0xfe, !PT ;  /* 0x0000000003007212 */ /* 0x000fce00078efe07 */
.L_x_12446:
[----:B------:R-:W-:Y:S05]  /*1e70*/  BSYNC.RECONVERGENT B0 ;  /* 0x0000000000007941 */ /* 0x000fea0003800200 */
.L_x_12445:
[----:B------:R-:W-:-:S04]  /*1e80*/  F2FP.BF16.F32.PACK_AB R0, RZ, R0 ;  /* 0x00000000ff00723e */ /* 0x000fc800000010ff */
[----:B------:R-:W-:Y:S01]  /*1e90*/  PRMT R24, R0, 0x7610, R24 ;  /* 0x0000761000187816 */ /* 0x000fe20000000018 */
[----:B------:R-:W-:Y:S06]  /*1ea0*/  BRA `(.L_x_12430) ;  /* 0x0000000400287947 */ /* 0x000fec0003800000 */
.L_x_12443:
        /* <DEDUP_REMOVED lines=21> */
.L_x_12452:
[----:B------:R-:W-:Y:S05]  /*2000*/  BSYNC.RECONVERGENT B1 ;  /* 0x0000000000017941 */ /* 0x000fea0003800200 */
.L_x_12451:
[----:B------:R-:W-:Y:S01]  /*2010*/  IMAD.SHL.U32 R0, R0, 0x200000, RZ ;  /* 0x0020000000007824 */ /* 0x000fe200078e00ff */
[----:B------:R-:W-:-:S04]  /*2020*/  LEA R3, R3, 0x37800000, 0x17 ;  /* 0x3780000003037811 */ /* 0x000fc800078eb8ff */
[----:B------:R-:W-:-:S07]  /*2030*/  LOP3.LUT R0, R3, R0, R7, 0xfe, !PT ;  /* 0x0000000003007212 */ /* 0x000fce00078efe07 */
.L_x_12450:
[----:B------:R-:W-:Y:S05]  /*2040*/  BSYNC.RECONVERGENT B0 ;  /* 0x0000000000007941 */ /* 0x000fea0003800200 */
.L_x_12449:
[----:B------:R-:W-:-:S04]  /*2050*/  F2FP.BF16.F32.PACK_AB R0, RZ, R0 ;  /* 0x00000000ff00723e */ /* 0x000fc800000010ff */
[----:B------:R-:W-:Y:S01]  /*2060*/  PRMT R24, R0, 0x7610, R24 ;  /* 0x0000761000187816 */ /* 0x000fe20000000018 */
[----:B------:R-:W-:Y:S06]  /*2070*/  BRA `(.L_x_12430) ;  /* 0x0000000000b47947 */ /* 0x000fec0003800000 */
.L_x_12442:
[----:B------:R-:W-:-:S09]  /*2080*/  UISETP.NE.AND UP0, UPT, UR4, 0x1c, UPT ;  /* 0x0000001c0400788c */ /* 0x000fd2000bf05270 */
[----:B------:R-:W-:Y:S05]  /*2090*/  BRA.U !UP0, `(.L_x_12453) ;  /* 0x00000001089c7547 */ /* 0x000fea000b800000 */
[----:B------:R-:W-:-:S09]  /*20a0*/  UISETP.NE.AND UP0, UPT, UR4, 0x1d, UPT ;  /* 0x0000001d0400788c */ /* 0x000fd2000bf05270 */
[----:B------:R-:W-:Y:S05]  /*20b0*/  BRA.U !UP0, `(.L_x_12454) ;  /* 0x0000000108807547 */ /* 0x000fea000b800000 */
[----:B------:R-:W-:-:S09]  /*20c0*/  UISETP.NE.AND UP0, UPT, UR4, 0x2c, UPT ;  /* 0x0000002c0400788c */ /* 0x000fd2000bf05270 */
[----:B------:R-:W-:Y:S05]  /*20d0*/  BRA.U !UP0, `(.L_x_12455) ;  /* 0x0000000108487547 */ /* 0x000fea000b800000 */
.L_x_12429:
        /* <DEDUP_REMOVED lines=16> */
.L_x_12456:
[----:B------:R-:W-:Y:S01]  /*21e0*/  PRMT R24, RZ, 0x7610, R24 ;  /* 0x00007610ff187816 */ /* 0x000fe20000000018 */
[----:B------:R-:W-:Y:S06]  /*21f0*/  BRA `(.L_x_12430) ;  /* 0x0000000000547947 */ /* 0x000fec0003800000 */
.L_x_12455:
        /* <DEDUP_REMOVED lines=8> */
.L_x_12458:
[----:B------:R-:W-:Y:S05]  /*2280*/  BSYNC.RECONVERGENT B0 ;  /* 0x0000000000007941 */ /* 0x000fea0003800200 */
.L_x_12457:
[----:B------:R-:W-:-:S04]  /*2290*/  F2FP.BF16.F32.PACK_AB R0, RZ, R0 ;  /* 0x00000000ff00723e */ /* 0x000fc800000010ff */
[----:B------:R-:W-:Y:S01]  /*22a0*/  PRMT R24, R0, 0x7610, R24 ;  /* 0x0000761000187816 */ /* 0x000fe20000000018 */
[----:B------:R-:W-:Y:S06]  /*22b0*/  BRA `(.L_x_12430) ;  /* 0x0000000000247947 */ /* 0x000fec0003800000 */
.L_x_12454:
[----:B------:R-:W2:Y:S02]  /*22c0*/  LDG.E.64 R4, desc[UR36][R4.64] ;  /* 0x0000002404047981 */ /* 0x000ea4000c1e1b00 */
[----:B--2---:R-:W0:Y:S02]  /*22d0*/  I2F.U64 R0, R4 ;  /* 0x0000000400007312 */ /* 0x004e240000301000 */
[----:B0-----:R-:W-:-:S04]  /*22e0*/  F2FP.BF16.F32.PACK_AB R0, RZ, R0 ;  /* 0x00000000ff00723e */ /* 0x001fc800000010ff */
[----:B------:R-:W-:Y:S01]  /*22f0*/  PRMT R24, R0, 0x7610, R24 ;  /* 0x0000761000187816 */ /* 0x000fe20000000018 */
[----:B------:R-:W-:Y:S06]  /*2300*/  BRA `(.L_x_12430) ;  /* 0x0000000000107947 */ /* 0x000fec0003800000 */
.L_x_12453:
[----:B------:R-:W2:Y:S02]  /*2310*/  LDG.E R4, desc[UR36][R4.64] ;  /* 0x0000002404047981 */ /* 0x000ea4000c1e1900 */
[----:B--2---:R-:W-:-:S04]  /*2320*/  I2FP.F32.U32 R0, R4 ;  /* 0x0000000400007245 */ /* 0x004fc80000201000 */
[----:B------:R-:W-:-:S04]  /*2330*/  F2FP.BF16.F32.PACK_AB R0, RZ, R0 ;  /* 0x00000000ff00723e */ /* 0x000fc800000010ff */
[----:B------:R-:W-:-:S07]  /*2340*/  PRMT R24, R0, 0x7610, R24 ;  /* 0x0000761000187816 */ /* 0x000fce0000000018 */
.L_x_12430:
[----:B------:R-:W-:-:S07]  /*2350*/  VIADD R19, R25, 0x80 ;  /* 0x0000008019137836 */ /* 0x000fce0000000000 */
.L_x_12390:
[----:B------:R-:W-:Y:S05]  /*2360*/  BSYNC.RECONVERGENT B6 ;  /* 0x0000000000067941 */ /* 0x000fea0003800200 */
.L_x_12389:
        /* <DEDUP_REMOVED lines=27> */
.L_x_12464:
[----:B------:R-:W2:Y:S02]  /*2520*/  LDG.E.U8 R4, desc[UR36][R4.64] ;  /* 0x0000002404047981 */ /* 0x000ea4000c1e1100 */
[----:B--2---:R-:W-:-:S04]  /*2530*/  I2FP.F32.U32 R0, R4 ;  /* 0x0000000400007245 */ /* 0x004fc80000201000 */
[----:B------:R-:W-:-:S04]  /*2540*/  F2FP.BF16.F32.PACK_AB R0, RZ, R0 ;  /* 0x00000000ff00723e */ /* 0x000fc800000010ff */
[----:B------:R-:W-:Y:S01]  /*2550*/  PRMT R22, R0, 0x7610, R22 ;  /* 0x0000761000167816 */ /* 0x000fe20000000016 */
[----:B------:R-:W-:Y:S06]  /*2560*/  BRA `(.L_x_12466) ;  /* 0x0000000c00e47947 */ /* 0x000fec0003800000 */
.L_x_12463:
        /* <DEDUP_REMOVED lines=11> */
.L_x_12468:
[----:B------:R-:W2:Y:S02]  /*2620*/  LDG.E R4, desc[UR36][R4.64] ;  /* 0x0000002404047981 */ /* 0x000ea4000c1e1900 */
[----:B--2---:R-:W-:-:S04]  /*2630*/  I2FP.F32.S32 R0, R4 ;  /* 0x0000000400007245 */ /* 0x004fc80000201400 */
[----:B------:R-:W-:-:S04]  /*2640*/  F2FP.BF16.F32.PACK_AB R0, RZ, R0 ;  /* 0x00000000ff00723e */ /* 0x000fc800000010ff */
[----:B------:R-:W-:Y:S01]  /*2650*/  PRMT R22, R0, 0x7610, R22 ;  /* 0x0000761000167816 */ /* 0x000fe20000000016 */
[----:B------:R-:W-:Y:S06]  /*2660*/  BRA `(.L_x_12466) ;  /* 0x0000000c00a47947 */ /* 0x000fec0003800000 */
.L_x_12467:
[----:B------:R-:W2:Y:S02]  /*2670*/  LDG.E.U16 R4, desc[UR36][R4.64] ;  /* 0x0000002404047981 */ /* 0x000ea4000c1e1500 */
[----:B--2---:R-:W0:Y:S02]  /*2680*/  I2F.S16 R0, R4 ;  /* 0x0000000400007306 */ /* 0x004e240000101400 */
[----:B0-----:R-:W-:-:S04]  /*2690*/  F2FP.BF16.F32.PACK_AB R0, RZ, R0 ;  /* 0x00000000ff00723e */ /* 0x001fc800000010ff */
[----:B------:R-:W-:Y:S01]  /*26a0*/  PRMT R22, R0, 0x7610, R22 ;  /* 0x0000761000167816 */ /* 0x000fe20000000016 */
[----:B------:R-:W-:Y:S06]  /*26b0*/  BRA `(.L_x_12466) ;  /* 0x0000000c00907947 */ /* 0x000fec0003800000 */
.L_x_12462:
        /* <DEDUP_REMOVED lines=9> */
.L_x_12470:
[----:B------:R-:W2:Y:S02]  /*2750*/  LDG.E.U16 R0, desc[UR36][R4.64] ;  /* 0x0000002404007981 */ /* 0x000ea4000c1e1500 */
[----:B--2---:R-:W-:-:S05]  /*2760*/  HADD2.F32 R0, -RZ, R0.H0_H0 ;  /* 0x20000000ff007230 */ /* 0x004fca0000004100 */
[----:B------:R-:W-:-:S04]  /*2770*/  F2FP.BF16.F32.PACK_AB R0, RZ, R0 ;  /* 0x00000000ff00723e */ /* 0x000fc800000010ff */
[----:B------:R-:W-:Y:S01]  /*2780*/  PRMT R22, R0, 0x7610, R22 ;  /* 0x0000761000167816 */ /* 0x000fe20000000016 */
[----:B------:R-:W-:Y:S06]  /*2790*/  BRA `(.L_x_12466) ;  /* 0x0000000c00587947 */ /* 0x000fec0003800000 */
.L_x_12469:
        /* <DEDUP_REMOVED lines=9> */
.L_x_12472:
[----:B------:R-:W2:Y:S02]  /*2830*/  LDG.E.U16 R4, desc[UR36][R4.64] ;  /* 0x0000002404047981 */ /* 0x000ea4000c1e1500 */
[----:B--2---:R-:W-:-:S05]  /*2840*/  HADD2.F32 R0, -RZ, R4.H0_H0 ;  /* 0x20000004ff007230 */ /* 0x004fca0000004100 */
[----:B------:R-:W-:-:S04]  /*2850*/  F2FP.BF16.F32.PACK_AB R0, RZ, R0 ;  /* 0x00000000ff00723e */ /* 0x000fc800000010ff */
[----:B------:R-:W-:Y:S01]  /*2860*/  PRMT R22, R0, 0x7610, R22 ;  /* 0x0000761000167816 */ /* 0x000fe20000000016 */
[----:B------:R-:W-:Y:S06]  /*2870*/  BRA `(.L_x_12466) ;  /* 0x0000000c00207947 */ /* 0x000fec0003800000 */
.L_x_12471:
        /* <DEDUP_REMOVED lines=13> */
.L_x_12461:
        /* <DEDUP_REMOVED lines=14> */
.L_x_12475:
        /* <DEDUP_REMOVED lines=13> */
.L_x_12474:
        /* <DEDUP_REMOVED lines=27> */
.L_x_12477:
        /* <DEDUP_REMOVED lines=15> */
.L_x_12476:
[----:B------:R0:W5:Y:S01]  /*2da0*/  LDG.E.U16 R22, desc[UR36][R4.64] ;  /* 0x0000002404167981 */ /* 0x000162000c1e1500 */
[----:B------:R-:W-:Y:S05]  /*2db0*/  BRA `(.L_x_12466) ;  /* 0x0000000400d07947 */ /* 0x000fea0003800000 */
.L_x_12473:
        /* <DEDUP_REMOVED lines=13> */
.L_x_12480:
        /* <DEDUP_REMOVED lines=21> */
.L_x_12484:
[----:B------:R-:W-:Y:S05]  /*2fe0*/  BSYNC.RECONVERGENT B1 ;  /* 0x0000000000017941 */ /* 0x000fea0003800200 */
.L_x_12483:
[----:B------:R-:W-:Y:S01]  /*2ff0*/  IMAD.SHL.U32 R0, R0, 0x100000, RZ ;  /* 0x0010000000007824 */ /* 0x000fe200078e00ff */
[----:B------:R-:W-:-:S04]  /*3000*/  LEA R3, R3, 0x3b800000, 0x17 ;  /* 0x3b80000003037811 */ /* 0x000fc800078eb8ff */
[----:B------:R-:W-:-:S07]  /*3010*/  LOP3.LUT R0, R3, R0, R7, 0xfe, !PT ;  /* 0x0000000003007212 */ /* 0x000fce00078efe07 */
.L_x_12482:
[----:B------:R-:W-:Y:S05]  /*3020*/  BSYNC.RECONVERGENT B0 ;  /* 0x0000000000007941 */ /* 0x000fea0003800200 */
.L_x_12481:
[----:B------:R-:W-:-:S04]  /*3030*/  F2FP.BF16.F32.PACK_AB R0, RZ, R0 ;  /* 0x00000000ff00723e */ /* 0x000fc800000010ff */
[----:B------:R-:W-:Y:S01]  /*3040*/  PRMT R22, R0, 0x7610, R22 ;  /* 0x0000761000167816 */ /* 0x000fe20000000016 */
[----:B------:R-:W-:Y:S06]  /*3050*/  BRA `(.L_x_12466) ;  /* 0x0000000400287947 */ /* 0x000fec0003800000 */
.L_x_12479:
        /* <DEDUP_REMOVED lines=21> */
.L_x_12488:
[----:B------:R-:W-:Y:S05]  /*31b0*/  BSYNC.RECONVERGENT B1 ;  /* 0x0000000000017941 */ /* 0x000fea0003800200 */
.L_x_12487:
[----:B------:R-:W-:Y:S01]  /*31c0*/  IMAD.SHL.U32 R0, R0, 0x200000, RZ ;  /* 0x0020000000007824 */ /* 0x000fe200078e00ff */
[----:B------:R-:W-:-:S04]  /*31d0*/  LEA R3, R3, 0x37800000, 0x17 ;  /* 0x3780000003037811 */ /* 0x000fc800078eb8ff */
[----:B------:R-:W-:-:S07]  /*31e0*/  LOP3.LUT R0, R3, R0, R7, 0xfe, !PT ;  /* 0x0000000003007212 */ /* 0x000fce00078efe07 */
.L_x_12486:
[----:B------:R-:W-:Y:S05]  /*31f0*/  BSYNC.RECONVERGENT B0 ;  /* 0x0000000000007941 */ /* 0x000fea0003800200 */
.L_x_12485:
[----:B------:R-:W-:-:S04]  /*3200*/  F2FP.BF16.F32.PACK_AB R0, RZ, R0 ;  /* 0x00000000ff00723e */ /* 0x000fc800000010ff */
[----:B------:R-:W-:Y:S01]  /*3210*/  PRMT R22, R0, 0x7610, R22 ;  /* 0x0000761000167816 */ /* 0x000fe20000000016 */
[----:B------:R-:W-:Y:S06]  /*3220*/  BRA `(.L_x_12466) ;  /* 0x0000000000b47947 */ /* 0x000fec0003800000 */
.L_x_12478:
        /* <DEDUP_REMOVED lines=14> */
.L_x_12492:
[----:B------:R-:W-:Y:S05]  /*3310*/  BSYNC.RECONVERGENT B0 ;  /* 0x0000000000007941 */ /* 0x000fea0003800200 */
.L_x_12491:
[----:B------:R-:W-:-:S04]  /*3320*/  F2FP.BF16.F32.PACK_AB R0, RZ, R0 ;  /* 0x00000000ff00723e */ /* 0x000fc800000010ff */
[----:B------:R-:W-:Y:S01]  /*3330*/  PRMT R22, R0, 0x7610, R22 ;  /* 0x0000761000167816 */ /* 0x000fe20000000016 */
[----:B------:R-:W-:Y:S06]  /*3340*/  BRA `(.L_x_12466) ;  /* 0x00000000006c7947 */ /* 0x000fec0003800000 */
.L_x_12465:
        /* <DEDUP_REMOVED lines=16> */
.L_x_12493:
[----:B------:R-:W-:Y:S01]  /*3450*/  PRMT R22, RZ, 0x7610, R22 ;  /* 0x00007610ff167816 */ /* 0x000fe20000000016 */
[----:B------:R-:W-:Y:S06]  /*3460*/  BRA `(.L_x_12466) ;  /* 0x0000000000247947 */ /* 0x000fec0003800000 */
.L_x_12490:
[----:B------:R-:W2:Y:S02]  /*3470*/  LDG.E.64 R4, desc[UR36][R4.64] ;  /* 0x0000002404047981 */ /* 0x000ea4000c1e1b00 */
[----:B--2---:R-:W0:Y:S02]  /*3480*/  I2F.U64 R0, R4 ;  /* 0x0000000400007312 */ /* 0x004e240000301000 */
[----:B0-----:R-:W-:-:S04]  /*3490*/  F2FP.BF16.F32.PACK_AB R0, RZ, R0 ;  /* 0x00000000ff00723e */ /* 0x001fc800000010ff */
[----:B------:R-:W-:Y:S01]  /*34a0*/  PRMT R22, R0, 0x7610, R22 ;  /* 0x0000761000167816 */ /* 0x000fe20000000016 */
[----:B------:R-:W-:Y:S06]  /*34b0*/  BRA `(.L_x_12466) ;  /* 0x0000000000107947 */ /* 0x000fec0003800000 */
.L_x_12489:
[----:B------:R-:W2:Y:S02]  /*34c0*/  LDG.E R4, desc[UR36][R4.64] ;  /* 0x0000002404047981 */ /* 0x000ea4000c1e1900 */
[----:B--2---:R-:W-:-:S04]  /*34d0*/  I2FP.F32.U32 R0, R4 ;  /* 0x0000000400007245 */ /* 0x004fc80000201000 */
[----:B------:R-:W-:-:S04]  /*34e0*/  F2FP.BF16.F32.PACK_AB R0, RZ, R0 ;  /* 0x00000000ff00723e */ /* 0x000fc800000010ff */
[----:B------:R-:W-:-:S07]  /*34f0*/  PRMT R22, R0, 0x7610, R22 ;  /* 0x0000761000167816 */ /* 0x000fce0000000016 */
.L_x_12466:
        /* <DEDUP_REMOVED lines=21> */
.L_x_12497:
[----:B------:R-:W2:Y:S02]  /*3650*/  LDG.E.U8 R4, desc[UR36][R4.64] ;  /* 0x0000002404047981 */ /* 0x000ea4000c1e1100 */
[----:B--2---:R-:W-:-:S04]  /*3660*/  I2FP.F32.U32 R0, R4 ;  /* 0x0000000400007245 */ /* 0x004fc80000201000 */
[----:B------:R-:W-:-:S04]  /*3670*/  F2FP.BF16.F32.PACK_AB R0, RZ, R0 ;  /* 0x00000000ff00723e */ /* 0x000fc800000010ff */
[----:B------:R-:W-:Y:S01]  /*3680*/  PRMT R26, R0, 0x7610, R26 ;  /* 0x00007610001a7816 */ /* 0x000fe2000000001a */
[----:B------:R-:W-:Y:S06]  /*3690*/  BRA `(.L_x_12499) ;  /* 0x0000000c00e47947 */ /* 0x000fec0003800000 */
.L_x_12496:
        /* <DEDUP_REMOVED lines=11> */
.L_x_12501:
[----:B------:R-:W2:Y:S02]  /*3750*/  LDG.E R4, desc[UR36][R4.64] ;  /* 0x0000002404047981 */ /* 0x000ea4000c1e1900 */
[----:B--2---:R-:W-:-:S04]  /*3760*/  I2FP.F32.S32 R0, R4 ;  /* 0x0000000400007245 */ /* 0x004fc80000201400 */
[----:B------:R-:W-:-:S04]  /*3770*/  F2FP.BF16.F32.PACK_AB R0, RZ, R0 ;  /* 0x00000000ff00723e */ /* 0x000fc800000010ff */
[----:B------:R-:W-:Y:S01]  /*3780*/  PRMT R26, R0, 0x7610, R26 ;  /* 0x00007610001a7816 */ /* 0x000fe2000000001a */
[----:B------:R-:W-:Y:S06]  /*3790*/  BRA `(.L_x_12499) ;  /* 0x0000000c00a47947 */ /* 0x000fec0003800000 */
.L_x_12500:
[----:B------:R-:W2:Y:S02]  /*37a0*/  LDG.E.U16 R4, desc[UR36][R4.64] ;  /* 0x0000002404047981 */ /* 0x000ea4000c1e1500 */
[----:B--2---:R-:W0:Y:S02]  /*37b0*/  I2F.S16 R0, R4 ;  /* 0x0000000400007306 */ /* 0x004e240000101400 */
[----:B0-----:R-:W-:-:S04]  /*37c0*/  F2FP.BF16.F32.PACK_AB R0, RZ, R0 ;  /* 0x00000000ff00723e */ /* 0x001fc800000010ff */
[----:B------:R-:W-:Y:S01]  /*37d0*/  PRMT R26, R0, 0x7610, R26 ;  /* 0x00007610001a7816 */ /* 0x000fe2000000001a */
[----:B------:R-:W-:Y:S06]  /*37e0*/  BRA `(.L_x_12499) ;  /* 0x0000000c00907947 */ /* 0x000fec0003800000 */
.L_x_12495:
        /* <DEDUP_REMOVED lines=9> */
.L_x_12503:
[----:B------:R-:W2:Y:S02]  /*3880*/  LDG.E.U16 R0, desc[UR36][R4.64] ;  /* 0x0000002404007981 */ /* 0x000ea4000c1e1500 */
[----:B--2---:R-:W-:-:S05]  /*3890*/  HADD2.F32 R0, -RZ, R0.H0_H0 ;  /* 0x20000000ff007230 */ /* 0x004fca0000004100 */
[----:B------:R-:W-:-:S04]  /*38a0*/  F2FP.BF16.F32.PACK_AB R0, RZ, R0 ;  /* 0x00000000ff00723e */ /* 0x000fc800000010ff */
[----:B------:R-:W-:Y:S01]  /*38b0*/  PRMT R26, R0, 0x7610, R26 ;  /* 0x00007610001a7816 */ /* 0x000fe2000000001a */
[----:B------:R-:W-:Y:S06]  /*38c0*/  BRA `(.L_x_12499) ;  /* 0x0000000c00587947 */ /* 0x000fec0003800000 */
.L_x_12502:
        /* <DEDUP_REMOVED lines=9> */
.L_x_12505:
[----:B------:R-:W2:Y:S02]  /*3960*/  LDG.E.U16 R4, desc[UR36][R4.64] ;  /* 0x0000002404047981 */ /* 0x000ea4000c1e1500 */
[----:B--2---:R-:W-:-:S05]  /*3970*/  HADD2.F32 R0, -RZ, R4.H0_H0 ;  /* 0x20000004ff007230 */ /* 0x004fca0000004100 */
[----:B------:R-:W-:-:S04]  /*3980*/  F2FP.BF16.F32.PACK_AB R0, RZ, R0 ;  /* 0x00000000ff00723e */ /* 0x000fc800000010ff */
[----:B------:R-:W-:Y:S01]  /*3990*/  PRMT R26, R0, 0x7610, R26 ;  /* 0x00007610001a7816 */ /* 0x000fe2000000001a */
[----:B------:R-:W-:Y:S06]  /*39a0*/  BRA `(.L_x_12499) ;  /* 0x0000000c00207947 */ /* 0x000fec0003800000 */
.L_x_12504:
        /* <DEDUP_REMOVED lines=13> */
.L_x_12494:
        /* <DEDUP_REMOVED lines=14> */
.L_x_12508:
        /* <DEDUP_REMOVED lines=13> */
.L_x_12507:
        /* <DEDUP_REMOVED lines=27> */
.L_x_12510:
        /* <DEDUP_REMOVED lines=15> */
.L_x_12509:
[----:B------:R0:W5:Y:S01]  /*3ed0*/  LDG.E.U16 R26, desc[UR36][R4.64] ;  /* 0x00000024041a7981 */ /* 0x000162000c1e1500 */
[----:B------:R-:W-:Y:S05]  /*3ee0*/  BRA `(.L_x_12499) ;  /* 0x0000000400d07947 */ /* 0x000fea0003800000 */
.L_x_12506:
        /* <DEDUP_REMOVED lines=13> */
.L_x_12513:
        /* <DEDUP_REMOVED lines=21> */
.L_x_12517:
[----:B------:R-:W-:Y:S05]  /*4110*/  BSYNC.RECONVERGENT B1 ;  /* 0x0000000000017941 */ /* 0x000fea0003800200 */
.L_x_12516:
[----:B------:R-:W-:Y:S01]  /*4120*/  IMAD.SHL.U32 R0, R0, 0x100000, RZ ;  /* 0x0010000000007824 */ /* 0x000fe200078e00ff */
[----:B------:R-:W-:-:S04]  /*4130*/  LEA R3, R3, 0x3b800000, 0x17 ;  /* 0x3b80000003037811 */ /* 0x000fc800078eb8ff */
[----:B------:R-:W-:-:S07]  /*4140*/  LOP3.LUT R0, R3, R0, R7, 0xfe, !PT ;  /* 0x0000000003007212 */ /* 0x000fce00078efe07 */
.L_x_12515:
[----:B------:R-:W-:Y:S05]  /*4150*/  BSYNC.RECONVERGENT B0 ;  /* 0x0000000000007941 */ /* 0x000fea0003800200 */
.L_x_12514:
[----:B------:R-:W-:-:S04]  /*4160*/  F2FP.BF16.F32.PACK_AB R0, RZ, R0 ;  /* 0x00000000ff00723e */ /* 0x000fc800000010ff */
[----:B------:R-:W-:Y:S01]  /*4170*/  PRMT R26, R0, 0x7610, R26 ;  /* 0x00007610001a7816 */ /* 0x000fe2000000001a */
[----:B------:R-:W-:Y:S06]  /*4180*/  BRA `(.L_x_12499) ;  /* 0x0000000400287947 */ /* 0x000fec0003800000 */
.L_x_12512:
        /* <DEDUP_REMOVED lines=21> */
.L_x_12521:
[----:B------:R-:W-:Y:S05]  /*42e0*/  BSYNC.RECONVERGENT B1 ;  /* 0x0000000000017941 */ /* 0x000fea0003800200 */
.L_x_12520:
[----:B------:R-:W-:Y:S01]  /*42f0*/  IMAD.SHL.U32 R0, R0, 0x200000, RZ ;  /* 0x0020000000007824 */ /* 0x000fe200078e00ff */
[----:B------:R-:W-:-:S04]  /*4300*/  LEA R3, R3, 0x37800000, 0x17 ;  /* 0x3780000003037811 */ /* 0x000fc800078eb8ff */
[----:B------:R-:W-:-:S07]  /*4310*/  LOP3.LUT R0, R3, R0, R7, 0xfe, !PT ;  /* 0x0000000003007212 */ /* 0x000fce00078efe07 */
.L_x_12519:
[----:B------:R-:W-:Y:S05]  /*4320*/  BSYNC.RECONVERGENT B0 ;  /* 0x0000000000007941 */ /* 0x000fea0003800200 */
.L_x_12518:
[----:B------:R-:W-:-:S04]  /*4330*/  F2FP.BF16.F32.PACK_AB R0, RZ, R0 ;  /* 0x00000000ff00723e */ /* 0x000fc800000010ff */
[----:B------:R-:W-:Y:S01]  /*4340*/  PRMT R26, R0, 0x7610, R26 ;  /* 0x00007610001a7816 */ /* 0x000fe2000000001a */
[----:B------:R-:W-:Y:S06]  /*4350*/  BRA `(.L_x_12499) ;  /* 0x0000000000b47947 */ /* 0x000fec0003800000 */
.L_x_12511:
        /* <DEDUP_REMOVED lines=14> */
.L_x_12525:
[----:B------:R-:W-:Y:S05]  /*4440*/  BSYNC.RECONVERGENT B0 ;  /* 0x0000000000007941 */ /* 0x000fea0003800200 */
.L_x_12524:
[----:B------:R-:W-:-:S04]  /*4450*/  F2FP.BF16.F32.PACK_AB R0, RZ, R0 ;  /* 0x00000000ff00723e */ /* 0x000fc800000010ff */
[----:B------:R-:W-:Y:S01]  /*4460*/  PRMT R26, R0, 0x7610, R26 ;  /* 0x00007610001a7816 */ /* 0x000fe2000000001a */
[----:B------:R-:W-:Y:S06]  /*4470*/  BRA `(.L_x_12499) ;  /* 0x00000000006c7947 */ /* 0x000fec0003800000 */
.L_x_12498:
        /* <DEDUP_REMOVED lines=16> */
.L_x_12526:
[----:B------:R-:W-:Y:S01]  /*4580*/  PRMT R26, RZ, 0x7610, R26 ;  /* 0x00007610ff1a7816 */ /* 0x000fe2000000001a */
[----:B------:R-:W-:Y:S06]  /*4590*/  BRA `(.L_x_12499) ;  /* 0x0000000000247947 */ /* 0x000fec0003800000 */
.L_x_12523:
[----:B------:R-:W2:Y:S02]  /*45a0*/  LDG.E.64 R4, desc[UR36][R4.64] ;  /* 0x0000002404047981 */ /* 0x000ea4000c1e1b00 */
[----:B--2---:R-:W0:Y:S02]  /*45b0*/  I2F.U64 R0, R4 ;  /* 0x0000000400007312 */ /* 0x004e240000301000 */
[----:B0-----:R-:W-:-:S04]  /*45c0*/  F2FP.BF16.F32.PACK_AB R0, RZ, R0 ;  /* 0x00000000ff00723e */ /* 0x001fc800000010ff */
[----:B------:R-:W-:Y:S01]  /*45d0*/  PRMT R26, R0, 0x7610, R26 ;  /* 0x00007610001a7816 */ /* 0x000fe2000000001a */
[----:B------:R-:W-:Y:S06]  /*45e0*/  BRA `(.L_x_12499) ;  /* 0x0000000000107947 */ /* 0x000fec0003800000 */
.L_x_12522:
[----:B------:R-:W2:Y:S02]  /*45f0*/  LDG.E R4, desc[UR36][R4.64] ;  /* 0x0000002404047981 */ /* 0x000ea4000c1e1900 */
[----:B--2---:R-:W-:-:S04]  /*4600*/  I2FP.F32.U32 R0, R4 ;  /* 0x0000000400007245 */ /* 0x004fc80000201000 */
[----:B------:R-:W-:-:S04]  /*4610*/  F2FP.BF16.F32.PACK_AB R0, RZ, R0 ;  /* 0x00000000ff00723e */ /* 0x000fc800000010ff */
[----:B------:R-:W-:-:S07]  /*4620*/  PRMT R26, R0, 0x7610, R26 ;  /* 0x00007610001a7816 */ /* 0x000fce000000001a */
.L_x_12499:
[----:B------:R-:W-:-:S07]  /*4630*/  VIADD R19, R19, 0x80 ;  /* 0x0000008013137836 */ /* 0x000fce0000000000 */
.L_x_12460:
[----:B------:R-:W-:Y:S05]  /*4640*/  BSYNC.RECONVERGENT B6 ;  /* 0x0000000000067941 */ /* 0x000fea0003800200 */
.L_x_12459:
        /* <DEDUP_REMOVED lines=27> */
.L_x_12532:
[----:B------:R-:W2:Y:S02]  /*4800*/  LDG.E.U8 R4, desc[UR36][R4.64] ;  /* 0x0000002404047981 */ /* 0x000ea4000c1e1100 */
[----:B--2---:R-:W-:-:S04]  /*4810*/  I2FP.F32.U32 R0, R4 ;  /* 0x0000000400007245 */ /* 0x004fc80000201000 */
[----:B------:R-:W-:-:S04]  /*4820*/  F2FP.BF16.F32.PACK_AB R0, RZ, R0 ;  /* 0x00000000ff00723e */ /* 0x000fc800000010ff */
[----:B------:R-:W-:Y:S01]  /*4830*/  PRMT R17, R0, 0x7610, R17 ;  /* 0x0000761000117816 */ /* 0x000fe20000000011 */
[----:B------:R-:W-:Y:S06]  /*4840*/  BRA `(.L_x_12534) ;  /* 0x0000000c00e47947 */ /* 0x000fec0003800000 */
.L_x_12531:
        /* <DEDUP_REMOVED lines=11> */
.L_x_12536:
[----:B------:R-:W2:Y:S02]  /*4900*/  LDG.E R4, desc[UR36][R4.64] ;  /* 0x0000002404047981 */ /* 0x000ea4000c1e1900 */
[----:B--2---:R-:W-:-:S04]  /*4910*/  I2FP.F32.S32 R0, R4 ;  /* 0x0000000400007245 */ /* 0x004fc80000201400 */
[----:B------:R-:W-:-:S04]  /*4920*/  F2FP.BF16.F32.PACK_AB R0, RZ, R0 ;  /* 0x00000000ff00723e */ /* 0x000fc800000010ff */
[----:B------:R-:W-:Y:S01]  /*4930*/  PRMT R17, R0, 0x7610, R17 ;  /* 0x0000761000117816 */ /* 0x000fe20000000011 */
[----:B------:R-:W-:Y:S06]  /*4940*/  BRA `(.L_x_12534) ;  /* 0x0000000c00a47947 */ /* 0x000fec0003800000 */
.L_x_12535:
[----:B------:R-:W2:Y:S02]  /*4950*/  LDG.E.U16 R4, desc[UR36][R4.64] ;  /* 0x0000002404047981 */ /* 0x000ea4000c1e1500 */
[----:B--2---:R-:W0:Y:S02]  /*4960*/  I2F.S16 R0, R4 ;  /* 0x0000000400007306 */ /* 0x004e240000101400 */
[----:B0-----:R-:W-:-:S04]  /*4970*/  F2FP.BF16.F32.PACK_AB R0, RZ, R0 ;  /* 0x00000000ff00723e */ /* 0x001fc800000010ff */
[----:B------:R-:W-:Y:S01]  /*4980*/  PRMT R17, R0, 0x7610, R17 ;  /* 0x0000761000117816 */ /* 0x000fe20000000011 */
[----:B------:R-:W-:Y:S06]  /*4990*/  BRA `(.L_x_12534) ;  /* 0x0000000c00907947 */ /* 0x000fec0003800000 */
.L_x_12530:
        /* <DEDUP_REMOVED lines=9> */
.L_x_12538:
[----:B------:R-:W2:Y:S02]  /*4a30*/  LDG.E.U16 R0, desc[UR36][R4.64] ;  /* 0x0000002404007981 */ /* 0x000ea4000c1e1500 */
[----:B--2---:R-:W-:-:S05]  /*4a40*/  HADD2.F32 R0, -RZ, R0.H0_H0 ;  /* 0x20000000ff007230 */ /* 0x004fca0000004100 */
[----:B------:R-:W-:-:S04]  /*4a50*/  F2FP.BF16.F32.PACK_AB R0, RZ, R0 ;  /* 0x00000000ff00723e */ /* 0x000fc800000010ff */
[----:B------:R-:W-:Y:S01]  /*4a60*/  PRMT R17, R0, 0x7610, R17 ;  /* 0x0000761000117816 */ /* 0x000fe20000000011 */
[----:B------:R-:W-:Y:S06]  /*4a70*/  BRA `(.L_x_12534) ;  /* 0x0000000c00587947 */ /* 0x000fec0003800000 */
.L_x_12537:
        /* <DEDUP_REMOVED lines=9> */
.L_x_12540:
[----:B------:R-:W2:Y:S02]  /*4b10*/  LDG.E.U16 R4, desc[UR36][R4.64] ;  /* 0x0000002404047981 */ /* 0x000ea4000c1e1500 */
[----:B--2---:R-:W-:-:S05]  /*4b20*/  HADD2.F32 R0, -RZ, R4.H0_H0 ;  /* 0x20000004ff007230 */ /* 0x004fca0000004100 */
[----:B------:R-:W-:-:S04]  /*4b30*/  F2FP.BF16.F32.PACK_AB R0, RZ, R0 ;  /* 0x00000000ff00723e */ /* 0x000fc800000010ff */
[----:B------:R-:W-:Y:S01]  /*4b40*/  PRMT R17, R0, 0x7610, R17 ;  /* 0x0000761000117816 */ /* 0x000fe20000000011 */
[----:B------:R-:W-:Y:S06]  /*4b50*/  BRA `(.L_x_12534) ;  /* 0x0000000c00207947 */ /* 0x000fec0003800000 */
.L_x_12539:
        /* <DEDUP_REMOVED lines=13> */
.L_x_12529:
        /* <DEDUP_REMOVED lines=14> */
.L_x_12543:
        /* <DEDUP_REMOVED lines=13> */
.L_x_12542:
        /* <DEDUP_REMOVED lines=27> */
.L_x_12545:
        /* <DEDUP_REMOVED lines=15> */
.L_x_12544:
[----:B------:R0:W5:Y:S01]  /*5080*/  LDG.E.U16 R17, desc[UR36][R4.64] ;  /* 0x0000002404117981 */ /* 0x000162000c1e1500 */
[----:B------:R-:W-:Y:S05]  /*5090*/  BRA `(.L_x_12534) ;  /* 0x0000000400d07947 */ /* 0x000fea0003800000 */
.L_x_12541:
        /* <DEDUP_REMOVED lines=13> */
.L_x_12548:
        /* <DEDUP_REMOVED lines=21> */
.L_x_12552:
[----:B------:R-:W-:Y:S05]  /*52c0*/  BSYNC.RECONVERGENT B1 ;  /* 0x0000000000017941 */ /* 0x000fea0003800200 */
.L_x_12551:
[----:B------:R-:W-:Y:S01]  /*52d0*/  IMAD.SHL.U32 R0, R0, 0x100000, RZ ;  /* 0x0010000000007824 */ /* 0x000fe200078e00ff */
[----:B------:R-:W-:-:S04]  /*52e0*/  LEA R3, R3, 0x3b800000, 0x17 ;  /* 0x3b80000003037811 */ /* 0x000fc800078eb8ff */
[----:B------:R-:W-:-:S07]  /*52f0*/  LOP3.LUT R0, R3, R0, R7, 0xfe, !PT ;  /* 0x0000000003007212 */ /* 0x000fce00078efe07 */
.L_x_12550:
[----:B------:R-:W-:Y:S05]  /*5300*/  BSYNC.RECONVERGENT B0 ;  /* 0x0000000000007941 */ /* 0x000fea0003800200 */
.L_x_12549:
[----:B------:R-:W-:-:S04]  /*5310*/  F2FP.BF16.F32.PACK_AB R0, RZ, R0 ;  /* 0x00000000ff00723e */ /* 0x000fc800000010ff */
[----:B------:R-:W-:Y:S01]  /*5320*/  PRMT R17, R0, 0x7610, R17 ;  /* 0x0000761000117816 */ /* 0x000fe20000000011 */
[----:B------:R-:W-:Y:S06]  /*5330*/  BRA `(.L_x_12534) ;  /* 0x0000000400287947 */ /* 0x000fec0003800000 */
.L_x_12547:
        /* <DEDUP_REMOVED lines=21> */
.L_x_12556:
[----:B------:R-:W-:Y:S05]  /*5490*/  BSYNC.RECONVERGENT B1 ;  /* 0x0000000000017941 */ /* 0x000fea0003800200 */
.L_x_12555:
[----:B------:R-:W-:Y:S01]  /*54a0*/  IMAD.SHL.U32 R0, R0, 0x200000, RZ ;  /* 0x0020000000007824 */ /* 0x000fe200078e00ff */
[----:B------:R-:W-:-:S04]  /*54b0*/  LEA R3, R3, 0x37800000, 0x17 ;  /* 0x3780000003037811 */ /* 0x000fc800078eb8ff */
[----:B------:R-:W-:-:S07]  /*54c0*/  LOP3.LUT R0, R3, R0, R7, 0xfe, !PT ;  /* 0x0000000003007212 */ /* 0x000fce00078efe07 */
.L_x_12554:
[----:B------:R-:W-:Y:S05]  /*54d0*/  BSYNC.RECONVERGENT B0 ;  /* 0x0000000000007941 */ /* 0x000fea0003800200 */
.L_x_12553:
[----:B------:R-:W-:-:S04]  /*54e0*/  F2FP.BF16.F32.PACK_AB R0, RZ, R0 ;  /* 0x00000000ff00723e */ /* 0x000fc800000010ff */
[----:B------:R-:W-:Y:S01]  /*54f0*/  PRMT R17, R0, 0x7610, R17 ;  /* 0x0000761000117816 */ /* 0x000fe20000000011 */
[----:B------:R-:W-:Y:S06]  /*5500*/  BRA `(.L_x_12534) ;  /* 0x0000000000b47947 */ /* 0x000fec0003800000 */
.L_x_12546:
        /* <DEDUP_REMOVED lines=14> */
.L_x_12560:
[----:B------:R-:W-:Y:S05]  /*55f0*/  BSYNC.RECONVERGENT B0 ;  /* 0x0000000000007941 */ /* 0x000fea0003800200 */
.L_x_12559:
[----:B------:R-:W-:-:S04]  /*5600*/  F2FP.BF16.F32.PACK_AB R0, RZ, R0 ;  /* 0x00000000ff00723e */ /* 0x000fc800000010ff */
[----:B------:R-:W-:Y:S01]  /*5610*/  PRMT R17, R0, 0x7610, R17 ;  /* 0x0000761000117816 */ /* 0x000fe20000000011 */
[----:B------:R-:W-:Y:S06]  /*5620*/  BRA `(.L_x_12534) ;  /* 0x00000000006c7947 */ /* 0x000fec0003800000 */
.L_x_12533:
        /* <DEDUP_REMOVED lines=16> */
.L_x_12561:
[----:B------:R-:W-:Y:S01]  /*5730*/  PRMT R17, RZ, 0x7610, R17 ;  /* 0x00007610ff117816 */ /* 0x000fe20000000011 */
[----:B------:R-:W-:Y:S06]  /*5740*/  BRA `(.L_x_12534) ;  /* 0x0000000000247947 */ /* 0x000fec0003800000 */
.L_x_12558:
[----:B------:R-:W2:Y:S02]  /*5750*/  LDG.E.64 R4, desc[UR36][R4.64] ;  /* 0x0000002404047981 */ /* 0x000ea4000c1e1b00 */
[----:B--2---:R-:W0:Y:S02]  /*5760*/  I2F.U64 R0, R4 ;  /* 0x0000000400007312 */ /* 0x004e240000301000 */
[----:B0-----:R-:W-:-:S04]  /*5770*/  F2FP.BF16.F32.PACK_AB R0, RZ, R0 ;  /* 0x00000000ff00723e */ /* 0x001fc800000010ff */
[----:B------:R-:W-:Y:S01]  /*5780*/  PRMT R17, R0, 0x7610, R17 ;  /* 0x0000761000117816 */ /* 0x000fe20000000011 */
[----:B------:R-:W-:Y:S06]  /*5790*/  BRA `(.L_x_12534) ;  /* 0x0000000000107947 */ /* 0x000fec0003800000 */
.L_x_12557:
[----:B------:R-:W2:Y:S02]  /*57a0*/  LDG.E R4, desc[UR36][R4.64] ;  /* 0x0000002404047981 */ /* 0x000ea4000c1e1900 */
[----:B--2---:R-:W-:-:S04]  /*57b0*/  I2FP.F32.U32 R0, R4 ;  /* 0x0000000400007245 */ /* 0x004fc80000201000 */
[----:B------:R-:W-:-:S04]  /*57c0*/  F2FP.BF16.F32.PACK_AB R0, RZ, R0 ;  /* 0x00000000ff00723e */ /* 0x000fc800000010ff */
[----:B------:R-:W-:-:S07]  /*57d0*/  PRMT R17, R0, 0x7610, R17 ;  /* 0x0000761000117816 */ /* 0x000fce0000000011 */
.L_x_12534:
        /* <DEDUP_REMOVED lines=22> */
.L_x_12565:
[----:B------:R-:W2:Y:S02]  /*5940*/  LDG.E.U8 R4, desc[UR36][R4.64] ;  /* 0x0000002404047981 */ /* 0x000ea4000c1e1100 */
[----:B--2---:R-:W-:-:S04]  /*5950*/  I2FP.F32.U32 R0, R4 ;  /* 0x0000000400007245 */ /* 0x004fc80000201000 */
[----:B------:R-:W-:-:S04]  /*5960*/  F2FP.BF16.F32.PACK_AB R0, RZ, R0 ;  /* 0x00000000ff00723e */ /* 0x000fc800000010ff */
[----:B------:R-:W-:Y:S01]  /*5970*/  PRMT R27, R0, 0x7610, R27 ;  /* 0x00007610001b7816 */ /* 0x000fe2000000001b */
[----:B------:R-:W-:Y:S06]  /*5980*/  BRA `(.L_x_12567) ;  /* 0x0000000c00e47947 */ /* 0x000fec0003800000 */
.L_x_12564:
        /* <DEDUP_REMOVED lines=11> */
.L_x_12569:
[----:B------:R-:W2:Y:S02]  /*5a40*/  LDG.E R4, desc[UR36][R4.64] ;  /* 0x0000002404047981 */ /* 0x000ea4000c1e1900 */
[----:B--2---:R-:W-:-:S04]  /*5a50*/  I2FP.F32.S32 R0, R4 ;  /* 0x0000000400007245 */ /* 0x004fc80000201400 */
[----:B------:R-:W-:-:S04]  /*5a60*/  F2FP.BF16.F32.PACK_AB R0, RZ, R0 ;  /* 0x00000000ff00723e */ /* 0x000fc800000010ff */
[----:B------:R-:W-:Y:S01]  /*5a70*/  PRMT R27, R0, 0x7610, R27 ;  /* 0x00007610001b7816 */ /* 0x000fe2000000001b */
[----:B------:R-:W-:Y:S06]  /*5a80*/  BRA `(.L_x_12567) ;  /* 0x0000000c00a47947 */ /* 0x000fec0003800000 */
.L_x_12568:
[----:B------:R-:W2:Y:S02]  /*5a90*/  LDG.E.U16 R4, desc[UR36][R4.64] ;  /* 0x0000002404047981 */ /* 0x000ea4000c1e1500 */
[----:B--2---:R-:W0:Y:S02]  /*5aa0*/  I2F.S16 R0, R4 ;  /* 0x0000000400007306 */ /* 0x004e240000101400 */
[----:B0-----:R-:W-:-:S04]  /*5ab0*/  F2FP.BF16.F32.PACK_AB R0, RZ, R0 ;  /* 0x00000000ff00723e */ /* 0x001fc800000010ff */
[----:B------:R-:W-:Y:S01]  /*5ac0*/  PRMT R27, R0, 0x7610, R27 ;  /* 0x00007610001b7816 */ /* 0x000fe2000000001b */
[----:B------:R-:W-:Y:S06]  /*5ad0*/  BRA `(.L_x_12567) ;  /* 0x0000000c00907947 */ /* 0x000fec0003800000 */
.L_x_12563:
        /* <DEDUP_REMOVED lines=9> */
.L_x_12571:
[----:B------:R-:W2:Y:S02]  /*5b70*/  LDG.E.U16 R0, desc[UR36][R4.64] ;  /* 0x0000002404007981 */ /* 0x000ea4000c1e1500 */
[----:B--2---:R-:W-:-:S05]  /*5b80*/  HADD2.F32 R0, -RZ, R0.H0_H0 ;  /* 0x20000000ff007230 */ /* 0x004fca0000004100 */
[----:B------:R-:W-:-:S04]  /*5b90*/  F2FP.BF16.F32.PACK_AB R0, RZ, R0 ;  /* 0x00000000ff00723e */ /* 0x000fc800000010ff */
[----:B------:R-:W-:Y:S01]  /*5ba0*/  PRMT R27, R0, 0x7610, R27 ;  /* 0x00007610001b7816 */ /* 0x000fe2000000001b */
[----:B------:R-:W-:Y:S06]  /*5bb0*/  BRA `(.L_x_12567) ;  /* 0x0000000c00587947 */ /* 0x000fec0003800000 */
.L_x_12570:
        /* <DEDUP_REMOVED lines=9> */
.L_x_12573:
[----:B------:R-:W2:Y:S02]  /*5c50*/  LDG.E.U16 R4, desc[UR36][R4.64] ;  /* 0x0000002404047981 */ /* 0x000ea4000c1e1500 */
[----:B--2---:R-:W-:-:S05]  /*5c60*/  HADD2.F32 R0, -RZ, R4.H0_H0 ;  /* 0x20000004ff007230 */ /* 0x004fca0000004100 */
[----:B------:R-:W-:-:S04]  /*5c70*/  F2FP.BF16.F32.PACK_AB R0, RZ, R0 ;  /* 0x00000000ff00723e */ /* 0x000fc800000010ff */
[----:B------:R-:W-:Y:S01]  /*5c80*/  PRMT R27, R0, 0x7610, R27 ;  /* 0x00007610001b7816 */ /* 0x000fe2000000001b */
[----:B------:R-:W-:Y:S06]  /*5c90*/  BRA `(.L_x_12567) ;  /* 0x0000000c00207947 */ /* 0x000fec0003800000 */
.L_x_12572:
        /* <DEDUP_REMOVED lines=13> */
.L_x_12562:
        /* <DEDUP_REMOVED lines=14> */
.L_x_12576:
        /* <DEDUP_REMOVED lines=13> */
.L_x_12575:
        /* <DEDUP_REMOVED lines=27> */
.L_x_12578:
        /* <DEDUP_REMOVED lines=15> */
.L_x_12577:
[----:B------:R0:W5:Y:S01]  /*61c0*/  LDG.E.U16 R27, desc[UR36][R4.64] ;  /* 0x00000024041b7981 */ /* 0x000162000c1e1500 */
[----:B------:R-:W-:Y:S05]  /*61d0*/  BRA `(.L_x_12567) ;  /* 0x0000000400d07947 */ /* 0x000fea0003800000 */
.L_x_12574:
        /* <DEDUP_REMOVED lines=13> */
.L_x_12581:
        /* <DEDUP_REMOVED lines=21> */
.L_x_12585:
[----:B------:R-:W-:Y:S05]  /*6400*/  BSYNC.RECONVERGENT B1 ;  /* 0x0000000000017941 */ /* 0x000fea0003800200 */
.L_x_12584:
[----:B------:R-:W-:Y:S01]  /*6410*/  IMAD.SHL.U32 R0, R0, 0x100000, RZ ;  /* 0x0010000000007824 */ /* 0x000fe200078e00ff */
[----:B------:R-:W-:-:S04]  /*6420*/  LEA R3, R3, 0x3b800000, 0x17 ;  /* 0x3b80000003037811 */ /* 0x000fc800078eb8ff */
[----:B------:R-:W-:-:S07]  /*6430*/  LOP3.LUT R0, R3, R0, R7, 0xfe, !PT ;  /* 0x0000000003007212 */ /* 0x000fce00078efe07 */
.L_x_12583:
[----:B------:R-:W-:Y:S05]  /*6440*/  BSYNC.RECONVERGENT B0 ;  /* 0x0000000000007941 */ /* 0x000fea0003800200 */
.L_x_12582:
[----:B------:R-:W-:-:S04]  /*6450*/  F2FP.BF16.F32.PACK_AB R0, RZ, R0 ;  /* 0x00000000ff00723e */ /* 0x000fc800000010ff */
[----:B------:R-:W-:Y:S01]  /*6460*/  PRMT R27, R0, 0x7610, R27 ;  /* 0x00007610001b7816 */ /* 0x000fe2000000001b */
[----:B------:R-:W-:Y:S06]  /*6470*/  BRA `(.L_x_12567) ;  /* 0x0000000400287947 */ /* 0x000fec0003800000 */
.L_x_12580:
        /* <DEDUP_REMOVED lines=21> */
.L_x_12589:
[----:B------:R-:W-:Y:S05]  /*65d0*/  BSYNC.RECONVERGENT B1 ;  /* 0x0000000000017941 */ /* 0x000fea0003800200 */
.L_x_12588:
[----:B------:R-:W-:Y:S01]  /*65e0*/  IMAD.SHL.U32 R0, R0, 0x200000, RZ ;  /* 0x0020000000007824 */ /* 0x000fe200078e00ff */
[----:B------:R-:W-:-:S04]  /*65f0*/  LEA R3, R3, 0x37800000, 0x17 ;  /* 0x3780000003037811 */ /* 0x000fc800078eb8ff */
[----:B------:R-:W-:-:S07]  /*6600*/  LOP3.LUT R0, R3, R0, R7, 0xfe, !PT ;  /* 0x0000000003007212 */ /* 0x000fce00078efe07 */
.L_x_12587:
[----:B------:R-:W-:Y:S05]  /*6610*/  BSYNC.RECONVERGENT B0 ;  /* 0x0000000000007941 */ /* 0x000fea0003800200 */
.L_x_12586:
[----:B------:R-:W-:-:S04]  /*6620*/  F2FP.BF16.F32.PACK_AB R0, RZ, R0 ;  /* 0x00000000ff00723e */ /* 0x000fc800000010ff */
[----:B------:R-:W-:Y:S01]  /*6630*/  PRMT R27, R0, 0x7610, R27 ;  /* 0x00007610001b7816 */ /* 0x000fe2000000001b */
[----:B------:R-:W-:Y:S06]  /*6640*/  BRA `(.L_x_12567) ;  /* 0x0000000000b47947 */ /* 0x000fec0003800000 */
.L_x_12579:
        /* <DEDUP_REMOVED lines=14> */
.L_x_12593:
[----:B------:R-:W-:Y:S05]  /*6730*/  BSYNC.RECONVERGENT B0 ;  /* 0x0000000000007941 */ /* 0x000fea0003800200 */
.L_x_12592:
[----:B------:R-:W-:-:S04]  /*6740*/  F2FP.BF16.F32.PACK_AB R0, RZ, R0 ;  /* 0x00000000ff00723e */ /* 0x000fc800000010ff */
[----:B------:R-:W-:Y:S01]  /*6750*/  PRMT R27, R0, 0x7610, R27 ;  /* 0x00007610001b7816 */ /* 0x000fe2000000001b */
[----:B------:R-:W-:Y:S06]  /*6760*/  BRA `(.L_x_12567) ;  /* 0x00000000006c7947 */ /* 0x000fec0003800000 */
.L_x_12566:
        /* <DEDUP_REMOVED lines=16> */
.L_x_12594:
[----:B------:R-:W-:Y:S01]  /*6870*/  PRMT R27, RZ, 0x7610, R27 ;  /* 0x00007610ff1b7816 */ /* 0x000fe2000000001b */
[----:B------:R-:W-:Y:S06]  /*6880*/  BRA `(.L_x_12567) ;  /* 0x0000000000247947 */ /* 0x000fec0003800000 */
.L_x_12591:
[----:B------:R-:W2:Y:S02]  /*6890*/  LDG.E.64 R4, desc[UR36][R4.64] ;  /* 0x0000002404047981 */ /* 0x000ea4000c1e1b00 */
[----:B--2---:R-:W0:Y:S02]  /*68a0*/  I2F.U64 R0, R4 ;  /* 0x0000000400007312 */ /* 0x004e240000301000 */
[----:B0-----:R-:W-:-:S04]  /*68b0*/  F2FP.BF16.F32.PACK_AB R0, RZ, R0 ;  /* 0x00000000ff00723e */ /* 0x001fc800000010ff */
[----:B------:R-:W-:Y:S01]  /*68c0*/  PRMT R27, R0, 0x7610, R27 ;  /* 0x00007610001b7816 */ /* 0x000fe2000000001b */
[----:B------:R-:W-:Y:S06]  /*68d0*/  BRA `(.L_x_12567) ;  /* 0x0000000000107947 */ /* 0x000fec0003800000 */
.L_x_12590:
[----:B------:R-:W2:Y:S02]  /*68e0*/  LDG.E R4, desc[UR36][R4.64] ;  /* 0x0000002404047981 */ /* 0x000ea4000c1e1900 */
[----:B--2---:R-:W-:-:S04]  /*68f0*/  I2FP.F32.U32 R0, R4 ;  /* 0x0000000400007245 */ /* 0x004fc80000201000 */
[----:B------:R-:W-:-:S04]  /*6900*/  F2FP.BF16.F32.PACK_AB R0, RZ, R0 ;  /* 0x00000000ff00723e */ /* 0x000fc800000010ff */
[----:B------:R-:W-:-:S07]  /*6910*/  PRMT R27, R0, 0x7610, R27 ;  /* 0x00007610001b7816 */ /* 0x000fce000000001b */
.L_x_12567:
[----:B------:R-:W-:-:S07]  /*6920*/  VIADD R19, R19, 0x80 ;  /* 0x0000008013137836 */ /* 0x000fce0000000000 */
.L_x_12528:
[----:B------:R-:W-:Y:S05]  /*6930*/  BSYNC.RECONVERGENT B6 ;  /* 0x0000000000067941 */ /* 0x000fea0003800200 */
.L_x_12527:
        /* <DEDUP_REMOVED lines=27> */
.L_x_12600:
[----:B------:R-:W2:Y:S02]  /*6af0*/  LDG.E.U8 R4, desc[UR36][R4.64] ;  /* 0x0000002404047981 */ /* 0x000ea4000c1e1100 */
[----:B--2---:R-:W-:-:S04]  /*6b00*/  I2FP.F32.U32 R0, R4 ;  /* 0x0000000400007245 */ /* 0x004fc80000201000 */
[----:B------:R-:W-:-:S04]  /*6b10*/  F2FP.BF16.F32.PACK_AB R0, RZ, R0 ;  /* 0x00000000ff00723e */ /* 0x000fc800000010ff */
[----:B------:R-:W-:Y:S01]  /*6b20*/  PRMT R18, R0, 0x7610, R18 ;  /* 0x0000761000127816 */ /* 0x000fe20000000012 */
[----:B------:R-:W-:Y:S06]  /*6b30*/  BRA `(.L_x_12602) ;  /* 0x0000000c00e47947 */ /* 0x000fec0003800000 */
.L_x_12599:
        /* <DEDUP_REMOVED lines=11> */
.L_x_12604:
[----:B------:R-:W2:Y:S02]  /*6bf0*/  LDG.E R4, desc[UR36][R4.64] ;  /* 0x0000002404047981 */ /* 0x000ea4000c1e1900 */
[----:B--2---:R-:W-:-:S04]  /*6c00*/  I2FP.F32.S32 R0, R4 ;  /* 0x0000000400007245 */ /* 0x004fc80000201400 */
[----:B------:R-:W-:-:S04]  /*6c10*/  F2FP.BF16.F32.PACK_AB R0, RZ, R0 ;  /* 0x00000000ff00723e */ /* 0x000fc800000010ff */
[----:B------:R-:W-:Y:S01]  /*6c20*/  PRMT R18, R0, 0x7610, R18 ;  /* 0x0000761000127816 */ /* 0x000fe20000000012 */
[----:B------:R-:W-:Y:S06]  /*6c30*/  BRA `(.L_x_12602) ;  /* 0x0000000c00a47947 */ /* 0x000fec0003800000 */
.L_x_12603:
[----:B------:R-:W2:Y:S02]  /*6c40*/  LDG.E.U16 R4, desc[UR36][R4.64] ;  /* 0x0000002404047981 */ /* 0x000ea4000c1e1500 */
[----:B--2---:R-:W0:Y:S02]  /*6c50*/  I2F.S16 R0, R4 ;  /* 0x0000000400007306 */ /* 0x004e240000101400 */
[----:B0-----:R-:W-:-:S04]  /*6c60*/  F2FP.BF16.F32.PACK_AB R0, RZ, R0 ;  /* 0x00000000ff00723e */ /* 0x001fc800000010ff */
[----:B------:R-:W-:Y:S01]  /*6c70*/  PRMT R18, R0, 0x7610, R18 ;  /* 0x0000761000127816 */ /* 0x000fe20000000012 */
[----:B------:R-:W-:Y:S06]  /*6c80*/  BRA `(.L_x_12602) ;  /* 0x0000000c00907947 */ /* 0x000fec0003800000 */
.L_x_12598:
        /* <DEDUP_REMOVED lines=9> */
.L_x_12606:
[----:B------:R-:W2:Y:S02]  /*6d20*/  LDG.E.U16 R0, desc[UR36][R4.64] ;  /* 0x0000002404007981 */ /* 0x000ea4000c1e1500 */
[----:B--2---:R-:W-:-:S05]  /*6d30*/  HADD2.F32 R0, -RZ, R0.H0_H0 ;  /* 0x20000000ff007230 */ /* 0x004fca0000004100 */
[----:B------:R-:W-:-:S04]  /*6d40*/  F2FP.BF16.F32.PACK_AB R0, RZ, R0 ;  /* 0x00000000ff00723e */ /* 0x000fc800000010ff */
[----:B------:R-:W-:Y:S01]  /*6d50*/  PRMT R18, R0, 0x7610, R18 ;  /* 0x0000761000127816 */ /* 0x000fe20000000012 */
[----:B------:R-:W-:Y:S06]  /*6d60*/  BRA `(.L_x_12602) ;  /* 0x0000000c00587947 */ /* 0x000fec0003800000 */
.L_x_12605:
        /* <DEDUP_REMOVED lines=9> */
.L_x_12608:
[----:B------:R-:W2:Y:S02]  /*6e00*/  LDG.E.U16 R4, desc[UR36][R4.64] ;  /* 0x0000002404047981 */ /* 0x000ea4000c1e1500 */
[----:B--2---:R-:W-:-:S05]  /*6e10*/  HADD2.F32 R0, -RZ, R4.H0_H0 ;  /* 0x20000004ff007230 */ /* 0x004fca0000004100 */
[----:B------:R-:W-:-:S04]  /*6e20*/  F2FP.BF16.F32.PACK_AB R0, RZ, R0 ;  /* 0x00000000ff00723e */ /* 0x000fc800000010ff */
[----:B------:R-:W-:Y:S01]  /*6e30*/  PRMT R18, R0, 0x7610, R18 ;  /* 0x0000761000127816 */ /* 0x000fe20000000012 */
[----:B------:R-:W-:Y:S06]  /*6e40*/  BRA `(.L_x_12602) ;  /* 0x0000000c00207947 */ /* 0x000fec0003800000 */
.L_x_12607:
        /* <DEDUP_REMOVED lines=13> */
.L_x_12597:
        /* <DEDUP_REMOVED lines=14> */
.L_x_12611:
        /* <DEDUP_REMOVED lines=13> */
.L_x_12610:
        /* <DEDUP_REMOVED lines=27> */
.L_x_12613:
        /* <DEDUP_REMOVED lines=15> */
.L_x_12612:
[----:B------:R0:W5:Y:S01]  /*7370*/  LDG.E.U16 R18, desc[UR36][R4.64] ;  /* 0x0000002404127981 */ /* 0x000162000c1e1500 */
[----:B------:R-:W-:Y:S05]  /*7380*/  BRA `(.L_x_12602) ;  /* 0x0000000400d07947 */ /* 0x000fea0003800000 */
.L_x_12609:
        /* <DEDUP_REMOVED lines=13> */
.L_x_12616:
        /* <DEDUP_REMOVED lines=21> */
.L_x_12620:
[----:B------:R-:W-:Y:S05]  /*75b0*/  BSYNC.RECONVERGENT B1 ;  /* 0x0000000000017941 */ /* 0x000fea0003800200 */
.L_x_12619:
[----:B------:R-:W-:Y:S01]  /*75c0*/  IMAD.SHL.U32 R0, R0, 0x100000, RZ ;  /* 0x0010000000007824 */ /* 0x000fe200078e00ff */
[----:B------:R-:W-:-:S04]  /*75d0*/  LEA R3, R3, 0x3b800000, 0x17 ;  /* 0x3b80000003037811 */ /* 0x000fc800078eb8ff */
[----:B------:R-:W-:-:S07]  /*75e0*/  LOP3.LUT R0, R3, R0, R7, 0xfe, !PT ;  /* 0x0000000003007212 */ /* 0x000fce00078efe07 */
.L_x_12618:
[----:B------:R-:W-:Y:S05]  /*75f0*/  BSYNC.RECONVERGENT B0 ;  /* 0x0000000000007941 */ /* 0x000fea0003800200 */
.L_x_12617:
[----:B------:R-:W-:-:S04]  /*7600*/  F2FP.BF16.F32.PACK_AB R0, RZ, R0 ;  /* 0x00000000ff00723e */ /* 0x000fc800000010ff */
[----:B------:R-:W-:Y:S01]  /*7610*/  PRMT R18, R0, 0x7610, R18 ;  /* 0x0000761000127816 */ /* 0x000fe20000000012 */
[----:B------:R-:W-:Y:S06]  /*7620*/  BRA `(.L_x_12602) ;  /* 0x0000000400287947 */ /* 0x000fec0003800000 */
.L_x_12615:
        /* <DEDUP_REMOVED lines=21> */
.L_x_12624:
[----:B------:R-:W-:Y:S05]  /*7780*/  BSYNC.RECONVERGENT B1 ;  /* 0x0000000000017941 */ /* 0x000fea0003800200 */
.L_x_12623:
[----:B------:R-:W-:Y:S01]  /*7790*/  IMAD.SHL.U32 R0, R0, 0x200000, RZ ;  /* 0x0020000000007824 */ /* 0x000fe200078e00ff */
[----:B------:R-:W-:-:S04]  /*77a0*/  LEA R3, R3, 0x37800000, 0x17 ;  /* 0x3780000003037811 */ /* 0x000fc800078eb8ff */
[----:B------:R-:W-:-:S07]  /*77b0*/  LOP3.LUT R0, R3, R0, R7, 0xfe, !PT ;  /* 0x0000000003007212 */ /* 0x000fce00078efe07 */
.L_x_12622:
[----:B------:R-:W-:Y:S05]  /*77c0*/  BSYNC.RECONVERGENT B0 ;  /* 0x0000000000007941 */ /* 0x000fea0003800200 */
.L_x_12621:
[----:B------:R-:W-:-:S04]  /*77d0*/  F2FP.BF16.F32.PACK_AB R0, RZ, R0 ;  /* 0x00000000ff00723e */ /* 0x000fc800000010ff */
[----:B------:R-:W-:Y:S01]  /*77e0*/  PRMT R18, R0, 0x7610, R18 ;  /* 0x0000761000127816 */ /* 0x000fe20000000012 */
[----:B------:R-:W-:Y:S06]  /*77f0*/  BRA `(.L_x_12602) ;  /* 0x0000000000b47947 */ /* 0x000fec0003800000 */
.L_x_12614:
        /* <DEDUP_REMOVED lines=14> */
.L_x_12628:
[----:B------:R-:W-:Y:S05]  /*78e0*/  BSYNC.RECONVERGENT B0 ;  /* 0x0000000000007941 */ /* 0x000fea0003800200 */
.L_x_12627:
[----:B------:R-:W-:-:S04]  /*78f0*/  F2FP.BF16.F32.PACK_AB R0, RZ, R0 ;  /* 0x00000000ff00723e */ /* 0x000fc800000010ff */
[----:B------:R-:W-:Y:S01]  /*7900*/  PRMT R18, R0, 0x7610, R18 ;  /* 0x0000761000127816 */ /* 0x000fe20000000012 */
[----:B------:R-:W-:Y:S06]  /*7910*/  BRA `(.L_x_12602) ;  /* 0x00000000006c7947 */ /* 0x000fec0003800000 */
.L_x_12601:
        /* <DEDUP_REMOVED lines=16> */
.L_x_12629:
[----:B------:R-:W-:Y:S01]  /*7a20*/  PRMT R18, RZ, 0x7610, R18 ;  /* 0x00007610ff127816 */ /* 0x000fe20000000012 */
[----:B------:R-:W-:Y:S06]  /*7a30*/  BRA `(.L_x_12602) ;  /* 0x0000000000247947 */ /* 0x000fec0003800000 */
.L_x_12626:
[----:B------:R-:W2:Y:S02]  /*7a40*/  LDG.E.64 R4, desc[UR36][R4.64] ;  /* 0x0000002404047981 */ /* 0x000ea4000c1e1b00 */
[----:B--2---:R-:W0:Y:S02]  /*7a50*/  I2F.U64 R0, R4 ;  /* 0x0000000400007312 */ /* 0x004e240000301000 */
[----:B0-----:R-:W-:-:S04]  /*7a60*/  F2FP.BF16.F32.PACK_AB R0, RZ, R0 ;  /* 0x00000000ff00723e */ /* 0x001fc800000010ff */
[----:B------:R-:W-:Y:S01]  /*7a70*/  PRMT R18, R0, 0x7610, R18 ;  /* 0x0000761000127816 */ /* 0x000fe20000000012 */
[----:B------:R-:W-:Y:S06]  /*7a80*/  BRA `(.L_x_12602) ;  /* 0x0000000000107947 */ /* 0x000fec0003800000 */
.L_x_12625:
[----:B------:R-:W2:Y:S02]  /*7a90*/  LDG.E R4, desc[UR36][R4.64] ;  /* 0x0000002404047981 */ /* 0x000ea4000c1e1900 */
[----:B--2---:R-:W-:-:S04]  /*7aa0*/  I2FP.F32.U32 R0, R4 ;  /* 0x0000000400007245 */ /* 0x004fc80000201000 */
[----:B------:R-:W-:-:S04]  /*7ab0*/  F2FP.BF16.F32.PACK_AB R0, RZ, R0 ;  /* 0x00000000ff00723e */ /* 0x000fc800000010ff */
[----:B------:R-:W-:-:S07]  /*7ac0*/  PRMT R18, R0, 0x7610, R18 ;  /* 0x0000761000127816 */ /* 0x000fce0000000012 */
.L_x_12602:
        /* <DEDUP_REMOVED lines=21> */
.L_x_12633:
[----:B------:R-:W2:Y:S02]  /*7c20*/  LDG.E.U8 R4, desc[UR36][R4.64] ;  /* 0x0000002404047981 */ /* 0x000ea4000c1e1100 */
[----:B--2---:R-:W-:-:S04]  /*7c30*/  I2FP.F32.U32 R0, R4 ;  /* 0x0000000400007245 */ /* 0x004fc80000201000 */
[----:B------:R-:W-:Y:S01]  /*7c40*/  F2FP.BF16.F32.PACK_AB R0, RZ, R0 ;  /* 0x00000000ff00723e */ /* 0x000fe200000010ff */
[----:B------:R-:W-:Y:S06]  /*7c50*/  BRA `(.L_x_12596) ;  /* 0x0000000c00a87947 */ /* 0x000fec0003800000 */
.L_x_12632:
        /* <DEDUP_REMOVED lines=10> */
.L_x_12636:
[----:B------:R-:W2:Y:S02]  /*7d00*/  LDG.E R4, desc[UR36][R4.64] ;  /* 0x0000002404047981 */ /* 0x000ea4000c1e1900 */
[----:B--2---:R-:W-:-:S04]  /*7d10*/  I2FP.F32.S32 R0, R4 ;  /* 0x0000000400007245 */ /* 0x004fc80000201400 */
[----:B------:R-:W-:Y:S01]  /*7d20*/  F2FP.BF16.F32.PACK_AB R0, RZ, R0 ;  /* 0x00000000ff00723e */ /* 0x000fe200000010ff */
[----:B------:R-:W-:Y:S06]  /*7d30*/  BRA `(.L_x_12596) ;  /* 0x0000000c00707947 */ /* 0x000fec0003800000 */
.L_x_12635:
[----:B------:R-:W2:Y:S02]  /*7d40*/  LDG.E.U16 R4, desc[UR36][R4.64] ;  /* 0x0000002404047981 */ /* 0x000ea4000c1e1500 */
[----:B--2---:R-:W0:Y:S02]  /*7d50*/  I2F.S16 R0, R4 ;  /* 0x0000000400007306 */ /* 0x004e240000101400 */
[----:B0-----:R-:W-:Y:S01]  /*7d60*/  F2FP.BF16.F32.PACK_AB R0, RZ, R0 ;  /* 0x00000000ff00723e */ /* 0x001fe200000010ff */
[----:B------:R-:W-:Y:S06]  /*7d70*/  BRA `(.L_x_12596) ;  /* 0x0000000c00607947 */ /* 0x000fec0003800000 */
.L_x_12631:
        /* <DEDUP_REMOVED lines=9> */
.L_x_12638:
[----:B------:R-:W2:Y:S02]  /*7e10*/  LDG.E.U16 R0, desc[UR36][R4.64] ;  /* 0x0000002404007981 */ /* 0x000ea4000c1e1500 */
[----:B--2---:R-:W-:-:S05]  /*7e20*/  HADD2.F32 R0, -RZ, R0.H0_H0 ;  /* 0x20000000ff007230 */ /* 0x004fca0000004100 */
[----:B------:R-:W-:Y:S01]  /*7e30*/  F2FP.BF16.F32.PACK_AB R0, RZ, R0 ;  /* 0x00000000ff00723e */ /* 0x000fe200000010ff */
[----:B------:R-:W-:Y:S06]  /*7e40*/  BRA `(.L_x_12596) ;  /* 0x0000000c002c7947 */ /* 0x000fec0003800000 */
.L_x_12637:
        /* <DEDUP_REMOVED lines=9> */
.L_x_12640:
[----:B------:R-:W2:Y:S02]  /*7ee0*/  LDG.E.U16 R4, desc[UR36][R4.64] ;  /* 0x0000002404047981 */ /* 0x000ea4000c1e1500 */
[----:B--2---:R-:W-:-:S05]  /*7ef0*/  HADD2.F32 R0, -RZ, R4.H0_H0 ;  /* 0x20000004ff007230 */ /* 0x004fca0000004100 */
[----:B------:R-:W-:Y:S01]  /*7f00*/  F2FP.BF16.F32.PACK_AB R0, RZ, R0 ;  /* 0x00000000ff00723e */ /* 0x000fe200000010ff */
[----:B------:R-:W-:Y:S06]  /*7f10*/  BRA `(.L_x_12596) ;  /* 0x0000000800f87947 */ /* 0x000fec0003800000 */
.L_x_12639:
        /* <DEDUP_REMOVED lines=12> */
.L_x_12630:
        /* <DEDUP_REMOVED lines=13> */
.L_x_12643:
        /* <DEDUP_REMOVED lines=12> */
.L_x_12642:
        /* <DEDUP_REMOVED lines=27> */
.L_x_12645:
        /* <DEDUP_REMOVED lines=14> */
.L_x_12644:
[----:B------:R1:W5:Y:S01]  /*8400*/  LDG.E.U16 R0, desc[UR36][R4.64] ;  /* 0x0000002404007981 */ /* 0x000362000c1e1500 */
[----:B------:R-:W-:Y:S05]  /*8410*/  BRA `(.L_x_12596) ;  /* 0x0000000400b87947 */ /* 0x000fea0003800000 */
.L_x_12641:
        /* <DEDUP_REMOVED lines=12> */
.L_x_12648:
        /* <DEDUP_REMOVED lines=21> */
.L_x_12652:
[----:B------:R-:W-:Y:S05]  /*8630*/  BSYNC.RECONVERGENT B1 ;  /* 0x0000000000017941 */ /* 0x000fea0003800200 */
.L_x_12651:
[----:B------:R-:W-:Y:S01]  /*8640*/  IMAD.SHL.U32 R0, R0, 0x100000, RZ ;  /* 0x0010000000007824 */ /* 0x000fe200078e00ff */
[----:B------:R-:W-:-:S04]  /*8650*/  LEA R3, R3, 0x3b800000, 0x17 ;  /* 0x3b80000003037811 */ /* 0x000fc800078eb8ff */
[----:B------:R-:W-:-:S07]  /*8660*/  LOP3.LUT R0, R3, R0, R7, 0xfe, !PT ;  /* 0x0000000003007212 */ /* 0x000fce00078efe07 */
.L_x_12650:
[----:B------:R-:W-:Y:S05]  /*8670*/  BSYNC.RECONVERGENT B0 ;  /* 0x0000000000007941 */ /* 0x000fea0003800200 */
.L_x_12649:
[----:B------:R-:W-:Y:S01]  /*8680*/  F2FP.BF16.F32.PACK_AB R0, RZ, R0 ;  /* 0x00000000ff00723e */ /* 0x000fe200000010ff */
[----:B------:R-:W-:Y:S06]  /*8690*/  BRA `(.L_x_12596) ;  /* 0x0000000400187947 */ /* 0x000fec0003800000 */
.L_x_12647:
        /* <DEDUP_REMOVED lines=21> */
.L_x_12656:
[----:B------:R-:W-:Y:S05]  /*87f0*/  BSYNC.RECONVERGENT B1 ;  /* 0x0000000000017941 */ /* 0x000fea0003800200 */
.L_x_12655:
[----:B------:R-:W-:Y:S01]  /*8800*/  IMAD.SHL.U32 R0, R0, 0x200000, RZ ;  /* 0x0020000000007824 */ /* 0x000fe200078e00ff */
[----:B------:R-:W-:-:S04]  /*8810*/  LEA R3, R3, 0x37800000, 0x17 ;  /* 0x3780000003037811 */ /* 0x000fc800078eb8ff */
[----:B------:R-:W-:-:S07]  /*8820*/  LOP3.LUT R0, R3, R0, R7, 0xfe, !PT ;  /* 0x0000000003007212 */ /* 0x000fce00078efe07 */
.L_x_12654:
[----:B------:R-:W-:Y:S05]  /*8830*/  BSYNC.RECONVERGENT B0 ;  /* 0x0000000000007941 */ /* 0x000fea0003800200 */
.L_x_12653:
[----:B------:R-:W-:Y:S01]  /*8840*/  F2FP.BF16.F32.PACK_AB R0, RZ, R0 ;  /* 0x00000000ff00723e */ /* 0x000fe200000010ff */
[----:B------:R-:W-:Y:S06]  /*8850*/  BRA `(.L_x_12596) ;  /* 0x0000000000a87947 */ /* 0x000fec0003800000 */
.L_x_12646:
        /* <DEDUP_REMOVED lines=14> */
.L_x_12660:
[----:B------:R-:W-:Y:S05]  /*8940*/  BSYNC.RECONVERGENT B0 ;  /* 0x0000000000007941 */ /* 0x000fea0003800200 */
.L_x_12659:
[----:B------:R-:W-:Y:S01]  /*8950*/  F2FP.BF16.F32.PACK_AB R0, RZ, R0 ;  /* 0x00000000ff00723e */ /* 0x000fe200000010ff */
[----:B------:R-:W-:Y:S06]  /*8960*/  BRA `(.L_x_12596) ;  /* 0x0000000000647947 */ /* 0x000fec0003800000 */
.L_x_12634:
        /* <DEDUP_REMOVED lines=16> */
.L_x_12661:
[----:B------:R-:W-:Y:S01]  /*8a70*/  PRMT R0, RZ, 0x7610, R0 ;  /* 0x00007610ff007816 */ /* 0x000fe20000000000 */
[----:B------:R-:W-:Y:S06]  /*8a80*/  BRA `(.L_x_12596) ;  /* 0x00000000001c7947 */ /* 0x000fec0003800000 */
.L_x_12658:
[----:B------:R-:W2:Y:S02]  /*8a90*/  LDG.E.64 R4, desc[UR36][R4.64] ;  /* 0x0000002404047981 */ /* 0x000ea4000c1e1b00 */
[----:B--2---:R-:W0:Y:S02]  /*8aa0*/  I2F.U64 R0, R4 ;  /* 0x0000000400007312 */ /* 0x004e240000301000 */
[----:B0-----:R-:W-:Y:S01]  /*8ab0*/  F2FP.BF16.F32.PACK_AB R0, RZ, R0 ;  /* 0x00000000ff00723e */ /* 0x001fe200000010ff */
[----:B------:R-:W-:Y:S06]  /*8ac0*/  BRA `(.L_x_12596) ;  /* 0x00000000000c7947 */ /* 0x000fec0003800000 */
.L_x_12657:
[----:B------:R-:W2:Y:S02]  /*8ad0*/  LDG.E R4, desc[UR36][R4.64] ;  /* 0x0000002404047981 */ /* 0x000ea4000c1e1900 */
[----:B--2---:R-:W-:-:S04]  /*8ae0*/  I2FP.F32.U32 R0, R4 ;  /* 0x0000000400007245 */ /* 0x004fc80000201000 */
[----:B------:R-:W-:-:S07]  /*8af0*/  F2FP.BF16.F32.PACK_AB R0, RZ, R0 ;  /* 0x00000000ff00723e */ /* 0x000fce00000010ff */
.L_x_12596:
[----:B------:R-:W-:Y:S05]  /*8b00*/  BSYNC.RECONVERGENT B6 ;  /* 0x0000000000067941 */ /* 0x000fea0003800200 */
.L_x_12595:
        /* <DEDUP_REMOVED lines=19> */
.L_x_12663:
[----:B------:R-:W-:Y:S05]  /*8c40*/  BSYNC.RECONVERGENT B0 ;  /* 0x0000000000007941 */ /* 0x000fea0003800200 */
.L_x_12662:
        /* <DEDUP_REMOVED lines=11> */
.L_x_12665:
[----:B------:R-:W-:Y:S05]  /*8d00*/  BSYNC.RECONVERGENT B0 ;  /* 0x0000000000007941 */ /* 0x000fea0003800200 */
.L_x_12664:
        /* <DEDUP_REMOVED lines=11> */
.L_x_12667:
[----:B------:R-:W-:Y:S05]  /*8dc0*/  BSYNC.RECONVERGENT B0 ;  /* 0x0000000000007941 */ /* 0x000fea0003800200 */
.L_x_12666:
        /* <DEDUP_REMOVED lines=11> */
.L_x_12669:
[----:B------:R-:W-:Y:S05]  /*8e80*/  BSYNC.RECONVERGENT B0 ;  /* 0x0000000000007941 */ /* 0x000fea0003800200 */
.L_x_12668:
        /* <DEDUP_REMOVED lines=21> */
[----:B------:R-:W-:Y:S02]  /*8fe0*/  IMAD.MOV.U32 R25, RZ, RZ, R23 ;  /* 0x000000ffff197224 */ /* 0x000fe400078e0017 */
[----:B------:R-:W0:Y:S02]  /*8ff0*/  F2I.FTZ.TRUNC.NTZ R3, R28 ;  /* 0x0000001c00037305 */ /* 0x000e24000021f100 */
[----:B0-----:R0:W-:Y:S01]  /*9000*/  STG.E.U8 desc[UR36][R8.64], R3 ;  /* 0x0000000308007986 */ /* 0x0011e2000c101124 */
[----:B------:R-:W-:Y:S05]  /*9010*/  BRA `(.L_x_12671) ;  /* 0x0000000c00d47947 */ /* 0x000fea0003800000 */
.L_x_12675:
[----:B------:R-:W-:Y:S02]  /*9020*/  IMAD.U32 R5, R28, 0x10000, RZ ;  /* 0x000100001c057824 */ /* 0x000fe400078e00ff */
[----:B------:R-:W-:-:S04]  /*9030*/  IMAD.MOV.U32 R25, RZ, RZ, R23 ;  /* 0x000000ffff197224 */ /* 0x000fc800078e0017 */
[----:B------:R-:W0:Y:S02]  /*9040*/  F2I.S64.TRUNC R4, R5 ;  /* 0x0000000500047311 */ /* 0x000e24000020d900 */
[----:B0-----:R0:W-:Y:S01]  /*9050*/  STG.E.U8 desc[UR36][R8.64], R4 ;  /* 0x0000000408007986 */ /* 0x0011e2000c101124 */
[----:B------:R-:W-:Y:S05]  /*9060*/  BRA `(.L_x_12671) ;  /* 0x0000000c00c07947 */ /* 0x000fea0003800000 */
.L_x_12674:
        /* <DEDUP_REMOVED lines=11> */
.L_x_12678:
[----:B------:R-:W-:Y:S02]  /*9120*/  IMAD.U32 R28, R28, 0x10000, RZ ;  /* 0x000100001c1c7824 */ /* 0x000fe400078e00ff */
[----:B------:R-:W-:Y:S02]  /*9130*/  IMAD.MOV.U32 R25, RZ, RZ, R23 ;  /* 0x000000ffff197224 */ /* 0x000fe400078e0017 */
[----:B------:R-:W0:Y:S02]  /*9140*/  F2I.FTZ.TRUNC.NTZ R3, R28 ;  /* 0x0000001c00037305 */ /* 0x000e24000021f100 */
[----:B0-----:R0:W-:Y:S01]  /*9150*/  STG.E desc[UR36][R8.64], R3 ;  /* 0x0000000308007986 */ /* 0x0011e2000c101924 */
[----:B------:R-:W-:Y:S05]  /*9160*/  BRA `(.L_x_12671) ;  /* 0x0000000c00807947 */ /* 0x000fea0003800000 */
.L_x_12677:
[----:B------:R-:W-:Y:S02]  /*9170*/  IMAD.U32 R28, R28, 0x10000, RZ ;  /* 0x000100001c1c7824 */ /* 0x000fe400078e00ff */
[----:B------:R-:W-:Y:S02]  /*9180*/  IMAD.MOV.U32 R25, RZ, RZ, R23 ;  /* 0x000000ffff197224 */ /* 0x000fe400078e0017 */
[----:B------:R-:W0:Y:S02]  /*9190*/  F2I.FTZ.TRUNC.NTZ R3, R28 ;  /* 0x0000001c00037305 */ /* 0x000e24000021f100 */
[----:B0-----:R0:W-:Y:S01]  /*91a0*/  STG.E.U16 desc[UR36][R8.64], R3 ;  /* 0x0000000308007986 */ /* 0x0011e2000c101524 */
[----:B------:R-:W-:Y:S05]  /*91b0*/  BRA `(.L_x_12671) ;  /* 0x0000000c006c7947 */ /* 0x000fea0003800000 */
.L_x_12673:
        /* <DEDUP_REMOVED lines=10> */
.L_x_12680:
[----:B------:R-:W-:Y:S02]  /*9260*/  IMAD.U32 R0, R28, 0x10000, RZ ;  /* 0x000100001c007824 */ /* 0x000fe400078e00ff */
[----:B------:R-:W-:-:S03]  /*9270*/  IMAD.MOV.U32 R25, RZ, RZ, R23 ;  /* 0x000000ffff197224 */ /* 0x000fc600078e0017 */
[----:B------:R-:W-:-:S05]  /*9280*/  F2FP.F16.F32.PACK_AB R0, RZ, R0 ;  /* 0x00000000ff00723e */ /* 0x000fca00000000ff */
[----:B------:R0:W-:Y:S01]  /*9290*/  STG.E.U16 desc[UR36][R8.64], R0 ;  /* 0x0000000008007986 */ /* 0x0001e2000c101524 */
[----:B------:R-:W-:Y:S05]  /*92a0*/  BRA `(.L_x_12671) ;  /* 0x0000000c00307947 */ /* 0x000fea0003800000 */
.L_x_12679:
        /* <DEDUP_REMOVED lines=11> */
.L_x_12682:
[----:B------:R-:W-:Y:S02]  /*9360*/  IMAD.U32 R28, R28, 0x10000, RZ ;  /* 0x000100001c1c7824 */ /* 0x000fe400078e00ff */
[----:B------:R-:W-:-:S03]  /*9370*/  IMAD.MOV.U32 R25, RZ, RZ, R23 ;  /* 0x000000ffff197224 */ /* 0x000fc600078e0017 */
[----:B------:R-:W-:-:S04]  /*9380*/  F2FP.F16.F32.PACK_AB R3, RZ, R28 ;  /* 0x0000001cff03723e */ /* 0x000fc800000000ff */
[----:B------:R-:W-:-:S05]  /*9390*/  PRMT R3, R3, 0x5410, RZ ;  /* 0x0000541003037816 */ /* 0x000fca00000000ff */
[----:B------:R4:W-:Y:S01]  /*93a0*/  STG.E desc[UR36][R8.64], R3 ;  /* 0x0000000308007986 */ /* 0x0009e2000c101924 */
[----:B------:R-:W-:Y:S05]  /*93b0*/  BRA `(.L_x_12671) ;  /* 0x0000000800ec7947 */ /* 0x000fea0003800000 */
.L_x_12681:
[----:B------:R-:W-:Y:S02]  /*93c0*/  IMAD.U32 R4, R28, 0x10000, RZ ;  /* 0x000100001c047824 */ /* 0x000fe400078e00ff */
[----:B------:R-:W-:Y:S02]  /*93d0*/  IMAD.MOV.U32 R25, RZ, RZ, R23 ;  /* 0x000000ffff197224 */ /* 0x000fe400078e0017 */
[----:B------:R-:W-:-:S06]  /*93e0*/  FMUL.FTZ R4, R4, 1 ;  /* 0x3f80000004047820 */ /* 0x000fcc0000410000 */
[----:B------:R-:W0:Y:S02]  /*93f0*/  F2F.F64.F32 R4, R4 ;  /* 0x0000000400047310 */ /* 0x000e240000201800 */
[----:B0-----:R0:W-:Y:S01]  /*9400*/  STG.E.64 desc[UR36][R8.64], R4 ;  /* 0x0000000408007986 */ /* 0x0011e2000c101b24 */
[----:B------:R-:W-:Y:S05]  /*9410*/  BRA `(.L_x_12671) ;  /* 0x0000000800d47947 */ /* 0x000fea0003800000 */
.L_x_12672:
        /* <DEDUP_REMOVED lines=14> */
.L_x_12685:
[----:B------:R-:W-:Y:S01]  /*9500*/  IMAD.U32 R28, R28, 0x10000, RZ ;  /* 0x000100001c1c7824 */ /* 0x000fe200078e00ff */
[----:B------:R-:W-:Y:S01]  /*9510*/  CS2R R6, SRZ ;  /* 0x0000000000067805 */ /* 0x000fe2000001ff00 */
[----:B------:R-:W-:Y:S02]  /*9520*/  IMAD.MOV.U32 R25, RZ, RZ, R23 ;  /* 0x000000ffff197224 */ /* 0x000fe400078e0017 */
[----:B------:R-:W-:-:S06]  /*9530*/  FMUL.FTZ R4, R28, 1 ;  /* 0x3f8000001c047820 */ /* 0x000fcc0000410000 */
[----:B------:R-:W0:Y:S02]  /*9540*/  F2F.F64.F32 R4, R4 ;  /* 0x0000000400047310 */ /* 0x000e240000201800 */
[----:B0-----:R0:W-:Y:S01]  /*9550*/  STG.E.128 desc[UR36][R8.64], R4 ;  /* 0x0000000408007986 */ /* 0x0011e2000c101d24 */
[----:B------:R-:W-:Y:S05]  /*9560*/  BRA `(.L_x_12671) ;  /* 0x0000000800807947 */ /* 0x000fea0003800000 */
.L_x_12684:
        /* <DEDUP_REMOVED lines=19> */
.L_x_12689:
[----:B------:R-:W-:Y:S05]  /*96a0*/  BSYNC.RECONVERGENT B0 ;  /* 0x0000000000007941 */ /* 0x000fea0003800200 */
.L_x_12688:
[----:B------:R-:W-:Y:S01]  /*96b0*/  LOP3.LUT R5, R0, 0x80, R5, 0xf8, !PT ;  /* 0x0000008000057812 */ /* 0x000fe200078ef805 */
[----:B------:R-:W-:-:S04]  /*96c0*/  IMAD.MOV.U32 R25, RZ, RZ, R23 ;  /* 0x000000ffff197224 */ /* 0x000fc800078e0017 */
[----:B------:R0:W-:Y:S01]  /*96d0*/  STG.E.U8 desc[UR36][R8.64], R5 ;  /* 0x0000000508007986 */ /* 0x0001e2000c101124 */
[----:B------:R-:W-:Y:S05]  /*96e0*/  BRA `(.L_x_12671) ;  /* 0x0000000800207947 */ /* 0x000fea0003800000 */
.L_x_12687:
        /* <DEDUP_REMOVED lines=15> */
.L_x_12691:
[----:B------:R-:W-:Y:S05]  /*97e0*/  BSYNC.RECONVERGENT B0 ;  /* 0x0000000000007941 */ /* 0x000fea0003800200 */
.L_x_12690:
[----:B------:R-:W-:Y:S01]  /*97f0*/  LOP3.LUT R5, R0, 0x80, R5, 0xf8, !PT ;  /* 0x0000008000057812 */ /* 0x000fe200078ef805 */
[----:B------:R-:W-:-:S04]  /*9800*/  IMAD.MOV.U32 R25, RZ, RZ, R23 ;  /* 0x000000ffff197224 */ /* 0x000fc800078e0017 */
[----:B------:R0:W-:Y:S01]  /*9810*/  STG.E.U8 desc[UR36][R8.64], R5 ;  /* 0x0000000508007986 */ /* 0x0001e2000c101124 */
[----:B------:R-:W-:Y:S05]  /*9820*/  BRA `(.L_x_12671) ;  /* 0x0000000400d07947 */ /* 0x000fea0003800000 */
.L_x_12686:
[----:B------:R0:W-:Y:S01]  /*9830*/  STG.E.U16 desc[UR36][R8.64], R28 ;  /* 0x0000001c08007986 */ /* 0x0001e2000c101524 */
[----:B------:R-:W-:Y:S01]  /*9840*/  IMAD.MOV.U32 R25, RZ, RZ, R23 ;  /* 0x000000ffff197224 */ /* 0x000fe200078e0017 */
[----:B------:R-:W-:Y:S06]  /*9850*/  BRA `(.L_x_12671) ;  /* 0x0000000400c47947 */ /* 0x000fec0003800000 */
.L_x_12683:
        /* <DEDUP_REMOVED lines=13> */
.L_x_12694:
        /* <DEDUP_REMOVED lines=13> */
.L_x_12697:
[----:B------:R-:W-:-:S04]  /*9a00*/  SHF.R.U32.HI R0, RZ, 0x14, R3 ;  /* 0x00000014ff007819 */ /* 0x000fc80000011603 */
[----:B------:R-:W-:-:S04]  /*9a10*/  LOP3.LUT R0, R0, 0x1, RZ, 0xc0, !PT ;  /* 0x0000000100007812 */ /* 0x000fc800078ec0ff */
[----:B------:R-:W-:-:S04]  /*9a20*/  IADD3 R0, PT, PT, R3, 0x487ffff, R0 ;  /* 0x0487ffff03007810 */ /* 0x000fc80007ffe000 */
[----:B------:R-:W-:-:S04]  /*9a30*/  SHF.R.U32.HI R0, RZ, 0x14, R0 ;  /* 0x00000014ff007819 */ /* 0x000fc80000011600 */
[----:B------:R-:W-:-:S07]  /*9a40*/  LOP3.LUT R0, R0, 0xff, RZ, 0xc0, !PT ;  /* 0x000000ff00007812 */ /* 0x000fce00078ec0ff */
.L_x_12698:
[----:B------:R-:W-:-:S04]  /*9a50*/  SHF.R.U32.HI R3, RZ, 0x18, R3 ;  /* 0x00000018ff037819 */ /* 0x000fc80000011603 */
[----:B------:R-:W-:-:S04]  /*9a60*/  LOP3.LUT R0, R0, 0x80, R3, 0xf8, !PT ;  /* 0x0000008000007812 */ /* 0x000fc800078ef803 */
[----:B------:R-:W-:-:S07]  /*9a70*/  PRMT R4, R0, 0x7610, R4 ;  /* 0x0000761000047816 */ /* 0x000fce0000000004 */
.L_x_12696:
[----:B------:R-:W-:Y:S05]  /*9a80*/  BSYNC.RECONVERGENT B0 ;  /* 0x0000000000007941 */ /* 0x000fea0003800200 */
.L_x_12695:
[----:B------:R0:W-:Y:S01]  /*9a90*/  STG.E.U8 desc[UR36][R8.64], R4 ;  /* 0x0000000408007986 */ /* 0x0001e2000c101124 */
[----:B------:R-:W-:Y:S01]  /*9aa0*/  IMAD.MOV.U32 R25, RZ, RZ, R23 ;  /* 0x000000ffff197224 */ /* 0x000fe200078e0017 */
[----:B------:R-:W-:Y:S06]  /*9ab0*/  BRA `(.L_x_12671) ;  /* 0x00000004002c7947 */ /* 0x000fec0003800000 */
.L_x_12693:
        /* <DEDUP_REMOVED lines=13> */
.L_x_12701:
[----:B------:R-:W-:-:S04]  /*9b90*/  SHF.R.U32.HI R0, RZ, 0x15, R3 ;  /* 0x00000015ff007819 */ /* 0x000fc80000011603 */
[----:B------:R-:W-:-:S04]  /*9ba0*/  LOP3.LUT R0, R0, 0x1, RZ, 0xc0, !PT ;  /* 0x0000000100007812 */ /* 0x000fc800078ec0ff */
[----:B------:R-:W-:-:S04]  /*9bb0*/  IADD3 R0, PT, PT, R3, 0x88fffff, R0 ;  /* 0x088fffff03007810 */ /* 0x000fc80007ffe000 */
[----:B------:R-:W-:-:S04]  /*9bc0*/  SHF.R.U32.HI R0, RZ, 0x15, R0 ;  /* 0x00000015ff007819 */ /* 0x000fc80000011600 */
[----:B------:R-:W-:-:S07]  /*9bd0*/  LOP3.LUT R0, R0, 0xff, RZ, 0xc0, !PT ;  /* 0x000000ff00007812 */ /* 0x000fce00078ec0ff */
.L_x_12702:
[----:B------:R-:W-:-:S04]  /*9be0*/  SHF.R.U32.HI R3, RZ, 0x18, R3 ;  /* 0x00000018ff037819 */ /* 0x000fc80000011603 */
[----:B------:R-:W-:-:S04]  /*9bf0*/  LOP3.LUT R0, R0, 0x80, R3, 0xf8, !PT ;  /* 0x0000008000007812 */ /* 0x000fc800078ef803 */
[----:B------:R-:W-:-:S07]  /*9c00*/  PRMT R4, R0, 0x7610, R4 ;  /* 0x0000761000047816 */ /* 0x000fce0000000004 */
.L_x_12700:
[----:B------:R-:W-:Y:S05]  /*9c10*/  BSYNC.RECONVERGENT B0 ;  /* 0x0000000000007941 */ /* 0x000fea0003800200 */
.L_x_12699:
[----:B------:R0:W-:Y:S01]  /*9c20*/  STG.E.U8 desc[UR36][R8.64], R4 ;  /* 0x0000000408007986 */ /* 0x0001e2000c101124 */
[----:B------:R-:W-:Y:S01]  /*9c30*/  IMAD.MOV.U32 R25, RZ, RZ, R23 ;  /* 0x000000ffff197224 */ /* 0x000fe200078e0017 */
[----:B------:R-:W-:Y:S06]  /*9c40*/  BRA `(.L_x_12671) ;  /* 0x0000000000c87947 */ /* 0x000fec0003800000 */
.L_x_12692:
[----:B------:R-:W-:-:S13]  /*9c50*/  ISETP.NE.AND P0, PT, R0, 0x1c, PT ;  /* 0x0000001c0000780c */ /* 0x000fda0003f05270 */
[----:B------:R-:W-:Y:S05]  /*9c60*/  @!P0 BRA `(.L_x_12703) ;  /* 0x0000000000b08947 */ /* 0x000fea0003800000 */
[----:B------:R-:W-:-:S13]  /*9c70*/  ISETP.NE.AND P0, PT, R0, 0x1d, PT ;  /* 0x0000001d0000780c */ /* 0x000fda0003f05270 */
[----:B------:R-:W-:Y:S05]  /*9c80*/  @!P0 BRA `(.L_x_12704) ;  /* 0x0000000000948947 */ /* 0x000fea0003800000 */
[----:B------:R-:W-:-:S13]  /*9c90*/  ISETP.NE.AND P0, PT, R0, 0x2c, PT ;  /* 0x0000002c0000780c */ /* 0x000fda0003f05270 */
[----:B------:R-:W-:Y:S05]  /*9ca0*/  @!P0 BRA `(.L_x_12705) ;  /* 0x0000000000488947 */ /* 0x000fea0003800000 */
.L_x_12676:
        /* <DEDUP_REMOVED lines=16> */
.L_x_12706:
[----:B------:R-:W-:Y:S01]  /*9db0*/  IMAD.MOV.U32 R25, RZ, RZ, R23 ;  /* 0x000000ffff197224 */ /* 0x000fe200078e0017 */
[----:B------:R-:W-:Y:S06]  /*9dc0*/  BRA `(.L_x_12671) ;  /* 0x0000000000687947 */ /* 0x000fec0003800000 */
.L_x_12705:
        /* <DEDUP_REMOVED lines=17> */
.L_x_12704:
[----:B------:R-:W-:Y:S02]  /*9ee0*/  IMAD.U32 R4, R28, 0x10000, RZ ;  /* 0x000100001c047824 */ /* 0x000fe400078e00ff */
[----:B------:R-:W-:-:S04]  /*9ef0*/  IMAD.MOV.U32 R25, RZ, RZ, R23 ;  /* 0x000000ffff197224 */ /* 0x000fc800078e0017 */
[----:B------:R-:W0:Y:S02]  /*9f00*/  F2I.U64.TRUNC R4, R4 ;  /* 0x0000000400047311 */ /* 0x000e24000020d800 */
[----:B0-----:R0:W-:Y:S01]  /*9f10*/  STG.E.64 desc[UR36][R8.64], R4 ;  /* 0x0000000408007986 */ /* 0x0011e2000c101b24 */
[----:B------:R-:W-:Y:S05]  /*9f20*/  BRA `(.L_x_12671) ;  /* 0x0000000000107947 */ /* 0x000fea0003800000 */
.L_x_12703:
[----:B------:R-:W-:Y:S02]  /*9f30*/  IMAD.U32 R28, R28, 0x10000, RZ ;  /* 0x000100001c1c7824 */ /* 0x000fe400078e00ff */
[----:B------:R-:W-:Y:S02]  /*9f40*/  IMAD.MOV.U32 R25, RZ, RZ, R23 ;  /* 0x000000ffff197224 */ /* 0x000fe400078e0017 */
[----:B------:R-:W0:Y:S02]  /*9f50*/  F2I.FTZ.U32.TRUNC.NTZ R3, R28 ;  /* 0x0000001c00037305 */ /* 0x000e24000021f000 */
[----:B0-----:R0:W-:Y:S03]  /*9f60*/  STG.E desc[UR36][R8.64], R3 ;  /* 0x0000000308007986 */ /* 0x0011e6000c101924 */
.L_x_12671:
[----:B------:R-:W-:Y:S05]  /*9f70*/  BSYNC.RECONVERGENT B6 ;  /* 0x0000000000067941 */ /* 0x000fea0003800200 */
.L_x_12670:
        /* <DEDUP_REMOVED lines=25> */
.L_x_12712:
[----:B------:R-:W-:-:S06]  /*a110*/  IMAD.U32 R5, R22, 0x10000, RZ ;  /* 0x0001000016057824 */ /* 0x000fcc00078e00ff */
[----:B------:R-:W0:Y:S02]  /*a120*/  F2I.S64.TRUNC R4, R5 ;  /* 0x0000000500047311 */ /* 0x000e24000020d900 */
[----:B0-----:R0:W-:Y:S01]  /*a130*/  STG.E.U8 desc[UR36][R8.64], R4 ;  /* 0x0000000408007986 */ /* 0x0011e2000c101124 */
[----:B------:R-:W-:Y:S05]  /*a140*/  BRA `(.L_x_12714) ;  /* 0x0000000c006c7947 */ /* 0x000fea0003800000 */
.L_x_12711:
        /* <DEDUP_REMOVED lines=10> */
.L_x_12716:
[----:B------:R-:W-:-:S04]  /*a1f0*/  IMAD.U32 R22, R22, 0x10000, RZ ;  /* 0x0001000016167824 */ /* 0x000fc800078e00ff */
[----:B------:R-:W0:Y:S02]  /*a200*/  F2I.FTZ.TRUNC.NTZ R3, R22 ;  /* 0x0000001600037305 */ /* 0x000e24000021f100 */
[----:B0-----:R0:W-:Y:S01]  /*a210*/  STG.E desc[UR36][R8.64], R3 ;  /* 0x0000000308007986 */ /* 0x0011e2000c101924 */
[----:B------:R-:W-:Y:S05]  /*a220*/  BRA `(.L_x_12714) ;  /* 0x0000000c00347947 */ /* 0x000fea0003800000 */
.L_x_12715:
[----:B------:R-:W-:-:S04]  /*a230*/  IMAD.U32 R22, R22, 0x10000, RZ ;  /* 0x0001000016167824 */ /* 0x000fc800078e00ff */
[----:B------:R-:W0:Y:S02]  /*a240*/  F2I.FTZ.TRUNC.NTZ R3, R22 ;  /* 0x0000001600037305 */ /* 0x000e24000021f100 */
[----:B0-----:R0:W-:Y:S01]  /*a250*/  STG.E.U16 desc[UR36][R8.64], R3 ;  /* 0x0000000308007986 */ /* 0x0011e2000c101524 */
[----:B------:R-:W-:Y:S05]  /*a260*/  BRA `(.L_x_12714) ;  /* 0x0000000c00247947 */ /* 0x000fea0003800000 */
.L_x_12710:
        /* <DEDUP_REMOVED lines=9> */
.L_x_12718:
[----:B------:R-:W-:-:S05]  /*a300*/  IMAD.U32 R0, R22, 0x10000, RZ ;  /* 0x0001000016007824 */ /* 0x000fca00078e00ff */
[----:B------:R-:W-:-:S05]  /*a310*/  F2FP.F16.F32.PACK_AB R0, RZ, R0 ;  /* 0x00000000ff00723e */ /* 0x000fca00000000ff */
[----:B------:R0:W-:Y:S01]  /*a320*/  STG.E.U16 desc[UR36][R8.64], R0 ;  /* 0x0000000008007986 */ /* 0x0001e2000c101524 */
[----:B------:R-:W-:Y:S05]  /*a330*/  BRA `(.L_x_12714) ;  /* 0x0000000800f07947 */ /* 0x000fea0003800000 */
.L_x_12717:
        /* <DEDUP_REMOVED lines=10> */
.L_x_12720:
[----:B------:R-:W-:-:S05]  /*a3e0*/  IMAD.U32 R22, R22, 0x10000, RZ ;  /* 0x0001000016167824 */ /* 0x000fca00078e00ff */
[----:B------:R-:W-:-:S04]  /*a3f0*/  F2FP.F16.F32.PACK_AB R3, RZ, R22 ;  /* 0x00000016ff03723e */ /* 0x000fc800000000ff */
[----:B------:R-:W-:-:S05]  /*a400*/  PRMT R3, R3, 0x5410, RZ ;  /* 0x0000541003037816 */ /* 0x000fca00000000ff */
[----:B------:R2:W-:Y:S01]  /*a410*/  STG.E desc[UR36][R8.64], R3 ;  /* 0x0000000308007986 */ /* 0x0005e2000c101924 */
[----:B------:R-:W-:Y:S05]  /*a420*/  BRA `(.L_x_12714) ;  /* 0x0000000800b47947 */ /* 0x000fea0003800000 */
.L_x_12719:
[----:B------:R-:W-:-:S04]  /*a430*/  IMAD.U32 R4, R22, 0x10000, RZ ;  /* 0x0001000016047824 */ /* 0x000fc800078e00ff */
[----:B------:R-:W-:-:S06]  /*a440*/  FMUL.FTZ R4, R4, 1 ;  /* 0x3f80000004047820 */ /* 0x000fcc0000410000 */
[----:B------:R-:W0:Y:S02]  /*a450*/  F2F.F64.F32 R4, R4 ;  /* 0x0000000400047310 */ /* 0x000e240000201800 */
[----:B0-----:R4:W-:Y:S01]  /*a460*/  STG.E.64 desc[UR36][R8.64], R4 ;  /* 0x0000000408007986 */ /* 0x0019e2000c101b24 */
[----:B------:R-:W-:Y:S05]  /*a470*/  BRA `(.L_x_12714) ;  /* 0x0000000800a07947 */ /* 0x000fea0003800000 */
.L_x_12709:
        /* <DEDUP_REMOVED lines=14> */
.L_x_12724:
        /* <DEDUP_REMOVED lines=17> */
.L_x_12727:
[----:B------:R-:W-:-:S04]  /*a670*/  SHF.R.U32.HI R3, RZ, 0x18, R5 ;  /* 0x00000018ff037819 */ /* 0x000fc80000011605 */
[----:B------:R-:W-:-:S04]  /*a680*/  LOP3.LUT R0, R0, 0x80, R3, 0xf8, !PT ;  /* 0x0000008000007812 */ /* 0x000fc800078ef803 */
[----:B------:R-:W-:-:S07]  /*a690*/  PRMT R4, R0, 0x7610, R4 ;  /* 0x0000761000047816 */ /* 0x000fce0000000004 */
.L_x_12726:
[----:B------:R-:W-:Y:S05]  /*a6a0*/  BSYNC.RECONVERGENT B0 ;  /* 0x0000000000007941 */ /* 0x000fea0003800200 */
.L_x_12725:
[----:B------:R0:W-:Y:S01]  /*a6b0*/  STG.E.U8 desc[UR36][R8.64], R4 ;  /* 0x0000000408007986 */ /* 0x0001e2000c101124 */
[----:B------:R-:W-:Y:S05]  /*a6c0*/  BRA `(.L_x_12714) ;  /* 0x00000008000c7947 */ /* 0x000fea0003800000 */
.L_x_12723:
        /* <DEDUP_REMOVED lines=17> */
.L_x_12730:
[----:B------:R-:W-:-:S04]  /*a7e0*/  SHF.R.U32.HI R3, RZ, 0x18, R5 ;  /* 0x00000018ff037819 */ /* 0x000fc80000011605 */
[----:B------:R-:W-:-:S04]  /*a7f0*/  LOP3.LUT R0, R0, 0x80, R3, 0xf8, !PT ;  /* 0x0000008000007812 */ /* 0x000fc800078ef803 */
[----:B------:R-:W-:-:S07]  /*a800*/  PRMT R4, R0, 0x7610, R4 ;  /* 0x0000761000047816 */ /* 0x000fce0000000004 */
.L_x_12729:
[----:B------:R-:W-:Y:S05]  /*a810*/  BSYNC.RECONVERGENT B0 ;  /* 0x0000000000007941 */ /* 0x000fea0003800200 */
.L_x_12728:
[----:B------:R0:W-:Y:S01]  /*a820*/  STG.E.U8 desc[UR36][R8.64], R4 ;  /* 0x0000000408007986 */ /* 0x0001e2000c101124 */
[----:B------:R-:W-:Y:S05]  /*a830*/  BRA `(.L_x_12714) ;  /* 0x0000000400b07947 */ /* 0x000fea0003800000 */
.L_x_12722:
        /* <DEDUP_REMOVED lines=22> */
.L_x_12732:
[----:B------:R-:W-:-:S06]  /*a9a0*/  IMAD.U32 R4, R22, 0x10000, RZ ;  /* 0x0001000016047824 */ /* 0x000fcc00078e00ff */
[----:B------:R-:W0:Y:S02]  /*a9b0*/  F2I.U64.TRUNC R4, R4 ;  /* 0x0000000400047311 */ /* 0x000e24000020d800 */
[----:B0-----:R0:W-:Y:S01]  /*a9c0*/  STG.E.64 desc[UR36][R8.64], R4 ;  /* 0x0000000408007986 */ /* 0x0011e2000c101b24 */
[----:B------:R-:W-:Y:S05]  /*a9d0*/  BRA `(.L_x_12714) ;  /* 0x0000000400487947 */ /* 0x000fea0003800000 */
.L_x_12731:
[----:B------:R-:W-:-:S04]  /*a9e0*/  IMAD.U32 R22, R22, 0x10000, RZ ;  /* 0x0001000016167824 */ /* 0x000fc800078e00ff */
[----:B------:R-:W0:Y:S02]  /*a9f0*/  F2I.FTZ.U32.TRUNC.NTZ R3, R22 ;  /* 0x0000001600037305 */ /* 0x000e24000021f000 */
[----:B0-----:R0:W-:Y:S01]  /*aa00*/  STG.E desc[UR36][R8.64], R3 ;  /* 0x0000000308007986 */ /* 0x0011e2000c101924 */
[----:B------:R-:W-:Y:S05]  /*aa10*/  BRA `(.L_x_12714) ;  /* 0x0000000400387947 */ /* 0x000fea0003800000 */
.L_x_12721:
        /* <DEDUP_REMOVED lines=11> */
.L_x_12734:
[----:B------:R-:W-:Y:S01]  /*aad0*/  IMAD.U32 R22, R22, 0x10000, RZ ;  /* 0x0001000016167824 */ /* 0x000fe200078e00ff */
[----:B------:R-:W-:-:S03]  /*aae0*/  CS2R R6, SRZ ;  /* 0x0000000000067805 */ /* 0x000fc6000001ff00 */
[----:B------:R-:W-:-:S06]  /*aaf0*/  FMUL.FTZ R4, R22, 1 ;  /* 0x3f80000016047820 */ /* 0x000fcc0000410000 */
[----:B------:R-:W0:Y:S02]  /*ab00*/  F2F.F64.F32 R4, R4 ;  /* 0x0000000400047310 */ /* 0x000e240000201800 */
[----:B0-----:R0:W-:Y:S01]  /*ab10*/  STG.E.128 desc[UR36][R8.64], R4 ;  /* 0x0000000408007986 */ /* 0x0011e2000c101d24 */
[----:B------:R-:W-:Y:S05]  /*ab20*/  BRA `(.L_x_12714) ;  /* 0x0000000000f47947 */ /* 0x000fea0003800000 */
.L_x_12733:
[----:B------:R-:W-:-:S13]  /*ab30*/  ISETP.NE.AND P0, PT, R0, 0xf, PT ;  /* 0x0000000f0000780c */ /* 0x000fda0003f05270 */
[----:B------:R-:W-:Y:S05]  /*ab40*/  @!P0 BRA `(.L_x_12735) ;  /* 0x0000000000e88947 */ /* 0x000fea0003800000 */
[----:B------:R-:W-:-:S13]  /*ab50*/  ISETP.NE.AND P0, PT, R0, 0x17, PT ;  /* 0x000000170000780c */ /* 0x000fda0003f05270 */
[----:B------:R-:W-:Y:S05]  /*ab60*/  @!P0 BRA `(.L_x_12736) ;  /* 0x0000000000908947 */ /* 0x000fea0003800000 */
[----:B------:R-:W-:-:S13]  /*ab70*/  ISETP.NE.AND P0, PT, R0, 0x18, PT ;  /* 0x000000180000780c */ /* 0x000fda0003f05270 */
[----:B------:R-:W-:Y:S05]  /*ab80*/  @!P0 BRA `(.L_x_12737) ;  /* 0x0000000000448947 */ /* 0x000fea0003800000 */
.L_x_12713:
        /* <DEDUP_REMOVED lines=16> */
.L_x_12738:
[----:B------:R-:W-:Y:S05]  /*ac90*/  BRA `(.L_x_12714) ;  /* 0x0000000000987947 */ /* 0x000fea0003800000 */
.L_x_12737:
        /* <DEDUP_REMOVED lines=13> */
.L_x_12740:
[----:B------:R-:W-:Y:S05]  /*ad70*/  BSYNC.RECONVERGENT B0 ;  /* 0x0000000000007941 */ /* 0x000fea0003800200 */
.L_x_12739:
[----:B------:R-:W-:-:S05]  /*ad80*/  LOP3.LUT R3, R0, 0x80, R3, 0xf8, !PT ;  /* 0x0000008000037812 */ /* 0x000fca00078ef803 */
[----:B------:R0:W-:Y:S01]  /*ad90*/  STG.E.U8 desc[UR36][R8.64], R3 ;  /* 0x0000000308007986 */ /* 0x0001e2000c101124 */
[----:B------:R-:W-:Y:S05]  /*ada0*/  BRA `(.L_x_12714) ;  /* 0x0000000000547947 */ /* 0x000fea0003800000 */
.L_x_12736:
        /* <DEDUP_REMOVED lines=12> */
.L_x_12742:
[----:B------:R-:W-:Y:S01]  /*ae70*/  IMAD.MOV.U32 R0, RZ, RZ, 0x7f ;  /* 0x0000007fff007424 */ /* 0x000fe200078e00ff */
[----:B------:R-:W-:-:S04]  /*ae80*/  ISETP.GT.U32.AND P0, PT, R4, 0x7f800000, PT ;  /* 0x7f8000000400780c */ /* 0x000fc80003f04070 */
[----:B------:R-:W-:-:S09]  /*ae90*/  SEL R0, R0, 0x7c, P0 ;  /* 0x0000007c00007807 */ /* 0x000fd20000000000 */
.L_x_12743:
[----:B------:R-:W-:Y:S05]  /*aea0*/  BSYNC.RECONVERGENT B0 ;  /* 0x0000000000007941 */ /* 0x000fea0003800200 */
.L_x_12741:
[----:B------:R-:W-:-:S04]  /*aeb0*/  SHF.R.U32.HI R3, RZ, 0x18, R3 ;  /* 0x00000018ff037819 */ /* 0x000fc80000011603 */
[----:B------:R-:W-:-:S05]  /*aec0*/  LOP3.LUT R3, R0, 0x80, R3, 0xf8, !PT ;  /* 0x0000008000037812 */ /* 0x000fca00078ef803 */
[----:B------:R0:W-:Y:S01]  /*aed0*/  STG.E.U8 desc[UR36][R8.64], R3 ;  /* 0x0000000308007986 */ /* 0x0001e2000c101124 */
[----:B------:R-:W-:Y:S05]  /*aee0*/  BRA `(.L_x_12714) ;  /* 0x0000000000047947 */ /* 0x000fea0003800000 */
.L_x_12735:
[----:B------:R0:W-:Y:S02]  /*aef0*/  STG.E.U16 desc[UR36][R8.64], R22 ;  /* 0x0000001608007986 */ /* 0x0001e4000c101524 */
.L_x_12714:
        /* <DEDUP_REMOVED lines=25> */
.L_x_12747:
[----:B------:R-:W-:-:S06]  /*b090*/  IMAD.U32 R5, R17, 0x10000, RZ ;  /* 0x0001000011057824 */ /* 0x000fcc00078e00ff */
[----:B------:R-:W0:Y:S02]  /*b0a0*/  F2I.S64.TRUNC R4, R5 ;  /* 0x0000000500047311 */ /* 0x000e24000020d900 */
[----:B0-----:R4:W-:Y:S01]  /*b0b0*/  STG.E.U8 desc[UR36][R8.64], R4 ;  /* 0x0000000408007986 */ /* 0x0019e2000c101124 */
[----:B------:R-:W-:Y:S05]  /*b0c0*/  BRA `(.L_x_12749) ;  /* 0x0000000c006c7947 */ /* 0x000fea0003800000 */
.L_x_12746:
        /* <DEDUP_REMOVED lines=10> */
.L_x_12751:
[----:B------:R-:W-:-:S06]  /*b170*/  IMAD.U32 R17, R17, 0x10000, RZ ;  /* 0x0001000011117824 */ /* 0x000fcc00078e00ff */
[----:B------:R-:W0:Y:S02]  /*b180*/  F2I.FTZ.TRUNC.NTZ R17, R17 ;  /* 0x0000001100117305 */ /* 0x000e24000021f100 */
[----:B0-----:R2:W-:Y:S01]  /*b190*/  STG.E desc[UR36][R8.64], R17 ;  /* 0x0000001108007986 */ /* 0x0015e2000c101924 */
[----:B------:R-:W-:Y:S05]  /*b1a0*/  BRA `(.L_x_12749) ;  /* 0x0000000c00347947 */ /* 0x000fea0003800000 */
.L_x_12750:
[----:B------:R-:W-:-:S06]  /*b1b0*/  IMAD.U32 R17, R17, 0x10000, RZ ;  /* 0x0001000011117824 */ /* 0x000fcc00078e00ff */
[----:B------:R-:W0:Y:S02]  /*b1c0*/  F2I.FTZ.TRUNC.NTZ R17, R17 ;  /* 0x0000001100117305 */ /* 0x000e24000021f100 */
[----:B0-----:R0:W-:Y:S01]  /*b1d0*/  STG.E.U16 desc[UR36][R8.64], R17 ;  /* 0x0000001108007986 */ /* 0x0011e2000c101524 */
[----:B------:R-:W-:Y:S05]  /*b1e0*/  BRA `(.L_x_12749) ;  /* 0x0000000c00247947 */ /* 0x000fea0003800000 */
.L_x_12745:
        /* <DEDUP_REMOVED lines=9> */
.L_x_12753:
[----:B------:R-:W-:-:S05]  /*b280*/  IMAD.U32 R0, R17, 0x10000, RZ ;  /* 0x0001000011007824 */ /* 0x000fca00078e00ff */
[----:B------:R-:W-:-:S05]  /*b290*/  F2FP.F16.F32.PACK_AB R0, RZ, R0 ;  /* 0x00000000ff00723e */ /* 0x000fca00000000ff */
[----:B------:R0:W-:Y:S01]  /*b2a0*/  STG.E.U16 desc[UR36][R8.64], R0 ;  /* 0x0000000008007986 */ /* 0x0001e2000c101524 */
[----:B------:R-:W-:Y:S05]  /*b2b0*/  BRA `(.L_x_12749) ;  /* 0x0000000800f07947 */ /* 0x000fea0003800000 */
.L_x_12752:
        /* <DEDUP_REMOVED lines=10> */
.L_x_12755:
[----:B------:R-:W-:-:S05]  /*b360*/  IMAD.U32 R17, R17, 0x10000, RZ ;  /* 0x0001000011117824 */ /* 0x000fca00078e00ff */
[----:B------:R-:W-:-:S04]  /*b370*/  F2FP.F16.F32.PACK_AB R3, RZ, R17 ;  /* 0x00000011ff03723e */ /* 0x000fc800000000ff */
[----:B------:R-:W-:-:S05]  /*b380*/  PRMT R3, R3, 0x5410, RZ ;  /* 0x0000541003037816 */ /* 0x000fca00000000ff */
[----:B------:R0:W-:Y:S01]  /*b390*/  STG.E desc[UR36][R8.64], R3 ;  /* 0x0000000308007986 */ /* 0x0001e2000c101924 */
[----:B------:R-:W-:Y:S05]  /*b3a0*/  BRA `(.L_x_12749) ;  /* 0x0000000800b47947 */ /* 0x000fea0003800000 */
.L_x_12754:
[----:B------:R-:W-:-:S04]  /*b3b0*/  IMAD.U32 R4, R17, 0x10000, RZ ;  /* 0x0001000011047824 */ /* 0x000fc800078e00ff */
[----:B------:R-:W-:-:S06]  /*b3c0*/  FMUL.FTZ R4, R4, 1 ;  /* 0x3f80000004047820 */ /* 0x000fcc0000410000 */
[----:B------:R-:W0:Y:S02]  /*b3d0*/  F2F.F64.F32 R4, R4 ;  /* 0x0000000400047310 */ /* 0x000e240000201800 */
[----:B0-----:R0:W-:Y:S01]  /*b3e0*/  STG.E.64 desc[UR36][R8.64], R4 ;  /* 0x0000000408007986 */ /* 0x0011e2000c101b24 */
[----:B------:R-:W-:Y:S05]  /*b3f0*/  BRA `(.L_x_12749) ;  /* 0x0000000800a07947 */ /* 0x000fea0003800000 */
.L_x_12744:
        /* <DEDUP_REMOVED lines=14> */
.L_x_12759:
        /* <DEDUP_REMOVED lines=17> */
.L_x_12762:
[----:B------:R-:W-:-:S04]  /*b5f0*/  SHF.R.U32.HI R3, RZ, 0x18, R17 ;  /* 0x00000018ff037819 */ /* 0x000fc80000011611 */
[----:B------:R-:W-:-:S04]  /*b600*/  LOP3.LUT R0, R0, 0x80, R3, 0xf8, !PT ;  /* 0x0000008000007812 */ /* 0x000fc800078ef803 */
[----:B------:R-:W-:-:S07]  /*b610*/  PRMT R4, R0, 0x7610, R4 ;  /* 0x0000761000047816 */ /* 0x000fce0000000004 */
.L_x_12761:
[----:B------:R-:W-:Y:S05]  /*b620*/  BSYNC.RECONVERGENT B0 ;  /* 0x0000000000007941 */ /* 0x000fea0003800200 */
.L_x_12760:
[----:B------:R0:W-:Y:S01]  /*b630*/  STG.E.U8 desc[UR36][R8.64], R4 ;  /* 0x0000000408007986 */ /* 0x0001e2000c101124 */
[----:B------:R-:W-:Y:S05]  /*b640*/  BRA `(.L_x_12749) ;  /* 0x00000008000c7947 */ /* 0x000fea0003800000 */
.L_x_12758:
        /* <DEDUP_REMOVED lines=17> */
.L_x_12765:
[----:B------:R-:W-:-:S04]  /*b760*/  SHF.R.U32.HI R3, RZ, 0x18, R17 ;  /* 0x00000018ff037819 */ /* 0x000fc80000011611 */
[----:B------:R-:W-:-:S04]  /*b770*/  LOP3.LUT R0, R0, 0x80, R3, 0xf8, !PT ;  /* 0x0000008000007812 */ /* 0x000fc800078ef803 */
[----:B------:R-:W-:-:S07]  /*b780*/  PRMT R4, R0, 0x7610, R4 ;  /* 0x0000761000047816 */ /* 0x000fce0000000004 */
.L_x_12764:
[----:B------:R-:W-:Y:S05]  /*b790*/  BSYNC.RECONVERGENT B0 ;  /* 0x0000000000007941 */ /* 0x000fea0003800200 */
.L_x_12763:
[----:B------:R0:W-:Y:S01]  /*b7a0*/  STG.E.U8 desc[UR36][R8.64], R4 ;  /* 0x0000000408007986 */ /* 0x0001e2000c101124 */
[----:B------:R-:W-:Y:S05]  /*b7b0*/  BRA `(.L_x_12749) ;  /* 0x0000000400b07947 */ /* 0x000fea0003800000 */
.L_x_12757:
        /* <DEDUP_REMOVED lines=22> */
.L_x_12767:
[----:B------:R-:W-:-:S06]  /*b920*/  IMAD.U32 R4, R17, 0x10000, RZ ;  /* 0x0001000011047824 */ /* 0x000fcc00078e00ff */
[----:B------:R-:W0:Y:S02]  /*b930*/  F2I.U64.TRUNC R4, R4 ;  /* 0x0000000400047311 */ /* 0x000e24000020d800 */
[----:B0-----:R0:W-:Y:S01]  /*b940*/  STG.E.64 desc[UR36][R8.64], R4 ;  /* 0x0000000408007986 */ /* 0x0011e2000c101b24 */
[----:B------:R-:W-:Y:S05]  /*b950*/  BRA `(.L_x_12749) ;  /* 0x0000000400487947 */ /* 0x000fea0003800000 */
.L_x_12766:
[----:B------:R-:W-:-:S06]  /*b960*/  IMAD.U32 R17, R17, 0x10000, RZ ;  /* 0x0001000011117824 */ /* 0x000fcc00078e00ff */
[----:B------:R-:W0:Y:S02]  /*b970*/  F2I.FTZ.U32.TRUNC.NTZ R17, R17 ;  /* 0x0000001100117305 */ /* 0x000e24000021f000 */
[----:B0-----:R0:W-:Y:S01]  /*b980*/  STG.E desc[UR36][R8.64], R17 ;  /* 0x0000001108007986 */ /* 0x0011e2000c101924 */
[----:B------:R-:W-:Y:S05]  /*b990*/  BRA `(.L_x_12749) ;  /* 0x0000000400387947 */ /* 0x000fea0003800000 */
.L_x_12756:
        /* <DEDUP_REMOVED lines=11> */
.L_x_12769:
[----:B------:R-:W-:Y:S01]  /*ba50*/  IMAD.U32 R17, R17, 0x10000, RZ ;  /* 0x0001000011117824 */ /* 0x000fe200078e00ff */
[----:B------:R-:W-:-:S03]  /*ba60*/  CS2R R6, SRZ ;  /* 0x0000000000067805 */ /* 0x000fc6000001ff00 */
[----:B------:R-:W-:-:S06]  /*ba70*/  FMUL.FTZ R4, R17, 1 ;  /* 0x3f80000011047820 */ /* 0x000fcc0000410000 */
[----:B------:R-:W0:Y:S02]  /*ba80*/  F2F.F64.F32 R4, R4 ;  /* 0x0000000400047310 */ /* 0x000e240000201800 */
[----:B0-----:R0:W-:Y:S01]  /*ba90*/  STG.E.128 desc[UR36][R8.64], R4 ;  /* 0x0000000408007986 */ /* 0x0011e2000c101d24 */
[----:B------:R-:W-:Y:S05]  /*baa0*/  BRA `(.L_x_12749) ;  /* 0x0000000000f47947 */ /* 0x000fea0003800000 */
.L_x_12768:
[----:B------:R-:W-:-:S13]  /*bab0*/  ISETP.NE.AND P0, PT, R0, 0xf, PT ;  /* 0x0000000f0000780c */ /* 0x000fda0003f05270 */
[----:B------:R-:W-:Y:S05]  /*bac0*/  @!P0 BRA `(.L_x_12770) ;  /* 0x0000000000e88947 */ /* 0x000fea0003800000 */
[----:B------:R-:W-:-:S13]  /*bad0*/  ISETP.NE.AND P0, PT, R0, 0x17, PT ;  /* 0x000000170000780c */ /* 0x000fda0003f05270 */
[----:B------:R-:W-:Y:S05]  /*bae0*/  @!P0 BRA `(.L_x_12771) ;  /* 0x0000000000908947 */ /* 0x000fea0003800000 */
[----:B------:R-:W-:-:S13]  /*baf0*/  ISETP.NE.AND P0, PT, R0, 0x18, PT ;  /* 0x000000180000780c */ /* 0x000fda0003f05270 */
[----:B------:R-:W-:Y:S05]  /*bb00*/  @!P0 BRA `(.L_x_12772) ;  /* 0x0000000000448947 */ /* 0x000fea0003800000 */
.L_x_12748:
        /* <DEDUP_REMOVED lines=16> */
.L_x_12773:
[----:B------:R-:W-:Y:S05]  /*bc10*/  BRA `(.L_x_12749) ;  /* 0x0000000000987947 */ /* 0x000fea0003800000 */
.L_x_12772:
        /* <DEDUP_REMOVED lines=13> */
.L_x_12775:
[----:B------:R-:W-:Y:S05]  /*bcf0*/  BSYNC.RECONVERGENT B0 ;  /* 0x0000000000007941 */ /* 0x000fea0003800200 */
.L_x_12774:
[----:B------:R-:W-:-:S05]  /*bd00*/  LOP3.LUT R3, R0, 0x80, R3, 0xf8, !PT ;  /* 0x0000008000037812 */ /* 0x000fca00078ef803 */
[----:B------:R0:W-:Y:S01]  /*bd10*/  STG.E.U8 desc[UR36][R8.64], R3 ;  /* 0x0000000308007986 */ /* 0x0001e2000c101124 */
[----:B------:R-:W-:Y:S05]  /*bd20*/  BRA `(.L_x_12749) ;  /* 0x0000000000547947 */ /* 0x000fea0003800000 */
.L_x_12771:
        /* <DEDUP_REMOVED lines=12> */
.L_x_12777:
[----:B------:R-:W-:Y:S01]  /*bdf0*/  IMAD.MOV.U32 R0, RZ, RZ, 0x7f ;  /* 0x0000007fff007424 */ /* 0x000fe200078e00ff */
[----:B------:R-:W-:-:S04]  /*be00*/  ISETP.GT.U32.AND P0, PT, R4, 0x7f800000, PT ;  /* 0x7f8000000400780c */ /* 0x000fc80003f04070 */
[----:B------:R-:W-:-:S09]  /*be10*/  SEL R0, R0, 0x7c, P0 ;  /* 0x0000007c00007807 */ /* 0x000fd20000000000 */
.L_x_12778:
[----:B------:R-:W-:Y:S05]  /*be20*/  BSYNC.RECONVERGENT B0 ;  /* 0x0000000000007941 */ /* 0x000fea0003800200 */
.L_x_12776:
[----:B------:R-:W-:-:S04]  /*be30*/  SHF.R.U32.HI R3, RZ, 0x18, R3 ;  /* 0x00000018ff037819 */ /* 0x000fc80000011603 */
[----:B------:R-:W-:-:S05]  /*be40*/  LOP3.LUT R3, R0, 0x80, R3, 0xf8, !PT ;  /* 0x0000008000037812 */ /* 0x000fca00078ef803 */
[----:B------:R0:W-:Y:S01]  /*be50*/  STG.E.U8 desc[UR36][R8.64], R3 ;  /* 0x0000000308007986 */ /* 0x0001e2000c101124 */
[----:B------:R-:W-:Y:S05]  /*be60*/  BRA `(.L_x_12749) ;  /* 0x0000000000047947 */ /* 0x000fea0003800000 */
.L_x_12770:
[----:B------:R0:W-:Y:S02]  /*be70*/  STG.E.U16 desc[UR36][R8.64], R17 ;  /* 0x0000001108007986 */ /* 0x0001e4000c101524 */
.L_x_12749:
[----:B------:R-:W-:-:S07]  /*be80*/  VIADD R25, R25, 0x80 ;  /* 0x0000008019197836 */ /* 0x000fce0000000000 */
.L_x_12708:
[----:B------:R-:W-:Y:S05]  /*be90*/  BSYNC.RECONVERGENT B6 ;  /* 0x0000000000067941 */ /* 0x000fea0003800200 */
.L_x_12707:
[----:B------:R-:W-:-:S13]  /*bea0*/  ISETP.GE.AND P0, PT, R25, R16, PT ;  /* 0x000000101900720c */ /* 0x000fda0003f06270 */
[----:B------:R-:W-:Y:S05]  /*beb0*/  @P0 EXIT ;  /* 0x000000000000094d */ /* 0x000fea0003800000 */
[----:B01--4-:R-:W0:Y:S01]  /*bec0*/  LDC.64 R4, c[0x0][0x388] ;  /* 0x0000e200ff047b82 */ /* 0x013e220000000a00 */
        /* <DEDUP_REMOVED lines=18> */
[----:B0-----:R-:W-:Y:S01]  /*bff0*/  STG.E.U8 desc[UR36][R2.64], R5 ;  /* 0x0000000502007986 */ /* 0x001fe2000c101124 */
[----:B------:R-:W-:Y:S05]  /*c000*/  EXIT ;  /* 0x000000000000794d */ /* 0x000fea0003800000 */
.L_x_12782:
[----:B------:R-:W-:-:S06]  /*c010*/  IMAD.U32 R5, R18, 0x10000, RZ ;  /* 0x0001000012057824 */ /* 0x000fcc00078e00ff */
[----:B------:R-:W0:Y:S02]  /*c020*/  F2I.S64.TRUNC R4, R5 ;  /* 0x0000000500047311 */ /* 0x000e24000020d900 */
[----:B0-----:R-:W-:Y:S01]  /*c030*/  STG.E.U8 desc[UR36][R2.64], R4 ;  /* 0x0000000402007986 */ /* 0x001fe2000c101124 */
[----:B------:R-:W-:Y:S05]  /*c040*/  EXIT ;  /* 0x000000000000794d */ /* 0x000fea0003800000 */
.L_x_12781:
        /* <DEDUP_REMOVED lines=10> */
.L_x_12785:
[----:B------:R-:W-:-:S04]  /*c0f0*/  IMAD.U32 R18, R18, 0x10000, RZ ;  /* 0x0001000012127824 */ /* 0x000fc800078e00ff */
[----:B------:R-:W0:Y:S02]  /*c100*/  F2I.FTZ.TRUNC.NTZ R5, R18 ;  /* 0x0000001200057305 */ /* 0x000e24000021f100 */
[----:B0-----:R-:W-:Y:S01]  /*c110*/  STG.E desc[UR36][R2.64], R5 ;  /* 0x0000000502007986 */ /* 0x001fe2000c101924 */
[----:B------:R-:W-:Y:S05]  /*c120*/  EXIT ;  /* 0x000000000000794d */ /* 0x000fea0003800000 */
.L_x_12784:
[----:B------:R-:W-:-:S04]  /*c130*/  IMAD.U32 R18, R18, 0x10000, RZ ;  /* 0x0001000012127824 */ /* 0x000fc800078e00ff */
[----:B------:R-:W0:Y:S02]  /*c140*/  F2I.FTZ.TRUNC.NTZ R5, R18 ;  /* 0x0000001200057305 */ /* 0x000e24000021f100 */
[----:B0-----:R-:W-:Y:S01]  /*c150*/  STG.E.U16 desc[UR36][R2.64], R5 ;  /* 0x0000000502007986 */ /* 0x001fe2000c101524 */
[----:B------:R-:W-:Y:S05]  /*c160*/  EXIT ;  /* 0x000000000000794d */ /* 0x000fea0003800000 */
.L_x_12780:
        /* <DEDUP_REMOVED lines=9> */
.L_x_12787:
[----:B------:R-:W-:-:S05]  /*c200*/  IMAD.U32 R0, R18, 0x10000, RZ ;  /* 0x0001000012007824 */ /* 0x000fca00078e00ff */
[----:B------:R-:W-:-:S05]  /*c210*/  F2FP.F16.F32.PACK_AB R0, RZ, R0 ;  /* 0x00000000ff00723e */ /* 0x000fca00000000ff */
[----:B------:R-:W-:Y:S01]  /*c220*/  STG.E.U16 desc[UR36][R2.64], R0 ;  /* 0x0000000002007986 */ /* 0x000fe2000c101524 */
[----:B------:R-:W-:Y:S05]  /*c230*/  EXIT ;  /* 0x000000000000794d */ /* 0x000fea0003800000 */
.L_x_12786:
        /* <DEDUP_REMOVED lines=10> */
.L_x_12789:
[----:B------:R-:W-:-:S05]  /*c2e0*/  IMAD.U32 R18, R18, 0x10000, RZ ;  /* 0x0001000012127824 */ /* 0x000fca00078e00ff */
[----:B------:R-:W-:-:S04]  /*c2f0*/  F2FP.F16.F32.PACK_AB R5, RZ, R18 ;  /* 0x00000012ff05723e */ /* 0x000fc800000000ff */
[----:B------:R-:W-:-:S05]  /*c300*/  PRMT R5, R5, 0x5410, RZ ;  /* 0x0000541005057816 */ /* 0x000fca00000000ff */
[----:B------:R-:W-:Y:S01]  /*c310*/  STG.E desc[UR36][R2.64], R5 ;  /* 0x0000000502007986 */ /* 0x000fe2000c101924 */
[----:B------:R-:W-:Y:S05]  /*c320*/  EXIT ;  /* 0x000000000000794d */ /* 0x000fea0003800000 */
.L_x_12788:
[----:B------:R-:W-:-:S04]  /*c330*/  IMAD.U32 R4, R18, 0x10000, RZ ;  /* 0x0001000012047824 */ /* 0x000fc800078e00ff */
[----:B------:R-:W-:-:S06]  /*c340*/  FMUL.FTZ R4, R4, 1 ;  /* 0x3f80000004047820 */ /* 0x000fcc0000410000 */
[----:B------:R-:W0:Y:S02]  /*c350*/  F2F.F64.F32 R4, R4 ;  /* 0x0000000400047310 */ /* 0x000e240000201800 */
[----:B0-----:R-:W-:Y:S01]  /*c360*/  STG.E.64 desc[UR36][R2.64], R4 ;  /* 0x0000000402007986 */ /* 0x001fe2000c101b24 */
[----:B------:R-:W-:Y:S05]  /*c370*/  EXIT ;  /* 0x000000000000794d */ /* 0x000fea0003800000 */
.L_x_12779:
        /* <DEDUP_REMOVED lines=14> */
.L_x_12793:
        /* <DEDUP_REMOVED lines=18> */
.L_x_12796:
[----:B------:R-:W-:-:S04]  /*c580*/  SHF.R.U32.HI R5, RZ, 0x18, R5 ;  /* 0x00000018ff057819 */ /* 0x000fc80000011605 */
[----:B------:R-:W-:-:S07]  /*c590*/  LOP3.LUT R0, R0, 0x80, R5, 0xf8, !PT ;  /* 0x0000008000007812 */ /* 0x000fce00078ef805 */
.L_x_12795:
[----:B------:R-:W-:Y:S05]  /*c5a0*/  BSYNC.RECONVERGENT B0 ;  /* 0x0000000000007941 */ /* 0x000fea0003800200 */
.L_x_12794:
[----:B------:R-:W-:Y:S01]  /*c5b0*/  STG.E.U8 desc[UR36][R2.64], R0 ;  /* 0x0000000002007986 */ /* 0x000fe2000c101124 */
[----:B------:R-:W-:Y:S05]  /*c5c0*/  EXIT ;  /* 0x000000000000794d */ /* 0x000fea0003800000 */
.L_x_12792:
        /* <DEDUP_REMOVED lines=18> */
.L_x_12799:
[----:B------:R-:W-:-:S04]  /*c6f0*/  SHF.R.U32.HI R5, RZ, 0x18, R5 ;  /* 0x00000018ff057819 */ /* 0x000fc80000011605 */
[----:B------:R-:W-:-:S07]  /*c700*/  LOP3.LUT R0, R0, 0x80, R5, 0xf8, !PT ;  /* 0x0000008000007812 */ /* 0x000fce00078ef805 */
.L_x_12798:
[----:B------:R-:W-:Y:S05]  /*c710*/  BSYNC.RECONVERGENT B0 ;  /* 0x0000000000007941 */ /* 0x000fea0003800200 */
.L_x_12797:
[----:B------:R-:W-:Y:S01]  /*c720*/  STG.E.U8 desc[UR36][R2.64], R0 ;  /* 0x0000000002007986 */ /* 0x000fe2000c101124 */
[----:B------:R-:W-:Y:S05]  /*c730*/  EXIT ;  /* 0x000000000000794d */ /* 0x000fea0003800000 */
.L_x_12791:
        /* <DEDUP_REMOVED lines=22> */
.L_x_12801:
[----:B------:R-:W-:-:S06]  /*c8a0*/  IMAD.U32 R4, R18, 0x10000, RZ ;  /* 0x0001000012047824 */ /* 0x000fcc00078e00ff */
[----:B------:R-:W0:Y:S02]  /*c8b0*/  F2I.U64.TRUNC R4, R4 ;  /* 0x0000000400047311 */ /* 0x000e24000020d800 */
[----:B0-----:R-:W-:Y:S01]  /*c8c0*/  STG.E.64 desc[UR36][R2.64], R4 ;  /* 0x0000000402007986 */ /* 0x001fe2000c101b24 */
[----:B------:R-:W-:Y:S05]  /*c8d0*/  EXIT ;  /* 0x000000000000794d */ /* 0x000fea0003800000 */
.L_x_12800:
[----:B------:R-:W-:-:S04]  /*c8e0*/  IMAD.U32 R18, R18, 0x10000, RZ ;  /* 0x0001000012127824 */ /* 0x000fc800078e00ff */
[----:B------:R-:W0:Y:S02]  /*c8f0*/  F2I.FTZ.U32.TRUNC.NTZ R5, R18 ;  /* 0x0000001200057305 */ /* 0x000e24000021f000 */
[----:B0-----:R-:W-:Y:S01]  /*c900*/  STG.E desc[UR36][R2.64], R5 ;  /* 0x0000000502007986 */ /* 0x001fe2000c101924 */
[----:B------:R-:W-:Y:S05]  /*c910*/  EXIT ;  /* 0x000000000000794d */ /* 0x000fea0003800000 */
.L_x_12790:
        /* <DEDUP_REMOVED lines=11> */
.L_x_12803:
[----:B------:R-:W-:Y:S01]  /*c9d0*/  IMAD.U32 R18, R18, 0x10000, RZ ;  /* 0x0001000012127824 */ /* 0x000fe200078e00ff */
[----:B------:R-:W-:-:S03]  /*c9e0*/  CS2R R6, SRZ ;  /* 0x0000000000067805 */ /* 0x000fc6000001ff00 */
[----:B------:R-:W-:-:S06]  /*c9f0*/  FMUL.FTZ R4, R18, 1 ;  /* 0x3f80000012047820 */ /* 0x000fcc0000410000 */
[----:B------:R-:W0:Y:S02]  /*ca00*/  F2F.F64.F32 R4, R4 ;  /* 0x0000000400047310 */ /* 0x000e240000201800 */
[----:B0-----:R-:W-:Y:S01]  /*ca10*/  STG.E.128 desc[UR36][R2.64], R4 ;  /* 0x0000000402007986 */ /* 0x001fe2000c101d24 */
[----:B------:R-:W-:Y:S05]  /*ca20*/  EXIT ;  /* 0x000000000000794d */ /* 0x000fea0003800000 */
.L_x_12802:
[----:B------:R-:W-:-:S13]  /*ca30*/  ISETP.NE.AND P0, PT, R0, 0xf, PT ;  /* 0x0000000f0000780c */ /* 0x000fda0003f05270 */
[----:B------:R-:W-:Y:S05]  /*ca40*/  @!P0 BRA `(.L_x_12804) ;  /* 0x0000000000e88947 */ /* 0x000fea0003800000 */
[----:B------:R-:W-:-:S13]  /*ca50*/  ISETP.NE.AND P0, PT, R0, 0x17, PT ;  /* 0x000000170000780c */ /* 0x000fda0003f05270 */
[----:B------:R-:W-:Y:S05]  /*ca60*/  @!P0 BRA `(.L_x_12805) ;  /* 0x0000000000908947 */ /* 0x000fea0003800000 */
[----:B------:R-:W-:-:S13]  /*ca70*/  ISETP.NE.AND P0, PT, R0, 0x18, PT ;  /* 0x000000180000780c */ /* 0x000fda0003f05270 */
[----:B------:R-:W-:Y:S05]  /*ca80*/  @!P0 BRA `(.L_x_12806) ;  /* 0x0000000000448947 */ /* 0x000fea0003800000 */
.L_x_12783:
[----:B------:R-:W-:Y:S01]  /*ca90*/  MOV R0, 0x0 ;  /* 0x0000000000007802 */ /* 0x000fe20000000f00 */
[----:B------:R-:W0:Y:S01]  /*caa0*/  LDCU.64 UR4, c[0x4][0x188] ;  /* 0x01003100ff0477ac */ /* 0x000e220008000a00 */
[----:B---3--:R-:W-:Y:S02]  /*cab0*/  IMAD.MOV.U32 R8, RZ, RZ, 0x65 ;  /* 0x00000065ff087424 */ /* 0x008fe400078e00ff */
        /* <DEDUP_REMOVED lines=13> */
.L_x_12807:
[----:B------:R-:W-:Y:S05]  /*cb90*/  EXIT ;  /* 0x000000000000794d */ /* 0x000fea0003800000 */
.L_x_12806:
        /* <DEDUP_REMOVED lines=13> */
.L_x_12809:
[----:B------:R-:W-:Y:S05]  /*cc70*/  BSYNC.RECONVERGENT B0 ;  /* 0x0000000000007941 */ /* 0x000fea0003800200 */
.L_x_12808:
[----:B------:R-:W-:-:S05]  /*cc80*/  LOP3.LUT R5, R0, 0x80, R5, 0xf8, !PT ;  /* 0x0000008000057812 */ /* 0x000fca00078ef805 */
[----:B------:R-:W-:Y:S01]  /*cc90*/  STG.E.U8 desc[UR36][R2.64], R5 ;  /* 0x0000000502007986 */ /* 0x000fe2000c101124 */
[----:B------:R-:W-:Y:S05]  /*cca0*/  EXIT ;  /* 0x000000000000794d */ /* 0x000fea0003800000 */
.L_x_12805:
        /* <DEDUP_REMOVED lines=12> */
.L_x_12811:
[----:B------:R-:W-:Y:S01]  /*cd70*/  IMAD.MOV.U32 R0, RZ, RZ, 0x7f ;  /* 0x0000007fff007424 */ /* 0x000fe200078e00ff */
[----:B------:R-:W-:-:S04]  /*cd80*/  ISETP.GT.U32.AND P0, PT, R4, 0x7f800000, PT ;  /* 0x7f8000000400780c */ /* 0x000fc80003f04070 */
[----:B------:R-:W-:-:S09]  /*cd90*/  SEL R0, R0, 0x7c, P0 ;  /* 0x0000007c00007807 */ /* 0x000fd20000000000 */
.L_x_12812:
[----:B------:R-:W-:Y:S05]  /*cda0*/  BSYNC.RECONVERGENT B0 ;  /* 0x0000000000007941 */ /* 0x000fea0003800200 */
.L_x_12810:
[----:B------:R-:W-:-:S04]  /*cdb0*/  SHF.R.U32.HI R5, RZ, 0x18, R5 ;  /* 0x00000018ff057819 */ /* 0x000fc80000011605 */
[----:B------:R-:W-:-:S05]  /*cdc0*/  LOP3.LUT R5, R0, 0x80, R5, 0xf8, !PT ;  /* 0x0000008000057812 */ /* 0x000fca00078ef805 */
[----:B------:R-:W-:Y:S01]  /*cdd0*/  STG.E.U8 desc[UR36][R2.64], R5 ;  /* 0x0000000502007986 */ /* 0x000fe2000c101124 */
[----:B------:R-:W-:Y:S05]  /*cde0*/  EXIT ;  /* 0x000000000000794d */ /* 0x000fea0003800000 */
.L_x_12804:
[----:B------:R-:W-:Y:S01]  /*cdf0*/  STG.E.U16 desc[UR36][R2.64], R18 ;  /* 0x0000001202007986 */ /* 0x000fe2000c101524 */
[----:B------:R-:W-:Y:S05]  /*ce00*/  EXIT ;  /* 0x000000000000794d */ /* 0x000fea0003800000 */
.L_x_12813:
        /* <DEDUP_REMOVED lines=15> */
.L_x_40982:


//--------------------- .text._ZN2at6native18elementwise_kernelILi128ELi4EZNS0_22gpu_kernel_impl_nocastINS0_13BinaryFunctorIN3c108BFloat16ES5_S5_ZZZNS0_19minimum_kernel_cudaERNS_18TensorIteratorBaseEENKUlvE0_clEvENKUlvE2_clEvEUlS5_S5_E_EEEEvS7_RKT_EUliE_EEviT1_ --------------------------
	.section	.text._ZN2at6native18elementwise_kernelILi128ELi4EZNS0_22gpu_kernel_impl_nocastINS0_13BinaryFunctorIN3c108BFloat16ES5_S5_ZZZNS0_19minimum_kernel_cudaERNS_18TensorIteratorBaseEENKUlvE0_clEvENKUlvE2_clEvEUlS5_S5_E_EEEEvS7_RKT_EUliE_EEviT1_,"ax",@progbits
	.align	128
        .global         _ZN2at6native18elementwise_kernelILi128ELi4EZNS0_22gpu_kernel_impl_nocastINS0_13BinaryFunctorIN3c108BFloat16ES5_S5_ZZZNS0_19minimum_kernel_cudaERNS_18TensorIteratorBaseEENKUlvE0_clEvENKUlvE2_clEvEUlS5_S5_E_EEEEvS7_RKT_EUliE_EEviT1_
        .type           _ZN2at6native18elementwise_kernelILi128ELi4EZNS0_22gpu_kernel_impl_nocastINS0_13BinaryFunctorIN3c108BFloat16ES5_S5_ZZZNS0_19minimum_kernel_cudaERNS_18TensorIteratorBaseEENKUlvE0_clEvENKUlvE2_clEvEUlS5_S5_E_EEEEvS7_RKT_EUliE_EEviT1_,@function
        .size           _ZN2at6native18elementwise_kernelILi128ELi4EZNS0_22gpu_kernel_impl_nocastINS0_13BinaryFunctorIN3c108BFloat16ES5_S5_ZZZNS0_19minimum_kernel_cudaERNS_18TensorIteratorBaseEENKUlvE0_clEvENKUlvE2_clEvEUlS5_S5_E_EEEEvS7_RKT_EUliE_EEviT1_,(.L_x_40983 - _ZN2at6native18elementwise_kernelILi128ELi4EZNS0_22gpu_kernel_impl_nocastINS0_13BinaryFunctorIN3c108BFloat16ES5_S5_ZZZNS0_19minimum_kernel_cudaERNS_18TensorIteratorBaseEENKUlvE0_clEvENKUlvE2_clEvEUlS5_S5_E_EEEEvS7_RKT_EUliE_EEviT1_)
        .other          _ZN2at6native18elementwise_kernelILi128ELi4EZNS0_22gpu_kernel_impl_nocastINS0_13BinaryFunctorIN3c108BFloat16ES5_S5_ZZZNS0_19minimum_kernel_cudaERNS_18TensorIteratorBaseEENKUlvE0_clEvENKUlvE2_clEvEUlS5_S5_E_EEEEvS7_RKT_EUliE_EEviT1_,@"STO_CUDA_ENTRY STV_DEFAULT"
_ZN2at6native18elementwise_kernelILi128ELi4EZNS0_22gpu_kernel_impl_nocastINS0_13BinaryFunctorIN3c108BFloat16ES5_S5_ZZZNS0_19minimum_kernel_cudaERNS_18TensorIteratorBaseEENKUlvE0_clEvENKUlvE2_clEvEUlS5_S5_E_EEEEvS7_RKT_EUliE_EEviT1_:
.text._ZN2at6native18elementwise_kernelILi128ELi4EZNS0_22gpu_kernel_impl_nocastINS0_13BinaryFunctorIN3c108BFloat16ES5_S5_ZZZNS0_19minimum_kernel_cudaERNS_18TensorIteratorBaseEENKUlvE0_clEvENKUlvE2_clEvEUlS5_S5_E_EEEEvS7_RKT_EUliE_EEviT1_:
        /* <DEDUP_REMOVED lines=17> */
[----:B--2---:R-:W-:-:S04]  /*0110*/  SHF.L.U32 R0, R9, 0x10, RZ ;  /* 0x0000001009007819 */ /* 0x004fc800000006ff */
[----:B------:R-:W-:-:S13]  /*0120*/  FSETP.NAN.FTZ.AND P0, PT, R0, R0, PT ;  /* 0x000000000000720b */ /* 0x000fda0003f18000 */
[----:B0-----:R-:W-:Y:S05]  /*0130*/  @P0 BRA `(.L_x_12818) ;  /* 0x00000000001c0947 */ /* 0x001fea0003800000 */
[----:B------:R-:W0:Y:S02]  /*0140*/  LDC.64 R4, c[0x0][0x5f8] ;  /* 0x00017e00ff047b82 */ /* 0x000e240000000a00 */
[----:B0-----:R-:W2:Y:S02]  /*0150*/  LDG.E.U16 R9, desc[UR6][R4.64] ;  /* 0x0000000604097981 */ /* 0x001ea4000c1e1500 */
[----:B--2---:R-:W-:-:S04]  /*0160*/  SHF.L.U32 R11, R9, 0x10, RZ ;  /* 0x00000010090b7819 */ /* 0x004fc800000006ff */
[----:B------:R-:W-:-:S13]  /*0170*/  FSETP.NAN.FTZ.AND P0, PT, R11, R11, PT ;  /* 0x0000000b0b00720b */ /* 0x000fda0003f18000 */
[----:B------:R-:W-:-:S04]  /*0180*/  @!P0 FMNMX.FTZ R0, R0, R11, PT ;  /* 0x0000000b00008209 */ /* 0x000fc80003810000 */
[----:B------:R-:W-:-:S04]  /*0190*/  @!P0 F2FP.BF16.F32.PACK_AB R0, RZ, R0 ;  /* 0x00000000ff00823e */ /* 0x000fc800000010ff */
[----:B------:R-:W-:-:S07]  /*01a0*/  @!P0 PRMT R9, R0, 0x7610, R9 ;  /* 0x0000761000098816 */ /* 0x000fce0000000009 */
.L_x_12818:
[----:B------:R0:W-:Y:S01]  /*01b0*/  STG.E.U16 desc[UR6][R6.64], R9 ;  /* 0x0000000906007986 */ /* 0x0001e2000c101506 */
[----:B------:R-:W-:-:S04]  /*01c0*/  IADD3 R3, PT, PT, R3, 0x80, RZ ;  /* 0x0000008003037810 */ /* 0x000fc80007ffe0ff */
[----:B------:R-:W-:-:S13]  /*01d0*/  ISETP.GE.AND P0, PT, R3, UR4, PT ;  /* 0x0000000403007c0c */ /* 0x000fda000bf06270 */
[----:B------:R-:W-:Y:S05]  /*01e0*/  @P0 BREAK.RELIABLE B1 ;  /* 0x0000000000010942 */ /* 0x000fea0003800100 */
[----:B0-----:R-:W-:Y:S05]  /*01f0*/  @P0 BRA `(.L_x_12819) ;  /* 0x0000000000880947 */ /* 0x001fea0003800000 */
        /* <DEDUP_REMOVED lines=13> */
.L_x_12820:
[----:B------:R0:W-:Y:S01]  /*02d0*/  STG.E.U16 desc[UR6][R6.64], R9 ;  /* 0x0000000906007986 */ /* 0x0001e2000c101506 */
[----:B------:R-:W-:-:S07]  /*02e0*/  IADD3 R3, PT, PT, R3, 0x80, RZ ;  /* 0x0000008003037810 */ /* 0x000fce0007ffe0ff */
.L_x_12817:
[----:B------:R-:W-:-:S13]  /*02f0*/  ISETP.GE.AND P0, PT, R3, UR4, PT ;  /* 0x0000000403007c0c */ /* 0x000fda000bf06270 */
[----:B------:R-:W-:Y:S05]  /*0300*/  @P0 BREAK.RELIABLE B1 ;  /* 0x0000000000010942 */ /* 0x000fea0003800100 */
[----:B------:R-:W-:Y:S05]  /*0310*/  @P0 BRA `(.L_x_12819) ;  /* 0x0000000000400947 */ /* 0x000fea0003800000 */
[----:B------:R-:W-:Y:S05]  /*0320*/  BSYNC.RELIABLE B1 ;  /* 0x0000000000017941 */ /* 0x000fea0003800100 */
.L_x_12816:
        /* <DEDUP_REMOVED lines=13> */
.L_x_12821:
[----:B------:R1:W-:Y:S01]  /*0400*/  STG.E.U16 desc[UR6][R6.64], R9 ;  /* 0x0000000906007986 */ /* 0x0003e2000c101506 */
[----:B------:R-:W-:-:S07]  /*0410*/  IADD3 R3, PT, PT, R3, 0x80, RZ ;  /* 0x0000008003037810 */ /* 0x000fce0007ffe0ff */
.L_x_12819:
[----:B------:R-:W-:Y:S05]  /*0420*/  BSYNC.RECONVERGENT B0 ;  /* 0x0000000000007941 */ /* 0x000fea0003800200 */
.L_x_12815:
[----:B------:R-:W-:Y:S05]  /*0430*/  WARPSYNC.ALL ;  /* 0x0000000000007948 */ /* 0x000fea0003800000 */
[----:B------:R-:W-:-:S13]  /*0440*/  ISETP.GE.AND P0, PT, R3, UR4, PT ;  /* 0x0000000403007c0c */ /* 0x000fda000bf06270 */
[----:B------:R-:W-:Y:S05]  /*0450*/  @P0 EXIT ;  /* 0x000000000000094d */ /* 0x000fea0003800000 */
[----:B------:R-:W0:Y:S02]  /*0460*/  LDC.64 R2, c[0x0][0x5f0] ;  /* 0x00017c00ff027b82 */ /* 0x000e240000000a00 */
[----:B01----:R-:W2:Y:S06]  /*0470*/  LDG.E.U16 R7, desc[UR6][R2.64] ;  /* 0x0000000602077981 */ /* 0x003eac000c1e1500 */
        /* <DEDUP_REMOVED lines=11> */
.L_x_12822:
[----:B------:R-:W-:Y:S01]  /*0530*/  STG.E.U16 desc[UR6][R4.64], R7 ;  /* 0x0000000704007986 */ /* 0x000fe2000c101506 */
[----:B------:R-:W-:Y:S05]  /*0540*/  EXIT ;  /* 0x000000000000794d */ /* 0x000fea0003800000 */
.L_x_12814:
        /* <DEDUP_REMOVED lines=356> */
.L_x_12826:
[----:B------:R-:W0:Y:S02]  /*1b90*/  LDCU.128 UR8, c[0x0][0x5f0] ;  /* 0x0000be00ff0877ac */ /* 0x000e240008000c00 */
[----:B0-----:R-:W-:-:S04]  /*1ba0*/  IADD3 R6, P0, PT, R6, UR8, RZ ;  /* 0x0000000806067c10 */ /* 0x001fc8000ff1e0ff */
[----:B------:R-:W-:-:S06]  /*1bb0*/  IADD3.X R7, PT, PT, RZ, UR9, RZ, P0, !PT ;  /* 0x00000009ff077c10 */ /* 0x000fcc00087fe4ff */
[----:B------:R-:W2:Y:S01]  /*1bc0*/  LDG.E.U16 R7, desc[UR6][R6.64] ;  /* 0x0000000606077981 */ /* 0x000ea2000c1e1500 */
[----:B------:R-:W-:Y:S01]  /*1bd0*/  IADD3 R8, P1, PT, R4, UR10, RZ ;  /* 0x0000000a04087c10 */ /* 0x000fe2000ff3e0ff */
[----:B------:R-:W-:Y:S03]  /*1be0*/  BSSY.RECONVERGENT B2, `(.L_x_12827) ;  /* 0x000000b000027945 */ /* 0x000fe60003800200 */
[----:B------:R-:W-:Y:S02]  /*1bf0*/  IADD3.X R9, PT, PT, RZ, UR11, RZ, P1, !PT ;  /* 0x0000000bff097c10 */ /* 0x000fe40008ffe4ff */
[----:B--2---:R-:W-:-:S04]  /*1c00*/  SHF.L.U32 R10, R7, 0x10, RZ ;  /* 0x00000010070a7819 */ /* 0x004fc800000006ff */
[----:B------:R-:W-:-:S13]  /*1c10*/  FSETP.NAN.FTZ.AND P0, PT, R10, R10, PT ;  /* 0x0000000a0a00720b */ /* 0x000fda0003f18000 */
[----:B------:R-:W-:Y:S05]  /*1c20*/  @P0 BRA `(.L_x_12828) ;  /* 0x0000000000180947 */ /* 0x000fea0003800000 */
[----:B------:R-:W2:Y:S02]  /*1c30*/  LDG.E.U16 R7, desc[UR6][R8.64] ;  /* 0x0000000608077981 */ /* 0x000ea4000c1e1500 */
[----:B--2---:R-:W-:-:S04]  /*1c40*/  SHF.L.U32 R11, R7, 0x10, RZ ;  /* 0x00000010070b7819 */ /* 0x004fc800000006ff */
[----:B------:R-:W-:-:S13]  /*1c50*/  FSETP.NAN.FTZ.AND P0, PT, R11, R11, PT ;  /* 0x0000000b0b00720b */ /* 0x000fda0003f18000 */
[----:B------:R-:W-:-:S04]  /*1c60*/  @!P0 FMNMX.FTZ R4, R10, R11, PT ;  /* 0x0000000b0a048209 */ /* 0x000fc80003810000 */
[----:B------:R-:W-:-:S04]  /*1c70*/  @!P0 F2FP.BF16.F32.PACK_AB R4, RZ, R4 ;  /* 0x00000004ff04823e */ /* 0x000fc800000010ff */
[----:B------:R-:W-:-:S07]  /*1c80*/  @!P0 PRMT R7, R4, 0x7610, R7 ;  /* 0x0000761004078816 */ /* 0x000fce0000000007 */
.L_x_12828:
[----:B------:R-:W-:Y:S05]  /*1c90*/  BSYNC.RECONVERGENT B2 ;  /* 0x0000000000027941 */ /* 0x000fea0003800200 */
.L_x_12827:
[----:B------:R-:W0:Y:S01]  /*1ca0*/  LDCU.64 UR8, c[0x0][0x5e8] ;  /* 0x0000bd00ff0877ac */ /* 0x000e220008000a00 */
[----:B------:R-:W-:Y:S02]  /*1cb0*/  IADD3 R3, PT, PT, R3, 0x80, RZ ;  /* 0x0000008003037810 */ /* 0x000fe40007ffe0ff */
[----:B0-----:R-:W-:-:S04]  /*1cc0*/  IADD3 R4, P0, PT, R5, UR8, RZ ;  /* 0x0000000805047c10 */ /* 0x001fc8000ff1e0ff */
        /* <DEDUP_REMOVED lines=353> */
.L_x_12830:
        /* <DEDUP_REMOVED lines=16> */
.L_x_12832:
[----:B------:R-:W-:Y:S05]  /*33e0*/  BSYNC.RECONVERGENT B2 ;  /* 0x0000000000027941 */ /* 0x000fea0003800200 */
.L_x_12831:
[----:B------:R-:W0:Y:S01]  /*33f0*/  LDCU.64 UR8, c[0x0][0x5e8] ;  /* 0x0000bd00ff0877ac */ /* 0x000e220008000a00 */
[----:B------:R-:W-:Y:S02]  /*3400*/  IADD3 R3, PT, PT, R3, 0x80, RZ ;  /* 0x0000008003037810 */ /* 0x000fe40007ffe0ff */
[----:B0-----:R-:W-:-:S04]  /*3410*/  IADD3 R4, P0, PT, R5, UR8, RZ ;  /* 0x0000000805047c10 */ /* 0x001fc8000ff1e0ff */
[----:B------:R-:W-:-:S05]  /*3420*/  IADD3.X R5, PT, PT, RZ, UR9, RZ, P0, !PT ;  /* 0x00000009ff057c10 */ /* 0x000fca00087fe4ff */
[----:B------:R0:W-:Y:S04]  /*3430*/  STG.E.U16 desc[UR6][R4.64], R7 ;  /* 0x0000000704007986 */ /* 0x0001e8000c101506 */
.L_x_12825:
[----:B------:R-:W-:-:S13]  /*3440*/  ISETP.GE.AND P0, PT, R3, UR4, PT ;  /* 0x0000000403007c0c */ /* 0x000fda000bf06270 */
[----:B------:R-:W-:Y:S05]  /*3450*/  @P0 BREAK.RELIABLE B0 ;  /* 0x0000000000000942 */ /* 0x000fea0003800100 */
[----:B------:R-:W-:Y:S05]  /*3460*/  @P0 BRA `(.L_x_12829) ;  /* 0x0000001400cc0947 */ /* 0x000fea0003800000 */
[----:B------:R-:W-:Y:S05]  /*3470*/  BSYNC.RELIABLE B0 ;  /* 0x0000000000007941 */ /* 0x000fea0003800100 */
.L_x_12824:
        /* <DEDUP_REMOVED lines=348> */
.L_x_12833:
        /* <DEDUP_REMOVED lines=16> */
.L_x_12835:
[----:B------:R-:W-:Y:S05]  /*4b40*/  BSYNC.RECONVERGENT B2 ;  /* 0x0000000000027941 */ /* 0x000fea0003800200 */
.L_x_12834:
[----:B------:R-:W0:Y:S01]  /*4b50*/  LDCU.64 UR8, c[0x0][0x5e8] ;  /* 0x0000bd00ff0877ac */ /* 0x000e220008000a00 */
[----:B------:R-:W-:Y:S02]  /*4b60*/  IADD3 R3, PT, PT, R3, 0x80, RZ ;  /* 0x0000008003037810 */ /* 0x000fe40007ffe0ff */
[----:B0-----:R-:W-:-:S04]  /*4b70*/  IADD3 R4, P0, PT, R5, UR8, RZ ;  /* 0x0000000805047c10 */ /* 0x001fc8000ff1e0ff */
[----:B------:R-:W-:-:S05]  /*4b80*/  IADD3.X R5, PT, PT, RZ, UR9, RZ, P0, !PT ;  /* 0x00000009ff057c10 */ /* 0x000fca00087fe4ff */
[----:B------:R1:W-:Y:S04]  /*4b90*/  STG.E.U16 desc[UR6][R4.64], R7 ;  /* 0x0000000704007986 */ /* 0x0003e8000c101506 */
.L_x_12829:
[----:B------:R-:W-:Y:S05]  /*4ba0*/  BSYNC.RECONVERGENT B1 ;  /* 0x0000000000017941 */ /* 0x000fea0003800200 */
.L_x_12823:
        /* <DEDUP_REMOVED lines=351> */
.L_x_12836:
[----:B------:R-:W0:Y:S01]  /*61a0*/  LDCU.128 UR8, c[0x0][0x5f0] ;  /* 0x0000be00ff0877ac */ /* 0x000e220008000c00 */
[----:B------:R-:W1:Y:S01]  /*61b0*/  LDCU.64 UR4, c[0x0][0x5e8] ;  /* 0x0000bd00ff0477ac */ /* 0x000e620008000a00 */
[----:B0-----:R-:W-:-:S04]  /*61c0*/  IADD3 R4, P0, PT, R4, UR8, RZ ;  /* 0x0000000804047c10 */ /* 0x001fc8000ff1e0ff */
[----:B------:R-:W-:-:S06]  /*61d0*/  IADD3.X R5, PT, PT, RZ, UR9, RZ, P0, !PT ;  /* 0x00000009ff057c10 */ /* 0x000fcc00087fe4ff */
[----:B------:R-:W2:Y:S01]  /*61e0*/  LDG.E.U16 R5, desc[UR6][R4.64] ;  /* 0x0000000604057981 */ /* 0x000ea2000c1e1500 */
[----:B------:R-:W-:Y:S01]  /*61f0*/  IADD3 R2, P2, PT, R2, UR10, RZ ;  /* 0x0000000a02027c10 */ /* 0x000fe2000ff5e0ff */
[----:B------:R-:W-:Y:S01]  /*6200*/  BSSY.RECONVERGENT B1, `(.L_x_12837) ;  /* 0x000000d000017945 */ /* 0x000fe20003800200 */
[----:B-1----:R-:W-:Y:S02]  /*6210*/  IADD3 R6, P1, PT, R3, UR4, RZ ;  /* 0x0000000403067c10 */ /* 0x002fe4000ff3e0ff */
[----:B------:R-:W-:Y:S02]  /*6220*/  IADD3.X R3, PT, PT, RZ, UR11, RZ, P2, !PT ;  /* 0x0000000bff037c10 */ /* 0x000fe400097fe4ff */
        /* <DEDUP_REMOVED lines=10> */
.L_x_12838:
[----:B------:R-:W-:Y:S05]  /*62d0*/  BSYNC.RECONVERGENT B1 ;  /* 0x0000000000017941 */ /* 0x000fea0003800200 */
.L_x_12837:
[----:B------:R-:W-:Y:S01]  /*62e0*/  STG.E.U16 desc[UR6][R6.64], R5 ;  /* 0x0000000506007986 */ /* 0x000fe2000c101506 */
[----:B------:R-:W-:Y:S05]  /*62f0*/  EXIT ;  /* 0x000000000000794d */ /* 0x000fea0003800000 */
.L_x_12839:
        /* <DEDUP_REMOVED lines=16> */
.L_x_40983:


//--------------------- .text._ZN2at6native27unrolled_elementwise_kernelINS0_13BinaryFunctorIN3c108BFloat16ES4_S4_ZZZNS0_19minimum_kernel_cudaERNS_18TensorIteratorBaseEENKUlvE0_clEvENKUlvE2_clEvEUlS4_S4_E_EESt5arrayIPcLm3EELi4E23TrivialOffsetCalculatorILi2EjESE_ILi1EjENS0_6memory15LoadWithoutCastENSH_16StoreWithoutCastEEEviT_T0_T2_T3_T4_T5_ --------------------------
	.section	.text._ZN2at6native27unrolled_elementwise_kernelINS0_13BinaryFunctorIN3c108BFloat16ES4_S4_ZZZNS0_19minimum_kernel_cudaERNS_18TensorIteratorBaseEENKUlvE0_clEvENKUlvE2_clEvEUlS4_S4_E_EESt5arrayIPcLm3EELi4E23TrivialOffsetCalculatorILi2EjESE_ILi1EjENS0_6memory15LoadWithoutCastENSH_16StoreWithoutCastEEEviT_T0_T2_T3_T4_T5_,"ax",@progbits
	.align	128
        .global         _ZN2at6native27unrolled_elementwise_kernelINS0_13BinaryFunctorIN3c108BFloat16ES4_S4_ZZZNS0_19minimum_kernel_cudaERNS_18TensorIteratorBaseEENKUlvE0_clEvENKUlvE2_clEvEUlS4_S4_E_EESt5arrayIPcLm3EELi4E23TrivialOffsetCalculatorILi2EjESE_ILi1EjENS0_6memory15LoadWithoutCastENSH_16StoreWithoutCastEEEviT_T0_T2_T3_T4_T5_
        .type           _ZN2at6native27unrolled_elementwise_kernelINS0_13BinaryFunctorIN3c108BFloat16ES4_S4_ZZZNS0_19minimum_kernel_cudaERNS_18TensorIteratorBaseEENKUlvE0_clEvENKUlvE2_clEvEUlS4_S4_E_EESt5arrayIPcLm3EELi4E23TrivialOffsetCalculatorILi2EjESE_ILi1EjENS0_6memory15LoadWithoutCastENSH_16StoreWithoutCastEEEviT_T0_T2_T3_T4_T5_,@function
        .size           _ZN2at6native27unrolled_elementwise_kernelINS0_13BinaryFunctorIN3c108BFloat16ES4_S4_ZZZNS0_19minimum_kernel_cudaERNS_18TensorIteratorBaseEENKUlvE0_clEvENKUlvE2_clEvEUlS4_S4_E_EESt5arrayIPcLm3EELi4E23TrivialOffsetCalculatorILi2EjESE_ILi1EjENS0_6memory15LoadWithoutCastENSH_16StoreWithoutCastEEEviT_T0_T2_T3_T4_T5_,(.L_x_40984 - _ZN2at6native27unrolled_elementwise_kernelINS0_13BinaryFunctorIN3c108BFloat16ES4_S4_ZZZNS0_19minimum_kernel_cudaERNS_18TensorIteratorBaseEENKUlvE0_clEvENKUlvE2_clEvEUlS4_S4_E_EESt5arrayIPcLm3EELi4E23TrivialOffsetCalculatorILi2EjESE_ILi1EjENS0_6memory15LoadWithoutCastENSH_16StoreWithoutCastEEEviT_T0_T2_T3_T4_T5_)
        .other          _ZN2at6native27unrolled_elementwise_kernelINS0_13BinaryFunctorIN3c108BFloat16ES4_S4_ZZZNS0_19minimum_kernel_cudaERNS_18TensorIteratorBaseEENKUlvE0_clEvENKUlvE2_clEvEUlS4_S4_E_EESt5arrayIPcLm3EELi4E23TrivialOffsetCalculatorILi2EjESE_ILi1EjENS0_6memory15LoadWithoutCastENSH_16StoreWithoutCastEEEviT_T0_T2_T3_T4_T5_,@"STO_CUDA_ENTRY STV_DEFAULT"
_ZN2at6native27unrolled_elementwise_kernelINS0_13BinaryFunctorIN3c108BFloat16ES4_S4_ZZZNS0_19minimum_kernel_cudaERNS_18TensorIteratorBaseEENKUlvE0_clEvENKUlvE2_clEvEUlS4_S4_E_EESt5arrayIPcLm3EELi4E23TrivialOffsetCalculatorILi2EjESE_ILi1EjENS0_6memory15LoadWithoutCastENSH_16StoreWithoutCastEEEviT_T0_T2_T3_T4_T5_:
.text._ZN2at6native27unrolled_elementwise_kernelINS0_13BinaryFunctorIN3c108BFloat16ES4_S4_ZZZNS0_19minimum_kernel_cudaERNS_18TensorIteratorBaseEENKUlvE0_clEvENKUlvE2_clEvEUlS4_S4_E_EESt5arrayIPcLm3EELi4E23TrivialOffsetCalculatorILi2EjESE_ILi1EjENS0_6memory15LoadWithoutCastENSH_16StoreWithoutCastEEEviT_T0_T2_T3_T4_T5_:
        /* <DEDUP_REMOVED lines=16> */
[----:B------:R-:W-:-:S05]  /*0100*/  @!P0 VIADD R0, R14, 0x80 ;  /* 0x000000800e008836 */ /* 0x000fca0000000000 */
[----:B------:R-:W-:-:S13]  /*0110*/  ISETP.GE.AND P1, PT, R0, R15, PT ;  /* 0x0000000f0000720c */ /* 0x000fda0003f26270 */
[C---:B------:R-:W-:Y:S02]  /*0120*/  @!P1 IMAD R23, R17.reuse, 0x200, R0 ;  /* 0x0000020011179824 */ /* 0x040fe400078e0200 */
[----:B------:R-:W-:Y:S02]  /*0130*/  @!P1 VIADD R0, R0, 0x80 ;  /* 0x0000008000009836 */ /* 0x000fe40000000000 */
[----:B------:R-:W-:Y:S01]  /*0140*/  @!P0 IMAD R16, R17, 0x200, R14 ;  /* 0x0000020011108824 */ /* 0x000fe200078e020e */
[----:B------:R-:W-:Y:S01]  /*0150*/  PRMT R20, RZ, 0x7610, R20 ;  /* 0x00007610ff147816 */ /* 0x000fe20000000014 */
[----:B0-----:R-:W-:Y:S01]  /*0160*/  @!P1 IMAD.WIDE.U32 R24, R23, 0x2, R24 ;  /* 0x0000000217189825 */ /* 0x001fe200078e0018 */
[----:B------:R-:W-:-:S03]  /*0170*/  ISETP.GE.AND P3, PT, R0, R15, PT ;  /* 0x0000000f0000720c */ /* 0x000fc60003f66270 */
[----:B-1----:R-:W-:Y:S01]  /*0180*/  @!P0 IMAD.WIDE.U32 R6, R16, 0x2, R6 ;  /* 0x0000000210068825 */ /* 0x002fe200078e0006 */
[----:B------:R-:W5:Y:S04]  /*0190*/  @!P1 LDG.E.U16 R13, desc[UR4][R24.64] ;  /* 0x00000004180d9981 */ /* 0x000f68000c1e1500 */
[----:B------:R-:W5:Y:S05]  /*01a0*/  @!P0 LDG.E.U16 R20, desc[UR4][R6.64] ;  /* 0x0000000406148981 */ /* 0x000f6a000c1e1500 */
[----:B------:R-:W-:-:S02]  /*01b0*/  @!P3 IMAD R21, R17, 0x200, R0 ;  /* 0x000002001115b824 */ /* 0x000fc400078e0200 */
[----:B------:R-:W-:Y:S02]  /*01c0*/  @!P3 VIADD R0, R0, 0x80 ;  /* 0x000000800000b836 */ /* 0x000fe40000000000 */
[C---:B---3--:R-:W-:Y:S02]  /*01d0*/  @!P3 IMAD.WIDE.U32 R28, R21.reuse, 0x2, R4 ;  /* 0x00000002151cb825 */ /* 0x048fe400078e0004 */
[----:B------:R-:W0:Y:S01]  /*01e0*/  LDC.64 R4, c[0x0][0x390] ;  /* 0x0000e400ff047b82 */ /* 0x000e220000000a00 */
[----:B------:R-:W-:Y:S01]  /*01f0*/  ISETP.GE.AND P2, PT, R0, R15, PT ;  /* 0x0000000f0000720c */ /* 0x000fe20003f46270 */
[----:B----4-:R-:W-:Y:S01]  /*0200*/  @!P3 IMAD.WIDE.U32 R8, R21, 0x2, R8 ;  /* 0x000000021508b825 */ /* 0x010fe200078e0008 */
[----:B------:R1:W5:Y:S11]  /*0210*/  @!P3 LDG.E.U16 R12, desc[UR4][R28.64] ;  /* 0x000000041c0cb981 */ /* 0x000376000c1e1500 */
[----:B------:R-:W-:Y:S01]  /*0220*/  @!P2 IMAD R19, R17, 0x200, R0 ;  /* 0x000002001113a824 */ /* 0x000fe200078e0200 */
[----:B------:R-:W-:Y:S01]  /*0230*/  PRMT R21, RZ, 0x7610, R21 ;  /* 0x00007610ff157816 */ /* 0x000fe20000000015 */
[----:B--2---:R-:W-:Y:S01]  /*0240*/  @!P1 IMAD.WIDE.U32 R10, R23, 0x2, R10 ;  /* 0x00000002170a9825 */ /* 0x004fe200078e000a */
[----:B------:R-:W-:-:S03]  /*0250*/  PRMT R0, RZ, 0x7610, R0 ;  /* 0x00007610ff007816 */ /* 0x000fc60000000000 */
[----:B------:R-:W-:Y:S02]  /*0260*/  @!P2 IMAD.WIDE.U32 R26, R19, 0x2, R2 ;  /* 0x00000002131aa825 */ /* 0x000fe400078e0002 */
[----:B------:R-:W2:Y:S02]  /*0270*/  LDC.64 R2, c[0x0][0x390] ;  /* 0x0000e400ff027b82 */ /* 0x000ea40000000a00 */
[----:B-1----:R-:W-:Y:S01]  /*0280*/  VIADD R28, R14, 0x80 ;  /* 0x000000800e1c7836 */ /* 0x002fe20000000000 */
[----:B------:R1:W5:Y:S01]  /*0290*/  @!P2 LDG.E.U16 R0, desc[UR4][R26.64] ;  /* 0x000000041a00a981 */ /* 0x000362000c1e1500 */
[----:B--2---:R-:W-:-:S05]  /*02a0*/  @!P0 IMAD.WIDE.U32 R2, R16, 0x2, R2 ;  /* 0x0000000210028825 */ /* 0x004fca00078e0002 */
[----:B------:R2:W5:Y:S01]  /*02b0*/  @!P0 LDG.E.U16 R21, desc[UR4][R2.64] ;  /* 0x0000000402158981 */ /* 0x000562000c1e1500 */
[----:B------:R-:W-:-:S13]  /*02c0*/  ISETP.GE.AND P0, PT, R14, R15, PT ;  /* 0x0000000f0e00720c */ /* 0x000fda0003f06270 */
[----:B------:R-:W2:Y:S01]  /*02d0*/  @!P0 LDC.64 R22, c[0x0][0x388] ;  /* 0x0000e200ff168b82 */ /* 0x000ea20000000a00 */
[----:B0-----:R-:W-:Y:S01]  /*02e0*/  @!P2 IMAD.WIDE.U32 R4, R19, 0x2, R4 ;  /* 0x000000021304a825 */ /* 0x001fe200078e0004 */
[----:B------:R-:W-:Y:S02]  /*02f0*/  PRMT R19, RZ, 0x7610, R19 ;  /* 0x00007610ff137816 */ /* 0x000fe40000000013 */
[----:B------:R-:W-:Y:S01]  /*0300*/  PRMT R18, RZ, 0x7610, R18 ;  /* 0x00007610ff127816 */ /* 0x000fe20000000012 */
[C---:B------:R-:W-:Y:S01]  /*0310*/  VIADD R24, R14.reuse, 0x100 ;  /* 0x000001000e187836 */ /* 0x040fe20000000000 */
[----:B------:R-:W-:Y:S01]  /*0320*/  PRMT R16, RZ, 0x7610, R16 ;  /* 0x00007610ff107816 */ /* 0x000fe20000000010 */
[----:B-1----:R-:W-:Y:S01]  /*0330*/  VIADD R26, R14, 0x180 ;  /* 0x000001800e1a7836 */ /* 0x002fe20000000000 */
[----:B------:R-:W-:Y:S01]  /*0340*/  BSSY.RECONVERGENT B0, `(.L_x_12840) ;  /* 0x0000015000007945 */ /* 0x000fe20003800200 */
[----:B------:R-:W-:Y:S01]  /*0350*/  @!P0 IMAD R25, R17, 0x200, R14 ;  /* 0x0000020011198824 */ /* 0x000fe200078e020e */
[----:B------:R0:W5:Y:S01]  /*0360*/  @!P1 LDG.E.U16 R19, desc[UR4][R10.64] ;  /* 0x000000040a139981 */ /* 0x000162000c1e1500 */
[----:B------:R-:W-:Y:S01]  /*0370*/  @!P0 IMAD.MOV.U32 R14, RZ, RZ, R28 ;  /* 0x000000ffff0e8224 */ /* 0x000fe200078e001c */
[----:B------:R-:W-:-:S02]  /*0380*/  ISETP.GE.AND P1, PT, R28, R15, PT ;  /* 0x0000000f1c00720c */ /* 0x000fc40003f26270 */
[----:B------:R0:W5:Y:S01]  /*0390*/  @!P3 LDG.E.U16 R18, desc[UR4][R8.64] ;  /* 0x000000040812b981 */ /* 0x000162000c1e1500 */
[-C--:B------:R-:W-:Y:S02]  /*03a0*/  ISETP.GE.AND P3, PT, R26, R15.reuse, PT ;  /* 0x0000000f1a00720c */ /* 0x080fe40003f66270 */
[-C--:B------:R-:W-:Y:S01]  /*03b0*/  ISETP.GE.AND P4, PT, R14, R15.reuse, PT ;  /* 0x0000000f0e00720c */ /* 0x080fe20003f86270 */
[----:B------:R0:W5:Y:S01]  /*03c0*/  @!P2 LDG.E.U16 R16, desc[UR4][R4.64] ;  /* 0x000000040410a981 */ /* 0x000162000c1e1500 */
[----:B------:R-:W-:Y:S01]  /*03d0*/  ISETP.GE.AND P2, PT, R24, R15, PT ;  /* 0x0000000f1800720c */ /* 0x000fe20003f46270 */
[----:B--2---:R-:W-:Y:S01]  /*03e0*/  @!P0 IMAD.WIDE.U32 R2, R25, 0x2, R22 ;  /* 0x0000000219028825 */ /* 0x004fe200078e0016 */
[----:B0-----:R-:W-:Y:S11]  /*03f0*/  @P0 BRA `(.L_x_12841) ;  /* 0x0000000000240947 */ /* 0x001ff60003800000 */
        /* <DEDUP_REMOVED lines=9> */
.L_x_12841:
[----:B------:R-:W-:Y:S05]  /*0490*/  BSYNC.RECONVERGENT B0 ;  /* 0x0000000000007941 */ /* 0x000fea0003800200 */
.L_x_12840:
        /* <DEDUP_REMOVED lines=11> */
.L_x_12843:
[----:B------:R-:W-:Y:S05]  /*0550*/  BSYNC.RECONVERGENT B0 ;  /* 0x0000000000007941 */ /* 0x000fea0003800200 */
.L_x_12842:
        /* <DEDUP_REMOVED lines=11> */
.L_x_12845:
[----:B------:R-:W-:Y:S05]  /*0610*/  BSYNC.RECONVERGENT B0 ;  /* 0x0000000000007941 */ /* 0x000fea0003800200 */
.L_x_12844:
        /* <DEDUP_REMOVED lines=11> */
.L_x_12847:
[----:B------:R-:W-:Y:S05]  /*06d0*/  BSYNC.RECONVERGENT B0 ;  /* 0x0000000000007941 */ /* 0x000fea0003800200 */
.L_x_12846:
[----:B-----5:R0:W-:Y:S01]  /*06e0*/  @!P0 STG.E.U16 desc[UR4][R2.64], R21 ;  /* 0x0000001502008986 */ /* 0x0201e2000c101504 */
        /* <DEDUP_REMOVED lines=12> */
.L_x_12849:
[----:B------:R-:W-:Y:S05]  /*07b0*/  BSYNC.RECONVERGENT B0 ;  /* 0x0000000000007941 */ /* 0x000fea0003800200 */
.L_x_12848:
[----:B------:R-:W-:-:S13]  /*07c0*/  ISETP.GE.AND P0, PT, R14, R15, PT ;  /* 0x0000000f0e00720c */ /* 0x000fda0003f06270 */
[----:B------:R-:W-:Y:S05]  /*07d0*/  @P0 EXIT ;  /* 0x000000000000094d */ /* 0x000fea0003800000 */
[----:B01----:R-:W0:Y:S01]  /*07e0*/  LDC.64 R2, c[0x0][0x388] ;  /* 0x0000e200ff027b82 */ /* 0x003e220000000a00 */
[----:B------:R-:W-:-:S04]  /*07f0*/  IMAD R17, R17, 0x200, R14 ;  /* 0x0000020011117824 */ /* 0x000fc800078e020e */
[----:B0-----:R-:W-:-:S05]  /*0800*/  IMAD.WIDE.U32 R2, R17, 0x2, R2 ;  /* 0x0000000211027825 */ /* 0x001fca00078e0002 */
[----:B------:R-:W-:Y:S01]  /*0810*/  STG.E.U16 desc[UR4][R2.64], R16 ;  /* 0x0000001002007986 */ /* 0x000fe2000c101504 */
[----:B------:R-:W-:Y:S05]  /*0820*/  EXIT ;  /* 0x000000000000794d */ /* 0x000fea0003800000 */
.L_x_12850:
        /* <DEDUP_REMOVED lines=13> */
.L_x_40984:


//--------------------- .text._ZN2at6native29vectorized_elementwise_kernelILi2ENS0_13BinaryFunctorIN3c108BFloat16ES4_S4_ZZZNS0_19minimum_kernel_cudaERNS_18TensorIteratorBaseEENKUlvE0_clEvENKUlvE2_clEvEUlS4_S4_E_EESt5arrayIPcLm3EEEEviT0_T1_ --------------------------
	.section	.text._ZN2at6native29vectorized_elementwise_kernelILi2ENS0_13BinaryFunctorIN3c108BFloat16ES4_S4_ZZZNS0_19minimum_kernel_cudaERNS_18TensorIteratorBaseEENKUlvE0_clEvENKUlvE2_clEvEUlS4_S4_E_EESt5arrayIPcLm3EEEEviT0_T1_,"ax",@progbits
	.align	128
        .global         _ZN2at6native29vectorized_elementwise_kernelILi2ENS0_13BinaryFunctorIN3c108BFloat16ES4_S4_ZZZNS0_19minimum_kernel_cudaERNS_18TensorIteratorBaseEENKUlvE0_clEvENKUlvE2_clEvEUlS4_S4_E_EESt5arrayIPcLm3EEEEviT0_T1_
        .type           _ZN2at6native29vectorized_elementwise_kernelILi2ENS0_13BinaryFunctorIN3c108BFloat16ES4_S4_ZZZNS0_19minimum_kernel_cudaERNS_18TensorIteratorBaseEENKUlvE0_clEvENKUlvE2_clEvEUlS4_S4_E_EESt5arrayIPcLm3EEEEviT0_T1_,@function
        .size           _ZN2at6native29vectorized_elementwise_kernelILi2ENS0_13BinaryFunctorIN3c108BFloat16ES4_S4_ZZZNS0_19minimum_kernel_cudaERNS_18TensorIteratorBaseEENKUlvE0_clEvENKUlvE2_clEvEUlS4_S4_E_EESt5arrayIPcLm3EEEEviT0_T1_,(.L_x_40985 - _ZN2at6native29vectorized_elementwise_kernelILi2ENS0_13BinaryFunctorIN3c108BFloat16ES4_S4_ZZZNS0_19minimum_kernel_cudaERNS_18TensorIteratorBaseEENKUlvE0_clEvENKUlvE2_clEvEUlS4_S4_E_EESt5arrayIPcLm3EEEEviT0_T1_)
        .other          _ZN2at6native29vectorized_elementwise_kernelILi2ENS0_13BinaryFunctorIN3c108BFloat16ES4_S4_ZZZNS0_19minimum_kernel_cudaERNS_18TensorIteratorBaseEENKUlvE0_clEvENKUlvE2_clEvEUlS4_S4_E_EESt5arrayIPcLm3EEEEviT0_T1_,@"STO_CUDA_ENTRY STV_DEFAULT"
_ZN2at6native29vectorized_elementwise_kernelILi2ENS0_13BinaryFunctorIN3c108BFloat16ES4_S4_ZZZNS0_19minimum_kernel_cudaERNS_18TensorIteratorBaseEENKUlvE0_clEvENKUlvE2_clEvEUlS4_S4_E_EESt5arrayIPcLm3EEEEviT0_T1_:
.text._ZN2at6native29vectorized_elementwise_kernelILi2ENS0_13BinaryFunctorIN3c108BFloat16ES4_S4_ZZZNS0_19minimum_kernel_cudaERNS_18TensorIteratorBaseEENKUlvE0_clEvENKUlvE2_clEvEUlS4_S4_E_EESt5arrayIPcLm3EEEEviT0_T1_:
        /* <DEDUP_REMOVED lines=10> */
[----:B------:R-:W-:-:S07]  /*00a0*/  PRMT R6, RZ, 0x7610, R6 ;  /* 0x00007610ff067816 */ /* 0x000fce0000000006 */
[----:B------:R-:W2:Y:S08]  /*00b0*/  LDC.64 R14, c[0x0][0x390] ;  /* 0x0000e400ff0e7b82 */ /* 0x000eb00000000a00 */
[----:B------:R-:W3:Y:S08]  /*00c0*/  LDC.64 R18, c[0x0][0x398] ;  /* 0x0000e600ff127b82 */ /* 0x000ef00000000a00 */
[----:B------:R-:W4:Y:S01]  /*00d0*/  LDC.64 R26, c[0x0][0x398] ;  /* 0x0000e600ff1a7b82 */ /* 0x000f220000000a00 */
[----:B0-----:R-:W-:Y:S01]  /*00e0*/  ISETP.GE.U32.AND P4, PT, R8, R9, PT ;  /* 0x000000090800720c */ /* 0x001fe20003f86070 */
[----:B------:R-:W-:Y:S01]  /*00f0*/  IMAD.MOV.U32 R7, RZ, RZ, R8 ;  /* 0x000000ffff077224 */ /* 0x000fe200078e0008 */
[----:B------:R-:W-:-:S05]  /*0100*/  PRMT R4, RZ, 0x7610, R4 ;  /* 0x00007610ff047816 */ /* 0x000fca0000000004 */
[----:B------:R-:W0:Y:S08]  /*0110*/  LDC.64 R16, c[0x0][0x398] ;  /* 0x0000e600ff107b82 */ /* 0x000e300000000a00 */
[----:B------:R-:W0:Y:S01]  /*0120*/  LDC.64 R28, c[0x0][0x398] ;  /* 0x0000e600ff1c7b82 */ /* 0x000e220000000a00 */
[----:B------:R-:W-:Y:S02]  /*0130*/  @!P4 VIADD R8, R7, 0x80 ;  /* 0x000000800708c836 */ /* 0x000fe40000000000 */
[----:B------:R-:W-:-:S03]  /*0140*/  @!P4 IMAD.IADD R5, R20, 0x1, R7 ;  /* 0x000000011405c824 */ /* 0x000fc600078e0207 */
[----:B------:R-:W-:Y:S01]  /*0150*/  ISETP.GE.U32.AND P5, PT, R8, R9, PT ;  /* 0x000000090800720c */ /* 0x000fe20003fa6070 */
[C---:B-1----:R-:W-:Y:S01]  /*0160*/  @!P4 IMAD.WIDE.U32 R10, R5.reuse, 0x2, R10 ;  /* 0x00000002050ac825 */ /* 0x042fe200078e000a */
[----:B------:R-:W1:Y:S03]  /*0170*/  LDC.64 R12, c[0x0][0x398] ;  /* 0x0000e600ff0c7b82 */ /* 0x000e660000000a00 */
[----:B----4-:R-:W-:Y:S01]  /*0180*/  @!P4 IMAD.WIDE.U32 R26, R5, 0x2, R26 ;  /* 0x00000002051ac825 */ /* 0x010fe200078e001a */
[----:B------:R4:W5:Y:S01]  /*0190*/  @!P4 LDG.E.U16 R6, desc[UR4][R10.64] ;  /* 0x000000040a06c981 */ /* 0x000962000c1e1500 */
[----:B------:R-:W-:-:S06]  /*01a0*/  PRMT R5, RZ, 0x7610, R5 ;  /* 0x00007610ff057816 */ /* 0x000fcc0000000005 */
[----:B------:R-:W-:Y:S01]  /*01b0*/  @!P5 IMAD.IADD R3, R20, 0x1, R8 ;  /* 0x000000011403d824 */ /* 0x000fe200078e0208 */
[----:B------:R-:W5:Y:S01]  /*01c0*/  @!P4 LDG.E.U16 R5, desc[UR4][R26.64] ;  /* 0x000000041a05c981 */ /* 0x000f62000c1e1500 */
[----:B------:R-:W-:Y:S01]  /*01d0*/  @!P5 VIADD R8, R8, 0x80 ;  /* 0x000000800808d836 */ /* 0x000fe20000000000 */
[----:B----4-:R-:W4:Y:S04]  /*01e0*/  LDC.64 R10, c[0x0][0x398] ;  /* 0x0000e600ff0a7b82 */ /* 0x010f280000000a00 */
[----:B------:R-:W-:-:S13]  /*01f0*/  ISETP.GE.U32.AND P0, PT, R8, R9, PT ;  /* 0x000000090800720c */ /* 0x000fda0003f06070 */
[----:B------:R-:W-:Y:S02]  /*0200*/  @!P0 IMAD.IADD R21, R20, 0x1, R8 ;  /* 0x0000000114158824 */ /* 0x000fe400078e0208 */
[----:B------:R-:W-:-:S05]  /*0210*/  @!P0 VIADD R8, R8, 0x80 ;  /* 0x0000008008088836 */ /* 0x000fca0000000000 */
[----:B------:R-:W-:-:S13]  /*0220*/  ISETP.GE.U32.AND P3, PT, R8, R9, PT ;  /* 0x000000090800720c */ /* 0x000fda0003f66070 */
[----:B------:R-:W-:Y:S02]  /*0230*/  @!P3 IMAD.IADD R22, R20, 0x1, R8 ;  /* 0x000000011416b824 */ /* 0x000fe400078e0208 */
[----:B------:R-:W-:-:S05]  /*0240*/  @!P3 VIADD R8, R8, 0x80 ;  /* 0x000000800808b836 */ /* 0x000fca0000000000 */
[----:B------:R-:W-:-:S13]  /*0250*/  ISETP.GE.U32.AND P2, PT, R8, R9, PT ;  /* 0x000000090800720c */ /* 0x000fda0003f46070 */
[----:B------:R-:W-:Y:S02]  /*0260*/  @!P2 IMAD.IADD R23, R20, 0x1, R8 ;  /* 0x000000011417a824 */ /* 0x000fe400078e0208 */
[----:B------:R-:W-:-:S05]  /*0270*/  @!P2 VIADD R8, R8, 0x80 ;  /* 0x000000800808a836 */ /* 0x000fca0000000000 */
[----:B------:R-:W-:Y:S01]  /*0280*/  ISETP.GE.U32.AND P1, PT, R8, R9, PT ;  /* 0x000000090800720c */ /* 0x000fe20003f26070 */
[----:B--2---:R-:W-:-:S04]  /*0290*/  @!P5 IMAD.WIDE.U32 R14, R3, 0x2, R14 ;  /* 0x00000002030ed825 */ /* 0x004fc800078e000e */
[----:B---3--:R-:W-:-:S08]  /*02a0*/  @!P5 IMAD.WIDE.U32 R18, R3, 0x2, R18 ;  /* 0x000000020312d825 */ /* 0x008fd000078e0012 */
[----:B------:R-:W-:Y:S01]  /*02b0*/  @!P1 IMAD.IADD R25, R20, 0x1, R8 ;  /* 0x0000000114199824 */ /* 0x000fe200078e0208 */
[----:B------:R-:W-:Y:S01]  /*02c0*/  PRMT R24, RZ, 0x7610, R24 ;  /* 0x00007610ff187816 */ /* 0x000fe20000000018 */
[----:B------:R-:W-:Y:S01]  /*02d0*/  @!P1 VIADD R8, R8, 0x80 ;  /* 0x0000008008089836 */ /* 0x000fe20000000000 */
[----:B------:R2:W5:Y:S04]  /*02e0*/  @!P5 LDG.E.U16 R4, desc[UR4][R14.64] ;  /* 0x000000040e04d981 */ /* 0x000568000c1e1500 */
[----:B------:R-:W-:Y:S02]  /*02f0*/  ISETP.GE.U32.AND P6, PT, R8, R9, PT ;  /* 0x000000090800720c */ /* 0x000fe40003fc6070 */
[----:B------:R-:W-:Y:S01]  /*0300*/  PRMT R3, RZ, 0x7610, R3 ;  /* 0x00007610ff037816 */ /* 0x000fe20000000003 */
[----:B----4-:R-:W-:Y:S01]  /*0310*/  @!P2 IMAD.WIDE.U32 R10, R23, 0x2, R10 ;  /* 0x00000002170aa825 */ /* 0x010fe200078e000a */
[----:B--2---:R-:W2:Y:S04]  /*0320*/  LDC.64 R14, c[0x0][0x398] ;  /* 0x0000e600ff0e7b82 */ /* 0x004ea80000000a00 */
[----:B------:R3:W5:Y:S04]  /*0330*/  @!P5 LDG.E.U16 R3, desc[UR4][R18.64] ;  /* 0x000000041203d981 */ /* 0x000768000c1e1500 */
[----:B------:R4:W5:Y:S01]  /*0340*/  @!P2 LDG.E.U16 R24, desc[UR4][R10.64] ;  /* 0x000000040a18a981 */ /* 0x000962000c1e1500 */
[----:B------:R-:W-:-:S02]  /*0350*/  @!P6 IMAD.IADD R27, R20, 0x1, R8 ;  /* 0x00000001141be824 */ /* 0x000fc400078e0208 */
[----:B------:R-:W-:Y:S01]  /*0360*/  @!P6 VIADD R8, R8, 0x80 ;  /* 0x000000800808e836 */ /* 0x000fe20000000000 */
[----:B---3--:R-:W3:Y:S04]  /*0370*/  LDC.64 R18, c[0x0][0x398] ;  /* 0x0000e600ff127b82 */ /* 0x008ee80000000a00 */
[----:B------:R-:W-:Y:S02]  /*0380*/  ISETP.GE.U32.AND P4, PT, R8, R9, PT ;  /* 0x000000090800720c */ /* 0x000fe40003f86070 */
[----:B----4-:R-:W-:-:S11]  /*0390*/  PRMT R10, RZ, 0x7610, R10 ;  /* 0x00007610ff0a7816 */ /* 0x010fd6000000000a */
[----:B------:R-:W-:-:S04]  /*03a0*/  @!P4 IMAD.IADD R11, R20, 0x1, R8 ;  /* 0x00000001140bc824 */ /* 0x000fc800078e0208 */
[----:B---3--:R-:W-:-:S05]  /*03b0*/  @!P4 IMAD.WIDE.U32 R18, R11, 0x2, R18 ;  /* 0x000000020b12c825 */ /* 0x008fca00078e0012 */
[----:B------:R3:W5:Y:S02]  /*03c0*/  @!P4 LDG.E.U16 R10, desc[UR4][R18.64] ;  /* 0x00000004120ac981 */ /* 0x000764000c1e1500 */
[----:B---3--:R-:W3:Y:S01]  /*03d0*/  LDC.64 R18, c[0x0][0x390] ;  /* 0x0000e400ff127b82 */ /* 0x008ee20000000a00 */
[----:B--2---:R-:W-:-:S04]  /*03e0*/  @!P6 IMAD.WIDE.U32 R14, R27, 0x2, R14 ;  /* 0x000000021b0ee825 */ /* 0x004fc800078e000e */
[----:B---3--:R-:W-:Y:S01]  /*03f0*/  @!P6 IMAD.WIDE.U32 R18, R27, 0x2, R18 ;  /* 0x000000021b12e825 */ /* 0x008fe200078e0012 */
[----:B------:R-:W-:-:S06]  /*0400*/  PRMT R27, RZ, 0x7610, R27 ;  /* 0x00007610ff1b7816 */ /* 0x000fcc000000001b */
[----:B------:R-:W5:Y:S01]  /*0410*/  @!P6 LDG.E.U16 R27, desc[UR4][R18.64] ;  /* 0x00000004121be981 */ /* 0x000f62000c1e1500 */
[----:B------:R-:W-:Y:S01]  /*0420*/  PRMT R0, RZ, 0x7610, R0 ;  /* 0x00007610ff007816 */ /* 0x000fe20000000000 */
[----:B0-----:R-:W-:-:S05]  /*0430*/  @!P3 IMAD.WIDE.U32 R16, R22, 0x2, R16 ;  /* 0x000000021610b825 */ /* 0x001fca00078e0010 */
[----:B------:R0:W5:Y:S02]  /*0440*/  @!P3 LDG.E.U16 R0, desc[UR4][R16.64] ;  /* 0x000000041000b981 */ /* 0x000164000c1e1500 */
[----:B0-----:R-:W0:Y:S01]  /*0450*/  LDC.64 R16, c[0x0][0x390] ;  /* 0x0000e400ff107b82 */ /* 0x001e220000000a00 */
[----:B------:R-:W-:Y:S01]  /*0460*/  PRMT R2, RZ, 0x7610, R2 ;  /* 0x00007610ff027816 */ /* 0x000fe20000000002 */
[----:B------:R-:W-:Y:S01]  /*0470*/  @!P0 IMAD.WIDE.U32 R28, R21, 0x2, R28 ;  /* 0x00000002151c8825 */ /* 0x000fe200078e001c */
[----:B------:R-:W-:-:S03]  /*0480*/  PRMT R26, RZ, 0x7610, R26 ;  /* 0x00007610ff1a7816 */ /* 0x000fc6000000001a */
[----:B-1----:R-:W-:Y:S01]  /*0490*/  @!P1 IMAD.WIDE.U32 R12, R25, 0x2, R12 ;  /* 0x00000002190c9825 */ /* 0x002fe200078e000c */
[----:B------:R1:W5:Y:S04]  /*04a0*/  @!P0 LDG.E.U16 R2, desc[UR4][R28.64] ;  /* 0x000000041c028981 */ /* 0x000368000c1e1500 */
[----:B------:R2:W5:Y:S01]  /*04b0*/  @!P1 LDG.E.U16 R26, desc[UR4][R12.64] ;  /* 0x000000040c1a9981 */ /* 0x000562000c1e1500 */
[----:B-1----:R-:W1:Y:S08]  /*04c0*/  LDC.64 R28, c[0x0][0x390] ;  /* 0x0000e400ff1c7b82 */ /* 0x002e700000000a00 */
[----:B--2---:R-:W2:Y:S01]  /*04d0*/  LDC.64 R12, c[0x0][0x390] ;  /* 0x0000e400ff0c7b82 */ /* 0x004ea20000000a00 */
[----:B0-----:R-:W-:Y:S01]  /*04e0*/  @!P3 IMAD.WIDE.U32 R16, R22, 0x2, R16 ;  /* 0x000000021610b825 */ /* 0x001fe200078e0010 */
[----:B------:R-:W-:-:S06]  /*04f0*/  PRMT R22, RZ, 0x7610, R22 ;  /* 0x00007610ff167816 */ /* 0x000fcc0000000016 */
[----:B------:R0:W5:Y:S02]  /*0500*/  @!P3 LDG.E.U16 R22, desc[UR4][R16.64] ;  /* 0x000000041016b981 */ /* 0x000164000c1e1500 */
[----:B0-----:R-:W0:Y:S01]  /*0510*/  LDC.64 R16, c[0x0][0x390] ;  /* 0x0000e400ff107b82 */ /* 0x001e220000000a00 */
[----:B-1----:R-:W-:Y:S01]  /*0520*/  @!P0 IMAD.WIDE.U32 R28, R21, 0x2, R28 ;  /* 0x00000002151c8825 */ /* 0x002fe200078e001c */
[----:B------:R-:W-:-:S03]  /*0530*/  PRMT R21, RZ, 0x7610, R21 ;  /* 0x00007610ff157816 */ /* 0x000fc60000000015 */
[----:B--2---:R-:W-:Y:S01]  /*0540*/  @!P1 IMAD.WIDE.U32 R12, R25, 0x2, R12 ;  /* 0x00000002190c9825 */ /* 0x004fe200078e000c */
[----:B------:R-:W-:Y:S02]  /*0550*/  PRMT R25, RZ, 0x7610, R25 ;  /* 0x00007610ff197816 */ /* 0x000fe40000000019 */
[----:B------:R-:W5:Y:S01]  /*0560*/  @!P0 LDG.E.U16 R21, desc[UR4][R28.64] ;  /* 0x000000041c158981 */ /* 0x000f62000c1e1500 */
[----:B------:R-:W-:Y:S02]  /*0570*/  PRMT R8, RZ, 0x7610, R8 ;  /* 0x00007610ff087816 */ /* 0x000fe40000000008 */
[----:B------:R-:W-:Y:S01]  /*0580*/  ISETP.GE.U32.AND P0, PT, R7, R9, PT ;  /* 0x000000090700720c */ /* 0x000fe20003f06070 */
[----:B------:R1:W5:Y:S04]  /*0590*/  @!P1 LDG.E.U16 R25, desc[UR4][R12.64] ;  /* 0x000000040c199981 */ /* 0x000368000c1e1500 */
[----:B------:R0:W5:Y:S01]  /*05a0*/  @!P6 LDG.E.U16 R8, desc[UR4][R14.64] ;  /* 0x000000040e08e981 */ /* 0x000162000c1e1500 */
[----:B-1----:R-:W1:Y:S01]  /*05b0*/  LDC.64 R12, c[0x0][0x390] ;  /* 0x0000e400ff0c7b82 */ /* 0x002e620000000a00 */
[----:B0-----:R-:W-:Y:S01]  /*05c0*/  @!P2 IMAD.WIDE.U32 R14, R23, 0x2, R16 ;  /* 0x00000002170ea825 */ /* 0x001fe200078e0010 */
[----:B------:R-:W-:-:S06]  /*05d0*/  PRMT R23, RZ, 0x7610, R23 ;  /* 0x00007610ff177816 */ /* 0x000fcc0000000017 */
[----:B------:R0:W5:Y:S02]  /*05e0*/  @!P2 LDG.E.U16 R23, desc[UR4][R14.64] ;  /* 0x000000040e17a981 */ /* 0x000164000c1e1500 */
[----:B0-----:R-:W0:Y:S01]  /*05f0*/  @!P0 LDC.64 R14, c[0x0][0x388] ;  /* 0x0000e200ff0e8b82 */ /* 0x001e220000000a00 */
[----:B-1----:R-:W-:Y:S01]  /*0600*/  @!P4 IMAD.WIDE.U32 R16, R11, 0x2, R12 ;  /* 0x000000020b10c825 */ /* 0x002fe200078e000c */
[----:B------:R-:W-:-:S03]  /*0610*/  PRMT R11, RZ, 0x7610, R11 ;  /* 0x00007610ff0b7816 */ /* 0x000fc6000000000b */
[C---:B------:R-:W-:Y:S02]  /*0620*/  VIADD R12, R7.reuse, 0x100 ;  /* 0x00000100070c7836 */ /* 0x040fe40000000000 */
[C---:B------:R-:W-:Y:S01]  /*0630*/  VIADD R28, R7.reuse, 0x180 ;  /* 0x00000180071c7836 */ /* 0x040fe20000000000 */
[----:B------:R-:W-:Y:S01]  /*0640*/  BSSY.RECONVERGENT B0, `(.L_x_12852) ;  /* 0x0000014000007945 */ /* 0x000fe20003800200 */
[C---:B------:R-:W-:Y:S01]  /*0650*/  VIADD R13, R7.reuse, 0x200 ;  /* 0x00000200070d7836 */ /* 0x040fe20000000000 */
[----:B------:R1:W5:Y:S01]  /*0660*/  @!P4 LDG.E.U16 R11, desc[UR4][R16.64] ;  /* 0x00000004100bc981 */ /* 0x000362000c1e1500 */
[C---:B------:R-:W-:Y:S01]  /*0670*/  VIADD R29, R7.reuse, 0x280 ;  /* 0x00000280071d7836 */ /* 0x040fe20000000000 */
[-C--:B------:R-:W-:Y:S01]  /*0680*/  ISETP.GE.U32.AND P1, PT, R12, R9.reuse, PT ;  /* 0x000000090c00720c */ /* 0x080fe20003f26070 */
[----:B------:R-:W-:Y:S01]  /*0690*/  VIADD R12, R7, 0x80 ;  /* 0x00000080070c7836 */ /* 0x000fe20000000000 */
[-C--:B------:R-:W-:Y:S02]  /*06a0*/  ISETP.GE.U32.AND P2, PT, R28, R9.reuse, PT ;  /* 0x000000091c00720c */ /* 0x080fe40003f46070 */
[----:B------:R-:W-:-:S02]  /*06b0*/  ISETP.GE.U32.AND P3, PT, R13, R9, PT ;  /* 0x000000090d00720c */ /* 0x000fc40003f66070 */
[----:B------:R-:W-:Y:S01]  /*06c0*/  ISETP.GE.U32.AND P4, PT, R29, R9, PT ;  /* 0x000000091d00720c */ /* 0x000fe20003f86070 */
[----:B-1----:R-:W-:Y:S01]  /*06d0*/  VIADD R16, R7, 0x300 ;  /* 0x0000030007107836 */ /* 0x002fe20000000000 */
[----:B------:R-:W-:Y:S11]  /*06e0*/  @P0 BRA `(.L_x_12853) ;  /* 0x0000000000240947 */ /* 0x000ff60003800000 */
[----:B-----5:R-:W-:-:S05]  /*06f0*/  IMAD.U32 R13, R6, 0x10000, RZ ;  /* 0x00010000060d7824 */ /* 0x020fca00078e00ff */
[----:B------:R-:W-:-:S13]  /*0700*/  FSETP.NAN.FTZ.AND P5, PT, R13, R13, PT ;  /* 0x0000000d0d00720b */ /* 0x000fda0003fb8000 */
[----:B------:R-:W-:Y:S05]  /*0710*/  @P5 BRA `(.L_x_12853) ;  /* 0x0000000000185947 */ /* 0x000fea0003800000 */
[----:B------:R-:W-:-:S05]  /*0720*/  IMAD.U32 R6, R5, 0x10000, RZ ;  /* 0x0001000005067824 */ /* 0x000fca00078e00ff */
[----:B------:R-:W-:-:S13]  /*0730*/  FSETP.NAN.FTZ.AND P5, PT, R6, R6, PT ;  /* 0x000000060600720b */ /* 0x000fda0003fb8000 */
[----:B------:R-:W-:Y:S02]  /*0740*/  @!P5 FMNMX.FTZ R13, R13, R6, PT ;  /* 0x000000060d0dd209 */ /* 0x000fe40003810000 */
[----:B------:R-:W-:Y:S02]  /*0750*/  PRMT R6, R5, 0x7610, R6 ;  /* 0x0000761005067816 */ /* 0x000fe40000000006 */
[----:B------:R-:W-:-:S04]  /*0760*/  @!P5 F2FP.BF16.F32.PACK_AB R13, RZ, R13 ;  /* 0x0000000dff0dd23e */ /* 0x000fc800000010ff */
[----:B------:R-:W-:-:S07]  /*0770*/  @!P5 PRMT R6, R13, 0x7610, R6 ;  /* 0x000076100d06d816 */ /* 0x000fce0000000006 */
.L_x_12853:
[----:B------:R-:W-:Y:S05]  /*0780*/  BSYNC.RECONVERGENT B0 ;  /* 0x0000000000007941 */ /* 0x000fea0003800200 */
.L_x_12852:
[-C--:B------:R-:W-:Y:S01]  /*0790*/  ISETP.GE.U32.AND P6, PT, R12, R9.reuse, PT ;  /* 0x000000090c00720c */ /* 0x080fe20003fc6070 */
[----:B------:R-:W-:Y:S01]  /*07a0*/  BSSY.RECONVERGENT B0, `(.L_x_12854) ;  /* 0x000000d000007945 */ /* 0x000fe20003800200 */
[----:B------:R-:W-:Y:S01]  /*07b0*/  ISETP.GE.U32.AND P5, PT, R16, R9, PT ;  /* 0x000000091000720c */ /* 0x000fe20003fa6070 */
[----:B------:R-:W-:-:S10]  /*07c0*/  VIADD R16, R7, 0x380 ;  /* 0x0000038007107836 */ /* 0x000fd40000000000 */
[----:B------:R-:W-:Y:S05]  /*07d0*/  @P6 BRA `(.L_x_12855) ;  /* 0x0000000000246947 */ /* 0x000fea0003800000 */
        /* <DEDUP_REMOVED lines=9> */
.L_x_12855:
[----:B------:R-:W-:Y:S05]  /*0870*/  BSYNC.RECONVERGENT B0 ;  /* 0x0000000000007941 */ /* 0x000fea0003800200 */
.L_x_12854:
[----:B-----5:R-:W-:Y:S01]  /*0880*/  @!P0 IMAD.IADD R3, R20, 0x1, R7 ;  /* 0x0000000114038824 */ /* 0x020fe200078e0207 */
[----:B------:R-:W-:Y:S01]  /*0890*/  BSSY.RECONVERGENT B0, `(.L_x_12856) ;  /* 0x000000d000007945 */ /* 0x000fe20003800200 */
[----:B------:R-:W-:Y:S02]  /*08a0*/  ISETP.GE.U32.AND P6, PT, R16, R9, PT ;  /* 0x000000091000720c */ /* 0x000fe40003fc6070 */
[----:B0-----:R-:W-:Y:S01]  /*08b0*/  @!P0 IMAD.WIDE.U32 R14, R3, 0x2, R14 ;  /* 0x00000002030e8825 */ /* 0x001fe200078e000e */
[----:B------:R-:W-:Y:S10]  /*08c0*/  @P1 BRA `(.L_x_12857) ;  /* 0x0000000000241947 */ /* 0x000ff40003800000 */
[----:B------:R-:W-:-:S05]  /*08d0*/  IMAD.U32 R3, R21, 0x10000, RZ ;  /* 0x0001000015037824 */ /* 0x000fca00078e00ff */
        /* <DEDUP_REMOVED lines=8> */
.L_x_12857:
[----:B------:R-:W-:Y:S05]  /*0960*/  BSYNC.RECONVERGENT B0 ;  /* 0x0000000000007941 */ /* 0x000fea0003800200 */
.L_x_12856:
[----:B------:R-:W-:Y:S04]  /*0970*/  BSSY.RECONVERGENT B0, `(.L_x_12858) ;  /* 0x000000b000007945 */ /* 0x000fe80003800200 */
[----:B------:R-:W-:Y:S05]  /*0980*/  @P2 BRA `(.L_x_12859) ;  /* 0x0000000000242947 */ /* 0x000fea0003800000 */
        /* <DEDUP_REMOVED lines=9> */
.L_x_12859:
[----:B------:R-:W-:Y:S05]  /*0a20*/  BSYNC.RECONVERGENT B0 ;  /* 0x0000000000007941 */ /* 0x000fea0003800200 */
.L_x_12858:
        /* <DEDUP_REMOVED lines=11> */
.L_x_12861:
[----:B------:R-:W-:Y:S05]  /*0ae0*/  BSYNC.RECONVERGENT B0 ;  /* 0x0000000000007941 */ /* 0x000fea0003800200 */
.L_x_12860:
        /* <DEDUP_REMOVED lines=11> */
.L_x_12863:
[----:B------:R-:W-:Y:S05]  /*0ba0*/  BSYNC.RECONVERGENT B0 ;  /* 0x0000000000007941 */ /* 0x000fea0003800200 */
.L_x_12862:
        /* <DEDUP_REMOVED lines=11> */
.L_x_12865:
[----:B------:R-:W-:Y:S05]  /*0c60*/  BSYNC.RECONVERGENT B0 ;  /* 0x0000000000007941 */ /* 0x000fea0003800200 */
.L_x_12864:
        /* <DEDUP_REMOVED lines=11> */
.L_x_12867:
[----:B------:R-:W-:Y:S05]  /*0d20*/  BSYNC.RECONVERGENT B0 ;  /* 0x0000000000007941 */ /* 0x000fea0003800200 */
.L_x_12866:
[----:B------:R-:W-:Y:S01]  /*0d30*/  @!P0 IMAD.MOV.U32 R7, RZ, RZ, R12 ;  /* 0x000000ffff078224 */ /* 0x000fe200078e000c */
[----:B------:R0:W-:Y:S01]  /*0d40*/  @!P0 STG.E.U16 desc[UR4][R14.64], R6 ;  /* 0x000000060e008986 */ /* 0x0001e2000c101504 */
[----:B------:R-:W-:Y:S04]  /*0d50*/  BSSY.RECONVERGENT B0, `(.L_x_12868) ;  /* 0x000002d000007945 */ /* 0x000fe80003800200 */
[----:B------:R-:W-:Y:S01]  /*0d60*/  BSSY.RELIABLE B1, `(.L_x_12869) ;  /* 0x0000025000017945 */ /* 0x000fe20003800100 */
[----:B------:R-:W-:-:S13]  /*0d70*/  ISETP.GE.U32.AND P0, PT, R7, R9, PT ;  /* 0x000000090700720c */ /* 0x000fda0003f06070 */
[----:B0-----:R-:W-:Y:S05]  /*0d80*/  @P0 BRA `(.L_x_12870) ;  /* 0x0000000000300947 */ /* 0x001fea0003800000 */
        /* <DEDUP_REMOVED lines=12> */
.L_x_12870:
[----:B------:R-:W-:-:S13]  /*0e50*/  ISETP.GE.U32.AND P0, PT, R7, R9, PT ;  /* 0x000000090700720c */ /* 0x000fda0003f06070 */
[----:B------:R-:W-:Y:S05]  /*0e60*/  @P0 BRA `(.L_x_12872) ;  /* 0x0000000000300947 */ /* 0x000fea0003800000 */
[----:B0-----:R-:W0:Y:S01]  /*0e70*/  LDC.64 R2, c[0x0][0x388] ;  /* 0x0000e200ff027b82 */ /* 0x001e220000000a00 */
[----:B------:R-:W-:Y:S02]  /*0e80*/  IMAD.IADD R5, R20, 0x1, R7 ;  /* 0x0000000114057824 */ /* 0x000fe400078e0207 */
[----:B------:R-:W-:Y:S02]  /*0e90*/  VIADD R7, R7, 0x80 ;  /* 0x0000008007077836 */ /* 0x000fe40000000000 */
[----:B0-----:R-:W-:-:S05]  /*0ea0*/  IMAD.WIDE.U32 R2, R5, 0x2, R2 ;  /* 0x0000000205027825 */ /* 0x001fca00078e0002 */
[----:B------:R1:W-:Y:S02]  /*0eb0*/  STG.E.U16 desc[UR4][R2.64], R22 ;  /* 0x0000001602007986 */ /* 0x0003e4000c101504 */
.L_x_12871:
[----:B------:R-:W-:-:S13]  /*0ec0*/  ISETP.GE.U32.AND P0, PT, R7, R9, PT ;  /* 0x000000090700720c */ /* 0x000fda0003f06070 */
[----:B------:R-:W-:Y:S05]  /*0ed0*/  @P0 BRA `(.L_x_12873) ;  /* 0x0000000000340947 */ /* 0x000fea0003800000 */
[----:B01----:R-:W0:Y:S01]  /*0ee0*/  LDC.64 R2, c[0x0][0x388] ;  /* 0x0000e200ff027b82 */ /* 0x003e220000000a00 */
[----:B------:R-:W-:Y:S02]  /*0ef0*/  IMAD.IADD R5, R20, 0x1, R7 ;  /* 0x0000000114057824 */ /* 0x000fe400078e0207 */
[----:B------:R-:W-:Y:S02]  /*0f00*/  VIADD R7, R7, 0x80 ;  /* 0x0000008007077836 */ /* 0x000fe40000000000 */
[----:B0-----:R-:W-:-:S05]  /*0f10*/  IMAD.WIDE.U32 R2, R5, 0x2, R2 ;  /* 0x0000000205027825 */ /* 0x001fca00078e0002 */
[----:B------:R1:W-:Y:S02]  /*0f20*/  STG.E.U16 desc[UR4][R2.64], R23 ;  /* 0x0000001702007986 */ /* 0x0003e4000c101504 */
.L_x_12872:
        /* <DEDUP_REMOVED lines=8> */
.L_x_12873:
[----:B------:R-:W-:Y:S05]  /*0fb0*/  BSYNC.RELIABLE B1 ;  /* 0x0000000000017941 */ /* 0x000fea0003800100 */
.L_x_12869:
[----:B------:R-:W-:-:S13]  /*0fc0*/  ISETP.GE.U32.AND P0, PT, R7, R9, PT ;  /* 0x000000090700720c */ /* 0x000fda0003f06070 */
[----:B012---:R-:W0:Y:S01]  /*0fd0*/  @!P0 LDC.64 R2, c[0x0][0x388] ;  /* 0x0000e200ff028b82 */ /* 0x007e220000000a00 */
[----:B------:R-:W-:Y:S02]  /*0fe0*/  @!P0 IMAD.IADD R5, R20, 0x1, R7 ;  /* 0x0000000114058824 */ /* 0x000fe400078e0207 */
[----:B------:R-:W-:Y:S02]  /*0ff0*/  @!P0 VIADD R7, R7, 0x80 ;  /* 0x0000008007078836 */ /* 0x000fe40000000000 */
[----:B0-----:R-:W-:-:S05]  /*1000*/  @!P0 IMAD.WIDE.U32 R2, R5, 0x2, R2 ;  /* 0x0000000205028825 */ /* 0x001fca00078e0002 */
[----:B------:R2:W-:Y:S02]  /*1010*/  @!P0 STG.E.U16 desc[UR4][R2.64], R27 ;  /* 0x0000001b02008986 */ /* 0x0005e4000c101504 */
.L_x_12874:
[----:B------:R-:W-:Y:S05]  /*1020*/  BSYNC.RECONVERGENT B0 ;  /* 0x0000000000007941 */ /* 0x000fea0003800200 */
.L_x_12868:
        /* <DEDUP_REMOVED lines=8> */
.L_x_12851:
[----:B------:R-:W0:Y:S01]  /*10b0*/  S2R R5, SR_TID.X ;  /* 0x0000000000057919 */ /* 0x000e220000002100 */
[----:B------:R-:W1:Y:S08]  /*10c0*/  LDC.64 R2, c[0x0][0x390] ;  /* 0x0000e400ff027b82 */ /* 0x000e700000000a00 */
[----:B------:R-:W2:Y:S01]  /*10d0*/  LDC.64 R6, c[0x0][0x398] ;  /* 0x0000e600ff067b82 */ /* 0x000ea20000000a00 */
[----:B-1----:R-:W-:-:S04]  /*10e0*/  IMAD.WIDE.U32 R2, R20, 0x2, R2 ;  /* 0x0000000214027825 */ /* 0x002fc800078e0002 */
[----:B0-----:R-:W-:-:S05]  /*10f0*/  IMAD.WIDE.U32 R10, R5, 0x4, R2 ;  /* 0x00000004050a7825 */ /* 0x001fca00078e0002 */
[----:B------:R-:W3:Y:S01]  /*1100*/  LDG.E R9, desc[UR4][R10.64] ;  /* 0x000000040a097981 */ /* 0x000ee2000c1e1900 */
[----:B--2---:R-:W-:-:S03]  /*1110*/  IMAD.WIDE.U32 R2, R20, 0x2, R6 ;  /* 0x0000000214027825 */ /* 0x004fc600078e0006 */
[----:B------:R-:W2:Y:S01]  /*1120*/  LDG.E R12, desc[UR4][R10.64+0x200] ;  /* 0x000200040a0c7981 */ /* 0x000ea2000c1e1900 */
[----:B------:R-:W-:-:S03]  /*1130*/  IMAD.WIDE.U32 R16, R5, 0x4, R2 ;  /* 0x0000000405107825 */ /* 0x000fc600078e0002 */
[----:B------:R-:W4:Y:S01]  /*1140*/  LDG.E R13, desc[UR4][R10.64+0x400] ;  /* 0x000400040a0d7981 */ /* 0x000f22000c1e1900 */
[----:B------:R-:W0:Y:S03]  /*1150*/  LDC.64 R2, c[0x0][0x388] ;  /* 0x0000e200ff027b82 */ /* 0x000e260000000a00 */
[----:B------:R2:W4:Y:S04]  /*1160*/  LDG.E R15, desc[UR4][R10.64+0x600] ;  /* 0x000600040a0f7981 */ /* 0x000528000c1e1900 */
[----:B------:R1:W5:Y:S04]  /*1170*/  LDG.E R6, desc[UR4][R16.64+0x200] ;  /* 0x0002000410067981 */ /* 0x000368000c1e1900 */
[----:B------:R1:W5:Y:S04]  /*1180*/  LDG.E R4, desc[UR4][R16.64+0x400] ;  /* 0x0004000410047981 */ /* 0x000368000c1e1900 */
[----:B------:R1:W5:Y:S04]  /*1190*/  LDG.E R0, desc[UR4][R16.64+0x600] ;  /* 0x0006000410007981 */ /* 0x000368000c1e1900 */
[----:B------:R1:W5:Y:S01]  /*11a0*/  LDG.E R7, desc[UR4][R16.64] ;  /* 0x0000000410077981 */ /* 0x000362000c1e1900 */
[----:B------:R-:W-:Y:S01]  /*11b0*/  BSSY.RECONVERGENT B0, `(.L_x_12875) ;  /* 0x0000011000007945 */ /* 0x000fe20003800200 */
[C---:B---3--:R-:W-:Y:S01]  /*11c0*/  IMAD.U32 R18, R9.reuse, 0x10000, RZ ;  /* 0x0001000009127824 */ /* 0x048fe200078e00ff */
[----:B------:R-:W-:-:S02]  /*11d0*/  PRMT R8, R9, 0x7610, R8 ;  /* 0x0000761009087816 */ /* 0x000fc40000000008 */
[----:B------:R-:W-:Y:S02]  /*11e0*/  PRMT R9, R9, 0x7632, R9 ;  /* 0x0000763209097816 */ /* 0x000fe40000000009 */
[----:B------:R-:W-:Y:S02]  /*11f0*/  FSETP.NAN.FTZ.AND P0, PT, R18, R18, PT ;  /* 0x000000121200720b */ /* 0x000fe40003f18000 */
[C---:B--2---:R-:W-:Y:S02]  /*1200*/  PRMT R10, R12.reuse, 0x7610, R10 ;  /* 0x000076100c0a7816 */ /* 0x044fe4000000000a */
[----:B------:R-:W-:Y:S02]  /*1210*/  PRMT R11, R12, 0x7632, R11 ;  /* 0x000076320c0b7816 */ /* 0x000fe4000000000b */
[----:B----4-:R-:W-:Y:S02]  /*1220*/  PRMT R12, R13, 0x7610, R12 ;  /* 0x000076100d0c7816 */ /* 0x010fe4000000000c */
[----:B------:R-:W-:-:S02]  /*1230*/  PRMT R14, R15, 0x7610, R14 ;  /* 0x000076100f0e7816 */ /* 0x000fc4000000000e */
[----:B------:R-:W-:Y:S02]  /*1240*/  PRMT R13, R13, 0x7632, R13 ;  /* 0x000076320d0d7816 */ /* 0x000fe4000000000d */
[----:B------:R-:W-:Y:S01]  /*1250*/  PRMT R15, R15, 0x7632, R15 ;  /* 0x000076320f0f7816 */ /* 0x000fe2000000000f */
[----:B01----:R-:W-:Y:S06]  /*1260*/  @P0 BRA `(.L_x_12876) ;  /* 0x0000000000140947 */ /* 0x003fec0003800000 */
[C---:B-----5:R-:W-:Y:S01]  /*1270*/  IMAD.U32 R17, R7.reuse, 0x10000, RZ ;  /* 0x0001000007117824 */ /* 0x060fe200078e00ff */
[----:B------:R-:W-:-:S04]  /*1280*/  PRMT R8, R7, 0x7610, R8 ;  /* 0x0000761007087816 */ /* 0x000fc80000000008 */
[----:B------:R-:W-:-:S13]  /*1290*/  FSETP.NAN.FTZ.AND P0, PT, R17, R17, PT ;  /* 0x000000111100720b */ /* 0x000fda0003f18000 */
[----:B------:R-:W-:-:S04]  /*12a0*/  @!P0 FMNMX.FTZ R17, R18, R17, PT ;  /* 0x0000001112118209 */ /* 0x000fc80003810000 */
[----:B------:R-:W-:-:S07]  /*12b0*/  @!P0 F2FP.BF16.F32.PACK_AB R8, RZ, R17 ;  /* 0x00000011ff08823e */ /* 0x000fce00000010ff */
.L_x_12876:
[----:B------:R-:W-:Y:S05]  /*12c0*/  BSYNC.RECONVERGENT B0 ;  /* 0x0000000000007941 */ /* 0x000fea0003800200 */
.L_x_12875:
[----:B------:R-:W-:Y:S01]  /*12d0*/  IMAD.U32 R22, R9, 0x10000, RZ ;  /* 0x0001000009167824 */ /* 0x000fe200078e00ff */
[----:B------:R-:W-:Y:S01]  /*12e0*/  BSSY.RECONVERGENT B0, `(.L_x_12877) ;  /* 0x0000018000007945 */ /* 0x000fe20003800200 */
[----:B------:R-:W-:-:S03]  /*12f0*/  IMAD.WIDE.U32 R2, R20, 0x2, R2 ;  /* 0x0000000214027825 */ /* 0x000fc600078e0002 */
[----:B------:R-:W-:Y:S01]  /*1300*/  FSETP.NAN.FTZ.AND P6, PT, R22, R22, PT ;  /* 0x000000161600720b */ /* 0x000fe20003fd8000 */
[----:B------:R-:W-:Y:S02]  /*1310*/  IMAD.U32 R24, R10, 0x10000, RZ ;  /* 0x000100000a187824 */ /* 0x000fe400078e00ff */
[----:B------:R-:W-:Y:S02]  /*1320*/  IMAD.U32 R20, R11, 0x10000, RZ ;  /* 0x000100000b147824 */ /* 0x000fe400078e00ff */
[----:B------:R-:W-:Y:S01]  /*1330*/  IMAD.U32 R19, R12, 0x10000, RZ ;  /* 0x000100000c137824 */ /* 0x000fe200078e00ff */
[----:B------:R-:W-:Y:S01]  /*1340*/  FSETP.NAN.FTZ.AND P0, PT, R24, R24, PT ;  /* 0x000000181800720b */ /* 0x000fe20003f18000 */
[----:B------:R-:W-:Y:S01]  /*1350*/  IMAD.U32 R16, R13, 0x10000, RZ ;  /* 0x000100000d107824 */ /* 0x000fe200078e00ff */
[----:B------:R-:W-:Y:S01]  /*1360*/  FSETP.NAN.FTZ.AND P1, PT, R20, R20, PT ;  /* 0x000000141400720b */ /* 0x000fe20003f38000 */
[----:B------:R-:W-:Y:S01]  /*1370*/  IMAD.U32 R17, R14, 0x10000, RZ ;  /* 0x000100000e117824 */ /* 0x000fe200078e00ff */
[----:B------:R-:W-:Y:S01]  /*1380*/  FSETP.NAN.FTZ.AND P2, PT, R19, R19, PT ;  /* 0x000000131300720b */ /* 0x000fe20003f58000 */
[----:B------:R-:W-:Y:S01]  /*1390*/  IMAD.U32 R18, R15, 0x10000, RZ ;  /* 0x000100000f127824 */ /* 0x000fe200078e00ff */
[----:B------:R-:W-:Y:S01]  /*13a0*/  FSETP.NAN.FTZ.AND P3, PT, R16, R16, PT ;  /* 0x000000101000720b */ /* 0x000fe20003f78000 */
[----:B------:R-:W-:Y:S01]  /*13b0*/  IMAD.WIDE.U32 R2, R5, 0x4, R2 ;  /* 0x0000000405027825 */ /* 0x000fe200078e0002 */
[----:B------:R-:W-:-:S02]  /*13c0*/  FSETP.NAN.FTZ.AND P4, PT, R17, R17, PT ;  /* 0x000000111100720b */ /* 0x000fc40003f98000 */
[----:B------:R-:W-:Y:S01]  /*13d0*/  FSETP.NAN.FTZ.AND P5, PT, R18, R18, PT ;  /* 0x000000121200720b */ /* 0x000fe20003fb8000 */
[----:B------:R-:W-:-:S12]  /*13e0*/  @P6 BRA `(.L_x_12878) ;  /* 0x00000000001c6947 */ /* 0x000fd80003800000 */
[C---:B-----5:R-:W-:Y:S02]  /*13f0*/  PRMT R5, R7.reuse, 0x7632, R5 ;  /* 0x0000763207057816 */ /* 0x060fe40000000005 */
[----:B------:R-:W-:-:S03]  /*1400*/  PRMT R9, R7, 0x7632, R9 ;  /* 0x0000763207097816 */ /* 0x000fc60000000009 */
[----:B------:R-:W-:-:S05]  /*1410*/  IMAD.U32 R5, R5, 0x10000, RZ ;  /* 0x0001000005057824 */ /* 0x000fca00078e00ff */
[----:B------:R-:W-:-:S13]  /*1420*/  FSETP.NAN.FTZ.AND P6, PT, R5, R5, PT ;  /* 0x000000050500720b */ /* 0x000fda0003fd8000 */
[----:B------:R-:W-:-:S04]  /*1430*/  @!P6 FMNMX.FTZ R5, R22, R5, PT ;  /* 0x000000051605e209 */ /* 0x000fc80003810000 */
[----:B------:R-:W-:-:S04]  /*1440*/  @!P6 F2FP.BF16.F32.PACK_AB R5, RZ, R5 ;  /* 0x00000005ff05e23e */ /* 0x000fc800000010ff */
[----:B------:R-:W-:-:S07]  /*1450*/  @!P6 PRMT R9, R5, 0x7610, R9 ;  /* 0x000076100509e816 */ /* 0x000fce0000000009 */
.L_x_12878:
[----:B------:R-:W-:Y:S05]  /*1460*/  BSYNC.RECONVERGENT B0 ;  /* 0x0000000000007941 */ /* 0x000fea0003800200 */
.L_x_12877:
[----:B------:R-:W-:Y:S04]  /*1470*/  BSSY.RECONVERGENT B0, `(.L_x_12879) ;  /* 0x0000008000007945 */ /* 0x000fe80003800200 */
[----:B------:R-:W-:Y:S05]  /*1480*/  @P0 BRA `(.L_x_12880) ;  /* 0x0000000000180947 */ /* 0x000fea0003800000 */
[C---:B-----5:R-:W-:Y:S01]  /*1490*/  IMAD.U32 R5, R6.reuse, 0x10000, RZ ;  /* 0x0001000006057824 */ /* 0x060fe200078e00ff */
[----:B------:R-:W-:-:S04]  /*14a0*/  PRMT R10, R6, 0x7610, R10 ;  /* 0x00007610060a7816 */ /* 0x000fc8000000000a */
[----:B------:R-:W-:-:S13]  /*14b0*/  FSETP.NAN.FTZ.AND P0, PT, R5, R5, PT ;  /* 0x000000050500720b */ /* 0x000fda0003f18000 */
[----:B------:R-:W-:-:S04]  /*14c0*/  @!P0 FMNMX.FTZ R5, R24, R5, PT ;  /* 0x0000000518058209 */ /* 0x000fc80003810000 */
[----:B------:R-:W-:-:S04]  /*14d0*/  @!P0 F2FP.BF16.F32.PACK_AB R5, RZ, R5 ;  /* 0x00000005ff05823e */ /* 0x000fc800000010ff */
[----:B------:R-:W-:-:S07]  /*14e0*/  @!P0 PRMT R10, R5, 0x7610, R10 ;  /* 0x00007610050a8816 */ /* 0x000fce000000000a */
.L_x_12880:
[----:B------:R-:W-:Y:S05]  /*14f0*/  BSYNC.RECONVERGENT B0 ;  /* 0x0000000000007941 */ /* 0x000fea0003800200 */
.L_x_12879:
[----:B------:R-:W-:Y:S04]  /*1500*/  BSSY.RECONVERGENT B0, `(.L_x_12881) ;  /* 0x0000009000007945 */ /* 0x000fe80003800200 */
[----:B------:R-:W-:Y:S05]  /*1510*/  @P1 BRA `(.L_x_12882) ;  /* 0x00000000001c1947 */ /* 0x000fea0003800000 */
[C---:B-----5:R-:W-:Y:S02]  /*1520*/  PRMT R5, R6.reuse, 0x7632, R5 ;  /* 0x0000763206057816 */ /* 0x060fe40000000005 */
[----:B------:R-:W-:-:S03]  /*1530*/  PRMT R11, R6, 0x7632, R11 ;  /* 0x00007632060b7816 */ /* 0x000fc6000000000b */
[----:B------:R-:W-:-:S05]  /*1540*/  IMAD.U32 R5, R5, 0x10000, RZ ;  /* 0x0001000005057824 */ /* 0x000fca00078e00ff */
[----:B------:R-:W-:-:S13]  /*1550*/  FSETP.NAN.FTZ.AND P0, PT, R5, R5, PT ;  /* 0x000000050500720b */ /* 0x000fda0003f18000 */
[----:B------:R-:W-:-:S04]  /*1560*/  @!P0 FMNMX.FTZ R5, R20, R5, PT ;  /* 0x0000000514058209 */ /* 0x000fc80003810000 */
[----:B------:R-:W-:-:S04]  /*1570*/  @!P0 F2FP.BF16.F32.PACK_AB R5, RZ, R5 ;  /* 0x00000005ff05823e */ /* 0x000fc800000010ff */
[----:B------:R-:W-:-:S07]  /*1580*/  @!P0 PRMT R11, R5, 0x7610, R11 ;  /* 0x00007610050b8816 */ /* 0x000fce000000000b */
.L_x_12882:
[----:B------:R-:W-:Y:S05]  /*1590*/  BSYNC.RECONVERGENT B0 ;  /* 0x0000000000007941 */ /* 0x000fea0003800200 */
.L_x_12881:
        /* <DEDUP_REMOVED lines=8> */
.L_x_12884:
[----:B------:R-:W-:Y:S05]  /*1620*/  BSYNC.RECONVERGENT B0 ;  /* 0x0000000000007941 */ /* 0x000fea0003800200 */
.L_x_12883:
        /* <DEDUP_REMOVED lines=9> */
.L_x_12886:
[----:B------:R-:W-:Y:S05]  /*16c0*/  BSYNC.RECONVERGENT B0 ;  /* 0x0000000000007941 */ /* 0x000fea0003800200 */
.L_x_12885:
        /* <DEDUP_REMOVED lines=8> */
.L_x_12888:
[----:B------:R-:W-:Y:S05]  /*1750*/  BSYNC.RECONVERGENT B0 ;  /* 0x0000000000007941 */ /* 0x000fea0003800200 */
.L_x_12887:
        /* <DEDUP_REMOVED lines=9> */
.L_x_12890:
[----:B------:R-:W-:Y:S05]  /*17f0*/  BSYNC.RECONVERGENT B0 ;  /* 0x0000000000007941 */ /* 0x000fea0003800200 */
.L_x_12889:
        /* <DEDUP_REMOVED lines=9> */
.L_x_12891:
        /* <DEDUP_REMOVED lines=15> */
.L_x_40985:


//--------------------- .text._ZN2at6native29vectorized_elementwise_kernelILi4ENS0_13BinaryFunctorIN3c108BFloat16ES4_S4_ZZZNS0_19minimum_kernel_cudaERNS_18TensorIteratorBaseEENKUlvE0_clEvENKUlvE2_clEvEUlS4_S4_E_EESt5arrayIPcLm3EEEEviT0_T1_ --------------------------
	.section	.text._ZN2at6native29vectorized_elementwise_kernelILi4ENS0_13BinaryFunctorIN3c108BFloat16ES4_S4_ZZZNS0_19minimum_kernel_cudaERNS_18TensorIteratorBaseEENKUlvE0_clEvENKUlvE2_clEvEUlS4_S4_E_EESt5arrayIPcLm3EEEEviT0_T1_,"ax",@progbits
	.align	128
        .global         _ZN2at6native29vectorized_elementwise_kernelILi4ENS0_13BinaryFunctorIN3c108BFloat16ES4_S4_ZZZNS0_19minimum_kernel_cudaERNS_18TensorIteratorBaseEENKUlvE0_clEvENKUlvE2_clEvEUlS4_S4_E_EESt5arrayIPcLm3EEEEviT0_T1_
        .type           _ZN2at6native29vectorized_elementwise_kernelILi4ENS0_13BinaryFunctorIN3c108BFloat16ES4_S4_ZZZNS0_19minimum_kernel_cudaERNS_18TensorIteratorBaseEENKUlvE0_clEvENKUlvE2_clEvEUlS4_S4_E_EESt5arrayIPcLm3EEEEviT0_T1_,@function
        .size           _ZN2at6native29vectorized_elementwise_kernelILi4ENS0_13BinaryFunctorIN3c108BFloat16ES4_S4_ZZZNS0_19minimum_kernel_cudaERNS_18TensorIteratorBaseEENKUlvE0_clEvENKUlvE2_clEvEUlS4_S4_E_EESt5arrayIPcLm3EEEEviT0_T1_,(.L_x_40986 - _ZN2at6native29vectorized_elementwise_kernelILi4ENS0_13BinaryFunctorIN3c108BFloat16ES4_S4_ZZZNS0_19minimum_kernel_cudaERNS_18TensorIteratorBaseEENKUlvE0_clEvENKUlvE2_clEvEUlS4_S4_E_EESt5arrayIPcLm3EEEEviT0_T1_)
        .other          _ZN2at6native29vectorized_elementwise_kernelILi4ENS0_13BinaryFunctorIN3c108BFloat16ES4_S4_ZZZNS0_19minimum_kernel_cudaERNS_18TensorIteratorBaseEENKUlvE0_clEvENKUlvE2_clEvEUlS4_S4_E_EESt5arrayIPcLm3EEEEviT0_T1_,@"STO_CUDA_ENTRY STV_DEFAULT"
_ZN2at6native29vectorized_elementwise_kernelILi4ENS0_13BinaryFunctorIN3c108BFloat16ES4_S4_ZZZNS0_19minimum_kernel_cudaERNS_18TensorIteratorBaseEENKUlvE0_clEvENKUlvE2_clEvEUlS4_S4_E_EESt5arrayIPcLm3EEEEviT0_T1_:
.text._ZN2at6native29vectorized_elementwise_kernelILi4ENS0_13BinaryFunctorIN3c108BFloat16ES4_S4_ZZZNS0_19minimum_kernel_cudaERNS_18TensorIteratorBaseEENKUlvE0_clEvENKUlvE2_clEvEUlS4_S4_E_EESt5arrayIPcLm3EEEEviT0_T1_:
        /* <DEDUP_REMOVED lines=120> */
.L_x_12894:
[----:B------:R-:W-:Y:S05]  /*0780*/  BSYNC.RECONVERGENT B0 ;  /* 0x0000000000007941 */ /* 0x000fea0003800200 */
.L_x_12893:
        /* <DEDUP_REMOVED lines=14> */
.L_x_12896:
[----:B------:R-:W-:Y:S05]  /*0870*/  BSYNC.RECONVERGENT B0 ;  /* 0x0000000000007941 */ /* 0x000fea0003800200 */
.L_x_12895:
        /* <DEDUP_REMOVED lines=14> */
.L_x_12898:
[----:B------:R-:W-:Y:S05]  /*0960*/  BSYNC.RECONVERGENT B0 ;  /* 0x0000000000007941 */ /* 0x000fea0003800200 */
.L_x_12897:
        /* <DEDUP_REMOVED lines=11> */
.L_x_12900:
[----:B------:R-:W-:Y:S05]  /*0a20*/  BSYNC.RECONVERGENT B0 ;  /* 0x0000000000007941 */ /* 0x000fea0003800200 */
.L_x_12899:
        /* <DEDUP_REMOVED lines=11> */
.L_x_12902:
[----:B------:R-:W-:Y:S05]  /*0ae0*/  BSYNC.RECONVERGENT B0 ;  /* 0x0000000000007941 */ /* 0x000fea0003800200 */
.L_x_12901:
        /* <DEDUP_REMOVED lines=11> */
.L_x_12904:
[----:B------:R-:W-:Y:S05]  /*0ba0*/  BSYNC.RECONVERGENT B0 ;  /* 0x0000000000007941 */ /* 0x000fea0003800200 */
.L_x_12903:
        /* <DEDUP_REMOVED lines=11> */
.L_x_12906:
[----:B------:R-:W-:Y:S05]  /*0c60*/  BSYNC.RECONVERGENT B0 ;  /* 0x0000000000007941 */ /* 0x000fea0003800200 */
.L_x_12905:
        /* <DEDUP_REMOVED lines=11> */
.L_x_12908:
[----:B------:R-:W-:Y:S05]  /*0d20*/  BSYNC.RECONVERGENT B0 ;  /* 0x0000000000007941 */ /* 0x000fea0003800200 */
.L_x_12907:
        /* <DEDUP_REMOVED lines=18> */
.L_x_12911:
[----:B------:R-:W-:-:S13]  /*0e50*/  ISETP.GE.U32.AND P0, PT, R7, R9, PT ;  /* 0x000000090700720c */ /* 0x000fda0003f06070 */
[----:B------:R-:W-:Y:S05]  /*0e60*/  @P0 BRA `(.L_x_12913) ;  /* 0x0000000000300947 */ /* 0x000fea0003800000 */
[----:B0-----:R-:W0:Y:S01]  /*0e70*/  LDC.64 R2, c[0x0][0x388] ;  /* 0x0000e200ff027b82 */ /* 0x001e220000000a00 */
[----:B------:R-:W-:Y:S02]  /*0e80*/  IMAD.IADD R5, R20, 0x1, R7 ;  /* 0x0000000114057824 */ /* 0x000fe400078e0207 */
[----:B------:R-:W-:Y:S02]  /*0e90*/  VIADD R7, R7, 0x80 ;  /* 0x0000008007077836 */ /* 0x000fe40000000000 */
[----:B0-----:R-:W-:-:S05]  /*0ea0*/  IMAD.WIDE.U32 R2, R5, 0x2, R2 ;  /* 0x0000000205027825 */ /* 0x001fca00078e0002 */
[----:B------:R1:W-:Y:S02]  /*0eb0*/  STG.E.U16 desc[UR4][R2.64], R22 ;  /* 0x0000001602007986 */ /* 0x0003e4000c101504 */
.L_x_12912:
[----:B------:R-:W-:-:S13]  /*0ec0*/  ISETP.GE.U32.AND P0, PT, R7, R9, PT ;  /* 0x000000090700720c */ /* 0x000fda0003f06070 */
[----:B------:R-:W-:Y:S05]  /*0ed0*/  @P0 BRA `(.L_x_12914) ;  /* 0x0000000000340947 */ /* 0x000fea0003800000 */
[----:B01----:R-:W0:Y:S01]  /*0ee0*/  LDC.64 R2, c[0x0][0x388] ;  /* 0x0000e200ff027b82 */ /* 0x003e220000000a00 */
[----:B------:R-:W-:Y:S02]  /*0ef0*/  IMAD.IADD R5, R20, 0x1, R7 ;  /* 0x0000000114057824 */ /* 0x000fe400078e0207 */
[----:B------:R-:W-:Y:S02]  /*0f00*/  VIADD R7, R7, 0x80 ;  /* 0x0000008007077836 */ /* 0x000fe40000000000 */
[----:B0-----:R-:W-:-:S05]  /*0f10*/  IMAD.WIDE.U32 R2, R5, 0x2, R2 ;  /* 0x0000000205027825 */ /* 0x001fca00078e0002 */
[----:B------:R1:W-:Y:S02]  /*0f20*/  STG.E.U16 desc[UR4][R2.64], R23 ;  /* 0x0000001702007986 */ /* 0x0003e4000c101504 */
.L_x_12913:
        /* <DEDUP_REMOVED lines=8> */
.L_x_12914:
[----:B------:R-:W-:Y:S05]  /*0fb0*/  BSYNC.RELIABLE B1 ;  /* 0x0000000000017941 */ /* 0x000fea0003800100 */
.L_x_12910:
[----:B------:R-:W-:-:S13]  /*0fc0*/  ISETP.GE.U32.AND P0, PT, R7, R9, PT ;  /* 0x000000090700720c */ /* 0x000fda0003f06070 */
[----:B012---:R-:W0:Y:S01]  /*0fd0*/  @!P0 LDC.64 R2, c[0x0][0x388] ;  /* 0x0000e200ff028b82 */ /* 0x007e220000000a00 */
[----:B------:R-:W-:Y:S02]  /*0fe0*/  @!P0 IMAD.IADD R5, R20, 0x1, R7 ;  /* 0x0000000114058824 */ /* 0x000fe400078e0207 */
[----:B------:R-:W-:Y:S02]  /*0ff0*/  @!P0 VIADD R7, R7, 0x80 ;  /* 0x0000008007078836 */ /* 0x000fe40000000000 */
[----:B0-----:R-:W-:-:S05]  /*1000*/  @!P0 IMAD.WIDE.U32 R2, R5, 0x2, R2 ;  /* 0x0000000205028825 */ /* 0x001fca00078e0002 */
[----:B------:R2:W-:Y:S02]  /*1010*/  @!P0 STG.E.U16 desc[UR4][R2.64], R27 ;  /* 0x0000001b02008986 */ /* 0x0005e4000c101504 */
.L_x_12915:
[----:B------:R-:W-:Y:S05]  /*1020*/  BSYNC.RECONVERGENT B0 ;  /* 0x0000000000007941 */ /* 0x000fea0003800200 */
.L_x_12909:
        /* <DEDUP_REMOVED lines=8> */
.L_x_12892:
[----:B------:R-:W0:Y:S01]  /*10b0*/  S2R R7, SR_TID.X ;  /* 0x0000000000077919 */ /* 0x000e220000002100 */
[----:B------:R-:W1:Y:S08]  /*10c0*/  LDC.64 R2, c[0x0][0x390] ;  /* 0x0000e400ff027b82 */ /* 0x000e700000000a00 */
[----:B------:R-:W2:Y:S08]  /*10d0*/  LDC.64 R4, c[0x0][0x398] ;  /* 0x0000e600ff047b82 */ /* 0x000eb00000000a00 */
[----:B------:R-:W3:Y:S01]  /*10e0*/  LDC.64 R12, c[0x0][0x388] ;  /* 0x0000e200ff0c7b82 */ /* 0x000ee20000000a00 */
[----:B-1----:R-:W-:-:S04]  /*10f0*/  IMAD.WIDE.U32 R2, R20, 0x2, R2 ;  /* 0x0000000214027825 */ /* 0x002fc800078e0002 */
[----:B0-----:R-:W-:-:S05]  /*1100*/  IMAD.WIDE.U32 R14, R7, 0x8, R2 ;  /* 0x00000008070e7825 */ /* 0x001fca00078e0002 */
[----:B------:R-:W4:Y:S01]  /*1110*/  LDG.E.64 R10, desc[UR4][R14.64] ;  /* 0x000000040e0a7981 */ /* 0x000f22000c1e1b00 */
[----:B--2---:R-:W-:-:S03]  /*1120*/  IMAD.WIDE.U32 R2, R20, 0x2, R4 ;  /* 0x0000000214027825 */ /* 0x004fc600078e0004 */
[----:B------:R-:W2:Y:S01]  /*1130*/  LDG.E.64 R8, desc[UR4][R14.64+0x400] ;  /* 0x000400040e087981 */ /* 0x000ea2000c1e1b00 */
[----:B------:R-:W-:-:S05]  /*1140*/  IMAD.WIDE.U32 R16, R7, 0x8, R2 ;  /* 0x0000000807107825 */ /* 0x000fca00078e0002 */
[----:B------:R0:W5:Y:S04]  /*1150*/  LDG.E.64 R2, desc[UR4][R16.64+0x400] ;  /* 0x0004000410027981 */ /* 0x000168000c1e1b00 */
[----:B------:R0:W5:Y:S01]  /*1160*/  LDG.E.64 R4, desc[UR4][R16.64] ;  /* 0x0000000410047981 */ /* 0x000162000c1e1b00 */
[----:B------:R-:W-:Y:S01]  /*1170*/  BSSY.RECONVERGENT B0, `(.L_x_12916) ;  /* 0x0000010000007945 */ /* 0x000fe20003800200 */
[----:B---3--:R-:W-:-:S04]  /*1180*/  IMAD.WIDE.U32 R20, R20, 0x2, R12 ;  /* 0x0000000214147825 */ /* 0x008fc800078e000c */
[C---:B----4-:R-:W-:Y:S01]  /*1190*/  IMAD.U32 R18, R10.reuse, 0x10000, RZ ;  /* 0x000100000a127824 */ /* 0x050fe200078e00ff */
[C---:B------:R-:W-:Y:S02]  /*11a0*/  PRMT R0, R10.reuse, 0x7610, R0 ;  /* 0x000076100a007816 */ /* 0x040fe40000000000 */
[----:B------:R-:W-:Y:S02]  /*11b0*/  PRMT R13, R10, 0x7632, R13 ;  /* 0x000076320a0d7816 */ /* 0x000fe4000000000d */
[----:B------:R-:W-:Y:S02]  /*11c0*/  FSETP.NAN.FTZ.AND P0, PT, R18, R18, PT ;  /* 0x000000121200720b */ /* 0x000fe40003f18000 */
[C---:B------:R-:W-:Y:S02]  /*11d0*/  PRMT R6, R11.reuse, 0x7610, R6 ;  /* 0x000076100b067816 */ /* 0x040fe40000000006 */
[----:B------:R-:W-:Y:S02]  /*11e0*/  PRMT R11, R11, 0x7632, R11 ;  /* 0x000076320b0b7816 */ /* 0x000fe4000000000b */
[----:B--2---:R-:W-:-:S02]  /*11f0*/  PRMT R15, R8, 0x7632, R15 ;  /* 0x00007632080f7816 */ /* 0x004fc4000000000f */
[----:B------:R-:W-:-:S05]  /*1200*/  PRMT R10, R9, 0x7632, R10 ;  /* 0x00007632090a7816 */ /* 0x000fca000000000a */
[----:B0-----:R-:W-:Y:S05]  /*1210*/  @P0 BRA `(.L_x_12917) ;  /* 0x0000000000140947 */ /* 0x001fea0003800000 */
[C---:B-----5:R-:W-:Y:S01]  /*1220*/  IMAD.U32 R17, R4.reuse, 0x10000, RZ ;  /* 0x0001000004117824 */ /* 0x060fe200078e00ff */
[----:B------:R-:W-:-:S04]  /*1230*/  PRMT R0, R4, 0x7610, R0 ;  /* 0x0000761004007816 */ /* 0x000fc80000000000 */
[----:B------:R-:W-:-:S13]  /*1240*/  FSETP.NAN.FTZ.AND P0, PT, R17, R17, PT ;  /* 0x000000111100720b */ /* 0x000fda0003f18000 */
[----:B------:R-:W-:-:S04]  /*1250*/  @!P0 FMNMX.FTZ R17, R18, R17, PT ;  /* 0x0000001112118209 */ /* 0x000fc80003810000 */
[----:B------:R-:W-:-:S07]  /*1260*/  @!P0 F2FP.BF16.F32.PACK_AB R0, RZ, R17 ;  /* 0x00000011ff00823e */ /* 0x000fce00000010ff */
.L_x_12917:
[----:B------:R-:W-:Y:S05]  /*1270*/  BSYNC.RECONVERGENT B0 ;  /* 0x0000000000007941 */ /* 0x000fea0003800200 */
.L_x_12916:
[----:B------:R-:W-:Y:S01]  /*1280*/  IMAD.U32 R22, R13, 0x10000, RZ ;  /* 0x000100000d167824 */ /* 0x000fe200078e00ff */
[----:B------:R-:W-:Y:S01]  /*1290*/  BSSY.RECONVERGENT B0, `(.L_x_12918) ;  /* 0x0000017000007945 */ /* 0x000fe20003800200 */
        /* <DEDUP_REMOVED lines=22> */
.L_x_12919:
[----:B------:R-:W-:Y:S05]  /*1400*/  BSYNC.RECONVERGENT B0 ;  /* 0x0000000000007941 */ /* 0x000fea0003800200 */
.L_x_12918:
        /* <DEDUP_REMOVED lines=8> */
.L_x_12921:
[----:B------:R-:W-:Y:S05]  /*1490*/  BSYNC.RECONVERGENT B0 ;  /* 0x0000000000007941 */ /* 0x000fea0003800200 */
.L_x_12920:
        /* <DEDUP_REMOVED lines=9> */
.L_x_12923:
[----:B------:R-:W-:Y:S05]  /*1530*/  BSYNC.RECONVERGENT B0 ;  /* 0x0000000000007941 */ /* 0x000fea0003800200 */
.L_x_12922:
        /* <DEDUP_REMOVED lines=8> */
.L_x_12925:
[----:B------:R-:W-:Y:S05]  /*15c0*/  BSYNC.RECONVERGENT B0 ;  /* 0x0000000000007941 */ /* 0x000fea0003800200 */
.L_x_12924:
        /* <DEDUP_REMOVED lines=9> */
.L_x_12927:
[----:B------:R-:W-:Y:S05]  /*1660*/  BSYNC.RECONVERGENT B0 ;  /* 0x0000000000007941 */ /* 0x000fea0003800200 */
.L_x_12926:
        /* <DEDUP_REMOVED lines=8> */
.L_x_12929:
[----:B------:R-:W-:Y:S05]  /*16f0*/  BSYNC.RECONVERGENT B0 ;  /* 0x0000000000007941 */ /* 0x000fea0003800200 */
.L_x_12928:
        /* <DEDUP_REMOVED lines=9> */
.L_x_12931:
[----:B------:R-:W-:Y:S05]  /*1790*/  BSYNC.RECONVERGENT B0 ;  /* 0x0000000000007941 */ /* 0x000fea0003800200 */
.L_x_12930:
[----:B------:R-:W-:Y:S02]  /*17a0*/  PRMT R9, R9, 0x5410, R10 ;  /* 0x0000541009097816 */ /* 0x000fe4000000000a */
[----:B------:R-:W-:Y:S02]  /*17b0*/  PRMT R11, R6, 0x5410, R11 ;  /* 0x00005410060b7816 */ /* 0x000fe4000000000b */
[----:B------:R-:W-:Y:S02]  /*17c0*/  PRMT R8, R8, 0x5410, R15 ;  /* 0x0000541008087816 */ /* 0x000fe4000000000f */
[----:B------:R-:W-:-:S03]  /*17d0*/  PRMT R10, R0, 0x5410, R13 ;  /* 0x00005410000a7816 */ /* 0x000fc6000000000d */
[----:B------:R-:W-:Y:S04]  /*17e0*/  STG.E.64 desc[UR4][R20.64+0x400], R8 ;  /* 0x0004000814007986 */ /* 0x000fe8000c101b04 */
[----:B------:R-:W-:Y:S01]  /*17f0*/  STG.E.64 desc[UR4][R20.64], R10 ;  /* 0x0000000a14007986 */ /* 0x000fe2000c101b04 */
[----:B------:R-:W-:Y:S05]  /*1800*/  EXIT ;  /* 0x000000000000794d */ /* 0x000fea0003800000 */
.L_x_12932:
        /* <DEDUP_REMOVED lines=15> */
.L_x_40986:


//--------------------- .text._ZN2at6native29vectorized_elementwise_kernelILi8ENS0_13BinaryFunctorIN3c108BFloat16ES4_S4_ZZZNS0_19minimum_kernel_cudaERNS_18TensorIteratorBaseEENKUlvE0_clEvENKUlvE2_clEvEUlS4_S4_E_EESt5arrayIPcLm3EEEEviT0_T1_ --------------------------
	.section	.text._ZN2at6native29vectorized_elementwise_kernelILi8ENS0_13BinaryFunctorIN3c108BFloat16ES4_S4_ZZZNS0_19minimum_kernel_cudaERNS_18TensorIteratorBaseEENKUlvE0_clEvENKUlvE2_clEvEUlS4_S4_E_EESt5arrayIPcLm3EEEEviT0_T1_,"ax",@progbits
	.align	128
        .global         _ZN2at6native29vectorized_elementwise_kernelILi8ENS0_13BinaryFunctorIN3c108BFloat16ES4_S4_ZZZNS0_19minimum_kernel_cudaERNS_18TensorIteratorBaseEENKUlvE0_clEvENKUlvE2_clEvEUlS4_S4_E_EESt5arrayIPcLm3EEEEviT0_T1_
        .type           _ZN2at6native29vectorized_elementwise_kernelILi8ENS0_13BinaryFunctorIN3c108BFloat16ES4_S4_ZZZNS0_19minimum_kernel_cudaERNS_18TensorIteratorBaseEENKUlvE0_clEvENKUlvE2_clEvEUlS4_S4_E_EESt5arrayIPcLm3EEEEviT0_T1_,@function
        .size           _ZN2at6native29vectorized_elementwise_kernelILi8ENS0_13BinaryFunctorIN3c108BFloat16ES4_S4_ZZZNS0_19minimum_kernel_cudaERNS_18TensorIteratorBaseEENKUlvE0_clEvENKUlvE2_clEvEUlS4_S4_E_EESt5arrayIPcLm3EEEEviT0_T1_,(.L_x_40987 - _ZN2at6native29vectorized_elementwise_kernelILi8ENS0_13BinaryFunctorIN3c108BFloat16ES4_S4_ZZZNS0_19minimum_kernel_cudaERNS_18TensorIteratorBaseEENKUlvE0_clEvENKUlvE2_clEvEUlS4_S4_E_EESt5arrayIPcLm3EEEEviT0_T1_)
        .other          _ZN2at6native29vectorized_elementwise_kernelILi8ENS0_13BinaryFunctorIN3c108BFloat16ES4_S4_ZZZNS0_19minimum_kernel_cudaERNS_18TensorIteratorBaseEENKUlvE0_clEvENKUlvE2_clEvEUlS4_S4_E_EESt5arrayIPcLm3EEEEviT0_T1_,@"STO_CUDA_ENTRY STV_DEFAULT"
_ZN2at6native29vectorized_elementwise_kernelILi8ENS0_13BinaryFunctorIN3c108BFloat16ES4_S4_ZZZNS0_19minimum_kernel_cudaERNS_18TensorIteratorBaseEENKUlvE0_clEvENKUlvE2_clEvEUlS4_S4_E_EESt5arrayIPcLm3EEEEviT0_T1_:
.text._ZN2at6native29vectorized_elementwise_kernelILi8ENS0_13BinaryFunctorIN3c108BFloat16ES4_S4_ZZZNS0_19minimum_kernel_cudaERNS_18TensorIteratorBaseEENKUlvE0_clEvENKUlvE2_clEvEUlS4_S4_E_EESt5arrayIPcLm3EEEEviT0_T1_:
[----:B------:R-:W-:Y:S01]  /*0000*/  LDC R1, c[0x0][0x37c] ;  /* 0x0000df00ff017b82 */ /* 0x000fe20000000800 */
[----:B------:R-:W-:Y:S05]  /*0010*/  EXIT ;  /* 0x000000000000794d */ /* 0x000fea0003800000 */
.L_x_12933:
        /* <DEDUP_REMOVED lines=14> */
.L_x_40987:


//--------------------- .text._ZN2at6native18elementwise_kernelILi128ELi4EZNS0_15gpu_kernel_implINS0_13AUnaryFunctorIN3c104HalfES5_S5_ZZZNS0_19minimum_kernel_cudaERNS_18TensorIteratorBaseEENKUlvE0_clEvENKUlvE1_clEvEUlS5_S5_E_EEEEvS7_RKT_EUliE_EEviT1_ --------------------------
	.section	.text._ZN2at6native18elementwise_kernelILi128ELi4EZNS0_15gpu_kernel_implINS0_13AUnaryFunctorIN3c104HalfES5_S5_ZZZNS0_19minimum_kernel_cudaERNS_18TensorIteratorBaseEENKUlvE0_clEvENKUlvE1_clEvEUlS5_S5_E_EEEEvS7_RKT_EUliE_EEviT1_,"ax",@progbits
	.align	128
        .global         _ZN2at6native18elementwise_kernelILi128ELi4EZNS0_15gpu_kernel_implINS0_13AUnaryFunctorIN3c104HalfES5_S5_ZZZNS0_19minimum_kernel_cudaERNS_18TensorIteratorBaseEENKUlvE0_clEvENKUlvE1_clEvEUlS5_S5_E_EEEEvS7_RKT_EUliE_EEviT1_
        .type           _ZN2at6native18elementwise_kernelILi128ELi4EZNS0_15gpu_kernel_implINS0_13AUnaryFunctorIN3c104HalfES5_S5_ZZZNS0_19minimum_kernel_cudaERNS_18TensorIteratorBaseEENKUlvE0_clEvENKUlvE1_clEvEUlS5_S5_E_EEEEvS7_RKT_EUliE_EEviT1_,@function
        .size           _ZN2at6native18elementwise_kernelILi128ELi4EZNS0_15gpu_kernel_implINS0_13AUnaryFunctorIN3c104HalfES5_S5_ZZZNS0_19minimum_kernel_cudaERNS_18TensorIteratorBaseEENKUlvE0_clEvENKUlvE1_clEvEUlS5_S5_E_EEEEvS7_RKT_EUliE_EEviT1_,(.L_x_40988 - _ZN2at6native18elementwise_kernelILi128ELi4EZNS0_15gpu_kernel_implINS0_13AUnaryFunctorIN3c104HalfES5_S5_ZZZNS0_19minimum_kernel_cudaERNS_18TensorIteratorBaseEENKUlvE0_clEvENKUlvE1_clEvEUlS5_S5_E_EEEEvS7_RKT_EUliE_EEviT1_)
        .other          _ZN2at6native18elementwise_kernelILi128ELi4EZNS0_15gpu_kernel_implINS0_13AUnaryFunctorIN3c104HalfES5_S5_ZZZNS0_19minimum_kernel_cudaERNS_18TensorIteratorBaseEENKUlvE0_clEvENKUlvE1_clEvEUlS5_S5_E_EEEEvS7_RKT_EUliE_EEviT1_,@"STO_CUDA_ENTRY STV_DEFAULT"
_ZN2at6native18elementwise_kernelILi128ELi4EZNS0_15gpu_kernel_implINS0_13AUnaryFunctorIN3c104HalfES5_S5_ZZZNS0_19minimum_kernel_cudaERNS_18TensorIteratorBaseEENKUlvE0_clEvENKUlvE1_clEvEUlS5_S5_E_EEEEvS7_RKT_EUliE_EEviT1_:
.text._ZN2at6native18elementwise_kernelILi128ELi4EZNS0_15gpu_kernel_implINS0_13AUnaryFunctorIN3c104HalfES5_S5_ZZZNS0_19minimum_kernel_cudaERNS_18TensorIteratorBaseEENKUlvE0_clEvENKUlvE1_clEvEUlS5_S5_E_EEEEvS7_RKT_EUliE_EEviT1_:
        /* <DEDUP_REMOVED lines=321> */
.L_x_12936:
        /* <DEDUP_REMOVED lines=18> */
.L_x_12940:
[----:B------:R-:W2:Y:S02]  /*1530*/  LDG.E.U8 R2, desc[UR36][R2.64] ;  /* 0x0000002402027981 */ /* 0x000ea4000c1e1100 */
[----:B--2---:R-:W-:-:S04]  /*1540*/  I2FP.F32.U32 R0, R2 ;  /* 0x0000000200007245 */ /* 0x004fc80000201000 */
[----:B------:R-:W-:Y:S01]  /*1550*/  F2FP.F16.F32.PACK_AB R0, RZ, R0 ;  /* 0x00000000ff00723e */ /* 0x000fe200000000ff */
[----:B------:R-:W-:Y:S06]  /*1560*/  BRA `(.L_x_12942) ;  /* 0x0000000c009c7947 */ /* 0x000fec0003800000 */
.L_x_12939:
        /* <DEDUP_REMOVED lines=10> */
.L_x_12944:
[----:B------:R-:W2:Y:S02]  /*1610*/  LDG.E R2, desc[UR36][R2.64] ;  /* 0x0000002402027981 */ /* 0x000ea4000c1e1900 */
[----:B--2---:R-:W-:-:S04]  /*1620*/  I2FP.F32.S32 R0, R2 ;  /* 0x0000000200007245 */ /* 0x004fc80000201400 */
[----:B------:R-:W-:Y:S01]  /*1630*/  F2FP.F16.F32.PACK_AB R0, RZ, R0 ;  /* 0x00000000ff00723e */ /* 0x000fe200000000ff */
[----:B------:R-:W-:Y:S06]  /*1640*/  BRA `(.L_x_12942) ;  /* 0x0000000c00647947 */ /* 0x000fec0003800000 */
.L_x_12943:
[----:B------:R-:W2:Y:S02]  /*1650*/  LDG.E.U16 R2, desc[UR36][R2.64] ;  /* 0x0000002402027981 */ /* 0x000ea4000c1e1500 */
[----:B--2---:R-:W0:Y:S02]  /*1660*/  I2F.S16 R0, R2 ;  /* 0x0000000200007306 */ /* 0x004e240000101400 */
[----:B0-----:R-:W-:Y:S01]  /*1670*/  F2FP.F16.F32.PACK_AB R0, RZ, R0 ;  /* 0x00000000ff00723e */ /* 0x001fe200000000ff */
[----:B------:R-:W-:Y:S06]  /*1680*/  BRA `(.L_x_12942) ;  /* 0x0000000c00547947 */ /* 0x000fec0003800000 */
.L_x_12938:
        /* <DEDUP_REMOVED lines=9> */
.L_x_12946:
[----:B------:R0:W5:Y:S01]  /*1720*/  LDG.E.U16 R0, desc[UR36][R2.64] ;  /* 0x0000002402007981 */ /* 0x000162000c1e1500 */
[----:B------:R-:W-:Y:S05]  /*1730*/  BRA `(.L_x_12942) ;  /* 0x0000000c00287947 */ /* 0x000fea0003800000 */
.L_x_12945:
        /* <DEDUP_REMOVED lines=9> */
.L_x_12948:
[----:B------:R1:W5:Y:S01]  /*17d0*/  LDG.E.U16 R0, desc[UR36][R2.64] ;  /* 0x0000002402007981 */ /* 0x000362000c1e1500 */
[----:B------:R-:W-:Y:S05]  /*17e0*/  BRA `(.L_x_12942) ;  /* 0x0000000800fc7947 */ /* 0x000fea0003800000 */
.L_x_12947:
        /* <DEDUP_REMOVED lines=12> */
.L_x_12937:
        /* <DEDUP_REMOVED lines=13> */
.L_x_12951:
        /* <DEDUP_REMOVED lines=12> */
.L_x_12950:
        /* <DEDUP_REMOVED lines=27> */
.L_x_12953:
        /* <DEDUP_REMOVED lines=13> */
.L_x_12952:
[----:B------:R-:W2:Y:S02]  /*1cc0*/  LDG.E.U16 R0, desc[UR36][R2.64] ;  /* 0x0000002402007981 */ /* 0x000ea4000c1e1500 */
[----:B--2---:R-:W-:-:S05]  /*1cd0*/  IMAD.U32 R0, R0, 0x10000, RZ ;  /* 0x0001000000007824 */ /* 0x004fca00078e00ff */
[----:B------:R-:W-:Y:S01]  /*1ce0*/  F2FP.F16.F32.PACK_AB R0, RZ, R0 ;  /* 0x00000000ff00723e */ /* 0x000fe200000000ff */
[----:B------:R-:W-:Y:S06]  /*1cf0*/  BRA `(.L_x_12942) ;  /* 0x0000000400b87947 */ /* 0x000fec0003800000 */
.L_x_12949:
        /* <DEDUP_REMOVED lines=12> */
.L_x_12956:
        /* <DEDUP_REMOVED lines=21> */
.L_x_12960:
[----:B------:R-:W-:Y:S05]  /*1f10*/  BSYNC.RECONVERGENT B1 ;  /* 0x0000000000017941 */ /* 0x000fea0003800200 */
.L_x_12959:
[----:B------:R-:W-:Y:S02]  /*1f20*/  SHF.L.U32 R0, R0, 0x14, RZ ;  /* 0x0000001400007819 */ /* 0x000fe400000006ff */
[----:B------:R-:W-:-:S04]  /*1f30*/  LEA R2, R2, 0x3b800000, 0x17 ;  /* 0x3b80000002027811 */ /* 0x000fc800078eb8ff */
[----:B------:R-:W-:-:S07]  /*1f40*/  LOP3.LUT R0, R2, R0, R7, 0xfe, !PT ;  /* 0x0000000002007212 */ /* 0x000fce00078efe07 */
.L_x_12958:
[----:B------:R-:W-:Y:S05]  /*1f50*/  BSYNC.RECONVERGENT B0 ;  /* 0x0000000000007941 */ /* 0x000fea0003800200 */
.L_x_12957:
[----:B------:R-:W-:Y:S01]  /*1f60*/  F2FP.F16.F32.PACK_AB R0, RZ, R0 ;  /* 0x00000000ff00723e */ /* 0x000fe200000000ff */
[----:B------:R-:W-:Y:S06]  /*1f70*/  BRA `(.L_x_12942) ;  /* 0x0000000400187947 */ /* 0x000fec0003800000 */
.L_x_12955:
        /* <DEDUP_REMOVED lines=21> */
.L_x_12964:
[----:B------:R-:W-:Y:S05]  /*20d0*/  BSYNC.RECONVERGENT B1 ;  /* 0x0000000000017941 */ /* 0x000fea0003800200 */
.L_x_12963:
[----:B------:R-:W-:Y:S01]  /*20e0*/  IMAD.SHL.U32 R0, R0, 0x200000, RZ ;  /* 0x0020000000007824 */ /* 0x000fe200078e00ff */
[----:B------:R-:W-:-:S04]  /*20f0*/  LEA R2, R2, 0x37800000, 0x17 ;  /* 0x3780000002027811 */ /* 0x000fc800078eb8ff */
[----:B------:R-:W-:-:S07]  /*2100*/  LOP3.LUT R0, R2, R0, R7, 0xfe, !PT ;  /* 0x0000000002007212 */ /* 0x000fce00078efe07 */
.L_x_12962:
[----:B------:R-:W-:Y:S05]  /*2110*/  BSYNC.RECONVERGENT B0 ;  /* 0x0000000000007941 */ /* 0x000fea0003800200 */
.L_x_12961:
[----:B------:R-:W-:Y:S01]  /*2120*/  F2FP.F16.F32.PACK_AB R0, RZ, R0 ;  /* 0x00000000ff00723e */ /* 0x000fe200000000ff */
[----:B------:R-:W-:Y:S06]  /*2130*/  BRA `(.L_x_12942) ;  /* 0x0000000000a87947 */ /* 0x000fec0003800000 */
.L_x_12954:
[----:B------:R-:W-:-:S09]  /*2140*/  UISETP.NE.AND UP0, UPT, UR4, 0x1c, UPT ;  /* 0x0000001c0400788c */ /* 0x000fd2000bf05270 */
[----:B------:R-:W-:Y:S05]  /*2150*/  BRA.U !UP0, `(.L_x_12965) ;  /* 0x0000000108947547 */ /* 0x000fea000b800000 */
[----:B------:R-:W-:-:S09]  /*2160*/  UISETP.NE.AND UP0, UPT, UR4, 0x1d, UPT ;  /* 0x0000001d0400788c */ /* 0x000fd2000bf05270 */
[----:B------:R-:W-:Y:S05]  /*2170*/  BRA.U !UP0, `(.L_x_12966) ;  /* 0x00000001087c7547 */ /* 0x000fea000b800000 */
[----:B------:R-:W-:-:S09]  /*2180*/  UISETP.NE.AND UP0, UPT, UR4, 0x2c, UPT ;  /* 0x0000002c0400788c */ /* 0x000fd2000bf05270 */
[----:B------:R-:W-:Y:S05]  /*2190*/  BRA.U !UP0, `(.L_x_12967) ;  /* 0x0000000108487547 */ /* 0x000fea000b800000 */
.L_x_12941:
        /* <DEDUP_REMOVED lines=16> */
.L_x_12968:
[----:B------:R-:W-:Y:S01]  /*22a0*/  PRMT R0, RZ, 0x7610, R0 ;  /* 0x00007610ff007816 */ /* 0x000fe20000000000 */
[----:B------:R-:W-:Y:S06]  /*22b0*/  BRA `(.L_x_12942) ;  /* 0x0000000000487947 */ /* 0x000fec0003800000 */
.L_x_12967:
[----:B------:R-:W2:Y:S01]  /*22c0*/  LDG.E.U8 R2, desc[UR36][R2.64] ;  /* 0x0000002402027981 */ /* 0x000ea2000c1e1100 */
[----:B------:R-:W-:Y:S01]  /*22d0*/  BSSY.RECONVERGENT B0, `(.L_x_12969) ;  /* 0x0000007000007945 */ /* 0x000fe20003800200 */
[----:B------:R-:W-:Y:S02]  /*22e0*/  MOV R0, 0x400000 ;  /* 0x0040000000007802 */ /* 0x000fe40000000f00 */
[----:B--2---:R-:W-:-:S13]  /*22f0*/  ISETP.NE.AND P0, PT, R2, RZ, PT ;  /* 0x000000ff0200720c */ /* 0x004fda0003f05270 */
[----:B------:R-:W-:Y:S05]  /*2300*/  @!P0 BRA `(.L_x_12970) ;  /* 0x00000000000c8947 */ /* 0x000fea0003800000 */
[----:B------:R-:W-:-:S13]  /*2310*/  ISETP.NE.AND P0, PT, R2, 0xff, PT ;  /* 0x000000ff0200780c */ /* 0x000fda0003f05270 */
[----:B------:R-:W-:Y:S02]  /*2320*/  @!P0 IMAD.MOV.U32 R0, RZ, RZ, 0x7f800001 ;  /* 0x7f800001ff008424 */ /* 0x000fe400078e00ff */
[----:B------:R-:W-:-:S07]  /*2330*/  @P0 IMAD.SHL.U32 R0, R2, 0x800000, RZ ;  /* 0x0080000002000824 */ /* 0x000fce00078e00ff */
.L_x_12970:
[----:B------:R-:W-:Y:S05]  /*2340*/  BSYNC.RECONVERGENT B0 ;  /* 0x0000000000007941 */ /* 0x000fea0003800200 */
.L_x_12969:
[----:B------:R-:W-:Y:S01]  /*2350*/  F2FP.F16.F32.PACK_AB R0, RZ, R0 ;  /* 0x00000000ff00723e */ /* 0x000fe200000000ff */
[----:B------:R-:W-:Y:S06]  /*2360*/  BRA `(.L_x_12942) ;  /* 0x00000000001c7947 */ /* 0x000fec0003800000 */
.L_x_12966:
[----:B------:R-:W2:Y:S02]  /*2370*/  LDG.E.64 R2, desc[UR36][R2.64] ;  /* 0x0000002402027981 */ /* 0x000ea4000c1e1b00 */
[----:B--2---:R-:W0:Y:S02]  /*2380*/  I2F.U64 R0, R2 ;  /* 0x0000000200007312 */ /* 0x004e240000301000 */
[----:B0-----:R-:W-:Y:S01]  /*2390*/  F2FP.F16.F32.PACK_AB R0, RZ, R0 ;  /* 0x00000000ff00723e */ /* 0x001fe200000000ff */
[----:B------:R-:W-:Y:S06]  /*23a0*/  BRA `(.L_x_12942) ;  /* 0x00000000000c7947 */ /* 0x000fec0003800000 */
.L_x_12965:
[----:B------:R-:W2:Y:S02]  /*23b0*/  LDG.E R2, desc[UR36][R2.64] ;  /* 0x0000002402027981 */ /* 0x000ea4000c1e1900 */
[----:B--2---:R-:W-:-:S04]  /*23c0*/  I2FP.F32.U32 R0, R2 ;  /* 0x0000000200007245 */ /* 0x004fc80000201000 */
[----:B------:R-:W-:-:S07]  /*23d0*/  F2FP.F16.F32.PACK_AB R0, RZ, R0 ;  /* 0x00000000ff00723e */ /* 0x000fce00000000ff */
.L_x_12942:
[----:B------:R-:W2:Y:S01]  /*23e0*/  LDC.U16 R5, c[0x0][0x592] ;  /* 0x00016480ff057b82 */ /* 0x000ea20000000400 */
[----:B------:R-:W0:Y:S01]  /*23f0*/  LDCU.64 UR6, c[0x0][0x580] ;  /* 0x0000b000ff0677ac */ /* 0x000e220008000a00 */
[----:B------:R-:W-:-:S04]  /*2400*/  UPRMT UR4, UR41, 0x9910, URZ ;  /* 0x0000991029047896 */ /* 0x000fc800080000ff */
[----:B------:R-:W-:Y:S01]  /*2410*/  UISETP.GT.AND UP0, UPT, UR4, 0x9, UPT ;  /* 0x000000090400788c */ /* 0x000fe2000bf04270 */
[----:B01----:R-:W-:-:S04]  /*2420*/  IADD3 R2, P1, PT, R16, UR6, RZ ;  /* 0x0000000610027c10 */ /* 0x003fc8000ff3e0ff */
[----:B------:R-:W-:Y:S01]  /*2430*/  IADD3.X R3, PT, PT, RZ, UR7, RZ, P1, !PT ;  /* 0x00000007ff037c10 */ /* 0x000fe20008ffe4ff */
[----:B--2---:R-:W-:-:S05]  /*2440*/  HADD2.F32 R4, -RZ, R5.H0_H0 ;  /* 0x20000005ff047230 */ /* 0x004fca0000004100 */
[----:B------:R-:W-:-:S13]  /*2450*/  FSETP.NAN.FTZ.AND P0, PT, R4, R4, PT ;  /* 0x000000040400720b */ /* 0x000fda0003f18000 */
[----:B------:R-:W-:Y:S05]  /*2460*/  @P0 BRA `(.L_x_12971) ;  /* 0x0000000000180947 */ /* 0x000fea0003800000 */
[----:B-----5:R-:W-:-:S05]  /*2470*/  HADD2.F32 R5, -RZ, R0.H0_H0 ;  /* 0x20000000ff057230 */ /* 0x020fca0000004100 */
[----:B------:R-:W-:-:S13]  /*2480*/  FSETP.NAN.FTZ.AND P0, PT, R5, R5, PT ;  /* 0x000000050500720b */ /* 0x000fda0003f18000 */
[----:B------:R-:W-:Y:S02]  /*2490*/  @!P0 FMNMX.FTZ R4, R4, R5, PT ;  /* 0x0000000504048209 */ /* 0x000fe40003810000 */
[----:B------:R-:W-:Y:S02]  /*24a0*/  PRMT R5, R0, 0x7610, R5 ;  /* 0x0000761000057816 */ /* 0x000fe40000000005 */
[----:B------:R-:W-:-:S04]  /*24b0*/  @!P0 F2FP.F16.F32.PACK_AB R4, RZ, R4 ;  /* 0x00000004ff04823e */ /* 0x000fc800000000ff */
[----:B------:R-:W-:-:S07]  /*24c0*/  @!P0 PRMT R5, R4, 0x7610, R5 ;  /* 0x0000761004058816 */ /* 0x000fce0000000005 */
.L_x_12971:
        /* <DEDUP_REMOVED lines=9> */
[----:B------:R-:W-:-:S06]  /*2560*/  HADD2.F32 R5, -RZ, R5.H0_H0 ;  /* 0x20000005ff057230 */ /* 0x000fcc0000004100 */
[----:B------:R-:W0:Y:S02]  /*2570*/  F2I.FTZ.TRUNC.NTZ R5, R5 ;  /* 0x0000000500057305 */ /* 0x000e24000021f100 */
[----:B0-----:R0:W-:Y:S01]  /*2580*/  STG.E.U8 desc[UR36][R2.64], R5 ;  /* 0x0000000502007986 */ /* 0x0011e2000c101124 */
[----:B------:R-:W-:Y:S05]  /*2590*/  BRA `(.L_x_12977) ;  /* 0x0000000c00807947 */ /* 0x000fea0003800000 */
.L_x_12975:
[----:B------:R-:W-:-:S06]  /*25a0*/  HADD2.F32 R5, -RZ, R5.H0_H0 ;  /* 0x20000005ff057230 */ /* 0x000fcc0000004100 */
[----:B------:R-:W0:Y:S02]  /*25b0*/  F2I.S64.TRUNC R4, R5 ;  /* 0x0000000500047311 */ /* 0x000e24000020d900 */
[----:B0-----:R0:W-:Y:S01]  /*25c0*/  STG.E.U8 desc[UR36][R2.64], R4 ;  /* 0x0000000402007986 */ /* 0x0011e2000c101124 */
[----:B------:R-:W-:Y:S05]  /*25d0*/  BRA `(.L_x_12977) ;  /* 0x0000000c00707947 */ /* 0x000fea0003800000 */
.L_x_12974:
        /* <DEDUP_REMOVED lines=10> */
.L_x_12979:
[----:B------:R-:W-:-:S06]  /*2680*/  HADD2.F32 R5, -RZ, R5.H0_H0 ;  /* 0x20000005ff057230 */ /* 0x000fcc0000004100 */
[----:B------:R-:W0:Y:S02]  /*2690*/  F2I.FTZ.TRUNC.NTZ R5, R5 ;  /* 0x0000000500057305 */ /* 0x000e24000021f100 */
[----:B0-----:R0:W-:Y:S01]  /*26a0*/  STG.E desc[UR36][R2.64], R5 ;  /* 0x0000000502007986 */ /* 0x0011e2000c101924 */
[----:B------:R-:W-:Y:S05]  /*26b0*/  BRA `(.L_x_12977) ;  /* 0x0000000c00387947 */ /* 0x000fea0003800000 */
.L_x_12978:
[----:B------:R-:W-:-:S06]  /*26c0*/  HADD2.F32 R5, -RZ, R5.H0_H0 ;  /* 0x20000005ff057230 */ /* 0x000fcc0000004100 */
[----:B------:R-:W0:Y:S02]  /*26d0*/  F2I.FTZ.TRUNC.NTZ R5, R5 ;  /* 0x0000000500057305 */ /* 0x000e24000021f100 */
[----:B0-----:R0:W-:Y:S01]  /*26e0*/  STG.E.U16 desc[UR36][R2.64], R5 ;  /* 0x0000000502007986 */ /* 0x0011e2000c101524 */
[----:B------:R-:W-:Y:S05]  /*26f0*/  BRA `(.L_x_12977) ;  /* 0x0000000c00287947 */ /* 0x000fea0003800000 */
.L_x_12973:
        /* <DEDUP_REMOVED lines=9> */
.L_x_12981:
[----:B------:R0:W-:Y:S01]  /*2790*/  STG.E.U16 desc[UR36][R2.64], R5 ;  /* 0x0000000502007986 */ /* 0x0001e2000c101524 */
[----:B------:R-:W-:Y:S05]  /*27a0*/  BRA `(.L_x_12977) ;  /* 0x0000000800fc7947 */ /* 0x000fea0003800000 */
.L_x_12980:
        /* <DEDUP_REMOVED lines=10> */
.L_x_12983:
[----:B-----5:R-:W-:-:S05]  /*2850*/  HADD2.F32 R0, -RZ, R5.H0_H0 ;  /* 0x20000005ff007230 */ /* 0x020fca0000004100 */
[----:B------:R-:W-:-:S04]  /*2860*/  F2FP.F16.F32.PACK_AB R0, RZ, R0 ;  /* 0x00000000ff00723e */ /* 0x000fc800000000ff */
[----:B------:R-:W-:-:S05]  /*2870*/  PRMT R0, R0, 0x5410, RZ ;  /* 0x0000541000007816 */ /* 0x000fca00000000ff */
[----:B------:R0:W-:Y:S01]  /*2880*/  STG.E desc[UR36][R2.64], R0 ;  /* 0x0000000002007986 */ /* 0x0001e2000c101924 */
[----:B------:R-:W-:Y:S05]  /*2890*/  BRA `(.L_x_12977) ;  /* 0x0000000800c07947 */ /* 0x000fea0003800000 */
.L_x_12982:
[----:B------:R-:W-:-:S05]  /*28a0*/  HADD2.F32 R4, -RZ, R5.H0_H0 ;  /* 0x20000005ff047230 */ /* 0x000fca0000004100 */
[----:B------:R-:W-:-:S06]  /*28b0*/  FMUL.FTZ R4, R4, 1 ;  /* 0x3f80000004047820 */ /* 0x000fcc0000410000 */
[----:B------:R-:W0:Y:S02]  /*28c0*/  F2F.F64.F32 R4, R4 ;  /* 0x0000000400047310 */ /* 0x000e240000201800 */
[----:B0-----:R0:W-:Y:S01]  /*28d0*/  STG.E.64 desc[UR36][R2.64], R4 ;  /* 0x0000000402007986 */ /* 0x0011e2000c101b24 */
[----:B------:R-:W-:Y:S05]  /*28e0*/  BRA `(.L_x_12977) ;  /* 0x0000000800ac7947 */ /* 0x000fea0003800000 */
.L_x_12972:
        /* <DEDUP_REMOVED lines=13> */
.L_x_12986:
[----:B------:R-:W-:Y:S01]  /*29c0*/  HADD2.F32 R5, -RZ, R5.H0_H0 ;  /* 0x20000005ff057230 */ /* 0x000fe20000004100 */
[----:B------:R-:W-:-:S04]  /*29d0*/  CS2R R6, SRZ ;  /* 0x0000000000067805 */ /* 0x000fc8000001ff00 */
[----:B------:R-:W-:-:S06]  /*29e0*/  FMUL.FTZ R5, R5, 1 ;  /* 0x3f80000005057820 */ /* 0x000fcc0000410000 */
[----:B------:R-:W0:Y:S02]  /*29f0*/  F2F.F64.F32 R4, R5 ;  /* 0x0000000500047310 */ /* 0x000e240000201800 */
[----:B0-----:R3:W-:Y:S01]  /*2a00*/  STG.E.128 desc[UR36][R2.64], R4 ;  /* 0x0000000402007986 */ /* 0x0017e2000c101d24 */
[----:B------:R-:W-:Y:S05]  /*2a10*/  BRA `(.L_x_12977) ;  /* 0x0000000800607947 */ /* 0x000fea0003800000 */
.L_x_12985:
        /* <DEDUP_REMOVED lines=8> */
[----:B-----5:R-:W-:-:S03]  /*2aa0*/  IMAD.MOV.U32 R0, RZ, RZ, 0x7f ;  /* 0x0000007fff007424 */ /* 0x020fc600078e00ff */
        /* <DEDUP_REMOVED lines=10> */
.L_x_12990:
[----:B------:R-:W-:Y:S05]  /*2b50*/  BSYNC.RECONVERGENT B0 ;  /* 0x0000000000007941 */ /* 0x000fea0003800200 */
.L_x_12989:
[----:B------:R-:W-:-:S05]  /*2b60*/  LOP3.LUT R5, R0, 0x80, R5, 0xf8, !PT ;  /* 0x0000008000057812 */ /* 0x000fca00078ef805 */
[----:B------:R0:W-:Y:S01]  /*2b70*/  STG.E.U8 desc[UR36][R2.64], R5 ;  /* 0x0000000502007986 */ /* 0x0001e2000c101124 */
[----:B------:R-:W-:Y:S05]  /*2b80*/  BRA `(.L_x_12977) ;  /* 0x0000000800047947 */ /* 0x000fea0003800000 */
.L_x_12988:
[----:B------:R-:W-:Y:S01]  /*2b90*/  HADD2.F32 R7, -RZ, R5.H0_H0 ;  /* 0x20000005ff077230 */ /* 0x000fe20000004100 */
[----:B------:R-:W-:Y:S04]  /*2ba0*/  BSSY.RECONVERGENT B0, `(.L_x_12991) ;  /* 0x000000e000007945 */ /* 0x000fe80003800200 */
[----:B------:R-:W-:Y:S02]  /*2bb0*/  LOP3.LUT R6, R7, 0x7fffffff, RZ, 0xc0, !PT ;  /* 0x7fffffff07067812 */ /* 0x000fe400078ec0ff */
[----:B------:R-:W-:Y:S02]  /*2bc0*/  SHF.R.U32.HI R5, RZ, 0x18, R7 ;  /* 0x00000018ff057819 */ /* 0x000fe40000011607 */
[----:B------:R-:W-:-:S13]  /*2bd0*/  ISETP.GE.U32.AND P1, PT, R6, 0x47800000, PT ;  /* 0x478000000600780c */ /* 0x000fda0003f26070 */
[----:B------:R-:W-:Y:S02]  /*2be0*/  @P1 ISETP.GT.U32.AND P0, PT, R6, 0x7f800000, PT ;  /* 0x7f8000000600180c */ /* 0x000fe40003f04070 */
[----:B-----5:R-:W-:-:S04]  /*2bf0*/  @P1 MOV R0, 0x7f ;  /* 0x0000007f00001802 */ /* 0x020fc80000000f00 */
        /* <DEDUP_REMOVED lines=8> */
.L_x_12992:
[----:B------:R-:W-:Y:S05]  /*2c80*/  BSYNC.RECONVERGENT B0 ;  /* 0x0000000000007941 */ /* 0x000fea0003800200 */
.L_x_12991:
[----:B------:R-:W-:-:S05]  /*2c90*/  LOP3.LUT R5, R0, 0x80, R5, 0xf8, !PT ;  /* 0x0000008000057812 */ /* 0x000fca00078ef805 */
[----:B------:R1:W-:Y:S01]  /*2ca0*/  STG.E.U8 desc[UR36][R2.64], R5 ;  /* 0x0000000502007986 */ /* 0x0003e2000c101124 */
[----:B------:R-:W-:Y:S05]  /*2cb0*/  BRA `(.L_x_12977) ;  /* 0x0000000400b87947 */ /* 0x000fea0003800000 */
.L_x_12987:
[----:B-----5:R-:W-:-:S05]  /*2cc0*/  HADD2.F32 R0, -RZ, R5.H0_H0 ;  /* 0x20000005ff007230 */ /* 0x020fca0000004100 */
[----:B------:R-:W-:-:S05]  /*2cd0*/  F2FP.BF16.F32.PACK_AB R0, RZ, R0 ;  /* 0x00000000ff00723e */ /* 0x000fca00000010ff */
[----:B------:R2:W-:Y:S01]  /*2ce0*/  STG.E.U16 desc[UR36][R2.64], R0 ;  /* 0x0000000002007986 */ /* 0x0005e2000c101524 */
[----:B------:R-:W-:Y:S05]  /*2cf0*/  BRA `(.L_x_12977) ;  /* 0x0000000400a87947 */ /* 0x000fea0003800000 */
.L_x_12984:
        /* <DEDUP_REMOVED lines=12> */
.L_x_12995:
[----:B------:R-:W-:Y:S01]  /*2dc0*/  HADD2.F32 R5, -RZ, R5.H0_H0 ;  /* 0x20000005ff057230 */ /* 0x000fe20000004100 */
        /* <DEDUP_REMOVED lines=12> */
.L_x_12998:
[----:B------:R-:W-:-:S04]  /*2e90*/  SHF.R.U32.HI R0, RZ, 0x14, R5 ;  /* 0x00000014ff007819 */ /* 0x000fc80000011605 */
[----:B------:R-:W-:-:S04]  /*2ea0*/  LOP3.LUT R0, R0, 0x1, RZ, 0xc0, !PT ;  /* 0x0000000100007812 */ /* 0x000fc800078ec0ff */
[----:B------:R-:W-:-:S04]  /*2eb0*/  IADD3 R0, PT, PT, R5, 0x487ffff, R0 ;  /* 0x0487ffff05007810 */ /* 0x000fc80007ffe000 */
[----:B------:R-:W-:-:S04]  /*2ec0*/  SHF.R.U32.HI R0, RZ, 0x14, R0 ;  /* 0x00000014ff007819 */ /* 0x000fc80000011600 */
[----:B------:R-:W-:-:S07]  /*2ed0*/  LOP3.LUT R4, R0, 0xff, RZ, 0xc0, !PT ;  /* 0x000000ff00047812 */ /* 0x000fce00078ec0ff */
.L_x_12999:
[----:B------:R-:W-:-:S04]  /*2ee0*/  SHF.R.U32.HI R5, RZ, 0x18, R5 ;  /* 0x00000018ff057819 */ /* 0x000fc80000011605 */
[----:B------:R-:W-:-:S04]  /*2ef0*/  LOP3.LUT R4, R4, 0x80, R5, 0xf8, !PT ;  /* 0x0000008004047812 */ /* 0x000fc800078ef805 */
[----:B------:R-:W-:-:S07]  /*2f00*/  PRMT R0, R4, 0x7610, R0 ;  /* 0x0000761004007816 */ /* 0x000fce0000000000 */
.L_x_12997:
[----:B------:R-:W-:Y:S05]  /*2f10*/  BSYNC.RECONVERGENT B0 ;  /* 0x0000000000007941 */ /* 0x000fea0003800200 */
.L_x_12996:
[----:B------:R0:W-:Y:S01]  /*2f20*/  STG.E.U8 desc[UR36][R2.64], R0 ;  /* 0x0000000002007986 */ /* 0x0001e2000c101124 */
[----:B------:R-:W-:Y:S05]  /*2f30*/  BRA `(.L_x_12977) ;  /* 0x0000000400187947 */ /* 0x000fea0003800000 */
.L_x_12994:
        /* <DEDUP_REMOVED lines=13> */
.L_x_13002:
[----:B------:R-:W-:-:S04]  /*3010*/  SHF.R.U32.HI R0, RZ, 0x15, R5 ;  /* 0x00000015ff007819 */ /* 0x000fc80000011605 */
[----:B------:R-:W-:-:S04]  /*3020*/  LOP3.LUT R0, R0, 0x1, RZ, 0xc0, !PT ;  /* 0x0000000100007812 */ /* 0x000fc800078ec0ff */
[----:B------:R-:W-:-:S04]  /*3030*/  IADD3 R0, PT, PT, R5, 0x88fffff, R0 ;  /* 0x088fffff05007810 */ /* 0x000fc80007ffe000 */
[----:B------:R-:W-:-:S04]  /*3040*/  SHF.R.U32.HI R0, RZ, 0x15, R0 ;  /* 0x00000015ff007819 */ /* 0x000fc80000011600 */
[----:B------:R-:W-:-:S07]  /*3050*/  LOP3.LUT R4, R0, 0xff, RZ, 0xc0, !PT ;  /* 0x000000ff00047812 */ /* 0x000fce00078ec0ff */
.L_x_13003:
[----:B------:R-:W-:-:S04]  /*3060*/  SHF.R.U32.HI R5, RZ, 0x18, R5 ;  /* 0x00000018ff057819 */ /* 0x000fc80000011605 */
[----:B------:R-:W-:-:S04]  /*3070*/  LOP3.LUT R4, R4, 0x80, R5, 0xf8, !PT ;  /* 0x0000008004047812 */ /* 0x000fc800078ef805 */
[----:B------:R-:W-:-:S07]  /*3080*/  PRMT R0, R4, 0x7610, R0 ;  /* 0x0000761004007816 */ /* 0x000fce0000000000 */
.L_x_13001:
[----:B------:R-:W-:Y:S05]  /*3090*/  BSYNC.RECONVERGENT B0 ;  /* 0x0000000000007941 */ /* 0x000fea0003800200 */
.L_x_13000:
[----:B------:R0:W-:Y:S01]  /*30a0*/  STG.E.U8 desc[UR36][R2.64], R0 ;  /* 0x0000000002007986 */ /* 0x0001e2000c101124 */
[----:B------:R-:W-:Y:S05]  /*30b0*/  BRA `(.L_x_12977) ;  /* 0x0000000000b87947 */ /* 0x000fea0003800000 */
.L_x_12993:
[----:B------:R-:W-:-:S09]  /*30c0*/  UISETP.NE.AND UP0, UPT, UR4, 0x1c, UPT ;  /* 0x0000001c0400788c */ /* 0x000fd2000bf05270 */
[----:B------:R-:W-:Y:S05]  /*30d0*/  BRA.U !UP0, `(.L_x_13004) ;  /* 0x0000000108a47547 */ /* 0x000fea000b800000 */
[----:B------:R-:W-:-:S09]  /*30e0*/  UISETP.NE.AND UP0, UPT, UR4, 0x1d, UPT ;  /* 0x0000001d0400788c */ /* 0x000fd2000bf05270 */
[----:B------:R-:W-:Y:S05]  /*30f0*/  BRA.U !UP0, `(.L_x_13005) ;  /* 0x00000001088c7547 */ /* 0x000fea000b800000 */
[----:B------:R-:W-:-:S09]  /*3100*/  UISETP.NE.AND UP0, UPT, UR4, 0x2c, UPT ;  /* 0x0000002c0400788c */ /* 0x000fd2000bf05270 */
[----:B------:R-:W-:Y:S05]  /*3110*/  BRA.U !UP0, `(.L_x_13006) ;  /* 0x0000000108447547 */ /* 0x000fea000b800000 */
.L_x_12976:
[----:B------:R-:W-:Y:S01]  /*3120*/  MOV R2, 0x0 ;  /* 0x0000000000027802 */ /* 0x000fe20000000f00 */
[----:B------:R-:W0:Y:S01]  /*3130*/  LDCU.64 UR6, c[0x4][0x188] ;  /* 0x01003100ff0677ac */ /* 0x000e220008000a00 */
[----:B------:R-:W-:Y:S02]  /*3140*/  HFMA2 R8, -RZ, RZ, 0, 6.020069122314453125e-06 ;  /* 0x00000065ff087431 */ /* 0x000fe400000001ff */
        /* <DEDUP_REMOVED lines=12> */
[----:B--2--5:R-:W-:Y:S05]  /*3210*/  CALL.ABS.NOINC R2 ;  /* 0x0000000002007343 */ /* 0x024fea0003c00000 */
.L_x_13007:
[----:B------:R-:W-:Y:S05]  /*3220*/  BRA `(.L_x_12977) ;  /* 0x00000000005c7947 */ /* 0x000fea0003800000 */
.L_x_13006:
[----:B------:R-:W-:-:S05]  /*3230*/  HADD2.F32 R5, -RZ, R5.H0_H0 ;  /* 0x20000005ff057230 */ /* 0x000fca0000004100 */
        /* <DEDUP_REMOVED lines=15> */
.L_x_13005:
[----:B------:R-:W-:-:S06]  /*3330*/  HADD2.F32 R5, -RZ, R5.H0_H0 ;  /* 0x20000005ff057230 */ /* 0x000fcc0000004100 */
[----:B------:R-:W0:Y:S02]  /*3340*/  F2I.U64.TRUNC R4, R5 ;  /* 0x0000000500047311 */ /* 0x000e24000020d800 */
[----:B0-----:R0:W-:Y:S01]  /*3350*/  STG.E.64 desc[UR36][R2.64], R4 ;  /* 0x0000000402007986 */ /* 0x0011e2000c101b24 */
[----:B------:R-:W-:Y:S05]  /*3360*/  BRA `(.L_x_12977) ;  /* 0x00000000000c7947 */ /* 0x000fea0003800000 */
.L_x_13004:
[----:B------:R-:W-:-:S06]  /*3370*/  HADD2.F32 R5, -RZ, R5.H0_H0 ;  /* 0x20000005ff057230 */ /* 0x000fcc0000004100 */
[----:B------:R-:W0:Y:S02]  /*3380*/  F2I.FTZ.U32.TRUNC.NTZ R5, R5 ;  /* 0x0000000500057305 */ /* 0x000e24000021f000 */
[----:B0-----:R0:W-:Y:S02]  /*3390*/  STG.E desc[UR36][R2.64], R5 ;  /* 0x0000000502007986 */ /* 0x0011e4000c101924 */
.L_x_12977:
[----:B------:R-:W-:-:S07]  /*33a0*/  VIADD R17, R17, 0x80 ;  /* 0x0000008011117836 */ /* 0x000fce0000000000 */
.L_x_12935:
[----:B------:R-:W-:Y:S05]  /*33b0*/  BSYNC.RECONVERGENT B6 ;  /* 0x0000000000067941 */ /* 0x000fea0003800200 */
.L_x_12934:
[----:B------:R-:W0:Y:S01]  /*33c0*/  LDCU UR4, c[0x0][0x380] ;  /* 0x00007000ff0477ac */ /* 0x000e220008000800 */
[----:B------:R-:W-:Y:S01]  /*33d0*/  BSSY.RECONVERGENT B6, `(.L_x_13008) ;  /* 0x000032b000067945 */ /* 0x000fe20003800200 */
[----:B0-----:R-:W-:-:S13]  /*33e0*/  ISETP.GE.AND P0, PT, R17, UR4, PT ;  /* 0x0000000411007c0c */ /* 0x001fda000bf06270 */
[----:B------:R-:W-:Y:S05]  /*33f0*/  @P0 BRA `(.L_x_13009) ;  /* 0x0000003000a00947 */ /* 0x000fea0003800000 */
[----:B------:R-:W0:Y:S01]  /*3400*/  LDCU UR4, c[0x0][0x388] ;  /* 0x00007100ff0477ac */ /* 0x000e220008000800 */
[----:B------:R-:W-:Y:S02]  /*3410*/  HFMA2 R16, -RZ, RZ, 0, 0 ;  /* 0x00000000ff107431 */ /* 0x000fe400000001ff */
[----:B--2--5:R-:W-:Y:S01]  /*3420*/  IMAD.MOV.U32 R0, RZ, RZ, RZ ;  /* 0x000000ffff007224 */ /* 0x024fe200078e00ff */
[----:B0-----:R-:W-:-:S09]  /*3430*/  UISETP.NE.AND UP0, UPT, UR4, URZ, UPT ;  /* 0x000000ff0400728c */ /* 0x001fd2000bf05270 */
[----:B------:R-:W-:Y:S05]  /*3440*/  BRA.U !UP0, `(.L_x_13010) ;  /* 0x0000001108a87547 */ /* 0x000fea000b800000 */
[----:B------:R-:W1:Y:S01]  /*3450*/  LDCU.64 UR4, c[0x0][0x390] ;  /* 0x00007200ff0477ac */ /* 0x000e620008000a00 */
[----:B------:R-:W-:Y:S01]  /*3460*/  IMAD.MOV.U32 R16, RZ, RZ, RZ ;  /* 0x000000ffff107224 */ /* 0x000fe200078e00ff */
[----:B------:R-:W0:Y:S01]  /*3470*/  LDCU UR6, c[0x0][0x38c] ;  /* 0x00007180ff0677ac */ /* 0x000e220008000800 */
[----:B------:R-:W2:Y:S01]  /*3480*/  LDCU.64 UR8, c[0x0][0x4b8] ;  /* 0x00009700ff0877ac */ /* 0x000ea20008000a00 */
[----:B------:R-:W-:Y:S01]  /*3490*/  UISETP.NE.AND UP0, UPT, UR40, URZ, UPT ;  /* 0x000000ff2800728c */ /* 0x000fe2000bf05270 */
[----:B-1-34-:R-:W-:-:S05]  /*34a0*/  IMAD.HI.U32 R2, R17, UR4, R16 ;  /* 0x0000000411027c27 */ /* 0x01afca000f8e0010 */
[----:B------:R-:W-:-:S05]  /*34b0*/  SHF.R.U32.HI R3, RZ, UR5, R2 ;  /* 0x00000005ff037c19 */ /* 0x000fca0008011602 */
[----:B------:R-:W-:-:S04]  /*34c0*/  IMAD.MOV R0, RZ, RZ, -R3 ;  /* 0x000000ffff007224 */ /* 0x000fc800078e0a03 */
[----:B0-----:R-:W-:-:S04]  /*34d0*/  IMAD R0, R0, UR6, R17 ;  /* 0x0000000600007c24 */ /* 0x001fc8000f8e0211 */
        /* <DEDUP_REMOVED lines=289> */
.L_x_13010:
[----:B------:R-:W1:Y:S01]  /*46f0*/  LDCU.64 UR6, c[0x0][0x588] ;  /* 0x0000b100ff0677ac */ /* 0x000e620008000a00 */
[----:B------:R-:W-:-:S04]  /*4700*/  UPRMT UR4, UR42, 0x9910, URZ ;  /* 0x000099102a047896 */ /* 0x000fc800080000ff */
[----:B------:R-:W-:Y:S01]  /*4710*/  UISETP.GT.AND UP0, UPT, UR4, 0x9, UPT ;  /* 0x000000090400788c */ /* 0x000fe2000bf04270 */
[----:B-1-34-:R-:W-:-:S04]  /*4720*/  IADD3 R2, P0, PT, R0, UR6, RZ ;  /* 0x0000000600027c10 */ /* 0x01afc8000ff1e0ff */
        /* <DEDUP_REMOVED lines=14> */
.L_x_13014:
[----:B------:R-:W2:Y:S02]  /*4810*/  LDG.E.U8 R2, desc[UR36][R2.64] ;  /* 0x0000002402027981 */ /* 0x000ea4000c1e1100 */
[----:B--2---:R-:W-:-:S04]  /*4820*/  I2FP.F32.U32 R0, R2 ;  /* 0x0000000200007245 */ /* 0x004fc80000201000 */
[----:B------:R-:W-:Y:S01]  /*4830*/  F2FP.F16.F32.PACK_AB R0, RZ, R0 ;  /* 0x00000000ff00723e */ /* 0x000fe200000000ff */
[----:B------:R-:W-:Y:S06]  /*4840*/  BRA `(.L_x_13016) ;  /* 0x0000000c009c7947 */ /* 0x000fec0003800000 */
.L_x_13013:
        /* <DEDUP_REMOVED lines=10> */
.L_x_13018:
[----:B------:R-:W2:Y:S02]  /*48f0*/  LDG.E R2, desc[UR36][R2.64] ;  /* 0x0000002402027981 */ /* 0x000ea4000c1e1900 */
[----:B--2---:R-:W-:-:S04]  /*4900*/  I2FP.F32.S32 R0, R2 ;  /* 0x0000000200007245 */ /* 0x004fc80000201400 */
[----:B------:R-:W-:Y:S01]  /*4910*/  F2FP.F16.F32.PACK_AB R0, RZ, R0 ;  /* 0x00000000ff00723e */ /* 0x000fe200000000ff */
[----:B------:R-:W-:Y:S06]  /*4920*/  BRA `(.L_x_13016) ;  /* 0x0000000c00647947 */ /* 0x000fec0003800000 */
.L_x_13017:
[----:B------:R-:W2:Y:S02]  /*4930*/  LDG.E.U16 R2, desc[UR36][R2.64] ;  /* 0x0000002402027981 */ /* 0x000ea4000c1e1500 */
[----:B--2---:R-:W0:Y:S02]  /*4940*/  I2F.S16 R0, R2 ;  /* 0x0000000200007306 */ /* 0x004e240000101400 */
[----:B0-----:R-:W-:Y:S01]  /*4950*/  F2FP.F16.F32.PACK_AB R0, RZ, R0 ;  /* 0x00000000ff00723e */ /* 0x001fe200000000ff */
[----:B------:R-:W-:Y:S06]  /*4960*/  BRA `(.L_x_13016) ;  /* 0x0000000c00547947 */ /* 0x000fec0003800000 */
.L_x_13012:
        /* <DEDUP_REMOVED lines=9> */
.L_x_13020:
[----:B------:R1:W5:Y:S01]  /*4a00*/  LDG.E.U16 R0, desc[UR36][R2.64] ;  /* 0x0000002402007981 */ /* 0x000362000c1e1500 */
[----:B------:R-:W-:Y:S05]  /*4a10*/  BRA `(.L_x_13016) ;  /* 0x0000000c00287947 */ /* 0x000fea0003800000 */
.L_x_13019:
        /* <DEDUP_REMOVED lines=9> */
.L_x_13022:
[----:B------:R0:W5:Y:S01]  /*4ab0*/  LDG.E.U16 R0, desc[UR36][R2.64] ;  /* 0x0000002402007981 */ /* 0x000162000c1e1500 */
[----:B------:R-:W-:Y:S05]  /*4ac0*/  BRA `(.L_x_13016) ;  /* 0x0000000800fc7947 */ /* 0x000fea0003800000 */
.L_x_13021:
        /* <DEDUP_REMOVED lines=12> */
.L_x_13011:
        /* <DEDUP_REMOVED lines=13> */
.L_x_13025:
        /* <DEDUP_REMOVED lines=12> */
.L_x_13024:
        /* <DEDUP_REMOVED lines=27> */
.L_x_13027:
        /* <DEDUP_REMOVED lines=13> */
.L_x_13026:
[----:B------:R-:W2:Y:S02]  /*4fa0*/  LDG.E.U16 R0, desc[UR36][R2.64] ;  /* 0x0000002402007981 */ /* 0x000ea4000c1e1500 */
[----:B--2---:R-:W-:-:S05]  /*4fb0*/  IMAD.U32 R0, R0, 0x10000, RZ ;  /* 0x0001000000007824 */ /* 0x004fca00078e00ff */
[----:B------:R-:W-:Y:S01]  /*4fc0*/  F2FP.F16.F32.PACK_AB R0, RZ, R0 ;  /* 0x00000000ff00723e */ /* 0x000fe200000000ff */
[----:B------:R-:W-:Y:S06]  /*4fd0*/  BRA `(.L_x_13016) ;  /* 0x0000000400b87947 */ /* 0x000fec0003800000 */
.L_x_13023:
        /* <DEDUP_REMOVED lines=12> */
.L_x_13030:
        /* <DEDUP_REMOVED lines=21> */
.L_x_13034:
[----:B------:R-:W-:Y:S05]  /*51f0*/  BSYNC.RECONVERGENT B1 ;  /* 0x0000000000017941 */ /* 0x000fea0003800200 */
.L_x_13033:
[----:B------:R-:W-:Y:S02]  /*5200*/  SHF.L.U32 R0, R0, 0x14, RZ ;  /* 0x0000001400007819 */ /* 0x000fe400000006ff */
[----:B------:R-:W-:-:S04]  /*5210*/  LEA R2, R2, 0x3b800000, 0x17 ;  /* 0x3b80000002027811 */ /* 0x000fc800078eb8ff */
[----:B------:R-:W-:-:S07]  /*5220*/  LOP3.LUT R0, R2, R0, R7, 0xfe, !PT ;  /* 0x0000000002007212 */ /* 0x000fce00078efe07 */
.L_x_13032:
[----:B------:R-:W-:Y:S05]  /*5230*/  BSYNC.RECONVERGENT B0 ;  /* 0x0000000000007941 */ /* 0x000fea0003800200 */
.L_x_13031:
[----:B------:R-:W-:Y:S01]  /*5240*/  F2FP.F16.F32.PACK_AB R0, RZ, R0 ;  /* 0x00000000ff00723e */ /* 0x000fe200000000ff */
[----:B------:R-:W-:Y:S06]  /*5250*/  BRA `(.L_x_13016) ;  /* 0x0000000400187947 */ /* 0x000fec0003800000 */
.L_x_13029:
        /* <DEDUP_REMOVED lines=21> */
.L_x_13038:
[----:B------:R-:W-:Y:S05]  /*53b0*/  BSYNC.RECONVERGENT B1 ;  /* 0x0000000000017941 */ /* 0x000fea0003800200 */
.L_x_13037:
[----:B------:R-:W-:Y:S01]  /*53c0*/  IMAD.SHL.U32 R0, R0, 0x200000, RZ ;  /* 0x0020000000007824 */ /* 0x000fe200078e00ff */
[----:B------:R-:W-:-:S04]  /*53d0*/  LEA R2, R2, 0x37800000, 0x17 ;  /* 0x3780000002027811 */ /* 0x000fc800078eb8ff */
[----:B------:R-:W-:-:S07]  /*53e0*/  LOP3.LUT R0, R2, R0, R7, 0xfe, !PT ;  /* 0x0000000002007212 */ /* 0x000fce00078efe07 */
.L_x_13036:
[----:B------:R-:W-:Y:S05]  /*53f0*/  BSYNC.RECONVERGENT B0 ;  /* 0x0000000000007941 */ /* 0x000fea0003800200 */
.L_x_13035:
[----:B------:R-:W-:Y:S01]  /*5400*/  F2FP.F16.F32.PACK_AB R0, RZ, R0 ;  /* 0x00000000ff00723e */ /* 0x000fe200000000ff */
[----:B------:R-:W-:Y:S06]  /*5410*/  BRA `(.L_x_13016) ;  /* 0x0000000000a87947 */ /* 0x000fec0003800000 */
.L_x_13028:
        /* <DEDUP_REMOVED lines=14> */
.L_x_13042:
[----:B------:R-:W-:Y:S05]  /*5500*/  BSYNC.RECONVERGENT B0 ;  /* 0x0000000000007941 */ /* 0x000fea0003800200 */
.L_x_13041:
[----:B------:R-:W-:Y:S01]  /*5510*/  F2FP.F16.F32.PACK_AB R0, RZ, R0 ;  /* 0x00000000ff00723e */ /* 0x000fe200000000ff */
[----:B------:R-:W-:Y:S06]  /*5520*/  BRA `(.L_x_13016) ;  /* 0x0000000000647947 */ /* 0x000fec0003800000 */
.L_x_13015:
        /* <DEDUP_REMOVED lines=16> */
.L_x_13043:
[----:B------:R-:W-:Y:S01]  /*5630*/  PRMT R0, RZ, 0x7610, R0 ;  /* 0x00007610ff007816 */ /* 0x000fe20000000000 */
[----:B------:R-:W-:Y:S06]  /*5640*/  BRA `(.L_x_13016) ;  /* 0x00000000001c7947 */ /* 0x000fec0003800000 */
.L_x_13040:
[----:B------:R-:W2:Y:S02]  /*5650*/  LDG.E.64 R2, desc[UR36][R2.64] ;  /* 0x0000002402027981 */ /* 0x000ea4000c1e1b00 */
[----:B--2---:R-:W0:Y:S02]  /*5660*/  I2F.U64 R0, R2 ;  /* 0x0000000200007312 */ /* 0x004e240000301000 */
[----:B0-----:R-:W-:Y:S01]  /*5670*/  F2FP.F16.F32.PACK_AB R0, RZ, R0 ;  /* 0x00000000ff00723e */ /* 0x001fe200000000ff */
[----:B------:R-:W-:Y:S06]  /*5680*/  BRA `(.L_x_13016) ;  /* 0x00000000000c7947 */ /* 0x000fec0003800000 */
.L_x_13039:
[----:B------:R-:W2:Y:S02]  /*5690*/  LDG.E R2, desc[UR36][R2.64] ;  /* 0x0000002402027981 */ /* 0x000ea4000c1e1900 */
[----:B--2---:R-:W-:-:S04]  /*56a0*/  I2FP.F32.U32 R0, R2 ;  /* 0x0000000200007245 */ /* 0x004fc80000201000 */
[----:B------:R-:W-:-:S07]  /*56b0*/  F2FP.F16.F32.PACK_AB R0, RZ, R0 ;  /* 0x00000000ff00723e */ /* 0x000fce00000000ff */
.L_x_13016:
        /* <DEDUP_REMOVED lines=9> */
[----:B-----5:R-:W-:Y:S01]  /*5750*/  HADD2.F32 R4, -RZ, R0.H0_H0 ;  /* 0x20000000ff047230 */ /* 0x020fe20000004100 */
[----:B------:R-:W-:-:S04]  /*5760*/  PRMT R5, R0, 0x7610, R5 ;  /* 0x0000761000057816 */ /* 0x000fc80000000005 */
[----:B------:R-:W-:-:S13]  /*5770*/  FSETP.NAN.FTZ.AND P0, PT, R4, R4, PT ;  /* 0x000000040400720b */ /* 0x000fda0003f18000 */
[----:B------:R-:W-:-:S04]  /*5780*/  @!P0 FMNMX.FTZ R4, R7, R4, PT ;  /* 0x0000000407048209 */ /* 0x000fc80003810000 */
[----:B------:R-:W-:-:S04]  /*5790*/  @!P0 F2FP.F16.F32.PACK_AB R4, RZ, R4 ;  /* 0x00000004ff04823e */ /* 0x000fc800000000ff */
[----:B------:R-:W-:-:S07]  /*57a0*/  @!P0 PRMT R5, R4, 0x7610, R5 ;  /* 0x0000761004058816 */ /* 0x000fce0000000005 */
.L_x_13044:
        /* <DEDUP_REMOVED lines=13> */
.L_x_13048:
[----:B------:R-:W-:-:S06]  /*5880*/  HADD2.F32 R5, -RZ, R5.H0_H0 ;  /* 0x20000005ff057230 */ /* 0x000fcc0000004100 */
[----:B------:R-:W0:Y:S02]  /*5890*/  F2I.S64.TRUNC R4, R5 ;  /* 0x0000000500047311 */ /* 0x000e24000020d900 */
[----:B0-----:R0:W-:Y:S01]  /*58a0*/  STG.E.U8 desc[UR36][R2.64], R4 ;  /* 0x0000000402007986 */ /* 0x0011e2000c101124 */
[----:B------:R-:W-:Y:S05]  /*58b0*/  BRA `(.L_x_13050) ;  /* 0x0000000c006c7947 */ /* 0x000fea0003800000 */
.L_x_13047:
        /* <DEDUP_REMOVED lines=10> */
.L_x_13052:
[----:B------:R-:W-:-:S06]  /*5960*/  HADD2.F32 R5, -RZ, R5.H0_H0 ;  /* 0x20000005ff057230 */ /* 0x000fcc0000004100 */
[----:B------:R-:W0:Y:S02]  /*5970*/  F2I.FTZ.TRUNC.NTZ R5, R5 ;  /* 0x0000000500057305 */ /* 0x000e24000021f100 */
[----:B0-----:R0:W-:Y:S01]  /*5980*/  STG.E desc[UR36][R2.64], R5 ;  /* 0x0000000502007986 */ /* 0x0011e2000c101924 */
[----:B------:R-:W-:Y:S05]  /*5990*/  BRA `(.L_x_13050) ;  /* 0x0000000c00347947 */ /* 0x000fea0003800000 */
.L_x_13051:
[----:B------:R-:W-:-:S06]  /*59a0*/  HADD2.F32 R5, -RZ, R5.H0_H0 ;  /* 0x20000005ff057230 */ /* 0x000fcc0000004100 */
[----:B------:R-:W0:Y:S02]  /*59b0*/  F2I.FTZ.TRUNC.NTZ R5, R5 ;  /* 0x0000000500057305 */ /* 0x000e24000021f100 */
[----:B0-----:R0:W-:Y:S01]  /*59c0*/  STG.E.U16 desc[UR36][R2.64], R5 ;  /* 0x0000000502007986 */ /* 0x0011e2000c101524 */
[----:B------:R-:W-:Y:S05]  /*59d0*/  BRA `(.L_x_13050) ;  /* 0x0000000c00247947 */ /* 0x000fea0003800000 */
.L_x_13046:
        /* <DEDUP_REMOVED lines=9> */
.L_x_13054:
[----:B------:R0:W-:Y:S01]  /*5a70*/  STG.E.U16 desc[UR36][R2.64], R5 ;  /* 0x0000000502007986 */ /* 0x0001e2000c101524 */
[----:B------:R-:W-:Y:S05]  /*5a80*/  BRA `(.L_x_13050) ;  /* 0x0000000800f87947 */ /* 0x000fea0003800000 */
.L_x_13053:
        /* <DEDUP_REMOVED lines=10> */
.L_x_13056:
[----:B-----5:R-:W-:-:S05]  /*5b30*/  HADD2.F32 R0, -RZ, R5.H0_H0 ;  /* 0x20000005ff007230 */ /* 0x020fca0000004100 */
[----:B------:R-:W-:-:S04]  /*5b40*/  F2FP.F16.F32.PACK_AB R0, RZ, R0 ;  /* 0x00000000ff00723e */ /* 0x000fc800000000ff */
[----:B------:R-:W-:-:S05]  /*5b50*/  PRMT R0, R0, 0x5410, RZ ;  /* 0x0000541000007816 */ /* 0x000fca00000000ff */
[----:B------:R0:W-:Y:S01]  /*5b60*/  STG.E desc[UR36][R2.64], R0 ;  /* 0x0000000002007986 */ /* 0x0001e2000c101924 */
[----:B------:R-:W-:Y:S05]  /*5b70*/  BRA `(.L_x_13050) ;  /* 0x0000000800bc7947 */ /* 0x000fea0003800000 */
.L_x_13055:
[----:B------:R-:W-:-:S05]  /*5b80*/  HADD2.F32 R4, -RZ, R5.H0_H0 ;  /* 0x20000005ff047230 */ /* 0x000fca0000004100 */
[----:B------:R-:W-:-:S06]  /*5b90*/  FMUL.FTZ R4, R4, 1 ;  /* 0x3f80000004047820 */ /* 0x000fcc0000410000 */
[----:B------:R-:W0:Y:S02]  /*5ba0*/  F2F.F64.F32 R4, R4 ;  /* 0x0000000400047310 */ /* 0x000e240000201800 */
[----:B0-----:R0:W-:Y:S01]  /*5bb0*/  STG.E.64 desc[UR36][R2.64], R4 ;  /* 0x0000000402007986 */ /* 0x0011e2000c101b24 */
[----:B------:R-:W-:Y:S05]  /*5bc0*/  BRA `(.L_x_13050) ;  /* 0x0000000800a87947 */ /* 0x000fea0003800000 */
.L_x_13045:
        /* <DEDUP_REMOVED lines=14> */
.L_x_13060:
[----:B------:R-:W-:Y:S01]  /*5cb0*/  HADD2.F32 R5, -RZ, R5.H0_H0 ;  /* 0x20000005ff057230 */ /* 0x000fe20000004100 */
        /* <DEDUP_REMOVED lines=17> */
.L_x_13063:
[----:B------:R-:W-:-:S04]  /*5dd0*/  SHF.R.U32.HI R5, RZ, 0x18, R5 ;  /* 0x00000018ff057819 */ /* 0x000fc80000011605 */
[----:B------:R-:W-:-:S07]  /*5de0*/  LOP3.LUT R0, R0, 0x80, R5, 0xf8, !PT ;  /* 0x0000008000007812 */ /* 0x000fce00078ef805 */
.L_x_13062:
[----:B------:R-:W-:Y:S05]  /*5df0*/  BSYNC.RECONVERGENT B0 ;  /* 0x0000000000007941 */ /* 0x000fea0003800200 */
.L_x_13061:
[----:B------:R3:W-:Y:S01]  /*5e00*/  STG.E.U8 desc[UR36][R2.64], R0 ;  /* 0x0000000002007986 */ /* 0x0007e2000c101124 */
[----:B------:R-:W-:Y:S05]  /*5e10*/  BRA `(.L_x_13050) ;  /* 0x0000000800147947 */ /* 0x000fea0003800000 */
.L_x_13059:
        /* <DEDUP_REMOVED lines=18> */
.L_x_13066:
[----:B------:R-:W-:-:S04]  /*5f40*/  SHF.R.U32.HI R5, RZ, 0x18, R5 ;  /* 0x00000018ff057819 */ /* 0x000fc80000011605 */
[----:B------:R-:W-:-:S07]  /*5f50*/  LOP3.LUT R0, R0, 0x80, R5, 0xf8, !PT ;  /* 0x0000008000007812 */ /* 0x000fce00078ef805 */
.L_x_13065:
[----:B------:R-:W-:Y:S05]  /*5f60*/  BSYNC.RECONVERGENT B0 ;  /* 0x0000000000007941 */ /* 0x000fea0003800200 */
.L_x_13064:
[----:B------:R0:W-:Y:S01]  /*5f70*/  STG.E.U8 desc[UR36][R2.64], R0 ;  /* 0x0000000002007986 */ /* 0x0001e2000c101124 */
[----:B------:R-:W-:Y:S05]  /*5f80*/  BRA `(.L_x_13050) ;  /* 0x0000000400b87947 */ /* 0x000fea0003800000 */
.L_x_13058:
        /* <DEDUP_REMOVED lines=22> */
.L_x_13068:
[----:B------:R-:W-:-:S06]  /*60f0*/  HADD2.F32 R5, -RZ, R5.H0_H0 ;  /* 0x20000005ff057230 */ /* 0x000fcc0000004100 */
[----:B------:R-:W0:Y:S02]  /*6100*/  F2I.U64.TRUNC R4, R5 ;  /* 0x0000000500047311 */ /* 0x000e24000020d800 */
[----:B0-----:R1:W-:Y:S01]  /*6110*/  STG.E.64 desc[UR36][R2.64], R4 ;  /* 0x0000000402007986 */ /* 0x0013e2000c101b24 */
[----:B------:R-:W-:Y:S05]  /*6120*/  BRA `(.L_x_13050) ;  /* 0x0000000400507947 */ /* 0x000fea0003800000 */
.L_x_13067:
[----:B------:R-:W-:-:S06]  /*6130*/  HADD2.F32 R5, -RZ, R5.H0_H0 ;  /* 0x20000005ff057230 */ /* 0x000fcc0000004100 */
[----:B------:R-:W0:Y:S02]  /*6140*/  F2I.FTZ.U32.TRUNC.NTZ R5, R5 ;  /* 0x0000000500057305 */ /* 0x000e24000021f000 */
[----:B0-----:R0:W-:Y:S01]  /*6150*/  STG.E desc[UR36][R2.64], R5 ;  /* 0x0000000502007986 */ /* 0x0011e2000c101924 */
[----:B------:R-:W-:Y:S05]  /*6160*/  BRA `(.L_x_13050) ;  /* 0x0000000400407947 */ /* 0x000fea0003800000 */
.L_x_13057:
        /* <DEDUP_REMOVED lines=11> */
.L_x_13070:
[----:B------:R-:W-:Y:S01]  /*6220*/  HADD2.F32 R5, -RZ, R5.H0_H0 ;  /* 0x20000005ff057230 */ /* 0x000fe20000004100 */
[----:B------:R-:W-:-:S04]  /*6230*/  CS2R R6, SRZ ;  /* 0x0000000000067805 */ /* 0x000fc8000001ff00 */
[----:B------:R-:W-:-:S06]  /*6240*/  FMUL.FTZ R5, R5, 1 ;  /* 0x3f80000005057820 */ /* 0x000fcc0000410000 */
[----:B------:R-:W0:Y:S02]  /*6250*/  F2F.F64.F32 R4, R5 ;  /* 0x0000000500047310 */ /* 0x000e240000201800 */
[----:B0-----:R0:W-:Y:S01]  /*6260*/  STG.E.128 desc[UR36][R2.64], R4 ;  /* 0x0000000402007986 */ /* 0x0011e2000c101d24 */
[----:B------:R-:W-:Y:S05]  /*6270*/  BRA `(.L_x_13050) ;  /* 0x0000000000fc7947 */ /* 0x000fea0003800000 */
.L_x_13069:
[----:B------:R-:W-:-:S09]  /*6280*/  UISETP.NE.AND UP0, UPT, UR4, 0xf, UPT ;  /* 0x0000000f0400788c */ /* 0x000fd2000bf05270 */
[----:B------:R-:W-:Y:S05]  /*6290*/  BRA.U !UP0, `(.L_x_13071) ;  /* 0x0000000108e87547 */ /* 0x000fea000b800000 */
[----:B------:R-:W-:-:S09]  /*62a0*/  UISETP.NE.AND UP0, UPT, UR4, 0x17, UPT ;  /* 0x000000170400788c */ /* 0x000fd2000bf05270 */
[----:B------:R-:W-:Y:S05]  /*62b0*/  BRA.U !UP0, `(.L_x_13072) ;  /* 0x0000000108907547 */ /* 0x000fea000b800000 */
[----:B------:R-:W-:-:S09]  /*62c0*/  UISETP.NE.AND UP0, UPT, UR4, 0x18, UPT ;  /* 0x000000180400788c */ /* 0x000fd2000bf05270 */
[----:B------:R-:W-:Y:S05]  /*62d0*/  BRA.U !UP0, `(.L_x_13073) ;  /* 0x0000000108447547 */ /* 0x000fea000b800000 */
.L_x_13049:
        /* <DEDUP_REMOVED lines=16> */
.L_x_13074:
[----:B------:R-:W-:Y:S05]  /*63e0*/  BRA `(.L_x_13050) ;  /* 0x0000000000a07947 */ /* 0x000fea0003800000 */
.L_x_13073:
[----:B------:R-:W-:Y:S01]  /*63f0*/  HADD2.F32 R7, -RZ, R5.H0_H0 ;  /* 0x20000005ff077230 */ /* 0x000fe20000004100 */
        /* <DEDUP_REMOVED lines=12> */
.L_x_13076:
[----:B------:R-:W-:Y:S05]  /*64c0*/  BSYNC.RECONVERGENT B0 ;  /* 0x0000000000007941 */ /* 0x000fea0003800200 */
.L_x_13075:
[----:B------:R-:W-:-:S05]  /*64d0*/  LOP3.LUT R5, R0, 0x80, R5, 0xf8, !PT ;  /* 0x0000008000057812 */ /* 0x000fca00078ef805 */
[----:B------:R0:W-:Y:S01]  /*64e0*/  STG.E.U8 desc[UR36][R2.64], R5 ;  /* 0x0000000502007986 */ /* 0x0001e2000c101124 */
[----:B------:R-:W-:Y:S05]  /*64f0*/  BRA `(.L_x_13050) ;  /* 0x00000000005c7947 */ /* 0x000fea0003800000 */
.L_x_13072:
[----:B------:R-:W-:Y:S01]  /*6500*/  HADD2.F32 R5, -RZ, R5.H0_H0 ;  /* 0x20000005ff057230 */ /* 0x000fe20000004100 */
        /* <DEDUP_REMOVED lines=11> */
.L_x_13078:
[----:B-----5:R-:W-:Y:S01]  /*65c0*/  IMAD.MOV.U32 R0, RZ, RZ, 0x7f ;  /* 0x0000007fff007424 */ /* 0x020fe200078e00ff */
[----:B------:R-:W-:-:S04]  /*65d0*/  ISETP.GT.U32.AND P0, PT, R4, 0x7f800000, PT ;  /* 0x7f8000000400780c */ /* 0x000fc80003f04070 */
[----:B------:R-:W-:-:S09]  /*65e0*/  SEL R0, R0, 0x7c, P0 ;  /* 0x0000007c00007807 */ /* 0x000fd20000000000 */
.L_x_13079:
[----:B------:R-:W-:Y:S05]  /*65f0*/  BSYNC.RECONVERGENT B0 ;  /* 0x0000000000007941 */ /* 0x000fea0003800200 */
.L_x_13077:
[----:B------:R-:W-:-:S04]  /*6600*/  SHF.R.U32.HI R5, RZ, 0x18, R5 ;  /* 0x00000018ff057819 */ /* 0x000fc80000011605 */
[----:B------:R-:W-:-:S05]  /*6610*/  LOP3.LUT R5, R0, 0x80, R5, 0xf8, !PT ;  /* 0x0000008000057812 */ /* 0x000fca00078ef805 */
[----:B------:R0:W-:Y:S01]  /*6620*/  STG.E.U8 desc[UR36][R2.64], R5 ;  /* 0x0000000502007986 */ /* 0x0001e2000c101124 */
[----:B------:R-:W-:Y:S05]  /*6630*/  BRA `(.L_x_13050) ;  /* 0x00000000000c7947 */ /* 0x000fea0003800000 */
.L_x_13071:
[----:B-----5:R-:W-:-:S05]  /*6640*/  HADD2.F32 R0, -RZ, R5.H0_H0 ;  /* 0x20000005ff007230 */ /* 0x020fca0000004100 */
[----:B------:R-:W-:-:S05]  /*6650*/  F2FP.BF16.F32.PACK_AB R0, RZ, R0 ;  /* 0x00000000ff00723e */ /* 0x000fca00000010ff */
[----:B------:R0:W-:Y:S02]  /*6660*/  STG.E.U16 desc[UR36][R2.64], R0 ;  /* 0x0000000002007986 */ /* 0x0001e4000c101524 */
.L_x_13050:
[----:B------:R-:W-:-:S07]  /*6670*/  IADD3 R17, PT, PT, R17, 0x80, RZ ;  /* 0x0000008011117810 */ /* 0x000fce0007ffe0ff */
.L_x_13009:
[----:B------:R-:W-:Y:S05]  /*6680*/  BSYNC.RECONVERGENT B6 ;  /* 0x0000000000067941 */ /* 0x000fea0003800200 */
.L_x_13008:
[----:B------:R-:W0:Y:S01]  /*6690*/  LDCU UR4, c[0x0][0x380] ;  /* 0x00007000ff0477ac */ /* 0x000e220008000800 */
[----:B------:R-:W-:Y:S01]  /*66a0*/  BSSY.RECONVERGENT B6, `(.L_x_13080) ;  /* 0x000032b000067945 */ /* 0x000fe20003800200 */
[----:B0-----:R-:W-:-:S13]  /*66b0*/  ISETP.GE.AND P0, PT, R17, UR4, PT ;  /* 0x0000000411007c0c */ /* 0x001fda000bf06270 */
[----:B------:R-:W-:Y:S05]  /*66c0*/  @P0 BRA `(.L_x_13081) ;  /* 0x0000003000a00947 */ /* 0x000fea0003800000 */
[----:B------:R-:W0:Y:S01]  /*66d0*/  LDCU UR4, c[0x0][0x388] ;  /* 0x00007100ff0477ac */ /* 0x000e220008000800 */
[----:B--23-5:R-:W-:Y:S02]  /*66e0*/  IMAD.MOV.U32 R0, RZ, RZ, RZ ;  /* 0x000000ffff007224 */ /* 0x02cfe400078e00ff */
[----:B------:R-:W-:Y:S01]  /*66f0*/  IMAD.MOV.U32 R16, RZ, RZ, RZ ;  /* 0x000000ffff107224 */ /* 0x000fe200078e00ff */
[----:B0-----:R-:W-:-:S09]  /*6700*/  UISETP.NE.AND UP0, UPT, UR4, URZ, UPT ;  /* 0x000000ff0400728c */ /* 0x001fd2000bf05270 */
[----:B------:R-:W-:Y:S05]  /*6710*/  BRA.U !UP0, `(.L_x_13082) ;  /* 0x0000001108a87547 */ /* 0x000fea000b800000 */
[----:B------:R-:W1:Y:S01]  /*6720*/  LDCU.64 UR4, c[0x0][0x390] ;  /* 0x00007200ff0477ac */ /* 0x000e620008000a00 */
[----:B------:R-:W-:Y:S01]  /*6730*/  MOV R16, RZ ;  /* 0x000000ff00107202 */ /* 0x000fe20000000f00 */
[----:B------:R-:W0:Y:S01]  /*6740*/  LDCU UR6, c[0x0][0x38c] ;  /* 0x00007180ff0677ac */ /* 0x000e220008000800 */
[----:B------:R-:W2:Y:S01]  /*6750*/  LDCU.64 UR8, c[0x0][0x4b8] ;  /* 0x00009700ff0877ac */ /* 0x000ea20008000a00 */
[----:B------:R-:W-:Y:S02]  /*6760*/  UISETP.NE.AND UP0, UPT, UR40, URZ, UPT ;  /* 0x000000ff2800728c */ /* 0x000fe4000bf05270 */
[----:B-1--4-:R-:W-:-:S05]  /*6770*/  IMAD.HI.U32 R2, R17, UR4, R16 ;  /* 0x0000000411027c27 */ /* 0x012fca000f8e0010 */
[----:B------:R-:W-:-:S05]  /*6780*/  SHF.R.U32.HI R3, RZ, UR5, R2 ;  /* 0x00000005ff037c19 */ /* 0x000fca0008011602 */
[----:B------:R-:W-:-:S04]  /*6790*/  IMAD.MOV R0, RZ, RZ, -R3 ;  /* 0x000000ffff007224 */ /* 0x000fc800078e0a03 */
[----:B0-----:R-:W-:-:S04]  /*67a0*/  IMAD R0, R0, UR6, R17 ;  /* 0x0000000600007c24 */ /* 0x001fc8000f8e0211 */
        /* <DEDUP_REMOVED lines=289> */
.L_x_13082:
[----:B------:R-:W1:Y:S01]  /*79c0*/  LDCU.64 UR6, c[0x0][0x588] ;  /* 0x0000b100ff0677ac */ /* 0x000e620008000a00 */
        /* <DEDUP_REMOVED lines=17> */
.L_x_13086:
[----:B------:R-:W2:Y:S02]  /*7ae0*/  LDG.E.U8 R2, desc[UR36][R2.64] ;  /* 0x0000002402027981 */ /* 0x000ea4000c1e1100 */
[----:B--2---:R-:W-:-:S04]  /*7af0*/  I2FP.F32.U32 R0, R2 ;  /* 0x0000000200007245 */ /* 0x004fc80000201000 */
[----:B------:R-:W-:Y:S01]  /*7b00*/  F2FP.F16.F32.PACK_AB R0, RZ, R0 ;  /* 0x00000000ff00723e */ /* 0x000fe200000000ff */
[----:B------:R-:W-:Y:S06]  /*7b10*/  BRA `(.L_x_13088) ;  /* 0x0000000c009c7947 */ /* 0x000fec0003800000 */
.L_x_13085:
        /* <DEDUP_REMOVED lines=10> */
.L_x_13090:
[----:B------:R-:W2:Y:S02]  /*7bc0*/  LDG.E R2, desc[UR36][R2.64] ;  /* 0x0000002402027981 */ /* 0x000ea4000c1e1900 */
[----:B--2---:R-:W-:-:S04]  /*7bd0*/  I2FP.F32.S32 R0, R2 ;  /* 0x0000000200007245 */ /* 0x004fc80000201400 */
[----:B------:R-:W-:Y:S01]  /*7be0*/  F2FP.F16.F32.PACK_AB R0, RZ, R0 ;  /* 0x00000000ff00723e */ /* 0x000fe200000000ff */
[----:B------:R-:W-:Y:S06]  /*7bf0*/  BRA `(.L_x_13088) ;  /* 0x0000000c00647947 */ /* 0x000fec0003800000 */
.L_x_13089:
[----:B------:R-:W2:Y:S02]  /*7c00*/  LDG.E.U16 R2, desc[UR36][R2.64] ;  /* 0x0000002402027981 */ /* 0x000ea4000c1e1500 */
[----:B--2---:R-:W0:Y:S02]  /*7c10*/  I2F.S16 R0, R2 ;  /* 0x0000000200007306 */ /* 0x004e240000101400 */
[----:B0-----:R-:W-:Y:S01]  /*7c20*/  F2FP.F16.F32.PACK_AB R0, RZ, R0 ;  /* 0x00000000ff00723e */ /* 0x001fe200000000ff */
[----:B------:R-:W-:Y:S06]  /*7c30*/  BRA `(.L_x_13088) ;  /* 0x0000000c00547947 */ /* 0x000fec0003800000 */
.L_x_13084:
        /* <DEDUP_REMOVED lines=9> */
.L_x_13092:
[----:B------:R0:W5:Y:S01]  /*7cd0*/  LDG.E.U16 R0, desc[UR36][R2.64] ;  /* 0x0000002402007981 */ /* 0x000162000c1e1500 */
[----:B------:R-:W-:Y:S05]  /*7ce0*/  BRA `(.L_x_13088) ;  /* 0x0000000c00287947 */ /* 0x000fea0003800000 */
.L_x_13091:
        /* <DEDUP_REMOVED lines=9> */
.L_x_13094:
[----:B------:R1:W5:Y:S01]  /*7d80*/  LDG.E.U16 R0, desc[UR36][R2.64] ;  /* 0x0000002402007981 */ /* 0x000362000c1e1500 */
[----:B------:R-:W-:Y:S05]  /*7d90*/  BRA `(.L_x_13088) ;  /* 0x0000000800fc7947 */ /* 0x000fea0003800000 */
.L_x_13093:
        /* <DEDUP_REMOVED lines=12> */
.L_x_13083:
        /* <DEDUP_REMOVED lines=13> */
.L_x_13097:
        /* <DEDUP_REMOVED lines=12> */
.L_x_13096:
        /* <DEDUP_REMOVED lines=27> */
.L_x_13099:
        /* <DEDUP_REMOVED lines=13> */
.L_x_13098:
[----:B------:R-:W2:Y:S02]  /*8270*/  LDG.E.U16 R0, desc[UR36][R2.64] ;  /* 0x0000002402007981 */ /* 0x000ea4000c1e1500 */
[----:B--2---:R-:W-:-:S04]  /*8280*/  SHF.L.U32 R0, R0, 0x10, RZ ;  /* 0x0000001000007819 */ /* 0x004fc800000006ff */
[----:B------:R-:W-:Y:S01]  /*8290*/  F2FP.F16.F32.PACK_AB R0, RZ, R0 ;  /* 0x00000000ff00723e */ /* 0x000fe200000000ff */
[----:B------:R-:W-:Y:S06]  /*82a0*/  BRA `(.L_x_13088) ;  /* 0x0000000400b87947 */ /* 0x000fec0003800000 */
.L_x_13095:
        /* <DEDUP_REMOVED lines=12> */
.L_x_13102:
        /* <DEDUP_REMOVED lines=21> */
.L_x_13106:
[----:B------:R-:W-:Y:S05]  /*84c0*/  BSYNC.RECONVERGENT B1 ;  /* 0x0000000000017941 */ /* 0x000fea0003800200 */
.L_x_13105:
[----:B------:R-:W-:Y:S01]  /*84d0*/  IMAD.SHL.U32 R0, R0, 0x100000, RZ ;  /* 0x0010000000007824 */ /* 0x000fe200078e00ff */
[----:B------:R-:W-:-:S04]  /*84e0*/  LEA R2, R2, 0x3b800000, 0x17 ;  /* 0x3b80000002027811 */ /* 0x000fc800078eb8ff */
[----:B------:R-:W-:-:S07]  /*84f0*/  LOP3.LUT R0, R2, R0, R7, 0xfe, !PT ;  /* 0x0000000002007212 */ /* 0x000fce00078efe07 */
.L_x_13104:
[----:B------:R-:W-:Y:S05]  /*8500*/  BSYNC.RECONVERGENT B0 ;  /* 0x0000000000007941 */ /* 0x000fea0003800200 */
.L_x_13103:
[----:B------:R-:W-:Y:S01]  /*8510*/  F2FP.F16.F32.PACK_AB R0, RZ, R0 ;  /* 0x00000000ff00723e */ /* 0x000fe200000000ff */
[----:B------:R-:W-:Y:S06]  /*8520*/  BRA `(.L_x_13088) ;  /* 0x0000000400187947 */ /* 0x000fec0003800000 */
.L_x_13101:
        /* <DEDUP_REMOVED lines=21> */
.L_x_13110:
[----:B------:R-:W-:Y:S05]  /*8680*/  BSYNC.RECONVERGENT B1 ;  /* 0x0000000000017941 */ /* 0x000fea0003800200 */
.L_x_13109:
[----:B------:R-:W-:Y:S01]  /*8690*/  IMAD.SHL.U32 R0, R0, 0x200000, RZ ;  /* 0x0020000000007824 */ /* 0x000fe200078e00ff */
[----:B------:R-:W-:-:S04]  /*86a0*/  LEA R2, R2, 0x37800000, 0x17 ;  /* 0x3780000002027811 */ /* 0x000fc800078eb8ff */
[----:B------:R-:W-:-:S07]  /*86b0*/  LOP3.LUT R0, R2, R0, R7, 0xfe, !PT ;  /* 0x0000000002007212 */ /* 0x000fce00078efe07 */
.L_x_13108:
[----:B------:R-:W-:Y:S05]  /*86c0*/  BSYNC.RECONVERGENT B0 ;  /* 0x0000000000007941 */ /* 0x000fea0003800200 */
.L_x_13107:
[----:B------:R-:W-:Y:S01]  /*86d0*/  F2FP.F16.F32.PACK_AB R0, RZ, R0 ;  /* 0x00000000ff00723e */ /* 0x000fe200000000ff */
[----:B------:R-:W-:Y:S06]  /*86e0*/  BRA `(.L_x_13088) ;  /* 0x0000000000a87947 */ /* 0x000fec0003800000 */
.L_x_13100:
        /* <DEDUP_REMOVED lines=14> */
.L_x_13114:
[----:B------:R-:W-:Y:S05]  /*87d0*/  BSYNC.RECONVERGENT B0 ;  /* 0x0000000000007941 */ /* 0x000fea0003800200 */
.L_x_13113:
[----:B------:R-:W-:Y:S01]  /*87e0*/  F2FP.F16.F32.PACK_AB R0, RZ, R0 ;  /* 0x00000000ff00723e */ /* 0x000fe200000000ff */
[----:B------:R-:W-:Y:S06]  /*87f0*/  BRA `(.L_x_13088) ;  /* 0x0000000000647947 */ /* 0x000fec0003800000 */
.L_x_13087:
        /* <DEDUP_REMOVED lines=16> */
.L_x_13115:
[----:B------:R-:W-:Y:S01]  /*8900*/  PRMT R0, RZ, 0x7610, R0 ;  /* 0x00007610ff007816 */ /* 0x000fe20000000000 */
[----:B------:R-:W-:Y:S06]  /*8910*/  BRA `(.L_x_13088) ;  /* 0x00000000001c7947 */ /* 0x000fec0003800000 */
.L_x_13112:
[----:B------:R-:W2:Y:S02]  /*8920*/  LDG.E.64 R2, desc[UR36][R2.64] ;  /* 0x0000002402027981 */ /* 0x000ea4000c1e1b00 */
[----:B--2---:R-:W0:Y:S02]  /*8930*/  I2F.U64 R0, R2 ;  /* 0x0000000200007312 */ /* 0x004e240000301000 */
[----:B0-----:R-:W-:Y:S01]  /*8940*/  F2FP.F16.F32.PACK_AB R0, RZ, R0 ;  /* 0x00000000ff00723e */ /* 0x001fe200000000ff */
[----:B------:R-:W-:Y:S06]  /*8950*/  BRA `(.L_x_13088) ;  /* 0x00000000000c7947 */ /* 0x000fec0003800000 */
.L_x_13111:
[----:B------:R-:W2:Y:S02]  /*8960*/  LDG.E R2, desc[UR36][R2.64] ;  /* 0x0000002402027981 */ /* 0x000ea4000c1e1900 */
[----:B--2---:R-:W-:-:S04]  /*8970*/  I2FP.F32.U32 R0, R2 ;  /* 0x0000000200007245 */ /* 0x004fc80000201000 */
[----:B------:R-:W-:-:S07]  /*8980*/  F2FP.F16.F32.PACK_AB R0, RZ, R0 ;  /* 0x00000000ff00723e */ /* 0x000fce00000000ff */
.L_x_13088:
[----:B------:R-:W2:Y:S01]  /*8990*/  LDC.U16 R5, c[0x0][0x592] ;  /* 0x00016480ff057b82 */ /* 0x000ea20000000400 */
[----:B------:R-:W0:Y:S01]  /*89a0*/  LDCU.64 UR6, c[0x0][0x580] ;  /* 0x0000b000ff0677ac */ /* 0x000e220008000a00 */
[----:B------:R-:W-:-:S04]  /*89b0*/  UPRMT UR4, UR41, 0x9910, URZ ;  /* 0x0000991029047896 */ /* 0x000fc800080000ff */
[----:B------:R-:W-:Y:S01]  /*89c0*/  UISETP.GT.AND UP0, UPT, UR4, 0x9, UPT ;  /* 0x000000090400788c */ /* 0x000fe2000bf04270 */
[----:B01----:R-:W-:Y:S01]  /*89d0*/  IADD3 R2, P0, PT, R16, UR6, RZ ;  /* 0x0000000610027c10 */ /* 0x003fe2000ff1e0ff */
[----:B--2---:R-:W-:-:S04]  /*89e0*/  HADD2.F32 R7, -RZ, R5.H0_H0 ;  /* 0x20000005ff077230 */ /* 0x004fc80000004100 */
[----:B------:R-:W-:Y:S01]  /*89f0*/  IMAD.X R3, RZ, RZ, UR7, P0 ;  /* 0x00000007ff037e24 */ /* 0x000fe200080e06ff */
        /* <DEDUP_REMOVED lines=8> */
.L_x_13116:
        /* <DEDUP_REMOVED lines=13> */
.L_x_13120:
[----:B------:R-:W-:-:S06]  /*8b50*/  HADD2.F32 R5, -RZ, R5.H0_H0 ;  /* 0x20000005ff057230 */ /* 0x000fcc0000004100 */
[----:B------:R-:W0:Y:S02]  /*8b60*/  F2I.S64.TRUNC R4, R5 ;  /* 0x0000000500047311 */ /* 0x000e24000020d900 */
[----:B0-----:R0:W-:Y:S01]  /*8b70*/  STG.E.U8 desc[UR36][R2.64], R4 ;  /* 0x0000000402007986 */ /* 0x0011e2000c101124 */
[----:B------:R-:W-:Y:S05]  /*8b80*/  BRA `(.L_x_13122) ;  /* 0x0000000c006c7947 */ /* 0x000fea0003800000 */
.L_x_13119:
        /* <DEDUP_REMOVED lines=10> */
.L_x_13124:
[----:B------:R-:W-:-:S06]  /*8c30*/  HADD2.F32 R5, -RZ, R5.H0_H0 ;  /* 0x20000005ff057230 */ /* 0x000fcc0000004100 */
[----:B------:R-:W0:Y:S02]  /*8c40*/  F2I.FTZ.TRUNC.NTZ R5, R5 ;  /* 0x0000000500057305 */ /* 0x000e24000021f100 */
[----:B0-----:R3:W-:Y:S01]  /*8c50*/  STG.E desc[UR36][R2.64], R5 ;  /* 0x0000000502007986 */ /* 0x0017e2000c101924 */
[----:B------:R-:W-:Y:S05]  /*8c60*/  BRA `(.L_x_13122) ;  /* 0x0000000c00347947 */ /* 0x000fea0003800000 */
.L_x_13123:
[----:B------:R-:W-:-:S06]  /*8c70*/  HADD2.F32 R5, -RZ, R5.H0_H0 ;  /* 0x20000005ff057230 */ /* 0x000fcc0000004100 */
[----:B------:R-:W0:Y:S02]  /*8c80*/  F2I.FTZ.TRUNC.NTZ R5, R5 ;  /* 0x0000000500057305 */ /* 0x000e24000021f100 */
[----:B0-----:R2:W-:Y:S01]  /*8c90*/  STG.E.U16 desc[UR36][R2.64], R5 ;  /* 0x0000000502007986 */ /* 0x0015e2000c101524 */
[----:B------:R-:W-:Y:S05]  /*8ca0*/  BRA `(.L_x_13122) ;  /* 0x0000000c00247947 */ /* 0x000fea0003800000 */
.L_x_13118:
        /* <DEDUP_REMOVED lines=9> */
.L_x_13126:
[----:B------:R0:W-:Y:S01]  /*8d40*/  STG.E.U16 desc[UR36][R2.64], R5 ;  /* 0x0000000502007986 */ /* 0x0001e2000c101524 */
[----:B------:R-:W-:Y:S05]  /*8d50*/  BRA `(.L_x_13122) ;  /* 0x0000000800f87947 */ /* 0x000fea0003800000 */
.L_x_13125:
        /* <DEDUP_REMOVED lines=10> */
.L_x_13128:
[----:B-----5:R-:W-:-:S05]  /*8e00*/  HADD2.F32 R0, -RZ, R5.H0_H0 ;  /* 0x20000005ff007230 */ /* 0x020fca0000004100 */
[----:B------:R-:W-:-:S04]  /*8e10*/  F2FP.F16.F32.PACK_AB R0, RZ, R0 ;  /* 0x00000000ff00723e */ /* 0x000fc800000000ff */
[----:B------:R-:W-:-:S05]  /*8e20*/  PRMT R0, R0, 0x5410, RZ ;  /* 0x0000541000007816 */ /* 0x000fca00000000ff */
[----:B------:R0:W-:Y:S01]  /*8e30*/  STG.E desc[UR36][R2.64], R0 ;  /* 0x0000000002007986 */ /* 0x0001e2000c101924 */
[----:B------:R-:W-:Y:S05]  /*8e40*/  BRA `(.L_x_13122) ;  /* 0x0000000800bc7947 */ /* 0x000fea0003800000 */
.L_x_13127:
[----:B------:R-:W-:-:S05]  /*8e50*/  HADD2.F32 R4, -RZ, R5.H0_H0 ;  /* 0x20000005ff047230 */ /* 0x000fca0000004100 */
[----:B------:R-:W-:-:S06]  /*8e60*/  FMUL.FTZ R4, R4, 1 ;  /* 0x3f80000004047820 */ /* 0x000fcc0000410000 */
[----:B------:R-:W0:Y:S02]  /*8e70*/  F2F.F64.F32 R4, R4 ;  /* 0x0000000400047310 */ /* 0x000e240000201800 */
[----:B0-----:R0:W-:Y:S01]  /*8e80*/  STG.E.64 desc[UR36][R2.64], R4 ;  /* 0x0000000402007986 */ /* 0x0011e2000c101b24 */
[----:B------:R-:W-:Y:S05]  /*8e90*/  BRA `(.L_x_13122) ;  /* 0x0000000800a87947 */ /* 0x000fea0003800000 */
.L_x_13117:
        /* <DEDUP_REMOVED lines=14> */
.L_x_13132:
        /* <DEDUP_REMOVED lines=18> */
.L_x_13135:
[----:B------:R-:W-:-:S04]  /*90a0*/  SHF.R.U32.HI R5, RZ, 0x18, R5 ;  /* 0x00000018ff057819 */ /* 0x000fc80000011605 */
[----:B------:R-:W-:-:S07]  /*90b0*/  LOP3.LUT R0, R0, 0x80, R5, 0xf8, !PT ;  /* 0x0000008000007812 */ /* 0x000fce00078ef805 */
.L_x_13134:
[----:B------:R-:W-:Y:S05]  /*90c0*/  BSYNC.RECONVERGENT B0 ;  /* 0x0000000000007941 */ /* 0x000fea0003800200 */
.L_x_13133:
[----:B------:R0:W-:Y:S01]  /*90d0*/  STG.E.U8 desc[UR36][R2.64], R0 ;  /* 0x0000000002007986 */ /* 0x0001e2000c101124 */
[----:B------:R-:W-:Y:S05]  /*90e0*/  BRA `(.L_x_13122) ;  /* 0x0000000800147947 */ /* 0x000fea0003800000 */
.L_x_13131:
[----:B------:R-:W-:Y:S01]  /*90f0*/  HADD2.F32 R5, -RZ, R5.H0_H0 ;  /* 0x20000005ff057230 */ /* 0x000fe20000004100 */
[----:B------:R-:W-:Y:S01]  /*9100*/  BSSY.RECONVERGENT B0, `(.L_x_13136) ;  /* 0x0000013000007945 */ /* 0x000fe20003800200 */
[----:B-----5:R-:W-:-:S03]  /*9110*/  HFMA2 R0, -RZ, RZ, 0, 7.62939453125e-06 ;  /* 0x00000080ff007431 */ /* 0x020fc600000001ff */
        /* <DEDUP_REMOVED lines=15> */
.L_x_13138:
[----:B------:R-:W-:-:S04]  /*9210*/  SHF.R.U32.HI R5, RZ, 0x18, R5 ;  /* 0x00000018ff057819 */ /* 0x000fc80000011605 */
[----:B------:R-:W-:-:S07]  /*9220*/  LOP3.LUT R0, R0, 0x80, R5, 0xf8, !PT ;  /* 0x0000008000007812 */ /* 0x000fce00078ef805 */
.L_x_13137:
[----:B------:R-:W-:Y:S05]  /*9230*/  BSYNC.RECONVERGENT B0 ;  /* 0x0000000000007941 */ /* 0x000fea0003800200 */
.L_x_13136:
[----:B------:R0:W-:Y:S01]  /*9240*/  STG.E.U8 desc[UR36][R2.64], R0 ;  /* 0x0000000002007986 */ /* 0x0001e2000c101124 */
[----:B------:R-:W-:Y:S05]  /*9250*/  BRA `(.L_x_13122) ;  /* 0x0000000400b87947 */ /* 0x000fea0003800000 */
.L_x_13130:
        /* <DEDUP_REMOVED lines=22> */
.L_x_13140:
[----:B------:R-:W-:-:S06]  /*93c0*/  HADD2.F32 R5, -RZ, R5.H0_H0 ;  /* 0x20000005ff057230 */ /* 0x000fcc0000004100 */
[----:B------:R-:W0:Y:S02]  /*93d0*/  F2I.U64.TRUNC R4, R5 ;  /* 0x0000000500047311 */ /* 0x000e24000020d800 */
[----:B0-----:R0:W-:Y:S01]  /*93e0*/  STG.E.64 desc[UR36][R2.64], R4 ;  /* 0x0000000402007986 */ /* 0x0011e2000c101b24 */
[----:B------:R-:W-:Y:S05]  /*93f0*/  BRA `(.L_x_13122) ;  /* 0x0000000400507947 */ /* 0x000fea0003800000 */
.L_x_13139:
[----:B------:R-:W-:-:S06]  /*9400*/  HADD2.F32 R5, -RZ, R5.H0_H0 ;  /* 0x20000005ff057230 */ /* 0x000fcc0000004100 */
[----:B------:R-:W0:Y:S02]  /*9410*/  F2I.FTZ.U32.TRUNC.NTZ R5, R5 ;  /* 0x0000000500057305 */ /* 0x000e24000021f000 */
[----:B0-----:R0:W-:Y:S01]  /*9420*/  STG.E desc[UR36][R2.64], R5 ;  /* 0x0000000502007986 */ /* 0x0011e2000c101924 */
[----:B------:R-:W-:Y:S05]  /*9430*/  BRA `(.L_x_13122) ;  /* 0x0000000400407947 */ /* 0x000fea0003800000 */
.L_x_13129:
        /* <DEDUP_REMOVED lines=11> */
.L_x_13142:
[----:B------:R-:W-:Y:S01]  /*94f0*/  HADD2.F32 R5, -RZ, R5.H0_H0 ;  /* 0x20000005ff057230 */ /* 0x000fe20000004100 */
[----:B------:R-:W-:-:S04]  /*9500*/  CS2R R6, SRZ ;  /* 0x0000000000067805 */ /* 0x000fc8000001ff00 */
[----:B------:R-:W-:-:S06]  /*9510*/  FMUL.FTZ R5, R5, 1 ;  /* 0x3f80000005057820 */ /* 0x000fcc0000410000 */
[----:B------:R-:W0:Y:S02]  /*9520*/  F2F.F64.F32 R4, R5 ;  /* 0x0000000500047310 */ /* 0x000e240000201800 */
[----:B0-----:R0:W-:Y:S01]  /*9530*/  STG.E.128 desc[UR36][R2.64], R4 ;  /* 0x0000000402007986 */ /* 0x0011e2000c101d24 */
[----:B------:R-:W-:Y:S05]  /*9540*/  BRA `(.L_x_13122) ;  /* 0x0000000000fc7947 */ /* 0x000fea0003800000 */
.L_x_13141:
[----:B------:R-:W-:-:S09]  /*9550*/  UISETP.NE.AND UP0, UPT, UR4, 0xf, UPT ;  /* 0x0000000f0400788c */ /* 0x000fd2000bf05270 */
[----:B------:R-:W-:Y:S05]  /*9560*/  BRA.U !UP0, `(.L_x_13143) ;  /* 0x0000000108e87547 */ /* 0x000fea000b800000 */
[----:B------:R-:W-:-:S09]  /*9570*/  UISETP.NE.AND UP0, UPT, UR4, 0x17, UPT ;  /* 0x000000170400788c */ /* 0x000fd2000bf05270 */
[----:B------:R-:W-:Y:S05]  /*9580*/  BRA.U !UP0, `(.L_x_13144) ;  /* 0x0000000108907547 */ /* 0x000fea000b800000 */
[----:B------:R-:W-:-:S09]  /*9590*/  UISETP.NE.AND UP0, UPT, UR4, 0x18, UPT ;  /* 0x000000180400788c */ /* 0x000fd2000bf05270 */
[----:B------:R-:W-:Y:S05]  /*95a0*/  BRA.U !UP0, `(.L_x_13145) ;  /* 0x0000000108447547 */ /* 0x000fea000b800000 */
.L_x_13121:
        /* <DEDUP_REMOVED lines=16> */
.L_x_13146:
[----:B------:R-:W-:Y:S05]  /*96b0*/  BRA `(.L_x_13122) ;  /* 0x0000000000a07947 */ /* 0x000fea0003800000 */
.L_x_13145:
[----:B------:R-:W-:Y:S01]  /*96c0*/  HADD2.F32 R7, -RZ, R5.H0_H0 ;  /* 0x20000005ff077230 */ /* 0x000fe20000004100 */
[----:B------:R-:W-:Y:S01]  /*96d0*/  BSSY.RECONVERGENT B0, `(.L_x_13147) ;  /* 0x000000c000007945 */ /* 0x000fe20003800200 */
[----:B-----5:R-:W-:-:S03]  /*96e0*/  MOV R0, 0x7f ;  /* 0x0000007f00007802 */ /* 0x020fc60000000f00 */
        /* <DEDUP_REMOVED lines=10> */
.L_x_13148:
[----:B------:R-:W-:Y:S05]  /*9790*/  BSYNC.RECONVERGENT B0 ;  /* 0x0000000000007941 */ /* 0x000fea0003800200 */
.L_x_13147:
[----:B------:R-:W-:-:S05]  /*97a0*/  LOP3.LUT R5, R0, 0x80, R5, 0xf8, !PT ;  /* 0x0000008000057812 */ /* 0x000fca00078ef805 */
[----:B------:R0:W-:Y:S01]  /*97b0*/  STG.E.U8 desc[UR36][R2.64], R5 ;  /* 0x0000000502007986 */ /* 0x0001e2000c101124 */
[----:B------:R-:W-:Y:S05]  /*97c0*/  BRA `(.L_x_13122) ;  /* 0x00000000005c7947 */ /* 0x000fea0003800000 */
.L_x_13144:
        /* <DEDUP_REMOVED lines=12> */
.L_x_13150:
[----:B-----5:R-:W-:Y:S01]  /*9890*/  IMAD.MOV.U32 R0, RZ, RZ, 0x7f ;  /* 0x0000007fff007424 */ /* 0x020fe200078e00ff */
[----:B------:R-:W-:-:S04]  /*98a0*/  ISETP.GT.U32.AND P0, PT, R4, 0x7f800000, PT ;  /* 0x7f8000000400780c */ /* 0x000fc80003f04070 */
[----:B------:R-:W-:-:S09]  /*98b0*/  SEL R0, R0, 0x7c, P0 ;  /* 0x0000007c00007807 */ /* 0x000fd20000000000 */
.L_x_13151:
[----:B------:R-:W-:Y:S05]  /*98c0*/  BSYNC.RECONVERGENT B0 ;  /* 0x0000000000007941 */ /* 0x000fea0003800200 */
.L_x_13149:
[----:B------:R-:W-:-:S04]  /*98d0*/  SHF.R.U32.HI R5, RZ, 0x18, R5 ;  /* 0x00000018ff057819 */ /* 0x000fc80000011605 */
[----:B------:R-:W-:-:S05]  /*98e0*/  LOP3.LUT R5, R0, 0x80, R5, 0xf8, !PT ;  /* 0x0000008000057812 */ /* 0x000fca00078ef805 */
[----:B------:R0:W-:Y:S01]  /*98f0*/  STG.E.U8 desc[UR36][R2.64], R5 ;  /* 0x0000000502007986 */ /* 0x0001e2000c101124 */
[----:B------:R-:W-:Y:S05]  /*9900*/  BRA `(.L_x_13122) ;  /* 0x00000000000c7947 */ /* 0x000fea0003800000 */
.L_x_13143:
[----:B-----5:R-:W-:-:S05]  /*9910*/  HADD2.F32 R0, -RZ, R5.H0_H0 ;  /* 0x20000005ff007230 */ /* 0x020fca0000004100 */
[----:B------:R-:W-:-:S05]  /*9920*/  F2FP.BF16.F32.PACK_AB R0, RZ, R0 ;  /* 0x00000000ff00723e */ /* 0x000fca00000010ff */
[----:B------:R0:W-:Y:S02]  /*9930*/  STG.E.U16 desc[UR36][R2.64], R0 ;  /* 0x0000000002007986 */ /* 0x0001e4000c101524 */
.L_x_13122:
[----:B------:R-:W-:-:S07]  /*9940*/  VIADD R17, R17, 0x80 ;  /* 0x0000008011117836 */ /* 0x000fce0000000000 */
.L_x_13081:
[----:B------:R-:W-:Y:S05]  /*9950*/  BSYNC.RECONVERGENT B6 ;  /* 0x0000000000067941 */ /* 0x000fea0003800200 */
.L_x_13080:
[----:B------:R-:W0:Y:S02]  /*9960*/  LDCU UR4, c[0x0][0x380] ;  /* 0x00007000ff0477ac */ /* 0x000e240008000800 */
[----:B0-----:R-:W-:-:S13]  /*9970*/  ISETP.GE.AND P0, PT, R17, UR4, PT ;  /* 0x0000000411007c0c */ /* 0x001fda000bf06270 */
[----:B------:R-:W-:Y:S05]  /*9980*/  @P0 EXIT ;  /* 0x000000000000094d */ /* 0x000fea0003800000 */
[----:B------:R-:W0:Y:S01]  /*9990*/  LDCU UR4, c[0x0][0x388] ;  /* 0x00007100ff0477ac */ /* 0x000e220008000800 */
[----:B--23-5:R-:W-:Y:S02]  /*99a0*/  HFMA2 R0, -RZ, RZ, 0, 0 ;  /* 0x00000000ff007431 */ /* 0x02cfe400000001ff */
[----:B------:R-:W-:Y:S01]  /*99b0*/  IMAD.MOV.U32 R16, RZ, RZ, RZ ;  /* 0x000000ffff107224 */ /* 0x000fe200078e00ff */
[----:B0-----:R-:W-:-:S09]  /*99c0*/  UISETP.NE.AND UP0, UPT, UR4, URZ, UPT ;  /* 0x000000ff0400728c */ /* 0x001fd2000bf05270 */
[----:B------:R-:W-:Y:S05]  /*99d0*/  BRA.U !UP0, `(.L_x_13152) ;  /* 0x0000001108a87547 */ /* 0x000fea000b800000 */
[----:B------:R-:W1:Y:S01]  /*99e0*/  LDCU.64 UR4, c[0x0][0x390] ;  /* 0x00007200ff0477ac */ /* 0x000e620008000a00 */
[----:B------:R-:W-:Y:S01]  /*99f0*/  IMAD.MOV.U32 R16, RZ, RZ, RZ ;  /* 0x000000ffff107224 */ /* 0x000fe200078e00ff */
[----:B------:R-:W0:Y:S01]  /*9a00*/  LDCU UR6, c[0x0][0x38c] ;  /* 0x00007180ff0677ac */ /* 0x000e220008000800 */
[----:B------:R-:W2:Y:S01]  /*9a10*/  LDCU.64 UR8, c[0x0][0x4b8] ;  /* 0x00009700ff0877ac */ /* 0x000ea20008000a00 */
[----:B------:R-:W-:Y:S01]  /*9a20*/  UISETP.NE.AND UP0, UPT, UR40, URZ, UPT ;  /* 0x000000ff2800728c */ /* 0x000fe2000bf05270 */
[----:B-1--4-:R-:W-:-:S05]  /*9a30*/  IMAD.HI.U32 R2, R17, UR4, R16 ;  /* 0x0000000411027c27 */ /* 0x012fca000f8e0010 */
[----:B------:R-:W-:-:S04]  /*9a40*/  SHF.R.U32.HI R3, RZ, UR5, R2 ;  /* 0x00000005ff037c19 */ /* 0x000fc80008011602 */
[----:B------:R-:W-:-:S05]  /*9a50*/  IADD3 R0, PT, PT, -R3, RZ, RZ ;  /* 0x000000ff03007210 */ /* 0x000fca0007ffe1ff */
        /* <DEDUP_REMOVED lines=290> */
.L_x_13152:
[----:B------:R-:W0:Y:S01]  /*ac80*/  LDCU.128 UR8, c[0x0][0x580] ;  /* 0x0000b000ff0877ac */ /* 0x000e220008000c00 */
[----:B------:R-:W-:-:S04]  /*ac90*/  UPRMT UR4, UR42, 0x9910, URZ ;  /* 0x000099102a047896 */ /* 0x000fc800080000ff */
[----:B------:R-:W-:Y:S01]  /*aca0*/  UISETP.GT.AND UP0, UPT, UR4, 0x9, UPT ;  /* 0x000000090400788c */ /* 0x000fe2000bf04270 */
[----:B0-----:R-:W-:Y:S02]  /*acb0*/  IADD3 R16, P0, PT, R16, UR8, RZ ;  /* 0x0000000810107c10 */ /* 0x001fe4000ff1e0ff */
[----:B-1--4-:R-:W-:-:S03]  /*acc0*/  IADD3 R2, P1, PT, R0, UR10, RZ ;  /* 0x0000000a00027c10 */ /* 0x012fc6000ff3e0ff */
        /* <DEDUP_REMOVED lines=15> */
.L_x_13156:
[----:B------:R-:W2:Y:S02]  /*adc0*/  LDG.E.U8 R2, desc[UR36][R2.64] ;  /* 0x0000002402027981 */ /* 0x000ea4000c1e1100 */
[----:B--2---:R-:W-:-:S04]  /*add0*/  I2FP.F32.U32 R0, R2 ;  /* 0x0000000200007245 */ /* 0x004fc80000201000 */
[----:B------:R-:W-:Y:S01]  /*ade0*/  F2FP.F16.F32.PACK_AB R0, RZ, R0 ;  /* 0x00000000ff00723e */ /* 0x000fe200000000ff */
[----:B------:R-:W-:Y:S06]  /*adf0*/  BRA `(.L_x_13158) ;  /* 0x0000000c009c7947 */ /* 0x000fec0003800000 */
.L_x_13155:
        /* <DEDUP_REMOVED lines=10> */
.L_x_13160:
[----:B------:R-:W2:Y:S02]  /*aea0*/  LDG.E R2, desc[UR36][R2.64] ;  /* 0x0000002402027981 */ /* 0x000ea4000c1e1900 */
[----:B--2---:R-:W-:-:S04]  /*aeb0*/  I2FP.F32.S32 R0, R2 ;  /* 0x0000000200007245 */ /* 0x004fc80000201400 */
[----:B------:R-:W-:Y:S01]  /*aec0*/  F2FP.F16.F32.PACK_AB R0, RZ, R0 ;  /* 0x00000000ff00723e */ /* 0x000fe200000000ff */
[----:B------:R-:W-:Y:S06]  /*aed0*/  BRA `(.L_x_13158) ;  /* 0x0000000c00647947 */ /* 0x000fec0003800000 */
.L_x_13159:
[----:B------:R-:W2:Y:S02]  /*aee0*/  LDG.E.U16 R2, desc[UR36][R2.64] ;  /* 0x0000002402027981 */ /* 0x000ea4000c1e1500 */
[----:B--2---:R-:W0:Y:S02]  /*aef0*/  I2F.S16 R0, R2 ;  /* 0x0000000200007306 */ /* 0x004e240000101400 */
[----:B0-----:R-:W-:Y:S01]  /*af00*/  F2FP.F16.F32.PACK_AB R0, RZ, R0 ;  /* 0x00000000ff00723e */ /* 0x001fe200000000ff */
[----:B------:R-:W-:Y:S06]  /*af10*/  BRA `(.L_x_13158) ;  /* 0x0000000c00547947 */ /* 0x000fec0003800000 */
.L_x_13154:
        /* <DEDUP_REMOVED lines=9> */
.L_x_13162:
[----:B------:R1:W5:Y:S01]  /*afb0*/  LDG.E.U16 R0, desc[UR36][R2.64] ;  /* 0x0000002402007981 */ /* 0x000362000c1e1500 */
[----:B------:R-:W-:Y:S05]  /*afc0*/  BRA `(.L_x_13158) ;  /* 0x0000000c00287947 */ /* 0x000fea0003800000 */
.L_x_13161:
        /* <DEDUP_REMOVED lines=9> */
.L_x_13164:
[----:B------:R0:W5:Y:S01]  /*b060*/  LDG.E.U16 R0, desc[UR36][R2.64] ;  /* 0x0000002402007981 */ /* 0x000162000c1e1500 */
[----:B------:R-:W-:Y:S05]  /*b070*/  BRA `(.L_x_13158) ;  /* 0x0000000800fc7947 */ /* 0x000fea0003800000 */
.L_x_13163:
        /* <DEDUP_REMOVED lines=12> */
.L_x_13153:
        /* <DEDUP_REMOVED lines=13> */
.L_x_13167:
        /* <DEDUP_REMOVED lines=12> */
.L_x_13166:
        /* <DEDUP_REMOVED lines=27> */
.L_x_13169:
        /* <DEDUP_REMOVED lines=13> */
.L_x_13168:
[----:B------:R-:W2:Y:S02]  /*b550*/  LDG.E.U16 R0, desc[UR36][R2.64] ;  /* 0x0000002402007981 */ /* 0x000ea4000c1e1500 */
[----:B--2---:R-:W-:-:S04]  /*b560*/  SHF.L.U32 R0, R0, 0x10, RZ ;  /* 0x0000001000007819 */ /* 0x004fc800000006ff */
[----:B------:R-:W-:Y:S01]  /*b570*/  F2FP.F16.F32.PACK_AB R0, RZ, R0 ;  /* 0x00000000ff00723e */ /* 0x000fe200000000ff */
[----:B------:R-:W-:Y:S06]  /*b580*/  BRA `(.L_x_13158) ;  /* 0x0000000400b87947 */ /* 0x000fec0003800000 */
.L_x_13165:
        /* <DEDUP_REMOVED lines=12> */
.L_x_13172:
        /* <DEDUP_REMOVED lines=21> */
.L_x_13176:
[----:B------:R-:W-:Y:S05]  /*b7a0*/  BSYNC.RECONVERGENT B1 ;  /* 0x0000000000017941 */ /* 0x000fea0003800200 */
.L_x_13175:
[----:B------:R-:W-:Y:S01]  /*b7b0*/  IMAD.SHL.U32 R0, R0, 0x100000, RZ ;  /* 0x0010000000007824 */ /* 0x000fe200078e00ff */
[----:B------:R-:W-:-:S04]  /*b7c0*/  LEA R2, R2, 0x3b800000, 0x17 ;  /* 0x3b80000002027811 */ /* 0x000fc800078eb8ff */
[----:B------:R-:W-:-:S07]  /*b7d0*/  LOP3.LUT R0, R2, R0, R7, 0xfe, !PT ;  /* 0x0000000002007212 */ /* 0x000fce00078efe07 */
.L_x_13174:
[----:B------:R-:W-:Y:S05]  /*b7e0*/  BSYNC.RECONVERGENT B0 ;  /* 0x0000000000007941 */ /* 0x000fea0003800200 */
.L_x_13173:
[----:B------:R-:W-:Y:S01]  /*b7f0*/  F2FP.F16.F32.PACK_AB R0, RZ, R0 ;  /* 0x00000000ff00723e */ /* 0x000fe200000000ff */
[----:B------:R-:W-:Y:S06]  /*b800*/  BRA `(.L_x_13158) ;  /* 0x0000000400187947 */ /* 0x000fec0003800000 */
.L_x_13171:
        /* <DEDUP_REMOVED lines=21> */
.L_x_13180:
[----:B------:R-:W-:Y:S05]  /*b960*/  BSYNC.RECONVERGENT B1 ;  /* 0x0000000000017941 */ /* 0x000fea0003800200 */
.L_x_13179:
[----:B------:R-:W-:Y:S01]  /*b970*/  IMAD.SHL.U32 R0, R0, 0x200000, RZ ;  /* 0x0020000000007824 */ /* 0x000fe200078e00ff */
[----:B------:R-:W-:-:S04]  /*b980*/  LEA R2, R2, 0x37800000, 0x17 ;  /* 0x3780000002027811 */ /* 0x000fc800078eb8ff */
[----:B------:R-:W-:-:S07]  /*b990*/  LOP3.LUT R0, R2, R0, R7, 0xfe, !PT ;  /* 0x0000000002007212 */ /* 0x000fce00078efe07 */
.L_x_13178:
[----:B------:R-:W-:Y:S05]  /*b9a0*/  BSYNC.RECONVERGENT B0 ;  /* 0x0000000000007941 */ /* 0x000fea0003800200 */
.L_x_13177:
[----:B------:R-:W-:Y:S01]  /*b9b0*/  F2FP.F16.F32.PACK_AB R0, RZ, R0 ;  /* 0x00000000ff00723e */ /* 0x000fe200000000ff */
[----:B------:R-:W-:Y:S06]  /*b9c0*/  BRA `(.L_x_13158) ;  /* 0x0000000000a87947 */ /* 0x000fec0003800000 */
.L_x_13170:
        /* <DEDUP_REMOVED lines=14> */
.L_x_13184:
[----:B------:R-:W-:Y:S05]  /*bab0*/  BSYNC.RECONVERGENT B0 ;  /* 0x0000000000007941 */ /* 0x000fea0003800200 */
.L_x_13183:
[----:B------:R-:W-:Y:S01]  /*bac0*/  F2FP.F16.F32.PACK_AB R0, RZ, R0 ;  /* 0x00000000ff00723e */ /* 0x000fe200000000ff */
[----:B------:R-:W-:Y:S06]  /*bad0*/  BRA `(.L_x_13158) ;  /* 0x0000000000647947 */ /* 0x000fec0003800000 */
.L_x_13157:
        /* <DEDUP_REMOVED lines=16> */
.L_x_13185:
[----:B------:R-:W-:Y:S01]  /*bbe0*/  PRMT R0, RZ, 0x7610, R0 ;  /* 0x00007610ff007816 */ /* 0x000fe20000000000 */
[----:B------:R-:W-:Y:S06]  /*bbf0*/  BRA `(.L_x_13158) ;  /* 0x00000000001c7947 */ /* 0x000fec0003800000 */
.L_x_13182:
[----:B------:R-:W2:Y:S02]  /*bc00*/  LDG.E.64 R2, desc[UR36][R2.64] ;  /* 0x0000002402027981 */ /* 0x000ea4000c1e1b00 */
[----:B--2---:R-:W0:Y:S02]  /*bc10*/  I2F.U64 R0, R2 ;  /* 0x0000000200007312 */ /* 0x004e240000301000 */
[----:B0-----:R-:W-:Y:S01]  /*bc20*/  F2FP.F16.F32.PACK_AB R0, RZ, R0 ;  /* 0x00000000ff00723e */ /* 0x001fe200000000ff */
[----:B------:R-:W-:Y:S06]  /*bc30*/  BRA `(.L_x_13158) ;  /* 0x00000000000c7947 */ /* 0x000fec0003800000 */
.L_x_13181:
[----:B------:R-:W2:Y:S02]  /*bc40*/  LDG.E R2, desc[UR36][R2.64] ;  /* 0x0000002402027981 */ /* 0x000ea4000c1e1900 */
[----:B--2---:R-:W-:-:S04]  /*bc50*/  I2FP.F32.U32 R0, R2 ;  /* 0x0000000200007245 */ /* 0x004fc80000201000 */
[----:B------:R-:W-:-:S07]  /*bc60*/  F2FP.F16.F32.PACK_AB R0, RZ, R0 ;  /* 0x00000000ff00723e */ /* 0x000fce00000000ff */
.L_x_13158:
[----:B01----:R-:W0:Y:S01]  /*bc70*/  LDC.U16 R2, c[0x0][0x592] ;  /* 0x00016480ff027b82 */ /* 0x003e220000000400 */
[----:B------:R-:W-:-:S04]  /*bc80*/  UPRMT UR4, UR41, 0x9910, URZ ;  /* 0x0000991029047896 */ /* 0x000fc800080000ff */
[----:B------:R-:W-:Y:S01]  /*bc90*/  UISETP.GT.AND UP0, UPT, UR4, 0x9, UPT ;  /* 0x000000090400788c */ /* 0x000fe2000bf04270 */
[----:B0-----:R-:W-:-:S05]  /*bca0*/  HADD2.F32 R3, -RZ, R2.H0_H0 ;  /* 0x20000002ff037230 */ /* 0x001fca0000004100 */
        /* <DEDUP_REMOVED lines=8> */
.L_x_13186:
        /* <DEDUP_REMOVED lines=11> */
[----:B0-----:R-:W-:Y:S01]  /*bde0*/  STG.E.U8 desc[UR36][R16.64], R19 ;  /* 0x0000001310007986 */ /* 0x001fe2000c101124 */
[----:B------:R-:W-:Y:S05]  /*bdf0*/  EXIT ;  /* 0x000000000000794d */ /* 0x000fea0003800000 */
.L_x_13190:
[----:B------:R-:W-:-:S06]  /*be00*/  HADD2.F32 R3, -RZ, R19.H0_H0 ;  /* 0x20000013ff037230 */ /* 0x000fcc0000004100 */
[----:B------:R-:W0:Y:S02]  /*be10*/  F2I.S64.TRUNC R2, R3 ;  /* 0x0000000300027311 */ /* 0x000e24000020d900 */
[----:B0-----:R-:W-:Y:S01]  /*be20*/  STG.E.U8 desc[UR36][R16.64], R2 ;  /* 0x0000000210007986 */ /* 0x001fe2000c101124 */
[----:B------:R-:W-:Y:S05]  /*be30*/  EXIT ;  /* 0x000000000000794d */ /* 0x000fea0003800000 */
.L_x_13189:
        /* <DEDUP_REMOVED lines=10> */
.L_x_13193:
[----:B------:R-:W-:-:S06]  /*bee0*/  HADD2.F32 R19, -RZ, R19.H0_H0 ;  /* 0x20000013ff137230 */ /* 0x000fcc0000004100 */
[----:B------:R-:W0:Y:S02]  /*bef0*/  F2I.FTZ.TRUNC.NTZ R19, R19 ;  /* 0x0000001300137305 */ /* 0x000e24000021f100 */
[----:B0-----:R-:W-:Y:S01]  /*bf00*/  STG.E desc[UR36][R16.64], R19 ;  /* 0x0000001310007986 */ /* 0x001fe2000c101924 */
[----:B------:R-:W-:Y:S05]  /*bf10*/  EXIT ;  /* 0x000000000000794d */ /* 0x000fea0003800000 */
.L_x_13192:
[----:B------:R-:W-:-:S06]  /*bf20*/  HADD2.F32 R19, -RZ, R19.H0_H0 ;  /* 0x20000013ff137230 */ /* 0x000fcc0000004100 */
[----:B------:R-:W0:Y:S02]  /*bf30*/  F2I.FTZ.TRUNC.NTZ R19, R19 ;  /* 0x0000001300137305 */ /* 0x000e24000021f100 */
[----:B0-----:R-:W-:Y:S01]  /*bf40*/  STG.E.U16 desc[UR36][R16.64], R19 ;  /* 0x0000001310007986 */ /* 0x001fe2000c101524 */
[----:B------:R-:W-:Y:S05]  /*bf50*/  EXIT ;  /* 0x000000000000794d */ /* 0x000fea0003800000 */
.L_x_13188:
        /* <DEDUP_REMOVED lines=9> */
.L_x_13195:
[----:B------:R-:W-:Y:S01]  /*bff0*/  STG.E.U16 desc[UR36][R16.64], R19 ;  /* 0x0000001310007986 */ /* 0x000fe2000c101524 */
[----:B------:R-:W-:Y:S05]  /*c000*/  EXIT ;  /* 0x000000000000794d */ /* 0x000fea0003800000 */
.L_x_13194:
        /* <DEDUP_REMOVED lines=10> */
.L_x_13197:
[----:B-----5:R-:W-:-:S05]  /*c0b0*/  HADD2.F32 R0, -RZ, R19.H0_H0 ;  /* 0x20000013ff007230 */ /* 0x020fca0000004100 */
[----:B------:R-:W-:-:S04]  /*c0c0*/  F2FP.F16.F32.PACK_AB R0, RZ, R0 ;  /* 0x00000000ff00723e */ /* 0x000fc800000000ff */
[----:B------:R-:W-:-:S05]  /*c0d0*/  PRMT R0, R0, 0x5410, RZ ;  /* 0x0000541000007816 */ /* 0x000fca00000000ff */
[----:B------:R-:W-:Y:S01]  /*c0e0*/  STG.E desc[UR36][R16.64], R0 ;  /* 0x0000000010007986 */ /* 0x000fe2000c101924 */
[----:B------:R-:W-:Y:S05]  /*c0f0*/  EXIT ;  /* 0x000000000000794d */ /* 0x000fea0003800000 */
.L_x_13196:
[----:B------:R-:W-:-:S05]  /*c100*/  HADD2.F32 R2, -RZ, R19.H0_H0 ;  /* 0x20000013ff027230 */ /* 0x000fca0000004100 */
[----:B------:R-:W-:-:S06]  /*c110*/  FMUL.FTZ R2, R2, 1 ;  /* 0x3f80000002027820 */ /* 0x000fcc0000410000 */
[----:B------:R-:W0:Y:S02]  /*c120*/  F2F.F64.F32 R2, R2 ;  /* 0x0000000200027310 */ /* 0x000e240000201800 */
[----:B0-----:R-:W-:Y:S01]  /*c130*/  STG.E.64 desc[UR36][R16.64], R2 ;  /* 0x0000000210007986 */ /* 0x001fe2000c101b24 */
[----:B------:R-:W-:Y:S05]  /*c140*/  EXIT ;  /* 0x000000000000794d */ /* 0x000fea0003800000 */
.L_x_13187:
        /* <DEDUP_REMOVED lines=14> */
.L_x_13201:
[----:B------:R-:W-:Y:S01]  /*c230*/  HADD2.F32 R3, -RZ, R19.H0_H0 ;  /* 0x20000013ff037230 */ /* 0x000fe20000004100 */
[----:B------:R-:W-:Y:S01]  /*c240*/  BSSY.RECONVERGENT B0, `(.L_x_13202) ;  /* 0x0000013000007945 */ /* 0x000fe20003800200 */
[----:B------:R-:W-:-:S03]  /*c250*/  HFMA2 R8, -RZ, RZ, 0, 7.62939453125e-06 ;  /* 0x00000080ff087431 */ /* 0x000fc600000001ff */
        /* <DEDUP_REMOVED lines=14> */
.L_x_13204:
[----:B------:R-:W-:-:S04]  /*c340*/  SHF.R.U32.HI R3, RZ, 0x18, R3 ;  /* 0x00000018ff037819 */ /* 0x000fc80000011603 */
[----:B------:R-:W-:-:S04]  /*c350*/  LOP3.LUT R0, R0, 0x80, R3, 0xf8, !PT ;  /* 0x0000008000007812 */ /* 0x000fc800078ef803 */
[----:B------:R-:W-:-:S07]  /*c360*/  PRMT R8, R0, 0x7610, R8 ;  /* 0x0000761000087816 */ /* 0x000fce0000000008 */
.L_x_13203:
[----:B------:R-:W-:Y:S05]  /*c370*/  BSYNC.RECONVERGENT B0 ;  /* 0x0000000000007941 */ /* 0x000fea0003800200 */
.L_x_13202:
[----:B------:R-:W-:Y:S01]  /*c380*/  STG.E.U8 desc[UR36][R16.64], R8 ;  /* 0x0000000810007986 */ /* 0x000fe2000c101124 */
[----:B------:R-:W-:Y:S05]  /*c390*/  EXIT ;  /* 0x000000000000794d */ /* 0x000fea0003800000 */
.L_x_13200:
[----:B------:R-:W-:Y:S01]  /*c3a0*/  HADD2.F32 R3, -RZ, R19.H0_H0 ;  /* 0x20000013ff037230 */ /* 0x000fe20000004100 */
[----:B------:R-:W-:Y:S01]  /*c3b0*/  BSSY.RECONVERGENT B0, `(.L_x_13205) ;  /* 0x0000013000007945 */ /* 0x000fe20003800200 */
[----:B------:R-:W-:-:S03]  /*c3c0*/  IMAD.MOV.U32 R8, RZ, RZ, 0x80 ;  /* 0x00000080ff087424 */ /* 0x000fc600078e00ff */
        /* <DEDUP_REMOVED lines=14> */
.L_x_13207:
[----:B------:R-:W-:-:S04]  /*c4b0*/  SHF.R.U32.HI R3, RZ, 0x18, R3 ;  /* 0x00000018ff037819 */ /* 0x000fc80000011603 */
[----:B------:R-:W-:-:S04]  /*c4c0*/  LOP3.LUT R0, R0, 0x80, R3, 0xf8, !PT ;  /* 0x0000008000007812 */ /* 0x000fc800078ef803 */
[----:B------:R-:W-:-:S07]  /*c4d0*/  PRMT R8, R0, 0x7610, R8 ;  /* 0x0000761000087816 */ /* 0x000fce0000000008 */
.L_x_13206:
[----:B------:R-:W-:Y:S05]  /*c4e0*/  BSYNC.RECONVERGENT B0 ;  /* 0x0000000000007941 */ /* 0x000fea0003800200 */
.L_x_13205:
[----:B------:R-:W-:Y:S01]  /*c4f0*/  STG.E.U8 desc[UR36][R16.64], R8 ;  /* 0x0000000810007986 */ /* 0x000fe2000c101124 */
[----:B------:R-:W-:Y:S05]  /*c500*/  EXIT ;  /* 0x000000000000794d */ /* 0x000fea0003800000 */
.L_x_13199:
[----:B------:R-:W-:-:S09]  /*c510*/  UISETP.NE.AND UP0, UPT, UR4, 0x1c, UPT ;  /* 0x0000001c0400788c */ /* 0x000fd2000bf05270 */
[----:B------:R-:W-:Y:S05]  /*c520*/  BRA.U !UP0, `(.L_x_13208) ;  /* 0x0000000108607547 */ /* 0x000fea000b800000 */
[----:B------:R-:W-:-:S09]  /*c530*/  UISETP.NE.AND UP0, UPT, UR4, 0x1d, UPT ;  /* 0x0000001d0400788c */ /* 0x000fd2000bf05270 */
[----:B------:R-:W-:Y:S05]  /*c540*/  BRA.U !UP0, `(.L_x_13209) ;  /* 0x0000000108487547 */ /* 0x000fea000b800000 */
[----:B------:R-:W-:-:S09]  /*c550*/  UISETP.NE.AND UP0, UPT, UR4, 0x2c, UPT ;  /* 0x0000002c0400788c */ /* 0x000fd2000bf05270 */
[----:B------:R-:W-:Y:S05]  /*c560*/  BRA.U UP0, `(.L_x_13191) ;  /* 0x0000000100bc7547 */ /* 0x000fea000b800000 */
[----:B------:R-:W-:Y:S02]  /*c570*/  HADD2.F32 R19, -RZ, R19.H0_H0 ;  /* 0x20000013ff137230 */ /* 0x000fe40000004100 */
[----:B------:R-:W-:-:S03]  /*c580*/  HFMA2 R3, -RZ, RZ, 0, 1.5199184417724609375e-05 ;  /* 0x000000ffff037431 */ /* 0x000fc600000001ff */
[----:B------:R-:W-:-:S04]  /*c590*/  SHF.R.U32.HI R4, RZ, 0x17, R19 ;  /* 0x00000017ff047819 */ /* 0x000fc80000011613 */
[----:B------:R-:W-:-:S04]  /*c5a0*/  LOP3.LUT R2, R4, 0xff, RZ, 0xc0, !PT ;  /* 0x000000ff04027812 */ /* 0x000fc800078ec0ff */
[----:B------:R-:W-:-:S13]  /*c5b0*/  ISETP.NE.AND P1, PT, R2, 0xff, PT ;  /* 0x000000ff0200780c */ /* 0x000fda0003f25270 */
[--C-:B-----5:R-:W-:Y:S02]  /*c5c0*/  @P1 SHF.R.U32.HI R0, RZ, 0x16, R19.reuse ;  /* 0x00000016ff001819 */ /* 0x120fe40000011613 */
        /* <DEDUP_REMOVED lines=10> */
.L_x_13209:
[----:B------:R-:W-:-:S06]  /*c670*/  HADD2.F32 R2, -RZ, R19.H0_H0 ;  /* 0x20000013ff027230 */ /* 0x000fcc0000004100 */
[----:B------:R-:W0:Y:S02]  /*c680*/  F2I.U64.TRUNC R2, R2 ;  /* 0x0000000200027311 */ /* 0x000e24000020d800 */
[----:B0-----:R-:W-:Y:S01]  /*c690*/  STG.E.64 desc[UR36][R16.64], R2 ;  /* 0x0000000210007986 */ /* 0x001fe2000c101b24 */
[----:B------:R-:W-:Y:S05]  /*c6a0*/  EXIT ;  /* 0x000000000000794d */ /* 0x000fea0003800000 */
.L_x_13208:
[----:B------:R-:W-:-:S06]  /*c6b0*/  HADD2.F32 R19, -RZ, R19.H0_H0 ;  /* 0x20000013ff137230 */ /* 0x000fcc0000004100 */
[----:B------:R-:W0:Y:S02]  /*c6c0*/  F2I.FTZ.U32.TRUNC.NTZ R19, R19 ;  /* 0x0000001300137305 */ /* 0x000e24000021f000 */
[----:B0-----:R-:W-:Y:S01]  /*c6d0*/  STG.E desc[UR36][R16.64], R19 ;  /* 0x0000001310007986 */ /* 0x001fe2000c101924 */
[----:B------:R-:W-:Y:S05]  /*c6e0*/  EXIT ;  /* 0x000000000000794d */ /* 0x000fea0003800000 */
.L_x_13198:
        /* <DEDUP_REMOVED lines=11> */
.L_x_13211:
[----:B------:R-:W-:Y:S01]  /*c7a0*/  HADD2.F32 R19, -RZ, R19.H0_H0 ;  /* 0x20000013ff137230 */ /* 0x000fe20000004100 */
[----:B------:R-:W-:-:S04]  /*c7b0*/  CS2R R6, SRZ ;  /* 0x0000000000067805 */ /* 0x000fc8000001ff00 */
[----:B------:R-:W-:-:S06]  /*c7c0*/  FMUL.FTZ R4, R19, 1 ;  /* 0x3f80000013047820 */ /* 0x000fcc0000410000 */
[----:B------:R-:W0:Y:S02]  /*c7d0*/  F2F.F64.F32 R4, R4 ;  /* 0x0000000400047310 */ /* 0x000e240000201800 */
[----:B0-----:R-:W-:Y:S01]  /*c7e0*/  STG.E.128 desc[UR36][R16.64], R4 ;  /* 0x0000000410007986 */ /* 0x001fe2000c101d24 */
[----:B------:R-:W-:Y:S05]  /*c7f0*/  EXIT ;  /* 0x000000000000794d */ /* 0x000fea0003800000 */
.L_x_13210:
[----:B------:R-:W-:-:S09]  /*c800*/  UISETP.NE.AND UP0, UPT, UR4, 0xf, UPT ;  /* 0x0000000f0400788c */ /* 0x000fd2000bf05270 */
[----:B------:R-:W-:Y:S05]  /*c810*/  BRA.U !UP0, `(.L_x_13212) ;  /* 0x0000000108e87547 */ /* 0x000fea000b800000 */
[----:B------:R-:W-:-:S09]  /*c820*/  UISETP.NE.AND UP0, UPT, UR4, 0x17, UPT ;  /* 0x000000170400788c */ /* 0x000fd2000bf05270 */
[----:B------:R-:W-:Y:S05]  /*c830*/  BRA.U !UP0, `(.L_x_13213) ;  /* 0x0000000108907547 */ /* 0x000fea000b800000 */
[----:B------:R-:W-:-:S09]  /*c840*/  UISETP.NE.AND UP0, UPT, UR4, 0x18, UPT ;  /* 0x000000180400788c */ /* 0x000fd2000bf05270 */
[----:B------:R-:W-:Y:S05]  /*c850*/  BRA.U !UP0, `(.L_x_13214) ;  /* 0x0000000108447547 */ /* 0x000fea000b800000 */
.L_x_13191:
[----:B-----5:R-:W-:Y:S01]  /*c860*/  MOV R0, 0x0 ;  /* 0x0000000000007802 */ /* 0x020fe20000000f00 */
        /* <DEDUP_REMOVED lines=15> */
.L_x_13215:
[----:B------:R-:W-:Y:S05]  /*c960*/  EXIT ;  /* 0x000000000000794d */ /* 0x000fea0003800000 */
.L_x_13214:
        /* <DEDUP_REMOVED lines=13> */
.L_x_13217:
[----:B------:R-:W-:Y:S05]  /*ca40*/  BSYNC.RECONVERGENT B0 ;  /* 0x0000000000007941 */ /* 0x000fea0003800200 */
.L_x_13216:
[----:B------:R-:W-:-:S05]  /*ca50*/  LOP3.LUT R3, R0, 0x80, R3, 0xf8, !PT ;  /* 0x0000008000037812 */ /* 0x000fca00078ef803 */
[----:B------:R-:W-:Y:S01]  /*ca60*/  STG.E.U8 desc[UR36][R16.64], R3 ;  /* 0x0000000310007986 */ /* 0x000fe2000c101124 */
[----:B------:R-:W-:Y:S05]  /*ca70*/  EXIT ;  /* 0x000000000000794d */ /* 0x000fea0003800000 */
.L_x_13213:
        /* <DEDUP_REMOVED lines=12> */
.L_x_13219:
[----:B-----5:R-:W-:Y:S01]  /*cb40*/  HFMA2 R0, -RZ, RZ, 0, 7.569789886474609375e-06 ;  /* 0x0000007fff007431 */ /* 0x020fe200000001ff */
[----:B------:R-:W-:-:S04]  /*cb50*/  ISETP.GT.U32.AND P0, PT, R2, 0x7f800000, PT ;  /* 0x7f8000000200780c */ /* 0x000fc80003f04070 */
[----:B------:R-:W-:-:S09]  /*cb60*/  SEL R0, R0, 0x7c, P0 ;  /* 0x0000007c00007807 */ /* 0x000fd20000000000 */
.L_x_13220:
[----:B------:R-:W-:Y:S05]  /*cb70*/  BSYNC.RECONVERGENT B0 ;  /* 0x0000000000007941 */ /* 0x000fea0003800200 */
.L_x_13218:
[----:B------:R-:W-:-:S04]  /*cb80*/  SHF.R.U32.HI R3, RZ, 0x18, R3 ;  /* 0x00000018ff037819 */ /* 0x000fc80000011603 */
[----:B------:R-:W-:-:S05]  /*cb90*/  LOP3.LUT R3, R0, 0x80, R3, 0xf8, !PT ;  /* 0x0000008000037812 */ /* 0x000fca00078ef803 */
[----:B------:R-:W-:Y:S01]  /*cba0*/  STG.E.U8 desc[UR36][R16.64], R3 ;  /* 0x0000000310007986 */ /* 0x000fe2000c101124 */
[----:B------:R-:W-:Y:S05]  /*cbb0*/  EXIT ;  /* 0x000000000000794d */ /* 0x000fea0003800000 */
.L_x_13212:
[----:B-----5:R-:W-:-:S05]  /*cbc0*/  HADD2.F32 R0, -RZ, R19.H0_H0 ;  /* 0x20000013ff007230 */ /* 0x020fca0000004100 */
[----:B------:R-:W-:-:S05]  /*cbd0*/  F2FP.BF16.F32.PACK_AB R0, RZ, R0 ;  /* 0x00000000ff00723e */ /* 0x000fca00000010ff */
[----:B------:R-:W-:Y:S01]  /*cbe0*/  STG.E.U16 desc[UR36][R16.64], R0 ;  /* 0x0000000010007986 */ /* 0x000fe2000c101524 */
[----:B------:R-:W-:Y:S05]  /*cbf0*/  EXIT ;  /* 0x000000000000794d */ /* 0x000fea0003800000 */
.L_x_13221:
        /* <DEDUP_REMOVED lines=16> */
.L_x_40988:


//--------------------- .text._ZN2at6native27unrolled_elementwise_kernelINS0_13AUnaryFunctorIN3c104HalfES4_S4_ZZZNS0_19minimum_kernel_cudaERNS_18TensorIteratorBaseEENKUlvE0_clEvENKUlvE1_clEvEUlS4_S4_E_EESt5arrayIPcLm2EELi4E23TrivialOffsetCalculatorILi1EjESF_NS0_6memory12LoadWithCastILi1EEENSG_13StoreWithCastILi1EEEEEviT_T0_T2_T3_T4_T5_ --------------------------
	.section	.text._ZN2at6native27unrolled_elementwise_kernelINS0_13AUnaryFunctorIN3c104HalfES4_S4_ZZZNS0_19minimum_kernel_cudaERNS_18TensorIteratorBaseEENKUlvE0_clEvENKUlvE1_clEvEUlS4_S4_E_EESt5arrayIPcLm2EELi4E23TrivialOffsetCalculatorILi1EjESF_NS0_6memory12LoadWithCastILi1EEENSG_13StoreWithCastILi1EEEEEviT_T0_T2_T3_T4_T5_,"ax",@progbits
	.align	128
        .global         _ZN2at6native27unrolled_elementwise_kernelINS0_13AUnaryFunctorIN3c104HalfES4_S4_ZZZNS0_19minimum_kernel_cudaERNS_18TensorIteratorBaseEENKUlvE0_clEvENKUlvE1_clEvEUlS4_S4_E_EESt5arrayIPcLm2EELi4E23TrivialOffsetCalculatorILi1EjESF_NS0_6memory12LoadWithCastILi1EEENSG_13StoreWithCastILi1EEEEEviT_T0_T2_T3_T4_T5_
        .type           _ZN2at6native27unrolled_elementwise_kernelINS0_13AUnaryFunctorIN3c104HalfES4_S4_ZZZNS0_19minimum_kernel_cudaERNS_18TensorIteratorBaseEENKUlvE0_clEvENKUlvE1_clEvEUlS4_S4_E_EESt5arrayIPcLm2EELi4E23TrivialOffsetCalculatorILi1EjESF_NS0_6memory12LoadWithCastILi1EEENSG_13StoreWithCastILi1EEEEEviT_T0_T2_T3_T4_T5_,@function
        .size           _ZN2at6native27unrolled_elementwise_kernelINS0_13AUnaryFunctorIN3c104HalfES4_S4_ZZZNS0_19minimum_kernel_cudaERNS_18TensorIteratorBaseEENKUlvE0_clEvENKUlvE1_clEvEUlS4_S4_E_EESt5arrayIPcLm2EELi4E23TrivialOffsetCalculatorILi1EjESF_NS0_6memory12LoadWithCastILi1EEENSG_13StoreWithCastILi1EEEEEviT_T0_T2_T3_T4_T5_,(.L_x_40989 - _ZN2at6native27unrolled_elementwise_kernelINS0_13AUnaryFunctorIN3c104HalfES4_S4_ZZZNS0_19minimum_kernel_cudaERNS_18TensorIteratorBaseEENKUlvE0_clEvENKUlvE1_clEvEUlS4_S4_E_EESt5arrayIPcLm2EELi4E23TrivialOffsetCalculatorILi1EjESF_NS0_6memory12LoadWithCastILi1EEENSG_13StoreWithCastILi1EEEEEviT_T0_T2_T3_T4_T5_)
        .other          _ZN2at6native27unrolled_elementwise_kernelINS0_13AUnaryFunctorIN3c104HalfES4_S4_ZZZNS0_19minimum_kernel_cudaERNS_18TensorIteratorBaseEENKUlvE0_clEvENKUlvE1_clEvEUlS4_S4_E_EESt5arrayIPcLm2EELi4E23TrivialOffsetCalculatorILi1EjESF_NS0_6memory12LoadWithCastILi1EEENSG_13StoreWithCastILi1EEEEEviT_T0_T2_T3_T4_T5_,@"STO_CUDA_ENTRY STV_DEFAULT"
_ZN2at6native27unrolled_elementwise_kernelINS0_13AUnaryFunctorIN3c104HalfES4_S4_ZZZNS0_19minimum_kernel_cudaERNS_18TensorIteratorBaseEENKUlvE0_clEvENKUlvE1_clEvEUlS4_S4_E_EESt5arrayIPcLm2EELi4E23TrivialOffsetCalculatorILi1EjESF_NS0_6memory12LoadWithCastILi1EEENSG_13StoreWithCastILi1EEEEEviT_T0_T2_T3_T4_T5_:
.text._ZN2at6native27unrolled_elementwise_kernelINS0_13AUnaryFunctorIN3c104HalfES4_S4_ZZZNS0_19minimum_kernel_cudaERNS_18TensorIteratorBaseEENKUlvE0_clEvENKUlvE1_clEvEUlS4_S4_E_EESt5arrayIPcLm2EELi4E23TrivialOffsetCalculatorILi1EjESF_NS0_6memory12LoadWithCastILi1EEENSG_13StoreWithCastILi1EEEEEviT_T0_T2_T3_T4_T5_:
        /* <DEDUP_REMOVED lines=36> */
.L_x_13227:
[----:B------:R-:W2:Y:S02]  /*0240*/  LDG.E.U8 R4, desc[UR36][R4.64] ;  /* 0x0000002404047981 */ /* 0x000ea4000c1e1100 */
[----:B--2---:R-:W-:-:S04]  /*0250*/  I2FP.F32.U32 R0, R4 ;  /* 0x0000000400007245 */ /* 0x004fc80000201000 */
[----:B------:R-:W-:-:S04]  /*0260*/  F2FP.F16.F32.PACK_AB R0, RZ, R0 ;  /* 0x00000000ff00723e */ /* 0x000fc800000000ff */
[----:B------:R-:W-:Y:S01]  /*0270*/  PRMT R22, R0, 0x7610, R22 ;  /* 0x0000761000167816 */ /* 0x000fe20000000016 */
[----:B------:R-:W-:Y:S06]  /*0280*/  BRA `(.L_x_13229) ;  /* 0x0000000c00d87947 */ /* 0x000fec0003800000 */
.L_x_13226:
        /* <DEDUP_REMOVED lines=11> */
.L_x_13231:
[----:B------:R-:W2:Y:S02]  /*0340*/  LDG.E R4, desc[UR36][R4.64] ;  /* 0x0000002404047981 */ /* 0x000ea4000c1e1900 */
[----:B--2---:R-:W-:-:S04]  /*0350*/  I2FP.F32.S32 R0, R4 ;  /* 0x0000000400007245 */ /* 0x004fc80000201400 */
[----:B------:R-:W-:-:S04]  /*0360*/  F2FP.F16.F32.PACK_AB R0, RZ, R0 ;  /* 0x00000000ff00723e */ /* 0x000fc800000000ff */
[----:B------:R-:W-:Y:S01]  /*0370*/  PRMT R22, R0, 0x7610, R22 ;  /* 0x0000761000167816 */ /* 0x000fe20000000016 */
[----:B------:R-:W-:Y:S06]  /*0380*/  BRA `(.L_x_13229) ;  /* 0x0000000c00987947 */ /* 0x000fec0003800000 */
.L_x_13230:
[----:B------:R-:W2:Y:S02]  /*0390*/  LDG.E.U16 R4, desc[UR36][R4.64] ;  /* 0x0000002404047981 */ /* 0x000ea4000c1e1500 */
[----:B--2---:R-:W0:Y:S02]  /*03a0*/  I2F.S16 R0, R4 ;  /* 0x0000000400007306 */ /* 0x004e240000101400 */
[----:B0-----:R-:W-:-:S04]  /*03b0*/  F2FP.F16.F32.PACK_AB R0, RZ, R0 ;  /* 0x00000000ff00723e */ /* 0x001fc800000000ff */
[----:B------:R-:W-:Y:S01]  /*03c0*/  PRMT R22, R0, 0x7610, R22 ;  /* 0x0000761000167816 */ /* 0x000fe20000000016 */
[----:B------:R-:W-:Y:S06]  /*03d0*/  BRA `(.L_x_13229) ;  /* 0x0000000c00847947 */ /* 0x000fec0003800000 */
.L_x_13225:
        /* <DEDUP_REMOVED lines=9> */
.L_x_13233:
[----:B------:R1:W5:Y:S01]  /*0470*/  LDG.E.U16 R22, desc[UR36][R4.64] ;  /* 0x0000002404167981 */ /* 0x000362000c1e1500 */
[----:B------:R-:W-:Y:S05]  /*0480*/  BRA `(.L_x_13229) ;  /* 0x0000000c00587947 */ /* 0x000fea0003800000 */
.L_x_13232:
        /* <DEDUP_REMOVED lines=9> */
.L_x_13235:
[----:B------:R0:W5:Y:S01]  /*0520*/  LDG.E.U16 R22, desc[UR36][R4.64] ;  /* 0x0000002404167981 */ /* 0x000162000c1e1500 */
[----:B------:R-:W-:Y:S05]  /*0530*/  BRA `(.L_x_13229) ;  /* 0x0000000c002c7947 */ /* 0x000fea0003800000 */
.L_x_13234:
        /* <DEDUP_REMOVED lines=13> */
.L_x_13224:
        /* <DEDUP_REMOVED lines=14> */
.L_x_13238:
        /* <DEDUP_REMOVED lines=13> */
.L_x_13237:
        /* <DEDUP_REMOVED lines=27> */
.L_x_13240:
        /* <DEDUP_REMOVED lines=15> */
.L_x_13239:
[----:B------:R-:W2:Y:S02]  /*0a60*/  LDG.E.U16 R0, desc[UR36][R4.64] ;  /* 0x0000002404007981 */ /* 0x000ea4000c1e1500 */
[----:B--2---:R-:W-:-:S05]  /*0a70*/  IMAD.U32 R0, R0, 0x10000, RZ ;  /* 0x0001000000007824 */ /* 0x004fca00078e00ff */
[----:B------:R-:W-:-:S04]  /*0a80*/  F2FP.F16.F32.PACK_AB R0, RZ, R0 ;  /* 0x00000000ff00723e */ /* 0x000fc800000000ff */
[----:B------:R-:W-:Y:S01]  /*0a90*/  PRMT R22, R0, 0x7610, R22 ;  /* 0x0000761000167816 */ /* 0x000fe20000000016 */
[----:B------:R-:W-:Y:S06]  /*0aa0*/  BRA `(.L_x_13229) ;  /* 0x0000000400d07947 */ /* 0x000fec0003800000 */
.L_x_13236:
        /* <DEDUP_REMOVED lines=13> */
.L_x_13243:
        /* <DEDUP_REMOVED lines=21> */
.L_x_13247:
[----:B------:R-:W-:Y:S05]  /*0cd0*/  BSYNC.RECONVERGENT B1 ;  /* 0x0000000000017941 */ /* 0x000fea0003800200 */
.L_x_13246:
[----:B------:R-:W-:Y:S01]  /*0ce0*/  IMAD.SHL.U32 R0, R0, 0x100000, RZ ;  /* 0x0010000000007824 */ /* 0x000fe200078e00ff */
[----:B------:R-:W-:-:S04]  /*0cf0*/  LEA R3, R3, 0x3b800000, 0x17 ;  /* 0x3b80000003037811 */ /* 0x000fc800078eb8ff */
[----:B------:R-:W-:-:S07]  /*0d00*/  LOP3.LUT R0, R3, R0, R7, 0xfe, !PT ;  /* 0x0000000003007212 */ /* 0x000fce00078efe07 */
.L_x_13245:
[----:B------:R-:W-:Y:S05]  /*0d10*/  BSYNC.RECONVERGENT B0 ;  /* 0x0000000000007941 */ /* 0x000fea0003800200 */
.L_x_13244:
[----:B------:R-:W-:-:S04]  /*0d20*/  F2FP.F16.F32.PACK_AB R0, RZ, R0 ;  /* 0x00000000ff00723e */ /* 0x000fc800000000ff */
[----:B------:R-:W-:Y:S01]  /*0d30*/  PRMT R22, R0, 0x7610, R22 ;  /* 0x0000761000167816 */ /* 0x000fe20000000016 */
[----:B------:R-:W-:Y:S06]  /*0d40*/  BRA `(.L_x_13229) ;  /* 0x0000000400287947 */ /* 0x000fec0003800000 */
.L_x_13242:
        /* <DEDUP_REMOVED lines=21> */
.L_x_13251:
[----:B------:R-:W-:Y:S05]  /*0ea0*/  BSYNC.RECONVERGENT B1 ;  /* 0x0000000000017941 */ /* 0x000fea0003800200 */
.L_x_13250:
[----:B------:R-:W-:Y:S01]  /*0eb0*/  IMAD.SHL.U32 R0, R0, 0x200000, RZ ;  /* 0x0020000000007824 */ /* 0x000fe200078e00ff */
[----:B------:R-:W-:-:S04]  /*0ec0*/  LEA R3, R3, 0x37800000, 0x17 ;  /* 0x3780000003037811 */ /* 0x000fc800078eb8ff */
[----:B------:R-:W-:-:S07]  /*0ed0*/  LOP3.LUT R0, R3, R0, R7, 0xfe, !PT ;  /* 0x0000000003007212 */ /* 0x000fce00078efe07 */
.L_x_13249:
[----:B------:R-:W-:Y:S05]  /*0ee0*/  BSYNC.RECONVERGENT B0 ;  /* 0x0000000000007941 */ /* 0x000fea0003800200 */
.L_x_13248:
[----:B------:R-:W-:-:S04]  /*0ef0*/  F2FP.F16.F32.PACK_AB R0, RZ, R0 ;  /* 0x00000000ff00723e */ /* 0x000fc800000000ff */
[----:B------:R-:W-:Y:S01]  /*0f00*/  PRMT R22, R0, 0x7610, R22 ;  /* 0x0000761000167816 */ /* 0x000fe20000000016 */
[----:B------:R-:W-:Y:S06]  /*0f10*/  BRA `(.L_x_13229) ;  /* 0x0000000000b47947 */ /* 0x000fec0003800000 */
.L_x_13241:
[----:B------:R-:W-:-:S09]  /*0f20*/  UISETP.NE.AND UP0, UPT, UR4, 0x1c, UPT ;  /* 0x0000001c0400788c */ /* 0x000fd2000bf05270 */
[----:B------:R-:W-:Y:S05]  /*0f30*/  BRA.U !UP0, `(.L_x_13252) ;  /* 0x00000001089c7547 */ /* 0x000fea000b800000 */
[----:B------:R-:W-:-:S09]  /*0f40*/  UISETP.NE.AND UP0, UPT, UR4, 0x1d, UPT ;  /* 0x0000001d0400788c */ /* 0x000fd2000bf05270 */
[----:B------:R-:W-:Y:S05]  /*0f50*/  BRA.U !UP0, `(.L_x_13253) ;  /* 0x0000000108807547 */ /* 0x000fea000b800000 */
[----:B------:R-:W-:-:S09]  /*0f60*/  UISETP.NE.AND UP0, UPT, UR4, 0x2c, UPT ;  /* 0x0000002c0400788c */ /* 0x000fd2000bf05270 */
[----:B------:R-:W-:Y:S05]  /*0f70*/  BRA.U !UP0, `(.L_x_13254) ;  /* 0x0000000108487547 */ /* 0x000fea000b800000 */
.L_x_13228:
        /* <DEDUP_REMOVED lines=16> */
.L_x_13255:
[----:B------:R-:W-:Y:S01]  /*1080*/  PRMT R22, RZ, 0x7610, R22 ;  /* 0x00007610ff167816 */ /* 0x000fe20000000016 */
[----:B------:R-:W-:Y:S06]  /*1090*/  BRA `(.L_x_13229) ;  /* 0x0000000000547947 */ /* 0x000fec0003800000 */
.L_x_13254:
        /* <DEDUP_REMOVED lines=8> */
.L_x_13257:
[----:B------:R-:W-:Y:S05]  /*1120*/  BSYNC.RECONVERGENT B0 ;  /* 0x0000000000007941 */ /* 0x000fea0003800200 */
.L_x_13256:
[----:B------:R-:W-:-:S04]  /*1130*/  F2FP.F16.F32.PACK_AB R0, RZ, R0 ;  /* 0x00000000ff00723e */ /* 0x000fc800000000ff */
[----:B------:R-:W-:Y:S01]  /*1140*/  PRMT R22, R0, 0x7610, R22 ;  /* 0x0000761000167816 */ /* 0x000fe20000000016 */
[----:B------:R-:W-:Y:S06]  /*1150*/  BRA `(.L_x_13229) ;  /* 0x0000000000247947 */ /* 0x000fec0003800000 */
.L_x_13253:
[----:B------:R-:W2:Y:S02]  /*1160*/  LDG.E.64 R4, desc[UR36][R4.64] ;  /* 0x0000002404047981 */ /* 0x000ea4000c1e1b00 */
[----:B--2---:R-:W0:Y:S02]  /*1170*/  I2F.U64 R0, R4 ;  /* 0x0000000400007312 */ /* 0x004e240000301000 */
[----:B0-----:R-:W-:-:S04]  /*1180*/  F2FP.F16.F32.PACK_AB R0, RZ, R0 ;  /* 0x00000000ff00723e */ /* 0x001fc800000000ff */
[----:B------:R-:W-:Y:S01]  /*1190*/  PRMT R22, R0, 0x7610, R22 ;  /* 0x0000761000167816 */ /* 0x000fe20000000016 */
[----:B------:R-:W-:Y:S06]  /*11a0*/  BRA `(.L_x_13229) ;  /* 0x0000000000107947 */ /* 0x000fec0003800000 */
.L_x_13252:
[----:B------:R-:W2:Y:S02]  /*11b0*/  LDG.E R4, desc[UR36][R4.64] ;  /* 0x0000002404047981 */ /* 0x000ea4000c1e1900 */
[----:B--2---:R-:W-:-:S04]  /*11c0*/  I2FP.F32.U32 R0, R4 ;  /* 0x0000000400007245 */ /* 0x004fc80000201000 */
[----:B------:R-:W-:-:S04]  /*11d0*/  F2FP.F16.F32.PACK_AB R0, RZ, R0 ;  /* 0x00000000ff00723e */ /* 0x000fc800000000ff */
[----:B------:R-:W-:-:S07]  /*11e0*/  PRMT R22, R0, 0x7610, R22 ;  /* 0x0000761000167816 */ /* 0x000fce0000000016 */
.L_x_13229:
[----:B------:R-:W-:-:S07]  /*11f0*/  VIADD R23, R25, 0x80 ;  /* 0x0000008019177836 */ /* 0x000fce0000000000 */
.L_x_13223:
[----:B------:R-:W-:Y:S05]  /*1200*/  BSYNC.RECONVERGENT B6 ;  /* 0x0000000000067941 */ /* 0x000fea0003800200 */
.L_x_13222:
        /* <DEDUP_REMOVED lines=26> */
.L_x_13263:
[----:B------:R-:W2:Y:S02]  /*13b0*/  LDG.E.U8 R4, desc[UR36][R4.64] ;  /* 0x0000002404047981 */ /* 0x000ea4000c1e1100 */
[----:B--2---:R-:W-:-:S04]  /*13c0*/  I2FP.F32.U32 R0, R4 ;  /* 0x0000000400007245 */ /* 0x004fc80000201000 */
[----:B------:R-:W-:-:S04]  /*13d0*/  F2FP.F16.F32.PACK_AB R0, RZ, R0 ;  /* 0x00000000ff00723e */ /* 0x000fc800000000ff */
[----:B------:R-:W-:Y:S01]  /*13e0*/  PRMT R19, R0, 0x7610, R19 ;  /* 0x0000761000137816 */ /* 0x000fe20000000013 */
[----:B------:R-:W-:Y:S06]  /*13f0*/  BRA `(.L_x_13265) ;  /* 0x0000000c00d87947 */ /* 0x000fec0003800000 */
.L_x_13262:
        /* <DEDUP_REMOVED lines=11> */
.L_x_13267:
[----:B------:R-:W2:Y:S02]  /*14b0*/  LDG.E R4, desc[UR36][R4.64] ;  /* 0x0000002404047981 */ /* 0x000ea4000c1e1900 */
[----:B--2---:R-:W-:-:S04]  /*14c0*/  I2FP.F32.S32 R0, R4 ;  /* 0x0000000400007245 */ /* 0x004fc80000201400 */
[----:B------:R-:W-:-:S04]  /*14d0*/  F2FP.F16.F32.PACK_AB R0, RZ, R0 ;  /* 0x00000000ff00723e */ /* 0x000fc800000000ff */
[----:B------:R-:W-:Y:S01]  /*14e0*/  PRMT R19, R0, 0x7610, R19 ;  /* 0x0000761000137816 */ /* 0x000fe20000000013 */
[----:B------:R-:W-:Y:S06]  /*14f0*/  BRA `(.L_x_13265) ;  /* 0x0000000c00987947 */ /* 0x000fec0003800000 */
.L_x_13266:
[----:B------:R-:W2:Y:S02]  /*1500*/  LDG.E.U16 R4, desc[UR36][R4.64] ;  /* 0x0000002404047981 */ /* 0x000ea4000c1e1500 */
[----:B--2---:R-:W0:Y:S02]  /*1510*/  I2F.S16 R0, R4 ;  /* 0x0000000400007306 */ /* 0x004e240000101400 */
[----:B0-----:R-:W-:-:S04]  /*1520*/  F2FP.F16.F32.PACK_AB R0, RZ, R0 ;  /* 0x00000000ff00723e */ /* 0x001fc800000000ff */
[----:B------:R-:W-:Y:S01]  /*1530*/  PRMT R19, R0, 0x7610, R19 ;  /* 0x0000761000137816 */ /* 0x000fe20000000013 */
[----:B------:R-:W-:Y:S06]  /*1540*/  BRA `(.L_x_13265) ;  /* 0x0000000c00847947 */ /* 0x000fec0003800000 */
.L_x_13261:
        /* <DEDUP_REMOVED lines=9> */
.L_x_13269:
[----:B------:R0:W5:Y:S01]  /*15e0*/  LDG.E.U16 R19, desc[UR36][R4.64] ;  /* 0x0000002404137981 */ /* 0x000162000c1e1500 */
[----:B------:R-:W-:Y:S05]  /*15f0*/  BRA `(.L_x_13265) ;  /* 0x0000000c00587947 */ /* 0x000fea0003800000 */
.L_x_13268:
        /* <DEDUP_REMOVED lines=9> */
.L_x_13271:
[----:B------:R1:W5:Y:S01]  /*1690*/  LDG.E.U16 R19, desc[UR36][R4.64] ;  /* 0x0000002404137981 */ /* 0x000362000c1e1500 */
[----:B------:R-:W-:Y:S05]  /*16a0*/  BRA `(.L_x_13265) ;  /* 0x0000000c002c7947 */ /* 0x000fea0003800000 */
.L_x_13270:
        /* <DEDUP_REMOVED lines=13> */
.L_x_13260:
        /* <DEDUP_REMOVED lines=14> */
.L_x_13274:
        /* <DEDUP_REMOVED lines=13> */
.L_x_13273:
        /* <DEDUP_REMOVED lines=27> */
.L_x_13276:
        /* <DEDUP_REMOVED lines=15> */
.L_x_13275:
[----:B------:R-:W2:Y:S02]  /*1bd0*/  LDG.E.U16 R0, desc[UR36][R4.64] ;  /* 0x0000002404007981 */ /* 0x000ea4000c1e1500 */
[----:B--2---:R-:W-:-:S05]  /*1be0*/  IMAD.U32 R0, R0, 0x10000, RZ ;  /* 0x0001000000007824 */ /* 0x004fca00078e00ff */
[----:B------:R-:W-:-:S04]  /*1bf0*/  F2FP.F16.F32.PACK_AB R0, RZ, R0 ;  /* 0x00000000ff00723e */ /* 0x000fc800000000ff */
[----:B------:R-:W-:Y:S01]  /*1c00*/  PRMT R19, R0, 0x7610, R19 ;  /* 0x0000761000137816 */ /* 0x000fe20000000013 */
[----:B------:R-:W-:Y:S06]  /*1c10*/  BRA `(.L_x_13265) ;  /* 0x0000000400d07947 */ /* 0x000fec0003800000 */
.L_x_13272:
        /* <DEDUP_REMOVED lines=13> */
.L_x_13279:
        /* <DEDUP_REMOVED lines=21> */
.L_x_13283:
[----:B------:R-:W-:Y:S05]  /*1e40*/  BSYNC.RECONVERGENT B1 ;  /* 0x0000000000017941 */ /* 0x000fea0003800200 */
.L_x_13282:
[----:B------:R-:W-:Y:S01]  /*1e50*/  IMAD.SHL.U32 R0, R0, 0x100000, RZ ;  /* 0x0010000000007824 */ /* 0x000fe200078e00ff */
[----:B------:R-:W-:-:S04]  /*1e60*/  LEA R3, R3, 0x3b800000, 0x17 ;  /* 0x3b80000003037811 */ /* 0x000fc800078eb8ff */
[----:B------:R-:W-:-:S07]  /*1e70*/  LOP3.LUT R0, R3, R0, R7, 0xfe, !PT ;  /* 0x0000000003007212 */ /* 0x000fce00078efe07 */
.L_x_13281:
[----:B------:R-:W-:Y:S05]  /*1e80*/  BSYNC.RECONVERGENT B0 ;  /* 0x0000000000007941 */ /* 0x000fea0003800200 */
.L_x_13280:
[----:B------:R-:W-:-:S04]  /*1e90*/  F2FP.F16.F32.PACK_AB R0, RZ, R0 ;  /* 0x00000000ff00723e */ /* 0x000fc800000000ff */
[----:B------:R-:W-:Y:S01]  /*1ea0*/  PRMT R19, R0, 0x7610, R19 ;  /* 0x0000761000137816 */ /* 0x000fe20000000013 */
[----:B------:R-:W-:Y:S06]  /*1eb0*/  BRA `(.L_x_13265) ;  /* 0x0000000400287947 */ /* 0x000fec0003800000 */
.L_x_13278:
        /* <DEDUP_REMOVED lines=21> */
.L_x_13287:
[----:B------:R-:W-:Y:S05]  /*2010*/  BSYNC.RECONVERGENT B1 ;  /* 0x0000000000017941 */ /* 0x000fea0003800200 */
.L_x_13286:
[----:B------:R-:W-:Y:S01]  /*2020*/  IMAD.SHL.U32 R0, R0, 0x200000, RZ ;  /* 0x0020000000007824 */ /* 0x000fe200078e00ff */
[----:B------:R-:W-:-:S04]  /*2030*/  LEA R3, R3, 0x37800000, 0x17 ;  /* 0x3780000003037811 */ /* 0x000fc800078eb8ff */
[----:B------:R-:W-:-:S07]  /*2040*/  LOP3.LUT R0, R3, R0, R7, 0xfe, !PT ;  /* 0x0000000003007212 */ /* 0x000fce00078efe07 */
.L_x_13285:
[----:B------:R-:W-:Y:S05]  /*2050*/  BSYNC.RECONVERGENT B0 ;  /* 0x0000000000007941 */ /* 0x000fea0003800200 */
.L_x_13284:
[----:B------:R-:W-:-:S04]  /*2060*/  F2FP.F16.F32.PACK_AB R0, RZ, R0 ;  /* 0x00000000ff00723e */ /* 0x000fc800000000ff */
[----:B------:R-:W-:Y:S01]  /*2070*/  PRMT R19, R0, 0x7610, R19 ;  /* 0x0000761000137816 */ /* 0x000fe20000000013 */
[----:B------:R-:W-:Y:S06]  /*2080*/  BRA `(.L_x_13265) ;  /* 0x0000000000b47947 */ /* 0x000fec0003800000 */
.L_x_13277:
        /* <DEDUP_REMOVED lines=14> */
.L_x_13291:
[----:B------:R-:W-:Y:S05]  /*2170*/  BSYNC.RECONVERGENT B0 ;  /* 0x0000000000007941 */ /* 0x000fea0003800200 */
.L_x_13290:
[----:B------:R-:W-:-:S04]  /*2180*/  F2FP.F16.F32.PACK_AB R0, RZ, R0 ;  /* 0x00000000ff00723e */ /* 0x000fc800000000ff */
[----:B------:R-:W-:Y:S01]  /*2190*/  PRMT R19, R0, 0x7610, R19 ;  /* 0x0000761000137816 */ /* 0x000fe20000000013 */
[----:B------:R-:W-:Y:S06]  /*21a0*/  BRA `(.L_x_13265) ;  /* 0x00000000006c7947 */ /* 0x000fec0003800000 */
.L_x_13264:
        /* <DEDUP_REMOVED lines=16> */
.L_x_13292:
[----:B------:R-:W-:Y:S01]  /*22b0*/  PRMT R19, RZ, 0x7610, R19 ;  /* 0x00007610ff137816 */ /* 0x000fe20000000013 */
[----:B------:R-:W-:Y:S06]  /*22c0*/  BRA `(.L_x_13265) ;  /* 0x0000000000247947 */ /* 0x000fec0003800000 */
.L_x_13289:
[----:B------:R-:W2:Y:S02]  /*22d0*/  LDG.E.64 R4, desc[UR36][R4.64] ;  /* 0x0000002404047981 */ /* 0x000ea4000c1e1b00 */
[----:B--2---:R-:W0:Y:S02]  /*22e0*/  I2F.U64 R0, R4 ;  /* 0x0000000400007312 */ /* 0x004e240000301000 */
[----:B0-----:R-:W-:-:S04]  /*22f0*/  F2FP.F16.F32.PACK_AB R0, RZ, R0 ;  /* 0x00000000ff00723e */ /* 0x001fc800000000ff */
[----:B------:R-:W-:Y:S01]  /*2300*/  PRMT R19, R0, 0x7610, R19 ;  /* 0x0000761000137816 */ /* 0x000fe20000000013 */
[----:B------:R-:W-:Y:S06]  /*2310*/  BRA `(.L_x_13265) ;  /* 0x0000000000107947 */ /* 0x000fec0003800000 */
.L_x_13288:
[----:B------:R-:W2:Y:S02]  /*2320*/  LDG.E R4, desc[UR36][R4.64] ;  /* 0x0000002404047981 */ /* 0x000ea4000c1e1900 */
[----:B--2---:R-:W-:-:S04]  /*2330*/  I2FP.F32.U32 R0, R4 ;  /* 0x0000000400007245 */ /* 0x004fc80000201000 */
[----:B------:R-:W-:-:S04]  /*2340*/  F2FP.F16.F32.PACK_AB R0, RZ, R0 ;  /* 0x00000000ff00723e */ /* 0x000fc800000000ff */
[----:B------:R-:W-:-:S07]  /*2350*/  PRMT R19, R0, 0x7610, R19 ;  /* 0x0000761000137816 */ /* 0x000fce0000000013 */
.L_x_13265:
[----:B------:R-:W-:-:S07]  /*2360*/  VIADD R23, R23, 0x80 ;  /* 0x0000008017177836 */ /* 0x000fce0000000000 */
.L_x_13259:
[----:B------:R-:W-:Y:S05]  /*2370*/  BSYNC.RECONVERGENT B6 ;  /* 0x0000000000067941 */ /* 0x000fea0003800200 */
.L_x_13258:
        /* <DEDUP_REMOVED lines=26> */
.L_x_13298:
[----:B------:R-:W2:Y:S02]  /*2520*/  LDG.E.U8 R4, desc[UR36][R4.64] ;  /* 0x0000002404047981 */ /* 0x000ea4000c1e1100 */
[----:B--2---:R-:W-:-:S04]  /*2530*/  I2FP.F32.U32 R0, R4 ;  /* 0x0000000400007245 */ /* 0x004fc80000201000 */
[----:B------:R-:W-:-:S04]  /*2540*/  F2FP.F16.F32.PACK_AB R0, RZ, R0 ;  /* 0x00000000ff00723e */ /* 0x000fc800000000ff */
[----:B------:R-:W-:Y:S01]  /*2550*/  PRMT R24, R0, 0x7610, R24 ;  /* 0x0000761000187816 */ /* 0x000fe20000000018 */
[----:B------:R-:W-:Y:S06]  /*2560*/  BRA `(.L_x_13300) ;  /* 0x0000000c00d87947 */ /* 0x000fec0003800000 */
.L_x_13297:
        /* <DEDUP_REMOVED lines=11> */
.L_x_13302:
[----:B------:R-:W2:Y:S02]  /*2620*/  LDG.E R4, desc[UR36][R4.64] ;  /* 0x0000002404047981 */ /* 0x000ea4000c1e1900 */
[----:B--2---:R-:W-:-:S04]  /*2630*/  I2FP.F32.S32 R0, R4 ;  /* 0x0000000400007245 */ /* 0x004fc80000201400 */
[----:B------:R-:W-:-:S04]  /*2640*/  F2FP.F16.F32.PACK_AB R0, RZ, R0 ;  /* 0x00000000ff00723e */ /* 0x000fc800000000ff */
[----:B------:R-:W-:Y:S01]  /*2650*/  PRMT R24, R0, 0x7610, R24 ;  /* 0x0000761000187816 */ /* 0x000fe20000000018 */
[----:B------:R-:W-:Y:S06]  /*2660*/  BRA `(.L_x_13300) ;  /* 0x0000000c00987947 */ /* 0x000fec0003800000 */
.L_x_13301:
[----:B------:R-:W2:Y:S02]  /*2670*/  LDG.E.U16 R4, desc[UR36][R4.64] ;  /* 0x0000002404047981 */ /* 0x000ea4000c1e1500 */
[----:B--2---:R-:W0:Y:S02]  /*2680*/  I2F.S16 R0, R4 ;  /* 0x0000000400007306 */ /* 0x004e240000101400 */
[----:B0-----:R-:W-:-:S04]  /*2690*/  F2FP.F16.F32.PACK_AB R0, RZ, R0 ;  /* 0x00000000ff00723e */ /* 0x001fc800000000ff */
[----:B------:R-:W-:Y:S01]  /*26a0*/  PRMT R24, R0, 0x7610, R24 ;  /* 0x0000761000187816 */ /* 0x000fe20000000018 */
[----:B------:R-:W-:Y:S06]  /*26b0*/  BRA `(.L_x_13300) ;  /* 0x0000000c00847947 */ /* 0x000fec0003800000 */
.L_x_13296:
        /* <DEDUP_REMOVED lines=9> */
.L_x_13304:
[----:B------:R0:W5:Y:S01]  /*2750*/  LDG.E.U16 R24, desc[UR36][R4.64] ;  /* 0x0000002404187981 */ /* 0x000162000c1e1500 */
[----:B------:R-:W-:Y:S05]  /*2760*/  BRA `(.L_x_13300) ;  /* 0x0000000c00587947 */ /* 0x000fea0003800000 */
.L_x_13303:
        /* <DEDUP_REMOVED lines=9> */
.L_x_13306:
[----:B------:R1:W5:Y:S01]  /*2800*/  LDG.E.U16 R24, desc[UR36][R4.64] ;  /* 0x0000002404187981 */ /* 0x000362000c1e1500 */
[----:B------:R-:W-:Y:S05]  /*2810*/  BRA `(.L_x_13300) ;  /* 0x0000000c002c7947 */ /* 0x000fea0003800000 */
.L_x_13305:
        /* <DEDUP_REMOVED lines=13> */
.L_x_13295:
        /* <DEDUP_REMOVED lines=14> */
.L_x_13309:
        /* <DEDUP_REMOVED lines=13> */
.L_x_13308:
        /* <DEDUP_REMOVED lines=27> */
.L_x_13311:
        /* <DEDUP_REMOVED lines=15> */
.L_x_13310:
[----:B------:R-:W2:Y:S02]  /*2d40*/  LDG.E.U16 R0, desc[UR36][R4.64] ;  /* 0x0000002404007981 */ /* 0x000ea4000c1e1500 */
[----:B--2---:R-:W-:-:S05]  /*2d50*/  IMAD.U32 R0, R0, 0x10000, RZ ;  /* 0x0001000000007824 */ /* 0x004fca00078e00ff */
[----:B------:R-:W-:-:S04]  /*2d60*/  F2FP.F16.F32.PACK_AB R0, RZ, R0 ;  /* 0x00000000ff00723e */ /* 0x000fc800000000ff */
[----:B------:R-:W-:Y:S01]  /*2d70*/  PRMT R24, R0, 0x7610, R24 ;  /* 0x0000761000187816 */ /* 0x000fe20000000018 */
[----:B------:R-:W-:Y:S06]  /*2d80*/  BRA `(.L_x_13300) ;  /* 0x0000000400d07947 */ /* 0x000fec0003800000 */
.L_x_13307:
        /* <DEDUP_REMOVED lines=13> */
.L_x_13314:
        /* <DEDUP_REMOVED lines=21> */
.L_x_13318:
[----:B------:R-:W-:Y:S05]  /*2fb0*/  BSYNC.RECONVERGENT B1 ;  /* 0x0000000000017941 */ /* 0x000fea0003800200 */
.L_x_13317:
[----:B------:R-:W-:Y:S01]  /*2fc0*/  IMAD.SHL.U32 R0, R0, 0x100000, RZ ;  /* 0x0010000000007824 */ /* 0x000fe200078e00ff */
[----:B------:R-:W-:-:S04]  /*2fd0*/  LEA R3, R3, 0x3b800000, 0x17 ;  /* 0x3b80000003037811 */ /* 0x000fc800078eb8ff */
[----:B------:R-:W-:-:S07]  /*2fe0*/  LOP3.LUT R0, R3, R0, R7, 0xfe, !PT ;  /* 0x0000000003007212 */ /* 0x000fce00078efe07 */
.L_x_13316:
[----:B------:R-:W-:Y:S05]  /*2ff0*/  BSYNC.RECONVERGENT B0 ;  /* 0x0000000000007941 */ /* 0x000fea0003800200 */
.L_x_13315:
[----:B------:R-:W-:-:S04]  /*3000*/  F2FP.F16.F32.PACK_AB R0, RZ, R0 ;  /* 0x00000000ff00723e */ /* 0x000fc800000000ff */
[----:B------:R-:W-:Y:S01]  /*3010*/  PRMT R24, R0, 0x7610, R24 ;  /* 0x0000761000187816 */ /* 0x000fe20000000018 */
[----:B------:R-:W-:Y:S06]  /*3020*/  BRA `(.L_x_13300) ;  /* 0x0000000400287947 */ /* 0x000fec0003800000 */
.L_x_13313:
        /* <DEDUP_REMOVED lines=21> */
.L_x_13322:
[----:B------:R-:W-:Y:S05]  /*3180*/  BSYNC.RECONVERGENT B1 ;  /* 0x0000000000017941 */ /* 0x000fea0003800200 */
.L_x_13321:
[----:B------:R-:W-:Y:S01]  /*3190*/  IMAD.SHL.U32 R0, R0, 0x200000, RZ ;  /* 0x0020000000007824 */ /* 0x000fe200078e00ff */
[----:B------:R-:W-:-:S04]  /*31a0*/  LEA R3, R3, 0x37800000, 0x17 ;  /* 0x3780000003037811 */ /* 0x000fc800078eb8ff */
[----:B------:R-:W-:-:S07]  /*31b0*/  LOP3.LUT R0, R3, R0, R7, 0xfe, !PT ;  /* 0x0000000003007212 */ /* 0x000fce00078efe07 */
.L_x_13320:
[----:B------:R-:W-:Y:S05]  /*31c0*/  BSYNC.RECONVERGENT B0 ;  /* 0x0000000000007941 */ /* 0x000fea0003800200 */
.L_x_13319:
[----:B------:R-:W-:-:S04]  /*31d0*/  F2FP.F16.F32.PACK_AB R0, RZ, R0 ;  /* 0x00000000ff00723e */ /* 0x000fc800000000ff */
[----:B------:R-:W-:Y:S01]  /*31e0*/  PRMT R24, R0, 0x7610, R24 ;  /* 0x0000761000187816 */ /* 0x000fe20000000018 */
[----:B------:R-:W-:Y:S06]  /*31f0*/  BRA `(.L_x_13300) ;  /* 0x0000000000b47947 */ /* 0x000fec0003800000 */
.L_x_13312:
        /* <DEDUP_REMOVED lines=14> */
.L_x_13326:
[----:B------:R-:W-:Y:S05]  /*32e0*/  BSYNC.RECONVERGENT B0 ;  /* 0x0000000000007941 */ /* 0x000fea0003800200 */
.L_x_13325:
[----:B------:R-:W-:-:S04]  /*32f0*/  F2FP.F16.F32.PACK_AB R0, RZ, R0 ;  /* 0x00000000ff00723e */ /* 0x000fc800000000ff */
[----:B------:R-:W-:Y:S01]  /*3300*/  PRMT R24, R0, 0x7610, R24 ;  /* 0x0000761000187816 */ /* 0x000fe20000000018 */
[----:B------:R-:W-:Y:S06]  /*3310*/  BRA `(.L_x_13300) ;  /* 0x00000000006c7947 */ /* 0x000fec0003800000 */
.L_x_13299:
        /* <DEDUP_REMOVED lines=16> */
.L_x_13327:
[----:B------:R-:W-:Y:S01]  /*3420*/  PRMT R24, RZ, 0x7610, R24 ;  /* 0x00007610ff187816 */ /* 0x000fe20000000018 */
[----:B------:R-:W-:Y:S06]  /*3430*/  BRA `(.L_x_13300) ;  /* 0x0000000000247947 */ /* 0x000fec0003800000 */
.L_x_13324:
[----:B------:R-:W2:Y:S02]  /*3440*/  LDG.E.64 R4, desc[UR36][R4.64] ;  /* 0x0000002404047981 */ /* 0x000ea4000c1e1b00 */
[----:B--2---:R-:W0:Y:S02]  /*3450*/  I2F.U64 R0, R4 ;  /* 0x0000000400007312 */ /* 0x004e240000301000 */
[----:B0-----:R-:W-:-:S04]  /*3460*/  F2FP.F16.F32.PACK_AB R0, RZ, R0 ;  /* 0x00000000ff00723e */ /* 0x001fc800000000ff */
[----:B------:R-:W-:Y:S01]  /*3470*/  PRMT R24, R0, 0x7610, R24 ;  /* 0x0000761000187816 */ /* 0x000fe20000000018 */
[----:B------:R-:W-:Y:S06]  /*3480*/  BRA `(.L_x_13300) ;  /* 0x0000000000107947 */ /* 0x000fec0003800000 */
.L_x_13323:
[----:B------:R-:W2:Y:S02]  /*3490*/  LDG.E R4, desc[UR36][R4.64] ;  /* 0x0000002404047981 */ /* 0x000ea4000c1e1900 */
[----:B--2---:R-:W-:-:S04]  /*34a0*/  I2FP.F32.U32 R0, R4 ;  /* 0x0000000400007245 */ /* 0x004fc80000201000 */
[----:B------:R-:W-:-:S04]  /*34b0*/  F2FP.F16.F32.PACK_AB R0, RZ, R0 ;  /* 0x00000000ff00723e */ /* 0x000fc800000000ff */
[----:B------:R-:W-:-:S07]  /*34c0*/  PRMT R24, R0, 0x7610, R24 ;  /* 0x0000761000187816 */ /* 0x000fce0000000018 */
.L_x_13300:
[----:B------:R-:W-:-:S07]  /*34d0*/  VIADD R23, R23, 0x80 ;  /* 0x0000008017177836 */ /* 0x000fce0000000000 */
.L_x_13294:
[----:B------:R-:W-:Y:S05]  /*34e0*/  BSYNC.RECONVERGENT B6 ;  /* 0x0000000000067941 */ /* 0x000fea0003800200 */
.L_x_13293:
        /* <DEDUP_REMOVED lines=25> */
.L_x_13333:
[----:B------:R-:W2:Y:S02]  /*3680*/  LDG.E.U8 R4, desc[UR36][R4.64] ;  /* 0x0000002404047981 */ /* 0x000ea4000c1e1100 */
[----:B--2---:R-:W-:-:S04]  /*3690*/  I2FP.F32.U32 R0, R4 ;  /* 0x0000000400007245 */ /* 0x004fc80000201000 */
[----:B------:R-:W-:Y:S01]  /*36a0*/  F2FP.F16.F32.PACK_AB R0, RZ, R0 ;  /* 0x00000000ff00723e */ /* 0x000fe200000000ff */
[----:B------:R-:W-:Y:S06]  /*36b0*/  BRA `(.L_x_13329) ;  /* 0x0000000c00a07947 */ /* 0x000fec0003800000 */
.L_x_13332:
        /* <DEDUP_REMOVED lines=10> */
.L_x_13336:
[----:B------:R-:W2:Y:S02]  /*3760*/  LDG.E R4, desc[UR36][R4.64] ;  /* 0x0000002404047981 */ /* 0x000ea4000c1e1900 */
[----:B--2---:R-:W-:-:S04]  /*3770*/  I2FP.F32.S32 R0, R4 ;  /* 0x0000000400007245 */ /* 0x004fc80000201400 */
[----:B------:R-:W-:Y:S01]  /*3780*/  F2FP.F16.F32.PACK_AB R0, RZ, R0 ;  /* 0x00000000ff00723e */ /* 0x000fe200000000ff */
[----:B------:R-:W-:Y:S06]  /*3790*/  BRA `(.L_x_13329) ;  /* 0x0000000c00687947 */ /* 0x000fec0003800000 */
.L_x_13335:
[----:B------:R-:W2:Y:S02]  /*37a0*/  LDG.E.U16 R4, desc[UR36][R4.64] ;  /* 0x0000002404047981 */ /* 0x000ea4000c1e1500 */
[----:B--2---:R-:W0:Y:S02]  /*37b0*/  I2F.S16 R0, R4 ;  /* 0x0000000400007306 */ /* 0x004e240000101400 */
[----:B0-----:R-:W-:Y:S01]  /*37c0*/  F2FP.F16.F32.PACK_AB R0, RZ, R0 ;  /* 0x00000000ff00723e */ /* 0x001fe200000000ff */
[----:B------:R-:W-:Y:S06]  /*37d0*/  BRA `(.L_x_13329) ;  /* 0x0000000c00587947 */ /* 0x000fec0003800000 */
.L_x_13331:
        /* <DEDUP_REMOVED lines=9> */
.L_x_13338:
[----:B------:R2:W5:Y:S01]  /*3870*/  LDG.E.U16 R0, desc[UR36][R4.64] ;  /* 0x0000002404007981 */ /* 0x000562000c1e1500 */
[----:B------:R-:W-:Y:S05]  /*3880*/  BRA `(.L_x_13329) ;  /* 0x0000000c002c7947 */ /* 0x000fea0003800000 */
.L_x_13337:
        /* <DEDUP_REMOVED lines=9> */
.L_x_13340:
[----:B------:R3:W5:Y:S01]  /*3920*/  LDG.E.U16 R0, desc[UR36][R4.64] ;  /* 0x0000002404007981 */ /* 0x000762000c1e1500 */
[----:B------:R-:W-:Y:S05]  /*3930*/  BRA `(.L_x_13329) ;  /* 0x0000000c00007947 */ /* 0x000fea0003800000 */
.L_x_13339:
        /* <DEDUP_REMOVED lines=12> */
.L_x_13330:
        /* <DEDUP_REMOVED lines=13> */
.L_x_13343:
        /* <DEDUP_REMOVED lines=12> */
.L_x_13342:
        /* <DEDUP_REMOVED lines=27> */
.L_x_13345:
        /* <DEDUP_REMOVED lines=14> */
.L_x_13344:
[----:B------:R-:W2:Y:S02]  /*3e20*/  LDG.E.U16 R0, desc[UR36][R4.64] ;  /* 0x0000002404007981 */ /* 0x000ea4000c1e1500 */
[----:B--2---:R-:W-:-:S05]  /*3e30*/  IMAD.U32 R0, R0, 0x10000, RZ ;  /* 0x0001000000007824 */ /* 0x004fca00078e00ff */
[----:B------:R-:W-:Y:S01]  /*3e40*/  F2FP.F16.F32.PACK_AB R0, RZ, R0 ;  /* 0x00000000ff00723e */ /* 0x000fe200000000ff */
[----:B------:R-:W-:Y:S06]  /*3e50*/  BRA `(.L_x_13329) ;  /* 0x0000000400b87947 */ /* 0x000fec0003800000 */
.L_x_13341:
        /* <DEDUP_REMOVED lines=12> */
.L_x_13348:
        /* <DEDUP_REMOVED lines=21> */
.L_x_13352:
[----:B------:R-:W-:Y:S05]  /*4070*/  BSYNC.RECONVERGENT B1 ;  /* 0x0000000000017941 */ /* 0x000fea0003800200 */
.L_x_13351:
[----:B------:R-:W-:Y:S01]  /*4080*/  IMAD.SHL.U32 R0, R0, 0x100000, RZ ;  /* 0x0010000000007824 */ /* 0x000fe200078e00ff */
[----:B------:R-:W-:-:S04]  /*4090*/  LEA R3, R3, 0x3b800000, 0x17 ;  /* 0x3b80000003037811 */ /* 0x000fc800078eb8ff */
[----:B------:R-:W-:-:S07]  /*40a0*/  LOP3.LUT R0, R3, R0, R7, 0xfe, !PT ;  /* 0x0000000003007212 */ /* 0x000fce00078efe07 */
.L_x_13350:
[----:B------:R-:W-:Y:S05]  /*40b0*/  BSYNC.RECONVERGENT B0 ;  /* 0x0000000000007941 */ /* 0x000fea0003800200 */
.L_x_13349:
[----:B------:R-:W-:Y:S01]  /*40c0*/  F2FP.F16.F32.PACK_AB R0, RZ, R0 ;  /* 0x00000000ff00723e */ /* 0x000fe200000000ff */
[----:B------:R-:W-:Y:S06]  /*40d0*/  BRA `(.L_x_13329) ;  /* 0x0000000400187947 */ /* 0x000fec0003800000 */
.L_x_13347:
        /* <DEDUP_REMOVED lines=21> */
.L_x_13356:
[----:B------:R-:W-:Y:S05]  /*4230*/  BSYNC.RECONVERGENT B1 ;  /* 0x0000000000017941 */ /* 0x000fea0003800200 */
.L_x_13355:
[----:B------:R-:W-:Y:S01]  /*4240*/  IMAD.SHL.U32 R0, R0, 0x200000, RZ ;  /* 0x0020000000007824 */ /* 0x000fe200078e00ff */
[----:B------:R-:W-:-:S04]  /*4250*/  LEA R3, R3, 0x37800000, 0x17 ;  /* 0x3780000003037811 */ /* 0x000fc800078eb8ff */
[----:B------:R-:W-:-:S07]  /*4260*/  LOP3.LUT R0, R3, R0, R7, 0xfe, !PT ;  /* 0x0000000003007212 */ /* 0x000fce00078efe07 */
.L_x_13354:
[----:B------:R-:W-:Y:S05]  /*4270*/  BSYNC.RECONVERGENT B0 ;  /* 0x0000000000007941 */ /* 0x000fea0003800200 */
.L_x_13353:
[----:B------:R-:W-:Y:S01]  /*4280*/  F2FP.F16.F32.PACK_AB R0, RZ, R0 ;  /* 0x00000000ff00723e */ /* 0x000fe200000000ff */
[----:B------:R-:W-:Y:S06]  /*4290*/  BRA `(.L_x_13329) ;  /* 0x0000000000a87947 */ /* 0x000fec0003800000 */
.L_x_13346:
        /* <DEDUP_REMOVED lines=14> */
.L_x_13360:
[----:B------:R-:W-:Y:S05]  /*4380*/  BSYNC.RECONVERGENT B0 ;  /* 0x0000000000007941 */ /* 0x000fea0003800200 */
.L_x_13359:
[----:B------:R-:W-:Y:S01]  /*4390*/  F2FP.F16.F32.PACK_AB R0, RZ, R0 ;  /* 0x00000000ff00723e */ /* 0x000fe200000000ff */
[----:B------:R-:W-:Y:S06]  /*43a0*/  BRA `(.L_x_13329) ;  /* 0x0000000000647947 */ /* 0x000fec0003800000 */
.L_x_13334:
        /* <DEDUP_REMOVED lines=16> */
.L_x_13361:
[----:B------:R-:W-:Y:S01]  /*44b0*/  PRMT R0, RZ, 0x7610, R0 ;  /* 0x00007610ff007816 */ /* 0x000fe20000000000 */
[----:B------:R-:W-:Y:S06]  /*44c0*/  BRA `(.L_x_13329) ;  /* 0x00000000001c7947 */ /* 0x000fec0003800000 */
.L_x_13358:
[----:B------:R-:W2:Y:S02]  /*44d0*/  LDG.E.64 R4, desc[UR36][R4.64] ;  /* 0x0000002404047981 */ /* 0x000ea4000c1e1b00 */
[----:B--2---:R-:W0:Y:S02]  /*44e0*/  I2F.U64 R0, R4 ;  /* 0x0000000400007312 */ /* 0x004e240000301000 */
[----:B0-----:R-:W-:Y:S01]  /*44f0*/  F2FP.F16.F32.PACK_AB R0, RZ, R0 ;  /* 0x00000000ff00723e */ /* 0x001fe200000000ff */
[----:B------:R-:W-:Y:S06]  /*4500*/  BRA `(.L_x_13329) ;  /* 0x00000000000c7947 */ /* 0x000fec0003800000 */
.L_x_13357:
[----:B------:R-:W2:Y:S02]  /*4510*/  LDG.E R4, desc[UR36][R4.64] ;  /* 0x0000002404047981 */ /* 0x000ea4000c1e1900 */
[----:B--2---:R-:W-:-:S04]  /*4520*/  I2FP.F32.U32 R0, R4 ;  /* 0x0000000400007245 */ /* 0x004fc80000201000 */
[----:B------:R-:W-:-:S07]  /*4530*/  F2FP.F16.F32.PACK_AB R0, RZ, R0 ;  /* 0x00000000ff00723e */ /* 0x000fce00000000ff */
.L_x_13329:
[----:B------:R-:W-:Y:S05]  /*4540*/  BSYNC.RECONVERGENT B6 ;  /* 0x0000000000067941 */ /* 0x000fea0003800200 */
.L_x_13328:
[----:B------:R-:W4:Y:S01]  /*4550*/  LDC.U8 R18, c[0x0][0x3a4] ;  /* 0x0000e900ff127b82 */ /* 0x000f220000000000 */
[CC--:B------:R-:W-:Y:S01]  /*4560*/  ISETP.GE.AND P2, PT, R25.reuse, R16.reuse, PT ;  /* 0x000000101900720c */ /* 0x0c0fe20003f46270 */
[C---:B------:R-:W-:Y:S01]  /*4570*/  VIADD R3, R25.reuse, 0x100 ;  /* 0x0000010019037836 */ /* 0x040fe20000000000 */
[----:B------:R-:W-:Y:S01]  /*4580*/  BSSY.RECONVERGENT B0, `(.L_x_13362) ;  /* 0x0000011000007945 */ /* 0x000fe20003800200 */
[C---:B0123--:R-:W-:Y:S02]  /*4590*/  VIADD R5, R25.reuse, 0x180 ;  /* 0x0000018019057836 */ /* 0x04ffe40000000000 */
[----:B------:R-:W-:Y:S01]  /*45a0*/  VIADD R23, R25, 0x80 ;  /* 0x0000008019177836 */ /* 0x000fe20000000000 */
[-C--:B------:R-:W-:Y:S02]  /*45b0*/  ISETP.GE.AND P0, PT, R3, R16.reuse, PT ;  /* 0x000000100300720c */ /* 0x080fe40003f06270 */
[-C--:B------:R-:W-:Y:S02]  /*45c0*/  ISETP.GE.AND P1, PT, R5, R16.reuse, PT ;  /* 0x000000100500720c */ /* 0x080fe40003f26270 */
[----:B------:R-:W-:-:S03]  /*45d0*/  ISETP.GE.AND P3, PT, R23, R16, PT ;  /* 0x000000101700720c */ /* 0x000fc60003f66270 */
[----:B------:R-:W-:Y:S10]  /*45e0*/  @P2 BRA `(.L_x_13363) ;  /* 0x0000000000282947 */ /* 0x000ff40003800000 */
[----:B------:R-:W0:Y:S02]  /*45f0*/  LDC.U16 R3, c[0x0][0x386] ;  /* 0x0000e180ff037b82 */ /* 0x000e240000000400 */
[----:B0-----:R-:W-:-:S05]  /*4600*/  HADD2.F32 R4, -RZ, R3.H0_H0 ;  /* 0x20000003ff047230 */ /* 0x001fca0000004100 */
        /* <DEDUP_REMOVED lines=8> */
.L_x_13363:
[----:B------:R-:W-:Y:S05]  /*4690*/  BSYNC.RECONVERGENT B0 ;  /* 0x0000000000007941 */ /* 0x000fea0003800200 */
.L_x_13362:
[----:B------:R-:W-:Y:S04]  /*46a0*/  BSSY.RECONVERGENT B0, `(.L_x_13364) ;  /* 0x000000c000007945 */ /* 0x000fe80003800200 */
[----:B------:R-:W-:Y:S05]  /*46b0*/  @P3 BRA `(.L_x_13365) ;  /* 0x0000000000283947 */ /* 0x000fea0003800000 */
[----:B-----5:R-:W0:Y:S02]  /*46c0*/  LDC.U16 R22, c[0x0][0x386] ;  /* 0x0000e180ff167b82 */ /* 0x020e240000000400 */
[----:B0-----:R-:W-:-:S05]  /*46d0*/  HADD2.F32 R5, -RZ, R22.H0_H0 ;  /* 0x20000016ff057230 */ /* 0x001fca0000004100 */
[----:B------:R-:W-:-:S13]  /*46e0*/  FSETP.NAN.FTZ.AND P3, PT, R5, R5, PT ;  /* 0x000000050500720b */ /* 0x000fda0003f78000 */
[----:B------:R-:W-:Y:S05]  /*46f0*/  @P3 BRA `(.L_x_13365) ;  /* 0x0000000000183947 */ /* 0x000fea0003800000 */
[----:B------:R-:W-:Y:S01]  /*4700*/  HADD2.F32 R4, -RZ, R19.H0_H0 ;  /* 0x20000013ff047230 */ /* 0x000fe20000004100 */
[----:B------:R-:W-:-:S04]  /*4710*/  PRMT R22, R19, 0x7610, R22 ;  /* 0x0000761013167816 */ /* 0x000fc80000000016 */
[----:B------:R-:W-:-:S13]  /*4720*/  FSETP.NAN.FTZ.AND P3, PT, R4, R4, PT ;  /* 0x000000040400720b */ /* 0x000fda0003f78000 */
[----:B------:R-:W-:-:S04]  /*4730*/  @!P3 FMNMX.FTZ R4, R5, R4, PT ;  /* 0x000000040504b209 */ /* 0x000fc80003810000 */
[----:B------:R-:W-:-:S04]  /*4740*/  @!P3 F2FP.F16.F32.PACK_AB R4, RZ, R4 ;  /* 0x00000004ff04b23e */ /* 0x000fc800000000ff */
[----:B------:R-:W-:-:S07]  /*4750*/  @!P3 PRMT R22, R4, 0x7610, R22 ;  /* 0x000076100416b816 */ /* 0x000fce0000000016 */
.L_x_13365:
[----:B------:R-:W-:Y:S05]  /*4760*/  BSYNC.RECONVERGENT B0 ;  /* 0x0000000000007941 */ /* 0x000fea0003800200 */
.L_x_13364:
        /* <DEDUP_REMOVED lines=12> */
.L_x_13367:
[----:B------:R-:W-:Y:S05]  /*4830*/  BSYNC.RECONVERGENT B0 ;  /* 0x0000000000007941 */ /* 0x000fea0003800200 */
.L_x_13366:
[----:B------:R-:W-:Y:S04]  /*4840*/  BSSY.RECONVERGENT B0, `(.L_x_13368) ;  /* 0x000000c000007945 */ /* 0x000fe80003800200 */
[----:B------:R-:W-:Y:S05]  /*4850*/  @P1 BRA `(.L_x_13369) ;  /* 0x0000000000281947 */ /* 0x000fea0003800000 */
[----:B------:R-:W0:Y:S02]  /*4860*/  LDC.U16 R4, c[0x0][0x386] ;  /* 0x0000e180ff047b82 */ /* 0x000e240000000400 */
        /* <DEDUP_REMOVED lines=9> */
.L_x_13369:
[----:B------:R-:W-:Y:S05]  /*4900*/  BSYNC.RECONVERGENT B0 ;  /* 0x0000000000007941 */ /* 0x000fea0003800200 */
.L_x_13368:
[----:B------:R-:W-:Y:S04]  /*4910*/  BSSY.RECONVERGENT B6, `(.L_x_13370) ;  /* 0x000010e000067945 */ /* 0x000fe80003800200 */
[----:B------:R-:W-:Y:S05]  /*4920*/  @P2 BRA `(.L_x_13371) ;  /* 0x0000001000302947 */ /* 0x000fea0003800000 */
[----:B------:R-:W0:Y:S01]  /*4930*/  LDCU UR4, c[0x0][0x3a8] ;  /* 0x00007500ff0477ac */ /* 0x000e220008000800 */
[----:B------:R-:W1:Y:S01]  /*4940*/  LDC.64 R8, c[0x0][0x388] ;  /* 0x0000e200ff087b82 */ /* 0x000e620000000a00 */
[----:B-----5:R-:W-:Y:S01]  /*4950*/  IMAD R0, R2, 0x200, R25 ;  /* 0x0000020002007824 */ /* 0x020fe200078e0219 */
        /* <DEDUP_REMOVED lines=16> */
[----:B------:R-:W-:-:S04]  /*4a60*/  IMAD.MOV.U32 R25, RZ, RZ, R23 ;  /* 0x000000ffff197224 */ /* 0x000fc800078e0017 */
[----:B------:R-:W0:Y:S02]  /*4a70*/  F2I.FTZ.TRUNC.NTZ R3, R3 ;  /* 0x0000000300037305 */ /* 0x000e24000021f100 */
[----:B0-----:R0:W-:Y:S01]  /*4a80*/  STG.E.U8 desc[UR36][R8.64], R3 ;  /* 0x0000000308007986 */ /* 0x0011e2000c101124 */
[----:B------:R-:W-:Y:S05]  /*4a90*/  BRA `(.L_x_13371) ;  /* 0x0000000c00d47947 */ /* 0x000fea0003800000 */
.L_x_13375:
[----:B------:R-:W-:Y:S02]  /*4aa0*/  HADD2.F32 R5, -RZ, R3.H0_H0 ;  /* 0x20000003ff057230 */ /* 0x000fe40000004100 */
[----:B------:R-:W-:-:S04]  /*4ab0*/  IMAD.MOV.U32 R25, RZ, RZ, R23 ;  /* 0x000000ffff197224 */ /* 0x000fc800078e0017 */
[----:B------:R-:W0:Y:S02]  /*4ac0*/  F2I.S64.TRUNC R4, R5 ;  /* 0x0000000500047311 */ /* 0x000e24000020d900 */
[----:B0-----:R0:W-:Y:S01]  /*4ad0*/  STG.E.U8 desc[UR36][R8.64], R4 ;  /* 0x0000000408007986 */ /* 0x0011e2000c101124 */
[----:B------:R-:W-:Y:S05]  /*4ae0*/  BRA `(.L_x_13371) ;  /* 0x0000000c00c07947 */ /* 0x000fea0003800000 */
.L_x_13374:
        /* <DEDUP_REMOVED lines=11> */
.L_x_13378:
[----:B------:R-:W-:Y:S02]  /*4ba0*/  HADD2.F32 R3, -RZ, R3.H0_H0 ;  /* 0x20000003ff037230 */ /* 0x000fe40000004100 */
[----:B------:R-:W-:-:S04]  /*4bb0*/  IMAD.MOV.U32 R25, RZ, RZ, R23 ;  /* 0x000000ffff197224 */ /* 0x000fc800078e0017 */
[----:B------:R-:W0:Y:S02]  /*4bc0*/  F2I.FTZ.TRUNC.NTZ R3, R3 ;  /* 0x0000000300037305 */ /* 0x000e24000021f100 */
[----:B0-----:R0:W-:Y:S01]  /*4bd0*/  STG.E desc[UR36][R8.64], R3 ;  /* 0x0000000308007986 */ /* 0x0011e2000c101924 */
[----:B------:R-:W-:Y:S05]  /*4be0*/  BRA `(.L_x_13371) ;  /* 0x0000000c00807947 */ /* 0x000fea0003800000 */
.L_x_13377:
[----:B------:R-:W-:Y:S02]  /*4bf0*/  HADD2.F32 R3, -RZ, R3.H0_H0 ;  /* 0x20000003ff037230 */ /* 0x000fe40000004100 */
[----:B------:R-:W-:-:S04]  /*4c00*/  IMAD.MOV.U32 R25, RZ, RZ, R23 ;  /* 0x000000ffff197224 */ /* 0x000fc800078e0017 */
[----:B------:R-:W0:Y:S02]  /*4c10*/  F2I.FTZ.TRUNC.NTZ R3, R3 ;  /* 0x0000000300037305 */ /* 0x000e24000021f100 */
[----:B0-----:R0:W-:Y:S01]  /*4c20*/  STG.E.U16 desc[UR36][R8.64], R3 ;  /* 0x0000000308007986 */ /* 0x0011e2000c101524 */
[----:B------:R-:W-:Y:S05]  /*4c30*/  BRA `(.L_x_13371) ;  /* 0x0000000c006c7947 */ /* 0x000fea0003800000 */
.L_x_13373:
        /* <DEDUP_REMOVED lines=10> */
.L_x_13380:
[----:B------:R0:W-:Y:S01]  /*4ce0*/  STG.E.U16 desc[UR36][R8.64], R3 ;  /* 0x0000000308007986 */ /* 0x0001e2000c101524 */
[----:B------:R-:W-:Y:S01]  /*4cf0*/  IMAD.MOV.U32 R25, RZ, RZ, R23 ;  /* 0x000000ffff197224 */ /* 0x000fe200078e0017 */
[----:B------:R-:W-:Y:S06]  /*4d00*/  BRA `(.L_x_13371) ;  /* 0x0000000c00387947 */ /* 0x000fec0003800000 */
.L_x_13379:
        /* <DEDUP_REMOVED lines=11> */
.L_x_13382:
[----:B------:R-:W-:Y:S02]  /*4dc0*/  HADD2.F32 R0, -RZ, R3.H0_H0 ;  /* 0x20000003ff007230 */ /* 0x000fe40000004100 */
[----:B------:R-:W-:-:S03]  /*4dd0*/  IMAD.MOV.U32 R25, RZ, RZ, R23 ;  /* 0x000000ffff197224 */ /* 0x000fc600078e0017 */
[----:B------:R-:W-:-:S04]  /*4de0*/  F2FP.F16.F32.PACK_AB R0, RZ, R0 ;  /* 0x00000000ff00723e */ /* 0x000fc800000000ff */
[----:B------:R-:W-:-:S05]  /*4df0*/  PRMT R0, R0, 0x5410, RZ ;  /* 0x0000541000007816 */ /* 0x000fca00000000ff */
[----:B------:R0:W-:Y:S01]  /*4e00*/  STG.E desc[UR36][R8.64], R0 ;  /* 0x0000000008007986 */ /* 0x0001e2000c101924 */
[----:B------:R-:W-:Y:S05]  /*4e10*/  BRA `(.L_x_13371) ;  /* 0x0000000800f47947 */ /* 0x000fea0003800000 */
.L_x_13381:
[----:B------:R-:W-:Y:S02]  /*4e20*/  HADD2.F32 R4, -RZ, R3.H0_H0 ;  /* 0x20000003ff047230 */ /* 0x000fe40000004100 */
[----:B------:R-:W-:-:S03]  /*4e30*/  IMAD.MOV.U32 R25, RZ, RZ, R23 ;  /* 0x000000ffff197224 */ /* 0x000fc600078e0017 */
[----:B------:R-:W-:-:S06]  /*4e40*/  FMUL.FTZ R4, R4, 1 ;  /* 0x3f80000004047820 */ /* 0x000fcc0000410000 */
[----:B------:R-:W0:Y:S02]  /*4e50*/  F2F.F64.F32 R4, R4 ;  /* 0x0000000400047310 */ /* 0x000e240000201800 */
[----:B0-----:R0:W-:Y:S01]  /*4e60*/  STG.E.64 desc[UR36][R8.64], R4 ;  /* 0x0000000408007986 */ /* 0x0011e2000c101b24 */
[----:B------:R-:W-:Y:S05]  /*4e70*/  BRA `(.L_x_13371) ;  /* 0x0000000800dc7947 */ /* 0x000fea0003800000 */
.L_x_13372:
        /* <DEDUP_REMOVED lines=14> */
.L_x_13385:
[----:B------:R-:W-:Y:S01]  /*4f60*/  HADD2.F32 R3, -RZ, R3.H0_H0 ;  /* 0x20000003ff037230 */ /* 0x000fe20000004100 */
[----:B------:R-:W-:Y:S01]  /*4f70*/  CS2R R6, SRZ ;  /* 0x0000000000067805 */ /* 0x000fe2000001ff00 */
[----:B------:R-:W-:-:S03]  /*4f80*/  IMAD.MOV.U32 R25, RZ, RZ, R23 ;  /* 0x000000ffff197224 */ /* 0x000fc600078e0017 */
[----:B------:R-:W-:-:S04]  /*4f90*/  FMUL.FTZ R3, R3, 1 ;  /* 0x3f80000003037820 */ /* 0x000fc80000410000 */
[----:B------:R-:W0:Y:S02]  /*4fa0*/  F2F.F64.F32 R4, R3 ;  /* 0x0000000300047310 */ /* 0x000e240000201800 */
[----:B0-----:R3:W-:Y:S01]  /*4fb0*/  STG.E.128 desc[UR36][R8.64], R4 ;  /* 0x0000000408007986 */ /* 0x0017e2000c101d24 */
[----:B------:R-:W-:Y:S05]  /*4fc0*/  BRA `(.L_x_13371) ;  /* 0x0000000800887947 */ /* 0x000fea0003800000 */
.L_x_13384:
        /* <DEDUP_REMOVED lines=19> */
.L_x_13389:
[----:B------:R-:W-:Y:S05]  /*5100*/  BSYNC.RECONVERGENT B0 ;  /* 0x0000000000007941 */ /* 0x000fea0003800200 */
.L_x_13388:
[----:B------:R-:W-:Y:S01]  /*5110*/  LOP3.LUT R5, R0, 0x80, R5, 0xf8, !PT ;  /* 0x0000008000057812 */ /* 0x000fe200078ef805 */
[----:B------:R-:W-:-:S04]  /*5120*/  IMAD.MOV.U32 R25, RZ, RZ, R23 ;  /* 0x000000ffff197224 */ /* 0x000fc800078e0017 */
[----:B------:R2:W-:Y:S01]  /*5130*/  STG.E.U8 desc[UR36][R8.64], R5 ;  /* 0x0000000508007986 */ /* 0x0005e2000c101124 */
[----:B------:R-:W-:Y:S05]  /*5140*/  BRA `(.L_x_13371) ;  /* 0x0000000800287947 */ /* 0x000fea0003800000 */
.L_x_13387:
        /* <DEDUP_REMOVED lines=15> */
.L_x_13391:
[----:B------:R-:W-:Y:S05]  /*5240*/  BSYNC.RECONVERGENT B0 ;  /* 0x0000000000007941 */ /* 0x000fea0003800200 */
.L_x_13390:
[----:B------:R-:W-:Y:S01]  /*5250*/  LOP3.LUT R5, R0, 0x80, R5, 0xf8, !PT ;  /* 0x0000008000057812 */ /* 0x000fe200078ef805 */
[----:B------:R-:W-:-:S04]  /*5260*/  IMAD.MOV.U32 R25, RZ, RZ, R23 ;  /* 0x000000ffff197224 */ /* 0x000fc800078e0017 */
[----:B------:R1:W-:Y:S01]  /*5270*/  STG.E.U8 desc[UR36][R8.64], R5 ;  /* 0x0000000508007986 */ /* 0x0003e2000c101124 */
[----:B------:R-:W-:Y:S05]  /*5280*/  BRA `(.L_x_13371) ;  /* 0x0000000400d87947 */ /* 0x000fea0003800000 */
.L_x_13386:
[----:B------:R-:W-:Y:S02]  /*5290*/  HADD2.F32 R0, -RZ, R3.H0_H0 ;  /* 0x20000003ff007230 */ /* 0x000fe40000004100 */
[----:B------:R-:W-:-:S03]  /*52a0*/  IMAD.MOV.U32 R25, RZ, RZ, R23 ;  /* 0x000000ffff197224 */ /* 0x000fc600078e0017 */
[----:B------:R-:W-:-:S05]  /*52b0*/  F2FP.BF16.F32.PACK_AB R0, RZ, R0 ;  /* 0x00000000ff00723e */ /* 0x000fca00000010ff */
[----:B------:R0:W-:Y:S01]  /*52c0*/  STG.E.U16 desc[UR36][R8.64], R0 ;  /* 0x0000000008007986 */ /* 0x0001e2000c101524 */
[----:B------:R-:W-:Y:S05]  /*52d0*/  BRA `(.L_x_13371) ;  /* 0x0000000400c47947 */ /* 0x000fea0003800000 */
.L_x_13383:
        /* <DEDUP_REMOVED lines=13> */
.L_x_13394:
        /* <DEDUP_REMOVED lines=13> */
.L_x_13397:
[----:B------:R-:W-:-:S04]  /*5480*/  SHF.R.U32.HI R0, RZ, 0x14, R3 ;  /* 0x00000014ff007819 */ /* 0x000fc80000011603 */
[----:B------:R-:W-:-:S04]  /*5490*/  LOP3.LUT R0, R0, 0x1, RZ, 0xc0, !PT ;  /* 0x0000000100007812 */ /* 0x000fc800078ec0ff */
[----:B------:R-:W-:-:S04]  /*54a0*/  IADD3 R0, PT, PT, R3, 0x487ffff, R0 ;  /* 0x0487ffff03007810 */ /* 0x000fc80007ffe000 */
[----:B------:R-:W-:-:S04]  /*54b0*/  SHF.R.U32.HI R0, RZ, 0x14, R0 ;  /* 0x00000014ff007819 */ /* 0x000fc80000011600 */
[----:B------:R-:W-:-:S07]  /*54c0*/  LOP3.LUT R0, R0, 0xff, RZ, 0xc0, !PT ;  /* 0x000000ff00007812 */ /* 0x000fce00078ec0ff */
.L_x_13398:
[----:B------:R-:W-:-:S04]  /*54d0*/  SHF.R.U32.HI R3, RZ, 0x18, R3 ;  /* 0x00000018ff037819 */ /* 0x000fc80000011603 */
[----:B------:R-:W-:-:S04]  /*54e0*/  LOP3.LUT R0, R0, 0x80, R3, 0xf8, !PT ;  /* 0x0000008000007812 */ /* 0x000fc800078ef803 */
[----:B------:R-:W-:-:S07]  /*54f0*/  PRMT R4, R0, 0x7610, R4 ;  /* 0x0000761000047816 */ /* 0x000fce0000000004 */
.L_x_13396:
[----:B------:R-:W-:Y:S05]  /*5500*/  BSYNC.RECONVERGENT B0 ;  /* 0x0000000000007941 */ /* 0x000fea0003800200 */
.L_x_13395:
[----:B------:R0:W-:Y:S01]  /*5510*/  STG.E.U8 desc[UR36][R8.64], R4 ;  /* 0x0000000408007986 */ /* 0x0001e2000c101124 */
[----:B------:R-:W-:Y:S01]  /*5520*/  IMAD.MOV.U32 R25, RZ, RZ, R23 ;  /* 0x000000ffff197224 */ /* 0x000fe200078e0017 */
[----:B------:R-:W-:Y:S06]  /*5530*/  BRA `(.L_x_13371) ;  /* 0x00000004002c7947 */ /* 0x000fec0003800000 */
.L_x_13393:
        /* <DEDUP_REMOVED lines=13> */
.L_x_13401:
[----:B------:R-:W-:-:S04]  /*5610*/  SHF.R.U32.HI R0, RZ, 0x15, R3 ;  /* 0x00000015ff007819 */ /* 0x000fc80000011603 */
[----:B------:R-:W-:-:S04]  /*5620*/  LOP3.LUT R0, R0, 0x1, RZ, 0xc0, !PT ;  /* 0x0000000100007812 */ /* 0x000fc800078ec0ff */
[----:B------:R-:W-:-:S04]  /*5630*/  IADD3 R0, PT, PT, R3, 0x88fffff, R0 ;  /* 0x088fffff03007810 */ /* 0x000fc80007ffe000 */
[----:B------:R-:W-:-:S04]  /*5640*/  SHF.R.U32.HI R0, RZ, 0x15, R0 ;  /* 0x00000015ff007819 */ /* 0x000fc80000011600 */
[----:B------:R-:W-:-:S07]  /*5650*/  LOP3.LUT R0, R0, 0xff, RZ, 0xc0, !PT ;  /* 0x000000ff00007812 */ /* 0x000fce00078ec0ff */
.L_x_13402:
[----:B------:R-:W-:-:S04]  /*5660*/  SHF.R.U32.HI R3, RZ, 0x18, R3 ;  /* 0x00000018ff037819 */ /* 0x000fc80000011603 */
[----:B------:R-:W-:-:S04]  /*5670*/  LOP3.LUT R0, R0, 0x80, R3, 0xf8, !PT ;  /* 0x0000008000007812 */ /* 0x000fc800078ef803 */
[----:B------:R-:W-:-:S07]  /*5680*/  PRMT R4, R0, 0x7610, R4 ;  /* 0x0000761000047816 */ /* 0x000fce0000000004 */
.L_x_13400:
[----:B------:R-:W-:Y:S05]  /*5690*/  BSYNC.RECONVERGENT B0 ;  /* 0x0000000000007941 */ /* 0x000fea0003800200 */
.L_x_13399:
[----:B------:R0:W-:Y:S01]  /*56a0*/  STG.E.U8 desc[UR36][R8.64], R4 ;  /* 0x0000000408007986 */ /* 0x0001e2000c101124 */
[----:B------:R-:W-:Y:S01]  /*56b0*/  IMAD.MOV.U32 R25, RZ, RZ, R23 ;  /* 0x000000ffff197224 */ /* 0x000fe200078e0017 */
[----:B------:R-:W-:Y:S06]  /*56c0*/  BRA `(.L_x_13371) ;  /* 0x0000000000c87947 */ /* 0x000fec0003800000 */
.L_x_13392:
[----:B------:R-:W-:-:S13]  /*56d0*/  ISETP.NE.AND P0, PT, R0, 0x1c, PT ;  /* 0x0000001c0000780c */ /* 0x000fda0003f05270 */
[----:B------:R-:W-:Y:S05]  /*56e0*/  @!P0 BRA `(.L_x_13403) ;  /* 0x0000000000b08947 */ /* 0x000fea0003800000 */
[----:B------:R-:W-:-:S13]  /*56f0*/  ISETP.NE.AND P0, PT, R0, 0x1d, PT ;  /* 0x0000001d0000780c */ /* 0x000fda0003f05270 */
[----:B------:R-:W-:Y:S05]  /*5700*/  @!P0 BRA `(.L_x_13404) ;  /* 0x0000000000948947 */ /* 0x000fea0003800000 */
[----:B------:R-:W-:-:S13]  /*5710*/  ISETP.NE.AND P0, PT, R0, 0x2c, PT ;  /* 0x0000002c0000780c */ /* 0x000fda0003f05270 */
[----:B------:R-:W-:Y:S05]  /*5720*/  @!P0 BRA `(.L_x_13405) ;  /* 0x0000000000488947 */ /* 0x000fea0003800000 */
.L_x_13376:
        /* <DEDUP_REMOVED lines=16> */
.L_x_13406:
[----:B------:R-:W-:Y:S01]  /*5830*/  IMAD.MOV.U32 R25, RZ, RZ, R23 ;  /* 0x000000ffff197224 */ /* 0x000fe200078e0017 */
[----:B------:R-:W-:Y:S06]  /*5840*/  BRA `(.L_x_13371) ;  /* 0x0000000000687947 */ /* 0x000fec0003800000 */
.L_x_13405:
        /* <DEDUP_REMOVED lines=17> */
.L_x_13404:
[----:B------:R-:W-:Y:S02]  /*5960*/  HADD2.F32 R4, -RZ, R3.H0_H0 ;  /* 0x20000003ff047230 */ /* 0x000fe40000004100 */
[----:B------:R-:W-:-:S04]  /*5970*/  IMAD.MOV.U32 R25, RZ, RZ, R23 ;  /* 0x000000ffff197224 */ /* 0x000fc800078e0017 */
[----:B------:R-:W0:Y:S02]  /*5980*/  F2I.U64.TRUNC R4, R4 ;  /* 0x0000000400047311 */ /* 0x000e24000020d800 */
[----:B0-----:R0:W-:Y:S01]  /*5990*/  STG.E.64 desc[UR36][R8.64], R4 ;  /* 0x0000000408007986 */ /* 0x0011e2000c101b24 */
[----:B------:R-:W-:Y:S05]  /*59a0*/  BRA `(.L_x_13371) ;  /* 0x0000000000107947 */ /* 0x000fea0003800000 */
.L_x_13403:
[----:B------:R-:W-:Y:S02]  /*59b0*/  HADD2.F32 R3, -RZ, R3.H0_H0 ;  /* 0x20000003ff037230 */ /* 0x000fe40000004100 */
[----:B------:R-:W-:-:S04]  /*59c0*/  IMAD.MOV.U32 R25, RZ, RZ, R23 ;  /* 0x000000ffff197224 */ /* 0x000fc800078e0017 */
[----:B------:R-:W0:Y:S02]  /*59d0*/  F2I.FTZ.U32.TRUNC.NTZ R3, R3 ;  /* 0x0000000300037305 */ /* 0x000e24000021f000 */
[----:B0-----:R0:W-:Y:S02]  /*59e0*/  STG.E desc[UR36][R8.64], R3 ;  /* 0x0000000308007986 */ /* 0x0011e4000c101924 */
.L_x_13371:
[----:B------:R-:W-:Y:S05]  /*59f0*/  BSYNC.RECONVERGENT B6 ;  /* 0x0000000000067941 */ /* 0x000fea0003800200 */
.L_x_13370:
[----:B------:R-:W-:Y:S01]  /*5a00*/  ISETP.GE.AND P0, PT, R25, R16, PT ;  /* 0x000000101900720c */ /* 0x000fe20003f06270 */
[----:B------:R-:W-:-:S12]  /*5a10*/  BSSY.RECONVERGENT B6, `(.L_x_13407) ;  /* 0x00001f0000067945 */ /* 0x000fd80003800200 */
[----:B------:R-:W-:Y:S05]  /*5a20*/  @P0 BRA `(.L_x_13408) ;  /* 0x0000001c00b80947 */ /* 0x000fea0003800000 */
[----:B------:R-:W4:Y:S01]  /*5a30*/  LDCU UR4, c[0x0][0x3a8] ;  /* 0x00007500ff0477ac */ /* 0x000f220008000800 */
[----:B0123--:R-:W0:Y:S01]  /*5a40*/  LDC.64 R8, c[0x0][0x388] ;  /* 0x0000e200ff087b82 */ /* 0x00fe220000000a00 */
[----:B-----5:R-:W-:Y:S01]  /*5a50*/  IMAD R0, R2, 0x200, R25 ;  /* 0x0000020002007824 */ /* 0x020fe200078e0219 */
[----:B----4-:R-:W-:-:S03]  /*5a60*/  PRMT R4, R18, 0x9910, RZ ;  /* 0x0000991012047816 */ /* 0x010fc600000000ff */
        /* <DEDUP_REMOVED lines=18> */
.L_x_13412:
[----:B------:R-:W-:-:S06]  /*5b90*/  HADD2.F32 R5, -RZ, R22.H0_H0 ;  /* 0x20000016ff057230 */ /* 0x000fcc0000004100 */
[----:B------:R-:W0:Y:S02]  /*5ba0*/  F2I.S64.TRUNC R4, R5 ;  /* 0x0000000500047311 */ /* 0x000e24000020d900 */
[----:B0-----:R0:W-:Y:S01]  /*5bb0*/  STG.E.U8 desc[UR36][R8.64], R4 ;  /* 0x0000000408007986 */ /* 0x0011e2000c101124 */
[----:B------:R-:W-:Y:S05]  /*5bc0*/  BRA `(.L_x_13414) ;  /* 0x0000000c006c7947 */ /* 0x000fea0003800000 */
.L_x_13411:
        /* <DEDUP_REMOVED lines=10> */
.L_x_13416:
[----:B------:R-:W-:-:S04]  /*5c70*/  HADD2.F32 R22, -RZ, R22.H0_H0 ;  /* 0x20000016ff167230 */ /* 0x000fc80000004100 */
[----:B------:R-:W0:Y:S02]  /*5c80*/  F2I.FTZ.TRUNC.NTZ R3, R22 ;  /* 0x0000001600037305 */ /* 0x000e24000021f100 */
[----:B0-----:R0:W-:Y:S01]  /*5c90*/  STG.E desc[UR36][R8.64], R3 ;  /* 0x0000000308007986 */ /* 0x0011e2000c101924 */
[----:B------:R-:W-:Y:S05]  /*5ca0*/  BRA `(.L_x_13414) ;  /* 0x0000000c00347947 */ /* 0x000fea0003800000 */
.L_x_13415:
[----:B------:R-:W-:-:S04]  /*5cb0*/  HADD2.F32 R22, -RZ, R22.H0_H0 ;  /* 0x20000016ff167230 */ /* 0x000fc80000004100 */
[----:B------:R-:W0:Y:S02]  /*5cc0*/  F2I.FTZ.TRUNC.NTZ R3, R22 ;  /* 0x0000001600037305 */ /* 0x000e24000021f100 */
[----:B0-----:R0:W-:Y:S01]  /*5cd0*/  STG.E.U16 desc[UR36][R8.64], R3 ;  /* 0x0000000308007986 */ /* 0x0011e2000c101524 */
[----:B------:R-:W-:Y:S05]  /*5ce0*/  BRA `(.L_x_13414) ;  /* 0x0000000c00247947 */ /* 0x000fea0003800000 */
.L_x_13410:
        /* <DEDUP_REMOVED lines=9> */
.L_x_13418:
[----:B------:R0:W-:Y:S01]  /*5d80*/  STG.E.U16 desc[UR36][R8.64], R22 ;  /* 0x0000001608007986 */ /* 0x0001e2000c101524 */
[----:B------:R-:W-:Y:S05]  /*5d90*/  BRA `(.L_x_13414) ;  /* 0x0000000800f87947 */ /* 0x000fea0003800000 */
.L_x_13417:
        /* <DEDUP_REMOVED lines=10> */
.L_x_13420:
[----:B------:R-:W-:-:S05]  /*5e40*/  HADD2.F32 R0, -RZ, R22.H0_H0 ;  /* 0x20000016ff007230 */ /* 0x000fca0000004100 */
[----:B------:R-:W-:-:S04]  /*5e50*/  F2FP.F16.F32.PACK_AB R0, RZ, R0 ;  /* 0x00000000ff00723e */ /* 0x000fc800000000ff */
[----:B------:R-:W-:-:S05]  /*5e60*/  PRMT R0, R0, 0x5410, RZ ;  /* 0x0000541000007816 */ /* 0x000fca00000000ff */
[----:B------:R0:W-:Y:S01]  /*5e70*/  STG.E desc[UR36][R8.64], R0 ;  /* 0x0000000008007986 */ /* 0x0001e2000c101924 */
[----:B------:R-:W-:Y:S05]  /*5e80*/  BRA `(.L_x_13414) ;  /* 0x0000000800bc7947 */ /* 0x000fea0003800000 */
.L_x_13419:
[----:B------:R-:W-:-:S05]  /*5e90*/  HADD2.F32 R4, -RZ, R22.H0_H0 ;  /* 0x20000016ff047230 */ /* 0x000fca0000004100 */
[----:B------:R-:W-:-:S06]  /*5ea0*/  FMUL.FTZ R4, R4, 1 ;  /* 0x3f80000004047820 */ /* 0x000fcc0000410000 */
[----:B------:R-:W0:Y:S02]  /*5eb0*/  F2F.F64.F32 R4, R4 ;  /* 0x0000000400047310 */ /* 0x000e240000201800 */
[----:B0-----:R0:W-:Y:S01]  /*5ec0*/  STG.E.64 desc[UR36][R8.64], R4 ;  /* 0x0000000408007986 */ /* 0x0011e2000c101b24 */
[----:B------:R-:W-:Y:S05]  /*5ed0*/  BRA `(.L_x_13414) ;  /* 0x0000000800a87947 */ /* 0x000fea0003800000 */
.L_x_13409:
        /* <DEDUP_REMOVED lines=14> */
.L_x_13424:
        /* <DEDUP_REMOVED lines=17> */
.L_x_13427:
[----:B------:R-:W-:-:S04]  /*60d0*/  SHF.R.U32.HI R3, RZ, 0x18, R5 ;  /* 0x00000018ff037819 */ /* 0x000fc80000011605 */
[----:B------:R-:W-:-:S04]  /*60e0*/  LOP3.LUT R0, R0, 0x80, R3, 0xf8, !PT ;  /* 0x0000008000007812 */ /* 0x000fc800078ef803 */
[----:B------:R-:W-:-:S07]  /*60f0*/  PRMT R4, R0, 0x7610, R4 ;  /* 0x0000761000047816 */ /* 0x000fce0000000004 */
.L_x_13426:
[----:B------:R-:W-:Y:S05]  /*6100*/  BSYNC.RECONVERGENT B0 ;  /* 0x0000000000007941 */ /* 0x000fea0003800200 */
.L_x_13425:
[----:B------:R0:W-:Y:S01]  /*6110*/  STG.E.U8 desc[UR36][R8.64], R4 ;  /* 0x0000000408007986 */ /* 0x0001e2000c101124 */
[----:B------:R-:W-:Y:S05]  /*6120*/  BRA `(.L_x_13414) ;  /* 0x0000000800147947 */ /* 0x000fea0003800000 */
.L_x_13423:
        /* <DEDUP_REMOVED lines=17> */
.L_x_13430:
[----:B------:R-:W-:-:S04]  /*6240*/  SHF.R.U32.HI R3, RZ, 0x18, R5 ;  /* 0x00000018ff037819 */ /* 0x000fc80000011605 */
[----:B------:R-:W-:-:S04]  /*6250*/  LOP3.LUT R0, R0, 0x80, R3, 0xf8, !PT ;  /* 0x0000008000007812 */ /* 0x000fc800078ef803 */
[----:B------:R-:W-:-:S07]  /*6260*/  PRMT R4, R0, 0x7610, R4 ;  /* 0x0000761000047816 */ /* 0x000fce0000000004 */
.L_x_13429:
[----:B------:R-:W-:Y:S05]  /*6270*/  BSYNC.RECONVERGENT B0 ;  /* 0x0000000000007941 */ /* 0x000fea0003800200 */
.L_x_13428:
[----:B------:R0:W-:Y:S01]  /*6280*/  STG.E.U8 desc[UR36][R8.64], R4 ;  /* 0x0000000408007986 */ /* 0x0001e2000c101124 */
[----:B------:R-:W-:Y:S05]  /*6290*/  BRA `(.L_x_13414) ;  /* 0x0000000400b87947 */ /* 0x000fea0003800000 */
.L_x_13422:
        /* <DEDUP_REMOVED lines=22> */
.L_x_13432:
[----:B------:R-:W-:-:S06]  /*6400*/  HADD2.F32 R4, -RZ, R22.H0_H0 ;  /* 0x20000016ff047230 */ /* 0x000fcc0000004100 */
[----:B------:R-:W0:Y:S02]  /*6410*/  F2I.U64.TRUNC R4, R4 ;  /* 0x0000000400047311 */ /* 0x000e24000020d800 */
[----:B0-----:R0:W-:Y:S01]  /*6420*/  STG.E.64 desc[UR36][R8.64], R4 ;  /* 0x0000000408007986 */ /* 0x0011e2000c101b24 */
[----:B------:R-:W-:Y:S05]  /*6430*/  BRA `(.L_x_13414) ;  /* 0x0000000400507947 */ /* 0x000fea0003800000 */
.L_x_13431:
[----:B------:R-:W-:-:S04]  /*6440*/  HADD2.F32 R22, -RZ, R22.H0_H0 ;  /* 0x20000016ff167230 */ /* 0x000fc80000004100 */
[----:B------:R-:W0:Y:S02]  /*6450*/  F2I.FTZ.U32.TRUNC.NTZ R3, R22 ;  /* 0x0000001600037305 */ /* 0x000e24000021f000 */
[----:B0-----:R0:W-:Y:S01]  /*6460*/  STG.E desc[UR36][R8.64], R3 ;  /* 0x0000000308007986 */ /* 0x0011e2000c101924 */
[----:B------:R-:W-:Y:S05]  /*6470*/  BRA `(.L_x_13414) ;  /* 0x0000000400407947 */ /* 0x000fea0003800000 */
.L_x_13421:
        /* <DEDUP_REMOVED lines=11> */
.L_x_13434:
[----:B------:R-:W-:Y:S01]  /*6530*/  HADD2.F32 R22, -RZ, R22.H0_H0 ;  /* 0x20000016ff167230 */ /* 0x000fe20000004100 */
[----:B------:R-:W-:-:S04]  /*6540*/  CS2R R6, SRZ ;  /* 0x0000000000067805 */ /* 0x000fc8000001ff00 */
[----:B------:R-:W-:-:S06]  /*6550*/  FMUL.FTZ R4, R22, 1 ;  /* 0x3f80000016047820 */ /* 0x000fcc0000410000 */
[----:B------:R-:W0:Y:S02]  /*6560*/  F2F.F64.F32 R4, R4 ;  /* 0x0000000400047310 */ /* 0x000e240000201800 */
[----:B0-----:R4:W-:Y:S01]  /*6570*/  STG.E.128 desc[UR36][R8.64], R4 ;  /* 0x0000000408007986 */ /* 0x0019e2000c101d24 */
[----:B------:R-:W-:Y:S05]  /*6580*/  BRA `(.L_x_13414) ;  /* 0x0000000000fc7947 */ /* 0x000fea0003800000 */
.L_x_13433:
[----:B------:R-:W-:-:S13]  /*6590*/  ISETP.NE.AND P0, PT, R0, 0xf, PT ;  /* 0x0000000f0000780c */ /* 0x000fda0003f05270 */
[----:B------:R-:W-:Y:S05]  /*65a0*/  @!P0 BRA `(.L_x_13435) ;  /* 0x0000000000e88947 */ /* 0x000fea0003800000 */
[----:B------:R-:W-:-:S13]  /*65b0*/  ISETP.NE.AND P0, PT, R0, 0x17, PT ;  /* 0x000000170000780c */ /* 0x000fda0003f05270 */
[----:B------:R-:W-:Y:S05]  /*65c0*/  @!P0 BRA `(.L_x_13436) ;  /* 0x0000000000908947 */ /* 0x000fea0003800000 */
[----:B------:R-:W-:-:S13]  /*65d0*/  ISETP.NE.AND P0, PT, R0, 0x18, PT ;  /* 0x000000180000780c */ /* 0x000fda0003f05270 */
[----:B------:R-:W-:Y:S05]  /*65e0*/  @!P0 BRA `(.L_x_13437) ;  /* 0x0000000000448947 */ /* 0x000fea0003800000 */
.L_x_13413:
        /* <DEDUP_REMOVED lines=16> */
.L_x_13438:
[----:B------:R-:W-:Y:S05]  /*66f0*/  BRA `(.L_x_13414) ;  /* 0x0000000000a07947 */ /* 0x000fea0003800000 */
.L_x_13437:
        /* <DEDUP_REMOVED lines=13> */
.L_x_13440:
[----:B------:R-:W-:Y:S05]  /*67d0*/  BSYNC.RECONVERGENT B0 ;  /* 0x0000000000007941 */ /* 0x000fea0003800200 */
.L_x_13439:
[----:B------:R-:W-:-:S05]  /*67e0*/  LOP3.LUT R3, R0, 0x80, R3, 0xf8, !PT ;  /* 0x0000008000037812 */ /* 0x000fca00078ef803 */
[----:B------:R2:W-:Y:S01]  /*67f0*/  STG.E.U8 desc[UR36][R8.64], R3 ;  /* 0x0000000308007986 */ /* 0x0005e2000c101124 */
[----:B------:R-:W-:Y:S05]  /*6800*/  BRA `(.L_x_13414) ;  /* 0x00000000005c7947 */ /* 0x000fea0003800000 */
.L_x_13436:
        /* <DEDUP_REMOVED lines=12> */
.L_x_13442:
[----:B------:R-:W-:Y:S01]  /*68d0*/  IMAD.MOV.U32 R0, RZ, RZ, 0x7f ;  /* 0x0000007fff007424 */ /* 0x000fe200078e00ff */
[----:B------:R-:W-:-:S04]  /*68e0*/  ISETP.GT.U32.AND P0, PT, R4, 0x7f800000, PT ;  /* 0x7f8000000400780c */ /* 0x000fc80003f04070 */
[----:B------:R-:W-:-:S09]  /*68f0*/  SEL R0, R0, 0x7c, P0 ;  /* 0x0000007c00007807 */ /* 0x000fd20000000000 */
.L_x_13443:
[----:B------:R-:W-:Y:S05]  /*6900*/  BSYNC.RECONVERGENT B0 ;  /* 0x0000000000007941 */ /* 0x000fea0003800200 */
.L_x_13441:
[----:B------:R-:W-:-:S04]  /*6910*/  SHF.R.U32.HI R3, RZ, 0x18, R3 ;  /* 0x00000018ff037819 */ /* 0x000fc80000011603 */
[----:B------:R-:W-:-:S05]  /*6920*/  LOP3.LUT R3, R0, 0x80, R3, 0xf8, !PT ;  /* 0x0000008000037812 */ /* 0x000fca00078ef803 */
[----:B------:R1:W-:Y:S01]  /*6930*/  STG.E.U8 desc[UR36][R8.64], R3 ;  /* 0x0000000308007986 */ /* 0x0003e2000c101124 */
[----:B------:R-:W-:Y:S05]  /*6940*/  BRA `(.L_x_13414) ;  /* 0x00000000000c7947 */ /* 0x000fea0003800000 */
.L_x_13435:
[----:B------:R-:W-:-:S05]  /*6950*/  HADD2.F32 R0, -RZ, R22.H0_H0 ;  /* 0x20000016ff007230 */ /* 0x000fca0000004100 */
[----:B------:R-:W-:-:S05]  /*6960*/  F2FP.BF16.F32.PACK_AB R0, RZ, R0 ;  /* 0x00000000ff00723e */ /* 0x000fca00000010ff */
[----:B------:R0:W-:Y:S02]  /*6970*/  STG.E.U16 desc[UR36][R8.64], R0 ;  /* 0x0000000008007986 */ /* 0x0001e4000c101524 */
.L_x_13414:
        /* <DEDUP_REMOVED lines=25> */
.L_x_13447:
[----:B------:R-:W-:-:S06]  /*6b10*/  HADD2.F32 R5, -RZ, R19.H0_H0 ;  /* 0x20000013ff057230 */ /* 0x000fcc0000004100 */
[----:B------:R-:W0:Y:S02]  /*6b20*/  F2I.S64.TRUNC R4, R5 ;  /* 0x0000000500047311 */ /* 0x000e24000020d900 */
[----:B0-----:R0:W-:Y:S01]  /*6b30*/  STG.E.U8 desc[UR36][R8.64], R4 ;  /* 0x0000000408007986 */ /* 0x0011e2000c101124 */
[----:B------:R-:W-:Y:S05]  /*6b40*/  BRA `(.L_x_13449) ;  /* 0x0000000c006c7947 */ /* 0x000fea0003800000 */
.L_x_13446:
        /* <DEDUP_REMOVED lines=10> */
.L_x_13451:
[----:B------:R-:W-:-:S06]  /*6bf0*/  HADD2.F32 R19, -RZ, R19.H0_H0 ;  /* 0x20000013ff137230 */ /* 0x000fcc0000004100 */
[----:B------:R-:W0:Y:S02]  /*6c00*/  F2I.FTZ.TRUNC.NTZ R19, R19 ;  /* 0x0000001300137305 */ /* 0x000e24000021f100 */
[----:B0-----:R3:W-:Y:S01]  /*6c10*/  STG.E desc[UR36][R8.64], R19 ;  /* 0x0000001308007986 */ /* 0x0017e2000c101924 */
[----:B------:R-:W-:Y:S05]  /*6c20*/  BRA `(.L_x_13449) ;  /* 0x0000000c00347947 */ /* 0x000fea0003800000 */
.L_x_13450:
[----:B------:R-:W-:-:S06]  /*6c30*/  HADD2.F32 R19, -RZ, R19.H0_H0 ;  /* 0x20000013ff137230 */ /* 0x000fcc0000004100 */
[----:B------:R-:W0:Y:S02]  /*6c40*/  F2I.FTZ.TRUNC.NTZ R19, R19 ;  /* 0x0000001300137305 */ /* 0x000e24000021f100 */
[----:B0-----:R2:W-:Y:S01]  /*6c50*/  STG.E.U16 desc[UR36][R8.64], R19 ;  /* 0x0000001308007986 */ /* 0x0015e2000c101524 */
[----:B------:R-:W-:Y:S05]  /*6c60*/  BRA `(.L_x_13449) ;  /* 0x0000000c00247947 */ /* 0x000fea0003800000 */
.L_x_13445:
        /* <DEDUP_REMOVED lines=9> */
.L_x_13453:
[----:B------:R0:W-:Y:S01]  /*6d00*/  STG.E.U16 desc[UR36][R8.64], R19 ;  /* 0x0000001308007986 */ /* 0x0001e2000c101524 */
[----:B------:R-:W-:Y:S05]  /*6d10*/  BRA `(.L_x_13449) ;  /* 0x0000000800f87947 */ /* 0x000fea0003800000 */
.L_x_13452:
        /* <DEDUP_REMOVED lines=10> */
.L_x_13455:
[----:B------:R-:W-:-:S05]  /*6dc0*/  HADD2.F32 R0, -RZ, R19.H0_H0 ;  /* 0x20000013ff007230 */ /* 0x000fca0000004100 */
[----:B------:R-:W-:-:S04]  /*6dd0*/  F2FP.F16.F32.PACK_AB R0, RZ, R0 ;  /* 0x00000000ff00723e */ /* 0x000fc800000000ff */
[----:B------:R-:W-:-:S05]  /*6de0*/  PRMT R0, R0, 0x5410, RZ ;  /* 0x0000541000007816 */ /* 0x000fca00000000ff */
[----:B------:R0:W-:Y:S01]  /*6df0*/  STG.E desc[UR36][R8.64], R0 ;  /* 0x0000000008007986 */ /* 0x0001e2000c101924 */
[----:B------:R-:W-:Y:S05]  /*6e00*/  BRA `(.L_x_13449) ;  /* 0x0000000800bc7947 */ /* 0x000fea0003800000 */
.L_x_13454:
[----:B------:R-:W-:-:S05]  /*6e10*/  HADD2.F32 R4, -RZ, R19.H0_H0 ;  /* 0x20000013ff047230 */ /* 0x000fca0000004100 */
[----:B------:R-:W-:-:S06]  /*6e20*/  FMUL.FTZ R4, R4, 1 ;  /* 0x3f80000004047820 */ /* 0x000fcc0000410000 */
[----:B------:R-:W0:Y:S02]  /*6e30*/  F2F.F64.F32 R4, R4 ;  /* 0x0000000400047310 */ /* 0x000e240000201800 */
[----:B0-----:R0:W-:Y:S01]  /*6e40*/  STG.E.64 desc[UR36][R8.64], R4 ;  /* 0x0000000408007986 */ /* 0x0011e2000c101b24 */
[----:B------:R-:W-:Y:S05]  /*6e50*/  BRA `(.L_x_13449) ;  /* 0x0000000800a87947 */ /* 0x000fea0003800000 */
.L_x_13444:
        /* <DEDUP_REMOVED lines=14> */
.L_x_13459:
        /* <DEDUP_REMOVED lines=17> */
.L_x_13462:
[----:B------:R-:W-:-:S04]  /*7050*/  SHF.R.U32.HI R3, RZ, 0x18, R19 ;  /* 0x00000018ff037819 */ /* 0x000fc80000011613 */
[----:B------:R-:W-:-:S04]  /*7060*/  LOP3.LUT R0, R0, 0x80, R3, 0xf8, !PT ;  /* 0x0000008000007812 */ /* 0x000fc800078ef803 */
[----:B------:R-:W-:-:S07]  /*7070*/  PRMT R4, R0, 0x7610, R4 ;  /* 0x0000761000047816 */ /* 0x000fce0000000004 */
.L_x_13461:
[----:B------:R-:W-:Y:S05]  /*7080*/  BSYNC.RECONVERGENT B0 ;  /* 0x0000000000007941 */ /* 0x000fea0003800200 */
.L_x_13460:
[----:B------:R0:W-:Y:S01]  /*7090*/  STG.E.U8 desc[UR36][R8.64], R4 ;  /* 0x0000000408007986 */ /* 0x0001e2000c101124 */
[----:B------:R-:W-:Y:S05]  /*70a0*/  BRA `(.L_x_13449) ;  /* 0x0000000800147947 */ /* 0x000fea0003800000 */
.L_x_13458:
        /* <DEDUP_REMOVED lines=17> */
.L_x_13465:
[----:B------:R-:W-:-:S04]  /*71c0*/  SHF.R.U32.HI R3, RZ, 0x18, R19 ;  /* 0x00000018ff037819 */ /* 0x000fc80000011613 */
[----:B------:R-:W-:-:S04]  /*71d0*/  LOP3.LUT R0, R0, 0x80, R3, 0xf8, !PT ;  /* 0x0000008000007812 */ /* 0x000fc800078ef803 */
[----:B------:R-:W-:-:S07]  /*71e0*/  PRMT R4, R0, 0x7610, R4 ;  /* 0x0000761000047816 */ /* 0x000fce0000000004 */
.L_x_13464:
[----:B------:R-:W-:Y:S05]  /*71f0*/  BSYNC.RECONVERGENT B0 ;  /* 0x0000000000007941 */ /* 0x000fea0003800200 */
.L_x_13463:
[----:B------:R0:W-:Y:S01]  /*7200*/  STG.E.U8 desc[UR36][R8.64], R4 ;  /* 0x0000000408007986 */ /* 0x0001e2000c101124 */
[----:B------:R-:W-:Y:S05]  /*7210*/  BRA `(.L_x_13449) ;  /* 0x0000000400b87947 */ /* 0x000fea0003800000 */
.L_x_13457:
        /* <DEDUP_REMOVED lines=22> */
.L_x_13467:
[----:B------:R-:W-:-:S06]  /*7380*/  HADD2.F32 R4, -RZ, R19.H0_H0 ;  /* 0x20000013ff047230 */ /* 0x000fcc0000004100 */
[----:B------:R-:W0:Y:S02]  /*7390*/  F2I.U64.TRUNC R4, R4 ;  /* 0x0000000400047311 */ /* 0x000e24000020d800 */
[----:B0-----:R0:W-:Y:S01]  /*73a0*/  STG.E.64 desc[UR36][R8.64], R4 ;  /* 0x0000000408007986 */ /* 0x0011e2000c101b24 */
[----:B------:R-:W-:Y:S05]  /*73b0*/  BRA `(.L_x_13449) ;  /* 0x0000000400507947 */ /* 0x000fea0003800000 */
.L_x_13466:
[----:B------:R-:W-:-:S06]  /*73c0*/  HADD2.F32 R19, -RZ, R19.H0_H0 ;  /* 0x20000013ff137230 */ /* 0x000fcc0000004100 */
[----:B------:R-:W0:Y:S02]  /*73d0*/  F2I.FTZ.U32.TRUNC.NTZ R19, R19 ;  /* 0x0000001300137305 */ /* 0x000e24000021f000 */
[----:B0-----:R0:W-:Y:S01]  /*73e0*/  STG.E desc[UR36][R8.64], R19 ;  /* 0x0000001308007986 */ /* 0x0011e2000c101924 */
[----:B------:R-:W-:Y:S05]  /*73f0*/  BRA `(.L_x_13449) ;  /* 0x0000000400407947 */ /* 0x000fea0003800000 */
.L_x_13456:
        /* <DEDUP_REMOVED lines=11> */
.L_x_13469:
[----:B------:R-:W-:Y:S01]  /*74b0*/  HADD2.F32 R19, -RZ, R19.H0_H0 ;  /* 0x20000013ff137230 */ /* 0x000fe20000004100 */
[----:B------:R-:W-:-:S04]  /*74c0*/  CS2R R6, SRZ ;  /* 0x0000000000067805 */ /* 0x000fc8000001ff00 */
[----:B------:R-:W-:-:S06]  /*74d0*/  FMUL.FTZ R4, R19, 1 ;  /* 0x3f80000013047820 */ /* 0x000fcc0000410000 */
[----:B------:R-:W0:Y:S02]  /*74e0*/  F2F.F64.F32 R4, R4 ;  /* 0x0000000400047310 */ /* 0x000e240000201800 */
[----:B0-----:R0:W-:Y:S01]  /*74f0*/  STG.E.128 desc[UR36][R8.64], R4 ;  /* 0x0000000408007986 */ /* 0x0011e2000c101d24 */
[----:B------:R-:W-:Y:S05]  /*7500*/  BRA `(.L_x_13449) ;  /* 0x0000000000fc7947 */ /* 0x000fea0003800000 */
.L_x_13468:
[----:B------:R-:W-:-:S13]  /*7510*/  ISETP.NE.AND P0, PT, R0, 0xf, PT ;  /* 0x0000000f0000780c */ /* 0x000fda0003f05270 */
[----:B------:R-:W-:Y:S05]  /*7520*/  @!P0 BRA `(.L_x_13470) ;  /* 0x0000000000e88947 */ /* 0x000fea0003800000 */
[----:B------:R-:W-:-:S13]  /*7530*/  ISETP.NE.AND P0, PT, R0, 0x17, PT ;  /* 0x000000170000780c */ /* 0x000fda0003f05270 */
[----:B------:R-:W-:Y:S05]  /*7540*/  @!P0 BRA `(.L_x_13471) ;  /* 0x0000000000908947 */ /* 0x000fea0003800000 */
[----:B------:R-:W-:-:S13]  /*7550*/  ISETP.NE.AND P0, PT, R0, 0x18, PT ;  /* 0x000000180000780c */ /* 0x000fda0003f05270 */
[----:B------:R-:W-:Y:S05]  /*7560*/  @!P0 BRA `(.L_x_13472) ;  /* 0x0000000000448947 */ /* 0x000fea0003800000 */
.L_x_13448:
        /* <DEDUP_REMOVED lines=16> */
.L_x_13473:
[----:B------:R-:W-:Y:S05]  /*7670*/  BRA `(.L_x_13449) ;  /* 0x0000000000a07947 */ /* 0x000fea0003800000 */
.L_x_13472:
        /* <DEDUP_REMOVED lines=13> */
.L_x_13475:
[----:B------:R-:W-:Y:S05]  /*7750*/  BSYNC.RECONVERGENT B0 ;  /* 0x0000000000007941 */ /* 0x000fea0003800200 */
.L_x_13474:
[----:B------:R-:W-:-:S05]  /*7760*/  LOP3.LUT R3, R0, 0x80, R3, 0xf8, !PT ;  /* 0x0000008000037812 */ /* 0x000fca00078ef803 */
[----:B------:R0:W-:Y:S01]  /*7770*/  STG.E.U8 desc[UR36][R8.64], R3 ;  /* 0x0000000308007986 */ /* 0x0001e2000c101124 */
[----:B------:R-:W-:Y:S05]  /*7780*/  BRA `(.L_x_13449) ;  /* 0x00000000005c7947 */ /* 0x000fea0003800000 */
.L_x_13471:
        /* <DEDUP_REMOVED lines=12> */
.L_x_13477:
[----:B------:R-:W-:Y:S01]  /*7850*/  IMAD.MOV.U32 R0, RZ, RZ, 0x7f ;  /* 0x0000007fff007424 */ /* 0x000fe200078e00ff */
[----:B------:R-:W-:-:S04]  /*7860*/  ISETP.GT.U32.AND P0, PT, R4, 0x7f800000, PT ;  /* 0x7f8000000400780c */ /* 0x000fc80003f04070 */
[----:B------:R-:W-:-:S09]  /*7870*/  SEL R0, R0, 0x7c, P0 ;  /* 0x0000007c00007807 */ /* 0x000fd20000000000 */
.L_x_13478:
[----:B------:R-:W-:Y:S05]  /*7880*/  BSYNC.RECONVERGENT B0 ;  /* 0x0000000000007941 */ /* 0x000fea0003800200 */
.L_x_13476:
[----:B------:R-:W-:-:S04]  /*7890*/  SHF.R.U32.HI R3, RZ, 0x18, R3 ;  /* 0x00000018ff037819 */ /* 0x000fc80000011603 */
[----:B------:R-:W-:-:S05]  /*78a0*/  LOP3.LUT R3, R0, 0x80, R3, 0xf8, !PT ;  /* 0x0000008000037812 */ /* 0x000fca00078ef803 */
[----:B------:R0:W-:Y:S01]  /*78b0*/  STG.E.U8 desc[UR36][R8.64], R3 ;  /* 0x0000000308007986 */ /* 0x0001e2000c101124 */
[----:B------:R-:W-:Y:S05]  /*78c0*/  BRA `(.L_x_13449) ;  /* 0x00000000000c7947 */ /* 0x000fea0003800000 */
.L_x_13470:
[----:B------:R-:W-:-:S05]  /*78d0*/  HADD2.F32 R0, -RZ, R19.H0_H0 ;  /* 0x20000013ff007230 */ /* 0x000fca0000004100 */
[----:B------:R-:W-:-:S05]  /*78e0*/  F2FP.BF16.F32.PACK_AB R0, RZ, R0 ;  /* 0x00000000ff00723e */ /* 0x000fca00000010ff */
[----:B------:R0:W-:Y:S02]  /*78f0*/  STG.E.U16 desc[UR36][R8.64], R0 ;  /* 0x0000000008007986 */ /* 0x0001e4000c101524 */
.L_x_13449:
[----:B------:R-:W-:-:S07]  /*7900*/  VIADD R25, R25, 0x80 ;  /* 0x0000008019197836 */ /* 0x000fce0000000000 */
.L_x_13408:
[----:B------:R-:W-:Y:S05]  /*7910*/  BSYNC.RECONVERGENT B6 ;  /* 0x0000000000067941 */ /* 0x000fea0003800200 */
.L_x_13407:
[----:B------:R-:W-:-:S13]  /*7920*/  ISETP.GE.AND P0, PT, R25, R16, PT ;  /* 0x000000101900720c */ /* 0x000fda0003f06270 */
[----:B------:R-:W-:Y:S05]  /*7930*/  @P0 EXIT ;  /* 0x000000000000094d */ /* 0x000fea0003800000 */
[----:B01234-:R-:W0:Y:S01]  /*7940*/  LDC.64 R4, c[0x0][0x388] ;  /* 0x0000e200ff047b82 */ /* 0x01fe220000000a00 */
[----:B------:R-:W1:Y:S01]  /*7950*/  LDCU UR4, c[0x0][0x3a8] ;  /* 0x00007500ff0477ac */ /* 0x000e620008000800 */
[----:B-----5:R-:W-:Y:S01]  /*7960*/  PRMT R0, R18, 0x9910, RZ ;  /* 0x0000991012007816 */ /* 0x020fe200000000ff */
        /* <DEDUP_REMOVED lines=18> */
.L_x_13482:
[----:B------:R-:W-:-:S06]  /*7a90*/  HADD2.F32 R5, -RZ, R17.H0_H0 ;  /* 0x20000011ff057230 */ /* 0x000fcc0000004100 */
[----:B------:R-:W0:Y:S02]  /*7aa0*/  F2I.S64.TRUNC R4, R5 ;  /* 0x0000000500047311 */ /* 0x000e24000020d900 */
[----:B0-----:R-:W-:Y:S01]  /*7ab0*/  STG.E.U8 desc[UR36][R2.64], R4 ;  /* 0x0000000402007986 */ /* 0x001fe2000c101124 */
[----:B------:R-:W-:Y:S05]  /*7ac0*/  EXIT ;  /* 0x000000000000794d */ /* 0x000fea0003800000 */
.L_x_13481:
        /* <DEDUP_REMOVED lines=10> */
.L_x_13485:
[----:B------:R-:W-:-:S06]  /*7b70*/  HADD2.F32 R17, -RZ, R17.H0_H0 ;  /* 0x20000011ff117230 */ /* 0x000fcc0000004100 */
[----:B------:R-:W0:Y:S02]  /*7b80*/  F2I.FTZ.TRUNC.NTZ R17, R17 ;  /* 0x0000001100117305 */ /* 0x000e24000021f100 */
[----:B0-----:R-:W-:Y:S01]  /*7b90*/  STG.E desc[UR36][R2.64], R17 ;  /* 0x0000001102007986 */ /* 0x001fe2000c101924 */
[----:B------:R-:W-:Y:S05]  /*7ba0*/  EXIT ;  /* 0x000000000000794d */ /* 0x000fea0003800000 */
.L_x_13484:
[----:B------:R-:W-:-:S06]  /*7bb0*/  HADD2.F32 R17, -RZ, R17.H0_H0 ;  /* 0x20000011ff117230 */ /* 0x000fcc0000004100 */
[----:B------:R-:W0:Y:S02]  /*7bc0*/  F2I.FTZ.TRUNC.NTZ R17, R17 ;  /* 0x0000001100117305 */ /* 0x000e24000021f100 */
[----:B0-----:R-:W-:Y:S01]  /*7bd0*/  STG.E.U16 desc[UR36][R2.64], R17 ;  /* 0x0000001102007986 */ /* 0x001fe2000c101524 */
[----:B------:R-:W-:Y:S05]  /*7be0*/  EXIT ;  /* 0x000000000000794d */ /* 0x000fea0003800000 */
.L_x_13480:
        /* <DEDUP_REMOVED lines=9> */
.L_x_13487:
[----:B------:R-:W-:Y:S01]  /*7c80*/  STG.E.U16 desc[UR36][R2.64], R17 ;  /* 0x0000001102007986 */ /* 0x000fe2000c101524 */
[----:B------:R-:W-:Y:S05]  /*7c90*/  EXIT ;  /* 0x000000000000794d */ /* 0x000fea0003800000 */
.L_x_13486:
        /* <DEDUP_REMOVED lines=10> */
.L_x_13489:
[----:B------:R-:W-:-:S05]  /*7d40*/  HADD2.F32 R0, -RZ, R17.H0_H0 ;  /* 0x20000011ff007230 */ /* 0x000fca0000004100 */
[----:B------:R-:W-:-:S04]  /*7d50*/  F2FP.F16.F32.PACK_AB R0, RZ, R0 ;  /* 0x00000000ff00723e */ /* 0x000fc800000000ff */
[----:B------:R-:W-:-:S05]  /*7d60*/  PRMT R0, R0, 0x5410, RZ ;  /* 0x0000541000007816 */ /* 0x000fca00000000ff */
[----:B------:R-:W-:Y:S01]  /*7d70*/  STG.E desc[UR36][R2.64], R0 ;  /* 0x0000000002007986 */ /* 0x000fe2000c101924 */
[----:B------:R-:W-:Y:S05]  /*7d80*/  EXIT ;  /* 0x000000000000794d */ /* 0x000fea0003800000 */
.L_x_13488:
[----:B------:R-:W-:-:S05]  /*7d90*/  HADD2.F32 R4, -RZ, R17.H0_H0 ;  /* 0x20000011ff047230 */ /* 0x000fca0000004100 */
[----:B------:R-:W-:-:S06]  /*7da0*/  FMUL.FTZ R4, R4, 1 ;  /* 0x3f80000004047820 */ /* 0x000fcc0000410000 */
[----:B------:R-:W0:Y:S02]  /*7db0*/  F2F.F64.F32 R4, R4 ;  /* 0x0000000400047310 */ /* 0x000e240000201800 */
[----:B0-----:R-:W-:Y:S01]  /*7dc0*/  STG.E.64 desc[UR36][R2.64], R4 ;  /* 0x0000000402007986 */ /* 0x001fe2000c101b24 */
[----:B------:R-:W-:Y:S05]  /*7dd0*/  EXIT ;  /* 0x000000000000794d */ /* 0x000fea0003800000 */
.L_x_13479:
        /* <DEDUP_REMOVED lines=14> */
.L_x_13493:
        /* <DEDUP_REMOVED lines=18> */
.L_x_13496:
[----:B------:R-:W-:-:S04]  /*7fe0*/  SHF.R.U32.HI R5, RZ, 0x18, R5 ;  /* 0x00000018ff057819 */ /* 0x000fc80000011605 */
[----:B------:R-:W-:-:S07]  /*7ff0*/  LOP3.LUT R0, R0, 0x80, R5, 0xf8, !PT ;  /* 0x0000008000007812 */ /* 0x000fce00078ef805 */
.L_x_13495:
[----:B------:R-:W-:Y:S05]  /*8000*/  BSYNC.RECONVERGENT B0 ;  /* 0x0000000000007941 */ /* 0x000fea0003800200 */
.L_x_13494:
[----:B------:R-:W-:Y:S01]  /*8010*/  STG.E.U8 desc[UR36][R2.64], R0 ;  /* 0x0000000002007986 */ /* 0x000fe2000c101124 */
[----:B------:R-:W-:Y:S05]  /*8020*/  EXIT ;  /* 0x000000000000794d */ /* 0x000fea0003800000 */
.L_x_13492:
        /* <DEDUP_REMOVED lines=18> */
.L_x_13499:
[----:B------:R-:W-:-:S04]  /*8150*/  SHF.R.U32.HI R5, RZ, 0x18, R5 ;  /* 0x00000018ff057819 */ /* 0x000fc80000011605 */
[----:B------:R-:W-:-:S07]  /*8160*/  LOP3.LUT R0, R0, 0x80, R5, 0xf8, !PT ;  /* 0x0000008000007812 */ /* 0x000fce00078ef805 */
.L_x_13498:
[----:B------:R-:W-:Y:S05]  /*8170*/  BSYNC.RECONVERGENT B0 ;  /* 0x0000000000007941 */ /* 0x000fea0003800200 */
.L_x_13497:
[----:B------:R-:W-:Y:S01]  /*8180*/  STG.E.U8 desc[UR36][R2.64], R0 ;  /* 0x0000000002007986 */ /* 0x000fe2000c101124 */
[----:B------:R-:W-:Y:S05]  /*8190*/  EXIT ;  /* 0x000000000000794d */ /* 0x000fea0003800000 */
.L_x_13491:
        /* <DEDUP_REMOVED lines=22> */
.L_x_13501:
[----:B------:R-:W-:-:S06]  /*8300*/  HADD2.F32 R4, -RZ, R17.H0_H0 ;  /* 0x20000011ff047230 */ /* 0x000fcc0000004100 */
[----:B------:R-:W0:Y:S02]  /*8310*/  F2I.U64.TRUNC R4, R4 ;  /* 0x0000000400047311 */ /* 0x000e24000020d800 */
[----:B0-----:R-:W-:Y:S01]  /*8320*/  STG.E.64 desc[UR36][R2.64], R4 ;  /* 0x0000000402007986 */ /* 0x001fe2000c101b24 */
[----:B------:R-:W-:Y:S05]  /*8330*/  EXIT ;  /* 0x000000000000794d */ /* 0x000fea0003800000 */
.L_x_13500:
[----:B------:R-:W-:-:S06]  /*8340*/  HADD2.F32 R17, -RZ, R17.H0_H0 ;  /* 0x20000011ff117230 */ /* 0x000fcc0000004100 */
[----:B------:R-:W0:Y:S02]  /*8350*/  F2I.FTZ.U32.TRUNC.NTZ R17, R17 ;  /* 0x0000001100117305 */ /* 0x000e24000021f000 */
[----:B0-----:R-:W-:Y:S01]  /*8360*/  STG.E desc[UR36][R2.64], R17 ;  /* 0x0000001102007986 */ /* 0x001fe2000c101924 */
[----:B------:R-:W-:Y:S05]  /*8370*/  EXIT ;  /* 0x000000000000794d */ /* 0x000fea0003800000 */
.L_x_13490:
        /* <DEDUP_REMOVED lines=11> */
.L_x_13503:
[----:B------:R-:W-:Y:S01]  /*8430*/  HADD2.F32 R17, -RZ, R17.H0_H0 ;  /* 0x20000011ff117230 */ /* 0x000fe20000004100 */
[----:B------:R-:W-:-:S04]  /*8440*/  CS2R R6, SRZ ;  /* 0x0000000000067805 */ /* 0x000fc8000001ff00 */
[----:B------:R-:W-:-:S06]  /*8450*/  FMUL.FTZ R4, R17, 1 ;  /* 0x3f80000011047820 */ /* 0x000fcc0000410000 */
[----:B------:R-:W0:Y:S02]  /*8460*/  F2F.F64.F32 R4, R4 ;  /* 0x0000000400047310 */ /* 0x000e240000201800 */
[----:B0-----:R-:W-:Y:S01]  /*8470*/  STG.E.128 desc[UR36][R2.64], R4 ;  /* 0x0000000402007986 */ /* 0x001fe2000c101d24 */
[----:B------:R-:W-:Y:S05]  /*8480*/  EXIT ;  /* 0x000000000000794d */ /* 0x000fea0003800000 */
.L_x_13502:
[----:B------:R-:W-:-:S13]  /*8490*/  ISETP.NE.AND P0, PT, R0, 0xf, PT ;  /* 0x0000000f0000780c */ /* 0x000fda0003f05270 */
[----:B------:R-:W-:Y:S05]  /*84a0*/  @!P0 BRA `(.L_x_13504) ;  /* 0x0000000000e88947 */ /* 0x000fea0003800000 */
[----:B------:R-:W-:-:S13]  /*84b0*/  ISETP.NE.AND P0, PT, R0, 0x17, PT ;  /* 0x000000170000780c */ /* 0x000fda0003f05270 */
[----:B------:R-:W-:Y:S05]  /*84c0*/  @!P0 BRA `(.L_x_13505) ;  /* 0x0000000000908947 */ /* 0x000fea0003800000 */
[----:B------:R-:W-:-:S13]  /*84d0*/  ISETP.NE.AND P0, PT, R0, 0x18, PT ;  /* 0x000000180000780c */ /* 0x000fda0003f05270 */
[----:B------:R-:W-:Y:S05]  /*84e0*/  @!P0 BRA `(.L_x_13506) ;  /* 0x0000000000448947 */ /* 0x000fea0003800000 */
.L_x_13483:
        /* <DEDUP_REMOVED lines=16> */
.L_x_13507:
[----:B------:R-:W-:Y:S05]  /*85f0*/  EXIT ;  /* 0x000000000000794d */ /* 0x000fea0003800000 */
.L_x_13506:
        /* <DEDUP_REMOVED lines=13> */
.L_x_13509:
[----:B------:R-:W-:Y:S05]  /*86d0*/  BSYNC.RECONVERGENT B0 ;  /* 0x0000000000007941 */ /* 0x000fea0003800200 */
.L_x_13508:
[----:B------:R-:W-:-:S05]  /*86e0*/  LOP3.LUT R5, R0, 0x80, R5, 0xf8, !PT ;  /* 0x0000008000057812 */ /* 0x000fca00078ef805 */
[----:B------:R-:W-:Y:S01]  /*86f0*/  STG.E.U8 desc[UR36][R2.64], R5 ;  /* 0x0000000502007986 */ /* 0x000fe2000c101124 */
[----:B------:R-:W-:Y:S05]  /*8700*/  EXIT ;  /* 0x000000000000794d */ /* 0x000fea0003800000 */
.L_x_13505:
        /* <DEDUP_REMOVED lines=12> */
.L_x_13511:
[----:B------:R-:W-:Y:S01]  /*87d0*/  IMAD.MOV.U32 R0, RZ, RZ, 0x7f ;  /* 0x0000007fff007424 */ /* 0x000fe200078e00ff */
[----:B------:R-:W-:-:S04]  /*87e0*/  ISETP.GT.U32.AND P0, PT, R4, 0x7f800000, PT ;  /* 0x7f8000000400780c */ /* 0x000fc80003f04070 */
[----:B------:R-:W-:-:S09]  /*87f0*/  SEL R0, R0, 0x7c, P0 ;  /* 0x0000007c00007807 */ /* 0x000fd20000000000 */
.L_x_13512:
[----:B------:R-:W-:Y:S05]  /*8800*/  BSYNC.RECONVERGENT B0 ;  /* 0x0000000000007941 */ /* 0x000fea0003800200 */
.L_x_13510:
[----:B------:R-:W-:-:S04]  /*8810*/  SHF.R.U32.HI R5, RZ, 0x18, R5 ;  /* 0x00000018ff057819 */ /* 0x000fc80000011605 */
[----:B------:R-:W-:-:S05]  /*8820*/  LOP3.LUT R5, R0, 0x80, R5, 0xf8, !PT ;  /* 0x0000008000057812 */ /* 0x000fca00078ef805 */
[----:B------:R-:W-:Y:S01]  /*8830*/  STG.E.U8 desc[UR36][R2.64], R5 ;  /* 0x0000000502007986 */ /* 0x000fe2000c101124 */
[----:B------:R-:W-:Y:S05]  /*8840*/  EXIT ;  /* 0x000000000000794d */ /* 0x000fea0003800000 */
.L_x_13504:
[----:B------:R-:W-:-:S05]  /*8850*/  HADD2.F32 R0, -RZ, R17.H0_H0 ;  /* 0x20000011ff007230 */ /* 0x000fca0000004100 */
[----:B------:R-:W-:-:S05]  /*8860*/  F2FP.BF16.F32.PACK_AB R0, RZ, R0 ;  /* 0x00000000ff00723e */ /* 0x000fca00000010ff */
[----:B------:R-:W-:Y:S01]  /*8870*/  STG.E.U16 desc[UR36][R2.64], R0 ;  /* 0x0000000002007986 */ /* 0x000fe2000c101524 */
[----:B------:R-:W-:Y:S05]  /*8880*/  EXIT ;  /* 0x000000000000794d */ /* 0x000fea0003800000 */
.L_x_13513:
        /* <DEDUP_REMOVED lines=15> */
.L_x_40989:


//--------------------- .text._ZN2at6native18elementwise_kernelILi128ELi4EZNS0_22gpu_kernel_impl_nocastINS0_13AUnaryFunctorIN3c104HalfES5_S5_ZZZNS0_19minimum_kernel_cudaERNS_18TensorIteratorBaseEENKUlvE0_clEvENKUlvE1_clEvEUlS5_S5_E_EEEEvS7_RKT_EUliE_EEviT1_ --------------------------
	.section	.text._ZN2at6native18elementwise_kernelILi128ELi4EZNS0_22gpu_kernel_impl_nocastINS0_13AUnaryFunctorIN3c104HalfES5_S5_ZZZNS0_19minimum_kernel_cudaERNS_18TensorIteratorBaseEENKUlvE0_clEvENKUlvE1_clEvEUlS5_S5_E_EEEEvS7_RKT_EUliE_EEviT1_,"ax",@progbits
	.align	128
        .global         _ZN2at6native18elementwise_kernelILi128ELi4EZNS0_22gpu_kernel_impl_nocastINS0_13AUnaryFunctorIN3c104HalfES5_S5_ZZZNS0_19minimum_kernel_cudaERNS_18TensorIteratorBaseEENKUlvE0_clEvENKUlvE1_clEvEUlS5_S5_E_EEEEvS7_RKT_EUliE_EEviT1_
        .type           _ZN2at6native18elementwise_kernelILi128ELi4EZNS0_22gpu_kernel_impl_nocastINS0_13AUnaryFunctorIN3c104HalfES5_S5_ZZZNS0_19minimum_kernel_cudaERNS_18TensorIteratorBaseEENKUlvE0_clEvENKUlvE1_clEvEUlS5_S5_E_EEEEvS7_RKT_EUliE_EEviT1_,@function
        .size           _ZN2at6native18elementwise_kernelILi128ELi4EZNS0_22gpu_kernel_impl_nocastINS0_13AUnaryFunctorIN3c104HalfES5_S5_ZZZNS0_19minimum_kernel_cudaERNS_18TensorIteratorBaseEENKUlvE0_clEvENKUlvE1_clEvEUlS5_S5_E_EEEEvS7_RKT_EUliE_EEviT1_,(.L_x_40990 - _ZN2at6native18elementwise_kernelILi128ELi4EZNS0_22gpu_kernel_impl_nocastINS0_13AUnaryFunctorIN3c104HalfES5_S5_ZZZNS0_19minimum_kernel_cudaERNS_18TensorIteratorBaseEENKUlvE0_clEvENKUlvE1_clEvEUlS5_S5_E_EEEEvS7_RKT_EUliE_EEviT1_)
        .other          _ZN2at6native18elementwise_kernelILi128ELi4EZNS0_22gpu_kernel_impl_nocastINS0_13AUnaryFunctorIN3c104HalfES5_S5_ZZZNS0_19minimum_kernel_cudaERNS_18TensorIteratorBaseEENKUlvE0_clEvENKUlvE1_clEvEUlS5_S5_E_EEEEvS7_RKT_EUliE_EEviT1_,@"STO_CUDA_ENTRY STV_DEFAULT"
_ZN2at6native18elementwise_kernelILi128ELi4EZNS0_22gpu_kernel_impl_nocastINS0_13AUnaryFunctorIN3c104HalfES5_S5_ZZZNS0_19minimum_kernel_cudaERNS_18TensorIteratorBaseEENKUlvE0_clEvENKUlvE1_clEvEUlS5_S5_E_EEEEvS7_RKT_EUliE_EEviT1_:
.text._ZN2at6native18elementwise_kernelILi128ELi4EZNS0_22gpu_kernel_impl_nocastINS0_13AUnaryFunctorIN3c104HalfES5_S5_ZZZNS0_19minimum_kernel_cudaERNS_18TensorIteratorBaseEENKUlvE0_clEvENKUlvE1_clEvEUlS5_S5_E_EEEEvS7_RKT_EUliE_EEviT1_:
[----:B------:R-:W-:Y:S08]  /*0000*/  LDC R1, c[0x0][0x37c] ;  /* 0x0000df00ff017b82 */ /* 0x000ff00000000800 */
[----:B------:R-:W0:Y:S01]  /*0010*/  LDC R4, c[0x0][0x388] ;  /* 0x0000e200ff047b82 */ /* 0x000e220000000800 */
[----:B------:R-:W1:Y:S01]  /*0020*/  S2R R3, SR_TID.X ;  /* 0x0000000000037919 */ /* 0x000e620000002100 */
[----:B------:R-:W2:Y:S06]  /*0030*/  LDCU.64 UR6, c[0x0][0x358] ;  /* 0x00006b00ff0677ac */ /* 0x000eac0008000a00 */
[----:B------:R-:W3:Y:S08]  /*0040*/  S2UR UR4, SR_CTAID.X ;  /* 0x00000000000479c3 */ /* 0x000ef00000002500 */
[----:B------:R-:W4:Y:S01]  /*0050*/  LDC.U16 R0, c[0x0][0x592] ;  /* 0x00016480ff007b82 */ /* 0x000f220000000400 */
        /* <DEDUP_REMOVED lines=9> */
[----:B------:R-:W0:Y:S01]  /*00f0*/  LDC.64 R6, c[0x0][0x580] ;  /* 0x00016000ff067b82 */ /* 0x000e220000000a00 */
[----:B----4-:R-:W-:Y:S01]  /*0100*/  HADD2.F32 R2, -RZ, R0.H0_H0 ;  /* 0x20000000ff027230 */ /* 0x010fe20000004100 */
[----:B------:R-:W-:-:S04]  /*0110*/  MOV R9, R0 ;  /* 0x0000000000097202 */ /* 0x000fc80000000f00 */
[----:B------:R-:W-:-:S13]  /*0120*/  FSETP.NAN.FTZ.AND P0, PT, R2, R2, PT ;  /* 0x000000020200720b */ /* 0x000fda0003f18000 */
[----:B------:R-:W-:Y:S05]  /*0130*/  @P0 BRA `(.L_x_13518) ;  /* 0x00000000001c0947 */ /* 0x000fea0003800000 */
[----:B------:R-:W1:Y:S02]  /*0140*/  LDC.64 R4, c[0x0][0x588] ;  /* 0x00016200ff047b82 */ /* 0x000e640000000a00 */
[----:B-1----:R-:W2:Y:S02]  /*0150*/  LDG.E.U16 R9, desc[UR6][R4.64] ;  /* 0x0000000604097981 */ /* 0x002ea4000c1e1500 */
[----:B--2---:R-:W-:-:S05]  /*0160*/  HADD2.F32 R11, -RZ, R9.H0_H0 ;  /* 0x20000009ff0b7230 */ /* 0x004fca0000004100 */
[----:B------:R-:W-:-:S13]  /*0170*/  FSETP.NAN.FTZ.AND P0, PT, R11, R11, PT ;  /* 0x0000000b0b00720b */ /* 0x000fda0003f18000 */
[----:B------:R-:W-:-:S04]  /*0180*/  @!P0 FMNMX.FTZ R2, R2, R11, PT ;  /* 0x0000000b02028209 */ /* 0x000fc80003810000 */
[----:B------:R-:W-:-:S04]  /*0190*/  @!P0 F2FP.F16.F32.PACK_AB R2, RZ, R2 ;  /* 0x00000002ff02823e */ /* 0x000fc800000000ff */
[----:B------:R-:W-:-:S07]  /*01a0*/  @!P0 PRMT R9, R2, 0x7610, R9 ;  /* 0x0000761002098816 */ /* 0x000fce0000000009 */
.L_x_13518:
[----:B0-----:R0:W-:Y:S01]  /*01b0*/  STG.E.U16 desc[UR6][R6.64], R9 ;  /* 0x0000000906007986 */ /* 0x0011e2000c101506 */
[----:B------:R-:W-:-:S04]  /*01c0*/  IADD3 R3, PT, PT, R3, 0x80, RZ ;  /* 0x0000008003037810 */ /* 0x000fc80007ffe0ff */
[----:B------:R-:W-:-:S13]  /*01d0*/  ISETP.GE.AND P0, PT, R3, UR4, PT ;  /* 0x0000000403007c0c */ /* 0x000fda000bf06270 */
[----:B------:R-:W-:Y:S05]  /*01e0*/  @P0 BREAK.RELIABLE B1 ;  /* 0x0000000000010942 */ /* 0x000fea0003800100 */
[----:B------:R-:W-:Y:S05]  /*01f0*/  @P0 BRA `(.L_x_13519) ;  /* 0x0000000000800947 */ /* 0x000fea0003800000 */
[----:B0-----:R-:W0:Y:S01]  /*0200*/  LDC.64 R6, c[0x0][0x580] ;  /* 0x00016000ff067b82 */ /* 0x001e220000000a00 */
[----:B------:R-:W-:Y:S01]  /*0210*/  HADD2.F32 R11, -RZ, R0.H0_H0 ;  /* 0x20000000ff0b7230 */ /* 0x000fe20000004100 */
        /* <DEDUP_REMOVED lines=10> */
.L_x_13520:
[----:B0-----:R0:W-:Y:S01]  /*02c0*/  STG.E.U16 desc[UR6][R6.64], R9 ;  /* 0x0000000906007986 */ /* 0x0011e2000c101506 */
[----:B------:R-:W-:-:S07]  /*02d0*/  IADD3 R3, PT, PT, R3, 0x80, RZ ;  /* 0x0000008003037810 */ /* 0x000fce0007ffe0ff */
.L_x_13517:
[----:B------:R-:W-:-:S13]  /*02e0*/  ISETP.GE.AND P0, PT, R3, UR4, PT ;  /* 0x0000000403007c0c */ /* 0x000fda000bf06270 */
[----:B------:R-:W-:Y:S05]  /*02f0*/  @P0 BREAK.RELIABLE B1 ;  /* 0x0000000000010942 */ /* 0x000fea0003800100 */
[----:B------:R-:W-:Y:S05]  /*0300*/  @P0 BRA `(.L_x_13519) ;  /* 0x00000000003c0947 */ /* 0x000fea0003800000 */
[----:B------:R-:W-:Y:S05]  /*0310*/  BSYNC.RELIABLE B1 ;  /* 0x0000000000017941 */ /* 0x000fea0003800100 */
.L_x_13516:
[----:B0-----:R-:W0:Y:S01]  /*0320*/  LDC.64 R6, c[0x0][0x580] ;  /* 0x00016000ff067b82 */ /* 0x001e220000000a00 */
        /* <DEDUP_REMOVED lines=11> */
.L_x_13521:
[----:B0-----:R1:W-:Y:S01]  /*03e0*/  STG.E.U16 desc[UR6][R6.64], R9 ;  /* 0x0000000906007986 */ /* 0x0013e2000c101506 */
[----:B------:R-:W-:-:S07]  /*03f0*/  IADD3 R3, PT, PT, R3, 0x80, RZ ;  /* 0x0000008003037810 */ /* 0x000fce0007ffe0ff */
.L_x_13519:
[----:B------:R-:W-:Y:S05]  /*0400*/  BSYNC.RECONVERGENT B0 ;  /* 0x0000000000007941 */ /* 0x000fea0003800200 */
.L_x_13515:
[----:B------:R-:W-:Y:S05]  /*0410*/  WARPSYNC.ALL ;  /* 0x0000000000007948 */ /* 0x000fea0003800000 */
[----:B------:R-:W-:-:S13]  /*0420*/  ISETP.GE.AND P0, PT, R3, UR4, PT ;  /* 0x0000000403007c0c */ /* 0x000fda000bf06270 */
[----:B------:R-:W-:Y:S05]  /*0430*/  @P0 EXIT ;  /* 0x000000000000094d */ /* 0x000fea0003800000 */
[----:B------:R-:W2:Y:S01]  /*0440*/  LDC.64 R4, c[0x0][0x580] ;  /* 0x00016000ff047b82 */ /* 0x000ea20000000a00 */
[----:B01--4-:R-:W-:-:S05]  /*0450*/  HADD2.F32 R7, -RZ, R0.H0_H0 ;  /* 0x20000000ff077230 */ /* 0x013fca0000004100 */
[----:B------:R-:W-:-:S13]  /*0460*/  FSETP.NAN.FTZ.AND P0, PT, R7, R7, PT ;  /* 0x000000070700720b */ /* 0x000fda0003f18000 */
[----:B------:R-:W-:Y:S05]  /*0470*/  @P0 BRA `(.L_x_13522) ;  /* 0x00000000001c0947 */ /* 0x000fea0003800000 */
[----:B------:R-:W0:Y:S02]  /*0480*/  LDC.64 R2, c[0x0][0x588] ;  /* 0x00016200ff027b82 */ /* 0x000e240000000a00 */
[----:B0-----:R-:W3:Y:S02]  /*0490*/  LDG.E.U16 R0, desc[UR6][R2.64] ;  /* 0x0000000602007981 */ /* 0x001ee4000c1e1500 */
[----:B---3--:R-:W-:-:S05]  /*04a0*/  HADD2.F32 R6, -RZ, R0.H0_H0 ;  /* 0x20000000ff067230 */ /* 0x008fca0000004100 */
[----:B------:R-:W-:-:S13]  /*04b0*/  FSETP.NAN.FTZ.AND P0, PT, R6, R6, PT ;  /* 0x000000060600720b */ /* 0x000fda0003f18000 */
[----:B------:R-:W-:-:S04]  /*04c0*/  @!P0 FMNMX.FTZ R6, R7, R6, PT ;  /* 0x0000000607068209 */ /* 0x000fc80003810000 */
[----:B------:R-:W-:-:S04]  /*04d0*/  @!P0 F2FP.F16.F32.PACK_AB R6, RZ, R6 ;  /* 0x00000006ff06823e */ /* 0x000fc800000000ff */
[----:B------:R-:W-:-:S07]  /*04e0*/  @!P0 PRMT R0, R6, 0x7610, R0 ;  /* 0x0000761006008816 */ /* 0x000fce0000000000 */
.L_x_13522:
[----:B--2---:R-:W-:Y:S01]  /*04f0*/  STG.E.U16 desc[UR6][R4.64], R0 ;  /* 0x0000000004007986 */ /* 0x004fe2000c101506 */
[----:B------:R-:W-:Y:S05]  /*0500*/  EXIT ;  /* 0x000000000000794d */ /* 0x000fea0003800000 */
.L_x_13514:
        /* <DEDUP_REMOVED lines=301> */
[----:B------:R-:W-:-:S04]  /*17e0*/  IMAD R6, R8, UR11, R6 ;  /* 0x0000000b08067c24 */ /* 0x000fc8000f8e0206 */
[----:B------:R-:W-:-:S04]  /*17f0*/  @P0 IMAD.MOV R12, RZ, RZ, -R14 ;  /* 0x000000ffff0c0224 */ /* 0x000fc800078e0a0e */
[----:B0-----:R-:W-:-:S04]  /*1800*/  @P0 IMAD R12, R12, R7, R13 ;  /* 0x000000070c0c0224 */ /* 0x001fc800078e020d */
[C---:B-1----:R-:W-:Y:S02]  /*1810*/  @P0 IMAD R5, R12.reuse, R10, R5 ;  /* 0x0000000a0c050224 */ /* 0x042fe400078e0205 */
[----:B------:R-:W-:-:S07]  /*1820*/  @P0 IMAD R6, R12, R11, R6 ;  /* 0x0000000b0c060224 */ /* 0x000fce00078e0206 */
.L_x_13526:
[----:B------:R-:W0:Y:S01]  /*1830*/  LDCU.64 UR8, c[0x0][0x588] ;  /* 0x0000b100ff0877ac */ /* 0x000e220008000a00 */
[----:B----4-:R-:W-:Y:S01]  /*1840*/  HADD2.F32 R11, -RZ, R0.H0_H0 ;  /* 0x20000000ff0b7230 */ /* 0x010fe20000004100 */
[----:B------:R-:W1:Y:S04]  /*1850*/  LDCU.64 UR10, c[0x0][0x580] ;  /* 0x0000b000ff0a77ac */ /* 0x000e680008000a00 */
[----:B------:R-:W-:Y:S02]  /*1860*/  FSETP.NAN.FTZ.AND P2, PT, R11, R11, PT ;  /* 0x0000000b0b00720b */ /* 0x000fe40003f58000 */
[----:B0-----:R-:W-:Y:S02]  /*1870*/  IADD3 R6, P0, PT, R6, UR8, RZ ;  /* 0x0000000806067c10 */ /* 0x001fe4000ff1e0ff */
[----:B-1----:R-:W-:-:S02]  /*1880*/  IADD3 R8, P1, PT, R5, UR10, RZ ;  /* 0x0000000a05087c10 */ /* 0x002fc4000ff3e0ff */
[----:B------:R-:W-:Y:S02]  /*1890*/  IADD3.X R7, PT, PT, RZ, UR9, RZ, P0, !PT ;  /* 0x00000009ff077c10 */ /* 0x000fe400087fe4ff */
[----:B------:R-:W-:Y:S02]  /*18a0*/  IADD3.X R9, PT, PT, RZ, UR11, RZ, P1, !PT ;  /* 0x0000000bff097c10 */ /* 0x000fe40008ffe4ff */
[----:B------:R-:W-:-:S03]  /*18b0*/  MOV R5, R0 ;  /* 0x0000000000057202 */ /* 0x000fc60000000f00 */
[----:B------:R-:W-:Y:S05]  /*18c0*/  @P2 BRA `(.L_x_13527) ;  /* 0x0000000000182947 */ /* 0x000fea0003800000 */
[----:B------:R-:W2:Y:S02]  /*18d0*/  LDG.E.U16 R5, desc[UR6][R6.64] ;  /* 0x0000000606057981 */ /* 0x000ea4000c1e1500 */
[----:B--2---:R-:W-:-:S05]  /*18e0*/  HADD2.F32 R10, -RZ, R5.H0_H0 ;  /* 0x20000005ff0a7230 */ /* 0x004fca0000004100 */
[----:B------:R-:W-:-:S13]  /*18f0*/  FSETP.NAN.FTZ.AND P0, PT, R10, R10, PT ;  /* 0x0000000a0a00720b */ /* 0x000fda0003f18000 */
[----:B------:R-:W-:-:S04]  /*1900*/  @!P0 FMNMX.FTZ R10, R11, R10, PT ;  /* 0x0000000a0b0a8209 */ /* 0x000fc80003810000 */
[----:B------:R-:W-:-:S04]  /*1910*/  @!P0 F2FP.F16.F32.PACK_AB R10, RZ, R10 ;  /* 0x0000000aff0a823e */ /* 0x000fc800000000ff */
[----:B------:R-:W-:-:S07]  /*1920*/  @!P0 PRMT R5, R10, 0x7610, R5 ;  /* 0x000076100a058816 */ /* 0x000fce0000000005 */
.L_x_13527:
[----:B------:R0:W-:Y:S01]  /*1930*/  STG.E.U16 desc[UR6][R8.64], R5 ;  /* 0x0000000508007986 */ /* 0x0001e2000c101506 */
[----:B------:R-:W-:-:S04]  /*1940*/  IADD3 R3, PT, PT, R3, 0x80, RZ ;  /* 0x0000008003037810 */ /* 0x000fc80007ffe0ff */
        /* <DEDUP_REMOVED lines=301> */
.L_x_13529:
[----:B------:R-:W0:Y:S01]  /*2c20*/  LDCU.64 UR8, c[0x0][0x588] ;  /* 0x0000b100ff0877ac */ /* 0x000e220008000a00 */
[----:B------:R-:W-:Y:S01]  /*2c30*/  HADD2.F32 R11, -RZ, R0.H0_H0 ;  /* 0x20000000ff0b7230 */ /* 0x000fe20000004100 */
[----:B------:R-:W1:Y:S04]  /*2c40*/  LDCU.64 UR10, c[0x0][0x580] ;  /* 0x0000b000ff0a77ac */ /* 0x000e680008000a00 */
[----:B------:R-:W-:Y:S02]  /*2c50*/  FSETP.NAN.FTZ.AND P2, PT, R11, R11, PT ;  /* 0x0000000b0b00720b */ /* 0x000fe40003f58000 */
[----:B0-----:R-:W-:Y:S02]  /*2c60*/  IADD3 R6, P0, PT, R6, UR8, RZ ;  /* 0x0000000806067c10 */ /* 0x001fe4000ff1e0ff */
[----:B-1----:R-:W-:-:S03]  /*2c70*/  IADD3 R8, P1, PT, R5, UR10, RZ ;  /* 0x0000000a05087c10 */ /* 0x002fc6000ff3e0ff */
[----:B------:R-:W-:Y:S01]  /*2c80*/  IMAD.X R7, RZ, RZ, UR9, P0 ;  /* 0x00000009ff077e24 */ /* 0x000fe200080e06ff */
[----:B------:R-:W-:Y:S02]  /*2c90*/  MOV R5, R0 ;  /* 0x0000000000057202 */ /* 0x000fe40000000f00 */
[----:B------:R-:W-:-:S03]  /*2ca0*/  IADD3.X R9, PT, PT, RZ, UR11, RZ, P1, !PT ;  /* 0x0000000bff097c10 */ /* 0x000fc60008ffe4ff */
[----:B------:R-:W-:Y:S05]  /*2cb0*/  @P2 BRA `(.L_x_13530) ;  /* 0x0000000000182947 */ /* 0x000fea0003800000 */
[----:B------:R-:W2:Y:S02]  /*2cc0*/  LDG.E.U16 R5, desc[UR6][R6.64] ;  /* 0x0000000606057981 */ /* 0x000ea4000c1e1500 */
[----:B--2---:R-:W-:-:S05]  /*2cd0*/  HADD2.F32 R10, -RZ, R5.H0_H0 ;  /* 0x20000005ff0a7230 */ /* 0x004fca0000004100 */
[----:B------:R-:W-:-:S13]  /*2ce0*/  FSETP.NAN.FTZ.AND P0, PT, R10, R10, PT ;  /* 0x0000000a0a00720b */ /* 0x000fda0003f18000 */
[----:B------:R-:W-:-:S04]  /*2cf0*/  @!P0 FMNMX.FTZ R10, R11, R10, PT ;  /* 0x0000000a0b0a8209 */ /* 0x000fc80003810000 */
[----:B------:R-:W-:-:S04]  /*2d00*/  @!P0 F2FP.F16.F32.PACK_AB R10, RZ, R10 ;  /* 0x0000000aff0a823e */ /* 0x000fc800000000ff */
[----:B------:R-:W-:-:S07]  /*2d10*/  @!P0 PRMT R5, R10, 0x7610, R5 ;  /* 0x000076100a058816 */ /* 0x000fce0000000005 */
.L_x_13530:
[----:B------:R0:W-:Y:S01]  /*2d20*/  STG.E.U16 desc[UR6][R8.64], R5 ;  /* 0x0000000508007986 */ /* 0x0001e2000c101506 */
[----:B------:R-:W-:-:S07]  /*2d30*/  IADD3 R3, PT, PT, R3, 0x80, RZ ;  /* 0x0000008003037810 */ /* 0x000fce0007ffe0ff */
.L_x_13525:
[----:B------:R-:W-:-:S13]  /*2d40*/  ISETP.GE.AND P0, PT, R3, UR4, PT ;  /* 0x0000000403007c0c */ /* 0x000fda000bf06270 */
[----:B------:R-:W-:Y:S05]  /*2d50*/  @P0 BREAK.RELIABLE B1 ;  /* 0x0000000000010942 */ /* 0x000fea0003800100 */
[----:B------:R-:W-:Y:S05]  /*2d60*/  @P0 BRA `(.L_x_13528) ;  /* 0x0000001000f40947 */ /* 0x000fea0003800000 */
[----:B------:R-:W-:Y:S05]  /*2d70*/  BSYNC.RELIABLE B1 ;  /* 0x0000000000017941 */ /* 0x000fea0003800100 */
.L_x_13524:
        /* <DEDUP_REMOVED lines=298> */
.L_x_13531:
[----:B------:R-:W0:Y:S01]  /*4020*/  LDCU.64 UR10, c[0x0][0x580] ;  /* 0x0000b000ff0a77ac */ /* 0x000e220008000a00 */
[----:B----4-:R-:W-:Y:S01]  /*4030*/  HADD2.F32 R11, -RZ, R0.H0_H0 ;  /* 0x20000000ff0b7230 */ /* 0x010fe20000004100 */
[----:B------:R-:W1:Y:S04]  /*4040*/  LDCU.64 UR8, c[0x0][0x588] ;  /* 0x0000b100ff0877ac */ /* 0x000e680008000a00 */
[----:B------:R-:W-:Y:S02]  /*4050*/  FSETP.NAN.FTZ.AND P2, PT, R11, R11, PT ;  /* 0x0000000b0b00720b */ /* 0x000fe40003f58000 */
[----:B0-----:R-:W-:Y:S02]  /*4060*/  IADD3 R8, P1, PT, R5, UR10, RZ ;  /* 0x0000000a05087c10 */ /* 0x001fe4000ff3e0ff */
[----:B------:R-:W-:-:S02]  /*4070*/  MOV R5, R0 ;  /* 0x0000000000057202 */ /* 0x000fc40000000f00 */
[----:B-1----:R-:W-:Y:S01]  /*4080*/  IADD3 R6, P0, PT, R6, UR8, RZ ;  /* 0x0000000806067c10 */ /* 0x002fe2000ff1e0ff */
[----:B------:R-:W-:-:S03]  /*4090*/  IMAD.X R9, RZ, RZ, UR11, P1 ;  /* 0x0000000bff097e24 */ /* 0x000fc600088e06ff */
[----:B------:R-:W-:-:S03]  /*40a0*/  IADD3.X R7, PT, PT, RZ, UR9, RZ, P0, !PT ;  /* 0x00000009ff077c10 */ /* 0x000fc600087fe4ff */
[----:B------:R-:W-:Y:S06]  /*40b0*/  @P2 BRA `(.L_x_13532) ;  /* 0x0000000000182947 */ /* 0x000fec0003800000 */
[----:B------:R-:W2:Y:S02]  /*40c0*/  LDG.E.U16 R5, desc[UR6][R6.64] ;  /* 0x0000000606057981 */ /* 0x000ea4000c1e1500 */
[----:B--2---:R-:W-:-:S05]  /*40d0*/  HADD2.F32 R10, -RZ, R5.H0_H0 ;  /* 0x20000005ff0a7230 */ /* 0x004fca0000004100 */
[----:B------:R-:W-:-:S13]  /*40e0*/  FSETP.NAN.FTZ.AND P0, PT, R10, R10, PT ;  /* 0x0000000a0a00720b */ /* 0x000fda0003f18000 */
[----:B------:R-:W-:-:S04]  /*40f0*/  @!P0 FMNMX.FTZ R10, R11, R10, PT ;  /* 0x0000000a0b0a8209 */ /* 0x000fc80003810000 */
[----:B------:R-:W-:-:S04]  /*4100*/  @!P0 F2FP.F16.F32.PACK_AB R10, RZ, R10 ;  /* 0x0000000aff0a823e */ /* 0x000fc800000000ff */
[----:B------:R-:W-:-:S07]  /*4110*/  @!P0 PRMT R5, R10, 0x7610, R5 ;  /* 0x000076100a058816 */ /* 0x000fce0000000005 */
.L_x_13532:
[----:B------:R1:W-:Y:S01]  /*4120*/  STG.E.U16 desc[UR6][R8.64], R5 ;  /* 0x0000000508007986 */ /* 0x0003e2000c101506 */
[----:B------:R-:W-:-:S07]  /*4130*/  IADD3 R3, PT, PT, R3, 0x80, RZ ;  /* 0x0000008003037810 */ /* 0x000fce0007ffe0ff */
.L_x_13528:
[----:B------:R-:W-:Y:S05]  /*4140*/  BSYNC.RECONVERGENT B0 ;  /* 0x0000000000007941 */ /* 0x000fea0003800200 */
.L_x_13523:
[----:B------:R-:W-:Y:S05]  /*4150*/  WARPSYNC.ALL ;  /* 0x0000000000007948 */ /* 0x000fea0003800000 */
[----:B------:R-:W-:-:S13]  /*4160*/  ISETP.GE.AND P0, PT, R3, UR4, PT ;  /* 0x0000000403007c0c */ /* 0x000fda000bf06270 */
[----:B------:R-:W-:Y:S05]  /*4170*/  @P0 EXIT ;  /* 0x000000000000094d */ /* 0x000fea0003800000 */
[----:B------:R-:W2:Y:S01]  /*4180*/  LDCU.64 UR4, c[0x0][0x390] ;  /* 0x00007200ff0477ac */ /* 0x000ea20008000a00 */
[----:B------:R-:W-:Y:S01]  /*4190*/  HFMA2 R6, -RZ, RZ, 0, 0 ;  /* 0x00000000ff067431 */ /* 0x000fe200000001ff */
[----:B------:R-:W-:Y:S01]  /*41a0*/  MOV R7, R3 ;  /* 0x0000000300077202 */ /* 0x000fe20000000f00 */
[----:B------:R-:W3:Y:S01]  /*41b0*/  LDCU UR8, c[0x0][0x38c] ;  /* 0x00007180ff0877ac */ /* 0x000ee20008000800 */
[----:B------:R-:W-:Y:S01]  /*41c0*/  ISETP.NE.AND P0, PT, R4, RZ, PT ;  /* 0x000000ff0400720c */ /* 0x000fe20003f05270 */
[----:B------:R-:W5:Y:S01]  /*41d0*/  LDCU.64 UR10, c[0x0][0x4b8] ;  /* 0x00009700ff0a77ac */ /* 0x000f620008000a00 */
[----:B--2---:R-:W-:-:S05]  /*41e0*/  IMAD.HI.U32 R6, R3, UR4, R6 ;  /* 0x0000000403067c27 */ /* 0x004fca000f8e0006 */
[----:B------:R-:W-:-:S04]  /*41f0*/  SHF.R.U32.HI R7, RZ, UR5, R6 ;  /* 0x00000005ff077c19 */ /* 0x000fc80008011606 */
[----:B01----:R-:W-:-:S05]  /*4200*/  IADD3 R8, PT, PT, -R7, RZ, RZ ;  /* 0x000000ff07087210 */ /* 0x003fca0007ffe1ff */
[----:B---3--:R-:W-:-:S04]  /*4210*/  IMAD R4, R8, UR8, R3 ;  /* 0x0000000808047c24 */ /* 0x008fc8000f8e0203 */
[C---:B-----5:R-:W-:Y:S02]  /*4220*/  IMAD R3, R4.reuse, UR10, RZ ;  /* 0x0000000a04037c24 */ /* 0x060fe4000f8e02ff */
        /* <DEDUP_REMOVED lines=287> */
.L_x_13533:
[----:B------:R-:W0:Y:S01]  /*5420*/  LDCU.128 UR8, c[0x0][0x580] ;  /* 0x0000b000ff0877ac */ /* 0x000e220008000c00 */
[----:B----4-:R-:W-:-:S05]  /*5430*/  HADD2.F32 R7, -RZ, R0.H0_H0 ;  /* 0x20000000ff077230 */ /* 0x010fca0000004100 */
[----:B------:R-:W-:Y:S02]  /*5440*/  FSETP.NAN.FTZ.AND P2, PT, R7, R7, PT ;  /* 0x000000070700720b */ /* 0x000fe40003f58000 */
[----:B0-----:R-:W-:Y:S02]  /*5450*/  IADD3 R4, P1, PT, R4, UR10, RZ ;  /* 0x0000000a04047c10 */ /* 0x001fe4000ff3e0ff */
[----:B------:R-:W-:Y:S02]  /*5460*/  IADD3 R2, P0, PT, R3, UR8, RZ ;  /* 0x0000000803027c10 */ /* 0x000fe4000ff1e0ff */
[----:B------:R-:W-:Y:S02]  /*5470*/  IADD3.X R5, PT, PT, RZ, UR11, RZ, P1, !PT ;  /* 0x0000000bff057c10 */ /* 0x000fe40008ffe4ff */
[----:B------:R-:W-:-:S05]  /*5480*/  IADD3.X R3, PT, PT, RZ, UR9, RZ, P0, !PT ;  /* 0x00000009ff037c10 */ /* 0x000fca00087fe4ff */
[----:B------:R-:W-:Y:S05]  /*5490*/  @P2 BRA `(.L_x_13534) ;  /* 0x0000000000182947 */ /* 0x000fea0003800000 */
[----:B------:R-:W2:Y:S02]  /*54a0*/  LDG.E.U16 R0, desc[UR6][R4.64] ;  /* 0x0000000604007981 */ /* 0x000ea4000c1e1500 */
[----:B--2---:R-:W-:-:S05]  /*54b0*/  HADD2.F32 R6, -RZ, R0.H0_H0 ;  /* 0x20000000ff067230 */ /* 0x004fca0000004100 */
[----:B------:R-:W-:-:S13]  /*54c0*/  FSETP.NAN.FTZ.AND P0, PT, R6, R6, PT ;  /* 0x000000060600720b */ /* 0x000fda0003f18000 */
[----:B------:R-:W-:-:S04]  /*54d0*/  @!P0 FMNMX.FTZ R6, R7, R6, PT ;  /* 0x0000000607068209 */ /* 0x000fc80003810000 */
[----:B------:R-:W-:-:S04]  /*54e0*/  @!P0 F2FP.F16.F32.PACK_AB R6, RZ, R6 ;  /* 0x00000006ff06823e */ /* 0x000fc800000000ff */
[----:B------:R-:W-:-:S07]  /*54f0*/  @!P0 PRMT R0, R6, 0x7610, R0 ;  /* 0x0000761006008816 */ /* 0x000fce0000000000 */
.L_x_13534:
[----:B------:R-:W-:Y:S01]  /*5500*/  STG.E.U16 desc[UR6][R2.64], R0 ;  /* 0x0000000002007986 */ /* 0x000fe2000c101506 */
[----:B------:R-:W-:Y:S05]  /*5510*/  EXIT ;  /* 0x000000000000794d */ /* 0x000fea0003800000 */
.L_x_13535:
        /* <DEDUP_REMOVED lines=14> */
.L_x_40990:


//--------------------- .text._ZN2at6native27unrolled_elementwise_kernelINS0_13AUnaryFunctorIN3c104HalfES4_S4_ZZZNS0_19minimum_kernel_cudaERNS_18TensorIteratorBaseEENKUlvE0_clEvENKUlvE1_clEvEUlS4_S4_E_EESt5arrayIPcLm2EELi4E23TrivialOffsetCalculatorILi1EjESF_NS0_6memory15LoadWithoutCastENSG_16StoreWithoutCastEEEviT_T0_T2_T3_T4_T5_ --------------------------
	.section	.text._ZN2at6native27unrolled_elementwise_kernelINS0_13AUnaryFunctorIN3c104HalfES4_S4_ZZZNS0_19minimum_kernel_cudaERNS_18TensorIteratorBaseEENKUlvE0_clEvENKUlvE1_clEvEUlS4_S4_E_EESt5arrayIPcLm2EELi4E23TrivialOffsetCalculatorILi1EjESF_NS0_6memory15LoadWithoutCastENSG_16StoreWithoutCastEEEviT_T0_T2_T3_T4_T5_,"ax",@progbits
	.align	128
        .global         _ZN2at6native27unrolled_elementwise_kernelINS0_13AUnaryFunctorIN3c104HalfES4_S4_ZZZNS0_19minimum_kernel_cudaERNS_18TensorIteratorBaseEENKUlvE0_clEvENKUlvE1_clEvEUlS4_S4_E_EESt5arrayIPcLm2EELi4E23TrivialOffsetCalculatorILi1EjESF_NS0_6memory15LoadWithoutCastENSG_16StoreWithoutCastEEEviT_T0_T2_T3_T4_T5_
        .type           _ZN2at6native27unrolled_elementwise_kernelINS0_13AUnaryFunctorIN3c104HalfES4_S4_ZZZNS0_19minimum_kernel_cudaERNS_18TensorIteratorBaseEENKUlvE0_clEvENKUlvE1_clEvEUlS4_S4_E_EESt5arrayIPcLm2EELi4E23TrivialOffsetCalculatorILi1EjESF_NS0_6memory15LoadWithoutCastENSG_16StoreWithoutCastEEEviT_T0_T2_T3_T4_T5_,@function
        .size           _ZN2at6native27unrolled_elementwise_kernelINS0_13AUnaryFunctorIN3c104HalfES4_S4_ZZZNS0_19minimum_kernel_cudaERNS_18TensorIteratorBaseEENKUlvE0_clEvENKUlvE1_clEvEUlS4_S4_E_EESt5arrayIPcLm2EELi4E23TrivialOffsetCalculatorILi1EjESF_NS0_6memory15LoadWithoutCastENSG_16StoreWithoutCastEEEviT_T0_T2_T3_T4_T5_,(.L_x_40991 - _ZN2at6native27unrolled_elementwise_kernelINS0_13AUnaryFunctorIN3c104HalfES4_S4_ZZZNS0_19minimum_kernel_cudaERNS_18TensorIteratorBaseEENKUlvE0_clEvENKUlvE1_clEvEUlS4_S4_E_EESt5arrayIPcLm2EELi4E23TrivialOffsetCalculatorILi1EjESF_NS0_6memory15LoadWithoutCastENSG_16StoreWithoutCastEEEviT_T0_T2_T3_T4_T5_)
        .other          _ZN2at6native27unrolled_elementwise_kernelINS0_13AUnaryFunctorIN3c104HalfES4_S4_ZZZNS0_19minimum_kernel_cudaERNS_18TensorIteratorBaseEENKUlvE0_clEvENKUlvE1_clEvEUlS4_S4_E_EESt5arrayIPcLm2EELi4E23TrivialOffsetCalculatorILi1EjESF_NS0_6memory15LoadWithoutCastENSG_16StoreWithoutCastEEEviT_T0_T2_T3_T4_T5_,@"STO_CUDA_ENTRY STV_DEFAULT"
_ZN2at6native27unrolled_elementwise_kernelINS0_13AUnaryFunctorIN3c104HalfES4_S4_ZZZNS0_19minimum_kernel_cudaERNS_18TensorIteratorBaseEENKUlvE0_clEvENKUlvE1_clEvEUlS4_S4_E_EESt5arrayIPcLm2EELi4E23TrivialOffsetCalculatorILi1EjESF_NS0_6memory15LoadWithoutCastENSG_16StoreWithoutCastEEEviT_T0_T2_T3_T4_T5_:
.text._ZN2at6native27unrolled_elementwise_kernelINS0_13AUnaryFunctorIN3c104HalfES4_S4_ZZZNS0_19minimum_kernel_cudaERNS_18TensorIteratorBaseEENKUlvE0_clEvENKUlvE1_clEvEUlS4_S4_E_EESt5arrayIPcLm2EELi4E23TrivialOffsetCalculatorILi1EjESF_NS0_6memory15LoadWithoutCastENSG_16StoreWithoutCastEEEviT_T0_T2_T3_T4_T5_:
        /* <DEDUP_REMOVED lines=23> */
[C---:B------:R-:W-:Y:S01]  /*0170*/  @!P0 IMAD R9, R3.reuse, 0x200, R0 ;  /* 0x0000020003098824 */ /* 0x040fe200078e0200 */
[----:B------:R-:W-:Y:S01]  /*0180*/  PRMT R18, RZ, 0x7610, R18 ;  /* 0x00007610ff127816 */ /* 0x000fe20000000012 */
[--C-:B------:R-:W-:Y:S01]  /*0190*/  @!P2 IMAD R15, R3, 0x200, R2.reuse ;  /* 0x00000200030fa824 */ /* 0x100fe200078e0202 */
[----:B------:R-:W-:Y:S01]  /*01a0*/  PRMT R2, RZ, 0x7610, R2 ;  /* 0x00007610ff027816 */ /* 0x000fe20000000002 */
[----:B------:R-:W-:-:S03]  /*01b0*/  VIADD R20, R0, 0x80 ;  /* 0x0000008000147836 */ /* 0x000fc60000000000 */
[----:B------:R-:W2:Y:S01]  /*01c0*/  @!P0 LDC.64 R6, c[0x0][0x390] ;  /* 0x0000e400ff068b82 */ /* 0x000ea20000000a00 */
[----:B------:R-:W-:Y:S01]  /*01d0*/  BSSY.RECONVERGENT B0, `(.L_x_13536) ;  /* 0x000001e000007945 */ /* 0x000fe20003800200 */
[----:B-1----:R-:W5:Y:S04]  /*01e0*/  @!P3 LDG.E.U16 R4, desc[UR4][R16.64] ;  /* 0x000000041004b981 */ /* 0x002f68000c1e1500 */
[----:B------:R1:W5:Y:S01]  /*01f0*/  @!P1 LDG.E.U16 R2, desc[UR4][R10.64] ;  /* 0x000000040a029981 */ /* 0x000362000c1e1500 */
[----:B0-----:R-:W-:-:S04]  /*0200*/  @!P2 IMAD.WIDE.U32 R12, R15, 0x2, R12 ;  /* 0x000000020f0ca825 */ /* 0x001fc800078e000c */
[----:B--2---:R-:W-:Y:S01]  /*0210*/  @!P0 IMAD.WIDE.U32 R6, R9, 0x2, R6 ;  /* 0x0000000209068825 */ /* 0x004fe200078e0006 */
[----:B------:R0:W5:Y:S04]  /*0220*/  @!P2 LDG.E.U16 R8, desc[UR4][R12.64] ;  /* 0x000000040c08a981 */ /* 0x000168000c1e1500 */
[----:B------:R2:W5:Y:S01]  /*0230*/  @!P0 LDG.E.U16 R18, desc[UR4][R6.64] ;  /* 0x0000000406128981 */ /* 0x000562000c1e1500 */
[----:B------:R-:W-:Y:S01]  /*0240*/  ISETP.GE.AND P0, PT, R0, R5, PT ;  /* 0x000000050000720c */ /* 0x000fe20003f06270 */
[----:B------:R-:W3:-:S12]  /*0250*/  LDC.U16 R9, c[0x0][0x386] ;  /* 0x0000e180ff097b82 */ /* 0x000ed80000000400 */
[----:B------:R-:W2:Y:S01]  /*0260*/  @!P0 LDC.64 R14, c[0x0][0x388] ;  /* 0x0000e200ff0e8b82 */ /* 0x000ea20000000a00 */
[C---:B-1----:R-:W-:Y:S02]  /*0270*/  VIADD R10, R0.reuse, 0x100 ;  /* 0x00000100000a7836 */ /* 0x042fe40000000000 */
[----:B0-----:R-:W-:Y:S02]  /*0280*/  VIADD R12, R0, 0x180 ;  /* 0x00000180000c7836 */ /* 0x001fe40000000000 */
[----:B------:R-:W-:Y:S02]  /*0290*/  @!P0 IMAD R11, R3, 0x200, R0 ;  /* 0x00000200030b8824 */ /* 0x000fe400078e0200 */
[----:B------:R-:W-:Y:S01]  /*02a0*/  @!P0 IMAD.MOV.U32 R0, RZ, RZ, R20 ;  /* 0x000000ffff008224 */ /* 0x000fe200078e0014 */
[-C--:B------:R-:W-:Y:S02]  /*02b0*/  ISETP.GE.AND P1, PT, R20, R5.reuse, PT ;  /* 0x000000051400720c */ /* 0x080fe40003f26270 */
[----:B------:R-:W-:-:S02]  /*02c0*/  ISETP.GE.AND P2, PT, R10, R5, PT ;  /* 0x000000050a00720c */ /* 0x000fc40003f46270 */
[-C--:B------:R-:W-:Y:S02]  /*02d0*/  ISETP.GE.AND P3, PT, R12, R5.reuse, PT ;  /* 0x000000050c00720c */ /* 0x080fe40003f66270 */
[----:B------:R-:W-:Y:S01]  /*02e0*/  ISETP.GE.AND P4, PT, R0, R5, PT ;  /* 0x000000050000720c */ /* 0x000fe20003f86270 */
[----:B--2---:R-:W-:Y:S01]  /*02f0*/  @!P0 IMAD.WIDE.U32 R6, R11, 0x2, R14 ;  /* 0x000000020b068825 */ /* 0x004fe200078e000e */
[----:B---3--:R-:W-:Y:S11]  /*0300*/  @P0 BRA `(.L_x_13537) ;  /* 0x0000000000280947 */ /* 0x008ff60003800000 */
[----:B------:R-:W-:Y:S02]  /*0310*/  HADD2.F32 R10, -RZ, R9.H0_H0 ;  /* 0x20000009ff0a7230 */ /* 0x000fe40000004100 */
[----:B------:R-:W-:-:S03]  /*0320*/  IMAD.MOV.U32 R11, RZ, RZ, R9 ;  /* 0x000000ffff0b7224 */ /* 0x000fc600078e0009 */
        /* <DEDUP_REMOVED lines=8> */
.L_x_13537:
[----:B------:R-:W-:Y:S05]  /*03b0*/  BSYNC.RECONVERGENT B0 ;  /* 0x0000000000007941 */ /* 0x000fea0003800200 */
.L_x_13536:
[----:B------:R-:W-:Y:S04]  /*03c0*/  BSSY.RECONVERGENT B0, `(.L_x_13538) ;  /* 0x000000c000007945 */ /* 0x000fe80003800200 */
[----:B------:R-:W-:Y:S05]  /*03d0*/  @P1 BRA `(.L_x_13539) ;  /* 0x0000000000281947 */ /* 0x000fea0003800000 */
[----:B------:R-:W-:Y:S02]  /*03e0*/  HADD2.F32 R13, -RZ, R9.H0_H0 ;  /* 0x20000009ff0d7230 */ /* 0x000fe40000004100 */
[----:B------:R-:W-:-:S03]  /*03f0*/  IMAD.MOV.U32 R10, RZ, RZ, R9 ;  /* 0x000000ffff0a7224 */ /* 0x000fc600078e0009 */
        /* <DEDUP_REMOVED lines=8> */
.L_x_13539:
[----:B------:R-:W-:Y:S05]  /*0480*/  BSYNC.RECONVERGENT B0 ;  /* 0x0000000000007941 */ /* 0x000fea0003800200 */
.L_x_13538:
        /* <DEDUP_REMOVED lines=12> */
.L_x_13541:
[----:B------:R-:W-:Y:S05]  /*0550*/  BSYNC.RECONVERGENT B0 ;  /* 0x0000000000007941 */ /* 0x000fea0003800200 */
.L_x_13540:
[----:B------:R-:W-:Y:S04]  /*0560*/  BSSY.RECONVERGENT B0, `(.L_x_13542) ;  /* 0x000000b000007945 */ /* 0x000fe80003800200 */
[----:B------:R-:W-:Y:S05]  /*0570*/  @P3 BRA `(.L_x_13543) ;  /* 0x0000000000243947 */ /* 0x000fea0003800000 */
[----:B------:R-:W-:-:S05]  /*0580*/  HADD2.F32 R13, -RZ, R9.H0_H0 ;  /* 0x20000009ff0d7230 */ /* 0x000fca0000004100 */
        /* <DEDUP_REMOVED lines=8> */
.L_x_13543:
[----:B------:R-:W-:Y:S05]  /*0610*/  BSYNC.RECONVERGENT B0 ;  /* 0x0000000000007941 */ /* 0x000fea0003800200 */
.L_x_13542:
        /* <DEDUP_REMOVED lines=13> */
.L_x_13545:
[----:B------:R-:W-:Y:S05]  /*06f0*/  BSYNC.RECONVERGENT B0 ;  /* 0x0000000000007941 */ /* 0x000fea0003800200 */
.L_x_13544:
[----:B------:R-:W-:-:S13]  /*0700*/  ISETP.GE.AND P0, PT, R0, R5, PT ;  /* 0x000000050000720c */ /* 0x000fda0003f06270 */
[----:B------:R-:W-:Y:S05]  /*0710*/  @P0 EXIT ;  /* 0x000000000000094d */ /* 0x000fea0003800000 */
[----:B-----5:R-:W2:Y:S01]  /*0720*/  LDC.64 R4, c[0x0][0x388] ;  /* 0x0000e200ff047b82 */ /* 0x020ea20000000a00 */
[----:B------:R-:W-:-:S04]  /*0730*/  IMAD R3, R3, 0x200, R0 ;  /* 0x0000020003037824 */ /* 0x000fc800078e0200 */
[----:B--2---:R-:W-:-:S05]  /*0740*/  IMAD.WIDE.U32 R2, R3, 0x2, R4 ;  /* 0x0000000203027825 */ /* 0x004fca00078e0004 */
[----:B------:R-:W-:Y:S01]  /*0750*/  STG.E.U16 desc[UR4][R2.64], R9 ;  /* 0x0000000902007986 */ /* 0x000fe2000c101504 */
[----:B------:R-:W-:Y:S05]  /*0760*/  EXIT ;  /* 0x000000000000794d */ /* 0x000fea0003800000 */
.L_x_13546:
        /* <DEDUP_REMOVED lines=9> */
.L_x_40991:


//--------------------- .text._ZN2at6native29vectorized_elementwise_kernelILi2ENS0_13AUnaryFunctorIN3c104HalfES4_S4_ZZZNS0_19minimum_kernel_cudaERNS_18TensorIteratorBaseEENKUlvE0_clEvENKUlvE1_clEvEUlS4_S4_E_EESt5arrayIPcLm2EEEEviT0_T1_ --------------------------
	.section	.text._ZN2at6native29vectorized_elementwise_kernelILi2ENS0_13AUnaryFunctorIN3c104HalfES4_S4_ZZZNS0_19minimum_kernel_cudaERNS_18TensorIteratorBaseEENKUlvE0_clEvENKUlvE1_clEvEUlS4_S4_E_EESt5arrayIPcLm2EEEEviT0_T1_,"ax",@progbits
	.align	128
        .global         _ZN2at6native29vectorized_elementwise_kernelILi2ENS0_13AUnaryFunctorIN3c104HalfES4_S4_ZZZNS0_19minimum_kernel_cudaERNS_18TensorIteratorBaseEENKUlvE0_clEvENKUlvE1_clEvEUlS4_S4_E_EESt5arrayIPcLm2EEEEviT0_T1_
        .type           _ZN2at6native29vectorized_elementwise_kernelILi2ENS0_13AUnaryFunctorIN3c104HalfES4_S4_ZZZNS0_19minimum_kernel_cudaERNS_18TensorIteratorBaseEENKUlvE0_clEvENKUlvE1_clEvEUlS4_S4_E_EESt5arrayIPcLm2EEEEviT0_T1_,@function
        .size           _ZN2at6native29vectorized_elementwise_kernelILi2ENS0_13AUnaryFunctorIN3c104HalfES4_S4_ZZZNS0_19minimum_kernel_cudaERNS_18TensorIteratorBaseEENKUlvE0_clEvENKUlvE1_clEvEUlS4_S4_E_EESt5arrayIPcLm2EEEEviT0_T1_,(.L_x_40992 - _ZN2at6native29vectorized_elementwise_kernelILi2ENS0_13AUnaryFunctorIN3c104HalfES4_S4_ZZZNS0_19minimum_kernel_cudaERNS_18TensorIteratorBaseEENKUlvE0_clEvENKUlvE1_clEvEUlS4_S4_E_EESt5arrayIPcLm2EEEEviT0_T1_)
        .other          _ZN2at6native29vectorized_elementwise_kernelILi2ENS0_13AUnaryFunctorIN3c104HalfES4_S4_ZZZNS0_19minimum_kernel_cudaERNS_18TensorIteratorBaseEENKUlvE0_clEvENKUlvE1_clEvEUlS4_S4_E_EESt5arrayIPcLm2EEEEviT0_T1_,@"STO_CUDA_ENTRY STV_DEFAULT"
_ZN2at6native29vectorized_elementwise_kernelILi2ENS0_13AUnaryFunctorIN3c104HalfES4_S4_ZZZNS0_19minimum_kernel_cudaERNS_18TensorIteratorBaseEENKUlvE0_clEvENKUlvE1_clEvEUlS4_S4_E_EESt5arrayIPcLm2EEEEviT0_T1_:
.text._ZN2at6native29vectorized_elementwise_kernelILi2ENS0_13AUnaryFunctorIN3c104HalfES4_S4_ZZZNS0_19minimum_kernel_cudaERNS_18TensorIteratorBaseEENKUlvE0_clEvENKUlvE1_clEvEUlS4_S4_E_EESt5arrayIPcLm2EEEEviT0_T1_:
        /* <DEDUP_REMOVED lines=21> */
[----:B------:R-:W-:Y:S01]  /*0150*/  @!P5 VIADD R22, R22, 0x80 ;  /* 0x000000801616d836 */ /* 0x000fe20000000000 */
[----:B------:R-:W-:Y:S01]  /*0160*/  PRMT R6, RZ, 0x7610, R6 ;  /* 0x00007610ff067816 */ /* 0x000fe20000000006 */
        /* <DEDUP_REMOVED lines=8> */
[----:B------:R-:W3:Y:S01]  /*01f0*/  @!P3 LDC.64 R20, c[0x0][0x390] ;  /* 0x0000e400ff14bb82 */ /* 0x000ee20000000a00 */
[----:B------:R-:W-:-:S05]  /*0200*/  @!P3 VIADD R22, R22, 0x80 ;  /* 0x000000801616b836 */ /* 0x000fca0000000000 */
[----:B------:R-:W-:Y:S01]  /*0210*/  ISETP.GE.U32.AND P2, PT, R22, R9, PT ;  /* 0x000000091600720c */ /* 0x000fe20003f46070 */
[----:B0-----:R-:W-:-:S05]  /*0220*/  @!P4 IMAD.WIDE.U32 R18, R13, 0x2, R18 ;  /* 0x000000020d12c825 */ /* 0x001fca00078e0012 */
[----:B------:R0:W5:Y:S07]  /*0230*/  @!P4 LDG.E.U16 R6, desc[UR4][R18.64] ;  /* 0x000000041206c981 */ /* 0x00016e000c1e1500 */
[----:B------:R-:W-:Y:S01]  /*0240*/  @!P2 IMAD.IADD R23, R11, 0x1, R22 ;  /* 0x000000010b17a824 */ /* 0x000fe200078e0216 */
[----:B------:R-:W-:Y:S01]  /*0250*/  PRMT R0, RZ, 0x7610, R0 ;  /* 0x00007610ff007816 */ /* 0x000fe20000000000 */
[----:B------:R-:W-:Y:S01]  /*0260*/  @!P2 VIADD R22, R22, 0x80 ;  /* 0x000000801616a836 */ /* 0x000fe20000000000 */
[----:B0-----:R-:W0:Y:S04]  /*0270*/  @!P0 LDC.64 R18, c[0x0][0x390] ;  /* 0x0000e400ff128b82 */ /* 0x001e280000000a00 */
[----:B------:R-:W-:Y:S01]  /*0280*/  ISETP.GE.U32.AND P1, PT, R22, R9, PT ;  /* 0x000000091600720c */ /* 0x000fe20003f26070 */
[----:B-1----:R-:W-:Y:S01]  /*0290*/  @!P5 IMAD.WIDE.U32 R16, R7, 0x2, R16 ;  /* 0x000000020710d825 */ /* 0x002fe200078e0010 */
[----:B------:R-:W-:-:S02]  /*02a0*/  PRMT R7, RZ, 0x7610, R7 ;  /* 0x00007610ff077816 */ /* 0x000fc40000000007 */
[----:B------:R-:W1:Y:S01]  /*02b0*/  @!P2 LDC.64 R4, c[0x0][0x390] ;  /* 0x0000e400ff04ab82 */ /* 0x000e620000000a00 */
[----:B---3--:R-:W-:-:S03]  /*02c0*/  @!P3 IMAD.WIDE.U32 R20, R25, 0x2, R20 ;  /* 0x000000021914b825 */ /* 0x008fc600078e0014 */
[----:B------:R3:W5:Y:S04]  /*02d0*/  @!P5 LDG.E.U16 R7, desc[UR4][R16.64] ;  /* 0x000000041007d981 */ /* 0x000768000c1e1500 */
[----:B------:R4:W5:Y:S01]  /*02e0*/  @!P3 LDG.E.U16 R0, desc[UR4][R20.64] ;  /* 0x000000041400b981 */ /* 0x000962000c1e1500 */
[----:B------:R-:W-:Y:S01]  /*02f0*/  @!P1 IMAD.IADD R15, R11, 0x1, R22 ;  /* 0x000000010b0f9824 */ /* 0x000fe200078e0216 */
[----:B------:R-:W2:Y:S01]  /*0300*/  @!P1 LDC.64 R12, c[0x0][0x390] ;  /* 0x0000e400ff0c9b82 */ /* 0x000ea20000000a00 */
[----:B------:R-:W-:-:S05]  /*0310*/  @!P1 VIADD R22, R22, 0x80 ;  /* 0x0000008016169836 */ /* 0x000fca0000000000 */
[----:B------:R-:W-:Y:S01]  /*0320*/  ISETP.GE.U32.AND P6, PT, R22, R9, PT ;  /* 0x000000091600720c */ /* 0x000fe20003fc6070 */
[----:B---3--:R-:W-:Y:S01]  /*0330*/  @!P0 IMAD.IADD R17, R11, 0x1, R8 ;  /* 0x000000010b118824 */ /* 0x008fe200078e0208 */
[----:B----4-:R-:W-:-:S03]  /*0340*/  PRMT R20, RZ, 0x7610, R20 ;  /* 0x00007610ff147816 */ /* 0x010fc60000000014 */
[----:B0-----:R-:W-:-:S05]  /*0350*/  @!P0 IMAD.WIDE.U32 R18, R17, 0x2, R18 ;  /* 0x0000000211128825 */ /* 0x001fca00078e0012 */
[----:B------:R-:W5:Y:S01]  /*0360*/  @!P0 LDG.E.U16 R20, desc[UR4][R18.64] ;  /* 0x0000000412148981 */ /* 0x000f62000c1e1500 */
[----:B------:R-:W-:Y:S02]  /*0370*/  ISETP.GE.U32.AND P0, PT, R8, R9, PT ;  /* 0x000000090800720c */ /* 0x000fe40003f06070 */
[----:B------:R-:W0:Y:S01]  /*0380*/  @!P6 LDC.64 R2, c[0x0][0x390] ;  /* 0x0000e400ff02eb82 */ /* 0x000e220000000a00 */
[----:B------:R-:W-:Y:S02]  /*0390*/  @!P6 IMAD.IADD R25, R11, 0x1, R22 ;  /* 0x000000010b19e824 */ /* 0x000fe400078e0216 */
[----:B-1----:R-:W-:Y:S01]  /*03a0*/  @!P2 IMAD.WIDE.U32 R4, R23, 0x2, R4 ;  /* 0x000000021704a825 */ /* 0x002fe200078e0004 */
[----:B------:R-:W-:-:S07]  /*03b0*/  PRMT R23, RZ, 0x7610, R23 ;  /* 0x00007610ff177816 */ /* 0x000fce0000000017 */
[----:B------:R-:W1:Y:S01]  /*03c0*/  @!P0 LDC.64 R16, c[0x0][0x388] ;  /* 0x0000e200ff108b82 */ /* 0x000e620000000a00 */
[----:B--2---:R-:W-:Y:S01]  /*03d0*/  @!P1 IMAD.WIDE.U32 R12, R15, 0x2, R12 ;  /* 0x000000020f0c9825 */ /* 0x004fe200078e000c */
[----:B------:R-:W-:Y:S01]  /*03e0*/  PRMT R22, RZ, 0x7610, R22 ;  /* 0x00007610ff167816 */ /* 0x000fe20000000016 */
[----:B------:R2:W5:Y:S01]  /*03f0*/  @!P2 LDG.E.U16 R23, desc[UR4][R4.64] ;  /* 0x000000040417a981 */ /* 0x000562000c1e1500 */
[----:B------:R-:W-:Y:S01]  /*0400*/  PRMT R15, RZ, 0x7610, R15 ;  /* 0x00007610ff0f7816 */ /* 0x000fe2000000000f */
[----:B------:R-:W-:-:S03]  /*0410*/  VIADD R24, R8, 0x100 ;  /* 0x0000010008187836 */ /* 0x000fc60000000000 */
[----:B------:R3:W5:Y:S01]  /*0420*/  @!P1 LDG.E.U16 R22, desc[UR4][R12.64] ;  /* 0x000000040c169981 */ /* 0x000762000c1e1500 */
[----:B0-----:R-:W-:Y:S01]  /*0430*/  @!P6 IMAD.WIDE.U32 R2, R25, 0x2, R2 ;  /* 0x000000021902e825 */ /* 0x001fe200078e0002 */
[----:B------:R-:W-:Y:S03]  /*0440*/  BSSY.RECONVERGENT B0, `(.L_x_13548) ;  /* 0x0000016000007945 */ /* 0x000fe60003800200 */
[C---:B--2---:R-:W-:Y:S01]  /*0450*/  VIADD R4, R8.reuse, 0x180 ;  /* 0x0000018008047836 */ /* 0x044fe20000000000 */
[----:B------:R0:W5:Y:S01]  /*0460*/  @!P6 LDG.E.U16 R15, desc[UR4][R2.64] ;  /* 0x00000004020fe981 */ /* 0x000162000c1e1500 */
[----:B---3--:R-:W-:Y:S01]  /*0470*/  VIADD R12, R8, 0x280 ;  /* 0x00000280080c7836 */ /* 0x008fe20000000000 */
[-C--:B------:R-:W-:Y:S01]  /*0480*/  ISETP.GE.U32.AND P1, PT, R24, R9.reuse, PT ;  /* 0x000000091800720c */ /* 0x080fe20003f26070 */
[----:B------:R-:W-:Y:S01]  /*0490*/  VIADD R18, R8, 0x80 ;  /* 0x0000008008127836 */ /* 0x000fe20000000000 */
[----:B------:R-:W-:Y:S01]  /*04a0*/  ISETP.GE.U32.AND P2, PT, R4, R9, PT ;  /* 0x000000090400720c */ /* 0x000fe20003f46070 */
[----:B------:R-:W-:-:S02]  /*04b0*/  VIADD R4, R8, 0x300 ;  /* 0x0000030008047836 */ /* 0x000fc40000000000 */
[----:B0-----:R-:W-:Y:S01]  /*04c0*/  VIADD R2, R8, 0x200 ;  /* 0x0000020008027836 */ /* 0x001fe20000000000 */
[----:B------:R-:W-:-:S04]  /*04d0*/  ISETP.GE.U32.AND P4, PT, R12, R9, PT ;  /* 0x000000090c00720c */ /* 0x000fc80003f86070 */
[----:B------:R-:W-:Y:S01]  /*04e0*/  ISETP.GE.U32.AND P3, PT, R2, R9, PT ;  /* 0x000000090200720c */ /* 0x000fe20003f66070 */
[----:B-1----:R-:W-:-:S12]  /*04f0*/  @P0 BRA `(.L_x_13549) ;  /* 0x0000000000280947 */ /* 0x002fd80003800000 */
        /* <DEDUP_REMOVED lines=10> */
.L_x_13549:
[----:B------:R-:W-:Y:S05]  /*05a0*/  BSYNC.RECONVERGENT B0 ;  /* 0x0000000000007941 */ /* 0x000fea0003800200 */
.L_x_13548:
[-C--:B------:R-:W-:Y:S01]  /*05b0*/  ISETP.GE.U32.AND P6, PT, R18, R9.reuse, PT ;  /* 0x000000091200720c */ /* 0x080fe20003fc6070 */
[----:B------:R-:W-:Y:S01]  /*05c0*/  BSSY.RECONVERGENT B0, `(.L_x_13550) ;  /* 0x000000e000007945 */ /* 0x000fe20003800200 */
[----:B------:R-:W-:Y:S01]  /*05d0*/  ISETP.GE.U32.AND P5, PT, R4, R9, PT ;  /* 0x000000090400720c */ /* 0x000fe20003fa6070 */
[----:B------:R-:W-:-:S10]  /*05e0*/  VIADD R4, R8, 0x380 ;  /* 0x0000038008047836 */ /* 0x000fd40000000000 */
        /* <DEDUP_REMOVED lines=11> */
.L_x_13551:
[----:B------:R-:W-:Y:S05]  /*06a0*/  BSYNC.RECONVERGENT B0 ;  /* 0x0000000000007941 */ /* 0x000fea0003800200 */
.L_x_13550:
[----:B------:R-:W-:Y:S01]  /*06b0*/  @!P0 IMAD.IADD R3, R11, 0x1, R8 ;  /* 0x000000010b038824 */ /* 0x000fe200078e0208 */
[----:B------:R-:W-:Y:S01]  /*06c0*/  BSSY.RECONVERGENT B0, `(.L_x_13552) ;  /* 0x000000e000007945 */ /* 0x000fe20003800200 */
[----:B------:R-:W-:Y:S02]  /*06d0*/  ISETP.GE.U32.AND P6, PT, R4, R9, PT ;  /* 0x000000090400720c */ /* 0x000fe40003fc6070 */
[----:B------:R-:W-:Y:S01]  /*06e0*/  @!P0 IMAD.WIDE.U32 R2, R3, 0x2, R16 ;  /* 0x0000000203028825 */ /* 0x000fe200078e0010 */
[----:B------:R-:W-:Y:S10]  /*06f0*/  @P1 BRA `(.L_x_13553) ;  /* 0x0000000000281947 */ /* 0x000ff40003800000 */
        /* <DEDUP_REMOVED lines=10> */
.L_x_13553:
[----:B------:R-:W-:Y:S05]  /*07a0*/  BSYNC.RECONVERGENT B0 ;  /* 0x0000000000007941 */ /* 0x000fea0003800200 */
.L_x_13552:
[----:B------:R-:W-:Y:S04]  /*07b0*/  BSSY.RECONVERGENT B0, `(.L_x_13554) ;  /* 0x000000c000007945 */ /* 0x000fe80003800200 */
[----:B------:R-:W-:Y:S05]  /*07c0*/  @P2 BRA `(.L_x_13555) ;  /* 0x0000000000282947 */ /* 0x000fea0003800000 */
[----:B-----5:R-:W-:Y:S02]  /*07d0*/  HADD2.F32 R14, -RZ, R10.H0_H0 ;  /* 0x2000000aff0e7230 */ /* 0x020fe40000004100 */
[----:B------:R-:W-:-:S03]  /*07e0*/  IMAD.MOV.U32 R4, RZ, RZ, R10 ;  /* 0x000000ffff047224 */ /* 0x000fc600078e000a */
        /* <DEDUP_REMOVED lines=8> */
.L_x_13555:
[----:B------:R-:W-:Y:S05]  /*0870*/  BSYNC.RECONVERGENT B0 ;  /* 0x0000000000007941 */ /* 0x000fea0003800200 */
.L_x_13554:
        /* <DEDUP_REMOVED lines=12> */
.L_x_13557:
[----:B------:R-:W-:Y:S05]  /*0940*/  BSYNC.RECONVERGENT B0 ;  /* 0x0000000000007941 */ /* 0x000fea0003800200 */
.L_x_13556:
        /* <DEDUP_REMOVED lines=12> */
.L_x_13559:
[----:B------:R-:W-:Y:S05]  /*0a10*/  BSYNC.RECONVERGENT B0 ;  /* 0x0000000000007941 */ /* 0x000fea0003800200 */
.L_x_13558:
        /* <DEDUP_REMOVED lines=12> */
.L_x_13561:
[----:B------:R-:W-:Y:S05]  /*0ae0*/  BSYNC.RECONVERGENT B0 ;  /* 0x0000000000007941 */ /* 0x000fea0003800200 */
.L_x_13560:
[----:B------:R-:W-:Y:S04]  /*0af0*/  BSSY.RECONVERGENT B0, `(.L_x_13562) ;  /* 0x000000b000007945 */ /* 0x000fe80003800200 */
[----:B------:R-:W-:Y:S05]  /*0b00*/  @P6 BRA `(.L_x_13563) ;  /* 0x0000000000246947 */ /* 0x000fea0003800000 */
[----:B-----5:R-:W-:-:S05]  /*0b10*/  HADD2.F32 R14, -RZ, R10.H0_H0 ;  /* 0x2000000aff0e7230 */ /* 0x020fca0000004100 */
        /* <DEDUP_REMOVED lines=8> */
.L_x_13563:
[----:B------:R-:W-:Y:S05]  /*0ba0*/  BSYNC.RECONVERGENT B0 ;  /* 0x0000000000007941 */ /* 0x000fea0003800200 */
.L_x_13562:
        /* <DEDUP_REMOVED lines=18> */
.L_x_13566:
[----:B------:R-:W-:-:S13]  /*0cd0*/  ISETP.GE.U32.AND P0, PT, R8, R9, PT ;  /* 0x000000090800720c */ /* 0x000fda0003f06070 */
[----:B------:R-:W-:Y:S05]  /*0ce0*/  @P0 BRA `(.L_x_13568) ;  /* 0x0000000000300947 */ /* 0x000fea0003800000 */
[----:B0-----:R-:W0:Y:S01]  /*0cf0*/  LDC.64 R2, c[0x0][0x388] ;  /* 0x0000e200ff027b82 */ /* 0x001e220000000a00 */
[----:B-----5:R-:W-:Y:S02]  /*0d00*/  IMAD.IADD R7, R11, 0x1, R8 ;  /* 0x000000010b077824 */ /* 0x020fe400078e0208 */
[----:B------:R-:W-:Y:S02]  /*0d10*/  VIADD R8, R8, 0x80 ;  /* 0x0000008008087836 */ /* 0x000fe40000000000 */
[----:B0-----:R-:W-:-:S05]  /*0d20*/  IMAD.WIDE.U32 R2, R7, 0x2, R2 ;  /* 0x0000000207027825 */ /* 0x001fca00078e0002 */
[----:B------:R1:W-:Y:S02]  /*0d30*/  STG.E.U16 desc[UR4][R2.64], R4 ;  /* 0x0000000402007986 */ /* 0x0003e4000c101504 */
.L_x_13567:
[----:B------:R-:W-:-:S13]  /*0d40*/  ISETP.GE.U32.AND P0, PT, R8, R9, PT ;  /* 0x000000090800720c */ /* 0x000fda0003f06070 */
[----:B------:R-:W-:Y:S05]  /*0d50*/  @P0 BRA `(.L_x_13569) ;  /* 0x0000000000340947 */ /* 0x000fea0003800000 */
[----:B01----:R-:W0:Y:S01]  /*0d60*/  LDC.64 R2, c[0x0][0x388] ;  /* 0x0000e200ff027b82 */ /* 0x003e220000000a00 */
[----:B------:R-:W-:Y:S02]  /*0d70*/  IMAD.IADD R7, R11, 0x1, R8 ;  /* 0x000000010b077824 */ /* 0x000fe400078e0208 */
[----:B------:R-:W-:Y:S02]  /*0d80*/  VIADD R8, R8, 0x80 ;  /* 0x0000008008087836 */ /* 0x000fe40000000000 */
[----:B0-----:R-:W-:-:S05]  /*0d90*/  IMAD.WIDE.U32 R2, R7, 0x2, R2 ;  /* 0x0000000207027825 */ /* 0x001fca00078e0002 */
[----:B------:R1:W-:Y:S02]  /*0da0*/  STG.E.U16 desc[UR4][R2.64], R5 ;  /* 0x0000000502007986 */ /* 0x0003e4000c101504 */
.L_x_13568:
[----:B------:R-:W-:-:S13]  /*0db0*/  ISETP.GE.U32.AND P0, PT, R8, R9, PT ;  /* 0x000000090800720c */ /* 0x000fda0003f06070 */
[----:B------:R-:W-:Y:S05]  /*0dc0*/  @P0 BREAK.RELIABLE B1 ;  /* 0x0000000000010942 */ /* 0x000fea0003800100 */
[----:B------:R-:W-:Y:S05]  /*0dd0*/  @P0 BRA `(.L_x_13570) ;  /* 0x0000000000300947 */ /* 0x000fea0003800000 */
[----:B01----:R-:W0:Y:S01]  /*0de0*/  LDC.64 R2, c[0x0][0x388] ;  /* 0x0000e200ff027b82 */ /* 0x003e220000000a00 */
[----:B------:R-:W-:Y:S02]  /*0df0*/  IMAD.IADD R5, R11, 0x1, R8 ;  /* 0x000000010b057824 */ /* 0x000fe400078e0208 */
[----:B------:R-:W-:Y:S02]  /*0e00*/  VIADD R8, R8, 0x80 ;  /* 0x0000008008087836 */ /* 0x000fe40000000000 */
[----:B0-----:R-:W-:-:S05]  /*0e10*/  IMAD.WIDE.U32 R2, R5, 0x2, R2 ;  /* 0x0000000205027825 */ /* 0x001fca00078e0002 */
[----:B-----5:R2:W-:Y:S02]  /*0e20*/  STG.E.U16 desc[UR4][R2.64], R0 ;  /* 0x0000000002007986 */ /* 0x0205e4000c101504 */
.L_x_13569:
[----:B------:R-:W-:Y:S05]  /*0e30*/  BSYNC.RELIABLE B1 ;  /* 0x0000000000017941 */ /* 0x000fea0003800100 */
.L_x_13565:
[----:B------:R-:W-:-:S13]  /*0e40*/  ISETP.GE.U32.AND P0, PT, R8, R9, PT ;  /* 0x000000090800720c */ /* 0x000fda0003f06070 */
[----:B012---:R-:W0:Y:S01]  /*0e50*/  @!P0 LDC.64 R2, c[0x0][0x388] ;  /* 0x0000e200ff028b82 */ /* 0x007e220000000a00 */
[----:B------:R-:W-:Y:S02]  /*0e60*/  @!P0 IMAD.IADD R5, R11, 0x1, R8 ;  /* 0x000000010b058824 */ /* 0x000fe400078e0208 */
[----:B------:R-:W-:Y:S02]  /*0e70*/  @!P0 VIADD R8, R8, 0x80 ;  /* 0x0000008008088836 */ /* 0x000fe40000000000 */
[----:B0-----:R-:W-:-:S05]  /*0e80*/  @!P0 IMAD.WIDE.U32 R2, R5, 0x2, R2 ;  /* 0x0000000205028825 */ /* 0x001fca00078e0002 */
[----:B------:R2:W-:Y:S02]  /*0e90*/  @!P0 STG.E.U16 desc[UR4][R2.64], R6 ;  /* 0x0000000602008986 */ /* 0x0005e4000c101504 */
.L_x_13570:
[----:B------:R-:W-:Y:S05]  /*0ea0*/  BSYNC.RECONVERGENT B0 ;  /* 0x0000000000007941 */ /* 0x000fea0003800200 */
.L_x_13564:
        /* <DEDUP_REMOVED lines=8> */
.L_x_13547:
[----:B------:R-:W0:Y:S01]  /*0f30*/  S2R R15, SR_TID.X ;  /* 0x00000000000f7919 */ /* 0x000e220000002100 */
[----:B------:R-:W1:Y:S01]  /*0f40*/  LDC.64 R2, c[0x0][0x388] ;  /* 0x0000e200ff027b82 */ /* 0x000e620000000a00 */
[----:B--2---:R-:W-:Y:S02]  /*0f50*/  HADD2.F32 R0, -RZ, R10.H0_H0 ;  /* 0x2000000aff007230 */ /* 0x004fe40000004100 */
[--C-:B------:R-:W-:Y:S02]  /*0f60*/  IMAD.MOV.U32 R5, RZ, RZ, R10.reuse ;  /* 0x000000ffff057224 */ /* 0x100fe400078e000a */
[--C-:B------:R-:W-:Y:S01]  /*0f70*/  IMAD.MOV.U32 R8, RZ, RZ, R10.reuse ;  /* 0x000000ffff087224 */ /* 0x100fe200078e000a */
[----:B------:R-:W-:Y:S01]  /*0f80*/  FSETP.NAN.FTZ.AND P0, PT, R0, R0, PT ;  /* 0x000000000000720b */ /* 0x000fe20003f18000 */
[--C-:B------:R-:W-:Y:S02]  /*0f90*/  IMAD.MOV.U32 R9, RZ, RZ, R10.reuse ;  /* 0x000000ffff097224 */ /* 0x100fe400078e000a */
[----:B------:R-:W-:-:S02]  /*0fa0*/  IMAD.MOV.U32 R4, RZ, RZ, R10 ;  /* 0x000000ffff047224 */ /* 0x000fc400078e000a */
[--C-:B------:R-:W-:Y:S02]  /*0fb0*/  IMAD.MOV.U32 R7, RZ, RZ, R10.reuse ;  /* 0x000000ffff077224 */ /* 0x100fe400078e000a */
[--C-:B------:R-:W-:Y:S02]  /*0fc0*/  IMAD.MOV.U32 R6, RZ, RZ, R10.reuse ;  /* 0x000000ffff067224 */ /* 0x100fe400078e000a */
[----:B------:R-:W-:Y:S02]  /*0fd0*/  IMAD.MOV.U32 R13, RZ, RZ, R10 ;  /* 0x000000ffff0d7224 */ /* 0x000fe400078e000a */
        /* <DEDUP_REMOVED lines=10> */
[----:B--2---:R-:W-:Y:S01]  /*1080*/  HADD2.F32 R5, -RZ, R11.H0_H0 ;  /* 0x2000000bff057230 */ /* 0x004fe20000004100 */
[----:B------:R-:W-:-:S02]  /*1090*/  PRMT R6, R11, 0x7632, R6 ;  /* 0x000076320b067816 */ /* 0x000fc40000000006 */
[----:B0-----:R-:W-:Y:S02]  /*10a0*/  PRMT R13, R11, 0x7610, R13 ;  /* 0x000076100b0d7816 */ /* 0x001fe4000000000d */
[----:B------:R-:W-:Y:S01]  /*10b0*/  FSETP.NAN.FTZ.AND P3, PT, R5, R5, PT ;  /* 0x000000050500720b */ /* 0x000fe20003f78000 */
[----:B------:R-:W-:Y:S01]  /*10c0*/  HADD2.F32 R17, -RZ, R6.H0_H0 ;  /* 0x20000006ff117230 */ /* 0x000fe20000004100 */
[----:B---3--:R-:W-:Y:S02]  /*10d0*/  PRMT R7, R4, 0x7610, R7 ;  /* 0x0000761004077816 */ /* 0x008fe40000000007 */
[----:B----4-:R-:W-:Y:S02]  /*10e0*/  PRMT R9, R8, 0x7610, R9 ;  /* 0x0000761008097816 */ /* 0x010fe40000000009 */
[----:B------:R-:W-:Y:S01]  /*10f0*/  PRMT R4, R4, 0x7632, R4 ;  /* 0x0000763204047816 */ /* 0x000fe20000000004 */
[----:B------:R-:W-:Y:S01]  /*1100*/  HADD2.F32 R19, -RZ, R7.H0_H0 ;  /* 0x20000007ff137230 */ /* 0x000fe20000004100 */
[----:B------:R-:W-:Y:S01]  /*1110*/  PRMT R8, R8, 0x7632, R8 ;  /* 0x0000763208087816 */ /* 0x000fe20000000008 */
[----:B-----5:R-:W-:Y:S01]  /*1120*/  HADD2.F32 R15, -RZ, R10.H1_H1 ;  /* 0x3000000aff0f7230 */ /* 0x020fe20000004100 */
[----:B------:R-:W-:Y:S01]  /*1130*/  FSETP.NAN.FTZ.AND P0, PT, R17, R17, PT ;  /* 0x000000111100720b */ /* 0x000fe20003f18000 */
[----:B------:R-:W-:Y:S01]  /*1140*/  HADD2.F32 R21, -RZ, R4.H0_H0 ;  /* 0x20000004ff157230 */ /* 0x000fe20000004100 */
[----:B------:R-:W-:Y:S01]  /*1150*/  FSETP.NAN.FTZ.AND P1, PT, R19, R19, PT ;  /* 0x000000131300720b */ /* 0x000fe20003f38000 */
[----:B------:R-:W-:Y:S01]  /*1160*/  HADD2.F32 R23, -RZ, R9.H0_H0 ;  /* 0x20000009ff177230 */ /* 0x000fe20000004100 */
[----:B------:R-:W-:Y:S01]  /*1170*/  @!P3 FMNMX.FTZ R5, R0, R5, PT ;  /* 0x000000050005b209 */ /* 0x000fe20003810000 */
[----:B------:R-:W-:Y:S01]  /*1180*/  HADD2.F32 R25, -RZ, R8.H0_H0 ;  /* 0x20000008ff197230 */ /* 0x000fe20000004100 */
[----:B------:R-:W-:-:S02]  /*1190*/  FSETP.NAN.FTZ.AND P2, PT, R21, R21, PT ;  /* 0x000000151500720b */ /* 0x000fc40003f58000 */
[----:B------:R-:W-:Y:S02]  /*11a0*/  @!P3 F2FP.F16.F32.PACK_AB R14, RZ, R5 ;  /* 0x00000005ff0eb23e */ /* 0x000fe400000000ff */
[----:B------:R-:W-:Y:S02]  /*11b0*/  PRMT R5, R10, 0x7610, R5 ;  /* 0x000076100a057816 */ /* 0x000fe40000000005 */
[----:B------:R-:W-:Y:S02]  /*11c0*/  @!P3 PRMT R13, R14, 0x7610, R13 ;  /* 0x000076100e0db816 */ /* 0x000fe4000000000d */
[----:B------:R-:W-:Y:S01]  /*11d0*/  FSETP.NAN.FTZ.AND P6, PT, R15, R15, PT ;  /* 0x0000000f0f00720b */ /* 0x000fe20003fd8000 */
[----:B------:R-:W-:Y:S01]  /*11e0*/  HADD2.F32 R27, -RZ, R5.H0_H0 ;  /* 0x20000005ff1b7230 */ /* 0x000fe20000004100 */
[----:B------:R-:W-:Y:S02]  /*11f0*/  FSETP.NAN.FTZ.AND P3, PT, R23, R23, PT ;  /* 0x000000171700720b */ /* 0x000fe40003f78000 */
[----:B------:R-:W-:-:S02]  /*1200*/  FSETP.NAN.FTZ.AND P4, PT, R25, R25, PT ;  /* 0x000000191900720b */ /* 0x000fc40003f98000 */
[----:B------:R-:W-:Y:S02]  /*1210*/  FSETP.NAN.FTZ.AND P5, PT, R27, R27, PT ;  /* 0x0000001b1b00720b */ /* 0x000fe40003fb8000 */
[C---:B------:R-:W-:Y:S02]  /*1220*/  @!P0 FMNMX.FTZ R11, R0.reuse, R17, PT ;  /* 0x00000011000b8209 */ /* 0x040fe40003810000 */
[----:B------:R-:W-:Y:S02]  /*1230*/  @!P1 FMNMX.FTZ R12, R0, R19, PT ;  /* 0x00000013000c9209 */ /* 0x000fe40003810000 */
[----:B------:R-:W-:Y:S02]  /*1240*/  @!P0 F2FP.F16.F32.PACK_AB R11, RZ, R11 ;  /* 0x0000000bff0b823e */ /* 0x000fe400000000ff */
[----:B------:R-:W-:Y:S02]  /*1250*/  @!P1 F2FP.F16.F32.PACK_AB R12, RZ, R12 ;  /* 0x0000000cff0c923e */ /* 0x000fe400000000ff */
[----:B------:R-:W-:-:S02]  /*1260*/  @!P0 PRMT R6, R11, 0x7610, R6 ;  /* 0x000076100b068816 */ /* 0x000fc40000000006 */
[----:B------:R-:W-:Y:S02]  /*1270*/  @!P1 PRMT R7, R12, 0x7610, R7 ;  /* 0x000076100c079816 */ /* 0x000fe40000000007 */
[C---:B------:R-:W-:Y:S02]  /*1280*/  @!P2 FMNMX.FTZ R14, R0.reuse, R21, PT ;  /* 0x00000015000ea209 */ /* 0x040fe40003810000 */
[C---:B------:R-:W-:Y:S02]  /*1290*/  @!P3 FMNMX.FTZ R11, R0.reuse, R23, PT ;  /* 0x00000017000bb209 */ /* 0x040fe40003810000 */
[C---:B------:R-:W-:Y:S02]  /*12a0*/  @!P4 FMNMX.FTZ R12, R0.reuse, R25, PT ;  /* 0x00000019000cc209 */ /* 0x040fe40003810000 */
[C---:B------:R-:W-:Y:S02]  /*12b0*/  @!P6 FMNMX.FTZ R15, R0.reuse, R15, PT ;  /* 0x0000000f000fe209 */ /* 0x040fe40003810000 */
[----:B------:R-:W-:-:S02]  /*12c0*/  @!P5 FMNMX.FTZ R0, R0, R27, PT ;  /* 0x0000001b0000d209 */ /* 0x000fc40003810000 */
[----:B------:R-:W-:Y:S02]  /*12d0*/  @!P2 F2FP.F16.F32.PACK_AB R14, RZ, R14 ;  /* 0x0000000eff0ea23e */ /* 0x000fe400000000ff */
[----:B------:R-:W-:Y:S02]  /*12e0*/  @!P3 F2FP.F16.F32.PACK_AB R11, RZ, R11 ;  /* 0x0000000bff0bb23e */ /* 0x000fe400000000ff */
[----:B------:R-:W-:Y:S02]  /*12f0*/  @!P4 F2FP.F16.F32.PACK_AB R12, RZ, R12 ;  /* 0x0000000cff0cc23e */ /* 0x000fe400000000ff */
[----:B------:R-:W-:Y:S02]  /*1300*/  @!P6 F2FP.F16.F32.PACK_AB R15, RZ, R15 ;  /* 0x0000000fff0fe23e */ /* 0x000fe400000000ff */
[----:B------:R-:W-:Y:S02]  /*1310*/  PRMT R10, R10, 0x7632, R10 ;  /* 0x000076320a0a7816 */ /* 0x000fe4000000000a */
[----:B------:R-:W-:-:S02]  /*1320*/  @!P5 F2FP.F16.F32.PACK_AB R0, RZ, R0 ;  /* 0x00000000ff00d23e */ /* 0x000fc400000000ff */
[----:B------:R-:W-:Y:S02]  /*1330*/  @!P2 PRMT R4, R14, 0x7610, R4 ;  /* 0x000076100e04a816 */ /* 0x000fe40000000004 */
[----:B------:R-:W-:Y:S02]  /*1340*/  @!P3 PRMT R9, R11, 0x7610, R9 ;  /* 0x000076100b09b816 */ /* 0x000fe40000000009 */
[----:B------:R-:W-:Y:S02]  /*1350*/  @!P4 PRMT R8, R12, 0x7610, R8 ;  /* 0x000076100c08c816 */ /* 0x000fe40000000008 */
[----:B------:R-:W-:Y:S02]  /*1360*/  @!P6 PRMT R10, R15, 0x7610, R10 ;  /* 0x000076100f0ae816 */ /* 0x000fe4000000000a */
[----:B------:R-:W-:-:S07]  /*1370*/  @!P5 PRMT R5, R0, 0x7610, R5 ;  /* 0x000076100005d816 */ /* 0x000fce0000000005 */
.L_x_13571:
        /* <DEDUP_REMOVED lines=9> */
.L_x_13572:
        /* <DEDUP_REMOVED lines=15> */
.L_x_40992:


//--------------------- .text._ZN2at6native29vectorized_elementwise_kernelILi4ENS0_13AUnaryFunctorIN3c104HalfES4_S4_ZZZNS0_19minimum_kernel_cudaERNS_18TensorIteratorBaseEENKUlvE0_clEvENKUlvE1_clEvEUlS4_S4_E_EESt5arrayIPcLm2EEEEviT0_T1_ --------------------------
	.section	.text._ZN2at6native29vectorized_elementwise_kernelILi4ENS0_13AUnaryFunctorIN3c104HalfES4_S4_ZZZNS0_19minimum_kernel_cudaERNS_18TensorIteratorBaseEENKUlvE0_clEvENKUlvE1_clEvEUlS4_S4_E_EESt5arrayIPcLm2EEEEviT0_T1_,"ax",@progbits
	.align	128
        .global         _ZN2at6native29vectorized_elementwise_kernelILi4ENS0_13AUnaryFunctorIN3c104HalfES4_S4_ZZZNS0_19minimum_kernel_cudaERNS_18TensorIteratorBaseEENKUlvE0_clEvENKUlvE1_clEvEUlS4_S4_E_EESt5arrayIPcLm2EEEEviT0_T1_
        .type           _ZN2at6native29vectorized_elementwise_kernelILi4ENS0_13AUnaryFunctorIN3c104HalfES4_S4_ZZZNS0_19minimum_kernel_cudaERNS_18TensorIteratorBaseEENKUlvE0_clEvENKUlvE1_clEvEUlS4_S4_E_EESt5arrayIPcLm2EEEEviT0_T1_,@function
        .size           _ZN2at6native29vectorized_elementwise_kernelILi4ENS0_13AUnaryFunctorIN3c104HalfES4_S4_ZZZNS0_19minimum_kernel_cudaERNS_18TensorIteratorBaseEENKUlvE0_clEvENKUlvE1_clEvEUlS4_S4_E_EESt5arrayIPcLm2EEEEviT0_T1_,(.L_x_40993 - _ZN2at6native29vectorized_elementwise_kernelILi4ENS0_13AUnaryFunctorIN3c104HalfES4_S4_ZZZNS0_19minimum_kernel_cudaERNS_18TensorIteratorBaseEENKUlvE0_clEvENKUlvE1_clEvEUlS4_S4_E_EESt5arrayIPcLm2EEEEviT0_T1_)
        .other          _ZN2at6native29vectorized_elementwise_kernelILi4ENS0_13AUnaryFunctorIN3c104HalfES4_S4_ZZZNS0_19minimum_kernel_cudaERNS_18TensorIteratorBaseEENKUlvE0_clEvENKUlvE1_clEvEUlS4_S4_E_EESt5arrayIPcLm2EEEEviT0_T1_,@"STO_CUDA_ENTRY STV_DEFAULT"
_ZN2at6native29vectorized_elementwise_kernelILi4ENS0_13AUnaryFunctorIN3c104HalfES4_S4_ZZZNS0_19minimum_kernel_cudaERNS_18TensorIteratorBaseEENKUlvE0_clEvENKUlvE1_clEvEUlS4_S4_E_EESt5arrayIPcLm2EEEEviT0_T1_:
.text._ZN2at6native29vectorized_elementwise_kernelILi4ENS0_13AUnaryFunctorIN3c104HalfES4_S4_ZZZNS0_19minimum_kernel_cudaERNS_18TensorIteratorBaseEENKUlvE0_clEvENKUlvE1_clEvEUlS4_S4_E_EESt5arrayIPcLm2EEEEviT0_T1_:
        /* <DEDUP_REMOVED lines=90> */
.L_x_13575:
[----:B------:R-:W-:Y:S05]  /*05a0*/  BSYNC.RECONVERGENT B0 ;  /* 0x0000000000007941 */ /* 0x000fea0003800200 */
.L_x_13574:
        /* <DEDUP_REMOVED lines=15> */
.L_x_13577:
[----:B------:R-:W-:Y:S05]  /*06a0*/  BSYNC.RECONVERGENT B0 ;  /* 0x0000000000007941 */ /* 0x000fea0003800200 */
.L_x_13576:
        /* <DEDUP_REMOVED lines=15> */
.L_x_13579:
[----:B------:R-:W-:Y:S05]  /*07a0*/  BSYNC.RECONVERGENT B0 ;  /* 0x0000000000007941 */ /* 0x000fea0003800200 */
.L_x_13578:
        /* <DEDUP_REMOVED lines=12> */
.L_x_13581:
[----:B------:R-:W-:Y:S05]  /*0870*/  BSYNC.RECONVERGENT B0 ;  /* 0x0000000000007941 */ /* 0x000fea0003800200 */
.L_x_13580:
        /* <DEDUP_REMOVED lines=12> */
.L_x_13583:
[----:B------:R-:W-:Y:S05]  /*0940*/  BSYNC.RECONVERGENT B0 ;  /* 0x0000000000007941 */ /* 0x000fea0003800200 */
.L_x_13582:
        /* <DEDUP_REMOVED lines=12> */
.L_x_13585:
[----:B------:R-:W-:Y:S05]  /*0a10*/  BSYNC.RECONVERGENT B0 ;  /* 0x0000000000007941 */ /* 0x000fea0003800200 */
.L_x_13584:
        /* <DEDUP_REMOVED lines=12> */
.L_x_13587:
[----:B------:R-:W-:Y:S05]  /*0ae0*/  BSYNC.RECONVERGENT B0 ;  /* 0x0000000000007941 */ /* 0x000fea0003800200 */
.L_x_13586:
        /* <DEDUP_REMOVED lines=11> */
.L_x_13589:
[----:B------:R-:W-:Y:S05]  /*0ba0*/  BSYNC.RECONVERGENT B0 ;  /* 0x0000000000007941 */ /* 0x000fea0003800200 */
.L_x_13588:
        /* <DEDUP_REMOVED lines=18> */
.L_x_13592:
[----:B------:R-:W-:-:S13]  /*0cd0*/  ISETP.GE.U32.AND P0, PT, R8, R9, PT ;  /* 0x000000090800720c */ /* 0x000fda0003f06070 */
[----:B------:R-:W-:Y:S05]  /*0ce0*/  @P0 BRA `(.L_x_13594) ;  /* 0x0000000000300947 */ /* 0x000fea0003800000 */
[----:B0-----:R-:W0:Y:S01]  /*0cf0*/  LDC.64 R2, c[0x0][0x388] ;  /* 0x0000e200ff027b82 */ /* 0x001e220000000a00 */
[----:B-----5:R-:W-:Y:S02]  /*0d00*/  IMAD.IADD R7, R11, 0x1, R8 ;  /* 0x000000010b077824 */ /* 0x020fe400078e0208 */
[----:B------:R-:W-:Y:S02]  /*0d10*/  VIADD R8, R8, 0x80 ;  /* 0x0000008008087836 */ /* 0x000fe40000000000 */
[----:B0-----:R-:W-:-:S05]  /*0d20*/  IMAD.WIDE.U32 R2, R7, 0x2, R2 ;  /* 0x0000000207027825 */ /* 0x001fca00078e0002 */
[----:B------:R1:W-:Y:S02]  /*0d30*/  STG.E.U16 desc[UR4][R2.64], R4 ;  /* 0x0000000402007986 */ /* 0x0003e4000c101504 */
.L_x_13593:
[----:B------:R-:W-:-:S13]  /*0d40*/  ISETP.GE.U32.AND P0, PT, R8, R9, PT ;  /* 0x000000090800720c */ /* 0x000fda0003f06070 */
[----:B------:R-:W-:Y:S05]  /*0d50*/  @P0 BRA `(.L_x_13595) ;  /* 0x0000000000340947 */ /* 0x000fea0003800000 */
[----:B01----:R-:W0:Y:S01]  /*0d60*/  LDC.64 R2, c[0x0][0x388] ;  /* 0x0000e200ff027b82 */ /* 0x003e220000000a00 */
[----:B------:R-:W-:Y:S02]  /*0d70*/  IMAD.IADD R7, R11, 0x1, R8 ;  /* 0x000000010b077824 */ /* 0x000fe400078e0208 */
[----:B------:R-:W-:Y:S02]  /*0d80*/  VIADD R8, R8, 0x80 ;  /* 0x0000008008087836 */ /* 0x000fe40000000000 */
[----:B0-----:R-:W-:-:S05]  /*0d90*/  IMAD.WIDE.U32 R2, R7, 0x2, R2 ;  /* 0x0000000207027825 */ /* 0x001fca00078e0002 */
[----:B------:R1:W-:Y:S02]  /*0da0*/  STG.E.U16 desc[UR4][R2.64], R5 ;  /* 0x0000000502007986 */ /* 0x0003e4000c101504 */
.L_x_13594:
        /* <DEDUP_REMOVED lines=8> */
.L_x_13595:
[----:B------:R-:W-:Y:S05]  /*0e30*/  BSYNC.RELIABLE B1 ;  /* 0x0000000000017941 */ /* 0x000fea0003800100 */
.L_x_13591:
[----:B------:R-:W-:-:S13]  /*0e40*/  ISETP.GE.U32.AND P0, PT, R8, R9, PT ;  /* 0x000000090800720c */ /* 0x000fda0003f06070 */
[----:B012---:R-:W0:Y:S01]  /*0e50*/  @!P0 LDC.64 R2, c[0x0][0x388] ;  /* 0x0000e200ff028b82 */ /* 0x007e220000000a00 */
[----:B------:R-:W-:Y:S02]  /*0e60*/  @!P0 IMAD.IADD R5, R11, 0x1, R8 ;  /* 0x000000010b058824 */ /* 0x000fe400078e0208 */
[----:B------:R-:W-:Y:S02]  /*0e70*/  @!P0 VIADD R8, R8, 0x80 ;  /* 0x0000008008088836 */ /* 0x000fe40000000000 */
[----:B0-----:R-:W-:-:S05]  /*0e80*/  @!P0 IMAD.WIDE.U32 R2, R5, 0x2, R2 ;  /* 0x0000000205028825 */ /* 0x001fca00078e0002 */
[----:B------:R2:W-:Y:S02]  /*0e90*/  @!P0 STG.E.U16 desc[UR4][R2.64], R6 ;  /* 0x0000000602008986 */ /* 0x0005e4000c101504 */
.L_x_13596:
[----:B------:R-:W-:Y:S05]  /*0ea0*/  BSYNC.RECONVERGENT B0 ;  /* 0x0000000000007941 */ /* 0x000fea0003800200 */
.L_x_13590:
        /* <DEDUP_REMOVED lines=8> */
.L_x_13573:
        /* <DEDUP_REMOVED lines=19> */
[----:B--2---:R-:W-:Y:S01]  /*1060*/  HADD2.F32 R15, -RZ, R8.H0_H0 ;  /* 0x20000008ff0f7230 */ /* 0x004fe20000004100 */
[C---:B------:R-:W-:Y:S01]  /*1070*/  PRMT R6, R8.reuse, 0x7632, R6 ;  /* 0x0000763208067816 */ /* 0x040fe20000000006 */
[----:B------:R-:W-:Y:S01]  /*1080*/  HADD2.F32 R19, -RZ, R9.H0_H0 ;  /* 0x20000009ff137230 */ /* 0x000fe20000004100 */
[----:B------:R-:W-:Y:S01]  /*1090*/  PRMT R13, R8, 0x7610, R13 ;  /* 0x00007610080d7816 */ /* 0x000fe2000000000d */
[----:B---3--:R-:W-:Y:S01]  /*10a0*/  HADD2.F32 R27, -RZ, R5.H0_H0 ;  /* 0x20000005ff1b7230 */ /* 0x008fe20000004100 */
[----:B------:R-:W-:Y:S01]  /*10b0*/  FSETP.NAN.FTZ.AND P3, PT, R15, R15, PT ;  /* 0x0000000f0f00720b */ /* 0x000fe20003f78000 */
[----:B------:R-:W-:Y:S01]  /*10c0*/  HADD2.F32 R17, -RZ, R6.H0_H0 ;  /* 0x20000006ff117230 */ /* 0x000fe20000004100 */
[----:B------:R-:W-:-:S02]  /*10d0*/  PRMT R8, R9, 0x7632, R8 ;  /* 0x0000763209087816 */ /* 0x000fc40000000008 */
[C---:B------:R-:W-:Y:S02]  /*10e0*/  PRMT R7, R4.reuse, 0x7610, R7 ;  /* 0x0000761004077816 */ /* 0x040fe40000000007 */
[----:B------:R-:W-:Y:S01]  /*10f0*/  PRMT R4, R4, 0x7632, R4 ;  /* 0x0000763204047816 */ /* 0x000fe20000000004 */
[----:B------:R-:W-:Y:S01]  /*1100*/  HADD2.F32 R21, -RZ, R8.H0_H0 ;  /* 0x20000008ff157230 */ /* 0x000fe20000004100 */
[----:B------:R-:W-:Y:S01]  /*1110*/  FSETP.NAN.FTZ.AND P1, PT, R19, R19, PT ;  /* 0x000000131300720b */ /* 0x000fe20003f38000 */
[----:B------:R-:W-:Y:S01]  /*1120*/  HADD2.F32 R23, -RZ, R7.H0_H0 ;  /* 0x20000007ff177230 */ /* 0x000fe20000004100 */
[----:B------:R-:W-:Y:S01]  /*1130*/  FSETP.NAN.FTZ.AND P0, PT, R17, R17, PT ;  /* 0x000000111100720b */ /* 0x000fe20003f18000 */
[----:B------:R-:W-:Y:S01]  /*1140*/  HADD2.F32 R25, -RZ, R4.H0_H0 ;  /* 0x20000004ff197230 */ /* 0x000fe20000004100 */
[----:B------:R-:W-:Y:S02]  /*1150*/  FSETP.NAN.FTZ.AND P2, PT, R21, R21, PT ;  /* 0x000000151500720b */ /* 0x000fe40003f58000 */
[----:B------:R-:W-:-:S02]  /*1160*/  @!P3 FMNMX.FTZ R15, R0, R15, PT ;  /* 0x0000000f000fb209 */ /* 0x000fc40003810000 */
[----:B------:R-:W-:Y:S02]  /*1170*/  FSETP.NAN.FTZ.AND P4, PT, R25, R25, PT ;  /* 0x000000191900720b */ /* 0x000fe40003f98000 */
[----:B------:R-:W-:Y:S01]  /*1180*/  @!P3 F2FP.F16.F32.PACK_AB R10, RZ, R15 ;  /* 0x0000000fff0ab23e */ /* 0x000fe200000000ff */
[----:B------:R-:W-:Y:S01]  /*1190*/  HADD2.F32 R15, -RZ, R5.H1_H1 ;  /* 0x30000005ff0f7230 */ /* 0x000fe20000004100 */
[----:B------:R-:W-:Y:S02]  /*11a0*/  FSETP.NAN.FTZ.AND P5, PT, R27, R27, PT ;  /* 0x0000001b1b00720b */ /* 0x000fe40003fb8000 */
[----:B------:R-:W-:Y:S02]  /*11b0*/  @!P3 PRMT R13, R10, 0x7610, R13 ;  /* 0x000076100a0db816 */ /* 0x000fe4000000000d */
[----:B------:R-:W-:Y:S02]  /*11c0*/  FSETP.NAN.FTZ.AND P6, PT, R15, R15, PT ;  /* 0x0000000f0f00720b */ /* 0x000fe40003fd8000 */
[----:B------:R-:W-:-:S02]  /*11d0*/  FSETP.NAN.FTZ.AND P3, PT, R23, R23, PT ;  /* 0x000000171700720b */ /* 0x000fc40003f78000 */
[C---:B------:R-:W-:Y:S02]  /*11e0*/  @!P1 FMNMX.FTZ R11, R0.reuse, R19, PT ;  /* 0x00000013000b9209 */ /* 0x040fe40003810000 */
[C---:B------:R-:W-:Y:S02]  /*11f0*/  @!P2 FMNMX.FTZ R12, R0.reuse, R21, PT ;  /* 0x00000015000ca209 */ /* 0x040fe40003810000 */
[----:B------:R-:W-:Y:S02]  /*1200*/  @!P1 F2FP.F16.F32.PACK_AB R11, RZ, R11 ;  /* 0x0000000bff0b923e */ /* 0x000fe400000000ff */
[----:B------:R-:W-:Y:S02]  /*1210*/  @!P2 F2FP.F16.F32.PACK_AB R12, RZ, R12 ;  /* 0x0000000cff0ca23e */ /* 0x000fe400000000ff */
[----:B------:R-:W-:Y:S02]  /*1220*/  @!P0 FMNMX.FTZ R10, R0, R17, PT ;  /* 0x00000011000a8209 */ /* 0x000fe40003810000 */
[----:B------:R-:W-:-:S02]  /*1230*/  @!P1 PRMT R9, R11, 0x7610, R9 ;  /* 0x000076100b099816 */ /* 0x000fc40000000009 */
[----:B------:R-:W-:Y:S02]  /*1240*/  @!P2 PRMT R8, R12, 0x7610, R8 ;  /* 0x000076100c08a816 */ /* 0x000fe40000000008 */
[----:B------:R-:W-:Y:S02]  /*1250*/  @!P0 F2FP.F16.F32.PACK_AB R10, RZ, R10 ;  /* 0x0000000aff0a823e */ /* 0x000fe400000000ff */
[C---:B------:R-:W-:Y:S02]  /*1260*/  @!P6 FMNMX.FTZ R15, R0.reuse, R15, PT ;  /* 0x0000000f000fe209 */ /* 0x040fe40003810000 */
[C---:B------:R-:W-:Y:S02]  /*1270*/  @!P3 FMNMX.FTZ R11, R0.reuse, R23, PT ;  /* 0x00000017000bb209 */ /* 0x040fe40003810000 */
[C---:B------:R-:W-:Y:S02]  /*1280*/  @!P4 FMNMX.FTZ R12, R0.reuse, R25, PT ;  /* 0x00000019000cc209 */ /* 0x040fe40003810000 */
[----:B------:R-:W-:-:S02]  /*1290*/  @!P5 FMNMX.FTZ R0, R0, R27, PT ;  /* 0x0000001b0000d209 */ /* 0x000fc40003810000 */
[----:B------:R-:W-:Y:S02]  /*12a0*/  @!P0 PRMT R6, R10, 0x7610, R6 ;  /* 0x000076100a068816 */ /* 0x000fe40000000006 */
[----:B------:R-:W-:Y:S02]  /*12b0*/  PRMT R10, R5, 0x7632, R10 ;  /* 0x00007632050a7816 */ /* 0x000fe4000000000a */
[----:B------:R-:W-:Y:S02]  /*12c0*/  @!P6 F2FP.F16.F32.PACK_AB R15, RZ, R15 ;  /* 0x0000000fff0fe23e */ /* 0x000fe400000000ff */
[----:B------:R-:W-:Y:S02]  /*12d0*/  @!P3 F2FP.F16.F32.PACK_AB R11, RZ, R11 ;  /* 0x0000000bff0bb23e */ /* 0x000fe400000000ff */
[----:B------:R-:W-:Y:S02]  /*12e0*/  @!P4 F2FP.F16.F32.PACK_AB R12, RZ, R12 ;  /* 0x0000000cff0cc23e */ /* 0x000fe400000000ff */
[----:B------:R-:W-:-:S02]  /*12f0*/  @!P5 F2FP.F16.F32.PACK_AB R0, RZ, R0 ;  /* 0x00000000ff00d23e */ /* 0x000fc400000000ff */
[----:B------:R-:W-:Y:S02]  /*1300*/  @!P6 PRMT R10, R15, 0x7610, R10 ;  /* 0x000076100f0ae816 */ /* 0x000fe4000000000a */
[----:B------:R-:W-:Y:S02]  /*1310*/  @!P3 PRMT R7, R11, 0x7610, R7 ;  /* 0x000076100b07b816 */ /* 0x000fe40000000007 */
[----:B------:R-:W-:Y:S02]  /*1320*/  @!P4 PRMT R4, R12, 0x7610, R4 ;  /* 0x000076100c04c816 */ /* 0x000fe40000000004 */
[----:B------:R-:W-:-:S07]  /*1330*/  @!P5 PRMT R5, R0, 0x7610, R5 ;  /* 0x000076100005d816 */ /* 0x000fce0000000005 */
.L_x_13597:
[----:B------:R-:W-:Y:S02]  /*1340*/  PRMT R12, R13, 0x5410, R6 ;  /* 0x000054100d0c7816 */ /* 0x000fe40000000006 */
[----:B------:R-:W-:Y:S02]  /*1350*/  PRMT R13, R9, 0x5410, R8 ;  /* 0x00005410090d7816 */ /* 0x000fe40000000008 */
[----:B------:R-:W-:Y:S02]  /*1360*/  PRMT R4, R7, 0x5410, R4 ;  /* 0x0000541007047816 */ /* 0x000fe40000000004 */
[----:B------:R-:W-:Y:S01]  /*1370*/  PRMT R5, R5, 0x5410, R10 ;  /* 0x0000541005057816 */ /* 0x000fe2000000000a */
[----:B------:R-:W-:Y:S04]  /*1380*/  STG.E.64 desc[UR4][R2.64], R12 ;  /* 0x0000000c02007986 */ /* 0x000fe8000c101b04 */
[----:B------:R-:W-:Y:S01]  /*1390*/  STG.E.64 desc[UR4][R2.64+0x400], R4 ;  /* 0x0004000402007986 */ /* 0x000fe2000c101b04 */
[----:B------:R-:W-:Y:S05]  /*13a0*/  EXIT ;  /* 0x000000000000794d */ /* 0x000fea0003800000 */
.L_x_13598:
        /* <DEDUP_REMOVED lines=13> */
.L_x_40993:


//--------------------- .text._ZN2at6native29vectorized_elementwise_kernelILi8ENS0_13AUnaryFunctorIN3c104HalfES4_S4_ZZZNS0_19minimum_kernel_cudaERNS_18TensorIteratorBaseEENKUlvE0_clEvENKUlvE1_clEvEUlS4_S4_E_EESt5arrayIPcLm2EEEEviT0_T1_ --------------------------
	.section	.text._ZN2at6native29vectorized_elementwise_kernelILi8ENS0_13AUnaryFunctorIN3c104HalfES4_S4_ZZZNS0_19minimum_kernel_cudaERNS_18TensorIteratorBaseEENKUlvE0_clEvENKUlvE1_clEvEUlS4_S4_E_EESt5arrayIPcLm2EEEEviT0_T1_,"ax",@progbits
	.align	128
        .global         _ZN2at6native29vectorized_elementwise_kernelILi8ENS0_13AUnaryFunctorIN3c104HalfES4_S4_ZZZNS0_19minimum_kernel_cudaERNS_18TensorIteratorBaseEENKUlvE0_clEvENKUlvE1_clEvEUlS4_S4_E_EESt5arrayIPcLm2EEEEviT0_T1_
        .type           _ZN2at6native29vectorized_elementwise_kernelILi8ENS0_13AUnaryFunctorIN3c104HalfES4_S4_ZZZNS0_19minimum_kernel_cudaERNS_18TensorIteratorBaseEENKUlvE0_clEvENKUlvE1_clEvEUlS4_S4_E_EESt5arrayIPcLm2EEEEviT0_T1_,@function
        .size           _ZN2at6native29vectorized_elementwise_kernelILi8ENS0_13AUnaryFunctorIN3c104HalfES4_S4_ZZZNS0_19minimum_kernel_cudaERNS_18TensorIteratorBaseEENKUlvE0_clEvENKUlvE1_clEvEUlS4_S4_E_EESt5arrayIPcLm2EEEEviT0_T1_,(.L_x_40994 - _ZN2at6native29vectorized_elementwise_kernelILi8ENS0_13AUnaryFunctorIN3c104HalfES4_S4_ZZZNS0_19minimum_kernel_cudaERNS_18TensorIteratorBaseEENKUlvE0_clEvENKUlvE1_clEvEUlS4_S4_E_EESt5arrayIPcLm2EEEEviT0_T1_)
        .other          _ZN2at6native29vectorized_elementwise_kernelILi8ENS0_13AUnaryFunctorIN3c104HalfES4_S4_ZZZNS0_19minimum_kernel_cudaERNS_18TensorIteratorBaseEENKUlvE0_clEvENKUlvE1_clEvEUlS4_S4_E_EESt5arrayIPcLm2EEEEviT0_T1_,@"STO_CUDA_ENTRY STV_DEFAULT"
_ZN2at6native29vectorized_elementwise_kernelILi8ENS0_13AUnaryFunctorIN3c104HalfES4_S4_ZZZNS0_19minimum_kernel_cudaERNS_18TensorIteratorBaseEENKUlvE0_clEvENKUlvE1_clEvEUlS4_S4_E_EESt5arrayIPcLm2EEEEviT0_T1_:
.text._ZN2at6native29vectorized_elementwise_kernelILi8ENS0_13AUnaryFunctorIN3c104HalfES4_S4_ZZZNS0_19minimum_kernel_cudaERNS_18TensorIteratorBaseEENKUlvE0_clEvENKUlvE1_clEvEUlS4_S4_E_EESt5arrayIPcLm2EEEEviT0_T1_:
[----:B------:R-:W-:Y:S01]  /*0000*/  LDC R1, c[0x0][0x37c] ;  /* 0x0000df00ff017b82 */ /* 0x000fe20000000800 */
[----:B------:R-:W-:Y:S05]  /*0010*/  EXIT ;  /* 0x000000000000794d */ /* 0x000fea0003800000 */
.L_x_13599:
        /* <DEDUP_REMOVED lines=14> */
.L_x_40994:


//--------------------- .text._ZN2at6native18elementwise_kernelILi128ELi4EZNS0_15gpu_kernel_implINS0_13BinaryFunctorIN3c104HalfES5_S5_ZZZNS0_19minimum_kernel_cudaERNS_18TensorIteratorBaseEENKUlvE0_clEvENKUlvE1_clEvEUlS5_S5_E_EEEEvS7_RKT_EUliE_EEviT1_ --------------------------
	.section	.text._ZN2at6native18elementwise_kernelILi128ELi4EZNS0_15gpu_kernel_implINS0_13BinaryFunctorIN3c104HalfES5_S5_ZZZNS0_19minimum_kernel_cudaERNS_18TensorIteratorBaseEENKUlvE0_clEvENKUlvE1_clEvEUlS5_S5_E_EEEEvS7_RKT_EUliE_EEviT1_,"ax",@progbits
	.align	128
        .global         _ZN2at6native18elementwise_kernelILi128ELi4EZNS0_15gpu_kernel_implINS0_13BinaryFunctorIN3c104HalfES5_S5_ZZZNS0_19minimum_kernel_cudaERNS_18TensorIteratorBaseEENKUlvE0_clEvENKUlvE1_clEvEUlS5_S5_E_EEEEvS7_RKT_EUliE_EEviT1_
        .type           _ZN2at6native18elementwise_kernelILi128ELi4EZNS0_15gpu_kernel_implINS0_13BinaryFunctorIN3c104HalfES5_S5_ZZZNS0_19minimum_kernel_cudaERNS_18TensorIteratorBaseEENKUlvE0_clEvENKUlvE1_clEvEUlS5_S5_E_EEEEvS7_RKT_EUliE_EEviT1_,@function
        .size           _ZN2at6native18elementwise_kernelILi128ELi4EZNS0_15gpu_kernel_implINS0_13BinaryFunctorIN3c104HalfES5_S5_ZZZNS0_19minimum_kernel_cudaERNS_18TensorIteratorBaseEENKUlvE0_clEvENKUlvE1_clEvEUlS5_S5_E_EEEEvS7_RKT_EUliE_EEviT1_,(.L_x_40995 - _ZN2at6native18elementwise_kernelILi128ELi4EZNS0_15gpu_kernel_implINS0_13BinaryFunctorIN3c104HalfES5_S5_ZZZNS0_19minimum_kernel_cudaERNS_18TensorIteratorBaseEENKUlvE0_clEvENKUlvE1_clEvEUlS5_S5_E_EEEEvS7_RKT_EUliE_EEviT1_)
        .other          _ZN2at6native18elementwise_kernelILi128ELi4EZNS0_15gpu_kernel_implINS0_13BinaryFunctorIN3c104HalfES5_S5_ZZZNS0_19minimum_kernel_cudaERNS_18TensorIteratorBaseEENKUlvE0_clEvENKUlvE1_clEvEUlS5_S5_E_EEEEvS7_RKT_EUliE_EEviT1_,@"STO_CUDA_ENTRY STV_DEFAULT"
_ZN2at6native18elementwise_kernelILi128ELi4EZNS0_15gpu_kernel_implINS0_13BinaryFunctorIN3c104HalfES5_S5_ZZZNS0_19minimum_kernel_cudaERNS_18TensorIteratorBaseEENKUlvE0_clEvENKUlvE1_clEvEUlS5_S5_E_EEEEvS7_RKT_EUliE_EEviT1_:
.text._ZN2at6native18elementwise_kernelILi128ELi4EZNS0_15gpu_kernel_implINS0_13BinaryFunctorIN3c104HalfES5_S5_ZZZNS0_19minimum_kernel_cudaERNS_18TensorIteratorBaseEENKUlvE0_clEvENKUlvE1_clEvEUlS5_S5_E_EEEEvS7_RKT_EUliE_EEviT1_:
        /* <DEDUP_REMOVED lines=371> */
.L_x_13602:
        /* <DEDUP_REMOVED lines=19> */
.L_x_13606:
[----:B------:R-:W2:Y:S02]  /*1860*/  LDG.E.U8 R2, desc[UR36][R2.64] ;  /* 0x0000002402027981 */ /* 0x000ea4000c1e1100 */
[----:B--2---:R-:W-:-:S04]  /*1870*/  I2FP.F32.U32 R0, R2 ;  /* 0x0000000200007245 */ /* 0x004fc80000201000 */
[----:B------:R-:W-:-:S04]  /*1880*/  F2FP.F16.F32.PACK_AB R0, RZ, R0 ;  /* 0x00000000ff00723e */ /* 0x000fc800000000ff */
[----:B------:R-:W-:Y:S01]  /*1890*/  PRMT R19, R0, 0x7610, R19 ;  /* 0x0000761000137816 */ /* 0x000fe20000000013 */
[----:B------:R-:W-:Y:S06]  /*18a0*/  BRA `(.L_x_13608) ;  /* 0x0000000c00d47947 */ /* 0x000fec0003800000 */
.L_x_13605:
        /* <DEDUP_REMOVED lines=11> */
.L_x_13610:
[----:B------:R-:W2:Y:S02]  /*1960*/  LDG.E R2, desc[UR36][R2.64] ;  /* 0x0000002402027981 */ /* 0x000ea4000c1e1900 */
[----:B--2---:R-:W-:-:S04]  /*1970*/  I2FP.F32.S32 R0, R2 ;  /* 0x0000000200007245 */ /* 0x004fc80000201400 */
[----:B------:R-:W-:-:S04]  /*1980*/  F2FP.F16.F32.PACK_AB R0, RZ, R0 ;  /* 0x00000000ff00723e */ /* 0x000fc800000000ff */
[----:B------:R-:W-:Y:S01]  /*1990*/  PRMT R19, R0, 0x7610, R19 ;  /* 0x0000761000137816 */ /* 0x000fe20000000013 */
[----:B------:R-:W-:Y:S06]  /*19a0*/  BRA `(.L_x_13608) ;  /* 0x0000000c00947947 */ /* 0x000fec0003800000 */
.L_x_13609:
[----:B------:R-:W2:Y:S02]  /*19b0*/  LDG.E.U16 R2, desc[UR36][R2.64] ;  /* 0x0000002402027981 */ /* 0x000ea4000c1e1500 */
[----:B--2---:R-:W0:Y:S02]  /*19c0*/  I2F.S16 R0, R2 ;  /* 0x0000000200007306 */ /* 0x004e240000101400 */
[----:B0-----:R-:W-:-:S04]  /*19d0*/  F2FP.F16.F32.PACK_AB R0, RZ, R0 ;  /* 0x00000000ff00723e */ /* 0x001fc800000000ff */
[----:B------:R-:W-:Y:S01]  /*19e0*/  PRMT R19, R0, 0x7610, R19 ;  /* 0x0000761000137816 */ /* 0x000fe20000000013 */
[----:B------:R-:W-:Y:S06]  /*19f0*/  BRA `(.L_x_13608) ;  /* 0x0000000c00807947 */ /* 0x000fec0003800000 */
.L_x_13604:
        /* <DEDUP_REMOVED lines=9> */
.L_x_13612:
[----:B------:R0:W5:Y:S01]  /*1a90*/  LDG.E.U16 R19, desc[UR36][R2.64] ;  /* 0x0000002402137981 */ /* 0x000162000c1e1500 */
[----:B------:R-:W-:Y:S05]  /*1aa0*/  BRA `(.L_x_13608) ;  /* 0x0000000c00547947 */ /* 0x000fea0003800000 */
.L_x_13611:
        /* <DEDUP_REMOVED lines=9> */
.L_x_13614:
[----:B------:R1:W5:Y:S01]  /*1b40*/  LDG.E.U16 R19, desc[UR36][R2.64] ;  /* 0x0000002402137981 */ /* 0x000362000c1e1500 */
[----:B------:R-:W-:Y:S05]  /*1b50*/  BRA `(.L_x_13608) ;  /* 0x0000000c00287947 */ /* 0x000fea0003800000 */
.L_x_13613:
        /* <DEDUP_REMOVED lines=13> */
.L_x_13603:
        /* <DEDUP_REMOVED lines=14> */
.L_x_13617:
        /* <DEDUP_REMOVED lines=13> */
.L_x_13616:
        /* <DEDUP_REMOVED lines=27> */
.L_x_13619:
        /* <DEDUP_REMOVED lines=14> */
.L_x_13618:
[----:B------:R-:W2:Y:S02]  /*2070*/  LDG.E.U16 R0, desc[UR36][R2.64] ;  /* 0x0000002402007981 */ /* 0x000ea4000c1e1500 */
[----:B--2---:R-:W-:-:S05]  /*2080*/  IMAD.U32 R0, R0, 0x10000, RZ ;  /* 0x0001000000007824 */ /* 0x004fca00078e00ff */
[----:B------:R-:W-:-:S04]  /*2090*/  F2FP.F16.F32.PACK_AB R0, RZ, R0 ;  /* 0x00000000ff00723e */ /* 0x000fc800000000ff */
[----:B------:R-:W-:Y:S01]  /*20a0*/  PRMT R19, R0, 0x7610, R19 ;  /* 0x0000761000137816 */ /* 0x000fe20000000013 */
[----:B------:R-:W-:Y:S06]  /*20b0*/  BRA `(.L_x_13608) ;  /* 0x0000000400d07947 */ /* 0x000fec0003800000 */
.L_x_13615:
        /* <DEDUP_REMOVED lines=13> */
.L_x_13622:
        /* <DEDUP_REMOVED lines=21> */
.L_x_13626:
[----:B------:R-:W-:Y:S05]  /*22e0*/  BSYNC.RECONVERGENT B1 ;  /* 0x0000000000017941 */ /* 0x000fea0003800200 */
.L_x_13625:
[----:B------:R-:W-:Y:S01]  /*22f0*/  IMAD.SHL.U32 R0, R0, 0x100000, RZ ;  /* 0x0010000000007824 */ /* 0x000fe200078e00ff */
[----:B------:R-:W-:-:S04]  /*2300*/  LEA R2, R2, 0x3b800000, 0x17 ;  /* 0x3b80000002027811 */ /* 0x000fc800078eb8ff */
[----:B------:R-:W-:-:S07]  /*2310*/  LOP3.LUT R0, R2, R0, R7, 0xfe, !PT ;  /* 0x0000000002007212 */ /* 0x000fce00078efe07 */
.L_x_13624:
[----:B------:R-:W-:Y:S05]  /*2320*/  BSYNC.RECONVERGENT B0 ;  /* 0x0000000000007941 */ /* 0x000fea0003800200 */
.L_x_13623:
[----:B------:R-:W-:-:S04]  /*2330*/  F2FP.F16.F32.PACK_AB R0, RZ, R0 ;  /* 0x00000000ff00723e */ /* 0x000fc800000000ff */
[----:B------:R-:W-:Y:S01]  /*2340*/  PRMT R19, R0, 0x7610, R19 ;  /* 0x0000761000137816 */ /* 0x000fe20000000013 */
[----:B------:R-:W-:Y:S06]  /*2350*/  BRA `(.L_x_13608) ;  /* 0x0000000400287947 */ /* 0x000fec0003800000 */
.L_x_13621:
        /* <DEDUP_REMOVED lines=21> */
.L_x_13630:
[----:B------:R-:W-:Y:S05]  /*24b0*/  BSYNC.RECONVERGENT B1 ;  /* 0x0000000000017941 */ /* 0x000fea0003800200 */
.L_x_13629:
[----:B------:R-:W-:Y:S01]  /*24c0*/  IMAD.SHL.U32 R0, R0, 0x200000, RZ ;  /* 0x0020000000007824 */ /* 0x000fe200078e00ff */
[----:B------:R-:W-:-:S04]  /*24d0*/  LEA R2, R2, 0x37800000, 0x17 ;  /* 0x3780000002027811 */ /* 0x000fc800078eb8ff */
[----:B------:R-:W-:-:S07]  /*24e0*/  LOP3.LUT R0, R2, R0, R7, 0xfe, !PT ;  /* 0x0000000002007212 */ /* 0x000fce00078efe07 */
.L_x_13628:
[----:B------:R-:W-:Y:S05]  /*24f0*/  BSYNC.RECONVERGENT B0 ;  /* 0x0000000000007941 */ /* 0x000fea0003800200 */
.L_x_13627:
[----:B------:R-:W-:-:S04]  /*2500*/  F2FP.F16.F32.PACK_AB R0, RZ, R0 ;  /* 0x00000000ff00723e */ /* 0x000fc800000000ff */
[----:B------:R-:W-:Y:S01]  /*2510*/  PRMT R19, R0, 0x7610, R19 ;  /* 0x0000761000137816 */ /* 0x000fe20000000013 */
[----:B------:R-:W-:Y:S06]  /*2520*/  BRA `(.L_x_13608) ;  /* 0x0000000000b47947 */ /* 0x000fec0003800000 */
.L_x_13620:
[----:B------:R-:W-:-:S09]  /*2530*/  UISETP.NE.AND UP0, UPT, UR4, 0x1c, UPT ;  /* 0x0000001c0400788c */ /* 0x000fd2000bf05270 */
[----:B------:R-:W-:Y:S05]  /*2540*/  BRA.U !UP0, `(.L_x_13631) ;  /* 0x00000001089c7547 */ /* 0x000fea000b800000 */
[----:B------:R-:W-:-:S09]  /*2550*/  UISETP.NE.AND UP0, UPT, UR4, 0x1d, UPT ;  /* 0x0000001d0400788c */ /* 0x000fd2000bf05270 */
[----:B------:R-:W-:Y:S05]  /*2560*/  BRA.U !UP0, `(.L_x_13632) ;  /* 0x0000000108807547 */ /* 0x000fea000b800000 */
[----:B------:R-:W-:-:S09]  /*2570*/  UISETP.NE.AND UP0, UPT, UR4, 0x2c, UPT ;  /* 0x0000002c0400788c */ /* 0x000fd2000bf05270 */
[----:B------:R-:W-:Y:S05]  /*2580*/  BRA.U !UP0, `(.L_x_13633) ;  /* 0x0000000108487547 */ /* 0x000fea000b800000 */
.L_x_13607:
        /* <DEDUP_REMOVED lines=16> */
.L_x_13634:
[----:B------:R-:W-:Y:S01]  /*2690*/  PRMT R19, RZ, 0x7610, R19 ;  /* 0x00007610ff137816 */ /* 0x000fe20000000013 */
[----:B------:R-:W-:Y:S06]  /*26a0*/  BRA `(.L_x_13608) ;  /* 0x0000000000547947 */ /* 0x000fec0003800000 */
.L_x_13633:
        /* <DEDUP_REMOVED lines=8> */
.L_x_13636:
[----:B------:R-:W-:Y:S05]  /*2730*/  BSYNC.RECONVERGENT B0 ;  /* 0x0000000000007941 */ /* 0x000fea0003800200 */
.L_x_13635:
[----:B------:R-:W-:-:S04]  /*2740*/  F2FP.F16.F32.PACK_AB R0, RZ, R0 ;  /* 0x00000000ff00723e */ /* 0x000fc800000000ff */
[----:B------:R-:W-:Y:S01]  /*2750*/  PRMT R19, R0, 0x7610, R19 ;  /* 0x0000761000137816 */ /* 0x000fe20000000013 */
[----:B------:R-:W-:Y:S06]  /*2760*/  BRA `(.L_x_13608) ;  /* 0x0000000000247947 */ /* 0x000fec0003800000 */
.L_x_13632:
[----:B------:R-:W2:Y:S02]  /*2770*/  LDG.E.64 R2, desc[UR36][R2.64] ;  /* 0x0000002402027981 */ /* 0x000ea4000c1e1b00 */
[----:B--2---:R-:W0:Y:S02]  /*2780*/  I2F.U64 R0, R2 ;  /* 0x0000000200007312 */ /* 0x004e240000301000 */
[----:B0-----:R-:W-:-:S04]  /*2790*/  F2FP.F16.F32.PACK_AB R0, RZ, R0 ;  /* 0x00000000ff00723e */ /* 0x001fc800000000ff */
[----:B------:R-:W-:Y:S01]  /*27a0*/  PRMT R19, R0, 0x7610, R19 ;  /* 0x0000761000137816 */ /* 0x000fe20000000013 */
[----:B------:R-:W-:Y:S06]  /*27b0*/  BRA `(.L_x_13608) ;  /* 0x0000000000107947 */ /* 0x000fec0003800000 */
.L_x_13631:
[----:B------:R-:W2:Y:S02]  /*27c0*/  LDG.E R2, desc[UR36][R2.64] ;  /* 0x0000002402027981 */ /* 0x000ea4000c1e1900 */
[----:B--2---:R-:W-:-:S04]  /*27d0*/  I2FP.F32.U32 R0, R2 ;  /* 0x0000000200007245 */ /* 0x004fc80000201000 */
[----:B------:R-:W-:-:S04]  /*27e0*/  F2FP.F16.F32.PACK_AB R0, RZ, R0 ;  /* 0x00000000ff00723e */ /* 0x000fc800000000ff */
[----:B------:R-:W-:-:S07]  /*27f0*/  PRMT R19, R0, 0x7610, R19 ;  /* 0x0000761000137816 */ /* 0x000fce0000000013 */
.L_x_13608:
        /* <DEDUP_REMOVED lines=18> */
.L_x_13640:
[----:B------:R-:W2:Y:S02]  /*2920*/  LDG.E.U8 R2, desc[UR36][R2.64] ;  /* 0x0000002402027981 */ /* 0x000ea4000c1e1100 */
[----:B--2---:R-:W-:-:S04]  /*2930*/  I2FP.F32.U32 R0, R2 ;  /* 0x0000000200007245 */ /* 0x004fc80000201000 */
[----:B------:R-:W-:Y:S01]  /*2940*/  F2FP.F16.F32.PACK_AB R0, RZ, R0 ;  /* 0x00000000ff00723e */ /* 0x000fe200000000ff */
[----:B------:R-:W-:Y:S06]  /*2950*/  BRA `(.L_x_13642) ;  /* 0x0000000c009c7947 */ /* 0x000fec0003800000 */
.L_x_13639:
        /* <DEDUP_REMOVED lines=10> */
.L_x_13644:
[----:B------:R-:W2:Y:S02]  /*2a00*/  LDG.E R2, desc[UR36][R2.64] ;  /* 0x0000002402027981 */ /* 0x000ea4000c1e1900 */
[----:B--2---:R-:W-:-:S04]  /*2a10*/  I2FP.F32.S32 R0, R2 ;  /* 0x0000000200007245 */ /* 0x004fc80000201400 */
[----:B------:R-:W-:Y:S01]  /*2a20*/  F2FP.F16.F32.PACK_AB R0, RZ, R0 ;  /* 0x00000000ff00723e */ /* 0x000fe200000000ff */
[----:B------:R-:W-:Y:S06]  /*2a30*/  BRA `(.L_x_13642) ;  /* 0x0000000c00647947 */ /* 0x000fec0003800000 */
.L_x_13643:
[----:B------:R-:W2:Y:S02]  /*2a40*/  LDG.E.U16 R2, desc[UR36][R2.64] ;  /* 0x0000002402027981 */ /* 0x000ea4000c1e1500 */
[----:B--2---:R-:W0:Y:S02]  /*2a50*/  I2F.S16 R0, R2 ;  /* 0x0000000200007306 */ /* 0x004e240000101400 */
[----:B0-----:R-:W-:Y:S01]  /*2a60*/  F2FP.F16.F32.PACK_AB R0, RZ, R0 ;  /* 0x00000000ff00723e */ /* 0x001fe200000000ff */
[----:B------:R-:W-:Y:S06]  /*2a70*/  BRA `(.L_x_13642) ;  /* 0x0000000c00547947 */ /* 0x000fec0003800000 */
.L_x_13638:
        /* <DEDUP_REMOVED lines=9> */
.L_x_13646:
[----:B------:R1:W5:Y:S01]  /*2b10*/  LDG.E.U16 R0, desc[UR36][R2.64] ;  /* 0x0000002402007981 */ /* 0x000362000c1e1500 */
[----:B------:R-:W-:Y:S05]  /*2b20*/  BRA `(.L_x_13642) ;  /* 0x0000000c00287947 */ /* 0x000fea0003800000 */
.L_x_13645:
        /* <DEDUP_REMOVED lines=9> */
.L_x_13648:
[----:B------:R0:W5:Y:S01]  /*2bc0*/  LDG.E.U16 R0, desc[UR36][R2.64] ;  /* 0x0000002402007981 */ /* 0x000162000c1e1500 */
[----:B------:R-:W-:Y:S05]  /*2bd0*/  BRA `(.L_x_13642) ;  /* 0x0000000800fc7947 */ /* 0x000fea0003800000 */
.L_x_13647:
        /* <DEDUP_REMOVED lines=12> */
.L_x_13637:
        /* <DEDUP_REMOVED lines=13> */
.L_x_13651:
        /* <DEDUP_REMOVED lines=12> */
.L_x_13650:
        /* <DEDUP_REMOVED lines=27> */
.L_x_13653:
        /* <DEDUP_REMOVED lines=13> */
.L_x_13652:
[----:B------:R-:W2:Y:S02]  /*30b0*/  LDG.E.U16 R0, desc[UR36][R2.64] ;  /* 0x0000002402007981 */ /* 0x000ea4000c1e1500 */
[----:B--2---:R-:W-:-:S05]  /*30c0*/  IMAD.U32 R0, R0, 0x10000, RZ ;  /* 0x0001000000007824 */ /* 0x004fca00078e00ff */
[----:B------:R-:W-:Y:S01]  /*30d0*/  F2FP.F16.F32.PACK_AB R0, RZ, R0 ;  /* 0x00000000ff00723e */ /* 0x000fe200000000ff */
[----:B------:R-:W-:Y:S06]  /*30e0*/  BRA `(.L_x_13642) ;  /* 0x0000000400b87947 */ /* 0x000fec0003800000 */
.L_x_13649:
        /* <DEDUP_REMOVED lines=12> */
.L_x_13656:
        /* <DEDUP_REMOVED lines=21> */
.L_x_13660:
[----:B------:R-:W-:Y:S05]  /*3300*/  BSYNC.RECONVERGENT B1 ;  /* 0x0000000000017941 */ /* 0x000fea0003800200 */
.L_x_13659:
[----:B------:R-:W-:Y:S02]  /*3310*/  SHF.L.U32 R0, R0, 0x14, RZ ;  /* 0x0000001400007819 */ /* 0x000fe400000006ff */
[----:B------:R-:W-:-:S04]  /*3320*/  LEA R2, R2, 0x3b800000, 0x17 ;  /* 0x3b80000002027811 */ /* 0x000fc800078eb8ff */
[----:B------:R-:W-:-:S07]  /*3330*/  LOP3.LUT R0, R2, R0, R7, 0xfe, !PT ;  /* 0x0000000002007212 */ /* 0x000fce00078efe07 */
.L_x_13658:
[----:B------:R-:W-:Y:S05]  /*3340*/  BSYNC.RECONVERGENT B0 ;  /* 0x0000000000007941 */ /* 0x000fea0003800200 */
.L_x_13657:
[----:B------:R-:W-:Y:S01]  /*3350*/  F2FP.F16.F32.PACK_AB R0, RZ, R0 ;  /* 0x00000000ff00723e */ /* 0x000fe200000000ff */
[----:B------:R-:W-:Y:S06]  /*3360*/  BRA `(.L_x_13642) ;  /* 0x0000000400187947 */ /* 0x000fec0003800000 */
.L_x_13655:
        /* <DEDUP_REMOVED lines=21> */
.L_x_13664:
[----:B------:R-:W-:Y:S05]  /*34c0*/  BSYNC.RECONVERGENT B1 ;  /* 0x0000000000017941 */ /* 0x000fea0003800200 */
.L_x_13663:
[----:B------:R-:W-:Y:S01]  /*34d0*/  IMAD.SHL.U32 R0, R0, 0x200000, RZ ;  /* 0x0020000000007824 */ /* 0x000fe200078e00ff */
[----:B------:R-:W-:-:S04]  /*34e0*/  LEA R2, R2, 0x37800000, 0x17 ;  /* 0x3780000002027811 */ /* 0x000fc800078eb8ff */
[----:B------:R-:W-:-:S07]  /*34f0*/  LOP3.LUT R0, R2, R0, R7, 0xfe, !PT ;  /* 0x0000000002007212 */ /* 0x000fce00078efe07 */
.L_x_13662:
[----:B------:R-:W-:Y:S05]  /*3500*/  BSYNC.RECONVERGENT B0 ;  /* 0x0000000000007941 */ /* 0x000fea0003800200 */
.L_x_13661:
[----:B------:R-:W-:Y:S01]  /*3510*/  F2FP.F16.F32.PACK_AB R0, RZ, R0 ;  /* 0x00000000ff00723e */ /* 0x000fe200000000ff */
[----:B------:R-:W-:Y:S06]  /*3520*/  BRA `(.L_x_13642) ;  /* 0x0000000000a87947 */ /* 0x000fec0003800000 */
.L_x_13654:
[----:B------:R-:W-:-:S09]  /*3530*/  UISETP.NE.AND UP0, UPT, UR4, 0x1c, UPT ;  /* 0x0000001c0400788c */ /* 0x000fd2000bf05270 */
[----:B------:R-:W-:Y:S05]  /*3540*/  BRA.U !UP0, `(.L_x_13665) ;  /* 0x0000000108947547 */ /* 0x000fea000b800000 */
[----:B------:R-:W-:-:S09]  /*3550*/  UISETP.NE.AND UP0, UPT, UR4, 0x1d, UPT ;  /* 0x0000001d0400788c */ /* 0x000fd2000bf05270 */
[----:B------:R-:W-:Y:S05]  /*3560*/  BRA.U !UP0, `(.L_x_13666) ;  /* 0x00000001087c7547 */ /* 0x000fea000b800000 */
[----:B------:R-:W-:-:S09]  /*3570*/  UISETP.NE.AND UP0, UPT, UR4, 0x2c, UPT ;  /* 0x0000002c0400788c */ /* 0x000fd2000bf05270 */
[----:B------:R-:W-:Y:S05]  /*3580*/  BRA.U !UP0, `(.L_x_13667) ;  /* 0x0000000108487547 */ /* 0x000fea000b800000 */
.L_x_13641:
        /* <DEDUP_REMOVED lines=16> */
.L_x_13668:
[----:B------:R-:W-:Y:S01]  /*3690*/  PRMT R0, RZ, 0x7610, R0 ;  /* 0x00007610ff007816 */ /* 0x000fe20000000000 */
[----:B------:R-:W-:Y:S06]  /*36a0*/  BRA `(.L_x_13642) ;  /* 0x0000000000487947 */ /* 0x000fec0003800000 */
.L_x_13667:
        /* <DEDUP_REMOVED lines=8> */
.L_x_13670:
[----:B------:R-:W-:Y:S05]  /*3730*/  BSYNC.RECONVERGENT B0 ;  /* 0x0000000000007941 */ /* 0x000fea0003800200 */
.L_x_13669:
[----:B------:R-:W-:Y:S01]  /*3740*/  F2FP.F16.F32.PACK_AB R0, RZ, R0 ;  /* 0x00000000ff00723e */ /* 0x000fe200000000ff */
[----:B------:R-:W-:Y:S06]  /*3750*/  BRA `(.L_x_13642) ;  /* 0x00000000001c7947 */ /* 0x000fec0003800000 */
.L_x_13666:
[----:B------:R-:W2:Y:S02]  /*3760*/  LDG.E.64 R2, desc[UR36][R2.64] ;  /* 0x0000002402027981 */ /* 0x000ea4000c1e1b00 */
[----:B--2---:R-:W0:Y:S02]  /*3770*/  I2F.U64 R0, R2 ;  /* 0x0000000200007312 */ /* 0x004e240000301000 */
[----:B0-----:R-:W-:Y:S01]  /*3780*/  F2FP.F16.F32.PACK_AB R0, RZ, R0 ;  /* 0x00000000ff00723e */ /* 0x001fe200000000ff */
[----:B------:R-:W-:Y:S06]  /*3790*/  BRA `(.L_x_13642) ;  /* 0x00000000000c7947 */ /* 0x000fec0003800000 */
.L_x_13665:
[----:B------:R-:W2:Y:S02]  /*37a0*/  LDG.E R2, desc[UR36][R2.64] ;  /* 0x0000002402027981 */ /* 0x000ea4000c1e1900 */
[----:B--2---:R-:W-:-:S04]  /*37b0*/  I2FP.F32.U32 R0, R2 ;  /* 0x0000000200007245 */ /* 0x004fc80000201000 */
[----:B------:R-:W-:-:S07]  /*37c0*/  F2FP.F16.F32.PACK_AB R0, RZ, R0 ;  /* 0x00000000ff00723e */ /* 0x000fce00000000ff */
.L_x_13642:
[----:B01---5:R-:W-:Y:S01]  /*37d0*/  HADD2.F32 R2, -RZ, R19.H0_H0 ;  /* 0x20000013ff027230 */ /* 0x023fe20000004100 */
[----:B------:R-:W-:Y:S04]  /*37e0*/  BSSY.RECONVERGENT B0, `(.L_x_13671) ;  /* 0x0000009000007945 */ /* 0x000fe80003800200 */
        /* <DEDUP_REMOVED lines=8> */
.L_x_13672:
[----:B------:R-:W-:Y:S05]  /*3870*/  BSYNC.RECONVERGENT B0 ;  /* 0x0000000000007941 */ /* 0x000fea0003800200 */
.L_x_13671:
        /* <DEDUP_REMOVED lines=18> */
.L_x_13676:
[----:B------:R-:W-:-:S06]  /*39a0*/  HADD2.F32 R5, -RZ, R19.H0_H0 ;  /* 0x20000013ff057230 */ /* 0x000fcc0000004100 */
[----:B------:R-:W0:Y:S02]  /*39b0*/  F2I.S64.TRUNC R4, R5 ;  /* 0x0000000500047311 */ /* 0x000e24000020d900 */
[----:B0-----:R0:W-:Y:S01]  /*39c0*/  STG.E.U8 desc[UR36][R2.64], R4 ;  /* 0x0000000402007986 */ /* 0x0011e2000c101124 */
[----:B------:R-:W-:Y:S05]  /*39d0*/  BRA `(.L_x_13678) ;  /* 0x0000000c00707947 */ /* 0x000fea0003800000 */
.L_x_13675:
        /* <DEDUP_REMOVED lines=10> */
.L_x_13680:
[----:B------:R-:W-:-:S06]  /*3a80*/  HADD2.F32 R19, -RZ, R19.H0_H0 ;  /* 0x20000013ff137230 */ /* 0x000fcc0000004100 */
[----:B------:R-:W0:Y:S02]  /*3a90*/  F2I.FTZ.TRUNC.NTZ R19, R19 ;  /* 0x0000001300137305 */ /* 0x000e24000021f100 */
[----:B0-----:R0:W-:Y:S01]  /*3aa0*/  STG.E desc[UR36][R2.64], R19 ;  /* 0x0000001302007986 */ /* 0x0011e2000c101924 */
[----:B------:R-:W-:Y:S05]  /*3ab0*/  BRA `(.L_x_13678) ;  /* 0x0000000c00387947 */ /* 0x000fea0003800000 */
.L_x_13679:
[----:B------:R-:W-:-:S06]  /*3ac0*/  HADD2.F32 R19, -RZ, R19.H0_H0 ;  /* 0x20000013ff137230 */ /* 0x000fcc0000004100 */
[----:B------:R-:W0:Y:S02]  /*3ad0*/  F2I.FTZ.TRUNC.NTZ R19, R19 ;  /* 0x0000001300137305 */ /* 0x000e24000021f100 */
[----:B0-----:R0:W-:Y:S01]  /*3ae0*/  STG.E.U16 desc[UR36][R2.64], R19 ;  /* 0x0000001302007986 */ /* 0x0011e2000c101524 */
[----:B------:R-:W-:Y:S05]  /*3af0*/  BRA `(.L_x_13678) ;  /* 0x0000000c00287947 */ /* 0x000fea0003800000 */
.L_x_13674:
        /* <DEDUP_REMOVED lines=9> */
.L_x_13682:
[----:B------:R0:W-:Y:S01]  /*3b90*/  STG.E.U16 desc[UR36][R2.64], R19 ;  /* 0x0000001302007986 */ /* 0x0001e2000c101524 */
[----:B------:R-:W-:Y:S05]  /*3ba0*/  BRA `(.L_x_13678) ;  /* 0x0000000800fc7947 */ /* 0x000fea0003800000 */
.L_x_13681:
        /* <DEDUP_REMOVED lines=10> */
.L_x_13684:
[----:B------:R-:W-:-:S05]  /*3c50*/  HADD2.F32 R0, -RZ, R19.H0_H0 ;  /* 0x20000013ff007230 */ /* 0x000fca0000004100 */
[----:B------:R-:W-:-:S04]  /*3c60*/  F2FP.F16.F32.PACK_AB R0, RZ, R0 ;  /* 0x00000000ff00723e */ /* 0x000fc800000000ff */
[----:B------:R-:W-:-:S05]  /*3c70*/  PRMT R0, R0, 0x5410, RZ ;  /* 0x0000541000007816 */ /* 0x000fca00000000ff */
[----:B------:R0:W-:Y:S01]  /*3c80*/  STG.E desc[UR36][R2.64], R0 ;  /* 0x0000000002007986 */ /* 0x0001e2000c101924 */
[----:B------:R-:W-:Y:S05]  /*3c90*/  BRA `(.L_x_13678) ;  /* 0x0000000800c07947 */ /* 0x000fea0003800000 */
.L_x_13683:
[----:B------:R-:W-:-:S05]  /*3ca0*/  HADD2.F32 R4, -RZ, R19.H0_H0 ;  /* 0x20000013ff047230 */ /* 0x000fca0000004100 */
[----:B------:R-:W-:-:S06]  /*3cb0*/  FMUL.FTZ R4, R4, 1 ;  /* 0x3f80000004047820 */ /* 0x000fcc0000410000 */
[----:B------:R-:W0:Y:S02]  /*3cc0*/  F2F.F64.F32 R4, R4 ;  /* 0x0000000400047310 */ /* 0x000e240000201800 */
[----:B0-----:R0:W-:Y:S01]  /*3cd0*/  STG.E.64 desc[UR36][R2.64], R4 ;  /* 0x0000000402007986 */ /* 0x0011e2000c101b24 */
[----:B------:R-:W-:Y:S05]  /*3ce0*/  BRA `(.L_x_13678) ;  /* 0x0000000800ac7947 */ /* 0x000fea0003800000 */
.L_x_13673:
        /* <DEDUP_REMOVED lines=13> */
.L_x_13687:
[----:B------:R-:W-:Y:S01]  /*3dc0*/  HADD2.F32 R19, -RZ, R19.H0_H0 ;  /* 0x20000013ff137230 */ /* 0x000fe20000004100 */
[----:B------:R-:W-:-:S04]  /*3dd0*/  CS2R R6, SRZ ;  /* 0x0000000000067805 */ /* 0x000fc8000001ff00 */
[----:B------:R-:W-:-:S06]  /*3de0*/  FMUL.FTZ R4, R19, 1 ;  /* 0x3f80000013047820 */ /* 0x000fcc0000410000 */
[----:B------:R-:W0:Y:S02]  /*3df0*/  F2F.F64.F32 R4, R4 ;  /* 0x0000000400047310 */ /* 0x000e240000201800 */
[----:B0-----:R3:W-:Y:S01]  /*3e00*/  STG.E.128 desc[UR36][R2.64], R4 ;  /* 0x0000000402007986 */ /* 0x0017e2000c101d24 */
[----:B------:R-:W-:Y:S05]  /*3e10*/  BRA `(.L_x_13678) ;  /* 0x0000000800607947 */ /* 0x000fea0003800000 */
.L_x_13686:
        /* <DEDUP_REMOVED lines=19> */
.L_x_13691:
[----:B------:R-:W-:Y:S05]  /*3f50*/  BSYNC.RECONVERGENT B0 ;  /* 0x0000000000007941 */ /* 0x000fea0003800200 */
.L_x_13690:
[----:B------:R-:W-:-:S05]  /*3f60*/  LOP3.LUT R5, R0, 0x80, R5, 0xf8, !PT ;  /* 0x0000008000057812 */ /* 0x000fca00078ef805 */
[----:B------:R1:W-:Y:S01]  /*3f70*/  STG.E.U8 desc[UR36][R2.64], R5 ;  /* 0x0000000502007986 */ /* 0x0003e2000c101124 */
[----:B------:R-:W-:Y:S05]  /*3f80*/  BRA `(.L_x_13678) ;  /* 0x0000000800047947 */ /* 0x000fea0003800000 */
.L_x_13689:
        /* <DEDUP_REMOVED lines=15> */
.L_x_13693:
[----:B------:R-:W-:Y:S05]  /*4080*/  BSYNC.RECONVERGENT B0 ;  /* 0x0000000000007941 */ /* 0x000fea0003800200 */
.L_x_13692:
[----:B------:R-:W-:-:S05]  /*4090*/  LOP3.LUT R5, R0, 0x80, R5, 0xf8, !PT ;  /* 0x0000008000057812 */ /* 0x000fca00078ef805 */
[----:B------:R2:W-:Y:S01]  /*40a0*/  STG.E.U8 desc[UR36][R2.64], R5 ;  /* 0x0000000502007986 */ /* 0x0005e2000c101124 */
[----:B------:R-:W-:Y:S05]  /*40b0*/  BRA `(.L_x_13678) ;  /* 0x0000000400b87947 */ /* 0x000fea0003800000 */
.L_x_13688:
[----:B------:R-:W-:-:S05]  /*40c0*/  HADD2.F32 R0, -RZ, R19.H0_H0 ;  /* 0x20000013ff007230 */ /* 0x000fca0000004100 */
[----:B------:R-:W-:-:S05]  /*40d0*/  F2FP.BF16.F32.PACK_AB R0, RZ, R0 ;  /* 0x00000000ff00723e */ /* 0x000fca00000010ff */
[----:B------:R0:W-:Y:S01]  /*40e0*/  STG.E.U16 desc[UR36][R2.64], R0 ;  /* 0x0000000002007986 */ /* 0x0001e2000c101524 */
[----:B------:R-:W-:Y:S05]  /*40f0*/  BRA `(.L_x_13678) ;  /* 0x0000000400a87947 */ /* 0x000fea0003800000 */
.L_x_13685:
        /* <DEDUP_REMOVED lines=12> */
.L_x_13696:
        /* <DEDUP_REMOVED lines=13> */
.L_x_13699:
[----:B------:R-:W-:-:S04]  /*4290*/  SHF.R.U32.HI R0, RZ, 0x14, R5 ;  /* 0x00000014ff007819 */ /* 0x000fc80000011605 */
[----:B------:R-:W-:-:S04]  /*42a0*/  LOP3.LUT R0, R0, 0x1, RZ, 0xc0, !PT ;  /* 0x0000000100007812 */ /* 0x000fc800078ec0ff */
[----:B------:R-:W-:-:S04]  /*42b0*/  IADD3 R0, PT, PT, R5, 0x487ffff, R0 ;  /* 0x0487ffff05007810 */ /* 0x000fc80007ffe000 */
[----:B------:R-:W-:-:S04]  /*42c0*/  SHF.R.U32.HI R0, RZ, 0x14, R0 ;  /* 0x00000014ff007819 */ /* 0x000fc80000011600 */
[----:B------:R-:W-:-:S07]  /*42d0*/  LOP3.LUT R4, R0, 0xff, RZ, 0xc0, !PT ;  /* 0x000000ff00047812 */ /* 0x000fce00078ec0ff */
.L_x_13700:
[----:B------:R-:W-:-:S04]  /*42e0*/  SHF.R.U32.HI R5, RZ, 0x18, R5 ;  /* 0x00000018ff057819 */ /* 0x000fc80000011605 */
[----:B------:R-:W-:-:S04]  /*42f0*/  LOP3.LUT R4, R4, 0x80, R5, 0xf8, !PT ;  /* 0x0000008004047812 */ /* 0x000fc800078ef805 */
[----:B------:R-:W-:-:S07]  /*4300*/  PRMT R0, R4, 0x7610, R0 ;  /* 0x0000761004007816 */ /* 0x000fce0000000000 */
.L_x_13698:
[----:B------:R-:W-:Y:S05]  /*4310*/  BSYNC.RECONVERGENT B0 ;  /* 0x0000000000007941 */ /* 0x000fea0003800200 */
.L_x_13697:
[----:B------:R0:W-:Y:S01]  /*4320*/  STG.E.U8 desc[UR36][R2.64], R0 ;  /* 0x0000000002007986 */ /* 0x0001e2000c101124 */
[----:B------:R-:W-:Y:S05]  /*4330*/  BRA `(.L_x_13678) ;  /* 0x0000000400187947 */ /* 0x000fea0003800000 */
.L_x_13695:
        /* <DEDUP_REMOVED lines=13> */
.L_x_13703:
[----:B------:R-:W-:-:S04]  /*4410*/  SHF.R.U32.HI R0, RZ, 0x15, R5 ;  /* 0x00000015ff007819 */ /* 0x000fc80000011605 */
[----:B------:R-:W-:-:S04]  /*4420*/  LOP3.LUT R0, R0, 0x1, RZ, 0xc0, !PT ;  /* 0x0000000100007812 */ /* 0x000fc800078ec0ff */
[----:B------:R-:W-:-:S04]  /*4430*/  IADD3 R0, PT, PT, R5, 0x88fffff, R0 ;  /* 0x088fffff05007810 */ /* 0x000fc80007ffe000 */
[----:B------:R-:W-:-:S04]  /*4440*/  SHF.R.U32.HI R0, RZ, 0x15, R0 ;  /* 0x00000015ff007819 */ /* 0x000fc80000011600 */
[----:B------:R-:W-:-:S07]  /*4450*/  LOP3.LUT R4, R0, 0xff, RZ, 0xc0, !PT ;  /* 0x000000ff00047812 */ /* 0x000fce00078ec0ff */
.L_x_13704:
[----:B------:R-:W-:-:S04]  /*4460*/  SHF.R.U32.HI R5, RZ, 0x18, R5 ;  /* 0x00000018ff057819 */ /* 0x000fc80000011605 */
[----:B------:R-:W-:-:S04]  /*4470*/  LOP3.LUT R4, R4, 0x80, R5, 0xf8, !PT ;  /* 0x0000008004047812 */ /* 0x000fc800078ef805 */
[----:B------:R-:W-:-:S07]  /*4480*/  PRMT R0, R4, 0x7610, R0 ;  /* 0x0000761004007816 */ /* 0x000fce0000000000 */
.L_x_13702:
[----:B------:R-:W-:Y:S05]  /*4490*/  BSYNC.RECONVERGENT B0 ;  /* 0x0000000000007941 */ /* 0x000fea0003800200 */
.L_x_13701:
[----:B------:R0:W-:Y:S01]  /*44a0*/  STG.E.U8 desc[UR36][R2.64], R0 ;  /* 0x0000000002007986 */ /* 0x0001e2000c101124 */
[----:B------:R-:W-:Y:S05]  /*44b0*/  BRA `(.L_x_13678) ;  /* 0x0000000000b87947 */ /* 0x000fea0003800000 */
.L_x_13694:
[----:B------:R-:W-:-:S09]  /*44c0*/  UISETP.NE.AND UP0, UPT, UR4, 0x1c, UPT ;  /* 0x0000001c0400788c */ /* 0x000fd2000bf05270 */
[----:B------:R-:W-:Y:S05]  /*44d0*/  BRA.U !UP0, `(.L_x_13705) ;  /* 0x0000000108a47547 */ /* 0x000fea000b800000 */
[----:B------:R-:W-:-:S09]  /*44e0*/  UISETP.NE.AND UP0, UPT, UR4, 0x1d, UPT ;  /* 0x0000001d0400788c */ /* 0x000fd2000bf05270 */
[----:B------:R-:W-:Y:S05]  /*44f0*/  BRA.U !UP0, `(.L_x_13706) ;  /* 0x00000001088c7547 */ /* 0x000fea000b800000 */
[----:B------:R-:W-:-:S09]  /*4500*/  UISETP.NE.AND UP0, UPT, UR4, 0x2c, UPT ;  /* 0x0000002c0400788c */ /* 0x000fd2000bf05270 */
[----:B------:R-:W-:Y:S05]  /*4510*/  BRA.U !UP0, `(.L_x_13707) ;  /* 0x0000000108447547 */ /* 0x000fea000b800000 */
.L_x_13677:
        /* <DEDUP_REMOVED lines=16> */
.L_x_13708:
[----:B------:R-:W-:Y:S05]  /*4620*/  BRA `(.L_x_13678) ;  /* 0x00000000005c7947 */ /* 0x000fea0003800000 */
.L_x_13707:
        /* <DEDUP_REMOVED lines=16> */
.L_x_13706:
[----:B------:R-:W-:-:S06]  /*4730*/  HADD2.F32 R4, -RZ, R19.H0_H0 ;  /* 0x20000013ff047230 */ /* 0x000fcc0000004100 */
[----:B------:R-:W0:Y:S02]  /*4740*/  F2I.U64.TRUNC R4, R4 ;  /* 0x0000000400047311 */ /* 0x000e24000020d800 */
[----:B0-----:R0:W-:Y:S01]  /*4750*/  STG.E.64 desc[UR36][R2.64], R4 ;  /* 0x0000000402007986 */ /* 0x0011e2000c101b24 */
[----:B------:R-:W-:Y:S05]  /*4760*/  BRA `(.L_x_13678) ;  /* 0x00000000000c7947 */ /* 0x000fea0003800000 */
.L_x_13705:
[----:B------:R-:W-:-:S06]  /*4770*/  HADD2.F32 R19, -RZ, R19.H0_H0 ;  /* 0x20000013ff137230 */ /* 0x000fcc0000004100 */
[----:B------:R-:W0:Y:S02]  /*4780*/  F2I.FTZ.U32.TRUNC.NTZ R19, R19 ;  /* 0x0000001300137305 */ /* 0x000e24000021f000 */
[----:B0-----:R0:W-:Y:S02]  /*4790*/  STG.E desc[UR36][R2.64], R19 ;  /* 0x0000001302007986 */ /* 0x0011e4000c101924 */
.L_x_13678:
[----:B------:R-:W-:-:S07]  /*47a0*/  VIADD R17, R17, 0x80 ;  /* 0x0000008011117836 */ /* 0x000fce0000000000 */
.L_x_13601:
[----:B------:R-:W-:Y:S05]  /*47b0*/  BSYNC.RECONVERGENT B6 ;  /* 0x0000000000067941 */ /* 0x000fea0003800200 */
.L_x_13600:
        /* <DEDUP_REMOVED lines=358> */
.L_x_13711:
        /* <DEDUP_REMOVED lines=19> */
.L_x_13715:
[----:B------:R-:W2:Y:S02]  /*5f50*/  LDG.E.U8 R2, desc[UR36][R2.64] ;  /* 0x0000002402027981 */ /* 0x000ea4000c1e1100 */
[----:B--2---:R-:W-:-:S04]  /*5f60*/  I2FP.F32.U32 R0, R2 ;  /* 0x0000000200007245 */ /* 0x004fc80000201000 */
[----:B------:R-:W-:-:S04]  /*5f70*/  F2FP.F16.F32.PACK_AB R0, RZ, R0 ;  /* 0x00000000ff00723e */ /* 0x000fc800000000ff */
[----:B------:R-:W-:Y:S01]  /*5f80*/  PRMT R19, R0, 0x7610, R19 ;  /* 0x0000761000137816 */ /* 0x000fe20000000013 */
[----:B------:R-:W-:Y:S06]  /*5f90*/  BRA `(.L_x_13717) ;  /* 0x0000000c00d47947 */ /* 0x000fec0003800000 */
.L_x_13714:
        /* <DEDUP_REMOVED lines=11> */
.L_x_13719:
[----:B------:R-:W2:Y:S02]  /*6050*/  LDG.E R2, desc[UR36][R2.64] ;  /* 0x0000002402027981 */ /* 0x000ea4000c1e1900 */
[----:B--2---:R-:W-:-:S04]  /*6060*/  I2FP.F32.S32 R0, R2 ;  /* 0x0000000200007245 */ /* 0x004fc80000201400 */
[----:B------:R-:W-:-:S04]  /*6070*/  F2FP.F16.F32.PACK_AB R0, RZ, R0 ;  /* 0x00000000ff00723e */ /* 0x000fc800000000ff */
[----:B------:R-:W-:Y:S01]  /*6080*/  PRMT R19, R0, 0x7610, R19 ;  /* 0x0000761000137816 */ /* 0x000fe20000000013 */
[----:B------:R-:W-:Y:S06]  /*6090*/  BRA `(.L_x_13717) ;  /* 0x0000000c00947947 */ /* 0x000fec0003800000 */
.L_x_13718:
[----:B------:R-:W2:Y:S02]  /*60a0*/  LDG.E.U16 R2, desc[UR36][R2.64] ;  /* 0x0000002402027981 */ /* 0x000ea4000c1e1500 */
[----:B--2---:R-:W0:Y:S02]  /*60b0*/  I2F.S16 R0, R2 ;  /* 0x0000000200007306 */ /* 0x004e240000101400 */
[----:B0-----:R-:W-:-:S04]  /*60c0*/  F2FP.F16.F32.PACK_AB R0, RZ, R0 ;  /* 0x00000000ff00723e */ /* 0x001fc800000000ff */
[----:B------:R-:W-:Y:S01]  /*60d0*/  PRMT R19, R0, 0x7610, R19 ;  /* 0x0000761000137816 */ /* 0x000fe20000000013 */
[----:B------:R-:W-:Y:S06]  /*60e0*/  BRA `(.L_x_13717) ;  /* 0x0000000c00807947 */ /* 0x000fec0003800000 */
.L_x_13713:
        /* <DEDUP_REMOVED lines=9> */
.L_x_13721:
[----:B------:R1:W5:Y:S01]  /*6180*/  LDG.E.U16 R19, desc[UR36][R2.64] ;  /* 0x0000002402137981 */ /* 0x000362000c1e1500 */
[----:B------:R-:W-:Y:S05]  /*6190*/  BRA `(.L_x_13717) ;  /* 0x0000000c00547947 */ /* 0x000fea0003800000 */
.L_x_13720:
        /* <DEDUP_REMOVED lines=9> */
.L_x_13723:
[----:B------:R0:W5:Y:S01]  /*6230*/  LDG.E.U16 R19, desc[UR36][R2.64] ;  /* 0x0000002402137981 */ /* 0x000162000c1e1500 */
[----:B------:R-:W-:Y:S05]  /*6240*/  BRA `(.L_x_13717) ;  /* 0x0000000c00287947 */ /* 0x000fea0003800000 */
.L_x_13722:
        /* <DEDUP_REMOVED lines=13> */
.L_x_13712:
        /* <DEDUP_REMOVED lines=14> */
.L_x_13726:
        /* <DEDUP_REMOVED lines=13> */
.L_x_13725:
        /* <DEDUP_REMOVED lines=27> */
.L_x_13728:
        /* <DEDUP_REMOVED lines=14> */
.L_x_13727:
[----:B------:R-:W2:Y:S02]  /*6760*/  LDG.E.U16 R0, desc[UR36][R2.64] ;  /* 0x0000002402007981 */ /* 0x000ea4000c1e1500 */
[----:B--2---:R-:W-:-:S05]  /*6770*/  IMAD.U32 R0, R0, 0x10000, RZ ;  /* 0x0001000000007824 */ /* 0x004fca00078e00ff */
[----:B------:R-:W-:-:S04]  /*6780*/  F2FP.F16.F32.PACK_AB R0, RZ, R0 ;  /* 0x00000000ff00723e */ /* 0x000fc800000000ff */
[----:B------:R-:W-:Y:S01]  /*6790*/  PRMT R19, R0, 0x7610, R19 ;  /* 0x0000761000137816 */ /* 0x000fe20000000013 */
[----:B------:R-:W-:Y:S06]  /*67a0*/  BRA `(.L_x_13717) ;  /* 0x0000000400d07947 */ /* 0x000fec0003800000 */
.L_x_13724:
        /* <DEDUP_REMOVED lines=13> */
.L_x_13731:
        /* <DEDUP_REMOVED lines=21> */
.L_x_13735:
[----:B------:R-:W-:Y:S05]  /*69d0*/  BSYNC.RECONVERGENT B1 ;  /* 0x0000000000017941 */ /* 0x000fea0003800200 */
.L_x_13734:
[----:B------:R-:W-:Y:S01]  /*69e0*/  IMAD.SHL.U32 R0, R0, 0x100000, RZ ;  /* 0x0010000000007824 */ /* 0x000fe200078e00ff */
[----:B------:R-:W-:-:S04]  /*69f0*/  LEA R2, R2, 0x3b800000, 0x17 ;  /* 0x3b80000002027811 */ /* 0x000fc800078eb8ff */
[----:B------:R-:W-:-:S07]  /*6a00*/  LOP3.LUT R0, R2, R0, R7, 0xfe, !PT ;  /* 0x0000000002007212 */ /* 0x000fce00078efe07 */
.L_x_13733:
[----:B------:R-:W-:Y:S05]  /*6a10*/  BSYNC.RECONVERGENT B0 ;  /* 0x0000000000007941 */ /* 0x000fea0003800200 */
.L_x_13732:
[----:B------:R-:W-:-:S04]  /*6a20*/  F2FP.F16.F32.PACK_AB R0, RZ, R0 ;  /* 0x00000000ff00723e */ /* 0x000fc800000000ff */
[----:B------:R-:W-:Y:S01]  /*6a30*/  PRMT R19, R0, 0x7610, R19 ;  /* 0x0000761000137816 */ /* 0x000fe20000000013 */
[----:B------:R-:W-:Y:S06]  /*6a40*/  BRA `(.L_x_13717) ;  /* 0x0000000400287947 */ /* 0x000fec0003800000 */
.L_x_13730:
        /* <DEDUP_REMOVED lines=21> */
.L_x_13739:
[----:B------:R-:W-:Y:S05]  /*6ba0*/  BSYNC.RECONVERGENT B1 ;  /* 0x0000000000017941 */ /* 0x000fea0003800200 */
.L_x_13738:
[----:B------:R-:W-:Y:S01]  /*6bb0*/  IMAD.SHL.U32 R0, R0, 0x200000, RZ ;  /* 0x0020000000007824 */ /* 0x000fe200078e00ff */
[----:B------:R-:W-:-:S04]  /*6bc0*/  LEA R2, R2, 0x37800000, 0x17 ;  /* 0x3780000002027811 */ /* 0x000fc800078eb8ff */
[----:B------:R-:W-:-:S07]  /*6bd0*/  LOP3.LUT R0, R2, R0, R7, 0xfe, !PT ;  /* 0x0000000002007212 */ /* 0x000fce00078efe07 */
.L_x_13737:
[----:B------:R-:W-:Y:S05]  /*6be0*/  BSYNC.RECONVERGENT B0 ;  /* 0x0000000000007941 */ /* 0x000fea0003800200 */
.L_x_13736:
[----:B------:R-:W-:-:S04]  /*6bf0*/  F2FP.F16.F32.PACK_AB R0, RZ, R0 ;  /* 0x00000000ff00723e */ /* 0x000fc800000000ff */
[----:B------:R-:W-:Y:S01]  /*6c00*/  PRMT R19, R0, 0x7610, R19 ;  /* 0x0000761000137816 */ /* 0x000fe20000000013 */
[----:B------:R-:W-:Y:S06]  /*6c10*/  BRA `(.L_x_13717) ;  /* 0x0000000000b47947 */ /* 0x000fec0003800000 */
.L_x_13729:
        /* <DEDUP_REMOVED lines=14> */
.L_x_13743:
[----:B------:R-:W-:Y:S05]  /*6d00*/  BSYNC.RECONVERGENT B0 ;  /* 0x0000000000007941 */ /* 0x000fea0003800200 */
.L_x_13742:
[----:B------:R-:W-:-:S04]  /*6d10*/  F2FP.F16.F32.PACK_AB R0, RZ, R0 ;  /* 0x00000000ff00723e */ /* 0x000fc800000000ff */
[----:B------:R-:W-:Y:S01]  /*6d20*/  PRMT R19, R0, 0x7610, R19 ;  /* 0x0000761000137816 */ /* 0x000fe20000000013 */
[----:B------:R-:W-:Y:S06]  /*6d30*/  BRA `(.L_x_13717) ;  /* 0x00000000006c7947 */ /* 0x000fec0003800000 */
.L_x_13716:
        /* <DEDUP_REMOVED lines=15> */
[----:B--2---:R-:W-:Y:S05]  /*6e30*/  CALL.ABS.NOINC R2 ;  /* 0x0000000002007343 */ /* 0x004fea0003c00000 */
.L_x_13744:
[----:B------:R-:W-:Y:S01]  /*6e40*/  PRMT R19, RZ, 0x7610, R19 ;  /* 0x00007610ff137816 */ /* 0x000fe20000000013 */
[----:B------:R-:W-:Y:S06]  /*6e50*/  BRA `(.L_x_13717) ;  /* 0x0000000000247947 */ /* 0x000fec0003800000 */
.L_x_13741:
[----:B------:R-:W2:Y:S02]  /*6e60*/  LDG.E.64 R2, desc[UR36][R2.64] ;  /* 0x0000002402027981 */ /* 0x000ea4000c1e1b00 */
[----:B--2---:R-:W0:Y:S02]  /*6e70*/  I2F.U64 R0, R2 ;  /* 0x0000000200007312 */ /* 0x004e240000301000 */
[----:B0-----:R-:W-:-:S04]  /*6e80*/  F2FP.F16.F32.PACK_AB R0, RZ, R0 ;  /* 0x00000000ff00723e */ /* 0x001fc800000000ff */
[----:B------:R-:W-:Y:S01]  /*6e90*/  PRMT R19, R0, 0x7610, R19 ;  /* 0x0000761000137816 */ /* 0x000fe20000000013 */
[----:B------:R-:W-:Y:S06]  /*6ea0*/  BRA `(.L_x_13717) ;  /* 0x0000000000107947 */ /* 0x000fec0003800000 */
.L_x_13740:
[----:B------:R-:W2:Y:S02]  /*6eb0*/  LDG.E R2, desc[UR36][R2.64] ;  /* 0x0000002402027981 */ /* 0x000ea4000c1e1900 */
[----:B--2---:R-:W-:-:S04]  /*6ec0*/  I2FP.F32.U32 R0, R2 ;  /* 0x0000000200007245 */ /* 0x004fc80000201000 */
[----:B------:R-:W-:-:S04]  /*6ed0*/  F2FP.F16.F32.PACK_AB R0, RZ, R0 ;  /* 0x00000000ff00723e */ /* 0x000fc800000000ff */
[----:B------:R-:W-:-:S07]  /*6ee0*/  PRMT R19, R0, 0x7610, R19 ;  /* 0x0000761000137816 */ /* 0x000fce0000000013 */
.L_x_13717:
        /* <DEDUP_REMOVED lines=18> */
.L_x_13748:
[----:B------:R-:W2:Y:S02]  /*7010*/  LDG.E.U8 R2, desc[UR36][R2.64] ;  /* 0x0000002402027981 */ /* 0x000ea4000c1e1100 */
[----:B--2---:R-:W-:-:S04]  /*7020*/  I2FP.F32.U32 R0, R2 ;  /* 0x0000000200007245 */ /* 0x004fc80000201000 */
[----:B------:R-:W-:Y:S01]  /*7030*/  F2FP.F16.F32.PACK_AB R0, RZ, R0 ;  /* 0x00000000ff00723e */ /* 0x000fe200000000ff */
[----:B------:R-:W-:Y:S06]  /*7040*/  BRA `(.L_x_13750) ;  /* 0x0000000c009c7947 */ /* 0x000fec0003800000 */
.L_x_13747:
        /* <DEDUP_REMOVED lines=10> */
.L_x_13752:
[----:B------:R-:W2:Y:S02]  /*70f0*/  LDG.E R2, desc[UR36][R2.64] ;  /* 0x0000002402027981 */ /* 0x000ea4000c1e1900 */
[----:B--2---:R-:W-:-:S04]  /*7100*/  I2FP.F32.S32 R0, R2 ;  /* 0x0000000200007245 */ /* 0x004fc80000201400 */
[----:B------:R-:W-:Y:S01]  /*7110*/  F2FP.F16.F32.PACK_AB R0, RZ, R0 ;  /* 0x00000000ff00723e */ /* 0x000fe200000000ff */
[----:B------:R-:W-:Y:S06]  /*7120*/  BRA `(.L_x_13750) ;  /* 0x0000000c00647947 */ /* 0x000fec0003800000 */
.L_x_13751:
[----:B------:R-:W2:Y:S02]  /*7130*/  LDG.E.U16 R2, desc[UR36][R2.64] ;  /* 0x0000002402027981 */ /* 0x000ea4000c1e1500 */
[----:B--2---:R-:W0:Y:S02]  /*7140*/  I2F.S16 R0, R2 ;  /* 0x0000000200007306 */ /* 0x004e240000101400 */
[----:B0-----:R-:W-:Y:S01]  /*7150*/  F2FP.F16.F32.PACK_AB R0, RZ, R0 ;  /* 0x00000000ff00723e */ /* 0x001fe200000000ff */
[----:B------:R-:W-:Y:S06]  /*7160*/  BRA `(.L_x_13750) ;  /* 0x0000000c00547947 */ /* 0x000fec0003800000 */
.L_x_13746:
        /* <DEDUP_REMOVED lines=9> */
.L_x_13754:
[----:B------:R0:W5:Y:S01]  /*7200*/  LDG.E.U16 R0, desc[UR36][R2.64] ;  /* 0x0000002402007981 */ /* 0x000162000c1e1500 */
[----:B------:R-:W-:Y:S05]  /*7210*/  BRA `(.L_x_13750) ;  /* 0x0000000c00287947 */ /* 0x000fea0003800000 */
.L_x_13753:
        /* <DEDUP_REMOVED lines=9> */
.L_x_13756:
[----:B------:R1:W5:Y:S01]  /*72b0*/  LDG.E.U16 R0, desc[UR36][R2.64] ;  /* 0x0000002402007981 */ /* 0x000362000c1e1500 */
[----:B------:R-:W-:Y:S05]  /*72c0*/  BRA `(.L_x_13750) ;  /* 0x0000000800fc7947 */ /* 0x000fea0003800000 */
.L_x_13755:
        /* <DEDUP_REMOVED lines=12> */
.L_x_13745:
        /* <DEDUP_REMOVED lines=13> */
.L_x_13759:
        /* <DEDUP_REMOVED lines=12> */
.L_x_13758:
        /* <DEDUP_REMOVED lines=27> */
.L_x_13761:
        /* <DEDUP_REMOVED lines=13> */
.L_x_13760:
[----:B------:R-:W2:Y:S02]  /*77a0*/  LDG.E.U16 R0, desc[UR36][R2.64] ;  /* 0x0000002402007981 */ /* 0x000ea4000c1e1500 */
[----:B--2---:R-:W-:-:S05]  /*77b0*/  IMAD.U32 R0, R0, 0x10000, RZ ;  /* 0x0001000000007824 */ /* 0x004fca00078e00ff */
[----:B------:R-:W-:Y:S01]  /*77c0*/  F2FP.F16.F32.PACK_AB R0, RZ, R0 ;  /* 0x00000000ff00723e */ /* 0x000fe200000000ff */
[----:B------:R-:W-:Y:S06]  /*77d0*/  BRA `(.L_x_13750) ;  /* 0x0000000400b87947 */ /* 0x000fec0003800000 */
.L_x_13757:
        /* <DEDUP_REMOVED lines=12> */
.L_x_13764:
        /* <DEDUP_REMOVED lines=21> */
.L_x_13768:
[----:B------:R-:W-:Y:S05]  /*79f0*/  BSYNC.RECONVERGENT B1 ;  /* 0x0000000000017941 */ /* 0x000fea0003800200 */
.L_x_13767:
[----:B------:R-:W-:Y:S01]  /*7a00*/  IMAD.SHL.U32 R0, R0, 0x100000, RZ ;  /* 0x0010000000007824 */ /* 0x000fe200078e00ff */
[----:B------:R-:W-:-:S04]  /*7a10*/  LEA R2, R2, 0x3b800000, 0x17 ;  /* 0x3b80000002027811 */ /* 0x000fc800078eb8ff */
[----:B------:R-:W-:-:S07]  /*7a20*/  LOP3.LUT R0, R2, R0, R7, 0xfe, !PT ;  /* 0x0000000002007212 */ /* 0x000fce00078efe07 */
.L_x_13766:
[----:B------:R-:W-:Y:S05]  /*7a30*/  BSYNC.RECONVERGENT B0 ;  /* 0x0000000000007941 */ /* 0x000fea0003800200 */
.L_x_13765:
[----:B------:R-:W-:Y:S01]  /*7a40*/  F2FP.F16.F32.PACK_AB R0, RZ, R0 ;  /* 0x00000000ff00723e */ /* 0x000fe200000000ff */
[----:B------:R-:W-:Y:S06]  /*7a50*/  BRA `(.L_x_13750) ;  /* 0x0000000400187947 */ /* 0x000fec0003800000 */
.L_x_13763:
        /* <DEDUP_REMOVED lines=21> */
.L_x_13772:
[----:B------:R-:W-:Y:S05]  /*7bb0*/  BSYNC.RECONVERGENT B1 ;  /* 0x0000000000017941 */ /* 0x000fea0003800200 */
.L_x_13771:
[----:B------:R-:W-:Y:S02]  /*7bc0*/  SHF.L.U32 R0, R0, 0x15, RZ ;  /* 0x0000001500007819 */ /* 0x000fe400000006ff */
[----:B------:R-:W-:-:S04]  /*7bd0*/  LEA R2, R2, 0x37800000, 0x17 ;  /* 0x3780000002027811 */ /* 0x000fc800078eb8ff */
[----:B------:R-:W-:-:S07]  /*7be0*/  LOP3.LUT R0, R2, R0, R7, 0xfe, !PT ;  /* 0x0000000002007212 */ /* 0x000fce00078efe07 */
.L_x_13770:
[----:B------:R-:W-:Y:S05]  /*7bf0*/  BSYNC.RECONVERGENT B0 ;  /* 0x0000000000007941 */ /* 0x000fea0003800200 */
.L_x_13769:
[----:B------:R-:W-:Y:S01]  /*7c00*/  F2FP.F16.F32.PACK_AB R0, RZ, R0 ;  /* 0x00000000ff00723e */ /* 0x000fe200000000ff */
[----:B------:R-:W-:Y:S06]  /*7c10*/  BRA `(.L_x_13750) ;  /* 0x0000000000a87947 */ /* 0x000fec0003800000 */
.L_x_13762:
        /* <DEDUP_REMOVED lines=14> */
.L_x_13776:
[----:B------:R-:W-:Y:S05]  /*7d00*/  BSYNC.RECONVERGENT B0 ;  /* 0x0000000000007941 */ /* 0x000fea0003800200 */
.L_x_13775:
[----:B------:R-:W-:Y:S01]  /*7d10*/  F2FP.F16.F32.PACK_AB R0, RZ, R0 ;  /* 0x00000000ff00723e */ /* 0x000fe200000000ff */
[----:B------:R-:W-:Y:S06]  /*7d20*/  BRA `(.L_x_13750) ;  /* 0x0000000000647947 */ /* 0x000fec0003800000 */
.L_x_13749:
        /* <DEDUP_REMOVED lines=16> */
.L_x_13777:
[----:B------:R-:W-:Y:S01]  /*7e30*/  PRMT R0, RZ, 0x7610, R0 ;  /* 0x00007610ff007816 */ /* 0x000fe20000000000 */
[----:B------:R-:W-:Y:S06]  /*7e40*/  BRA `(.L_x_13750) ;  /* 0x00000000001c7947 */ /* 0x000fec0003800000 */
.L_x_13774:
[----:B------:R-:W2:Y:S02]  /*7e50*/  LDG.E.64 R2, desc[UR36][R2.64] ;  /* 0x0000002402027981 */ /* 0x000ea4000c1e1b00 */
[----:B--2---:R-:W0:Y:S02]  /*7e60*/  I2F.U64 R0, R2 ;  /* 0x0000000200007312 */ /* 0x004e240000301000 */
[----:B0-----:R-:W-:Y:S01]  /*7e70*/  F2FP.F16.F32.PACK_AB R0, RZ, R0 ;  /* 0x00000000ff00723e */ /* 0x001fe200000000ff */
[----:B------:R-:W-:Y:S06]  /*7e80*/  BRA `(.L_x_13750) ;  /* 0x00000000000c7947 */ /* 0x000fec0003800000 */
.L_x_13773:
[----:B------:R-:W2:Y:S02]  /*7e90*/  LDG.E R2, desc[UR36][R2.64] ;  /* 0x0000002402027981 */ /* 0x000ea4000c1e1900 */
[----:B--2---:R-:W-:-:S04]  /*7ea0*/  I2FP.F32.U32 R0, R2 ;  /* 0x0000000200007245 */ /* 0x004fc80000201000 */
[----:B------:R-:W-:-:S07]  /*7eb0*/  F2FP.F16.F32.PACK_AB R0, RZ, R0 ;  /* 0x00000000ff00723e */ /* 0x000fce00000000ff */
.L_x_13750:
        /* <DEDUP_REMOVED lines=10> */
.L_x_13779:
[----:B------:R-:W-:Y:S05]  /*7f60*/  BSYNC.RECONVERGENT B0 ;  /* 0x0000000000007941 */ /* 0x000fea0003800200 */
.L_x_13778:
        /* <DEDUP_REMOVED lines=18> */
.L_x_13783:
[----:B------:R-:W-:-:S06]  /*8090*/  HADD2.F32 R5, -RZ, R19.H0_H0 ;  /* 0x20000013ff057230 */ /* 0x000fcc0000004100 */
[----:B------:R-:W0:Y:S02]  /*80a0*/  F2I.S64.TRUNC R4, R5 ;  /* 0x0000000500047311 */ /* 0x000e24000020d900 */
[----:B0-----:R0:W-:Y:S01]  /*80b0*/  STG.E.U8 desc[UR36][R2.64], R4 ;  /* 0x0000000402007986 */ /* 0x0011e2000c101124 */
[----:B------:R-:W-:Y:S05]  /*80c0*/  BRA `(.L_x_13785) ;  /* 0x0000000c006c7947 */ /* 0x000fea0003800000 */
.L_x_13782:
        /* <DEDUP_REMOVED lines=10> */
.L_x_13787:
[----:B------:R-:W-:-:S06]  /*8170*/  HADD2.F32 R19, -RZ, R19.H0_H0 ;  /* 0x20000013ff137230 */ /* 0x000fcc0000004100 */
[----:B------:R-:W0:Y:S02]  /*8180*/  F2I.FTZ.TRUNC.NTZ R19, R19 ;  /* 0x0000001300137305 */ /* 0x000e24000021f100 */
[----:B0-----:R0:W-:Y:S01]  /*8190*/  STG.E desc[UR36][R2.64], R19 ;  /* 0x0000001302007986 */ /* 0x0011e2000c101924 */
[----:B------:R-:W-:Y:S05]  /*81a0*/  BRA `(.L_x_13785) ;  /* 0x0000000c00347947 */ /* 0x000fea0003800000 */
.L_x_13786:
[----:B------:R-:W-:-:S06]  /*81b0*/  HADD2.F32 R19, -RZ, R19.H0_H0 ;  /* 0x20000013ff137230 */ /* 0x000fcc0000004100 */
[----:B------:R-:W0:Y:S02]  /*81c0*/  F2I.FTZ.TRUNC.NTZ R19, R19 ;  /* 0x0000001300137305 */ /* 0x000e24000021f100 */
[----:B0-----:R0:W-:Y:S01]  /*81d0*/  STG.E.U16 desc[UR36][R2.64], R19 ;  /* 0x0000001302007986 */ /* 0x0011e2000c101524 */
[----:B------:R-:W-:Y:S05]  /*81e0*/  BRA `(.L_x_13785) ;  /* 0x0000000c00247947 */ /* 0x000fea0003800000 */
.L_x_13781:
        /* <DEDUP_REMOVED lines=9> */
.L_x_13789:
[----:B------:R0:W-:Y:S01]  /*8280*/  STG.E.U16 desc[UR36][R2.64], R19 ;  /* 0x0000001302007986 */ /* 0x0001e2000c101524 */
[----:B------:R-:W-:Y:S05]  /*8290*/  BRA `(.L_x_13785) ;  /* 0x0000000800f87947 */ /* 0x000fea0003800000 */
.L_x_13788:
        /* <DEDUP_REMOVED lines=10> */
.L_x_13791:
[----:B------:R-:W-:-:S05]  /*8340*/  HADD2.F32 R0, -RZ, R19.H0_H0 ;  /* 0x20000013ff007230 */ /* 0x000fca0000004100 */
[----:B------:R-:W-:-:S04]  /*8350*/  F2FP.F16.F32.PACK_AB R0, RZ, R0 ;  /* 0x00000000ff00723e */ /* 0x000fc800000000ff */
[----:B------:R-:W-:-:S05]  /*8360*/  PRMT R0, R0, 0x5410, RZ ;  /* 0x0000541000007816 */ /* 0x000fca00000000ff */
[----:B------:R0:W-:Y:S01]  /*8370*/  STG.E desc[UR36][R2.64], R0 ;  /* 0x0000000002007986 */ /* 0x0001e2000c101924 */
[----:B------:R-:W-:Y:S05]  /*8380*/  BRA `(.L_x_13785) ;  /* 0x0000000800bc7947 */ /* 0x000fea0003800000 */
.L_x_13790:
[----:B------:R-:W-:-:S05]  /*8390*/  HADD2.F32 R4, -RZ, R19.H0_H0 ;  /* 0x20000013ff047230 */ /* 0x000fca0000004100 */
[----:B------:R-:W-:-:S06]  /*83a0*/  FMUL.FTZ R4, R4, 1 ;  /* 0x3f80000004047820 */ /* 0x000fcc0000410000 */
[----:B------:R-:W0:Y:S02]  /*83b0*/  F2F.F64.F32 R4, R4 ;  /* 0x0000000400047310 */ /* 0x000e240000201800 */
[----:B0-----:R0:W-:Y:S01]  /*83c0*/  STG.E.64 desc[UR36][R2.64], R4 ;  /* 0x0000000402007986 */ /* 0x0011e2000c101b24 */
[----:B------:R-:W-:Y:S05]  /*83d0*/  BRA `(.L_x_13785) ;  /* 0x0000000800a87947 */ /* 0x000fea0003800000 */
.L_x_13780:
        /* <DEDUP_REMOVED lines=14> */
.L_x_13795:
        /* <DEDUP_REMOVED lines=18> */
.L_x_13798:
[----:B------:R-:W-:-:S04]  /*85e0*/  SHF.R.U32.HI R5, RZ, 0x18, R5 ;  /* 0x00000018ff057819 */ /* 0x000fc80000011605 */
[----:B------:R-:W-:-:S07]  /*85f0*/  LOP3.LUT R0, R0, 0x80, R5, 0xf8, !PT ;  /* 0x0000008000007812 */ /* 0x000fce00078ef805 */
.L_x_13797:
[----:B------:R-:W-:Y:S05]  /*8600*/  BSYNC.RECONVERGENT B0 ;  /* 0x0000000000007941 */ /* 0x000fea0003800200 */
.L_x_13796:
[----:B------:R0:W-:Y:S01]  /*8610*/  STG.E.U8 desc[UR36][R2.64], R0 ;  /* 0x0000000002007986 */ /* 0x0001e2000c101124 */
[----:B------:R-:W-:Y:S05]  /*8620*/  BRA `(.L_x_13785) ;  /* 0x0000000800147947 */ /* 0x000fea0003800000 */
.L_x_13794:
        /* <DEDUP_REMOVED lines=18> */
.L_x_13801:
[----:B------:R-:W-:-:S04]  /*8750*/  SHF.R.U32.HI R5, RZ, 0x18, R5 ;  /* 0x00000018ff057819 */ /* 0x000fc80000011605 */
[----:B------:R-:W-:-:S07]  /*8760*/  LOP3.LUT R0, R0, 0x80, R5, 0xf8, !PT ;  /* 0x0000008000007812 */ /* 0x000fce00078ef805 */
.L_x_13800:
[----:B------:R-:W-:Y:S05]  /*8770*/  BSYNC.RECONVERGENT B0 ;  /* 0x0000000000007941 */ /* 0x000fea0003800200 */
.L_x_13799:
[----:B------:R0:W-:Y:S01]  /*8780*/  STG.E.U8 desc[UR36][R2.64], R0 ;  /* 0x0000000002007986 */ /* 0x0001e2000c101124 */
[----:B------:R-:W-:Y:S05]  /*8790*/  BRA `(.L_x_13785) ;  /* 0x0000000400b87947 */ /* 0x000fea0003800000 */
.L_x_13793:
[----:B------:R-:W-:-:S09]  /*87a0*/  UISETP.NE.AND UP0, UPT, UR4, 0x1c, UPT ;  /* 0x0000001c0400788c */ /* 0x000fd2000bf05270 */
[----:B------:R-:W-:Y:S05]  /*87b0*/  BRA.U !UP0, `(.L_x_13802) ;  /* 0x0000000108607547 */ /* 0x000fea000b800000 */
[----:B------:R-:W-:-:S09]  /*87c0*/  UISETP.NE.AND UP0, UPT, UR4, 0x1d, UPT ;  /* 0x0000001d0400788c */ /* 0x000fd2000bf05270 */
[----:B------:R-:W-:Y:S05]  /*87d0*/  BRA.U !UP0, `(.L_x_13803) ;  /* 0x0000000108487547 */ /* 0x000fea000b800000 */
[----:B------:R-:W-:-:S09]  /*87e0*/  UISETP.NE.AND UP0, UPT, UR4, 0x2c, UPT ;  /* 0x0000002c0400788c */ /* 0x000fd2000bf05270 */
[----:B------:R-:W-:Y:S05]  /*87f0*/  BRA.U UP0, `(.L_x_13784) ;  /* 0x0000000100bc7547 */ /* 0x000fea000b800000 */
        /* <DEDUP_REMOVED lines=16> */
.L_x_13803:
[----:B------:R-:W-:-:S06]  /*8900*/  HADD2.F32 R4, -RZ, R19.H0_H0 ;  /* 0x20000013ff047230 */ /* 0x000fcc0000004100 */
[----:B------:R-:W0:Y:S02]  /*8910*/  F2I.U64.TRUNC R4, R4 ;  /* 0x0000000400047311 */ /* 0x000e24000020d800 */
[----:B0-----:R0:W-:Y:S01]  /*8920*/  STG.E.64 desc[UR36][R2.64], R4 ;  /* 0x0000000402007986 */ /* 0x0011e2000c101b24 */
[----:B------:R-:W-:Y:S05]  /*8930*/  BRA `(.L_x_13785) ;  /* 0x0000000400507947 */ /* 0x000fea0003800000 */
.L_x_13802:
[----:B------:R-:W-:-:S06]  /*8940*/  HADD2.F32 R19, -RZ, R19.H0_H0 ;  /* 0x20000013ff137230 */ /* 0x000fcc0000004100 */
[----:B------:R-:W0:Y:S02]  /*8950*/  F2I.FTZ.U32.TRUNC.NTZ R19, R19 ;  /* 0x0000001300137305 */ /* 0x000e24000021f000 */
[----:B0-----:R0:W-:Y:S01]  /*8960*/  STG.E desc[UR36][R2.64], R19 ;  /* 0x0000001302007986 */ /* 0x0011e2000c101924 */
[----:B------:R-:W-:Y:S05]  /*8970*/  BRA `(.L_x_13785) ;  /* 0x0000000400407947 */ /* 0x000fea0003800000 */
.L_x_13792:
        /* <DEDUP_REMOVED lines=11> */
.L_x_13805:
[----:B------:R-:W-:Y:S01]  /*8a30*/  HADD2.F32 R19, -RZ, R19.H0_H0 ;  /* 0x20000013ff137230 */ /* 0x000fe20000004100 */
[----:B------:R-:W-:-:S04]  /*8a40*/  CS2R R6, SRZ ;  /* 0x0000000000067805 */ /* 0x000fc8000001ff00 */
[----:B------:R-:W-:-:S06]  /*8a50*/  FMUL.FTZ R4, R19, 1 ;  /* 0x3f80000013047820 */ /* 0x000fcc0000410000 */
[----:B------:R-:W0:Y:S02]  /*8a60*/  F2F.F64.F32 R4, R4 ;  /* 0x0000000400047310 */ /* 0x000e240000201800 */
[----:B0-----:R0:W-:Y:S01]  /*8a70*/  STG.E.128 desc[UR36][R2.64], R4 ;  /* 0x0000000402007986 */ /* 0x0011e2000c101d24 */
[----:B------:R-:W-:Y:S05]  /*8a80*/  BRA `(.L_x_13785) ;  /* 0x0000000000fc7947 */ /* 0x000fea0003800000 */
.L_x_13804:
[----:B------:R-:W-:-:S09]  /*8a90*/  UISETP.NE.AND UP0, UPT, UR4, 0xf, UPT ;  /* 0x0000000f0400788c */ /* 0x000fd2000bf05270 */
[----:B------:R-:W-:Y:S05]  /*8aa0*/  BRA.U !UP0, `(.L_x_13806) ;  /* 0x0000000108e87547 */ /* 0x000fea000b800000 */
[----:B------:R-:W-:-:S09]  /*8ab0*/  UISETP.NE.AND UP0, UPT, UR4, 0x17, UPT ;  /* 0x000000170400788c */ /* 0x000fd2000bf05270 */
[----:B------:R-:W-:Y:S05]  /*8ac0*/  BRA.U !UP0, `(.L_x_13807) ;  /* 0x0000000108907547 */ /* 0x000fea000b800000 */
[----:B------:R-:W-:-:S09]  /*8ad0*/  UISETP.NE.AND UP0, UPT, UR4, 0x18, UPT ;  /* 0x000000180400788c */ /* 0x000fd2000bf05270 */
[----:B------:R-:W-:Y:S05]  /*8ae0*/  BRA.U !UP0, `(.L_x_13808) ;  /* 0x0000000108447547 */ /* 0x000fea000b800000 */
.L_x_13784:
        /* <DEDUP_REMOVED lines=16> */
.L_x_13809:
[----:B------:R-:W-:Y:S05]  /*8bf0*/  BRA `(.L_x_13785) ;  /* 0x0000000000a07947 */ /* 0x000fea0003800000 */
.L_x_13808:
        /* <DEDUP_REMOVED lines=13> */
.L_x_13811:
[----:B------:R-:W-:Y:S05]  /*8cd0*/  BSYNC.RECONVERGENT B0 ;  /* 0x0000000000007941 */ /* 0x000fea0003800200 */
.L_x_13810:
[----:B------:R-:W-:-:S05]  /*8ce0*/  LOP3.LUT R5, R0, 0x80, R5, 0xf8, !PT ;  /* 0x0000008000057812 */ /* 0x000fca00078ef805 */
[----:B------:R3:W-:Y:S01]  /*8cf0*/  STG.E.U8 desc[UR36][R2.64], R5 ;  /* 0x0000000502007986 */ /* 0x0007e2000c101124 */
[----:B------:R-:W-:Y:S05]  /*8d00*/  BRA `(.L_x_13785) ;  /* 0x00000000005c7947 */ /* 0x000fea0003800000 */
.L_x_13807:
        /* <DEDUP_REMOVED lines=12> */
.L_x_13813:
[----:B------:R-:W-:Y:S01]  /*8dd0*/  IMAD.MOV.U32 R0, RZ, RZ, 0x7f ;  /* 0x0000007fff007424 */ /* 0x000fe200078e00ff */
[----:B------:R-:W-:-:S04]  /*8de0*/  ISETP.GT.U32.AND P0, PT, R4, 0x7f800000, PT ;  /* 0x7f8000000400780c */ /* 0x000fc80003f04070 */
[----:B------:R-:W-:-:S09]  /*8df0*/  SEL R0, R0, 0x7c, P0 ;  /* 0x0000007c00007807 */ /* 0x000fd20000000000 */
.L_x_13814:
[----:B------:R-:W-:Y:S05]  /*8e00*/  BSYNC.RECONVERGENT B0 ;  /* 0x0000000000007941 */ /* 0x000fea0003800200 */
.L_x_13812:
[----:B------:R-:W-:-:S04]  /*8e10*/  SHF.R.U32.HI R5, RZ, 0x18, R5 ;  /* 0x00000018ff057819 */ /* 0x000fc80000011605 */
[----:B------:R-:W-:-:S05]  /*8e20*/  LOP3.LUT R5, R0, 0x80, R5, 0xf8, !PT ;  /* 0x0000008000057812 */ /* 0x000fca00078ef805 */
[----:B------:R2:W-:Y:S01]  /*8e30*/  STG.E.U8 desc[UR36][R2.64], R5 ;  /* 0x0000000502007986 */ /* 0x0005e2000c101124 */
[----:B------:R-:W-:Y:S05]  /*8e40*/  BRA `(.L_x_13785) ;  /* 0x00000000000c7947 */ /* 0x000fea0003800000 */
.L_x_13806:
[----:B------:R-:W-:-:S05]  /*8e50*/  HADD2.F32 R0, -RZ, R19.H0_H0 ;  /* 0x20000013ff007230 */ /* 0x000fca0000004100 */
[----:B------:R-:W-:-:S05]  /*8e60*/  F2FP.BF16.F32.PACK_AB R0, RZ, R0 ;  /* 0x00000000ff00723e */ /* 0x000fca00000010ff */
[----:B------:R4:W-:Y:S02]  /*8e70*/  STG.E.U16 desc[UR36][R2.64], R0 ;  /* 0x0000000002007986 */ /* 0x0009e4000c101524 */
.L_x_13785:
[----:B------:R-:W-:-:S07]  /*8e80*/  VIADD R17, R17, 0x80 ;  /* 0x0000008011117836 */ /* 0x000fce0000000000 */
.L_x_13710:
[----:B------:R-:W-:Y:S05]  /*8e90*/  BSYNC.RECONVERGENT B6 ;  /* 0x0000000000067941 */ /* 0x000fea0003800200 */
.L_x_13709:
[----:B------:R-:W5:Y:S01]  /*8ea0*/  LDCU UR4, c[0x0][0x380] ;  /* 0x00007000ff0477ac */ /* 0x000f620008000800 */
[----:B------:R-:W-:Y:S01]  /*8eb0*/  BSSY.RECONVERGENT B6, `(.L_x_13815) ;  /* 0x000046c000067945 */ /* 0x000fe20003800200 */
[----:B-----5:R-:W-:-:S13]  /*8ec0*/  ISETP.GE.AND P0, PT, R17, UR4, PT ;  /* 0x0000000411007c0c */ /* 0x020fda000bf06270 */
[----:B------:R-:W-:Y:S05]  /*8ed0*/  @P0 BRA `(.L_x_13816) ;  /* 0x0000004400a40947 */ /* 0x000fea0003800000 */
        /* <DEDUP_REMOVED lines=354> */
.L_x_13817:
[----:B------:R-:W1:Y:S01]  /*a500*/  LDCU.64 UR6, c[0x0][0x5f0] ;  /* 0x0000be00ff0677ac */ /* 0x000e620008000a00 */
[----:B------:R-:W-:-:S04]  /*a510*/  UPRMT UR4, UR39, 0x9910, URZ ;  /* 0x0000991027047896 */ /* 0x000fc800080000ff */
[----:B------:R-:W-:Y:S01]  /*a520*/  UISETP.GT.AND UP0, UPT, UR4, 0x9, UPT ;  /* 0x000000090400788c */ /* 0x000fe2000bf04270 */
[----:B-123--:R-:W-:-:S05]  /*a530*/  IADD3 R2, P0, PT, R0, UR6, RZ ;  /* 0x0000000600027c10 */ /* 0x00efca000ff1e0ff */
        /* <DEDUP_REMOVED lines=15> */
.L_x_13821:
[----:B------:R-:W2:Y:S02]  /*a630*/  LDG.E.U8 R2, desc[UR36][R2.64] ;  /* 0x0000002402027981 */ /* 0x000ea4000c1e1100 */
[----:B--2---:R-:W-:-:S04]  /*a640*/  I2FP.F32.U32 R0, R2 ;  /* 0x0000000200007245 */ /* 0x004fc80000201000 */
[----:B------:R-:W-:-:S04]  /*a650*/  F2FP.F16.F32.PACK_AB R0, RZ, R0 ;  /* 0x00000000ff00723e */ /* 0x000fc800000000ff */
[----:B------:R-:W-:Y:S01]  /*a660*/  PRMT R19, R0, 0x7610, R19 ;  /* 0x0000761000137816 */ /* 0x000fe20000000013 */
[----:B------:R-:W-:Y:S06]  /*a670*/  BRA `(.L_x_13823) ;  /* 0x0000000c00d47947 */ /* 0x000fec0003800000 */
.L_x_13820:
        /* <DEDUP_REMOVED lines=11> */
.L_x_13825:
[----:B------:R-:W2:Y:S02]  /*a730*/  LDG.E R2, desc[UR36][R2.64] ;  /* 0x0000002402027981 */ /* 0x000ea4000c1e1900 */
[----:B--2---:R-:W-:-:S04]  /*a740*/  I2FP.F32.S32 R0, R2 ;  /* 0x0000000200007245 */ /* 0x004fc80000201400 */
[----:B------:R-:W-:-:S04]  /*a750*/  F2FP.F16.F32.PACK_AB R0, RZ, R0 ;  /* 0x00000000ff00723e */ /* 0x000fc800000000ff */
[----:B------:R-:W-:Y:S01]  /*a760*/  PRMT R19, R0, 0x7610, R19 ;  /* 0x0000761000137816 */ /* 0x000fe20000000013 */
[----:B------:R-:W-:Y:S06]  /*a770*/  BRA `(.L_x_13823) ;  /* 0x0000000c00947947 */ /* 0x000fec0003800000 */
.L_x_13824:
[----:B------:R-:W2:Y:S02]  /*a780*/  LDG.E.U16 R2, desc[UR36][R2.64] ;  /* 0x0000002402027981 */ /* 0x000ea4000c1e1500 */
[----:B--2---:R-:W0:Y:S02]  /*a790*/  I2F.S16 R0, R2 ;  /* 0x0000000200007306 */ /* 0x004e240000101400 */
[----:B0-----:R-:W-:-:S04]  /*a7a0*/  F2FP.F16.F32.PACK_AB R0, RZ, R0 ;  /* 0x00000000ff00723e */ /* 0x001fc800000000ff */
[----:B------:R-:W-:Y:S01]  /*a7b0*/  PRMT R19, R0, 0x7610, R19 ;  /* 0x0000761000137816 */ /* 0x000fe20000000013 */
[----:B------:R-:W-:Y:S06]  /*a7c0*/  BRA `(.L_x_13823) ;  /* 0x0000000c00807947 */ /* 0x000fec0003800000 */
.L_x_13819:
        /* <DEDUP_REMOVED lines=9> */
.L_x_13827:
[----:B------:R0:W5:Y:S01]  /*a860*/  LDG.E.U16 R19, desc[UR36][R2.64] ;  /* 0x0000002402137981 */ /* 0x000162000c1e1500 */
[----:B------:R-:W-:Y:S05]  /*a870*/  BRA `(.L_x_13823) ;  /* 0x0000000c00547947 */ /* 0x000fea0003800000 */
.L_x_13826:
        /* <DEDUP_REMOVED lines=9> */
.L_x_13829:
[----:B------:R1:W5:Y:S01]  /*a910*/  LDG.E.U16 R19, desc[UR36][R2.64] ;  /* 0x0000002402137981 */ /* 0x000362000c1e1500 */
[----:B------:R-:W-:Y:S05]  /*a920*/  BRA `(.L_x_13823) ;  /* 0x0000000c00287947 */ /* 0x000fea0003800000 */
.L_x_13828:
        /* <DEDUP_REMOVED lines=13> */
.L_x_13818:
        /* <DEDUP_REMOVED lines=14> */
.L_x_13832:
        /* <DEDUP_REMOVED lines=13> */
.L_x_13831:
        /* <DEDUP_REMOVED lines=27> */
.L_x_13834:
        /* <DEDUP_REMOVED lines=14> */
.L_x_13833:
[----:B------:R-:W2:Y:S02]  /*ae40*/  LDG.E.U16 R0, desc[UR36][R2.64] ;  /* 0x0000002402007981 */ /* 0x000ea4000c1e1500 */
[----:B--2---:R-:W-:-:S05]  /*ae50*/  IMAD.U32 R0, R0, 0x10000, RZ ;  /* 0x0001000000007824 */ /* 0x004fca00078e00ff */
[----:B------:R-:W-:-:S04]  /*ae60*/  F2FP.F16.F32.PACK_AB R0, RZ, R0 ;  /* 0x00000000ff00723e */ /* 0x000fc800000000ff */
[----:B------:R-:W-:Y:S01]  /*ae70*/  PRMT R19, R0, 0x7610, R19 ;  /* 0x0000761000137816 */ /* 0x000fe20000000013 */
[----:B------:R-:W-:Y:S06]  /*ae80*/  BRA `(.L_x_13823) ;  /* 0x0000000400d07947 */ /* 0x000fec0003800000 */
.L_x_13830:
        /* <DEDUP_REMOVED lines=13> */
.L_x_13837:
        /* <DEDUP_REMOVED lines=21> */
.L_x_13841:
[----:B------:R-:W-:Y:S05]  /*b0b0*/  BSYNC.RECONVERGENT B1 ;  /* 0x0000000000017941 */ /* 0x000fea0003800200 */
.L_x_13840:
[----:B------:R-:W-:Y:S01]  /*b0c0*/  IMAD.SHL.U32 R0, R0, 0x100000, RZ ;  /* 0x0010000000007824 */ /* 0x000fe200078e00ff */
[----:B------:R-:W-:-:S04]  /*b0d0*/  LEA R2, R2, 0x3b800000, 0x17 ;  /* 0x3b80000002027811 */ /* 0x000fc800078eb8ff */
[----:B------:R-:W-:-:S07]  /*b0e0*/  LOP3.LUT R0, R2, R0, R7, 0xfe, !PT ;  /* 0x0000000002007212 */ /* 0x000fce00078efe07 */
.L_x_13839:
[----:B------:R-:W-:Y:S05]  /*b0f0*/  BSYNC.RECONVERGENT B0 ;  /* 0x0000000000007941 */ /* 0x000fea0003800200 */
.L_x_13838:
[----:B------:R-:W-:-:S04]  /*b100*/  F2FP.F16.F32.PACK_AB R0, RZ, R0 ;  /* 0x00000000ff00723e */ /* 0x000fc800000000ff */
[----:B------:R-:W-:Y:S01]  /*b110*/  PRMT R19, R0, 0x7610, R19 ;  /* 0x0000761000137816 */ /* 0x000fe20000000013 */
[----:B------:R-:W-:Y:S06]  /*b120*/  BRA `(.L_x_13823) ;  /* 0x0000000400287947 */ /* 0x000fec0003800000 */
.L_x_13836:
        /* <DEDUP_REMOVED lines=21> */
.L_x_13845:
[----:B------:R-:W-:Y:S05]  /*b280*/  BSYNC.RECONVERGENT B1 ;  /* 0x0000000000017941 */ /* 0x000fea0003800200 */
.L_x_13844:
[----:B------:R-:W-:Y:S02]  /*b290*/  SHF.L.U32 R0, R0, 0x15, RZ ;  /* 0x0000001500007819 */ /* 0x000fe400000006ff */
[----:B------:R-:W-:-:S04]  /*b2a0*/  LEA R2, R2, 0x37800000, 0x17 ;  /* 0x3780000002027811 */ /* 0x000fc800078eb8ff */
[----:B------:R-:W-:-:S07]  /*b2b0*/  LOP3.LUT R0, R2, R0, R7, 0xfe, !PT ;  /* 0x0000000002007212 */ /* 0x000fce00078efe07 */
.L_x_13843:
[----:B------:R-:W-:Y:S05]  /*b2c0*/  BSYNC.RECONVERGENT B0 ;  /* 0x0000000000007941 */ /* 0x000fea0003800200 */
.L_x_13842:
[----:B------:R-:W-:-:S04]  /*b2d0*/  F2FP.F16.F32.PACK_AB R0, RZ, R0 ;  /* 0x00000000ff00723e */ /* 0x000fc800000000ff */
[----:B------:R-:W-:Y:S01]  /*b2e0*/  PRMT R19, R0, 0x7610, R19 ;  /* 0x0000761000137816 */ /* 0x000fe20000000013 */
[----:B------:R-:W-:Y:S06]  /*b2f0*/  BRA `(.L_x_13823) ;  /* 0x0000000000b47947 */ /* 0x000fec0003800000 */
.L_x_13835:
        /* <DEDUP_REMOVED lines=14> */
.L_x_13849:
[----:B------:R-:W-:Y:S05]  /*b3e0*/  BSYNC.RECONVERGENT B0 ;  /* 0x0000000000007941 */ /* 0x000fea0003800200 */
.L_x_13848:
[----:B------:R-:W-:-:S04]  /*b3f0*/  F2FP.F16.F32.PACK_AB R0, RZ, R0 ;  /* 0x00000000ff00723e */ /* 0x000fc800000000ff */
[----:B------:R-:W-:Y:S01]  /*b400*/  PRMT R19, R0, 0x7610, R19 ;  /* 0x0000761000137816 */ /* 0x000fe20000000013 */
[----:B------:R-:W-:Y:S06]  /*b410*/  BRA `(.L_x_13823) ;  /* 0x00000000006c7947 */ /* 0x000fec0003800000 */
.L_x_13822:
        /* <DEDUP_REMOVED lines=16> */
.L_x_13850:
[----:B------:R-:W-:Y:S01]  /*b520*/  PRMT R19, RZ, 0x7610, R19 ;  /* 0x00007610ff137816 */ /* 0x000fe20000000013 */
[----:B------:R-:W-:Y:S06]  /*b530*/  BRA `(.L_x_13823) ;  /* 0x0000000000247947 */ /* 0x000fec0003800000 */
.L_x_13847:
[----:B------:R-:W2:Y:S02]  /*b540*/  LDG.E.64 R2, desc[UR36][R2.64] ;  /* 0x0000002402027981 */ /* 0x000ea4000c1e1b00 */
[----:B--2---:R-:W0:Y:S02]  /*b550*/  I2F.U64 R0, R2 ;  /* 0x0000000200007312 */ /* 0x004e240000301000 */
[----:B0-----:R-:W-:-:S04]  /*b560*/  F2FP.F16.F32.PACK_AB R0, RZ, R0 ;  /* 0x00000000ff00723e */ /* 0x001fc800000000ff */
[----:B------:R-:W-:Y:S01]  /*b570*/  PRMT R19, R0, 0x7610, R19 ;  /* 0x0000761000137816 */ /* 0x000fe20000000013 */
[----:B------:R-:W-:Y:S06]  /*b580*/  BRA `(.L_x_13823) ;  /* 0x0000000000107947 */ /* 0x000fec0003800000 */
.L_x_13846:
[----:B------:R-:W2:Y:S02]  /*b590*/  LDG.E R2, desc[UR36][R2.64] ;  /* 0x0000002402027981 */ /* 0x000ea4000c1e1900 */
[----:B--2---:R-:W-:-:S04]  /*b5a0*/  I2FP.F32.U32 R0, R2 ;  /* 0x0000000200007245 */ /* 0x004fc80000201000 */
[----:B------:R-:W-:-:S04]  /*b5b0*/  F2FP.F16.F32.PACK_AB R0, RZ, R0 ;  /* 0x00000000ff00723e */ /* 0x000fc800000000ff */
[----:B------:R-:W-:-:S07]  /*b5c0*/  PRMT R19, R0, 0x7610, R19 ;  /* 0x0000761000137816 */ /* 0x000fce0000000013 */
.L_x_13823:
        /* <DEDUP_REMOVED lines=18> */
.L_x_13854:
[----:B------:R-:W2:Y:S02]  /*b6f0*/  LDG.E.U8 R2, desc[UR36][R2.64] ;  /* 0x0000002402027981 */ /* 0x000ea4000c1e1100 */
[----:B--2---:R-:W-:-:S04]  /*b700*/  I2FP.F32.U32 R0, R2 ;  /* 0x0000000200007245 */ /* 0x004fc80000201000 */
[----:B------:R-:W-:Y:S01]  /*b710*/  F2FP.F16.F32.PACK_AB R0, RZ, R0 ;  /* 0x00000000ff00723e */ /* 0x000fe200000000ff */
[----:B------:R-:W-:Y:S06]  /*b720*/  BRA `(.L_x_13856) ;  /* 0x0000000c009c7947 */ /* 0x000fec0003800000 */
.L_x_13853:
        /* <DEDUP_REMOVED lines=10> */
.L_x_13858:
[----:B------:R-:W2:Y:S02]  /*b7d0*/  LDG.E R2, desc[UR36][R2.64] ;  /* 0x0000002402027981 */ /* 0x000ea4000c1e1900 */
[----:B--2---:R-:W-:-:S04]  /*b7e0*/  I2FP.F32.S32 R0, R2 ;  /* 0x0000000200007245 */ /* 0x004fc80000201400 */
[----:B------:R-:W-:Y:S01]  /*b7f0*/  F2FP.F16.F32.PACK_AB R0, RZ, R0 ;  /* 0x00000000ff00723e */ /* 0x000fe200000000ff */
[----:B------:R-:W-:Y:S06]  /*b800*/  BRA `(.L_x_13856) ;  /* 0x0000000c00647947 */ /* 0x000fec0003800000 */
.L_x_13857:
[----:B------:R-:W2:Y:S02]  /*b810*/  LDG.E.U16 R2, desc[UR36][R2.64] ;  /* 0x0000002402027981 */ /* 0x000ea4000c1e1500 */
[----:B--2---:R-:W0:Y:S02]  /*b820*/  I2F.S16 R0, R2 ;  /* 0x0000000200007306 */ /* 0x004e240000101400 */
[----:B0-----:R-:W-:Y:S01]  /*b830*/  F2FP.F16.F32.PACK_AB R0, RZ, R0 ;  /* 0x00000000ff00723e */ /* 0x001fe200000000ff */
[----:B------:R-:W-:Y:S06]  /*b840*/  BRA `(.L_x_13856) ;  /* 0x0000000c00547947 */ /* 0x000fec0003800000 */
.L_x_13852:
        /* <DEDUP_REMOVED lines=9> */
.L_x_13860:
[----:B------:R0:W5:Y:S01]  /*b8e0*/  LDG.E.U16 R0, desc[UR36][R2.64] ;  /* 0x0000002402007981 */ /* 0x000162000c1e1500 */
[----:B------:R-:W-:Y:S05]  /*b8f0*/  BRA `(.L_x_13856) ;  /* 0x0000000c00287947 */ /* 0x000fea0003800000 */
.L_x_13859:
        /* <DEDUP_REMOVED lines=9> */
.L_x_13862:
[----:B------:R1:W5:Y:S01]  /*b990*/  LDG.E.U16 R0, desc[UR36][R2.64] ;  /* 0x0000002402007981 */ /* 0x000362000c1e1500 */
[----:B------:R-:W-:Y:S05]  /*b9a0*/  BRA `(.L_x_13856) ;  /* 0x0000000800fc7947 */ /* 0x000fea0003800000 */
.L_x_13861:
        /* <DEDUP_REMOVED lines=12> */
.L_x_13851:
        /* <DEDUP_REMOVED lines=13> */
.L_x_13865:
        /* <DEDUP_REMOVED lines=12> */
.L_x_13864:
        /* <DEDUP_REMOVED lines=27> */
.L_x_13867:
        /* <DEDUP_REMOVED lines=13> */
.L_x_13866:
[----:B------:R-:W2:Y:S02]  /*be80*/  LDG.E.U16 R0, desc[UR36][R2.64] ;  /* 0x0000002402007981 */ /* 0x000ea4000c1e1500 */
[----:B--2---:R-:W-:-:S05]  /*be90*/  IMAD.U32 R0, R0, 0x10000, RZ ;  /* 0x0001000000007824 */ /* 0x004fca00078e00ff */
[----:B------:R-:W-:Y:S01]  /*bea0*/  F2FP.F16.F32.PACK_AB R0, RZ, R0 ;  /* 0x00000000ff00723e */ /* 0x000fe200000000ff */
[----:B------:R-:W-:Y:S06]  /*beb0*/  BRA `(.L_x_13856) ;  /* 0x0000000400b87947 */ /* 0x000fec0003800000 */
.L_x_13863:
        /* <DEDUP_REMOVED lines=12> */
.L_x_13870:
        /* <DEDUP_REMOVED lines=21> */
.L_x_13874:
[----:B------:R-:W-:Y:S05]  /*c0d0*/  BSYNC.RECONVERGENT B1 ;  /* 0x0000000000017941 */ /* 0x000fea0003800200 */
.L_x_13873:
[----:B------:R-:W-:Y:S01]  /*c0e0*/  IMAD.SHL.U32 R0, R0, 0x100000, RZ ;  /* 0x0010000000007824 */ /* 0x000fe200078e00ff */
[----:B------:R-:W-:-:S04]  /*c0f0*/  LEA R2, R2, 0x3b800000, 0x17 ;  /* 0x3b80000002027811 */ /* 0x000fc800078eb8ff */
[----:B------:R-:W-:-:S07]  /*c100*/  LOP3.LUT R0, R2, R0, R7, 0xfe, !PT ;  /* 0x0000000002007212 */ /* 0x000fce00078efe07 */
.L_x_13872:
[----:B------:R-:W-:Y:S05]  /*c110*/  BSYNC.RECONVERGENT B0 ;  /* 0x0000000000007941 */ /* 0x000fea0003800200 */
.L_x_13871:
[----:B------:R-:W-:Y:S01]  /*c120*/  F2FP.F16.F32.PACK_AB R0, RZ, R0 ;  /* 0x00000000ff00723e */ /* 0x000fe200000000ff */
[----:B------:R-:W-:Y:S06]  /*c130*/  BRA `(.L_x_13856) ;  /* 0x0000000400187947 */ /* 0x000fec0003800000 */
.L_x_13869:
        /* <DEDUP_REMOVED lines=21> */
.L_x_13878:
[----:B------:R-:W-:Y:S05]  /*c290*/  BSYNC.RECONVERGENT B1 ;  /* 0x0000000000017941 */ /* 0x000fea0003800200 */
.L_x_13877:
[----:B------:R-:W-:Y:S01]  /*c2a0*/  IMAD.SHL.U32 R0, R0, 0x200000, RZ ;  /* 0x0020000000007824 */ /* 0x000fe200078e00ff */
[----:B------:R-:W-:-:S04]  /*c2b0*/  LEA R2, R2, 0x37800000, 0x17 ;  /* 0x3780000002027811 */ /* 0x000fc800078eb8ff */
[----:B------:R-:W-:-:S07]  /*c2c0*/  LOP3.LUT R0, R2, R0, R7, 0xfe, !PT ;  /* 0x0000000002007212 */ /* 0x000fce00078efe07 */
.L_x_13876:
[----:B------:R-:W-:Y:S05]  /*c2d0*/  BSYNC.RECONVERGENT B0 ;  /* 0x0000000000007941 */ /* 0x000fea0003800200 */
.L_x_13875:
[----:B------:R-:W-:Y:S01]  /*c2e0*/  F2FP.F16.F32.PACK_AB R0, RZ, R0 ;  /* 0x00000000ff00723e */ /* 0x000fe200000000ff */
[----:B------:R-:W-:Y:S06]  /*c2f0*/  BRA `(.L_x_13856) ;  /* 0x0000000000a87947 */ /* 0x000fec0003800000 */
.L_x_13868:
        /* <DEDUP_REMOVED lines=14> */
.L_x_13882:
[----:B------:R-:W-:Y:S05]  /*c3e0*/  BSYNC.RECONVERGENT B0 ;  /* 0x0000000000007941 */ /* 0x000fea0003800200 */
.L_x_13881:
[----:B------:R-:W-:Y:S01]  /*c3f0*/  F2FP.F16.F32.PACK_AB R0, RZ, R0 ;  /* 0x00000000ff00723e */ /* 0x000fe200000000ff */
[----:B------:R-:W-:Y:S06]  /*c400*/  BRA `(.L_x_13856) ;  /* 0x0000000000647947 */ /* 0x000fec0003800000 */
.L_x_13855:
        /* <DEDUP_REMOVED lines=16> */
.L_x_13883:
[----:B------:R-:W-:Y:S01]  /*c510*/  PRMT R0, RZ, 0x7610, R0 ;  /* 0x00007610ff007816 */ /* 0x000fe20000000000 */
[----:B------:R-:W-:Y:S06]  /*c520*/  BRA `(.L_x_13856) ;  /* 0x00000000001c7947 */ /* 0x000fec0003800000 */
.L_x_13880:
[----:B------:R-:W2:Y:S02]  /*c530*/  LDG.E.64 R2, desc[UR36][R2.64] ;  /* 0x0000002402027981 */ /* 0x000ea4000c1e1b00 */
[----:B--2---:R-:W0:Y:S02]  /*c540*/  I2F.U64 R0, R2 ;  /* 0x0000000200007312 */ /* 0x004e240000301000 */
[----:B0-----:R-:W-:Y:S01]  /*c550*/  F2FP.F16.F32.PACK_AB R0, RZ, R0 ;  /* 0x00000000ff00723e */ /* 0x001fe200000000ff */
[----:B------:R-:W-:Y:S06]  /*c560*/  BRA `(.L_x_13856) ;  /* 0x00000000000c7947 */ /* 0x000fec0003800000 */
.L_x_13879:
[----:B------:R-:W2:Y:S02]  /*c570*/  LDG.E R2, desc[UR36][R2.64] ;  /* 0x0000002402027981 */ /* 0x000ea4000c1e1900 */
[----:B--2---:R-:W-:-:S04]  /*c580*/  I2FP.F32.U32 R0, R2 ;  /* 0x0000000200007245 */ /* 0x004fc80000201000 */
[----:B------:R-:W-:-:S07]  /*c590*/  F2FP.F16.F32.PACK_AB R0, RZ, R0 ;  /* 0x00000000ff00723e */ /* 0x000fce00000000ff */
.L_x_13856:
        /* <DEDUP_REMOVED lines=10> */
.L_x_13885:
[----:B------:R-:W-:Y:S05]  /*c640*/  BSYNC.RECONVERGENT B0 ;  /* 0x0000000000007941 */ /* 0x000fea0003800200 */
.L_x_13884:
        /* <DEDUP_REMOVED lines=18> */
.L_x_13889:
[----:B------:R-:W-:-:S06]  /*c770*/  HADD2.F32 R5, -RZ, R19.H0_H0 ;  /* 0x20000013ff057230 */ /* 0x000fcc0000004100 */
[----:B------:R-:W0:Y:S02]  /*c780*/  F2I.S64.TRUNC R4, R5 ;  /* 0x0000000500047311 */ /* 0x000e24000020d900 */
[----:B0-----:R0:W-:Y:S01]  /*c790*/  STG.E.U8 desc[UR36][R2.64], R4 ;  /* 0x0000000402007986 */ /* 0x0011e2000c101124 */
[----:B------:R-:W-:Y:S05]  /*c7a0*/  BRA `(.L_x_13891) ;  /* 0x0000000c006c7947 */ /* 0x000fea0003800000 */
.L_x_13888:
        /* <DEDUP_REMOVED lines=10> */
.L_x_13893:
[----:B------:R-:W-:-:S06]  /*c850*/  HADD2.F32 R19, -RZ, R19.H0_H0 ;  /* 0x20000013ff137230 */ /* 0x000fcc0000004100 */
[----:B------:R-:W0:Y:S02]  /*c860*/  F2I.FTZ.TRUNC.NTZ R19, R19 ;  /* 0x0000001300137305 */ /* 0x000e24000021f100 */
[----:B0-----:R0:W-:Y:S01]  /*c870*/  STG.E desc[UR36][R2.64], R19 ;  /* 0x0000001302007986 */ /* 0x0011e2000c101924 */
[----:B------:R-:W-:Y:S05]  /*c880*/  BRA `(.L_x_13891) ;  /* 0x0000000c00347947 */ /* 0x000fea0003800000 */
.L_x_13892:
[----:B------:R-:W-:-:S06]  /*c890*/  HADD2.F32 R19, -RZ, R19.H0_H0 ;  /* 0x20000013ff137230 */ /* 0x000fcc0000004100 */
[----:B------:R-:W0:Y:S02]  /*c8a0*/  F2I.FTZ.TRUNC.NTZ R19, R19 ;  /* 0x0000001300137305 */ /* 0x000e24000021f100 */
[----:B0-----:R0:W-:Y:S01]  /*c8b0*/  STG.E.U16 desc[UR36][R2.64], R19 ;  /* 0x0000001302007986 */ /* 0x0011e2000c101524 */
[----:B------:R-:W-:Y:S05]  /*c8c0*/  BRA `(.L_x_13891) ;  /* 0x0000000c00247947 */ /* 0x000fea0003800000 */
.L_x_13887:
        /* <DEDUP_REMOVED lines=9> */
.L_x_13895:
[----:B------:R4:W-:Y:S01]  /*c960*/  STG.E.U16 desc[UR36][R2.64], R19 ;  /* 0x0000001302007986 */ /* 0x0009e2000c101524 */
[----:B------:R-:W-:Y:S05]  /*c970*/  BRA `(.L_x_13891) ;  /* 0x0000000800f87947 */ /* 0x000fea0003800000 */
.L_x_13894:
        /* <DEDUP_REMOVED lines=10> */
.L_x_13897:
[----:B------:R-:W-:-:S05]  /*ca20*/  HADD2.F32 R0, -RZ, R19.H0_H0 ;  /* 0x20000013ff007230 */ /* 0x000fca0000004100 */
[----:B------:R-:W-:-:S04]  /*ca30*/  F2FP.F16.F32.PACK_AB R0, RZ, R0 ;  /* 0x00000000ff00723e */ /* 0x000fc800000000ff */
[----:B------:R-:W-:-:S05]  /*ca40*/  PRMT R0, R0, 0x5410, RZ ;  /* 0x0000541000007816 */ /* 0x000fca00000000ff */
[----:B------:R2:W-:Y:S01]  /*ca50*/  STG.E desc[UR36][R2.64], R0 ;  /* 0x0000000002007986 */ /* 0x0005e2000c101924 */
[----:B------:R-:W-:Y:S05]  /*ca60*/  BRA `(.L_x_13891) ;  /* 0x0000000800bc7947 */ /* 0x000fea0003800000 */
.L_x_13896:
[----:B------:R-:W-:-:S05]  /*ca70*/  HADD2.F32 R4, -RZ, R19.H0_H0 ;  /* 0x20000013ff047230 */ /* 0x000fca0000004100 */
[----:B------:R-:W-:-:S06]  /*ca80*/  FMUL.FTZ R4, R4, 1 ;  /* 0x3f80000004047820 */ /* 0x000fcc0000410000 */
[----:B------:R-:W0:Y:S02]  /*ca90*/  F2F.F64.F32 R4, R4 ;  /* 0x0000000400047310 */ /* 0x000e240000201800 */
[----:B0-----:R0:W-:Y:S01]  /*caa0*/  STG.E.64 desc[UR36][R2.64], R4 ;  /* 0x0000000402007986 */ /* 0x0011e2000c101b24 */
[----:B------:R-:W-:Y:S05]  /*cab0*/  BRA `(.L_x_13891) ;  /* 0x0000000800a87947 */ /* 0x000fea0003800000 */
.L_x_13886:
        /* <DEDUP_REMOVED lines=14> */
.L_x_13901:
        /* <DEDUP_REMOVED lines=18> */
.L_x_13904:
[----:B------:R-:W-:-:S04]  /*ccc0*/  SHF.R.U32.HI R5, RZ, 0x18, R5 ;  /* 0x00000018ff057819 */ /* 0x000fc80000011605 */
[----:B------:R-:W-:-:S07]  /*ccd0*/  LOP3.LUT R0, R0, 0x80, R5, 0xf8, !PT ;  /* 0x0000008000007812 */ /* 0x000fce00078ef805 */
.L_x_13903:
[----:B------:R-:W-:Y:S05]  /*cce0*/  BSYNC.RECONVERGENT B0 ;  /* 0x0000000000007941 */ /* 0x000fea0003800200 */
.L_x_13902:
[----:B------:R0:W-:Y:S01]  /*ccf0*/  STG.E.U8 desc[UR36][R2.64], R0 ;  /* 0x0000000002007986 */ /* 0x0001e2000c101124 */
[----:B------:R-:W-:Y:S05]  /*cd00*/  BRA `(.L_x_13891) ;  /* 0x0000000800147947 */ /* 0x000fea0003800000 */
.L_x_13900:
        /* <DEDUP_REMOVED lines=18> */
.L_x_13907:
[----:B------:R-:W-:-:S04]  /*ce30*/  SHF.R.U32.HI R5, RZ, 0x18, R5 ;  /* 0x00000018ff057819 */ /* 0x000fc80000011605 */
[----:B------:R-:W-:-:S07]  /*ce40*/  LOP3.LUT R0, R0, 0x80, R5, 0xf8, !PT ;  /* 0x0000008000007812 */ /* 0x000fce00078ef805 */
.L_x_13906:
[----:B------:R-:W-:Y:S05]  /*ce50*/  BSYNC.RECONVERGENT B0 ;  /* 0x0000000000007941 */ /* 0x000fea0003800200 */
.L_x_13905:
[----:B------:R0:W-:Y:S01]  /*ce60*/  STG.E.U8 desc[UR36][R2.64], R0 ;  /* 0x0000000002007986 */ /* 0x0001e2000c101124 */
[----:B------:R-:W-:Y:S05]  /*ce70*/  BRA `(.L_x_13891) ;  /* 0x0000000400b87947 */ /* 0x000fea0003800000 */
.L_x_13899:
        /* <DEDUP_REMOVED lines=22> */
.L_x_13909:
[----:B------:R-:W-:-:S06]  /*cfe0*/  HADD2.F32 R4, -RZ, R19.H0_H0 ;  /* 0x20000013ff047230 */ /* 0x000fcc0000004100 */
[----:B------:R-:W0:Y:S02]  /*cff0*/  F2I.U64.TRUNC R4, R4 ;  /* 0x0000000400047311 */ /* 0x000e24000020d800 */
[----:B0-----:R0:W-:Y:S01]  /*d000*/  STG.E.64 desc[UR36][R2.64], R4 ;  /* 0x0000000402007986 */ /* 0x0011e2000c101b24 */
[----:B------:R-:W-:Y:S05]  /*d010*/  BRA `(.L_x_13891) ;  /* 0x0000000400507947 */ /* 0x000fea0003800000 */
.L_x_13908:
[----:B------:R-:W-:-:S06]  /*d020*/  HADD2.F32 R19, -RZ, R19.H0_H0 ;  /* 0x20000013ff137230 */ /* 0x000fcc0000004100 */
[----:B------:R-:W0:Y:S02]  /*d030*/  F2I.FTZ.U32.TRUNC.NTZ R19, R19 ;  /* 0x0000001300137305 */ /* 0x000e24000021f000 */
[----:B0-----:R0:W-:Y:S01]  /*d040*/  STG.E desc[UR36][R2.64], R19 ;  /* 0x0000001302007986 */ /* 0x0011e2000c101924 */
[----:B------:R-:W-:Y:S05]  /*d050*/  BRA `(.L_x_13891) ;  /* 0x0000000400407947 */ /* 0x000fea0003800000 */
.L_x_13898:
        /* <DEDUP_REMOVED lines=11> */
.L_x_13911:
[----:B------:R-:W-:Y:S01]  /*d110*/  HADD2.F32 R19, -RZ, R19.H0_H0 ;  /* 0x20000013ff137230 */ /* 0x000fe20000004100 */
[----:B------:R-:W-:-:S04]  /*d120*/  CS2R R6, SRZ ;  /* 0x0000000000067805 */ /* 0x000fc8000001ff00 */
[----:B------:R-:W-:-:S06]  /*d130*/  FMUL.FTZ R4, R19, 1 ;  /* 0x3f80000013047820 */ /* 0x000fcc0000410000 */
[----:B------:R-:W0:Y:S02]  /*d140*/  F2F.F64.F32 R4, R4 ;  /* 0x0000000400047310 */ /* 0x000e240000201800 */
[----:B0-----:R0:W-:Y:S01]  /*d150*/  STG.E.128 desc[UR36][R2.64], R4 ;  /* 0x0000000402007986 */ /* 0x0011e2000c101d24 */
[----:B------:R-:W-:Y:S05]  /*d160*/  BRA `(.L_x_13891) ;  /* 0x0000000000fc7947 */ /* 0x000fea0003800000 */
.L_x_13910:
[----:B------:R-:W-:-:S09]  /*d170*/  UISETP.NE.AND UP0, UPT, UR4, 0xf, UPT ;  /* 0x0000000f0400788c */ /* 0x000fd2000bf05270 */
[----:B------:R-:W-:Y:S05]  /*d180*/  BRA.U !UP0, `(.L_x_13912) ;  /* 0x0000000108e87547 */ /* 0x000fea000b800000 */
[----:B------:R-:W-:-:S09]  /*d190*/  UISETP.NE.AND UP0, UPT, UR4, 0x17, UPT ;  /* 0x000000170400788c */ /* 0x000fd2000bf05270 */
[----:B------:R-:W-:Y:S05]  /*d1a0*/  BRA.U !UP0, `(.L_x_13913) ;  /* 0x0000000108907547 */ /* 0x000fea000b800000 */
[----:B------:R-:W-:-:S09]  /*d1b0*/  UISETP.NE.AND UP0, UPT, UR4, 0x18, UPT ;  /* 0x000000180400788c */ /* 0x000fd2000bf05270 */
[----:B------:R-:W-:Y:S05]  /*d1c0*/  BRA.U !UP0, `(.L_x_13914) ;  /* 0x0000000108447547 */ /* 0x000fea000b800000 */
.L_x_13890:
        /* <DEDUP_REMOVED lines=16> */
.L_x_13915:
[----:B------:R-:W-:Y:S05]  /*d2d0*/  BRA `(.L_x_13891) ;  /* 0x0000000000a07947 */ /* 0x000fea0003800000 */
.L_x_13914:
        /* <DEDUP_REMOVED lines=13> */
.L_x_13917:
[----:B------:R-:W-:Y:S05]  /*d3b0*/  BSYNC.RECONVERGENT B0 ;  /* 0x0000000000007941 */ /* 0x000fea0003800200 */
.L_x_13916:
[----:B------:R-:W-:-:S05]  /*d3c0*/  LOP3.LUT R5, R0, 0x80, R5, 0xf8, !PT ;  /* 0x0000008000057812 */ /* 0x000fca00078ef805 */
[----:B------:R0:W-:Y:S01]  /*d3d0*/  STG.E.U8 desc[UR36][R2.64], R5 ;  /* 0x0000000502007986 */ /* 0x0001e2000c101124 */
[----:B------:R-:W-:Y:S05]  /*d3e0*/  BRA `(.L_x_13891) ;  /* 0x00000000005c7947 */ /* 0x000fea0003800000 */
.L_x_13913:
        /* <DEDUP_REMOVED lines=12> */
.L_x_13919:
[----:B------:R-:W-:Y:S01]  /*d4b0*/  HFMA2 R0, -RZ, RZ, 0, 7.569789886474609375e-06 ;  /* 0x0000007fff007431 */ /* 0x000fe200000001ff */
[----:B------:R-:W-:-:S04]  /*d4c0*/  ISETP.GT.U32.AND P0, PT, R4, 0x7f800000, PT ;  /* 0x7f8000000400780c */ /* 0x000fc80003f04070 */
[----:B------:R-:W-:-:S09]  /*d4d0*/  SEL R0, R0, 0x7c, P0 ;  /* 0x0000007c00007807 */ /* 0x000fd20000000000 */
.L_x_13920:
[----:B------:R-:W-:Y:S05]  /*d4e0*/  BSYNC.RECONVERGENT B0 ;  /* 0x0000000000007941 */ /* 0x000fea0003800200 */
.L_x_13918:
[----:B------:R-:W-:-:S04]  /*d4f0*/  SHF.R.U32.HI R5, RZ, 0x18, R5 ;  /* 0x00000018ff057819 */ /* 0x000fc80000011605 */
[----:B------:R-:W-:-:S05]  /*d500*/  LOP3.LUT R5, R0, 0x80, R5, 0xf8, !PT ;  /* 0x0000008000057812 */ /* 0x000fca00078ef805 */
[----:B------:R0:W-:Y:S01]  /*d510*/  STG.E.U8 desc[UR36][R2.64], R5 ;  /* 0x0000000502007986 */ /* 0x0001e2000c101124 */
[----:B------:R-:W-:Y:S05]  /*d520*/  BRA `(.L_x_13891) ;  /* 0x00000000000c7947 */ /* 0x000fea0003800000 */
.L_x_13912:
[----:B------:R-:W-:-:S05]  /*d530*/  HADD2.F32 R0, -RZ, R19.H0_H0 ;  /* 0x20000013ff007230 */ /* 0x000fca0000004100 */
[----:B------:R-:W-:-:S05]  /*d540*/  F2FP.BF16.F32.PACK_AB R0, RZ, R0 ;  /* 0x00000000ff00723e */ /* 0x000fca00000010ff */
[----:B------:R0:W-:Y:S02]  /*d550*/  STG.E.U16 desc[UR36][R2.64], R0 ;  /* 0x0000000002007986 */ /* 0x0001e4000c101524 */
.L_x_13891:
[----:B------:R-:W-:-:S07]  /*d560*/  VIADD R17, R17, 0x80 ;  /* 0x0000008011117836 */ /* 0x000fce0000000000 */
.L_x_13816:
[----:B------:R-:W-:Y:S05]  /*d570*/  BSYNC.RECONVERGENT B6 ;  /* 0x0000000000067941 */ /* 0x000fea0003800200 */
.L_x_13815:
[----:B------:R-:W5:Y:S02]  /*d580*/  LDCU UR4, c[0x0][0x380] ;  /* 0x00007000ff0477ac */ /* 0x000f640008000800 */
[----:B-----5:R-:W-:-:S13]  /*d590*/  ISETP.GE.AND P0, PT, R17, UR4, PT ;  /* 0x0000000411007c0c */ /* 0x020fda000bf06270 */
[----:B------:R-:W-:Y:S05]  /*d5a0*/  @P0 EXIT ;  /* 0x000000000000094d */ /* 0x000fea0003800000 */
[----:B------:R-:W5:Y:S01]  /*d5b0*/  LDCU UR4, c[0x0][0x388] ;  /* 0x00007100ff0477ac */ /* 0x000f620008000800 */
[----:B------:R-:W-:Y:S02]  /*d5c0*/  IMAD.MOV.U32 R18, RZ, RZ, RZ ;  /* 0x000000ffff127224 */ /* 0x000fe400078e00ff */
[----:B0-2-4-:R-:W-:Y:S02]  /*d5d0*/  IMAD.MOV.U32 R0, RZ, RZ, RZ ;  /* 0x000000ffff007224 */ /* 0x015fe400078e00ff */
        /* <DEDUP_REMOVED lines=8> */
[----:B-1-3--:R-:W-:Y:S01]  /*d660*/  IMAD.HI.U32 R2, R17, UR4, R16 ;  /* 0x0000000411027c27 */ /* 0x00afe2000f8e0010 */
        /* <DEDUP_REMOVED lines=342> */
.L_x_13921:
[----:B------:R-:W0:Y:S01]  /*ebd0*/  LDCU.64 UR6, c[0x0][0x5e8] ;  /* 0x0000bd00ff0677ac */ /* 0x000e220008000a00 */
[----:B------:R-:W1:Y:S01]  /*ebe0*/  LDCU.64 UR8, c[0x0][0x5f0] ;  /* 0x0000be00ff0877ac */ /* 0x000e620008000a00 */
[----:B------:R-:W-:-:S04]  /*ebf0*/  UPRMT UR4, UR39, 0x9910, URZ ;  /* 0x0000991027047896 */ /* 0x000fc800080000ff */
[----:B------:R-:W-:Y:S01]  /*ec00*/  UISETP.GT.AND UP0, UPT, UR4, 0x9, UPT ;  /* 0x000000090400788c */ /* 0x000fe2000bf04270 */
[----:B0-----:R-:W-:Y:S02]  /*ec10*/  IADD3 R16, P0, PT, R16, UR6, RZ ;  /* 0x0000000610107c10 */ /* 0x001fe4000ff1e0ff */
[----:B-1-3--:R-:W-:-:S03]  /*ec20*/  IADD3 R2, P1, PT, R0, UR8, RZ ;  /* 0x0000000800027c10 */ /* 0x00afc6000ff3e0ff */
        /* <DEDUP_REMOVED lines=16> */
.L_x_13925:
[----:B------:R-:W2:Y:S02]  /*ed30*/  LDG.E.U8 R2, desc[UR36][R2.64] ;  /* 0x0000002402027981 */ /* 0x000ea4000c1e1100 */
[----:B--2---:R-:W-:-:S04]  /*ed40*/  I2FP.F32.U32 R0, R2 ;  /* 0x0000000200007245 */ /* 0x004fc80000201000 */
[----:B------:R-:W-:-:S04]  /*ed50*/  F2FP.F16.F32.PACK_AB R0, RZ, R0 ;  /* 0x00000000ff00723e */ /* 0x000fc800000000ff */
[----:B------:R-:W-:Y:S01]  /*ed60*/  PRMT R19, R0, 0x7610, R19 ;  /* 0x0000761000137816 */ /* 0x000fe20000000013 */
[----:B------:R-:W-:Y:S06]  /*ed70*/  BRA `(.L_x_13927) ;  /* 0x0000000c00d47947 */ /* 0x000fec0003800000 */
.L_x_13924:
        /* <DEDUP_REMOVED lines=11> */
.L_x_13929:
[----:B------:R-:W2:Y:S02]  /*ee30*/  LDG.E R2, desc[UR36][R2.64] ;  /* 0x0000002402027981 */ /* 0x000ea4000c1e1900 */
[----:B--2---:R-:W-:-:S04]  /*ee40*/  I2FP.F32.S32 R0, R2 ;  /* 0x0000000200007245 */ /* 0x004fc80000201400 */
[----:B------:R-:W-:-:S04]  /*ee50*/  F2FP.F16.F32.PACK_AB R0, RZ, R0 ;  /* 0x00000000ff00723e */ /* 0x000fc800000000ff */
[----:B------:R-:W-:Y:S01]  /*ee60*/  PRMT R19, R0, 0x7610, R19 ;  /* 0x0000761000137816 */ /* 0x000fe20000000013 */
[----:B------:R-:W-:Y:S06]  /*ee70*/  BRA `(.L_x_13927) ;  /* 0x0000000c00947947 */ /* 0x000fec0003800000 */
.L_x_13928:
[----:B------:R-:W2:Y:S02]  /*ee80*/  LDG.E.U16 R2, desc[UR36][R2.64] ;  /* 0x0000002402027981 */ /* 0x000ea4000c1e1500 */
[----:B--2---:R-:W0:Y:S02]  /*ee90*/  I2F.S16 R0, R2 ;  /* 0x0000000200007306 */ /* 0x004e240000101400 */
[----:B0-----:R-:W-:-:S04]  /*eea0*/  F2FP.F16.F32.PACK_AB R0, RZ, R0 ;  /* 0x00000000ff00723e */ /* 0x001fc800000000ff */
[----:B------:R-:W-:Y:S01]  /*eeb0*/  PRMT R19, R0, 0x7610, R19 ;  /* 0x0000761000137816 */ /* 0x000fe20000000013 */
[----:B------:R-:W-:Y:S06]  /*eec0*/  BRA `(.L_x_13927) ;  /* 0x0000000c00807947 */ /* 0x000fec0003800000 */
.L_x_13923:
        /* <DEDUP_REMOVED lines=9> */
.L_x_13931:
[----:B------:R0:W5:Y:S01]  /*ef60*/  LDG.E.U16 R19, desc[UR36][R2.64] ;  /* 0x0000002402137981 */ /* 0x000162000c1e1500 */
[----:B------:R-:W-:Y:S05]  /*ef70*/  BRA `(.L_x_13927) ;  /* 0x0000000c00547947 */ /* 0x000fea0003800000 */
.L_x_13930:
        /* <DEDUP_REMOVED lines=9> */
.L_x_13933:
[----:B------:R1:W5:Y:S01]  /*f010*/  LDG.E.U16 R19, desc[UR36][R2.64] ;  /* 0x0000002402137981 */ /* 0x000362000c1e1500 */
[----:B------:R-:W-:Y:S05]  /*f020*/  BRA `(.L_x_13927) ;  /* 0x0000000c00287947 */ /* 0x000fea0003800000 */
.L_x_13932:
        /* <DEDUP_REMOVED lines=13> */
.L_x_13922:
        /* <DEDUP_REMOVED lines=14> */
.L_x_13936:
        /* <DEDUP_REMOVED lines=13> */
.L_x_13935:
        /* <DEDUP_REMOVED lines=27> */
.L_x_13938:
        /* <DEDUP_REMOVED lines=14> */
.L_x_13937:
[----:B------:R-:W2:Y:S02]  /*f540*/  LDG.E.U16 R0, desc[UR36][R2.64] ;  /* 0x0000002402007981 */ /* 0x000ea4000c1e1500 */
[----:B--2---:R-:W-:-:S04]  /*f550*/  SHF.L.U32 R0, R0, 0x10, RZ ;  /* 0x0000001000007819 */ /* 0x004fc800000006ff */
[----:B------:R-:W-:-:S04]  /*f560*/  F2FP.F16.F32.PACK_AB R0, RZ, R0 ;  /* 0x00000000ff00723e */ /* 0x000fc800000000ff */
[----:B------:R-:W-:Y:S01]  /*f570*/  PRMT R19, R0, 0x7610, R19 ;  /* 0x0000761000137816 */ /* 0x000fe20000000013 */
[----:B------:R-:W-:Y:S06]  /*f580*/  BRA `(.L_x_13927) ;  /* 0x0000000400d07947 */ /* 0x000fec0003800000 */
.L_x_13934:
        /* <DEDUP_REMOVED lines=13> */
.L_x_13941:
        /* <DEDUP_REMOVED lines=21> */
.L_x_13945:
[----:B------:R-:W-:Y:S05]  /*f7b0*/  BSYNC.RECONVERGENT B1 ;  /* 0x0000000000017941 */ /* 0x000fea0003800200 */
.L_x_13944:
[----:B------:R-:W-:Y:S02]  /*f7c0*/  SHF.L.U32 R0, R0, 0x14, RZ ;  /* 0x0000001400007819 */ /* 0x000fe400000006ff */
[----:B------:R-:W-:-:S04]  /*f7d0*/  LEA R2, R2, 0x3b800000, 0x17 ;  /* 0x3b80000002027811 */ /* 0x000fc800078eb8ff */
[----:B------:R-:W-:-:S07]  /*f7e0*/  LOP3.LUT R0, R2, R0, R7, 0xfe, !PT ;  /* 0x0000000002007212 */ /* 0x000fce00078efe07 */
.L_x_13943:
[----:B------:R-:W-:Y:S05]  /*f7f0*/  BSYNC.RECONVERGENT B0 ;  /* 0x0000000000007941 */ /* 0x000fea0003800200 */
.L_x_13942:
[----:B------:R-:W-:-:S04]  /*f800*/  F2FP.F16.F32.PACK_AB R0, RZ, R0 ;  /* 0x00000000ff00723e */ /* 0x000fc800000000ff */
[----:B------:R-:W-:Y:S01]  /*f810*/  PRMT R19, R0, 0x7610, R19 ;  /* 0x0000761000137816 */ /* 0x000fe20000000013 */
[----:B------:R-:W-:Y:S06]  /*f820*/  BRA `(.L_x_13927) ;  /* 0x0000000400287947 */ /* 0x000fec0003800000 */
.L_x_13940:
        /* <DEDUP_REMOVED lines=21> */
.L_x_13949:
[----:B------:R-:W-:Y:S05]  /*f980*/  BSYNC.RECONVERGENT B1 ;  /* 0x0000000000017941 */ /* 0x000fea0003800200 */
.L_x_13948:
[----:B------:R-:W-:Y:S02]  /*f990*/  SHF.L.U32 R0, R0, 0x15, RZ ;  /* 0x0000001500007819 */ /* 0x000fe400000006ff */
[----:B------:R-:W-:-:S04]  /*f9a0*/  LEA R2, R2, 0x37800000, 0x17 ;  /* 0x3780000002027811 */ /* 0x000fc800078eb8ff */
[----:B------:R-:W-:-:S07]  /*f9b0*/  LOP3.LUT R0, R2, R0, R7, 0xfe, !PT ;  /* 0x0000000002007212 */ /* 0x000fce00078efe07 */
.L_x_13947:
[----:B------:R-:W-:Y:S05]  /*f9c0*/  BSYNC.RECONVERGENT B0 ;  /* 0x0000000000007941 */ /* 0x000fea0003800200 */
.L_x_13946:
[----:B------:R-:W-:-:S04]  /*f9d0*/  F2FP.F16.F32.PACK_AB R0, RZ, R0 ;  /* 0x00000000ff00723e */ /* 0x000fc800000000ff */
[----:B------:R-:W-:Y:S01]  /*f9e0*/  PRMT R19, R0, 0x7610, R19 ;  /* 0x0000761000137816 */ /* 0x000fe20000000013 */
[----:B------:R-:W-:Y:S06]  /*f9f0*/  BRA `(.L_x_13927) ;  /* 0x0000000000b47947 */ /* 0x000fec0003800000 */
.L_x_13939:
        /* <DEDUP_REMOVED lines=14> */
.L_x_13953:
[----:B------:R-:W-:Y:S05]  /*fae0*/  BSYNC.RECONVERGENT B0 ;  /* 0x0000000000007941 */ /* 0x000fea0003800200 */
.L_x_13952:
[----:B------:R-:W-:-:S04]  /*faf0*/  F2FP.F16.F32.PACK_AB R0, RZ, R0 ;  /* 0x00000000ff00723e */ /* 0x000fc800000000ff */
[----:B------:R-:W-:Y:S01]  /*fb00*/  PRMT R19, R0, 0x7610, R19 ;  /* 0x0000761000137816 */ /* 0x000fe20000000013 */
[----:B------:R-:W-:Y:S06]  /*fb10*/  BRA `(.L_x_13927) ;  /* 0x00000000006c7947 */ /* 0x000fec0003800000 */
.L_x_13926:
        /* <DEDUP_REMOVED lines=16> */
.L_x_13954:
[----:B------:R-:W-:Y:S01]  /*fc20*/  PRMT R19, RZ, 0x7610, R19 ;  /* 0x00007610ff137816 */ /* 0x000fe20000000013 */
[----:B------:R-:W-:Y:S06]  /*fc30*/  BRA `(.L_x_13927) ;  /* 0x0000000000247947 */ /* 0x000fec0003800000 */
.L_x_13951:
[----:B------:R-:W2:Y:S02]  /*fc40*/  LDG.E.64 R2, desc[UR36][R2.64] ;  /* 0x0000002402027981 */ /* 0x000ea4000c1e1b00 */
[----:B--2---:R-:W0:Y:S02]  /*fc50*/  I2F.U64 R0, R2 ;  /* 0x0000000200007312 */ /* 0x004e240000301000 */
[----:B0-----:R-:W-:-:S04]  /*fc60*/  F2FP.F16.F32.PACK_AB R0, RZ, R0 ;  /* 0x00000000ff00723e */ /* 0x001fc800000000ff */
[----:B------:R-:W-:Y:S01]  /*fc70*/  PRMT R19, R0, 0x7610, R19 ;  /* 0x0000761000137816 */ /* 0x000fe20000000013 */
[----:B------:R-:W-:Y:S06]  /*fc80*/  BRA `(.L_x_13927) ;  /* 0x0000000000107947 */ /* 0x000fec0003800000 */
.L_x_13950:
[----:B------:R-:W2:Y:S02]  /*fc90*/  LDG.E R2, desc[UR36][R2.64] ;  /* 0x0000002402027981 */ /* 0x000ea4000c1e1900 */
[----:B--2---:R-:W-:-:S04]  /*fca0*/  I2FP.F32.U32 R0, R2 ;  /* 0x0000000200007245 */ /* 0x004fc80000201000 */
[----:B------:R-:W-:-:S04]  /*fcb0*/  F2FP.F16.F32.PACK_AB R0, RZ, R0 ;  /* 0x00000000ff00723e */ /* 0x000fc800000000ff */
[----:B------:R-:W-:-:S07]  /*fcc0*/  PRMT R19, R0, 0x7610, R19 ;  /* 0x0000761000137816 */ /* 0x000fce0000000013 */
.L_x_13927:
        /* <DEDUP_REMOVED lines=18> */
.L_x_13958:
[----:B------:R-:W2:Y:S02]  /*fdf0*/  LDG.E.U8 R2, desc[UR36][R2.64] ;  /* 0x0000002402027981 */ /* 0x000ea4000c1e1100 */
[----:B--2---:R-:W-:-:S04]  /*fe00*/  I2FP.F32.U32 R0, R2 ;  /* 0x0000000200007245 */ /* 0x004fc80000201000 */
[----:B------:R-:W-:Y:S01]  /*fe10*/  F2FP.F16.F32.PACK_AB R0, RZ, R0 ;  /* 0x00000000ff00723e */ /* 0x000fe200000000ff */
[----:B------:R-:W-:Y:S06]  /*fe20*/  BRA `(.L_x_13960) ;  /* 0x0000000c009c7947 */ /* 0x000fec0003800000 */
.L_x_13957:
        /* <DEDUP_REMOVED lines=10> */
.L_x_13962:
[----:B------:R-:W2:Y:S02]  /*fed0*/  LDG.E R2, desc[UR36][R2.64] ;  /* 0x0000002402027981 */ /* 0x000ea4000c1e1900 */
[----:B--2---:R-:W-:-:S04]  /*fee0*/  I2FP.F32.S32 R0, R2 ;  /* 0x0000000200007245 */ /* 0x004fc80000201400 */
[----:B------:R-:W-:Y:S01]  /*fef0*/  F2FP.F16.F32.PACK_AB R0, RZ, R0 ;  /* 0x00000000ff00723e */ /* 0x000fe200000000ff */
[----:B------:R-:W-:Y:S06]  /*ff00*/  BRA `(.L_x_13960) ;  /* 0x0000000c00647947 */ /* 0x000fec0003800000 */
.L_x_13961:
[----:B------:R-:W2:Y:S02]  /*ff10*/  LDG.E.U16 R2, desc[UR36][R2.64] ;  /* 0x0000002402027981 */ /* 0x000ea4000c1e1500 */
[----:B--2---:R-:W0:Y:S02]  /*ff20*/  I2F.S16 R0, R2 ;  /* 0x0000000200007306 */ /* 0x004e240000101400 */
[----:B0-----:R-:W-:Y:S01]  /*ff30*/  F2FP.F16.F32.PACK_AB R0, RZ, R0 ;  /* 0x00000000ff00723e */ /* 0x001fe200000000ff */
[----:B------:R-:W-:Y:S06]  /*ff40*/  BRA `(.L_x_13960) ;  /* 0x0000000c00547947 */ /* 0x000fec0003800000 */
.L_x_13956:
        /* <DEDUP_REMOVED lines=9> */
.L_x_13964:
[----:B------:R1:W5:Y:S01]  /*ffe0*/  LDG.E.U16 R0, desc[UR36][R2.64] ;  /* 0x0000002402007981 */ /* 0x000362000c1e1500 */
[----:B------:R-:W-:Y:S05]  /*fff0*/  BRA `(.L_x_13960) ;  /* 0x0000000c00287947 */ /* 0x000fea0003800000 */
.L_x_13963:
        /* <DEDUP_REMOVED lines=9> */
.L_x_13966:
[----:B------:R0:W5:Y:S01]  /*10090*/  LDG.E.U16 R0, desc[UR36][R2.64] ;  /* 0x0000002402007981 */ /* 0x000162000c1e1500 */
[----:B------:R-:W-:Y:S05]  /*100a0*/  BRA `(.L_x_13960) ;  /* 0x0000000800fc7947 */ /* 0x000fea0003800000 */
.L_x_13965:
        /* <DEDUP_REMOVED lines=12> */
.L_x_13955:
        /* <DEDUP_REMOVED lines=13> */
.L_x_13969:
        /* <DEDUP_REMOVED lines=12> */
.L_x_13968:
        /* <DEDUP_REMOVED lines=27> */
.L_x_13971:
        /* <DEDUP_REMOVED lines=13> */
.L_x_13970:
[----:B------:R-:W2:Y:S02]  /*10580*/  LDG.E.U16 R0, desc[UR36][R2.64] ;  /* 0x0000002402007981 */ /* 0x000ea4000c1e1500 */
[----:B--2---:R-:W-:-:S05]  /*10590*/  IMAD.U32 R0, R0, 0x10000, RZ ;  /* 0x0001000000007824 */ /* 0x004fca00078e00ff */
[----:B------:R-:W-:Y:S01]  /*105a0*/  F2FP.F16.F32.PACK_AB R0, RZ, R0 ;  /* 0x00000000ff00723e */ /* 0x000fe200000000ff */
[----:B------:R-:W-:Y:S06]  /*105b0*/  BRA `(.L_x_13960) ;  /* 0x0000000400b87947 */ /* 0x000fec0003800000 */
.L_x_13967:
        /* <DEDUP_REMOVED lines=12> */
.L_x_13974:
        /* <DEDUP_REMOVED lines=21> */
.L_x_13978:
[----:B------:R-:W-:Y:S05]  /*107d0*/  BSYNC.RECONVERGENT B1 ;  /* 0x0000000000017941 */ /* 0x000fea0003800200 */
.L_x_13977:
[----:B------:R-:W-:Y:S01]  /*107e0*/  IMAD.SHL.U32 R0, R0, 0x100000, RZ ;  /* 0x0010000000007824 */ /* 0x000fe200078e00ff */
[----:B------:R-:W-:-:S04]  /*107f0*/  LEA R2, R2, 0x3b800000, 0x17 ;  /* 0x3b80000002027811 */ /* 0x000fc800078eb8ff */
[----:B------:R-:W-:-:S07]  /*10800*/  LOP3.LUT R0, R2, R0, R7, 0xfe, !PT ;  /* 0x0000000002007212 */ /* 0x000fce00078efe07 */
.L_x_13976:
[----:B------:R-:W-:Y:S05]  /*10810*/  BSYNC.RECONVERGENT B0 ;  /* 0x0000000000007941 */ /* 0x000fea0003800200 */
.L_x_13975:
[----:B------:R-:W-:Y:S01]  /*10820*/  F2FP.F16.F32.PACK_AB R0, RZ, R0 ;  /* 0x00000000ff00723e */ /* 0x000fe200000000ff */
[----:B------:R-:W-:Y:S06]  /*10830*/  BRA `(.L_x_13960) ;  /* 0x0000000400187947 */ /* 0x000fec0003800000 */
.L_x_13973:
        /* <DEDUP_REMOVED lines=21> */
.L_x_13982:
[----:B------:R-:W-:Y:S05]  /*10990*/  BSYNC.RECONVERGENT B1 ;  /* 0x0000000000017941 */ /* 0x000fea0003800200 */
.L_x_13981:
[----:B------:R-:W-:Y:S01]  /*109a0*/  IMAD.SHL.U32 R0, R0, 0x200000, RZ ;  /* 0x0020000000007824 */ /* 0x000fe200078e00ff */
[----:B------:R-:W-:-:S04]  /*109b0*/  LEA R2, R2, 0x37800000, 0x17 ;  /* 0x3780000002027811 */ /* 0x000fc800078eb8ff */
[----:B------:R-:W-:-:S07]  /*109c0*/  LOP3.LUT R0, R2, R0, R7, 0xfe, !PT ;  /* 0x0000000002007212 */ /* 0x000fce00078efe07 */
.L_x_13980:
[----:B------:R-:W-:Y:S05]  /*109d0*/  BSYNC.RECONVERGENT B0 ;  /* 0x0000000000007941 */ /* 0x000fea0003800200 */
.L_x_13979:
[----:B------:R-:W-:Y:S01]  /*109e0*/  F2FP.F16.F32.PACK_AB R0, RZ, R0 ;  /* 0x00000000ff00723e */ /* 0x000fe200000000ff */
[----:B------:R-:W-:Y:S06]  /*109f0*/  BRA `(.L_x_13960) ;  /* 0x0000000000a87947 */ /* 0x000fec0003800000 */
.L_x_13972:
        /* <DEDUP_REMOVED lines=14> */
.L_x_13986:
[----:B------:R-:W-:Y:S05]  /*10ae0*/  BSYNC.RECONVERGENT B0 ;  /* 0x0000000000007941 */ /* 0x000fea0003800200 */
.L_x_13985:
[----:B------:R-:W-:Y:S01]  /*10af0*/  F2FP.F16.F32.PACK_AB R0, RZ, R0 ;  /* 0x00000000ff00723e */ /* 0x000fe200000000ff */
[----:B------:R-:W-:Y:S06]  /*10b00*/  BRA `(.L_x_13960) ;  /* 0x0000000000647947 */ /* 0x000fec0003800000 */
.L_x_13959:
        /* <DEDUP_REMOVED lines=16> */
.L_x_13987:
[----:B------:R-:W-:Y:S01]  /*10c10*/  PRMT R0, RZ, 0x7610, R0 ;  /* 0x00007610ff007816 */ /* 0x000fe20000000000 */
[----:B------:R-:W-:Y:S06]  /*10c20*/  BRA `(.L_x_13960) ;  /* 0x00000000001c7947 */ /* 0x000fec0003800000 */
.L_x_13984:
[----:B------:R-:W2:Y:S02]  /*10c30*/  LDG.E.64 R2, desc[UR36][R2.64] ;  /* 0x0000002402027981 */ /* 0x000ea4000c1e1b00 */
[----:B--2---:R-:W0:Y:S02]  /*10c40*/  I2F.U64 R0, R2 ;  /* 0x0000000200007312 */ /* 0x004e240000301000 */
[----:B0-----:R-:W-:Y:S01]  /*10c50*/  F2FP.F16.F32.PACK_AB R0, RZ, R0 ;  /* 0x00000000ff00723e */ /* 0x001fe200000000ff */
[----:B------:R-:W-:Y:S06]  /*10c60*/  BRA `(.L_x_13960) ;  /* 0x00000000000c7947 */ /* 0x000fec0003800000 */
.L_x_13983:
[----:B------:R-:W2:Y:S02]  /*10c70*/  LDG.E R2, desc[UR36][R2.64] ;  /* 0x0000002402027981 */ /* 0x000ea4000c1e1900 */
[----:B--2---:R-:W-:-:S04]  /*10c80*/  I2FP.F32.U32 R0, R2 ;  /* 0x0000000200007245 */ /* 0x004fc80000201000 */
[----:B------:R-:W-:-:S07]  /*10c90*/  F2FP.F16.F32.PACK_AB R0, RZ, R0 ;  /* 0x00000000ff00723e */ /* 0x000fce00000000ff */
.L_x_13960:
        /* <DEDUP_REMOVED lines=10> */
.L_x_13989:
[----:B------:R-:W-:Y:S05]  /*10d40*/  BSYNC.RECONVERGENT B0 ;  /* 0x0000000000007941 */ /* 0x000fea0003800200 */
.L_x_13988:
        /* <DEDUP_REMOVED lines=15> */
.L_x_13993:
[----:B------:R-:W-:-:S06]  /*10e40*/  HADD2.F32 R3, -RZ, R19.H0_H0 ;  /* 0x20000013ff037230 */ /* 0x000fcc0000004100 */
[----:B------:R-:W0:Y:S02]  /*10e50*/  F2I.S64.TRUNC R2, R3 ;  /* 0x0000000300027311 */ /* 0x000e24000020d900 */
[----:B0-----:R-:W-:Y:S01]  /*10e60*/  STG.E.U8 desc[UR36][R16.64], R2 ;  /* 0x0000000210007986 */ /* 0x001fe2000c101124 */
[----:B------:R-:W-:Y:S05]  /*10e70*/  EXIT ;  /* 0x000000000000794d */ /* 0x000fea0003800000 */
.L_x_13992:
        /* <DEDUP_REMOVED lines=10> */
.L_x_13996:
[----:B------:R-:W-:-:S06]  /*10f20*/  HADD2.F32 R19, -RZ, R19.H0_H0 ;  /* 0x20000013ff137230 */ /* 0x000fcc0000004100 */
[----:B------:R-:W0:Y:S02]  /*10f30*/  F2I.FTZ.TRUNC.NTZ R19, R19 ;  /* 0x0000001300137305 */ /* 0x000e24000021f100 */
[----:B0-----:R-:W-:Y:S01]  /*10f40*/  STG.E desc[UR36][R16.64], R19 ;  /* 0x0000001310007986 */ /* 0x001fe2000c101924 */
[----:B------:R-:W-:Y:S05]  /*10f50*/  EXIT ;  /* 0x000000000000794d */ /* 0x000fea0003800000 */
.L_x_13995:
[----:B------:R-:W-:-:S06]  /*10f60*/  HADD2.F32 R19, -RZ, R19.H0_H0 ;  /* 0x20000013ff137230 */ /* 0x000fcc0000004100 */
[----:B------:R-:W0:Y:S02]  /*10f70*/  F2I.FTZ.TRUNC.NTZ R19, R19 ;  /* 0x0000001300137305 */ /* 0x000e24000021f100 */
[----:B0-----:R-:W-:Y:S01]  /*10f80*/  STG.E.U16 desc[UR36][R16.64], R19 ;  /* 0x0000001310007986 */ /* 0x001fe2000c101524 */
[----:B------:R-:W-:Y:S05]  /*10f90*/  EXIT ;  /* 0x000000000000794d */ /* 0x000fea0003800000 */
.L_x_13991:
        /* <DEDUP_REMOVED lines=9> */
.L_x_13998:
[----:B------:R-:W-:Y:S01]  /*11030*/  STG.E.U16 desc[UR36][R16.64], R19 ;  /* 0x0000001310007986 */ /* 0x000fe2000c101524 */
[----:B------:R-:W-:Y:S05]  /*11040*/  EXIT ;  /* 0x000000000000794d */ /* 0x000fea0003800000 */
.L_x_13997:
        /* <DEDUP_REMOVED lines=10> */
.L_x_14000:
[----:B------:R-:W-:-:S05]  /*110f0*/  HADD2.F32 R0, -RZ, R19.H0_H0 ;  /* 0x20000013ff007230 */ /* 0x000fca0000004100 */
[----:B------:R-:W-:-:S04]  /*11100*/  F2FP.F16.F32.PACK_AB R0, RZ, R0 ;  /* 0x00000000ff00723e */ /* 0x000fc800000000ff */
[----:B------:R-:W-:-:S05]  /*11110*/  PRMT R0, R0, 0x5410, RZ ;  /* 0x0000541000007816 */ /* 0x000fca00000000ff */
[----:B------:R-:W-:Y:S01]  /*11120*/  STG.E desc[UR36][R16.64], R0 ;  /* 0x0000000010007986 */ /* 0x000fe2000c101924 */
[----:B------:R-:W-:Y:S05]  /*11130*/  EXIT ;  /* 0x000000000000794d */ /* 0x000fea0003800000 */
.L_x_13999:
[----:B------:R-:W-:-:S05]  /*11140*/  HADD2.F32 R2, -RZ, R19.H0_H0 ;  /* 0x20000013ff027230 */ /* 0x000fca0000004100 */
[----:B------:R-:W-:-:S06]  /*11150*/  FMUL.FTZ R2, R2, 1 ;  /* 0x3f80000002027820 */ /* 0x000fcc0000410000 */
[----:B------:R-:W0:Y:S02]  /*11160*/  F2F.F64.F32 R2, R2 ;  /* 0x0000000200027310 */ /* 0x000e240000201800 */
[----:B0-----:R-:W-:Y:S01]  /*11170*/  STG.E.64 desc[UR36][R16.64], R2 ;  /* 0x0000000210007986 */ /* 0x001fe2000c101b24 */
[----:B------:R-:W-:Y:S05]  /*11180*/  EXIT ;  /* 0x000000000000794d */ /* 0x000fea0003800000 */
.L_x_13990:
        /* <DEDUP_REMOVED lines=14> */
.L_x_14004:
        /* <DEDUP_REMOVED lines=17> */
.L_x_14007:
[----:B------:R-:W-:-:S04]  /*11380*/  SHF.R.U32.HI R3, RZ, 0x18, R3 ;  /* 0x00000018ff037819 */ /* 0x000fc80000011603 */
[----:B------:R-:W-:-:S04]  /*11390*/  LOP3.LUT R0, R0, 0x80, R3, 0xf8, !PT ;  /* 0x0000008000007812 */ /* 0x000fc800078ef803 */
[----:B------:R-:W-:-:S07]  /*113a0*/  PRMT R8, R0, 0x7610, R8 ;  /* 0x0000761000087816 */ /* 0x000fce0000000008 */
.L_x_14006:
[----:B------:R-:W-:Y:S05]  /*113b0*/  BSYNC.RECONVERGENT B0 ;  /* 0x0000000000007941 */ /* 0x000fea0003800200 */
.L_x_14005:
[----:B------:R-:W-:Y:S01]  /*113c0*/  STG.E.U8 desc[UR36][R16.64], R8 ;  /* 0x0000000810007986 */ /* 0x000fe2000c101124 */
[----:B------:R-:W-:Y:S05]  /*113d0*/  EXIT ;  /* 0x000000000000794d */ /* 0x000fea0003800000 */
.L_x_14003:
        /* <DEDUP_REMOVED lines=17> */
.L_x_14010:
[----:B------:R-:W-:-:S04]  /*114f0*/  SHF.R.U32.HI R3, RZ, 0x18, R3 ;  /* 0x00000018ff037819 */ /* 0x000fc80000011603 */
[----:B------:R-:W-:-:S04]  /*11500*/  LOP3.LUT R0, R0, 0x80, R3, 0xf8, !PT ;  /* 0x0000008000007812 */ /* 0x000fc800078ef803 */
[----:B------:R-:W-:-:S07]  /*11510*/  PRMT R8, R0, 0x7610, R8 ;  /* 0x0000761000087816 */ /* 0x000fce0000000008 */
.L_x_14009:
[----:B------:R-:W-:Y:S05]  /*11520*/  BSYNC.RECONVERGENT B0 ;  /* 0x0000000000007941 */ /* 0x000fea0003800200 */
.L_x_14008:
[----:B------:R-:W-:Y:S01]  /*11530*/  STG.E.U8 desc[UR36][R16.64], R8 ;  /* 0x0000000810007986 */ /* 0x000fe2000c101124 */
[----:B------:R-:W-:Y:S05]  /*11540*/  EXIT ;  /* 0x000000000000794d */ /* 0x000fea0003800000 */
.L_x_14002:
        /* <DEDUP_REMOVED lines=22> */
.L_x_14012:
[----:B------:R-:W-:-:S06]  /*116b0*/  HADD2.F32 R2, -RZ, R19.H0_H0 ;  /* 0x20000013ff027230 */ /* 0x000fcc0000004100 */
[----:B------:R-:W0:Y:S02]  /*116c0*/  F2I.U64.TRUNC R2, R2 ;  /* 0x0000000200027311 */ /* 0x000e24000020d800 */
[----:B0-----:R-:W-:Y:S01]  /*116d0*/  STG.E.64 desc[UR36][R16.64], R2 ;  /* 0x0000000210007986 */ /* 0x001fe2000c101b24 */
[----:B------:R-:W-:Y:S05]  /*116e0*/  EXIT ;  /* 0x000000000000794d */ /* 0x000fea0003800000 */
.L_x_14011:
[----:B------:R-:W-:-:S06]  /*116f0*/  HADD2.F32 R19, -RZ, R19.H0_H0 ;  /* 0x20000013ff137230 */ /* 0x000fcc0000004100 */
[----:B------:R-:W0:Y:S02]  /*11700*/  F2I.FTZ.U32.TRUNC.NTZ R19, R19 ;  /* 0x0000001300137305 */ /* 0x000e24000021f000 */
[----:B0-----:R-:W-:Y:S01]  /*11710*/  STG.E desc[UR36][R16.64], R19 ;  /* 0x0000001310007986 */ /* 0x001fe2000c101924 */
[----:B------:R-:W-:Y:S05]  /*11720*/  EXIT ;  /* 0x000000000000794d */ /* 0x000fea0003800000 */
.L_x_14001:
        /* <DEDUP_REMOVED lines=11> */
.L_x_14014:
[----:B------:R-:W-:Y:S01]  /*117e0*/  HADD2.F32 R19, -RZ, R19.H0_H0 ;  /* 0x20000013ff137230 */ /* 0x000fe20000004100 */
[----:B------:R-:W-:-:S04]  /*117f0*/  CS2R R6, SRZ ;  /* 0x0000000000067805 */ /* 0x000fc8000001ff00 */
[----:B------:R-:W-:-:S06]  /*11800*/  FMUL.FTZ R4, R19, 1 ;  /* 0x3f80000013047820 */ /* 0x000fcc0000410000 */
[----:B------:R-:W0:Y:S02]  /*11810*/  F2F.F64.F32 R4, R4 ;  /* 0x0000000400047310 */ /* 0x000e240000201800 */
[----:B0-----:R-:W-:Y:S01]  /*11820*/  STG.E.128 desc[UR36][R16.64], R4 ;  /* 0x0000000410007986 */ /* 0x001fe2000c101d24 */
[----:B------:R-:W-:Y:S05]  /*11830*/  EXIT ;  /* 0x000000000000794d */ /* 0x000fea0003800000 */
.L_x_14013:
[----:B------:R-:W-:-:S09]  /*11840*/  UISETP.NE.AND UP0, UPT, UR4, 0xf, UPT ;  /* 0x0000000f0400788c */ /* 0x000fd2000bf05270 */
[----:B------:R-:W-:Y:S05]  /*11850*/  BRA.U !UP0, `(.L_x_14015) ;  /* 0x0000000108e87547 */ /* 0x000fea000b800000 */
[----:B------:R-:W-:-:S09]  /*11860*/  UISETP.NE.AND UP0, UPT, UR4, 0x17, UPT ;  /* 0x000000170400788c */ /* 0x000fd2000bf05270 */
[----:B------:R-:W-:Y:S05]  /*11870*/  BRA.U !UP0, `(.L_x_14016) ;  /* 0x0000000108907547 */ /* 0x000fea000b800000 */
[----:B------:R-:W-:-:S09]  /*11880*/  UISETP.NE.AND UP0, UPT, UR4, 0x18, UPT ;  /* 0x000000180400788c */ /* 0x000fd2000bf05270 */
[----:B------:R-:W-:Y:S05]  /*11890*/  BRA.U !UP0, `(.L_x_14017) ;  /* 0x0000000108447547 */ /* 0x000fea000b800000 */
.L_x_13994:
        /* <DEDUP_REMOVED lines=16> */
.L_x_14018:
[----:B------:R-:W-:Y:S05]  /*119a0*/  EXIT ;  /* 0x000000000000794d */ /* 0x000fea0003800000 */
.L_x_14017:
        /* <DEDUP_REMOVED lines=13> */
.L_x_14020:
[----:B------:R-:W-:Y:S05]  /*11a80*/  BSYNC.RECONVERGENT B0 ;  /* 0x0000000000007941 */ /* 0x000fea0003800200 */
.L_x_14019:
[----:B------:R-:W-:-:S05]  /*11a90*/  LOP3.LUT R3, R0, 0x80, R3, 0xf8, !PT ;  /* 0x0000008000037812 */ /* 0x000fca00078ef803 */
[----:B------:R-:W-:Y:S01]  /*11aa0*/  STG.E.U8 desc[UR36][R16.64], R3 ;  /* 0x0000000310007986 */ /* 0x000fe2000c101124 */
[----:B------:R-:W-:Y:S05]  /*11ab0*/  EXIT ;  /* 0x000000000000794d */ /* 0x000fea0003800000 */
.L_x_14016:
        /* <DEDUP_REMOVED lines=12> */
.L_x_14022:
[----:B------:R-:W-:Y:S01]  /*11b80*/  IMAD.MOV.U32 R0, RZ, RZ, 0x7f ;  /* 0x0000007fff007424 */ /* 0x000fe200078e00ff */
[----:B------:R-:W-:-:S04]  /*11b90*/  ISETP.GT.U32.AND P0, PT, R2, 0x7f800000, PT ;  /* 0x7f8000000200780c */ /* 0x000fc80003f04070 */
[----:B------:R-:W-:-:S09]  /*11ba0*/  SEL R0, R0, 0x7c, P0 ;  /* 0x0000007c00007807 */ /* 0x000fd20000000000 */
.L_x_14023:
[----:B------:R-:W-:Y:S05]  /*11bb0*/  BSYNC.RECONVERGENT B0 ;  /* 0x0000000000007941 */ /* 0x000fea0003800200 */
.L_x_14021:
[----:B------:R-:W-:-:S04]  /*11bc0*/  SHF.R.U32.HI R3, RZ, 0x18, R3 ;  /* 0x00000018ff037819 */ /* 0x000fc80000011603 */
[----:B------:R-:W-:-:S05]  /*11bd0*/  LOP3.LUT R3, R0, 0x80, R3, 0xf8, !PT ;  /* 0x0000008000037812 */ /* 0x000fca00078ef803 */
[----:B------:R-:W-:Y:S01]  /*11be0*/  STG.E.U8 desc[UR36][R16.64], R3 ;  /* 0x0000000310007986 */ /* 0x000fe2000c101124 */
[----:B------:R-:W-:Y:S05]  /*11bf0*/  EXIT ;  /* 0x000000000000794d */ /* 0x000fea0003800000 */
.L_x_14015:
[----:B------:R-:W-:-:S05]  /*11c00*/  HADD2.F32 R0, -RZ, R19.H0_H0 ;  /* 0x20000013ff007230 */ /* 0x000fca0000004100 */
[----:B------:R-:W-:-:S05]  /*11c10*/  F2FP.BF16.F32.PACK_AB R0, RZ, R0 ;  /* 0x00000000ff00723e */ /* 0x000fca00000010ff */
[----:B------:R-:W-:Y:S01]  /*11c20*/  STG.E.U16 desc[UR36][R16.64], R0 ;  /* 0x0000000010007986 */ /* 0x000fe2000c101524 */
[----:B------:R-:W-:Y:S05]  /*11c30*/  EXIT ;  /* 0x000000000000794d */ /* 0x000fea0003800000 */
.L_x_14024:
        /* <DEDUP_REMOVED lines=12> */
.L_x_40995:


//--------------------- .text._ZN2at6native27unrolled_elementwise_kernelINS0_13BinaryFunctorIN3c104HalfES4_S4_ZZZNS0_19minimum_kernel_cudaERNS_18TensorIteratorBaseEENKUlvE0_clEvENKUlvE1_clEvEUlS4_S4_E_EESt5arrayIPcLm3EELi4E23TrivialOffsetCalculatorILi2EjESE_ILi1EjENS0_6memory12LoadWithCastILi2EEENSH_13StoreWithCastILi1EEEEEviT_T0_T2_T3_T4_T5_ --------------------------
	.section	.text._ZN2at6native27unrolled_elementwise_kernelINS0_13BinaryFunctorIN3c104HalfES4_S4_ZZZNS0_19minimum_kernel_cudaERNS_18TensorIteratorBaseEENKUlvE0_clEvENKUlvE1_clEvEUlS4_S4_E_EESt5arrayIPcLm3EELi4E23TrivialOffsetCalculatorILi2EjESE_ILi1EjENS0_6memory12LoadWithCastILi2EEENSH_13StoreWithCastILi1EEEEEviT_T0_T2_T3_T4_T5_,"ax",@progbits
	.align	128
        .global         _ZN2at6native27unrolled_elementwise_kernelINS0_13BinaryFunctorIN3c104HalfES4_S4_ZZZNS0_19minimum_kernel_cudaERNS_18TensorIteratorBaseEENKUlvE0_clEvENKUlvE1_clEvEUlS4_S4_E_EESt5arrayIPcLm3EELi4E23TrivialOffsetCalculatorILi2EjESE_ILi1EjENS0_6memory12LoadWithCastILi2EEENSH_13StoreWithCastILi1EEEEEviT_T0_T2_T3_T4_T5_
        .type           _ZN2at6native27unrolled_elementwise_kernelINS0_13BinaryFunctorIN3c104HalfES4_S4_ZZZNS0_19minimum_kernel_cudaERNS_18TensorIteratorBaseEENKUlvE0_clEvENKUlvE1_clEvEUlS4_S4_E_EESt5arrayIPcLm3EELi4E23TrivialOffsetCalculatorILi2EjESE_ILi1EjENS0_6memory12LoadWithCastILi2EEENSH_13StoreWithCastILi1EEEEEviT_T0_T2_T3_T4_T5_,@function
        .size           _ZN2at6native27unrolled_elementwise_kernelINS0_13BinaryFunctorIN3c104HalfES4_S4_ZZZNS0_19minimum_kernel_cudaERNS_18TensorIteratorBaseEENKUlvE0_clEvENKUlvE1_clEvEUlS4_S4_E_EESt5arrayIPcLm3EELi4E23TrivialOffsetCalculatorILi2EjESE_ILi1EjENS0_6memory12LoadWithCastILi2EEENSH_13StoreWithCastILi1EEEEEviT_T0_T2_T3_T4_T5_,(.L_x_40996 - _ZN2at6native27unrolled_elementwise_kernelINS0_13BinaryFunctorIN3c104HalfES4_S4_ZZZNS0_19minimum_kernel_cudaERNS_18TensorIteratorBaseEENKUlvE0_clEvENKUlvE1_clEvEUlS4_S4_E_EESt5arrayIPcLm3EELi4E23TrivialOffsetCalculatorILi2EjESE_ILi1EjENS0_6memory12LoadWithCastILi2EEENSH_13StoreWithCastILi1EEEEEviT_T0_T2_T3_T4_T5_)
        .other          _ZN2at6native27unrolled_elementwise_kernelINS0_13BinaryFunctorIN3c104HalfES4_S4_ZZZNS0_19minimum_kernel_cudaERNS_18TensorIteratorBaseEENKUlvE0_clEvENKUlvE1_clEvEUlS4_S4_E_EESt5arrayIPcLm3EELi4E23TrivialOffsetCalculatorILi2EjESE_ILi1EjENS0_6memory12LoadWithCastILi2EEENSH_13StoreWithCastILi1EEEEEviT_T0_T2_T3_T4_T5_,@"STO_CUDA_ENTRY STV_DEFAULT"
_ZN2at6native27unrolled_elementwise_kernelINS0_13BinaryFunctorIN3c104HalfES4_S4_ZZZNS0_19minimum_kernel_cudaERNS_18TensorIteratorBaseEENKUlvE0_clEvENKUlvE1_clEvEUlS4_S4_E_EESt5arrayIPcLm3EELi4E23TrivialOffsetCalculatorILi2EjESE_ILi1EjENS0_6memory12LoadWithCastILi2EEENSH_13StoreWithCastILi1EEEEEviT_T0_T2_T3_T4_T5_:
.text._ZN2at6native27unrolled_elementwise_kernelINS0_13BinaryFunctorIN3c104HalfES4_S4_ZZZNS0_19minimum_kernel_cudaERNS_18TensorIteratorBaseEENKUlvE0_clEvENKUlvE1_clEvEUlS4_S4_E_EESt5arrayIPcLm3EELi4E23TrivialOffsetCalculatorILi2EjESE_ILi1EjENS0_6memory12LoadWithCastILi2EEENSH_13StoreWithCastILi1EEEEEviT_T0_T2_T3_T4_T5_:
        /* <DEDUP_REMOVED lines=36> */
.L_x_14030:
[----:B------:R-:W2:Y:S02]  /*0240*/  LDG.E.U8 R4, desc[UR36][R4.64] ;  /* 0x0000002404047981 */ /* 0x000ea4000c1e1100 */
[----:B--2---:R-:W-:-:S04]  /*0250*/  I2FP.F32.U32 R0, R4 ;  /* 0x0000000400007245 */ /* 0x004fc80000201000 */
[----:B------:R-:W-:-:S04]  /*0260*/  F2FP.F16.F32.PACK_AB R0, RZ, R0 ;  /* 0x00000000ff00723e */ /* 0x000fc800000000ff */
[----:B------:R-:W-:Y:S01]  /*0270*/  PRMT R28, R0, 0x7610, R28 ;  /* 0x00007610001c7816 */ /* 0x000fe2000000001c */
[----:B------:R-:W-:Y:S06]  /*0280*/  BRA `(.L_x_14032) ;  /* 0x0000000c00d87947 */ /* 0x000fec0003800000 */
.L_x_14029:
        /* <DEDUP_REMOVED lines=11> */
.L_x_14034:
[----:B------:R-:W2:Y:S02]  /*0340*/  LDG.E R4, desc[UR36][R4.64] ;  /* 0x0000002404047981 */ /* 0x000ea4000c1e1900 */
[----:B--2---:R-:W-:-:S04]  /*0350*/  I2FP.F32.S32 R0, R4 ;  /* 0x0000000400007245 */ /* 0x004fc80000201400 */
[----:B------:R-:W-:-:S04]  /*0360*/  F2FP.F16.F32.PACK_AB R0, RZ, R0 ;  /* 0x00000000ff00723e */ /* 0x000fc800000000ff */
[----:B------:R-:W-:Y:S01]  /*0370*/  PRMT R28, R0, 0x7610, R28 ;  /* 0x00007610001c7816 */ /* 0x000fe2000000001c */
[----:B------:R-:W-:Y:S06]  /*0380*/  BRA `(.L_x_14032) ;  /* 0x0000000c00987947 */ /* 0x000fec0003800000 */
.L_x_14033:
[----:B------:R-:W2:Y:S02]  /*0390*/  LDG.E.U16 R4, desc[UR36][R4.64] ;  /* 0x0000002404047981 */ /* 0x000ea4000c1e1500 */
[----:B--2---:R-:W0:Y:S02]  /*03a0*/  I2F.S16 R0, R4 ;  /* 0x0000000400007306 */ /* 0x004e240000101400 */
[----:B0-----:R-:W-:-:S04]  /*03b0*/  F2FP.F16.F32.PACK_AB R0, RZ, R0 ;  /* 0x00000000ff00723e */ /* 0x001fc800000000ff */
[----:B------:R-:W-:Y:S01]  /*03c0*/  PRMT R28, R0, 0x7610, R28 ;  /* 0x00007610001c7816 */ /* 0x000fe2000000001c */
[----:B------:R-:W-:Y:S06]  /*03d0*/  BRA `(.L_x_14032) ;  /* 0x0000000c00847947 */ /* 0x000fec0003800000 */
.L_x_14028:
        /* <DEDUP_REMOVED lines=9> */
.L_x_14036:
[----:B------:R1:W5:Y:S01]  /*0470*/  LDG.E.U16 R28, desc[UR36][R4.64] ;  /* 0x00000024041c7981 */ /* 0x000362000c1e1500 */
[----:B------:R-:W-:Y:S05]  /*0480*/  BRA `(.L_x_14032) ;  /* 0x0000000c00587947 */ /* 0x000fea0003800000 */
.L_x_14035:
        /* <DEDUP_REMOVED lines=9> */
.L_x_14038:
[----:B------:R0:W5:Y:S01]  /*0520*/  LDG.E.U16 R28, desc[UR36][R4.64] ;  /* 0x00000024041c7981 */ /* 0x000162000c1e1500 */
[----:B------:R-:W-:Y:S05]  /*0530*/  BRA `(.L_x_14032) ;  /* 0x0000000c002c7947 */ /* 0x000fea0003800000 */
.L_x_14037:
        /* <DEDUP_REMOVED lines=13> */
.L_x_14027:
        /* <DEDUP_REMOVED lines=14> */
.L_x_14041:
        /* <DEDUP_REMOVED lines=13> */
.L_x_14040:
        /* <DEDUP_REMOVED lines=27> */
.L_x_14043:
        /* <DEDUP_REMOVED lines=15> */
.L_x_14042:
[----:B------:R-:W2:Y:S02]  /*0a60*/  LDG.E.U16 R0, desc[UR36][R4.64] ;  /* 0x0000002404007981 */ /* 0x000ea4000c1e1500 */
[----:B--2---:R-:W-:-:S05]  /*0a70*/  IMAD.U32 R0, R0, 0x10000, RZ ;  /* 0x0001000000007824 */ /* 0x004fca00078e00ff */
[----:B------:R-:W-:-:S04]  /*0a80*/  F2FP.F16.F32.PACK_AB R0, RZ, R0 ;  /* 0x00000000ff00723e */ /* 0x000fc800000000ff */
[----:B------:R-:W-:Y:S01]  /*0a90*/  PRMT R28, R0, 0x7610, R28 ;  /* 0x00007610001c7816 */ /* 0x000fe2000000001c */
[----:B------:R-:W-:Y:S06]  /*0aa0*/  BRA `(.L_x_14032) ;  /* 0x0000000400d07947 */ /* 0x000fec0003800000 */
.L_x_14039:
        /* <DEDUP_REMOVED lines=13> */
.L_x_14046:
        /* <DEDUP_REMOVED lines=21> */
.L_x_14050:
[----:B------:R-:W-:Y:S05]  /*0cd0*/  BSYNC.RECONVERGENT B1 ;  /* 0x0000000000017941 */ /* 0x000fea0003800200 */
.L_x_14049:
[----:B------:R-:W-:Y:S01]  /*0ce0*/  IMAD.SHL.U32 R0, R0, 0x100000, RZ ;  /* 0x0010000000007824 */ /* 0x000fe200078e00ff */
[----:B------:R-:W-:-:S04]  /*0cf0*/  LEA R3, R3, 0x3b800000, 0x17 ;  /* 0x3b80000003037811 */ /* 0x000fc800078eb8ff */
[----:B------:R-:W-:-:S07]  /*0d00*/  LOP3.LUT R0, R3, R0, R7, 0xfe, !PT ;  /* 0x0000000003007212 */ /* 0x000fce00078efe07 */
.L_x_14048:
[----:B------:R-:W-:Y:S05]  /*0d10*/  BSYNC.RECONVERGENT B0 ;  /* 0x0000000000007941 */ /* 0x000fea0003800200 */
.L_x_14047:
[----:B------:R-:W-:-:S04]  /*0d20*/  F2FP.F16.F32.PACK_AB R0, RZ, R0 ;  /* 0x00000000ff00723e */ /* 0x000fc800000000ff */
[----:B------:R-:W-:Y:S01]  /*0d30*/  PRMT R28, R0, 0x7610, R28 ;  /* 0x00007610001c7816 */ /* 0x000fe2000000001c */
[----:B------:R-:W-:Y:S06]  /*0d40*/  BRA `(.L_x_14032) ;  /* 0x0000000400287947 */ /* 0x000fec0003800000 */
.L_x_14045:
        /* <DEDUP_REMOVED lines=21> */
.L_x_14054:
[----:B------:R-:W-:Y:S05]  /*0ea0*/  BSYNC.RECONVERGENT B1 ;  /* 0x0000000000017941 */ /* 0x000fea0003800200 */
.L_x_14053:
[----:B------:R-:W-:Y:S01]  /*0eb0*/  IMAD.SHL.U32 R0, R0, 0x200000, RZ ;  /* 0x0020000000007824 */ /* 0x000fe200078e00ff */
[----:B------:R-:W-:-:S04]  /*0ec0*/  LEA R3, R3, 0x37800000, 0x17 ;  /* 0x3780000003037811 */ /* 0x000fc800078eb8ff */
[----:B------:R-:W-:-:S07]  /*0ed0*/  LOP3.LUT R0, R3, R0, R7, 0xfe, !PT ;  /* 0x0000000003007212 */ /* 0x000fce00078efe07 */
.L_x_14052:
[----:B------:R-:W-:Y:S05]  /*0ee0*/  BSYNC.RECONVERGENT B0 ;  /* 0x0000000000007941 */ /* 0x000fea0003800200 */
.L_x_14051:
[----:B------:R-:W-:-:S04]  /*0ef0*/  F2FP.F16.F32.PACK_AB R0, RZ, R0 ;  /* 0x00000000ff00723e */ /* 0x000fc800000000ff */
[----:B------:R-:W-:Y:S01]  /*0f00*/  PRMT R28, R0, 0x7610, R28 ;  /* 0x00007610001c7816 */ /* 0x000fe2000000001c */
[----:B------:R-:W-:Y:S06]  /*0f10*/  BRA `(.L_x_14032) ;  /* 0x0000000000b47947 */ /* 0x000fec0003800000 */
.L_x_14044:
[----:B------:R-:W-:-:S09]  /*0f20*/  UISETP.NE.AND UP0, UPT, UR4, 0x1c, UPT ;  /* 0x0000001c0400788c */ /* 0x000fd2000bf05270 */
[----:B------:R-:W-:Y:S05]  /*0f30*/  BRA.U !UP0, `(.L_x_14055) ;  /* 0x00000001089c7547 */ /* 0x000fea000b800000 */
[----:B------:R-:W-:-:S09]  /*0f40*/  UISETP.NE.AND UP0, UPT, UR4, 0x1d, UPT ;  /* 0x0000001d0400788c */ /* 0x000fd2000bf05270 */
[----:B------:R-:W-:Y:S05]  /*0f50*/  BRA.U !UP0, `(.L_x_14056) ;  /* 0x0000000108807547 */ /* 0x000fea000b800000 */
[----:B------:R-:W-:-:S09]  /*0f60*/  UISETP.NE.AND UP0, UPT, UR4, 0x2c, UPT ;  /* 0x0000002c0400788c */ /* 0x000fd2000bf05270 */
[----:B------:R-:W-:Y:S05]  /*0f70*/  BRA.U !UP0, `(.L_x_14057) ;  /* 0x0000000108487547 */ /* 0x000fea000b800000 */
.L_x_14031:
        /* <DEDUP_REMOVED lines=16> */
.L_x_14058:
[----:B------:R-:W-:Y:S01]  /*1080*/  PRMT R28, RZ, 0x7610, R28 ;  /* 0x00007610ff1c7816 */ /* 0x000fe2000000001c */
[----:B------:R-:W-:Y:S06]  /*1090*/  BRA `(.L_x_14032) ;  /* 0x0000000000547947 */ /* 0x000fec0003800000 */
.L_x_14057:
        /* <DEDUP_REMOVED lines=8> */
.L_x_14060:
[----:B------:R-:W-:Y:S05]  /*1120*/  BSYNC.RECONVERGENT B0 ;  /* 0x0000000000007941 */ /* 0x000fea0003800200 */
.L_x_14059:
[----:B------:R-:W-:-:S04]  /*1130*/  F2FP.F16.F32.PACK_AB R0, RZ, R0 ;  /* 0x00000000ff00723e */ /* 0x000fc800000000ff */
[----:B------:R-:W-:Y:S01]  /*1140*/  PRMT R28, R0, 0x7610, R28 ;  /* 0x00007610001c7816 */ /* 0x000fe2000000001c */
[----:B------:R-:W-:Y:S06]  /*1150*/  BRA `(.L_x_14032) ;  /* 0x0000000000247947 */ /* 0x000fec0003800000 */
.L_x_14056:
[----:B------:R-:W2:Y:S02]  /*1160*/  LDG.E.64 R4, desc[UR36][R4.64] ;  /* 0x0000002404047981 */ /* 0x000ea4000c1e1b00 */
[----:B--2---:R-:W0:Y:S02]  /*1170*/  I2F.U64 R0, R4 ;  /* 0x0000000400007312 */ /* 0x004e240000301000 */
[----:B0-----:R-:W-:-:S04]  /*1180*/  F2FP.F16.F32.PACK_AB R0, RZ, R0 ;  /* 0x00000000ff00723e */ /* 0x001fc800000000ff */
[----:B------:R-:W-:Y:S01]  /*1190*/  PRMT R28, R0, 0x7610, R28 ;  /* 0x00007610001c7816 */ /* 0x000fe2000000001c */
[----:B------:R-:W-:Y:S06]  /*11a0*/  BRA `(.L_x_14032) ;  /* 0x0000000000107947 */ /* 0x000fec0003800000 */
.L_x_14055:
[----:B------:R-:W2:Y:S02]  /*11b0*/  LDG.E R4, desc[UR36][R4.64] ;  /* 0x0000002404047981 */ /* 0x000ea4000c1e1900 */
[----:B--2---:R-:W-:-:S04]  /*11c0*/  I2FP.F32.U32 R0, R4 ;  /* 0x0000000400007245 */ /* 0x004fc80000201000 */
[----:B------:R-:W-:-:S04]  /*11d0*/  F2FP.F16.F32.PACK_AB R0, RZ, R0 ;  /* 0x00000000ff00723e */ /* 0x000fc800000000ff */
[----:B------:R-:W-:-:S07]  /*11e0*/  PRMT R28, R0, 0x7610, R28 ;  /* 0x00007610001c7816 */ /* 0x000fce000000001c */
.L_x_14032:
        /* <DEDUP_REMOVED lines=21> */
.L_x_14064:
[----:B------:R-:W2:Y:S02]  /*1340*/  LDG.E.U8 R4, desc[UR36][R4.64] ;  /* 0x0000002404047981 */ /* 0x000ea4000c1e1100 */
[----:B--2---:R-:W-:-:S04]  /*1350*/  I2FP.F32.U32 R0, R4 ;  /* 0x0000000400007245 */ /* 0x004fc80000201000 */
[----:B------:R-:W-:-:S04]  /*1360*/  F2FP.F16.F32.PACK_AB R0, RZ, R0 ;  /* 0x00000000ff00723e */ /* 0x000fc800000000ff */
[----:B------:R-:W-:Y:S01]  /*1370*/  PRMT R24, R0, 0x7610, R24 ;  /* 0x0000761000187816 */ /* 0x000fe20000000018 */
[----:B------:R-:W-:Y:S06]  /*1380*/  BRA `(.L_x_14066) ;  /* 0x0000000c00d87947 */ /* 0x000fec0003800000 */
.L_x_14063:
        /* <DEDUP_REMOVED lines=11> */
.L_x_14068:
[----:B------:R-:W2:Y:S02]  /*1440*/  LDG.E R4, desc[UR36][R4.64] ;  /* 0x0000002404047981 */ /* 0x000ea4000c1e1900 */
[----:B--2---:R-:W-:-:S04]  /*1450*/  I2FP.F32.S32 R0, R4 ;  /* 0x0000000400007245 */ /* 0x004fc80000201400 */
[----:B------:R-:W-:-:S04]  /*1460*/  F2FP.F16.F32.PACK_AB R0, RZ, R0 ;  /* 0x00000000ff00723e */ /* 0x000fc800000000ff */
[----:B------:R-:W-:Y:S01]  /*1470*/  PRMT R24, R0, 0x7610, R24 ;  /* 0x0000761000187816 */ /* 0x000fe20000000018 */
[----:B------:R-:W-:Y:S06]  /*1480*/  BRA `(.L_x_14066) ;  /* 0x0000000c00987947 */ /* 0x000fec0003800000 */
.L_x_14067:
[----:B------:R-:W2:Y:S02]  /*1490*/  LDG.E.U16 R4, desc[UR36][R4.64] ;  /* 0x0000002404047981 */ /* 0x000ea4000c1e1500 */
[----:B--2---:R-:W0:Y:S02]  /*14a0*/  I2F.S16 R0, R4 ;  /* 0x0000000400007306 */ /* 0x004e240000101400 */
[----:B0-----:R-:W-:-:S04]  /*14b0*/  F2FP.F16.F32.PACK_AB R0, RZ, R0 ;  /* 0x00000000ff00723e */ /* 0x001fc800000000ff */
[----:B------:R-:W-:Y:S01]  /*14c0*/  PRMT R24, R0, 0x7610, R24 ;  /* 0x0000761000187816 */ /* 0x000fe20000000018 */
[----:B------:R-:W-:Y:S06]  /*14d0*/  BRA `(.L_x_14066) ;  /* 0x0000000c00847947 */ /* 0x000fec0003800000 */
.L_x_14062:
        /* <DEDUP_REMOVED lines=9> */
.L_x_14070:
[----:B------:R1:W5:Y:S01]  /*1570*/  LDG.E.U16 R24, desc[UR36][R4.64] ;  /* 0x0000002404187981 */ /* 0x000362000c1e1500 */
[----:B------:R-:W-:Y:S05]  /*1580*/  BRA `(.L_x_14066) ;  /* 0x0000000c00587947 */ /* 0x000fea0003800000 */
.L_x_14069:
        /* <DEDUP_REMOVED lines=9> */
.L_x_14072:
[----:B------:R0:W5:Y:S01]  /*1620*/  LDG.E.U16 R24, desc[UR36][R4.64] ;  /* 0x0000002404187981 */ /* 0x000162000c1e1500 */
[----:B------:R-:W-:Y:S05]  /*1630*/  BRA `(.L_x_14066) ;  /* 0x0000000c002c7947 */ /* 0x000fea0003800000 */
.L_x_14071:
        /* <DEDUP_REMOVED lines=13> */
.L_x_14061:
        /* <DEDUP_REMOVED lines=14> */
.L_x_14075:
        /* <DEDUP_REMOVED lines=13> */
.L_x_14074:
        /* <DEDUP_REMOVED lines=27> */
.L_x_14077:
        /* <DEDUP_REMOVED lines=15> */
.L_x_14076:
[----:B------:R-:W2:Y:S02]  /*1b60*/  LDG.E.U16 R0, desc[UR36][R4.64] ;  /* 0x0000002404007981 */ /* 0x000ea4000c1e1500 */
[----:B--2---:R-:W-:-:S05]  /*1b70*/  IMAD.U32 R0, R0, 0x10000, RZ ;  /* 0x0001000000007824 */ /* 0x004fca00078e00ff */
[----:B------:R-:W-:-:S04]  /*1b80*/  F2FP.F16.F32.PACK_AB R0, RZ, R0 ;  /* 0x00000000ff00723e */ /* 0x000fc800000000ff */
[----:B------:R-:W-:Y:S01]  /*1b90*/  PRMT R24, R0, 0x7610, R24 ;  /* 0x0000761000187816 */ /* 0x000fe20000000018 */
[----:B------:R-:W-:Y:S06]  /*1ba0*/  BRA `(.L_x_14066) ;  /* 0x0000000400d07947 */ /* 0x000fec0003800000 */
.L_x_14073:
        /* <DEDUP_REMOVED lines=13> */
.L_x_14080:
        /* <DEDUP_REMOVED lines=21> */
.L_x_14084:
[----:B------:R-:W-:Y:S05]  /*1dd0*/  BSYNC.RECONVERGENT B1 ;  /* 0x0000000000017941 */ /* 0x000fea0003800200 */
.L_x_14083:
[----:B------:R-:W-:Y:S01]  /*1de0*/  IMAD.SHL.U32 R0, R0, 0x100000, RZ ;  /* 0x0010000000007824 */ /* 0x000fe200078e00ff */
[----:B------:R-:W-:-:S04]  /*1df0*/  LEA R3, R3, 0x3b800000, 0x17 ;  /* 0x3b80000003037811 */ /* 0x000fc800078eb8ff */
[----:B------:R-:W-:-:S07]  /*1e00*/  LOP3.LUT R0, R3, R0, R7, 0xfe, !PT ;  /* 0x0000000003007212 */ /* 0x000fce00078efe07 */
.L_x_14082:
[----:B------:R-:W-:Y:S05]  /*1e10*/  BSYNC.RECONVERGENT B0 ;  /* 0x0000000000007941 */ /* 0x000fea0003800200 */
.L_x_14081:
[----:B------:R-:W-:-:S04]  /*1e20*/  F2FP.F16.F32.PACK_AB R0, RZ, R0 ;  /* 0x00000000ff00723e */ /* 0x000fc800000000ff */
[----:B------:R-:W-:Y:S01]  /*1e30*/  PRMT R24, R0, 0x7610, R24 ;  /* 0x0000761000187816 */ /* 0x000fe20000000018 */
[----:B------:R-:W-:Y:S06]  /*1e40*/  BRA `(.L_x_14066) ;  /* 0x0000000400287947 */ /* 0x000fec0003800000 */
.L_x_14079:
        /* <DEDUP_REMOVED lines=21> */
.L_x_14088:
[----:B------:R-:W-:Y:S05]  /*1fa0*/  BSYNC.RECONVERGENT B1 ;  /* 0x0000000000017941 */ /* 0x000fea0003800200 */
.L_x_14087:
[----:B------:R-:W-:Y:S01]  /*1fb0*/  IMAD.SHL.U32 R0, R0, 0x200000, RZ ;  /* 0x0020000000007824 */ /* 0x000fe200078e00ff */
[----:B------:R-:W-:-:S04]  /*1fc0*/  LEA R3, R3, 0x37800000, 0x17 ;  /* 0x3780000003037811 */ /* 0x000fc800078eb8ff */
[----:B------:R-:W-:-:S07]  /*1fd0*/  LOP3.LUT R0, R3, R0, R7, 0xfe, !PT ;  /* 0x0000000003007212 */ /* 0x000fce00078efe07 */
.L_x_14086:
[----:B------:R-:W-:Y:S05]  /*1fe0*/  BSYNC.RECONVERGENT B0 ;  /* 0x0000000000007941 */ /* 0x000fea0003800200 */
.L_x_14085:
[----:B------:R-:W-:-:S04]  /*1ff0*/  F2FP.F16.F32.PACK_AB R0, RZ, R0 ;  /* 0x00000000ff00723e */ /* 0x000fc800000000ff */
[----:B------:R-:W-:Y:S01]  /*2000*/  PRMT R24, R0, 0x7610, R24 ;  /* 0x0000761000187816 */ /* 0x000fe20000000018 */
[----:B------:R-:W-:Y:S06]  /*2010*/  BRA `(.L_x_14066) ;  /* 0x0000000000b47947 */ /* 0x000fec0003800000 */
.L_x_14078:
[----:B------:R-:W-:-:S09]  /*2020*/  UISETP.NE.AND UP0, UPT, UR4, 0x1c, UPT ;  /* 0x0000001c0400788c */ /* 0x000fd2000bf05270 */
[----:B------:R-:W-:Y:S05]  /*2030*/  BRA.U !UP0, `(.L_x_14089) ;  /* 0x00000001089c7547 */ /* 0x000fea000b800000 */
[----:B------:R-:W-:-:S09]  /*2040*/  UISETP.NE.AND UP0, UPT, UR4, 0x1d, UPT ;  /* 0x0000001d0400788c */ /* 0x000fd2000bf05270 */
[----:B------:R-:W-:Y:S05]  /*2050*/  BRA.U !UP0, `(.L_x_14090) ;  /* 0x0000000108807547 */ /* 0x000fea000b800000 */
[----:B------:R-:W-:-:S09]  /*2060*/  UISETP.NE.AND UP0, UPT, UR4, 0x2c, UPT ;  /* 0x0000002c0400788c */ /* 0x000fd2000bf05270 */
[----:B------:R-:W-:Y:S05]  /*2070*/  BRA.U !UP0, `(.L_x_14091) ;  /* 0x0000000108487547 */ /* 0x000fea000b800000 */
.L_x_14065:
        /* <DEDUP_REMOVED lines=16> */
.L_x_14092:
[----:B------:R-:W-:Y:S01]  /*2180*/  PRMT R24, RZ, 0x7610, R24 ;  /* 0x00007610ff187816 */ /* 0x000fe20000000018 */
[----:B------:R-:W-:Y:S06]  /*2190*/  BRA `(.L_x_14066) ;  /* 0x0000000000547947 */ /* 0x000fec0003800000 */
.L_x_14091:
        /* <DEDUP_REMOVED lines=8> */
.L_x_14094:
[----:B------:R-:W-:Y:S05]  /*2220*/  BSYNC.RECONVERGENT B0 ;  /* 0x0000000000007941 */ /* 0x000fea0003800200 */
.L_x_14093:
[----:B------:R-:W-:-:S04]  /*2230*/  F2FP.F16.F32.PACK_AB R0, RZ, R0 ;  /* 0x00000000ff00723e */ /* 0x000fc800000000ff */
[----:B------:R-:W-:Y:S01]  /*2240*/  PRMT R24, R0, 0x7610, R24 ;  /* 0x0000761000187816 */ /* 0x000fe20000000018 */
[----:B------:R-:W-:Y:S06]  /*2250*/  BRA `(.L_x_14066) ;  /* 0x0000000000247947 */ /* 0x000fec0003800000 */
.L_x_14090:
[----:B------:R-:W2:Y:S02]  /*2260*/  LDG.E.64 R4, desc[UR36][R4.64] ;  /* 0x0000002404047981 */ /* 0x000ea4000c1e1b00 */
[----:B--2---:R-:W0:Y:S02]  /*2270*/  I2F.U64 R0, R4 ;  /* 0x0000000400007312 */ /* 0x004e240000301000 */
[----:B0-----:R-:W-:-:S04]  /*2280*/  F2FP.F16.F32.PACK_AB R0, RZ, R0 ;  /* 0x00000000ff00723e */ /* 0x001fc800000000ff */
[----:B------:R-:W-:Y:S01]  /*2290*/  PRMT R24, R0, 0x7610, R24 ;  /* 0x0000761000187816 */ /* 0x000fe20000000018 */
[----:B------:R-:W-:Y:S06]  /*22a0*/  BRA `(.L_x_14066) ;  /* 0x0000000000107947 */ /* 0x000fec0003800000 */
.L_x_14089:
[----:B------:R-:W2:Y:S02]  /*22b0*/  LDG.E R4, desc[UR36][R4.64] ;  /* 0x0000002404047981 */ /* 0x000ea4000c1e1900 */
[----:B--2---:R-:W-:-:S04]  /*22c0*/  I2FP.F32.U32 R0, R4 ;  /* 0x0000000400007245 */ /* 0x004fc80000201000 */
[----:B------:R-:W-:-:S04]  /*22d0*/  F2FP.F16.F32.PACK_AB R0, RZ, R0 ;  /* 0x00000000ff00723e */ /* 0x000fc800000000ff */
[----:B------:R-:W-:-:S07]  /*22e0*/  PRMT R24, R0, 0x7610, R24 ;  /* 0x0000761000187816 */ /* 0x000fce0000000018 */
.L_x_14066:
[----:B------:R-:W-:-:S07]  /*22f0*/  VIADD R19, R25, 0x80 ;  /* 0x0000008019137836 */ /* 0x000fce0000000000 */
.L_x_14026:
[----:B------:R-:W-:Y:S05]  /*2300*/  BSYNC.RECONVERGENT B6 ;  /* 0x0000000000067941 */ /* 0x000fea0003800200 */
.L_x_14025:
        /* <DEDUP_REMOVED lines=27> */
.L_x_14100:
[----:B------:R-:W2:Y:S02]  /*24c0*/  LDG.E.U8 R4, desc[UR36][R4.64] ;  /* 0x0000002404047981 */ /* 0x000ea4000c1e1100 */
[----:B--2---:R-:W-:-:S04]  /*24d0*/  I2FP.F32.U32 R0, R4 ;  /* 0x0000000400007245 */ /* 0x004fc80000201000 */
[----:B------:R-:W-:-:S04]  /*24e0*/  F2FP.F16.F32.PACK_AB R0, RZ, R0 ;  /* 0x00000000ff00723e */ /* 0x000fc800000000ff */
[----:B------:R-:W-:Y:S01]  /*24f0*/  PRMT R22, R0, 0x7610, R22 ;  /* 0x0000761000167816 */ /* 0x000fe20000000016 */
[----:B------:R-:W-:Y:S06]  /*2500*/  BRA `(.L_x_14102) ;  /* 0x0000000c00d87947 */ /* 0x000fec0003800000 */
.L_x_14099:
        /* <DEDUP_REMOVED lines=11> */
.L_x_14104:
[----:B------:R-:W2:Y:S02]  /*25c0*/  LDG.E R4, desc[UR36][R4.64] ;  /* 0x0000002404047981 */ /* 0x000ea4000c1e1900 */
[----:B--2---:R-:W-:-:S04]  /*25d0*/  I2FP.F32.S32 R0, R4 ;  /* 0x0000000400007245 */ /* 0x004fc80000201400 */
[----:B------:R-:W-:-:S04]  /*25e0*/  F2FP.F16.F32.PACK_AB R0, RZ, R0 ;  /* 0x00000000ff00723e */ /* 0x000fc800000000ff */
[----:B------:R-:W-:Y:S01]  /*25f0*/  PRMT R22, R0, 0x7610, R22 ;  /* 0x0000761000167816 */ /* 0x000fe20000000016 */
[----:B------:R-:W-:Y:S06]  /*2600*/  BRA `(.L_x_14102) ;  /* 0x0000000c00987947 */ /* 0x000fec0003800000 */
.L_x_14103:
[----:B------:R-:W2:Y:S02]  /*2610*/  LDG.E.U16 R4, desc[UR36][R4.64] ;  /* 0x0000002404047981 */ /* 0x000ea4000c1e1500 */
[----:B--2---:R-:W0:Y:S02]  /*2620*/  I2F.S16 R0, R4 ;  /* 0x0000000400007306 */ /* 0x004e240000101400 */
[----:B0-----:R-:W-:-:S04]  /*2630*/  F2FP.F16.F32.PACK_AB R0, RZ, R0 ;  /* 0x00000000ff00723e */ /* 0x001fc800000000ff */
[----:B------:R-:W-:Y:S01]  /*2640*/  PRMT R22, R0, 0x7610, R22 ;  /* 0x0000761000167816 */ /* 0x000fe20000000016 */
[----:B------:R-:W-:Y:S06]  /*2650*/  BRA `(.L_x_14102) ;  /* 0x0000000c00847947 */ /* 0x000fec0003800000 */
.L_x_14098:
        /* <DEDUP_REMOVED lines=9> */
.L_x_14106:
[----:B------:R1:W5:Y:S01]  /*26f0*/  LDG.E.U16 R22, desc[UR36][R4.64] ;  /* 0x0000002404167981 */ /* 0x000362000c1e1500 */
[----:B------:R-:W-:Y:S05]  /*2700*/  BRA `(.L_x_14102) ;  /* 0x0000000c00587947 */ /* 0x000fea0003800000 */
.L_x_14105:
        /* <DEDUP_REMOVED lines=9> */
.L_x_14108:
[----:B------:R0:W5:Y:S01]  /*27a0*/  LDG.E.U16 R22, desc[UR36][R4.64] ;  /* 0x0000002404167981 */ /* 0x000162000c1e1500 */
[----:B------:R-:W-:Y:S05]  /*27b0*/  BRA `(.L_x_14102) ;  /* 0x0000000c002c7947 */ /* 0x000fea0003800000 */
.L_x_14107:
        /* <DEDUP_REMOVED lines=13> */
.L_x_14097:
        /* <DEDUP_REMOVED lines=14> */
.L_x_14111:
        /* <DEDUP_REMOVED lines=13> */
.L_x_14110:
        /* <DEDUP_REMOVED lines=27> */
.L_x_14113:
        /* <DEDUP_REMOVED lines=15> */
.L_x_14112:
[----:B------:R-:W2:Y:S02]  /*2ce0*/  LDG.E.U16 R0, desc[UR36][R4.64] ;  /* 0x0000002404007981 */ /* 0x000ea4000c1e1500 */
[----:B--2---:R-:W-:-:S05]  /*2cf0*/  IMAD.U32 R0, R0, 0x10000, RZ ;  /* 0x0001000000007824 */ /* 0x004fca00078e00ff */
[----:B------:R-:W-:-:S04]  /*2d00*/  F2FP.F16.F32.PACK_AB R0, RZ, R0 ;  /* 0x00000000ff00723e */ /* 0x000fc800000000ff */
[----:B------:R-:W-:Y:S01]  /*2d10*/  PRMT R22, R0, 0x7610, R22 ;  /* 0x0000761000167816 */ /* 0x000fe20000000016 */
[----:B------:R-:W-:Y:S06]  /*2d20*/  BRA `(.L_x_14102) ;  /* 0x0000000400d07947 */ /* 0x000fec0003800000 */
.L_x_14109:
        /* <DEDUP_REMOVED lines=13> */
.L_x_14116:
        /* <DEDUP_REMOVED lines=21> */
.L_x_14120:
[----:B------:R-:W-:Y:S05]  /*2f50*/  BSYNC.RECONVERGENT B1 ;  /* 0x0000000000017941 */ /* 0x000fea0003800200 */
.L_x_14119:
[----:B------:R-:W-:Y:S01]  /*2f60*/  IMAD.SHL.U32 R0, R0, 0x100000, RZ ;  /* 0x0010000000007824 */ /* 0x000fe200078e00ff */
[----:B------:R-:W-:-:S04]  /*2f70*/  LEA R3, R3, 0x3b800000, 0x17 ;  /* 0x3b80000003037811 */ /* 0x000fc800078eb8ff */
[----:B------:R-:W-:-:S07]  /*2f80*/  LOP3.LUT R0, R3, R0, R7, 0xfe, !PT ;  /* 0x0000000003007212 */ /* 0x000fce00078efe07 */
.L_x_14118:
[----:B------:R-:W-:Y:S05]  /*2f90*/  BSYNC.RECONVERGENT B0 ;  /* 0x0000000000007941 */ /* 0x000fea0003800200 */
.L_x_14117:
[----:B------:R-:W-:-:S04]  /*2fa0*/  F2FP.F16.F32.PACK_AB R0, RZ, R0 ;  /* 0x00000000ff00723e */ /* 0x000fc800000000ff */
[----:B------:R-:W-:Y:S01]  /*2fb0*/  PRMT R22, R0, 0x7610, R22 ;  /* 0x0000761000167816 */ /* 0x000fe20000000016 */
[----:B------:R-:W-:Y:S06]  /*2fc0*/  BRA `(.L_x_14102) ;  /* 0x0000000400287947 */ /* 0x000fec0003800000 */
.L_x_14115:
        /* <DEDUP_REMOVED lines=21> */
.L_x_14124:
[----:B------:R-:W-:Y:S05]  /*3120*/  BSYNC.RECONVERGENT B1 ;  /* 0x0000000000017941 */ /* 0x000fea0003800200 */
.L_x_14123:
[----:B------:R-:W-:Y:S01]  /*3130*/  IMAD.SHL.U32 R0, R0, 0x200000, RZ ;  /* 0x0020000000007824 */ /* 0x000fe200078e00ff */
[----:B------:R-:W-:-:S04]  /*3140*/  LEA R3, R3, 0x37800000, 0x17 ;  /* 0x3780000003037811 */ /* 0x000fc800078eb8ff */
[----:B------:R-:W-:-:S07]  /*3150*/  LOP3.LUT R0, R3, R0, R7, 0xfe, !PT ;  /* 0x0000000003007212 */ /* 0x000fce00078efe07 */
.L_x_14122:
[----:B------:R-:W-:Y:S05]  /*3160*/  BSYNC.RECONVERGENT B0 ;  /* 0x0000000000007941 */ /* 0x000fea0003800200 */
.L_x_14121:
[----:B------:R-:W-:-:S04]  /*3170*/  F2FP.F16.F32.PACK_AB R0, RZ, R0 ;  /* 0x00000000ff00723e */ /* 0x000fc800000000ff */
[----:B------:R-:W-:Y:S01]  /*3180*/  PRMT R22, R0, 0x7610, R22 ;  /* 0x0000761000167816 */ /* 0x000fe20000000016 */
[----:B------:R-:W-:Y:S06]  /*3190*/  BRA `(.L_x_14102) ;  /* 0x0000000000b47947 */ /* 0x000fec0003800000 */
.L_x_14114:
        /* <DEDUP_REMOVED lines=14> */
.L_x_14128:
[----:B------:R-:W-:Y:S05]  /*3280*/  BSYNC.RECONVERGENT B0 ;  /* 0x0000000000007941 */ /* 0x000fea0003800200 */
.L_x_14127:
[----:B------:R-:W-:-:S04]  /*3290*/  F2FP.F16.F32.PACK_AB R0, RZ, R0 ;  /* 0x00000000ff00723e */ /* 0x000fc800000000ff */
[----:B------:R-:W-:Y:S01]  /*32a0*/  PRMT R22, R0, 0x7610, R22 ;  /* 0x0000761000167816 */ /* 0x000fe20000000016 */
[----:B------:R-:W-:Y:S06]  /*32b0*/  BRA `(.L_x_14102) ;  /* 0x00000000006c7947 */ /* 0x000fec0003800000 */
.L_x_14101:
        /* <DEDUP_REMOVED lines=16> */
.L_x_14129:
[----:B------:R-:W-:Y:S01]  /*33c0*/  PRMT R22, RZ, 0x7610, R22 ;  /* 0x00007610ff167816 */ /* 0x000fe20000000016 */
[----:B------:R-:W-:Y:S06]  /*33d0*/  BRA `(.L_x_14102) ;  /* 0x0000000000247947 */ /* 0x000fec0003800000 */
.L_x_14126:
[----:B------:R-:W2:Y:S02]  /*33e0*/  LDG.E.64 R4, desc[UR36][R4.64] ;  /* 0x0000002404047981 */ /* 0x000ea4000c1e1b00 */
[----:B--2---:R-:W0:Y:S02]  /*33f0*/  I2F.U64 R0, R4 ;  /* 0x0000000400007312 */ /* 0x004e240000301000 */
[----:B0-----:R-:W-:-:S04]  /*3400*/  F2FP.F16.F32.PACK_AB R0, RZ, R0 ;  /* 0x00000000ff00723e */ /* 0x001fc800000000ff */
[----:B------:R-:W-:Y:S01]  /*3410*/  PRMT R22, R0, 0x7610, R22 ;  /* 0x0000761000167816 */ /* 0x000fe20000000016 */
[----:B------:R-:W-:Y:S06]  /*3420*/  BRA `(.L_x_14102) ;  /* 0x0000000000107947 */ /* 0x000fec0003800000 */
.L_x_14125:
[----:B------:R-:W2:Y:S02]  /*3430*/  LDG.E R4, desc[UR36][R4.64] ;  /* 0x0000002404047981 */ /* 0x000ea4000c1e1900 */
[----:B--2---:R-:W-:-:S04]  /*3440*/  I2FP.F32.U32 R0, R4 ;  /* 0x0000000400007245 */ /* 0x004fc80000201000 */
[----:B------:R-:W-:-:S04]  /*3450*/  F2FP.F16.F32.PACK_AB R0, RZ, R0 ;  /* 0x00000000ff00723e */ /* 0x000fc800000000ff */
[----:B------:R-:W-:-:S07]  /*3460*/  PRMT R22, R0, 0x7610, R22 ;  /* 0x0000761000167816 */ /* 0x000fce0000000016 */
.L_x_14102:
        /* <DEDUP_REMOVED lines=21> */
.L_x_14133:
[----:B------:R-:W2:Y:S02]  /*35c0*/  LDG.E.U8 R4, desc[UR36][R4.64] ;  /* 0x0000002404047981 */ /* 0x000ea4000c1e1100 */
[----:B--2---:R-:W-:-:S04]  /*35d0*/  I2FP.F32.U32 R0, R4 ;  /* 0x0000000400007245 */ /* 0x004fc80000201000 */
[----:B------:R-:W-:-:S04]  /*35e0*/  F2FP.F16.F32.PACK_AB R0, RZ, R0 ;  /* 0x00000000ff00723e */ /* 0x000fc800000000ff */
[----:B------:R-:W-:Y:S01]  /*35f0*/  PRMT R26, R0, 0x7610, R26 ;  /* 0x00007610001a7816 */ /* 0x000fe2000000001a */
[----:B------:R-:W-:Y:S06]  /*3600*/  BRA `(.L_x_14135) ;  /* 0x0000000c00d87947 */ /* 0x000fec0003800000 */
.L_x_14132:
        /* <DEDUP_REMOVED lines=11> */
.L_x_14137:
[----:B------:R-:W2:Y:S02]  /*36c0*/  LDG.E R4, desc[UR36][R4.64] ;  /* 0x0000002404047981 */ /* 0x000ea4000c1e1900 */
[----:B--2---:R-:W-:-:S04]  /*36d0*/  I2FP.F32.S32 R0, R4 ;  /* 0x0000000400007245 */ /* 0x004fc80000201400 */
[----:B------:R-:W-:-:S04]  /*36e0*/  F2FP.F16.F32.PACK_AB R0, RZ, R0 ;  /* 0x00000000ff00723e */ /* 0x000fc800000000ff */
[----:B------:R-:W-:Y:S01]  /*36f0*/  PRMT R26, R0, 0x7610, R26 ;  /* 0x00007610001a7816 */ /* 0x000fe2000000001a */
[----:B------:R-:W-:Y:S06]  /*3700*/  BRA `(.L_x_14135) ;  /* 0x0000000c00987947 */ /* 0x000fec0003800000 */
.L_x_14136:
[----:B------:R-:W2:Y:S02]  /*3710*/  LDG.E.U16 R4, desc[UR36][R4.64] ;  /* 0x0000002404047981 */ /* 0x000ea4000c1e1500 */
[----:B--2---:R-:W0:Y:S02]  /*3720*/  I2F.S16 R0, R4 ;  /* 0x0000000400007306 */ /* 0x004e240000101400 */
[----:B0-----:R-:W-:-:S04]  /*3730*/  F2FP.F16.F32.PACK_AB R0, RZ, R0 ;  /* 0x00000000ff00723e */ /* 0x001fc800000000ff */
[----:B------:R-:W-:Y:S01]  /*3740*/  PRMT R26, R0, 0x7610, R26 ;  /* 0x00007610001a7816 */ /* 0x000fe2000000001a */
[----:B------:R-:W-:Y:S06]  /*3750*/  BRA `(.L_x_14135) ;  /* 0x0000000c00847947 */ /* 0x000fec0003800000 */
.L_x_14131:
        /* <DEDUP_REMOVED lines=9> */
.L_x_14139:
[----:B------:R1:W5:Y:S01]  /*37f0*/  LDG.E.U16 R26, desc[UR36][R4.64] ;  /* 0x00000024041a7981 */ /* 0x000362000c1e1500 */
[----:B------:R-:W-:Y:S05]  /*3800*/  BRA `(.L_x_14135) ;  /* 0x0000000c00587947 */ /* 0x000fea0003800000 */
.L_x_14138:
        /* <DEDUP_REMOVED lines=9> */
.L_x_14141:
[----:B------:R0:W5:Y:S01]  /*38a0*/  LDG.E.U16 R26, desc[UR36][R4.64] ;  /* 0x00000024041a7981 */ /* 0x000162000c1e1500 */
[----:B------:R-:W-:Y:S05]  /*38b0*/  BRA `(.L_x_14135) ;  /* 0x0000000c002c7947 */ /* 0x000fea0003800000 */
.L_x_14140:
        /* <DEDUP_REMOVED lines=13> */
.L_x_14130:
        /* <DEDUP_REMOVED lines=14> */
.L_x_14144:
        /* <DEDUP_REMOVED lines=13> */
.L_x_14143:
        /* <DEDUP_REMOVED lines=27> */
.L_x_14146:
        /* <DEDUP_REMOVED lines=15> */
.L_x_14145:
[----:B------:R-:W2:Y:S02]  /*3de0*/  LDG.E.U16 R0, desc[UR36][R4.64] ;  /* 0x0000002404007981 */ /* 0x000ea4000c1e1500 */
[----:B--2---:R-:W-:-:S05]  /*3df0*/  IMAD.U32 R0, R0, 0x10000, RZ ;  /* 0x0001000000007824 */ /* 0x004fca00078e00ff */
[----:B------:R-:W-:-:S04]  /*3e00*/  F2FP.F16.F32.PACK_AB R0, RZ, R0 ;  /* 0x00000000ff00723e */ /* 0x000fc800000000ff */
[----:B------:R-:W-:Y:S01]  /*3e10*/  PRMT R26, R0, 0x7610, R26 ;  /* 0x00007610001a7816 */ /* 0x000fe2000000001a */
[----:B------:R-:W-:Y:S06]  /*3e20*/  BRA `(.L_x_14135) ;  /* 0x0000000400d07947 */ /* 0x000fec0003800000 */
.L_x_14142:
        /* <DEDUP_REMOVED lines=13> */
.L_x_14149:
        /* <DEDUP_REMOVED lines=21> */
.L_x_14153:
[----:B------:R-:W-:Y:S05]  /*4050*/  BSYNC.RECONVERGENT B1 ;  /* 0x0000000000017941 */ /* 0x000fea0003800200 */
.L_x_14152:
[----:B------:R-:W-:Y:S01]  /*4060*/  IMAD.SHL.U32 R0, R0, 0x100000, RZ ;  /* 0x0010000000007824 */ /* 0x000fe200078e00ff */
[----:B------:R-:W-:-:S04]  /*4070*/  LEA R3, R3, 0x3b800000, 0x17 ;  /* 0x3b80000003037811 */ /* 0x000fc800078eb8ff */
[----:B------:R-:W-:-:S07]  /*4080*/  LOP3.LUT R0, R3, R0, R7, 0xfe, !PT ;  /* 0x0000000003007212 */ /* 0x000fce00078efe07 */
.L_x_14151:
[----:B------:R-:W-:Y:S05]  /*4090*/  BSYNC.RECONVERGENT B0 ;  /* 0x0000000000007941 */ /* 0x000fea0003800200 */
.L_x_14150:
[----:B------:R-:W-:-:S04]  /*40a0*/  F2FP.F16.F32.PACK_AB R0, RZ, R0 ;  /* 0x00000000ff00723e */ /* 0x000fc800000000ff */
[----:B------:R-:W-:Y:S01]  /*40b0*/  PRMT R26, R0, 0x7610, R26 ;  /* 0x00007610001a7816 */ /* 0x000fe2000000001a */
[----:B------:R-:W-:Y:S06]  /*40c0*/  BRA `(.L_x_14135) ;  /* 0x0000000400287947 */ /* 0x000fec0003800000 */
.L_x_14148:
        /* <DEDUP_REMOVED lines=21> */
.L_x_14157:
[----:B------:R-:W-:Y:S05]  /*4220*/  BSYNC.RECONVERGENT B1 ;  /* 0x0000000000017941 */ /* 0x000fea0003800200 */
.L_x_14156:
[----:B------:R-:W-:Y:S01]  /*4230*/  IMAD.SHL.U32 R0, R0, 0x200000, RZ ;  /* 0x0020000000007824 */ /* 0x000fe200078e00ff */
[----:B------:R-:W-:-:S04]  /*4240*/  LEA R3, R3, 0x37800000, 0x17 ;  /* 0x3780000003037811 */ /* 0x000fc800078eb8ff */
[----:B------:R-:W-:-:S07]  /*4250*/  LOP3.LUT R0, R3, R0, R7, 0xfe, !PT ;  /* 0x0000000003007212 */ /* 0x000fce00078efe07 */
.L_x_14155:
[----:B------:R-:W-:Y:S05]  /*4260*/  BSYNC.RECONVERGENT B0 ;  /* 0x0000000000007941 */ /* 0x000fea0003800200 */
.L_x_14154:
[----:B------:R-:W-:-:S04]  /*4270*/  F2FP.F16.F32.PACK_AB R0, RZ, R0 ;  /* 0x00000000ff00723e */ /* 0x000fc800000000ff */
[----:B------:R-:W-:Y:S01]  /*4280*/  PRMT R26, R0, 0x7610, R26 ;  /* 0x00007610001a7816 */ /* 0x000fe2000000001a */
[----:B------:R-:W-:Y:S06]  /*4290*/  BRA `(.L_x_14135) ;  /* 0x0000000000b47947 */ /* 0x000fec0003800000 */
.L_x_14147:
        /* <DEDUP_REMOVED lines=14> */
.L_x_14161:
[----:B------:R-:W-:Y:S05]  /*4380*/  BSYNC.RECONVERGENT B0 ;  /* 0x0000000000007941 */ /* 0x000fea0003800200 */
.L_x_14160:
[----:B------:R-:W-:-:S04]  /*4390*/  F2FP.F16.F32.PACK_AB R0, RZ, R0 ;  /* 0x00000000ff00723e */ /* 0x000fc800000000ff */
[----:B------:R-:W-:Y:S01]  /*43a0*/  PRMT R26, R0, 0x7610, R26 ;  /* 0x00007610001a7816 */ /* 0x000fe2000000001a */
[----:B------:R-:W-:Y:S06]  /*43b0*/  BRA `(.L_x_14135) ;  /* 0x00000000006c7947 */ /* 0x000fec0003800000 */
.L_x_14134:
        /* <DEDUP_REMOVED lines=16> */
.L_x_14162:
[----:B------:R-:W-:Y:S01]  /*44c0*/  PRMT R26, RZ, 0x7610, R26 ;  /* 0x00007610ff1a7816 */ /* 0x000fe2000000001a */
[----:B------:R-:W-:Y:S06]  /*44d0*/  BRA `(.L_x_14135) ;  /* 0x0000000000247947 */ /* 0x000fec0003800000 */
.L_x_14159:
[----:B------:R-:W2:Y:S02]  /*44e0*/  LDG.E.64 R4, desc[UR36][R4.64] ;  /* 0x0000002404047981 */ /* 0x000ea4000c1e1b00 */
[----:B--2---:R-:W0:Y:S02]  /*44f0*/  I2F.U64 R0, R4 ;  /* 0x0000000400007312 */ /* 0x004e240000301000 */
[----:B0-----:R-:W-:-:S04]  /*4500*/  F2FP.F16.F32.PACK_AB R0, RZ, R0 ;  /* 0x00000000ff00723e */ /* 0x001fc800000000ff */
[----:B------:R-:W-:Y:S01]  /*4510*/  PRMT R26, R0, 0x7610, R26 ;  /* 0x00007610001a7816 */ /* 0x000fe2000000001a */
[----:B------:R-:W-:Y:S06]  /*4520*/  BRA `(.L_x_14135) ;  /* 0x0000000000107947 */ /* 0x000fec0003800000 */
.L_x_14158:
[----:B------:R-:W2:Y:S02]  /*4530*/  LDG.E R4, desc[UR36][R4.64] ;  /* 0x0000002404047981 */ /* 0x000ea4000c1e1900 */
[----:B--2---:R-:W-:-:S04]  /*4540*/  I2FP.F32.U32 R0, R4 ;  /* 0x0000000400007245 */ /* 0x004fc80000201000 */
[----:B------:R-:W-:-:S04]  /*4550*/  F2FP.F16.F32.PACK_AB R0, RZ, R0 ;  /* 0x00000000ff00723e */ /* 0x000fc800000000ff */
[----:B------:R-:W-:-:S07]  /*4560*/  PRMT R26, R0, 0x7610, R26 ;  /* 0x00007610001a7816 */ /* 0x000fce000000001a */
.L_x_14135:
[----:B------:R-:W-:-:S07]  /*4570*/  VIADD R19, R19, 0x80 ;  /* 0x0000008013137836 */ /* 0x000fce0000000000 */
.L_x_14096:
[----:B------:R-:W-:Y:S05]  /*4580*/  BSYNC.RECONVERGENT B6 ;  /* 0x0000000000067941 */ /* 0x000fea0003800200 */
.L_x_14095:
        /* <DEDUP_REMOVED lines=27> */
.L_x_14168:
[----:B------:R-:W2:Y:S02]  /*4740*/  LDG.E.U8 R4, desc[UR36][R4.64] ;  /* 0x0000002404047981 */ /* 0x000ea4000c1e1100 */
[----:B--2---:R-:W-:-:S04]  /*4750*/  I2FP.F32.U32 R0, R4 ;  /* 0x0000000400007245 */ /* 0x004fc80000201000 */
[----:B------:R-:W-:-:S04]  /*4760*/  F2FP.F16.F32.PACK_AB R0, RZ, R0 ;  /* 0x00000000ff00723e */ /* 0x000fc800000000ff */
[----:B------:R-:W-:Y:S01]  /*4770*/  PRMT R17, R0, 0x7610, R17 ;  /* 0x0000761000117816 */ /* 0x000fe20000000011 */
[----:B------:R-:W-:Y:S06]  /*4780*/  BRA `(.L_x_14170) ;  /* 0x0000000c00d87947 */ /* 0x000fec0003800000 */
.L_x_14167:
        /* <DEDUP_REMOVED lines=11> */
.L_x_14172:
[----:B------:R-:W2:Y:S02]  /*4840*/  LDG.E R4, desc[UR36][R4.64] ;  /* 0x0000002404047981 */ /* 0x000ea4000c1e1900 */
[----:B--2---:R-:W-:-:S04]  /*4850*/  I2FP.F32.S32 R0, R4 ;  /* 0x0000000400007245 */ /* 0x004fc80000201400 */
[----:B------:R-:W-:-:S04]  /*4860*/  F2FP.F16.F32.PACK_AB R0, RZ, R0 ;  /* 0x00000000ff00723e */ /* 0x000fc800000000ff */
[----:B------:R-:W-:Y:S01]  /*4870*/  PRMT R17, R0, 0x7610, R17 ;  /* 0x0000761000117816 */ /* 0x000fe20000000011 */
[----:B------:R-:W-:Y:S06]  /*4880*/  BRA `(.L_x_14170) ;  /* 0x0000000c00987947 */ /* 0x000fec0003800000 */
.L_x_14171:
[----:B------:R-:W2:Y:S02]  /*4890*/  LDG.E.U16 R4, desc[UR36][R4.64] ;  /* 0x0000002404047981 */ /* 0x000ea4000c1e1500 */
[----:B--2---:R-:W0:Y:S02]  /*48a0*/  I2F.S16 R0, R4 ;  /* 0x0000000400007306 */ /* 0x004e240000101400 */
[----:B0-----:R-:W-:-:S04]  /*48b0*/  F2FP.F16.F32.PACK_AB R0, RZ, R0 ;  /* 0x00000000ff00723e */ /* 0x001fc800000000ff */
[----:B------:R-:W-:Y:S01]  /*48c0*/  PRMT R17, R0, 0x7610, R17 ;  /* 0x0000761000117816 */ /* 0x000fe20000000011 */
[----:B------:R-:W-:Y:S06]  /*48d0*/  BRA `(.L_x_14170) ;  /* 0x0000000c00847947 */ /* 0x000fec0003800000 */
.L_x_14166:
        /* <DEDUP_REMOVED lines=9> */
.L_x_14174:
[----:B------:R1:W5:Y:S01]  /*4970*/  LDG.E.U16 R17, desc[UR36][R4.64] ;  /* 0x0000002404117981 */ /* 0x000362000c1e1500 */
[----:B------:R-:W-:Y:S05]  /*4980*/  BRA `(.L_x_14170) ;  /* 0x0000000c00587947 */ /* 0x000fea0003800000 */
.L_x_14173:
        /* <DEDUP_REMOVED lines=9> */
.L_x_14176:
[----:B------:R0:W5:Y:S01]  /*4a20*/  LDG.E.U16 R17, desc[UR36][R4.64] ;  /* 0x0000002404117981 */ /* 0x000162000c1e1500 */
[----:B------:R-:W-:Y:S05]  /*4a30*/  BRA `(.L_x_14170) ;  /* 0x0000000c002c7947 */ /* 0x000fea0003800000 */
.L_x_14175:
        /* <DEDUP_REMOVED lines=13> */
.L_x_14165:
        /* <DEDUP_REMOVED lines=14> */
.L_x_14179:
        /* <DEDUP_REMOVED lines=13> */
.L_x_14178:
        /* <DEDUP_REMOVED lines=27> */
.L_x_14181:
        /* <DEDUP_REMOVED lines=15> */
.L_x_14180:
[----:B------:R-:W2:Y:S02]  /*4f60*/  LDG.E.U16 R0, desc[UR36][R4.64] ;  /* 0x0000002404007981 */ /* 0x000ea4000c1e1500 */
[----:B--2---:R-:W-:-:S05]  /*4f70*/  IMAD.U32 R0, R0, 0x10000, RZ ;  /* 0x0001000000007824 */ /* 0x004fca00078e00ff */
[----:B------:R-:W-:-:S04]  /*4f80*/  F2FP.F16.F32.PACK_AB R0, RZ, R0 ;  /* 0x00000000ff00723e */ /* 0x000fc800000000ff */
[----:B------:R-:W-:Y:S01]  /*4f90*/  PRMT R17, R0, 0x7610, R17 ;  /* 0x0000761000117816 */ /* 0x000fe20000000011 */
[----:B------:R-:W-:Y:S06]  /*4fa0*/  BRA `(.L_x_14170) ;  /* 0x0000000400d07947 */ /* 0x000fec0003800000 */
.L_x_14177:
        /* <DEDUP_REMOVED lines=13> */
.L_x_14184:
        /* <DEDUP_REMOVED lines=21> */
.L_x_14188:
[----:B------:R-:W-:Y:S05]  /*51d0*/  BSYNC.RECONVERGENT B1 ;  /* 0x0000000000017941 */ /* 0x000fea0003800200 */
.L_x_14187:
[----:B------:R-:W-:Y:S01]  /*51e0*/  IMAD.SHL.U32 R0, R0, 0x100000, RZ ;  /* 0x0010000000007824 */ /* 0x000fe200078e00ff */
[----:B------:R-:W-:-:S04]  /*51f0*/  LEA R3, R3, 0x3b800000, 0x17 ;  /* 0x3b80000003037811 */ /* 0x000fc800078eb8ff */
[----:B------:R-:W-:-:S07]  /*5200*/  LOP3.LUT R0, R3, R0, R7, 0xfe, !PT ;  /* 0x0000000003007212 */ /* 0x000fce00078efe07 */
.L_x_14186:
[----:B------:R-:W-:Y:S05]  /*5210*/  BSYNC.RECONVERGENT B0 ;  /* 0x0000000000007941 */ /* 0x000fea0003800200 */
.L_x_14185:
[----:B------:R-:W-:-:S04]  /*5220*/  F2FP.F16.F32.PACK_AB R0, RZ, R0 ;  /* 0x00000000ff00723e */ /* 0x000fc800000000ff */
[----:B------:R-:W-:Y:S01]  /*5230*/  PRMT R17, R0, 0x7610, R17 ;  /* 0x0000761000117816 */ /* 0x000fe20000000011 */
[----:B------:R-:W-:Y:S06]  /*5240*/  BRA `(.L_x_14170) ;  /* 0x0000000400287947 */ /* 0x000fec0003800000 */
.L_x_14183:
        /* <DEDUP_REMOVED lines=21> */
.L_x_14192:
[----:B------:R-:W-:Y:S05]  /*53a0*/  BSYNC.RECONVERGENT B1 ;  /* 0x0000000000017941 */ /* 0x000fea0003800200 */
.L_x_14191:
[----:B------:R-:W-:Y:S01]  /*53b0*/  IMAD.SHL.U32 R0, R0, 0x200000, RZ ;  /* 0x0020000000007824 */ /* 0x000fe200078e00ff */
[----:B------:R-:W-:-:S04]  /*53c0*/  LEA R3, R3, 0x37800000, 0x17 ;  /* 0x3780000003037811 */ /* 0x000fc800078eb8ff */
[----:B------:R-:W-:-:S07]  /*53d0*/  LOP3.LUT R0, R3, R0, R7, 0xfe, !PT ;  /* 0x0000000003007212 */ /* 0x000fce00078efe07 */
.L_x_14190:
[----:B------:R-:W-:Y:S05]  /*53e0*/  BSYNC.RECONVERGENT B0 ;  /* 0x0000000000007941 */ /* 0x000fea0003800200 */
.L_x_14189:
[----:B------:R-:W-:-:S04]  /*53f0*/  F2FP.F16.F32.PACK_AB R0, RZ, R0 ;  /* 0x00000000ff00723e */ /* 0x000fc800000000ff */
[----:B------:R-:W-:Y:S01]  /*5400*/  PRMT R17, R0, 0x7610, R17 ;  /* 0x0000761000117816 */ /* 0x000fe20000000011 */
[----:B------:R-:W-:Y:S06]  /*5410*/  BRA `(.L_x_14170) ;  /* 0x0000000000b47947 */ /* 0x000fec0003800000 */
.L_x_14182:
        /* <DEDUP_REMOVED lines=14> */
.L_x_14196:
[----:B------:R-:W-:Y:S05]  /*5500*/  BSYNC.RECONVERGENT B0 ;  /* 0x0000000000007941 */ /* 0x000fea0003800200 */
.L_x_14195:
[----:B------:R-:W-:-:S04]  /*5510*/  F2FP.F16.F32.PACK_AB R0, RZ, R0 ;  /* 0x00000000ff00723e */ /* 0x000fc800000000ff */
[----:B------:R-:W-:Y:S01]  /*5520*/  PRMT R17, R0, 0x7610, R17 ;  /* 0x0000761000117816 */ /* 0x000fe20000000011 */
[----:B------:R-:W-:Y:S06]  /*5530*/  BRA `(.L_x_14170) ;  /* 0x00000000006c7947 */ /* 0x000fec0003800000 */
.L_x_14169:
        /* <DEDUP_REMOVED lines=16> */
.L_x_14197:
[----:B------:R-:W-:Y:S01]  /*5640*/  PRMT R17, RZ, 0x7610, R17 ;  /* 0x00007610ff117816 */ /* 0x000fe20000000011 */
[----:B------:R-:W-:Y:S06]  /*5650*/  BRA `(.L_x_14170) ;  /* 0x0000000000247947 */ /* 0x000fec0003800000 */
.L_x_14194:
[----:B------:R-:W2:Y:S02]  /*5660*/  LDG.E.64 R4, desc[UR36][R4.64] ;  /* 0x0000002404047981 */ /* 0x000ea4000c1e1b00 */
[----:B--2---:R-:W0:Y:S02]  /*5670*/  I2F.U64 R0, R4 ;  /* 0x0000000400007312 */ /* 0x004e240000301000 */
[----:B0-----:R-:W-:-:S04]  /*5680*/  F2FP.F16.F32.PACK_AB R0, RZ, R0 ;  /* 0x00000000ff00723e */ /* 0x001fc800000000ff */
[----:B------:R-:W-:Y:S01]  /*5690*/  PRMT R17, R0, 0x7610, R17 ;  /* 0x0000761000117816 */ /* 0x000fe20000000011 */
[----:B------:R-:W-:Y:S06]  /*56a0*/  BRA `(.L_x_14170) ;  /* 0x0000000000107947 */ /* 0x000fec0003800000 */
.L_x_14193:
[----:B------:R-:W2:Y:S02]  /*56b0*/  LDG.E R4, desc[UR36][R4.64] ;  /* 0x0000002404047981 */ /* 0x000ea4000c1e1900 */
[----:B--2---:R-:W-:-:S04]  /*56c0*/  I2FP.F32.U32 R0, R4 ;  /* 0x0000000400007245 */ /* 0x004fc80000201000 */
[----:B------:R-:W-:-:S04]  /*56d0*/  F2FP.F16.F32.PACK_AB R0, RZ, R0 ;  /* 0x00000000ff00723e */ /* 0x000fc800000000ff */
[----:B------:R-:W-:-:S07]  /*56e0*/  PRMT R17, R0, 0x7610, R17 ;  /* 0x0000761000117816 */ /* 0x000fce0000000011 */
.L_x_14170:
        /* <DEDUP_REMOVED lines=22> */
.L_x_14201:
[----:B------:R-:W2:Y:S02]  /*5850*/  LDG.E.U8 R4, desc[UR36][R4.64] ;  /* 0x0000002404047981 */ /* 0x000ea4000c1e1100 */
[----:B--2---:R-:W-:-:S04]  /*5860*/  I2FP.F32.U32 R0, R4 ;  /* 0x0000000400007245 */ /* 0x004fc80000201000 */
[----:B------:R-:W-:-:S04]  /*5870*/  F2FP.F16.F32.PACK_AB R0, RZ, R0 ;  /* 0x00000000ff00723e */ /* 0x000fc800000000ff */
[----:B------:R-:W-:Y:S01]  /*5880*/  PRMT R27, R0, 0x7610, R27 ;  /* 0x00007610001b7816 */ /* 0x000fe2000000001b */
[----:B------:R-:W-:Y:S06]  /*5890*/  BRA `(.L_x_14203) ;  /* 0x0000000c00d87947 */ /* 0x000fec0003800000 */
.L_x_14200:
        /* <DEDUP_REMOVED lines=11> */
.L_x_14205:
[----:B------:R-:W2:Y:S02]  /*5950*/  LDG.E R4, desc[UR36][R4.64] ;  /* 0x0000002404047981 */ /* 0x000ea4000c1e1900 */
[----:B--2---:R-:W-:-:S04]  /*5960*/  I2FP.F32.S32 R0, R4 ;  /* 0x0000000400007245 */ /* 0x004fc80000201400 */
[----:B------:R-:W-:-:S04]  /*5970*/  F2FP.F16.F32.PACK_AB R0, RZ, R0 ;  /* 0x00000000ff00723e */ /* 0x000fc800000000ff */
[----:B------:R-:W-:Y:S01]  /*5980*/  PRMT R27, R0, 0x7610, R27 ;  /* 0x00007610001b7816 */ /* 0x000fe2000000001b */
[----:B------:R-:W-:Y:S06]  /*5990*/  BRA `(.L_x_14203) ;  /* 0x0000000c00987947 */ /* 0x000fec0003800000 */
.L_x_14204:
[----:B------:R-:W2:Y:S02]  /*59a0*/  LDG.E.U16 R4, desc[UR36][R4.64] ;  /* 0x0000002404047981 */ /* 0x000ea4000c1e1500 */
[----:B--2---:R-:W0:Y:S02]  /*59b0*/  I2F.S16 R0, R4 ;  /* 0x0000000400007306 */ /* 0x004e240000101400 */
[----:B0-----:R-:W-:-:S04]  /*59c0*/  F2FP.F16.F32.PACK_AB R0, RZ, R0 ;  /* 0x00000000ff00723e */ /* 0x001fc800000000ff */
[----:B------:R-:W-:Y:S01]  /*59d0*/  PRMT R27, R0, 0x7610, R27 ;  /* 0x00007610001b7816 */ /* 0x000fe2000000001b */
[----:B------:R-:W-:Y:S06]  /*59e0*/  BRA `(.L_x_14203) ;  /* 0x0000000c00847947 */ /* 0x000fec0003800000 */
.L_x_14199:
        /* <DEDUP_REMOVED lines=9> */
.L_x_14207:
[----:B------:R1:W5:Y:S01]  /*5a80*/  LDG.E.U16 R27, desc[UR36][R4.64] ;  /* 0x00000024041b7981 */ /* 0x000362000c1e1500 */
[----:B------:R-:W-:Y:S05]  /*5a90*/  BRA `(.L_x_14203) ;  /* 0x0000000c00587947 */ /* 0x000fea0003800000 */
.L_x_14206:
        /* <DEDUP_REMOVED lines=9> */
.L_x_14209:
[----:B------:R0:W5:Y:S01]  /*5b30*/  LDG.E.U16 R27, desc[UR36][R4.64] ;  /* 0x00000024041b7981 */ /* 0x000162000c1e1500 */
[----:B------:R-:W-:Y:S05]  /*5b40*/  BRA `(.L_x_14203) ;  /* 0x0000000c002c7947 */ /* 0x000fea0003800000 */
.L_x_14208:
        /* <DEDUP_REMOVED lines=13> */
.L_x_14198:
        /* <DEDUP_REMOVED lines=14> */
.L_x_14212:
        /* <DEDUP_REMOVED lines=13> */
.L_x_14211:
        /* <DEDUP_REMOVED lines=27> */
.L_x_14214:
        /* <DEDUP_REMOVED lines=15> */
.L_x_14213:
[----:B------:R-:W2:Y:S02]  /*6070*/  LDG.E.U16 R0, desc[UR36][R4.64] ;  /* 0x0000002404007981 */ /* 0x000ea4000c1e1500 */
[----:B--2---:R-:W-:-:S05]  /*6080*/  IMAD.U32 R0, R0, 0x10000, RZ ;  /* 0x0001000000007824 */ /* 0x004fca00078e00ff */
[----:B------:R-:W-:-:S04]  /*6090*/  F2FP.F16.F32.PACK_AB R0, RZ, R0 ;  /* 0x00000000ff00723e */ /* 0x000fc800000000ff */
[----:B------:R-:W-:Y:S01]  /*60a0*/  PRMT R27, R0, 0x7610, R27 ;  /* 0x00007610001b7816 */ /* 0x000fe2000000001b */
[----:B------:R-:W-:Y:S06]  /*60b0*/  BRA `(.L_x_14203) ;  /* 0x0000000400d07947 */ /* 0x000fec0003800000 */
.L_x_14210:
        /* <DEDUP_REMOVED lines=13> */
.L_x_14217:
        /* <DEDUP_REMOVED lines=21> */
.L_x_14221:
[----:B------:R-:W-:Y:S05]  /*62e0*/  BSYNC.RECONVERGENT B1 ;  /* 0x0000000000017941 */ /* 0x000fea0003800200 */
.L_x_14220:
[----:B------:R-:W-:Y:S01]  /*62f0*/  IMAD.SHL.U32 R0, R0, 0x100000, RZ ;  /* 0x0010000000007824 */ /* 0x000fe200078e00ff */
[----:B------:R-:W-:-:S04]  /*6300*/  LEA R3, R3, 0x3b800000, 0x17 ;  /* 0x3b80000003037811 */ /* 0x000fc800078eb8ff */
[----:B------:R-:W-:-:S07]  /*6310*/  LOP3.LUT R0, R3, R0, R7, 0xfe, !PT ;  /* 0x0000000003007212 */ /* 0x000fce00078efe07 */
.L_x_14219:
[----:B------:R-:W-:Y:S05]  /*6320*/  BSYNC.RECONVERGENT B0 ;  /* 0x0000000000007941 */ /* 0x000fea0003800200 */
.L_x_14218:
[----:B------:R-:W-:-:S04]  /*6330*/  F2FP.F16.F32.PACK_AB R0, RZ, R0 ;  /* 0x00000000ff00723e */ /* 0x000fc800000000ff */
[----:B------:R-:W-:Y:S01]  /*6340*/  PRMT R27, R0, 0x7610, R27 ;  /* 0x00007610001b7816 */ /* 0x000fe2000000001b */
[----:B------:R-:W-:Y:S06]  /*6350*/  BRA `(.L_x_14203) ;  /* 0x0000000400287947 */ /* 0x000fec0003800000 */
.L_x_14216:
        /* <DEDUP_REMOVED lines=21> */
.L_x_14225:
[----:B------:R-:W-:Y:S05]  /*64b0*/  BSYNC.RECONVERGENT B1 ;  /* 0x0000000000017941 */ /* 0x000fea0003800200 */
.L_x_14224:
[----:B------:R-:W-:Y:S01]  /*64c0*/  IMAD.SHL.U32 R0, R0, 0x200000, RZ ;  /* 0x0020000000007824 */ /* 0x000fe200078e00ff */
[----:B------:R-:W-:-:S04]  /*64d0*/  LEA R3, R3, 0x37800000, 0x17 ;  /* 0x3780000003037811 */ /* 0x000fc800078eb8ff */
[----:B------:R-:W-:-:S07]  /*64e0*/  LOP3.LUT R0, R3, R0, R7, 0xfe, !PT ;  /* 0x0000000003007212 */ /* 0x000fce00078efe07 */
.L_x_14223:
[----:B------:R-:W-:Y:S05]  /*64f0*/  BSYNC.RECONVERGENT B0 ;  /* 0x0000000000007941 */ /* 0x000fea0003800200 */
.L_x_14222:
[----:B------:R-:W-:-:S04]  /*6500*/  F2FP.F16.F32.PACK_AB R0, RZ, R0 ;  /* 0x00000000ff00723e */ /* 0x000fc800000000ff */
[----:B------:R-:W-:Y:S01]  /*6510*/  PRMT R27, R0, 0x7610, R27 ;  /* 0x00007610001b7816 */ /* 0x000fe2000000001b */
[----:B------:R-:W-:Y:S06]  /*6520*/  BRA `(.L_x_14203) ;  /* 0x0000000000b47947 */ /* 0x000fec0003800000 */
.L_x_14215:
        /* <DEDUP_REMOVED lines=14> */
.L_x_14229:
[----:B------:R-:W-:Y:S05]  /*6610*/  BSYNC.RECONVERGENT B0 ;  /* 0x0000000000007941 */ /* 0x000fea0003800200 */
.L_x_14228:
[----:B------:R-:W-:-:S04]  /*6620*/  F2FP.F16.F32.PACK_AB R0, RZ, R0 ;  /* 0x00000000ff00723e */ /* 0x000fc800000000ff */
[----:B------:R-:W-:Y:S01]  /*6630*/  PRMT R27, R0, 0x7610, R27 ;  /* 0x00007610001b7816 */ /* 0x000fe2000000001b */
[----:B------:R-:W-:Y:S06]  /*6640*/  BRA `(.L_x_14203) ;  /* 0x00000000006c7947 */ /* 0x000fec0003800000 */
.L_x_14202:
        /* <DEDUP_REMOVED lines=16> */
.L_x_14230:
[----:B------:R-:W-:Y:S01]  /*6750*/  PRMT R27, RZ, 0x7610, R27 ;  /* 0x00007610ff1b7816 */ /* 0x000fe2000000001b */
[----:B------:R-:W-:Y:S06]  /*6760*/  BRA `(.L_x_14203) ;  /* 0x0000000000247947 */ /* 0x000fec0003800000 */
.L_x_14227:
[----:B------:R-:W2:Y:S02]  /*6770*/  LDG.E.64 R4, desc[UR36][R4.64] ;  /* 0x0000002404047981 */ /* 0x000ea4000c1e1b00 */
[----:B--2---:R-:W0:Y:S02]  /*6780*/  I2F.U64 R0, R4 ;  /* 0x0000000400007312 */ /* 0x004e240000301000 */
[----:B0-----:R-:W-:-:S04]  /*6790*/  F2FP.F16.F32.PACK_AB R0, RZ, R0 ;  /* 0x00000000ff00723e */ /* 0x001fc800000000ff */
[----:B------:R-:W-:Y:S01]  /*67a0*/  PRMT R27, R0, 0x7610, R27 ;  /* 0x00007610001b7816 */ /* 0x000fe2000000001b */
[----:B------:R-:W-:Y:S06]  /*67b0*/  BRA `(.L_x_14203) ;  /* 0x0000000000107947 */ /* 0x000fec0003800000 */
.L_x_14226:
[----:B------:R-:W2:Y:S02]  /*67c0*/  LDG.E R4, desc[UR36][R4.64] ;  /* 0x0000002404047981 */ /* 0x000ea4000c1e1900 */
[----:B--2---:R-:W-:-:S04]  /*67d0*/  I2FP.F32.U32 R0, R4 ;  /* 0x0000000400007245 */ /* 0x004fc80000201000 */
[----:B------:R-:W-:-:S04]  /*67e0*/  F2FP.F16.F32.PACK_AB R0, RZ, R0 ;  /* 0x00000000ff00723e */ /* 0x000fc800000000ff */
[----:B------:R-:W-:-:S07]  /*67f0*/  PRMT R27, R0, 0x7610, R27 ;  /* 0x00007610001b7816 */ /* 0x000fce000000001b */
.L_x_14203:
[----:B------:R-:W-:-:S07]  /*6800*/  VIADD R19, R19, 0x80 ;  /* 0x0000008013137836 */ /* 0x000fce0000000000 */
.L_x_14164:
[----:B------:R-:W-:Y:S05]  /*6810*/  BSYNC.RECONVERGENT B6 ;  /* 0x0000000000067941 */ /* 0x000fea0003800200 */
.L_x_14163:
        /* <DEDUP_REMOVED lines=27> */
.L_x_14236:
[----:B------:R-:W2:Y:S02]  /*69d0*/  LDG.E.U8 R4, desc[UR36][R4.64] ;  /* 0x0000002404047981 */ /* 0x000ea4000c1e1100 */
[----:B--2---:R-:W-:-:S04]  /*69e0*/  I2FP.F32.U32 R0, R4 ;  /* 0x0000000400007245 */ /* 0x004fc80000201000 */
[----:B------:R-:W-:-:S04]  /*69f0*/  F2FP.F16.F32.PACK_AB R0, RZ, R0 ;  /* 0x00000000ff00723e */ /* 0x000fc800000000ff */
[----:B------:R-:W-:Y:S01]  /*6a00*/  PRMT R18, R0, 0x7610, R18 ;  /* 0x0000761000127816 */ /* 0x000fe20000000012 */
[----:B------:R-:W-:Y:S06]  /*6a10*/  BRA `(.L_x_14238) ;  /* 0x0000000c00d87947 */ /* 0x000fec0003800000 */
.L_x_14235:
        /* <DEDUP_REMOVED lines=11> */
.L_x_14240:
[----:B------:R-:W2:Y:S02]  /*6ad0*/  LDG.E R4, desc[UR36][R4.64] ;  /* 0x0000002404047981 */ /* 0x000ea4000c1e1900 */
[----:B--2---:R-:W-:-:S04]  /*6ae0*/  I2FP.F32.S32 R0, R4 ;  /* 0x0000000400007245 */ /* 0x004fc80000201400 */
[----:B------:R-:W-:-:S04]  /*6af0*/  F2FP.F16.F32.PACK_AB R0, RZ, R0 ;  /* 0x00000000ff00723e */ /* 0x000fc800000000ff */
[----:B------:R-:W-:Y:S01]  /*6b00*/  PRMT R18, R0, 0x7610, R18 ;  /* 0x0000761000127816 */ /* 0x000fe20000000012 */
[----:B------:R-:W-:Y:S06]  /*6b10*/  BRA `(.L_x_14238) ;  /* 0x0000000c00987947 */ /* 0x000fec0003800000 */
.L_x_14239:
[----:B------:R-:W2:Y:S02]  /*6b20*/  LDG.E.U16 R4, desc[UR36][R4.64] ;  /* 0x0000002404047981 */ /* 0x000ea4000c1e1500 */
[----:B--2---:R-:W0:Y:S02]  /*6b30*/  I2F.S16 R0, R4 ;  /* 0x0000000400007306 */ /* 0x004e240000101400 */
[----:B0-----:R-:W-:-:S04]  /*6b40*/  F2FP.F16.F32.PACK_AB R0, RZ, R0 ;  /* 0x00000000ff00723e */ /* 0x001fc800000000ff */
[----:B------:R-:W-:Y:S01]  /*6b50*/  PRMT R18, R0, 0x7610, R18 ;  /* 0x0000761000127816 */ /* 0x000fe20000000012 */
[----:B------:R-:W-:Y:S06]  /*6b60*/  BRA `(.L_x_14238) ;  /* 0x0000000c00847947 */ /* 0x000fec0003800000 */
.L_x_14234:
        /* <DEDUP_REMOVED lines=9> */
.L_x_14242:
[----:B------:R0:W5:Y:S01]  /*6c00*/  LDG.E.U16 R18, desc[UR36][R4.64] ;  /* 0x0000002404127981 */ /* 0x000162000c1e1500 */
[----:B------:R-:W-:Y:S05]  /*6c10*/  BRA `(.L_x_14238) ;  /* 0x0000000c00587947 */ /* 0x000fea0003800000 */
.L_x_14241:
        /* <DEDUP_REMOVED lines=9> */
.L_x_14244:
[----:B------:R1:W5:Y:S01]  /*6cb0*/  LDG.E.U16 R18, desc[UR36][R4.64] ;  /* 0x0000002404127981 */ /* 0x000362000c1e1500 */
[----:B------:R-:W-:Y:S05]  /*6cc0*/  BRA `(.L_x_14238) ;  /* 0x0000000c002c7947 */ /* 0x000fea0003800000 */
.L_x_14243:
        /* <DEDUP_REMOVED lines=13> */
.L_x_14233:
        /* <DEDUP_REMOVED lines=14> */
.L_x_14247:
        /* <DEDUP_REMOVED lines=13> */
.L_x_14246:
        /* <DEDUP_REMOVED lines=27> */
.L_x_14249:
        /* <DEDUP_REMOVED lines=15> */
.L_x_14248:
[----:B------:R-:W2:Y:S02]  /*71f0*/  LDG.E.U16 R0, desc[UR36][R4.64] ;  /* 0x0000002404007981 */ /* 0x000ea4000c1e1500 */
[----:B--2---:R-:W-:-:S05]  /*7200*/  IMAD.U32 R0, R0, 0x10000, RZ ;  /* 0x0001000000007824 */ /* 0x004fca00078e00ff */
[----:B------:R-:W-:-:S04]  /*7210*/  F2FP.F16.F32.PACK_AB R0, RZ, R0 ;  /* 0x00000000ff00723e */ /* 0x000fc800000000ff */
[----:B------:R-:W-:Y:S01]  /*7220*/  PRMT R18, R0, 0x7610, R18 ;  /* 0x0000761000127816 */ /* 0x000fe20000000012 */
[----:B------:R-:W-:Y:S06]  /*7230*/  BRA `(.L_x_14238) ;  /* 0x0000000400d07947 */ /* 0x000fec0003800000 */
.L_x_14245:
        /* <DEDUP_REMOVED lines=13> */
.L_x_14252:
        /* <DEDUP_REMOVED lines=21> */
.L_x_14256:
[----:B------:R-:W-:Y:S05]  /*7460*/  BSYNC.RECONVERGENT B1 ;  /* 0x0000000000017941 */ /* 0x000fea0003800200 */
.L_x_14255:
[----:B------:R-:W-:Y:S01]  /*7470*/  IMAD.SHL.U32 R0, R0, 0x100000, RZ ;  /* 0x0010000000007824 */ /* 0x000fe200078e00ff */
[----:B------:R-:W-:-:S04]  /*7480*/  LEA R3, R3, 0x3b800000, 0x17 ;  /* 0x3b80000003037811 */ /* 0x000fc800078eb8ff */
[----:B------:R-:W-:-:S07]  /*7490*/  LOP3.LUT R0, R3, R0, R7, 0xfe, !PT ;  /* 0x0000000003007212 */ /* 0x000fce00078efe07 */
.L_x_14254:
[----:B------:R-:W-:Y:S05]  /*74a0*/  BSYNC.RECONVERGENT B0 ;  /* 0x0000000000007941 */ /* 0x000fea0003800200 */
.L_x_14253:
[----:B------:R-:W-:-:S04]  /*74b0*/  F2FP.F16.F32.PACK_AB R0, RZ, R0 ;  /* 0x00000000ff00723e */ /* 0x000fc800000000ff */
[----:B------:R-:W-:Y:S01]  /*74c0*/  PRMT R18, R0, 0x7610, R18 ;  /* 0x0000761000127816 */ /* 0x000fe20000000012 */
[----:B------:R-:W-:Y:S06]  /*74d0*/  BRA `(.L_x_14238) ;  /* 0x0000000400287947 */ /* 0x000fec0003800000 */
.L_x_14251:
        /* <DEDUP_REMOVED lines=21> */
.L_x_14260:
[----:B------:R-:W-:Y:S05]  /*7630*/  BSYNC.RECONVERGENT B1 ;  /* 0x0000000000017941 */ /* 0x000fea0003800200 */
.L_x_14259:
[----:B------:R-:W-:Y:S01]  /*7640*/  IMAD.SHL.U32 R0, R0, 0x200000, RZ ;  /* 0x0020000000007824 */ /* 0x000fe200078e00ff */
[----:B------:R-:W-:-:S04]  /*7650*/  LEA R3, R3, 0x37800000, 0x17 ;  /* 0x3780000003037811 */ /* 0x000fc800078eb8ff */
[----:B------:R-:W-:-:S07]  /*7660*/  LOP3.LUT R0, R3, R0, R7, 0xfe, !PT ;  /* 0x0000000003007212 */ /* 0x000fce00078efe07 */
.L_x_14258:
[----:B------:R-:W-:Y:S05]  /*7670*/  BSYNC.RECONVERGENT B0 ;  /* 0x0000000000007941 */ /* 0x000fea0003800200 */
.L_x_14257:
[----:B------:R-:W-:-:S04]  /*7680*/  F2FP.F16.F32.PACK_AB R0, RZ, R0 ;  /* 0x00000000ff00723e */ /* 0x000fc800000000ff */
[----:B------:R-:W-:Y:S01]  /*7690*/  PRMT R18, R0, 0x7610, R18 ;  /* 0x0000761000127816 */ /* 0x000fe20000000012 */
[----:B------:R-:W-:Y:S06]  /*76a0*/  BRA `(.L_x_14238) ;  /* 0x0000000000b47947 */ /* 0x000fec0003800000 */
.L_x_14250:
        /* <DEDUP_REMOVED lines=14> */
.L_x_14264:
[----:B------:R-:W-:Y:S05]  /*7790*/  BSYNC.RECONVERGENT B0 ;  /* 0x0000000000007941 */ /* 0x000fea0003800200 */
.L_x_14263:
[----:B------:R-:W-:-:S04]  /*77a0*/  F2FP.F16.F32.PACK_AB R0, RZ, R0 ;  /* 0x00000000ff00723e */ /* 0x000fc800000000ff */
[----:B------:R-:W-:Y:S01]  /*77b0*/  PRMT R18, R0, 0x7610, R18 ;  /* 0x0000761000127816 */ /* 0x000fe20000000012 */
[----:B------:R-:W-:Y:S06]  /*77c0*/  BRA `(.L_x_14238) ;  /* 0x00000000006c7947 */ /* 0x000fec0003800000 */
.L_x_14237:
        /* <DEDUP_REMOVED lines=16> */
.L_x_14265:
[----:B------:R-:W-:Y:S01]  /*78d0*/  PRMT R18, RZ, 0x7610, R18 ;  /* 0x00007610ff127816 */ /* 0x000fe20000000012 */
[----:B------:R-:W-:Y:S06]  /*78e0*/  BRA `(.L_x_14238) ;  /* 0x0000000000247947 */ /* 0x000fec0003800000 */
.L_x_14262:
[----:B------:R-:W2:Y:S02]  /*78f0*/  LDG.E.64 R4, desc[UR36][R4.64] ;  /* 0x0000002404047981 */ /* 0x000ea4000c1e1b00 */
[----:B--2---:R-:W0:Y:S02]  /*7900*/  I2F.U64 R0, R4 ;  /* 0x0000000400007312 */ /* 0x004e240000301000 */
[----:B0-----:R-:W-:-:S04]  /*7910*/  F2FP.F16.F32.PACK_AB R0, RZ, R0 ;  /* 0x00000000ff00723e */ /* 0x001fc800000000ff */
[----:B------:R-:W-:Y:S01]  /*7920*/  PRMT R18, R0, 0x7610, R18 ;  /* 0x0000761000127816 */ /* 0x000fe20000000012 */
[----:B------:R-:W-:Y:S06]  /*7930*/  BRA `(.L_x_14238) ;  /* 0x0000000000107947 */ /* 0x000fec0003800000 */
.L_x_14261:
[----:B------:R-:W2:Y:S02]  /*7940*/  LDG.E R4, desc[UR36][R4.64] ;  /* 0x0000002404047981 */ /* 0x000ea4000c1e1900 */
[----:B--2---:R-:W-:-:S04]  /*7950*/  I2FP.F32.U32 R0, R4 ;  /* 0x0000000400007245 */ /* 0x004fc80000201000 */
[----:B------:R-:W-:-:S04]  /*7960*/  F2FP.F16.F32.PACK_AB R0, RZ, R0 ;  /* 0x00000000ff00723e */ /* 0x000fc800000000ff */
[----:B------:R-:W-:-:S07]  /*7970*/  PRMT R18, R0, 0x7610, R18 ;  /* 0x0000761000127816 */ /* 0x000fce0000000012 */
.L_x_14238:
        /* <DEDUP_REMOVED lines=21> */
.L_x_14269:
[----:B------:R-:W2:Y:S02]  /*7ad0*/  LDG.E.U8 R4, desc[UR36][R4.64] ;  /* 0x0000002404047981 */ /* 0x000ea4000c1e1100 */
[----:B--2---:R-:W-:-:S04]  /*7ae0*/  I2FP.F32.U32 R0, R4 ;  /* 0x0000000400007245 */ /* 0x004fc80000201000 */
[----:B------:R-:W-:Y:S01]  /*7af0*/  F2FP.F16.F32.PACK_AB R0, RZ, R0 ;  /* 0x00000000ff00723e */ /* 0x000fe200000000ff */
[----:B------:R-:W-:Y:S06]  /*7b00*/  BRA `(.L_x_14232) ;  /* 0x0000000c00a07947 */ /* 0x000fec0003800000 */
.L_x_14268:
        /* <DEDUP_REMOVED lines=10> */
.L_x_14272:
[----:B------:R-:W2:Y:S02]  /*7bb0*/  LDG.E R4, desc[UR36][R4.64] ;  /* 0x0000002404047981 */ /* 0x000ea4000c1e1900 */
[----:B--2---:R-:W-:-:S04]  /*7bc0*/  I2FP.F32.S32 R0, R4 ;  /* 0x0000000400007245 */ /* 0x004fc80000201400 */
[----:B------:R-:W-:Y:S01]  /*7bd0*/  F2FP.F16.F32.PACK_AB R0, RZ, R0 ;  /* 0x00000000ff00723e */ /* 0x000fe200000000ff */
[----:B------:R-:W-:Y:S06]  /*7be0*/  BRA `(.L_x_14232) ;  /* 0x0000000c00687947 */ /* 0x000fec0003800000 */
.L_x_14271:
[----:B------:R-:W2:Y:S02]  /*7bf0*/  LDG.E.U16 R4, desc[UR36][R4.64] ;  /* 0x0000002404047981 */ /* 0x000ea4000c1e1500 */
[----:B--2---:R-:W0:Y:S02]  /*7c00*/  I2F.S16 R0, R4 ;  /* 0x0000000400007306 */ /* 0x004e240000101400 */
[----:B0-----:R-:W-:Y:S01]  /*7c10*/  F2FP.F16.F32.PACK_AB R0, RZ, R0 ;  /* 0x00000000ff00723e */ /* 0x001fe200000000ff */
[----:B------:R-:W-:Y:S06]  /*7c20*/  BRA `(.L_x_14232) ;  /* 0x0000000c00587947 */ /* 0x000fec0003800000 */
.L_x_14267:
        /* <DEDUP_REMOVED lines=9> */
.L_x_14274:
[----:B------:R2:W5:Y:S01]  /*7cc0*/  LDG.E.U16 R0, desc[UR36][R4.64] ;  /* 0x0000002404007981 */ /* 0x000562000c1e1500 */
[----:B------:R-:W-:Y:S05]  /*7cd0*/  BRA `(.L_x_14232) ;  /* 0x0000000c002c7947 */ /* 0x000fea0003800000 */
.L_x_14273:
        /* <DEDUP_REMOVED lines=9> */
.L_x_14276:
[----:B------:R3:W5:Y:S01]  /*7d70*/  LDG.E.U16 R0, desc[UR36][R4.64] ;  /* 0x0000002404007981 */ /* 0x000762000c1e1500 */
[----:B------:R-:W-:Y:S05]  /*7d80*/  BRA `(.L_x_14232) ;  /* 0x0000000c00007947 */ /* 0x000fea0003800000 */
.L_x_14275:
        /* <DEDUP_REMOVED lines=12> */
.L_x_14266:
        /* <DEDUP_REMOVED lines=13> */
.L_x_14279:
        /* <DEDUP_REMOVED lines=12> */
.L_x_14278:
        /* <DEDUP_REMOVED lines=27> */
.L_x_14281:
        /* <DEDUP_REMOVED lines=14> */
.L_x_14280:
[----:B------:R-:W2:Y:S02]  /*8270*/  LDG.E.U16 R0, desc[UR36][R4.64] ;  /* 0x0000002404007981 */ /* 0x000ea4000c1e1500 */
[----:B--2---:R-:W-:-:S05]  /*8280*/  IMAD.U32 R0, R0, 0x10000, RZ ;  /* 0x0001000000007824 */ /* 0x004fca00078e00ff */
[----:B------:R-:W-:Y:S01]  /*8290*/  F2FP.F16.F32.PACK_AB R0, RZ, R0 ;  /* 0x00000000ff00723e */ /* 0x000fe200000000ff */
[----:B------:R-:W-:Y:S06]  /*82a0*/  BRA `(.L_x_14232) ;  /* 0x0000000400b87947 */ /* 0x000fec0003800000 */
.L_x_14277:
        /* <DEDUP_REMOVED lines=12> */
.L_x_14284:
        /* <DEDUP_REMOVED lines=21> */
.L_x_14288:
[----:B------:R-:W-:Y:S05]  /*84c0*/  BSYNC.RECONVERGENT B1 ;  /* 0x0000000000017941 */ /* 0x000fea0003800200 */
.L_x_14287:
[----:B------:R-:W-:Y:S01]  /*84d0*/  IMAD.SHL.U32 R0, R0, 0x100000, RZ ;  /* 0x0010000000007824 */ /* 0x000fe200078e00ff */
[----:B------:R-:W-:-:S04]  /*84e0*/  LEA R3, R3, 0x3b800000, 0x17 ;  /* 0x3b80000003037811 */ /* 0x000fc800078eb8ff */
[----:B------:R-:W-:-:S07]  /*84f0*/  LOP3.LUT R0, R3, R0, R7, 0xfe, !PT ;  /* 0x0000000003007212 */ /* 0x000fce00078efe07 */
.L_x_14286:
[----:B------:R-:W-:Y:S05]  /*8500*/  BSYNC.RECONVERGENT B0 ;  /* 0x0000000000007941 */ /* 0x000fea0003800200 */
.L_x_14285:
[----:B------:R-:W-:Y:S01]  /*8510*/  F2FP.F16.F32.PACK_AB R0, RZ, R0 ;  /* 0x00000000ff00723e */ /* 0x000fe200000000ff */
[----:B------:R-:W-:Y:S06]  /*8520*/  BRA `(.L_x_14232) ;  /* 0x0000000400187947 */ /* 0x000fec0003800000 */
.L_x_14283:
        /* <DEDUP_REMOVED lines=21> */
.L_x_14292:
[----:B------:R-:W-:Y:S05]  /*8680*/  BSYNC.RECONVERGENT B1 ;  /* 0x0000000000017941 */ /* 0x000fea0003800200 */
.L_x_14291:
[----:B------:R-:W-:Y:S01]  /*8690*/  IMAD.SHL.U32 R0, R0, 0x200000, RZ ;  /* 0x0020000000007824 */ /* 0x000fe200078e00ff */
[----:B------:R-:W-:-:S04]  /*86a0*/  LEA R3, R3, 0x37800000, 0x17 ;  /* 0x3780000003037811 */ /* 0x000fc800078eb8ff */
[----:B------:R-:W-:-:S07]  /*86b0*/  LOP3.LUT R0, R3, R0, R7, 0xfe, !PT ;  /* 0x0000000003007212 */ /* 0x000fce00078efe07 */
.L_x_14290:
[----:B------:R-:W-:Y:S05]  /*86c0*/  BSYNC.RECONVERGENT B0 ;  /* 0x0000000000007941 */ /* 0x000fea0003800200 */
.L_x_14289:
[----:B------:R-:W-:Y:S01]  /*86d0*/  F2FP.F16.F32.PACK_AB R0, RZ, R0 ;  /* 0x00000000ff00723e */ /* 0x000fe200000000ff */
[----:B------:R-:W-:Y:S06]  /*86e0*/  BRA `(.L_x_14232) ;  /* 0x0000000000a87947 */ /* 0x000fec0003800000 */
.L_x_14282:
        /* <DEDUP_REMOVED lines=14> */
.L_x_14296:
[----:B------:R-:W-:Y:S05]  /*87d0*/  BSYNC.RECONVERGENT B0 ;  /* 0x0000000000007941 */ /* 0x000fea0003800200 */
.L_x_14295:
[----:B------:R-:W-:Y:S01]  /*87e0*/  F2FP.F16.F32.PACK_AB R0, RZ, R0 ;  /* 0x00000000ff00723e */ /* 0x000fe200000000ff */
[----:B------:R-:W-:Y:S06]  /*87f0*/  BRA `(.L_x_14232) ;  /* 0x0000000000647947 */ /* 0x000fec0003800000 */
.L_x_14270:
        /* <DEDUP_REMOVED lines=16> */
.L_x_14297:
[----:B------:R-:W-:Y:S01]  /*8900*/  PRMT R0, RZ, 0x7610, R0 ;  /* 0x00007610ff007816 */ /* 0x000fe20000000000 */
[----:B------:R-:W-:Y:S06]  /*8910*/  BRA `(.L_x_14232) ;  /* 0x00000000001c7947 */ /* 0x000fec0003800000 */
.L_x_14294:
[----:B------:R-:W2:Y:S02]  /*8920*/  LDG.E.64 R4, desc[UR36][R4.64] ;  /* 0x0000002404047981 */ /* 0x000ea4000c1e1b00 */
[----:B--2---:R-:W0:Y:S02]  /*8930*/  I2F.U64 R0, R4 ;  /* 0x0000000400007312 */ /* 0x004e240000301000 */
[----:B0-----:R-:W-:Y:S01]  /*8940*/  F2FP.F16.F32.PACK_AB R0, RZ, R0 ;  /* 0x00000000ff00723e */ /* 0x001fe200000000ff */
[----:B------:R-:W-:Y:S06]  /*8950*/  BRA `(.L_x_14232) ;  /* 0x00000000000c7947 */ /* 0x000fec0003800000 */
.L_x_14293:
[----:B------:R-:W2:Y:S02]  /*8960*/  LDG.E R4, desc[UR36][R4.64] ;  /* 0x0000002404047981 */ /* 0x000ea4000c1e1900 */
[----:B--2---:R-:W-:-:S04]  /*8970*/  I2FP.F32.U32 R0, R4 ;  /* 0x0000000400007245 */ /* 0x004fc80000201000 */
[----:B------:R-:W-:-:S07]  /*8980*/  F2FP.F16.F32.PACK_AB R0, RZ, R0 ;  /* 0x00000000ff00723e */ /* 0x000fce00000000ff */
.L_x_14232:
[----:B------:R-:W-:Y:S05]  /*8990*/  BSYNC.RECONVERGENT B6 ;  /* 0x0000000000067941 */ /* 0x000fea0003800200 */
.L_x_14231:
        /* <DEDUP_REMOVED lines=19> */
.L_x_14299:
[----:B------:R-:W-:Y:S05]  /*8ad0*/  BSYNC.RECONVERGENT B0 ;  /* 0x0000000000007941 */ /* 0x000fea0003800200 */
.L_x_14298:
        /* <DEDUP_REMOVED lines=11> */
.L_x_14301:
[----:B------:R-:W-:Y:S05]  /*8b90*/  BSYNC.RECONVERGENT B0 ;  /* 0x0000000000007941 */ /* 0x000fea0003800200 */
.L_x_14300:
        /* <DEDUP_REMOVED lines=11> */
.L_x_14303:
[----:B------:R-:W-:Y:S05]  /*8c50*/  BSYNC.RECONVERGENT B0 ;  /* 0x0000000000007941 */ /* 0x000fea0003800200 */
.L_x_14302:
        /* <DEDUP_REMOVED lines=11> */
.L_x_14305:
[----:B------:R-:W-:Y:S05]  /*8d10*/  BSYNC.RECONVERGENT B0 ;  /* 0x0000000000007941 */ /* 0x000fea0003800200 */
.L_x_14304:
        /* <DEDUP_REMOVED lines=25> */
.L_x_14311:
[----:B------:R-:W-:Y:S02]  /*8eb0*/  HADD2.F32 R5, -RZ, R28.H0_H0 ;  /* 0x2000001cff057230 */ /* 0x000fe40000004100 */
[----:B------:R-:W-:-:S04]  /*8ec0*/  IMAD.MOV.U32 R25, RZ, RZ, R23 ;  /* 0x000000ffff197224 */ /* 0x000fc800078e0017 */
[----:B------:R-:W0:Y:S02]  /*8ed0*/  F2I.S64.TRUNC R4, R5 ;  /* 0x0000000500047311 */ /* 0x000e24000020d900 */
[----:B0-----:R0:W-:Y:S01]  /*8ee0*/  STG.E.U8 desc[UR36][R8.64], R4 ;  /* 0x0000000408007986 */ /* 0x0011e2000c101124 */
[----:B------:R-:W-:Y:S05]  /*8ef0*/  BRA `(.L_x_14307) ;  /* 0x0000000c00c07947 */ /* 0x000fea0003800000 */
.L_x_14310:
        /* <DEDUP_REMOVED lines=11> */
.L_x_14314:
[----:B------:R-:W-:Y:S02]  /*8fb0*/  HADD2.F32 R28, -RZ, R28.H0_H0 ;  /* 0x2000001cff1c7230 */ /* 0x000fe40000004100 */
[----:B------:R-:W-:Y:S02]  /*8fc0*/  IMAD.MOV.U32 R25, RZ, RZ, R23 ;  /* 0x000000ffff197224 */ /* 0x000fe400078e0017 */
[----:B------:R-:W0:Y:S02]  /*8fd0*/  F2I.FTZ.TRUNC.NTZ R3, R28 ;  /* 0x0000001c00037305 */ /* 0x000e24000021f100 */
[----:B0-----:R0:W-:Y:S01]  /*8fe0*/  STG.E desc[UR36][R8.64], R3 ;  /* 0x0000000308007986 */ /* 0x0011e2000c101924 */
[----:B------:R-:W-:Y:S05]  /*8ff0*/  BRA `(.L_x_14307) ;  /* 0x0000000c00807947 */ /* 0x000fea0003800000 */
.L_x_14313:
[----:B------:R-:W-:Y:S02]  /*9000*/  HADD2.F32 R28, -RZ, R28.H0_H0 ;  /* 0x2000001cff1c7230 */ /* 0x000fe40000004100 */
[----:B------:R-:W-:Y:S02]  /*9010*/  IMAD.MOV.U32 R25, RZ, RZ, R23 ;  /* 0x000000ffff197224 */ /* 0x000fe400078e0017 */
[----:B------:R-:W0:Y:S02]  /*9020*/  F2I.FTZ.TRUNC.NTZ R3, R28 ;  /* 0x0000001c00037305 */ /* 0x000e24000021f100 */
[----:B0-----:R0:W-:Y:S01]  /*9030*/  STG.E.U16 desc[UR36][R8.64], R3 ;  /* 0x0000000308007986 */ /* 0x0011e2000c101524 */
[----:B------:R-:W-:Y:S05]  /*9040*/  BRA `(.L_x_14307) ;  /* 0x0000000c006c7947 */ /* 0x000fea0003800000 */
.L_x_14309:
        /* <DEDUP_REMOVED lines=10> */
.L_x_14316:
[----:B------:R0:W-:Y:S01]  /*90f0*/  STG.E.U16 desc[UR36][R8.64], R28 ;  /* 0x0000001c08007986 */ /* 0x0001e2000c101524 */
[----:B------:R-:W-:Y:S01]  /*9100*/  IMAD.MOV.U32 R25, RZ, RZ, R23 ;  /* 0x000000ffff197224 */ /* 0x000fe200078e0017 */
[----:B------:R-:W-:Y:S06]  /*9110*/  BRA `(.L_x_14307) ;  /* 0x0000000c00387947 */ /* 0x000fec0003800000 */
.L_x_14315:
        /* <DEDUP_REMOVED lines=11> */
.L_x_14318:
[----:B------:R-:W-:Y:S02]  /*91d0*/  HADD2.F32 R0, -RZ, R28.H0_H0 ;  /* 0x2000001cff007230 */ /* 0x000fe40000004100 */
[----:B------:R-:W-:-:S03]  /*91e0*/  IMAD.MOV.U32 R25, RZ, RZ, R23 ;  /* 0x000000ffff197224 */ /* 0x000fc600078e0017 */
[----:B------:R-:W-:-:S04]  /*91f0*/  F2FP.F16.F32.PACK_AB R0, RZ, R0 ;  /* 0x00000000ff00723e */ /* 0x000fc800000000ff */
[----:B------:R-:W-:-:S05]  /*9200*/  PRMT R0, R0, 0x5410, RZ ;  /* 0x0000541000007816 */ /* 0x000fca00000000ff */
[----:B------:R3:W-:Y:S01]  /*9210*/  STG.E desc[UR36][R8.64], R0 ;  /* 0x0000000008007986 */ /* 0x0007e2000c101924 */
[----:B------:R-:W-:Y:S05]  /*9220*/  BRA `(.L_x_14307) ;  /* 0x0000000800f47947 */ /* 0x000fea0003800000 */
.L_x_14317:
[----:B------:R-:W-:Y:S02]  /*9230*/  HADD2.F32 R4, -RZ, R28.H0_H0 ;  /* 0x2000001cff047230 */ /* 0x000fe40000004100 */
[----:B------:R-:W-:-:S03]  /*9240*/  IMAD.MOV.U32 R25, RZ, RZ, R23 ;  /* 0x000000ffff197224 */ /* 0x000fc600078e0017 */
[----:B------:R-:W-:-:S06]  /*9250*/  FMUL.FTZ R4, R4, 1 ;  /* 0x3f80000004047820 */ /* 0x000fcc0000410000 */
[----:B------:R-:W0:Y:S02]  /*9260*/  F2F.F64.F32 R4, R4 ;  /* 0x0000000400047310 */ /* 0x000e240000201800 */
[----:B0-----:R0:W-:Y:S01]  /*9270*/  STG.E.64 desc[UR36][R8.64], R4 ;  /* 0x0000000408007986 */ /* 0x0011e2000c101b24 */
[----:B------:R-:W-:Y:S05]  /*9280*/  BRA `(.L_x_14307) ;  /* 0x0000000800dc7947 */ /* 0x000fea0003800000 */
.L_x_14308:
        /* <DEDUP_REMOVED lines=14> */
.L_x_14321:
[----:B------:R-:W-:Y:S01]  /*9370*/  HADD2.F32 R28, -RZ, R28.H0_H0 ;  /* 0x2000001cff1c7230 */ /* 0x000fe20000004100 */
[----:B------:R-:W-:Y:S01]  /*9380*/  CS2R R6, SRZ ;  /* 0x0000000000067805 */ /* 0x000fe2000001ff00 */
[----:B------:R-:W-:-:S03]  /*9390*/  IMAD.MOV.U32 R25, RZ, RZ, R23 ;  /* 0x000000ffff197224 */ /* 0x000fc600078e0017 */
[----:B------:R-:W-:-:S06]  /*93a0*/  FMUL.FTZ R4, R28, 1 ;  /* 0x3f8000001c047820 */ /* 0x000fcc0000410000 */
[----:B------:R-:W0:Y:S02]  /*93b0*/  F2F.F64.F32 R4, R4 ;  /* 0x0000000400047310 */ /* 0x000e240000201800 */
[----:B0-----:R0:W-:Y:S01]  /*93c0*/  STG.E.128 desc[UR36][R8.64], R4 ;  /* 0x0000000408007986 */ /* 0x0011e2000c101d24 */
[----:B------:R-:W-:Y:S05]  /*93d0*/  BRA `(.L_x_14307) ;  /* 0x0000000800887947 */ /* 0x000fea0003800000 */
.L_x_14320:
        /* <DEDUP_REMOVED lines=19> */
.L_x_14325:
[----:B------:R-:W-:Y:S05]  /*9510*/  BSYNC.RECONVERGENT B0 ;  /* 0x0000000000007941 */ /* 0x000fea0003800200 */
.L_x_14324:
[----:B------:R-:W-:Y:S01]  /*9520*/  LOP3.LUT R5, R0, 0x80, R5, 0xf8, !PT ;  /* 0x0000008000057812 */ /* 0x000fe200078ef805 */
[----:B------:R-:W-:-:S04]  /*9530*/  IMAD.MOV.U32 R25, RZ, RZ, R23 ;  /* 0x000000ffff197224 */ /* 0x000fc800078e0017 */
[----:B------:R0:W-:Y:S01]  /*9540*/  STG.E.U8 desc[UR36][R8.64], R5 ;  /* 0x0000000508007986 */ /* 0x0001e2000c101124 */
[----:B------:R-:W-:Y:S05]  /*9550*/  BRA `(.L_x_14307) ;  /* 0x0000000800287947 */ /* 0x000fea0003800000 */
.L_x_14323:
        /* <DEDUP_REMOVED lines=15> */
.L_x_14327:
[----:B------:R-:W-:Y:S05]  /*9650*/  BSYNC.RECONVERGENT B0 ;  /* 0x0000000000007941 */ /* 0x000fea0003800200 */
.L_x_14326:
[----:B------:R-:W-:Y:S01]  /*9660*/  LOP3.LUT R5, R0, 0x80, R5, 0xf8, !PT ;  /* 0x0000008000057812 */ /* 0x000fe200078ef805 */
[----:B------:R-:W-:-:S04]  /*9670*/  IMAD.MOV.U32 R25, RZ, RZ, R23 ;  /* 0x000000ffff197224 */ /* 0x000fc800078e0017 */
[----:B------:R0:W-:Y:S01]  /*9680*/  STG.E.U8 desc[UR36][R8.64], R5 ;  /* 0x0000000508007986 */ /* 0x0001e2000c101124 */
[----:B------:R-:W-:Y:S05]  /*9690*/  BRA `(.L_x_14307) ;  /* 0x0000000400d87947 */ /* 0x000fea0003800000 */
.L_x_14322:
[----:B------:R-:W-:Y:S02]  /*96a0*/  HADD2.F32 R0, -RZ, R28.H0_H0 ;  /* 0x2000001cff007230 */ /* 0x000fe40000004100 */
[----:B------:R-:W-:-:S03]  /*96b0*/  IMAD.MOV.U32 R25, RZ, RZ, R23 ;  /* 0x000000ffff197224 */ /* 0x000fc600078e0017 */
[----:B------:R-:W-:-:S05]  /*96c0*/  F2FP.BF16.F32.PACK_AB R0, RZ, R0 ;  /* 0x00000000ff00723e */ /* 0x000fca00000010ff */
[----:B------:R0:W-:Y:S01]  /*96d0*/  STG.E.U16 desc[UR36][R8.64], R0 ;  /* 0x0000000008007986 */ /* 0x0001e2000c101524 */
[----:B------:R-:W-:Y:S05]  /*96e0*/  BRA `(.L_x_14307) ;  /* 0x0000000400c47947 */ /* 0x000fea0003800000 */
.L_x_14319:
        /* <DEDUP_REMOVED lines=13> */
.L_x_14330:
        /* <DEDUP_REMOVED lines=13> */
.L_x_14333:
[----:B------:R-:W-:-:S04]  /*9890*/  SHF.R.U32.HI R0, RZ, 0x14, R3 ;  /* 0x00000014ff007819 */ /* 0x000fc80000011603 */
[----:B------:R-:W-:-:S04]  /*98a0*/  LOP3.LUT R0, R0, 0x1, RZ, 0xc0, !PT ;  /* 0x0000000100007812 */ /* 0x000fc800078ec0ff */
[----:B------:R-:W-:-:S04]  /*98b0*/  IADD3 R0, PT, PT, R3, 0x487ffff, R0 ;  /* 0x0487ffff03007810 */ /* 0x000fc80007ffe000 */
[----:B------:R-:W-:-:S04]  /*98c0*/  SHF.R.U32.HI R0, RZ, 0x14, R0 ;  /* 0x00000014ff007819 */ /* 0x000fc80000011600 */
[----:B------:R-:W-:-:S07]  /*98d0*/  LOP3.LUT R0, R0, 0xff, RZ, 0xc0, !PT ;  /* 0x000000ff00007812 */ /* 0x000fce00078ec0ff */
.L_x_14334:
[----:B------:R-:W-:-:S04]  /*98e0*/  SHF.R.U32.HI R3, RZ, 0x18, R3 ;  /* 0x00000018ff037819 */ /* 0x000fc80000011603 */
[----:B------:R-:W-:-:S04]  /*98f0*/  LOP3.LUT R0, R0, 0x80, R3, 0xf8, !PT ;  /* 0x0000008000007812 */ /* 0x000fc800078ef803 */
[----:B------:R-:W-:-:S07]  /*9900*/  PRMT R4, R0, 0x7610, R4 ;  /* 0x0000761000047816 */ /* 0x000fce0000000004 */
.L_x_14332:
[----:B------:R-:W-:Y:S05]  /*9910*/  BSYNC.RECONVERGENT B0 ;  /* 0x0000000000007941 */ /* 0x000fea0003800200 */
.L_x_14331:
[----:B------:R0:W-:Y:S01]  /*9920*/  STG.E.U8 desc[UR36][R8.64], R4 ;  /* 0x0000000408007986 */ /* 0x0001e2000c101124 */
[----:B------:R-:W-:Y:S01]  /*9930*/  IMAD.MOV.U32 R25, RZ, RZ, R23 ;  /* 0x000000ffff197224 */ /* 0x000fe200078e0017 */
[----:B------:R-:W-:Y:S06]  /*9940*/  BRA `(.L_x_14307) ;  /* 0x00000004002c7947 */ /* 0x000fec0003800000 */
.L_x_14329:
        /* <DEDUP_REMOVED lines=13> */
.L_x_14337:
[----:B------:R-:W-:-:S04]  /*9a20*/  SHF.R.U32.HI R0, RZ, 0x15, R3 ;  /* 0x00000015ff007819 */ /* 0x000fc80000011603 */
[----:B------:R-:W-:-:S04]  /*9a30*/  LOP3.LUT R0, R0, 0x1, RZ, 0xc0, !PT ;  /* 0x0000000100007812 */ /* 0x000fc800078ec0ff */
[----:B------:R-:W-:-:S04]  /*9a40*/  IADD3 R0, PT, PT, R3, 0x88fffff, R0 ;  /* 0x088fffff03007810 */ /* 0x000fc80007ffe000 */
[----:B------:R-:W-:-:S04]  /*9a50*/  SHF.R.U32.HI R0, RZ, 0x15, R0 ;  /* 0x00000015ff007819 */ /* 0x000fc80000011600 */
[----:B------:R-:W-:-:S07]  /*9a60*/  LOP3.LUT R0, R0, 0xff, RZ, 0xc0, !PT ;  /* 0x000000ff00007812 */ /* 0x000fce00078ec0ff */
.L_x_14338:
[----:B------:R-:W-:-:S04]  /*9a70*/  SHF.R.U32.HI R3, RZ, 0x18, R3 ;  /* 0x00000018ff037819 */ /* 0x000fc80000011603 */
[----:B------:R-:W-:-:S04]  /*9a80*/  LOP3.LUT R0, R0, 0x80, R3, 0xf8, !PT ;  /* 0x0000008000007812 */ /* 0x000fc800078ef803 */
[----:B------:R-:W-:-:S07]  /*9a90*/  PRMT R4, R0, 0x7610, R4 ;  /* 0x0000761000047816 */ /* 0x000fce0000000004 */
.L_x_14336:
[----:B------:R-:W-:Y:S05]  /*9aa0*/  BSYNC.RECONVERGENT B0 ;  /* 0x0000000000007941 */ /* 0x000fea0003800200 */
.L_x_14335:
[----:B------:R0:W-:Y:S01]  /*9ab0*/  STG.E.U8 desc[UR36][R8.64], R4 ;  /* 0x0000000408007986 */ /* 0x0001e2000c101124 */
[----:B------:R-:W-:Y:S01]  /*9ac0*/  IMAD.MOV.U32 R25, RZ, RZ, R23 ;  /* 0x000000ffff197224 */ /* 0x000fe200078e0017 */
[----:B------:R-:W-:Y:S06]  /*9ad0*/  BRA `(.L_x_14307) ;  /* 0x0000000000c87947 */ /* 0x000fec0003800000 */
.L_x_14328:
[----:B------:R-:W-:-:S13]  /*9ae0*/  ISETP.NE.AND P0, PT, R0, 0x1c, PT ;  /* 0x0000001c0000780c */ /* 0x000fda0003f05270 */
[----:B------:R-:W-:Y:S05]  /*9af0*/  @!P0 BRA `(.L_x_14339) ;  /* 0x0000000000b08947 */ /* 0x000fea0003800000 */
[----:B------:R-:W-:-:S13]  /*9b00*/  ISETP.NE.AND P0, PT, R0, 0x1d, PT ;  /* 0x0000001d0000780c */ /* 0x000fda0003f05270 */
[----:B------:R-:W-:Y:S05]  /*9b10*/  @!P0 BRA `(.L_x_14340) ;  /* 0x0000000000948947 */ /* 0x000fea0003800000 */
[----:B------:R-:W-:-:S13]  /*9b20*/  ISETP.NE.AND P0, PT, R0, 0x2c, PT ;  /* 0x0000002c0000780c */ /* 0x000fda0003f05270 */
[----:B------:R-:W-:Y:S05]  /*9b30*/  @!P0 BRA `(.L_x_14341) ;  /* 0x0000000000488947 */ /* 0x000fea0003800000 */
.L_x_14312:
        /* <DEDUP_REMOVED lines=16> */
.L_x_14342:
[----:B------:R-:W-:Y:S01]  /*9c40*/  IMAD.MOV.U32 R25, RZ, RZ, R23 ;  /* 0x000000ffff197224 */ /* 0x000fe200078e0017 */
[----:B------:R-:W-:Y:S06]  /*9c50*/  BRA `(.L_x_14307) ;  /* 0x0000000000687947 */ /* 0x000fec0003800000 */
.L_x_14341:
        /* <DEDUP_REMOVED lines=17> */
.L_x_14340:
[----:B------:R-:W-:Y:S02]  /*9d70*/  HADD2.F32 R4, -RZ, R28.H0_H0 ;  /* 0x2000001cff047230 */ /* 0x000fe40000004100 */
[----:B------:R-:W-:-:S04]  /*9d80*/  IMAD.MOV.U32 R25, RZ, RZ, R23 ;  /* 0x000000ffff197224 */ /* 0x000fc800078e0017 */
[----:B------:R-:W0:Y:S02]  /*9d90*/  F2I.U64.TRUNC R4, R4 ;  /* 0x0000000400047311 */ /* 0x000e24000020d800 */
[----:B0-----:R0:W-:Y:S01]  /*9da0*/  STG.E.64 desc[UR36][R8.64], R4 ;  /* 0x0000000408007986 */ /* 0x0011e2000c101b24 */
[----:B------:R-:W-:Y:S05]  /*9db0*/  BRA `(.L_x_14307) ;  /* 0x0000000000107947 */ /* 0x000fea0003800000 */
.L_x_14339:
[----:B------:R-:W-:Y:S02]  /*9dc0*/  HADD2.F32 R28, -RZ, R28.H0_H0 ;  /* 0x2000001cff1c7230 */ /* 0x000fe40000004100 */
[----:B------:R-:W-:Y:S02]  /*9dd0*/  IMAD.MOV.U32 R25, RZ, RZ, R23 ;  /* 0x000000ffff197224 */ /* 0x000fe400078e0017 */
[----:B------:R-:W0:Y:S02]  /*9de0*/  F2I.FTZ.U32.TRUNC.NTZ R3, R28 ;  /* 0x0000001c00037305 */ /* 0x000e24000021f000 */
[----:B0-----:R0:W-:Y:S03]  /*9df0*/  STG.E desc[UR36][R8.64], R3 ;  /* 0x0000000308007986 */ /* 0x0011e6000c101924 */
.L_x_14307:
[----:B------:R-:W-:Y:S05]  /*9e00*/  BSYNC.RECONVERGENT B6 ;  /* 0x0000000000067941 */ /* 0x000fea0003800200 */
.L_x_14306:
        /* <DEDUP_REMOVED lines=25> */
.L_x_14348:
[----:B------:R-:W-:-:S06]  /*9fa0*/  HADD2.F32 R5, -RZ, R22.H0_H0 ;  /* 0x20000016ff057230 */ /* 0x000fcc0000004100 */
[----:B------:R-:W0:Y:S02]  /*9fb0*/  F2I.S64.TRUNC R4, R5 ;  /* 0x0000000500047311 */ /* 0x000e24000020d900 */
[----:B0-----:R0:W-:Y:S01]  /*9fc0*/  STG.E.U8 desc[UR36][R8.64], R4 ;  /* 0x0000000408007986 */ /* 0x0011e2000c101124 */
[----:B------:R-:W-:Y:S05]  /*9fd0*/  BRA `(.L_x_14350) ;  /* 0x0000000c006c7947 */ /* 0x000fea0003800000 */
.L_x_14347:
        /* <DEDUP_REMOVED lines=10> */
.L_x_14352:
[----:B------:R-:W-:-:S04]  /*a080*/  HADD2.F32 R22, -RZ, R22.H0_H0 ;  /* 0x20000016ff167230 */ /* 0x000fc80000004100 */
[----:B------:R-:W0:Y:S02]  /*a090*/  F2I.FTZ.TRUNC.NTZ R3, R22 ;  /* 0x0000001600037305 */ /* 0x000e24000021f100 */
[----:B0-----:R0:W-:Y:S01]  /*a0a0*/  STG.E desc[UR36][R8.64], R3 ;  /* 0x0000000308007986 */ /* 0x0011e2000c101924 */
[----:B------:R-:W-:Y:S05]  /*a0b0*/  BRA `(.L_x_14350) ;  /* 0x0000000c00347947 */ /* 0x000fea0003800000 */
.L_x_14351:
[----:B------:R-:W-:-:S04]  /*a0c0*/  HADD2.F32 R22, -RZ, R22.H0_H0 ;  /* 0x20000016ff167230 */ /* 0x000fc80000004100 */
[----:B------:R-:W0:Y:S02]  /*a0d0*/  F2I.FTZ.TRUNC.NTZ R3, R22 ;  /* 0x0000001600037305 */ /* 0x000e24000021f100 */
[----:B0-----:R0:W-:Y:S01]  /*a0e0*/  STG.E.U16 desc[UR36][R8.64], R3 ;  /* 0x0000000308007986 */ /* 0x0011e2000c101524 */
[----:B------:R-:W-:Y:S05]  /*a0f0*/  BRA `(.L_x_14350) ;  /* 0x0000000c00247947 */ /* 0x000fea0003800000 */
.L_x_14346:
        /* <DEDUP_REMOVED lines=9> */
.L_x_14354:
[----:B------:R0:W-:Y:S01]  /*a190*/  STG.E.U16 desc[UR36][R8.64], R22 ;  /* 0x0000001608007986 */ /* 0x0001e2000c101524 */
[----:B------:R-:W-:Y:S05]  /*a1a0*/  BRA `(.L_x_14350) ;  /* 0x0000000800f87947 */ /* 0x000fea0003800000 */
.L_x_14353:
        /* <DEDUP_REMOVED lines=10> */
.L_x_14356:
[----:B------:R-:W-:-:S05]  /*a250*/  HADD2.F32 R0, -RZ, R22.H0_H0 ;  /* 0x20000016ff007230 */ /* 0x000fca0000004100 */
[----:B------:R-:W-:-:S04]  /*a260*/  F2FP.F16.F32.PACK_AB R0, RZ, R0 ;  /* 0x00000000ff00723e */ /* 0x000fc800000000ff */
[----:B------:R-:W-:-:S05]  /*a270*/  PRMT R0, R0, 0x5410, RZ ;  /* 0x0000541000007816 */ /* 0x000fca00000000ff */
[----:B------:R2:W-:Y:S01]  /*a280*/  STG.E desc[UR36][R8.64], R0 ;  /* 0x0000000008007986 */ /* 0x0005e2000c101924 */
[----:B------:R-:W-:Y:S05]  /*a290*/  BRA `(.L_x_14350) ;  /* 0x0000000800bc7947 */ /* 0x000fea0003800000 */
.L_x_14355:
[----:B------:R-:W-:-:S05]  /*a2a0*/  HADD2.F32 R4, -RZ, R22.H0_H0 ;  /* 0x20000016ff047230 */ /* 0x000fca0000004100 */
[----:B------:R-:W-:-:S06]  /*a2b0*/  FMUL.FTZ R4, R4, 1 ;  /* 0x3f80000004047820 */ /* 0x000fcc0000410000 */
[----:B------:R-:W0:Y:S02]  /*a2c0*/  F2F.F64.F32 R4, R4 ;  /* 0x0000000400047310 */ /* 0x000e240000201800 */
[----:B0-----:R4:W-:Y:S01]  /*a2d0*/  STG.E.64 desc[UR36][R8.64], R4 ;  /* 0x0000000408007986 */ /* 0x0019e2000c101b24 */
[----:B------:R-:W-:Y:S05]  /*a2e0*/  BRA `(.L_x_14350) ;  /* 0x0000000800a87947 */ /* 0x000fea0003800000 */
.L_x_14345:
        /* <DEDUP_REMOVED lines=14> */
.L_x_14360:
        /* <DEDUP_REMOVED lines=17> */
.L_x_14363:
[----:B------:R-:W-:-:S04]  /*a4e0*/  SHF.R.U32.HI R3, RZ, 0x18, R5 ;  /* 0x00000018ff037819 */ /* 0x000fc80000011605 */
[----:B------:R-:W-:-:S04]  /*a4f0*/  LOP3.LUT R0, R0, 0x80, R3, 0xf8, !PT ;  /* 0x0000008000007812 */ /* 0x000fc800078ef803 */
[----:B------:R-:W-:-:S07]  /*a500*/  PRMT R4, R0, 0x7610, R4 ;  /* 0x0000761000047816 */ /* 0x000fce0000000004 */
.L_x_14362:
[----:B------:R-:W-:Y:S05]  /*a510*/  BSYNC.RECONVERGENT B0 ;  /* 0x0000000000007941 */ /* 0x000fea0003800200 */
.L_x_14361:
[----:B------:R0:W-:Y:S01]  /*a520*/  STG.E.U8 desc[UR36][R8.64], R4 ;  /* 0x0000000408007986 */ /* 0x0001e2000c101124 */
[----:B------:R-:W-:Y:S05]  /*a530*/  BRA `(.L_x_14350) ;  /* 0x0000000800147947 */ /* 0x000fea0003800000 */
.L_x_14359:
        /* <DEDUP_REMOVED lines=17> */
.L_x_14366:
[----:B------:R-:W-:-:S04]  /*a650*/  SHF.R.U32.HI R3, RZ, 0x18, R5 ;  /* 0x00000018ff037819 */ /* 0x000fc80000011605 */
[----:B------:R-:W-:-:S04]  /*a660*/  LOP3.LUT R0, R0, 0x80, R3, 0xf8, !PT ;  /* 0x0000008000007812 */ /* 0x000fc800078ef803 */
[----:B------:R-:W-:-:S07]  /*a670*/  PRMT R4, R0, 0x7610, R4 ;  /* 0x0000761000047816 */ /* 0x000fce0000000004 */
.L_x_14365:
[----:B------:R-:W-:Y:S05]  /*a680*/  BSYNC.RECONVERGENT B0 ;  /* 0x0000000000007941 */ /* 0x000fea0003800200 */
.L_x_14364:
[----:B------:R0:W-:Y:S01]  /*a690*/  STG.E.U8 desc[UR36][R8.64], R4 ;  /* 0x0000000408007986 */ /* 0x0001e2000c101124 */
[----:B------:R-:W-:Y:S05]  /*a6a0*/  BRA `(.L_x_14350) ;  /* 0x0000000400b87947 */ /* 0x000fea0003800000 */
.L_x_14358:
        /* <DEDUP_REMOVED lines=22> */
.L_x_14368:
[----:B------:R-:W-:-:S06]  /*a810*/  HADD2.F32 R4, -RZ, R22.H0_H0 ;  /* 0x20000016ff047230 */ /* 0x000fcc0000004100 */
[----:B------:R-:W0:Y:S02]  /*a820*/  F2I.U64.TRUNC R4, R4 ;  /* 0x0000000400047311 */ /* 0x000e24000020d800 */
[----:B0-----:R0:W-:Y:S01]  /*a830*/  STG.E.64 desc[UR36][R8.64], R4 ;  /* 0x0000000408007986 */ /* 0x0011e2000c101b24 */
[----:B------:R-:W-:Y:S05]  /*a840*/  BRA `(.L_x_14350) ;  /* 0x0000000400507947 */ /* 0x000fea0003800000 */
.L_x_14367:
[----:B------:R-:W-:-:S04]  /*a850*/  HADD2.F32 R22, -RZ, R22.H0_H0 ;  /* 0x20000016ff167230 */ /* 0x000fc80000004100 */
[----:B------:R-:W0:Y:S02]  /*a860*/  F2I.FTZ.U32.TRUNC.NTZ R3, R22 ;  /* 0x0000001600037305 */ /* 0x000e24000021f000 */
[----:B0-----:R0:W-:Y:S01]  /*a870*/  STG.E desc[UR36][R8.64], R3 ;  /* 0x0000000308007986 */ /* 0x0011e2000c101924 */
[----:B------:R-:W-:Y:S05]  /*a880*/  BRA `(.L_x_14350) ;  /* 0x0000000400407947 */ /* 0x000fea0003800000 */
.L_x_14357:
        /* <DEDUP_REMOVED lines=11> */
.L_x_14370:
[----:B------:R-:W-:Y:S01]  /*a940*/  HADD2.F32 R22, -RZ, R22.H0_H0 ;  /* 0x20000016ff167230 */ /* 0x000fe20000004100 */
[----:B------:R-:W-:-:S04]  /*a950*/  CS2R R6, SRZ ;  /* 0x0000000000067805 */ /* 0x000fc8000001ff00 */
[----:B------:R-:W-:-:S06]  /*a960*/  FMUL.FTZ R4, R22, 1 ;  /* 0x3f80000016047820 */ /* 0x000fcc0000410000 */
[----:B------:R-:W0:Y:S02]  /*a970*/  F2F.F64.F32 R4, R4 ;  /* 0x0000000400047310 */ /* 0x000e240000201800 */
[----:B0-----:R0:W-:Y:S01]  /*a980*/  STG.E.128 desc[UR36][R8.64], R4 ;  /* 0x0000000408007986 */ /* 0x0011e2000c101d24 */
[----:B------:R-:W-:Y:S05]  /*a990*/  BRA `(.L_x_14350) ;  /* 0x0000000000fc7947 */ /* 0x000fea0003800000 */
.L_x_14369:
[----:B------:R-:W-:-:S13]  /*a9a0*/  ISETP.NE.AND P0, PT, R0, 0xf, PT ;  /* 0x0000000f0000780c */ /* 0x000fda0003f05270 */
[----:B------:R-:W-:Y:S05]  /*a9b0*/  @!P0 BRA `(.L_x_14371) ;  /* 0x0000000000e88947 */ /* 0x000fea0003800000 */
[----:B------:R-:W-:-:S13]  /*a9c0*/  ISETP.NE.AND P0, PT, R0, 0x17, PT ;  /* 0x000000170000780c */ /* 0x000fda0003f05270 */
[----:B------:R-:W-:Y:S05]  /*a9d0*/  @!P0 BRA `(.L_x_14372) ;  /* 0x0000000000908947 */ /* 0x000fea0003800000 */
[----:B------:R-:W-:-:S13]  /*a9e0*/  ISETP.NE.AND P0, PT, R0, 0x18, PT ;  /* 0x000000180000780c */ /* 0x000fda0003f05270 */
[----:B------:R-:W-:Y:S05]  /*a9f0*/  @!P0 BRA `(.L_x_14373) ;  /* 0x0000000000448947 */ /* 0x000fea0003800000 */
.L_x_14349:
        /* <DEDUP_REMOVED lines=16> */
.L_x_14374:
[----:B------:R-:W-:Y:S05]  /*ab00*/  BRA `(.L_x_14350) ;  /* 0x0000000000a07947 */ /* 0x000fea0003800000 */
.L_x_14373:
        /* <DEDUP_REMOVED lines=13> */
.L_x_14376:
[----:B------:R-:W-:Y:S05]  /*abe0*/  BSYNC.RECONVERGENT B0 ;  /* 0x0000000000007941 */ /* 0x000fea0003800200 */
.L_x_14375:
[----:B------:R-:W-:-:S05]  /*abf0*/  LOP3.LUT R3, R0, 0x80, R3, 0xf8, !PT ;  /* 0x0000008000037812 */ /* 0x000fca00078ef803 */
[----:B------:R0:W-:Y:S01]  /*ac00*/  STG.E.U8 desc[UR36][R8.64], R3 ;  /* 0x0000000308007986 */ /* 0x0001e2000c101124 */
[----:B------:R-:W-:Y:S05]  /*ac10*/  BRA `(.L_x_14350) ;  /* 0x00000000005c7947 */ /* 0x000fea0003800000 */
.L_x_14372:
        /* <DEDUP_REMOVED lines=12> */
.L_x_14378:
[----:B------:R-:W-:Y:S01]  /*ace0*/  IMAD.MOV.U32 R0, RZ, RZ, 0x7f ;  /* 0x0000007fff007424 */ /* 0x000fe200078e00ff */
[----:B------:R-:W-:-:S04]  /*acf0*/  ISETP.GT.U32.AND P0, PT, R4, 0x7f800000, PT ;  /* 0x7f8000000400780c */ /* 0x000fc80003f04070 */
[----:B------:R-:W-:-:S09]  /*ad00*/  SEL R0, R0, 0x7c, P0 ;  /* 0x0000007c00007807 */ /* 0x000fd20000000000 */
.L_x_14379:
[----:B------:R-:W-:Y:S05]  /*ad10*/  BSYNC.RECONVERGENT B0 ;  /* 0x0000000000007941 */ /* 0x000fea0003800200 */
.L_x_14377:
[----:B------:R-:W-:-:S04]  /*ad20*/  SHF.R.U32.HI R3, RZ, 0x18, R3 ;  /* 0x00000018ff037819 */ /* 0x000fc80000011603 */
[----:B------:R-:W-:-:S05]  /*ad30*/  LOP3.LUT R3, R0, 0x80, R3, 0xf8, !PT ;  /* 0x0000008000037812 */ /* 0x000fca00078ef803 */
[----:B------:R0:W-:Y:S01]  /*ad40*/  STG.E.U8 desc[UR36][R8.64], R3 ;  /* 0x0000000308007986 */ /* 0x0001e2000c101124 */
[----:B------:R-:W-:Y:S05]  /*ad50*/  BRA `(.L_x_14350) ;  /* 0x00000000000c7947 */ /* 0x000fea0003800000 */
.L_x_14371:
[----:B------:R-:W-:-:S05]  /*ad60*/  HADD2.F32 R0, -RZ, R22.H0_H0 ;  /* 0x20000016ff007230 */ /* 0x000fca0000004100 */
[----:B------:R-:W-:-:S05]  /*ad70*/  F2FP.BF16.F32.PACK_AB R0, RZ, R0 ;  /* 0x00000000ff00723e */ /* 0x000fca00000010ff */
[----:B------:R0:W-:Y:S02]  /*ad80*/  STG.E.U16 desc[UR36][R8.64], R0 ;  /* 0x0000000008007986 */ /* 0x0001e4000c101524 */
.L_x_14350:
        /* <DEDUP_REMOVED lines=25> */
.L_x_14383:
[----:B------:R-:W-:-:S06]  /*af20*/  HADD2.F32 R5, -RZ, R17.H0_H0 ;  /* 0x20000011ff057230 */ /* 0x000fcc0000004100 */
[----:B------:R-:W0:Y:S02]  /*af30*/  F2I.S64.TRUNC R4, R5 ;  /* 0x0000000500047311 */ /* 0x000e24000020d900 */
[----:B0-----:R4:W-:Y:S01]  /*af40*/  STG.E.U8 desc[UR36][R8.64], R4 ;  /* 0x0000000408007986 */ /* 0x0019e2000c101124 */
[----:B------:R-:W-:Y:S05]  /*af50*/  BRA `(.L_x_14385) ;  /* 0x0000000c006c7947 */ /* 0x000fea0003800000 */
.L_x_14382:
        /* <DEDUP_REMOVED lines=10> */
.L_x_14387:
[----:B------:R-:W-:-:S06]  /*b000*/  HADD2.F32 R17, -RZ, R17.H0_H0 ;  /* 0x20000011ff117230 */ /* 0x000fcc0000004100 */
[----:B------:R-:W0:Y:S02]  /*b010*/  F2I.FTZ.TRUNC.NTZ R17, R17 ;  /* 0x0000001100117305 */ /* 0x000e24000021f100 */
[----:B0-----:R2:W-:Y:S01]  /*b020*/  STG.E desc[UR36][R8.64], R17 ;  /* 0x0000001108007986 */ /* 0x0015e2000c101924 */
[----:B------:R-:W-:Y:S05]  /*b030*/  BRA `(.L_x_14385) ;  /* 0x0000000c00347947 */ /* 0x000fea0003800000 */
.L_x_14386:
[----:B------:R-:W-:-:S06]  /*b040*/  HADD2.F32 R17, -RZ, R17.H0_H0 ;  /* 0x20000011ff117230 */ /* 0x000fcc0000004100 */
[----:B------:R-:W0:Y:S02]  /*b050*/  F2I.FTZ.TRUNC.NTZ R17, R17 ;  /* 0x0000001100117305 */ /* 0x000e24000021f100 */
[----:B0-----:R0:W-:Y:S01]  /*b060*/  STG.E.U16 desc[UR36][R8.64], R17 ;  /* 0x0000001108007986 */ /* 0x0011e2000c101524 */
[----:B------:R-:W-:Y:S05]  /*b070*/  BRA `(.L_x_14385) ;  /* 0x0000000c00247947 */ /* 0x000fea0003800000 */
.L_x_14381:
        /* <DEDUP_REMOVED lines=9> */
.L_x_14389:
[----:B------:R0:W-:Y:S01]  /*b110*/  STG.E.U16 desc[UR36][R8.64], R17 ;  /* 0x0000001108007986 */ /* 0x0001e2000c101524 */
[----:B------:R-:W-:Y:S05]  /*b120*/  BRA `(.L_x_14385) ;  /* 0x0000000800f87947 */ /* 0x000fea0003800000 */
.L_x_14388:
        /* <DEDUP_REMOVED lines=10> */
.L_x_14391:
[----:B------:R-:W-:-:S05]  /*b1d0*/  HADD2.F32 R0, -RZ, R17.H0_H0 ;  /* 0x20000011ff007230 */ /* 0x000fca0000004100 */
[----:B------:R-:W-:-:S04]  /*b1e0*/  F2FP.F16.F32.PACK_AB R0, RZ, R0 ;  /* 0x00000000ff00723e */ /* 0x000fc800000000ff */
[----:B------:R-:W-:-:S05]  /*b1f0*/  PRMT R0, R0, 0x5410, RZ ;  /* 0x0000541000007816 */ /* 0x000fca00000000ff */
[----:B------:R0:W-:Y:S01]  /*b200*/  STG.E desc[UR36][R8.64], R0 ;  /* 0x0000000008007986 */ /* 0x0001e2000c101924 */
[----:B------:R-:W-:Y:S05]  /*b210*/  BRA `(.L_x_14385) ;  /* 0x0000000800bc7947 */ /* 0x000fea0003800000 */
.L_x_14390:
[----:B------:R-:W-:-:S05]  /*b220*/  HADD2.F32 R4, -RZ, R17.H0_H0 ;  /* 0x20000011ff047230 */ /* 0x000fca0000004100 */
[----:B------:R-:W-:-:S06]  /*b230*/  FMUL.FTZ R4, R4, 1 ;  /* 0x3f80000004047820 */ /* 0x000fcc0000410000 */
[----:B------:R-:W0:Y:S02]  /*b240*/  F2F.F64.F32 R4, R4 ;  /* 0x0000000400047310 */ /* 0x000e240000201800 */
[----:B0-----:R0:W-:Y:S01]  /*b250*/  STG.E.64 desc[UR36][R8.64], R4 ;  /* 0x0000000408007986 */ /* 0x0011e2000c101b24 */
[----:B------:R-:W-:Y:S05]  /*b260*/  BRA `(.L_x_14385) ;  /* 0x0000000800a87947 */ /* 0x000fea0003800000 */
.L_x_14380:
        /* <DEDUP_REMOVED lines=14> */
.L_x_14395:
        /* <DEDUP_REMOVED lines=17> */
.L_x_14398:
[----:B------:R-:W-:-:S04]  /*b460*/  SHF.R.U32.HI R3, RZ, 0x18, R17 ;  /* 0x00000018ff037819 */ /* 0x000fc80000011611 */
[----:B------:R-:W-:-:S04]  /*b470*/  LOP3.LUT R0, R0, 0x80, R3, 0xf8, !PT ;  /* 0x0000008000007812 */ /* 0x000fc800078ef803 */
[----:B------:R-:W-:-:S07]  /*b480*/  PRMT R4, R0, 0x7610, R4 ;  /* 0x0000761000047816 */ /* 0x000fce0000000004 */
.L_x_14397:
[----:B------:R-:W-:Y:S05]  /*b490*/  BSYNC.RECONVERGENT B0 ;  /* 0x0000000000007941 */ /* 0x000fea0003800200 */
.L_x_14396:
[----:B------:R0:W-:Y:S01]  /*b4a0*/  STG.E.U8 desc[UR36][R8.64], R4 ;  /* 0x0000000408007986 */ /* 0x0001e2000c101124 */
[----:B------:R-:W-:Y:S05]  /*b4b0*/  BRA `(.L_x_14385) ;  /* 0x0000000800147947 */ /* 0x000fea0003800000 */
.L_x_14394:
        /* <DEDUP_REMOVED lines=17> */
.L_x_14401:
[----:B------:R-:W-:-:S04]  /*b5d0*/  SHF.R.U32.HI R3, RZ, 0x18, R17 ;  /* 0x00000018ff037819 */ /* 0x000fc80000011611 */
[----:B------:R-:W-:-:S04]  /*b5e0*/  LOP3.LUT R0, R0, 0x80, R3, 0xf8, !PT ;  /* 0x0000008000007812 */ /* 0x000fc800078ef803 */
[----:B------:R-:W-:-:S07]  /*b5f0*/  PRMT R4, R0, 0x7610, R4 ;  /* 0x0000761000047816 */ /* 0x000fce0000000004 */
.L_x_14400:
[----:B------:R-:W-:Y:S05]  /*b600*/  BSYNC.RECONVERGENT B0 ;  /* 0x0000000000007941 */ /* 0x000fea0003800200 */
.L_x_14399:
[----:B------:R0:W-:Y:S01]  /*b610*/  STG.E.U8 desc[UR36][R8.64], R4 ;  /* 0x0000000408007986 */ /* 0x0001e2000c101124 */
[----:B------:R-:W-:Y:S05]  /*b620*/  BRA `(.L_x_14385) ;  /* 0x0000000400b87947 */ /* 0x000fea0003800000 */
.L_x_14393:
        /* <DEDUP_REMOVED lines=22> */
.L_x_14403:
[----:B------:R-:W-:-:S06]  /*b790*/  HADD2.F32 R4, -RZ, R17.H0_H0 ;  /* 0x20000011ff047230 */ /* 0x000fcc0000004100 */
[----:B------:R-:W0:Y:S02]  /*b7a0*/  F2I.U64.TRUNC R4, R4 ;  /* 0x0000000400047311 */ /* 0x000e24000020d800 */
[----:B0-----:R0:W-:Y:S01]  /*b7b0*/  STG.E.64 desc[UR36][R8.64], R4 ;  /* 0x0000000408007986 */ /* 0x0011e2000c101b24 */
[----:B------:R-:W-:Y:S05]  /*b7c0*/  BRA `(.L_x_14385) ;  /* 0x0000000400507947 */ /* 0x000fea0003800000 */
.L_x_14402:
[----:B------:R-:W-:-:S06]  /*b7d0*/  HADD2.F32 R17, -RZ, R17.H0_H0 ;  /* 0x20000011ff117230 */ /* 0x000fcc0000004100 */
[----:B------:R-:W0:Y:S02]  /*b7e0*/  F2I.FTZ.U32.TRUNC.NTZ R17, R17 ;  /* 0x0000001100117305 */ /* 0x000e24000021f000 */
[----:B0-----:R0:W-:Y:S01]  /*b7f0*/  STG.E desc[UR36][R8.64], R17 ;  /* 0x0000001108007986 */ /* 0x0011e2000c101924 */
[----:B------:R-:W-:Y:S05]  /*b800*/  BRA `(.L_x_14385) ;  /* 0x0000000400407947 */ /* 0x000fea0003800000 */
.L_x_14392:
        /* <DEDUP_REMOVED lines=11> */
.L_x_14405:
[----:B------:R-:W-:Y:S01]  /*b8c0*/  HADD2.F32 R17, -RZ, R17.H0_H0 ;  /* 0x20000011ff117230 */ /* 0x000fe20000004100 */
[----:B------:R-:W-:-:S04]  /*b8d0*/  CS2R R6, SRZ ;  /* 0x0000000000067805 */ /* 0x000fc8000001ff00 */
[----:B------:R-:W-:-:S06]  /*b8e0*/  FMUL.FTZ R4, R17, 1 ;  /* 0x3f80000011047820 */ /* 0x000fcc0000410000 */
[----:B------:R-:W0:Y:S02]  /*b8f0*/  F2F.F64.F32 R4, R4 ;  /* 0x0000000400047310 */ /* 0x000e240000201800 */
[----:B0-----:R0:W-:Y:S01]  /*b900*/  STG.E.128 desc[UR36][R8.64], R4 ;  /* 0x0000000408007986 */ /* 0x0011e2000c101d24 */
[----:B------:R-:W-:Y:S05]  /*b910*/  BRA `(.L_x_14385) ;  /* 0x0000000000fc7947 */ /* 0x000fea0003800000 */
.L_x_14404:
[----:B------:R-:W-:-:S13]  /*b920*/  ISETP.NE.AND P0, PT, R0, 0xf, PT ;  /* 0x0000000f0000780c */ /* 0x000fda0003f05270 */
[----:B------:R-:W-:Y:S05]  /*b930*/  @!P0 BRA `(.L_x_14406) ;  /* 0x0000000000e88947 */ /* 0x000fea0003800000 */
[----:B------:R-:W-:-:S13]  /*b940*/  ISETP.NE.AND P0, PT, R0, 0x17, PT ;  /* 0x000000170000780c */ /* 0x000fda0003f05270 */
[----:B------:R-:W-:Y:S05]  /*b950*/  @!P0 BRA `(.L_x_14407) ;  /* 0x0000000000908947 */ /* 0x000fea0003800000 */
[----:B------:R-:W-:-:S13]  /*b960*/  ISETP.NE.AND P0, PT, R0, 0x18, PT ;  /* 0x000000180000780c */ /* 0x000fda0003f05270 */
[----:B------:R-:W-:Y:S05]  /*b970*/  @!P0 BRA `(.L_x_14408) ;  /* 0x0000000000448947 */ /* 0x000fea0003800000 */
.L_x_14384:
        /* <DEDUP_REMOVED lines=16> */
.L_x_14409:
[----:B------:R-:W-:Y:S05]  /*ba80*/  BRA `(.L_x_14385) ;  /* 0x0000000000a07947 */ /* 0x000fea0003800000 */
.L_x_14408:
        /* <DEDUP_REMOVED lines=13> */
.L_x_14411:
[----:B------:R-:W-:Y:S05]  /*bb60*/  BSYNC.RECONVERGENT B0 ;  /* 0x0000000000007941 */ /* 0x000fea0003800200 */
.L_x_14410:
[----:B------:R-:W-:-:S05]  /*bb70*/  LOP3.LUT R3, R0, 0x80, R3, 0xf8, !PT ;  /* 0x0000008000037812 */ /* 0x000fca00078ef803 */
[----:B------:R0:W-:Y:S01]  /*bb80*/  STG.E.U8 desc[UR36][R8.64], R3 ;  /* 0x0000000308007986 */ /* 0x0001e2000c101124 */
[----:B------:R-:W-:Y:S05]  /*bb90*/  BRA `(.L_x_14385) ;  /* 0x00000000005c7947 */ /* 0x000fea0003800000 */
.L_x_14407:
        /* <DEDUP_REMOVED lines=12> */
.L_x_14413:
[----:B------:R-:W-:Y:S01]  /*bc60*/  IMAD.MOV.U32 R0, RZ, RZ, 0x7f ;  /* 0x0000007fff007424 */ /* 0x000fe200078e00ff */
[----:B------:R-:W-:-:S04]  /*bc70*/  ISETP.GT.U32.AND P0, PT, R4, 0x7f800000, PT ;  /* 0x7f8000000400780c */ /* 0x000fc80003f04070 */
[----:B------:R-:W-:-:S09]  /*bc80*/  SEL R0, R0, 0x7c, P0 ;  /* 0x0000007c00007807 */ /* 0x000fd20000000000 */
.L_x_14414:
[----:B------:R-:W-:Y:S05]  /*bc90*/  BSYNC.RECONVERGENT B0 ;  /* 0x0000000000007941 */ /* 0x000fea0003800200 */
.L_x_14412:
[----:B------:R-:W-:-:S04]  /*bca0*/  SHF.R.U32.HI R3, RZ, 0x18, R3 ;  /* 0x00000018ff037819 */ /* 0x000fc80000011603 */
[----:B------:R-:W-:-:S05]  /*bcb0*/  LOP3.LUT R3, R0, 0x80, R3, 0xf8, !PT ;  /* 0x0000008000037812 */ /* 0x000fca00078ef803 */
[----:B------:R0:W-:Y:S01]  /*bcc0*/  STG.E.U8 desc[UR36][R8.64], R3 ;  /* 0x0000000308007986 */ /* 0x0001e2000c101124 */
[----:B------:R-:W-:Y:S05]  /*bcd0*/  BRA `(.L_x_14385) ;  /* 0x00000000000c7947 */ /* 0x000fea0003800000 */
.L_x_14406:
[----:B------:R-:W-:-:S05]  /*bce0*/  HADD2.F32 R0, -RZ, R17.H0_H0 ;  /* 0x20000011ff007230 */ /* 0x000fca0000004100 */
[----:B------:R-:W-:-:S05]  /*bcf0*/  F2FP.BF16.F32.PACK_AB R0, RZ, R0 ;  /* 0x00000000ff00723e */ /* 0x000fca00000010ff */
[----:B------:R0:W-:Y:S02]  /*bd00*/  STG.E.U16 desc[UR36][R8.64], R0 ;  /* 0x0000000008007986 */ /* 0x0001e4000c101524 */
.L_x_14385:
[----:B------:R-:W-:-:S07]  /*bd10*/  VIADD R25, R25, 0x80 ;  /* 0x0000008019197836 */ /* 0x000fce0000000000 */
.L_x_14344:
[----:B------:R-:W-:Y:S05]  /*bd20*/  BSYNC.RECONVERGENT B6 ;  /* 0x0000000000067941 */ /* 0x000fea0003800200 */
.L_x_14343:
[----:B------:R-:W-:-:S13]  /*bd30*/  ISETP.GE.AND P0, PT, R25, R16, PT ;  /* 0x000000101900720c */ /* 0x000fda0003f06270 */
[----:B------:R-:W-:Y:S05]  /*bd40*/  @P0 EXIT ;  /* 0x000000000000094d */ /* 0x000fea0003800000 */
[----:B01--4-:R-:W0:Y:S01]  /*bd50*/  LDC.64 R4, c[0x0][0x388] ;  /* 0x0000e200ff047b82 */ /* 0x013e220000000a00 */
[----:B------:R-:W1:Y:S01]  /*bd60*/  LDCU UR4, c[0x0][0x3b4] ;  /* 0x00007680ff0477ac */ /* 0x000e620008000800 */
[----:B--23-5:R-:W-:Y:S01]  /*bd70*/  PRMT R0, R19, 0x9910, RZ ;  /* 0x0000991013007816 */ /* 0x02cfe200000000ff */
        /* <DEDUP_REMOVED lines=18> */
.L_x_14418:
[----:B------:R-:W-:-:S06]  /*bea0*/  HADD2.F32 R5, -RZ, R18.H0_H0 ;  /* 0x20000012ff057230 */ /* 0x000fcc0000004100 */
[----:B------:R-:W0:Y:S02]  /*beb0*/  F2I.S64.TRUNC R4, R5 ;  /* 0x0000000500047311 */ /* 0x000e24000020d900 */
[----:B0-----:R-:W-:Y:S01]  /*bec0*/  STG.E.U8 desc[UR36][R2.64], R4 ;  /* 0x0000000402007986 */ /* 0x001fe2000c101124 */
[----:B------:R-:W-:Y:S05]  /*bed0*/  EXIT ;  /* 0x000000000000794d */ /* 0x000fea0003800000 */
.L_x_14417:
        /* <DEDUP_REMOVED lines=10> */
.L_x_14421:
[----:B------:R-:W-:-:S04]  /*bf80*/  HADD2.F32 R18, -RZ, R18.H0_H0 ;  /* 0x20000012ff127230 */ /* 0x000fc80000004100 */
[----:B------:R-:W0:Y:S02]  /*bf90*/  F2I.FTZ.TRUNC.NTZ R5, R18 ;  /* 0x0000001200057305 */ /* 0x000e24000021f100 */
[----:B0-----:R-:W-:Y:S01]  /*bfa0*/  STG.E desc[UR36][R2.64], R5 ;  /* 0x0000000502007986 */ /* 0x001fe2000c101924 */
[----:B------:R-:W-:Y:S05]  /*bfb0*/  EXIT ;  /* 0x000000000000794d */ /* 0x000fea0003800000 */
.L_x_14420:
[----:B------:R-:W-:-:S04]  /*bfc0*/  HADD2.F32 R18, -RZ, R18.H0_H0 ;  /* 0x20000012ff127230 */ /* 0x000fc80000004100 */
[----:B------:R-:W0:Y:S02]  /*bfd0*/  F2I.FTZ.TRUNC.NTZ R5, R18 ;  /* 0x0000001200057305 */ /* 0x000e24000021f100 */
[----:B0-----:R-:W-:Y:S01]  /*bfe0*/  STG.E.U16 desc[UR36][R2.64], R5 ;  /* 0x0000000502007986 */ /* 0x001fe2000c101524 */
[----:B------:R-:W-:Y:S05]  /*bff0*/  EXIT ;  /* 0x000000000000794d */ /* 0x000fea0003800000 */
.L_x_14416:
        /* <DEDUP_REMOVED lines=9> */
.L_x_14423:
[----:B------:R-:W-:Y:S01]  /*c090*/  STG.E.U16 desc[UR36][R2.64], R18 ;  /* 0x0000001202007986 */ /* 0x000fe2000c101524 */
[----:B------:R-:W-:Y:S05]  /*c0a0*/  EXIT ;  /* 0x000000000000794d */ /* 0x000fea0003800000 */
.L_x_14422:
        /* <DEDUP_REMOVED lines=10> */
.L_x_14425:
[----:B------:R-:W-:-:S05]  /*c150*/  HADD2.F32 R0, -RZ, R18.H0_H0 ;  /* 0x20000012ff007230 */ /* 0x000fca0000004100 */
[----:B------:R-:W-:-:S04]  /*c160*/  F2FP.F16.F32.PACK_AB R0, RZ, R0 ;  /* 0x00000000ff00723e */ /* 0x000fc800000000ff */
[----:B------:R-:W-:-:S05]  /*c170*/  PRMT R0, R0, 0x5410, RZ ;  /* 0x0000541000007816 */ /* 0x000fca00000000ff */
[----:B------:R-:W-:Y:S01]  /*c180*/  STG.E desc[UR36][R2.64], R0 ;  /* 0x0000000002007986 */ /* 0x000fe2000c101924 */
[----:B------:R-:W-:Y:S05]  /*c190*/  EXIT ;  /* 0x000000000000794d */ /* 0x000fea0003800000 */
.L_x_14424:
[----:B------:R-:W-:-:S05]  /*c1a0*/  HADD2.F32 R4, -RZ, R18.H0_H0 ;  /* 0x20000012ff047230 */ /* 0x000fca0000004100 */
[----:B------:R-:W-:-:S06]  /*c1b0*/  FMUL.FTZ R4, R4, 1 ;  /* 0x3f80000004047820 */ /* 0x000fcc0000410000 */
[----:B------:R-:W0:Y:S02]  /*c1c0*/  F2F.F64.F32 R4, R4 ;  /* 0x0000000400047310 */ /* 0x000e240000201800 */
[----:B0-----:R-:W-:Y:S01]  /*c1d0*/  STG.E.64 desc[UR36][R2.64], R4 ;  /* 0x0000000402007986 */ /* 0x001fe2000c101b24 */
[----:B------:R-:W-:Y:S05]  /*c1e0*/  EXIT ;  /* 0x000000000000794d */ /* 0x000fea0003800000 */
.L_x_14415:
        /* <DEDUP_REMOVED lines=14> */
.L_x_14429:
        /* <DEDUP_REMOVED lines=18> */
.L_x_14432:
[----:B------:R-:W-:-:S04]  /*c3f0*/  SHF.R.U32.HI R5, RZ, 0x18, R5 ;  /* 0x00000018ff057819 */ /* 0x000fc80000011605 */
[----:B------:R-:W-:-:S07]  /*c400*/  LOP3.LUT R0, R0, 0x80, R5, 0xf8, !PT ;  /* 0x0000008000007812 */ /* 0x000fce00078ef805 */
.L_x_14431:
[----:B------:R-:W-:Y:S05]  /*c410*/  BSYNC.RECONVERGENT B0 ;  /* 0x0000000000007941 */ /* 0x000fea0003800200 */
.L_x_14430:
[----:B------:R-:W-:Y:S01]  /*c420*/  STG.E.U8 desc[UR36][R2.64], R0 ;  /* 0x0000000002007986 */ /* 0x000fe2000c101124 */
[----:B------:R-:W-:Y:S05]  /*c430*/  EXIT ;  /* 0x000000000000794d */ /* 0x000fea0003800000 */
.L_x_14428:
        /* <DEDUP_REMOVED lines=18> */
.L_x_14435:
[----:B------:R-:W-:-:S04]  /*c560*/  SHF.R.U32.HI R5, RZ, 0x18, R5 ;  /* 0x00000018ff057819 */ /* 0x000fc80000011605 */
[----:B------:R-:W-:-:S07]  /*c570*/  LOP3.LUT R0, R0, 0x80, R5, 0xf8, !PT ;  /* 0x0000008000007812 */ /* 0x000fce00078ef805 */
.L_x_14434:
[----:B------:R-:W-:Y:S05]  /*c580*/  BSYNC.RECONVERGENT B0 ;  /* 0x0000000000007941 */ /* 0x000fea0003800200 */
.L_x_14433:
[----:B------:R-:W-:Y:S01]  /*c590*/  STG.E.U8 desc[UR36][R2.64], R0 ;  /* 0x0000000002007986 */ /* 0x000fe2000c101124 */
[----:B------:R-:W-:Y:S05]  /*c5a0*/  EXIT ;  /* 0x000000000000794d */ /* 0x000fea0003800000 */
.L_x_14427:
        /* <DEDUP_REMOVED lines=22> */
.L_x_14437:
[----:B------:R-:W-:-:S06]  /*c710*/  HADD2.F32 R4, -RZ, R18.H0_H0 ;  /* 0x20000012ff047230 */ /* 0x000fcc0000004100 */
[----:B------:R-:W0:Y:S02]  /*c720*/  F2I.U64.TRUNC R4, R4 ;  /* 0x0000000400047311 */ /* 0x000e24000020d800 */
[----:B0-----:R-:W-:Y:S01]  /*c730*/  STG.E.64 desc[UR36][R2.64], R4 ;  /* 0x0000000402007986 */ /* 0x001fe2000c101b24 */
[----:B------:R-:W-:Y:S05]  /*c740*/  EXIT ;  /* 0x000000000000794d */ /* 0x000fea0003800000 */
.L_x_14436:
[----:B------:R-:W-:-:S04]  /*c750*/  HADD2.F32 R18, -RZ, R18.H0_H0 ;  /* 0x20000012ff127230 */ /* 0x000fc80000004100 */
[----:B------:R-:W0:Y:S02]  /*c760*/  F2I.FTZ.U32.TRUNC.NTZ R5, R18 ;  /* 0x0000001200057305 */ /* 0x000e24000021f000 */
[----:B0-----:R-:W-:Y:S01]  /*c770*/  STG.E desc[UR36][R2.64], R5 ;  /* 0x0000000502007986 */ /* 0x001fe2000c101924 */
[----:B------:R-:W-:Y:S05]  /*c780*/  EXIT ;  /* 0x000000000000794d */ /* 0x000fea0003800000 */
.L_x_14426:
        /* <DEDUP_REMOVED lines=11> */
.L_x_14439:
[----:B------:R-:W-:Y:S01]  /*c840*/  HADD2.F32 R18, -RZ, R18.H0_H0 ;  /* 0x20000012ff127230 */ /* 0x000fe20000004100 */
[----:B------:R-:W-:-:S04]  /*c850*/  CS2R R6, SRZ ;  /* 0x0000000000067805 */ /* 0x000fc8000001ff00 */
[----:B------:R-:W-:-:S06]  /*c860*/  FMUL.FTZ R4, R18, 1 ;  /* 0x3f80000012047820 */ /* 0x000fcc0000410000 */
[----:B------:R-:W0:Y:S02]  /*c870*/  F2F.F64.F32 R4, R4 ;  /* 0x0000000400047310 */ /* 0x000e240000201800 */
[----:B0-----:R-:W-:Y:S01]  /*c880*/  STG.E.128 desc[UR36][R2.64], R4 ;  /* 0x0000000402007986 */ /* 0x001fe2000c101d24 */
[----:B------:R-:W-:Y:S05]  /*c890*/  EXIT ;  /* 0x000000000000794d */ /* 0x000fea0003800000 */
.L_x_14438:
[----:B------:R-:W-:-:S13]  /*c8a0*/  ISETP.NE.AND P0, PT, R0, 0xf, PT ;  /* 0x0000000f0000780c */ /* 0x000fda0003f05270 */
[----:B------:R-:W-:Y:S05]  /*c8b0*/  @!P0 BRA `(.L_x_14440) ;  /* 0x0000000000e88947 */ /* 0x000fea0003800000 */
[----:B------:R-:W-:-:S13]  /*c8c0*/  ISETP.NE.AND P0, PT, R0, 0x17, PT ;  /* 0x000000170000780c */ /* 0x000fda0003f05270 */
[----:B------:R-:W-:Y:S05]  /*c8d0*/  @!P0 BRA `(.L_x_14441) ;  /* 0x0000000000908947 */ /* 0x000fea0003800000 */
[----:B------:R-:W-:-:S13]  /*c8e0*/  ISETP.NE.AND P0, PT, R0, 0x18, PT ;  /* 0x000000180000780c */ /* 0x000fda0003f05270 */
[----:B------:R-:W-:Y:S05]  /*c8f0*/  @!P0 BRA `(.L_x_14442) ;  /* 0x0000000000448947 */ /* 0x000fea0003800000 */
.L_x_14419:
        /* <DEDUP_REMOVED lines=16> */
.L_x_14443:
[----:B------:R-:W-:Y:S05]  /*ca00*/  EXIT ;  /* 0x000000000000794d */ /* 0x000fea0003800000 */
.L_x_14442:
        /* <DEDUP_REMOVED lines=13> */
.L_x_14445:
[----:B------:R-:W-:Y:S05]  /*cae0*/  BSYNC.RECONVERGENT B0 ;  /* 0x0000000000007941 */ /* 0x000fea0003800200 */
.L_x_14444:
[----:B------:R-:W-:-:S05]  /*caf0*/  LOP3.LUT R5, R0, 0x80, R5, 0xf8, !PT ;  /* 0x0000008000057812 */ /* 0x000fca00078ef805 */
[----:B------:R-:W-:Y:S01]  /*cb00*/  STG.E.U8 desc[UR36][R2.64], R5 ;  /* 0x0000000502007986 */ /* 0x000fe2000c101124 */
[----:B------:R-:W-:Y:S05]  /*cb10*/  EXIT ;  /* 0x000000000000794d */ /* 0x000fea0003800000 */
.L_x_14441:
        /* <DEDUP_REMOVED lines=12> */
.L_x_14447:
[----:B------:R-:W-:Y:S01]  /*cbe0*/  IMAD.MOV.U32 R0, RZ, RZ, 0x7f ;  /* 0x0000007fff007424 */ /* 0x000fe200078e00ff */
[----:B------:R-:W-:-:S04]  /*cbf0*/  ISETP.GT.U32.AND P0, PT, R4, 0x7f800000, PT ;  /* 0x7f8000000400780c */ /* 0x000fc80003f04070 */
[----:B------:R-:W-:-:S09]  /*cc00*/  SEL R0, R0, 0x7c, P0 ;  /* 0x0000007c00007807 */ /* 0x000fd20000000000 */
.L_x_14448:
[----:B------:R-:W-:Y:S05]  /*cc10*/  BSYNC.RECONVERGENT B0 ;  /* 0x0000000000007941 */ /* 0x000fea0003800200 */
.L_x_14446:
[----:B------:R-:W-:-:S04]  /*cc20*/  SHF.R.U32.HI R5, RZ, 0x18, R5 ;  /* 0x00000018ff057819 */ /* 0x000fc80000011605 */
[----:B------:R-:W-:-:S05]  /*cc30*/  LOP3.LUT R5, R0, 0x80, R5, 0xf8, !PT ;  /* 0x0000008000057812 */ /* 0x000fca00078ef805 */
[----:B------:R-:W-:Y:S01]  /*cc40*/  STG.E.U8 desc[UR36][R2.64], R5 ;  /* 0x0000000502007986 */ /* 0x000fe2000c101124 */
[----:B------:R-:W-:Y:S05]  /*cc50*/  EXIT ;  /* 0x000000000000794d */ /* 0x000fea0003800000 */
.L_x_14440:
[----:B------:R-:W-:-:S05]  /*cc60*/  HADD2.F32 R0, -RZ, R18.H0_H0 ;  /* 0x20000012ff007230 */ /* 0x000fca0000004100 */
[----:B------:R-:W-:-:S05]  /*cc70*/  F2FP.BF16.F32.PACK_AB R0, RZ, R0 ;  /* 0x00000000ff00723e */ /* 0x000fca00000010ff */
[----:B------:R-:W-:Y:S01]  /*cc80*/  STG.E.U16 desc[UR36][R2.64], R0 ;  /* 0x0000000002007986 */ /* 0x000fe2000c101524 */
[----:B------:R-:W-:Y:S05]  /*cc90*/  EXIT ;  /* 0x000000000000794d */ /* 0x000fea0003800000 */
.L_x_14449:
        /* <DEDUP_REMOVED lines=14> */
.L_x_40996:


//--------------------- .text._ZN2at6native18elementwise_kernelILi128ELi4EZNS0_22gpu_kernel_impl_nocastINS0_13BinaryFunctorIN3c104HalfES5_S5_ZZZNS0_19minimum_kernel_cudaERNS_18TensorIteratorBaseEENKUlvE0_clEvENKUlvE1_clEvEUlS5_S5_E_EEEEvS7_RKT_EUliE_EEviT1_ --------------------------
	.section	.text._ZN2at6native18elementwise_kernelILi128ELi4EZNS0_22gpu_kernel_impl_nocastINS0_13BinaryFunctorIN3c104HalfES5_S5_ZZZNS0_19minimum_kernel_cudaERNS_18TensorIteratorBaseEENKUlvE0_clEvENKUlvE1_clEvEUlS5_S5_E_EEEEvS7_RKT_EUliE_EEviT1_,"ax",@progbits
	.align	128
        .global         _ZN2at6native18elementwise_kernelILi128ELi4EZNS0_22gpu_kernel_impl_nocastINS0_13BinaryFunctorIN3c104HalfES5_S5_ZZZNS0_19minimum_kernel_cudaERNS_18TensorIteratorBaseEENKUlvE0_clEvENKUlvE1_clEvEUlS5_S5_E_EEEEvS7_RKT_EUliE_EEviT1_
        .type           _ZN2at6native18elementwise_kernelILi128ELi4EZNS0_22gpu_kernel_impl_nocastINS0_13BinaryFunctorIN3c104HalfES5_S5_ZZZNS0_19minimum_kernel_cudaERNS_18TensorIteratorBaseEENKUlvE0_clEvENKUlvE1_clEvEUlS5_S5_E_EEEEvS7_RKT_EUliE_EEviT1_,@function
        .size           _ZN2at6native18elementwise_kernelILi128ELi4EZNS0_22gpu_kernel_impl_nocastINS0_13BinaryFunctorIN3c104HalfES5_S5_ZZZNS0_19minimum_kernel_cudaERNS_18TensorIteratorBaseEENKUlvE0_clEvENKUlvE1_clEvEUlS5_S5_E_EEEEvS7_RKT_EUliE_EEviT1_,(.L_x_40997 - _ZN2at6native18elementwise_kernelILi128ELi4EZNS0_22gpu_kernel_impl_nocastINS0_13BinaryFunctorIN3c104HalfES5_S5_ZZZNS0_19minimum_kernel_cudaERNS_18TensorIteratorBaseEENKUlvE0_clEvENKUlvE1_clEvEUlS5_S5_E_EEEEvS7_RKT_EUliE_EEviT1_)
        .other          _ZN2at6native18elementwise_kernelILi128ELi4EZNS0_22gpu_kernel_impl_nocastINS0_13BinaryFunctorIN3c104HalfES5_S5_ZZZNS0_19minimum_kernel_cudaERNS_18TensorIteratorBaseEENKUlvE0_clEvENKUlvE1_clEvEUlS5_S5_E_EEEEvS7_RKT_EUliE_EEviT1_,@"STO_CUDA_ENTRY STV_DEFAULT"
_ZN2at6native18elementwise_kernelILi128ELi4EZNS0_22gpu_kernel_impl_nocastINS0_13BinaryFunctorIN3c104HalfES5_S5_ZZZNS0_19minimum_kernel_cudaERNS_18TensorIteratorBaseEENKUlvE0_clEvENKUlvE1_clEvEUlS5_S5_E_EEEEvS7_RKT_EUliE_EEviT1_:
.text._ZN2at6native18elementwise_kernelILi128ELi4EZNS0_22gpu_kernel_impl_nocastINS0_13BinaryFunctorIN3c104HalfES5_S5_ZZZNS0_19minimum_kernel_cudaERNS_18TensorIteratorBaseEENKUlvE0_clEvENKUlvE1_clEvEUlS5_S5_E_EEEEvS7_RKT_EUliE_EEviT1_:
        /* <DEDUP_REMOVED lines=17> */
[----:B--2---:R-:W-:-:S05]  /*0110*/  HADD2.F32 R0, -RZ, R9.H0_H0 ;  /* 0x20000009ff007230 */ /* 0x004fca0000004100 */
[----:B------:R-:W-:-:S13]  /*0120*/  FSETP.NAN.FTZ.AND P0, PT, R0, R0, PT ;  /* 0x000000000000720b */ /* 0x000fda0003f18000 */
[----:B0-----:R-:W-:Y:S05]  /*0130*/  @P0 BRA `(.L_x_14454) ;  /* 0x00000000001c0947 */ /* 0x001fea0003800000 */
[----:B------:R-:W0:Y:S02]  /*0140*/  LDC.64 R4, c[0x0][0x5f8] ;  /* 0x00017e00ff047b82 */ /* 0x000e240000000a00 */
[----:B0-----:R-:W2:Y:S02]  /*0150*/  LDG.E.U16 R9, desc[UR6][R4.64] ;  /* 0x0000000604097981 */ /* 0x001ea4000c1e1500 */
[----:B--2---:R-:W-:-:S05]  /*0160*/  HADD2.F32 R11, -RZ, R9.H0_H0 ;  /* 0x20000009ff0b7230 */ /* 0x004fca0000004100 */
[----:B------:R-:W-:-:S13]  /*0170*/  FSETP.NAN.FTZ.AND P0, PT, R11, R11, PT ;  /* 0x0000000b0b00720b */ /* 0x000fda0003f18000 */
[----:B------:R-:W-:-:S04]  /*0180*/  @!P0 FMNMX.FTZ R0, R0, R11, PT ;  /* 0x0000000b00008209 */ /* 0x000fc80003810000 */
[----:B------:R-:W-:-:S04]  /*0190*/  @!P0 F2FP.F16.F32.PACK_AB R0, RZ, R0 ;  /* 0x00000000ff00823e */ /* 0x000fc800000000ff */
[----:B------:R-:W-:-:S07]  /*01a0*/  @!P0 PRMT R9, R0, 0x7610, R9 ;  /* 0x0000761000098816 */ /* 0x000fce0000000009 */
.L_x_14454:
        /* <DEDUP_REMOVED lines=18> */
.L_x_14456:
[----:B------:R0:W-:Y:S01]  /*02d0*/  STG.E.U16 desc[UR6][R6.64], R9 ;  /* 0x0000000906007986 */ /* 0x0001e2000c101506 */
[----:B------:R-:W-:-:S07]  /*02e0*/  IADD3 R3, PT, PT, R3, 0x80, RZ ;  /* 0x0000008003037810 */ /* 0x000fce0007ffe0ff */
.L_x_14453:
[----:B------:R-:W-:-:S13]  /*02f0*/  ISETP.GE.AND P0, PT, R3, UR4, PT ;  /* 0x0000000403007c0c */ /* 0x000fda000bf06270 */
[----:B------:R-:W-:Y:S05]  /*0300*/  @P0 BREAK.RELIABLE B1 ;  /* 0x0000000000010942 */ /* 0x000fea0003800100 */
[----:B------:R-:W-:Y:S05]  /*0310*/  @P0 BRA `(.L_x_14455) ;  /* 0x0000000000400947 */ /* 0x000fea0003800000 */
[----:B------:R-:W-:Y:S05]  /*0320*/  BSYNC.RELIABLE B1 ;  /* 0x0000000000017941 */ /* 0x000fea0003800100 */
.L_x_14452:
        /* <DEDUP_REMOVED lines=13> */
.L_x_14457:
[----:B------:R1:W-:Y:S01]  /*0400*/  STG.E.U16 desc[UR6][R6.64], R9 ;  /* 0x0000000906007986 */ /* 0x0003e2000c101506 */
[----:B------:R-:W-:-:S07]  /*0410*/  IADD3 R3, PT, PT, R3, 0x80, RZ ;  /* 0x0000008003037810 */ /* 0x000fce0007ffe0ff */
.L_x_14455:
[----:B------:R-:W-:Y:S05]  /*0420*/  BSYNC.RECONVERGENT B0 ;  /* 0x0000000000007941 */ /* 0x000fea0003800200 */
.L_x_14451:
[----:B------:R-:W-:Y:S05]  /*0430*/  WARPSYNC.ALL ;  /* 0x0000000000007948 */ /* 0x000fea0003800000 */
[----:B------:R-:W-:-:S13]  /*0440*/  ISETP.GE.AND P0, PT, R3, UR4, PT ;  /* 0x0000000403007c0c */ /* 0x000fda000bf06270 */
[----:B------:R-:W-:Y:S05]  /*0450*/  @P0 EXIT ;  /* 0x000000000000094d */ /* 0x000fea0003800000 */
[----:B------:R-:W0:Y:S02]  /*0460*/  LDC.64 R2, c[0x0][0x5f0] ;  /* 0x00017c00ff027b82 */ /* 0x000e240000000a00 */
[----:B01----:R-:W2:Y:S06]  /*0470*/  LDG.E.U16 R7, desc[UR6][R2.64] ;  /* 0x0000000602077981 */ /* 0x003eac000c1e1500 */
        /* <DEDUP_REMOVED lines=11> */
.L_x_14458:
[----:B------:R-:W-:Y:S01]  /*0530*/  STG.E.U16 desc[UR6][R4.64], R7 ;  /* 0x0000000704007986 */ /* 0x000fe2000c101506 */
[----:B------:R-:W-:Y:S05]  /*0540*/  EXIT ;  /* 0x000000000000794d */ /* 0x000fea0003800000 */
.L_x_14450:
        /* <DEDUP_REMOVED lines=356> */
.L_x_14462:
[----:B------:R-:W0:Y:S02]  /*1b90*/  LDCU.128 UR8, c[0x0][0x5f0] ;  /* 0x0000be00ff0877ac */ /* 0x000e240008000c00 */
[----:B0-----:R-:W-:-:S04]  /*1ba0*/  IADD3 R6, P0, PT, R6, UR8, RZ ;  /* 0x0000000806067c10 */ /* 0x001fc8000ff1e0ff */
[----:B------:R-:W-:-:S06]  /*1bb0*/  IADD3.X R7, PT, PT, RZ, UR9, RZ, P0, !PT ;  /* 0x00000009ff077c10 */ /* 0x000fcc00087fe4ff */
[----:B------:R-:W2:Y:S01]  /*1bc0*/  LDG.E.U16 R7, desc[UR6][R6.64] ;  /* 0x0000000606077981 */ /* 0x000ea2000c1e1500 */
[----:B------:R-:W-:Y:S01]  /*1bd0*/  IADD3 R8, P1, PT, R4, UR10, RZ ;  /* 0x0000000a04087c10 */ /* 0x000fe2000ff3e0ff */
[----:B------:R-:W-:Y:S03]  /*1be0*/  BSSY.RECONVERGENT B2, `(.L_x_14463) ;  /* 0x000000b000027945 */ /* 0x000fe60003800200 */
[----:B------:R-:W-:Y:S01]  /*1bf0*/  IADD3.X R9, PT, PT, RZ, UR11, RZ, P1, !PT ;  /* 0x0000000bff097c10 */ /* 0x000fe20008ffe4ff */
[----:B--2---:R-:W-:-:S05]  /*1c00*/  HADD2.F32 R10, -RZ, R7.H0_H0 ;  /* 0x20000007ff0a7230 */ /* 0x004fca0000004100 */
[----:B------:R-:W-:-:S13]  /*1c10*/  FSETP.NAN.FTZ.AND P0, PT, R10, R10, PT ;  /* 0x0000000a0a00720b */ /* 0x000fda0003f18000 */
[----:B------:R-:W-:Y:S05]  /*1c20*/  @P0 BRA `(.L_x_14464) ;  /* 0x0000000000180947 */ /* 0x000fea0003800000 */
[----:B------:R-:W2:Y:S02]  /*1c30*/  LDG.E.U16 R7, desc[UR6][R8.64] ;  /* 0x0000000608077981 */ /* 0x000ea4000c1e1500 */
[----:B--2---:R-:W-:-:S05]  /*1c40*/  HADD2.F32 R11, -RZ, R7.H0_H0 ;  /* 0x20000007ff0b7230 */ /* 0x004fca0000004100 */
[----:B------:R-:W-:-:S13]  /*1c50*/  FSETP.NAN.FTZ.AND P0, PT, R11, R11, PT ;  /* 0x0000000b0b00720b */ /* 0x000fda0003f18000 */
[----:B------:R-:W-:-:S04]  /*1c60*/  @!P0 FMNMX.FTZ R4, R10, R11, PT ;  /* 0x0000000b0a048209 */ /* 0x000fc80003810000 */
[----:B------:R-:W-:-:S04]  /*1c70*/  @!P0 F2FP.F16.F32.PACK_AB R4, RZ, R4 ;  /* 0x00000004ff04823e */ /* 0x000fc800000000ff */
[----:B------:R-:W-:-:S07]  /*1c80*/  @!P0 PRMT R7, R4, 0x7610, R7 ;  /* 0x0000761004078816 */ /* 0x000fce0000000007 */
.L_x_14464:
[----:B------:R-:W-:Y:S05]  /*1c90*/  BSYNC.RECONVERGENT B2 ;  /* 0x0000000000027941 */ /* 0x000fea0003800200 */
.L_x_14463:
        /* <DEDUP_REMOVED lines=356> */
.L_x_14466:
        /* <DEDUP_REMOVED lines=16> */
.L_x_14468:
[----:B------:R-:W-:Y:S05]  /*33e0*/  BSYNC.RECONVERGENT B2 ;  /* 0x0000000000027941 */ /* 0x000fea0003800200 */
.L_x_14467:
[----:B------:R-:W0:Y:S01]  /*33f0*/  LDCU.64 UR8, c[0x0][0x5e8] ;  /* 0x0000bd00ff0877ac */ /* 0x000e220008000a00 */
[----:B------:R-:W-:Y:S02]  /*3400*/  IADD3 R3, PT, PT, R3, 0x80, RZ ;  /* 0x0000008003037810 */ /* 0x000fe40007ffe0ff */
[----:B0-----:R-:W-:-:S04]  /*3410*/  IADD3 R4, P0, PT, R5, UR8, RZ ;  /* 0x0000000805047c10 */ /* 0x001fc8000ff1e0ff */
[----:B------:R-:W-:-:S05]  /*3420*/  IADD3.X R5, PT, PT, RZ, UR9, RZ, P0, !PT ;  /* 0x00000009ff057c10 */ /* 0x000fca00087fe4ff */
[----:B------:R0:W-:Y:S04]  /*3430*/  STG.E.U16 desc[UR6][R4.64], R7 ;  /* 0x0000000704007986 */ /* 0x0001e8000c101506 */
.L_x_14461:
[----:B------:R-:W-:-:S13]  /*3440*/  ISETP.GE.AND P0, PT, R3, UR4, PT ;  /* 0x0000000403007c0c */ /* 0x000fda000bf06270 */
[----:B------:R-:W-:Y:S05]  /*3450*/  @P0 BREAK.RELIABLE B0 ;  /* 0x0000000000000942 */ /* 0x000fea0003800100 */
[----:B------:R-:W-:Y:S05]  /*3460*/  @P0 BRA `(.L_x_14465) ;  /* 0x0000001400cc0947 */ /* 0x000fea0003800000 */
[----:B------:R-:W-:Y:S05]  /*3470*/  BSYNC.RELIABLE B0 ;  /* 0x0000000000007941 */ /* 0x000fea0003800100 */
.L_x_14460:
        /* <DEDUP_REMOVED lines=348> */
.L_x_14469:
        /* <DEDUP_REMOVED lines=16> */
.L_x_14471:
[----:B------:R-:W-:Y:S05]  /*4b40*/  BSYNC.RECONVERGENT B2 ;  /* 0x0000000000027941 */ /* 0x000fea0003800200 */
.L_x_14470:
[----:B------:R-:W0:Y:S01]  /*4b50*/  LDCU.64 UR8, c[0x0][0x5e8] ;  /* 0x0000bd00ff0877ac */ /* 0x000e220008000a00 */
[----:B------:R-:W-:Y:S02]  /*4b60*/  IADD3 R3, PT, PT, R3, 0x80, RZ ;  /* 0x0000008003037810 */ /* 0x000fe40007ffe0ff */
[----:B0-----:R-:W-:-:S04]  /*4b70*/  IADD3 R4, P0, PT, R5, UR8, RZ ;  /* 0x0000000805047c10 */ /* 0x001fc8000ff1e0ff */
[----:B------:R-:W-:-:S05]  /*4b80*/  IADD3.X R5, PT, PT, RZ, UR9, RZ, P0, !PT ;  /* 0x00000009ff057c10 */ /* 0x000fca00087fe4ff */
[----:B------:R1:W-:Y:S04]  /*4b90*/  STG.E.U16 desc[UR6][R4.64], R7 ;  /* 0x0000000704007986 */ /* 0x0003e8000c101506 */
.L_x_14465:
[----:B------:R-:W-:Y:S05]  /*4ba0*/  BSYNC.RECONVERGENT B1 ;  /* 0x0000000000017941 */ /* 0x000fea0003800200 */
.L_x_14459:
        /* <DEDUP_REMOVED lines=351> */
.L_x_14472:
        /* <DEDUP_REMOVED lines=19> */
.L_x_14474:
[----:B------:R-:W-:Y:S05]  /*62d0*/  BSYNC.RECONVERGENT B1 ;  /* 0x0000000000017941 */ /* 0x000fea0003800200 */
.L_x_14473:
[----:B------:R-:W-:Y:S01]  /*62e0*/  STG.E.U16 desc[UR6][R6.64], R5 ;  /* 0x0000000506007986 */ /* 0x000fe2000c101506 */
[----:B------:R-:W-:Y:S05]  /*62f0*/  EXIT ;  /* 0x000000000000794d */ /* 0x000fea0003800000 */
.L_x_14475:
        /* <DEDUP_REMOVED lines=16> */
.L_x_40997:


//--------------------- .text._ZN2at6native27unrolled_elementwise_kernelINS0_13BinaryFunctorIN3c104HalfES4_S4_ZZZNS0_19minimum_kernel_cudaERNS_18TensorIteratorBaseEENKUlvE0_clEvENKUlvE1_clEvEUlS4_S4_E_EESt5arrayIPcLm3EELi4E23TrivialOffsetCalculatorILi2EjESE_ILi1EjENS0_6memory15LoadWithoutCastENSH_16StoreWithoutCastEEEviT_T0_T2_T3_T4_T5_ --------------------------
	.section	.text._ZN2at6native27unrolled_elementwise_kernelINS0_13BinaryFunctorIN3c104HalfES4_S4_ZZZNS0_19minimum_kernel_cudaERNS_18TensorIteratorBaseEENKUlvE0_clEvENKUlvE1_clEvEUlS4_S4_E_EESt5arrayIPcLm3EELi4E23TrivialOffsetCalculatorILi2EjESE_ILi1EjENS0_6memory15LoadWithoutCastENSH_16StoreWithoutCastEEEviT_T0_T2_T3_T4_T5_,"ax",@progbits
	.align	128
        .global         _ZN2at6native27unrolled_elementwise_kernelINS0_13BinaryFunctorIN3c104HalfES4_S4_ZZZNS0_19minimum_kernel_cudaERNS_18TensorIteratorBaseEENKUlvE0_clEvENKUlvE1_clEvEUlS4_S4_E_EESt5arrayIPcLm3EELi4E23TrivialOffsetCalculatorILi2EjESE_ILi1EjENS0_6memory15LoadWithoutCastENSH_16StoreWithoutCastEEEviT_T0_T2_T3_T4_T5_
        .type           _ZN2at6native27unrolled_elementwise_kernelINS0_13BinaryFunctorIN3c104HalfES4_S4_ZZZNS0_19minimum_kernel_cudaERNS_18TensorIteratorBaseEENKUlvE0_clEvENKUlvE1_clEvEUlS4_S4_E_EESt5arrayIPcLm3EELi4E23TrivialOffsetCalculatorILi2EjESE_ILi1EjENS0_6memory15LoadWithoutCastENSH_16StoreWithoutCastEEEviT_T0_T2_T3_T4_T5_,@function
        .size           _ZN2at6native27unrolled_elementwise_kernelINS0_13BinaryFunctorIN3c104HalfES4_S4_ZZZNS0_19minimum_kernel_cudaERNS_18TensorIteratorBaseEENKUlvE0_clEvENKUlvE1_clEvEUlS4_S4_E_EESt5arrayIPcLm3EELi4E23TrivialOffsetCalculatorILi2EjESE_ILi1EjENS0_6memory15LoadWithoutCastENSH_16StoreWithoutCastEEEviT_T0_T2_T3_T4_T5_,(.L_x_40998 - _ZN2at6native27unrolled_elementwise_kernelINS0_13BinaryFunctorIN3c104HalfES4_S4_ZZZNS0_19minimum_kernel_cudaERNS_18TensorIteratorBaseEENKUlvE0_clEvENKUlvE1_clEvEUlS4_S4_E_EESt5arrayIPcLm3EELi4E23TrivialOffsetCalculatorILi2EjESE_ILi1EjENS0_6memory15LoadWithoutCastENSH_16StoreWithoutCastEEEviT_T0_T2_T3_T4_T5_)
        .other          _ZN2at6native27unrolled_elementwise_kernelINS0_13BinaryFunctorIN3c104HalfES4_S4_ZZZNS0_19minimum_kernel_cudaERNS_18TensorIteratorBaseEENKUlvE0_clEvENKUlvE1_clEvEUlS4_S4_E_EESt5arrayIPcLm3EELi4E23TrivialOffsetCalculatorILi2EjESE_ILi1EjENS0_6memory15LoadWithoutCastENSH_16StoreWithoutCastEEEviT_T0_T2_T3_T4_T5_,@"STO_CUDA_ENTRY STV_DEFAULT"
_ZN2at6native27unrolled_elementwise_kernelINS0_13BinaryFunctorIN3c104HalfES4_S4_ZZZNS0_19minimum_kernel_cudaERNS_18TensorIteratorBaseEENKUlvE0_clEvENKUlvE1_clEvEUlS4_S4_E_EESt5arrayIPcLm3EELi4E23TrivialOffsetCalculatorILi2EjESE_ILi1EjENS0_6memory15LoadWithoutCastENSH_16StoreWithoutCastEEEviT_T0_T2_T3_T4_T5_:
.text._ZN2at6native27unrolled_elementwise_kernelINS0_13BinaryFunctorIN3c104HalfES4_S4_ZZZNS0_19minimum_kernel_cudaERNS_18TensorIteratorBaseEENKUlvE0_clEvENKUlvE1_clEvEUlS4_S4_E_EESt5arrayIPcLm3EELi4E23TrivialOffsetCalculatorILi2EjESE_ILi1EjENS0_6memory15LoadWithoutCastENSH_16StoreWithoutCastEEEviT_T0_T2_T3_T4_T5_:
        /* <DEDUP_REMOVED lines=73> */
.L_x_14477:
[----:B------:R-:W-:Y:S05]  /*0490*/  BSYNC.RECONVERGENT B0 ;  /* 0x0000000000007941 */ /* 0x000fea0003800200 */
.L_x_14476:
        /* <DEDUP_REMOVED lines=11> */
.L_x_14479:
[----:B------:R-:W-:Y:S05]  /*0550*/  BSYNC.RECONVERGENT B0 ;  /* 0x0000000000007941 */ /* 0x000fea0003800200 */
.L_x_14478:
        /* <DEDUP_REMOVED lines=11> */
.L_x_14481:
[----:B------:R-:W-:Y:S05]  /*0610*/  BSYNC.RECONVERGENT B0 ;  /* 0x0000000000007941 */ /* 0x000fea0003800200 */
.L_x_14480:
        /* <DEDUP_REMOVED lines=11> */
.L_x_14483:
[----:B------:R-:W-:Y:S05]  /*06d0*/  BSYNC.RECONVERGENT B0 ;  /* 0x0000000000007941 */ /* 0x000fea0003800200 */
.L_x_14482:
        /* <DEDUP_REMOVED lines=13> */
.L_x_14485:
[----:B------:R-:W-:Y:S05]  /*07b0*/  BSYNC.RECONVERGENT B0 ;  /* 0x0000000000007941 */ /* 0x000fea0003800200 */
.L_x_14484:
[----:B------:R-:W-:-:S13]  /*07c0*/  ISETP.GE.AND P0, PT, R14, R15, PT ;  /* 0x0000000f0e00720c */ /* 0x000fda0003f06270 */
[----:B------:R-:W-:Y:S05]  /*07d0*/  @P0 EXIT ;  /* 0x000000000000094d */ /* 0x000fea0003800000 */
[----:B01----:R-:W0:Y:S01]  /*07e0*/  LDC.64 R2, c[0x0][0x388] ;  /* 0x0000e200ff027b82 */ /* 0x003e220000000a00 */
[----:B------:R-:W-:-:S04]  /*07f0*/  IMAD R17, R17, 0x200, R14 ;  /* 0x0000020011117824 */ /* 0x000fc800078e020e */
[----:B0-----:R-:W-:-:S05]  /*0800*/  IMAD.WIDE.U32 R2, R17, 0x2, R2 ;  /* 0x0000000211027825 */ /* 0x001fca00078e0002 */
[----:B------:R-:W-:Y:S01]  /*0810*/  STG.E.U16 desc[UR4][R2.64], R16 ;  /* 0x0000001002007986 */ /* 0x000fe2000c101504 */
[----:B------:R-:W-:Y:S05]  /*0820*/  EXIT ;  /* 0x000000000000794d */ /* 0x000fea0003800000 */
.L_x_14486:
        /* <DEDUP_REMOVED lines=13> */
.L_x_40998:


//--------------------- .text._ZN2at6native29vectorized_elementwise_kernelILi2ENS0_13BinaryFunctorIN3c104HalfES4_S4_ZZZNS0_19minimum_kernel_cudaERNS_18TensorIteratorBaseEENKUlvE0_clEvENKUlvE1_clEvEUlS4_S4_E_EESt5arrayIPcLm3EEEEviT0_T1_ --------------------------
	.section	.text._ZN2at6native29vectorized_elementwise_kernelILi2ENS0_13BinaryFunctorIN3c104HalfES4_S4_ZZZNS0_19minimum_kernel_cudaERNS_18TensorIteratorBaseEENKUlvE0_clEvENKUlvE1_clEvEUlS4_S4_E_EESt5arrayIPcLm3EEEEviT0_T1_,"ax",@progbits
	.align	128
        .global         _ZN2at6native29vectorized_elementwise_kernelILi2ENS0_13BinaryFunctorIN3c104HalfES4_S4_ZZZNS0_19minimum_kernel_cudaERNS_18TensorIteratorBaseEENKUlvE0_clEvENKUlvE1_clEvEUlS4_S4_E_EESt5arrayIPcLm3EEEEviT0_T1_
        .type           _ZN2at6native29vectorized_elementwise_kernelILi2ENS0_13BinaryFunctorIN3c104HalfES4_S4_ZZZNS0_19minimum_kernel_cudaERNS_18TensorIteratorBaseEENKUlvE0_clEvENKUlvE1_clEvEUlS4_S4_E_EESt5arrayIPcLm3EEEEviT0_T1_,@function
        .size           _ZN2at6native29vectorized_elementwise_kernelILi2ENS0_13BinaryFunctorIN3c104HalfES4_S4_ZZZNS0_19minimum_kernel_cudaERNS_18TensorIteratorBaseEENKUlvE0_clEvENKUlvE1_clEvEUlS4_S4_E_EESt5arrayIPcLm3EEEEviT0_T1_,(.L_x_40999 - _ZN2at6native29vectorized_elementwise_kernelILi2ENS0_13BinaryFunctorIN3c104HalfES4_S4_ZZZNS0_19minimum_kernel_cudaERNS_18TensorIteratorBaseEENKUlvE0_clEvENKUlvE1_clEvEUlS4_S4_E_EESt5arrayIPcLm3EEEEviT0_T1_)
        .other          _ZN2at6native29vectorized_elementwise_kernelILi2ENS0_13BinaryFunctorIN3c104HalfES4_S4_ZZZNS0_19minimum_kernel_cudaERNS_18TensorIteratorBaseEENKUlvE0_clEvENKUlvE1_clEvEUlS4_S4_E_EESt5arrayIPcLm3EEEEviT0_T1_,@"STO_CUDA_ENTRY STV_DEFAULT"
_ZN2at6native29vectorized_elementwise_kernelILi2ENS0_13BinaryFunctorIN3c104HalfES4_S4_ZZZNS0_19minimum_kernel_cudaERNS_18TensorIteratorBaseEENKUlvE0_clEvENKUlvE1_clEvEUlS4_S4_E_EESt5arrayIPcLm3EEEEviT0_T1_:
.text._ZN2at6native29vectorized_elementwise_kernelILi2ENS0_13BinaryFunctorIN3c104HalfES4_S4_ZZZNS0_19minimum_kernel_cudaERNS_18TensorIteratorBaseEENKUlvE0_clEvENKUlvE1_clEvEUlS4_S4_E_EESt5arrayIPcLm3EEEEviT0_T1_:
        /* <DEDUP_REMOVED lines=111> */
[----:B-----5:R-:W-:-:S05]  /*06f0*/  HADD2.F32 R13, -RZ, R6.H0_H0 ;  /* 0x20000006ff0d7230 */ /* 0x020fca0000004100 */
[----:B------:R-:W-:-:S13]  /*0700*/  FSETP.NAN.FTZ.AND P5, PT, R13, R13, PT ;  /* 0x0000000d0d00720b */ /* 0x000fda0003fb8000 */
[----:B------:R-:W-:Y:S05]  /*0710*/  @P5 BRA `(.L_x_14489) ;  /* 0x0000000000185947 */ /* 0x000fea0003800000 */
[----:B------:R-:W-:-:S05]  /*0720*/  HADD2.F32 R6, -RZ, R5.H0_H0 ;  /* 0x20000005ff067230 */ /* 0x000fca0000004100 */
[----:B------:R-:W-:-:S13]  /*0730*/  FSETP.NAN.FTZ.AND P5, PT, R6, R6, PT ;  /* 0x000000060600720b */ /* 0x000fda0003fb8000 */
[----:B------:R-:W-:Y:S02]  /*0740*/  @!P5 FMNMX.FTZ R13, R13, R6, PT ;  /* 0x000000060d0dd209 */ /* 0x000fe40003810000 */
[----:B------:R-:W-:Y:S02]  /*0750*/  PRMT R6, R5, 0x7610, R6 ;  /* 0x0000761005067816 */ /* 0x000fe40000000006 */
[----:B------:R-:W-:-:S04]  /*0760*/  @!P5 F2FP.F16.F32.PACK_AB R13, RZ, R13 ;  /* 0x0000000dff0dd23e */ /* 0x000fc800000000ff */
[----:B------:R-:W-:-:S07]  /*0770*/  @!P5 PRMT R6, R13, 0x7610, R6 ;  /* 0x000076100d06d816 */ /* 0x000fce0000000006 */
.L_x_14489:
[----:B------:R-:W-:Y:S05]  /*0780*/  BSYNC.RECONVERGENT B0 ;  /* 0x0000000000007941 */ /* 0x000fea0003800200 */
.L_x_14488:
[-C--:B------:R-:W-:Y:S01]  /*0790*/  ISETP.GE.U32.AND P6, PT, R12, R9.reuse, PT ;  /* 0x000000090c00720c */ /* 0x080fe20003fc6070 */
[----:B------:R-:W-:Y:S01]  /*07a0*/  BSSY.RECONVERGENT B0, `(.L_x_14490) ;  /* 0x000000d000007945 */ /* 0x000fe20003800200 */
[----:B------:R-:W-:Y:S01]  /*07b0*/  ISETP.GE.U32.AND P5, PT, R16, R9, PT ;  /* 0x000000091000720c */ /* 0x000fe20003fa6070 */
[----:B------:R-:W-:-:S10]  /*07c0*/  VIADD R16, R7, 0x380 ;  /* 0x0000038007107836 */ /* 0x000fd40000000000 */
[----:B------:R-:W-:Y:S05]  /*07d0*/  @P6 BRA `(.L_x_14491) ;  /* 0x0000000000246947 */ /* 0x000fea0003800000 */
        /* <DEDUP_REMOVED lines=9> */
.L_x_14491:
[----:B------:R-:W-:Y:S05]  /*0870*/  BSYNC.RECONVERGENT B0 ;  /* 0x0000000000007941 */ /* 0x000fea0003800200 */
.L_x_14490:
[----:B-----5:R-:W-:Y:S01]  /*0880*/  @!P0 IMAD.IADD R3, R20, 0x1, R7 ;  /* 0x0000000114038824 */ /* 0x020fe200078e0207 */
[----:B------:R-:W-:Y:S01]  /*0890*/  BSSY.RECONVERGENT B0, `(.L_x_14492) ;  /* 0x000000d000007945 */ /* 0x000fe20003800200 */
[----:B------:R-:W-:Y:S02]  /*08a0*/  ISETP.GE.U32.AND P6, PT, R16, R9, PT ;  /* 0x000000091000720c */ /* 0x000fe40003fc6070 */
[----:B0-----:R-:W-:Y:S01]  /*08b0*/  @!P0 IMAD.WIDE.U32 R14, R3, 0x2, R14 ;  /* 0x00000002030e8825 */ /* 0x001fe200078e000e */
[----:B------:R-:W-:Y:S10]  /*08c0*/  @P1 BRA `(.L_x_14493) ;  /* 0x0000000000241947 */ /* 0x000ff40003800000 */
[----:B------:R-:W-:-:S05]  /*08d0*/  HADD2.F32 R3, -RZ, R21.H0_H0 ;  /* 0x20000015ff037230 */ /* 0x000fca0000004100 */
        /* <DEDUP_REMOVED lines=8> */
.L_x_14493:
[----:B------:R-:W-:Y:S05]  /*0960*/  BSYNC.RECONVERGENT B0 ;  /* 0x0000000000007941 */ /* 0x000fea0003800200 */
.L_x_14492:
[----:B------:R-:W-:Y:S04]  /*0970*/  BSSY.RECONVERGENT B0, `(.L_x_14494) ;  /* 0x000000b000007945 */ /* 0x000fe80003800200 */
[----:B------:R-:W-:Y:S05]  /*0980*/  @P2 BRA `(.L_x_14495) ;  /* 0x0000000000242947 */ /* 0x000fea0003800000 */
        /* <DEDUP_REMOVED lines=9> */
.L_x_14495:
[----:B------:R-:W-:Y:S05]  /*0a20*/  BSYNC.RECONVERGENT B0 ;  /* 0x0000000000007941 */ /* 0x000fea0003800200 */
.L_x_14494:
        /* <DEDUP_REMOVED lines=11> */
.L_x_14497:
[----:B------:R-:W-:Y:S05]  /*0ae0*/  BSYNC.RECONVERGENT B0 ;  /* 0x0000000000007941 */ /* 0x000fea0003800200 */
.L_x_14496:
        /* <DEDUP_REMOVED lines=11> */
.L_x_14499:
[----:B------:R-:W-:Y:S05]  /*0ba0*/  BSYNC.RECONVERGENT B0 ;  /* 0x0000000000007941 */ /* 0x000fea0003800200 */
.L_x_14498:
        /* <DEDUP_REMOVED lines=11> */
.L_x_14501:
[----:B------:R-:W-:Y:S05]  /*0c60*/  BSYNC.RECONVERGENT B0 ;  /* 0x0000000000007941 */ /* 0x000fea0003800200 */
.L_x_14500:
        /* <DEDUP_REMOVED lines=11> */
.L_x_14503:
[----:B------:R-:W-:Y:S05]  /*0d20*/  BSYNC.RECONVERGENT B0 ;  /* 0x0000000000007941 */ /* 0x000fea0003800200 */
.L_x_14502:
        /* <DEDUP_REMOVED lines=18> */
.L_x_14506:
[----:B------:R-:W-:-:S13]  /*0e50*/  ISETP.GE.U32.AND P0, PT, R7, R9, PT ;  /* 0x000000090700720c */ /* 0x000fda0003f06070 */
[----:B------:R-:W-:Y:S05]  /*0e60*/  @P0 BRA `(.L_x_14508) ;  /* 0x0000000000300947 */ /* 0x000fea0003800000 */
[----:B0-----:R-:W0:Y:S01]  /*0e70*/  LDC.64 R2, c[0x0][0x388] ;  /* 0x0000e200ff027b82 */ /* 0x001e220000000a00 */
[----:B------:R-:W-:Y:S02]  /*0e80*/  IMAD.IADD R5, R20, 0x1, R7 ;  /* 0x0000000114057824 */ /* 0x000fe400078e0207 */
[----:B------:R-:W-:Y:S02]  /*0e90*/  VIADD R7, R7, 0x80 ;  /* 0x0000008007077836 */ /* 0x000fe40000000000 */
[----:B0-----:R-:W-:-:S05]  /*0ea0*/  IMAD.WIDE.U32 R2, R5, 0x2, R2 ;  /* 0x0000000205027825 */ /* 0x001fca00078e0002 */
[----:B------:R1:W-:Y:S02]  /*0eb0*/  STG.E.U16 desc[UR4][R2.64], R22 ;  /* 0x0000001602007986 */ /* 0x0003e4000c101504 */
.L_x_14507:
[----:B------:R-:W-:-:S13]  /*0ec0*/  ISETP.GE.U32.AND P0, PT, R7, R9, PT ;  /* 0x000000090700720c */ /* 0x000fda0003f06070 */
[----:B------:R-:W-:Y:S05]  /*0ed0*/  @P0 BRA `(.L_x_14509) ;  /* 0x0000000000340947 */ /* 0x000fea0003800000 */
[----:B01----:R-:W0:Y:S01]  /*0ee0*/  LDC.64 R2, c[0x0][0x388] ;  /* 0x0000e200ff027b82 */ /* 0x003e220000000a00 */
[----:B------:R-:W-:Y:S02]  /*0ef0*/  IMAD.IADD R5, R20, 0x1, R7 ;  /* 0x0000000114057824 */ /* 0x000fe400078e0207 */
[----:B------:R-:W-:Y:S02]  /*0f00*/  VIADD R7, R7, 0x80 ;  /* 0x0000008007077836 */ /* 0x000fe40000000000 */
[----:B0-----:R-:W-:-:S05]  /*0f10*/  IMAD.WIDE.U32 R2, R5, 0x2, R2 ;  /* 0x0000000205027825 */ /* 0x001fca00078e0002 */
[----:B------:R1:W-:Y:S02]  /*0f20*/  STG.E.U16 desc[UR4][R2.64], R23 ;  /* 0x0000001702007986 */ /* 0x0003e4000c101504 */
.L_x_14508:
        /* <DEDUP_REMOVED lines=8> */
.L_x_14509:
[----:B------:R-:W-:Y:S05]  /*0fb0*/  BSYNC.RELIABLE B1 ;  /* 0x0000000000017941 */ /* 0x000fea0003800100 */
.L_x_14505:
[----:B------:R-:W-:-:S13]  /*0fc0*/  ISETP.GE.U32.AND P0, PT, R7, R9, PT ;  /* 0x000000090700720c */ /* 0x000fda0003f06070 */
[----:B012---:R-:W0:Y:S01]  /*0fd0*/  @!P0 LDC.64 R2, c[0x0][0x388] ;  /* 0x0000e200ff028b82 */ /* 0x007e220000000a00 */
[----:B------:R-:W-:Y:S02]  /*0fe0*/  @!P0 IMAD.IADD R5, R20, 0x1, R7 ;  /* 0x0000000114058824 */ /* 0x000fe400078e0207 */
[----:B------:R-:W-:Y:S02]  /*0ff0*/  @!P0 VIADD R7, R7, 0x80 ;  /* 0x0000008007078836 */ /* 0x000fe40000000000 */
[----:B0-----:R-:W-:-:S05]  /*1000*/  @!P0 IMAD.WIDE.U32 R2, R5, 0x2, R2 ;  /* 0x0000000205028825 */ /* 0x001fca00078e0002 */
[----:B------:R2:W-:Y:S02]  /*1010*/  @!P0 STG.E.U16 desc[UR4][R2.64], R27 ;  /* 0x0000001b02008986 */ /* 0x0005e4000c101504 */
.L_x_14510:
[----:B------:R-:W-:Y:S05]  /*1020*/  BSYNC.RECONVERGENT B0 ;  /* 0x0000000000007941 */ /* 0x000fea0003800200 */
.L_x_14504:
        /* <DEDUP_REMOVED lines=8> */
.L_x_14487:
        /* <DEDUP_REMOVED lines=17> */
[----:B---3--:R-:W-:Y:S01]  /*11c0*/  HADD2.F32 R18, -RZ, R9.H0_H0 ;  /* 0x20000009ff127230 */ /* 0x008fe20000004100 */
        /* <DEDUP_REMOVED lines=10> */
[----:B-----5:R-:W-:Y:S01]  /*1270*/  HADD2.F32 R17, -RZ, R8.H0_H0 ;  /* 0x20000008ff117230 */ /* 0x020fe20000004100 */
[----:B------:R-:W-:-:S04]  /*1280*/  PRMT R7, R8, 0x7610, R7 ;  /* 0x0000761008077816 */ /* 0x000fc80000000007 */
[----:B------:R-:W-:-:S13]  /*1290*/  FSETP.NAN.FTZ.AND P0, PT, R17, R17, PT ;  /* 0x000000111100720b */ /* 0x000fda0003f18000 */
[----:B------:R-:W-:-:S04]  /*12a0*/  @!P0 FMNMX.FTZ R17, R18, R17, PT ;  /* 0x0000001112118209 */ /* 0x000fc80003810000 */
[----:B------:R-:W-:-:S07]  /*12b0*/  @!P0 F2FP.F16.F32.PACK_AB R7, RZ, R17 ;  /* 0x00000011ff07823e */ /* 0x000fce00000000ff */
.L_x_14512:
[----:B------:R-:W-:Y:S05]  /*12c0*/  BSYNC.RECONVERGENT B0 ;  /* 0x0000000000007941 */ /* 0x000fea0003800200 */
.L_x_14511:
[----:B------:R-:W-:Y:S01]  /*12d0*/  IMAD.WIDE.U32 R2, R20, 0x2, R2 ;  /* 0x0000000214027825 */ /* 0x000fe200078e0002 */
[----:B------:R-:W-:Y:S03]  /*12e0*/  BSSY.RECONVERGENT B0, `(.L_x_14513) ;  /* 0x0000016000007945 */ /* 0x000fe60003800200 */
[----:B------:R-:W-:Y:S02]  /*12f0*/  HADD2.F32 R20, -RZ, R9.H0_H0 ;  /* 0x20000009ff147230 */ /* 0x000fe40000004100 */
[----:B------:R-:W-:Y:S02]  /*1300*/  HADD2.F32 R22, -RZ, R10.H0_H0 ;  /* 0x2000000aff167230 */ /* 0x000fe40000004100 */
[----:B------:R-:W-:Y:S01]  /*1310*/  HADD2.F32 R24, -RZ, R11.H0_H0 ;  /* 0x2000000bff187230 */ /* 0x000fe20000004100 */
[----:B------:R-:W-:Y:S01]  /*1320*/  FSETP.NAN.FTZ.AND P6, PT, R20, R20, PT ;  /* 0x000000141400720b */ /* 0x000fe20003fd8000 */
        /* <DEDUP_REMOVED lines=8> */
[----:B------:R-:W-:Y:S01]  /*13b0*/  IMAD.WIDE.U32 R2, R5, 0x4, R2 ;  /* 0x0000000405027825 */ /* 0x000fe200078e0002 */
[----:B------:R-:W-:-:S02]  /*13c0*/  FSETP.NAN.FTZ.AND P4, PT, R16, R16, PT ;  /* 0x000000101000720b */ /* 0x000fc40003f98000 */
[----:B------:R-:W-:Y:S01]  /*13d0*/  FSETP.NAN.FTZ.AND P5, PT, R17, R17, PT ;  /* 0x000000111100720b */ /* 0x000fe20003fb8000 */
[----:B------:R-:W-:-:S12]  /*13e0*/  @P6 BRA `(.L_x_14514) ;  /* 0x0000000000146947 */ /* 0x000fd80003800000 */
[----:B-----5:R-:W-:Y:S01]  /*13f0*/  HADD2.F32 R5, -RZ, R8.H1_H1 ;  /* 0x30000008ff057230 */ /* 0x020fe20000004100 */
[----:B------:R-:W-:-:S04]  /*1400*/  PRMT R9, R8, 0x7632, R9 ;  /* 0x0000763208097816 */ /* 0x000fc80000000009 */
[----:B------:R-:W-:-:S13]  /*1410*/  FSETP.NAN.FTZ.AND P6, PT, R5, R5, PT ;  /* 0x000000050500720b */ /* 0x000fda0003fd8000 */
[----:B------:R-:W-:-:S04]  /*1420*/  @!P6 FMNMX.FTZ R5, R20, R5, PT ;  /* 0x000000051405e209 */ /* 0x000fc80003810000 */
[----:B------:R-:W-:-:S07]  /*1430*/  @!P6 F2FP.F16.F32.PACK_AB R9, RZ, R5 ;  /* 0x00000005ff09e23e */ /* 0x000fce00000000ff */
.L_x_14514:
[----:B------:R-:W-:Y:S05]  /*1440*/  BSYNC.RECONVERGENT B0 ;  /* 0x0000000000007941 */ /* 0x000fea0003800200 */
.L_x_14513:
[----:B------:R-:W-:Y:S04]  /*1450*/  BSSY.RECONVERGENT B0, `(.L_x_14515) ;  /* 0x0000007000007945 */ /* 0x000fe80003800200 */
[----:B------:R-:W-:Y:S05]  /*1460*/  @P0 BRA `(.L_x_14516) ;  /* 0x0000000000140947 */ /* 0x000fea0003800000 */
[----:B-----5:R-:W-:Y:S01]  /*1470*/  HADD2.F32 R5, -RZ, R6.H0_H0 ;  /* 0x20000006ff057230 */ /* 0x020fe20000004100 */
[----:B------:R-:W-:-:S04]  /*1480*/  PRMT R10, R6, 0x7610, R10 ;  /* 0x00007610060a7816 */ /* 0x000fc8000000000a */
[----:B------:R-:W-:-:S13]  /*1490*/  FSETP.NAN.FTZ.AND P0, PT, R5, R5, PT ;  /* 0x000000050500720b */ /* 0x000fda0003f18000 */
[----:B------:R-:W-:-:S04]  /*14a0*/  @!P0 FMNMX.FTZ R5, R22, R5, PT ;  /* 0x0000000516058209 */ /* 0x000fc80003810000 */
[----:B------:R-:W-:-:S07]  /*14b0*/  @!P0 F2FP.F16.F32.PACK_AB R10, RZ, R5 ;  /* 0x00000005ff0a823e */ /* 0x000fce00000000ff */
.L_x_14516:
[----:B------:R-:W-:Y:S05]  /*14c0*/  BSYNC.RECONVERGENT B0 ;  /* 0x0000000000007941 */ /* 0x000fea0003800200 */
.L_x_14515:
[----:B------:R-:W-:Y:S04]  /*14d0*/  BSSY.RECONVERGENT B0, `(.L_x_14517) ;  /* 0x0000007000007945 */ /* 0x000fe80003800200 */
[----:B------:R-:W-:Y:S05]  /*14e0*/  @P1 BRA `(.L_x_14518) ;  /* 0x0000000000141947 */ /* 0x000fea0003800000 */
[----:B-----5:R-:W-:Y:S01]  /*14f0*/  HADD2.F32 R5, -RZ, R6.H1_H1 ;  /* 0x30000006ff057230 */ /* 0x020fe20000004100 */
[----:B------:R-:W-:-:S04]  /*1500*/  PRMT R11, R6, 0x7632, R11 ;  /* 0x00007632060b7816 */ /* 0x000fc8000000000b */
[----:B------:R-:W-:-:S13]  /*1510*/  FSETP.NAN.FTZ.AND P0, PT, R5, R5, PT ;  /* 0x000000050500720b */ /* 0x000fda0003f18000 */
[----:B------:R-:W-:-:S04]  /*1520*/  @!P0 FMNMX.FTZ R5, R24, R5, PT ;  /* 0x0000000518058209 */ /* 0x000fc80003810000 */
[----:B------:R-:W-:-:S07]  /*1530*/  @!P0 F2FP.F16.F32.PACK_AB R11, RZ, R5 ;  /* 0x00000005ff0b823e */ /* 0x000fce00000000ff */
.L_x_14518:
[----:B------:R-:W-:Y:S05]  /*1540*/  BSYNC.RECONVERGENT B0 ;  /* 0x0000000000007941 */ /* 0x000fea0003800200 */
.L_x_14517:
[----:B------:R-:W-:Y:S04]  /*1550*/  BSSY.RECONVERGENT B0, `(.L_x_14519) ;  /* 0x0000007000007945 */ /* 0x000fe80003800200 */
[----:B------:R-:W-:Y:S05]  /*1560*/  @P2 BRA `(.L_x_14520) ;  /* 0x0000000000142947 */ /* 0x000fea0003800000 */
[----:B-----5:R-:W-:Y:S01]  /*1570*/  HADD2.F32 R6, -RZ, R4.H0_H0 ;  /* 0x20000004ff067230 */ /* 0x020fe20000004100 */
[----:B------:R-:W-:-:S04]  /*1580*/  PRMT R12, R4, 0x7610, R12 ;  /* 0x00007610040c7816 */ /* 0x000fc8000000000c */
[----:B------:R-:W-:-:S13]  /*1590*/  FSETP.NAN.FTZ.AND P0, PT, R6, R6, PT ;  /* 0x000000060600720b */ /* 0x000fda0003f18000 */
[----:B------:R-:W-:-:S04]  /*15a0*/  @!P0 FMNMX.FTZ R6, R19, R6, PT ;  /* 0x0000000613068209 */ /* 0x000fc80003810000 */
[----:B------:R-:W-:-:S07]  /*15b0*/  @!P0 F2FP.F16.F32.PACK_AB R12, RZ, R6 ;  /* 0x00000006ff0c823e */ /* 0x000fce00000000ff */
.L_x_14520:
[----:B------:R-:W-:Y:S05]  /*15c0*/  BSYNC.RECONVERGENT B0 ;  /* 0x0000000000007941 */ /* 0x000fea0003800200 */
.L_x_14519:
[----:B------:R-:W-:Y:S04]  /*15d0*/  BSSY.RECONVERGENT B0, `(.L_x_14521) ;  /* 0x0000007000007945 */ /* 0x000fe80003800200 */
[----:B------:R-:W-:Y:S05]  /*15e0*/  @P3 BRA `(.L_x_14522) ;  /* 0x0000000000143947 */ /* 0x000fea0003800000 */
[----:B-----5:R-:W-:Y:S01]  /*15f0*/  HADD2.F32 R5, -RZ, R4.H1_H1 ;  /* 0x30000004ff057230 */ /* 0x020fe20000004100 */
[----:B------:R-:W-:-:S04]  /*1600*/  PRMT R13, R4, 0x7632, R13 ;  /* 0x00007632040d7816 */ /* 0x000fc8000000000d */
[----:B------:R-:W-:-:S13]  /*1610*/  FSETP.NAN.FTZ.AND P0, PT, R5, R5, PT ;  /* 0x000000050500720b */ /* 0x000fda0003f18000 */
[----:B------:R-:W-:-:S04]  /*1620*/  @!P0 FMNMX.FTZ R5, R18, R5, PT ;  /* 0x0000000512058209 */ /* 0x000fc80003810000 */
[----:B------:R-:W-:-:S07]  /*1630*/  @!P0 F2FP.F16.F32.PACK_AB R13, RZ, R5 ;  /* 0x00000005ff0d823e */ /* 0x000fce00000000ff */
.L_x_14522:
[----:B------:R-:W-:Y:S05]  /*1640*/  BSYNC.RECONVERGENT B0 ;  /* 0x0000000000007941 */ /* 0x000fea0003800200 */
.L_x_14521:
[----:B------:R-:W-:Y:S04]  /*1650*/  BSSY.RECONVERGENT B0, `(.L_x_14523) ;  /* 0x0000007000007945 */ /* 0x000fe80003800200 */
[----:B------:R-:W-:Y:S05]  /*1660*/  @P4 BRA `(.L_x_14524) ;  /* 0x0000000000144947 */ /* 0x000fea0003800000 */
[----:B-----5:R-:W-:Y:S01]  /*1670*/  HADD2.F32 R5, -RZ, R0.H0_H0 ;  /* 0x20000000ff057230 */ /* 0x020fe20000004100 */
[----:B------:R-:W-:-:S04]  /*1680*/  PRMT R14, R0, 0x7610, R14 ;  /* 0x00007610000e7816 */ /* 0x000fc8000000000e */
[----:B------:R-:W-:-:S13]  /*1690*/  FSETP.NAN.FTZ.AND P0, PT, R5, R5, PT ;  /* 0x000000050500720b */ /* 0x000fda0003f18000 */
[----:B------:R-:W-:-:S04]  /*16a0*/  @!P0 FMNMX.FTZ R5, R16, R5, PT ;  /* 0x0000000510058209 */ /* 0x000fc80003810000 */
[----:B------:R-:W-:-:S07]  /*16b0*/  @!P0 F2FP.F16.F32.PACK_AB R14, RZ, R5 ;  /* 0x00000005ff0e823e */ /* 0x000fce00000000ff */
.L_x_14524:
[----:B------:R-:W-:Y:S05]  /*16c0*/  BSYNC.RECONVERGENT B0 ;  /* 0x0000000000007941 */ /* 0x000fea0003800200 */
.L_x_14523:
[----:B------:R-:W-:Y:S04]  /*16d0*/  BSSY.RECONVERGENT B0, `(.L_x_14525) ;  /* 0x0000007000007945 */ /* 0x000fe80003800200 */
[----:B------:R-:W-:Y:S05]  /*16e0*/  @P5 BRA `(.L_x_14526) ;  /* 0x0000000000145947 */ /* 0x000fea0003800000 */
[----:B-----5:R-:W-:Y:S01]  /*16f0*/  HADD2.F32 R4, -RZ, R0.H1_H1 ;  /* 0x30000000ff047230 */ /* 0x020fe20000004100 */
[----:B------:R-:W-:-:S04]  /*1700*/  PRMT R15, R0, 0x7632, R15 ;  /* 0x00007632000f7816 */ /* 0x000fc8000000000f */
[----:B------:R-:W-:-:S13]  /*1710*/  FSETP.NAN.FTZ.AND P0, PT, R4, R4, PT ;  /* 0x000000040400720b */ /* 0x000fda0003f18000 */
[----:B------:R-:W-:-:S04]  /*1720*/  @!P0 FMNMX.FTZ R4, R17, R4, PT ;  /* 0x0000000411048209 */ /* 0x000fc80003810000 */
[----:B------:R-:W-:-:S07]  /*1730*/  @!P0 F2FP.F16.F32.PACK_AB R15, RZ, R4 ;  /* 0x00000004ff0f823e */ /* 0x000fce00000000ff */
.L_x_14526:
[----:B------:R-:W-:Y:S05]  /*1740*/  BSYNC.RECONVERGENT B0 ;  /* 0x0000000000007941 */ /* 0x000fea0003800200 */
.L_x_14525:
        /* <DEDUP_REMOVED lines=9> */
.L_x_14527:
        /* <DEDUP_REMOVED lines=10> */
.L_x_40999:


//--------------------- .text._ZN2at6native29vectorized_elementwise_kernelILi4ENS0_13BinaryFunctorIN3c104HalfES4_S4_ZZZNS0_19minimum_kernel_cudaERNS_18TensorIteratorBaseEENKUlvE0_clEvENKUlvE1_clEvEUlS4_S4_E_EESt5arrayIPcLm3EEEEviT0_T1_ --------------------------
	.section	.text._ZN2at6native29vectorized_elementwise_kernelILi4ENS0_13BinaryFunctorIN3c104HalfES4_S4_ZZZNS0_19minimum_kernel_cudaERNS_18TensorIteratorBaseEENKUlvE0_clEvENKUlvE1_clEvEUlS4_S4_E_EESt5arrayIPcLm3EEEEviT0_T1_,"ax",@progbits
	.align	128
        .global         _ZN2at6native29vectorized_elementwise_kernelILi4ENS0_13BinaryFunctorIN3c104HalfES4_S4_ZZZNS0_19minimum_kernel_cudaERNS_18TensorIteratorBaseEENKUlvE0_clEvENKUlvE1_clEvEUlS4_S4_E_EESt5arrayIPcLm3EEEEviT0_T1_
        .type           _ZN2at6native29vectorized_elementwise_kernelILi4ENS0_13BinaryFunctorIN3c104HalfES4_S4_ZZZNS0_19minimum_kernel_cudaERNS_18TensorIteratorBaseEENKUlvE0_clEvENKUlvE1_clEvEUlS4_S4_E_EESt5arrayIPcLm3EEEEviT0_T1_,@function
        .size           _ZN2at6native29vectorized_elementwise_kernelILi4ENS0_13BinaryFunctorIN3c104HalfES4_S4_ZZZNS0_19minimum_kernel_cudaERNS_18TensorIteratorBaseEENKUlvE0_clEvENKUlvE1_clEvEUlS4_S4_E_EESt5arrayIPcLm3EEEEviT0_T1_,(.L_x_41000 - _ZN2at6native29vectorized_elementwise_kernelILi4ENS0_13BinaryFunctorIN3c104HalfES4_S4_ZZZNS0_19minimum_kernel_cudaERNS_18TensorIteratorBaseEENKUlvE0_clEvENKUlvE1_clEvEUlS4_S4_E_EESt5arrayIPcLm3EEEEviT0_T1_)
        .other          _ZN2at6native29vectorized_elementwise_kernelILi4ENS0_13BinaryFunctorIN3c104HalfES4_S4_ZZZNS0_19minimum_kernel_cudaERNS_18TensorIteratorBaseEENKUlvE0_clEvENKUlvE1_clEvEUlS4_S4_E_EESt5arrayIPcLm3EEEEviT0_T1_,@"STO_CUDA_ENTRY STV_DEFAULT"
_ZN2at6native29vectorized_elementwise_kernelILi4ENS0_13BinaryFunctorIN3c104HalfES4_S4_ZZZNS0_19minimum_kernel_cudaERNS_18TensorIteratorBaseEENKUlvE0_clEvENKUlvE1_clEvEUlS4_S4_E_EESt5arrayIPcLm3EEEEviT0_T1_:
.text._ZN2at6native29vectorized_elementwise_kernelILi4ENS0_13BinaryFunctorIN3c104HalfES4_S4_ZZZNS0_19minimum_kernel_cudaERNS_18TensorIteratorBaseEENKUlvE0_clEvENKUlvE1_clEvEUlS4_S4_E_EESt5arrayIPcLm3EEEEviT0_T1_:
        /* <DEDUP_REMOVED lines=120> */
.L_x_14530:
[----:B------:R-:W-:Y:S05]  /*0780*/  BSYNC.RECONVERGENT B0 ;  /* 0x0000000000007941 */ /* 0x000fea0003800200 */
.L_x_14529:
        /* <DEDUP_REMOVED lines=14> */
.L_x_14532:
[----:B------:R-:W-:Y:S05]  /*0870*/  BSYNC.RECONVERGENT B0 ;  /* 0x0000000000007941 */ /* 0x000fea0003800200 */
.L_x_14531:
        /* <DEDUP_REMOVED lines=14> */
.L_x_14534:
[----:B------:R-:W-:Y:S05]  /*0960*/  BSYNC.RECONVERGENT B0 ;  /* 0x0000000000007941 */ /* 0x000fea0003800200 */
.L_x_14533:
        /* <DEDUP_REMOVED lines=11> */
.L_x_14536:
[----:B------:R-:W-:Y:S05]  /*0a20*/  BSYNC.RECONVERGENT B0 ;  /* 0x0000000000007941 */ /* 0x000fea0003800200 */
.L_x_14535:
        /* <DEDUP_REMOVED lines=11> */
.L_x_14538:
[----:B------:R-:W-:Y:S05]  /*0ae0*/  BSYNC.RECONVERGENT B0 ;  /* 0x0000000000007941 */ /* 0x000fea0003800200 */
.L_x_14537:
        /* <DEDUP_REMOVED lines=11> */
.L_x_14540:
[----:B------:R-:W-:Y:S05]  /*0ba0*/  BSYNC.RECONVERGENT B0 ;  /* 0x0000000000007941 */ /* 0x000fea0003800200 */
.L_x_14539:
        /* <DEDUP_REMOVED lines=11> */
.L_x_14542:
[----:B------:R-:W-:Y:S05]  /*0c60*/  BSYNC.RECONVERGENT B0 ;  /* 0x0000000000007941 */ /* 0x000fea0003800200 */
.L_x_14541:
        /* <DEDUP_REMOVED lines=11> */
.L_x_14544:
[----:B------:R-:W-:Y:S05]  /*0d20*/  BSYNC.RECONVERGENT B0 ;  /* 0x0000000000007941 */ /* 0x000fea0003800200 */
.L_x_14543:
        /* <DEDUP_REMOVED lines=18> */
.L_x_14547:
[----:B------:R-:W-:-:S13]  /*0e50*/  ISETP.GE.U32.AND P0, PT, R7, R9, PT ;  /* 0x000000090700720c */ /* 0x000fda0003f06070 */
[----:B------:R-:W-:Y:S05]  /*0e60*/  @P0 BRA `(.L_x_14549) ;  /* 0x0000000000300947 */ /* 0x000fea0003800000 */
[----:B0-----:R-:W0:Y:S01]  /*0e70*/  LDC.64 R2, c[0x0][0x388] ;  /* 0x0000e200ff027b82 */ /* 0x001e220000000a00 */
[----:B------:R-:W-:Y:S02]  /*0e80*/  IMAD.IADD R5, R20, 0x1, R7 ;  /* 0x0000000114057824 */ /* 0x000fe400078e0207 */
[----:B------:R-:W-:Y:S02]  /*0e90*/  VIADD R7, R7, 0x80 ;  /* 0x0000008007077836 */ /* 0x000fe40000000000 */
[----:B0-----:R-:W-:-:S05]  /*0ea0*/  IMAD.WIDE.U32 R2, R5, 0x2, R2 ;  /* 0x0000000205027825 */ /* 0x001fca00078e0002 */
[----:B------:R1:W-:Y:S02]  /*0eb0*/  STG.E.U16 desc[UR4][R2.64], R22 ;  /* 0x0000001602007986 */ /* 0x0003e4000c101504 */
.L_x_14548:
[----:B------:R-:W-:-:S13]  /*0ec0*/  ISETP.GE.U32.AND P0, PT, R7, R9, PT ;  /* 0x000000090700720c */ /* 0x000fda0003f06070 */
[----:B------:R-:W-:Y:S05]  /*0ed0*/  @P0 BRA `(.L_x_14550) ;  /* 0x0000000000340947 */ /* 0x000fea0003800000 */
[----:B01----:R-:W0:Y:S01]  /*0ee0*/  LDC.64 R2, c[0x0][0x388] ;  /* 0x0000e200ff027b82 */ /* 0x003e220000000a00 */
[----:B------:R-:W-:Y:S02]  /*0ef0*/  IMAD.IADD R5, R20, 0x1, R7 ;  /* 0x0000000114057824 */ /* 0x000fe400078e0207 */
[----:B------:R-:W-:Y:S02]  /*0f00*/  VIADD R7, R7, 0x80 ;  /* 0x0000008007077836 */ /* 0x000fe40000000000 */
[----:B0-----:R-:W-:-:S05]  /*0f10*/  IMAD.WIDE.U32 R2, R5, 0x2, R2 ;  /* 0x0000000205027825 */ /* 0x001fca00078e0002 */
[----:B------:R1:W-:Y:S02]  /*0f20*/  STG.E.U16 desc[UR4][R2.64], R23 ;  /* 0x0000001702007986 */ /* 0x0003e4000c101504 */
.L_x_14549:
        /* <DEDUP_REMOVED lines=8> */
.L_x_14550:
[----:B------:R-:W-:Y:S05]  /*0fb0*/  BSYNC.RELIABLE B1 ;  /* 0x0000000000017941 */ /* 0x000fea0003800100 */
.L_x_14546:
[----:B------:R-:W-:-:S13]  /*0fc0*/  ISETP.GE.U32.AND P0, PT, R7, R9, PT ;  /* 0x000000090700720c */ /* 0x000fda0003f06070 */
[----:B012---:R-:W0:Y:S01]  /*0fd0*/  @!P0 LDC.64 R2, c[0x0][0x388] ;  /* 0x0000e200ff028b82 */ /* 0x007e220000000a00 */
[----:B------:R-:W-:Y:S02]  /*0fe0*/  @!P0 IMAD.IADD R5, R20, 0x1, R7 ;  /* 0x0000000114058824 */ /* 0x000fe400078e0207 */
[----:B------:R-:W-:Y:S02]  /*0ff0*/  @!P0 VIADD R7, R7, 0x80 ;  /* 0x0000008007078836 */ /* 0x000fe40000000000 */
[----:B0-----:R-:W-:-:S05]  /*1000*/  @!P0 IMAD.WIDE.U32 R2, R5, 0x2, R2 ;  /* 0x0000000205028825 */ /* 0x001fca00078e0002 */
[----:B------:R2:W-:Y:S02]  /*1010*/  @!P0 STG.E.U16 desc[UR4][R2.64], R27 ;  /* 0x0000001b02008986 */ /* 0x0005e4000c101504 */
.L_x_14551:
[----:B------:R-:W-:Y:S05]  /*1020*/  BSYNC.RECONVERGENT B0 ;  /* 0x0000000000007941 */ /* 0x000fea0003800200 */
.L_x_14545:
        /* <DEDUP_REMOVED lines=8> */
.L_x_14528:
        /* <DEDUP_REMOVED lines=14> */
[----:B----4-:R-:W-:Y:S01]  /*1190*/  HADD2.F32 R18, -RZ, R10.H0_H0 ;  /* 0x2000000aff127230 */ /* 0x010fe20000004100 */
        /* <DEDUP_REMOVED lines=8> */
[----:B-----5:R-:W-:Y:S01]  /*1220*/  HADD2.F32 R15, -RZ, R2.H0_H0 ;  /* 0x20000002ff0f7230 */ /* 0x020fe20000004100 */
[----:B------:R-:W-:-:S04]  /*1230*/  PRMT R6, R2, 0x7610, R6 ;  /* 0x0000761002067816 */ /* 0x000fc80000000006 */
[----:B------:R-:W-:-:S13]  /*1240*/  FSETP.NAN.FTZ.AND P0, PT, R15, R15, PT ;  /* 0x0000000f0f00720b */ /* 0x000fda0003f18000 */
[----:B------:R-:W-:-:S04]  /*1250*/  @!P0 FMNMX.FTZ R15, R18, R15, PT ;  /* 0x0000000f120f8209 */ /* 0x000fc80003810000 */
[----:B------:R-:W-:-:S07]  /*1260*/  @!P0 F2FP.F16.F32.PACK_AB R6, RZ, R15 ;  /* 0x0000000fff06823e */ /* 0x000fce00000000ff */
.L_x_14553:
[----:B------:R-:W-:Y:S05]  /*1270*/  BSYNC.RECONVERGENT B0 ;  /* 0x0000000000007941 */ /* 0x000fea0003800200 */
.L_x_14552:
[----:B------:R-:W-:Y:S01]  /*1280*/  HADD2.F32 R18, -RZ, R0.H0_H0 ;  /* 0x20000000ff127230 */ /* 0x000fe20000004100 */
[----:B------:R-:W-:Y:S01]  /*1290*/  BSSY.RECONVERGENT B0, `(.L_x_14554) ;  /* 0x0000015000007945 */ /* 0x000fe20003800200 */
        /* <DEDUP_REMOVED lines=20> */
.L_x_14555:
[----:B------:R-:W-:Y:S05]  /*13e0*/  BSYNC.RECONVERGENT B0 ;  /* 0x0000000000007941 */ /* 0x000fea0003800200 */
.L_x_14554:
[----:B------:R-:W-:Y:S04]  /*13f0*/  BSSY.RECONVERGENT B0, `(.L_x_14556) ;  /* 0x0000007000007945 */ /* 0x000fe80003800200 */
[----:B------:R-:W-:Y:S05]  /*1400*/  @P0 BRA `(.L_x_14557) ;  /* 0x0000000000140947 */ /* 0x000fea0003800000 */
[----:B-----5:R-:W-:Y:S01]  /*1410*/  HADD2.F32 R2, -RZ, R3.H0_H0 ;  /* 0x20000003ff027230 */ /* 0x020fe20000004100 */
[----:B------:R-:W-:-:S04]  /*1420*/  PRMT R10, R3, 0x7610, R10 ;  /* 0x00007610030a7816 */ /* 0x000fc8000000000a */
[----:B------:R-:W-:-:S13]  /*1430*/  FSETP.NAN.FTZ.AND P0, PT, R2, R2, PT ;  /* 0x000000020200720b */ /* 0x000fda0003f18000 */
[----:B------:R-:W-:-:S04]  /*1440*/  @!P0 FMNMX.FTZ R2, R19, R2, PT ;  /* 0x0000000213028209 */ /* 0x000fc80003810000 */
[----:B------:R-:W-:-:S07]  /*1450*/  @!P0 F2FP.F16.F32.PACK_AB R10, RZ, R2 ;  /* 0x00000002ff0a823e */ /* 0x000fce00000000ff */
.L_x_14557:
[----:B------:R-:W-:Y:S05]  /*1460*/  BSYNC.RECONVERGENT B0 ;  /* 0x0000000000007941 */ /* 0x000fea0003800200 */
.L_x_14556:
[----:B------:R-:W-:Y:S04]  /*1470*/  BSSY.RECONVERGENT B0, `(.L_x_14558) ;  /* 0x0000007000007945 */ /* 0x000fe80003800200 */
[----:B------:R-:W-:Y:S05]  /*1480*/  @P1 BRA `(.L_x_14559) ;  /* 0x0000000000141947 */ /* 0x000fea0003800000 */
[----:B-----5:R-:W-:Y:S01]  /*1490*/  HADD2.F32 R2, -RZ, R3.H1_H1 ;  /* 0x30000003ff027230 */ /* 0x020fe20000004100 */
[----:B------:R-:W-:-:S04]  /*14a0*/  PRMT R11, R3, 0x7632, R11 ;  /* 0x00007632030b7816 */ /* 0x000fc8000000000b */
[----:B------:R-:W-:-:S13]  /*14b0*/  FSETP.NAN.FTZ.AND P0, PT, R2, R2, PT ;  /* 0x000000020200720b */ /* 0x000fda0003f18000 */
[----:B------:R-:W-:-:S04]  /*14c0*/  @!P0 FMNMX.FTZ R2, R23, R2, PT ;  /* 0x0000000217028209 */ /* 0x000fc80003810000 */
[----:B------:R-:W-:-:S07]  /*14d0*/  @!P0 F2FP.F16.F32.PACK_AB R11, RZ, R2 ;  /* 0x00000002ff0b823e */ /* 0x000fce00000000ff */
.L_x_14559:
[----:B------:R-:W-:Y:S05]  /*14e0*/  BSYNC.RECONVERGENT B0 ;  /* 0x0000000000007941 */ /* 0x000fea0003800200 */
.L_x_14558:
[----:B------:R-:W-:Y:S04]  /*14f0*/  BSSY.RECONVERGENT B0, `(.L_x_14560) ;  /* 0x0000007000007945 */ /* 0x000fe80003800200 */
[----:B------:R-:W-:Y:S05]  /*1500*/  @P2 BRA `(.L_x_14561) ;  /* 0x0000000000142947 */ /* 0x000fea0003800000 */
[----:B-----5:R-:W-:Y:S01]  /*1510*/  HADD2.F32 R2, -RZ, R4.H0_H0 ;  /* 0x20000004ff027230 */ /* 0x020fe20000004100 */
[----:B------:R-:W-:-:S04]  /*1520*/  PRMT R8, R4, 0x7610, R8 ;  /* 0x0000761004087816 */ /* 0x000fc80000000008 */
[----:B------:R-:W-:-:S13]  /*1530*/  FSETP.NAN.FTZ.AND P0, PT, R2, R2, PT ;  /* 0x000000020200720b */ /* 0x000fda0003f18000 */
[----:B------:R-:W-:-:S04]  /*1540*/  @!P0 FMNMX.FTZ R2, R17, R2, PT ;  /* 0x0000000211028209 */ /* 0x000fc80003810000 */
[----:B------:R-:W-:-:S07]  /*1550*/  @!P0 F2FP.F16.F32.PACK_AB R8, RZ, R2 ;  /* 0x00000002ff08823e */ /* 0x000fce00000000ff */
.L_x_14561:
[----:B------:R-:W-:Y:S05]  /*1560*/  BSYNC.RECONVERGENT B0 ;  /* 0x0000000000007941 */ /* 0x000fea0003800200 */
.L_x_14560:
[----:B------:R-:W-:Y:S04]  /*1570*/  BSSY.RECONVERGENT B0, `(.L_x_14562) ;  /* 0x0000007000007945 */ /* 0x000fe80003800200 */
[----:B------:R-:W-:Y:S05]  /*1580*/  @P3 BRA `(.L_x_14563) ;  /* 0x0000000000143947 */ /* 0x000fea0003800000 */
[----:B-----5:R-:W-:Y:S01]  /*1590*/  HADD2.F32 R3, -RZ, R4.H1_H1 ;  /* 0x30000004ff037230 */ /* 0x020fe20000004100 */
[----:B------:R-:W-:-:S04]  /*15a0*/  PRMT R12, R4, 0x7632, R12 ;  /* 0x00007632040c7816 */ /* 0x000fc8000000000c */
[----:B------:R-:W-:-:S13]  /*15b0*/  FSETP.NAN.FTZ.AND P0, PT, R3, R3, PT ;  /* 0x000000030300720b */ /* 0x000fda0003f18000 */
[----:B------:R-:W-:-:S04]  /*15c0*/  @!P0 FMNMX.FTZ R3, R16, R3, PT ;  /* 0x0000000310038209 */ /* 0x000fc80003810000 */
[----:B------:R-:W-:-:S07]  /*15d0*/  @!P0 F2FP.F16.F32.PACK_AB R12, RZ, R3 ;  /* 0x00000003ff0c823e */ /* 0x000fce00000000ff */
.L_x_14563:
[----:B------:R-:W-:Y:S05]  /*15e0*/  BSYNC.RECONVERGENT B0 ;  /* 0x0000000000007941 */ /* 0x000fea0003800200 */
.L_x_14562:
[----:B------:R-:W-:Y:S04]  /*15f0*/  BSSY.RECONVERGENT B0, `(.L_x_14564) ;  /* 0x0000007000007945 */ /* 0x000fe80003800200 */
[----:B------:R-:W-:Y:S05]  /*1600*/  @P4 BRA `(.L_x_14565) ;  /* 0x0000000000144947 */ /* 0x000fea0003800000 */
[----:B-----5:R-:W-:Y:S01]  /*1610*/  HADD2.F32 R3, -RZ, R5.H0_H0 ;  /* 0x20000005ff037230 */ /* 0x020fe20000004100 */
[----:B------:R-:W-:-:S04]  /*1620*/  PRMT R9, R5, 0x7610, R9 ;  /* 0x0000761005097816 */ /* 0x000fc80000000009 */
[----:B------:R-:W-:-:S13]  /*1630*/  FSETP.NAN.FTZ.AND P0, PT, R3, R3, PT ;  /* 0x000000030300720b */ /* 0x000fda0003f18000 */
[----:B------:R-:W-:-:S04]  /*1640*/  @!P0 FMNMX.FTZ R3, R14, R3, PT ;  /* 0x000000030e038209 */ /* 0x000fc80003810000 */
[----:B------:R-:W-:-:S07]  /*1650*/  @!P0 F2FP.F16.F32.PACK_AB R9, RZ, R3 ;  /* 0x00000003ff09823e */ /* 0x000fce00000000ff */
.L_x_14565:
[----:B------:R-:W-:Y:S05]  /*1660*/  BSYNC.RECONVERGENT B0 ;  /* 0x0000000000007941 */ /* 0x000fea0003800200 */
.L_x_14564:
[----:B------:R-:W-:Y:S04]  /*1670*/  BSSY.RECONVERGENT B0, `(.L_x_14566) ;  /* 0x0000007000007945 */ /* 0x000fe80003800200 */
[----:B------:R-:W-:Y:S05]  /*1680*/  @P5 BRA `(.L_x_14567) ;  /* 0x0000000000145947 */ /* 0x000fea0003800000 */
[----:B-----5:R-:W-:Y:S01]  /*1690*/  HADD2.F32 R2, -RZ, R5.H1_H1 ;  /* 0x30000005ff027230 */ /* 0x020fe20000004100 */
[----:B------:R-:W-:-:S04]  /*16a0*/  PRMT R13, R5, 0x7632, R13 ;  /* 0x00007632050d7816 */ /* 0x000fc8000000000d */
[----:B------:R-:W-:-:S13]  /*16b0*/  FSETP.NAN.FTZ.AND P0, PT, R2, R2, PT ;  /* 0x000000020200720b */ /* 0x000fda0003f18000 */
[----:B------:R-:W-:-:S04]  /*16c0*/  @!P0 FMNMX.FTZ R2, R15, R2, PT ;  /* 0x000000020f028209 */ /* 0x000fc80003810000 */
[----:B------:R-:W-:-:S07]  /*16d0*/  @!P0 F2FP.F16.F32.PACK_AB R13, RZ, R2 ;  /* 0x00000002ff0d823e */ /* 0x000fce00000000ff */
.L_x_14567:
[----:B------:R-:W-:Y:S05]  /*16e0*/  BSYNC.RECONVERGENT B0 ;  /* 0x0000000000007941 */ /* 0x000fea0003800200 */
.L_x_14566:
[----:B------:R-:W-:Y:S02]  /*16f0*/  PRMT R6, R6, 0x5410, R0 ;  /* 0x0000541006067816 */ /* 0x000fe40000000000 */
[----:B------:R-:W-:Y:S02]  /*1700*/  PRMT R7, R10, 0x5410, R11 ;  /* 0x000054100a077816 */ /* 0x000fe4000000000b */
[----:B------:R-:W-:Y:S02]  /*1710*/  PRMT R8, R8, 0x5410, R12 ;  /* 0x0000541008087816 */ /* 0x000fe4000000000c */
[----:B------:R-:W-:Y:S01]  /*1720*/  PRMT R9, R9, 0x5410, R13 ;  /* 0x0000541009097816 */ /* 0x000fe2000000000d */
[----:B------:R-:W-:Y:S04]  /*1730*/  STG.E.64 desc[UR4][R20.64], R6 ;  /* 0x0000000614007986 */ /* 0x000fe8000c101b04 */
[----:B------:R-:W-:Y:S01]  /*1740*/  STG.E.64 desc[UR4][R20.64+0x400], R8 ;  /* 0x0004000814007986 */ /* 0x000fe2000c101b04 */
[----:B------:R-:W-:Y:S05]  /*1750*/  EXIT ;  /* 0x000000000000794d */ /* 0x000fea0003800000 */
.L_x_14568:
        /* <DEDUP_REMOVED lines=10> */
.L_x_41000:


//--------------------- .text._ZN2at6native29vectorized_elementwise_kernelILi8ENS0_13BinaryFunctorIN3c104HalfES4_S4_ZZZNS0_19minimum_kernel_cudaERNS_18TensorIteratorBaseEENKUlvE0_clEvENKUlvE1_clEvEUlS4_S4_E_EESt5arrayIPcLm3EEEEviT0_T1_ --------------------------
	.section	.text._ZN2at6native29vectorized_elementwise_kernelILi8ENS0_13BinaryFunctorIN3c104HalfES4_S4_ZZZNS0_19minimum_kernel_cudaERNS_18TensorIteratorBaseEENKUlvE0_clEvENKUlvE1_clEvEUlS4_S4_E_EESt5arrayIPcLm3EEEEviT0_T1_,"ax",@progbits
	.align	128
        .global         _ZN2at6native29vectorized_elementwise_kernelILi8ENS0_13BinaryFunctorIN3c104HalfES4_S4_ZZZNS0_19minimum_kernel_cudaERNS_18TensorIteratorBaseEENKUlvE0_clEvENKUlvE1_clEvEUlS4_S4_E_EESt5arrayIPcLm3EEEEviT0_T1_
        .type           _ZN2at6native29vectorized_elementwise_kernelILi8ENS0_13BinaryFunctorIN3c104HalfES4_S4_ZZZNS0_19minimum_kernel_cudaERNS_18TensorIteratorBaseEENKUlvE0_clEvENKUlvE1_clEvEUlS4_S4_E_EESt5arrayIPcLm3EEEEviT0_T1_,@function
        .size           _ZN2at6native29vectorized_elementwise_kernelILi8ENS0_13BinaryFunctorIN3c104HalfES4_S4_ZZZNS0_19minimum_kernel_cudaERNS_18TensorIteratorBaseEENKUlvE0_clEvENKUlvE1_clEvEUlS4_S4_E_EESt5arrayIPcLm3EEEEviT0_T1_,(.L_x_41001 - _ZN2at6native29vectorized_elementwise_kernelILi8ENS0_13BinaryFunctorIN3c104HalfES4_S4_ZZZNS0_19minimum_kernel_cudaERNS_18TensorIteratorBaseEENKUlvE0_clEvENKUlvE1_clEvEUlS4_S4_E_EESt5arrayIPcLm3EEEEviT0_T1_)
        .other          _ZN2at6native29vectorized_elementwise_kernelILi8ENS0_13BinaryFunctorIN3c104HalfES4_S4_ZZZNS0_19minimum_kernel_cudaERNS_18TensorIteratorBaseEENKUlvE0_clEvENKUlvE1_clEvEUlS4_S4_E_EESt5arrayIPcLm3EEEEviT0_T1_,@"STO_CUDA_ENTRY STV_DEFAULT"
_ZN2at6native29vectorized_elementwise_kernelILi8ENS0_13BinaryFunctorIN3c104HalfES4_S4_ZZZNS0_19minimum_kernel_cudaERNS_18TensorIteratorBaseEENKUlvE0_clEvENKUlvE1_clEvEUlS4_S4_E_EESt5arrayIPcLm3EEEEviT0_T1_:
.text._ZN2at6native29vectorized_elementwise_kernelILi8ENS0_13BinaryFunctorIN3c104HalfES4_S4_ZZZNS0_19minimum_kernel_cudaERNS_18TensorIteratorBaseEENKUlvE0_clEvENKUlvE1_clEvEUlS4_S4_E_EESt5arrayIPcLm3EEEEviT0_T1_:
[----:B------:R-:W-:Y:S01]  /*0000*/  LDC R1, c[0x0][0x37c] ;  /* 0x0000df00ff017b82 */ /* 0x000fe20000000800 */
[----:B------:R-:W-:Y:S05]  /*0010*/  EXIT ;  /* 0x000000000000794d */ /* 0x000fea0003800000 */
.L_x_14569:
        /* <DEDUP_REMOVED lines=14> */
.L_x_41001:


//--------------------- .text._ZN2at6native18elementwise_kernelILi128ELi4EZNS0_15gpu_kernel_implINS0_13AUnaryFunctorIfffZZZNS0_19minimum_kernel_cudaERNS_18TensorIteratorBaseEENKUlvE0_clEvENKUlvE0_clEvEUlffE_EEEEvS5_RKT_EUliE_EEviT1_ --------------------------
	.section	.text._ZN2at6native18elementwise_kernelILi128ELi4EZNS0_15gpu_kernel_implINS0_13AUnaryFunctorIfffZZZNS0_19minimum_kernel_cudaERNS_18TensorIteratorBaseEENKUlvE0_clEvENKUlvE0_clEvEUlffE_EEEEvS5_RKT_EUliE_EEviT1_,"ax",@progbits
	.align	128
        .global         _ZN2at6native18elementwise_kernelILi128ELi4EZNS0_15gpu_kernel_implINS0_13AUnaryFunctorIfffZZZNS0_19minimum_kernel_cudaERNS_18TensorIteratorBaseEENKUlvE0_clEvENKUlvE0_clEvEUlffE_EEEEvS5_RKT_EUliE_EEviT1_
        .type           _ZN2at6native18elementwise_kernelILi128ELi4EZNS0_15gpu_kernel_implINS0_13AUnaryFunctorIfffZZZNS0_19minimum_kernel_cudaERNS_18TensorIteratorBaseEENKUlvE0_clEvENKUlvE0_clEvEUlffE_EEEEvS5_RKT_EUliE_EEviT1_,@function
        .size           _ZN2at6native18elementwise_kernelILi128ELi4EZNS0_15gpu_kernel_implINS0_13AUnaryFunctorIfffZZZNS0_19minimum_kernel_cudaERNS_18TensorIteratorBaseEENKUlvE0_clEvENKUlvE0_clEvEUlffE_EEEEvS5_RKT_EUliE_EEviT1_,(.L_x_41002 - _ZN2at6native18elementwise_kernelILi128ELi4EZNS0_15gpu_kernel_implINS0_13AUnaryFunctorIfffZZZNS0_19minimum_kernel_cudaERNS_18TensorIteratorBaseEENKUlvE0_clEvENKUlvE0_clEvEUlffE_EEEEvS5_RKT_EUliE_EEviT1_)
        .other          _ZN2at6native18elementwise_kernelILi128ELi4EZNS0_15gpu_kernel_implINS0_13AUnaryFunctorIfffZZZNS0_19minimum_kernel_cudaERNS_18TensorIteratorBaseEENKUlvE0_clEvENKUlvE0_clEvEUlffE_EEEEvS5_RKT_EUliE_EEviT1_,@"STO_CUDA_ENTRY STV_DEFAULT"
_ZN2at6native18elementwise_kernelILi128ELi4EZNS0_15gpu_kernel_implINS0_13AUnaryFunctorIfffZZZNS0_19minimum_kernel_cudaERNS_18TensorIteratorBaseEENKUlvE0_clEvENKUlvE0_clEvEUlffE_EEEEvS5_RKT_EUliE_EEviT1_:
.text._ZN2at6native18elementwise_kernelILi128ELi4EZNS0_15gpu_kernel_implINS0_13AUnaryFunctorIfffZZZNS0_19minimum_kernel_cudaERNS_18TensorIteratorBaseEENKUlvE0_clEvENKUlvE0_clEvEUlffE_EEEEvS5_RKT_EUliE_EEviT1_:
        /* <DEDUP_REMOVED lines=319> */
.L_x_14572:
        /* <DEDUP_REMOVED lines=16> */
[----:B--2---:R3:W4:Y:S01]  /*14f0*/  I2F.S16 R0, R2 ;  /* 0x0000000200007306 */ /* 0x0047220000101400 */
[----:B------:R-:W-:Y:S05]  /*1500*/  BRA `(.L_x_14579) ;  /* 0x0000000c00507947 */ /* 0x000fea0003800000 */
.L_x_14577:
[----:B------:R-:W2:Y:S02]  /*1510*/  LDG.E.U8 R0, desc[UR36][R2.64] ;  /* 0x0000002402007981 */ /* 0x000ea4000c1e1100 */
[----:B--2---:R-:W-:Y:S01]  /*1520*/  I2FP.F32.U32 R0, R0 ;  /* 0x0000000000007245 */ /* 0x004fe20000201000 */
[----:B------:R-:W-:Y:S06]  /*1530*/  BRA `(.L_x_14579) ;  /* 0x0000000c00447947 */ /* 0x000fec0003800000 */
.L_x_14576:
        /* <DEDUP_REMOVED lines=9> */
.L_x_14581:
[----:B------:R-:W2:Y:S02]  /*15d0*/  LDG.E R0, desc[UR36][R2.64] ;  /* 0x0000002402007981 */ /* 0x000ea4000c1e1900 */
[----:B--2---:R-:W-:Y:S01]  /*15e0*/  I2FP.F32.S32 R0, R0 ;  /* 0x0000000000007245 */ /* 0x004fe20000201400 */
[----:B------:R-:W-:Y:S06]  /*15f0*/  BRA `(.L_x_14579) ;  /* 0x0000000c00147947 */ /* 0x000fec0003800000 */
.L_x_14580:
[----:B------:R-:W2:Y:S02]  /*1600*/  LDG.E.U16 R0, desc[UR36][R2.64] ;  /* 0x0000002402007981 */ /* 0x000ea4000c1e1500 */
[----:B--2---:R-:W2:Y:S01]  /*1610*/  I2F.S16 R0, R0 ;  /* 0x0000000000007306 */ /* 0x004ea20000101400 */
[----:B------:R-:W-:Y:S05]  /*1620*/  BRA `(.L_x_14579) ;  /* 0x0000000c00087947 */ /* 0x000fea0003800000 */
.L_x_14575:
        /* <DEDUP_REMOVED lines=8> */
.L_x_14583:
[----:B------:R-:W2:Y:S02]  /*16b0*/  LDG.E.U16 R0, desc[UR36][R2.64] ;  /* 0x0000002402007981 */ /* 0x000ea4000c1e1500 */
[----:B--2---:R-:W-:Y:S01]  /*16c0*/  HADD2.F32 R0, -RZ, R0.H0_H0 ;  /* 0x20000000ff007230 */ /* 0x004fe20000004100 */
[----:B------:R-:W-:Y:S06]  /*16d0*/  BRA `(.L_x_14579) ;  /* 0x0000000800dc7947 */ /* 0x000fec0003800000 */
.L_x_14582:
        /* <DEDUP_REMOVED lines=8> */
.L_x_14585:
[----:B------:R-:W2:Y:S02]  /*1760*/  LDG.E.U16 R0, desc[UR36][R2.64] ;  /* 0x0000002402007981 */ /* 0x000ea4000c1e1500 */
[----:B--2---:R-:W-:Y:S01]  /*1770*/  HADD2.F32 R0, -RZ, R0.H0_H0 ;  /* 0x20000000ff007230 */ /* 0x004fe20000004100 */
[----:B------:R-:W-:Y:S06]  /*1780*/  BRA `(.L_x_14579) ;  /* 0x0000000800b07947 */ /* 0x000fec0003800000 */
.L_x_14584:
        /* <DEDUP_REMOVED lines=11> */
.L_x_14574:
        /* <DEDUP_REMOVED lines=12> */
.L_x_14588:
        /* <DEDUP_REMOVED lines=11> */
.L_x_14587:
        /* <DEDUP_REMOVED lines=25> */
.L_x_14590:
        /* <DEDUP_REMOVED lines=12> */
.L_x_14589:
[----:B------:R-:W2:Y:S02]  /*1c00*/  LDG.E.U16 R0, desc[UR36][R2.64] ;  /* 0x0000002402007981 */ /* 0x000ea4000c1e1500 */
[----:B--2---:R-:W-:Y:S01]  /*1c10*/  SHF.L.U32 R0, R0, 0x10, RZ ;  /* 0x0000001000007819 */ /* 0x004fe200000006ff */
[----:B------:R-:W-:Y:S06]  /*1c20*/  BRA `(.L_x_14579) ;  /* 0x0000000400887947 */ /* 0x000fec0003800000 */
.L_x_14586:
        /* <DEDUP_REMOVED lines=11> */
.L_x_14593:
        /* <DEDUP_REMOVED lines=20> */
.L_x_14595:
[----:B------:R-:W-:Y:S05]  /*1e20*/  BSYNC.RECONVERGENT B0 ;  /* 0x0000000000007941 */ /* 0x000fea0003800200 */
.L_x_14594:
[----:B------:R-:W-:Y:S01]  /*1e30*/  IMAD.SHL.U32 R0, R0, 0x100000, RZ ;  /* 0x0010000000007824 */ /* 0x000fe200078e00ff */
[----:B------:R-:W-:-:S04]  /*1e40*/  LEA R2, R2, 0x3b800000, 0x17 ;  /* 0x3b80000002027811 */ /* 0x000fc800078eb8ff */
[----:B------:R-:W-:Y:S01]  /*1e50*/  LOP3.LUT R0, R2, R0, R7, 0xfe, !PT ;  /* 0x0000000002007212 */ /* 0x000fe200078efe07 */
[----:B------:R-:W-:Y:S06]  /*1e60*/  BRA `(.L_x_14579) ;  /* 0x0000000000f87947 */ /* 0x000fec0003800000 */
.L_x_14592:
        /* <DEDUP_REMOVED lines=20> */
.L_x_14597:
[----:B------:R-:W-:Y:S05]  /*1fb0*/  BSYNC.RECONVERGENT B0 ;  /* 0x0000000000007941 */ /* 0x000fea0003800200 */
.L_x_14596:
[----:B------:R-:W-:Y:S01]  /*1fc0*/  IMAD.SHL.U32 R0, R0, 0x200000, RZ ;  /* 0x0020000000007824 */ /* 0x000fe200078e00ff */
[----:B------:R-:W-:-:S04]  /*1fd0*/  LEA R2, R2, 0x37800000, 0x17 ;  /* 0x3780000002027811 */ /* 0x000fc800078eb8ff */
[----:B------:R-:W-:Y:S01]  /*1fe0*/  LOP3.LUT R0, R2, R0, R7, 0xfe, !PT ;  /* 0x0000000002007212 */ /* 0x000fe200078efe07 */
[----:B------:R-:W-:Y:S06]  /*1ff0*/  BRA `(.L_x_14579) ;  /* 0x0000000000947947 */ /* 0x000fec0003800000 */
.L_x_14591:
[----:B------:R-:W-:-:S09]  /*2000*/  UISETP.NE.AND UP0, UPT, UR4, 0x1c, UPT ;  /* 0x0000001c0400788c */ /* 0x000fd2000bf05270 */
[----:B------:R-:W-:Y:S05]  /*2010*/  BRA.U !UP0, `(.L_x_14598) ;  /* 0x0000000108847547 */ /* 0x000fea000b800000 */
[----:B------:R-:W-:-:S09]  /*2020*/  UISETP.NE.AND UP0, UPT, UR4, 0x1d, UPT ;  /* 0x0000001d0400788c */ /* 0x000fd2000bf05270 */
[----:B------:R-:W-:Y:S05]  /*2030*/  BRA.U !UP0, `(.L_x_14599) ;  /* 0x0000000108707547 */ /* 0x000fea000b800000 */
[----:B------:R-:W-:-:S09]  /*2040*/  UISETP.NE.AND UP0, UPT, UR4, 0x2c, UPT ;  /* 0x0000002c0400788c */ /* 0x000fd2000bf05270 */
[----:B------:R-:W-:Y:S05]  /*2050*/  BRA.U !UP0, `(.L_x_14600) ;  /* 0x0000000108487547 */ /* 0x000fea000b800000 */
.L_x_14578:
        /* <DEDUP_REMOVED lines=16> */
.L_x_14601:
[----:B------:R-:W-:Y:S01]  /*2160*/  IMAD.MOV.U32 R0, RZ, RZ, RZ ;  /* 0x000000ffff007224 */ /* 0x000fe200078e00ff */
[----:B------:R-:W-:Y:S06]  /*2170*/  BRA `(.L_x_14579) ;  /* 0x0000000000347947 */ /* 0x000fec0003800000 */
.L_x_14600:
        /* <DEDUP_REMOVED lines=8> */
.L_x_14599:
[----:B------:R-:W2:Y:S02]  /*2200*/  LDG.E.64 R2, desc[UR36][R2.64] ;  /* 0x0000002402027981 */ /* 0x000ea4000c1e1b00 */
[----:B--2---:R0:W1:Y:S02]  /*2210*/  I2F.U64 R0, R2 ;  /* 0x0000000200007312 */ /* 0x0040640000301000 */
[----:B01----:R-:W-:Y:S05]  /*2220*/  BRA `(.L_x_14579) ;  /* 0x0000000000087947 */ /* 0x003fea0003800000 */
.L_x_14598:
[----:B------:R-:W2:Y:S02]  /*2230*/  LDG.E R0, desc[UR36][R2.64] ;  /* 0x0000002402007981 */ /* 0x000ea4000c1e1900 */
[----:B--2---:R-:W-:-:S07]  /*2240*/  I2FP.F32.U32 R0, R0 ;  /* 0x0000000000007245 */ /* 0x004fce0000201000 */
.L_x_14579:
[----:B------:R-:W-:Y:S05]  /*2250*/  BSYNC.RECONVERGENT B6 ;  /* 0x0000000000067941 */ /* 0x000fea0003800200 */
.L_x_14573:
[----:B------:R-:W2:Y:S01]  /*2260*/  LDC R5, c[0x0][0x594] ;  /* 0x00016500ff057b82 */ /* 0x000ea20000000800 */
[----:B------:R-:W0:Y:S01]  /*2270*/  LDCU.64 UR6, c[0x0][0x580] ;  /* 0x0000b000ff0677ac */ /* 0x000e220008000a00 */
[----:B------:R-:W4:Y:S01]  /*2280*/  LDCU UR5, c[0x0][0x594] ;  /* 0x0000b280ff0577ac */ /* 0x000f220008000800 */
[----:B------:R-:W-:-:S04]  /*2290*/  UPRMT UR4, UR41, 0x9910, URZ ;  /* 0x0000991029047896 */ /* 0x000fc800080000ff */
[----:B------:R-:W-:Y:S01]  /*22a0*/  UISETP.GT.AND UP0, UPT, UR4, 0x9, UPT ;  /* 0x000000090400788c */ /* 0x000fe2000bf04270 */
[----:B01-3--:R-:W-:-:S04]  /*22b0*/  IADD3 R2, P1, PT, R16, UR6, RZ ;  /* 0x0000000610027c10 */ /* 0x00bfc8000ff3e0ff */
[----:B------:R-:W-:Y:S01]  /*22c0*/  IADD3.X R3, PT, PT, RZ, UR7, RZ, P1, !PT ;  /* 0x00000007ff037c10 */ /* 0x000fe20008ffe4ff */
[----:B----4-:R-:W-:Y:S01]  /*22d0*/  IMAD.U32 R4, RZ, RZ, UR5 ;  /* 0x00000005ff047e24 */ /* 0x010fe2000f8e00ff */
[----:B--2---:R-:W-:-:S13]  /*22e0*/  FSETP.NAN.FTZ.AND P0, PT, R5, R5, PT ;  /* 0x000000050500720b */ /* 0x004fda0003f18000 */
[----:B------:R-:W-:Y:S05]  /*22f0*/  @P0 BRA `(.L_x_14602) ;  /* 0x00000000000c0947 */ /* 0x000fea0003800000 */
[----:B-----5:R-:W-:Y:S01]  /*2300*/  FSETP.NAN.FTZ.AND P0, PT, R0, R0, PT ;  /* 0x000000000000720b */ /* 0x020fe20003f18000 */
[----:B------:R-:W-:-:S12]  /*2310*/  IMAD.MOV.U32 R4, RZ, RZ, R0 ;  /* 0x000000ffff047224 */ /* 0x000fd800078e0000 */
[----:B------:R-:W-:-:S07]  /*2320*/  @!P0 FMNMX.FTZ R4, R0, R5, PT ;  /* 0x0000000500048209 */ /* 0x000fce0003810000 */
.L_x_14602:
        /* <DEDUP_REMOVED lines=12> */
.L_x_14606:
[----:B------:R-:W0:Y:S02]  /*23f0*/  F2I.S64.TRUNC R4, R4 ;  /* 0x0000000400047311 */ /* 0x000e24000020d900 */
[----:B0-----:R-:W-:-:S05]  /*2400*/  MOV R7, R4 ;  /* 0x0000000400077202 */ /* 0x001fca0000000f00 */
[----:B------:R0:W-:Y:S01]  /*2410*/  STG.E.U8 desc[UR36][R2.64], R7 ;  /* 0x0000000702007986 */ /* 0x0001e2000c101124 */
[----:B------:R-:W-:Y:S05]  /*2420*/  BRA `(.L_x_14608) ;  /* 0x0000000c002c7947 */ /* 0x000fea0003800000 */
.L_x_14605:
        /* <DEDUP_REMOVED lines=9> */
.L_x_14610:
[----:B------:R-:W0:Y:S02]  /*24c0*/  F2I.FTZ.TRUNC.NTZ R5, R4 ;  /* 0x0000000400057305 */ /* 0x000e24000021f100 */
[----:B0-----:R0:W-:Y:S01]  /*24d0*/  STG.E desc[UR36][R2.64], R5 ;  /* 0x0000000502007986 */ /* 0x0011e2000c101924 */
[----:B------:R-:W-:Y:S05]  /*24e0*/  BRA `(.L_x_14608) ;  /* 0x0000000800fc7947 */ /* 0x000fea0003800000 */
.L_x_14609:
[----:B------:R-:W0:Y:S02]  /*24f0*/  F2I.FTZ.TRUNC.NTZ R5, R4 ;  /* 0x0000000400057305 */ /* 0x000e24000021f100 */
[----:B0-----:R0:W-:Y:S01]  /*2500*/  STG.E.U16 desc[UR36][R2.64], R5 ;  /* 0x0000000502007986 */ /* 0x0011e2000c101524 */
[----:B------:R-:W-:Y:S05]  /*2510*/  BRA `(.L_x_14608) ;  /* 0x0000000800f07947 */ /* 0x000fea0003800000 */
.L_x_14604:
        /* <DEDUP_REMOVED lines=8> */
.L_x_14612:
[----:B------:R-:W-:-:S05]  /*25a0*/  F2FP.F16.F32.PACK_AB R4, RZ, R4 ;  /* 0x00000004ff04723e */ /* 0x000fca00000000ff */
[----:B------:R0:W-:Y:S01]  /*25b0*/  STG.E.U16 desc[UR36][R2.64], R4 ;  /* 0x0000000402007986 */ /* 0x0001e2000c101524 */
[----:B------:R-:W-:Y:S05]  /*25c0*/  BRA `(.L_x_14608) ;  /* 0x0000000800c47947 */ /* 0x000fea0003800000 */
.L_x_14611:
        /* <DEDUP_REMOVED lines=9> */
.L_x_14614:
[----:B------:R-:W-:-:S04]  /*2660*/  F2FP.F16.F32.PACK_AB R5, RZ, R4 ;  /* 0x00000004ff05723e */ /* 0x000fc800000000ff */
[----:B------:R-:W-:-:S05]  /*2670*/  PRMT R5, R5, 0x5410, RZ ;  /* 0x0000541005057816 */ /* 0x000fca00000000ff */
[----:B------:R0:W-:Y:S01]  /*2680*/  STG.E desc[UR36][R2.64], R5 ;  /* 0x0000000502007986 */ /* 0x0001e2000c101924 */
[----:B------:R-:W-:Y:S05]  /*2690*/  BRA `(.L_x_14608) ;  /* 0x0000000800907947 */ /* 0x000fea0003800000 */
.L_x_14613:
[----:B------:R-:W-:-:S06]  /*26a0*/  FMUL.FTZ R4, R4, 1 ;  /* 0x3f80000004047820 */ /* 0x000fcc0000410000 */
[----:B------:R-:W0:Y:S02]  /*26b0*/  F2F.F64.F32 R4, R4 ;  /* 0x0000000400047310 */ /* 0x000e240000201800 */
[----:B0-----:R0:W-:Y:S01]  /*26c0*/  STG.E.64 desc[UR36][R2.64], R4 ;  /* 0x0000000402007986 */ /* 0x0011e2000c101b24 */
[----:B------:R-:W-:Y:S05]  /*26d0*/  BRA `(.L_x_14608) ;  /* 0x0000000800807947 */ /* 0x000fea0003800000 */
.L_x_14603:
        /* <DEDUP_REMOVED lines=12> */
.L_x_14617:
[----:B------:R-:W-:Y:S01]  /*27a0*/  FMUL.FTZ R4, R4, 1 ;  /* 0x3f80000004047820 */ /* 0x000fe20000410000 */
[----:B------:R-:W-:-:S05]  /*27b0*/  CS2R R6, SRZ ;  /* 0x0000000000067805 */ /* 0x000fca000001ff00 */
[----:B------:R-:W0:Y:S02]  /*27c0*/  F2F.F64.F32 R4, R4 ;  /* 0x0000000400047310 */ /* 0x000e240000201800 */
[----:B0-----:R0:W-:Y:S01]  /*27d0*/  STG.E.128 desc[UR36][R2.64], R4 ;  /* 0x0000000402007986 */ /* 0x0011e2000c101d24 */
[----:B------:R-:W-:Y:S05]  /*27e0*/  BRA `(.L_x_14608) ;  /* 0x00000008003c7947 */ /* 0x000fea0003800000 */
.L_x_14616:
        /* <DEDUP_REMOVED lines=8> */
[----:B------:R-:W-:Y:S01]  /*2870*/  SHF.R.U32.HI R7, RZ, 0x18, R4 ;  /* 0x00000018ff077819 */ /* 0x000fe20000011604 */
[----:B-----5:R-:W-:Y:S01]  /*2880*/  IMAD.MOV.U32 R0, RZ, RZ, 0x7f ;  /* 0x0000007fff007424 */ /* 0x020fe200078e00ff */
        /* <DEDUP_REMOVED lines=8> */
.L_x_14621:
[----:B------:R-:W-:Y:S05]  /*2910*/  BSYNC.RECONVERGENT B0 ;  /* 0x0000000000007941 */ /* 0x000fea0003800200 */
.L_x_14620:
[----:B------:R-:W-:-:S05]  /*2920*/  LOP3.LUT R7, R0, 0x80, R7, 0xf8, !PT ;  /* 0x0000008000077812 */ /* 0x000fca00078ef807 */
[----:B------:R0:W-:Y:S01]  /*2930*/  STG.E.U8 desc[UR36][R2.64], R7 ;  /* 0x0000000702007986 */ /* 0x0001e2000c101124 */
[----:B------:R-:W-:Y:S05]  /*2940*/  BRA `(.L_x_14608) ;  /* 0x0000000400e47947 */ /* 0x000fea0003800000 */
.L_x_14619:
[----:B------:R-:W-:Y:S01]  /*2950*/  LOP3.LUT R6, R4, 0x7fffffff, RZ, 0xc0, !PT ;  /* 0x7fffffff04067812 */ /* 0x000fe200078ec0ff */
[----:B------:R-:W-:Y:S01]  /*2960*/  BSSY.RECONVERGENT B0, `(.L_x_14622) ;  /* 0x000000d000007945 */ /* 0x000fe20003800200 */
        /* <DEDUP_REMOVED lines=12> */
.L_x_14623:
[----:B------:R-:W-:Y:S05]  /*2a30*/  BSYNC.RECONVERGENT B0 ;  /* 0x0000000000007941 */ /* 0x000fea0003800200 */
.L_x_14622:
[----:B------:R-:W-:-:S05]  /*2a40*/  LOP3.LUT R5, R0, 0x80, R7, 0xf8, !PT ;  /* 0x0000008000057812 */ /* 0x000fca00078ef807 */
[----:B------:R0:W-:Y:S01]  /*2a50*/  STG.E.U8 desc[UR36][R2.64], R5 ;  /* 0x0000000502007986 */ /* 0x0001e2000c101124 */
[----:B------:R-:W-:Y:S05]  /*2a60*/  BRA `(.L_x_14608) ;  /* 0x00000004009c7947 */ /* 0x000fea0003800000 */
.L_x_14618:
[----:B------:R-:W-:-:S05]  /*2a70*/  F2FP.BF16.F32.PACK_AB R4, RZ, R4 ;  /* 0x00000004ff04723e */ /* 0x000fca00000010ff */
[----:B------:R0:W-:Y:S01]  /*2a80*/  STG.E.U16 desc[UR36][R2.64], R4 ;  /* 0x0000000402007986 */ /* 0x0001e2000c101524 */
[----:B------:R-:W-:Y:S05]  /*2a90*/  BRA `(.L_x_14608) ;  /* 0x0000000400907947 */ /* 0x000fea0003800000 */
.L_x_14615:
        /* <DEDUP_REMOVED lines=11> */
.L_x_14626:
[----:B------:R-:W-:Y:S01]  /*2b50*/  LOP3.LUT R5, R4, 0x7fffffff, RZ, 0xc0, !PT ;  /* 0x7fffffff04057812 */ /* 0x000fe200078ec0ff */
[----:B------:R-:W-:Y:S01]  /*2b60*/  BSSY.RECONVERGENT B0, `(.L_x_14627) ;  /* 0x0000013000007945 */ /* 0x000fe20003800200 */
[----:B-----5:R-:W-:Y:S02]  /*2b70*/  IMAD.MOV.U32 R0, RZ, RZ, 0x80 ;  /* 0x00000080ff007424 */ /* 0x020fe400078e00ff */
        /* <DEDUP_REMOVED lines=9> */
.L_x_14629:
[----:B------:R-:W-:-:S04]  /*2c10*/  SHF.R.U32.HI R0, RZ, 0x14, R4 ;  /* 0x00000014ff007819 */ /* 0x000fc80000011604 */
[----:B------:R-:W-:-:S04]  /*2c20*/  LOP3.LUT R5, R0, 0x1, RZ, 0xc0, !PT ;  /* 0x0000000100057812 */ /* 0x000fc800078ec0ff */
[----:B------:R-:W-:-:S04]  /*2c30*/  IADD3 R0, PT, PT, R4, 0x487ffff, R5 ;  /* 0x0487ffff04007810 */ /* 0x000fc80007ffe005 */
[----:B------:R-:W-:-:S04]  /*2c40*/  SHF.R.U32.HI R0, RZ, 0x14, R0 ;  /* 0x00000014ff007819 */ /* 0x000fc80000011600 */
[----:B------:R-:W-:-:S07]  /*2c50*/  LOP3.LUT R5, R0, 0xff, RZ, 0xc0, !PT ;  /* 0x000000ff00057812 */ /* 0x000fce00078ec0ff */
.L_x_14630:
[----:B------:R-:W-:-:S04]  /*2c60*/  SHF.R.U32.HI R4, RZ, 0x18, R4 ;  /* 0x00000018ff047819 */ /* 0x000fc80000011604 */
[----:B------:R-:W-:-:S04]  /*2c70*/  LOP3.LUT R5, R5, 0x80, R4, 0xf8, !PT ;  /* 0x0000008005057812 */ /* 0x000fc800078ef804 */
[----:B------:R-:W-:-:S07]  /*2c80*/  PRMT R0, R5, 0x7610, R0 ;  /* 0x0000761005007816 */ /* 0x000fce0000000000 */
.L_x_14628:
[----:B------:R-:W-:Y:S05]  /*2c90*/  BSYNC.RECONVERGENT B0 ;  /* 0x0000000000007941 */ /* 0x000fea0003800200 */
.L_x_14627:
[----:B------:R1:W-:Y:S01]  /*2ca0*/  STG.E.U8 desc[UR36][R2.64], R0 ;  /* 0x0000000002007986 */ /* 0x0003e2000c101124 */
[----:B------:R-:W-:Y:S05]  /*2cb0*/  BRA `(.L_x_14608) ;  /* 0x0000000400087947 */ /* 0x000fea0003800000 */
.L_x_14625:
        /* <DEDUP_REMOVED lines=12> */
.L_x_14633:
[----:B------:R-:W-:-:S04]  /*2d80*/  SHF.R.U32.HI R0, RZ, 0x15, R4 ;  /* 0x00000015ff007819 */ /* 0x000fc80000011604 */
[----:B------:R-:W-:-:S04]  /*2d90*/  LOP3.LUT R5, R0, 0x1, RZ, 0xc0, !PT ;  /* 0x0000000100057812 */ /* 0x000fc800078ec0ff */
[----:B------:R-:W-:-:S04]  /*2da0*/  IADD3 R0, PT, PT, R4, 0x88fffff, R5 ;  /* 0x088fffff04007810 */ /* 0x000fc80007ffe005 */
[----:B------:R-:W-:-:S04]  /*2db0*/  SHF.R.U32.HI R0, RZ, 0x15, R0 ;  /* 0x00000015ff007819 */ /* 0x000fc80000011600 */
[----:B------:R-:W-:-:S07]  /*2dc0*/  LOP3.LUT R5, R0, 0xff, RZ, 0xc0, !PT ;  /* 0x000000ff00057812 */ /* 0x000fce00078ec0ff */
.L_x_14634:
[----:B------:R-:W-:-:S04]  /*2dd0*/  SHF.R.U32.HI R4, RZ, 0x18, R4 ;  /* 0x00000018ff047819 */ /* 0x000fc80000011604 */
[----:B------:R-:W-:-:S04]  /*2de0*/  LOP3.LUT R5, R5, 0x80, R4, 0xf8, !PT ;  /* 0x0000008005057812 */ /* 0x000fc800078ef804 */
[----:B------:R-:W-:-:S07]  /*2df0*/  PRMT R0, R5, 0x7610, R0 ;  /* 0x0000761005007816 */ /* 0x000fce0000000000 */
.L_x_14632:
[----:B------:R-:W-:Y:S05]  /*2e00*/  BSYNC.RECONVERGENT B0 ;  /* 0x0000000000007941 */ /* 0x000fea0003800200 */
.L_x_14631:
[----:B------:R2:W-:Y:S01]  /*2e10*/  STG.E.U8 desc[UR36][R2.64], R0 ;  /* 0x0000000002007986 */ /* 0x0005e2000c101124 */
[----:B------:R-:W-:Y:S05]  /*2e20*/  BRA `(.L_x_14608) ;  /* 0x0000000000ac7947 */ /* 0x000fea0003800000 */
.L_x_14624:
[----:B------:R-:W-:-:S09]  /*2e30*/  UISETP.NE.AND UP0, UPT, UR4, 0x1c, UPT ;  /* 0x0000001c0400788c */ /* 0x000fd2000bf05270 */
[----:B------:R-:W-:Y:S05]  /*2e40*/  BRA.U !UP0, `(.L_x_14635) ;  /* 0x00000001089c7547 */ /* 0x000fea000b800000 */
[----:B------:R-:W-:-:S09]  /*2e50*/  UISETP.NE.AND UP0, UPT, UR4, 0x1d, UPT ;  /* 0x0000001d0400788c */ /* 0x000fd2000bf05270 */
[----:B------:R-:W-:Y:S05]  /*2e60*/  BRA.U !UP0, `(.L_x_14636) ;  /* 0x0000000108887547 */ /* 0x000fea000b800000 */
[----:B------:R-:W-:-:S09]  /*2e70*/  UISETP.NE.AND UP0, UPT, UR4, 0x2c, UPT ;  /* 0x0000002c0400788c */ /* 0x000fd2000bf05270 */
[----:B------:R-:W-:Y:S05]  /*2e80*/  BRA.U !UP0, `(.L_x_14637) ;  /* 0x0000000108447547 */ /* 0x000fea000b800000 */
.L_x_14607:
[----:B-----5:R-:W-:Y:S01]  /*2e90*/  MOV R0, 0x0 ;  /* 0x0000000000007802 */ /* 0x020fe20000000f00 */
        /* <DEDUP_REMOVED lines=15> */
.L_x_14638:
[----:B------:R-:W-:Y:S05]  /*2f90*/  BRA `(.L_x_14608) ;  /* 0x0000000000507947 */ /* 0x000fea0003800000 */
.L_x_14637:
        /* <DEDUP_REMOVED lines=15> */
.L_x_14636:
[----:B------:R-:W0:Y:S02]  /*3090*/  F2I.U64.TRUNC R4, R4 ;  /* 0x0000000400047311 */ /* 0x000e24000020d800 */
[----:B0-----:R0:W-:Y:S01]  /*30a0*/  STG.E.64 desc[UR36][R2.64], R4 ;  /* 0x0000000402007986 */ /* 0x0011e2000c101b24 */
[----:B------:R-:W-:Y:S05]  /*30b0*/  BRA `(.L_x_14608) ;  /* 0x0000000000087947 */ /* 0x000fea0003800000 */
.L_x_14635:
[----:B------:R-:W0:Y:S02]  /*30c0*/  F2I.FTZ.U32.TRUNC.NTZ R5, R4 ;  /* 0x0000000400057305 */ /* 0x000e24000021f000 */
[----:B0-----:R3:W-:Y:S02]  /*30d0*/  STG.E desc[UR36][R2.64], R5 ;  /* 0x0000000502007986 */ /* 0x0017e4000c101924 */
.L_x_14608:
[----:B------:R-:W-:-:S07]  /*30e0*/  VIADD R17, R17, 0x80 ;  /* 0x0000008011117836 */ /* 0x000fce0000000000 */
.L_x_14571:
[----:B------:R-:W-:Y:S05]  /*30f0*/  BSYNC.RECONVERGENT B7 ;  /* 0x0000000000077941 */ /* 0x000fea0003800200 */
.L_x_14570:
[----:B------:R-:W0:Y:S01]  /*3100*/  LDCU UR4, c[0x0][0x380] ;  /* 0x00007000ff0477ac */ /* 0x000e220008000800 */
[----:B------:R-:W-:Y:S01]  /*3110*/  BSSY.RECONVERGENT B7, `(.L_x_14639) ;  /* 0x0000301000077945 */ /* 0x000fe20003800200 */
[----:B0-----:R-:W-:-:S13]  /*3120*/  ISETP.GE.AND P0, PT, R17, UR4, PT ;  /* 0x0000000411007c0c */ /* 0x001fda000bf06270 */
[----:B------:R-:W-:Y:S05]  /*3130*/  @P0 BRA `(.L_x_14640) ;  /* 0x0000002c00f80947 */ /* 0x000fea0003800000 */
[----:B------:R-:W0:Y:S01]  /*3140*/  LDCU UR4, c[0x0][0x388] ;  /* 0x00007100ff0477ac */ /* 0x000e220008000800 */
[----:B------:R-:W-:Y:S02]  /*3150*/  HFMA2 R16, -RZ, RZ, 0, 0 ;  /* 0x00000000ff107431 */ /* 0x000fe400000001ff */
[----:B-12--5:R-:W-:Y:S01]  /*3160*/  IMAD.MOV.U32 R0, RZ, RZ, RZ ;  /* 0x000000ffff007224 */ /* 0x026fe200078e00ff */
[----:B0-----:R-:W-:-:S09]  /*3170*/  UISETP.NE.AND UP0, UPT, UR4, URZ, UPT ;  /* 0x000000ff0400728c */ /* 0x001fd2000bf05270 */
[----:B------:R-:W-:Y:S05]  /*3180*/  BRA.U !UP0, `(.L_x_14641) ;  /* 0x0000001108a87547 */ /* 0x000fea000b800000 */
[----:B------:R-:W3:Y:S01]  /*3190*/  LDCU.64 UR4, c[0x0][0x390] ;  /* 0x00007200ff0477ac */ /* 0x000ee20008000a00 */
[----:B------:R-:W-:Y:S01]  /*31a0*/  IMAD.MOV.U32 R16, RZ, RZ, RZ ;  /* 0x000000ffff107224 */ /* 0x000fe200078e00ff */
[----:B------:R-:W0:Y:S01]  /*31b0*/  LDCU UR6, c[0x0][0x38c] ;  /* 0x00007180ff0677ac */ /* 0x000e220008000800 */
[----:B------:R-:W1:Y:S01]  /*31c0*/  LDCU.64 UR8, c[0x0][0x4b8] ;  /* 0x00009700ff0877ac */ /* 0x000e620008000a00 */
[----:B------:R-:W-:Y:S01]  /*31d0*/  UISETP.NE.AND UP0, UPT, UR40, URZ, UPT ;  /* 0x000000ff2800728c */ /* 0x000fe2000bf05270 */
[----:B---34-:R-:W-:-:S05]  /*31e0*/  IMAD.HI.U32 R2, R17, UR4, R16 ;  /* 0x0000000411027c27 */ /* 0x018fca000f8e0010 */
[----:B------:R-:W-:-:S05]  /*31f0*/  SHF.R.U32.HI R3, RZ, UR5, R2 ;  /* 0x00000005ff037c19 */ /* 0x000fca0008011602 */
[----:B------:R-:W-:-:S04]  /*3200*/  IMAD.MOV R0, RZ, RZ, -R3 ;  /* 0x000000ffff007224 */ /* 0x000fc800078e0a03 */
[----:B0-----:R-:W-:-:S04]  /*3210*/  IMAD R0, R0, UR6, R17 ;  /* 0x0000000600007c24 */ /* 0x001fc8000f8e0211 */
[C---:B-1----:R-:W-:Y:S02]  /*3220*/  IMAD R16, R0.reuse, UR8, RZ ;  /* 0x0000000800107c24 */ /* 0x042fe4000f8e02ff */
        /* <DEDUP_REMOVED lines=288> */
.L_x_14641:
[----:B------:R-:W3:Y:S01]  /*4430*/  LDCU.64 UR6, c[0x0][0x588] ;  /* 0x0000b100ff0677ac */ /* 0x000ee20008000a00 */
[----:B------:R-:W-:Y:S01]  /*4440*/  BSSY.RECONVERGENT B6, `(.L_x_14642) ;  /* 0x00000e5000067945 */ /* 0x000fe20003800200 */
[----:B------:R-:W-:-:S04]  /*4450*/  UPRMT UR4, UR42, 0x9910, URZ ;  /* 0x000099102a047896 */ /* 0x000fc800080000ff */
[----:B------:R-:W-:Y:S01]  /*4460*/  UISETP.GT.AND UP0, UPT, UR4, 0x9, UPT ;  /* 0x000000090400788c */ /* 0x000fe2000bf04270 */
[----:B---34-:R-:W-:-:S04]  /*4470*/  IADD3 R2, P0, PT, R0, UR6, RZ ;  /* 0x0000000600027c10 */ /* 0x018fc8000ff1e0ff */
        /* <DEDUP_REMOVED lines=13> */
.L_x_14646:
[----:B------:R-:W2:Y:S02]  /*4550*/  LDG.E.U8 R0, desc[UR36][R2.64] ;  /* 0x0000002402007981 */ /* 0x000ea4000c1e1100 */
[----:B--2---:R-:W-:Y:S01]  /*4560*/  I2FP.F32.U32 R0, R0 ;  /* 0x0000000000007245 */ /* 0x004fe20000201000 */
[----:B------:R-:W-:Y:S06]  /*4570*/  BRA `(.L_x_14648) ;  /* 0x0000000c00447947 */ /* 0x000fec0003800000 */
.L_x_14645:
        /* <DEDUP_REMOVED lines=8> */
[----:B---34-:R-:W-:Y:S05]  /*4600*/  BRA `(.L_x_14648) ;  /* 0x0000000c00207947 */ /* 0x018fea0003800000 */
.L_x_14650:
[----:B------:R-:W2:Y:S02]  /*4610*/  LDG.E R0, desc[UR36][R2.64] ;  /* 0x0000002402007981 */ /* 0x000ea4000c1e1900 */
[----:B--2---:R-:W-:Y:S01]  /*4620*/  I2FP.F32.S32 R0, R0 ;  /* 0x0000000000007245 */ /* 0x004fe20000201400 */
[----:B------:R-:W-:Y:S06]  /*4630*/  BRA `(.L_x_14648) ;  /* 0x0000000c00147947 */ /* 0x000fec0003800000 */
.L_x_14649:
[----:B------:R-:W2:Y:S02]  /*4640*/  LDG.E.U16 R0, desc[UR36][R2.64] ;  /* 0x0000002402007981 */ /* 0x000ea4000c1e1500 */
[----:B--2---:R-:W2:Y:S01]  /*4650*/  I2F.S16 R0, R0 ;  /* 0x0000000000007306 */ /* 0x004ea20000101400 */
[----:B------:R-:W-:Y:S05]  /*4660*/  BRA `(.L_x_14648) ;  /* 0x0000000c00087947 */ /* 0x000fea0003800000 */
.L_x_14644:
        /* <DEDUP_REMOVED lines=8> */
.L_x_14652:
[----:B------:R-:W2:Y:S02]  /*46f0*/  LDG.E.U16 R0, desc[UR36][R2.64] ;  /* 0x0000002402007981 */ /* 0x000ea4000c1e1500 */
[----:B--2---:R-:W-:Y:S01]  /*4700*/  HADD2.F32 R0, -RZ, R0.H0_H0 ;  /* 0x20000000ff007230 */ /* 0x004fe20000004100 */
[----:B------:R-:W-:Y:S06]  /*4710*/  BRA `(.L_x_14648) ;  /* 0x0000000800dc7947 */ /* 0x000fec0003800000 */
.L_x_14651:
        /* <DEDUP_REMOVED lines=8> */
.L_x_14654:
[----:B------:R-:W2:Y:S02]  /*47a0*/  LDG.E.U16 R0, desc[UR36][R2.64] ;  /* 0x0000002402007981 */ /* 0x000ea4000c1e1500 */
[----:B--2---:R-:W-:Y:S01]  /*47b0*/  HADD2.F32 R0, -RZ, R0.H0_H0 ;  /* 0x20000000ff007230 */ /* 0x004fe20000004100 */
[----:B------:R-:W-:Y:S06]  /*47c0*/  BRA `(.L_x_14648) ;  /* 0x0000000800b07947 */ /* 0x000fec0003800000 */
.L_x_14653:
        /* <DEDUP_REMOVED lines=11> */
.L_x_14643:
        /* <DEDUP_REMOVED lines=12> */
.L_x_14657:
        /* <DEDUP_REMOVED lines=11> */
.L_x_14656:
        /* <DEDUP_REMOVED lines=25> */
.L_x_14659:
        /* <DEDUP_REMOVED lines=12> */
.L_x_14658:
[----:B------:R-:W2:Y:S02]  /*4c40*/  LDG.E.U16 R0, desc[UR36][R2.64] ;  /* 0x0000002402007981 */ /* 0x000ea4000c1e1500 */
[----:B--2---:R-:W-:Y:S01]  /*4c50*/  IMAD.U32 R0, R0, 0x10000, RZ ;  /* 0x0001000000007824 */ /* 0x004fe200078e00ff */
[----:B------:R-:W-:Y:S06]  /*4c60*/  BRA `(.L_x_14648) ;  /* 0x0000000400887947 */ /* 0x000fec0003800000 */
.L_x_14655:
        /* <DEDUP_REMOVED lines=11> */
.L_x_14662:
        /* <DEDUP_REMOVED lines=20> */
.L_x_14664:
[----:B------:R-:W-:Y:S05]  /*4e60*/  BSYNC.RECONVERGENT B0 ;  /* 0x0000000000007941 */ /* 0x000fea0003800200 */
.L_x_14663:
[----:B------:R-:W-:Y:S02]  /*4e70*/  SHF.L.U32 R0, R0, 0x14, RZ ;  /* 0x0000001400007819 */ /* 0x000fe400000006ff */
[----:B------:R-:W-:-:S04]  /*4e80*/  LEA R2, R2, 0x3b800000, 0x17 ;  /* 0x3b80000002027811 */ /* 0x000fc800078eb8ff */
[----:B------:R-:W-:Y:S01]  /*4e90*/  LOP3.LUT R0, R2, R0, R7, 0xfe, !PT ;  /* 0x0000000002007212 */ /* 0x000fe200078efe07 */
[----:B------:R-:W-:Y:S06]  /*4ea0*/  BRA `(.L_x_14648) ;  /* 0x0000000000f87947 */ /* 0x000fec0003800000 */
.L_x_14661:
        /* <DEDUP_REMOVED lines=20> */
.L_x_14666:
[----:B------:R-:W-:Y:S05]  /*4ff0*/  BSYNC.RECONVERGENT B0 ;  /* 0x0000000000007941 */ /* 0x000fea0003800200 */
.L_x_14665:
[----:B------:R-:W-:Y:S01]  /*5000*/  IMAD.SHL.U32 R0, R0, 0x200000, RZ ;  /* 0x0020000000007824 */ /* 0x000fe200078e00ff */
[----:B------:R-:W-:-:S04]  /*5010*/  LEA R2, R2, 0x37800000, 0x17 ;  /* 0x3780000002027811 */ /* 0x000fc800078eb8ff */
[----:B------:R-:W-:Y:S01]  /*5020*/  LOP3.LUT R0, R2, R0, R7, 0xfe, !PT ;  /* 0x0000000002007212 */ /* 0x000fe200078efe07 */
[----:B------:R-:W-:Y:S06]  /*5030*/  BRA `(.L_x_14648) ;  /* 0x0000000000947947 */ /* 0x000fec0003800000 */
.L_x_14660:
        /* <DEDUP_REMOVED lines=14> */
.L_x_14647:
        /* <DEDUP_REMOVED lines=16> */
.L_x_14669:
[----:B------:R-:W-:Y:S01]  /*5220*/  MOV R0, RZ ;  /* 0x000000ff00007202 */ /* 0x000fe20000000f00 */
[----:B------:R-:W-:Y:S06]  /*5230*/  BRA `(.L_x_14648) ;  /* 0x0000000000147947 */ /* 0x000fec0003800000 */
.L_x_14668:
[----:B------:R-:W2:Y:S02]  /*5240*/  LDG.E.64 R2, desc[UR36][R2.64] ;  /* 0x0000002402027981 */ /* 0x000ea4000c1e1b00 */
[----:B--2---:R0:W1:Y:S02]  /*5250*/  I2F.U64 R0, R2 ;  /* 0x0000000200007312 */ /* 0x0040640000301000 */
[----:B01----:R-:W-:Y:S05]  /*5260*/  BRA `(.L_x_14648) ;  /* 0x0000000000087947 */ /* 0x003fea0003800000 */
.L_x_14667:
[----:B------:R-:W2:Y:S02]  /*5270*/  LDG.E R0, desc[UR36][R2.64] ;  /* 0x0000002402007981 */ /* 0x000ea4000c1e1900 */
[----:B--2---:R-:W-:-:S07]  /*5280*/  I2FP.F32.U32 R0, R0 ;  /* 0x0000000000007245 */ /* 0x004fce0000201000 */
.L_x_14648:
[----:B------:R-:W-:Y:S05]  /*5290*/  BSYNC.RECONVERGENT B6 ;  /* 0x0000000000067941 */ /* 0x000fea0003800200 */
.L_x_14642:
[----:B------:R-:W2:Y:S01]  /*52a0*/  LDC R5, c[0x0][0x594] ;  /* 0x00016500ff057b82 */ /* 0x000ea20000000800 */
[----:B------:R-:W0:Y:S01]  /*52b0*/  LDCU.64 UR6, c[0x0][0x580] ;  /* 0x0000b000ff0677ac */ /* 0x000e220008000a00 */
[----:B------:R-:W4:Y:S01]  /*52c0*/  LDCU UR5, c[0x0][0x594] ;  /* 0x0000b280ff0577ac */ /* 0x000f220008000800 */
[----:B------:R-:W-:-:S04]  /*52d0*/  UPRMT UR4, UR41, 0x9910, URZ ;  /* 0x0000991029047896 */ /* 0x000fc800080000ff */
[----:B------:R-:W-:Y:S01]  /*52e0*/  UISETP.GT.AND UP0, UPT, UR4, 0x9, UPT ;  /* 0x000000090400788c */ /* 0x000fe2000bf04270 */
[----:B01-3--:R-:W-:Y:S01]  /*52f0*/  IADD3 R2, P0, PT, R16, UR6, RZ ;  /* 0x0000000610027c10 */ /* 0x00bfe2000ff1e0ff */
[----:B----4-:R-:W-:Y:S01]  /*5300*/  IMAD.U32 R4, RZ, RZ, UR5 ;  /* 0x00000005ff047e24 */ /* 0x010fe2000f8e00ff */
[----:B--2---:R-:W-:-:S03]  /*5310*/  FSETP.NAN.FTZ.AND P1, PT, R5, R5, PT ;  /* 0x000000050500720b */ /* 0x004fc60003f38000 */
[----:B------:R-:W-:-:S10]  /*5320*/  IMAD.X R3, RZ, RZ, UR7, P0 ;  /* 0x00000007ff037e24 */ /* 0x000fd400080e06ff */
[----:B------:R-:W-:Y:S05]  /*5330*/  @P1 BRA `(.L_x_14670) ;  /* 0x00000000000c1947 */ /* 0x000fea0003800000 */
[-C--:B-----5:R-:W-:Y:S02]  /*5340*/  FSETP.NAN.FTZ.AND P0, PT, R0, R0.reuse, PT ;  /* 0x000000000000720b */ /* 0x0a0fe40003f18000 */
[----:B------:R-:W-:-:S11]  /*5350*/  MOV R4, R0 ;  /* 0x0000000000047202 */ /* 0x000fd60000000f00 */
[----:B------:R-:W-:-:S07]  /*5360*/  @!P0 FMNMX.FTZ R4, R0, R5, PT ;  /* 0x0000000500048209 */ /* 0x000fce0003810000 */
.L_x_14670:
        /* <DEDUP_REMOVED lines=12> */
.L_x_14674:
[----:B------:R-:W0:Y:S02]  /*5430*/  F2I.S64.TRUNC R4, R4 ;  /* 0x0000000400047311 */ /* 0x000e24000020d900 */
[----:B0-----:R-:W-:-:S05]  /*5440*/  IMAD.MOV.U32 R7, RZ, RZ, R4 ;  /* 0x000000ffff077224 */ /* 0x001fca00078e0004 */
[----:B------:R0:W-:Y:S01]  /*5450*/  STG.E.U8 desc[UR36][R2.64], R7 ;  /* 0x0000000702007986 */ /* 0x0001e2000c101124 */
[----:B------:R-:W-:Y:S05]  /*5460*/  BRA `(.L_x_14676) ;  /* 0x0000000c00287947 */ /* 0x000fea0003800000 */
.L_x_14673:
        /* <DEDUP_REMOVED lines=9> */
.L_x_14678:
[----:B------:R-:W0:Y:S02]  /*5500*/  F2I.FTZ.TRUNC.NTZ R5, R4 ;  /* 0x0000000400057305 */ /* 0x000e24000021f100 */
[----:B0-----:R0:W-:Y:S01]  /*5510*/  STG.E desc[UR36][R2.64], R5 ;  /* 0x0000000502007986 */ /* 0x0011e2000c101924 */
[----:B------:R-:W-:Y:S05]  /*5520*/  BRA `(.L_x_14676) ;  /* 0x0000000800f87947 */ /* 0x000fea0003800000 */
.L_x_14677:
[----:B------:R-:W0:Y:S02]  /*5530*/  F2I.FTZ.TRUNC.NTZ R5, R4 ;  /* 0x0000000400057305 */ /* 0x000e24000021f100 */
[----:B0-----:R0:W-:Y:S01]  /*5540*/  STG.E.U16 desc[UR36][R2.64], R5 ;  /* 0x0000000502007986 */ /* 0x0011e2000c101524 */
[----:B------:R-:W-:Y:S05]  /*5550*/  BRA `(.L_x_14676) ;  /* 0x0000000800ec7947 */ /* 0x000fea0003800000 */
.L_x_14672:
        /* <DEDUP_REMOVED lines=8> */
.L_x_14680:
[----:B------:R-:W-:-:S05]  /*55e0*/  F2FP.F16.F32.PACK_AB R4, RZ, R4 ;  /* 0x00000004ff04723e */ /* 0x000fca00000000ff */
[----:B------:R0:W-:Y:S01]  /*55f0*/  STG.E.U16 desc[UR36][R2.64], R4 ;  /* 0x0000000402007986 */ /* 0x0001e2000c101524 */
[----:B------:R-:W-:Y:S05]  /*5600*/  BRA `(.L_x_14676) ;  /* 0x0000000800c07947 */ /* 0x000fea0003800000 */
.L_x_14679:
        /* <DEDUP_REMOVED lines=9> */
.L_x_14682:
[----:B------:R-:W-:-:S04]  /*56a0*/  F2FP.F16.F32.PACK_AB R5, RZ, R4 ;  /* 0x00000004ff05723e */ /* 0x000fc800000000ff */
[----:B------:R-:W-:-:S05]  /*56b0*/  PRMT R5, R5, 0x5410, RZ ;  /* 0x0000541005057816 */ /* 0x000fca00000000ff */
[----:B------:R0:W-:Y:S01]  /*56c0*/  STG.E desc[UR36][R2.64], R5 ;  /* 0x0000000502007986 */ /* 0x0001e2000c101924 */
[----:B------:R-:W-:Y:S05]  /*56d0*/  BRA `(.L_x_14676) ;  /* 0x00000008008c7947 */ /* 0x000fea0003800000 */
.L_x_14681:
[----:B------:R-:W-:-:S06]  /*56e0*/  FMUL.FTZ R4, R4, 1 ;  /* 0x3f80000004047820 */ /* 0x000fcc0000410000 */
[----:B------:R-:W0:Y:S02]  /*56f0*/  F2F.F64.F32 R4, R4 ;  /* 0x0000000400047310 */ /* 0x000e240000201800 */
[----:B0-----:R0:W-:Y:S01]  /*5700*/  STG.E.64 desc[UR36][R2.64], R4 ;  /* 0x0000000402007986 */ /* 0x0011e2000c101b24 */
[----:B------:R-:W-:Y:S05]  /*5710*/  BRA `(.L_x_14676) ;  /* 0x00000008007c7947 */ /* 0x000fea0003800000 */
.L_x_14671:
        /* <DEDUP_REMOVED lines=13> */
.L_x_14686:
[----:B------:R-:W-:Y:S01]  /*57f0*/  LOP3.LUT R6, R4, 0x7fffffff, RZ, 0xc0, !PT ;  /* 0x7fffffff04067812 */ /* 0x000fe200078ec0ff */
[----:B------:R-:W-:Y:S01]  /*5800*/  BSSY.RECONVERGENT B0, `(.L_x_14687) ;  /* 0x0000012000007945 */ /* 0x000fe20003800200 */
[----:B-----5:R-:W-:Y:S02]  /*5810*/  HFMA2 R0, -RZ, RZ, 0, 7.62939453125e-06 ;  /* 0x00000080ff007431 */ /* 0x020fe400000001ff */
        /* <DEDUP_REMOVED lines=13> */
.L_x_14689:
[----:B------:R-:W-:-:S04]  /*58f0*/  SHF.R.U32.HI R4, RZ, 0x18, R4 ;  /* 0x00000018ff047819 */ /* 0x000fc80000011604 */
[----:B------:R-:W-:-:S04]  /*5900*/  LOP3.LUT R4, R5, 0x80, R4, 0xf8, !PT ;  /* 0x0000008005047812 */ /* 0x000fc800078ef804 */
[----:B------:R-:W-:-:S07]  /*5910*/  PRMT R0, R4, 0x7610, R0 ;  /* 0x0000761004007816 */ /* 0x000fce0000000000 */
.L_x_14688:
[----:B------:R-:W-:Y:S05]  /*5920*/  BSYNC.RECONVERGENT B0 ;  /* 0x0000000000007941 */ /* 0x000fea0003800200 */
.L_x_14687:
[----:B------:R0:W-:Y:S01]  /*5930*/  STG.E.U8 desc[UR36][R2.64], R0 ;  /* 0x0000000002007986 */ /* 0x0001e2000c101124 */
[----:B------:R-:W-:Y:S05]  /*5940*/  BRA `(.L_x_14676) ;  /* 0x0000000400f07947 */ /* 0x000fea0003800000 */
.L_x_14685:
[----:B------:R-:W-:Y:S01]  /*5950*/  LOP3.LUT R6, R4, 0x7fffffff, RZ, 0xc0, !PT ;  /* 0x7fffffff04067812 */ /* 0x000fe200078ec0ff */
[----:B------:R-:W-:Y:S01]  /*5960*/  BSSY.RECONVERGENT B0, `(.L_x_14690) ;  /* 0x0000012000007945 */ /* 0x000fe20003800200 */
[----:B-----5:R-:W-:Y:S02]  /*5970*/  IMAD.MOV.U32 R0, RZ, RZ, 0x80 ;  /* 0x00000080ff007424 */ /* 0x020fe400078e00ff */
        /* <DEDUP_REMOVED lines=13> */
.L_x_14692:
[----:B------:R-:W-:-:S04]  /*5a50*/  SHF.R.U32.HI R4, RZ, 0x18, R4 ;  /* 0x00000018ff047819 */ /* 0x000fc80000011604 */
[----:B------:R-:W-:-:S04]  /*5a60*/  LOP3.LUT R5, R5, 0x80, R4, 0xf8, !PT ;  /* 0x0000008005057812 */ /* 0x000fc800078ef804 */
[----:B------:R-:W-:-:S07]  /*5a70*/  PRMT R0, R5, 0x7610, R0 ;  /* 0x0000761005007816 */ /* 0x000fce0000000000 */
.L_x_14691:
[----:B------:R-:W-:Y:S05]  /*5a80*/  BSYNC.RECONVERGENT B0 ;  /* 0x0000000000007941 */ /* 0x000fea0003800200 */
.L_x_14690:
[----:B------:R0:W-:Y:S01]  /*5a90*/  STG.E.U8 desc[UR36][R2.64], R0 ;  /* 0x0000000002007986 */ /* 0x0001e2000c101124 */
[----:B------:R-:W-:Y:S05]  /*5aa0*/  BRA `(.L_x_14676) ;  /* 0x0000000400987947 */ /* 0x000fea0003800000 */
.L_x_14684:
        /* <DEDUP_REMOVED lines=21> */
.L_x_14694:
[----:B------:R-:W0:Y:S02]  /*5c00*/  F2I.U64.TRUNC R4, R4 ;  /* 0x0000000400047311 */ /* 0x000e24000020d800 */
[----:B0-----:R0:W-:Y:S01]  /*5c10*/  STG.E.64 desc[UR36][R2.64], R4 ;  /* 0x0000000402007986 */ /* 0x0011e2000c101b24 */
[----:B------:R-:W-:Y:S05]  /*5c20*/  BRA `(.L_x_14676) ;  /* 0x0000000400387947 */ /* 0x000fea0003800000 */
.L_x_14693:
[----:B------:R-:W0:Y:S02]  /*5c30*/  F2I.FTZ.U32.TRUNC.NTZ R5, R4 ;  /* 0x0000000400057305 */ /* 0x000e24000021f000 */
[----:B0-----:R0:W-:Y:S01]  /*5c40*/  STG.E desc[UR36][R2.64], R5 ;  /* 0x0000000502007986 */ /* 0x0011e2000c101924 */
[----:B------:R-:W-:Y:S05]  /*5c50*/  BRA `(.L_x_14676) ;  /* 0x00000004002c7947 */ /* 0x000fea0003800000 */
.L_x_14683:
        /* <DEDUP_REMOVED lines=10> */
.L_x_14696:
[----:B------:R-:W-:Y:S01]  /*5d00*/  FMUL.FTZ R4, R4, 1 ;  /* 0x3f80000004047820 */ /* 0x000fe20000410000 */
[----:B------:R-:W-:-:S05]  /*5d10*/  CS2R R6, SRZ ;  /* 0x0000000000067805 */ /* 0x000fca000001ff00 */
[----:B------:R-:W0:Y:S02]  /*5d20*/  F2F.F64.F32 R4, R4 ;  /* 0x0000000400047310 */ /* 0x000e240000201800 */
[----:B0-----:R4:W-:Y:S01]  /*5d30*/  STG.E.128 desc[UR36][R2.64], R4 ;  /* 0x0000000402007986 */ /* 0x0019e2000c101d24 */
[----:B------:R-:W-:Y:S05]  /*5d40*/  BRA `(.L_x_14676) ;  /* 0x0000000000f07947 */ /* 0x000fea0003800000 */
.L_x_14695:
[----:B------:R-:W-:-:S09]  /*5d50*/  UISETP.NE.AND UP0, UPT, UR4, 0xf, UPT ;  /* 0x0000000f0400788c */ /* 0x000fd2000bf05270 */
[----:B------:R-:W-:Y:S05]  /*5d60*/  BRA.U !UP0, `(.L_x_14697) ;  /* 0x0000000108e07547 */ /* 0x000fea000b800000 */
[----:B------:R-:W-:-:S09]  /*5d70*/  UISETP.NE.AND UP0, UPT, UR4, 0x17, UPT ;  /* 0x000000170400788c */ /* 0x000fd2000bf05270 */
[----:B------:R-:W-:Y:S05]  /*5d80*/  BRA.U !UP0, `(.L_x_14698) ;  /* 0x00000001088c7547 */ /* 0x000fea000b800000 */
[----:B------:R-:W-:-:S09]  /*5d90*/  UISETP.NE.AND UP0, UPT, UR4, 0x18, UPT ;  /* 0x000000180400788c */ /* 0x000fd2000bf05270 */
[----:B------:R-:W-:Y:S05]  /*5da0*/  BRA.U !UP0, `(.L_x_14699) ;  /* 0x0000000108447547 */ /* 0x000fea000b800000 */
.L_x_14675:
        /* <DEDUP_REMOVED lines=16> */
.L_x_14700:
[----:B------:R-:W-:Y:S05]  /*5eb0*/  BRA `(.L_x_14676) ;  /* 0x0000000000947947 */ /* 0x000fea0003800000 */
.L_x_14699:
[----:B------:R-:W-:Y:S01]  /*5ec0*/  LOP3.LUT R6, R4, 0x7fffffff, RZ, 0xc0, !PT ;  /* 0x7fffffff04067812 */ /* 0x000fe200078ec0ff */
[----:B------:R-:W-:Y:S01]  /*5ed0*/  BSSY.RECONVERGENT B0, `(.L_x_14701) ;  /* 0x000000b000007945 */ /* 0x000fe20003800200 */
[----:B------:R-:W-:Y:S02]  /*5ee0*/  SHF.R.U32.HI R7, RZ, 0x18, R4 ;  /* 0x00000018ff077819 */ /* 0x000fe40000011604 */
[----:B------:R-:W-:Y:S02]  /*5ef0*/  ISETP.GT.U32.AND P0, PT, R6, 0x43efffff, PT ;  /* 0x43efffff0600780c */ /* 0x000fe40003f04070 */
[----:B-----5:R-:W-:-:S11]  /*5f00*/  MOV R0, 0x7f ;  /* 0x0000007f00007802 */ /* 0x020fd60000000f00 */
[----:B------:R-:W-:Y:S05]  /*5f10*/  @P0 BRA `(.L_x_14702) ;  /* 0x0000000000180947 */ /* 0x000fea0003800000 */
[----:B------:R-:W-:-:S13]  /*5f20*/  ISETP.GE.U32.AND P0, PT, R6, 0x3c800000, PT ;  /* 0x3c8000000600780c */ /* 0x000fda0003f06070 */
[----:B------:R-:W-:-:S04]  /*5f30*/  @P0 SHF.R.U32.HI R0, RZ, 0x14, R4 ;  /* 0x00000014ff000819 */ /* 0x000fc80000011604 */
[----:B------:R-:W-:-:S04]  /*5f40*/  @P0 LOP3.LUT R5, R0, 0x1, RZ, 0xc0, !PT ;  /* 0x0000000100050812 */ /* 0x000fc800078ec0ff */
[----:B------:R-:W-:-:S04]  /*5f50*/  @P0 IADD3 R0, PT, PT, R4, 0x407ffff, R5 ;  /* 0x0407ffff04000810 */ /* 0x000fc80007ffe005 */
[----:B------:R-:W-:Y:S01]  /*5f60*/  @P0 SHF.R.U32.HI R0, RZ, 0x14, R0 ;  /* 0x00000014ff000819 */ /* 0x000fe20000011600 */
[----:B------:R-:W-:-:S07]  /*5f70*/  @!P0 FADD.FTZ R0, R6, 16384 ;  /* 0x4680000006008421 */ /* 0x000fce0000010000 */
.L_x_14702:
[----:B------:R-:W-:Y:S05]  /*5f80*/  BSYNC.RECONVERGENT B0 ;  /* 0x0000000000007941 */ /* 0x000fea0003800200 */
.L_x_14701:
[----:B------:R-:W-:-:S05]  /*5f90*/  LOP3.LUT R5, R0, 0x80, R7, 0xf8, !PT ;  /* 0x0000008000057812 */ /* 0x000fca00078ef807 */
[----:B------:R2:W-:Y:S01]  /*5fa0*/  STG.E.U8 desc[UR36][R2.64], R5 ;  /* 0x0000000502007986 */ /* 0x0005e2000c101124 */
[----:B------:R-:W-:Y:S05]  /*5fb0*/  BRA `(.L_x_14676) ;  /* 0x0000000000547947 */ /* 0x000fea0003800000 */
.L_x_14698:
[----:B------:R-:W-:Y:S01]  /*5fc0*/  LOP3.LUT R6, R4, 0x7fffffff, RZ, 0xc0, !PT ;  /* 0x7fffffff04067812 */ /* 0x000fe200078ec0ff */
[----:B------:R-:W-:Y:S03]  /*5fd0*/  BSSY.RECONVERGENT B0, `(.L_x_14703) ;  /* 0x000000d000007945 */ /* 0x000fe60003800200 */
        /* <DEDUP_REMOVED lines=9> */
.L_x_14704:
[----:B-----5:R-:W-:Y:S01]  /*6070*/  IMAD.MOV.U32 R0, RZ, RZ, 0x7f ;  /* 0x0000007fff007424 */ /* 0x020fe200078e00ff */
[----:B------:R-:W-:-:S04]  /*6080*/  ISETP.GT.U32.AND P0, PT, R6, 0x7f800000, PT ;  /* 0x7f8000000600780c */ /* 0x000fc80003f04070 */
[----:B------:R-:W-:-:S09]  /*6090*/  SEL R0, R0, 0x7c, P0 ;  /* 0x0000007c00007807 */ /* 0x000fd20000000000 */
.L_x_14705:
[----:B------:R-:W-:Y:S05]  /*60a0*/  BSYNC.RECONVERGENT B0 ;  /* 0x0000000000007941 */ /* 0x000fea0003800200 */
.L_x_14703:
[----:B------:R-:W-:-:S04]  /*60b0*/  SHF.R.U32.HI R5, RZ, 0x18, R4 ;  /* 0x00000018ff057819 */ /* 0x000fc80000011604 */
[----:B------:R-:W-:-:S05]  /*60c0*/  LOP3.LUT R5, R0, 0x80, R5, 0xf8, !PT ;  /* 0x0000008000057812 */ /* 0x000fca00078ef805 */
[----:B------:R1:W-:Y:S01]  /*60d0*/  STG.E.U8 desc[UR36][R2.64], R5 ;  /* 0x0000000502007986 */ /* 0x0003e2000c101124 */
[----:B------:R-:W-:Y:S05]  /*60e0*/  BRA `(.L_x_14676) ;  /* 0x0000000000087947 */ /* 0x000fea0003800000 */
.L_x_14697:
[----:B------:R-:W-:-:S05]  /*60f0*/  F2FP.BF16.F32.PACK_AB R4, RZ, R4 ;  /* 0x00000004ff04723e */ /* 0x000fca00000010ff */
[----:B------:R0:W-:Y:S02]  /*6100*/  STG.E.U16 desc[UR36][R2.64], R4 ;  /* 0x0000000402007986 */ /* 0x0001e4000c101524 */
.L_x_14676:
[----:B------:R-:W-:-:S07]  /*6110*/  VIADD R17, R17, 0x80 ;  /* 0x0000008011117836 */ /* 0x000fce0000000000 */
.L_x_14640:
[----:B------:R-:W-:Y:S05]  /*6120*/  BSYNC.RECONVERGENT B7 ;  /* 0x0000000000077941 */ /* 0x000fea0003800200 */
.L_x_14639:
[----:B------:R-:W0:Y:S01]  /*6130*/  LDCU UR4, c[0x0][0x380] ;  /* 0x00007000ff0477ac */ /* 0x000e220008000800 */
[----:B------:R-:W-:Y:S01]  /*6140*/  BSSY.RECONVERGENT B7, `(.L_x_14706) ;  /* 0x0000301000077945 */ /* 0x000fe20003800200 */
[----:B0-----:R-:W-:-:S13]  /*6150*/  ISETP.GE.AND P0, PT, R17, UR4, PT ;  /* 0x0000000411007c0c */ /* 0x001fda000bf06270 */
[----:B------:R-:W-:Y:S05]  /*6160*/  @P0 BRA `(.L_x_14707) ;  /* 0x0000002c00f80947 */ /* 0x000fea0003800000 */
[----:B------:R-:W0:Y:S01]  /*6170*/  LDCU UR4, c[0x0][0x388] ;  /* 0x00007100ff0477ac */ /* 0x000e220008000800 */
[----:B-12--5:R-:W-:Y:S02]  /*6180*/  HFMA2 R0, -RZ, RZ, 0, 0 ;  /* 0x00000000ff007431 */ /* 0x026fe400000001ff */
[----:B------:R-:W-:Y:S01]  /*6190*/  IMAD.MOV.U32 R16, RZ, RZ, RZ ;  /* 0x000000ffff107224 */ /* 0x000fe200078e00ff */
        /* <DEDUP_REMOVED lines=8> */
[----:B------:R-:W-:-:S04]  /*6220*/  SHF.R.U32.HI R3, RZ, UR5, R2 ;  /* 0x00000005ff037c19 */ /* 0x000fc80008011602 */
[----:B------:R-:W-:-:S05]  /*6230*/  IADD3 R0, PT, PT, -R3, RZ, RZ ;  /* 0x000000ff03007210 */ /* 0x000fca0007ffe1ff */
[----:B0-----:R-:W-:-:S04]  /*6240*/  IMAD R0, R0, UR6, R17 ;  /* 0x0000000600007c24 */ /* 0x001fc8000f8e0211 */
[C---:B-1----:R-:W-:Y:S02]  /*6250*/  IMAD R16, R0.reuse, UR8, RZ ;  /* 0x0000000800107c24 */ /* 0x042fe4000f8e02ff */
        /* <DEDUP_REMOVED lines=288> */
.L_x_14708:
[----:B------:R-:W3:Y:S01]  /*7460*/  LDCU.64 UR6, c[0x0][0x588] ;  /* 0x0000b100ff0677ac */ /* 0x000ee20008000a00 */
[----:B------:R-:W-:Y:S01]  /*7470*/  BSSY.RECONVERGENT B6, `(.L_x_14709) ;  /* 0x00000e5000067945 */ /* 0x000fe20003800200 */
[----:B------:R-:W-:-:S04]  /*7480*/  UPRMT UR4, UR42, 0x9910, URZ ;  /* 0x000099102a047896 */ /* 0x000fc800080000ff */
[----:B------:R-:W-:Y:S01]  /*7490*/  UISETP.GT.AND UP0, UPT, UR4, 0x9, UPT ;  /* 0x000000090400788c */ /* 0x000fe2000bf04270 */
[----:B---34-:R-:W-:-:S05]  /*74a0*/  IADD3 R2, P0, PT, R0, UR6, RZ ;  /* 0x0000000600027c10 */ /* 0x018fca000ff1e0ff */
        /* <DEDUP_REMOVED lines=13> */
.L_x_14713:
[----:B------:R-:W2:Y:S02]  /*7580*/  LDG.E.U8 R0, desc[UR36][R2.64] ;  /* 0x0000002402007981 */ /* 0x000ea4000c1e1100 */
[----:B--2---:R-:W-:Y:S01]  /*7590*/  I2FP.F32.U32 R0, R0 ;  /* 0x0000000000007245 */ /* 0x004fe20000201000 */
[----:B------:R-:W-:Y:S06]  /*75a0*/  BRA `(.L_x_14715) ;  /* 0x0000000c00447947 */ /* 0x000fec0003800000 */
.L_x_14712:
        /* <DEDUP_REMOVED lines=9> */
.L_x_14717:
[----:B------:R-:W2:Y:S02]  /*7640*/  LDG.E R0, desc[UR36][R2.64] ;  /* 0x0000002402007981 */ /* 0x000ea4000c1e1900 */
[----:B--2---:R-:W-:Y:S01]  /*7650*/  I2FP.F32.S32 R0, R0 ;  /* 0x0000000000007245 */ /* 0x004fe20000201400 */
[----:B------:R-:W-:Y:S06]  /*7660*/  BRA `(.L_x_14715) ;  /* 0x0000000c00147947 */ /* 0x000fec0003800000 */
.L_x_14716:
[----:B------:R-:W2:Y:S02]  /*7670*/  LDG.E.U16 R0, desc[UR36][R2.64] ;  /* 0x0000002402007981 */ /* 0x000ea4000c1e1500 */
[----:B--2---:R-:W0:Y:S01]  /*7680*/  I2F.S16 R0, R0 ;  /* 0x0000000000007306 */ /* 0x004e220000101400 */
[----:B------:R-:W-:Y:S05]  /*7690*/  BRA `(.L_x_14715) ;  /* 0x0000000c00087947 */ /* 0x000fea0003800000 */
.L_x_14711:
        /* <DEDUP_REMOVED lines=8> */
.L_x_14719:
[----:B------:R-:W2:Y:S02]  /*7720*/  LDG.E.U16 R0, desc[UR36][R2.64] ;  /* 0x0000002402007981 */ /* 0x000ea4000c1e1500 */
[----:B--2---:R-:W-:Y:S01]  /*7730*/  HADD2.F32 R0, -RZ, R0.H0_H0 ;  /* 0x20000000ff007230 */ /* 0x004fe20000004100 */
[----:B------:R-:W-:Y:S06]  /*7740*/  BRA `(.L_x_14715) ;  /* 0x0000000800dc7947 */ /* 0x000fec0003800000 */
.L_x_14718:
        /* <DEDUP_REMOVED lines=8> */
.L_x_14721:
[----:B------:R-:W2:Y:S02]  /*77d0*/  LDG.E.U16 R0, desc[UR36][R2.64] ;  /* 0x0000002402007981 */ /* 0x000ea4000c1e1500 */
[----:B--2---:R-:W-:Y:S01]  /*77e0*/  HADD2.F32 R0, -RZ, R0.H0_H0 ;  /* 0x20000000ff007230 */ /* 0x004fe20000004100 */
[----:B------:R-:W-:Y:S06]  /*77f0*/  BRA `(.L_x_14715) ;  /* 0x0000000800b07947 */ /* 0x000fec0003800000 */
.L_x_14720:
        /* <DEDUP_REMOVED lines=11> */
.L_x_14710:
        /* <DEDUP_REMOVED lines=12> */
.L_x_14724:
        /* <DEDUP_REMOVED lines=11> */
.L_x_14723:
        /* <DEDUP_REMOVED lines=25> */
.L_x_14726:
        /* <DEDUP_REMOVED lines=12> */
.L_x_14725:
[----:B------:R-:W2:Y:S02]  /*7c70*/  LDG.E.U16 R0, desc[UR36][R2.64] ;  /* 0x0000002402007981 */ /* 0x000ea4000c1e1500 */
[----:B--2---:R-:W-:Y:S01]  /*7c80*/  IMAD.U32 R0, R0, 0x10000, RZ ;  /* 0x0001000000007824 */ /* 0x004fe200078e00ff */
[----:B------:R-:W-:Y:S06]  /*7c90*/  BRA `(.L_x_14715) ;  /* 0x0000000400887947 */ /* 0x000fec0003800000 */
.L_x_14722:
        /* <DEDUP_REMOVED lines=11> */
.L_x_14729:
        /* <DEDUP_REMOVED lines=20> */
.L_x_14731:
[----:B------:R-:W-:Y:S05]  /*7e90*/  BSYNC.RECONVERGENT B0 ;  /* 0x0000000000007941 */ /* 0x000fea0003800200 */
.L_x_14730:
[----:B------:R-:W-:Y:S01]  /*7ea0*/  IMAD.SHL.U32 R0, R0, 0x100000, RZ ;  /* 0x0010000000007824 */ /* 0x000fe200078e00ff */
[----:B------:R-:W-:-:S04]  /*7eb0*/  LEA R2, R2, 0x3b800000, 0x17 ;  /* 0x3b80000002027811 */ /* 0x000fc800078eb8ff */
[----:B------:R-:W-:Y:S01]  /*7ec0*/  LOP3.LUT R0, R2, R0, R7, 0xfe, !PT ;  /* 0x0000000002007212 */ /* 0x000fe200078efe07 */
[----:B------:R-:W-:Y:S06]  /*7ed0*/  BRA `(.L_x_14715) ;  /* 0x0000000000f87947 */ /* 0x000fec0003800000 */
.L_x_14728:
        /* <DEDUP_REMOVED lines=20> */
.L_x_14733:
[----:B------:R-:W-:Y:S05]  /*8020*/  BSYNC.RECONVERGENT B0 ;  /* 0x0000000000007941 */ /* 0x000fea0003800200 */
.L_x_14732:
[----:B------:R-:W-:Y:S02]  /*8030*/  SHF.L.U32 R0, R0, 0x15, RZ ;  /* 0x0000001500007819 */ /* 0x000fe400000006ff */
[----:B------:R-:W-:-:S04]  /*8040*/  LEA R2, R2, 0x37800000, 0x17 ;  /* 0x3780000002027811 */ /* 0x000fc800078eb8ff */
[----:B------:R-:W-:Y:S01]  /*8050*/  LOP3.LUT R0, R2, R0, R7, 0xfe, !PT ;  /* 0x0000000002007212 */ /* 0x000fe200078efe07 */
[----:B------:R-:W-:Y:S06]  /*8060*/  BRA `(.L_x_14715) ;  /* 0x0000000000947947 */ /* 0x000fec0003800000 */
.L_x_14727:
        /* <DEDUP_REMOVED lines=14> */
.L_x_14714:
        /* <DEDUP_REMOVED lines=16> */
.L_x_14736:
[----:B------:R-:W-:Y:S01]  /*8250*/  IMAD.MOV.U32 R0, RZ, RZ, RZ ;  /* 0x000000ffff007224 */ /* 0x000fe200078e00ff */
[----:B------:R-:W-:Y:S06]  /*8260*/  BRA `(.L_x_14715) ;  /* 0x0000000000147947 */ /* 0x000fec0003800000 */
.L_x_14735:
[----:B------:R-:W2:Y:S02]  /*8270*/  LDG.E.64 R2, desc[UR36][R2.64] ;  /* 0x0000002402027981 */ /* 0x000ea4000c1e1b00 */
[----:B--2---:R0:W1:Y:S02]  /*8280*/  I2F.U64 R0, R2 ;  /* 0x0000000200007312 */ /* 0x0040640000301000 */
[----:B01----:R-:W-:Y:S05]  /*8290*/  BRA `(.L_x_14715) ;  /* 0x0000000000087947 */ /* 0x003fea0003800000 */
.L_x_14734:
[----:B------:R-:W2:Y:S02]  /*82a0*/  LDG.E R0, desc[UR36][R2.64] ;  /* 0x0000002402007981 */ /* 0x000ea4000c1e1900 */
[----:B--2---:R-:W-:-:S07]  /*82b0*/  I2FP.F32.U32 R0, R0 ;  /* 0x0000000000007245 */ /* 0x004fce0000201000 */
.L_x_14715:
[----:B------:R-:W-:Y:S05]  /*82c0*/  BSYNC.RECONVERGENT B6 ;  /* 0x0000000000067941 */ /* 0x000fea0003800200 */
.L_x_14709:
[----:B------:R-:W0:Y:S01]  /*82d0*/  LDC R5, c[0x0][0x594] ;  /* 0x00016500ff057b82 */ /* 0x000e220000000800 */
[----:B------:R-:W1:Y:S01]  /*82e0*/  LDCU.64 UR6, c[0x0][0x580] ;  /* 0x0000b000ff0677ac */ /* 0x000e620008000a00 */
[----:B------:R-:W2:Y:S01]  /*82f0*/  LDCU UR5, c[0x0][0x594] ;  /* 0x0000b280ff0577ac */ /* 0x000ea20008000800 */
[----:B------:R-:W-:-:S04]  /*8300*/  UPRMT UR4, UR41, 0x9910, URZ ;  /* 0x0000991029047896 */ /* 0x000fc800080000ff */
[----:B------:R-:W-:Y:S01]  /*8310*/  UISETP.GT.AND UP0, UPT, UR4, 0x9, UPT ;  /* 0x000000090400788c */ /* 0x000fe2000bf04270 */
[----:B-1-34-:R-:W-:Y:S02]  /*8320*/  IADD3 R2, P0, PT, R16, UR6, RZ ;  /* 0x0000000610027c10 */ /* 0x01afe4000ff1e0ff */
[----:B--2---:R-:W-:-:S03]  /*8330*/  MOV R4, UR5 ;  /* 0x0000000500047c02 */ /* 0x004fc60008000f00 */
[----:B------:R-:W-:Y:S01]  /*8340*/  IMAD.X R3, RZ, RZ, UR7, P0 ;  /* 0x00000007ff037e24 */ /* 0x000fe200080e06ff */
[----:B0-----:R-:W-:-:S13]  /*8350*/  FSETP.NAN.FTZ.AND P1, PT, R5, R5, PT ;  /* 0x000000050500720b */ /* 0x001fda0003f38000 */
[----:B------:R-:W-:Y:S05]  /*8360*/  @P1 BRA `(.L_x_14737) ;  /* 0x00000000000c1947 */ /* 0x000fea0003800000 */
[----:B-----5:R-:W-:Y:S01]  /*8370*/  FSETP.NAN.FTZ.AND P0, PT, R0, R0, PT ;  /* 0x000000000000720b */ /* 0x020fe20003f18000 */
[----:B------:R-:W-:-:S12]  /*8380*/  IMAD.MOV.U32 R4, RZ, RZ, R0 ;  /* 0x000000ffff047224 */ /* 0x000fd800078e0000 */
[----:B------:R-:W-:-:S07]  /*8390*/  @!P0 FMNMX.FTZ R4, R0, R5, PT ;  /* 0x0000000500048209 */ /* 0x000fce0003810000 */
.L_x_14737:
        /* <DEDUP_REMOVED lines=12> */
.L_x_14741:
[----:B------:R-:W0:Y:S02]  /*8460*/  F2I.S64.TRUNC R4, R4 ;  /* 0x0000000400047311 */ /* 0x000e24000020d900 */
[----:B0-----:R-:W-:-:S05]  /*8470*/  IMAD.MOV.U32 R7, RZ, RZ, R4 ;  /* 0x000000ffff077224 */ /* 0x001fca00078e0004 */
[----:B------:R0:W-:Y:S01]  /*8480*/  STG.E.U8 desc[UR36][R2.64], R7 ;  /* 0x0000000702007986 */ /* 0x0001e2000c101124 */
[----:B------:R-:W-:Y:S05]  /*8490*/  BRA `(.L_x_14743) ;  /* 0x0000000c00287947 */ /* 0x000fea0003800000 */
.L_x_14740:
        /* <DEDUP_REMOVED lines=9> */
.L_x_14745:
[----:B------:R-:W0:Y:S02]  /*8530*/  F2I.FTZ.TRUNC.NTZ R5, R4 ;  /* 0x0000000400057305 */ /* 0x000e24000021f100 */
[----:B0-----:R0:W-:Y:S01]  /*8540*/  STG.E desc[UR36][R2.64], R5 ;  /* 0x0000000502007986 */ /* 0x0011e2000c101924 */
[----:B------:R-:W-:Y:S05]  /*8550*/  BRA `(.L_x_14743) ;  /* 0x0000000800f87947 */ /* 0x000fea0003800000 */
.L_x_14744:
[----:B------:R-:W0:Y:S02]  /*8560*/  F2I.FTZ.TRUNC.NTZ R5, R4 ;  /* 0x0000000400057305 */ /* 0x000e24000021f100 */
[----:B0-----:R0:W-:Y:S01]  /*8570*/  STG.E.U16 desc[UR36][R2.64], R5 ;  /* 0x0000000502007986 */ /* 0x0011e2000c101524 */
[----:B------:R-:W-:Y:S05]  /*8580*/  BRA `(.L_x_14743) ;  /* 0x0000000800ec7947 */ /* 0x000fea0003800000 */
.L_x_14739:
        /* <DEDUP_REMOVED lines=8> */
.L_x_14747:
[----:B------:R-:W-:-:S05]  /*8610*/  F2FP.F16.F32.PACK_AB R4, RZ, R4 ;  /* 0x00000004ff04723e */ /* 0x000fca00000000ff */
[----:B------:R0:W-:Y:S01]  /*8620*/  STG.E.U16 desc[UR36][R2.64], R4 ;  /* 0x0000000402007986 */ /* 0x0001e2000c101524 */
[----:B------:R-:W-:Y:S05]  /*8630*/  BRA `(.L_x_14743) ;  /* 0x0000000800c07947 */ /* 0x000fea0003800000 */
.L_x_14746:
        /* <DEDUP_REMOVED lines=9> */
.L_x_14749:
[----:B------:R-:W-:-:S04]  /*86d0*/  F2FP.F16.F32.PACK_AB R5, RZ, R4 ;  /* 0x00000004ff05723e */ /* 0x000fc800000000ff */
[----:B------:R-:W-:-:S05]  /*86e0*/  PRMT R5, R5, 0x5410, RZ ;  /* 0x0000541005057816 */ /* 0x000fca00000000ff */
[----:B------:R0:W-:Y:S01]  /*86f0*/  STG.E desc[UR36][R2.64], R5 ;  /* 0x0000000502007986 */ /* 0x0001e2000c101924 */
[----:B------:R-:W-:Y:S05]  /*8700*/  BRA `(.L_x_14743) ;  /* 0x00000008008c7947 */ /* 0x000fea0003800000 */
.L_x_14748:
[----:B------:R-:W-:-:S06]  /*8710*/  FMUL.FTZ R4, R4, 1 ;  /* 0x3f80000004047820 */ /* 0x000fcc0000410000 */
[----:B------:R-:W0:Y:S02]  /*8720*/  F2F.F64.F32 R4, R4 ;  /* 0x0000000400047310 */ /* 0x000e240000201800 */
[----:B0-----:R0:W-:Y:S01]  /*8730*/  STG.E.64 desc[UR36][R2.64], R4 ;  /* 0x0000000402007986 */ /* 0x0011e2000c101b24 */
[----:B------:R-:W-:Y:S05]  /*8740*/  BRA `(.L_x_14743) ;  /* 0x00000008007c7947 */ /* 0x000fea0003800000 */
.L_x_14738:
        /* <DEDUP_REMOVED lines=13> */
.L_x_14753:
        /* <DEDUP_REMOVED lines=16> */
.L_x_14756:
[----:B------:R-:W-:-:S04]  /*8920*/  SHF.R.U32.HI R4, RZ, 0x18, R4 ;  /* 0x00000018ff047819 */ /* 0x000fc80000011604 */
[----:B------:R-:W-:-:S04]  /*8930*/  LOP3.LUT R4, R5, 0x80, R4, 0xf8, !PT ;  /* 0x0000008005047812 */ /* 0x000fc800078ef804 */
[----:B------:R-:W-:-:S07]  /*8940*/  PRMT R0, R4, 0x7610, R0 ;  /* 0x0000761004007816 */ /* 0x000fce0000000000 */
.L_x_14755:
[----:B------:R-:W-:Y:S05]  /*8950*/  BSYNC.RECONVERGENT B0 ;  /* 0x0000000000007941 */ /* 0x000fea0003800200 */
.L_x_14754:
[----:B------:R0:W-:Y:S01]  /*8960*/  STG.E.U8 desc[UR36][R2.64], R0 ;  /* 0x0000000002007986 */ /* 0x0001e2000c101124 */
[----:B------:R-:W-:Y:S05]  /*8970*/  BRA `(.L_x_14743) ;  /* 0x0000000400f07947 */ /* 0x000fea0003800000 */
.L_x_14752:
        /* <DEDUP_REMOVED lines=16> */
.L_x_14759:
[----:B------:R-:W-:-:S04]  /*8a80*/  SHF.R.U32.HI R4, RZ, 0x18, R4 ;  /* 0x00000018ff047819 */ /* 0x000fc80000011604 */
[----:B------:R-:W-:-:S04]  /*8a90*/  LOP3.LUT R5, R5, 0x80, R4, 0xf8, !PT ;  /* 0x0000008005057812 */ /* 0x000fc800078ef804 */
[----:B------:R-:W-:-:S07]  /*8aa0*/  PRMT R0, R5, 0x7610, R0 ;  /* 0x0000761005007816 */ /* 0x000fce0000000000 */
.L_x_14758:
[----:B------:R-:W-:Y:S05]  /*8ab0*/  BSYNC.RECONVERGENT B0 ;  /* 0x0000000000007941 */ /* 0x000fea0003800200 */
.L_x_14757:
[----:B------:R0:W-:Y:S01]  /*8ac0*/  STG.E.U8 desc[UR36][R2.64], R0 ;  /* 0x0000000002007986 */ /* 0x0001e2000c101124 */
[----:B------:R-:W-:Y:S05]  /*8ad0*/  BRA `(.L_x_14743) ;  /* 0x0000000400987947 */ /* 0x000fea0003800000 */
.L_x_14751:
        /* <DEDUP_REMOVED lines=21> */
.L_x_14761:
[----:B------:R-:W0:Y:S02]  /*8c30*/  F2I.U64.TRUNC R4, R4 ;  /* 0x0000000400047311 */ /* 0x000e24000020d800 */
[----:B0-----:R0:W-:Y:S01]  /*8c40*/  STG.E.64 desc[UR36][R2.64], R4 ;  /* 0x0000000402007986 */ /* 0x0011e2000c101b24 */
[----:B------:R-:W-:Y:S05]  /*8c50*/  BRA `(.L_x_14743) ;  /* 0x0000000400387947 */ /* 0x000fea0003800000 */
.L_x_14760:
[----:B------:R-:W0:Y:S02]  /*8c60*/  F2I.FTZ.U32.TRUNC.NTZ R5, R4 ;  /* 0x0000000400057305 */ /* 0x000e24000021f000 */
[----:B0-----:R0:W-:Y:S01]  /*8c70*/  STG.E desc[UR36][R2.64], R5 ;  /* 0x0000000502007986 */ /* 0x0011e2000c101924 */
[----:B------:R-:W-:Y:S05]  /*8c80*/  BRA `(.L_x_14743) ;  /* 0x00000004002c7947 */ /* 0x000fea0003800000 */
.L_x_14750:
        /* <DEDUP_REMOVED lines=10> */
.L_x_14763:
[----:B------:R-:W-:Y:S01]  /*8d30*/  FMUL.FTZ R4, R4, 1 ;  /* 0x3f80000004047820 */ /* 0x000fe20000410000 */
[----:B------:R-:W-:-:S05]  /*8d40*/  CS2R R6, SRZ ;  /* 0x0000000000067805 */ /* 0x000fca000001ff00 */
[----:B------:R-:W0:Y:S02]  /*8d50*/  F2F.F64.F32 R4, R4 ;  /* 0x0000000400047310 */ /* 0x000e240000201800 */
[----:B0-----:R3:W-:Y:S01]  /*8d60*/  STG.E.128 desc[UR36][R2.64], R4 ;  /* 0x0000000402007986 */ /* 0x0017e2000c101d24 */
[----:B------:R-:W-:Y:S05]  /*8d70*/  BRA `(.L_x_14743) ;  /* 0x0000000000f07947 */ /* 0x000fea0003800000 */
.L_x_14762:
[----:B------:R-:W-:-:S09]  /*8d80*/  UISETP.NE.AND UP0, UPT, UR4, 0xf, UPT ;  /* 0x0000000f0400788c */ /* 0x000fd2000bf05270 */
[----:B------:R-:W-:Y:S05]  /*8d90*/  BRA.U !UP0, `(.L_x_14764) ;  /* 0x0000000108e07547 */ /* 0x000fea000b800000 */
[----:B------:R-:W-:-:S09]  /*8da0*/  UISETP.NE.AND UP0, UPT, UR4, 0x17, UPT ;  /* 0x000000170400788c */ /* 0x000fd2000bf05270 */
[----:B------:R-:W-:Y:S05]  /*8db0*/  BRA.U !UP0, `(.L_x_14765) ;  /* 0x00000001088c7547 */ /* 0x000fea000b800000 */
[----:B------:R-:W-:-:S09]  /*8dc0*/  UISETP.NE.AND UP0, UPT, UR4, 0x18, UPT ;  /* 0x000000180400788c */ /* 0x000fd2000bf05270 */
[----:B------:R-:W-:Y:S05]  /*8dd0*/  BRA.U !UP0, `(.L_x_14766) ;  /* 0x0000000108447547 */ /* 0x000fea000b800000 */
.L_x_14742:
        /* <DEDUP_REMOVED lines=16> */
.L_x_14767:
[----:B------:R-:W-:Y:S05]  /*8ee0*/  BRA `(.L_x_14743) ;  /* 0x0000000000947947 */ /* 0x000fea0003800000 */
.L_x_14766:
[----:B------:R-:W-:Y:S01]  /*8ef0*/  LOP3.LUT R6, R4, 0x7fffffff, RZ, 0xc0, !PT ;  /* 0x7fffffff04067812 */ /* 0x000fe200078ec0ff */
[----:B------:R-:W-:Y:S01]  /*8f00*/  BSSY.RECONVERGENT B0, `(.L_x_14768) ;  /* 0x000000b000007945 */ /* 0x000fe20003800200 */
[----:B------:R-:W-:Y:S01]  /*8f10*/  SHF.R.U32.HI R7, RZ, 0x18, R4 ;  /* 0x00000018ff077819 */ /* 0x000fe20000011604 */
[----:B-----5:R-:W-:Y:S01]  /*8f20*/  IMAD.MOV.U32 R0, RZ, RZ, 0x7f ;  /* 0x0000007fff007424 */ /* 0x020fe200078e00ff */
        /* <DEDUP_REMOVED lines=8> */
.L_x_14769:
[----:B------:R-:W-:Y:S05]  /*8fb0*/  BSYNC.RECONVERGENT B0 ;  /* 0x0000000000007941 */ /* 0x000fea0003800200 */
.L_x_14768:
[----:B------:R-:W-:-:S05]  /*8fc0*/  LOP3.LUT R5, R0, 0x80, R7, 0xf8, !PT ;  /* 0x0000008000057812 */ /* 0x000fca00078ef807 */
[----:B------:R1:W-:Y:S01]  /*8fd0*/  STG.E.U8 desc[UR36][R2.64], R5 ;  /* 0x0000000502007986 */ /* 0x0003e2000c101124 */
[----:B------:R-:W-:Y:S05]  /*8fe0*/  BRA `(.L_x_14743) ;  /* 0x0000000000547947 */ /* 0x000fea0003800000 */
.L_x_14765:
        /* <DEDUP_REMOVED lines=11> */
.L_x_14771:
[----:B-----5:R-:W-:Y:S01]  /*90a0*/  IMAD.MOV.U32 R0, RZ, RZ, 0x7f ;  /* 0x0000007fff007424 */ /* 0x020fe200078e00ff */
[----:B------:R-:W-:-:S04]  /*90b0*/  ISETP.GT.U32.AND P0, PT, R6, 0x7f800000, PT ;  /* 0x7f8000000600780c */ /* 0x000fc80003f04070 */
[----:B------:R-:W-:-:S09]  /*90c0*/  SEL R0, R0, 0x7c, P0 ;  /* 0x0000007c00007807 */ /* 0x000fd20000000000 */
.L_x_14772:
[----:B------:R-:W-:Y:S05]  /*90d0*/  BSYNC.RECONVERGENT B0 ;  /* 0x0000000000007941 */ /* 0x000fea0003800200 */
.L_x_14770:
[----:B------:R-:W-:-:S04]  /*90e0*/  SHF.R.U32.HI R5, RZ, 0x18, R4 ;  /* 0x00000018ff057819 */ /* 0x000fc80000011604 */
[----:B------:R-:W-:-:S05]  /*90f0*/  LOP3.LUT R5, R0, 0x80, R5, 0xf8, !PT ;  /* 0x0000008000057812 */ /* 0x000fca00078ef805 */
[----:B------:R2:W-:Y:S01]  /*9100*/  STG.E.U8 desc[UR36][R2.64], R5 ;  /* 0x0000000502007986 */ /* 0x0005e2000c101124 */
[----:B------:R-:W-:Y:S05]  /*9110*/  BRA `(.L_x_14743) ;  /* 0x0000000000087947 */ /* 0x000fea0003800000 */
.L_x_14764:
[----:B------:R-:W-:-:S05]  /*9120*/  F2FP.BF16.F32.PACK_AB R4, RZ, R4 ;  /* 0x00000004ff04723e */ /* 0x000fca00000010ff */
[----:B------:R0:W-:Y:S02]  /*9130*/  STG.E.U16 desc[UR36][R2.64], R4 ;  /* 0x0000000402007986 */ /* 0x0001e4000c101524 */
.L_x_14743:
[----:B------:R-:W-:-:S07]  /*9140*/  IADD3 R17, PT, PT, R17, 0x80, RZ ;  /* 0x0000008011117810 */ /* 0x000fce0007ffe0ff */
.L_x_14707:
[----:B------:R-:W-:Y:S05]  /*9150*/  BSYNC.RECONVERGENT B7 ;  /* 0x0000000000077941 */ /* 0x000fea0003800200 */
.L_x_14706:
[----:B------:R-:W0:Y:S02]  /*9160*/  LDCU UR4, c[0x0][0x380] ;  /* 0x00007000ff0477ac */ /* 0x000e240008000800 */
[----:B0-----:R-:W-:-:S13]  /*9170*/  ISETP.GE.AND P0, PT, R17, UR4, PT ;  /* 0x0000000411007c0c */ /* 0x001fda000bf06270 */
[----:B------:R-:W-:Y:S05]  /*9180*/  @P0 EXIT ;  /* 0x000000000000094d */ /* 0x000fea0003800000 */
[----:B------:R-:W0:Y:S01]  /*9190*/  LDCU UR4, c[0x0][0x388] ;  /* 0x00007100ff0477ac */ /* 0x000e220008000800 */
[----:B-12--5:R-:W-:Y:S02]  /*91a0*/  IMAD.MOV.U32 R0, RZ, RZ, RZ ;  /* 0x000000ffff007224 */ /* 0x026fe400078e00ff */
[----:B------:R-:W-:Y:S01]  /*91b0*/  IMAD.MOV.U32 R16, RZ, RZ, RZ ;  /* 0x000000ffff107224 */ /* 0x000fe200078e00ff */
[----:B0-----:R-:W-:-:S09]  /*91c0*/  UISETP.NE.AND UP0, UPT, UR4, URZ, UPT ;  /* 0x000000ff0400728c */ /* 0x001fd2000bf05270 */
[----:B------:R-:W-:Y:S05]  /*91d0*/  BRA.U !UP0, `(.L_x_14773) ;  /* 0x0000001108a87547 */ /* 0x000fea000b800000 */
[----:B------:R-:W3:Y:S01]  /*91e0*/  LDCU.64 UR4, c[0x0][0x390] ;  /* 0x00007200ff0477ac */ /* 0x000ee20008000a00 */
[----:B------:R-:W-:Y:S01]  /*91f0*/  MOV R16, RZ ;  /* 0x000000ff00107202 */ /* 0x000fe20000000f00 */
[----:B------:R-:W0:Y:S01]  /*9200*/  LDCU UR6, c[0x0][0x38c] ;  /* 0x00007180ff0677ac */ /* 0x000e220008000800 */
[----:B------:R-:W1:Y:S01]  /*9210*/  LDCU.64 UR8, c[0x0][0x4b8] ;  /* 0x00009700ff0877ac */ /* 0x000e620008000a00 */
[----:B------:R-:W-:Y:S02]  /*9220*/  UISETP.NE.AND UP0, UPT, UR40, URZ, UPT ;  /* 0x000000ff2800728c */ /* 0x000fe4000bf05270 */
        /* <DEDUP_REMOVED lines=293> */
.L_x_14773:
[----:B------:R-:W0:Y:S01]  /*a480*/  LDCU.128 UR8, c[0x0][0x580] ;  /* 0x0000b000ff0877ac */ /* 0x000e220008000c00 */
[----:B------:R-:W-:Y:S01]  /*a490*/  BSSY.RECONVERGENT B6, `(.L_x_14774) ;  /* 0x00000e7000067945 */ /* 0x000fe20003800200 */
[----:B------:R-:W-:-:S04]  /*a4a0*/  UPRMT UR4, UR42, 0x9910, URZ ;  /* 0x000099102a047896 */ /* 0x000fc800080000ff */
[----:B------:R-:W-:Y:S01]  /*a4b0*/  UISETP.GT.AND UP0, UPT, UR4, 0x9, UPT ;  /* 0x000000090400788c */ /* 0x000fe2000bf04270 */
[----:B0-----:R-:W-:Y:S02]  /*a4c0*/  IADD3 R16, P0, PT, R16, UR8, RZ ;  /* 0x0000000810107c10 */ /* 0x001fe4000ff1e0ff */
[----:B---34-:R-:W-:-:S03]  /*a4d0*/  IADD3 R2, P1, PT, R0, UR10, RZ ;  /* 0x0000000a00027c10 */ /* 0x018fc6000ff3e0ff */
        /* <DEDUP_REMOVED lines=14> */
.L_x_14778:
[----:B------:R-:W2:Y:S02]  /*a5c0*/  LDG.E.U8 R0, desc[UR36][R2.64] ;  /* 0x0000002402007981 */ /* 0x000ea4000c1e1100 */
[----:B--2---:R-:W-:Y:S01]  /*a5d0*/  I2FP.F32.U32 R0, R0 ;  /* 0x0000000000007245 */ /* 0x004fe20000201000 */
[----:B------:R-:W-:Y:S06]  /*a5e0*/  BRA `(.L_x_14780) ;  /* 0x0000000c00447947 */ /* 0x000fec0003800000 */
.L_x_14777:
        /* <DEDUP_REMOVED lines=9> */
.L_x_14782:
[----:B------:R-:W2:Y:S02]  /*a680*/  LDG.E R0, desc[UR36][R2.64] ;  /* 0x0000002402007981 */ /* 0x000ea4000c1e1900 */
[----:B--2---:R-:W-:Y:S01]  /*a690*/  I2FP.F32.S32 R0, R0 ;  /* 0x0000000000007245 */ /* 0x004fe20000201400 */
[----:B------:R-:W-:Y:S06]  /*a6a0*/  BRA `(.L_x_14780) ;  /* 0x0000000c00147947 */ /* 0x000fec0003800000 */
.L_x_14781:
[----:B------:R-:W2:Y:S02]  /*a6b0*/  LDG.E.U16 R0, desc[UR36][R2.64] ;  /* 0x0000002402007981 */ /* 0x000ea4000c1e1500 */
[----:B--2---:R-:W2:Y:S01]  /*a6c0*/  I2F.S16 R0, R0 ;  /* 0x0000000000007306 */ /* 0x004ea20000101400 */
[----:B------:R-:W-:Y:S05]  /*a6d0*/  BRA `(.L_x_14780) ;  /* 0x0000000c00087947 */ /* 0x000fea0003800000 */
.L_x_14776:
        /* <DEDUP_REMOVED lines=8> */
.L_x_14784:
[----:B------:R-:W2:Y:S02]  /*a760*/  LDG.E.U16 R0, desc[UR36][R2.64] ;  /* 0x0000002402007981 */ /* 0x000ea4000c1e1500 */
[----:B--2---:R-:W-:Y:S01]  /*a770*/  HADD2.F32 R0, -RZ, R0.H0_H0 ;  /* 0x20000000ff007230 */ /* 0x004fe20000004100 */
[----:B------:R-:W-:Y:S06]  /*a780*/  BRA `(.L_x_14780) ;  /* 0x0000000800dc7947 */ /* 0x000fec0003800000 */
.L_x_14783:
        /* <DEDUP_REMOVED lines=8> */
.L_x_14786:
[----:B------:R-:W2:Y:S02]  /*a810*/  LDG.E.U16 R0, desc[UR36][R2.64] ;  /* 0x0000002402007981 */ /* 0x000ea4000c1e1500 */
[----:B--2---:R-:W-:Y:S01]  /*a820*/  HADD2.F32 R0, -RZ, R0.H0_H0 ;  /* 0x20000000ff007230 */ /* 0x004fe20000004100 */
[----:B------:R-:W-:Y:S06]  /*a830*/  BRA `(.L_x_14780) ;  /* 0x0000000800b07947 */ /* 0x000fec0003800000 */
.L_x_14785:
        /* <DEDUP_REMOVED lines=11> */
.L_x_14775:
        /* <DEDUP_REMOVED lines=12> */
.L_x_14789:
        /* <DEDUP_REMOVED lines=11> */
.L_x_14788:
        /* <DEDUP_REMOVED lines=25> */
.L_x_14791:
        /* <DEDUP_REMOVED lines=12> */
.L_x_14790:
[----:B------:R-:W2:Y:S02]  /*acb0*/  LDG.E.U16 R0, desc[UR36][R2.64] ;  /* 0x0000002402007981 */ /* 0x000ea4000c1e1500 */
[----:B--2---:R-:W-:Y:S01]  /*acc0*/  SHF.L.U32 R0, R0, 0x10, RZ ;  /* 0x0000001000007819 */ /* 0x004fe200000006ff */
[----:B------:R-:W-:Y:S06]  /*acd0*/  BRA `(.L_x_14780) ;  /* 0x0000000400887947 */ /* 0x000fec0003800000 */
.L_x_14787:
        /* <DEDUP_REMOVED lines=11> */
.L_x_14794:
        /* <DEDUP_REMOVED lines=20> */
.L_x_14796:
[----:B------:R-:W-:Y:S05]  /*aed0*/  BSYNC.RECONVERGENT B0 ;  /* 0x0000000000007941 */ /* 0x000fea0003800200 */
.L_x_14795:
[----:B------:R-:W-:Y:S01]  /*aee0*/  IMAD.SHL.U32 R0, R0, 0x100000, RZ ;  /* 0x0010000000007824 */ /* 0x000fe200078e00ff */
[----:B------:R-:W-:-:S04]  /*aef0*/  LEA R2, R2, 0x3b800000, 0x17 ;  /* 0x3b80000002027811 */ /* 0x000fc800078eb8ff */
[----:B------:R-:W-:Y:S01]  /*af00*/  LOP3.LUT R0, R2, R0, R7, 0xfe, !PT ;  /* 0x0000000002007212 */ /* 0x000fe200078efe07 */
[----:B------:R-:W-:Y:S06]  /*af10*/  BRA `(.L_x_14780) ;  /* 0x0000000000f87947 */ /* 0x000fec0003800000 */
.L_x_14793:
        /* <DEDUP_REMOVED lines=20> */
.L_x_14798:
[----:B------:R-:W-:Y:S05]  /*b060*/  BSYNC.RECONVERGENT B0 ;  /* 0x0000000000007941 */ /* 0x000fea0003800200 */
.L_x_14797:
[----:B------:R-:W-:Y:S02]  /*b070*/  SHF.L.U32 R0, R0, 0x15, RZ ;  /* 0x0000001500007819 */ /* 0x000fe400000006ff */
[----:B------:R-:W-:-:S04]  /*b080*/  LEA R2, R2, 0x37800000, 0x17 ;  /* 0x3780000002027811 */ /* 0x000fc800078eb8ff */
[----:B------:R-:W-:Y:S01]  /*b090*/  LOP3.LUT R0, R2, R0, R7, 0xfe, !PT ;  /* 0x0000000002007212 */ /* 0x000fe200078efe07 */
[----:B------:R-:W-:Y:S06]  /*b0a0*/  BRA `(.L_x_14780) ;  /* 0x0000000000947947 */ /* 0x000fec0003800000 */
.L_x_14792:
        /* <DEDUP_REMOVED lines=14> */
.L_x_14779:
        /* <DEDUP_REMOVED lines=16> */
.L_x_14801:
[----:B------:R-:W-:Y:S01]  /*b290*/  IMAD.MOV.U32 R0, RZ, RZ, RZ ;  /* 0x000000ffff007224 */ /* 0x000fe200078e00ff */
[----:B------:R-:W-:Y:S06]  /*b2a0*/  BRA `(.L_x_14780) ;  /* 0x0000000000147947 */ /* 0x000fec0003800000 */
.L_x_14800:
[----:B------:R-:W2:Y:S02]  /*b2b0*/  LDG.E.64 R2, desc[UR36][R2.64] ;  /* 0x0000002402027981 */ /* 0x000ea4000c1e1b00 */
[----:B--2---:R0:W1:Y:S02]  /*b2c0*/  I2F.U64 R0, R2 ;  /* 0x0000000200007312 */ /* 0x0040640000301000 */
[----:B01----:R-:W-:Y:S05]  /*b2d0*/  BRA `(.L_x_14780) ;  /* 0x0000000000087947 */ /* 0x003fea0003800000 */
.L_x_14799:
[----:B------:R-:W2:Y:S02]  /*b2e0*/  LDG.E R0, desc[UR36][R2.64] ;  /* 0x0000002402007981 */ /* 0x000ea4000c1e1900 */
[----:B--2---:R-:W-:-:S07]  /*b2f0*/  I2FP.F32.U32 R0, R0 ;  /* 0x0000000000007245 */ /* 0x004fce0000201000 */
.L_x_14780:
[----:B------:R-:W-:Y:S05]  /*b300*/  BSYNC.RECONVERGENT B6 ;  /* 0x0000000000067941 */ /* 0x000fea0003800200 */
.L_x_14774:
[----:B01----:R-:W0:Y:S01]  /*b310*/  LDC R3, c[0x0][0x594] ;  /* 0x00016500ff037b82 */ /* 0x003e220000000800 */
[----:B------:R-:W3:Y:S01]  /*b320*/  LDCU UR5, c[0x0][0x594] ;  /* 0x0000b280ff0577ac */ /* 0x000ee20008000800 */
[----:B------:R-:W-:-:S04]  /*b330*/  UPRMT UR4, UR41, 0x9910, URZ ;  /* 0x0000991029047896 */ /* 0x000fc800080000ff */
[----:B------:R-:W-:Y:S01]  /*b340*/  UISETP.GT.AND UP0, UPT, UR4, 0x9, UPT ;  /* 0x000000090400788c */ /* 0x000fe2000bf04270 */
[----:B---3--:R-:W-:Y:S02]  /*b350*/  MOV R2, UR5 ;  /* 0x0000000500027c02 */ /* 0x008fe40008000f00 */
[----:B0-----:R-:W-:-:S13]  /*b360*/  FSETP.NAN.FTZ.AND P0, PT, R3, R3, PT ;  /* 0x000000030300720b */ /* 0x001fda0003f18000 */
[----:B------:R-:W-:Y:S05]  /*b370*/  @P0 BRA `(.L_x_14802) ;  /* 0x00000000000c0947 */ /* 0x000fea0003800000 */
[----:B--2-45:R-:W-:Y:S01]  /*b380*/  FSETP.NAN.FTZ.AND P0, PT, R0, R0, PT ;  /* 0x000000000000720b */ /* 0x034fe20003f18000 */
[----:B------:R-:W-:-:S12]  /*b390*/  IMAD.MOV.U32 R2, RZ, RZ, R0 ;  /* 0x000000ffff027224 */ /* 0x000fd800078e0000 */
[----:B------:R-:W-:-:S07]  /*b3a0*/  @!P0 FMNMX.FTZ R2, R0, R3, PT ;  /* 0x0000000300028209 */ /* 0x000fce0003810000 */
.L_x_14802:
        /* <DEDUP_REMOVED lines=12> */
.L_x_14806:
[----:B------:R-:W0:Y:S02]  /*b470*/  F2I.S64.TRUNC R2, R2 ;  /* 0x0000000200027311 */ /* 0x000e24000020d900 */
[----:B0-----:R-:W-:-:S05]  /*b480*/  MOV R5, R2 ;  /* 0x0000000200057202 */ /* 0x001fca0000000f00 */
[----:B------:R-:W-:Y:S01]  /*b490*/  STG.E.U8 desc[UR36][R16.64], R5 ;  /* 0x0000000510007986 */ /* 0x000fe2000c101124 */
[----:B------:R-:W-:Y:S05]  /*b4a0*/  EXIT ;  /* 0x000000000000794d */ /* 0x000fea0003800000 */
.L_x_14805:
        /* <DEDUP_REMOVED lines=9> */
.L_x_14809:
[----:B------:R-:W0:Y:S02]  /*b540*/  F2I.FTZ.TRUNC.NTZ R3, R2 ;  /* 0x0000000200037305 */ /* 0x000e24000021f100 */
[----:B0-----:R-:W-:Y:S01]  /*b550*/  STG.E desc[UR36][R16.64], R3 ;  /* 0x0000000310007986 */ /* 0x001fe2000c101924 */
[----:B------:R-:W-:Y:S05]  /*b560*/  EXIT ;  /* 0x000000000000794d */ /* 0x000fea0003800000 */
.L_x_14808:
[----:B------:R-:W0:Y:S02]  /*b570*/  F2I.FTZ.TRUNC.NTZ R3, R2 ;  /* 0x0000000200037305 */ /* 0x000e24000021f100 */
[----:B0-----:R-:W-:Y:S01]  /*b580*/  STG.E.U16 desc[UR36][R16.64], R3 ;  /* 0x0000000310007986 */ /* 0x001fe2000c101524 */
[----:B------:R-:W-:Y:S05]  /*b590*/  EXIT ;  /* 0x000000000000794d */ /* 0x000fea0003800000 */
.L_x_14804:
        /* <DEDUP_REMOVED lines=8> */
.L_x_14811:
[----:B------:R-:W-:-:S05]  /*b620*/  F2FP.F16.F32.PACK_AB R2, RZ, R2 ;  /* 0x00000002ff02723e */ /* 0x000fca00000000ff */
[----:B------:R-:W-:Y:S01]  /*b630*/  STG.E.U16 desc[UR36][R16.64], R2 ;  /* 0x0000000210007986 */ /* 0x000fe2000c101524 */
[----:B------:R-:W-:Y:S05]  /*b640*/  EXIT ;  /* 0x000000000000794d */ /* 0x000fea0003800000 */
.L_x_14810:
        /* <DEDUP_REMOVED lines=9> */
.L_x_14813:
[----:B------:R-:W-:-:S04]  /*b6e0*/  F2FP.F16.F32.PACK_AB R3, RZ, R2 ;  /* 0x00000002ff03723e */ /* 0x000fc800000000ff */
[----:B------:R-:W-:-:S05]  /*b6f0*/  PRMT R3, R3, 0x5410, RZ ;  /* 0x0000541003037816 */ /* 0x000fca00000000ff */
[----:B------:R-:W-:Y:S01]  /*b700*/  STG.E desc[UR36][R16.64], R3 ;  /* 0x0000000310007986 */ /* 0x000fe2000c101924 */
[----:B------:R-:W-:Y:S05]  /*b710*/  EXIT ;  /* 0x000000000000794d */ /* 0x000fea0003800000 */
.L_x_14812:
[----:B------:R-:W-:-:S06]  /*b720*/  FMUL.FTZ R2, R2, 1 ;  /* 0x3f80000002027820 */ /* 0x000fcc0000410000 */
[----:B------:R-:W0:Y:S02]  /*b730*/  F2F.F64.F32 R2, R2 ;  /* 0x0000000200027310 */ /* 0x000e240000201800 */
[----:B0-----:R-:W-:Y:S01]  /*b740*/  STG.E.64 desc[UR36][R16.64], R2 ;  /* 0x0000000210007986 */ /* 0x001fe2000c101b24 */
[----:B------:R-:W-:Y:S05]  /*b750*/  EXIT ;  /* 0x000000000000794d */ /* 0x000fea0003800000 */
.L_x_14803:
        /* <DEDUP_REMOVED lines=13> */
.L_x_14817:
[----:B------:R-:W-:Y:S01]  /*b830*/  LOP3.LUT R4, R2, 0x7fffffff, RZ, 0xc0, !PT ;  /* 0x7fffffff02047812 */ /* 0x000fe200078ec0ff */
[----:B------:R-:W-:Y:S01]  /*b840*/  BSSY.RECONVERGENT B0, `(.L_x_14818) ;  /* 0x0000012000007945 */ /* 0x000fe20003800200 */
[----:B------:R-:W-:Y:S02]  /*b850*/  HFMA2 R8, -RZ, RZ, 0, 7.62939453125e-06 ;  /* 0x00000080ff087431 */ /* 0x000fe400000001ff */
[----:B------:R-:W-:-:S13]  /*b860*/  ISETP.GT.U32.AND P0, PT, R4, 0x437fffff, PT ;  /* 0x437fffff0400780c */ /* 0x000fda0003f04070 */
[----:B------:R-:W-:Y:S05]  /*b870*/  @P0 BRA `(.L_x_14819) ;  /* 0x0000000000380947 */ /* 0x000fea0003800000 */
[----:B------:R-:W-:-:S13]  /*b880*/  ISETP.GE.U32.AND P0, PT, R4, 0x3c000000, PT ;  /* 0x3c0000000400780c */ /* 0x000fda0003f06070 */
[----:B--2-45:R-:W-:-:S04]  /*b890*/  @P0 SHF.R.U32.HI R0, RZ, 0x14, R2 ;  /* 0x00000014ff000819 */ /* 0x034fc80000011602 */
        /* <DEDUP_REMOVED lines=9> */
.L_x_14820:
[----:B------:R-:W-:-:S04]  /*b930*/  SHF.R.U32.HI R2, RZ, 0x18, R2 ;  /* 0x00000018ff027819 */ /* 0x000fc80000011602 */
[----:B------:R-:W-:-:S04]  /*b940*/  LOP3.LUT R2, R3, 0x80, R2, 0xf8, !PT ;  /* 0x0000008003027812 */ /* 0x000fc800078ef802 */
[----:B------:R-:W-:-:S07]  /*b950*/  PRMT R8, R2, 0x7610, R8 ;  /* 0x0000761002087816 */ /* 0x000fce0000000008 */
.L_x_14819:
[----:B------:R-:W-:Y:S05]  /*b960*/  BSYNC.RECONVERGENT B0 ;  /* 0x0000000000007941 */ /* 0x000fea0003800200 */
.L_x_14818:
[----:B------:R-:W-:Y:S01]  /*b970*/  STG.E.U8 desc[UR36][R16.64], R8 ;  /* 0x0000000810007986 */ /* 0x000fe2000c101124 */
[----:B------:R-:W-:Y:S05]  /*b980*/  EXIT ;  /* 0x000000000000794d */ /* 0x000fea0003800000 */
.L_x_14816:
[----:B------:R-:W-:Y:S01]  /*b990*/  LOP3.LUT R4, R2, 0x7fffffff, RZ, 0xc0, !PT ;  /* 0x7fffffff02047812 */ /* 0x000fe200078ec0ff */
[----:B------:R-:W-:Y:S01]  /*b9a0*/  BSSY.RECONVERGENT B0, `(.L_x_14821) ;  /* 0x0000012000007945 */ /* 0x000fe20003800200 */
[----:B------:R-:W-:Y:S02]  /*b9b0*/  IMAD.MOV.U32 R8, RZ, RZ, 0x80 ;  /* 0x00000080ff087424 */ /* 0x000fe400078e00ff */
        /* <DEDUP_REMOVED lines=13> */
.L_x_14823:
[----:B------:R-:W-:-:S04]  /*ba90*/  SHF.R.U32.HI R2, RZ, 0x18, R2 ;  /* 0x00000018ff027819 */ /* 0x000fc80000011602 */
[----:B------:R-:W-:-:S04]  /*baa0*/  LOP3.LUT R3, R3, 0x80, R2, 0xf8, !PT ;  /* 0x0000008003037812 */ /* 0x000fc800078ef802 */
[----:B------:R-:W-:-:S07]  /*bab0*/  PRMT R8, R3, 0x7610, R8 ;  /* 0x0000761003087816 */ /* 0x000fce0000000008 */
.L_x_14822:
[----:B------:R-:W-:Y:S05]  /*bac0*/  BSYNC.RECONVERGENT B0 ;  /* 0x0000000000007941 */ /* 0x000fea0003800200 */
.L_x_14821:
[----:B------:R-:W-:Y:S01]  /*bad0*/  STG.E.U8 desc[UR36][R16.64], R8 ;  /* 0x0000000810007986 */ /* 0x000fe2000c101124 */
[----:B------:R-:W-:Y:S05]  /*bae0*/  EXIT ;  /* 0x000000000000794d */ /* 0x000fea0003800000 */
.L_x_14815:
        /* <DEDUP_REMOVED lines=9> */
[--C-:B--2-45:R-:W-:Y:S02]  /*bb80*/  @P1 SHF.R.U32.HI R0, RZ, 0x16, R2.reuse ;  /* 0x00000016ff001819 */ /* 0x134fe40000011602 */
        /* <DEDUP_REMOVED lines=11> */
.L_x_14825:
[----:B------:R-:W0:Y:S02]  /*bc40*/  F2I.U64.TRUNC R2, R2 ;  /* 0x0000000200027311 */ /* 0x000e24000020d800 */
[----:B0-----:R-:W-:Y:S01]  /*bc50*/  STG.E.64 desc[UR36][R16.64], R2 ;  /* 0x0000000210007986 */ /* 0x001fe2000c101b24 */
[----:B------:R-:W-:Y:S05]  /*bc60*/  EXIT ;  /* 0x000000000000794d */ /* 0x000fea0003800000 */
.L_x_14824:
[----:B------:R-:W0:Y:S02]  /*bc70*/  F2I.FTZ.U32.TRUNC.NTZ R3, R2 ;  /* 0x0000000200037305 */ /* 0x000e24000021f000 */
[----:B0-----:R-:W-:Y:S01]  /*bc80*/  STG.E desc[UR36][R16.64], R3 ;  /* 0x0000000310007986 */ /* 0x001fe2000c101924 */
[----:B------:R-:W-:Y:S05]  /*bc90*/  EXIT ;  /* 0x000000000000794d */ /* 0x000fea0003800000 */
.L_x_14814:
        /* <DEDUP_REMOVED lines=10> */
.L_x_14827:
[----:B------:R-:W-:Y:S01]  /*bd40*/  FMUL.FTZ R4, R2, 1 ;  /* 0x3f80000002047820 */ /* 0x000fe20000410000 */
[----:B------:R-:W-:-:S05]  /*bd50*/  CS2R R6, SRZ ;  /* 0x0000000000067805 */ /* 0x000fca000001ff00 */
[----:B------:R-:W0:Y:S02]  /*bd60*/  F2F.F64.F32 R4, R4 ;  /* 0x0000000400047310 */ /* 0x000e240000201800 */
[----:B0-----:R-:W-:Y:S01]  /*bd70*/  STG.E.128 desc[UR36][R16.64], R4 ;  /* 0x0000000410007986 */ /* 0x001fe2000c101d24 */
[----:B------:R-:W-:Y:S05]  /*bd80*/  EXIT ;  /* 0x000000000000794d */ /* 0x000fea0003800000 */
.L_x_14826:
[----:B------:R-:W-:-:S09]  /*bd90*/  UISETP.NE.AND UP0, UPT, UR4, 0xf, UPT ;  /* 0x0000000f0400788c */ /* 0x000fd2000bf05270 */
[----:B------:R-:W-:Y:S05]  /*bda0*/  BRA.U !UP0, `(.L_x_14828) ;  /* 0x0000000108e07547 */ /* 0x000fea000b800000 */
[----:B------:R-:W-:-:S09]  /*bdb0*/  UISETP.NE.AND UP0, UPT, UR4, 0x17, UPT ;  /* 0x000000170400788c */ /* 0x000fd2000bf05270 */
[----:B------:R-:W-:Y:S05]  /*bdc0*/  BRA.U !UP0, `(.L_x_14829) ;  /* 0x00000001088c7547 */ /* 0x000fea000b800000 */
[----:B------:R-:W-:-:S09]  /*bdd0*/  UISETP.NE.AND UP0, UPT, UR4, 0x18, UPT ;  /* 0x000000180400788c */ /* 0x000fd2000bf05270 */
[----:B------:R-:W-:Y:S05]  /*bde0*/  BRA.U !UP0, `(.L_x_14830) ;  /* 0x0000000108447547 */ /* 0x000fea000b800000 */
.L_x_14807:
[----:B--2-45:R-:W-:Y:S01]  /*bdf0*/  MOV R0, 0x0 ;  /* 0x0000000000007802 */ /* 0x034fe20000000f00 */
        /* <DEDUP_REMOVED lines=15> */
.L_x_14831:
[----:B------:R-:W-:Y:S05]  /*bef0*/  EXIT ;  /* 0x000000000000794d */ /* 0x000fea0003800000 */
.L_x_14830:
[----:B------:R-:W-:Y:S01]  /*bf00*/  LOP3.LUT R4, R2, 0x7fffffff, RZ, 0xc0, !PT ;  /* 0x7fffffff02047812 */ /* 0x000fe200078ec0ff */
[----:B------:R-:W-:Y:S01]  /*bf10*/  BSSY.RECONVERGENT B0, `(.L_x_14832) ;  /* 0x000000b000007945 */ /* 0x000fe20003800200 */
[----:B------:R-:W-:Y:S01]  /*bf20*/  SHF.R.U32.HI R5, RZ, 0x18, R2 ;  /* 0x00000018ff057819 */ /* 0x000fe20000011602 */
[----:B--2-45:R-:W-:Y:S01]  /*bf30*/  IMAD.MOV.U32 R0, RZ, RZ, 0x7f ;  /* 0x0000007fff007424 */ /* 0x034fe200078e00ff */
        /* <DEDUP_REMOVED lines=8> */
.L_x_14833:
[----:B------:R-:W-:Y:S05]  /*bfc0*/  BSYNC.RECONVERGENT B0 ;  /* 0x0000000000007941 */ /* 0x000fea0003800200 */
.L_x_14832:
[----:B------:R-:W-:-:S05]  /*bfd0*/  LOP3.LUT R3, R0, 0x80, R5, 0xf8, !PT ;  /* 0x0000008000037812 */ /* 0x000fca00078ef805 */
[----:B------:R-:W-:Y:S01]  /*bfe0*/  STG.E.U8 desc[UR36][R16.64], R3 ;  /* 0x0000000310007986 */ /* 0x000fe2000c101124 */
[----:B------:R-:W-:Y:S05]  /*bff0*/  EXIT ;  /* 0x000000000000794d */ /* 0x000fea0003800000 */
.L_x_14829:
[----:B------:R-:W-:Y:S01]  /*c000*/  LOP3.LUT R4, R2, 0x7fffffff, RZ, 0xc0, !PT ;  /* 0x7fffffff02047812 */ /* 0x000fe200078ec0ff */
[----:B------:R-:W-:Y:S03]  /*c010*/  BSSY.RECONVERGENT B0, `(.L_x_14834) ;  /* 0x000000d000007945 */ /* 0x000fe60003800200 */
[----:B------:R-:W-:-:S13]  /*c020*/  ISETP.GT.U32.AND P0, PT, R4, 0x477fffff, PT ;  /* 0x477fffff0400780c */ /* 0x000fda0003f04070 */
[----:B------:R-:W-:Y:S05]  /*c030*/  @P0 BRA `(.L_x_14835) ;  /* 0x00000000001c0947 */ /* 0x000fea0003800000 */
[----:B------:R-:W-:-:S13]  /*c040*/  ISETP.GE.U32.AND P0, PT, R4, 0x38800000, PT ;  /* 0x388000000400780c */ /* 0x000fda0003f06070 */
[----:B--2-45:R-:W-:-:S04]  /*c050*/  @P0 SHF.R.U32.HI R0, RZ, 0x15, R2 ;  /* 0x00000015ff000819 */ /* 0x034fc80000011602 */
[----:B------:R-:W-:-:S04]  /*c060*/  @P0 LOP3.LUT R3, R0, 0x1, RZ, 0xc0, !PT ;  /* 0x0000000100030812 */ /* 0x000fc800078ec0ff */
[----:B------:R-:W-:-:S04]  /*c070*/  @P0 IADD3 R0, PT, PT, R2, 0x80fffff, R3 ;  /* 0x080fffff02000810 */ /* 0x000fc80007ffe003 */
[----:B------:R-:W-:Y:S01]  /*c080*/  @P0 SHF.R.U32.HI R0, RZ, 0x15, R0 ;  /* 0x00000015ff000819 */ /* 0x000fe20000011600 */
[----:B------:R-:W-:Y:S01]  /*c090*/  @!P0 FADD.FTZ R0, R4, 128 ;  /* 0x4300000004008421 */ /* 0x000fe20000010000 */
[----:B------:R-:W-:Y:S06]  /*c0a0*/  BRA `(.L_x_14836) ;  /* 0x00000000000c7947 */ /* 0x000fec0003800000 */
.L_x_14835:
[----:B--2-45:R-:W-:Y:S01]  /*c0b0*/  HFMA2 R0, -RZ, RZ, 0, 7.569789886474609375e-06 ;  /* 0x0000007fff007431 */ /* 0x034fe200000001ff */
[----:B------:R-:W-:-:S04]  /*c0c0*/  ISETP.GT.U32.AND P0, PT, R4, 0x7f800000, PT ;  /* 0x7f8000000400780c */ /* 0x000fc80003f04070 */
[----:B------:R-:W-:-:S09]  /*c0d0*/  SEL R0, R0, 0x7c, P0 ;  /* 0x0000007c00007807 */ /* 0x000fd20000000000 */
.L_x_14836:
[----:B------:R-:W-:Y:S05]  /*c0e0*/  BSYNC.RECONVERGENT B0 ;  /* 0x0000000000007941 */ /* 0x000fea0003800200 */
.L_x_14834:
[----:B------:R-:W-:-:S04]  /*c0f0*/  SHF.R.U32.HI R3, RZ, 0x18, R2 ;  /* 0x00000018ff037819 */ /* 0x000fc80000011602 */
[----:B------:R-:W-:-:S05]  /*c100*/  LOP3.LUT R3, R0, 0x80, R3, 0xf8, !PT ;  /* 0x0000008000037812 */ /* 0x000fca00078ef803 */
[----:B------:R-:W-:Y:S01]  /*c110*/  STG.E.U8 desc[UR36][R16.64], R3 ;  /* 0x0000000310007986 */ /* 0x000fe2000c101124 */
[----:B------:R-:W-:Y:S05]  /*c120*/  EXIT ;  /* 0x000000000000794d */ /* 0x000fea0003800000 */
.L_x_14828:
[----:B------:R-:W-:-:S05]  /*c130*/  F2FP.BF16.F32.PACK_AB R2, RZ, R2 ;  /* 0x00000002ff02723e */ /* 0x000fca00000010ff */
[----:B------:R-:W-:Y:S01]  /*c140*/  STG.E.U16 desc[UR36][R16.64], R2 ;  /* 0x0000000210007986 */ /* 0x000fe2000c101524 */
[----:B------:R-:W-:Y:S05]  /*c150*/  EXIT ;  /* 0x000000000000794d */ /* 0x000fea0003800000 */
.L_x_14837:
        /* <DEDUP_REMOVED lines=10> */
.L_x_41002:


//--------------------- .text._ZN2at6native27unrolled_elementwise_kernelINS0_13AUnaryFunctorIfffZZZNS0_19minimum_kernel_cudaERNS_18TensorIteratorBaseEENKUlvE0_clEvENKUlvE0_clEvEUlffE_EESt5arrayIPcLm2EELi4E23TrivialOffsetCalculatorILi1EjESD_NS0_6memory12LoadWithCastILi1EEENSE_13StoreWithCastILi1EEEEEviT_T0_T2_T3_T4_T5_ --------------------------
	.section	.text._ZN2at6native27unrolled_elementwise_kernelINS0_13AUnaryFunctorIfffZZZNS0_19minimum_kernel_cudaERNS_18TensorIteratorBaseEENKUlvE0_clEvENKUlvE0_clEvEUlffE_EESt5arrayIPcLm2EELi4E23TrivialOffsetCalculatorILi1EjESD_NS0_6memory12LoadWithCastILi1EEENSE_13StoreWithCastILi1EEEEEviT_T0_T2_T3_T4_T5_,"ax",@progbits
	.align	128
        .global         _ZN2at6native27unrolled_elementwise_kernelINS0_13AUnaryFunctorIfffZZZNS0_19minimum_kernel_cudaERNS_18TensorIteratorBaseEENKUlvE0_clEvENKUlvE0_clEvEUlffE_EESt5arrayIPcLm2EELi4E23TrivialOffsetCalculatorILi1EjESD_NS0_6memory12LoadWithCastILi1EEENSE_13StoreWithCastILi1EEEEEviT_T0_T2_T3_T4_T5_
        .type           _ZN2at6native27unrolled_elementwise_kernelINS0_13AUnaryFunctorIfffZZZNS0_19minimum_kernel_cudaERNS_18TensorIteratorBaseEENKUlvE0_clEvENKUlvE0_clEvEUlffE_EESt5arrayIPcLm2EELi4E23TrivialOffsetCalculatorILi1EjESD_NS0_6memory12LoadWithCastILi1EEENSE_13StoreWithCastILi1EEEEEviT_T0_T2_T3_T4_T5_,@function
        .size           _ZN2at6native27unrolled_elementwise_kernelINS0_13AUnaryFunctorIfffZZZNS0_19minimum_kernel_cudaERNS_18TensorIteratorBaseEENKUlvE0_clEvENKUlvE0_clEvEUlffE_EESt5arrayIPcLm2EELi4E23TrivialOffsetCalculatorILi1EjESD_NS0_6memory12LoadWithCastILi1EEENSE_13StoreWithCastILi1EEEEEviT_T0_T2_T3_T4_T5_,(.L_x_41003 - _ZN2at6native27unrolled_elementwise_kernelINS0_13AUnaryFunctorIfffZZZNS0_19minimum_kernel_cudaERNS_18TensorIteratorBaseEENKUlvE0_clEvENKUlvE0_clEvEUlffE_EESt5arrayIPcLm2EELi4E23TrivialOffsetCalculatorILi1EjESD_NS0_6memory12LoadWithCastILi1EEENSE_13StoreWithCastILi1EEEEEviT_T0_T2_T3_T4_T5_)
        .other          _ZN2at6native27unrolled_elementwise_kernelINS0_13AUnaryFunctorIfffZZZNS0_19minimum_kernel_cudaERNS_18TensorIteratorBaseEENKUlvE0_clEvENKUlvE0_clEvEUlffE_EESt5arrayIPcLm2EELi4E23TrivialOffsetCalculatorILi1EjESD_NS0_6memory12LoadWithCastILi1EEENSE_13StoreWithCastILi1EEEEEviT_T0_T2_T3_T4_T5_,@"STO_CUDA_ENTRY STV_DEFAULT"
_ZN2at6native27unrolled_elementwise_kernelINS0_13AUnaryFunctorIfffZZZNS0_19minimum_kernel_cudaERNS_18TensorIteratorBaseEENKUlvE0_clEvENKUlvE0_clEvEUlffE_EESt5arrayIPcLm2EELi4E23TrivialOffsetCalculatorILi1EjESD_NS0_6memory12LoadWithCastILi1EEENSE_13StoreWithCastILi1EEEEEviT_T0_T2_T3_T4_T5_:
.text._ZN2at6native27unrolled_elementwise_kernelINS0_13AUnaryFunctorIfffZZZNS0_19minimum_kernel_cudaERNS_18TensorIteratorBaseEENKUlvE0_clEvENKUlvE0_clEvEUlffE_EESt5arrayIPcLm2EELi4E23TrivialOffsetCalculatorILi1EjESD_NS0_6memory12LoadWithCastILi1EEENSE_13StoreWithCastILi1EEEEEviT_T0_T2_T3_T4_T5_:
[----:B------:R-:W0:Y:S01]  /*0000*/  LDC R1, c[0x0][0x37c] ;  /* 0x0000df00ff017b82 */ /* 0x000e220000000800 */
[----:B------:R-:W1:Y:S07]  /*0010*/  S2R R2, SR_CTAID.X ;  /* 0x0000000000027919 */ /* 0x000e6e0000002500 */
[----:B------:R-:W1:Y:S01]  /*0020*/  LDC R3, c[0x0][0x380] ;  /* 0x0000e000ff037b82 */ /* 0x000e620000000800 */
[----:B------:R-:W2:Y:S01]  /*0030*/  LDCU UR4, c[0x0][0x388] ;  /* 0x00007100ff0477ac */ /* 0x000ea20008000800 */
[----:B------:R-:W-:Y:S01]  /*0040*/  BSSY.RECONVERGENT B7, `(.L_x_14838) ;  /* 0x00000f5000077945 */ /* 0x000fe20003800200 */
[----:B------:R-:W3:Y:S01]  /*0050*/  S2R R29, SR_TID.X ;  /* 0x00000000001d7919 */ /* 0x000ee20000002100 */
[----:B------:R-:W-:Y:S01]  /*0060*/  IMAD.MOV.U32 R27, RZ, RZ, RZ ;  /* 0x000000ffff1b7224 */ /* 0x000fe200078e00ff */
        /* <DEDUP_REMOVED lines=28> */
.L_x_14844:
[----:B------:R-:W2:Y:S02]  /*0230*/  LDG.E.U8 R4, desc[UR36][R4.64] ;  /* 0x0000002404047981 */ /* 0x000ea4000c1e1100 */
[----:B--2---:R-:W-:Y:S01]  /*0240*/  I2FP.F32.U32 R27, R4 ;  /* 0x00000004001b7245 */ /* 0x004fe20000201000 */
[----:B------:R-:W-:Y:S06]  /*0250*/  BRA `(.L_x_14846) ;  /* 0x0000000c00447947 */ /* 0x000fec0003800000 */
.L_x_14843:
        /* <DEDUP_REMOVED lines=9> */
.L_x_14848:
[----:B------:R-:W2:Y:S02]  /*02f0*/  LDG.E R4, desc[UR36][R4.64] ;  /* 0x0000002404047981 */ /* 0x000ea4000c1e1900 */
[----:B--2---:R-:W-:Y:S01]  /*0300*/  I2FP.F32.S32 R27, R4 ;  /* 0x00000004001b7245 */ /* 0x004fe20000201400 */
[----:B------:R-:W-:Y:S06]  /*0310*/  BRA `(.L_x_14846) ;  /* 0x0000000c00147947 */ /* 0x000fec0003800000 */
.L_x_14847:
[----:B------:R-:W2:Y:S02]  /*0320*/  LDG.E.U16 R4, desc[UR36][R4.64] ;  /* 0x0000002404047981 */ /* 0x000ea4000c1e1500 */
[----:B--2---:R0:W1:Y:S01]  /*0330*/  I2F.S16 R27, R4 ;  /* 0x00000004001b7306 */ /* 0x0040620000101400 */
[----:B------:R-:W-:Y:S05]  /*0340*/  BRA `(.L_x_14846) ;  /* 0x0000000c00087947 */ /* 0x000fea0003800000 */
.L_x_14842:
        /* <DEDUP_REMOVED lines=8> */
.L_x_14850:
[----:B------:R-:W2:Y:S02]  /*03d0*/  LDG.E.U16 R4, desc[UR36][R4.64] ;  /* 0x0000002404047981 */ /* 0x000ea4000c1e1500 */
[----:B--2---:R-:W-:Y:S01]  /*03e0*/  HADD2.F32 R27, -RZ, R4.H0_H0 ;  /* 0x20000004ff1b7230 */ /* 0x004fe20000004100 */
[----:B------:R-:W-:Y:S06]  /*03f0*/  BRA `(.L_x_14846) ;  /* 0x0000000800dc7947 */ /* 0x000fec0003800000 */
.L_x_14849:
        /* <DEDUP_REMOVED lines=8> */
.L_x_14852:
[----:B------:R-:W2:Y:S02]  /*0480*/  LDG.E.U16 R4, desc[UR36][R4.64] ;  /* 0x0000002404047981 */ /* 0x000ea4000c1e1500 */
[----:B--2---:R-:W-:Y:S01]  /*0490*/  HADD2.F32 R27, -RZ, R4.H0_H0 ;  /* 0x20000004ff1b7230 */ /* 0x004fe20000004100 */
[----:B------:R-:W-:Y:S06]  /*04a0*/  BRA `(.L_x_14846) ;  /* 0x0000000800b07947 */ /* 0x000fec0003800000 */
.L_x_14851:
        /* <DEDUP_REMOVED lines=11> */
.L_x_14841:
        /* <DEDUP_REMOVED lines=12> */
.L_x_14855:
        /* <DEDUP_REMOVED lines=11> */
.L_x_14854:
        /* <DEDUP_REMOVED lines=25> */
.L_x_14857:
        /* <DEDUP_REMOVED lines=12> */
.L_x_14856:
[----:B------:R-:W2:Y:S02]  /*0920*/  LDG.E.U16 R4, desc[UR36][R4.64] ;  /* 0x0000002404047981 */ /* 0x000ea4000c1e1500 */
[----:B--2---:R-:W-:Y:S01]  /*0930*/  IMAD.U32 R27, R4, 0x10000, RZ ;  /* 0x00010000041b7824 */ /* 0x004fe200078e00ff */
[----:B------:R-:W-:Y:S06]  /*0940*/  BRA `(.L_x_14846) ;  /* 0x0000000400887947 */ /* 0x000fec0003800000 */
.L_x_14853:
        /* <DEDUP_REMOVED lines=11> */
.L_x_14860:
        /* <DEDUP_REMOVED lines=20> */
.L_x_14862:
[----:B------:R-:W-:Y:S05]  /*0b40*/  BSYNC.RECONVERGENT B0 ;  /* 0x0000000000007941 */ /* 0x000fea0003800200 */
.L_x_14861:
[----:B------:R-:W-:Y:S01]  /*0b50*/  IMAD.SHL.U32 R0, R0, 0x100000, RZ ;  /* 0x0010000000007824 */ /* 0x000fe200078e00ff */
[----:B------:R-:W-:-:S04]  /*0b60*/  LEA R3, R3, 0x3b800000, 0x17 ;  /* 0x3b80000003037811 */ /* 0x000fc800078eb8ff */
[----:B------:R-:W-:Y:S01]  /*0b70*/  LOP3.LUT R27, R3, R0, R27, 0xfe, !PT ;  /* 0x00000000031b7212 */ /* 0x000fe200078efe1b */
[----:B------:R-:W-:Y:S06]  /*0b80*/  BRA `(.L_x_14846) ;  /* 0x0000000000f87947 */ /* 0x000fec0003800000 */
.L_x_14859:
        /* <DEDUP_REMOVED lines=20> */
.L_x_14864:
[----:B------:R-:W-:Y:S05]  /*0cd0*/  BSYNC.RECONVERGENT B0 ;  /* 0x0000000000007941 */ /* 0x000fea0003800200 */
.L_x_14863:
[----:B------:R-:W-:Y:S01]  /*0ce0*/  IMAD.SHL.U32 R0, R0, 0x200000, RZ ;  /* 0x0020000000007824 */ /* 0x000fe200078e00ff */
[----:B------:R-:W-:-:S04]  /*0cf0*/  LEA R3, R3, 0x37800000, 0x17 ;  /* 0x3780000003037811 */ /* 0x000fc800078eb8ff */
[----:B------:R-:W-:Y:S01]  /*0d00*/  LOP3.LUT R27, R3, R0, R27, 0xfe, !PT ;  /* 0x00000000031b7212 */ /* 0x000fe200078efe1b */
[----:B------:R-:W-:Y:S06]  /*0d10*/  BRA `(.L_x_14846) ;  /* 0x0000000000947947 */ /* 0x000fec0003800000 */
.L_x_14858:
[----:B------:R-:W-:-:S09]  /*0d20*/  UISETP.NE.AND UP0, UPT, UR4, 0x1c, UPT ;  /* 0x0000001c0400788c */ /* 0x000fd2000bf05270 */
[----:B------:R-:W-:Y:S05]  /*0d30*/  BRA.U !UP0, `(.L_x_14865) ;  /* 0x0000000108847547 */ /* 0x000fea000b800000 */
[----:B------:R-:W-:-:S09]  /*0d40*/  UISETP.NE.AND UP0, UPT, UR4, 0x1d, UPT ;  /* 0x0000001d0400788c */ /* 0x000fd2000bf05270 */
[----:B------:R-:W-:Y:S05]  /*0d50*/  BRA.U !UP0, `(.L_x_14866) ;  /* 0x0000000108707547 */ /* 0x000fea000b800000 */
[----:B------:R-:W-:-:S09]  /*0d60*/  UISETP.NE.AND UP0, UPT, UR4, 0x2c, UPT ;  /* 0x0000002c0400788c */ /* 0x000fd2000bf05270 */
[----:B------:R-:W-:Y:S05]  /*0d70*/  BRA.U !UP0, `(.L_x_14867) ;  /* 0x0000000108487547 */ /* 0x000fea000b800000 */
.L_x_14845:
        /* <DEDUP_REMOVED lines=16> */
.L_x_14868:
[----:B------:R-:W-:Y:S01]  /*0e80*/  IMAD.MOV.U32 R27, RZ, RZ, RZ ;  /* 0x000000ffff1b7224 */ /* 0x000fe200078e00ff */
[----:B------:R-:W-:Y:S06]  /*0e90*/  BRA `(.L_x_14846) ;  /* 0x0000000000347947 */ /* 0x000fec0003800000 */
.L_x_14867:
        /* <DEDUP_REMOVED lines=8> */
.L_x_14866:
[----:B------:R-:W2:Y:S02]  /*0f20*/  LDG.E.64 R4, desc[UR36][R4.64] ;  /* 0x0000002404047981 */ /* 0x000ea4000c1e1b00 */
[----:B--2---:R0:W1:Y:S02]  /*0f30*/  I2F.U64 R27, R4 ;  /* 0x00000004001b7312 */ /* 0x0040640000301000 */
[----:B01----:R-:W-:Y:S05]  /*0f40*/  BRA `(.L_x_14846) ;  /* 0x0000000000087947 */ /* 0x003fea0003800000 */
.L_x_14865:
[----:B------:R-:W2:Y:S02]  /*0f50*/  LDG.E R4, desc[UR36][R4.64] ;  /* 0x0000002404047981 */ /* 0x000ea4000c1e1900 */
[----:B--2---:R-:W-:-:S07]  /*0f60*/  I2FP.F32.U32 R27, R4 ;  /* 0x00000004001b7245 */ /* 0x004fce0000201000 */
.L_x_14846:
[----:B------:R-:W-:Y:S05]  /*0f70*/  BSYNC.RECONVERGENT B6 ;  /* 0x0000000000067941 */ /* 0x000fea0003800200 */
.L_x_14840:
[----:B------:R-:W-:-:S07]  /*0f80*/  VIADD R29, R17, 0x80 ;  /* 0x00000080111d7836 */ /* 0x000fce0000000000 */
.L_x_14839:
[----:B------:R-:W-:Y:S05]  /*0f90*/  BSYNC.RECONVERGENT B7 ;  /* 0x0000000000077941 */ /* 0x000fea0003800200 */
.L_x_14838:
        /* <DEDUP_REMOVED lines=25> */
.L_x_14875:
[----:B------:R-:W2:Y:S02]  /*1130*/  LDG.E.U8 R4, desc[UR36][R4.64] ;  /* 0x0000002404047981 */ /* 0x000ea4000c1e1100 */
[----:B--2---:R-:W-:Y:S01]  /*1140*/  I2FP.F32.U32 R25, R4 ;  /* 0x0000000400197245 */ /* 0x004fe20000201000 */
[----:B------:R-:W-:Y:S06]  /*1150*/  BRA `(.L_x_14877) ;  /* 0x0000000c00447947 */ /* 0x000fec0003800000 */
.L_x_14874:
        /* <DEDUP_REMOVED lines=9> */
.L_x_14879:
[----:B------:R-:W2:Y:S02]  /*11f0*/  LDG.E R4, desc[UR36][R4.64] ;  /* 0x0000002404047981 */ /* 0x000ea4000c1e1900 */
[----:B--2---:R-:W-:Y:S01]  /*1200*/  I2FP.F32.S32 R25, R4 ;  /* 0x0000000400197245 */ /* 0x004fe20000201400 */
[----:B------:R-:W-:Y:S06]  /*1210*/  BRA `(.L_x_14877) ;  /* 0x0000000c00147947 */ /* 0x000fec0003800000 */
.L_x_14878:
[----:B------:R-:W2:Y:S02]  /*1220*/  LDG.E.U16 R4, desc[UR36][R4.64] ;  /* 0x0000002404047981 */ /* 0x000ea4000c1e1500 */
[----:B--2---:R0:W2:Y:S01]  /*1230*/  I2F.S16 R25, R4 ;  /* 0x0000000400197306 */ /* 0x0040a20000101400 */
[----:B------:R-:W-:Y:S05]  /*1240*/  BRA `(.L_x_14877) ;  /* 0x0000000c00087947 */ /* 0x000fea0003800000 */
.L_x_14873:
        /* <DEDUP_REMOVED lines=8> */
.L_x_14881:
[----:B------:R-:W2:Y:S02]  /*12d0*/  LDG.E.U16 R4, desc[UR36][R4.64] ;  /* 0x0000002404047981 */ /* 0x000ea4000c1e1500 */
[----:B--2---:R-:W-:Y:S01]  /*12e0*/  HADD2.F32 R25, -RZ, R4.H0_H0 ;  /* 0x20000004ff197230 */ /* 0x004fe20000004100 */
[----:B------:R-:W-:Y:S06]  /*12f0*/  BRA `(.L_x_14877) ;  /* 0x0000000800dc7947 */ /* 0x000fec0003800000 */
.L_x_14880:
        /* <DEDUP_REMOVED lines=8> */
.L_x_14883:
[----:B------:R-:W2:Y:S02]  /*1380*/  LDG.E.U16 R4, desc[UR36][R4.64] ;  /* 0x0000002404047981 */ /* 0x000ea4000c1e1500 */
[----:B--2---:R-:W-:Y:S01]  /*1390*/  HADD2.F32 R25, -RZ, R4.H0_H0 ;  /* 0x20000004ff197230 */ /* 0x004fe20000004100 */
[----:B------:R-:W-:Y:S06]  /*13a0*/  BRA `(.L_x_14877) ;  /* 0x0000000800b07947 */ /* 0x000fec0003800000 */
.L_x_14882:
        /* <DEDUP_REMOVED lines=11> */
.L_x_14872:
        /* <DEDUP_REMOVED lines=12> */
.L_x_14886:
        /* <DEDUP_REMOVED lines=11> */
.L_x_14885:
        /* <DEDUP_REMOVED lines=25> */
.L_x_14888:
        /* <DEDUP_REMOVED lines=12> */
.L_x_14887:
[----:B------:R-:W2:Y:S02]  /*1820*/  LDG.E.U16 R4, desc[UR36][R4.64] ;  /* 0x0000002404047981 */ /* 0x000ea4000c1e1500 */
[----:B--2---:R-:W-:Y:S01]  /*1830*/  IMAD.U32 R25, R4, 0x10000, RZ ;  /* 0x0001000004197824 */ /* 0x004fe200078e00ff */
[----:B------:R-:W-:Y:S06]  /*1840*/  BRA `(.L_x_14877) ;  /* 0x0000000400887947 */ /* 0x000fec0003800000 */
.L_x_14884:
        /* <DEDUP_REMOVED lines=11> */
.L_x_14891:
        /* <DEDUP_REMOVED lines=20> */
.L_x_14893:
[----:B------:R-:W-:Y:S05]  /*1a40*/  BSYNC.RECONVERGENT B0 ;  /* 0x0000000000007941 */ /* 0x000fea0003800200 */
.L_x_14892:
[----:B------:R-:W-:Y:S01]  /*1a50*/  IMAD.SHL.U32 R0, R0, 0x100000, RZ ;  /* 0x0010000000007824 */ /* 0x000fe200078e00ff */
[----:B------:R-:W-:-:S04]  /*1a60*/  LEA R3, R3, 0x3b800000, 0x17 ;  /* 0x3b80000003037811 */ /* 0x000fc800078eb8ff */
[----:B------:R-:W-:Y:S01]  /*1a70*/  LOP3.LUT R25, R3, R0, R25, 0xfe, !PT ;  /* 0x0000000003197212 */ /* 0x000fe200078efe19 */
[----:B------:R-:W-:Y:S06]  /*1a80*/  BRA `(.L_x_14877) ;  /* 0x0000000000f87947 */ /* 0x000fec0003800000 */
.L_x_14890:
        /* <DEDUP_REMOVED lines=20> */
.L_x_14895:
[----:B------:R-:W-:Y:S05]  /*1bd0*/  BSYNC.RECONVERGENT B0 ;  /* 0x0000000000007941 */ /* 0x000fea0003800200 */
.L_x_14894:
[----:B------:R-:W-:Y:S01]  /*1be0*/  IMAD.SHL.U32 R0, R0, 0x200000, RZ ;  /* 0x0020000000007824 */ /* 0x000fe200078e00ff */
[----:B------:R-:W-:-:S04]  /*1bf0*/  LEA R3, R3, 0x37800000, 0x17 ;  /* 0x3780000003037811 */ /* 0x000fc800078eb8ff */
[----:B------:R-:W-:Y:S01]  /*1c00*/  LOP3.LUT R25, R3, R0, R25, 0xfe, !PT ;  /* 0x0000000003197212 */ /* 0x000fe200078efe19 */
[----:B------:R-:W-:Y:S06]  /*1c10*/  BRA `(.L_x_14877) ;  /* 0x0000000000947947 */ /* 0x000fec0003800000 */
.L_x_14889:
        /* <DEDUP_REMOVED lines=14> */
.L_x_14876:
        /* <DEDUP_REMOVED lines=16> */
.L_x_14898:
[----:B------:R-:W-:Y:S01]  /*1e00*/  IMAD.MOV.U32 R25, RZ, RZ, RZ ;  /* 0x000000ffff197224 */ /* 0x000fe200078e00ff */
[----:B------:R-:W-:Y:S06]  /*1e10*/  BRA `(.L_x_14877) ;  /* 0x0000000000147947 */ /* 0x000fec0003800000 */
.L_x_14897:
[----:B------:R-:W2:Y:S02]  /*1e20*/  LDG.E.64 R4, desc[UR36][R4.64] ;  /* 0x0000002404047981 */ /* 0x000ea4000c1e1b00 */
[----:B--2---:R0:W2:Y:S02]  /*1e30*/  I2F.U64 R25, R4 ;  /* 0x0000000400197312 */ /* 0x0040a40000301000 */
[----:B0-2---:R-:W-:Y:S05]  /*1e40*/  BRA `(.L_x_14877) ;  /* 0x0000000000087947 */ /* 0x005fea0003800000 */
.L_x_14896:
[----:B------:R-:W2:Y:S02]  /*1e50*/  LDG.E R4, desc[UR36][R4.64] ;  /* 0x0000002404047981 */ /* 0x000ea4000c1e1900 */
[----:B--2---:R-:W-:-:S07]  /*1e60*/  I2FP.F32.U32 R25, R4 ;  /* 0x0000000400197245 */ /* 0x004fce0000201000 */
.L_x_14877:
[----:B------:R-:W-:Y:S05]  /*1e70*/  BSYNC.RECONVERGENT B6 ;  /* 0x0000000000067941 */ /* 0x000fea0003800200 */
.L_x_14871:
[----:B------:R-:W-:-:S07]  /*1e80*/  VIADD R29, R29, 0x80 ;  /* 0x000000801d1d7836 */ /* 0x000fce0000000000 */
.L_x_14870:
[----:B------:R-:W-:Y:S05]  /*1e90*/  BSYNC.RECONVERGENT B7 ;  /* 0x0000000000077941 */ /* 0x000fea0003800200 */
.L_x_14869:
        /* <DEDUP_REMOVED lines=25> */
.L_x_14905:
[----:B------:R-:W2:Y:S02]  /*2030*/  LDG.E.U8 R4, desc[UR36][R4.64] ;  /* 0x0000002404047981 */ /* 0x000ea4000c1e1100 */
[----:B--2---:R-:W-:Y:S01]  /*2040*/  I2FP.F32.U32 R23, R4 ;  /* 0x0000000400177245 */ /* 0x004fe20000201000 */
[----:B------:R-:W-:Y:S06]  /*2050*/  BRA `(.L_x_14907) ;  /* 0x0000000c00447947 */ /* 0x000fec0003800000 */
.L_x_14904:
        /* <DEDUP_REMOVED lines=9> */
.L_x_14909:
[----:B------:R-:W2:Y:S02]  /*20f0*/  LDG.E R4, desc[UR36][R4.64] ;  /* 0x0000002404047981 */ /* 0x000ea4000c1e1900 */
[----:B--2---:R-:W-:Y:S01]  /*2100*/  I2FP.F32.S32 R23, R4 ;  /* 0x0000000400177245 */ /* 0x004fe20000201400 */
[----:B------:R-:W-:Y:S06]  /*2110*/  BRA `(.L_x_14907) ;  /* 0x0000000c00147947 */ /* 0x000fec0003800000 */
.L_x_14908:
[----:B------:R-:W2:Y:S02]  /*2120*/  LDG.E.U16 R4, desc[UR36][R4.64] ;  /* 0x0000002404047981 */ /* 0x000ea4000c1e1500 */
[----:B--2---:R0:W2:Y:S01]  /*2130*/  I2F.S16 R23, R4 ;  /* 0x0000000400177306 */ /* 0x0040a20000101400 */
[----:B------:R-:W-:Y:S05]  /*2140*/  BRA `(.L_x_14907) ;  /* 0x0000000c00087947 */ /* 0x000fea0003800000 */
.L_x_14903:
        /* <DEDUP_REMOVED lines=8> */
.L_x_14911:
[----:B------:R-:W2:Y:S02]  /*21d0*/  LDG.E.U16 R4, desc[UR36][R4.64] ;  /* 0x0000002404047981 */ /* 0x000ea4000c1e1500 */
[----:B--2---:R-:W-:Y:S01]  /*21e0*/  HADD2.F32 R23, -RZ, R4.H0_H0 ;  /* 0x20000004ff177230 */ /* 0x004fe20000004100 */
[----:B------:R-:W-:Y:S06]  /*21f0*/  BRA `(.L_x_14907) ;  /* 0x0000000800dc7947 */ /* 0x000fec0003800000 */
.L_x_14910:
        /* <DEDUP_REMOVED lines=8> */
.L_x_14913:
[----:B------:R-:W2:Y:S02]  /*2280*/  LDG.E.U16 R4, desc[UR36][R4.64] ;  /* 0x0000002404047981 */ /* 0x000ea4000c1e1500 */
[----:B--2---:R-:W-:Y:S01]  /*2290*/  HADD2.F32 R23, -RZ, R4.H0_H0 ;  /* 0x20000004ff177230 */ /* 0x004fe20000004100 */
[----:B------:R-:W-:Y:S06]  /*22a0*/  BRA `(.L_x_14907) ;  /* 0x0000000800b07947 */ /* 0x000fec0003800000 */
.L_x_14912:
        /* <DEDUP_REMOVED lines=11> */
.L_x_14902:
        /* <DEDUP_REMOVED lines=12> */
.L_x_14916:
        /* <DEDUP_REMOVED lines=11> */
.L_x_14915:
        /* <DEDUP_REMOVED lines=25> */
.L_x_14918:
        /* <DEDUP_REMOVED lines=12> */
.L_x_14917:
[----:B------:R-:W2:Y:S02]  /*2720*/  LDG.E.U16 R4, desc[UR36][R4.64] ;  /* 0x0000002404047981 */ /* 0x000ea4000c1e1500 */
[----:B--2---:R-:W-:Y:S01]  /*2730*/  IMAD.U32 R23, R4, 0x10000, RZ ;  /* 0x0001000004177824 */ /* 0x004fe200078e00ff */
[----:B------:R-:W-:Y:S06]  /*2740*/  BRA `(.L_x_14907) ;  /* 0x0000000400887947 */ /* 0x000fec0003800000 */
.L_x_14914:
        /* <DEDUP_REMOVED lines=11> */
.L_x_14921:
        /* <DEDUP_REMOVED lines=20> */
.L_x_14923:
[----:B------:R-:W-:Y:S05]  /*2940*/  BSYNC.RECONVERGENT B0 ;  /* 0x0000000000007941 */ /* 0x000fea0003800200 */
.L_x_14922:
[----:B------:R-:W-:Y:S01]  /*2950*/  IMAD.SHL.U32 R0, R0, 0x100000, RZ ;  /* 0x0010000000007824 */ /* 0x000fe200078e00ff */
[----:B------:R-:W-:-:S04]  /*2960*/  LEA R3, R3, 0x3b800000, 0x17 ;  /* 0x3b80000003037811 */ /* 0x000fc800078eb8ff */
[----:B------:R-:W-:Y:S01]  /*2970*/  LOP3.LUT R23, R3, R0, R23, 0xfe, !PT ;  /* 0x0000000003177212 */ /* 0x000fe200078efe17 */
[----:B------:R-:W-:Y:S06]  /*2980*/  BRA `(.L_x_14907) ;  /* 0x0000000000f87947 */ /* 0x000fec0003800000 */
.L_x_14920:
        /* <DEDUP_REMOVED lines=20> */
.L_x_14925:
[----:B------:R-:W-:Y:S05]  /*2ad0*/  BSYNC.RECONVERGENT B0 ;  /* 0x0000000000007941 */ /* 0x000fea0003800200 */
.L_x_14924:
[----:B------:R-:W-:Y:S01]  /*2ae0*/  IMAD.SHL.U32 R0, R0, 0x200000, RZ ;  /* 0x0020000000007824 */ /* 0x000fe200078e00ff */
[----:B------:R-:W-:-:S04]  /*2af0*/  LEA R3, R3, 0x37800000, 0x17 ;  /* 0x3780000003037811 */ /* 0x000fc800078eb8ff */
[----:B------:R-:W-:Y:S01]  /*2b00*/  LOP3.LUT R23, R3, R0, R23, 0xfe, !PT ;  /* 0x0000000003177212 */ /* 0x000fe200078efe17 */
[----:B------:R-:W-:Y:S06]  /*2b10*/  BRA `(.L_x_14907) ;  /* 0x0000000000947947 */ /* 0x000fec0003800000 */
.L_x_14919:
        /* <DEDUP_REMOVED lines=14> */
.L_x_14906:
        /* <DEDUP_REMOVED lines=16> */
.L_x_14928:
[----:B------:R-:W-:Y:S01]  /*2d00*/  IMAD.MOV.U32 R23, RZ, RZ, RZ ;  /* 0x000000ffff177224 */ /* 0x000fe200078e00ff */
[----:B------:R-:W-:Y:S06]  /*2d10*/  BRA `(.L_x_14907) ;  /* 0x0000000000147947 */ /* 0x000fec0003800000 */
.L_x_14927:
[----:B------:R-:W2:Y:S02]  /*2d20*/  LDG.E.64 R4, desc[UR36][R4.64] ;  /* 0x0000002404047981 */ /* 0x000ea4000c1e1b00 */
[----:B--2---:R0:W2:Y:S02]  /*2d30*/  I2F.U64 R23, R4 ;  /* 0x0000000400177312 */ /* 0x0040a40000301000 */
[----:B0-2---:R-:W-:Y:S05]  /*2d40*/  BRA `(.L_x_14907) ;  /* 0x0000000000087947 */ /* 0x005fea0003800000 */
.L_x_14926:
[----:B------:R-:W2:Y:S02]  /*2d50*/  LDG.E R4, desc[UR36][R4.64] ;  /* 0x0000002404047981 */ /* 0x000ea4000c1e1900 */
[----:B--2---:R-:W-:-:S07]  /*2d60*/  I2FP.F32.U32 R23, R4 ;  /* 0x0000000400177245 */ /* 0x004fce0000201000 */
.L_x_14907:
[----:B------:R-:W-:Y:S05]  /*2d70*/  BSYNC.RECONVERGENT B6 ;  /* 0x0000000000067941 */ /* 0x000fea0003800200 */
.L_x_14901:
[----:B------:R-:W-:-:S07]  /*2d80*/  VIADD R29, R29, 0x80 ;  /* 0x000000801d1d7836 */ /* 0x000fce0000000000 */
.L_x_14900:
[----:B------:R-:W-:Y:S05]  /*2d90*/  BSYNC.RECONVERGENT B7 ;  /* 0x0000000000077941 */ /* 0x000fea0003800200 */
.L_x_14899:
        /* <DEDUP_REMOVED lines=24> */
.L_x_14934:
[----:B------:R-:W2:Y:S02]  /*2f20*/  LDG.E.U8 R4, desc[UR36][R4.64] ;  /* 0x0000002404047981 */ /* 0x000ea4000c1e1100 */
[----:B--2---:R-:W-:Y:S01]  /*2f30*/  I2FP.F32.U32 R19, R4 ;  /* 0x0000000400137245 */ /* 0x004fe20000201000 */
[----:B------:R-:W-:Y:S06]  /*2f40*/  BRA `(.L_x_14930) ;  /* 0x0000000c00387947 */ /* 0x000fec0003800000 */
.L_x_14933:
        /* <DEDUP_REMOVED lines=9> */
.L_x_14937:
[----:B------:R-:W2:Y:S02]  /*2fe0*/  LDG.E R4, desc[UR36][R4.64] ;  /* 0x0000002404047981 */ /* 0x000ea4000c1e1900 */
[----:B--2---:R-:W-:Y:S01]  /*2ff0*/  I2FP.F32.S32 R19, R4 ;  /* 0x0000000400137245 */ /* 0x004fe20000201400 */
[----:B------:R-:W-:Y:S06]  /*3000*/  BRA `(.L_x_14930) ;  /* 0x0000000c00087947 */ /* 0x000fec0003800000 */
.L_x_14936:
[----:B------:R-:W2:Y:S02]  /*3010*/  LDG.E.U16 R4, desc[UR36][R4.64] ;  /* 0x0000002404047981 */ /* 0x000ea4000c1e1500 */
[----:B--2---:R0:W2:Y:S01]  /*3020*/  I2F.S16 R19, R4 ;  /* 0x0000000400137306 */ /* 0x0040a20000101400 */
[----:B------:R-:W-:Y:S05]  /*3030*/  BRA `(.L_x_14930) ;  /* 0x0000000800fc7947 */ /* 0x000fea0003800000 */
.L_x_14932:
        /* <DEDUP_REMOVED lines=8> */
.L_x_14939:
[----:B------:R-:W2:Y:S02]  /*30c0*/  LDG.E.U16 R4, desc[UR36][R4.64] ;  /* 0x0000002404047981 */ /* 0x000ea4000c1e1500 */
[----:B--2---:R-:W-:Y:S01]  /*30d0*/  HADD2.F32 R19, -RZ, R4.H0_H0 ;  /* 0x20000004ff137230 */ /* 0x004fe20000004100 */
[----:B------:R-:W-:Y:S06]  /*30e0*/  BRA `(.L_x_14930) ;  /* 0x0000000800d07947 */ /* 0x000fec0003800000 */
.L_x_14938:
        /* <DEDUP_REMOVED lines=8> */
.L_x_14941:
[----:B------:R-:W2:Y:S02]  /*3170*/  LDG.E.U16 R4, desc[UR36][R4.64] ;  /* 0x0000002404047981 */ /* 0x000ea4000c1e1500 */
[----:B--2---:R-:W-:Y:S01]  /*3180*/  HADD2.F32 R19, -RZ, R4.H0_H0 ;  /* 0x20000004ff137230 */ /* 0x004fe20000004100 */
[----:B------:R-:W-:Y:S06]  /*3190*/  BRA `(.L_x_14930) ;  /* 0x0000000800a47947 */ /* 0x000fec0003800000 */
.L_x_14940:
        /* <DEDUP_REMOVED lines=11> */
.L_x_14931:
        /* <DEDUP_REMOVED lines=12> */
.L_x_14944:
        /* <DEDUP_REMOVED lines=11> */
.L_x_14943:
        /* <DEDUP_REMOVED lines=25> */
.L_x_14946:
        /* <DEDUP_REMOVED lines=12> */
.L_x_14945:
[----:B------:R-:W2:Y:S02]  /*3610*/  LDG.E.U16 R4, desc[UR36][R4.64] ;  /* 0x0000002404047981 */ /* 0x000ea4000c1e1500 */
[----:B--2---:R-:W-:Y:S01]  /*3620*/  IMAD.U32 R19, R4, 0x10000, RZ ;  /* 0x0001000004137824 */ /* 0x004fe200078e00ff */
[----:B------:R-:W-:Y:S06]  /*3630*/  BRA `(.L_x_14930) ;  /* 0x00000004007c7947 */ /* 0x000fec0003800000 */
.L_x_14942:
        /* <DEDUP_REMOVED lines=11> */
.L_x_14949:
        /* <DEDUP_REMOVED lines=19> */
.L_x_14951:
[----:B------:R-:W-:Y:S05]  /*3820*/  BSYNC.RECONVERGENT B0 ;  /* 0x0000000000007941 */ /* 0x000fea0003800200 */
.L_x_14950:
[----:B------:R-:W-:Y:S01]  /*3830*/  IMAD.SHL.U32 R0, R0, 0x100000, RZ ;  /* 0x0010000000007824 */ /* 0x000fe200078e00ff */
[----:B------:R-:W-:-:S04]  /*3840*/  LEA R3, R3, 0x3b800000, 0x17 ;  /* 0x3b80000003037811 */ /* 0x000fc800078eb8ff */
[----:B------:R-:W-:Y:S01]  /*3850*/  LOP3.LUT R19, R3, R0, R19, 0xfe, !PT ;  /* 0x0000000003137212 */ /* 0x000fe200078efe13 */
[----:B------:R-:W-:Y:S06]  /*3860*/  BRA `(.L_x_14930) ;  /* 0x0000000000f07947 */ /* 0x000fec0003800000 */
.L_x_14948:
        /* <DEDUP_REMOVED lines=19> */
.L_x_14953:
[----:B------:R-:W-:Y:S05]  /*39a0*/  BSYNC.RECONVERGENT B0 ;  /* 0x0000000000007941 */ /* 0x000fea0003800200 */
.L_x_14952:
[----:B------:R-:W-:Y:S01]  /*39b0*/  IMAD.SHL.U32 R0, R0, 0x200000, RZ ;  /* 0x0020000000007824 */ /* 0x000fe200078e00ff */
[----:B------:R-:W-:-:S04]  /*39c0*/  LEA R3, R3, 0x37800000, 0x17 ;  /* 0x3780000003037811 */ /* 0x000fc800078eb8ff */
[----:B------:R-:W-:Y:S01]  /*39d0*/  LOP3.LUT R19, R3, R0, R19, 0xfe, !PT ;  /* 0x0000000003137212 */ /* 0x000fe200078efe13 */
[----:B------:R-:W-:Y:S06]  /*39e0*/  BRA `(.L_x_14930) ;  /* 0x0000000000907947 */ /* 0x000fec0003800000 */
.L_x_14947:
        /* <DEDUP_REMOVED lines=14> */
.L_x_14935:
        /* <DEDUP_REMOVED lines=16> */
.L_x_14956:
[----:B------:R-:W-:Y:S05]  /*3bd0*/  BRA `(.L_x_14930) ;  /* 0x0000000000147947 */ /* 0x000fea0003800000 */
.L_x_14955:
[----:B------:R-:W2:Y:S02]  /*3be0*/  LDG.E.64 R4, desc[UR36][R4.64] ;  /* 0x0000002404047981 */ /* 0x000ea4000c1e1b00 */
[----:B--2---:R0:W2:Y:S02]  /*3bf0*/  I2F.U64 R19, R4 ;  /* 0x0000000400137312 */ /* 0x0040a40000301000 */
[----:B0-2---:R-:W-:Y:S05]  /*3c00*/  BRA `(.L_x_14930) ;  /* 0x0000000000087947 */ /* 0x005fea0003800000 */
.L_x_14954:
[----:B------:R-:W2:Y:S02]  /*3c10*/  LDG.E R4, desc[UR36][R4.64] ;  /* 0x0000002404047981 */ /* 0x000ea4000c1e1900 */
[----:B--2---:R-:W-:-:S07]  /*3c20*/  I2FP.F32.U32 R19, R4 ;  /* 0x0000000400137245 */ /* 0x004fce0000201000 */
.L_x_14930:
[----:B------:R-:W-:Y:S05]  /*3c30*/  BSYNC.RECONVERGENT B6 ;  /* 0x0000000000067941 */ /* 0x000fea0003800200 */
.L_x_14929:
[----:B------:R-:W1:Y:S01]  /*3c40*/  LDC R0, c[0x0][0x388] ;  /* 0x0000e200ff007b82 */ /* 0x000e620000000800 */
[----:B------:R-:W0:Y:S01]  /*3c50*/  LDCU UR4, c[0x0][0x388] ;  /* 0x00007100ff0477ac */ /* 0x000e220008000800 */
[----:B------:R-:W-:-:S06]  /*3c60*/  ISETP.GE.AND P0, PT, R17, R26, PT ;  /* 0x0000001a1100720c */ /* 0x000fcc0003f06270 */
[----:B------:R-:W3:Y:S01]  /*3c70*/  LDC.U8 R16, c[0x0][0x3ac] ;  /* 0x0000eb00ff107b82 */ /* 0x000ee20000000000 */
[----:B0-----:R-:W-:Y:S02]  /*3c80*/  IMAD.U32 R22, RZ, RZ, UR4 ;  /* 0x00000004ff167e24 */ /* 0x001fe4000f8e00ff */
[----:B------:R-:W-:Y:S02]  /*3c90*/  IMAD.U32 R24, RZ, RZ, UR4 ;  /* 0x00000004ff187e24 */ /* 0x000fe4000f8e00ff */
[----:B--2-4-:R-:W-:Y:S01]  /*3ca0*/  IMAD.U32 R4, RZ, RZ, UR4 ;  /* 0x00000004ff047e24 */ /* 0x014fe2000f8e00ff */
[----:B-1----:R-:W-:-:S13]  /*3cb0*/  FSETP.NAN.FTZ.AND P1, PT, R0, R0, PT ;  /* 0x000000000000720b */ /* 0x002fda0003f38000 */
[----:B---3--:R-:W-:Y:S05]  /*3cc0*/  @P1 BRA `(.L_x_14957) ;  /* 0x0000000000381947 */ /* 0x008fea0003800000 */
[----:B------:R-:W-:Y:S01]  /*3cd0*/  VIADD R3, R17, 0x180 ;  /* 0x0000018011037836 */ /* 0x000fe20000000000 */
[----:B-----5:R-:W-:Y:S02]  /*3ce0*/  FSETP.NAN.FTZ.AND P1, PT, R27, R27, PT ;  /* 0x0000001b1b00720b */ /* 0x020fe40003f38000 */
[----:B------:R-:W-:Y:S02]  /*3cf0*/  FSETP.NAN.FTZ.AND P2, PT, R25, R25, PT ;  /* 0x000000191900720b */ /* 0x000fe40003f58000 */
[----:B------:R-:W-:Y:S02]  /*3d00*/  ISETP.GE.AND P4, PT, R3, R26, PT ;  /* 0x0000001a0300720c */ /* 0x000fe40003f86270 */
[----:B------:R-:W-:Y:S02]  /*3d10*/  FSETP.NAN.FTZ.AND P3, PT, R23, R23, PT ;  /* 0x000000171700720b */ /* 0x000fe40003f78000 */
[----:B------:R-:W-:-:S05]  /*3d20*/  FSETP.NAN.OR P5, PT, R19, R19, P4 ;  /* 0x000000131300720b */ /* 0x000fca00027a8400 */
[-C--:B------:R-:W-:Y:S02]  /*3d30*/  @!P1 FMNMX.FTZ R27, R27, R0.reuse, PT ;  /* 0x000000001b1b9209 */ /* 0x080fe40003810000 */
[----:B------:R-:W-:-:S03]  /*3d40*/  @!P2 FMNMX.FTZ R25, R25, R0, PT ;  /* 0x000000001919a209 */ /* 0x000fc60003810000 */
[----:B------:R-:W-:Y:S01]  /*3d50*/  IMAD.MOV.U32 R4, RZ, RZ, R27 ;  /* 0x000000ffff047224 */ /* 0x000fe200078e001b */
[-C--:B------:R-:W-:Y:S01]  /*3d60*/  @!P3 FMNMX.FTZ R23, R23, R0.reuse, PT ;  /* 0x000000001717b209 */ /* 0x080fe20003810000 */
[----:B------:R-:W-:Y:S01]  /*3d70*/  IMAD.MOV.U32 R24, RZ, RZ, R25 ;  /* 0x000000ffff187224 */ /* 0x000fe200078e0019 */
[----:B------:R-:W-:-:S03]  /*3d80*/  @!P5 FMNMX.FTZ R19, R19, R0, PT ;  /* 0x000000001313d209 */ /* 0x000fc60003810000 */
[----:B------:R-:W-:Y:S02]  /*3d90*/  IMAD.MOV.U32 R22, RZ, RZ, R23 ;  /* 0x000000ffff167224 */ /* 0x000fe400078e0017 */
[----:B------:R-:W-:-:S07]  /*3da0*/  @!P4 IMAD.MOV.U32 R18, RZ, RZ, R19 ;  /* 0x000000ffff12c224 */ /* 0x000fce00078e0013 */
.L_x_14957:
[----:B------:R-:W-:Y:S04]  /*3db0*/  BSSY.RECONVERGENT B7, `(.L_x_14958) ;  /* 0x00002b7000077945 */ /* 0x000fe80003800200 */
[----:B------:R-:W-:Y:S04]  /*3dc0*/  BSSY.RELIABLE B6, `(.L_x_14959) ;  /* 0x00001d1000067945 */ /* 0x000fe80003800100 */
[----:B------:R-:W-:Y:S05]  /*3dd0*/  @P0 BRA `(.L_x_14960) ;  /* 0x0000001c00300947 */ /* 0x000fea0003800000 */
        /* <DEDUP_REMOVED lines=21> */
.L_x_14964:
[----:B------:R-:W0:Y:S02]  /*3f30*/  F2I.S64.TRUNC R4, R4 ;  /* 0x0000000400047311 */ /* 0x000e24000020d900 */
[----:B0-----:R-:W-:-:S05]  /*3f40*/  IMAD.MOV.U32 R3, RZ, RZ, R4 ;  /* 0x000000ffff037224 */ /* 0x001fca00078e0004 */
[----:B------:R0:W-:Y:S01]  /*3f50*/  STG.E.U8 desc[UR36][R8.64], R3 ;  /* 0x0000000308007986 */ /* 0x0001e2000c101124 */
[----:B------:R-:W-:Y:S05]  /*3f60*/  BRA `(.L_x_14966) ;  /* 0x0000000c002c7947 */ /* 0x000fea0003800000 */
.L_x_14963:
        /* <DEDUP_REMOVED lines=9> */
.L_x_14968:
[----:B------:R-:W0:Y:S02]  /*4000*/  F2I.FTZ.TRUNC.NTZ R3, R4 ;  /* 0x0000000400037305 */ /* 0x000e24000021f100 */
[----:B0-----:R0:W-:Y:S01]  /*4010*/  STG.E desc[UR36][R8.64], R3 ;  /* 0x0000000308007986 */ /* 0x0011e2000c101924 */
[----:B------:R-:W-:Y:S05]  /*4020*/  BRA `(.L_x_14966) ;  /* 0x0000000800fc7947 */ /* 0x000fea0003800000 */
.L_x_14967:
[----:B------:R-:W0:Y:S02]  /*4030*/  F2I.FTZ.TRUNC.NTZ R3, R4 ;  /* 0x0000000400037305 */ /* 0x000e24000021f100 */
[----:B0-----:R0:W-:Y:S01]  /*4040*/  STG.E.U16 desc[UR36][R8.64], R3 ;  /* 0x0000000308007986 */ /* 0x0011e2000c101524 */
[----:B------:R-:W-:Y:S05]  /*4050*/  BRA `(.L_x_14966) ;  /* 0x0000000800f07947 */ /* 0x000fea0003800000 */
.L_x_14962:
        /* <DEDUP_REMOVED lines=8> */
.L_x_14970:
[----:B------:R-:W-:-:S05]  /*40e0*/  F2FP.F16.F32.PACK_AB R4, RZ, R4 ;  /* 0x00000004ff04723e */ /* 0x000fca00000000ff */
[----:B------:R0:W-:Y:S01]  /*40f0*/  STG.E.U16 desc[UR36][R8.64], R4 ;  /* 0x0000000408007986 */ /* 0x0001e2000c101524 */
[----:B------:R-:W-:Y:S05]  /*4100*/  BRA `(.L_x_14966) ;  /* 0x0000000800c47947 */ /* 0x000fea0003800000 */
.L_x_14969:
        /* <DEDUP_REMOVED lines=9> */
.L_x_14972:
[----:B------:R-:W-:-:S04]  /*41a0*/  F2FP.F16.F32.PACK_AB R3, RZ, R4 ;  /* 0x00000004ff03723e */ /* 0x000fc800000000ff */
[----:B------:R-:W-:-:S05]  /*41b0*/  PRMT R3, R3, 0x5410, RZ ;  /* 0x0000541003037816 */ /* 0x000fca00000000ff */
[----:B------:R0:W-:Y:S01]  /*41c0*/  STG.E desc[UR36][R8.64], R3 ;  /* 0x0000000308007986 */ /* 0x0001e2000c101924 */
[----:B------:R-:W-:Y:S05]  /*41d0*/  BRA `(.L_x_14966) ;  /* 0x0000000800907947 */ /* 0x000fea0003800000 */
.L_x_14971:
[----:B------:R-:W-:-:S06]  /*41e0*/  FMUL.FTZ R4, R4, 1 ;  /* 0x3f80000004047820 */ /* 0x000fcc0000410000 */
[----:B------:R-:W0:Y:S02]  /*41f0*/  F2F.F64.F32 R4, R4 ;  /* 0x0000000400047310 */ /* 0x000e240000201800 */
[----:B0-----:R0:W-:Y:S01]  /*4200*/  STG.E.64 desc[UR36][R8.64], R4 ;  /* 0x0000000408007986 */ /* 0x0011e2000c101b24 */
[----:B------:R-:W-:Y:S05]  /*4210*/  BRA `(.L_x_14966) ;  /* 0x0000000800807947 */ /* 0x000fea0003800000 */
.L_x_14961:
        /* <DEDUP_REMOVED lines=12> */
.L_x_14975:
[----:B------:R-:W-:Y:S01]  /*42e0*/  FMUL.FTZ R4, R4, 1 ;  /* 0x3f80000004047820 */ /* 0x000fe20000410000 */
[----:B------:R-:W-:-:S05]  /*42f0*/  CS2R R6, SRZ ;  /* 0x0000000000067805 */ /* 0x000fca000001ff00 */
[----:B------:R-:W0:Y:S02]  /*4300*/  F2F.F64.F32 R4, R4 ;  /* 0x0000000400047310 */ /* 0x000e240000201800 */
[----:B0-----:R4:W-:Y:S01]  /*4310*/  STG.E.128 desc[UR36][R8.64], R4 ;  /* 0x0000000408007986 */ /* 0x0019e2000c101d24 */
[----:B------:R-:W-:Y:S05]  /*4320*/  BRA `(.L_x_14966) ;  /* 0x00000008003c7947 */ /* 0x000fea0003800000 */
.L_x_14974:
        /* <DEDUP_REMOVED lines=18> */
.L_x_14979:
[----:B------:R-:W-:Y:S05]  /*4450*/  BSYNC.RECONVERGENT B0 ;  /* 0x0000000000007941 */ /* 0x000fea0003800200 */
.L_x_14978:
[----:B------:R-:W-:-:S05]  /*4460*/  LOP3.LUT R5, R0, 0x80, R5, 0xf8, !PT ;  /* 0x0000008000057812 */ /* 0x000fca00078ef805 */
[----:B------:R1:W-:Y:S01]  /*4470*/  STG.E.U8 desc[UR36][R8.64], R5 ;  /* 0x0000000508007986 */ /* 0x0003e2000c101124 */
[----:B------:R-:W-:Y:S05]  /*4480*/  BRA `(.L_x_14966) ;  /* 0x0000000400e47947 */ /* 0x000fea0003800000 */
.L_x_14977:
        /* <DEDUP_REMOVED lines=14> */
.L_x_14981:
[----:B------:R-:W-:Y:S05]  /*4570*/  BSYNC.RECONVERGENT B0 ;  /* 0x0000000000007941 */ /* 0x000fea0003800200 */
.L_x_14980:
[----:B------:R-:W-:-:S05]  /*4580*/  LOP3.LUT R3, R0, 0x80, R7, 0xf8, !PT ;  /* 0x0000008000037812 */ /* 0x000fca00078ef807 */
[----:B------:R2:W-:Y:S01]  /*4590*/  STG.E.U8 desc[UR36][R8.64], R3 ;  /* 0x0000000308007986 */ /* 0x0005e2000c101124 */
[----:B------:R-:W-:Y:S05]  /*45a0*/  BRA `(.L_x_14966) ;  /* 0x00000004009c7947 */ /* 0x000fea0003800000 */
.L_x_14976:
[----:B------:R-:W-:-:S05]  /*45b0*/  F2FP.BF16.F32.PACK_AB R4, RZ, R4 ;  /* 0x00000004ff04723e */ /* 0x000fca00000010ff */
[----:B------:R0:W-:Y:S01]  /*45c0*/  STG.E.U16 desc[UR36][R8.64], R4 ;  /* 0x0000000408007986 */ /* 0x0001e2000c101524 */
[----:B------:R-:W-:Y:S05]  /*45d0*/  BRA `(.L_x_14966) ;  /* 0x0000000400907947 */ /* 0x000fea0003800000 */
.L_x_14973:
        /* <DEDUP_REMOVED lines=11> */
.L_x_14984:
        /* <DEDUP_REMOVED lines=12> */
.L_x_14987:
[----:B------:R-:W-:-:S04]  /*4750*/  SHF.R.U32.HI R0, RZ, 0x14, R4 ;  /* 0x00000014ff007819 */ /* 0x000fc80000011604 */
[----:B------:R-:W-:-:S04]  /*4760*/  LOP3.LUT R3, R0, 0x1, RZ, 0xc0, !PT ;  /* 0x0000000100037812 */ /* 0x000fc800078ec0ff */
[----:B------:R-:W-:-:S04]  /*4770*/  IADD3 R0, PT, PT, R4, 0x487ffff, R3 ;  /* 0x0487ffff04007810 */ /* 0x000fc80007ffe003 */
[----:B------:R-:W-:-:S04]  /*4780*/  SHF.R.U32.HI R0, RZ, 0x14, R0 ;  /* 0x00000014ff007819 */ /* 0x000fc80000011600 */
[----:B------:R-:W-:-:S07]  /*4790*/  LOP3.LUT R3, R0, 0xff, RZ, 0xc0, !PT ;  /* 0x000000ff00037812 */ /* 0x000fce00078ec0ff */
.L_x_14988:
[----:B------:R-:W-:-:S04]  /*47a0*/  SHF.R.U32.HI R4, RZ, 0x18, R4 ;  /* 0x00000018ff047819 */ /* 0x000fc80000011604 */
[----:B------:R-:W-:-:S04]  /*47b0*/  LOP3.LUT R3, R3, 0x80, R4, 0xf8, !PT ;  /* 0x0000008003037812 */ /* 0x000fc800078ef804 */
[----:B------:R-:W-:-:S07]  /*47c0*/  PRMT R0, R3, 0x7610, R0 ;  /* 0x0000761003007816 */ /* 0x000fce0000000000 */
.L_x_14986:
[----:B------:R-:W-:Y:S05]  /*47d0*/  BSYNC.RECONVERGENT B0 ;  /* 0x0000000000007941 */ /* 0x000fea0003800200 */
.L_x_14985:
[----:B------:R0:W-:Y:S01]  /*47e0*/  STG.E.U8 desc[UR36][R8.64], R0 ;  /* 0x0000000008007986 */ /* 0x0001e2000c101124 */
[----:B------:R-:W-:Y:S05]  /*47f0*/  BRA `(.L_x_14966) ;  /* 0x0000000400087947 */ /* 0x000fea0003800000 */
.L_x_14983:
        /* <DEDUP_REMOVED lines=12> */
.L_x_14991:
[----:B------:R-:W-:-:S04]  /*48c0*/  SHF.R.U32.HI R0, RZ, 0x15, R4 ;  /* 0x00000015ff007819 */ /* 0x000fc80000011604 */
[----:B------:R-:W-:-:S04]  /*48d0*/  LOP3.LUT R3, R0, 0x1, RZ, 0xc0, !PT ;  /* 0x0000000100037812 */ /* 0x000fc800078ec0ff */
[----:B------:R-:W-:-:S04]  /*48e0*/  IADD3 R0, PT, PT, R4, 0x88fffff, R3 ;  /* 0x088fffff04007810 */ /* 0x000fc80007ffe003 */
[----:B------:R-:W-:-:S04]  /*48f0*/  SHF.R.U32.HI R0, RZ, 0x15, R0 ;  /* 0x00000015ff007819 */ /* 0x000fc80000011600 */
[----:B------:R-:W-:-:S07]  /*4900*/  LOP3.LUT R3, R0, 0xff, RZ, 0xc0, !PT ;  /* 0x000000ff00037812 */ /* 0x000fce00078ec0ff */
.L_x_14992:
[----:B------:R-:W-:-:S04]  /*4910*/  SHF.R.U32.HI R4, RZ, 0x18, R4 ;  /* 0x00000018ff047819 */ /* 0x000fc80000011604 */
[----:B------:R-:W-:-:S04]  /*4920*/  LOP3.LUT R3, R3, 0x80, R4, 0xf8, !PT ;  /* 0x0000008003037812 */ /* 0x000fc800078ef804 */
[----:B------:R-:W-:-:S07]  /*4930*/  PRMT R0, R3, 0x7610, R0 ;  /* 0x0000761003007816 */ /* 0x000fce0000000000 */
.L_x_14990:
[----:B------:R-:W-:Y:S05]  /*4940*/  BSYNC.RECONVERGENT B0 ;  /* 0x0000000000007941 */ /* 0x000fea0003800200 */
.L_x_14989:
[----:B------:R0:W-:Y:S01]  /*4950*/  STG.E.U8 desc[UR36][R8.64], R0 ;  /* 0x0000000008007986 */ /* 0x0001e2000c101124 */
[----:B------:R-:W-:Y:S05]  /*4960*/  BRA `(.L_x_14966) ;  /* 0x0000000000ac7947 */ /* 0x000fea0003800000 */
.L_x_14982:
[----:B------:R-:W-:-:S13]  /*4970*/  ISETP.NE.AND P0, PT, R0, 0x1c, PT ;  /* 0x0000001c0000780c */ /* 0x000fda0003f05270 */
[----:B------:R-:W-:Y:S05]  /*4980*/  @!P0 BRA `(.L_x_14993) ;  /* 0x00000000009c8947 */ /* 0x000fea0003800000 */
[----:B------:R-:W-:-:S13]  /*4990*/  ISETP.NE.AND P0, PT, R0, 0x1d, PT ;  /* 0x0000001d0000780c */ /* 0x000fda0003f05270 */
[----:B------:R-:W-:Y:S05]  /*49a0*/  @!P0 BRA `(.L_x_14994) ;  /* 0x0000000000888947 */ /* 0x000fea0003800000 */
[----:B------:R-:W-:-:S13]  /*49b0*/  ISETP.NE.AND P0, PT, R0, 0x2c, PT ;  /* 0x0000002c0000780c */ /* 0x000fda0003f05270 */
[----:B------:R-:W-:Y:S05]  /*49c0*/  @!P0 BRA `(.L_x_14995) ;  /* 0x0000000000448947 */ /* 0x000fea0003800000 */
.L_x_14965:
        /* <DEDUP_REMOVED lines=16> */
.L_x_14996:
[----:B------:R-:W-:Y:S05]  /*4ad0*/  BRA `(.L_x_14966) ;  /* 0x0000000000507947 */ /* 0x000fea0003800000 */
.L_x_14995:
        /* <DEDUP_REMOVED lines=15> */
.L_x_14994:
[----:B------:R-:W0:Y:S02]  /*4bd0*/  F2I.U64.TRUNC R4, R4 ;  /* 0x0000000400047311 */ /* 0x000e24000020d800 */
[----:B0-----:R0:W-:Y:S01]  /*4be0*/  STG.E.64 desc[UR36][R8.64], R4 ;  /* 0x0000000408007986 */ /* 0x0011e2000c101b24 */
[----:B------:R-:W-:Y:S05]  /*4bf0*/  BRA `(.L_x_14966) ;  /* 0x0000000000087947 */ /* 0x000fea0003800000 */
.L_x_14993:
[----:B------:R-:W0:Y:S02]  /*4c00*/  F2I.FTZ.U32.TRUNC.NTZ R3, R4 ;  /* 0x0000000400037305 */ /* 0x000e24000021f000 */
[----:B0-----:R0:W-:Y:S02]  /*4c10*/  STG.E desc[UR36][R8.64], R3 ;  /* 0x0000000308007986 */ /* 0x0011e4000c101924 */
.L_x_14966:
[----:B------:R-:W-:-:S05]  /*4c20*/  VIADD R17, R17, 0x80 ;  /* 0x0000008011117836 */ /* 0x000fca0000000000 */
[----:B------:R-:W-:-:S13]  /*4c30*/  ISETP.GE.AND P0, PT, R17, R26, PT ;  /* 0x0000001a1100720c */ /* 0x000fda0003f06270 */
[----:B------:R-:W-:Y:S05]  /*4c40*/  @P0 BREAK.RELIABLE B6 ;  /* 0x0000000000060942 */ /* 0x000fea0003800100 */
[----:B------:R-:W-:Y:S05]  /*4c50*/  @P0 BRA `(.L_x_14997) ;  /* 0x0000001c00300947 */ /* 0x000fea0003800000 */
[----:B------:R-:W0:Y:S02]  /*4c60*/  LDCU UR4, c[0x0][0x3b0] ;  /* 0x00007600ff0477ac */ /* 0x000e240008000800 */
[----:B01234-:R-:W0:Y:S01]  /*4c70*/  LDC.64 R8, c[0x0][0x390] ;  /* 0x0000e400ff087b82 */ /* 0x01fe220000000a00 */
[----:B------:R-:W-:Y:S01]  /*4c80*/  IMAD R0, R2, 0x200, R17 ;  /* 0x0000020002007824 */ /* 0x000fe200078e0211 */
[----:B------:R-:W-:-:S03]  /*4c90*/  PRMT R4, R16, 0x9910, RZ ;  /* 0x0000991010047816 */ /* 0x000fc600000000ff */
        /* <DEDUP_REMOVED lines=17> */
.L_x_15001:
[----:B-----5:R-:W0:Y:S02]  /*4db0*/  F2I.S64.TRUNC R24, R24 ;  /* 0x0000001800187311 */ /* 0x020e24000020d900 */
[----:B0-----:R-:W-:-:S05]  /*4dc0*/  IMAD.MOV.U32 R3, RZ, RZ, R24 ;  /* 0x000000ffff037224 */ /* 0x001fca00078e0018 */
[----:B------:R3:W-:Y:S01]  /*4dd0*/  STG.E.U8 desc[UR36][R8.64], R3 ;  /* 0x0000000308007986 */ /* 0x0007e2000c101124 */
[----:B------:R-:W-:Y:S05]  /*4de0*/  BRA `(.L_x_15003) ;  /* 0x0000000c00287947 */ /* 0x000fea0003800000 */
.L_x_15000:
[----:B------:R-:W-:-:S13]  /*4df0*/  ISETP.NE.AND P0, PT, R0, 0x2, PT ;  /* 0x000000020000780c */ /* 0x000fda0003f05270 */
[----:B------:R-:W-:Y:S05]  /*4e00*/  @!P0 BRA `(.L_x_15004) ;  /* 0x0000000000288947 */ /* 0x000fea0003800000 */
[----:B------:R-:W-:-:S13]  /*4e10*/  ISETP.NE.AND P0, PT, R0, 0x3, PT ;  /* 0x000000030000780c */ /* 0x000fda0003f05270 */
[----:B------:R-:W-:Y:S05]  /*4e20*/  @!P0 BRA `(.L_x_15005) ;  /* 0x0000000000148947 */ /* 0x000fea0003800000 */
[----:B------:R-:W-:-:S13]  /*4e30*/  ISETP.NE.AND P0, PT, R0, 0x4, PT ;  /* 0x000000040000780c */ /* 0x000fda0003f05270 */
[----:B------:R-:W-:Y:S05]  /*4e40*/  @P0 BRA `(.L_x_15002) ;  /* 0x0000000800380947 */ /* 0x000fea0003800000 */
[----:B-----5:R-:W0:Y:S02]  /*4e50*/  F2I.S64.TRUNC R24, R24 ;  /* 0x0000001800187311 */ /* 0x020e24000020d900 */
[----:B0-----:R1:W-:Y:S01]  /*4e60*/  STG.E.64 desc[UR36][R8.64], R24 ;  /* 0x0000001808007986 */ /* 0x0013e2000c101b24 */
[----:B------:R-:W-:Y:S05]  /*4e70*/  BRA `(.L_x_15003) ;  /* 0x0000000c00047947 */ /* 0x000fea0003800000 */
.L_x_15005:
[----:B------:R-:W0:Y:S02]  /*4e80*/  F2I.FTZ.TRUNC.NTZ R3, R24 ;  /* 0x0000001800037305 */ /* 0x000e24000021f100 */
[----:B0-----:R2:W-:Y:S01]  /*4e90*/  STG.E desc[UR36][R8.64], R3 ;  /* 0x0000000308007986 */ /* 0x0015e2000c101924 */
[----:B------:R-:W-:Y:S05]  /*4ea0*/  BRA `(.L_x_15003) ;  /* 0x0000000800f87947 */ /* 0x000fea0003800000 */
.L_x_15004:
[----:B------:R-:W0:Y:S02]  /*4eb0*/  F2I.FTZ.TRUNC.NTZ R3, R24 ;  /* 0x0000001800037305 */ /* 0x000e24000021f100 */
[----:B0-----:R0:W-:Y:S01]  /*4ec0*/  STG.E.U16 desc[UR36][R8.64], R3 ;  /* 0x0000000308007986 */ /* 0x0011e2000c101524 */
[----:B------:R-:W-:Y:S05]  /*4ed0*/  BRA `(.L_x_15003) ;  /* 0x0000000800ec7947 */ /* 0x000fea0003800000 */
.L_x_14999:
        /* <DEDUP_REMOVED lines=8> */
.L_x_15007:
[----:B------:R-:W-:-:S05]  /*4f60*/  F2FP.F16.F32.PACK_AB R24, RZ, R24 ;  /* 0x00000018ff18723e */ /* 0x000fca00000000ff */
[----:B------:R0:W-:Y:S01]  /*4f70*/  STG.E.U16 desc[UR36][R8.64], R24 ;  /* 0x0000001808007986 */ /* 0x0001e2000c101524 */
[----:B------:R-:W-:Y:S05]  /*4f80*/  BRA `(.L_x_15003) ;  /* 0x0000000800c07947 */ /* 0x000fea0003800000 */
.L_x_15006:
[----:B------:R-:W-:-:S13]  /*4f90*/  ISETP.NE.AND P0, PT, R0, 0x7, PT ;  /* 0x000000070000780c */ /* 0x000fda0003f05270 */
[----:B------:R-:W-:Y:S05]  /*4fa0*/  @!P0 BRA `(.L_x_15008) ;  /* 0x00000000002c8947 */ /* 0x000fea0003800000 */
[----:B------:R-:W-:-:S13]  /*4fb0*/  ISETP.NE.AND P0, PT, R0, 0x8, PT ;  /* 0x000000080000780c */ /* 0x000fda0003f05270 */
[----:B------:R-:W-:Y:S05]  /*4fc0*/  @!P0 BRA `(.L_x_15009) ;  /* 0x0000000000148947 */ /* 0x000fea0003800000 */
[----:B------:R-:W-:-:S13]  /*4fd0*/  ISETP.NE.AND P0, PT, R0, 0x9, PT ;  /* 0x000000090000780c */ /* 0x000fda0003f05270 */
[----:B------:R-:W-:Y:S05]  /*4fe0*/  @P0 BRA `(.L_x_15002) ;  /* 0x0000000400d00947 */ /* 0x000fea0003800000 */
[----:B-----5:R-:W-:-:S05]  /*4ff0*/  IMAD.MOV.U32 R25, RZ, RZ, RZ ;  /* 0x000000ffff197224 */ /* 0x020fca00078e00ff */
[----:B------:R0:W-:Y:S01]  /*5000*/  STG.E.64 desc[UR36][R8.64], R24 ;  /* 0x0000001808007986 */ /* 0x0001e2000c101b24 */
[----:B------:R-:W-:Y:S05]  /*5010*/  BRA `(.L_x_15003) ;  /* 0x00000008009c7947 */ /* 0x000fea0003800000 */
.L_x_15009:
[----:B------:R-:W-:-:S04]  /*5020*/  F2FP.F16.F32.PACK_AB R3, RZ, R24 ;  /* 0x00000018ff03723e */ /* 0x000fc800000000ff */
[----:B------:R-:W-:-:S05]  /*5030*/  PRMT R3, R3, 0x5410, RZ ;  /* 0x0000541003037816 */ /* 0x000fca00000000ff */
[----:B------:R0:W-:Y:S01]  /*5040*/  STG.E desc[UR36][R8.64], R3 ;  /* 0x0000000308007986 */ /* 0x0001e2000c101924 */
[----:B------:R-:W-:Y:S05]  /*5050*/  BRA `(.L_x_15003) ;  /* 0x00000008008c7947 */ /* 0x000fea0003800000 */
.L_x_15008:
[----:B------:R-:W-:-:S06]  /*5060*/  FMUL.FTZ R4, R24, 1 ;  /* 0x3f80000018047820 */ /* 0x000fcc0000410000 */
[----:B------:R-:W0:Y:S02]  /*5070*/  F2F.F64.F32 R4, R4 ;  /* 0x0000000400047310 */ /* 0x000e240000201800 */
[----:B0-----:R0:W-:Y:S01]  /*5080*/  STG.E.64 desc[UR36][R8.64], R4 ;  /* 0x0000000408007986 */ /* 0x0011e2000c101b24 */
[----:B------:R-:W-:Y:S05]  /*5090*/  BRA `(.L_x_15003) ;  /* 0x00000008007c7947 */ /* 0x000fea0003800000 */
.L_x_14998:
        /* <DEDUP_REMOVED lines=13> */
.L_x_15013:
        /* <DEDUP_REMOVED lines=16> */
.L_x_15016:
[----:B------:R-:W-:-:S04]  /*5270*/  SHF.R.U32.HI R24, RZ, 0x18, R24 ;  /* 0x00000018ff187819 */ /* 0x000fc80000011618 */
[----:B------:R-:W-:-:S04]  /*5280*/  LOP3.LUT R3, R3, 0x80, R24, 0xf8, !PT ;  /* 0x0000008003037812 */ /* 0x000fc800078ef818 */
[----:B------:R-:W-:-:S07]  /*5290*/  PRMT R4, R3, 0x7610, R4 ;  /* 0x0000761003047816 */ /* 0x000fce0000000004 */
.L_x_15015:
[----:B------:R-:W-:Y:S05]  /*52a0*/  BSYNC.RECONVERGENT B0 ;  /* 0x0000000000007941 */ /* 0x000fea0003800200 */
.L_x_15014:
[----:B------:R0:W-:Y:S01]  /*52b0*/  STG.E.U8 desc[UR36][R8.64], R4 ;  /* 0x0000000408007986 */ /* 0x0001e2000c101124 */
[----:B------:R-:W-:Y:S05]  /*52c0*/  BRA `(.L_x_15003) ;  /* 0x0000000400f07947 */ /* 0x000fea0003800000 */
.L_x_15012:
        /* <DEDUP_REMOVED lines=16> */
.L_x_15019:
[----:B------:R-:W-:-:S04]  /*53d0*/  SHF.R.U32.HI R24, RZ, 0x18, R24 ;  /* 0x00000018ff187819 */ /* 0x000fc80000011618 */
[----:B------:R-:W-:-:S04]  /*53e0*/  LOP3.LUT R3, R3, 0x80, R24, 0xf8, !PT ;  /* 0x0000008003037812 */ /* 0x000fc800078ef818 */
[----:B------:R-:W-:-:S07]  /*53f0*/  PRMT R4, R3, 0x7610, R4 ;  /* 0x0000761003047816 */ /* 0x000fce0000000004 */
.L_x_15018:
[----:B------:R-:W-:Y:S05]  /*5400*/  BSYNC.RECONVERGENT B0 ;  /* 0x0000000000007941 */ /* 0x000fea0003800200 */
.L_x_15017:
[----:B------:R0:W-:Y:S01]  /*5410*/  STG.E.U8 desc[UR36][R8.64], R4 ;  /* 0x0000000408007986 */ /* 0x0001e2000c101124 */
[----:B------:R-:W-:Y:S05]  /*5420*/  BRA `(.L_x_15003) ;  /* 0x0000000400987947 */ /* 0x000fea0003800000 */
.L_x_15011:
        /* <DEDUP_REMOVED lines=21> */
.L_x_15021:
[----:B-----5:R-:W0:Y:S02]  /*5580*/  F2I.U64.TRUNC R24, R24 ;  /* 0x0000001800187311 */ /* 0x020e24000020d800 */
[----:B0-----:R0:W-:Y:S01]  /*5590*/  STG.E.64 desc[UR36][R8.64], R24 ;  /* 0x0000001808007986 */ /* 0x0011e2000c101b24 */
[----:B------:R-:W-:Y:S05]  /*55a0*/  BRA `(.L_x_15003) ;  /* 0x0000000400387947 */ /* 0x000fea0003800000 */
.L_x_15020:
[----:B------:R-:W0:Y:S02]  /*55b0*/  F2I.FTZ.U32.TRUNC.NTZ R3, R24 ;  /* 0x0000001800037305 */ /* 0x000e24000021f000 */
[----:B0-----:R0:W-:Y:S01]  /*55c0*/  STG.E desc[UR36][R8.64], R3 ;  /* 0x0000000308007986 */ /* 0x0011e2000c101924 */
[----:B------:R-:W-:Y:S05]  /*55d0*/  BRA `(.L_x_15003) ;  /* 0x00000004002c7947 */ /* 0x000fea0003800000 */
.L_x_15010:
        /* <DEDUP_REMOVED lines=10> */
.L_x_15023:
[----:B------:R-:W-:Y:S01]  /*5680*/  FMUL.FTZ R4, R24, 1 ;  /* 0x3f80000018047820 */ /* 0x000fe20000410000 */
[----:B------:R-:W-:-:S05]  /*5690*/  CS2R R6, SRZ ;  /* 0x0000000000067805 */ /* 0x000fca000001ff00 */
[----:B------:R-:W0:Y:S02]  /*56a0*/  F2F.F64.F32 R4, R4 ;  /* 0x0000000400047310 */ /* 0x000e240000201800 */
[----:B0-----:R0:W-:Y:S01]  /*56b0*/  STG.E.128 desc[UR36][R8.64], R4 ;  /* 0x0000000408007986 */ /* 0x0011e2000c101d24 */
[----:B------:R-:W-:Y:S05]  /*56c0*/  BRA `(.L_x_15003) ;  /* 0x0000000000f07947 */ /* 0x000fea0003800000 */
.L_x_15022:
[----:B------:R-:W-:-:S13]  /*56d0*/  ISETP.NE.AND P0, PT, R0, 0xf, PT ;  /* 0x0000000f0000780c */ /* 0x000fda0003f05270 */
[----:B------:R-:W-:Y:S05]  /*56e0*/  @!P0 BRA `(.L_x_15024) ;  /* 0x0000000000e08947 */ /* 0x000fea0003800000 */
[----:B------:R-:W-:-:S13]  /*56f0*/  ISETP.NE.AND P0, PT, R0, 0x17, PT ;  /* 0x000000170000780c */ /* 0x000fda0003f05270 */
[----:B------:R-:W-:Y:S05]  /*5700*/  @!P0 BRA `(.L_x_15025) ;  /* 0x00000000008c8947 */ /* 0x000fea0003800000 */
[----:B------:R-:W-:-:S13]  /*5710*/  ISETP.NE.AND P0, PT, R0, 0x18, PT ;  /* 0x000000180000780c */ /* 0x000fda0003f05270 */
[----:B------:R-:W-:Y:S05]  /*5720*/  @!P0 BRA `(.L_x_15026) ;  /* 0x0000000000448947 */ /* 0x000fea0003800000 */
.L_x_15002:
        /* <DEDUP_REMOVED lines=16> */
.L_x_15027:
[----:B------:R-:W-:Y:S05]  /*5830*/  BRA `(.L_x_15003) ;  /* 0x0000000000947947 */ /* 0x000fea0003800000 */
.L_x_15026:
        /* <DEDUP_REMOVED lines=12> */
.L_x_15029:
[----:B------:R-:W-:Y:S05]  /*5900*/  BSYNC.RECONVERGENT B0 ;  /* 0x0000000000007941 */ /* 0x000fea0003800200 */
.L_x_15028:
[----:B------:R-:W-:-:S05]  /*5910*/  LOP3.LUT R3, R0, 0x80, R5, 0xf8, !PT ;  /* 0x0000008000037812 */ /* 0x000fca00078ef805 */
[----:B------:R0:W-:Y:S01]  /*5920*/  STG.E.U8 desc[UR36][R8.64], R3 ;  /* 0x0000000308007986 */ /* 0x0001e2000c101124 */
[----:B------:R-:W-:Y:S05]  /*5930*/  BRA `(.L_x_15003) ;  /* 0x0000000000547947 */ /* 0x000fea0003800000 */
.L_x_15025:
        /* <DEDUP_REMOVED lines=11> */
.L_x_15031:
[----:B------:R-:W-:Y:S01]  /*59f0*/  IMAD.MOV.U32 R0, RZ, RZ, 0x7f ;  /* 0x0000007fff007424 */ /* 0x000fe200078e00ff */
[----:B------:R-:W-:-:S04]  /*5a00*/  ISETP.GT.U32.AND P0, PT, R4, 0x7f800000, PT ;  /* 0x7f8000000400780c */ /* 0x000fc80003f04070 */
[----:B------:R-:W-:-:S09]  /*5a10*/  SEL R0, R0, 0x7c, P0 ;  /* 0x0000007c00007807 */ /* 0x000fd20000000000 */
.L_x_15032:
[----:B------:R-:W-:Y:S05]  /*5a20*/  BSYNC.RECONVERGENT B0 ;  /* 0x0000000000007941 */ /* 0x000fea0003800200 */
.L_x_15030:
[----:B------:R-:W-:-:S04]  /*5a30*/  SHF.R.U32.HI R3, RZ, 0x18, R24 ;  /* 0x00000018ff037819 */ /* 0x000fc80000011618 */
[----:B------:R-:W-:-:S05]  /*5a40*/  LOP3.LUT R3, R0, 0x80, R3, 0xf8, !PT ;  /* 0x0000008000037812 */ /* 0x000fca00078ef803 */
[----:B------:R0:W-:Y:S01]  /*5a50*/  STG.E.U8 desc[UR36][R8.64], R3 ;  /* 0x0000000308007986 */ /* 0x0001e2000c101124 */
[----:B------:R-:W-:Y:S05]  /*5a60*/  BRA `(.L_x_15003) ;  /* 0x0000000000087947 */ /* 0x000fea0003800000 */
.L_x_15024:
[----:B------:R-:W-:-:S05]  /*5a70*/  F2FP.BF16.F32.PACK_AB R24, RZ, R24 ;  /* 0x00000018ff18723e */ /* 0x000fca00000010ff */
[----:B------:R0:W-:Y:S02]  /*5a80*/  STG.E.U16 desc[UR36][R8.64], R24 ;  /* 0x0000001808007986 */ /* 0x0001e4000c101524 */
.L_x_15003:
[----:B------:R-:W-:-:S07]  /*5a90*/  VIADD R17, R17, 0x80 ;  /* 0x0000008011117836 */ /* 0x000fce0000000000 */
.L_x_14960:
[----:B------:R-:W-:-:S13]  /*5aa0*/  ISETP.GE.AND P0, PT, R17, R26, PT ;  /* 0x0000001a1100720c */ /* 0x000fda0003f06270 */
[----:B------:R-:W-:Y:S05]  /*5ab0*/  @P0 BREAK.RELIABLE B6 ;  /* 0x0000000000060942 */ /* 0x000fea0003800100 */
[----:B------:R-:W-:Y:S05]  /*5ac0*/  @P0 BRA `(.L_x_14997) ;  /* 0x0000000c00940947 */ /* 0x000fea0003800000 */
[----:B------:R-:W-:Y:S05]  /*5ad0*/  BSYNC.RELIABLE B6 ;  /* 0x0000000000067941 */ /* 0x000fea0003800100 */
.L_x_14959:
        /* <DEDUP_REMOVED lines=21> */
.L_x_15036:
[----:B-----5:R-:W0:Y:S02]  /*5c30*/  F2I.S64.TRUNC R22, R22 ;  /* 0x0000001600167311 */ /* 0x020e24000020d900 */
[----:B0-----:R-:W-:-:S05]  /*5c40*/  IMAD.MOV.U32 R3, RZ, RZ, R22 ;  /* 0x000000ffff037224 */ /* 0x001fca00078e0016 */
[----:B------:R0:W-:Y:S01]  /*5c50*/  STG.E.U8 desc[UR36][R8.64], R3 ;  /* 0x0000000308007986 */ /* 0x0001e2000c101124 */
[----:B------:R-:W-:Y:S05]  /*5c60*/  BRA `(.L_x_15038) ;  /* 0x0000000c00287947 */ /* 0x000fea0003800000 */
.L_x_15035:
        /* <DEDUP_REMOVED lines=9> */
.L_x_15040:
[----:B------:R-:W0:Y:S02]  /*5d00*/  F2I.FTZ.TRUNC.NTZ R3, R22 ;  /* 0x0000001600037305 */ /* 0x000e24000021f100 */
[----:B0-----:R0:W-:Y:S01]  /*5d10*/  STG.E desc[UR36][R8.64], R3 ;  /* 0x0000000308007986 */ /* 0x0011e2000c101924 */
[----:B------:R-:W-:Y:S05]  /*5d20*/  BRA `(.L_x_15038) ;  /* 0x0000000800f87947 */ /* 0x000fea0003800000 */
.L_x_15039:
[----:B------:R-:W0:Y:S02]  /*5d30*/  F2I.FTZ.TRUNC.NTZ R3, R22 ;  /* 0x0000001600037305 */ /* 0x000e24000021f100 */
[----:B0-----:R0:W-:Y:S01]  /*5d40*/  STG.E.U16 desc[UR36][R8.64], R3 ;  /* 0x0000000308007986 */ /* 0x0011e2000c101524 */
[----:B------:R-:W-:Y:S05]  /*5d50*/  BRA `(.L_x_15038) ;  /* 0x0000000800ec7947 */ /* 0x000fea0003800000 */
.L_x_15034:
        /* <DEDUP_REMOVED lines=8> */
.L_x_15042:
[----:B------:R-:W-:-:S05]  /*5de0*/  F2FP.F16.F32.PACK_AB R22, RZ, R22 ;  /* 0x00000016ff16723e */ /* 0x000fca00000000ff */
[----:B------:R0:W-:Y:S01]  /*5df0*/  STG.E.U16 desc[UR36][R8.64], R22 ;  /* 0x0000001608007986 */ /* 0x0001e2000c101524 */
[----:B------:R-:W-:Y:S05]  /*5e00*/  BRA `(.L_x_15038) ;  /* 0x0000000800c07947 */ /* 0x000fea0003800000 */
.L_x_15041:
        /* <DEDUP_REMOVED lines=9> */
.L_x_15044:
[----:B------:R-:W-:-:S04]  /*5ea0*/  F2FP.F16.F32.PACK_AB R3, RZ, R22 ;  /* 0x00000016ff03723e */ /* 0x000fc800000000ff */
[----:B------:R-:W-:-:S05]  /*5eb0*/  PRMT R3, R3, 0x5410, RZ ;  /* 0x0000541003037816 */ /* 0x000fca00000000ff */
[----:B------:R0:W-:Y:S01]  /*5ec0*/  STG.E desc[UR36][R8.64], R3 ;  /* 0x0000000308007986 */ /* 0x0001e2000c101924 */
[----:B------:R-:W-:Y:S05]  /*5ed0*/  BRA `(.L_x_15038) ;  /* 0x00000008008c7947 */ /* 0x000fea0003800000 */
.L_x_15043:
[----:B------:R-:W-:-:S06]  /*5ee0*/  FMUL.FTZ R4, R22, 1 ;  /* 0x3f80000016047820 */ /* 0x000fcc0000410000 */
[----:B------:R-:W0:Y:S02]  /*5ef0*/  F2F.F64.F32 R4, R4 ;  /* 0x0000000400047310 */ /* 0x000e240000201800 */
[----:B0-----:R0:W-:Y:S01]  /*5f00*/  STG.E.64 desc[UR36][R8.64], R4 ;  /* 0x0000000408007986 */ /* 0x0011e2000c101b24 */
[----:B------:R-:W-:Y:S05]  /*5f10*/  BRA `(.L_x_15038) ;  /* 0x00000008007c7947 */ /* 0x000fea0003800000 */
.L_x_15033:
        /* <DEDUP_REMOVED lines=13> */
.L_x_15048:
        /* <DEDUP_REMOVED lines=16> */
.L_x_15051:
[----:B------:R-:W-:-:S04]  /*60f0*/  SHF.R.U32.HI R22, RZ, 0x18, R22 ;  /* 0x00000018ff167819 */ /* 0x000fc80000011616 */
[----:B------:R-:W-:-:S04]  /*6100*/  LOP3.LUT R3, R3, 0x80, R22, 0xf8, !PT ;  /* 0x0000008003037812 */ /* 0x000fc800078ef816 */
[----:B------:R-:W-:-:S07]  /*6110*/  PRMT R4, R3, 0x7610, R4 ;  /* 0x0000761003047816 */ /* 0x000fce0000000004 */
.L_x_15050:
[----:B------:R-:W-:Y:S05]  /*6120*/  BSYNC.RECONVERGENT B0 ;  /* 0x0000000000007941 */ /* 0x000fea0003800200 */
.L_x_15049:
[----:B------:R0:W-:Y:S01]  /*6130*/  STG.E.U8 desc[UR36][R8.64], R4 ;  /* 0x0000000408007986 */ /* 0x0001e2000c101124 */
[----:B------:R-:W-:Y:S05]  /*6140*/  BRA `(.L_x_15038) ;  /* 0x0000000400f07947 */ /* 0x000fea0003800000 */
.L_x_15047:
        /* <DEDUP_REMOVED lines=16> */
.L_x_15054:
[----:B------:R-:W-:-:S04]  /*6250*/  SHF.R.U32.HI R22, RZ, 0x18, R22 ;  /* 0x00000018ff167819 */ /* 0x000fc80000011616 */
[----:B------:R-:W-:-:S04]  /*6260*/  LOP3.LUT R3, R3, 0x80, R22, 0xf8, !PT ;  /* 0x0000008003037812 */ /* 0x000fc800078ef816 */
[----:B------:R-:W-:-:S07]  /*6270*/  PRMT R4, R3, 0x7610, R4 ;  /* 0x0000761003047816 */ /* 0x000fce0000000004 */
.L_x_15053:
[----:B------:R-:W-:Y:S05]  /*6280*/  BSYNC.RECONVERGENT B0 ;  /* 0x0000000000007941 */ /* 0x000fea0003800200 */
.L_x_15052:
[----:B------:R0:W-:Y:S01]  /*6290*/  STG.E.U8 desc[UR36][R8.64], R4 ;  /* 0x0000000408007986 */ /* 0x0001e2000c101124 */
[----:B------:R-:W-:Y:S05]  /*62a0*/  BRA `(.L_x_15038) ;  /* 0x0000000400987947 */ /* 0x000fea0003800000 */
.L_x_15046:
        /* <DEDUP_REMOVED lines=21> */
.L_x_15056:
[----:B-----5:R-:W0:Y:S02]  /*6400*/  F2I.U64.TRUNC R22, R22 ;  /* 0x0000001600167311 */ /* 0x020e24000020d800 */
[----:B0-----:R0:W-:Y:S01]  /*6410*/  STG.E.64 desc[UR36][R8.64], R22 ;  /* 0x0000001608007986 */ /* 0x0011e2000c101b24 */
[----:B------:R-:W-:Y:S05]  /*6420*/  BRA `(.L_x_15038) ;  /* 0x0000000400387947 */ /* 0x000fea0003800000 */
.L_x_15055:
[----:B------:R-:W0:Y:S02]  /*6430*/  F2I.FTZ.U32.TRUNC.NTZ R3, R22 ;  /* 0x0000001600037305 */ /* 0x000e24000021f000 */
[----:B0-----:R0:W-:Y:S01]  /*6440*/  STG.E desc[UR36][R8.64], R3 ;  /* 0x0000000308007986 */ /* 0x0011e2000c101924 */
[----:B------:R-:W-:Y:S05]  /*6450*/  BRA `(.L_x_15038) ;  /* 0x00000004002c7947 */ /* 0x000fea0003800000 */
.L_x_15045:
        /* <DEDUP_REMOVED lines=10> */
.L_x_15058:
[----:B------:R-:W-:Y:S01]  /*6500*/  FMUL.FTZ R4, R22, 1 ;  /* 0x3f80000016047820 */ /* 0x000fe20000410000 */
[----:B------:R-:W-:-:S05]  /*6510*/  CS2R R6, SRZ ;  /* 0x0000000000067805 */ /* 0x000fca000001ff00 */
[----:B------:R-:W0:Y:S02]  /*6520*/  F2F.F64.F32 R4, R4 ;  /* 0x0000000400047310 */ /* 0x000e240000201800 */
[----:B0-----:R3:W-:Y:S01]  /*6530*/  STG.E.128 desc[UR36][R8.64], R4 ;  /* 0x0000000408007986 */ /* 0x0017e2000c101d24 */
[----:B------:R-:W-:Y:S05]  /*6540*/  BRA `(.L_x_15038) ;  /* 0x0000000000f07947 */ /* 0x000fea0003800000 */
.L_x_15057:
[----:B------:R-:W-:-:S13]  /*6550*/  ISETP.NE.AND P0, PT, R0, 0xf, PT ;  /* 0x0000000f0000780c */ /* 0x000fda0003f05270 */
[----:B------:R-:W-:Y:S05]  /*6560*/  @!P0 BRA `(.L_x_15059) ;  /* 0x0000000000e08947 */ /* 0x000fea0003800000 */
[----:B------:R-:W-:-:S13]  /*6570*/  ISETP.NE.AND P0, PT, R0, 0x17, PT ;  /* 0x000000170000780c */ /* 0x000fda0003f05270 */
[----:B------:R-:W-:Y:S05]  /*6580*/  @!P0 BRA `(.L_x_15060) ;  /* 0x00000000008c8947 */ /* 0x000fea0003800000 */
[----:B------:R-:W-:-:S13]  /*6590*/  ISETP.NE.AND P0, PT, R0, 0x18, PT ;  /* 0x000000180000780c */ /* 0x000fda0003f05270 */
[----:B------:R-:W-:Y:S05]  /*65a0*/  @!P0 BRA `(.L_x_15061) ;  /* 0x0000000000448947 */ /* 0x000fea0003800000 */
.L_x_15037:
        /* <DEDUP_REMOVED lines=16> */
.L_x_15062:
[----:B------:R-:W-:Y:S05]  /*66b0*/  BRA `(.L_x_15038) ;  /* 0x0000000000947947 */ /* 0x000fea0003800000 */
.L_x_15061:
        /* <DEDUP_REMOVED lines=12> */
.L_x_15064:
[----:B------:R-:W-:Y:S05]  /*6780*/  BSYNC.RECONVERGENT B0 ;  /* 0x0000000000007941 */ /* 0x000fea0003800200 */
.L_x_15063:
[----:B------:R-:W-:-:S05]  /*6790*/  LOP3.LUT R3, R0, 0x80, R5, 0xf8, !PT ;  /* 0x0000008000037812 */ /* 0x000fca00078ef805 */
[----:B------:R2:W-:Y:S01]  /*67a0*/  STG.E.U8 desc[UR36][R8.64], R3 ;  /* 0x0000000308007986 */ /* 0x0005e2000c101124 */
[----:B------:R-:W-:Y:S05]  /*67b0*/  BRA `(.L_x_15038) ;  /* 0x0000000000547947 */ /* 0x000fea0003800000 */
.L_x_15060:
        /* <DEDUP_REMOVED lines=11> */
.L_x_15066:
[----:B------:R-:W-:Y:S01]  /*6870*/  IMAD.MOV.U32 R0, RZ, RZ, 0x7f ;  /* 0x0000007fff007424 */ /* 0x000fe200078e00ff */
[----:B------:R-:W-:-:S04]  /*6880*/  ISETP.GT.U32.AND P0, PT, R4, 0x7f800000, PT ;  /* 0x7f8000000400780c */ /* 0x000fc80003f04070 */
[----:B------:R-:W-:-:S09]  /*6890*/  SEL R0, R0, 0x7c, P0 ;  /* 0x0000007c00007807 */ /* 0x000fd20000000000 */
.L_x_15067:
[----:B------:R-:W-:Y:S05]  /*68a0*/  BSYNC.RECONVERGENT B0 ;  /* 0x0000000000007941 */ /* 0x000fea0003800200 */
.L_x_15065:
[----:B------:R-:W-:-:S04]  /*68b0*/  SHF.R.U32.HI R3, RZ, 0x18, R22 ;  /* 0x00000018ff037819 */ /* 0x000fc80000011616 */
[----:B------:R-:W-:-:S05]  /*68c0*/  LOP3.LUT R3, R0, 0x80, R3, 0xf8, !PT ;  /* 0x0000008000037812 */ /* 0x000fca00078ef803 */
[----:B------:R1:W-:Y:S01]  /*68d0*/  STG.E.U8 desc[UR36][R8.64], R3 ;  /* 0x0000000308007986 */ /* 0x0003e2000c101124 */
[----:B------:R-:W-:Y:S05]  /*68e0*/  BRA `(.L_x_15038) ;  /* 0x0000000000087947 */ /* 0x000fea0003800000 */
.L_x_15059:
[----:B------:R-:W-:-:S05]  /*68f0*/  F2FP.BF16.F32.PACK_AB R22, RZ, R22 ;  /* 0x00000016ff16723e */ /* 0x000fca00000010ff */
[----:B------:R0:W-:Y:S02]  /*6900*/  STG.E.U16 desc[UR36][R8.64], R22 ;  /* 0x0000001608007986 */ /* 0x0001e4000c101524 */
.L_x_15038:
[----:B------:R-:W-:-:S07]  /*6910*/  VIADD R17, R17, 0x80 ;  /* 0x0000008011117836 */ /* 0x000fce0000000000 */
.L_x_14997:
[----:B------:R-:W-:Y:S05]  /*6920*/  BSYNC.RECONVERGENT B7 ;  /* 0x0000000000077941 */ /* 0x000fea0003800200 */
.L_x_14958:
        /* <DEDUP_REMOVED lines=22> */
.L_x_15071:
[----:B-----5:R-:W0:Y:S02]  /*6a90*/  F2I.S64.TRUNC R18, R18 ;  /* 0x0000001200127311 */ /* 0x020e24000020d900 */
[----:B0-----:R-:W-:-:S05]  /*6aa0*/  IMAD.MOV.U32 R5, RZ, RZ, R18 ;  /* 0x000000ffff057224 */ /* 0x001fca00078e0012 */
[----:B------:R-:W-:Y:S01]  /*6ab0*/  STG.E.U8 desc[UR36][R2.64], R5 ;  /* 0x0000000502007986 */ /* 0x000fe2000c101124 */
[----:B------:R-:W-:Y:S05]  /*6ac0*/  EXIT ;  /* 0x000000000000794d */ /* 0x000fea0003800000 */
.L_x_15070:
[----:B------:R-:W-:-:S13]  /*6ad0*/  ISETP.NE.AND P0, PT, R0, 0x2, PT ;  /* 0x000000020000780c */ /* 0x000fda0003f05270 */
[----:B------:R-:W-:Y:S05]  /*6ae0*/  @!P0 BRA `(.L_x_15073) ;  /* 0x0000000000288947 */ /* 0x000fea0003800000 */
[----:B------:R-:W-:-:S13]  /*6af0*/  ISETP.NE.AND P0, PT, R0, 0x3, PT ;  /* 0x000000030000780c */ /* 0x000fda0003f05270 */
[----:B------:R-:W-:Y:S05]  /*6b00*/  @!P0 BRA `(.L_x_15074) ;  /* 0x0000000000148947 */ /* 0x000fea0003800000 */
[----:B------:R-:W-:-:S13]  /*6b10*/  ISETP.NE.AND P0, PT, R0, 0x4, PT ;  /* 0x000000040000780c */ /* 0x000fda0003f05270 */
[----:B------:R-:W-:Y:S05]  /*6b20*/  @P0 BRA `(.L_x_15072) ;  /* 0x0000000800380947 */ /* 0x000fea0003800000 */
[----:B-----5:R-:W0:Y:S02]  /*6b30*/  F2I.S64.TRUNC R18, R18 ;  /* 0x0000001200127311 */ /* 0x020e24000020d900 */
[----:B0-----:R-:W-:Y:S01]  /*6b40*/  STG.E.64 desc[UR36][R2.64], R18 ;  /* 0x0000001202007986 */ /* 0x001fe2000c101b24 */
[----:B------:R-:W-:Y:S05]  /*6b50*/  EXIT ;  /* 0x000000000000794d */ /* 0x000fea0003800000 */
.L_x_15074:
[----:B------:R-:W0:Y:S02]  /*6b60*/  F2I.FTZ.TRUNC.NTZ R5, R18 ;  /* 0x0000001200057305 */ /* 0x000e24000021f100 */
[----:B0-----:R-:W-:Y:S01]  /*6b70*/  STG.E desc[UR36][R2.64], R5 ;  /* 0x0000000502007986 */ /* 0x001fe2000c101924 */
[----:B------:R-:W-:Y:S05]  /*6b80*/  EXIT ;  /* 0x000000000000794d */ /* 0x000fea0003800000 */
.L_x_15073:
[----:B------:R-:W0:Y:S02]  /*6b90*/  F2I.FTZ.TRUNC.NTZ R5, R18 ;  /* 0x0000001200057305 */ /* 0x000e24000021f100 */
[----:B0-----:R-:W-:Y:S01]  /*6ba0*/  STG.E.U16 desc[UR36][R2.64], R5 ;  /* 0x0000000502007986 */ /* 0x001fe2000c101524 */
[----:B------:R-:W-:Y:S05]  /*6bb0*/  EXIT ;  /* 0x000000000000794d */ /* 0x000fea0003800000 */
.L_x_15069:
        /* <DEDUP_REMOVED lines=8> */
.L_x_15076:
[----:B------:R-:W-:-:S05]  /*6c40*/  F2FP.F16.F32.PACK_AB R18, RZ, R18 ;  /* 0x00000012ff12723e */ /* 0x000fca00000000ff */
[----:B------:R-:W-:Y:S01]  /*6c50*/  STG.E.U16 desc[UR36][R2.64], R18 ;  /* 0x0000001202007986 */ /* 0x000fe2000c101524 */
[----:B------:R-:W-:Y:S05]  /*6c60*/  EXIT ;  /* 0x000000000000794d */ /* 0x000fea0003800000 */
.L_x_15075:
[----:B------:R-:W-:-:S13]  /*6c70*/  ISETP.NE.AND P0, PT, R0, 0x7, PT ;  /* 0x000000070000780c */ /* 0x000fda0003f05270 */
[----:B------:R-:W-:Y:S05]  /*6c80*/  @!P0 BRA `(.L_x_15077) ;  /* 0x00000000002c8947 */ /* 0x000fea0003800000 */
[----:B------:R-:W-:-:S13]  /*6c90*/  ISETP.NE.AND P0, PT, R0, 0x8, PT ;  /* 0x000000080000780c */ /* 0x000fda0003f05270 */
[----:B------:R-:W-:Y:S05]  /*6ca0*/  @!P0 BRA `(.L_x_15078) ;  /* 0x0000000000148947 */ /* 0x000fea0003800000 */
[----:B------:R-:W-:-:S13]  /*6cb0*/  ISETP.NE.AND P0, PT, R0, 0x9, PT ;  /* 0x000000090000780c */ /* 0x000fda0003f05270 */
[----:B------:R-:W-:Y:S05]  /*6cc0*/  @P0 BRA `(.L_x_15072) ;  /* 0x0000000400d00947 */ /* 0x000fea0003800000 */
[----:B-----5:R-:W-:-:S05]  /*6cd0*/  IMAD.MOV.U32 R19, RZ, RZ, RZ ;  /* 0x000000ffff137224 */ /* 0x020fca00078e00ff */
[----:B------:R-:W-:Y:S01]  /*6ce0*/  STG.E.64 desc[UR36][R2.64], R18 ;  /* 0x0000001202007986 */ /* 0x000fe2000c101b24 */
[----:B------:R-:W-:Y:S05]  /*6cf0*/  EXIT ;  /* 0x000000000000794d */ /* 0x000fea0003800000 */
.L_x_15078:
[----:B------:R-:W-:-:S04]  /*6d00*/  F2FP.F16.F32.PACK_AB R5, RZ, R18 ;  /* 0x00000012ff05723e */ /* 0x000fc800000000ff */
[----:B------:R-:W-:-:S05]  /*6d10*/  PRMT R5, R5, 0x5410, RZ ;  /* 0x0000541005057816 */ /* 0x000fca00000000ff */
[----:B------:R-:W-:Y:S01]  /*6d20*/  STG.E desc[UR36][R2.64], R5 ;  /* 0x0000000502007986 */ /* 0x000fe2000c101924 */
[----:B------:R-:W-:Y:S05]  /*6d30*/  EXIT ;  /* 0x000000000000794d */ /* 0x000fea0003800000 */
.L_x_15077:
[----:B------:R-:W-:-:S06]  /*6d40*/  FMUL.FTZ R4, R18, 1 ;  /* 0x3f80000012047820 */ /* 0x000fcc0000410000 */
[----:B------:R-:W0:Y:S02]  /*6d50*/  F2F.F64.F32 R4, R4 ;  /* 0x0000000400047310 */ /* 0x000e240000201800 */
[----:B0-----:R-:W-:Y:S01]  /*6d60*/  STG.E.64 desc[UR36][R2.64], R4 ;  /* 0x0000000402007986 */ /* 0x001fe2000c101b24 */
[----:B------:R-:W-:Y:S05]  /*6d70*/  EXIT ;  /* 0x000000000000794d */ /* 0x000fea0003800000 */
.L_x_15068:
        /* <DEDUP_REMOVED lines=13> */
.L_x_15082:
        /* <DEDUP_REMOVED lines=16> */
.L_x_15085:
[----:B------:R-:W-:-:S04]  /*6f50*/  SHF.R.U32.HI R18, RZ, 0x18, R18 ;  /* 0x00000018ff127819 */ /* 0x000fc80000011612 */
[----:B------:R-:W-:-:S04]  /*6f60*/  LOP3.LUT R5, R5, 0x80, R18, 0xf8, !PT ;  /* 0x0000008005057812 */ /* 0x000fc800078ef812 */
[----:B------:R-:W-:-:S07]  /*6f70*/  PRMT R0, R5, 0x7610, R0 ;  /* 0x0000761005007816 */ /* 0x000fce0000000000 */
.L_x_15084:
[----:B------:R-:W-:Y:S05]  /*6f80*/  BSYNC.RECONVERGENT B0 ;  /* 0x0000000000007941 */ /* 0x000fea0003800200 */
.L_x_15083:
[----:B------:R-:W-:Y:S01]  /*6f90*/  STG.E.U8 desc[UR36][R2.64], R0 ;  /* 0x0000000002007986 */ /* 0x000fe2000c101124 */
[----:B------:R-:W-:Y:S05]  /*6fa0*/  EXIT ;  /* 0x000000000000794d */ /* 0x000fea0003800000 */
.L_x_15081:
        /* <DEDUP_REMOVED lines=16> */
.L_x_15088:
[----:B------:R-:W-:-:S04]  /*70b0*/  SHF.R.U32.HI R18, RZ, 0x18, R18 ;  /* 0x00000018ff127819 */ /* 0x000fc80000011612 */
[----:B------:R-:W-:-:S04]  /*70c0*/  LOP3.LUT R5, R5, 0x80, R18, 0xf8, !PT ;  /* 0x0000008005057812 */ /* 0x000fc800078ef812 */
[----:B------:R-:W-:-:S07]  /*70d0*/  PRMT R0, R5, 0x7610, R0 ;  /* 0x0000761005007816 */ /* 0x000fce0000000000 */
.L_x_15087:
[----:B------:R-:W-:Y:S05]  /*70e0*/  BSYNC.RECONVERGENT B0 ;  /* 0x0000000000007941 */ /* 0x000fea0003800200 */
.L_x_15086:
[----:B------:R-:W-:Y:S01]  /*70f0*/  STG.E.U8 desc[UR36][R2.64], R0 ;  /* 0x0000000002007986 */ /* 0x000fe2000c101124 */
[----:B------:R-:W-:Y:S05]  /*7100*/  EXIT ;  /* 0x000000000000794d */ /* 0x000fea0003800000 */
.L_x_15080:
        /* <DEDUP_REMOVED lines=21> */
.L_x_15090:
[----:B-----5:R-:W0:Y:S02]  /*7260*/  F2I.U64.TRUNC R18, R18 ;  /* 0x0000001200127311 */ /* 0x020e24000020d800 */
[----:B0-----:R-:W-:Y:S01]  /*7270*/  STG.E.64 desc[UR36][R2.64], R18 ;  /* 0x0000001202007986 */ /* 0x001fe2000c101b24 */
[----:B------:R-:W-:Y:S05]  /*7280*/  EXIT ;  /* 0x000000000000794d */ /* 0x000fea0003800000 */
.L_x_15089:
[----:B------:R-:W0:Y:S02]  /*7290*/  F2I.FTZ.U32.TRUNC.NTZ R5, R18 ;  /* 0x0000001200057305 */ /* 0x000e24000021f000 */
[----:B0-----:R-:W-:Y:S01]  /*72a0*/  STG.E desc[UR36][R2.64], R5 ;  /* 0x0000000502007986 */ /* 0x001fe2000c101924 */
[----:B------:R-:W-:Y:S05]  /*72b0*/  EXIT ;  /* 0x000000000000794d */ /* 0x000fea0003800000 */
.L_x_15079:
        /* <DEDUP_REMOVED lines=10> */
.L_x_15092:
[----:B------:R-:W-:Y:S01]  /*7360*/  FMUL.FTZ R4, R18, 1 ;  /* 0x3f80000012047820 */ /* 0x000fe20000410000 */
[----:B------:R-:W-:-:S05]  /*7370*/  CS2R R6, SRZ ;  /* 0x0000000000067805 */ /* 0x000fca000001ff00 */
[----:B------:R-:W0:Y:S02]  /*7380*/  F2F.F64.F32 R4, R4 ;  /* 0x0000000400047310 */ /* 0x000e240000201800 */
[----:B0-----:R-:W-:Y:S01]  /*7390*/  STG.E.128 desc[UR36][R2.64], R4 ;  /* 0x0000000402007986 */ /* 0x001fe2000c101d24 */
[----:B------:R-:W-:Y:S05]  /*73a0*/  EXIT ;  /* 0x000000000000794d */ /* 0x000fea0003800000 */
.L_x_15091:
[----:B------:R-:W-:-:S13]  /*73b0*/  ISETP.NE.AND P0, PT, R0, 0xf, PT ;  /* 0x0000000f0000780c */ /* 0x000fda0003f05270 */
[----:B------:R-:W-:Y:S05]  /*73c0*/  @!P0 BRA `(.L_x_15093) ;  /* 0x0000000000e08947 */ /* 0x000fea0003800000 */
[----:B------:R-:W-:-:S13]  /*73d0*/  ISETP.NE.AND P0, PT, R0, 0x17, PT ;  /* 0x000000170000780c */ /* 0x000fda0003f05270 */
[----:B------:R-:W-:Y:S05]  /*73e0*/  @!P0 BRA `(.L_x_15094) ;  /* 0x00000000008c8947 */ /* 0x000fea0003800000 */
[----:B------:R-:W-:-:S13]  /*73f0*/  ISETP.NE.AND P0, PT, R0, 0x18, PT ;  /* 0x000000180000780c */ /* 0x000fda0003f05270 */
[----:B------:R-:W-:Y:S05]  /*7400*/  @!P0 BRA `(.L_x_15095) ;  /* 0x0000000000448947 */ /* 0x000fea0003800000 */
.L_x_15072:
        /* <DEDUP_REMOVED lines=15> */
[----:B--2--5:R-:W-:Y:S05]  /*7500*/  CALL.ABS.NOINC R2 ;  /* 0x0000000002007343 */ /* 0x024fea0003c00000 */
.L_x_15096:
[----:B------:R-:W-:Y:S05]  /*7510*/  EXIT ;  /* 0x000000000000794d */ /* 0x000fea0003800000 */
.L_x_15095:
        /* <DEDUP_REMOVED lines=12> */
.L_x_15098:
[----:B------:R-:W-:Y:S05]  /*75e0*/  BSYNC.RECONVERGENT B0 ;  /* 0x0000000000007941 */ /* 0x000fea0003800200 */
.L_x_15097:
[----:B------:R-:W-:-:S05]  /*75f0*/  LOP3.LUT R5, R0, 0x80, R7, 0xf8, !PT ;  /* 0x0000008000057812 */ /* 0x000fca00078ef807 */
[----:B------:R-:W-:Y:S01]  /*7600*/  STG.E.U8 desc[UR36][R2.64], R5 ;  /* 0x0000000502007986 */ /* 0x000fe2000c101124 */
[----:B------:R-:W-:Y:S05]  /*7610*/  EXIT ;  /* 0x000000000000794d */ /* 0x000fea0003800000 */
.L_x_15094:
        /* <DEDUP_REMOVED lines=11> */
.L_x_15100:
[----:B------:R-:W-:Y:S01]  /*76d0*/  IMAD.MOV.U32 R0, RZ, RZ, 0x7f ;  /* 0x0000007fff007424 */ /* 0x000fe200078e00ff */
[----:B------:R-:W-:-:S04]  /*76e0*/  ISETP.GT.U32.AND P0, PT, R4, 0x7f800000, PT ;  /* 0x7f8000000400780c */ /* 0x000fc80003f04070 */
[----:B------:R-:W-:-:S09]  /*76f0*/  SEL R0, R0, 0x7c, P0 ;  /* 0x0000007c00007807 */ /* 0x000fd20000000000 */
.L_x_15101:
[----:B------:R-:W-:Y:S05]  /*7700*/  BSYNC.RECONVERGENT B0 ;  /* 0x0000000000007941 */ /* 0x000fea0003800200 */
.L_x_15099:
[----:B------:R-:W-:-:S04]  /*7710*/  SHF.R.U32.HI R5, RZ, 0x18, R18 ;  /* 0x00000018ff057819 */ /* 0x000fc80000011612 */
[----:B------:R-:W-:-:S05]  /*7720*/  LOP3.LUT R5, R0, 0x80, R5, 0xf8, !PT ;  /* 0x0000008000057812 */ /* 0x000fca00078ef805 */
[----:B------:R-:W-:Y:S01]  /*7730*/  STG.E.U8 desc[UR36][R2.64], R5 ;  /* 0x0000000502007986 */ /* 0x000fe2000c101124 */
[----:B------:R-:W-:Y:S05]  /*7740*/  EXIT ;  /* 0x000000000000794d */ /* 0x000fea0003800000 */
.L_x_15093:
[----:B------:R-:W-:-:S05]  /*7750*/  F2FP.BF16.F32.PACK_AB R18, RZ, R18 ;  /* 0x00000012ff12723e */ /* 0x000fca00000010ff */
[----:B------:R-:W-:Y:S01]  /*7760*/  STG.E.U16 desc[UR36][R2.64], R18 ;  /* 0x0000001202007986 */ /* 0x000fe2000c101524 */
[----:B------:R-:W-:Y:S05]  /*7770*/  EXIT ;  /* 0x000000000000794d */ /* 0x000fea0003800000 */
.L_x_15102:
        /* <DEDUP_REMOVED lines=16> */
.L_x_41003:


//--------------------- .text._ZN2at6native18elementwise_kernelILi128ELi2EZNS0_22gpu_kernel_impl_nocastINS0_13AUnaryFunctorIfffZZZNS0_19minimum_kernel_cudaERNS_18TensorIteratorBaseEENKUlvE0_clEvENKUlvE0_clEvEUlffE_EEEEvS5_RKT_EUliE_EEviT1_ --------------------------
	.section	.text._ZN2at6native18elementwise_kernelILi128ELi2EZNS0_22gpu_kernel_impl_nocastINS0_13AUnaryFunctorIfffZZZNS0_19minimum_kernel_cudaERNS_18TensorIteratorBaseEENKUlvE0_clEvENKUlvE0_clEvEUlffE_EEEEvS5_RKT_EUliE_EEviT1_,"ax",@progbits
	.align	128
        .global         _ZN2at6native18elementwise_kernelILi128ELi2EZNS0_22gpu_kernel_impl_nocastINS0_13AUnaryFunctorIfffZZZNS0_19minimum_kernel_cudaERNS_18TensorIteratorBaseEENKUlvE0_clEvENKUlvE0_clEvEUlffE_EEEEvS5_RKT_EUliE_EEviT1_
        .type           _ZN2at6native18elementwise_kernelILi128ELi2EZNS0_22gpu_kernel_impl_nocastINS0_13AUnaryFunctorIfffZZZNS0_19minimum_kernel_cudaERNS_18TensorIteratorBaseEENKUlvE0_clEvENKUlvE0_clEvEUlffE_EEEEvS5_RKT_EUliE_EEviT1_,@function
        .size           _ZN2at6native18elementwise_kernelILi128ELi2EZNS0_22gpu_kernel_impl_nocastINS0_13AUnaryFunctorIfffZZZNS0_19minimum_kernel_cudaERNS_18TensorIteratorBaseEENKUlvE0_clEvENKUlvE0_clEvEUlffE_EEEEvS5_RKT_EUliE_EEviT1_,(.L_x_41004 - _ZN2at6native18elementwise_kernelILi128ELi2EZNS0_22gpu_kernel_impl_nocastINS0_13AUnaryFunctorIfffZZZNS0_19minimum_kernel_cudaERNS_18TensorIteratorBaseEENKUlvE0_clEvENKUlvE0_clEvEUlffE_EEEEvS5_RKT_EUliE_EEviT1_)
        .other          _ZN2at6native18elementwise_kernelILi128ELi2EZNS0_22gpu_kernel_impl_nocastINS0_13AUnaryFunctorIfffZZZNS0_19minimum_kernel_cudaERNS_18TensorIteratorBaseEENKUlvE0_clEvENKUlvE0_clEvEUlffE_EEEEvS5_RKT_EUliE_EEviT1_,@"STO_CUDA_ENTRY STV_DEFAULT"
_ZN2at6native18elementwise_kernelILi128ELi2EZNS0_22gpu_kernel_impl_nocastINS0_13AUnaryFunctorIfffZZZNS0_19minimum_kernel_cudaERNS_18TensorIteratorBaseEENKUlvE0_clEvENKUlvE0_clEvEUlffE_EEEEvS5_RKT_EUliE_EEviT1_:
.text._ZN2at6native18elementwise_kernelILi128ELi2EZNS0_22gpu_kernel_impl_nocastINS0_13AUnaryFunctorIfffZZZNS0_19minimum_kernel_cudaERNS_18TensorIteratorBaseEENKUlvE0_clEvENKUlvE0_clEvEUlffE_EEEEvS5_RKT_EUliE_EEviT1_:
        /* <DEDUP_REMOVED lines=9> */
[----:B------:R-:W0:Y:S02]  /*0090*/  LDC R0, c[0x0][0x594] ;  /* 0x00016500ff007b82 */ /* 0x000e240000000800 */
[----:B0-----:R-:W-:-:S13]  /*00a0*/  FSETP.NAN.FTZ.AND P0, PT, R0, R0, PT ;  /* 0x000000000000720b */ /* 0x001fda0003f18000 */
[----:B------:R-:W-:Y:S05]  /*00b0*/  @!P0 BRA `(.L_x_15104) ;  /* 0x0000000000188947 */ /* 0x000fea0003800000 */
[----:B------:R-:W0:Y:S02]  /*00c0*/  LDCU UR4, c[0x0][0x380] ;  /* 0x00007000ff0477ac */ /* 0x000e240008000800 */
[----:B0-----:R-:W-:-:S13]  /*00d0*/  ISETP.GE.AND P0, PT, R3, UR4, PT ;  /* 0x0000000403007c0c */ /* 0x001fda000bf06270 */
[----:B------:R-:W-:Y:S05]  /*00e0*/  @P0 EXIT ;  /* 0x000000000000094d */ /* 0x000fea0003800000 */
[----:B------:R-:W0:Y:S02]  /*00f0*/  LDC.64 R2, c[0x0][0x580] ;  /* 0x00016000ff027b82 */ /* 0x000e240000000a00 */
[----:B0-----:R-:W-:Y:S01]  /*0100*/  STG.E desc[UR6][R2.64], R0 ;  /* 0x0000000002007986 */ /* 0x001fe2000c101906 */
[----:B------:R-:W-:Y:S05]  /*0110*/  EXIT ;  /* 0x000000000000794d */ /* 0x000fea0003800000 */
.L_x_15104:
[----:B------:R-:W0:Y:S01]  /*0120*/  LDCU UR4, c[0x0][0x380] ;  /* 0x00007000ff0477ac */ /* 0x000e220008000800 */
[----:B------:R-:W-:Y:S01]  /*0130*/  BSSY.RECONVERGENT B0, `(.L_x_15105) ;  /* 0x000000a000007945 */ /* 0x000fe20003800200 */
[----:B0-----:R-:W-:-:S13]  /*0140*/  ISETP.GE.AND P0, PT, R3, UR4, PT ;  /* 0x0000000403007c0c */ /* 0x001fda000bf06270 */
[----:B------:R-:W-:Y:S05]  /*0150*/  @P0 BRA `(.L_x_15106) ;  /* 0x00000000001c0947 */ /* 0x000fea0003800000 */
[----:B------:R-:W0:Y:S02]  /*0160*/  LDC.64 R4, c[0x0][0x588] ;  /* 0x00016200ff047b82 */ /* 0x000e240000000a00 */
[----:B0-----:R-:W2:Y:S06]  /*0170*/  LDG.E R9, desc[UR6][R4.64] ;  /* 0x0000000604097981 */ /* 0x001eac000c1e1900 */
[----:B------:R-:W0:Y:S01]  /*0180*/  LDC.64 R6, c[0x0][0x580] ;  /* 0x00016000ff067b82 */ /* 0x000e220000000a00 */
[----:B------:R-:W-:Y:S02]  /*0190*/  IADD3 R3, PT, PT, R3, 0x80, RZ ;  /* 0x0000008003037810 */ /* 0x000fe40007ffe0ff */
[----:B--2---:R-:W-:-:S13]  /*01a0*/  FSETP.NAN.FTZ.AND P0, PT, R9, R9, PT ;  /* 0x000000090900720b */ /* 0x004fda0003f18000 */
[----:B------:R-:W-:-:S05]  /*01b0*/  @!P0 FMNMX.FTZ R9, R9, R0, PT ;  /* 0x0000000009098209 */ /* 0x000fca0003810000 */
[----:B0-----:R0:W-:Y:S02]  /*01c0*/  STG.E desc[UR6][R6.64], R9 ;  /* 0x0000000906007986 */ /* 0x0011e4000c101906 */
.L_x_15106:
[----:B------:R-:W-:Y:S05]  /*01d0*/  BSYNC.RECONVERGENT B0 ;  /* 0x0000000000007941 */ /* 0x000fea0003800200 */
.L_x_15105:
[----:B------:R-:W-:-:S13]  /*01e0*/  ISETP.GE.AND P0, PT, R3, UR4, PT ;  /* 0x0000000403007c0c */ /* 0x000fda000bf06270 */
[----:B------:R-:W-:Y:S05]  /*01f0*/  @P0 EXIT ;  /* 0x000000000000094d */ /* 0x000fea0003800000 */
[----:B------:R-:W0:Y:S02]  /*0200*/  LDC.64 R2, c[0x0][0x588] ;  /* 0x00016200ff027b82 */ /* 0x000e240000000a00 */
[----:B0-----:R-:W2:Y:S06]  /*0210*/  LDG.E R7, desc[UR6][R2.64] ;  /* 0x0000000602077981 */ /* 0x001eac000c1e1900 */
[----:B------:R-:W0:Y:S01]  /*0220*/  LDC.64 R4, c[0x0][0x580] ;  /* 0x00016000ff047b82 */ /* 0x000e220000000a00 */
[----:B--2---:R-:W-:-:S13]  /*0230*/  FSETP.NAN.FTZ.AND P0, PT, R7, R7, PT ;  /* 0x000000070700720b */ /* 0x004fda0003f18000 */
[----:B------:R-:W-:-:S05]  /*0240*/  @!P0 FMNMX.FTZ R7, R7, R0, PT ;  /* 0x0000000007078209 */ /* 0x000fca0003810000 */
[----:B0-----:R-:W-:Y:S01]  /*0250*/  STG.E desc[UR6][R4.64], R7 ;  /* 0x0000000704007986 */ /* 0x001fe2000c101906 */
[----:B------:R-:W-:Y:S05]  /*0260*/  EXIT ;  /* 0x000000000000794d */ /* 0x000fea0003800000 */
.L_x_15103:
[----:B------:R-:W0:Y:S01]  /*0270*/  LDC R0, c[0x0][0x594] ;  /* 0x00016500ff007b82 */ /* 0x000e220000000800 */
[----:B------:R-:W-:Y:S02]  /*0280*/  IADD3 R2, PT, PT, R2, -0x1, RZ ;  /* 0xffffffff02027810 */ /* 0x000fe40007ffe0ff */
[----:B0-----:R-:W-:-:S13]  /*0290*/  FSETP.NAN.FTZ.AND P0, PT, R0, R0, PT ;  /* 0x000000000000720b */ /* 0x001fda0003f18000 */
[----:B------:R-:W-:Y:S05]  /*02a0*/  @!P0 BRA `(.L_x_15107) ;  /* 0x0000002000dc8947 */ /* 0x000fea0003800000 */
[----:B------:R-:W0:Y:S01]  /*02b0*/  LDCU UR4, c[0x0][0x380] ;  /* 0x00007000ff0477ac */ /* 0x000e220008000800 */
[----:B------:R-:W-:Y:S01]  /*02c0*/  VIMNMX.U32 R4, PT, PT, R2, 0x18, PT ;  /* 0x0000001802047848 */ /* 0x000fe20003fe0000 */
[----:B------:R-:W-:Y:S03]  /*02d0*/  BSSY.RECONVERGENT B0, `(.L_x_15108) ;  /* 0x000011b000007945 */ /* 0x000fe60003800200 */
[----:B------:R-:W-:Y:S02]  /*02e0*/  IADD3 R4, PT, PT, R4, 0x1, RZ ;  /* 0x0000000104047810 */ /* 0x000fe40007ffe0ff */
[----:B0-----:R-:W-:-:S13]  /*02f0*/  ISETP.GE.AND P0, PT, R3, UR4, PT ;  /* 0x0000000403007c0c */ /* 0x001fda000bf06270 */
[----:B------:R-:W-:Y:S05]  /*0300*/  @P0 BRA `(.L_x_15109) ;  /* 0x00000010005c0947 */ /* 0x000fea0003800000 */
[----:B------:R-:W0:Y:S01]  /*0310*/  LDCU.64 UR8, c[0x0][0x390] ;  /* 0x00007200ff0877ac */ /* 0x000e220008000a00 */
[----:B------:R-:W-:Y:S01]  /*0320*/  MOV R7, R3 ;  /* 0x0000000300077202 */ /* 0x000fe20000000f00 */
[----:B------:R-:W-:Y:S01]  /*0330*/  IMAD.MOV.U32 R6, RZ, RZ, RZ ;  /* 0x000000ffff067224 */ /* 0x000fe200078e00ff */
[----:B------:R-:W-:Y:S01]  /*0340*/  ISETP.NE.AND P0, PT, R2, RZ, PT ;  /* 0x000000ff0200720c */ /* 0x000fe20003f05270 */
[----:B------:R-:W1:Y:S01]  /*0350*/  LDCU UR5, c[0x0][0x38c] ;  /* 0x00007180ff0577ac */ /* 0x000e620008000800 */
[----:B------:R-:W2:Y:S01]  /*0360*/  LDCU UR10, c[0x0][0x4b8] ;  /* 0x00009700ff0a77ac */ /* 0x000ea20008000800 */
[----:B0-----:R-:W-:-:S05]  /*0370*/  IMAD.HI.U32 R6, R3, UR8, R6 ;  /* 0x0000000803067c27 */ /* 0x001fca000f8e0006 */
[----:B------:R-:W-:-:S04]  /*0380*/  SHF.R.U32.HI R7, RZ, UR9, R6 ;  /* 0x00000009ff077c19 */ /* 0x000fc80008011606 */
[----:B------:R-:W-:-:S05]  /*0390*/  IADD3 R8, PT, PT, -R7, RZ, RZ ;  /* 0x000000ff07087210 */ /* 0x000fca0007ffe1ff */
[----:B-1----:R-:W-:-:S04]  /*03a0*/  IMAD R5, R8, UR5, R3 ;  /* 0x0000000508057c24 */ /* 0x002fc8000f8e0203 */
[----:B--2---:R-:W-:Y:S01]  /*03b0*/  IMAD R5, R5, UR10, RZ ;  /* 0x0000000a05057c24 */ /* 0x004fe2000f8e02ff */
[----:B------:R-:W-:Y:S06]  /*03c0*/  @!P0 BRA `(.L_x_15110) ;  /* 0x0000001000188947 */ /* 0x000fec0003800000 */
[----:B------:R-:W0:Y:S01]  /*03d0*/  LDCU.64 UR8, c[0x0][0x398] ;  /* 0x00007300ff0877ac */ /* 0x000e220008000a00 */
[----:B------:R-:W-:Y:S01]  /*03e0*/  HFMA2 R6, -RZ, RZ, 0, 0 ;  /* 0x00000000ff067431 */ /* 0x000fe200000001ff */
[----:B------:R-:W-:Y:S01]  /*03f0*/  ISETP.NE.AND P0, PT, R4, 0x2, PT ;  /* 0x000000020400780c */ /* 0x000fe20003f05270 */
[----:B------:R-:W1:Y:S01]  /*0400*/  LDCU UR5, c[0x0][0x3a0] ;  /* 0x00007400ff0577ac */ /* 0x000e620008000800 */
[----:B------:R-:W2:Y:S02]  /*0410*/  LDCU UR10, c[0x0][0x4c0] ;  /* 0x00009800ff0a77ac */ /* 0x000ea40008000800 */
[----:B0-----:R-:W-:-:S05]  /*0420*/  IMAD.HI.U32 R8, R7, UR9, R6 ;  /* 0x0000000907087c27 */ /* 0x001fca000f8e0006 */
[----:B-1----:R-:W-:-:S05]  /*0430*/  SHF.R.U32.HI R9, RZ, UR5, R8 ;  /* 0x00000005ff097c19 */ /* 0x002fca0008011608 */
[----:B------:R-:W-:-:S04]  /*0440*/  IMAD.MOV R6, RZ, RZ, -R9 ;  /* 0x000000ffff067224 */ /* 0x000fc800078e0a09 */
[----:B------:R-:W-:-:S04]  /*0450*/  IMAD R6, R6, UR8, R7 ;  /* 0x0000000806067c24 */ /* 0x000fc8000f8e0207 */
[----:B--2---:R-:W-:Y:S01]  /*0460*/  IMAD R5, R6, UR10, R5 ;  /* 0x0000000a06057c24 */ /* 0x004fe2000f8e0205 */
[----:B------:R-:W-:Y:S06]  /*0470*/  @!P0 BRA `(.L_x_15110) ;  /* 0x0000000c00ec8947 */ /* 0x000fec0003800000 */
[----:B------:R-:W0:Y:S01]  /*0480*/  LDCU.64 UR8, c[0x0][0x3a8] ;  /* 0x00007500ff0877ac */ /* 0x000e220008000a00 */
[----:B------:R-:W-:Y:S02]  /*0490*/  MOV R8, RZ ;  /* 0x000000ff00087202 */ /* 0x000fe40000000f00 */
[----:B------:R-:W-:Y:S01]  /*04a0*/  ISETP.NE.AND P0, PT, R4, 0x3, PT ;  /* 0x000000030400780c */ /* 0x000fe20003f05270 */
[----:B------:R-:W1:Y:S01]  /*04b0*/  LDCU UR5, c[0x0][0x3a4] ;  /* 0x00007480ff0577ac */ /* 0x000e620008000800 */
[----:B------:R-:W2:Y:S01]  /*04c0*/  LDCU UR10, c[0x0][0x4c8] ;  /* 0x00009900ff0a77ac */ /* 0x000ea20008000800 */
[----:B0-----:R-:W-:-:S05]  /*04d0*/  IMAD.HI.U32 R6, R9, UR8, R8 ;  /* 0x0000000809067c27 */ /* 0x001fca000f8e0008 */
[----:B------:R-:W-:-:S04]  /*04e0*/  SHF.R.U32.HI R7, RZ, UR9, R6 ;  /* 0x00000009ff077c19 */ /* 0x000fc80008011606 */
[----:B------:R-:W-:-:S05]  /*04f0*/  IADD3 R8, PT, PT, -R7, RZ, RZ ;  /* 0x000000ff07087210 */ /* 0x000fca0007ffe1ff */
[----:B-1----:R-:W-:-:S04]  /*0500*/  IMAD R8, R8, UR5, R9 ;  /* 0x0000000508087c24 */ /* 0x002fc8000f8e0209 */
        /* <DEDUP_REMOVED lines=8> */
[----:B-1----:R-:W-:-:S05]  /*0590*/  SHF.R.U32.HI R9, RZ, UR5, R8 ;  /* 0x00000005ff097c19 */ /* 0x002fca0008011608 */
[----:B------:R-:W-:-:S04]  /*05a0*/  IMAD.MOV R6, RZ, RZ, -R9 ;  /* 0x000000ffff067224 */ /* 0x000fc800078e0a09 */
[----:B------:R-:W-:-:S04]  /*05b0*/  IMAD R6, R6, UR8, R7 ;  /* 0x0000000806067c24 */ /* 0x000fc8000f8e0207 */
[----:B--2---:R-:W-:Y:S01]  /*05c0*/  IMAD R5, R6, UR10, R5 ;  /* 0x0000000a06057c24 */ /* 0x004fe2000f8e0205 */
[----:B------:R-:W-:Y:S06]  /*05d0*/  @!P0 BRA `(.L_x_15110) ;  /* 0x0000000c00948947 */ /* 0x000fec0003800000 */
[----:B------:R-:W0:Y:S01]  /*05e0*/  LDCU.64 UR8, c[0x0][0x3c0] ;  /* 0x00007800ff0877ac */ /* 0x000e220008000a00 */
[----:B------:R-:W-:Y:S01]  /*05f0*/  HFMA2 R8, -RZ, RZ, 0, 0 ;  /* 0x00000000ff087431 */ /* 0x000fe200000001ff */
[----:B------:R-:W-:Y:S01]  /*0600*/  ISETP.NE.AND P0, PT, R4, 0x5, PT ;  /* 0x000000050400780c */ /* 0x000fe20003f05270 */
[----:B------:R-:W1:Y:S01]  /*0610*/  LDCU UR5, c[0x0][0x3bc] ;  /* 0x00007780ff0577ac */ /* 0x000e620008000800 */
[----:B------:R-:W2:Y:S02]  /*0620*/  LDCU UR10, c[0x0][0x4d8] ;  /* 0x00009b00ff0a77ac */ /* 0x000ea40008000800 */
        /* <DEDUP_REMOVED lines=122> */
[----:B-1----:R-:W-:-:S04]  /*0dd0*/  SHF.R.U32.HI R9, RZ, UR5, R8 ;  /* 0x00000005ff097c19 */ /* 0x002fc80008011608 */
[----:B------:R-:W-:-:S05]  /*0de0*/  IADD3 R6, PT, PT, -R9, RZ, RZ ;  /* 0x000000ff09067210 */ /* 0x000fca0007ffe1ff */
[----:B------:R-:W-:-:S04]  /*0df0*/  IMAD R6, R6, UR8, R7 ;  /* 0x0000000806067c24 */ /* 0x000fc8000f8e0207 */
[----:B--2---:R-:W-:Y:S01]  /*0e00*/  IMAD R5, R6, UR10, R5 ;  /* 0x0000000a06057c24 */ /* 0x004fe2000f8e0205 */
[----:B------:R-:W-:Y:S06]  /*0e10*/  @!P0 BRA `(.L_x_15110) ;  /* 0x0000000400848947 */ /* 0x000fec0003800000 */
[----:B------:R-:W0:Y:S01]  /*0e20*/  LDCU.64 UR8, c[0x0][0x450] ;  /* 0x00008a00ff0877ac */ /* 0x000e220008000a00 */
[----:B------:R-:W-:Y:S01]  /*0e30*/  IMAD.MOV.U32 R8, RZ, RZ, RZ ;  /* 0x000000ffff087224 */ /* 0x000fe200078e00ff */
        /* <DEDUP_REMOVED lines=15> */
[----:B-1----:R-:W-:-:S04]  /*0f30*/  SHF.R.U32.HI R9, RZ, UR5, R8 ;  /* 0x00000005ff097c19 */ /* 0x002fc80008011608 */
[----:B------:R-:W-:-:S05]  /*0f40*/  IADD3 R6, PT, PT, -R9, RZ, RZ ;  /* 0x000000ff09067210 */ /* 0x000fca0007ffe1ff */
        /* <DEDUP_REMOVED lines=9> */
[----:B------:R-:W-:-:S05]  /*0fe0*/  SHF.R.U32.HI R7, RZ, UR9, R6 ;  /* 0x00000009ff077c19 */ /* 0x000fca0008011606 */
[----:B------:R-:W-:-:S04]  /*0ff0*/  IMAD.MOV R8, RZ, RZ, -R7 ;  /* 0x000000ffff087224 */ /* 0x000fc800078e0a07 */
        /* <DEDUP_REMOVED lines=59> */
[----:B------:R-:W-:Y:S01]  /*13b0*/  MOV R8, RZ ;  /* 0x000000ff00087202 */ /* 0x000fe20000000f00 */
[----:B------:R-:W1:Y:S01]  /*13c0*/  LDCU UR5, c[0x0][0x4ac] ;  /* 0x00009580ff0577ac */ /* 0x000e620008000800 */
[----:B------:R-:W2:Y:S03]  /*13d0*/  LDCU UR10, c[0x0][0x578] ;  /* 0x0000af00ff0a77ac */ /* 0x000ea60008000800 */
[----:B0-----:R-:W-:-:S05]  /*13e0*/  IMAD.HI.U32 R6, R9, UR8, R8 ;  /* 0x0000000809067c27 */ /* 0x001fca000f8e0008 */
[----:B------:R-:W-:-:S04]  /*13f0*/  SHF.R.U32.HI R6, RZ, UR9, R6 ;  /* 0x00000009ff067c19 */ /* 0x000fc80008011606 */
[----:B------:R-:W-:-:S05]  /*1400*/  IADD3 R8, PT, PT, -R6, RZ, RZ ;  /* 0x000000ff06087210 */ /* 0x000fca0007ffe1ff */
[----:B-1----:R-:W-:-:S04]  /*1410*/  IMAD R8, R8, UR5, R9 ;  /* 0x0000000508087c24 */ /* 0x002fc8000f8e0209 */
[----:B--2---:R-:W-:-:S07]  /*1420*/  IMAD R5, R8, UR10, R5 ;  /* 0x0000000a08057c24 */ /* 0x004fce000f8e0205 */
.L_x_15110:
[----:B------:R-:W0:Y:S01]  /*1430*/  LDCU.64 UR8, c[0x0][0x580] ;  /* 0x0000b000ff0877ac */ /* 0x000e220008000a00 */
[----:B------:R-:W-:Y:S02]  /*1440*/  IADD3 R3, PT, PT, R3, 0x80, RZ ;  /* 0x0000008003037810 */ /* 0x000fe40007ffe0ff */
[----:B0-----:R-:W-:-:S04]  /*1450*/  IADD3 R6, P0, PT, R5, UR8, RZ ;  /* 0x0000000805067c10 */ /* 0x001fc8000ff1e0ff */
[----:B------:R-:W-:-:S05]  /*1460*/  IADD3.X R7, PT, PT, RZ, UR9, RZ, P0, !PT ;  /* 0x00000009ff077c10 */ /* 0x000fca00087fe4ff */
[----:B------:R0:W-:Y:S04]  /*1470*/  STG.E desc[UR6][R6.64], R0 ;  /* 0x0000000006007986 */ /* 0x0001e8000c101906 */
.L_x_15109:
[----:B------:R-:W-:Y:S05]  /*1480*/  BSYNC.RECONVERGENT B0 ;  /* 0x0000000000007941 */ /* 0x000fea0003800200 */
.L_x_15108:
[----:B------:R-:W-:-:S13]  /*1490*/  ISETP.GE.AND P0, PT, R3, UR4, PT ;  /* 0x0000000403007c0c */ /* 0x000fda000bf06270 */
[----:B------:R-:W-:Y:S05]  /*14a0*/  @P0 EXIT ;  /* 0x000000000000094d */ /* 0x000fea0003800000 */
[----:B------:R-:W1:Y:S01]  /*14b0*/  LDCU.64 UR4, c[0x0][0x390] ;  /* 0x00007200ff0477ac */ /* 0x000e620008000a00 */
[----:B0-----:R-:W-:Y:S01]  /*14c0*/  MOV R7, R3 ;  /* 0x0000000300077202 */ /* 0x001fe20000000f00 */
[----:B------:R-:W-:Y:S01]  /*14d0*/  IMAD.MOV.U32 R6, RZ, RZ, RZ ;  /* 0x000000ffff067224 */ /* 0x000fe200078e00ff */
[----:B------:R-:W-:Y:S01]  /*14e0*/  ISETP.NE.AND P0, PT, R2, RZ, PT ;  /* 0x000000ff0200720c */ /* 0x000fe20003f05270 */
[----:B------:R-:W0:Y:S01]  /*14f0*/  LDCU UR8, c[0x0][0x38c] ;  /* 0x00007180ff0877ac */ /* 0x000e220008000800 */
[----:B------:R-:W2:Y:S01]  /*1500*/  LDCU UR9, c[0x0][0x4b8] ;  /* 0x00009700ff0977ac */ /* 0x000ea20008000800 */
[----:B-1----:R-:W-:-:S05]  /*1510*/  IMAD.HI.U32 R6, R3, UR4, R6 ;  /* 0x0000000403067c27 */ /* 0x002fca000f8e0006 */
[----:B------:R-:W-:-:S04]  /*1520*/  SHF.R.U32.HI R7, RZ, UR5, R6 ;  /* 0x00000005ff077c19 */ /* 0x000fc80008011606 */
[----:B------:R-:W-:-:S05]  /*1530*/  IADD3 R8, PT, PT, -R7, RZ, RZ ;  /* 0x000000ff07087210 */ /* 0x000fca0007ffe1ff */
[----:B0-----:R-:W-:-:S04]  /*1540*/  IMAD R2, R8, UR8, R3 ;  /* 0x0000000808027c24 */ /* 0x001fc8000f8e0203 */
        /* <DEDUP_REMOVED lines=257> */
[----:B------:R-:W1:Y:S01]  /*2560*/  LDCU UR8, c[0x0][0x4ac] ;  /* 0x00009580ff0877ac */ /* 0x000e620008000800 */
[----:B------:R-:W2:Y:S03]  /*2570*/  LDCU UR9, c[0x0][0x578] ;  /* 0x0000af00ff0977ac */ /* 0x000ea60008000800 */
[----:B0-----:R-:W-:-:S05]  /*2580*/  IMAD.HI.U32 R3, R5, UR4, R4 ;  /* 0x0000000405037c27 */ /* 0x001fca000f8e0004 */
[----:B------:R-:W-:-:S05]  /*2590*/  SHF.R.U32.HI R3, RZ, UR5, R3 ;  /* 0x00000005ff037c19 */ /* 0x000fca0008011603 */
[----:B------:R-:W-:-:S04]  /*25a0*/  IMAD.MOV R3, RZ, RZ, -R3 ;  /* 0x000000ffff037224 */ /* 0x000fc800078e0a03 */
[----:B-1----:R-:W-:-:S04]  /*25b0*/  IMAD R5, R3, UR8, R5 ;  /* 0x0000000803057c24 */ /* 0x002fc8000f8e0205 */
[----:B--2---:R-:W-:-:S07]  /*25c0*/  IMAD R2, R5, UR9, R2 ;  /* 0x0000000905027c24 */ /* 0x004fce000f8e0202 */
.L_x_15111:
[----:B------:R-:W0:Y:S02]  /*25d0*/  LDCU.64 UR4, c[0x0][0x580] ;  /* 0x0000b000ff0477ac */ /* 0x000e240008000a00 */
[----:B0-----:R-:W-:-:S04]  /*25e0*/  IADD3 R2, P0, PT, R2, UR4, RZ ;  /* 0x0000000402027c10 */ /* 0x001fc8000ff1e0ff */
[----:B------:R-:W-:-:S05]  /*25f0*/  IADD3.X R3, PT, PT, RZ, UR5, RZ, P0, !PT ;  /* 0x00000005ff037c10 */ /* 0x000fca00087fe4ff */
[----:B------:R-:W-:Y:S01]  /*2600*/  STG.E desc[UR6][R2.64], R0 ;  /* 0x0000000002007986 */ /* 0x000fe2000c101906 */
[----:B------:R-:W-:Y:S05]  /*2610*/  EXIT ;  /* 0x000000000000794d */ /* 0x000fea0003800000 */
.L_x_15107:
[----:B------:R-:W0:Y:S01]  /*2620*/  LDCU UR4, c[0x0][0x380] ;  /* 0x00007000ff0477ac */ /* 0x000e220008000800 */
[----:B------:R-:W-:Y:S01]  /*2630*/  VIMNMX.U32 R4, PT, PT, R2, 0x18, PT ;  /* 0x0000001802047848 */ /* 0x000fe20003fe0000 */
[----:B------:R-:W-:Y:S03]  /*2640*/  BSSY.RECONVERGENT B0, `(.L_x_15112) ;  /* 0x0000138000007945 */ /* 0x000fe60003800200 */
[----:B------:R-:W-:Y:S02]  /*2650*/  IADD3 R4, PT, PT, R4, 0x1, RZ ;  /* 0x0000000104047810 */ /* 0x000fe40007ffe0ff */
[----:B0-----:R-:W-:-:S13]  /*2660*/  ISETP.GE.AND P0, PT, R3, UR4, PT ;  /* 0x0000000403007c0c */ /* 0x001fda000bf06270 */
[----:B------:R-:W-:Y:S05]  /*2670*/  @P0 BRA `(.L_x_15113) ;  /* 0x0000001000d00947 */ /* 0x000fea0003800000 */
        /* <DEDUP_REMOVED lines=298> */
.L_x_15114:
[----:B------:R-:W0:Y:S02]  /*3920*/  LDCU.128 UR8, c[0x0][0x580] ;  /* 0x0000b000ff0877ac */ /* 0x000e240008000c00 */
[----:B0-----:R-:W-:-:S04]  /*3930*/  IADD3 R6, P0, PT, R6, UR10, RZ ;  /* 0x0000000a06067c10 */ /* 0x001fc8000ff1e0ff */
[----:B------:R-:W-:-:S05]  /*3940*/  IADD3.X R7, PT, PT, RZ, UR11, RZ, P0, !PT ;  /* 0x0000000bff077c10 */ /* 0x000fca00087fe4ff */
[----:B------:R-:W2:Y:S01]  /*3950*/  LDG.E R11, desc[UR6][R6.64] ;  /* 0x00000006060b7981 */ /* 0x000ea2000c1e1900 */
[----:B------:R-:W-:Y:S02]  /*3960*/  IADD3 R8, P1, PT, R5, UR8, RZ ;  /* 0x0000000805087c10 */ /* 0x000fe4000ff3e0ff */
[----:B------:R-:W-:-:S03]  /*3970*/  IADD3 R3, PT, PT, R3, 0x80, RZ ;  /* 0x0000008003037810 */ /* 0x000fc60007ffe0ff */
[----:B------:R-:W-:Y:S01]  /*3980*/  IMAD.X R9, RZ, RZ, UR9, P1 ;  /* 0x00000009ff097e24 */ /* 0x000fe200088e06ff */
[----:B--2---:R-:W-:-:S13]  /*3990*/  FSETP.NAN.FTZ.AND P0, PT, R11, R11, PT ;  /* 0x0000000b0b00720b */ /* 0x004fda0003f18000 */
[----:B------:R-:W-:-:S05]  /*39a0*/  @!P0 FMNMX.FTZ R11, R11, R0, PT ;  /* 0x000000000b0b8209 */ /* 0x000fca0003810000 */
[----:B------:R0:W-:Y:S02]  /*39b0*/  STG.E desc[UR6][R8.64], R11 ;  /* 0x0000000b08007986 */ /* 0x0001e4000c101906 */
.L_x_15113:
[----:B------:R-:W-:Y:S05]  /*39c0*/  BSYNC.RECONVERGENT B0 ;  /* 0x0000000000007941 */ /* 0x000fea0003800200 */
.L_x_15112:
[----:B------:R-:W-:-:S13]  /*39d0*/  ISETP.GE.AND P0, PT, R3, UR4, PT ;  /* 0x0000000403007c0c */ /* 0x000fda000bf06270 */
[----:B------:R-:W-:Y:S05]  /*39e0*/  @P0 EXIT ;  /* 0x000000000000094d */ /* 0x000fea0003800000 */
[----:B------:R-:W1:Y:S01]  /*39f0*/  LDCU.64 UR4, c[0x0][0x390] ;  /* 0x00007200ff0477ac */ /* 0x000e620008000a00 */
[----:B------:R-:W-:Y:S02]  /*3a00*/  MOV R6, RZ ;  /* 0x000000ff00067202 */ /* 0x000fe40000000f00 */
[----:B------:R-:W-:Y:S01]  /*3a10*/  MOV R7, R3 ;  /* 0x0000000300077202 */ /* 0x000fe20000000f00 */
[----:B------:R-:W2:Y:S01]  /*3a20*/  LDCU UR8, c[0x0][0x38c] ;  /* 0x00007180ff0877ac */ /* 0x000ea20008000800 */
[----:B------:R-:W-:Y:S01]  /*3a30*/  ISETP.NE.AND P0, PT, R2, RZ, PT ;  /* 0x000000ff0200720c */ /* 0x000fe20003f05270 */
[----:B------:R-:W3:Y:S01]  /*3a40*/  LDCU.64 UR10, c[0x0][0x4b8] ;  /* 0x00009700ff0a77ac */ /* 0x000ee20008000a00 */
[----:B-1----:R-:W-:-:S05]  /*3a50*/  IMAD.HI.U32 R6, R3, UR4, R6 ;  /* 0x0000000403067c27 */ /* 0x002fca000f8e0006 */
[----:B------:R-:W-:-:S04]  /*3a60*/  SHF.R.U32.HI R7, RZ, UR5, R6 ;  /* 0x00000005ff077c19 */ /* 0x000fc80008011606 */
[----:B0-----:R-:W-:-:S05]  /*3a70*/  IADD3 R8, PT, PT, -R7, RZ, RZ ;  /* 0x000000ff07087210 */ /* 0x001fca0007ffe1ff */
[----:B--2---:R-:W-:-:S04]  /*3a80*/  IMAD R2, R8, UR8, R3 ;  /* 0x0000000808027c24 */ /* 0x004fc8000f8e0203 */
[C---:B---3--:R-:W-:Y:S02]  /*3a90*/  IMAD R3, R2.reuse, UR10, RZ ;  /* 0x0000000a02037c24 */ /* 0x048fe4000f8e02ff */
        /* <DEDUP_REMOVED lines=275> */
[----:B------:R-:W-:Y:S02]  /*4bd0*/  @P0 IMAD.MOV.U32 R8, RZ, RZ, RZ ;  /* 0x000000ffff080224 */ /* 0x000fe400078e00ff */
        /* <DEDUP_REMOVED lines=11> */
.L_x_15115:
[----:B------:R-:W0:Y:S02]  /*4c90*/  LDCU.128 UR8, c[0x0][0x580] ;  /* 0x0000b000ff0877ac */ /* 0x000e240008000c00 */
[----:B0-----:R-:W-:-:S04]  /*4ca0*/  IADD3 R4, P0, PT, R2, UR10, RZ ;  /* 0x0000000a02047c10 */ /* 0x001fc8000ff1e0ff */
[----:B------:R-:W-:-:S05]  /*4cb0*/  IADD3.X R5, PT, PT, RZ, UR11, RZ, P0, !PT ;  /* 0x0000000bff057c10 */ /* 0x000fca00087fe4ff */
[----:B------:R-:W2:Y:S01]  /*4cc0*/  LDG.E R7, desc[UR6][R4.64] ;  /* 0x0000000604077981 */ /* 0x000ea2000c1e1900 */
[----:B------:R-:W-:-:S04]  /*4cd0*/  IADD3 R2, P1, PT, R3, UR8, RZ ;  /* 0x0000000803027c10 */ /* 0x000fc8000ff3e0ff */
[----:B------:R-:W-:Y:S02]  /*4ce0*/  IADD3.X R3, PT, PT, RZ, UR9, RZ, P1, !PT ;  /* 0x00000009ff037c10 */ /* 0x000fe40008ffe4ff */
[----:B--2---:R-:W-:-:S13]  /*4cf0*/  FSETP.NAN.FTZ.AND P0, PT, R7, R7, PT ;  /* 0x000000070700720b */ /* 0x004fda0003f18000 */
[----:B------:R-:W-:-:S05]  /*4d00*/  @!P0 FMNMX.FTZ R7, R7, R0, PT ;  /* 0x0000000007078209 */ /* 0x000fca0003810000 */
[----:B------:R-:W-:Y:S01]  /*4d10*/  STG.E desc[UR6][R2.64], R7 ;  /* 0x0000000702007986 */ /* 0x000fe2000c101906 */
[----:B------:R-:W-:Y:S05]  /*4d20*/  EXIT ;  /* 0x000000000000794d */ /* 0x000fea0003800000 */
.L_x_15116:
        /* <DEDUP_REMOVED lines=13> */
.L_x_41004:


//--------------------- .text._ZN2at6native27unrolled_elementwise_kernelINS0_13AUnaryFunctorIfffZZZNS0_19minimum_kernel_cudaERNS_18TensorIteratorBaseEENKUlvE0_clEvENKUlvE0_clEvEUlffE_EESt5arrayIPcLm2EELi4E23TrivialOffsetCalculatorILi1EjESD_NS0_6memory15LoadWithoutCastENSE_16StoreWithoutCastEEEviT_T0_T2_T3_T4_T5_ --------------------------
	.section	.text._ZN2at6native27unrolled_elementwise_kernelINS0_13AUnaryFunctorIfffZZZNS0_19minimum_kernel_cudaERNS_18TensorIteratorBaseEENKUlvE0_clEvENKUlvE0_clEvEUlffE_EESt5arrayIPcLm2EELi4E23TrivialOffsetCalculatorILi1EjESD_NS0_6memory15LoadWithoutCastENSE_16StoreWithoutCastEEEviT_T0_T2_T3_T4_T5_,"ax",@progbits
	.align	128
        .global         _ZN2at6native27unrolled_elementwise_kernelINS0_13AUnaryFunctorIfffZZZNS0_19minimum_kernel_cudaERNS_18TensorIteratorBaseEENKUlvE0_clEvENKUlvE0_clEvEUlffE_EESt5arrayIPcLm2EELi4E23TrivialOffsetCalculatorILi1EjESD_NS0_6memory15LoadWithoutCastENSE_16StoreWithoutCastEEEviT_T0_T2_T3_T4_T5_
        .type           _ZN2at6native27unrolled_elementwise_kernelINS0_13AUnaryFunctorIfffZZZNS0_19minimum_kernel_cudaERNS_18TensorIteratorBaseEENKUlvE0_clEvENKUlvE0_clEvEUlffE_EESt5arrayIPcLm2EELi4E23TrivialOffsetCalculatorILi1EjESD_NS0_6memory15LoadWithoutCastENSE_16StoreWithoutCastEEEviT_T0_T2_T3_T4_T5_,@function
        .size           _ZN2at6native27unrolled_elementwise_kernelINS0_13AUnaryFunctorIfffZZZNS0_19minimum_kernel_cudaERNS_18TensorIteratorBaseEENKUlvE0_clEvENKUlvE0_clEvEUlffE_EESt5arrayIPcLm2EELi4E23TrivialOffsetCalculatorILi1EjESD_NS0_6memory15LoadWithoutCastENSE_16StoreWithoutCastEEEviT_T0_T2_T3_T4_T5_,(.L_x_41005 - _ZN2at6native27unrolled_elementwise_kernelINS0_13AUnaryFunctorIfffZZZNS0_19minimum_kernel_cudaERNS_18TensorIteratorBaseEENKUlvE0_clEvENKUlvE0_clEvEUlffE_EESt5arrayIPcLm2EELi4E23TrivialOffsetCalculatorILi1EjESD_NS0_6memory15LoadWithoutCastENSE_16StoreWithoutCastEEEviT_T0_T2_T3_T4_T5_)
        .other          _ZN2at6native27unrolled_elementwise_kernelINS0_13AUnaryFunctorIfffZZZNS0_19minimum_kernel_cudaERNS_18TensorIteratorBaseEENKUlvE0_clEvENKUlvE0_clEvEUlffE_EESt5arrayIPcLm2EELi4E23TrivialOffsetCalculatorILi1EjESD_NS0_6memory15LoadWithoutCastENSE_16StoreWithoutCastEEEviT_T0_T2_T3_T4_T5_,@"STO_CUDA_ENTRY STV_DEFAULT"
_ZN2at6native27unrolled_elementwise_kernelINS0_13AUnaryFunctorIfffZZZNS0_19minimum_kernel_cudaERNS_18TensorIteratorBaseEENKUlvE0_clEvENKUlvE0_clEvEUlffE_EESt5arrayIPcLm2EELi4E23TrivialOffsetCalculatorILi1EjESD_NS0_6memory15LoadWithoutCastENSE_16StoreWithoutCastEEEviT_T0_T2_T3_T4_T5_:
.text._ZN2at6native27unrolled_elementwise_kernelINS0_13AUnaryFunctorIfffZZZNS0_19minimum_kernel_cudaERNS_18TensorIteratorBaseEENKUlvE0_clEvENKUlvE0_clEvEUlffE_EESt5arrayIPcLm2EELi4E23TrivialOffsetCalculatorILi1EjESD_NS0_6memory15LoadWithoutCastENSE_16StoreWithoutCastEEEviT_T0_T2_T3_T4_T5_:
[----:B------:R-:W-:Y:S01]  /*0000*/  LDC R1, c[0x0][0x37c] ;  /* 0x0000df00ff017b82 */ /* 0x000fe20000000800 */
[----:B------:R-:W0:Y:S07]  /*0010*/  S2R R0, SR_CTAID.X ;  /* 0x0000000000007919 */ /* 0x000e2e0000002500 */
[----:B------:R-:W0:Y:S01]  /*0020*/  LDC R3, c[0x0][0x380] ;  /* 0x0000e000ff037b82 */ /* 0x000e220000000800 */
[----:B------:R-:W1:Y:S01]  /*0030*/  LDCU.64 UR4, c[0x0][0x358] ;  /* 0x00006b00ff0477ac */ /* 0x000e620008000a00 */
[----:B------:R-:W-:Y:S01]  /*0040*/  IMAD.MOV.U32 R16, RZ, RZ, RZ ;  /* 0x000000ffff107224 */ /* 0x000fe200078e00ff */
[----:B------:R-:W2:Y:S05]  /*0050*/  S2R R13, SR_TID.X ;  /* 0x00000000000d7919 */ /* 0x000eaa0000002100 */
[----:B------:R-:W3:Y:S01]  /*0060*/  LDC R18, c[0x0][0x388] ;  /* 0x0000e200ff127b82 */ /* 0x000ee20000000800 */
        /* <DEDUP_REMOVED lines=17> */
[----:B------:R-:W4:Y:S01]  /*0180*/  LDCU UR6, c[0x0][0x388] ;  /* 0x00007100ff0677ac */ /* 0x000f220008000800 */
[----:B--2---:R-:W-:-:S05]  /*0190*/  @!P1 IMAD.WIDE.U32 R8, R17, 0x4, R8 ;  /* 0x0000000411089825 */ /* 0x004fca00078e0008 */
[----:B-1----:R1:W5:Y:S06]  /*01a0*/  @!P1 LDG.E R14, desc[UR4][R8.64] ;  /* 0x00000004080e9981 */ /* 0x00236c000c1e1900 */
[----:B------:R-:W2:Y:S01]  /*01b0*/  @!P2 LDC.64 R6, c[0x0][0x398] ;  /* 0x0000e600ff06ab82 */ /* 0x000ea20000000a00 */
[----:B------:R-:W-:Y:S02]  /*01c0*/  @!P2 IMAD R19, R0, 0x200, R13 ;  /* 0x000002000013a824 */ /* 0x000fe400078e020d */
[----:B0-----:R-:W-:-:S05]  /*01d0*/  @!P3 IMAD.WIDE.U32 R12, R21, 0x4, R10 ;  /* 0x00000004150cb825 */ /* 0x001fca00078e000a */
[----:B------:R1:W5:Y:S01]  /*01e0*/  @!P3 LDG.E R15, desc[UR4][R12.64] ;  /* 0x000000040c0fb981 */ /* 0x000362000c1e1900 */
[----:B--2---:R-:W-:Y:S01]  /*01f0*/  @!P2 IMAD.WIDE.U32 R10, R19, 0x4, R6 ;  /* 0x00000004130aa825 */ /* 0x004fe200078e0006 */
[----:B---3--:R-:W-:-:S03]  /*0200*/  FSETP.NAN.FTZ.AND P1, PT, R18, R18, PT ;  /* 0x000000121200720b */ /* 0x008fc60003f38000 */
[----:B------:R-:W-:Y:S01]  /*0210*/  HFMA2 R7, -RZ, RZ, 0, 0 ;  /* 0x00000000ff077431 */ /* 0x000fe200000001ff */
[----:B------:R1:W5:Y:S01]  /*0220*/  @!P2 LDG.E R16, desc[UR4][R10.64] ;  /* 0x000000040a10a981 */ /* 0x000362000c1e1900 */
[----:B----4-:R-:W-:Y:S01]  /*0230*/  IMAD.U32 R6, RZ, RZ, UR6 ;  /* 0x00000006ff067e24 */ /* 0x010fe2000f8e00ff */
[----:B------:R-:W-:Y:S01]  /*0240*/  MOV R17, UR6 ;  /* 0x0000000600117c02 */ /* 0x000fe20008000f00 */
[----:B------:R-:W-:Y:S02]  /*0250*/  IMAD.U32 R19, RZ, RZ, UR6 ;  /* 0x00000006ff137e24 */ /* 0x000fe4000f8e00ff */
[----:B------:R1:W5:Y:S01]  /*0260*/  @!P0 LDG.E R7, desc[UR4][R4.64] ;  /* 0x0000000404078981 */ /* 0x000362000c1e1900 */
[----:B------:R-:W-:Y:S01]  /*0270*/  IMAD.U32 R21, RZ, RZ, UR6 ;  /* 0x00000006ff157e24 */ /* 0x000fe2000f8e00ff */
[----:B------:R-:W-:Y:S02]  /*0280*/  ISETP.GE.AND P0, PT, R3, R2, PT ;  /* 0x000000020300720c */ /* 0x000fe40003f06270 */
[----:B------:R-:W-:Y:S11]  /*0290*/  @P1 BRA `(.L_x_15117) ;  /* 0x0000000000381947 */ /* 0x000ff60003800000 */
[----:B-1----:R-:W-:Y:S01]  /*02a0*/  IADD3 R5, PT, PT, R3, 0x180, RZ ;  /* 0x0000018003057810 */ /* 0x002fe20007ffe0ff */
[----:B-----5:R-:W-:Y:S01]  /*02b0*/  IMAD.MOV.U32 R21, RZ, RZ, R7 ;  /* 0x000000ffff157224 */ /* 0x020fe200078e0007 */
[----:B------:R-:W-:Y:S01]  /*02c0*/  MOV R17, R15 ;  /* 0x0000000f00117202 */ /* 0x000fe20000000f00 */
[----:B------:R-:W-:Y:S01]  /*02d0*/  IMAD.MOV.U32 R19, RZ, RZ, R14 ;  /* 0x000000ffff137224 */ /* 0x000fe200078e000e */
[----:B------:R-:W-:Y:S02]  /*02e0*/  ISETP.GE.AND P4, PT, R5, R2, PT ;  /* 0x000000020500720c */ /* 0x000fe40003f86270 */
[----:B------:R-:W-:Y:S02]  /*02f0*/  FSETP.NAN.FTZ.AND P1, PT, R21, R21, PT ;  /* 0x000000151500720b */ /* 0x000fe40003f38000 */
[----:B------:R-:W-:Y:S02]  /*0300*/  FSETP.NAN.OR P5, PT, R16, R16, P4 ;  /* 0x000000101000720b */ /* 0x000fe400027a8400 */
[----:B------:R-:W-:-:S02]  /*0310*/  FSETP.NAN.FTZ.AND P2, PT, R19, R19, PT ;  /* 0x000000131300720b */ /* 0x000fc40003f58000 */
[----:B------:R-:W-:-:S07]  /*0320*/  FSETP.NAN.FTZ.AND P3, PT, R17, R17, PT ;  /* 0x000000111100720b */ /* 0x000fce0003f78000 */
[-C--:B------:R-:W-:Y:S02]  /*0330*/  @!P1 FMNMX.FTZ R21, R21, R18.reuse, PT ;  /* 0x0000001215159209 */ /* 0x080fe40003810000 */
[-C--:B------:R-:W-:Y:S02]  /*0340*/  @!P5 FMNMX.FTZ R16, R16, R18.reuse, PT ;  /* 0x000000121010d209 */ /* 0x080fe40003810000 */
[-C--:B------:R-:W-:Y:S02]  /*0350*/  @!P2 FMNMX.FTZ R19, R19, R18.reuse, PT ;  /* 0x000000121313a209 */ /* 0x080fe40003810000 */
[----:B------:R-:W-:Y:S01]  /*0360*/  @!P3 FMNMX.FTZ R17, R17, R18, PT ;  /* 0x000000121111b209 */ /* 0x000fe20003810000 */
[----:B------:R-:W-:-:S07]  /*0370*/  @!P4 IMAD.MOV.U32 R6, RZ, RZ, R16 ;  /* 0x000000ffff06c224 */ /* 0x000fce00078e0010 */
.L_x_15117:
[----:B------:R-:W-:Y:S04]  /*0380*/  BSSY.RECONVERGENT B0, `(.L_x_15118) ;  /* 0x0000017000007945 */ /* 0x000fe80003800200 */
[----:B------:R-:W-:Y:S04]  /*0390*/  BSSY.RELIABLE B1, `(.L_x_15119) ;  /* 0x000000f000017945 */ /* 0x000fe80003800100 */
[----:B------:R-:W-:Y:S05]  /*03a0*/  @P0 BRA `(.L_x_15120) ;  /* 0x0000000000340947 */ /* 0x000fea0003800000 */
[----:B-1----:R-:W0:Y:S01]  /*03b0*/  LDC.64 R4, c[0x0][0x390] ;  /* 0x0000e400ff047b82 */ /* 0x002e220000000a00 */
[----:B-----5:R-:W-:Y:S01]  /*03c0*/  IMAD R7, R0, 0x200, R3 ;  /* 0x0000020000077824 */ /* 0x020fe200078e0203 */
[----:B------:R-:W-:-:S04]  /*03d0*/  IADD3 R3, PT, PT, R3, 0x80, RZ ;  /* 0x0000008003037810 */ /* 0x000fc80007ffe0ff */
[----:B------:R-:W-:-:S13]  /*03e0*/  ISETP.GE.AND P0, PT, R3, R2, PT ;  /* 0x000000020300720c */ /* 0x000fda0003f06270 */
[----:B------:R-:W-:Y:S05]  /*03f0*/  @P0 BREAK.RELIABLE B1 ;  /* 0x0000000000010942 */ /* 0x000fea0003800100 */
[----:B0-----:R-:W-:-:S05]  /*0400*/  IMAD.WIDE.U32 R4, R7, 0x4, R4 ;  /* 0x0000000407047825 */ /* 0x001fca00078e0004 */
[----:B------:R0:W-:Y:S01]  /*0410*/  STG.E desc[UR4][R4.64], R21 ;  /* 0x0000001504007986 */ /* 0x0001e2000c101904 */
[----:B------:R-:W-:Y:S05]  /*0420*/  @P0 BRA `(.L_x_15121) ;  /* 0x0000000000300947 */ /* 0x000fea0003800000 */
[----:B0-----:R-:W0:Y:S01]  /*0430*/  LDC.64 R4, c[0x0][0x390] ;  /* 0x0000e400ff047b82 */ /* 0x001e220000000a00 */
[----:B------:R-:W-:Y:S02]  /*0440*/  IMAD R7, R0, 0x200, R3 ;  /* 0x0000020000077824 */ /* 0x000fe400078e0203 */
[----:B------:R-:W-:Y:S02]  /*0450*/  VIADD R3, R3, 0x80 ;  /* 0x0000008003037836 */ /* 0x000fe40000000000 */
[----:B0-----:R-:W-:-:S05]  /*0460*/  IMAD.WIDE.U32 R4, R7, 0x4, R4 ;  /* 0x0000000407047825 */ /* 0x001fca00078e0004 */
[----:B------:R0:W-:Y:S02]  /*0470*/  STG.E desc[UR4][R4.64], R19 ;  /* 0x0000001304007986 */ /* 0x0001e4000c101904 */
.L_x_15120:
[----:B------:R-:W-:Y:S05]  /*0480*/  BSYNC.RELIABLE B1 ;  /* 0x0000000000017941 */ /* 0x000fea0003800100 */
.L_x_15119:
[----:B------:R-:W-:-:S13]  /*0490*/  ISETP.GE.AND P0, PT, R3, R2, PT ;  /* 0x000000020300720c */ /* 0x000fda0003f06270 */
[----:B01----:R-:W0:Y:S01]  /*04a0*/  @!P0 LDC.64 R4, c[0x0][0x390] ;  /* 0x0000e400ff048b82 */ /* 0x003e220000000a00 */
[----:B-----5:R-:W-:Y:S01]  /*04b0*/  @!P0 LEA R7, R0, R3, 0x9 ;  /* 0x0000000300078211 */ /* 0x020fe200078e48ff */
[----:B------:R-:W-:-:S04]  /*04c0*/  @!P0 VIADD R3, R3, 0x80 ;  /* 0x0000008003038836 */ /* 0x000fc80000000000 */
[----:B0-----:R-:W-:-:S05]  /*04d0*/  @!P0 IMAD.WIDE.U32 R4, R7, 0x4, R4 ;  /* 0x0000000407048825 */ /* 0x001fca00078e0004 */
[----:B------:R1:W-:Y:S02]  /*04e0*/  @!P0 STG.E desc[UR4][R4.64], R17 ;  /* 0x0000001104008986 */ /* 0x0003e4000c101904 */
.L_x_15121:
[----:B------:R-:W-:Y:S05]  /*04f0*/  BSYNC.RECONVERGENT B0 ;  /* 0x0000000000007941 */ /* 0x000fea0003800200 */
.L_x_15118:
        /* <DEDUP_REMOVED lines=8> */
.L_x_15122:
        /* <DEDUP_REMOVED lines=16> */
.L_x_41005:


//--------------------- .text._ZN2at6native29vectorized_elementwise_kernelILi2ENS0_13AUnaryFunctorIfffZZZNS0_19minimum_kernel_cudaERNS_18TensorIteratorBaseEENKUlvE0_clEvENKUlvE0_clEvEUlffE_EESt5arrayIPcLm2EEEEviT0_T1_ --------------------------
	.section	.text._ZN2at6native29vectorized_elementwise_kernelILi2ENS0_13AUnaryFunctorIfffZZZNS0_19minimum_kernel_cudaERNS_18TensorIteratorBaseEENKUlvE0_clEvENKUlvE0_clEvEUlffE_EESt5arrayIPcLm2EEEEviT0_T1_,"ax",@progbits
	.align	128
        .global         _ZN2at6native29vectorized_elementwise_kernelILi2ENS0_13AUnaryFunctorIfffZZZNS0_19minimum_kernel_cudaERNS_18TensorIteratorBaseEENKUlvE0_clEvENKUlvE0_clEvEUlffE_EESt5arrayIPcLm2EEEEviT0_T1_
        .type           _ZN2at6native29vectorized_elementwise_kernelILi2ENS0_13AUnaryFunctorIfffZZZNS0_19minimum_kernel_cudaERNS_18TensorIteratorBaseEENKUlvE0_clEvENKUlvE0_clEvEUlffE_EESt5arrayIPcLm2EEEEviT0_T1_,@function
        .size           _ZN2at6native29vectorized_elementwise_kernelILi2ENS0_13AUnaryFunctorIfffZZZNS0_19minimum_kernel_cudaERNS_18TensorIteratorBaseEENKUlvE0_clEvENKUlvE0_clEvEUlffE_EESt5arrayIPcLm2EEEEviT0_T1_,(.L_x_41006 - _ZN2at6native29vectorized_elementwise_kernelILi2ENS0_13AUnaryFunctorIfffZZZNS0_19minimum_kernel_cudaERNS_18TensorIteratorBaseEENKUlvE0_clEvENKUlvE0_clEvEUlffE_EESt5arrayIPcLm2EEEEviT0_T1_)
        .other          _ZN2at6native29vectorized_elementwise_kernelILi2ENS0_13AUnaryFunctorIfffZZZNS0_19minimum_kernel_cudaERNS_18TensorIteratorBaseEENKUlvE0_clEvENKUlvE0_clEvEUlffE_EESt5arrayIPcLm2EEEEviT0_T1_,@"STO_CUDA_ENTRY STV_DEFAULT"
_ZN2at6native29vectorized_elementwise_kernelILi2ENS0_13AUnaryFunctorIfffZZZNS0_19minimum_kernel_cudaERNS_18TensorIteratorBaseEENKUlvE0_clEvENKUlvE0_clEvEUlffE_EESt5arrayIPcLm2EEEEviT0_T1_:
.text._ZN2at6native29vectorized_elementwise_kernelILi2ENS0_13AUnaryFunctorIfffZZZNS0_19minimum_kernel_cudaERNS_18TensorIteratorBaseEENKUlvE0_clEvENKUlvE0_clEvEUlffE_EESt5arrayIPcLm2EEEEviT0_T1_:
[----:B------:R-:W-:Y:S01]  /*0000*/  LDC R1, c[0x0][0x37c] ;  /* 0x0000df00ff017b82 */ /* 0x000fe20000000800 */
[----:B------:R-:W0:Y:S01]  /*0010*/  S2R R0, SR_CTAID.X ;  /* 0x0000000000007919 */ /* 0x000e220000002500 */
[----:B------:R-:W1:Y:S01]  /*0020*/  LDCU UR6, c[0x0][0x380] ;  /* 0x00007000ff0677ac */ /* 0x000e620008000800 */
[----:B------:R-:W2:Y:S01]  /*0030*/  LDCU UR7, c[0x0][0x388] ;  /* 0x00007100ff0777ac */ /* 0x000ea20008000800 */
[----:B------:R-:W3:Y:S01]  /*0040*/  LDCU.64 UR4, c[0x0][0x358] ;  /* 0x00006b00ff0477ac */ /* 0x000ee20008000a00 */
[----:B--2---:R-:W-:Y:S02]  /*0050*/  IMAD.U32 R3, RZ, RZ, UR7 ;  /* 0x00000007ff037e24 */ /* 0x004fe4000f8e00ff */
[----:B0-----:R-:W-:-:S05]  /*0060*/  IMAD.SHL.U32 R0, R0, 0x400, RZ ;  /* 0x0000040000007824 */ /* 0x001fca00078e00ff */
[----:B-1----:R-:W-:-:S04]  /*0070*/  IADD3 R2, PT, PT, -R0, UR6, RZ ;  /* 0x0000000600027c10 */ /* 0x002fc8000fffe1ff */
[----:B------:R-:W-:-:S13]  /*0080*/  ISETP.GT.U32.AND P0, PT, R2, 0x3ff, PT ;  /* 0x000003ff0200780c */ /* 0x000fda0003f04070 */
[----:B---3--:R-:W-:Y:S05]  /*0090*/  @P0 BRA `(.L_x_15123) ;  /* 0x0000000800640947 */ /* 0x008fea0003800000 */
[----:B------:R-:W0:Y:S01]  /*00a0*/  S2R R27, SR_TID.X ;  /* 0x00000000001b7919 */ /* 0x000e220000002100 */
[----:B------:R-:W-:Y:S01]  /*00b0*/  IMAD.MOV.U32 R18, RZ, RZ, RZ ;  /* 0x000000ffff127224 */ /* 0x000fe200078e00ff */
[----:B------:R-:W1:Y:S01]  /*00c0*/  LDC R26, c[0x0][0x388] ;  /* 0x0000e200ff1a7b82 */ /* 0x000e620000000800 */
[----:B0-----:R-:W-:Y:S01]  /*00d0*/  ISETP.GE.U32.AND P6, PT, R27, R2, PT ;  /* 0x000000021b00720c */ /* 0x001fe20003fc6070 */
[----:B------:R-:W-:-:S12]  /*00e0*/  IMAD.MOV.U32 R19, RZ, RZ, R27 ;  /* 0x000000ffff137224 */ /* 0x000fd800078e001b */
[----:B------:R-:W-:Y:S01]  /*00f0*/  @!P6 VIADD R27, R19, 0x80 ;  /* 0x00000080131be836 */ /* 0x000fe20000000000 */
[----:B------:R-:W0:Y:S01]  /*0100*/  @!P6 LDC.64 R4, c[0x0][0x398] ;  /* 0x0000e600ff04eb82 */ /* 0x000e220000000a00 */
[----:B------:R-:W-:-:S03]  /*0110*/  @!P6 IMAD.IADD R7, R0, 0x1, R19 ;  /* 0x000000010007e824 */ /* 0x000fc600078e0213 */
[----:B------:R-:W-:-:S13]  /*0120*/  ISETP.GE.U32.AND P5, PT, R27, R2, PT ;  /* 0x000000021b00720c */ /* 0x000fda0003fa6070 */
[----:B------:R-:W-:Y:S01]  /*0130*/  @!P5 IADD3 R22, PT, PT, R0, R27, RZ ;  /* 0x0000001b0016d210 */ /* 0x000fe20007ffe0ff */
[----:B------:R-:W-:Y:S01]  /*0140*/  @!P5 VIADD R27, R27, 0x80 ;  /* 0x000000801b1bd836 */ /* 0x000fe20000000000 */
[----:B------:R-:W2:Y:S04]  /*0150*/  @!P5 LDC.64 R16, c[0x0][0x398] ;  /* 0x0000e600ff10db82 */ /* 0x000ea80000000a00 */
[----:B------:R-:W-:Y:S01]  /*0160*/  ISETP.GE.U32.AND P4, PT, R27, R2, PT ;  /* 0x000000021b00720c */ /* 0x000fe20003f86070 */
[----:B0-----:R-:W-:-:S05]  /*0170*/  @!P6 IMAD.WIDE.U32 R4, R7, 0x4, R4 ;  /* 0x000000040704e825 */ /* 0x001fca00078e0004 */
[----:B------:R0:W5:Y:S07]  /*0180*/  @!P6 LDG.E R18, desc[UR4][R4.64] ;  /* 0x000000040412e981 */ /* 0x00016e000c1e1900 */
[----:B------:R-:W-:Y:S01]  /*0190*/  @!P4 IMAD.IADD R20, R0, 0x1, R27 ;  /* 0x000000010014c824 */ /* 0x000fe200078e021b */
[----:B------:R-:W3:Y:S01]  /*01a0*/  @!P4 LDC.64 R14, c[0x0][0x398] ;  /* 0x0000e600ff0ecb82 */ /* 0x000ee20000000a00 */
[----:B------:R-:W-:-:S05]  /*01b0*/  @!P4 VIADD R27, R27, 0x80 ;  /* 0x000000801b1bc836 */ /* 0x000fca0000000000 */
[----:B------:R-:W-:-:S13]  /*01c0*/  ISETP.GE.U32.AND P3, PT, R27, R2, PT ;  /* 0x000000021b00720c */ /* 0x000fda0003f66070 */
[----:B------:R-:W-:Y:S01]  /*01d0*/  @!P3 IADD3 R29, PT, PT, R0, R27, RZ ;  /* 0x0000001b001db210 */ /* 0x000fe20007ffe0ff */
[----:B------:R-:W-:Y:S01]  /*01e0*/  @!P3 VIADD R27, R27, 0x80 ;  /* 0x000000801b1bb836 */ /* 0x000fe20000000000 */
[----:B0-----:R-:W0:Y:S04]  /*01f0*/  @!P3 LDC.64 R4, c[0x0][0x398] ;  /* 0x0000e600ff04bb82 */ /* 0x001e280000000a00 */
[----:B------:R-:W-:-:S13]  /*0200*/  ISETP.GE.U32.AND P2, PT, R27, R2, PT ;  /* 0x000000021b00720c */ /* 0x000fda0003f46070 */
[----:B------:R-:W-:Y:S01]  /*0210*/  @!P2 IMAD.IADD R25, R0, 0x1, R27 ;  /* 0x000000010019a824 */ /* 0x000fe200078e021b */
[----:B------:R-:W4:Y:S01]  /*0220*/  @!P2 LDC.64 R6, c[0x0][0x398] ;  /* 0x0000e600ff06ab82 */ /* 0x000f220000000a00 */
[----:B------:R-:W-:-:S05]  /*0230*/  @!P2 VIADD R27, R27, 0x80 ;  /* 0x000000801b1ba836 */ /* 0x000fca0000000000 */
[----:B------:R-:W-:-:S13]  /*0240*/  ISETP.GE.U32.AND P1, PT, R27, R2, PT ;  /* 0x000000021b00720c */ /* 0x000fda0003f26070 */
[----:B------:R-:W-:Y:S01]  /*0250*/  @!P1 IADD3 R23, PT, PT, R0, R27, RZ ;  /* 0x0000001b00179210 */ /* 0x000fe20007ffe0ff */
[----:B------:R-:W-:Y:S01]  /*0260*/  @!P1 VIADD R27, R27, 0x80 ;  /* 0x000000801b1b9836 */ /* 0x000fe20000000000 */
[----:B------:R-:W1:Y:S04]  /*0270*/  @!P1 LDC.64 R8, c[0x0][0x398] ;  /* 0x0000e600ff089b82 */ /* 0x000e680000000a00 */
[----:B------:R-:W-:-:S13]  /*0280*/  ISETP.GE.U32.AND P0, PT, R27, R2, PT ;  /* 0x000000021b00720c */ /* 0x000fda0003f06070 */
[----:B------:R-:W-:Y:S01]  /*0290*/  @!P0 IADD3 R21, PT, PT, R0, R27, RZ ;  /* 0x0000001b00158210 */ /* 0x000fe20007ffe0ff */
[----:B------:R-:W-:Y:S01]  /*02a0*/  @!P0 VIADD R27, R27, 0x80 ;  /* 0x000000801b1b8836 */ /* 0x000fe20000000000 */
[----:B------:R-:W0:Y:S04]  /*02b0*/  @!P0 LDC.64 R10, c[0x0][0x398] ;  /* 0x0000e600ff0a8b82 */ /* 0x000e280000000a00 */
[----:B------:R-:W-:-:S13]  /*02c0*/  ISETP.GE.U32.AND P6, PT, R27, R2, PT ;  /* 0x000000021b00720c */ /* 0x000fda0003fc6070 */
[----:B------:R-:W4:Y:S01]  /*02d0*/  @!P6 LDC.64 R12, c[0x0][0x398] ;  /* 0x0000e600ff0ceb82 */ /* 0x000f220000000a00 */
[----:B---3--:R-:W-:Y:S01]  /*02e0*/  @!P4 IMAD.WIDE.U32 R14, R20, 0x4, R14 ;  /* 0x00000004140ec825 */ /* 0x008fe200078e000e */
[----:B------:R-:W-:-:S03]  /*02f0*/  @!P6 IADD3 R27, PT, PT, R0, R27, RZ ;  /* 0x0000001b001be210 */ /* 0x000fc60007ffe0ff */
[----:B------:R-:W-:Y:S02]  /*0300*/  IMAD.MOV.U32 R20, RZ, RZ, RZ ;  /* 0x000000ffff147224 */ /* 0x000fe400078e00ff */
[----:B--2---:R-:W-:-:S05]  /*0310*/  @!P5 IMAD.WIDE.U32 R16, R22, 0x4, R16 ;  /* 0x000000041610d825 */ /* 0x004fca00078e0010 */
[----:B------:R2:W5:Y:S02]  /*0320*/  @!P5 LDG.E R20, desc[UR4][R16.64] ;  /* 0x000000041014d981 */ /* 0x000564000c1e1900 */
[----:B--2---:R-:W-:Y:S02]  /*0330*/  IMAD.MOV.U32 R17, RZ, RZ, RZ ;  /* 0x000000ffff117224 */ /* 0x004fe400078e00ff */
[----:B----4-:R-:W-:-:S05]  /*0340*/  @!P6 IMAD.WIDE.U32 R12, R27, 0x4, R12 ;  /* 0x000000041b0ce825 */ /* 0x010fca00078e000c */
[----:B------:R-:W5:Y:S01]  /*0350*/  @!P6 LDG.E R17, desc[UR4][R12.64] ;  /* 0x000000040c11e981 */ /* 0x000f62000c1e1900 */
[----:B-1----:R-:W-:-:S04]  /*0360*/  @!P1 IMAD.WIDE.U32 R8, R23, 0x4, R8 ;  /* 0x0000000417089825 */ /* 0x002fc800078e0008 */
[----:B------:R-:W-:-:S06]  /*0370*/  IMAD.MOV.U32 R23, RZ, RZ, RZ ;  /* 0x000000ffff177224 */ /* 0x000fcc00078e00ff */
[----:B------:R-:W5:Y:S01]  /*0380*/  @!P1 LDG.E R23, desc[UR4][R8.64] ;  /* 0x0000000408179981 */ /* 0x000f62000c1e1900 */
[----:B------:R-:W-:Y:S01]  /*0390*/  FSETP.NAN.FTZ.AND P1, PT, R26, R26, PT ;  /* 0x0000001a1a00720b */ /* 0x000fe20003f38000 */
[----:B------:R-:W-:Y:S01]  /*03a0*/  @!P2 IMAD.WIDE.U32 R6, R25, 0x4, R6 ;  /* 0x000000041906a825 */ /* 0x000fe200078e0006 */
[----:B------:R-:W-:-:S03]  /*03b0*/  CS2R R24, SRZ ;  /* 0x0000000000187805 */ /* 0x000fc6000001ff00 */
[----:B------:R-:W-:Y:S02]  /*03c0*/  IMAD.MOV.U32 R22, RZ, RZ, RZ ;  /* 0x000000ffff167224 */ /* 0x000fe400078e00ff */
[----:B0-----:R-:W-:Y:S01]  /*03d0*/  @!P3 IMAD.WIDE.U32 R4, R29, 0x4, R4 ;  /* 0x000000041d04b825 */ /* 0x001fe200078e0004 */
[----:B------:R0:W5:Y:S03]  /*03e0*/  @!P2 LDG.E R24, desc[UR4][R6.64] ;  /* 0x000000040618a981 */ /* 0x000166000c1e1900 */
[----:B------:R-:W-:Y:S01]  /*03f0*/  @!P0 IMAD.WIDE.U32 R10, R21, 0x4, R10 ;  /* 0x00000004150a8825 */ /* 0x000fe200078e000a */
[----:B------:R1:W5:Y:S03]  /*0400*/  @!P4 LDG.E R22, desc[UR4][R14.64] ;  /* 0x000000040e16c981 */ /* 0x000366000c1e1900 */
[----:B------:R-:W-:Y:S01]  /*0410*/  IMAD.MOV.U32 R21, RZ, RZ, RZ ;  /* 0x000000ffff157224 */ /* 0x000fe200078e00ff */
[----:B------:R2:W5:Y:S01]  /*0420*/  @!P3 LDG.E R25, desc[UR4][R4.64] ;  /* 0x000000040419b981 */ /* 0x000562000c1e1900 */
[----:B------:R-:W-:-:S02]  /*0430*/  IMAD.U32 R16, RZ, RZ, UR7 ;  /* 0x00000007ff107e24 */ /* 0x000fc4000f8e00ff */
[----:B0-----:R-:W-:Y:S02]  /*0440*/  IMAD.U32 R6, RZ, RZ, UR7 ;  /* 0x00000007ff067e24 */ /* 0x001fe4000f8e00ff */
[----:B------:R-:W-:Y:S01]  /*0450*/  IMAD.U32 R7, RZ, RZ, UR7 ;  /* 0x00000007ff077e24 */ /* 0x000fe2000f8e00ff */
[----:B-1----:R-:W-:Y:S01]  /*0460*/  MOV R14, UR7 ;  /* 0x00000007000e7c02 */ /* 0x002fe20008000f00 */
[----:B------:R-:W-:Y:S01]  /*0470*/  IMAD.U32 R15, RZ, RZ, UR7 ;  /* 0x00000007ff0f7e24 */ /* 0x000fe2000f8e00ff */
[----:B------:R0:W5:Y:S01]  /*0480*/  @!P0 LDG.E R21, desc[UR4][R10.64] ;  /* 0x000000040a158981 */ /* 0x000162000c1e1900 */
[----:B--2---:R-:W-:Y:S01]  /*0490*/  IMAD.U32 R4, RZ, RZ, UR7 ;  /* 0x00000007ff047e24 */ /* 0x004fe2000f8e00ff */
[----:B------:R-:W-:Y:S02]  /*04a0*/  MOV R5, UR7 ;  /* 0x0000000700057c02 */ /* 0x000fe40008000f00 */
[----:B------:R-:W-:Y:S01]  /*04b0*/  ISETP.GE.U32.AND P0, PT, R19, R2, PT ;  /* 0x000000021300720c */ /* 0x000fe20003f06070 */
[----:B------:R-:W-:-:S12]  /*04c0*/  @P1 BRA `(.L_x_15124) ;  /* 0x0000000000681947 */ /* 0x000fd80003800000 */
[----:B-----5:R-:W-:Y:S01]  /*04d0*/  MOV R6, R20 ;  /* 0x0000001400067202 */ /* 0x020fe20000000f00 */
[----:B------:R-:W-:Y:S01]  /*04e0*/  IMAD.MOV.U32 R7, RZ, RZ, R18 ;  /* 0x000000ffff077224 */ /* 0x000fe200078e0012 */
[----:B------:R-:W-:Y:S01]  /*04f0*/  MOV R16, R24 ;  /* 0x0000001800107202 */ /* 0x000fe20000000f00 */
[----:B------:R-:W-:Y:S01]  /*0500*/  IMAD.MOV.U32 R5, RZ, RZ, R22 ;  /* 0x000000ffff057224 */ /* 0x000fe200078e0016 */
[----:B------:R-:W-:Y:S01]  /*0510*/  FSETP.NAN.FTZ.AND P6, PT, R6, R6, PT ;  /* 0x000000060600720b */ /* 0x000fe20003fd8000 */
[----:B------:R-:W-:Y:S01]  /*0520*/  VIADD R9, R19, 0x380 ;  /* 0x0000038013097836 */ /* 0x000fe20000000000 */
[----:B------:R-:W-:Y:S01]  /*0530*/  FSETP.NAN.FTZ.AND P5, PT, R7, R7, PT ;  /* 0x000000070700720b */ /* 0x000fe20003fb8000 */
[----:B------:R-:W-:Y:S01]  /*0540*/  IMAD.MOV.U32 R4, RZ, RZ, R25 ;  /* 0x000000ffff047224 */ /* 0x000fe200078e0019 */
[----:B------:R-:W-:Y:S01]  /*0550*/  FSETP.NAN.FTZ.AND P1, PT, R5, R5, PT ;  /* 0x000000050500720b */ /* 0x000fe20003f38000 */
[----:B------:R-:W-:Y:S01]  /*0560*/  IMAD.MOV.U32 R15, RZ, RZ, R23 ;  /* 0x000000ffff0f7224 */ /* 0x000fe200078e0017 */
[----:B------:R-:W-:Y:S01]  /*0570*/  ISETP.GE.U32.AND P2, PT, R9, R2, PT ;  /* 0x000000020900720c */ /* 0x000fe20003f46070 */
[----:B------:R-:W-:Y:S01]  /*0580*/  IMAD.MOV.U32 R14, RZ, RZ, R21 ;  /* 0x000000ffff0e7224 */ /* 0x000fe200078e0015 */
[----:B------:R-:W-:-:S02]  /*0590*/  FSETP.NAN.FTZ.AND P3, PT, R4, R4, PT ;  /* 0x000000040400720b */ /* 0x000fc40003f78000 */
[----:B------:R-:W-:-:S03]  /*05a0*/  FSETP.NAN.FTZ.AND P4, PT, R16, R16, PT ;  /* 0x000000101000720b */ /* 0x000fc60003f98000 */
[-C--:B------:R-:W-:Y:S02]  /*05b0*/  @!P6 FMNMX.FTZ R6, R6, R26.reuse, PT ;  /* 0x0000001a0606e209 */ /* 0x080fe40003810000 */
[----:B------:R-:W-:Y:S02]  /*05c0*/  FSETP.NAN.OR P6, PT, R17, R17, P2 ;  /* 0x000000111100720b */ /* 0x000fe400017c8400 */
[-C--:B------:R-:W-:Y:S02]  /*05d0*/  @!P5 FMNMX.FTZ R7, R7, R26.reuse, PT ;  /* 0x0000001a0707d209 */ /* 0x080fe40003810000 */
[----:B------:R-:W-:Y:S02]  /*05e0*/  @!P1 FMNMX.FTZ R5, R5, R26, PT ;  /* 0x0000001a05059209 */ /* 0x000fe40003810000 */
[----:B------:R-:W-:Y:S02]  /*05f0*/  FSETP.NAN.FTZ.AND P5, PT, R15, R15, PT ;  /* 0x0000000f0f00720b */ /* 0x000fe40003fb8000 */
[----:B------:R-:W-:-:S02]  /*0600*/  FSETP.NAN.FTZ.AND P1, PT, R14, R14, PT ;  /* 0x0000000e0e00720b */ /* 0x000fc40003f38000 */
[-C--:B------:R-:W-:Y:S02]  /*0610*/  @!P3 FMNMX.FTZ R4, R4, R26.reuse, PT ;  /* 0x0000001a0404b209 */ /* 0x080fe40003810000 */
[-C--:B------:R-:W-:Y:S02]  /*0620*/  @!P4 FMNMX.FTZ R16, R16, R26.reuse, PT ;  /* 0x0000001a1010c209 */ /* 0x080fe40003810000 */
[----:B------:R-:W-:-:S05]  /*0630*/  @!P6 FMNMX.FTZ R17, R17, R26, PT ;  /* 0x0000001a1111e209 */ /* 0x000fca0003810000 */
[-C--:B------:R-:W-:Y:S01]  /*0640*/  @!P5 FMNMX.FTZ R15, R15, R26.reuse, PT ;  /* 0x0000001a0f0fd209 */ /* 0x080fe20003810000 */
[----:B------:R-:W-:Y:S01]  /*0650*/  @!P2 IMAD.MOV.U32 R3, RZ, RZ, R17 ;  /* 0x000000ffff03a224 */ /* 0x000fe200078e0011 */
[----:B------:R-:W-:-:S07]  /*0660*/  @!P1 FMNMX.FTZ R14, R14, R26, PT ;  /* 0x0000001a0e0e9209 */ /* 0x000fce0003810000 */
.L_x_15124:
[----:B------:R-:W-:Y:S04]  /*0670*/  BSSY.RECONVERGENT B0, `(.L_x_15125) ;  /* 0x0000033000007945 */ /* 0x000fe80003800200 */
[----:B------:R-:W-:Y:S04]  /*0680*/  BSSY.RELIABLE B1, `(.L_x_15126) ;  /* 0x000002b000017945 */ /* 0x000fe80003800100 */
[----:B------:R-:W-:Y:S05]  /*0690*/  @P0 BRA `(.L_x_15127) ;  /* 0x0000000000300947 */ /* 0x000fea0003800000 */
[----:B------:R-:W1:Y:S01]  /*06a0*/  LDC.64 R8, c[0x0][0x390] ;  /* 0x0000e400ff087b82 */ /* 0x000e620000000a00 */
[----:B0-----:R-:W-:Y:S01]  /*06b0*/  IADD3 R11, PT, PT, R0, R19, RZ ;  /* 0x00000013000b7210 */ /* 0x001fe20007ffe0ff */
[----:B------:R-:W-:-:S05]  /*06c0*/  VIADD R19, R19, 0x80 ;  /* 0x0000008013137836 */ /* 0x000fca0000000000 */
[----:B------:R-:W-:Y:S01]  /*06d0*/  ISETP.GE.U32.AND P0, PT, R19, R2, PT ;  /* 0x000000021300720c */ /* 0x000fe20003f06070 */
[----:B-1----:R-:W-:-:S05]  /*06e0*/  IMAD.WIDE.U32 R8, R11, 0x4, R8 ;  /* 0x000000040b087825 */ /* 0x002fca00078e0008 */
[----:B------:R0:W-:Y:S07]  /*06f0*/  STG.E desc[UR4][R8.64], R7 ;  /* 0x0000000708007986 */ /* 0x0001ee000c101904 */
[----:B------:R-:W-:Y:S05]  /*0700*/  @P0 BRA `(.L_x_15128) ;  /* 0x0000000000300947 */ /* 0x000fea0003800000 */
[----:B0-----:R-:W0:Y:S01]  /*0710*/  LDC.64 R8, c[0x0][0x390] ;  /* 0x0000e400ff087b82 */ /* 0x001e220000000a00 */
[----:B------:R-:W-:Y:S02]  /*0720*/  IMAD.IADD R7, R0, 0x1, R19 ;  /* 0x0000000100077824 */ /* 0x000fe400078e0213 */
[----:B------:R-:W-:Y:S02]  /*0730*/  VIADD R19, R19, 0x80 ;  /* 0x0000008013137836 */ /* 0x000fe40000000000 */
[----:B0-----:R-:W-:-:S05]  /*0740*/  IMAD.WIDE.U32 R8, R7, 0x4, R8 ;  /* 0x0000000407087825 */ /* 0x001fca00078e0008 */
[----:B------:R1:W-:Y:S02]  /*0750*/  STG.E desc[UR4][R8.64], R6 ;  /* 0x0000000608007986 */ /* 0x0003e4000c101904 */
.L_x_15127:
[----:B------:R-:W-:-:S13]  /*0760*/  ISETP.GE.U32.AND P0, PT, R19, R2, PT ;  /* 0x000000021300720c */ /* 0x000fda0003f06070 */
[----:B------:R-:W-:Y:S05]  /*0770*/  @P0 BRA `(.L_x_15129) ;  /* 0x0000000000300947 */ /* 0x000fea0003800000 */
[----:B-1----:R-:W1:Y:S01]  /*0780*/  LDC.64 R6, c[0x0][0x390] ;  /* 0x0000e400ff067b82 */ /* 0x002e620000000a00 */
[----:B------:R-:W-:Y:S01]  /*0790*/  IADD3 R9, PT, PT, R0, R19, RZ ;  /* 0x0000001300097210 */ /* 0x000fe20007ffe0ff */
[----:B------:R-:W-:-:S04]  /*07a0*/  VIADD R19, R19, 0x80 ;  /* 0x0000008013137836 */ /* 0x000fc80000000000 */
[----:B-1----:R-:W-:-:S05]  /*07b0*/  IMAD.WIDE.U32 R6, R9, 0x4, R6 ;  /* 0x0000000409067825 */ /* 0x002fca00078e0006 */
[----:B------:R1:W-:Y:S02]  /*07c0*/  STG.E desc[UR4][R6.64], R5 ;  /* 0x0000000506007986 */ /* 0x0003e4000c101904 */
.L_x_15128:
[----:B------:R-:W-:-:S13]  /*07d0*/  ISETP.GE.U32.AND P0, PT, R19, R2, PT ;  /* 0x000000021300720c */ /* 0x000fda0003f06070 */
[----:B------:R-:W-:Y:S05]  /*07e0*/  @P0 BRA `(.L_x_15130) ;  /* 0x0000000000300947 */ /* 0x000fea0003800000 */
[----:B01----:R-:W0:Y:S01]  /*07f0*/  LDC.64 R6, c[0x0][0x390] ;  /* 0x0000e400ff067b82 */ /* 0x003e220000000a00 */
[----:B------:R-:W-:Y:S02]  /*0800*/  IMAD.IADD R5, R0, 0x1, R19 ;  /* 0x0000000100057824 */ /* 0x000fe400078e0213 */
[----:B------:R-:W-:Y:S02]  /*0810*/  VIADD R19, R19, 0x80 ;  /* 0x0000008013137836 */ /* 0x000fe40000000000 */
[----:B0-----:R-:W-:-:S05]  /*0820*/  IMAD.WIDE.U32 R6, R5, 0x4, R6 ;  /* 0x0000000405067825 */ /* 0x001fca00078e0006 */
[----:B------:R2:W-:Y:S02]  /*0830*/  STG.E desc[UR4][R6.64], R4 ;  /* 0x0000000406007986 */ /* 0x0005e4000c101904 */
.L_x_15129:
[----:B------:R-:W-:-:S13]  /*0840*/  ISETP.GE.U32.AND P0, PT, R19, R2, PT ;  /* 0x000000021300720c */ /* 0x000fda0003f06070 */
[----:B------:R-:W-:Y:S05]  /*0850*/  @P0 BRA `(.L_x_15131) ;  /* 0x0000000000340947 */ /* 0x000fea0003800000 */
[----:B--2---:R-:W2:Y:S01]  /*0860*/  LDC.64 R4, c[0x0][0x390] ;  /* 0x0000e400ff047b82 */ /* 0x004ea20000000a00 */
[----:B------:R-:W-:Y:S01]  /*0870*/  IADD3 R7, PT, PT, R0, R19, RZ ;  /* 0x0000001300077210 */ /* 0x000fe20007ffe0ff */
[----:B------:R-:W-:-:S04]  /*0880*/  VIADD R19, R19, 0x80 ;  /* 0x0000008013137836 */ /* 0x000fc80000000000 */
[----:B--2---:R-:W-:-:S05]  /*0890*/  IMAD.WIDE.U32 R4, R7, 0x4, R4 ;  /* 0x0000000407047825 */ /* 0x004fca00078e0004 */
[----:B------:R2:W-:Y:S02]  /*08a0*/  STG.E desc[UR4][R4.64], R16 ;  /* 0x0000001004007986 */ /* 0x0005e4000c101904 */
.L_x_15130:
[----:B------:R-:W-:-:S13]  /*08b0*/  ISETP.GE.U32.AND P0, PT, R19, R2, PT ;  /* 0x000000021300720c */ /* 0x000fda0003f06070 */
[----:B------:R-:W-:Y:S05]  /*08c0*/  @P0 BREAK.RELIABLE B1 ;  /* 0x0000000000010942 */ /* 0x000fea0003800100 */
[----:B------:R-:W-:Y:S05]  /*08d0*/  @P0 BRA `(.L_x_15132) ;  /* 0x0000000000300947 */ /* 0x000fea0003800000 */
[----:B-12---:R-:W1:Y:S01]  /*08e0*/  LDC.64 R4, c[0x0][0x390] ;  /* 0x0000e400ff047b82 */ /* 0x006e620000000a00 */
[----:B0-----:R-:W-:Y:S02]  /*08f0*/  IMAD.IADD R7, R0, 0x1, R19 ;  /* 0x0000000100077824 */ /* 0x001fe400078e0213 */
[----:B------:R-:W-:Y:S02]  /*0900*/  VIADD R19, R19, 0x80 ;  /* 0x0000008013137836 */ /* 0x000fe40000000000 */
[----:B-1----:R-:W-:-:S05]  /*0910*/  IMAD.WIDE.U32 R4, R7, 0x4, R4 ;  /* 0x0000000407047825 */ /* 0x002fca00078e0004 */
[----:B------:R3:W-:Y:S02]  /*0920*/  STG.E desc[UR4][R4.64], R15 ;  /* 0x0000000f04007986 */ /* 0x0007e4000c101904 */
.L_x_15131:
[----:B------:R-:W-:Y:S05]  /*0930*/  BSYNC.RELIABLE B1 ;  /* 0x0000000000017941 */ /* 0x000fea0003800100 */
.L_x_15126:
[----:B------:R-:W-:-:S13]  /*0940*/  ISETP.GE.U32.AND P0, PT, R19, R2, PT ;  /* 0x000000021300720c */ /* 0x000fda0003f06070 */
[----:B--23--:R-:W2:Y:S01]  /*0950*/  @!P0 LDC.64 R4, c[0x0][0x390] ;  /* 0x0000e400ff048b82 */ /* 0x00cea20000000a00 */
[----:B------:R-:W-:Y:S01]  /*0960*/  @!P0 IADD3 R7, PT, PT, R0, R19, RZ ;  /* 0x0000001300078210 */ /* 0x000fe20007ffe0ff */
[----:B------:R-:W-:-:S04]  /*0970*/  @!P0 VIADD R19, R19, 0x80 ;  /* 0x0000008013138836 */ /* 0x000fc80000000000 */
[----:B--2---:R-:W-:-:S05]  /*0980*/  @!P0 IMAD.WIDE.U32 R4, R7, 0x4, R4 ;  /* 0x0000000407048825 */ /* 0x004fca00078e0004 */
[----:B------:R3:W-:Y:S02]  /*0990*/  @!P0 STG.E desc[UR4][R4.64], R14 ;  /* 0x0000000e04008986 */ /* 0x0007e4000c101904 */
.L_x_15132:
[----:B------:R-:W-:Y:S05]  /*09a0*/  BSYNC.RECONVERGENT B0 ;  /* 0x0000000000007941 */ /* 0x000fea0003800200 */
.L_x_15125:
[----:B------:R-:W-:Y:S05]  /*09b0*/  WARPSYNC.ALL ;  /* 0x0000000000007948 */ /* 0x000fea0003800000 */
[----:B------:R-:W-:-:S13]  /*09c0*/  ISETP.GE.U32.AND P0, PT, R19, R2, PT ;  /* 0x000000021300720c */ /* 0x000fda0003f06070 */
[----:B------:R-:W-:Y:S05]  /*09d0*/  @P0 EXIT ;  /* 0x000000000000094d */ /* 0x000fea0003800000 */
[----:B-123--:R-:W1:Y:S01]  /*09e0*/  LDC.64 R4, c[0x0][0x390] ;  /* 0x0000e400ff047b82 */ /* 0x00ee620000000a00 */
[----:B------:R-:W-:-:S04]  /*09f0*/  IMAD.IADD R19, R0, 0x1, R19 ;  /* 0x0000000100137824 */ /* 0x000fc800078e0213 */
[----:B-1----:R-:W-:-:S05]  /*0a00*/  IMAD.WIDE.U32 R4, R19, 0x4, R4 ;  /* 0x0000000413047825 */ /* 0x002fca00078e0004 */
[----:B------:R-:W-:Y:S01]  /*0a10*/  STG.E desc[UR4][R4.64], R3 ;  /* 0x0000000304007986 */ /* 0x000fe2000c101904 */
[----:B------:R-:W-:Y:S05]  /*0a20*/  EXIT ;  /* 0x000000000000794d */ /* 0x000fea0003800000 */
.L_x_15123:
[----:B------:R-:W0:Y:S01]  /*0a30*/  LDC R14, c[0x0][0x388] ;  /* 0x0000e200ff0e7b82 */ /* 0x000e220000000800 */
[----:B------:R-:W1:Y:S01]  /*0a40*/  S2R R15, SR_TID.X ;  /* 0x00000000000f7919 */ /* 0x000e620000002100 */
[----:B------:R-:W-:Y:S01]  /*0a50*/  IMAD.U32 R2, RZ, RZ, UR7 ;  /* 0x00000007ff027e24 */ /* 0x000fe2000f8e00ff */
[----:B------:R-:W-:Y:S01]  /*0a60*/  MOV R9, UR7 ;  /* 0x0000000700097c02 */ /* 0x000fe20008000f00 */
[----:B------:R-:W-:Y:S01]  /*0a70*/  IMAD.U32 R8, RZ, RZ, UR7 ;  /* 0x00000007ff087e24 */ /* 0x000fe2000f8e00ff */
[----:B------:R-:W-:Y:S01]  /*0a80*/  MOV R13, UR7 ;  /* 0x00000007000d7c02 */ /* 0x000fe20008000f00 */
[----:B------:R-:W-:Y:S02]  /*0a90*/  IMAD.U32 R11, RZ, RZ, UR7 ;  /* 0x00000007ff0b7e24 */ /* 0x000fe4000f8e00ff */
[----:B------:R-:W2:Y:S01]  /*0aa0*/  LDC.64 R4, c[0x0][0x390] ;  /* 0x0000e400ff047b82 */ /* 0x000ea20000000a00 */
[----:B------:R-:W-:Y:S02]  /*0ab0*/  IMAD.U32 R10, RZ, RZ, UR7 ;  /* 0x00000007ff0a7e24 */ /* 0x000fe4000f8e00ff */
[----:B------:R-:W-:Y:S01]  /*0ac0*/  IMAD.U32 R12, RZ, RZ, UR7 ;  /* 0x00000007ff0c7e24 */ /* 0x000fe2000f8e00ff */
[----:B0-----:R-:W-:Y:S01]  /*0ad0*/  FSETP.NAN.FTZ.AND P0, PT, R14, R14, PT ;  /* 0x0000000e0e00720b */ /* 0x001fe20003f18000 */
[----:B--2---:R-:W-:-:S04]  /*0ae0*/  IMAD.WIDE.U32 R4, R0, 0x4, R4 ;  /* 0x0000000400047825 */ /* 0x004fc800078e0004 */
[----:B-1----:R-:W-:-:S08]  /*0af0*/  IMAD.WIDE.U32 R6, R15, 0x8, R4 ;  /* 0x000000080f067825 */ /* 0x002fd000078e0004 */
[----:B------:R-:W-:Y:S05]  /*0b00*/  @P0 BRA `(.L_x_15133) ;  /* 0x00000000005c0947 */ /* 0x000fea0003800000 */
[----:B------:R-:W0:Y:S02]  /*0b10*/  LDC.64 R2, c[0x0][0x398] ;  /* 0x0000e600ff027b82 */ /* 0x000e240000000a00 */
[----:B0-----:R-:W-:-:S04]  /*0b20*/  IMAD.WIDE.U32 R2, R0, 0x4, R2 ;  /* 0x0000000400027825 */ /* 0x001fc800078e0002 */
[----:B------:R-:W-:-:S05]  /*0b30*/  IMAD.WIDE.U32 R4, R15, 0x8, R2 ;  /* 0x000000080f047825 */ /* 0x000fca00078e0002 */
[----:B------:R-:W2:Y:S04]  /*0b40*/  LDG.E.64 R2, desc[UR4][R4.64+0xc00] ;  /* 0x000c000404027981 */ /* 0x000ea8000c1e1b00 */
[----:B------:R-:W3:Y:S04]  /*0b50*/  LDG.E.64 R8, desc[UR4][R4.64+0x800] ;  /* 0x0008000404087981 */ /* 0x000ee8000c1e1b00 */
[----:B------:R-:W4:Y:S04]  /*0b60*/  LDG.E.64 R10, desc[UR4][R4.64+0x400] ;  /* 0x00040004040a7981 */ /* 0x000f28000c1e1b00 */
[----:B------:R-:W5:Y:S01]  /*0b70*/  LDG.E.64 R12, desc[UR4][R4.64] ;  /* 0x00000004040c7981 */ /* 0x000f62000c1e1b00 */
[----:B--2---:R-:W-:-:S02]  /*0b80*/  FSETP.NAN.FTZ.AND P6, PT, R2, R2, PT ;  /* 0x000000020200720b */ /* 0x004fc40003fd8000 */
[----:B------:R-:W-:Y:S02]  /*0b90*/  FSETP.NAN.FTZ.AND P0, PT, R3, R3, PT ;  /* 0x000000030300720b */ /* 0x000fe40003f18000 */
[----:B---3--:R-:W-:Y:S02]  /*0ba0*/  FSETP.NAN.FTZ.AND P1, PT, R8, R8, PT ;  /* 0x000000080800720b */ /* 0x008fe40003f38000 */
[----:B------:R-:W-:Y:S02]  /*0bb0*/  FSETP.NAN.FTZ.AND P2, PT, R9, R9, PT ;  /* 0x000000090900720b */ /* 0x000fe40003f58000 */
[----:B----4-:R-:W-:Y:S02]  /*0bc0*/  FSETP.NAN.FTZ.AND P3, PT, R10, R10, PT ;  /* 0x0000000a0a00720b */ /* 0x010fe40003f78000 */
[----:B------:R-:W-:Y:S02]  /*0bd0*/  FSETP.NAN.FTZ.AND P4, PT, R11, R11, PT ;  /* 0x0000000b0b00720b */ /* 0x000fe40003f98000 */
[----:B-----5:R-:W-:-:S02]  /*0be0*/  FSETP.NAN.FTZ.AND P5, PT, R12, R12, PT ;  /* 0x0000000c0c00720b */ /* 0x020fc40003fb8000 */
[-C--:B------:R-:W-:Y:S02]  /*0bf0*/  @!P6 FMNMX.FTZ R2, R2, R14.reuse, PT ;  /* 0x0000000e0202e209 */ /* 0x080fe40003810000 */
[----:B------:R-:W-:Y:S02]  /*0c00*/  FSETP.NAN.FTZ.AND P6, PT, R13, R13, PT ;  /* 0x0000000d0d00720b */ /* 0x000fe40003fd8000 */
[-C--:B------:R-:W-:Y:S02]  /*0c10*/  @!P0 FMNMX.FTZ R3, R3, R14.reuse, PT ;  /* 0x0000000e03038209 */ /* 0x080fe40003810000 */
[-C--:B------:R-:W-:Y:S02]  /*0c20*/  @!P1 FMNMX.FTZ R8, R8, R14.reuse, PT ;  /* 0x0000000e08089209 */ /* 0x080fe40003810000 */
[-C--:B------:R-:W-:Y:S02]  /*0c30*/  @!P2 FMNMX.FTZ R9, R9, R14.reuse, PT ;  /* 0x0000000e0909a209 */ /* 0x080fe40003810000 */
[----:B------:R-:W-:-:S02]  /*0c40*/  @!P3 FMNMX.FTZ R10, R10, R14, PT ;  /* 0x0000000e0a0ab209 */ /* 0x000fc40003810000 */
[-C--:B------:R-:W-:Y:S02]  /*0c50*/  @!P4 FMNMX.FTZ R11, R11, R14.reuse, PT ;  /* 0x0000000e0b0bc209 */ /* 0x080fe40003810000 */
[-C--:B------:R-:W-:Y:S02]  /*0c60*/  @!P5 FMNMX.FTZ R12, R12, R14.reuse, PT ;  /* 0x0000000e0c0cd209 */ /* 0x080fe40003810000 */
[----:B------:R-:W-:-:S07]  /*0c70*/  @!P6 FMNMX.FTZ R13, R13, R14, PT ;  /* 0x0000000e0d0de209 */ /* 0x000fce0003810000 */
.L_x_15133:
[----:B------:R-:W-:Y:S04]  /*0c80*/  STG.E.64 desc[UR4][R6.64], R12 ;  /* 0x0000000c06007986 */ /* 0x000fe8000c101b04 */
[----:B------:R-:W-:Y:S04]  /*0c90*/  STG.E.64 desc[UR4][R6.64+0x400], R10 ;  /* 0x0004000a06007986 */ /* 0x000fe8000c101b04 */
[----:B------:R-:W-:Y:S04]  /*0ca0*/  STG.E.64 desc[UR4][R6.64+0x800], R8 ;  /* 0x0008000806007986 */ /* 0x000fe8000c101b04 */
[----:B------:R-:W-:Y:S01]  /*0cb0*/  STG.E.64 desc[UR4][R6.64+0xc00], R2 ;  /* 0x000c000206007986 */ /* 0x000fe2000c101b04 */
[----:B------:R-:W-:Y:S05]  /*0cc0*/  EXIT ;  /* 0x000000000000794d */ /* 0x000fea0003800000 */
.L_x_15134:
        /* <DEDUP_REMOVED lines=11> */
.L_x_41006:


//--------------------- .text._ZN2at6native29vectorized_elementwise_kernelILi4ENS0_13AUnaryFunctorIfffZZZNS0_19minimum_kernel_cudaERNS_18TensorIteratorBaseEENKUlvE0_clEvENKUlvE0_clEvEUlffE_EESt5arrayIPcLm2EEEEviT0_T1_ --------------------------
	.section	.text._ZN2at6native29vectorized_elementwise_kernelILi4ENS0_13AUnaryFunctorIfffZZZNS0_19minimum_kernel_cudaERNS_18TensorIteratorBaseEENKUlvE0_clEvENKUlvE0_clEvEUlffE_EESt5arrayIPcLm2EEEEviT0_T1_,"ax",@progbits
	.align	128
        .global         _ZN2at6native29vectorized_elementwise_kernelILi4ENS0_13AUnaryFunctorIfffZZZNS0_19minimum_kernel_cudaERNS_18TensorIteratorBaseEENKUlvE0_clEvENKUlvE0_clEvEUlffE_EESt5arrayIPcLm2EEEEviT0_T1_
        .type           _ZN2at6native29vectorized_elementwise_kernelILi4ENS0_13AUnaryFunctorIfffZZZNS0_19minimum_kernel_cudaERNS_18TensorIteratorBaseEENKUlvE0_clEvENKUlvE0_clEvEUlffE_EESt5arrayIPcLm2EEEEviT0_T1_,@function
        .size           _ZN2at6native29vectorized_elementwise_kernelILi4ENS0_13AUnaryFunctorIfffZZZNS0_19minimum_kernel_cudaERNS_18TensorIteratorBaseEENKUlvE0_clEvENKUlvE0_clEvEUlffE_EESt5arrayIPcLm2EEEEviT0_T1_,(.L_x_41007 - _ZN2at6native29vectorized_elementwise_kernelILi4ENS0_13AUnaryFunctorIfffZZZNS0_19minimum_kernel_cudaERNS_18TensorIteratorBaseEENKUlvE0_clEvENKUlvE0_clEvEUlffE_EESt5arrayIPcLm2EEEEviT0_T1_)
        .other          _ZN2at6native29vectorized_elementwise_kernelILi4ENS0_13AUnaryFunctorIfffZZZNS0_19minimum_kernel_cudaERNS_18TensorIteratorBaseEENKUlvE0_clEvENKUlvE0_clEvEUlffE_EESt5arrayIPcLm2EEEEviT0_T1_,@"STO_CUDA_ENTRY STV_DEFAULT"
_ZN2at6native29vectorized_elementwise_kernelILi4ENS0_13AUnaryFunctorIfffZZZNS0_19minimum_kernel_cudaERNS_18TensorIteratorBaseEENKUlvE0_clEvENKUlvE0_clEvEUlffE_EESt5arrayIPcLm2EEEEviT0_T1_:
.text._ZN2at6native29vectorized_elementwise_kernelILi4ENS0_13AUnaryFunctorIfffZZZNS0_19minimum_kernel_cudaERNS_18TensorIteratorBaseEENKUlvE0_clEvENKUlvE0_clEvEUlffE_EESt5arrayIPcLm2EEEEviT0_T1_:
        /* <DEDUP_REMOVED lines=23> */
[----:B0-----:R-:W-:-:S05]  /*0170*/  @!P6 IMAD.WIDE.U32 R2, R5, 0x4, R2 ;  /* 0x000000040502e825 */ /* 0x001fca00078e0002 */
[----:B------:R0:W5:Y:S07]  /*0180*/  @!P6 LDG.E R18, desc[UR4][R2.64] ;  /* 0x000000040212e981 */ /* 0x00016e000c1e1900 */
[----:B------:R-:W-:Y:S01]  /*0190*/  @!P4 IADD3 R20, PT, PT, R0, R27, RZ ;  /* 0x0000001b0014c210 */ /* 0x000fe20007ffe0ff */
[----:B------:R-:W-:Y:S01]  /*01a0*/  @!P4 VIADD R27, R27, 0x80 ;  /* 0x000000801b1bc836 */ /* 0x000fe20000000000 */
[----:B------:R-:W3:Y:S04]  /*01b0*/  @!P4 LDC.64 R14, c[0x0][0x398] ;  /* 0x0000e600ff0ecb82 */ /* 0x000ee80000000a00 */
[----:B------:R-:W-:-:S13]  /*01c0*/  ISETP.GE.U32.AND P3, PT, R27, R6, PT ;  /* 0x000000061b00720c */ /* 0x000fda0003f66070 */
[----:B------:R-:W-:Y:S01]  /*01d0*/  @!P3 IMAD.IADD R29, R0, 0x1, R27 ;  /* 0x00000001001db824 */ /* 0x000fe200078e021b */
[----:B0-----:R-:W0:Y:S01]  /*01e0*/  @!P3 LDC.64 R2, c[0x0][0x398] ;  /* 0x0000e600ff02bb82 */ /* 0x001e220000000a00 */
[----:B------:R-:W-:-:S05]  /*01f0*/  @!P3 VIADD R27, R27, 0x80 ;  /* 0x000000801b1bb836 */ /* 0x000fca0000000000 */
        /* <DEDUP_REMOVED lines=9> */
[----:B------:R-:W-:Y:S01]  /*0290*/  @!P0 IMAD.IADD R21, R0, 0x1, R27 ;  /* 0x0000000100158824 */ /* 0x000fe200078e021b */
[----:B------:R-:W0:Y:S01]  /*02a0*/  @!P0 LDC.64 R10, c[0x0][0x398] ;  /* 0x0000e600ff0a8b82 */ /* 0x000e220000000a00 */
[----:B------:R-:W-:-:S05]  /*02b0*/  @!P0 VIADD R27, R27, 0x80 ;  /* 0x000000801b1b8836 */ /* 0x000fca0000000000 */
[----:B------:R-:W-:-:S13]  /*02c0*/  ISETP.GE.U32.AND P6, PT, R27, R6, PT ;  /* 0x000000061b00720c */ /* 0x000fda0003fc6070 */
[----:B------:R-:W4:Y:S01]  /*02d0*/  @!P6 LDC.64 R12, c[0x0][0x398] ;  /* 0x0000e600ff0ceb82 */ /* 0x000f220000000a00 */
[----:B---3--:R-:W-:-:S04]  /*02e0*/  @!P4 IMAD.WIDE.U32 R14, R20, 0x4, R14 ;  /* 0x00000004140ec825 */ /* 0x008fc800078e000e */
[----:B------:R-:W-:Y:S02]  /*02f0*/  HFMA2 R20, -RZ, RZ, 0, 0 ;  /* 0x00000000ff147431 */ /* 0x000fe400000001ff */
[----:B--2---:R-:W-:-:S04]  /*0300*/  @!P5 IMAD.WIDE.U32 R16, R22, 0x4, R16 ;  /* 0x000000041610d825 */ /* 0x004fc800078e0010 */
[----:B------:R-:W-:Y:S01]  /*0310*/  @!P6 IMAD.IADD R27, R0, 0x1, R27 ;  /* 0x00000001001be824 */ /* 0x000fe200078e021b */
        /* <DEDUP_REMOVED lines=17> */
[----:B------:R-:W-:Y:S01]  /*0430*/  IMAD.U32 R16, RZ, RZ, UR7 ;  /* 0x00000007ff107e24 */ /* 0x000fe2000f8e00ff */
[----:B0-----:R-:W-:Y:S01]  /*0440*/  MOV R5, UR7 ;  /* 0x0000000700057c02 */ /* 0x001fe20008000f00 */
[----:B------:R-:W-:-:S02]  /*0450*/  IMAD.U32 R4, RZ, RZ, UR7 ;  /* 0x00000007ff047e24 */ /* 0x000fc4000f8e00ff */
[----:B------:R0:W5:Y:S01]  /*0460*/  @!P0 LDG.E R21, desc[UR4][R10.64] ;  /* 0x000000040a158981 */ /* 0x000162000c1e1900 */
[----:B-1----:R-:W-:Y:S01]  /*0470*/  MOV R14, UR7 ;  /* 0x00000007000e7c02 */ /* 0x002fe20008000f00 */
[----:B------:R-:W-:Y:S02]  /*0480*/  IMAD.U32 R15, RZ, RZ, UR7 ;  /* 0x00000007ff0f7e24 */ /* 0x000fe4000f8e00ff */
[----:B--2---:R-:W-:Y:S02]  /*0490*/  IMAD.U32 R2, RZ, RZ, UR7 ;  /* 0x00000007ff027e24 */ /* 0x004fe4000f8e00ff */
[----:B------:R-:W-:Y:S01]  /*04a0*/  IMAD.U32 R3, RZ, RZ, UR7 ;  /* 0x00000007ff037e24 */ /* 0x000fe2000f8e00ff */
[----:B------:R-:W-:Y:S01]  /*04b0*/  ISETP.GE.U32.AND P0, PT, R19, R6, PT ;  /* 0x000000061300720c */ /* 0x000fe20003f06070 */
[----:B------:R-:W-:-:S12]  /*04c0*/  @P1 BRA `(.L_x_15136) ;  /* 0x0000000000681947 */ /* 0x000fd80003800000 */
[----:B-----5:R-:W-:Y:S01]  /*04d0*/  IMAD.MOV.U32 R4, RZ, RZ, R20 ;  /* 0x000000ffff047224 */ /* 0x020fe200078e0014 */
[----:B------:R-:W-:Y:S01]  /*04e0*/  MOV R16, R24 ;  /* 0x0000001800107202 */ /* 0x000fe20000000f00 */
[----:B------:R-:W-:Y:S02]  /*04f0*/  IMAD.MOV.U32 R5, RZ, RZ, R18 ;  /* 0x000000ffff057224 */ /* 0x000fe400078e0012 */
        /* <DEDUP_REMOVED lines=23> */
.L_x_15136:
[----:B------:R-:W-:Y:S04]  /*0670*/  BSSY.RECONVERGENT B0, `(.L_x_15137) ;  /* 0x0000033000007945 */ /* 0x000fe80003800200 */
[----:B------:R-:W-:Y:S04]  /*0680*/  BSSY.RELIABLE B1, `(.L_x_15138) ;  /* 0x000002b000017945 */ /* 0x000fe80003800100 */
[----:B------:R-:W-:Y:S05]  /*0690*/  @P0 BRA `(.L_x_15139) ;  /* 0x0000000000300947 */ /* 0x000fea0003800000 */
[----:B------:R-:W1:Y:S01]  /*06a0*/  LDC.64 R8, c[0x0][0x390] ;  /* 0x0000e400ff087b82 */ /* 0x000e620000000a00 */
[----:B0-----:R-:W-:Y:S02]  /*06b0*/  IMAD.IADD R11, R0, 0x1, R19 ;  /* 0x00000001000b7824 */ /* 0x001fe400078e0213 */
[----:B------:R-:W-:-:S05]  /*06c0*/  VIADD R19, R19, 0x80 ;  /* 0x0000008013137836 */ /* 0x000fca0000000000 */
[----:B------:R-:W-:Y:S01]  /*06d0*/  ISETP.GE.U32.AND P0, PT, R19, R6, PT ;  /* 0x000000061300720c */ /* 0x000fe20003f06070 */
[----:B-1----:R-:W-:-:S05]  /*06e0*/  IMAD.WIDE.U32 R8, R11, 0x4, R8 ;  /* 0x000000040b087825 */ /* 0x002fca00078e0008 */
[----:B------:R0:W-:Y:S07]  /*06f0*/  STG.E desc[UR4][R8.64], R5 ;  /* 0x0000000508007986 */ /* 0x0001ee000c101904 */
[----:B------:R-:W-:Y:S05]  /*0700*/  @P0 BRA `(.L_x_15140) ;  /* 0x0000000000300947 */ /* 0x000fea0003800000 */
[----:B0-----:R-:W0:Y:S01]  /*0710*/  LDC.64 R8, c[0x0][0x390] ;  /* 0x0000e400ff087b82 */ /* 0x001e220000000a00 */
[----:B------:R-:W-:Y:S01]  /*0720*/  IADD3 R5, PT, PT, R0, R19, RZ ;  /* 0x0000001300057210 */ /* 0x000fe20007ffe0ff */
[----:B------:R-:W-:-:S04]  /*0730*/  VIADD R19, R19, 0x80 ;  /* 0x0000008013137836 */ /* 0x000fc80000000000 */
[----:B0-----:R-:W-:-:S05]  /*0740*/  IMAD.WIDE.U32 R8, R5, 0x4, R8 ;  /* 0x0000000405087825 */ /* 0x001fca00078e0008 */
[----:B------:R1:W-:Y:S02]  /*0750*/  STG.E desc[UR4][R8.64], R4 ;  /* 0x0000000408007986 */ /* 0x0003e4000c101904 */
.L_x_15139:
[----:B------:R-:W-:-:S13]  /*0760*/  ISETP.GE.U32.AND P0, PT, R19, R6, PT ;  /* 0x000000061300720c */ /* 0x000fda0003f06070 */
[----:B------:R-:W-:Y:S05]  /*0770*/  @P0 BRA `(.L_x_15141) ;  /* 0x0000000000300947 */ /* 0x000fea0003800000 */
[----:B-1----:R-:W1:Y:S01]  /*0780*/  LDC.64 R4, c[0x0][0x390] ;  /* 0x0000e400ff047b82 */ /* 0x002e620000000a00 */
[----:B------:R-:W-:Y:S02]  /*0790*/  IMAD.IADD R9, R0, 0x1, R19 ;  /* 0x0000000100097824 */ /* 0x000fe400078e0213 */
[----:B------:R-:W-:Y:S02]  /*07a0*/  VIADD R19, R19, 0x80 ;  /* 0x0000008013137836 */ /* 0x000fe40000000000 */
[----:B-1----:R-:W-:-:S05]  /*07b0*/  IMAD.WIDE.U32 R4, R9, 0x4, R4 ;  /* 0x0000000409047825 */ /* 0x002fca00078e0004 */
[----:B------:R1:W-:Y:S02]  /*07c0*/  STG.E desc[UR4][R4.64], R3 ;  /* 0x0000000304007986 */ /* 0x0003e4000c101904 */
.L_x_15140:
[----:B------:R-:W-:-:S13]  /*07d0*/  ISETP.GE.U32.AND P0, PT, R19, R6, PT ;  /* 0x000000061300720c */ /* 0x000fda0003f06070 */
[----:B------:R-:W-:Y:S05]  /*07e0*/  @P0 BRA `(.L_x_15142) ;  /* 0x0000000000300947 */ /* 0x000fea0003800000 */
[----:B01----:R-:W0:Y:S01]  /*07f0*/  LDC.64 R4, c[0x0][0x390] ;  /* 0x0000e400ff047b82 */ /* 0x003e220000000a00 */
[----:B------:R-:W-:Y:S02]  /*0800*/  IMAD.IADD R3, R0, 0x1, R19 ;  /* 0x0000000100037824 */ /* 0x000fe400078e0213 */
[----:B------:R-:W-:Y:S02]  /*0810*/  VIADD R19, R19, 0x80 ;  /* 0x0000008013137836 */ /* 0x000fe40000000000 */
[----:B0-----:R-:W-:-:S05]  /*0820*/  IMAD.WIDE.U32 R4, R3, 0x4, R4 ;  /* 0x0000000403047825 */ /* 0x001fca00078e0004 */
[----:B------:R2:W-:Y:S02]  /*0830*/  STG.E desc[UR4][R4.64], R2 ;  /* 0x0000000204007986 */ /* 0x0005e4000c101904 */
.L_x_15141:
[----:B------:R-:W-:-:S13]  /*0840*/  ISETP.GE.U32.AND P0, PT, R19, R6, PT ;  /* 0x000000061300720c */ /* 0x000fda0003f06070 */
[----:B------:R-:W-:Y:S05]  /*0850*/  @P0 BRA `(.L_x_15143) ;  /* 0x0000000000340947 */ /* 0x000fea0003800000 */
[----:B--2---:R-:W2:Y:S01]  /*0860*/  LDC.64 R2, c[0x0][0x390] ;  /* 0x0000e400ff027b82 */ /* 0x004ea20000000a00 */
[----:B------:R-:W-:Y:S01]  /*0870*/  IADD3 R5, PT, PT, R0, R19, RZ ;  /* 0x0000001300057210 */ /* 0x000fe20007ffe0ff */
[----:B------:R-:W-:-:S04]  /*0880*/  VIADD R19, R19, 0x80 ;  /* 0x0000008013137836 */ /* 0x000fc80000000000 */
[----:B--2---:R-:W-:-:S05]  /*0890*/  IMAD.WIDE.U32 R2, R5, 0x4, R2 ;  /* 0x0000000405027825 */ /* 0x004fca00078e0002 */
[----:B------:R2:W-:Y:S02]  /*08a0*/  STG.E desc[UR4][R2.64], R16 ;  /* 0x0000001002007986 */ /* 0x0005e4000c101904 */
.L_x_15142:
        /* <DEDUP_REMOVED lines=8> */
.L_x_15143:
[----:B------:R-:W-:Y:S05]  /*0930*/  BSYNC.RELIABLE B1 ;  /* 0x0000000000017941 */ /* 0x000fea0003800100 */
.L_x_15138:
[----:B------:R-:W-:-:S13]  /*0940*/  ISETP.GE.U32.AND P0, PT, R19, R6, PT ;  /* 0x000000061300720c */ /* 0x000fda0003f06070 */
[----:B--23--:R-:W2:Y:S01]  /*0950*/  @!P0 LDC.64 R2, c[0x0][0x390] ;  /* 0x0000e400ff028b82 */ /* 0x00cea20000000a00 */
[----:B------:R-:W-:Y:S02]  /*0960*/  @!P0 IMAD.IADD R5, R0, 0x1, R19 ;  /* 0x0000000100058824 */ /* 0x000fe400078e0213 */
[----:B------:R-:W-:Y:S02]  /*0970*/  @!P0 VIADD R19, R19, 0x80 ;  /* 0x0000008013138836 */ /* 0x000fe40000000000 */
[----:B--2---:R-:W-:-:S05]  /*0980*/  @!P0 IMAD.WIDE.U32 R2, R5, 0x4, R2 ;  /* 0x0000000405028825 */ /* 0x004fca00078e0002 */
[----:B------:R3:W-:Y:S02]  /*0990*/  @!P0 STG.E desc[UR4][R2.64], R14 ;  /* 0x0000000e02008986 */ /* 0x0007e4000c101904 */
.L_x_15144:
[----:B------:R-:W-:Y:S05]  /*09a0*/  BSYNC.RECONVERGENT B0 ;  /* 0x0000000000007941 */ /* 0x000fea0003800200 */
.L_x_15137:
        /* <DEDUP_REMOVED lines=8> */
.L_x_15135:
[----:B------:R-:W0:Y:S01]  /*0a30*/  LDC R2, c[0x0][0x388] ;  /* 0x0000e200ff027b82 */ /* 0x000e220000000800 */
[----:B------:R-:W1:Y:S07]  /*0a40*/  S2R R3, SR_TID.X ;  /* 0x0000000000037919 */ /* 0x000e6e0000002100 */
[----:B------:R-:W2:Y:S01]  /*0a50*/  LDC.64 R4, c[0x0][0x398] ;  /* 0x0000e600ff047b82 */ /* 0x000ea20000000a00 */
[----:B0-----:R-:W-:Y:S01]  /*0a60*/  FSETP.NAN.FTZ.AND P4, PT, R2, R2, PT ;  /* 0x000000020200720b */ /* 0x001fe20003f98000 */
[----:B--2---:R-:W-:-:S12]  /*0a70*/  IMAD.WIDE.U32 R4, R0, 0x4, R4 ;  /* 0x0000000400047825 */ /* 0x004fd800078e0004 */
[----:B-1----:R-:W-:-:S05]  /*0a80*/  @!P4 IMAD.WIDE.U32 R4, R3, 0x10, R4 ;  /* 0x000000100304c825 */ /* 0x002fca00078e0004 */
[----:B------:R-:W2:Y:S04]  /*0a90*/  @!P4 LDG.E.128 R8, desc[UR4][R4.64] ;  /* 0x000000040408c981 */ /* 0x000ea8000c1e1d00 */
[----:B------:R0:W3:Y:S01]  /*0aa0*/  @!P4 LDG.E.128 R12, desc[UR4][R4.64+0x800] ;  /* 0x00080004040cc981 */ /* 0x0000e2000c1e1d00 */
[----:B------:R-:W-:Y:S01]  /*0ab0*/  PLOP3.LUT P2, PT, PT, PT, PT, 0x80, 0x8 ;  /* 0x000000000008781c */ /* 0x000fe20003f4f070 */
[----:B------:R-:W-:Y:S01]  /*0ac0*/  IMAD.U32 R17, RZ, RZ, UR7 ;  /* 0x00000007ff117e24 */ /* 0x000fe2000f8e00ff */
[----:B------:R-:W-:Y:S01]  /*0ad0*/  PLOP3.LUT P5, PT, PT, PT, PT, 0x80, 0x8 ;  /* 0x000000000008781c */ /* 0x000fe20003faf070 */
[----:B------:R-:W-:Y:S01]  /*0ae0*/  IMAD.U32 R16, RZ, RZ, UR7 ;  /* 0x00000007ff107e24 */ /* 0x000fe2000f8e00ff */
[----:B------:R-:W-:Y:S01]  /*0af0*/  PLOP3.LUT P3, PT, PT, PT, PT, 0x80, 0x8 ;  /* 0x000000000008781c */ /* 0x000fe20003f6f070 */
[----:B------:R-:W-:-:S02]  /*0b00*/  IMAD.U32 R18, RZ, RZ, UR7 ;  /* 0x00000007ff127e24 */ /* 0x000fc4000f8e00ff */
[----:B------:R-:W-:Y:S01]  /*0b10*/  IMAD.U32 R19, RZ, RZ, UR7 ;  /* 0x00000007ff137e24 */ /* 0x000fe2000f8e00ff */
[----:B0-----:R-:W0:Y:S01]  /*0b20*/  LDC.64 R4, c[0x0][0x390] ;  /* 0x0000e400ff047b82 */ /* 0x001e220000000a00 */
[----:B------:R-:W-:Y:S02]  /*0b30*/  IMAD.U32 R6, RZ, RZ, UR7 ;  /* 0x00000007ff067e24 */ /* 0x000fe4000f8e00ff */
[----:B0-----:R-:W-:Y:S01]  /*0b40*/  IMAD.WIDE.U32 R4, R0, 0x4, R4 ;  /* 0x0000000400047825 */ /* 0x001fe200078e0004 */
[----:B--2---:R-:W-:Y:S02]  /*0b50*/  @!P4 FSETP.NAN.FTZ.AND P0, PT, R8, R8, PT ;  /* 0x000000080800c20b */ /* 0x004fe40003f18000 */
[----:B------:R-:W-:Y:S02]  /*0b60*/  @!P4 FSETP.NAN.FTZ.AND P1, PT, R9, R9, PT ;  /* 0x000000090900c20b */ /* 0x000fe40003f38000 */
[----:B------:R-:W-:Y:S02]  /*0b70*/  @!P4 PLOP3.LUT P2, PT, P0, PT, PT, 0x80, 0x8 ;  /* 0x000000000008c81c */ /* 0x000fe4000074f070 */
[----:B------:R-:W-:-:S02]  /*0b80*/  @!P4 FSETP.NAN.FTZ.AND P0, PT, R10, R10, PT ;  /* 0x0000000a0a00c20b */ /* 0x000fc40003f18000 */
[----:B------:R-:W-:Y:S02]  /*0b90*/  @!P4 PLOP3.LUT P5, PT, P1, PT, PT, 0x80, 0x8 ;  /* 0x000000000008c81c */ /* 0x000fe40000faf070 */
[----:B------:R-:W-:Y:S02]  /*0ba0*/  @!P4 PLOP3.LUT P3, PT, P0, PT, PT, 0x80, 0x8 ;  /* 0x000000000008c81c */ /* 0x000fe4000076f070 */
[----:B---3--:R-:W-:Y:S02]  /*0bb0*/  @!P4 FSETP.NAN.FTZ.AND P6, PT, R12, R12, PT ;  /* 0x0000000c0c00c20b */ /* 0x008fe40003fd8000 */
[----:B------:R-:W-:Y:S02]  /*0bc0*/  PLOP3.LUT P1, PT, PT, PT, PT, 0x80, 0x8 ;  /* 0x000000000008781c */ /* 0x000fe40003f2f070 */
[----:B------:R-:W-:Y:S02]  /*0bd0*/  @!P4 PLOP3.LUT P1, PT, P6, PT, PT, 0x80, 0x8 ;  /* 0x000000000008c81c */ /* 0x000fe4000372f070 */
[----:B------:R-:W-:-:S02]  /*0be0*/  PLOP3.LUT P0, PT, PT, PT, PT, 0x80, 0x8 ;  /* 0x000000000008781c */ /* 0x000fc40003f0f070 */
[-C--:B------:R-:W-:Y:S02]  /*0bf0*/  @!P2 FMNMX.FTZ R8, R8, R2.reuse, PT ;  /* 0x000000020808a209 */ /* 0x080fe40003810000 */
[-C--:B------:R-:W-:Y:S02]  /*0c00*/  @!P5 FMNMX.FTZ R9, R9, R2.reuse, PT ;  /* 0x000000020909d209 */ /* 0x080fe40003810000 */
[----:B------:R-:W-:Y:S01]  /*0c10*/  @!P4 FSETP.NAN.FTZ.AND P5, PT, R13, R13, PT ;  /* 0x0000000d0d00c20b */ /* 0x000fe20003fb8000 */
[----:B------:R-:W-:Y:S01]  /*0c20*/  @!P4 IMAD.MOV.U32 R16, RZ, RZ, R8 ;  /* 0x000000ffff10c224 */ /* 0x000fe200078e0008 */
[----:B------:R-:W-:Y:S02]  /*0c30*/  @!P3 FMNMX.FTZ R10, R10, R2, PT ;  /* 0x000000020a0ab209 */ /* 0x000fe40003810000 */
[----:B------:R-:W-:Y:S02]  /*0c40*/  @!P4 FSETP.NAN.FTZ.AND P3, PT, R14, R14, PT ;  /* 0x0000000e0e00c20b */ /* 0x000fe40003f78000 */
[----:B------:R-:W-:Y:S01]  /*0c50*/  @!P4 FSETP.NAN.FTZ.AND P6, PT, R15, R15, PT ;  /* 0x0000000f0f00c20b */ /* 0x000fe20003fd8000 */
[----:B------:R-:W-:Y:S01]  /*0c60*/  @!P4 IMAD.MOV.U32 R18, RZ, RZ, R10 ;  /* 0x000000ffff12c224 */ /* 0x000fe200078e000a */
[----:B------:R-:W-:-:S02]  /*0c70*/  PLOP3.LUT P2, PT, PT, PT, PT, 0x80, 0x8 ;  /* 0x000000000008781c */ /* 0x000fc40003f4f070 */
[----:B------:R-:W-:Y:S02]  /*0c80*/  @!P4 PLOP3.LUT P0, PT, P5, PT, PT, 0x80, 0x8 ;  /* 0x000000000008c81c */ /* 0x000fe40002f0f070 */
[----:B------:R-:W-:Y:S02]  /*0c90*/  @!P4 FSETP.NAN.FTZ.AND P5, PT, R11, R11, PT ;  /* 0x0000000b0b00c20b */ /* 0x000fe40003fb8000 */
[----:B------:R-:W-:Y:S02]  /*0ca0*/  @!P4 PLOP3.LUT P2, PT, P3, PT, PT, 0x80, 0x8 ;  /* 0x000000000008c81c */ /* 0x000fe40001f4f070 */
[----:B------:R-:W-:Y:S02]  /*0cb0*/  PLOP3.LUT P3, PT, PT, PT, PT, 0x80, 0x8 ;  /* 0x000000000008781c */ /* 0x000fe40003f6f070 */
[----:B------:R-:W-:Y:S02]  /*0cc0*/  @!P4 PLOP3.LUT P3, PT, P6, PT, PT, 0x80, 0x8 ;  /* 0x000000000008c81c */ /* 0x000fe4000376f070 */
[----:B------:R-:W-:-:S02]  /*0cd0*/  PLOP3.LUT P6, PT, PT, PT, PT, 0x80, 0x8 ;  /* 0x000000000008781c */ /* 0x000fc40003fcf070 */
[----:B------:R-:W-:Y:S02]  /*0ce0*/  @!P4 PLOP3.LUT P6, PT, P5, PT, PT, 0x80, 0x8 ;  /* 0x000000000008c81c */ /* 0x000fe40002fcf070 */
[-C--:B------:R-:W-:Y:S02]  /*0cf0*/  @!P0 FMNMX.FTZ R13, R13, R2.reuse, PT ;  /* 0x000000020d0d8209 */ /* 0x080fe40003810000 */
[-C--:B------:R-:W-:Y:S02]  /*0d00*/  @!P1 FMNMX.FTZ R12, R12, R2.reuse, PT ;  /* 0x000000020c0c9209 */ /* 0x080fe40003810000 */
[-C--:B------:R-:W-:Y:S02]  /*0d10*/  @!P2 FMNMX.FTZ R14, R14, R2.reuse, PT ;  /* 0x000000020e0ea209 */ /* 0x080fe40003810000 */
[----:B------:R-:W-:Y:S01]  /*0d20*/  @!P4 MOV R17, R9 ;  /* 0x000000090011c202 */ /* 0x000fe20000000f00 */
[----:B------:R-:W-:Y:S01]  /*0d30*/  IMAD.WIDE.U32 R8, R3, 0x10, R4 ;  /* 0x0000001003087825 */ /* 0x000fe200078e0004 */
[----:B------:R-:W-:-:S02]  /*0d40*/  @!P3 FMNMX.FTZ R15, R15, R2, PT ;  /* 0x000000020f0fb209 */ /* 0x000fc40003810000 */
[----:B------:R-:W-:Y:S01]  /*0d50*/  @!P4 MOV R6, R14 ;  /* 0x0000000e0006c202 */ /* 0x000fe20000000f00 */
[----:B------:R-:W-:Y:S01]  /*0d60*/  IMAD.U32 R5, RZ, RZ, UR7 ;  /* 0x00000007ff057e24 */ /* 0x000fe2000f8e00ff */
[----:B------:R-:W-:Y:S01]  /*0d70*/  @!P6 FMNMX.FTZ R11, R11, R2, PT ;  /* 0x000000020b0be209 */ /* 0x000fe20003810000 */
[----:B------:R-:W-:Y:S02]  /*0d80*/  IMAD.U32 R4, RZ, RZ, UR7 ;  /* 0x00000007ff047e24 */ /* 0x000fe4000f8e00ff */
[----:B------:R-:W-:Y:S02]  /*0d90*/  @!P4 IMAD.MOV.U32 R5, RZ, RZ, R13 ;  /* 0x000000ffff05c224 */ /* 0x000fe400078e000d */
[----:B------:R-:W-:Y:S02]  /*0da0*/  @!P4 IMAD.MOV.U32 R19, RZ, RZ, R11 ;  /* 0x000000ffff13c224 */ /* 0x000fe400078e000b */
[----:B------:R-:W-:Y:S02]  /*0db0*/  @!P4 IMAD.MOV.U32 R4, RZ, RZ, R12 ;  /* 0x000000ffff04c224 */ /* 0x000fe400078e000c */
[----:B------:R-:W-:Y:S01]  /*0dc0*/  @!P4 IMAD.MOV.U32 R7, RZ, RZ, R15 ;  /* 0x000000ffff07c224 */ /* 0x000fe200078e000f */
[----:B------:R-:W-:Y:S04]  /*0dd0*/  STG.E.128 desc[UR4][R8.64], R16 ;  /* 0x0000001008007986 */ /* 0x000fe8000c101d04 */
[----:B------:R-:W-:Y:S01]  /*0de0*/  STG.E.128 desc[UR4][R8.64+0x800], R4 ;  /* 0x0008000408007986 */ /* 0x000fe2000c101d04 */
[----:B------:R-:W-:Y:S05]  /*0df0*/  EXIT ;  /* 0x000000000000794d */ /* 0x000fea0003800000 */
.L_x_15145:
        /* <DEDUP_REMOVED lines=16> */
.L_x_41007:


//--------------------- .text._ZN2at6native29vectorized_elementwise_kernelILi8ENS0_13AUnaryFunctorIfffZZZNS0_19minimum_kernel_cudaERNS_18TensorIteratorBaseEENKUlvE0_clEvENKUlvE0_clEvEUlffE_EESt5arrayIPcLm2EEEEviT0_T1_ --------------------------
	.section	.text._ZN2at6native29vectorized_elementwise_kernelILi8ENS0_13AUnaryFunctorIfffZZZNS0_19minimum_kernel_cudaERNS_18TensorIteratorBaseEENKUlvE0_clEvENKUlvE0_clEvEUlffE_EESt5arrayIPcLm2EEEEviT0_T1_,"ax",@progbits
	.align	128
        .global         _ZN2at6native29vectorized_elementwise_kernelILi8ENS0_13AUnaryFunctorIfffZZZNS0_19minimum_kernel_cudaERNS_18TensorIteratorBaseEENKUlvE0_clEvENKUlvE0_clEvEUlffE_EESt5arrayIPcLm2EEEEviT0_T1_
        .type           _ZN2at6native29vectorized_elementwise_kernelILi8ENS0_13AUnaryFunctorIfffZZZNS0_19minimum_kernel_cudaERNS_18TensorIteratorBaseEENKUlvE0_clEvENKUlvE0_clEvEUlffE_EESt5arrayIPcLm2EEEEviT0_T1_,@function
        .size           _ZN2at6native29vectorized_elementwise_kernelILi8ENS0_13AUnaryFunctorIfffZZZNS0_19minimum_kernel_cudaERNS_18TensorIteratorBaseEENKUlvE0_clEvENKUlvE0_clEvEUlffE_EESt5arrayIPcLm2EEEEviT0_T1_,(.L_x_41008 - _ZN2at6native29vectorized_elementwise_kernelILi8ENS0_13AUnaryFunctorIfffZZZNS0_19minimum_kernel_cudaERNS_18TensorIteratorBaseEENKUlvE0_clEvENKUlvE0_clEvEUlffE_EESt5arrayIPcLm2EEEEviT0_T1_)
        .other          _ZN2at6native29vectorized_elementwise_kernelILi8ENS0_13AUnaryFunctorIfffZZZNS0_19minimum_kernel_cudaERNS_18TensorIteratorBaseEENKUlvE0_clEvENKUlvE0_clEvEUlffE_EESt5arrayIPcLm2EEEEviT0_T1_,@"STO_CUDA_ENTRY STV_DEFAULT"
_ZN2at6native29vectorized_elementwise_kernelILi8ENS0_13AUnaryFunctorIfffZZZNS0_19minimum_kernel_cudaERNS_18TensorIteratorBaseEENKUlvE0_clEvENKUlvE0_clEvEUlffE_EESt5arrayIPcLm2EEEEviT0_T1_:
.text._ZN2at6native29vectorized_elementwise_kernelILi8ENS0_13AUnaryFunctorIfffZZZNS0_19minimum_kernel_cudaERNS_18TensorIteratorBaseEENKUlvE0_clEvENKUlvE0_clEvEUlffE_EESt5arrayIPcLm2EEEEviT0_T1_:
[----:B------:R-:W-:Y:S01]  /*0000*/  LDC R1, c[0x0][0x37c] ;  /* 0x0000df00ff017b82 */ /* 0x000fe20000000800 */
[----:B------:R-:W-:Y:S05]  /*0010*/  EXIT ;  /* 0x000000000000794d */ /* 0x000fea0003800000 */
.L_x_15146:
        /* <DEDUP_REMOVED lines=14> */
.L_x_41008:


//--------------------- .text._ZN2at6native18elementwise_kernelILi128ELi4EZNS0_15gpu_kernel_implINS0_13BinaryFunctorIfffZZZNS0_19minimum_kernel_cudaERNS_18TensorIteratorBaseEENKUlvE0_clEvENKUlvE0_clEvEUlffE_EEEEvS5_RKT_EUliE_EEviT1_ --------------------------
	.section	.text._ZN2at6native18elementwise_kernelILi128ELi4EZNS0_15gpu_kernel_implINS0_13BinaryFunctorIfffZZZNS0_19minimum_kernel_cudaERNS_18TensorIteratorBaseEENKUlvE0_clEvENKUlvE0_clEvEUlffE_EEEEvS5_RKT_EUliE_EEviT1_,"ax",@progbits
	.align	128
        .global         _ZN2at6native18elementwise_kernelILi128ELi4EZNS0_15gpu_kernel_implINS0_13BinaryFunctorIfffZZZNS0_19minimum_kernel_cudaERNS_18TensorIteratorBaseEENKUlvE0_clEvENKUlvE0_clEvEUlffE_EEEEvS5_RKT_EUliE_EEviT1_
        .type           _ZN2at6native18elementwise_kernelILi128ELi4EZNS0_15gpu_kernel_implINS0_13BinaryFunctorIfffZZZNS0_19minimum_kernel_cudaERNS_18TensorIteratorBaseEENKUlvE0_clEvENKUlvE0_clEvEUlffE_EEEEvS5_RKT_EUliE_EEviT1_,@function
        .size           _ZN2at6native18elementwise_kernelILi128ELi4EZNS0_15gpu_kernel_implINS0_13BinaryFunctorIfffZZZNS0_19minimum_kernel_cudaERNS_18TensorIteratorBaseEENKUlvE0_clEvENKUlvE0_clEvEUlffE_EEEEvS5_RKT_EUliE_EEviT1_,(.L_x_41009 - _ZN2at6native18elementwise_kernelILi128ELi4EZNS0_15gpu_kernel_implINS0_13BinaryFunctorIfffZZZNS0_19minimum_kernel_cudaERNS_18TensorIteratorBaseEENKUlvE0_clEvENKUlvE0_clEvEUlffE_EEEEvS5_RKT_EUliE_EEviT1_)
        .other          _ZN2at6native18elementwise_kernelILi128ELi4EZNS0_15gpu_kernel_implINS0_13BinaryFunctorIfffZZZNS0_19minimum_kernel_cudaERNS_18TensorIteratorBaseEENKUlvE0_clEvENKUlvE0_clEvEUlffE_EEEEvS5_RKT_EUliE_EEviT1_,@"STO_CUDA_ENTRY STV_DEFAULT"
_ZN2at6native18elementwise_kernelILi128ELi4EZNS0_15gpu_kernel_implINS0_13BinaryFunctorIfffZZZNS0_19minimum_kernel_cudaERNS_18TensorIteratorBaseEENKUlvE0_clEvENKUlvE0_clEvEUlffE_EEEEvS5_RKT_EUliE_EEviT1_:
.text._ZN2at6native18elementwise_kernelILi128ELi4EZNS0_15gpu_kernel_implINS0_13BinaryFunctorIfffZZZNS0_19minimum_kernel_cudaERNS_18TensorIteratorBaseEENKUlvE0_clEvENKUlvE0_clEvEUlffE_EEEEvS5_RKT_EUliE_EEviT1_:
        /* <DEDUP_REMOVED lines=371> */
.L_x_15149:
        /* <DEDUP_REMOVED lines=18> */
.L_x_15154:
[----:B------:R-:W2:Y:S02]  /*1850*/  LDG.E.U8 R2, desc[UR36][R2.64] ;  /* 0x0000002402027981 */ /* 0x000ea4000c1e1100 */
[----:B--2---:R-:W-:Y:S01]  /*1860*/  I2FP.F32.U32 R19, R2 ;  /* 0x0000000200137245 */ /* 0x004fe20000201000 */
[----:B------:R-:W-:Y:S06]  /*1870*/  BRA `(.L_x_15156) ;  /* 0x0000000c00447947 */ /* 0x000fec0003800000 */
.L_x_15153:
        /* <DEDUP_REMOVED lines=9> */
.L_x_15158:
[----:B------:R-:W2:Y:S02]  /*1910*/  LDG.E R2, desc[UR36][R2.64] ;  /* 0x0000002402027981 */ /* 0x000ea4000c1e1900 */
[----:B--2---:R-:W-:Y:S01]  /*1920*/  I2FP.F32.S32 R19, R2 ;  /* 0x0000000200137245 */ /* 0x004fe20000201400 */
[----:B------:R-:W-:Y:S06]  /*1930*/  BRA `(.L_x_15156) ;  /* 0x0000000c00147947 */ /* 0x000fec0003800000 */
.L_x_15157:
[----:B------:R-:W2:Y:S02]  /*1940*/  LDG.E.U16 R2, desc[UR36][R2.64] ;  /* 0x0000002402027981 */ /* 0x000ea4000c1e1500 */
[----:B--2---:R2:W3:Y:S01]  /*1950*/  I2F.S16 R19, R2 ;  /* 0x0000000200137306 */ /* 0x0044e20000101400 */
[----:B------:R-:W-:Y:S05]  /*1960*/  BRA `(.L_x_15156) ;  /* 0x0000000c00087947 */ /* 0x000fea0003800000 */
.L_x_15152:
        /* <DEDUP_REMOVED lines=8> */
.L_x_15160:
[----:B------:R-:W2:Y:S02]  /*19f0*/  LDG.E.U16 R2, desc[UR36][R2.64] ;  /* 0x0000002402027981 */ /* 0x000ea4000c1e1500 */
[----:B--2---:R-:W-:Y:S01]  /*1a00*/  HADD2.F32 R19, -RZ, R2.H0_H0 ;  /* 0x20000002ff137230 */ /* 0x004fe20000004100 */
[----:B------:R-:W-:Y:S06]  /*1a10*/  BRA `(.L_x_15156) ;  /* 0x0000000800dc7947 */ /* 0x000fec0003800000 */
.L_x_15159:
        /* <DEDUP_REMOVED lines=8> */
.L_x_15162:
[----:B------:R-:W2:Y:S02]  /*1aa0*/  LDG.E.U16 R2, desc[UR36][R2.64] ;  /* 0x0000002402027981 */ /* 0x000ea4000c1e1500 */
[----:B--2---:R-:W-:Y:S01]  /*1ab0*/  HADD2.F32 R19, -RZ, R2.H0_H0 ;  /* 0x20000002ff137230 */ /* 0x004fe20000004100 */
[----:B------:R-:W-:Y:S06]  /*1ac0*/  BRA `(.L_x_15156) ;  /* 0x0000000800b07947 */ /* 0x000fec0003800000 */
.L_x_15161:
        /* <DEDUP_REMOVED lines=11> */
.L_x_15151:
        /* <DEDUP_REMOVED lines=12> */
.L_x_15165:
        /* <DEDUP_REMOVED lines=11> */
.L_x_15164:
        /* <DEDUP_REMOVED lines=25> */
.L_x_15167:
        /* <DEDUP_REMOVED lines=12> */
.L_x_15166:
[----:B------:R-:W2:Y:S02]  /*1f40*/  LDG.E.U16 R2, desc[UR36][R2.64] ;  /* 0x0000002402027981 */ /* 0x000ea4000c1e1500 */
[----:B--2---:R-:W-:Y:S01]  /*1f50*/  SHF.L.U32 R19, R2, 0x10, RZ ;  /* 0x0000001002137819 */ /* 0x004fe200000006ff */
[----:B------:R-:W-:Y:S06]  /*1f60*/  BRA `(.L_x_15156) ;  /* 0x0000000400887947 */ /* 0x000fec0003800000 */
.L_x_15163:
        /* <DEDUP_REMOVED lines=11> */
.L_x_15170:
        /* <DEDUP_REMOVED lines=20> */
.L_x_15172:
[----:B------:R-:W-:Y:S05]  /*2160*/  BSYNC.RECONVERGENT B0 ;  /* 0x0000000000007941 */ /* 0x000fea0003800200 */
.L_x_15171:
[----:B------:R-:W-:Y:S01]  /*2170*/  IMAD.SHL.U32 R0, R0, 0x100000, RZ ;  /* 0x0010000000007824 */ /* 0x000fe200078e00ff */
[----:B------:R-:W-:-:S04]  /*2180*/  LEA R2, R2, 0x3b800000, 0x17 ;  /* 0x3b80000002027811 */ /* 0x000fc800078eb8ff */
[----:B------:R-:W-:Y:S01]  /*2190*/  LOP3.LUT R19, R2, R0, R19, 0xfe, !PT ;  /* 0x0000000002137212 */ /* 0x000fe200078efe13 */
[----:B------:R-:W-:Y:S06]  /*21a0*/  BRA `(.L_x_15156) ;  /* 0x0000000000f87947 */ /* 0x000fec0003800000 */
.L_x_15169:
        /* <DEDUP_REMOVED lines=20> */
.L_x_15174:
[----:B------:R-:W-:Y:S05]  /*22f0*/  BSYNC.RECONVERGENT B0 ;  /* 0x0000000000007941 */ /* 0x000fea0003800200 */
.L_x_15173:
[----:B------:R-:W-:Y:S01]  /*2300*/  IMAD.SHL.U32 R0, R0, 0x200000, RZ ;  /* 0x0020000000007824 */ /* 0x000fe200078e00ff */
[----:B------:R-:W-:-:S04]  /*2310*/  LEA R2, R2, 0x37800000, 0x17 ;  /* 0x3780000002027811 */ /* 0x000fc800078eb8ff */
[----:B------:R-:W-:Y:S01]  /*2320*/  LOP3.LUT R19, R2, R0, R19, 0xfe, !PT ;  /* 0x0000000002137212 */ /* 0x000fe200078efe13 */
[----:B------:R-:W-:Y:S06]  /*2330*/  BRA `(.L_x_15156) ;  /* 0x0000000000947947 */ /* 0x000fec0003800000 */
.L_x_15168:
[----:B------:R-:W-:-:S09]  /*2340*/  UISETP.NE.AND UP0, UPT, UR4, 0x1c, UPT ;  /* 0x0000001c0400788c */ /* 0x000fd2000bf05270 */
[----:B------:R-:W-:Y:S05]  /*2350*/  BRA.U !UP0, `(.L_x_15175) ;  /* 0x0000000108847547 */ /* 0x000fea000b800000 */
[----:B------:R-:W-:-:S09]  /*2360*/  UISETP.NE.AND UP0, UPT, UR4, 0x1d, UPT ;  /* 0x0000001d0400788c */ /* 0x000fd2000bf05270 */
[----:B------:R-:W-:Y:S05]  /*2370*/  BRA.U !UP0, `(.L_x_15176) ;  /* 0x0000000108707547 */ /* 0x000fea000b800000 */
[----:B------:R-:W-:-:S09]  /*2380*/  UISETP.NE.AND UP0, UPT, UR4, 0x2c, UPT ;  /* 0x0000002c0400788c */ /* 0x000fd2000bf05270 */
[----:B------:R-:W-:Y:S05]  /*2390*/  BRA.U !UP0, `(.L_x_15177) ;  /* 0x0000000108487547 */ /* 0x000fea000b800000 */
.L_x_15155:
        /* <DEDUP_REMOVED lines=16> */
.L_x_15178:
[----:B------:R-:W-:Y:S01]  /*24a0*/  IMAD.MOV.U32 R19, RZ, RZ, RZ ;  /* 0x000000ffff137224 */ /* 0x000fe200078e00ff */
[----:B------:R-:W-:Y:S06]  /*24b0*/  BRA `(.L_x_15156) ;  /* 0x0000000000347947 */ /* 0x000fec0003800000 */
.L_x_15177:
        /* <DEDUP_REMOVED lines=8> */
.L_x_15176:
[----:B------:R-:W2:Y:S02]  /*2540*/  LDG.E.64 R2, desc[UR36][R2.64] ;  /* 0x0000002402027981 */ /* 0x000ea4000c1e1b00 */
[----:B--2---:R0:W1:Y:S02]  /*2550*/  I2F.U64 R19, R2 ;  /* 0x0000000200137312 */ /* 0x0040640000301000 */
[----:B01----:R-:W-:Y:S05]  /*2560*/  BRA `(.L_x_15156) ;  /* 0x0000000000087947 */ /* 0x003fea0003800000 */
.L_x_15175:
[----:B------:R-:W2:Y:S02]  /*2570*/  LDG.E R2, desc[UR36][R2.64] ;  /* 0x0000002402027981 */ /* 0x000ea4000c1e1900 */
[----:B--2---:R-:W-:-:S07]  /*2580*/  I2FP.F32.U32 R19, R2 ;  /* 0x0000000200137245 */ /* 0x004fce0000201000 */
.L_x_15156:
[----:B------:R-:W-:Y:S05]  /*2590*/  BSYNC.RECONVERGENT B6 ;  /* 0x0000000000067941 */ /* 0x000fea0003800200 */
.L_x_15150:
        /* <DEDUP_REMOVED lines=18> */
.L_x_15183:
[----:B------:R-:W2:Y:S02]  /*26c0*/  LDG.E.U8 R0, desc[UR36][R2.64] ;  /* 0x0000002402007981 */ /* 0x000ea4000c1e1100 */
[----:B--2---:R-:W-:Y:S01]  /*26d0*/  I2FP.F32.U32 R0, R0 ;  /* 0x0000000000007245 */ /* 0x004fe20000201000 */
[----:B------:R-:W-:Y:S06]  /*26e0*/  BRA `(.L_x_15185) ;  /* 0x0000000c00447947 */ /* 0x000fec0003800000 */
.L_x_15182:
        /* <DEDUP_REMOVED lines=9> */
.L_x_15187:
[----:B------:R-:W2:Y:S02]  /*2780*/  LDG.E R0, desc[UR36][R2.64] ;  /* 0x0000002402007981 */ /* 0x000ea4000c1e1900 */
[----:B--2---:R-:W-:Y:S01]  /*2790*/  I2FP.F32.S32 R0, R0 ;  /* 0x0000000000007245 */ /* 0x004fe20000201400 */
[----:B------:R-:W-:Y:S06]  /*27a0*/  BRA `(.L_x_15185) ;  /* 0x0000000c00147947 */ /* 0x000fec0003800000 */
.L_x_15186:
[----:B------:R-:W2:Y:S02]  /*27b0*/  LDG.E.U16 R0, desc[UR36][R2.64] ;  /* 0x0000002402007981 */ /* 0x000ea4000c1e1500 */
[----:B--2---:R-:W2:Y:S01]  /*27c0*/  I2F.S16 R0, R0 ;  /* 0x0000000000007306 */ /* 0x004ea20000101400 */
[----:B------:R-:W-:Y:S05]  /*27d0*/  BRA `(.L_x_15185) ;  /* 0x0000000c00087947 */ /* 0x000fea0003800000 */
.L_x_15181:
        /* <DEDUP_REMOVED lines=8> */
.L_x_15189:
[----:B------:R-:W2:Y:S02]  /*2860*/  LDG.E.U16 R0, desc[UR36][R2.64] ;  /* 0x0000002402007981 */ /* 0x000ea4000c1e1500 */
[----:B--2---:R-:W-:Y:S01]  /*2870*/  HADD2.F32 R0, -RZ, R0.H0_H0 ;  /* 0x20000000ff007230 */ /* 0x004fe20000004100 */
[----:B------:R-:W-:Y:S06]  /*2880*/  BRA `(.L_x_15185) ;  /* 0x0000000800dc7947 */ /* 0x000fec0003800000 */
.L_x_15188:
        /* <DEDUP_REMOVED lines=8> */
.L_x_15191:
[----:B------:R-:W2:Y:S02]  /*2910*/  LDG.E.U16 R0, desc[UR36][R2.64] ;  /* 0x0000002402007981 */ /* 0x000ea4000c1e1500 */
[----:B--2---:R-:W-:Y:S01]  /*2920*/  HADD2.F32 R0, -RZ, R0.H0_H0 ;  /* 0x20000000ff007230 */ /* 0x004fe20000004100 */
[----:B------:R-:W-:Y:S06]  /*2930*/  BRA `(.L_x_15185) ;  /* 0x0000000800b07947 */ /* 0x000fec0003800000 */
.L_x_15190:
        /* <DEDUP_REMOVED lines=11> */
.L_x_15180:
        /* <DEDUP_REMOVED lines=12> */
.L_x_15194:
        /* <DEDUP_REMOVED lines=11> */
.L_x_15193:
        /* <DEDUP_REMOVED lines=25> */
.L_x_15196:
        /* <DEDUP_REMOVED lines=12> */
.L_x_15195:
[----:B------:R-:W2:Y:S02]  /*2db0*/  LDG.E.U16 R0, desc[UR36][R2.64] ;  /* 0x0000002402007981 */ /* 0x000ea4000c1e1500 */
[----:B--2---:R-:W-:Y:S01]  /*2dc0*/  IMAD.U32 R0, R0, 0x10000, RZ ;  /* 0x0001000000007824 */ /* 0x004fe200078e00ff */
[----:B------:R-:W-:Y:S06]  /*2dd0*/  BRA `(.L_x_15185) ;  /* 0x0000000400887947 */ /* 0x000fec0003800000 */
.L_x_15192:
        /* <DEDUP_REMOVED lines=11> */
.L_x_15199:
        /* <DEDUP_REMOVED lines=20> */
.L_x_15201:
[----:B------:R-:W-:Y:S05]  /*2fd0*/  BSYNC.RECONVERGENT B0 ;  /* 0x0000000000007941 */ /* 0x000fea0003800200 */
.L_x_15200:
[----:B------:R-:W-:Y:S02]  /*2fe0*/  SHF.L.U32 R0, R0, 0x14, RZ ;  /* 0x0000001400007819 */ /* 0x000fe400000006ff */
[----:B------:R-:W-:-:S04]  /*2ff0*/  LEA R2, R2, 0x3b800000, 0x17 ;  /* 0x3b80000002027811 */ /* 0x000fc800078eb8ff */
[----:B------:R-:W-:Y:S01]  /*3000*/  LOP3.LUT R0, R2, R0, R7, 0xfe, !PT ;  /* 0x0000000002007212 */ /* 0x000fe200078efe07 */
[----:B------:R-:W-:Y:S06]  /*3010*/  BRA `(.L_x_15185) ;  /* 0x0000000000f87947 */ /* 0x000fec0003800000 */
.L_x_15198:
        /* <DEDUP_REMOVED lines=20> */
.L_x_15203:
[----:B------:R-:W-:Y:S05]  /*3160*/  BSYNC.RECONVERGENT B0 ;  /* 0x0000000000007941 */ /* 0x000fea0003800200 */
.L_x_15202:
[----:B------:R-:W-:Y:S01]  /*3170*/  IMAD.SHL.U32 R0, R0, 0x200000, RZ ;  /* 0x0020000000007824 */ /* 0x000fe200078e00ff */
[----:B------:R-:W-:-:S04]  /*3180*/  LEA R2, R2, 0x37800000, 0x17 ;  /* 0x3780000002027811 */ /* 0x000fc800078eb8ff */
[----:B------:R-:W-:Y:S01]  /*3190*/  LOP3.LUT R0, R2, R0, R7, 0xfe, !PT ;  /* 0x0000000002007212 */ /* 0x000fe200078efe07 */
[----:B------:R-:W-:Y:S06]  /*31a0*/  BRA `(.L_x_15185) ;  /* 0x0000000000947947 */ /* 0x000fec0003800000 */
.L_x_15197:
[----:B------:R-:W-:-:S09]  /*31b0*/  UISETP.NE.AND UP0, UPT, UR4, 0x1c, UPT ;  /* 0x0000001c0400788c */ /* 0x000fd2000bf05270 */
[----:B------:R-:W-:Y:S05]  /*31c0*/  BRA.U !UP0, `(.L_x_15204) ;  /* 0x0000000108847547 */ /* 0x000fea000b800000 */
[----:B------:R-:W-:-:S09]  /*31d0*/  UISETP.NE.AND UP0, UPT, UR4, 0x1d, UPT ;  /* 0x0000001d0400788c */ /* 0x000fd2000bf05270 */
[----:B------:R-:W-:Y:S05]  /*31e0*/  BRA.U !UP0, `(.L_x_15205) ;  /* 0x0000000108707547 */ /* 0x000fea000b800000 */
[----:B------:R-:W-:-:S09]  /*31f0*/  UISETP.NE.AND UP0, UPT, UR4, 0x2c, UPT ;  /* 0x0000002c0400788c */ /* 0x000fd2000bf05270 */
[----:B------:R-:W-:Y:S05]  /*3200*/  BRA.U !UP0, `(.L_x_15206) ;  /* 0x0000000108487547 */ /* 0x000fea000b800000 */
.L_x_15184:
        /* <DEDUP_REMOVED lines=16> */
.L_x_15207:
[----:B------:R-:W-:Y:S01]  /*3310*/  MOV R0, RZ ;  /* 0x000000ff00007202 */ /* 0x000fe20000000f00 */
[----:B------:R-:W-:Y:S06]  /*3320*/  BRA `(.L_x_15185) ;  /* 0x0000000000347947 */ /* 0x000fec0003800000 */
.L_x_15206:
        /* <DEDUP_REMOVED lines=8> */
.L_x_15205:
[----:B------:R-:W2:Y:S02]  /*33b0*/  LDG.E.64 R2, desc[UR36][R2.64] ;  /* 0x0000002402027981 */ /* 0x000ea4000c1e1b00 */
[----:B--2---:R0:W1:Y:S02]  /*33c0*/  I2F.U64 R0, R2 ;  /* 0x0000000200007312 */ /* 0x0040640000301000 */
[----:B01----:R-:W-:Y:S05]  /*33d0*/  BRA `(.L_x_15185) ;  /* 0x0000000000087947 */ /* 0x003fea0003800000 */
.L_x_15204:
[----:B------:R-:W2:Y:S02]  /*33e0*/  LDG.E R0, desc[UR36][R2.64] ;  /* 0x0000002402007981 */ /* 0x000ea4000c1e1900 */
[----:B--2---:R-:W-:-:S07]  /*33f0*/  I2FP.F32.U32 R0, R0 ;  /* 0x0000000000007245 */ /* 0x004fce0000201000 */
.L_x_15185:
[----:B------:R-:W-:Y:S05]  /*3400*/  BSYNC.RECONVERGENT B6 ;  /* 0x0000000000067941 */ /* 0x000fea0003800200 */
.L_x_15179:
[----:B---3-5:R-:W-:Y:S01]  /*3410*/  FSETP.NAN.FTZ.AND P0, PT, R19, R19, PT ;  /* 0x000000131300720b */ /* 0x028fe20003f18000 */
[----:B------:R-:W-:Y:S01]  /*3420*/  BSSY.RECONVERGENT B0, `(.L_x_15208) ;  /* 0x0000006000007945 */ /* 0x000fe20003800200 */
[----:B------:R-:W-:-:S11]  /*3430*/  IMAD.MOV.U32 R4, RZ, RZ, R19 ;  /* 0x000000ffff047224 */ /* 0x000fd600078e0013 */
[----:B------:R-:W-:Y:S05]  /*3440*/  @P0 BRA `(.L_x_15209) ;  /* 0x00000000000c0947 */ /* 0x000fea0003800000 */
[----:B0-2---:R-:W-:Y:S01]  /*3450*/  FSETP.NAN.FTZ.AND P0, PT, R0, R0, PT ;  /* 0x000000000000720b */ /* 0x005fe20003f18000 */
[----:B------:R-:W-:-:S12]  /*3460*/  IMAD.MOV.U32 R4, RZ, RZ, R0 ;  /* 0x000000ffff047224 */ /* 0x000fd800078e0000 */
[----:B------:R-:W-:-:S07]  /*3470*/  @!P0 FMNMX.FTZ R4, R0, R19, PT ;  /* 0x0000001300048209 */ /* 0x000fce0003810000 */
.L_x_15209:
[----:B------:R-:W-:Y:S05]  /*3480*/  BSYNC.RECONVERGENT B0 ;  /* 0x0000000000007941 */ /* 0x000fea0003800200 */
.L_x_15208:
[----:B------:R-:W0:Y:S01]  /*3490*/  LDCU.64 UR6, c[0x0][0x5e8] ;  /* 0x0000bd00ff0677ac */ /* 0x000e220008000a00 */
[----:B------:R-:W-:-:S04]  /*34a0*/  UPRMT UR4, UR43, 0x9910, URZ ;  /* 0x000099102b047896 */ /* 0x000fc800080000ff */
[----:B------:R-:W-:Y:S01]  /*34b0*/  UISETP.GT.AND UP0, UPT, UR4, 0x9, UPT ;  /* 0x000000090400788c */ /* 0x000fe2000bf04270 */
[----:B01--4-:R-:W-:-:S04]  /*34c0*/  IADD3 R2, P0, PT, R16, UR6, RZ ;  /* 0x0000000610027c10 */ /* 0x013fc8000ff1e0ff */
        /* <DEDUP_REMOVED lines=13> */
.L_x_15213:
[----:B------:R-:W0:Y:S02]  /*35a0*/  F2I.S64.TRUNC R4, R4 ;  /* 0x0000000400047311 */ /* 0x000e24000020d900 */
[----:B0-----:R-:W-:-:S05]  /*35b0*/  IMAD.MOV.U32 R7, RZ, RZ, R4 ;  /* 0x000000ffff077224 */ /* 0x001fca00078e0004 */
[----:B------:R0:W-:Y:S01]  /*35c0*/  STG.E.U8 desc[UR36][R2.64], R7 ;  /* 0x0000000702007986 */ /* 0x0001e2000c101124 */
[----:B------:R-:W-:Y:S05]  /*35d0*/  BRA `(.L_x_15215) ;  /* 0x0000000c002c7947 */ /* 0x000fea0003800000 */
.L_x_15212:
        /* <DEDUP_REMOVED lines=9> */
.L_x_15217:
[----:B------:R-:W0:Y:S02]  /*3670*/  F2I.FTZ.TRUNC.NTZ R5, R4 ;  /* 0x0000000400057305 */ /* 0x000e24000021f100 */
[----:B0-----:R0:W-:Y:S01]  /*3680*/  STG.E desc[UR36][R2.64], R5 ;  /* 0x0000000502007986 */ /* 0x0011e2000c101924 */
[----:B------:R-:W-:Y:S05]  /*3690*/  BRA `(.L_x_15215) ;  /* 0x0000000800fc7947 */ /* 0x000fea0003800000 */
.L_x_15216:
[----:B------:R-:W0:Y:S02]  /*36a0*/  F2I.FTZ.TRUNC.NTZ R5, R4 ;  /* 0x0000000400057305 */ /* 0x000e24000021f100 */
[----:B0-----:R0:W-:Y:S01]  /*36b0*/  STG.E.U16 desc[UR36][R2.64], R5 ;  /* 0x0000000502007986 */ /* 0x0011e2000c101524 */
[----:B------:R-:W-:Y:S05]  /*36c0*/  BRA `(.L_x_15215) ;  /* 0x0000000800f07947 */ /* 0x000fea0003800000 */
.L_x_15211:
        /* <DEDUP_REMOVED lines=8> */
.L_x_15219:
[----:B------:R-:W-:-:S05]  /*3750*/  F2FP.F16.F32.PACK_AB R4, RZ, R4 ;  /* 0x00000004ff04723e */ /* 0x000fca00000000ff */
[----:B------:R0:W-:Y:S01]  /*3760*/  STG.E.U16 desc[UR36][R2.64], R4 ;  /* 0x0000000402007986 */ /* 0x0001e2000c101524 */
[----:B------:R-:W-:Y:S05]  /*3770*/  BRA `(.L_x_15215) ;  /* 0x0000000800c47947 */ /* 0x000fea0003800000 */
.L_x_15218:
        /* <DEDUP_REMOVED lines=9> */
.L_x_15221:
[----:B------:R-:W-:-:S04]  /*3810*/  F2FP.F16.F32.PACK_AB R5, RZ, R4 ;  /* 0x00000004ff05723e */ /* 0x000fc800000000ff */
[----:B------:R-:W-:-:S05]  /*3820*/  PRMT R5, R5, 0x5410, RZ ;  /* 0x0000541005057816 */ /* 0x000fca00000000ff */
[----:B------:R0:W-:Y:S01]  /*3830*/  STG.E desc[UR36][R2.64], R5 ;  /* 0x0000000502007986 */ /* 0x0001e2000c101924 */
[----:B------:R-:W-:Y:S05]  /*3840*/  BRA `(.L_x_15215) ;  /* 0x0000000800907947 */ /* 0x000fea0003800000 */
.L_x_15220:
[----:B------:R-:W-:-:S06]  /*3850*/  FMUL.FTZ R4, R4, 1 ;  /* 0x3f80000004047820 */ /* 0x000fcc0000410000 */
[----:B------:R-:W0:Y:S02]  /*3860*/  F2F.F64.F32 R4, R4 ;  /* 0x0000000400047310 */ /* 0x000e240000201800 */
[----:B0-----:R0:W-:Y:S01]  /*3870*/  STG.E.64 desc[UR36][R2.64], R4 ;  /* 0x0000000402007986 */ /* 0x0011e2000c101b24 */
[----:B------:R-:W-:Y:S05]  /*3880*/  BRA `(.L_x_15215) ;  /* 0x0000000800807947 */ /* 0x000fea0003800000 */
.L_x_15210:
        /* <DEDUP_REMOVED lines=12> */
.L_x_15224:
[----:B------:R-:W-:Y:S01]  /*3950*/  FMUL.FTZ R4, R4, 1 ;  /* 0x3f80000004047820 */ /* 0x000fe20000410000 */
[----:B------:R-:W-:-:S05]  /*3960*/  CS2R R6, SRZ ;  /* 0x0000000000067805 */ /* 0x000fca000001ff00 */
[----:B------:R-:W0:Y:S02]  /*3970*/  F2F.F64.F32 R4, R4 ;  /* 0x0000000400047310 */ /* 0x000e240000201800 */
[----:B0-----:R0:W-:Y:S01]  /*3980*/  STG.E.128 desc[UR36][R2.64], R4 ;  /* 0x0000000402007986 */ /* 0x0011e2000c101d24 */
[----:B------:R-:W-:Y:S05]  /*3990*/  BRA `(.L_x_15215) ;  /* 0x00000008003c7947 */ /* 0x000fea0003800000 */
.L_x_15223:
        /* <DEDUP_REMOVED lines=8> */
[----:B--2---:R-:W-:Y:S01]  /*3a20*/  HFMA2 R0, -RZ, RZ, 0, 7.569789886474609375e-06 ;  /* 0x0000007fff007431 */ /* 0x004fe200000001ff */
        /* <DEDUP_REMOVED lines=9> */
.L_x_15228:
[----:B------:R-:W-:Y:S05]  /*3ac0*/  BSYNC.RECONVERGENT B0 ;  /* 0x0000000000007941 */ /* 0x000fea0003800200 */
.L_x_15227:
[----:B------:R-:W-:-:S05]  /*3ad0*/  LOP3.LUT R7, R0, 0x80, R7, 0xf8, !PT ;  /* 0x0000008000077812 */ /* 0x000fca00078ef807 */
[----:B------:R0:W-:Y:S01]  /*3ae0*/  STG.E.U8 desc[UR36][R2.64], R7 ;  /* 0x0000000702007986 */ /* 0x0001e2000c101124 */
[----:B------:R-:W-:Y:S05]  /*3af0*/  BRA `(.L_x_15215) ;  /* 0x0000000400e47947 */ /* 0x000fea0003800000 */
.L_x_15226:
[----:B------:R-:W-:Y:S01]  /*3b00*/  LOP3.LUT R6, R4, 0x7fffffff, RZ, 0xc0, !PT ;  /* 0x7fffffff04067812 */ /* 0x000fe200078ec0ff */
[----:B------:R-:W-:Y:S01]  /*3b10*/  BSSY.RECONVERGENT B0, `(.L_x_15229) ;  /* 0x000000d000007945 */ /* 0x000fe20003800200 */
[----:B------:R-:W-:Y:S02]  /*3b20*/  SHF.R.U32.HI R7, RZ, 0x18, R4 ;  /* 0x00000018ff077819 */ /* 0x000fe40000011604 */
[----:B------:R-:W-:-:S13]  /*3b30*/  ISETP.GE.U32.AND P1, PT, R6, 0x47800000, PT ;  /* 0x478000000600780c */ /* 0x000fda0003f26070 */
[----:B--2---:R-:W-:Y:S01]  /*3b40*/  @P1 IMAD.MOV.U32 R0, RZ, RZ, 0x7f ;  /* 0x0000007fff001424 */ /* 0x004fe200078e00ff */
        /* <DEDUP_REMOVED lines=9> */
.L_x_15230:
[----:B------:R-:W-:Y:S05]  /*3be0*/  BSYNC.RECONVERGENT B0 ;  /* 0x0000000000007941 */ /* 0x000fea0003800200 */
.L_x_15229:
[----:B------:R-:W-:-:S05]  /*3bf0*/  LOP3.LUT R5, R0, 0x80, R7, 0xf8, !PT ;  /* 0x0000008000057812 */ /* 0x000fca00078ef807 */
[----:B------:R0:W-:Y:S01]  /*3c00*/  STG.E.U8 desc[UR36][R2.64], R5 ;  /* 0x0000000502007986 */ /* 0x0001e2000c101124 */
[----:B------:R-:W-:Y:S05]  /*3c10*/  BRA `(.L_x_15215) ;  /* 0x00000004009c7947 */ /* 0x000fea0003800000 */
.L_x_15225:
[----:B------:R-:W-:-:S05]  /*3c20*/  F2FP.BF16.F32.PACK_AB R4, RZ, R4 ;  /* 0x00000004ff04723e */ /* 0x000fca00000010ff */
[----:B------:R0:W-:Y:S01]  /*3c30*/  STG.E.U16 desc[UR36][R2.64], R4 ;  /* 0x0000000402007986 */ /* 0x0001e2000c101524 */
[----:B------:R-:W-:Y:S05]  /*3c40*/  BRA `(.L_x_15215) ;  /* 0x0000000400907947 */ /* 0x000fea0003800000 */
.L_x_15222:
        /* <DEDUP_REMOVED lines=11> */
.L_x_15233:
[----:B------:R-:W-:Y:S01]  /*3d00*/  LOP3.LUT R5, R4, 0x7fffffff, RZ, 0xc0, !PT ;  /* 0x7fffffff04057812 */ /* 0x000fe200078ec0ff */
[----:B------:R-:W-:Y:S01]  /*3d10*/  BSSY.RECONVERGENT B0, `(.L_x_15234) ;  /* 0x0000013000007945 */ /* 0x000fe20003800200 */
[----:B--2---:R-:W-:Y:S02]  /*3d20*/  IMAD.MOV.U32 R0, RZ, RZ, 0x80 ;  /* 0x00000080ff007424 */ /* 0x004fe400078e00ff */
        /* <DEDUP_REMOVED lines=9> */
.L_x_15236:
[----:B------:R-:W-:-:S04]  /*3dc0*/  SHF.R.U32.HI R0, RZ, 0x14, R4 ;  /* 0x00000014ff007819 */ /* 0x000fc80000011604 */
[----:B------:R-:W-:-:S04]  /*3dd0*/  LOP3.LUT R5, R0, 0x1, RZ, 0xc0, !PT ;  /* 0x0000000100057812 */ /* 0x000fc800078ec0ff */
[----:B------:R-:W-:-:S04]  /*3de0*/  IADD3 R0, PT, PT, R4, 0x487ffff, R5 ;  /* 0x0487ffff04007810 */ /* 0x000fc80007ffe005 */
[----:B------:R-:W-:-:S04]  /*3df0*/  SHF.R.U32.HI R0, RZ, 0x14, R0 ;  /* 0x00000014ff007819 */ /* 0x000fc80000011600 */
[----:B------:R-:W-:-:S07]  /*3e00*/  LOP3.LUT R5, R0, 0xff, RZ, 0xc0, !PT ;  /* 0x000000ff00057812 */ /* 0x000fce00078ec0ff */
.L_x_15237:
[----:B------:R-:W-:-:S04]  /*3e10*/  SHF.R.U32.HI R4, RZ, 0x18, R4 ;  /* 0x00000018ff047819 */ /* 0x000fc80000011604 */
[----:B------:R-:W-:-:S04]  /*3e20*/  LOP3.LUT R5, R5, 0x80, R4, 0xf8, !PT ;  /* 0x0000008005057812 */ /* 0x000fc800078ef804 */
[----:B------:R-:W-:-:S07]  /*3e30*/  PRMT R0, R5, 0x7610, R0 ;  /* 0x0000761005007816 */ /* 0x000fce0000000000 */
.L_x_15235:
[----:B------:R-:W-:Y:S05]  /*3e40*/  BSYNC.RECONVERGENT B0 ;  /* 0x0000000000007941 */ /* 0x000fea0003800200 */
.L_x_15234:
[----:B------:R1:W-:Y:S01]  /*3e50*/  STG.E.U8 desc[UR36][R2.64], R0 ;  /* 0x0000000002007986 */ /* 0x0003e2000c101124 */
[----:B------:R-:W-:Y:S05]  /*3e60*/  BRA `(.L_x_15215) ;  /* 0x0000000400087947 */ /* 0x000fea0003800000 */
.L_x_15232:
[----:B------:R-:W-:Y:S01]  /*3e70*/  LOP3.LUT R5, R4, 0x7fffffff, RZ, 0xc0, !PT ;  /* 0x7fffffff04057812 */ /* 0x000fe200078ec0ff */
[----:B------:R-:W-:Y:S01]  /*3e80*/  BSSY.RECONVERGENT B0, `(.L_x_15238) ;  /* 0x0000013000007945 */ /* 0x000fe20003800200 */
[----:B--2---:R-:W-:Y:S02]  /*3e90*/  MOV R0, 0x80 ;  /* 0x0000008000007802 */ /* 0x004fe40000000f00 */
        /* <DEDUP_REMOVED lines=9> */
.L_x_15240:
[----:B------:R-:W-:-:S04]  /*3f30*/  SHF.R.U32.HI R0, RZ, 0x15, R4 ;  /* 0x00000015ff007819 */ /* 0x000fc80000011604 */
[----:B------:R-:W-:-:S04]  /*3f40*/  LOP3.LUT R5, R0, 0x1, RZ, 0xc0, !PT ;  /* 0x0000000100057812 */ /* 0x000fc800078ec0ff */
[----:B------:R-:W-:-:S04]  /*3f50*/  IADD3 R0, PT, PT, R4, 0x88fffff, R5 ;  /* 0x088fffff04007810 */ /* 0x000fc80007ffe005 */
[----:B------:R-:W-:-:S04]  /*3f60*/  SHF.R.U32.HI R0, RZ, 0x15, R0 ;  /* 0x00000015ff007819 */ /* 0x000fc80000011600 */
[----:B------:R-:W-:-:S07]  /*3f70*/  LOP3.LUT R5, R0, 0xff, RZ, 0xc0, !PT ;  /* 0x000000ff00057812 */ /* 0x000fce00078ec0ff */
.L_x_15241:
[----:B------:R-:W-:-:S04]  /*3f80*/  SHF.R.U32.HI R4, RZ, 0x18, R4 ;  /* 0x00000018ff047819 */ /* 0x000fc80000011604 */
[----:B------:R-:W-:-:S04]  /*3f90*/  LOP3.LUT R5, R5, 0x80, R4, 0xf8, !PT ;  /* 0x0000008005057812 */ /* 0x000fc800078ef804 */
[----:B------:R-:W-:-:S07]  /*3fa0*/  PRMT R0, R5, 0x7610, R0 ;  /* 0x0000761005007816 */ /* 0x000fce0000000000 */
.L_x_15239:
[----:B------:R-:W-:Y:S05]  /*3fb0*/  BSYNC.RECONVERGENT B0 ;  /* 0x0000000000007941 */ /* 0x000fea0003800200 */
.L_x_15238:
[----:B------:R0:W-:Y:S01]  /*3fc0*/  STG.E.U8 desc[UR36][R2.64], R0 ;  /* 0x0000000002007986 */ /* 0x0001e2000c101124 */
[----:B------:R-:W-:Y:S05]  /*3fd0*/  BRA `(.L_x_15215) ;  /* 0x0000000000ac7947 */ /* 0x000fea0003800000 */
.L_x_15231:
[----:B------:R-:W-:-:S09]  /*3fe0*/  UISETP.NE.AND UP0, UPT, UR4, 0x1c, UPT ;  /* 0x0000001c0400788c */ /* 0x000fd2000bf05270 */
[----:B------:R-:W-:Y:S05]  /*3ff0*/  BRA.U !UP0, `(.L_x_15242) ;  /* 0x00000001089c7547 */ /* 0x000fea000b800000 */
[----:B------:R-:W-:-:S09]  /*4000*/  UISETP.NE.AND UP0, UPT, UR4, 0x1d, UPT ;  /* 0x0000001d0400788c */ /* 0x000fd2000bf05270 */
[----:B------:R-:W-:Y:S05]  /*4010*/  BRA.U !UP0, `(.L_x_15243) ;  /* 0x0000000108887547 */ /* 0x000fea000b800000 */
[----:B------:R-:W-:-:S09]  /*4020*/  UISETP.NE.AND UP0, UPT, UR4, 0x2c, UPT ;  /* 0x0000002c0400788c */ /* 0x000fd2000bf05270 */
[----:B------:R-:W-:Y:S05]  /*4030*/  BRA.U !UP0, `(.L_x_15244) ;  /* 0x0000000108447547 */ /* 0x000fea000b800000 */
.L_x_15214:
[----:B--2---:R-:W-:Y:S01]  /*4040*/  MOV R0, 0x0 ;  /* 0x0000000000007802 */ /* 0x004fe20000000f00 */
        /* <DEDUP_REMOVED lines=15> */
.L_x_15245:
[----:B------:R-:W-:Y:S05]  /*4140*/  BRA `(.L_x_15215) ;  /* 0x0000000000507947 */ /* 0x000fea0003800000 */
.L_x_15244:
[----:B------:R-:W-:-:S04]  /*4150*/  SHF.R.U32.HI R6, RZ, 0x17, R4 ;  /* 0x00000017ff067819 */ /* 0x000fc80000011604 */
[----:B------:R-:W-:-:S04]  /*4160*/  LOP3.LUT R5, R6, 0xff, RZ, 0xc0, !PT ;  /* 0x000000ff06057812 */ /* 0x000fc800078ec0ff */
[----:B------:R-:W-:-:S13]  /*4170*/  ISETP.NE.AND P1, PT, R5, 0xff, PT ;  /* 0x000000ff0500780c */ /* 0x000fda0003f25270 */
[--C-:B--2---:R-:W-:Y:S02]  /*4180*/  @P1 SHF.R.U32.HI R0, RZ, 0x16, R4.reuse ;  /* 0x00000016ff001819 */ /* 0x104fe40000011604 */
        /* <DEDUP_REMOVED lines=11> */
.L_x_15243:
[----:B------:R-:W0:Y:S02]  /*4240*/  F2I.U64.TRUNC R4, R4 ;  /* 0x0000000400047311 */ /* 0x000e24000020d800 */
[----:B0-----:R0:W-:Y:S01]  /*4250*/  STG.E.64 desc[UR36][R2.64], R4 ;  /* 0x0000000402007986 */ /* 0x0011e2000c101b24 */
[----:B------:R-:W-:Y:S05]  /*4260*/  BRA `(.L_x_15215) ;  /* 0x0000000000087947 */ /* 0x000fea0003800000 */
.L_x_15242:
[----:B------:R-:W0:Y:S02]  /*4270*/  F2I.FTZ.U32.TRUNC.NTZ R5, R4 ;  /* 0x0000000400057305 */ /* 0x000e24000021f000 */
[----:B0-----:R4:W-:Y:S02]  /*4280*/  STG.E desc[UR36][R2.64], R5 ;  /* 0x0000000502007986 */ /* 0x0019e4000c101924 */
.L_x_15215:
[----:B------:R-:W-:-:S07]  /*4290*/  VIADD R17, R17, 0x80 ;  /* 0x0000008011117836 */ /* 0x000fce0000000000 */
.L_x_15148:
[----:B------:R-:W-:Y:S05]  /*42a0*/  BSYNC.RECONVERGENT B7 ;  /* 0x0000000000077941 */ /* 0x000fea0003800200 */
.L_x_15147:
[----:B------:R-:W5:Y:S01]  /*42b0*/  LDCU UR4, c[0x0][0x380] ;  /* 0x00007000ff0477ac */ /* 0x000f620008000800 */
[----:B------:R-:W-:Y:S01]  /*42c0*/  BSSY.RECONVERGENT B7, `(.L_x_15246) ;  /* 0x000041b000077945 */ /* 0x000fe20003800200 */
[----:B-----5:R-:W-:-:S13]  /*42d0*/  ISETP.GE.AND P0, PT, R17, UR4, PT ;  /* 0x0000000411007c0c */ /* 0x020fda000bf06270 */
[----:B------:R-:W-:Y:S05]  /*42e0*/  @P0 BRA `(.L_x_15247) ;  /* 0x0000004000600947 */ /* 0x000fea0003800000 */
[----:B------:R-:W5:Y:S01]  /*42f0*/  LDCU UR4, c[0x0][0x388] ;  /* 0x00007100ff0477ac */ /* 0x000f620008000800 */
[----:B------:R-:W-:Y:S02]  /*4300*/  HFMA2 R18, -RZ, RZ, 0, 0 ;  /* 0x00000000ff127431 */ /* 0x000fe400000001ff */
[----:B012---:R-:W-:Y:S02]  /*4310*/  IMAD.MOV.U32 R0, RZ, RZ, RZ ;  /* 0x000000ffff007224 */ /* 0x007fe400078e00ff */
[----:B------:R-:W-:Y:S01]  /*4320*/  IMAD.MOV.U32 R16, RZ, RZ, RZ ;  /* 0x000000ffff107224 */ /* 0x000fe200078e00ff */
[----:B-----5:R-:W-:-:S09]  /*4330*/  UISETP.NE.AND UP0, UPT, UR4, URZ, UPT ;  /* 0x000000ff0400728c */ /* 0x020fd2000bf05270 */
[----:B------:R-:W-:Y:S05]  /*4340*/  BRA.U !UP0, `(.L_x_15248) ;  /* 0x0000001508707547 */ /* 0x000fea000b800000 */
[----:B------:R-:W3:Y:S01]  /*4350*/  LDCU.64 UR4, c[0x0][0x390] ;  /* 0x00007200ff0477ac */ /* 0x000ee20008000a00 */
[----:B------:R-:W-:Y:S01]  /*4360*/  MOV R16, RZ ;  /* 0x000000ff00107202 */ /* 0x000fe20000000f00 */
[----:B------:R-:W0:Y:S01]  /*4370*/  LDCU UR6, c[0x0][0x38c] ;  /* 0x00007180ff0677ac */ /* 0x000e220008000800 */
[----:B------:R-:W1:Y:S01]  /*4380*/  LDCU.64 UR8, c[0x0][0x4b8] ;  /* 0x00009700ff0877ac */ /* 0x000e620008000a00 */
[----:B------:R-:W-:Y:S02]  /*4390*/  UISETP.NE.AND UP0, UPT, UR41, URZ, UPT ;  /* 0x000000ff2900728c */ /* 0x000fe4000bf05270 */
[----:B---34-:R-:W-:Y:S01]  /*43a0*/  IMAD.HI.U32 R2, R17, UR4, R16 ;  /* 0x0000000411027c27 */ /* 0x018fe2000f8e0010 */
        /* <DEDUP_REMOVED lines=342> */
.L_x_15248:
        /* <DEDUP_REMOVED lines=18> */
.L_x_15253:
[----:B------:R-:W2:Y:S02]  /*5a30*/  LDG.E.U8 R2, desc[UR36][R2.64] ;  /* 0x0000002402027981 */ /* 0x000ea4000c1e1100 */
[----:B--2---:R-:W-:Y:S01]  /*5a40*/  I2FP.F32.U32 R19, R2 ;  /* 0x0000000200137245 */ /* 0x004fe20000201000 */
[----:B------:R-:W-:Y:S06]  /*5a50*/  BRA `(.L_x_15255) ;  /* 0x0000000c00447947 */ /* 0x000fec0003800000 */
.L_x_15252:
        /* <DEDUP_REMOVED lines=9> */
.L_x_15257:
[----:B------:R-:W2:Y:S02]  /*5af0*/  LDG.E R2, desc[UR36][R2.64] ;  /* 0x0000002402027981 */ /* 0x000ea4000c1e1900 */
[----:B--2---:R-:W-:Y:S01]  /*5b00*/  I2FP.F32.S32 R19, R2 ;  /* 0x0000000200137245 */ /* 0x004fe20000201400 */
[----:B------:R-:W-:Y:S06]  /*5b10*/  BRA `(.L_x_15255) ;  /* 0x0000000c00147947 */ /* 0x000fec0003800000 */
.L_x_15256:
[----:B------:R-:W2:Y:S02]  /*5b20*/  LDG.E.U16 R2, desc[UR36][R2.64] ;  /* 0x0000002402027981 */ /* 0x000ea4000c1e1500 */
[----:B--2---:R2:W3:Y:S01]  /*5b30*/  I2F.S16 R19, R2 ;  /* 0x0000000200137306 */ /* 0x0044e20000101400 */
[----:B------:R-:W-:Y:S05]  /*5b40*/  BRA `(.L_x_15255) ;  /* 0x0000000c00087947 */ /* 0x000fea0003800000 */
.L_x_15251:
        /* <DEDUP_REMOVED lines=8> */
.L_x_15259:
[----:B------:R-:W2:Y:S02]  /*5bd0*/  LDG.E.U16 R2, desc[UR36][R2.64] ;  /* 0x0000002402027981 */ /* 0x000ea4000c1e1500 */
[----:B--2---:R-:W-:Y:S01]  /*5be0*/  HADD2.F32 R19, -RZ, R2.H0_H0 ;  /* 0x20000002ff137230 */ /* 0x004fe20000004100 */
[----:B------:R-:W-:Y:S06]  /*5bf0*/  BRA `(.L_x_15255) ;  /* 0x0000000800dc7947 */ /* 0x000fec0003800000 */
.L_x_15258:
        /* <DEDUP_REMOVED lines=8> */
.L_x_15261:
[----:B------:R-:W2:Y:S02]  /*5c80*/  LDG.E.U16 R2, desc[UR36][R2.64] ;  /* 0x0000002402027981 */ /* 0x000ea4000c1e1500 */
[----:B--2---:R-:W-:Y:S01]  /*5c90*/  HADD2.F32 R19, -RZ, R2.H0_H0 ;  /* 0x20000002ff137230 */ /* 0x004fe20000004100 */
[----:B------:R-:W-:Y:S06]  /*5ca0*/  BRA `(.L_x_15255) ;  /* 0x0000000800b07947 */ /* 0x000fec0003800000 */
.L_x_15260:
        /* <DEDUP_REMOVED lines=11> */
.L_x_15250:
        /* <DEDUP_REMOVED lines=12> */
.L_x_15264:
        /* <DEDUP_REMOVED lines=11> */
.L_x_15263:
        /* <DEDUP_REMOVED lines=25> */
.L_x_15266:
        /* <DEDUP_REMOVED lines=12> */
.L_x_15265:
[----:B------:R-:W2:Y:S02]  /*6120*/  LDG.E.U16 R2, desc[UR36][R2.64] ;  /* 0x0000002402027981 */ /* 0x000ea4000c1e1500 */
[----:B--2---:R-:W-:Y:S01]  /*6130*/  SHF.L.U32 R19, R2, 0x10, RZ ;  /* 0x0000001002137819 */ /* 0x004fe200000006ff */
[----:B------:R-:W-:Y:S06]  /*6140*/  BRA `(.L_x_15255) ;  /* 0x0000000400887947 */ /* 0x000fec0003800000 */
.L_x_15262:
        /* <DEDUP_REMOVED lines=11> */
.L_x_15269:
        /* <DEDUP_REMOVED lines=20> */
.L_x_15271:
[----:B------:R-:W-:Y:S05]  /*6340*/  BSYNC.RECONVERGENT B0 ;  /* 0x0000000000007941 */ /* 0x000fea0003800200 */
.L_x_15270:
[----:B------:R-:W-:Y:S01]  /*6350*/  IMAD.SHL.U32 R0, R0, 0x100000, RZ ;  /* 0x0010000000007824 */ /* 0x000fe200078e00ff */
[----:B------:R-:W-:-:S04]  /*6360*/  LEA R2, R2, 0x3b800000, 0x17 ;  /* 0x3b80000002027811 */ /* 0x000fc800078eb8ff */
[----:B------:R-:W-:Y:S01]  /*6370*/  LOP3.LUT R19, R2, R0, R19, 0xfe, !PT ;  /* 0x0000000002137212 */ /* 0x000fe200078efe13 */
[----:B------:R-:W-:Y:S06]  /*6380*/  BRA `(.L_x_15255) ;  /* 0x0000000000f87947 */ /* 0x000fec0003800000 */
.L_x_15268:
        /* <DEDUP_REMOVED lines=20> */
.L_x_15273:
[----:B------:R-:W-:Y:S05]  /*64d0*/  BSYNC.RECONVERGENT B0 ;  /* 0x0000000000007941 */ /* 0x000fea0003800200 */
.L_x_15272:
[----:B------:R-:W-:Y:S01]  /*64e0*/  IMAD.SHL.U32 R0, R0, 0x200000, RZ ;  /* 0x0020000000007824 */ /* 0x000fe200078e00ff */
[----:B------:R-:W-:-:S04]  /*64f0*/  LEA R2, R2, 0x37800000, 0x17 ;  /* 0x3780000002027811 */ /* 0x000fc800078eb8ff */
[----:B------:R-:W-:Y:S01]  /*6500*/  LOP3.LUT R19, R2, R0, R19, 0xfe, !PT ;  /* 0x0000000002137212 */ /* 0x000fe200078efe13 */
[----:B------:R-:W-:Y:S06]  /*6510*/  BRA `(.L_x_15255) ;  /* 0x0000000000947947 */ /* 0x000fec0003800000 */
.L_x_15267:
        /* <DEDUP_REMOVED lines=14> */
.L_x_15254:
        /* <DEDUP_REMOVED lines=16> */
.L_x_15276:
[----:B------:R-:W-:Y:S01]  /*6700*/  IMAD.MOV.U32 R19, RZ, RZ, RZ ;  /* 0x000000ffff137224 */ /* 0x000fe200078e00ff */
[----:B------:R-:W-:Y:S06]  /*6710*/  BRA `(.L_x_15255) ;  /* 0x0000000000147947 */ /* 0x000fec0003800000 */
.L_x_15275:
[----:B------:R-:W2:Y:S02]  /*6720*/  LDG.E.64 R2, desc[UR36][R2.64] ;  /* 0x0000002402027981 */ /* 0x000ea4000c1e1b00 */
[----:B--2---:R0:W1:Y:S02]  /*6730*/  I2F.U64 R19, R2 ;  /* 0x0000000200137312 */ /* 0x0040640000301000 */
[----:B01----:R-:W-:Y:S05]  /*6740*/  BRA `(.L_x_15255) ;  /* 0x0000000000087947 */ /* 0x003fea0003800000 */
.L_x_15274:
[----:B------:R-:W2:Y:S02]  /*6750*/  LDG.E R2, desc[UR36][R2.64] ;  /* 0x0000002402027981 */ /* 0x000ea4000c1e1900 */
[----:B--2---:R-:W-:-:S07]  /*6760*/  I2FP.F32.U32 R19, R2 ;  /* 0x0000000200137245 */ /* 0x004fce0000201000 */
.L_x_15255:
[----:B------:R-:W-:Y:S05]  /*6770*/  BSYNC.RECONVERGENT B6 ;  /* 0x0000000000067941 */ /* 0x000fea0003800200 */
.L_x_15249:
        /* <DEDUP_REMOVED lines=18> */
.L_x_15281:
[----:B------:R-:W2:Y:S02]  /*68a0*/  LDG.E.U8 R0, desc[UR36][R2.64] ;  /* 0x0000002402007981 */ /* 0x000ea4000c1e1100 */
[----:B--2---:R-:W-:Y:S01]  /*68b0*/  I2FP.F32.U32 R0, R0 ;  /* 0x0000000000007245 */ /* 0x004fe20000201000 */
[----:B------:R-:W-:Y:S06]  /*68c0*/  BRA `(.L_x_15283) ;  /* 0x0000000c00447947 */ /* 0x000fec0003800000 */
.L_x_15280:
        /* <DEDUP_REMOVED lines=9> */
.L_x_15285:
[----:B------:R-:W2:Y:S02]  /*6960*/  LDG.E R0, desc[UR36][R2.64] ;  /* 0x0000002402007981 */ /* 0x000ea4000c1e1900 */
[----:B--2---:R-:W-:Y:S01]  /*6970*/  I2FP.F32.S32 R0, R0 ;  /* 0x0000000000007245 */ /* 0x004fe20000201400 */
[----:B------:R-:W-:Y:S06]  /*6980*/  BRA `(.L_x_15283) ;  /* 0x0000000c00147947 */ /* 0x000fec0003800000 */
.L_x_15284:
[----:B------:R-:W2:Y:S02]  /*6990*/  LDG.E.U16 R0, desc[UR36][R2.64] ;  /* 0x0000002402007981 */ /* 0x000ea4000c1e1500 */
[----:B--2---:R-:W4:Y:S01]  /*69a0*/  I2F.S16 R0, R0 ;  /* 0x0000000000007306 */ /* 0x004f220000101400 */
[----:B------:R-:W-:Y:S05]  /*69b0*/  BRA `(.L_x_15283) ;  /* 0x0000000c00087947 */ /* 0x000fea0003800000 */
.L_x_15279:
        /* <DEDUP_REMOVED lines=8> */
.L_x_15287:
[----:B------:R-:W2:Y:S02]  /*6a40*/  LDG.E.U16 R0, desc[UR36][R2.64] ;  /* 0x0000002402007981 */ /* 0x000ea4000c1e1500 */
[----:B--2---:R-:W-:Y:S01]  /*6a50*/  HADD2.F32 R0, -RZ, R0.H0_H0 ;  /* 0x20000000ff007230 */ /* 0x004fe20000004100 */
[----:B------:R-:W-:Y:S06]  /*6a60*/  BRA `(.L_x_15283) ;  /* 0x0000000800dc7947 */ /* 0x000fec0003800000 */
.L_x_15286:
        /* <DEDUP_REMOVED lines=8> */
.L_x_15289:
[----:B------:R-:W2:Y:S02]  /*6af0*/  LDG.E.U16 R0, desc[UR36][R2.64] ;  /* 0x0000002402007981 */ /* 0x000ea4000c1e1500 */
[----:B--2---:R-:W-:Y:S01]  /*6b00*/  HADD2.F32 R0, -RZ, R0.H0_H0 ;  /* 0x20000000ff007230 */ /* 0x004fe20000004100 */
[----:B------:R-:W-:Y:S06]  /*6b10*/  BRA `(.L_x_15283) ;  /* 0x0000000800b07947 */ /* 0x000fec0003800000 */
.L_x_15288:
        /* <DEDUP_REMOVED lines=11> */
.L_x_15278:
        /* <DEDUP_REMOVED lines=12> */
.L_x_15292:
        /* <DEDUP_REMOVED lines=11> */
.L_x_15291:
        /* <DEDUP_REMOVED lines=25> */
.L_x_15294:
        /* <DEDUP_REMOVED lines=12> */
.L_x_15293:
[----:B------:R-:W2:Y:S02]  /*6f90*/  LDG.E.U16 R0, desc[UR36][R2.64] ;  /* 0x0000002402007981 */ /* 0x000ea4000c1e1500 */
[----:B--2---:R-:W-:Y:S01]  /*6fa0*/  IMAD.U32 R0, R0, 0x10000, RZ ;  /* 0x0001000000007824 */ /* 0x004fe200078e00ff */
[----:B------:R-:W-:Y:S06]  /*6fb0*/  BRA `(.L_x_15283) ;  /* 0x0000000400887947 */ /* 0x000fec0003800000 */
.L_x_15290:
        /* <DEDUP_REMOVED lines=11> */
.L_x_15297:
        /* <DEDUP_REMOVED lines=20> */
.L_x_15299:
[----:B------:R-:W-:Y:S05]  /*71b0*/  BSYNC.RECONVERGENT B0 ;  /* 0x0000000000007941 */ /* 0x000fea0003800200 */
.L_x_15298:
[----:B------:R-:W-:Y:S02]  /*71c0*/  SHF.L.U32 R0, R0, 0x14, RZ ;  /* 0x0000001400007819 */ /* 0x000fe400000006ff */
[----:B------:R-:W-:-:S04]  /*71d0*/  LEA R2, R2, 0x3b800000, 0x17 ;  /* 0x3b80000002027811 */ /* 0x000fc800078eb8ff */
[----:B------:R-:W-:Y:S01]  /*71e0*/  LOP3.LUT R0, R2, R0, R7, 0xfe, !PT ;  /* 0x0000000002007212 */ /* 0x000fe200078efe07 */
[----:B------:R-:W-:Y:S06]  /*71f0*/  BRA `(.L_x_15283) ;  /* 0x0000000000f87947 */ /* 0x000fec0003800000 */
.L_x_15296:
        /* <DEDUP_REMOVED lines=20> */
.L_x_15301:
[----:B------:R-:W-:Y:S05]  /*7340*/  BSYNC.RECONVERGENT B0 ;  /* 0x0000000000007941 */ /* 0x000fea0003800200 */
.L_x_15300:
[----:B------:R-:W-:Y:S01]  /*7350*/  IMAD.SHL.U32 R0, R0, 0x200000, RZ ;  /* 0x0020000000007824 */ /* 0x000fe200078e00ff */
[----:B------:R-:W-:-:S04]  /*7360*/  LEA R2, R2, 0x37800000, 0x17 ;  /* 0x3780000002027811 */ /* 0x000fc800078eb8ff */
[----:B------:R-:W-:Y:S01]  /*7370*/  LOP3.LUT R0, R2, R0, R7, 0xfe, !PT ;  /* 0x0000000002007212 */ /* 0x000fe200078efe07 */
[----:B------:R-:W-:Y:S06]  /*7380*/  BRA `(.L_x_15283) ;  /* 0x0000000000947947 */ /* 0x000fec0003800000 */
.L_x_15295:
        /* <DEDUP_REMOVED lines=14> */
.L_x_15282:
        /* <DEDUP_REMOVED lines=16> */
.L_x_15304:
[----:B------:R-:W-:Y:S01]  /*7570*/  MOV R0, RZ ;  /* 0x000000ff00007202 */ /* 0x000fe20000000f00 */
[----:B------:R-:W-:Y:S06]  /*7580*/  BRA `(.L_x_15283) ;  /* 0x0000000000147947 */ /* 0x000fec0003800000 */
.L_x_15303:
[----:B------:R-:W2:Y:S02]  /*7590*/  LDG.E.64 R2, desc[UR36][R2.64] ;  /* 0x0000002402027981 */ /* 0x000ea4000c1e1b00 */
[----:B--2---:R0:W2:Y:S02]  /*75a0*/  I2F.U64 R0, R2 ;  /* 0x0000000200007312 */ /* 0x0040a40000301000 */
[----:B0-2---:R-:W-:Y:S05]  /*75b0*/  BRA `(.L_x_15283) ;  /* 0x0000000000087947 */ /* 0x005fea0003800000 */
.L_x_15302:
[----:B------:R-:W2:Y:S02]  /*75c0*/  LDG.E R0, desc[UR36][R2.64] ;  /* 0x0000002402007981 */ /* 0x000ea4000c1e1900 */
[----:B--2---:R-:W-:-:S07]  /*75d0*/  I2FP.F32.U32 R0, R0 ;  /* 0x0000000000007245 */ /* 0x004fce0000201000 */
.L_x_15283:
[----:B------:R-:W-:Y:S05]  /*75e0*/  BSYNC.RECONVERGENT B6 ;  /* 0x0000000000067941 */ /* 0x000fea0003800200 */
.L_x_15277:
[----:B-1-3-5:R-:W-:Y:S01]  /*75f0*/  FSETP.NAN.FTZ.AND P0, PT, R19, R19, PT ;  /* 0x000000131300720b */ /* 0x02afe20003f18000 */
[----:B------:R-:W-:Y:S01]  /*7600*/  BSSY.RECONVERGENT B0, `(.L_x_15305) ;  /* 0x0000006000007945 */ /* 0x000fe20003800200 */
[----:B------:R-:W-:-:S11]  /*7610*/  IMAD.MOV.U32 R4, RZ, RZ, R19 ;  /* 0x000000ffff047224 */ /* 0x000fd600078e0013 */
[----:B------:R-:W-:Y:S05]  /*7620*/  @P0 BRA `(.L_x_15306) ;  /* 0x00000000000c0947 */ /* 0x000fea0003800000 */
[----:B--2-4-:R-:W-:Y:S01]  /*7630*/  FSETP.NAN.FTZ.AND P0, PT, R0, R0, PT ;  /* 0x000000000000720b */ /* 0x014fe20003f18000 */
[----:B------:R-:W-:-:S12]  /*7640*/  IMAD.MOV.U32 R4, RZ, RZ, R0 ;  /* 0x000000ffff047224 */ /* 0x000fd800078e0000 */
[----:B------:R-:W-:-:S07]  /*7650*/  @!P0 FMNMX.FTZ R4, R0, R19, PT ;  /* 0x0000001300048209 */ /* 0x000fce0003810000 */
.L_x_15306:
[----:B------:R-:W-:Y:S05]  /*7660*/  BSYNC.RECONVERGENT B0 ;  /* 0x0000000000007941 */ /* 0x000fea0003800200 */
.L_x_15305:
        /* <DEDUP_REMOVED lines=17> */
.L_x_15310:
[----:B------:R-:W0:Y:S02]  /*7780*/  F2I.S64.TRUNC R4, R4 ;  /* 0x0000000400047311 */ /* 0x000e24000020d900 */
[----:B0-----:R-:W-:-:S05]  /*7790*/  IMAD.MOV.U32 R7, RZ, RZ, R4 ;  /* 0x000000ffff077224 */ /* 0x001fca00078e0004 */
[----:B------:R0:W-:Y:S01]  /*77a0*/  STG.E.U8 desc[UR36][R2.64], R7 ;  /* 0x0000000702007986 */ /* 0x0001e2000c101124 */
[----:B------:R-:W-:Y:S05]  /*77b0*/  BRA `(.L_x_15312) ;  /* 0x0000000c00287947 */ /* 0x000fea0003800000 */
.L_x_15309:
        /* <DEDUP_REMOVED lines=9> */
.L_x_15314:
[----:B------:R-:W0:Y:S02]  /*7850*/  F2I.FTZ.TRUNC.NTZ R5, R4 ;  /* 0x0000000400057305 */ /* 0x000e24000021f100 */
[----:B0-----:R3:W-:Y:S01]  /*7860*/  STG.E desc[UR36][R2.64], R5 ;  /* 0x0000000502007986 */ /* 0x0017e2000c101924 */
[----:B------:R-:W-:Y:S05]  /*7870*/  BRA `(.L_x_15312) ;  /* 0x0000000800f87947 */ /* 0x000fea0003800000 */
.L_x_15313:
[----:B------:R-:W0:Y:S02]  /*7880*/  F2I.FTZ.TRUNC.NTZ R5, R4 ;  /* 0x0000000400057305 */ /* 0x000e24000021f100 */
[----:B0-----:R0:W-:Y:S01]  /*7890*/  STG.E.U16 desc[UR36][R2.64], R5 ;  /* 0x0000000502007986 */ /* 0x0011e2000c101524 */
[----:B------:R-:W-:Y:S05]  /*78a0*/  BRA `(.L_x_15312) ;  /* 0x0000000800ec7947 */ /* 0x000fea0003800000 */
.L_x_15308:
        /* <DEDUP_REMOVED lines=8> */
.L_x_15316:
[----:B------:R-:W-:-:S05]  /*7930*/  F2FP.F16.F32.PACK_AB R4, RZ, R4 ;  /* 0x00000004ff04723e */ /* 0x000fca00000000ff */
[----:B------:R0:W-:Y:S01]  /*7940*/  STG.E.U16 desc[UR36][R2.64], R4 ;  /* 0x0000000402007986 */ /* 0x0001e2000c101524 */
[----:B------:R-:W-:Y:S05]  /*7950*/  BRA `(.L_x_15312) ;  /* 0x0000000800c07947 */ /* 0x000fea0003800000 */
.L_x_15315:
        /* <DEDUP_REMOVED lines=9> */
.L_x_15318:
[----:B------:R-:W-:-:S04]  /*79f0*/  F2FP.F16.F32.PACK_AB R5, RZ, R4 ;  /* 0x00000004ff05723e */ /* 0x000fc800000000ff */
[----:B------:R-:W-:-:S05]  /*7a00*/  PRMT R5, R5, 0x5410, RZ ;  /* 0x0000541005057816 */ /* 0x000fca00000000ff */
[----:B------:R0:W-:Y:S01]  /*7a10*/  STG.E desc[UR36][R2.64], R5 ;  /* 0x0000000502007986 */ /* 0x0001e2000c101924 */
[----:B------:R-:W-:Y:S05]  /*7a20*/  BRA `(.L_x_15312) ;  /* 0x00000008008c7947 */ /* 0x000fea0003800000 */
.L_x_15317:
[----:B------:R-:W-:-:S06]  /*7a30*/  FMUL.FTZ R4, R4, 1 ;  /* 0x3f80000004047820 */ /* 0x000fcc0000410000 */
[----:B------:R-:W0:Y:S02]  /*7a40*/  F2F.F64.F32 R4, R4 ;  /* 0x0000000400047310 */ /* 0x000e240000201800 */
[----:B0-----:R0:W-:Y:S01]  /*7a50*/  STG.E.64 desc[UR36][R2.64], R4 ;  /* 0x0000000402007986 */ /* 0x0011e2000c101b24 */
[----:B------:R-:W-:Y:S05]  /*7a60*/  BRA `(.L_x_15312) ;  /* 0x00000008007c7947 */ /* 0x000fea0003800000 */
.L_x_15307:
        /* <DEDUP_REMOVED lines=13> */
.L_x_15322:
[----:B------:R-:W-:Y:S01]  /*7b40*/  LOP3.LUT R6, R4, 0x7fffffff, RZ, 0xc0, !PT ;  /* 0x7fffffff04067812 */ /* 0x000fe200078ec0ff */
[----:B------:R-:W-:Y:S01]  /*7b50*/  BSSY.RECONVERGENT B0, `(.L_x_15323) ;  /* 0x0000012000007945 */ /* 0x000fe20003800200 */
[----:B--2-4-:R-:W-:Y:S02]  /*7b60*/  HFMA2 R0, -RZ, RZ, 0, 7.62939453125e-06 ;  /* 0x00000080ff007431 */ /* 0x014fe400000001ff */
        /* <DEDUP_REMOVED lines=13> */
.L_x_15325:
[----:B------:R-:W-:-:S04]  /*7c40*/  SHF.R.U32.HI R4, RZ, 0x18, R4 ;  /* 0x00000018ff047819 */ /* 0x000fc80000011604 */
[----:B------:R-:W-:-:S04]  /*7c50*/  LOP3.LUT R4, R5, 0x80, R4, 0xf8, !PT ;  /* 0x0000008005047812 */ /* 0x000fc800078ef804 */
[----:B------:R-:W-:-:S07]  /*7c60*/  PRMT R0, R4, 0x7610, R0 ;  /* 0x0000761004007816 */ /* 0x000fce0000000000 */
.L_x_15324:
[----:B------:R-:W-:Y:S05]  /*7c70*/  BSYNC.RECONVERGENT B0 ;  /* 0x0000000000007941 */ /* 0x000fea0003800200 */
.L_x_15323:
[----:B------:R0:W-:Y:S01]  /*7c80*/  STG.E.U8 desc[UR36][R2.64], R0 ;  /* 0x0000000002007986 */ /* 0x0001e2000c101124 */
[----:B------:R-:W-:Y:S05]  /*7c90*/  BRA `(.L_x_15312) ;  /* 0x0000000400f07947 */ /* 0x000fea0003800000 */
.L_x_15321:
[----:B------:R-:W-:Y:S01]  /*7ca0*/  LOP3.LUT R6, R4, 0x7fffffff, RZ, 0xc0, !PT ;  /* 0x7fffffff04067812 */ /* 0x000fe200078ec0ff */
[----:B------:R-:W-:Y:S01]  /*7cb0*/  BSSY.RECONVERGENT B0, `(.L_x_15326) ;  /* 0x0000012000007945 */ /* 0x000fe20003800200 */
[----:B--2-4-:R-:W-:Y:S02]  /*7cc0*/  IMAD.MOV.U32 R0, RZ, RZ, 0x80 ;  /* 0x00000080ff007424 */ /* 0x014fe400078e00ff */
        /* <DEDUP_REMOVED lines=13> */
.L_x_15328:
[----:B------:R-:W-:-:S04]  /*7da0*/  SHF.R.U32.HI R4, RZ, 0x18, R4 ;  /* 0x00000018ff047819 */ /* 0x000fc80000011604 */
[----:B------:R-:W-:-:S04]  /*7db0*/  LOP3.LUT R5, R5, 0x80, R4, 0xf8, !PT ;  /* 0x0000008005057812 */ /* 0x000fc800078ef804 */
[----:B------:R-:W-:-:S07]  /*7dc0*/  PRMT R0, R5, 0x7610, R0 ;  /* 0x0000761005007816 */ /* 0x000fce0000000000 */
.L_x_15327:
[----:B------:R-:W-:Y:S05]  /*7dd0*/  BSYNC.RECONVERGENT B0 ;  /* 0x0000000000007941 */ /* 0x000fea0003800200 */
.L_x_15326:
[----:B------:R0:W-:Y:S01]  /*7de0*/  STG.E.U8 desc[UR36][R2.64], R0 ;  /* 0x0000000002007986 */ /* 0x0001e2000c101124 */
[----:B------:R-:W-:Y:S05]  /*7df0*/  BRA `(.L_x_15312) ;  /* 0x0000000400987947 */ /* 0x000fea0003800000 */
.L_x_15320:
        /* <DEDUP_REMOVED lines=9> */
[--C-:B--2-4-:R-:W-:Y:S02]  /*7e90*/  @P1 SHF.R.U32.HI R0, RZ, 0x16, R4.reuse ;  /* 0x00000016ff001819 */ /* 0x114fe40000011604 */
        /* <DEDUP_REMOVED lines=11> */
.L_x_15330:
[----:B------:R-:W0:Y:S02]  /*7f50*/  F2I.U64.TRUNC R4, R4 ;  /* 0x0000000400047311 */ /* 0x000e24000020d800 */
[----:B0-----:R0:W-:Y:S01]  /*7f60*/  STG.E.64 desc[UR36][R2.64], R4 ;  /* 0x0000000402007986 */ /* 0x0011e2000c101b24 */
[----:B------:R-:W-:Y:S05]  /*7f70*/  BRA `(.L_x_15312) ;  /* 0x0000000400387947 */ /* 0x000fea0003800000 */
.L_x_15329:
[----:B------:R-:W0:Y:S02]  /*7f80*/  F2I.FTZ.U32.TRUNC.NTZ R5, R4 ;  /* 0x0000000400057305 */ /* 0x000e24000021f000 */
[----:B0-----:R0:W-:Y:S01]  /*7f90*/  STG.E desc[UR36][R2.64], R5 ;  /* 0x0000000502007986 */ /* 0x0011e2000c101924 */
[----:B------:R-:W-:Y:S05]  /*7fa0*/  BRA `(.L_x_15312) ;  /* 0x00000004002c7947 */ /* 0x000fea0003800000 */
.L_x_15319:
        /* <DEDUP_REMOVED lines=10> */
.L_x_15332:
[----:B------:R-:W-:Y:S01]  /*8050*/  FMUL.FTZ R4, R4, 1 ;  /* 0x3f80000004047820 */ /* 0x000fe20000410000 */
[----:B------:R-:W-:-:S05]  /*8060*/  CS2R R6, SRZ ;  /* 0x0000000000067805 */ /* 0x000fca000001ff00 */
[----:B------:R-:W0:Y:S02]  /*8070*/  F2F.F64.F32 R4, R4 ;  /* 0x0000000400047310 */ /* 0x000e240000201800 */
[----:B0-----:R0:W-:Y:S01]  /*8080*/  STG.E.128 desc[UR36][R2.64], R4 ;  /* 0x0000000402007986 */ /* 0x0011e2000c101d24 */
[----:B------:R-:W-:Y:S05]  /*8090*/  BRA `(.L_x_15312) ;  /* 0x0000000000f07947 */ /* 0x000fea0003800000 */
.L_x_15331:
[----:B------:R-:W-:-:S09]  /*80a0*/  UISETP.NE.AND UP0, UPT, UR4, 0xf, UPT ;  /* 0x0000000f0400788c */ /* 0x000fd2000bf05270 */
[----:B------:R-:W-:Y:S05]  /*80b0*/  BRA.U !UP0, `(.L_x_15333) ;  /* 0x0000000108e07547 */ /* 0x000fea000b800000 */
[----:B------:R-:W-:-:S09]  /*80c0*/  UISETP.NE.AND UP0, UPT, UR4, 0x17, UPT ;  /* 0x000000170400788c */ /* 0x000fd2000bf05270 */
[----:B------:R-:W-:Y:S05]  /*80d0*/  BRA.U !UP0, `(.L_x_15334) ;  /* 0x00000001088c7547 */ /* 0x000fea000b800000 */
[----:B------:R-:W-:-:S09]  /*80e0*/  UISETP.NE.AND UP0, UPT, UR4, 0x18, UPT ;  /* 0x000000180400788c */ /* 0x000fd2000bf05270 */
[----:B------:R-:W-:Y:S05]  /*80f0*/  BRA.U !UP0, `(.L_x_15335) ;  /* 0x0000000108447547 */ /* 0x000fea000b800000 */
.L_x_15311:
[----:B--2-4-:R-:W-:Y:S01]  /*8100*/  MOV R0, 0x0 ;  /* 0x0000000000007802 */ /* 0x014fe20000000f00 */
        /* <DEDUP_REMOVED lines=15> */
.L_x_15336:
[----:B------:R-:W-:Y:S05]  /*8200*/  BRA `(.L_x_15312) ;  /* 0x0000000000947947 */ /* 0x000fea0003800000 */
.L_x_15335:
[----:B------:R-:W-:Y:S01]  /*8210*/  LOP3.LUT R6, R4, 0x7fffffff, RZ, 0xc0, !PT ;  /* 0x7fffffff04067812 */ /* 0x000fe200078ec0ff */
[----:B------:R-:W-:Y:S01]  /*8220*/  BSSY.RECONVERGENT B0, `(.L_x_15337) ;  /* 0x000000b000007945 */ /* 0x000fe20003800200 */
[----:B------:R-:W-:Y:S02]  /*8230*/  SHF.R.U32.HI R7, RZ, 0x18, R4 ;  /* 0x00000018ff077819 */ /* 0x000fe40000011604 */
[----:B------:R-:W-:Y:S02]  /*8240*/  ISETP.GT.U32.AND P0, PT, R6, 0x43efffff, PT ;  /* 0x43efffff0600780c */ /* 0x000fe40003f04070 */
[----:B--2-4-:R-:W-:-:S11]  /*8250*/  MOV R0, 0x7f ;  /* 0x0000007f00007802 */ /* 0x014fd60000000f00 */
[----:B------:R-:W-:Y:S05]  /*8260*/  @P0 BRA `(.L_x_15338) ;  /* 0x0000000000180947 */ /* 0x000fea0003800000 */
[----:B------:R-:W-:-:S13]  /*8270*/  ISETP.GE.U32.AND P0, PT, R6, 0x3c800000, PT ;  /* 0x3c8000000600780c */ /* 0x000fda0003f06070 */
[----:B------:R-:W-:-:S04]  /*8280*/  @P0 SHF.R.U32.HI R0, RZ, 0x14, R4 ;  /* 0x00000014ff000819 */ /* 0x000fc80000011604 */
[----:B------:R-:W-:-:S04]  /*8290*/  @P0 LOP3.LUT R5, R0, 0x1, RZ, 0xc0, !PT ;  /* 0x0000000100050812 */ /* 0x000fc800078ec0ff */
[----:B------:R-:W-:-:S04]  /*82a0*/  @P0 IADD3 R0, PT, PT, R4, 0x407ffff, R5 ;  /* 0x0407ffff04000810 */ /* 0x000fc80007ffe005 */
[----:B------:R-:W-:Y:S01]  /*82b0*/  @P0 SHF.R.U32.HI R0, RZ, 0x14, R0 ;  /* 0x00000014ff000819 */ /* 0x000fe20000011600 */
[----:B------:R-:W-:-:S07]  /*82c0*/  @!P0 FADD.FTZ R0, R6, 16384 ;  /* 0x4680000006008421 */ /* 0x000fce0000010000 */
.L_x_15338:
[----:B------:R-:W-:Y:S05]  /*82d0*/  BSYNC.RECONVERGENT B0 ;  /* 0x0000000000007941 */ /* 0x000fea0003800200 */
.L_x_15337:
[----:B------:R-:W-:-:S05]  /*82e0*/  LOP3.LUT R5, R0, 0x80, R7, 0xf8, !PT ;  /* 0x0000008000057812 */ /* 0x000fca00078ef807 */
[----:B------:R0:W-:Y:S01]  /*82f0*/  STG.E.U8 desc[UR36][R2.64], R5 ;  /* 0x0000000502007986 */ /* 0x0001e2000c101124 */
[----:B------:R-:W-:Y:S05]  /*8300*/  BRA `(.L_x_15312) ;  /* 0x0000000000547947 */ /* 0x000fea0003800000 */
.L_x_15334:
[----:B------:R-:W-:Y:S01]  /*8310*/  LOP3.LUT R6, R4, 0x7fffffff, RZ, 0xc0, !PT ;  /* 0x7fffffff04067812 */ /* 0x000fe200078ec0ff */
[----:B------:R-:W-:Y:S03]  /*8320*/  BSSY.RECONVERGENT B0, `(.L_x_15339) ;  /* 0x000000d000007945 */ /* 0x000fe60003800200 */
[----:B------:R-:W-:-:S13]  /*8330*/  ISETP.GT.U32.AND P0, PT, R6, 0x477fffff, PT ;  /* 0x477fffff0600780c */ /* 0x000fda0003f04070 */
[----:B------:R-:W-:Y:S05]  /*8340*/  @P0 BRA `(.L_x_15340) ;  /* 0x00000000001c0947 */ /* 0x000fea0003800000 */
[----:B------:R-:W-:-:S13]  /*8350*/  ISETP.GE.U32.AND P0, PT, R6, 0x38800000, PT ;  /* 0x388000000600780c */ /* 0x000fda0003f06070 */
[----:B--2-4-:R-:W-:-:S04]  /*8360*/  @P0 SHF.R.U32.HI R0, RZ, 0x15, R4 ;  /* 0x00000015ff000819 */ /* 0x014fc80000011604 */
[----:B------:R-:W-:-:S04]  /*8370*/  @P0 LOP3.LUT R5, R0, 0x1, RZ, 0xc0, !PT ;  /* 0x0000000100050812 */ /* 0x000fc800078ec0ff */
[----:B------:R-:W-:-:S04]  /*8380*/  @P0 IADD3 R0, PT, PT, R4, 0x80fffff, R5 ;  /* 0x080fffff04000810 */ /* 0x000fc80007ffe005 */
[----:B------:R-:W-:Y:S01]  /*8390*/  @P0 SHF.R.U32.HI R0, RZ, 0x15, R0 ;  /* 0x00000015ff000819 */ /* 0x000fe20000011600 */
[----:B------:R-:W-:Y:S01]  /*83a0*/  @!P0 FADD.FTZ R0, R6, 128 ;  /* 0x4300000006008421 */ /* 0x000fe20000010000 */
[----:B------:R-:W-:Y:S06]  /*83b0*/  BRA `(.L_x_15341) ;  /* 0x00000000000c7947 */ /* 0x000fec0003800000 */
.L_x_15340:
[----:B--2-4-:R-:W-:Y:S01]  /*83c0*/  IMAD.MOV.U32 R0, RZ, RZ, 0x7f ;  /* 0x0000007fff007424 */ /* 0x014fe200078e00ff */
[----:B------:R-:W-:-:S04]  /*83d0*/  ISETP.GT.U32.AND P0, PT, R6, 0x7f800000, PT ;  /* 0x7f8000000600780c */ /* 0x000fc80003f04070 */
[----:B------:R-:W-:-:S09]  /*83e0*/  SEL R0, R0, 0x7c, P0 ;  /* 0x0000007c00007807 */ /* 0x000fd20000000000 */
.L_x_15341:
[----:B------:R-:W-:Y:S05]  /*83f0*/  BSYNC.RECONVERGENT B0 ;  /* 0x0000000000007941 */ /* 0x000fea0003800200 */
.L_x_15339:
[----:B------:R-:W-:-:S04]  /*8400*/  SHF.R.U32.HI R5, RZ, 0x18, R4 ;  /* 0x00000018ff057819 */ /* 0x000fc80000011604 */
[----:B------:R-:W-:-:S05]  /*8410*/  LOP3.LUT R5, R0, 0x80, R5, 0xf8, !PT ;  /* 0x0000008000057812 */ /* 0x000fca00078ef805 */
[----:B------:R0:W-:Y:S01]  /*8420*/  STG.E.U8 desc[UR36][R2.64], R5 ;  /* 0x0000000502007986 */ /* 0x0001e2000c101124 */
[----:B------:R-:W-:Y:S05]  /*8430*/  BRA `(.L_x_15312) ;  /* 0x0000000000087947 */ /* 0x000fea0003800000 */
.L_x_15333:
[----:B------:R-:W-:-:S05]  /*8440*/  F2FP.BF16.F32.PACK_AB R4, RZ, R4 ;  /* 0x00000004ff04723e */ /* 0x000fca00000010ff */
[----:B------:R0:W-:Y:S02]  /*8450*/  STG.E.U16 desc[UR36][R2.64], R4 ;  /* 0x0000000402007986 */ /* 0x0001e4000c101524 */
.L_x_15312:
[----:B------:R-:W-:-:S07]  /*8460*/  VIADD R17, R17, 0x80 ;  /* 0x0000008011117836 */ /* 0x000fce0000000000 */
.L_x_15247:
[----:B------:R-:W-:Y:S05]  /*8470*/  BSYNC.RECONVERGENT B7 ;  /* 0x0000000000077941 */ /* 0x000fea0003800200 */
.L_x_15246:
[----:B------:R-:W5:Y:S01]  /*8480*/  LDCU UR4, c[0x0][0x380] ;  /* 0x00007000ff0477ac */ /* 0x000f620008000800 */
[----:B------:R-:W-:Y:S01]  /*8490*/  BSSY.RECONVERGENT B7, `(.L_x_15342) ;  /* 0x000041b000077945 */ /* 0x000fe20003800200 */
[----:B-----5:R-:W-:-:S13]  /*84a0*/  ISETP.GE.AND P0, PT, R17, UR4, PT ;  /* 0x0000000411007c0c */ /* 0x020fda000bf06270 */
[----:B------:R-:W-:Y:S05]  /*84b0*/  @P0 BRA `(.L_x_15343) ;  /* 0x0000004000600947 */ /* 0x000fea0003800000 */
[----:B------:R-:W5:Y:S01]  /*84c0*/  LDCU UR4, c[0x0][0x388] ;  /* 0x00007100ff0477ac */ /* 0x000f620008000800 */
[----:B------:R-:W-:Y:S02]  /*84d0*/  HFMA2 R18, -RZ, RZ, 0, 0 ;  /* 0x00000000ff127431 */ /* 0x000fe400000001ff */
[----:B012-4-:R-:W-:Y:S02]  /*84e0*/  IMAD.MOV.U32 R0, RZ, RZ, RZ ;  /* 0x000000ffff007224 */ /* 0x017fe400078e00ff */
        /* <DEDUP_REMOVED lines=8> */
[----:B---3--:R-:W-:Y:S01]  /*8570*/  IMAD.HI.U32 R2, R17, UR4, R16 ;  /* 0x0000000411027c27 */ /* 0x008fe2000f8e0010 */
        /* <DEDUP_REMOVED lines=342> */
.L_x_15344:
[----:B------:R-:W3:Y:S01]  /*9ae0*/  LDCU.64 UR6, c[0x0][0x5f0] ;  /* 0x0000be00ff0677ac */ /* 0x000ee20008000a00 */
[----:B------:R-:W-:Y:S01]  /*9af0*/  BSSY.RECONVERGENT B6, `(.L_x_15345) ;  /* 0x00000e5000067945 */ /* 0x000fe20003800200 */
[----:B------:R-:W-:-:S04]  /*9b00*/  UPRMT UR4, UR39, 0x9910, URZ ;  /* 0x0000991027047896 */ /* 0x000fc800080000ff */
[----:B------:R-:W-:Y:S01]  /*9b10*/  UISETP.GT.AND UP0, UPT, UR4, 0x9, UPT ;  /* 0x000000090400788c */ /* 0x000fe2000bf04270 */
[----:B---3--:R-:W-:-:S05]  /*9b20*/  IADD3 R2, P0, PT, R0, UR6, RZ ;  /* 0x0000000600027c10 */ /* 0x008fca000ff1e0ff */
        /* <DEDUP_REMOVED lines=13> */
.L_x_15349:
[----:B------:R-:W2:Y:S02]  /*9c00*/  LDG.E.U8 R2, desc[UR36][R2.64] ;  /* 0x0000002402027981 */ /* 0x000ea4000c1e1100 */
[----:B--2---:R-:W-:Y:S01]  /*9c10*/  I2FP.F32.U32 R19, R2 ;  /* 0x0000000200137245 */ /* 0x004fe20000201000 */
[----:B------:R-:W-:Y:S06]  /*9c20*/  BRA `(.L_x_15351) ;  /* 0x0000000c00447947 */ /* 0x000fec0003800000 */
.L_x_15348:
        /* <DEDUP_REMOVED lines=9> */
.L_x_15353:
[----:B------:R-:W2:Y:S02]  /*9cc0*/  LDG.E R2, desc[UR36][R2.64] ;  /* 0x0000002402027981 */ /* 0x000ea4000c1e1900 */
[----:B--2---:R-:W-:Y:S01]  /*9cd0*/  I2FP.F32.S32 R19, R2 ;  /* 0x0000000200137245 */ /* 0x004fe20000201400 */
[----:B------:R-:W-:Y:S06]  /*9ce0*/  BRA `(.L_x_15351) ;  /* 0x0000000c00147947 */ /* 0x000fec0003800000 */
.L_x_15352:
[----:B------:R-:W2:Y:S02]  /*9cf0*/  LDG.E.U16 R2, desc[UR36][R2.64] ;  /* 0x0000002402027981 */ /* 0x000ea4000c1e1500 */
[----:B--2---:R2:W3:Y:S01]  /*9d00*/  I2F.S16 R19, R2 ;  /* 0x0000000200137306 */ /* 0x0044e20000101400 */
[----:B------:R-:W-:Y:S05]  /*9d10*/  BRA `(.L_x_15351) ;  /* 0x0000000c00087947 */ /* 0x000fea0003800000 */
.L_x_15347:
        /* <DEDUP_REMOVED lines=8> */
.L_x_15355:
[----:B------:R-:W2:Y:S02]  /*9da0*/  LDG.E.U16 R2, desc[UR36][R2.64] ;  /* 0x0000002402027981 */ /* 0x000ea4000c1e1500 */
[----:B--2---:R-:W-:Y:S01]  /*9db0*/  HADD2.F32 R19, -RZ, R2.H0_H0 ;  /* 0x20000002ff137230 */ /* 0x004fe20000004100 */
[----:B------:R-:W-:Y:S06]  /*9dc0*/  BRA `(.L_x_15351) ;  /* 0x0000000800dc7947 */ /* 0x000fec0003800000 */
.L_x_15354:
        /* <DEDUP_REMOVED lines=8> */
.L_x_15357:
[----:B------:R-:W2:Y:S02]  /*9e50*/  LDG.E.U16 R2, desc[UR36][R2.64] ;  /* 0x0000002402027981 */ /* 0x000ea4000c1e1500 */
[----:B--2---:R-:W-:Y:S01]  /*9e60*/  HADD2.F32 R19, -RZ, R2.H0_H0 ;  /* 0x20000002ff137230 */ /* 0x004fe20000004100 */
[----:B------:R-:W-:Y:S06]  /*9e70*/  BRA `(.L_x_15351) ;  /* 0x0000000800b07947 */ /* 0x000fec0003800000 */
.L_x_15356:
        /* <DEDUP_REMOVED lines=11> */
.L_x_15346:
        /* <DEDUP_REMOVED lines=12> */
.L_x_15360:
        /* <DEDUP_REMOVED lines=11> */
.L_x_15359:
        /* <DEDUP_REMOVED lines=25> */
.L_x_15362:
        /* <DEDUP_REMOVED lines=12> */
.L_x_15361:
[----:B------:R-:W2:Y:S02]  /*a2f0*/  LDG.E.U16 R2, desc[UR36][R2.64] ;  /* 0x0000002402027981 */ /* 0x000ea4000c1e1500 */
[----:B--2---:R-:W-:Y:S01]  /*a300*/  SHF.L.U32 R19, R2, 0x10, RZ ;  /* 0x0000001002137819 */ /* 0x004fe200000006ff */
[----:B------:R-:W-:Y:S06]  /*a310*/  BRA `(.L_x_15351) ;  /* 0x0000000400887947 */ /* 0x000fec0003800000 */
.L_x_15358:
        /* <DEDUP_REMOVED lines=11> */
.L_x_15365:
        /* <DEDUP_REMOVED lines=20> */
.L_x_15367:
[----:B------:R-:W-:Y:S05]  /*a510*/  BSYNC.RECONVERGENT B0 ;  /* 0x0000000000007941 */ /* 0x000fea0003800200 */
.L_x_15366:
[----:B------:R-:W-:Y:S01]  /*a520*/  IMAD.SHL.U32 R0, R0, 0x100000, RZ ;  /* 0x0010000000007824 */ /* 0x000fe200078e00ff */
[----:B------:R-:W-:-:S04]  /*a530*/  LEA R2, R2, 0x3b800000, 0x17 ;  /* 0x3b80000002027811 */ /* 0x000fc800078eb8ff */
[----:B------:R-:W-:Y:S01]  /*a540*/  LOP3.LUT R19, R2, R0, R19, 0xfe, !PT ;  /* 0x0000000002137212 */ /* 0x000fe200078efe13 */
[----:B------:R-:W-:Y:S06]  /*a550*/  BRA `(.L_x_15351) ;  /* 0x0000000000f87947 */ /* 0x000fec0003800000 */
.L_x_15364:
        /* <DEDUP_REMOVED lines=20> */
.L_x_15369:
[----:B------:R-:W-:Y:S05]  /*a6a0*/  BSYNC.RECONVERGENT B0 ;  /* 0x0000000000007941 */ /* 0x000fea0003800200 */
.L_x_15368:
[----:B------:R-:W-:Y:S01]  /*a6b0*/  IMAD.SHL.U32 R0, R0, 0x200000, RZ ;  /* 0x0020000000007824 */ /* 0x000fe200078e00ff */
[----:B------:R-:W-:-:S04]  /*a6c0*/  LEA R2, R2, 0x37800000, 0x17 ;  /* 0x3780000002027811 */ /* 0x000fc800078eb8ff */
[----:B------:R-:W-:Y:S01]  /*a6d0*/  LOP3.LUT R19, R2, R0, R19, 0xfe, !PT ;  /* 0x0000000002137212 */ /* 0x000fe200078efe13 */
[----:B------:R-:W-:Y:S06]  /*a6e0*/  BRA `(.L_x_15351) ;  /* 0x0000000000947947 */ /* 0x000fec0003800000 */
.L_x_15363:
        /* <DEDUP_REMOVED lines=14> */
.L_x_15350:
        /* <DEDUP_REMOVED lines=16> */
.L_x_15372:
[----:B------:R-:W-:Y:S01]  /*a8d0*/  IMAD.MOV.U32 R19, RZ, RZ, RZ ;  /* 0x000000ffff137224 */ /* 0x000fe200078e00ff */
[----:B------:R-:W-:Y:S06]  /*a8e0*/  BRA `(.L_x_15351) ;  /* 0x0000000000147947 */ /* 0x000fec0003800000 */
.L_x_15371:
[----:B------:R-:W2:Y:S02]  /*a8f0*/  LDG.E.64 R2, desc[UR36][R2.64] ;  /* 0x0000002402027981 */ /* 0x000ea4000c1e1b00 */
[----:B--2---:R0:W1:Y:S02]  /*a900*/  I2F.U64 R19, R2 ;  /* 0x0000000200137312 */ /* 0x0040640000301000 */
[----:B01----:R-:W-:Y:S05]  /*a910*/  BRA `(.L_x_15351) ;  /* 0x0000000000087947 */ /* 0x003fea0003800000 */
.L_x_15370:
[----:B------:R-:W2:Y:S02]  /*a920*/  LDG.E R2, desc[UR36][R2.64] ;  /* 0x0000002402027981 */ /* 0x000ea4000c1e1900 */
[----:B--2---:R-:W-:-:S07]  /*a930*/  I2FP.F32.U32 R19, R2 ;  /* 0x0000000200137245 */ /* 0x004fce0000201000 */
.L_x_15351:
[----:B------:R-:W-:Y:S05]  /*a940*/  BSYNC.RECONVERGENT B6 ;  /* 0x0000000000067941 */ /* 0x000fea0003800200 */
.L_x_15345:
        /* <DEDUP_REMOVED lines=18> */
.L_x_15377:
[----:B------:R-:W2:Y:S02]  /*aa70*/  LDG.E.U8 R0, desc[UR36][R2.64] ;  /* 0x0000002402007981 */ /* 0x000ea4000c1e1100 */
[----:B--2---:R-:W-:Y:S01]  /*aa80*/  I2FP.F32.U32 R0, R0 ;  /* 0x0000000000007245 */ /* 0x004fe20000201000 */
[----:B------:R-:W-:Y:S06]  /*aa90*/  BRA `(.L_x_15379) ;  /* 0x0000000c00447947 */ /* 0x000fec0003800000 */
.L_x_15376:
        /* <DEDUP_REMOVED lines=9> */
.L_x_15381:
[----:B------:R-:W2:Y:S02]  /*ab30*/  LDG.E R0, desc[UR36][R2.64] ;  /* 0x0000002402007981 */ /* 0x000ea4000c1e1900 */
[----:B--2---:R-:W-:Y:S01]  /*ab40*/  I2FP.F32.S32 R0, R0 ;  /* 0x0000000000007245 */ /* 0x004fe20000201400 */
[----:B------:R-:W-:Y:S06]  /*ab50*/  BRA `(.L_x_15379) ;  /* 0x0000000c00147947 */ /* 0x000fec0003800000 */
.L_x_15380:
[----:B------:R-:W2:Y:S02]  /*ab60*/  LDG.E.U16 R0, desc[UR36][R2.64] ;  /* 0x0000002402007981 */ /* 0x000ea4000c1e1500 */
[----:B--2---:R-:W0:Y:S01]  /*ab70*/  I2F.S16 R0, R0 ;  /* 0x0000000000007306 */ /* 0x004e220000101400 */
[----:B------:R-:W-:Y:S05]  /*ab80*/  BRA `(.L_x_15379) ;  /* 0x0000000c00087947 */ /* 0x000fea0003800000 */
.L_x_15375:
        /* <DEDUP_REMOVED lines=8> */
.L_x_15383:
[----:B------:R-:W2:Y:S02]  /*ac10*/  LDG.E.U16 R0, desc[UR36][R2.64] ;  /* 0x0000002402007981 */ /* 0x000ea4000c1e1500 */
[----:B--2---:R-:W-:Y:S01]  /*ac20*/  HADD2.F32 R0, -RZ, R0.H0_H0 ;  /* 0x20000000ff007230 */ /* 0x004fe20000004100 */
[----:B------:R-:W-:Y:S06]  /*ac30*/  BRA `(.L_x_15379) ;  /* 0x0000000800dc7947 */ /* 0x000fec0003800000 */
.L_x_15382:
        /* <DEDUP_REMOVED lines=8> */
.L_x_15385:
[----:B------:R-:W2:Y:S02]  /*acc0*/  LDG.E.U16 R0, desc[UR36][R2.64] ;  /* 0x0000002402007981 */ /* 0x000ea4000c1e1500 */
[----:B--2---:R-:W-:Y:S01]  /*acd0*/  HADD2.F32 R0, -RZ, R0.H0_H0 ;  /* 0x20000000ff007230 */ /* 0x004fe20000004100 */
[----:B------:R-:W-:Y:S06]  /*ace0*/  BRA `(.L_x_15379) ;  /* 0x0000000800b07947 */ /* 0x000fec0003800000 */
.L_x_15384:
        /* <DEDUP_REMOVED lines=11> */
.L_x_15374:
        /* <DEDUP_REMOVED lines=12> */
.L_x_15388:
        /* <DEDUP_REMOVED lines=11> */
.L_x_15387:
        /* <DEDUP_REMOVED lines=25> */
.L_x_15390:
        /* <DEDUP_REMOVED lines=12> */
.L_x_15389:
[----:B------:R-:W2:Y:S02]  /*b160*/  LDG.E.U16 R0, desc[UR36][R2.64] ;  /* 0x0000002402007981 */ /* 0x000ea4000c1e1500 */
[----:B--2---:R-:W-:Y:S01]  /*b170*/  IMAD.U32 R0, R0, 0x10000, RZ ;  /* 0x0001000000007824 */ /* 0x004fe200078e00ff */
[----:B------:R-:W-:Y:S06]  /*b180*/  BRA `(.L_x_15379) ;  /* 0x0000000400887947 */ /* 0x000fec0003800000 */
.L_x_15386:
        /* <DEDUP_REMOVED lines=11> */
.L_x_15393:
        /* <DEDUP_REMOVED lines=20> */
.L_x_15395:
[----:B------:R-:W-:Y:S05]  /*b380*/  BSYNC.RECONVERGENT B0 ;  /* 0x0000000000007941 */ /* 0x000fea0003800200 */
.L_x_15394:
[----:B------:R-:W-:Y:S02]  /*b390*/  SHF.L.U32 R0, R0, 0x14, RZ ;  /* 0x0000001400007819 */ /* 0x000fe400000006ff */
[----:B------:R-:W-:-:S04]  /*b3a0*/  LEA R2, R2, 0x3b800000, 0x17 ;  /* 0x3b80000002027811 */ /* 0x000fc800078eb8ff */
[----:B------:R-:W-:Y:S01]  /*b3b0*/  LOP3.LUT R0, R2, R0, R7, 0xfe, !PT ;  /* 0x0000000002007212 */ /* 0x000fe200078efe07 */
[----:B------:R-:W-:Y:S06]  /*b3c0*/  BRA `(.L_x_15379) ;  /* 0x0000000000f87947 */ /* 0x000fec0003800000 */
.L_x_15392:
        /* <DEDUP_REMOVED lines=20> */
.L_x_15397:
[----:B------:R-:W-:Y:S05]  /*b510*/  BSYNC.RECONVERGENT B0 ;  /* 0x0000000000007941 */ /* 0x000fea0003800200 */
.L_x_15396:
[----:B------:R-:W-:Y:S01]  /*b520*/  IMAD.SHL.U32 R0, R0, 0x200000, RZ ;  /* 0x0020000000007824 */ /* 0x000fe200078e00ff */
[----:B------:R-:W-:-:S04]  /*b530*/  LEA R2, R2, 0x37800000, 0x17 ;  /* 0x3780000002027811 */ /* 0x000fc800078eb8ff */
[----:B------:R-:W-:Y:S01]  /*b540*/  LOP3.LUT R0, R2, R0, R7, 0xfe, !PT ;  /* 0x0000000002007212 */ /* 0x000fe200078efe07 */
[----:B------:R-:W-:Y:S06]  /*b550*/  BRA `(.L_x_15379) ;  /* 0x0000000000947947 */ /* 0x000fec0003800000 */
.L_x_15391:
        /* <DEDUP_REMOVED lines=14> */
.L_x_15378:
        /* <DEDUP_REMOVED lines=16> */
.L_x_15400:
[----:B------:R-:W-:Y:S01]  /*b740*/  MOV R0, RZ ;  /* 0x000000ff00007202 */ /* 0x000fe20000000f00 */
[----:B------:R-:W-:Y:S06]  /*b750*/  BRA `(.L_x_15379) ;  /* 0x0000000000147947 */ /* 0x000fec0003800000 */
.L_x_15399:
[----:B------:R-:W2:Y:S02]  /*b760*/  LDG.E.64 R2, desc[UR36][R2.64] ;  /* 0x0000002402027981 */ /* 0x000ea4000c1e1b00 */
[----:B--2---:R0:W2:Y:S02]  /*b770*/  I2F.U64 R0, R2 ;  /* 0x0000000200007312 */ /* 0x0040a40000301000 */
[----:B0-2---:R-:W-:Y:S05]  /*b780*/  BRA `(.L_x_15379) ;  /* 0x0000000000087947 */ /* 0x005fea0003800000 */
.L_x_15398:
[----:B------:R-:W2:Y:S02]  /*b790*/  LDG.E R0, desc[UR36][R2.64] ;  /* 0x0000002402007981 */ /* 0x000ea4000c1e1900 */
[----:B--2---:R-:W-:-:S07]  /*b7a0*/  I2FP.F32.U32 R0, R0 ;  /* 0x0000000000007245 */ /* 0x004fce0000201000 */
.L_x_15379:
[----:B------:R-:W-:Y:S05]  /*b7b0*/  BSYNC.RECONVERGENT B6 ;  /* 0x0000000000067941 */ /* 0x000fea0003800200 */
.L_x_15373:
[----:B-1-3-5:R-:W-:Y:S01]  /*b7c0*/  FSETP.NAN.FTZ.AND P0, PT, R19, R19, PT ;  /* 0x000000131300720b */ /* 0x02afe20003f18000 */
[----:B------:R-:W-:Y:S01]  /*b7d0*/  BSSY.RECONVERGENT B0, `(.L_x_15401) ;  /* 0x0000006000007945 */ /* 0x000fe20003800200 */
[----:B------:R-:W-:-:S11]  /*b7e0*/  IMAD.MOV.U32 R4, RZ, RZ, R19 ;  /* 0x000000ffff047224 */ /* 0x000fd600078e0013 */
[----:B------:R-:W-:Y:S05]  /*b7f0*/  @P0 BRA `(.L_x_15402) ;  /* 0x00000000000c0947 */ /* 0x000fea0003800000 */
[----:B0-----:R-:W-:Y:S01]  /*b800*/  FSETP.NAN.FTZ.AND P0, PT, R0, R0, PT ;  /* 0x000000000000720b */ /* 0x001fe20003f18000 */
[----:B------:R-:W-:-:S12]  /*b810*/  IMAD.MOV.U32 R4, RZ, RZ, R0 ;  /* 0x000000ffff047224 */ /* 0x000fd800078e0000 */
[----:B------:R-:W-:-:S07]  /*b820*/  @!P0 FMNMX.FTZ R4, R0, R19, PT ;  /* 0x0000001300048209 */ /* 0x000fce0003810000 */
.L_x_15402:
[----:B------:R-:W-:Y:S05]  /*b830*/  BSYNC.RECONVERGENT B0 ;  /* 0x0000000000007941 */ /* 0x000fea0003800200 */
.L_x_15401:
[----:B------:R-:W0:Y:S01]  /*b840*/  LDCU.64 UR6, c[0x0][0x5e8] ;  /* 0x0000bd00ff0677ac */ /* 0x000e220008000a00 */
        /* <DEDUP_REMOVED lines=16> */
.L_x_15406:
[----:B------:R-:W0:Y:S02]  /*b950*/  F2I.S64.TRUNC R4, R4 ;  /* 0x0000000400047311 */ /* 0x000e24000020d900 */
[----:B0-----:R-:W-:-:S05]  /*b960*/  IMAD.MOV.U32 R7, RZ, RZ, R4 ;  /* 0x000000ffff077224 */ /* 0x001fca00078e0004 */
[----:B------:R0:W-:Y:S01]  /*b970*/  STG.E.U8 desc[UR36][R2.64], R7 ;  /* 0x0000000702007986 */ /* 0x0001e2000c101124 */
[----:B------:R-:W-:Y:S05]  /*b980*/  BRA `(.L_x_15408) ;  /* 0x0000000c00287947 */ /* 0x000fea0003800000 */
.L_x_15405:
        /* <DEDUP_REMOVED lines=9> */
.L_x_15410:
[----:B------:R-:W0:Y:S02]  /*ba20*/  F2I.FTZ.TRUNC.NTZ R5, R4 ;  /* 0x0000000400057305 */ /* 0x000e24000021f100 */
[----:B0-----:R0:W-:Y:S01]  /*ba30*/  STG.E desc[UR36][R2.64], R5 ;  /* 0x0000000502007986 */ /* 0x0011e2000c101924 */
[----:B------:R-:W-:Y:S05]  /*ba40*/  BRA `(.L_x_15408) ;  /* 0x0000000800f87947 */ /* 0x000fea0003800000 */
.L_x_15409:
[----:B------:R-:W0:Y:S02]  /*ba50*/  F2I.FTZ.TRUNC.NTZ R5, R4 ;  /* 0x0000000400057305 */ /* 0x000e24000021f100 */
[----:B0-----:R0:W-:Y:S01]  /*ba60*/  STG.E.U16 desc[UR36][R2.64], R5 ;  /* 0x0000000502007986 */ /* 0x0011e2000c101524 */
[----:B------:R-:W-:Y:S05]  /*ba70*/  BRA `(.L_x_15408) ;  /* 0x0000000800ec7947 */ /* 0x000fea0003800000 */
.L_x_15404:
        /* <DEDUP_REMOVED lines=8> */
.L_x_15412:
[----:B------:R-:W-:-:S05]  /*bb00*/  F2FP.F16.F32.PACK_AB R4, RZ, R4 ;  /* 0x00000004ff04723e */ /* 0x000fca00000000ff */
[----:B------:R4:W-:Y:S01]  /*bb10*/  STG.E.U16 desc[UR36][R2.64], R4 ;  /* 0x0000000402007986 */ /* 0x0009e2000c101524 */
[----:B------:R-:W-:Y:S05]  /*bb20*/  BRA `(.L_x_15408) ;  /* 0x0000000800c07947 */ /* 0x000fea0003800000 */
.L_x_15411:
        /* <DEDUP_REMOVED lines=9> */
.L_x_15414:
[----:B------:R-:W-:-:S04]  /*bbc0*/  F2FP.F16.F32.PACK_AB R5, RZ, R4 ;  /* 0x00000004ff05723e */ /* 0x000fc800000000ff */
[----:B------:R-:W-:-:S05]  /*bbd0*/  PRMT R5, R5, 0x5410, RZ ;  /* 0x0000541005057816 */ /* 0x000fca00000000ff */
[----:B------:R2:W-:Y:S01]  /*bbe0*/  STG.E desc[UR36][R2.64], R5 ;  /* 0x0000000502007986 */ /* 0x0005e2000c101924 */
[----:B------:R-:W-:Y:S05]  /*bbf0*/  BRA `(.L_x_15408) ;  /* 0x00000008008c7947 */ /* 0x000fea0003800000 */
.L_x_15413:
[----:B------:R-:W-:-:S06]  /*bc00*/  FMUL.FTZ R4, R4, 1 ;  /* 0x3f80000004047820 */ /* 0x000fcc0000410000 */
[----:B------:R-:W0:Y:S02]  /*bc10*/  F2F.F64.F32 R4, R4 ;  /* 0x0000000400047310 */ /* 0x000e240000201800 */
[----:B0-----:R0:W-:Y:S01]  /*bc20*/  STG.E.64 desc[UR36][R2.64], R4 ;  /* 0x0000000402007986 */ /* 0x0011e2000c101b24 */
[----:B------:R-:W-:Y:S05]  /*bc30*/  BRA `(.L_x_15408) ;  /* 0x00000008007c7947 */ /* 0x000fea0003800000 */
.L_x_15403:
        /* <DEDUP_REMOVED lines=13> */
.L_x_15418:
        /* <DEDUP_REMOVED lines=16> */
.L_x_15421:
[----:B------:R-:W-:-:S04]  /*be10*/  SHF.R.U32.HI R4, RZ, 0x18, R4 ;  /* 0x00000018ff047819 */ /* 0x000fc80000011604 */
[----:B------:R-:W-:-:S04]  /*be20*/  LOP3.LUT R4, R5, 0x80, R4, 0xf8, !PT ;  /* 0x0000008005047812 */ /* 0x000fc800078ef804 */
[----:B------:R-:W-:-:S07]  /*be30*/  PRMT R0, R4, 0x7610, R0 ;  /* 0x0000761004007816 */ /* 0x000fce0000000000 */
.L_x_15420:
[----:B------:R-:W-:Y:S05]  /*be40*/  BSYNC.RECONVERGENT B0 ;  /* 0x0000000000007941 */ /* 0x000fea0003800200 */
.L_x_15419:
[----:B------:R0:W-:Y:S01]  /*be50*/  STG.E.U8 desc[UR36][R2.64], R0 ;  /* 0x0000000002007986 */ /* 0x0001e2000c101124 */
[----:B------:R-:W-:Y:S05]  /*be60*/  BRA `(.L_x_15408) ;  /* 0x0000000400f07947 */ /* 0x000fea0003800000 */
.L_x_15417:
        /* <DEDUP_REMOVED lines=16> */
.L_x_15424:
[----:B------:R-:W-:-:S04]  /*bf70*/  SHF.R.U32.HI R4, RZ, 0x18, R4 ;  /* 0x00000018ff047819 */ /* 0x000fc80000011604 */
[----:B------:R-:W-:-:S04]  /*bf80*/  LOP3.LUT R5, R5, 0x80, R4, 0xf8, !PT ;  /* 0x0000008005057812 */ /* 0x000fc800078ef804 */
[----:B------:R-:W-:-:S07]  /*bf90*/  PRMT R0, R5, 0x7610, R0 ;  /* 0x0000761005007816 */ /* 0x000fce0000000000 */
.L_x_15423:
[----:B------:R-:W-:Y:S05]  /*bfa0*/  BSYNC.RECONVERGENT B0 ;  /* 0x0000000000007941 */ /* 0x000fea0003800200 */
.L_x_15422:
[----:B------:R0:W-:Y:S01]  /*bfb0*/  STG.E.U8 desc[UR36][R2.64], R0 ;  /* 0x0000000002007986 */ /* 0x0001e2000c101124 */
[----:B------:R-:W-:Y:S05]  /*bfc0*/  BRA `(.L_x_15408) ;  /* 0x0000000400987947 */ /* 0x000fea0003800000 */
.L_x_15416:
        /* <DEDUP_REMOVED lines=21> */
.L_x_15426:
[----:B------:R-:W0:Y:S02]  /*c120*/  F2I.U64.TRUNC R4, R4 ;  /* 0x0000000400047311 */ /* 0x000e24000020d800 */
[----:B0-----:R0:W-:Y:S01]  /*c130*/  STG.E.64 desc[UR36][R2.64], R4 ;  /* 0x0000000402007986 */ /* 0x0011e2000c101b24 */
[----:B------:R-:W-:Y:S05]  /*c140*/  BRA `(.L_x_15408) ;  /* 0x0000000400387947 */ /* 0x000fea0003800000 */
.L_x_15425:
[----:B------:R-:W0:Y:S02]  /*c150*/  F2I.FTZ.U32.TRUNC.NTZ R5, R4 ;  /* 0x0000000400057305 */ /* 0x000e24000021f000 */
[----:B0-----:R0:W-:Y:S01]  /*c160*/  STG.E desc[UR36][R2.64], R5 ;  /* 0x0000000502007986 */ /* 0x0011e2000c101924 */
[----:B------:R-:W-:Y:S05]  /*c170*/  BRA `(.L_x_15408) ;  /* 0x00000004002c7947 */ /* 0x000fea0003800000 */
.L_x_15415:
        /* <DEDUP_REMOVED lines=10> */
.L_x_15428:
[----:B------:R-:W-:Y:S01]  /*c220*/  FMUL.FTZ R4, R4, 1 ;  /* 0x3f80000004047820 */ /* 0x000fe20000410000 */
[----:B------:R-:W-:-:S05]  /*c230*/  CS2R R6, SRZ ;  /* 0x0000000000067805 */ /* 0x000fca000001ff00 */
[----:B------:R-:W0:Y:S02]  /*c240*/  F2F.F64.F32 R4, R4 ;  /* 0x0000000400047310 */ /* 0x000e240000201800 */
[----:B0-----:R0:W-:Y:S01]  /*c250*/  STG.E.128 desc[UR36][R2.64], R4 ;  /* 0x0000000402007986 */ /* 0x0011e2000c101d24 */
[----:B------:R-:W-:Y:S05]  /*c260*/  BRA `(.L_x_15408) ;  /* 0x0000000000f07947 */ /* 0x000fea0003800000 */
.L_x_15427:
[----:B------:R-:W-:-:S09]  /*c270*/  UISETP.NE.AND UP0, UPT, UR4, 0xf, UPT ;  /* 0x0000000f0400788c */ /* 0x000fd2000bf05270 */
[----:B------:R-:W-:Y:S05]  /*c280*/  BRA.U !UP0, `(.L_x_15429) ;  /* 0x0000000108e07547 */ /* 0x000fea000b800000 */
[----:B------:R-:W-:-:S09]  /*c290*/  UISETP.NE.AND UP0, UPT, UR4, 0x17, UPT ;  /* 0x000000170400788c */ /* 0x000fd2000bf05270 */
[----:B------:R-:W-:Y:S05]  /*c2a0*/  BRA.U !UP0, `(.L_x_15430) ;  /* 0x00000001088c7547 */ /* 0x000fea000b800000 */
[----:B------:R-:W-:-:S09]  /*c2b0*/  UISETP.NE.AND UP0, UPT, UR4, 0x18, UPT ;  /* 0x000000180400788c */ /* 0x000fd2000bf05270 */
[----:B------:R-:W-:Y:S05]  /*c2c0*/  BRA.U !UP0, `(.L_x_15431) ;  /* 0x0000000108447547 */ /* 0x000fea000b800000 */
.L_x_15407:
        /* <DEDUP_REMOVED lines=16> */
.L_x_15432:
[----:B------:R-:W-:Y:S05]  /*c3d0*/  BRA `(.L_x_15408) ;  /* 0x0000000000947947 */ /* 0x000fea0003800000 */
.L_x_15431:
        /* <DEDUP_REMOVED lines=12> */
.L_x_15434:
[----:B------:R-:W-:Y:S05]  /*c4a0*/  BSYNC.RECONVERGENT B0 ;  /* 0x0000000000007941 */ /* 0x000fea0003800200 */
.L_x_15433:
[----:B------:R-:W-:-:S05]  /*c4b0*/  LOP3.LUT R5, R0, 0x80, R7, 0xf8, !PT ;  /* 0x0000008000057812 */ /* 0x000fca00078ef807 */
[----:B------:R0:W-:Y:S01]  /*c4c0*/  STG.E.U8 desc[UR36][R2.64], R5 ;  /* 0x0000000502007986 */ /* 0x0001e2000c101124 */
[----:B------:R-:W-:Y:S05]  /*c4d0*/  BRA `(.L_x_15408) ;  /* 0x0000000000547947 */ /* 0x000fea0003800000 */
.L_x_15430:
        /* <DEDUP_REMOVED lines=11> */
.L_x_15436:
[----:B------:R-:W-:Y:S01]  /*c590*/  IMAD.MOV.U32 R0, RZ, RZ, 0x7f ;  /* 0x0000007fff007424 */ /* 0x000fe200078e00ff */
[----:B------:R-:W-:-:S04]  /*c5a0*/  ISETP.GT.U32.AND P0, PT, R6, 0x7f800000, PT ;  /* 0x7f8000000600780c */ /* 0x000fc80003f04070 */
[----:B------:R-:W-:-:S09]  /*c5b0*/  SEL R0, R0, 0x7c, P0 ;  /* 0x0000007c00007807 */ /* 0x000fd20000000000 */
.L_x_15437:
[----:B------:R-:W-:Y:S05]  /*c5c0*/  BSYNC.RECONVERGENT B0 ;  /* 0x0000000000007941 */ /* 0x000fea0003800200 */
.L_x_15435:
[----:B------:R-:W-:-:S04]  /*c5d0*/  SHF.R.U32.HI R5, RZ, 0x18, R4 ;  /* 0x00000018ff057819 */ /* 0x000fc80000011604 */
[----:B------:R-:W-:-:S05]  /*c5e0*/  LOP3.LUT R5, R0, 0x80, R5, 0xf8, !PT ;  /* 0x0000008000057812 */ /* 0x000fca00078ef805 */
[----:B------:R0:W-:Y:S01]  /*c5f0*/  STG.E.U8 desc[UR36][R2.64], R5 ;  /* 0x0000000502007986 */ /* 0x0001e2000c101124 */
[----:B------:R-:W-:Y:S05]  /*c600*/  BRA `(.L_x_15408) ;  /* 0x0000000000087947 */ /* 0x000fea0003800000 */
.L_x_15429:
[----:B------:R-:W-:-:S05]  /*c610*/  F2FP.BF16.F32.PACK_AB R4, RZ, R4 ;  /* 0x00000004ff04723e */ /* 0x000fca00000010ff */
[----:B------:R0:W-:Y:S02]  /*c620*/  STG.E.U16 desc[UR36][R2.64], R4 ;  /* 0x0000000402007986 */ /* 0x0001e4000c101524 */
.L_x_15408:
[----:B------:R-:W-:-:S07]  /*c630*/  VIADD R17, R17, 0x80 ;  /* 0x0000008011117836 */ /* 0x000fce0000000000 */
.L_x_15343:
[----:B------:R-:W-:Y:S05]  /*c640*/  BSYNC.RECONVERGENT B7 ;  /* 0x0000000000077941 */ /* 0x000fea0003800200 */
.L_x_15342:
[----:B------:R-:W5:Y:S02]  /*c650*/  LDCU UR4, c[0x0][0x380] ;  /* 0x00007000ff0477ac */ /* 0x000f640008000800 */
[----:B-----5:R-:W-:-:S13]  /*c660*/  ISETP.GE.AND P0, PT, R17, UR4, PT ;  /* 0x0000000411007c0c */ /* 0x020fda000bf06270 */
[----:B------:R-:W-:Y:S05]  /*c670*/  @P0 EXIT ;  /* 0x000000000000094d */ /* 0x000fea0003800000 */
        /* <DEDUP_REMOVED lines=354> */
.L_x_15438:
[----:B------:R-:W0:Y:S01]  /*dca0*/  LDCU.64 UR6, c[0x0][0x5e8] ;  /* 0x0000bd00ff0677ac */ /* 0x000e220008000a00 */
[----:B------:R-:W-:Y:S01]  /*dcb0*/  BSSY.RECONVERGENT B6, `(.L_x_15439) ;  /* 0x00000e8000067945 */ /* 0x000fe20003800200 */
[----:B------:R-:W3:Y:S01]  /*dcc0*/  LDCU.64 UR8, c[0x0][0x5f0] ;  /* 0x0000be00ff0877ac */ /* 0x000ee20008000a00 */
[----:B------:R-:W-:-:S04]  /*dcd0*/  UPRMT UR4, UR39, 0x9910, URZ ;  /* 0x0000991027047896 */ /* 0x000fc800080000ff */
[----:B------:R-:W-:Y:S01]  /*dce0*/  UISETP.GT.AND UP0, UPT, UR4, 0x9, UPT ;  /* 0x000000090400788c */ /* 0x000fe2000bf04270 */
[----:B0-----:R-:W-:Y:S02]  /*dcf0*/  IADD3 R16, P0, PT, R16, UR6, RZ ;  /* 0x0000000610107c10 */ /* 0x001fe4000ff1e0ff */
[----:B---3--:R-:W-:-:S03]  /*dd00*/  IADD3 R2, P1, PT, R0, UR8, RZ ;  /* 0x0000000800027c10 */ /* 0x008fc6000ff3e0ff */
        /* <DEDUP_REMOVED lines=14> */
.L_x_15443:
[----:B------:R-:W2:Y:S02]  /*ddf0*/  LDG.E.U8 R2, desc[UR36][R2.64] ;  /* 0x0000002402027981 */ /* 0x000ea4000c1e1100 */
[----:B--2---:R-:W-:Y:S01]  /*de00*/  I2FP.F32.U32 R19, R2 ;  /* 0x0000000200137245 */ /* 0x004fe20000201000 */
[----:B------:R-:W-:Y:S06]  /*de10*/  BRA `(.L_x_15445) ;  /* 0x0000000c00447947 */ /* 0x000fec0003800000 */
.L_x_15442:
        /* <DEDUP_REMOVED lines=9> */
.L_x_15447:
[----:B------:R-:W2:Y:S02]  /*deb0*/  LDG.E R2, desc[UR36][R2.64] ;  /* 0x0000002402027981 */ /* 0x000ea4000c1e1900 */
[----:B--2---:R-:W-:Y:S01]  /*dec0*/  I2FP.F32.S32 R19, R2 ;  /* 0x0000000200137245 */ /* 0x004fe20000201400 */
[----:B------:R-:W-:Y:S06]  /*ded0*/  BRA `(.L_x_15445) ;  /* 0x0000000c00147947 */ /* 0x000fec0003800000 */
.L_x_15446:
[----:B------:R-:W2:Y:S02]  /*dee0*/  LDG.E.U16 R2, desc[UR36][R2.64] ;  /* 0x0000002402027981 */ /* 0x000ea4000c1e1500 */
[----:B--2---:R0:W1:Y:S01]  /*def0*/  I2F.S16 R19, R2 ;  /* 0x0000000200137306 */ /* 0x0040620000101400 */
[----:B------:R-:W-:Y:S05]  /*df00*/  BRA `(.L_x_15445) ;  /* 0x0000000c00087947 */ /* 0x000fea0003800000 */
.L_x_15441:
        /* <DEDUP_REMOVED lines=8> */
.L_x_15449:
[----:B------:R-:W2:Y:S02]  /*df90*/  LDG.E.U16 R2, desc[UR36][R2.64] ;  /* 0x0000002402027981 */ /* 0x000ea4000c1e1500 */
[----:B--2---:R-:W-:Y:S01]  /*dfa0*/  HADD2.F32 R19, -RZ, R2.H0_H0 ;  /* 0x20000002ff137230 */ /* 0x004fe20000004100 */
[----:B------:R-:W-:Y:S06]  /*dfb0*/  BRA `(.L_x_15445) ;  /* 0x0000000800dc7947 */ /* 0x000fec0003800000 */
.L_x_15448:
        /* <DEDUP_REMOVED lines=8> */
.L_x_15451:
[----:B------:R-:W2:Y:S02]  /*e040*/  LDG.E.U16 R2, desc[UR36][R2.64] ;  /* 0x0000002402027981 */ /* 0x000ea4000c1e1500 */
[----:B--2---:R-:W-:Y:S01]  /*e050*/  HADD2.F32 R19, -RZ, R2.H0_H0 ;  /* 0x20000002ff137230 */ /* 0x004fe20000004100 */
[----:B------:R-:W-:Y:S06]  /*e060*/  BRA `(.L_x_15445) ;  /* 0x0000000800b07947 */ /* 0x000fec0003800000 */
.L_x_15450:
        /* <DEDUP_REMOVED lines=11> */
.L_x_15440:
        /* <DEDUP_REMOVED lines=12> */
.L_x_15454:
        /* <DEDUP_REMOVED lines=11> */
.L_x_15453:
        /* <DEDUP_REMOVED lines=25> */
.L_x_15456:
        /* <DEDUP_REMOVED lines=12> */
.L_x_15455:
[----:B------:R-:W2:Y:S02]  /*e4e0*/  LDG.E.U16 R2, desc[UR36][R2.64] ;  /* 0x0000002402027981 */ /* 0x000ea4000c1e1500 */
[----:B--2---:R-:W-:Y:S01]  /*e4f0*/  IMAD.U32 R19, R2, 0x10000, RZ ;  /* 0x0001000002137824 */ /* 0x004fe200078e00ff */
[----:B------:R-:W-:Y:S06]  /*e500*/  BRA `(.L_x_15445) ;  /* 0x0000000400887947 */ /* 0x000fec0003800000 */
.L_x_15452:
        /* <DEDUP_REMOVED lines=11> */
.L_x_15459:
        /* <DEDUP_REMOVED lines=20> */
.L_x_15461:
[----:B------:R-:W-:Y:S05]  /*e700*/  BSYNC.RECONVERGENT B0 ;  /* 0x0000000000007941 */ /* 0x000fea0003800200 */
.L_x_15460:
[----:B------:R-:W-:Y:S02]  /*e710*/  SHF.L.U32 R0, R0, 0x14, RZ ;  /* 0x0000001400007819 */ /* 0x000fe400000006ff */
[----:B------:R-:W-:-:S04]  /*e720*/  LEA R2, R2, 0x3b800000, 0x17 ;  /* 0x3b80000002027811 */ /* 0x000fc800078eb8ff */
[----:B------:R-:W-:Y:S01]  /*e730*/  LOP3.LUT R19, R2, R0, R19, 0xfe, !PT ;  /* 0x0000000002137212 */ /* 0x000fe200078efe13 */
[----:B------:R-:W-:Y:S06]  /*e740*/  BRA `(.L_x_15445) ;  /* 0x0000000000f87947 */ /* 0x000fec0003800000 */
.L_x_15458:
        /* <DEDUP_REMOVED lines=20> */
.L_x_15463:
[----:B------:R-:W-:Y:S05]  /*e890*/  BSYNC.RECONVERGENT B0 ;  /* 0x0000000000007941 */ /* 0x000fea0003800200 */
.L_x_15462:
[----:B------:R-:W-:Y:S01]  /*e8a0*/  IMAD.SHL.U32 R0, R0, 0x200000, RZ ;  /* 0x0020000000007824 */ /* 0x000fe200078e00ff */
[----:B------:R-:W-:-:S04]  /*e8b0*/  LEA R2, R2, 0x37800000, 0x17 ;  /* 0x3780000002027811 */ /* 0x000fc800078eb8ff */
[----:B------:R-:W-:Y:S01]  /*e8c0*/  LOP3.LUT R19, R2, R0, R19, 0xfe, !PT ;  /* 0x0000000002137212 */ /* 0x000fe200078efe13 */
[----:B------:R-:W-:Y:S06]  /*e8d0*/  BRA `(.L_x_15445) ;  /* 0x0000000000947947 */ /* 0x000fec0003800000 */
.L_x_15457:
        /* <DEDUP_REMOVED lines=14> */
.L_x_15444:
        /* <DEDUP_REMOVED lines=16> */
.L_x_15466:
[----:B------:R-:W-:Y:S01]  /*eac0*/  MOV R19, RZ ;  /* 0x000000ff00137202 */ /* 0x000fe20000000f00 */
[----:B------:R-:W-:Y:S06]  /*ead0*/  BRA `(.L_x_15445) ;  /* 0x0000000000147947 */ /* 0x000fec0003800000 */
.L_x_15465:
[----:B------:R-:W2:Y:S02]  /*eae0*/  LDG.E.64 R2, desc[UR36][R2.64] ;  /* 0x0000002402027981 */ /* 0x000ea4000c1e1b00 */
[----:B--2---:R0:W1:Y:S02]  /*eaf0*/  I2F.U64 R19, R2 ;  /* 0x0000000200137312 */ /* 0x0040640000301000 */
[----:B01----:R-:W-:Y:S05]  /*eb00*/  BRA `(.L_x_15445) ;  /* 0x0000000000087947 */ /* 0x003fea0003800000 */
.L_x_15464:
[----:B------:R-:W2:Y:S02]  /*eb10*/  LDG.E R2, desc[UR36][R2.64] ;  /* 0x0000002402027981 */ /* 0x000ea4000c1e1900 */
[----:B--2---:R-:W-:-:S07]  /*eb20*/  I2FP.F32.U32 R19, R2 ;  /* 0x0000000200137245 */ /* 0x004fce0000201000 */
.L_x_15445:
[----:B------:R-:W-:Y:S05]  /*eb30*/  BSYNC.RECONVERGENT B6 ;  /* 0x0000000000067941 */ /* 0x000fea0003800200 */
.L_x_15439:
        /* <DEDUP_REMOVED lines=18> */
.L_x_15471:
[----:B------:R-:W2:Y:S02]  /*ec60*/  LDG.E.U8 R0, desc[UR36][R2.64] ;  /* 0x0000002402007981 */ /* 0x000ea4000c1e1100 */
[----:B--2---:R-:W-:Y:S01]  /*ec70*/  I2FP.F32.U32 R0, R0 ;  /* 0x0000000000007245 */ /* 0x004fe20000201000 */
[----:B------:R-:W-:Y:S06]  /*ec80*/  BRA `(.L_x_15473) ;  /* 0x0000000c00447947 */ /* 0x000fec0003800000 */
.L_x_15470:
        /* <DEDUP_REMOVED lines=9> */
.L_x_15475:
[----:B------:R-:W2:Y:S02]  /*ed20*/  LDG.E R0, desc[UR36][R2.64] ;  /* 0x0000002402007981 */ /* 0x000ea4000c1e1900 */
[----:B--2---:R-:W-:Y:S01]  /*ed30*/  I2FP.F32.S32 R0, R0 ;  /* 0x0000000000007245 */ /* 0x004fe20000201400 */
[----:B------:R-:W-:Y:S06]  /*ed40*/  BRA `(.L_x_15473) ;  /* 0x0000000c00147947 */ /* 0x000fec0003800000 */
.L_x_15474:
[----:B------:R-:W2:Y:S02]  /*ed50*/  LDG.E.U16 R0, desc[UR36][R2.64] ;  /* 0x0000002402007981 */ /* 0x000ea4000c1e1500 */
[----:B--2---:R-:W0:Y:S01]  /*ed60*/  I2F.S16 R0, R0 ;  /* 0x0000000000007306 */ /* 0x004e220000101400 */
[----:B------:R-:W-:Y:S05]  /*ed70*/  BRA `(.L_x_15473) ;  /* 0x0000000c00087947 */ /* 0x000fea0003800000 */
.L_x_15469:
        /* <DEDUP_REMOVED lines=8> */
.L_x_15477:
[----:B------:R-:W2:Y:S02]  /*ee00*/  LDG.E.U16 R0, desc[UR36][R2.64] ;  /* 0x0000002402007981 */ /* 0x000ea4000c1e1500 */
[----:B--2---:R-:W-:Y:S01]  /*ee10*/  HADD2.F32 R0, -RZ, R0.H0_H0 ;  /* 0x20000000ff007230 */ /* 0x004fe20000004100 */
[----:B------:R-:W-:Y:S06]  /*ee20*/  BRA `(.L_x_15473) ;  /* 0x0000000800dc7947 */ /* 0x000fec0003800000 */
.L_x_15476:
        /* <DEDUP_REMOVED lines=8> */
.L_x_15479:
[----:B------:R-:W2:Y:S02]  /*eeb0*/  LDG.E.U16 R0, desc[UR36][R2.64] ;  /* 0x0000002402007981 */ /* 0x000ea4000c1e1500 */
[----:B--2---:R-:W-:Y:S01]  /*eec0*/  HADD2.F32 R0, -RZ, R0.H0_H0 ;  /* 0x20000000ff007230 */ /* 0x004fe20000004100 */
[----:B------:R-:W-:Y:S06]  /*eed0*/  BRA `(.L_x_15473) ;  /* 0x0000000800b07947 */ /* 0x000fec0003800000 */
.L_x_15478:
        /* <DEDUP_REMOVED lines=11> */
.L_x_15468:
        /* <DEDUP_REMOVED lines=12> */
.L_x_15482:
        /* <DEDUP_REMOVED lines=11> */
.L_x_15481:
        /* <DEDUP_REMOVED lines=25> */
.L_x_15484:
        /* <DEDUP_REMOVED lines=12> */
.L_x_15483:
[----:B------:R-:W2:Y:S02]  /*f350*/  LDG.E.U16 R0, desc[UR36][R2.64] ;  /* 0x0000002402007981 */ /* 0x000ea4000c1e1500 */
[----:B--2---:R-:W-:Y:S01]  /*f360*/  IMAD.U32 R0, R0, 0x10000, RZ ;  /* 0x0001000000007824 */ /* 0x004fe200078e00ff */
[----:B------:R-:W-:Y:S06]  /*f370*/  BRA `(.L_x_15473) ;  /* 0x0000000400887947 */ /* 0x000fec0003800000 */
.L_x_15480:
        /* <DEDUP_REMOVED lines=11> */
.L_x_15487:
        /* <DEDUP_REMOVED lines=20> */
.L_x_15489:
[----:B------:R-:W-:Y:S05]  /*f570*/  BSYNC.RECONVERGENT B0 ;  /* 0x0000000000007941 */ /* 0x000fea0003800200 */
.L_x_15488:
[----:B------:R-:W-:Y:S01]  /*f580*/  IMAD.SHL.U32 R0, R0, 0x100000, RZ ;  /* 0x0010000000007824 */ /* 0x000fe200078e00ff */
[----:B------:R-:W-:-:S04]  /*f590*/  LEA R2, R2, 0x3b800000, 0x17 ;  /* 0x3b80000002027811 */ /* 0x000fc800078eb8ff */
[----:B------:R-:W-:Y:S01]  /*f5a0*/  LOP3.LUT R0, R2, R0, R7, 0xfe, !PT ;  /* 0x0000000002007212 */ /* 0x000fe200078efe07 */
[----:B------:R-:W-:Y:S06]  /*f5b0*/  BRA `(.L_x_15473) ;  /* 0x0000000000f87947 */ /* 0x000fec0003800000 */
.L_x_15486:
        /* <DEDUP_REMOVED lines=20> */
.L_x_15491:
[----:B------:R-:W-:Y:S05]  /*f700*/  BSYNC.RECONVERGENT B0 ;  /* 0x0000000000007941 */ /* 0x000fea0003800200 */
.L_x_15490:
[----:B------:R-:W-:Y:S02]  /*f710*/  SHF.L.U32 R0, R0, 0x15, RZ ;  /* 0x0000001500007819 */ /* 0x000fe400000006ff */
[----:B------:R-:W-:-:S04]  /*f720*/  LEA R2, R2, 0x37800000, 0x17 ;  /* 0x3780000002027811 */ /* 0x000fc800078eb8ff */
[----:B------:R-:W-:Y:S01]  /*f730*/  LOP3.LUT R0, R2, R0, R7, 0xfe, !PT ;  /* 0x0000000002007212 */ /* 0x000fe200078efe07 */
[----:B------:R-:W-:Y:S06]  /*f740*/  BRA `(.L_x_15473) ;  /* 0x0000000000947947 */ /* 0x000fec0003800000 */
.L_x_15485:
        /* <DEDUP_REMOVED lines=14> */
.L_x_15472:
        /* <DEDUP_REMOVED lines=16> */
.L_x_15494:
[----:B------:R-:W-:Y:S01]  /*f930*/  IMAD.MOV.U32 R0, RZ, RZ, RZ ;  /* 0x000000ffff007224 */ /* 0x000fe200078e00ff */
[----:B------:R-:W-:Y:S06]  /*f940*/  BRA `(.L_x_15473) ;  /* 0x0000000000147947 */ /* 0x000fec0003800000 */
.L_x_15493:
[----:B------:R-:W2:Y:S02]  /*f950*/  LDG.E.64 R2, desc[UR36][R2.64] ;  /* 0x0000002402027981 */ /* 0x000ea4000c1e1b00 */
[----:B--2---:R0:W2:Y:S02]  /*f960*/  I2F.U64 R0, R2 ;  /* 0x0000000200007312 */ /* 0x0040a40000301000 */
[----:B0-2---:R-:W-:Y:S05]  /*f970*/  BRA `(.L_x_15473) ;  /* 0x0000000000087947 */ /* 0x005fea0003800000 */
.L_x_15492:
[----:B------:R-:W2:Y:S02]  /*f980*/  LDG.E R0, desc[UR36][R2.64] ;  /* 0x0000002402007981 */ /* 0x000ea4000c1e1900 */
[----:B--2---:R-:W-:-:S07]  /*f990*/  I2FP.F32.U32 R0, R0 ;  /* 0x0000000000007245 */ /* 0x004fce0000201000 */
.L_x_15473:
[----:B------:R-:W-:Y:S05]  /*f9a0*/  BSYNC.RECONVERGENT B6 ;  /* 0x0000000000067941 */ /* 0x000fea0003800200 */
.L_x_15467:
[----:B-1-3-5:R-:W-:Y:S01]  /*f9b0*/  FSETP.NAN.FTZ.AND P0, PT, R19, R19, PT ;  /* 0x000000131300720b */ /* 0x02afe20003f18000 */
[----:B------:R-:W-:Y:S01]  /*f9c0*/  BSSY.RECONVERGENT B0, `(.L_x_15495) ;  /* 0x0000006000007945 */ /* 0x000fe20003800200 */
[----:B0-2---:R-:W-:-:S11]  /*f9d0*/  IMAD.MOV.U32 R2, RZ, RZ, R19 ;  /* 0x000000ffff027224 */ /* 0x005fd600078e0013 */
[----:B------:R-:W-:Y:S05]  /*f9e0*/  @P0 BRA `(.L_x_15496) ;  /* 0x00000000000c0947 */ /* 0x000fea0003800000 */
[-C--:B----4-:R-:W-:Y:S02]  /*f9f0*/  FSETP.NAN.FTZ.AND P0, PT, R0, R0.reuse, PT ;  /* 0x000000000000720b */ /* 0x090fe40003f18000 */
[----:B------:R-:W-:-:S11]  /*fa00*/  MOV R2, R0 ;  /* 0x0000000000027202 */ /* 0x000fd60000000f00 */
[----:B------:R-:W-:-:S07]  /*fa10*/  @!P0 FMNMX.FTZ R2, R0, R19, PT ;  /* 0x0000001300028209 */ /* 0x000fce0003810000 */
.L_x_15496:
[----:B------:R-:W-:Y:S05]  /*fa20*/  BSYNC.RECONVERGENT B0 ;  /* 0x0000000000007941 */ /* 0x000fea0003800200 */
.L_x_15495:
        /* <DEDUP_REMOVED lines=14> */
.L_x_15500:
[----:B------:R-:W0:Y:S02]  /*fb10*/  F2I.S64.TRUNC R2, R2 ;  /* 0x0000000200027311 */ /* 0x000e24000020d900 */
[----:B0-----:R-:W-:-:S05]  /*fb20*/  IMAD.MOV.U32 R5, RZ, RZ, R2 ;  /* 0x000000ffff057224 */ /* 0x001fca00078e0002 */
[----:B------:R-:W-:Y:S01]  /*fb30*/  STG.E.U8 desc[UR36][R16.64], R5 ;  /* 0x0000000510007986 */ /* 0x000fe2000c101124 */
[----:B------:R-:W-:Y:S05]  /*fb40*/  EXIT ;  /* 0x000000000000794d */ /* 0x000fea0003800000 */
.L_x_15499:
        /* <DEDUP_REMOVED lines=9> */
.L_x_15503:
[----:B------:R-:W0:Y:S02]  /*fbe0*/  F2I.FTZ.TRUNC.NTZ R3, R2 ;  /* 0x0000000200037305 */ /* 0x000e24000021f100 */
[----:B0-----:R-:W-:Y:S01]  /*fbf0*/  STG.E desc[UR36][R16.64], R3 ;  /* 0x0000000310007986 */ /* 0x001fe2000c101924 */
[----:B------:R-:W-:Y:S05]  /*fc00*/  EXIT ;  /* 0x000000000000794d */ /* 0x000fea0003800000 */
.L_x_15502:
[----:B------:R-:W0:Y:S02]  /*fc10*/  F2I.FTZ.TRUNC.NTZ R3, R2 ;  /* 0x0000000200037305 */ /* 0x000e24000021f100 */
[----:B0-----:R-:W-:Y:S01]  /*fc20*/  STG.E.U16 desc[UR36][R16.64], R3 ;  /* 0x0000000310007986 */ /* 0x001fe2000c101524 */
[----:B------:R-:W-:Y:S05]  /*fc30*/  EXIT ;  /* 0x000000000000794d */ /* 0x000fea0003800000 */
.L_x_15498:
        /* <DEDUP_REMOVED lines=8> */
.L_x_15505:
[----:B------:R-:W-:-:S05]  /*fcc0*/  F2FP.F16.F32.PACK_AB R2, RZ, R2 ;  /* 0x00000002ff02723e */ /* 0x000fca00000000ff */
[----:B------:R-:W-:Y:S01]  /*fcd0*/  STG.E.U16 desc[UR36][R16.64], R2 ;  /* 0x0000000210007986 */ /* 0x000fe2000c101524 */
[----:B------:R-:W-:Y:S05]  /*fce0*/  EXIT ;  /* 0x000000000000794d */ /* 0x000fea0003800000 */
.L_x_15504:
        /* <DEDUP_REMOVED lines=9> */
.L_x_15507:
[----:B------:R-:W-:-:S04]  /*fd80*/  F2FP.F16.F32.PACK_AB R3, RZ, R2 ;  /* 0x00000002ff03723e */ /* 0x000fc800000000ff */
[----:B------:R-:W-:-:S05]  /*fd90*/  PRMT R3, R3, 0x5410, RZ ;  /* 0x0000541003037816 */ /* 0x000fca00000000ff */
[----:B------:R-:W-:Y:S01]  /*fda0*/  STG.E desc[UR36][R16.64], R3 ;  /* 0x0000000310007986 */ /* 0x000fe2000c101924 */
[----:B------:R-:W-:Y:S05]  /*fdb0*/  EXIT ;  /* 0x000000000000794d */ /* 0x000fea0003800000 */
.L_x_15506:
[----:B------:R-:W-:-:S06]  /*fdc0*/  FMUL.FTZ R2, R2, 1 ;  /* 0x3f80000002027820 */ /* 0x000fcc0000410000 */
[----:B------:R-:W0:Y:S02]  /*fdd0*/  F2F.F64.F32 R2, R2 ;  /* 0x0000000200027310 */ /* 0x000e240000201800 */
[----:B0-----:R-:W-:Y:S01]  /*fde0*/  STG.E.64 desc[UR36][R16.64], R2 ;  /* 0x0000000210007986 */ /* 0x001fe2000c101b24 */
[----:B------:R-:W-:Y:S05]  /*fdf0*/  EXIT ;  /* 0x000000000000794d */ /* 0x000fea0003800000 */
.L_x_15497:
        /* <DEDUP_REMOVED lines=13> */
.L_x_15511:
[----:B------:R-:W-:Y:S01]  /*fed0*/  LOP3.LUT R4, R2, 0x7fffffff, RZ, 0xc0, !PT ;  /* 0x7fffffff02047812 */ /* 0x000fe200078ec0ff */
[----:B------:R-:W-:Y:S01]  /*fee0*/  BSSY.RECONVERGENT B0, `(.L_x_15512) ;  /* 0x0000012000007945 */ /* 0x000fe20003800200 */
[----:B------:R-:W-:Y:S02]  /*fef0*/  HFMA2 R8, -RZ, RZ, 0, 7.62939453125e-06 ;  /* 0x00000080ff087431 */ /* 0x000fe400000001ff */
[----:B------:R-:W-:-:S13]  /*ff00*/  ISETP.GT.U32.AND P0, PT, R4, 0x437fffff, PT ;  /* 0x437fffff0400780c */ /* 0x000fda0003f04070 */
[----:B------:R-:W-:Y:S05]  /*ff10*/  @P0 BRA `(.L_x_15513) ;  /* 0x0000000000380947 */ /* 0x000fea0003800000 */
[----:B------:R-:W-:-:S13]  /*ff20*/  ISETP.GE.U32.AND P0, PT, R4, 0x3c000000, PT ;  /* 0x3c0000000400780c */ /* 0x000fda0003f06070 */
[----:B----4-:R-:W-:-:S04]  /*ff30*/  @P0 SHF.R.U32.HI R0, RZ, 0x14, R2 ;  /* 0x00000014ff000819 */ /* 0x010fc80000011602 */
        /* <DEDUP_REMOVED lines=9> */
.L_x_15514:
[----:B------:R-:W-:-:S04]  /*ffd0*/  SHF.R.U32.HI R2, RZ, 0x18, R2 ;  /* 0x00000018ff027819 */ /* 0x000fc80000011602 */
[----:B------:R-:W-:-:S04]  /*ffe0*/  LOP3.LUT R2, R3, 0x80, R2, 0xf8, !PT ;  /* 0x0000008003027812 */ /* 0x000fc800078ef802 */
[----:B------:R-:W-:-:S07]  /*fff0*/  PRMT R8, R2, 0x7610, R8 ;  /* 0x0000761002087816 */ /* 0x000fce0000000008 */
.L_x_15513:
[----:B------:R-:W-:Y:S05]  /*10000*/  BSYNC.RECONVERGENT B0 ;  /* 0x0000000000007941 */ /* 0x000fea0003800200 */
.L_x_15512:
[----:B------:R-:W-:Y:S01]  /*10010*/  STG.E.U8 desc[UR36][R16.64], R8 ;  /* 0x0000000810007986 */ /* 0x000fe2000c101124 */
[----:B------:R-:W-:Y:S05]  /*10020*/  EXIT ;  /* 0x000000000000794d */ /* 0x000fea0003800000 */
.L_x_15510:
[----:B------:R-:W-:Y:S01]  /*10030*/  LOP3.LUT R4, R2, 0x7fffffff, RZ, 0xc0, !PT ;  /* 0x7fffffff02047812 */ /* 0x000fe200078ec0ff */
[----:B------:R-:W-:Y:S01]  /*10040*/  BSSY.RECONVERGENT B0, `(.L_x_15515) ;  /* 0x0000012000007945 */ /* 0x000fe20003800200 */
[----:B------:R-:W-:Y:S02]  /*10050*/  IMAD.MOV.U32 R8, RZ, RZ, 0x80 ;  /* 0x00000080ff087424 */ /* 0x000fe400078e00ff */
        /* <DEDUP_REMOVED lines=13> */
.L_x_15517:
[----:B------:R-:W-:-:S04]  /*10130*/  SHF.R.U32.HI R2, RZ, 0x18, R2 ;  /* 0x00000018ff027819 */ /* 0x000fc80000011602 */
[----:B------:R-:W-:-:S04]  /*10140*/  LOP3.LUT R3, R3, 0x80, R2, 0xf8, !PT ;  /* 0x0000008003037812 */ /* 0x000fc800078ef802 */
[----:B------:R-:W-:-:S07]  /*10150*/  PRMT R8, R3, 0x7610, R8 ;  /* 0x0000761003087816 */ /* 0x000fce0000000008 */
.L_x_15516:
[----:B------:R-:W-:Y:S05]  /*10160*/  BSYNC.RECONVERGENT B0 ;  /* 0x0000000000007941 */ /* 0x000fea0003800200 */
.L_x_15515:
[----:B------:R-:W-:Y:S01]  /*10170*/  STG.E.U8 desc[UR36][R16.64], R8 ;  /* 0x0000000810007986 */ /* 0x000fe2000c101124 */
[----:B------:R-:W-:Y:S05]  /*10180*/  EXIT ;  /* 0x000000000000794d */ /* 0x000fea0003800000 */
.L_x_15509:
        /* <DEDUP_REMOVED lines=9> */
[--C-:B----4-:R-:W-:Y:S02]  /*10220*/  @P1 SHF.R.U32.HI R0, RZ, 0x16, R2.reuse ;  /* 0x00000016ff001819 */ /* 0x110fe40000011602 */
        /* <DEDUP_REMOVED lines=11> */
.L_x_15519:
[----:B------:R-:W0:Y:S02]  /*102e0*/  F2I.U64.TRUNC R2, R2 ;  /* 0x0000000200027311 */ /* 0x000e24000020d800 */
[----:B0-----:R-:W-:Y:S01]  /*102f0*/  STG.E.64 desc[UR36][R16.64], R2 ;  /* 0x0000000210007986 */ /* 0x001fe2000c101b24 */
[----:B------:R-:W-:Y:S05]  /*10300*/  EXIT ;  /* 0x000000000000794d */ /* 0x000fea0003800000 */
.L_x_15518:
[----:B------:R-:W0:Y:S02]  /*10310*/  F2I.FTZ.U32.TRUNC.NTZ R3, R2 ;  /* 0x0000000200037305 */ /* 0x000e24000021f000 */
[----:B0-----:R-:W-:Y:S01]  /*10320*/  STG.E desc[UR36][R16.64], R3 ;  /* 0x0000000310007986 */ /* 0x001fe2000c101924 */
[----:B------:R-:W-:Y:S05]  /*10330*/  EXIT ;  /* 0x000000000000794d */ /* 0x000fea0003800000 */
.L_x_15508:
        /* <DEDUP_REMOVED lines=10> */
.L_x_15521:
[----:B------:R-:W-:Y:S01]  /*103e0*/  FMUL.FTZ R4, R2, 1 ;  /* 0x3f80000002047820 */ /* 0x000fe20000410000 */
[----:B------:R-:W-:-:S05]  /*103f0*/  CS2R R6, SRZ ;  /* 0x0000000000067805 */ /* 0x000fca000001ff00 */
[----:B------:R-:W0:Y:S02]  /*10400*/  F2F.F64.F32 R4, R4 ;  /* 0x0000000400047310 */ /* 0x000e240000201800 */
[----:B0-----:R-:W-:Y:S01]  /*10410*/  STG.E.128 desc[UR36][R16.64], R4 ;  /* 0x0000000410007986 */ /* 0x001fe2000c101d24 */
[----:B------:R-:W-:Y:S05]  /*10420*/  EXIT ;  /* 0x000000000000794d */ /* 0x000fea0003800000 */
.L_x_15520:
[----:B------:R-:W-:-:S09]  /*10430*/  UISETP.NE.AND UP0, UPT, UR4, 0xf, UPT ;  /* 0x0000000f0400788c */ /* 0x000fd2000bf05270 */
[----:B------:R-:W-:Y:S05]  /*10440*/  BRA.U !UP0, `(.L_x_15522) ;  /* 0x0000000108e07547 */ /* 0x000fea000b800000 */
[----:B------:R-:W-:-:S09]  /*10450*/  UISETP.NE.AND UP0, UPT, UR4, 0x17, UPT ;  /* 0x000000170400788c */ /* 0x000fd2000bf05270 */
[----:B------:R-:W-:Y:S05]  /*10460*/  BRA.U !UP0, `(.L_x_15523) ;  /* 0x00000001088c7547 */ /* 0x000fea000b800000 */
[----:B------:R-:W-:-:S09]  /*10470*/  UISETP.NE.AND UP0, UPT, UR4, 0x18, UPT ;  /* 0x000000180400788c */ /* 0x000fd2000bf05270 */
[----:B------:R-:W-:Y:S05]  /*10480*/  BRA.U !UP0, `(.L_x_15524) ;  /* 0x0000000108447547 */ /* 0x000fea000b800000 */
.L_x_15501:
[----:B----4-:R-:W-:Y:S01]  /*10490*/  MOV R0, 0x0 ;  /* 0x0000000000007802 */ /* 0x010fe20000000f00 */
        /* <DEDUP_REMOVED lines=15> */
.L_x_15525:
[----:B------:R-:W-:Y:S05]  /*10590*/  EXIT ;  /* 0x000000000000794d */ /* 0x000fea0003800000 */
.L_x_15524:
[----:B------:R-:W-:Y:S01]  /*105a0*/  LOP3.LUT R4, R2, 0x7fffffff, RZ, 0xc0, !PT ;  /* 0x7fffffff02047812 */ /* 0x000fe200078ec0ff */
[----:B------:R-:W-:Y:S01]  /*105b0*/  BSSY.RECONVERGENT B0, `(.L_x_15526) ;  /* 0x000000b000007945 */ /* 0x000fe20003800200 */
[----:B------:R-:W-:Y:S02]  /*105c0*/  SHF.R.U32.HI R5, RZ, 0x18, R2 ;  /* 0x00000018ff057819 */ /* 0x000fe40000011602 */
[----:B------:R-:W-:Y:S02]  /*105d0*/  ISETP.GT.U32.AND P0, PT, R4, 0x43efffff, PT ;  /* 0x43efffff0400780c */ /* 0x000fe40003f04070 */
[----:B----4-:R-:W-:-:S11]  /*105e0*/  MOV R0, 0x7f ;  /* 0x0000007f00007802 */ /* 0x010fd60000000f00 */
[----:B------:R-:W-:Y:S05]  /*105f0*/  @P0 BRA `(.L_x_15527) ;  /* 0x0000000000180947 */ /* 0x000fea0003800000 */
[----:B------:R-:W-:-:S13]  /*10600*/  ISETP.GE.U32.AND P0, PT, R4, 0x3c800000, PT ;  /* 0x3c8000000400780c */ /* 0x000fda0003f06070 */
[----:B------:R-:W-:-:S04]  /*10610*/  @P0 SHF.R.U32.HI R0, RZ, 0x14, R2 ;  /* 0x00000014ff000819 */ /* 0x000fc80000011602 */
[----:B------:R-:W-:-:S04]  /*10620*/  @P0 LOP3.LUT R3, R0, 0x1, RZ, 0xc0, !PT ;  /* 0x0000000100030812 */ /* 0x000fc800078ec0ff */
[----:B------:R-:W-:-:S04]  /*10630*/  @P0 IADD3 R0, PT, PT, R2, 0x407ffff, R3 ;  /* 0x0407ffff02000810 */ /* 0x000fc80007ffe003 */
[----:B------:R-:W-:Y:S01]  /*10640*/  @P0 SHF.R.U32.HI R0, RZ, 0x14, R0 ;  /* 0x00000014ff000819 */ /* 0x000fe20000011600 */
[----:B------:R-:W-:-:S07]  /*10650*/  @!P0 FADD.FTZ R0, R4, 16384 ;  /* 0x4680000004008421 */ /* 0x000fce0000010000 */
.L_x_15527:
[----:B------:R-:W-:Y:S05]  /*10660*/  BSYNC.RECONVERGENT B0 ;  /* 0x0000000000007941 */ /* 0x000fea0003800200 */
.L_x_15526:
[----:B------:R-:W-:-:S05]  /*10670*/  LOP3.LUT R3, R0, 0x80, R5, 0xf8, !PT ;  /* 0x0000008000037812 */ /* 0x000fca00078ef805 */
[----:B------:R-:W-:Y:S01]  /*10680*/  STG.E.U8 desc[UR36][R16.64], R3 ;  /* 0x0000000310007986 */ /* 0x000fe2000c101124 */
[----:B------:R-:W-:Y:S05]  /*10690*/  EXIT ;  /* 0x000000000000794d */ /* 0x000fea0003800000 */
.L_x_15523:
[----:B------:R-:W-:Y:S01]  /*106a0*/  LOP3.LUT R4, R2, 0x7fffffff, RZ, 0xc0, !PT ;  /* 0x7fffffff02047812 */ /* 0x000fe200078ec0ff */
[----:B------:R-:W-:Y:S03]  /*106b0*/  BSSY.RECONVERGENT B0, `(.L_x_15528) ;  /* 0x000000d000007945 */ /* 0x000fe60003800200 */
[----:B------:R-:W-:-:S13]  /*106c0*/  ISETP.GT.U32.AND P0, PT, R4, 0x477fffff, PT ;  /* 0x477fffff0400780c */ /* 0x000fda0003f04070 */
[----:B------:R-:W-:Y:S05]  /*106d0*/  @P0 BRA `(.L_x_15529) ;  /* 0x00000000001c0947 */ /* 0x000fea0003800000 */
[----:B------:R-:W-:-:S13]  /*106e0*/  ISETP.GE.U32.AND P0, PT, R4, 0x38800000, PT ;  /* 0x388000000400780c */ /* 0x000fda0003f06070 */
[----:B----4-:R-:W-:-:S04]  /*106f0*/  @P0 SHF.R.U32.HI R0, RZ, 0x15, R2 ;  /* 0x00000015ff000819 */ /* 0x010fc80000011602 */
[----:B------:R-:W-:-:S04]  /*10700*/  @P0 LOP3.LUT R3, R0, 0x1, RZ, 0xc0, !PT ;  /* 0x0000000100030812 */ /* 0x000fc800078ec0ff */
[----:B------:R-:W-:-:S04]  /*10710*/  @P0 IADD3 R0, PT, PT, R2, 0x80fffff, R3 ;  /* 0x080fffff02000810 */ /* 0x000fc80007ffe003 */
[----:B------:R-:W-:Y:S01]  /*10720*/  @P0 SHF.R.U32.HI R0, RZ, 0x15, R0 ;  /* 0x00000015ff000819 */ /* 0x000fe20000011600 */
[----:B------:R-:W-:Y:S01]  /*10730*/  @!P0 FADD.FTZ R0, R4, 128 ;  /* 0x4300000004008421 */ /* 0x000fe20000010000 */
[----:B------:R-:W-:Y:S06]  /*10740*/  BRA `(.L_x_15530) ;  /* 0x00000000000c7947 */ /* 0x000fec0003800000 */
.L_x_15529:
[----:B----4-:R-:W-:Y:S01]  /*10750*/  IMAD.MOV.U32 R0, RZ, RZ, 0x7f ;  /* 0x0000007fff007424 */ /* 0x010fe200078e00ff */
[----:B------:R-:W-:-:S04]  /*10760*/  ISETP.GT.U32.AND P0, PT, R4, 0x7f800000, PT ;  /* 0x7f8000000400780c */ /* 0x000fc80003f04070 */
[----:B------:R-:W-:-:S09]  /*10770*/  SEL R0, R0, 0x7c, P0 ;  /* 0x0000007c00007807 */ /* 0x000fd20000000000 */
.L_x_15530:
[----:B------:R-:W-:Y:S05]  /*10780*/  BSYNC.RECONVERGENT B0 ;  /* 0x0000000000007941 */ /* 0x000fea0003800200 */
.L_x_15528:
[----:B------:R-:W-:-:S04]  /*10790*/  SHF.R.U32.HI R3, RZ, 0x18, R2 ;  /* 0x00000018ff037819 */ /* 0x000fc80000011602 */
[----:B------:R-:W-:-:S05]  /*107a0*/  LOP3.LUT R3, R0, 0x80, R3, 0xf8, !PT ;  /* 0x0000008000037812 */ /* 0x000fca00078ef803 */
[----:B------:R-:W-:Y:S01]  /*107b0*/  STG.E.U8 desc[UR36][R16.64], R3 ;  /* 0x0000000310007986 */ /* 0x000fe2000c101124 */
[----:B------:R-:W-:Y:S05]  /*107c0*/  EXIT ;  /* 0x000000000000794d */ /* 0x000fea0003800000 */
.L_x_15522:
[----:B------:R-:W-:-:S05]  /*107d0*/  F2FP.BF16.F32.PACK_AB R2, RZ, R2 ;  /* 0x00000002ff02723e */ /* 0x000fca00000010ff */
[----:B------:R-:W-:Y:S01]  /*107e0*/  STG.E.U16 desc[UR36][R16.64], R2 ;  /* 0x0000000210007986 */ /* 0x000fe2000c101524 */
[----:B------:R-:W-:Y:S05]  /*107f0*/  EXIT ;  /* 0x000000000000794d */ /* 0x000fea0003800000 */
.L_x_15531:
        /* <DEDUP_REMOVED lines=16> */
.L_x_41009:


//--------------------- .text._ZN2at6native27unrolled_elementwise_kernelINS0_13BinaryFunctorIfffZZZNS0_19minimum_kernel_cudaERNS_18TensorIteratorBaseEENKUlvE0_clEvENKUlvE0_clEvEUlffE_EESt5arrayIPcLm3EELi4E23TrivialOffsetCalculatorILi2EjESC_ILi1EjENS0_6memory12LoadWithCastILi2EEENSF_13StoreWithCastILi1EEEEEviT_T0_T2_T3_T4_T5_ --------------------------
	.section	.text._ZN2at6native27unrolled_elementwise_kernelINS0_13BinaryFunctorIfffZZZNS0_19minimum_kernel_cudaERNS_18TensorIteratorBaseEENKUlvE0_clEvENKUlvE0_clEvEUlffE_EESt5arrayIPcLm3EELi4E23TrivialOffsetCalculatorILi2EjESC_ILi1EjENS0_6memory12LoadWithCastILi2EEENSF_13StoreWithCastILi1EEEEEviT_T0_T2_T3_T4_T5_,"ax",@progbits
	.align	128
        .global         _ZN2at6native27unrolled_elementwise_kernelINS0_13BinaryFunctorIfffZZZNS0_19minimum_kernel_cudaERNS_18TensorIteratorBaseEENKUlvE0_clEvENKUlvE0_clEvEUlffE_EESt5arrayIPcLm3EELi4E23TrivialOffsetCalculatorILi2EjESC_ILi1EjENS0_6memory12LoadWithCastILi2EEENSF_13StoreWithCastILi1EEEEEviT_T0_T2_T3_T4_T5_
        .type           _ZN2at6native27unrolled_elementwise_kernelINS0_13BinaryFunctorIfffZZZNS0_19minimum_kernel_cudaERNS_18TensorIteratorBaseEENKUlvE0_clEvENKUlvE0_clEvEUlffE_EESt5arrayIPcLm3EELi4E23TrivialOffsetCalculatorILi2EjESC_ILi1EjENS0_6memory12LoadWithCastILi2EEENSF_13StoreWithCastILi1EEEEEviT_T0_T2_T3_T4_T5_,@function
        .size           _ZN2at6native27unrolled_elementwise_kernelINS0_13BinaryFunctorIfffZZZNS0_19minimum_kernel_cudaERNS_18TensorIteratorBaseEENKUlvE0_clEvENKUlvE0_clEvEUlffE_EESt5arrayIPcLm3EELi4E23TrivialOffsetCalculatorILi2EjESC_ILi1EjENS0_6memory12LoadWithCastILi2EEENSF_13StoreWithCastILi1EEEEEviT_T0_T2_T3_T4_T5_,(.L_x_41010 - _ZN2at6native27unrolled_elementwise_kernelINS0_13BinaryFunctorIfffZZZNS0_19minimum_kernel_cudaERNS_18TensorIteratorBaseEENKUlvE0_clEvENKUlvE0_clEvEUlffE_EESt5arrayIPcLm3EELi4E23TrivialOffsetCalculatorILi2EjESC_ILi1EjENS0_6memory12LoadWithCastILi2EEENSF_13StoreWithCastILi1EEEEEviT_T0_T2_T3_T4_T5_)
        .other          _ZN2at6native27unrolled_elementwise_kernelINS0_13BinaryFunctorIfffZZZNS0_19minimum_kernel_cudaERNS_18TensorIteratorBaseEENKUlvE0_clEvENKUlvE0_clEvEUlffE_EESt5arrayIPcLm3EELi4E23TrivialOffsetCalculatorILi2EjESC_ILi1EjENS0_6memory12LoadWithCastILi2EEENSF_13StoreWithCastILi1EEEEEviT_T0_T2_T3_T4_T5_,@"STO_CUDA_ENTRY STV_DEFAULT"
_ZN2at6native27unrolled_elementwise_kernelINS0_13BinaryFunctorIfffZZZNS0_19minimum_kernel_cudaERNS_18TensorIteratorBaseEENKUlvE0_clEvENKUlvE0_clEvEUlffE_EESt5arrayIPcLm3EELi4E23TrivialOffsetCalculatorILi2EjESC_ILi1EjENS0_6memory12LoadWithCastILi2EEENSF_13StoreWithCastILi1EEEEEviT_T0_T2_T3_T4_T5_:
.text._ZN2at6native27unrolled_elementwise_kernelINS0_13BinaryFunctorIfffZZZNS0_19minimum_kernel_cudaERNS_18TensorIteratorBaseEENKUlvE0_clEvENKUlvE0_clEvEUlffE_EESt5arrayIPcLm3EELi4E23TrivialOffsetCalculatorILi2EjESC_ILi1EjENS0_6memory12LoadWithCastILi2EEENSF_13StoreWithCastILi1EEEEEviT_T0_T2_T3_T4_T5_:
        /* <DEDUP_REMOVED lines=35> */
.L_x_15538:
[----:B------:R-:W2:Y:S02]  /*0230*/  LDG.E.U8 R4, desc[UR36][R4.64] ;  /* 0x0000002404047981 */ /* 0x000ea4000c1e1100 */
[----:B--2---:R-:W-:Y:S01]  /*0240*/  I2FP.F32.U32 R29, R4 ;  /* 0x00000004001d7245 */ /* 0x004fe20000201000 */
[----:B------:R-:W-:Y:S06]  /*0250*/  BRA `(.L_x_15540) ;  /* 0x0000000c00447947 */ /* 0x000fec0003800000 */
.L_x_15537:
        /* <DEDUP_REMOVED lines=9> */
.L_x_15542:
[----:B------:R-:W2:Y:S02]  /*02f0*/  LDG.E R4, desc[UR36][R4.64] ;  /* 0x0000002404047981 */ /* 0x000ea4000c1e1900 */
[----:B--2---:R-:W-:Y:S01]  /*0300*/  I2FP.F32.S32 R29, R4 ;  /* 0x00000004001d7245 */ /* 0x004fe20000201400 */
[----:B------:R-:W-:Y:S06]  /*0310*/  BRA `(.L_x_15540) ;  /* 0x0000000c00147947 */ /* 0x000fec0003800000 */
.L_x_15541:
[----:B------:R-:W2:Y:S02]  /*0320*/  LDG.E.U16 R4, desc[UR36][R4.64] ;  /* 0x0000002404047981 */ /* 0x000ea4000c1e1500 */
[----:B--2---:R0:W1:Y:S01]  /*0330*/  I2F.S16 R29, R4 ;  /* 0x00000004001d7306 */ /* 0x0040620000101400 */
[----:B------:R-:W-:Y:S05]  /*0340*/  BRA `(.L_x_15540) ;  /* 0x0000000c00087947 */ /* 0x000fea0003800000 */
.L_x_15536:
        /* <DEDUP_REMOVED lines=8> */
.L_x_15544:
[----:B------:R-:W2:Y:S02]  /*03d0*/  LDG.E.U16 R4, desc[UR36][R4.64] ;  /* 0x0000002404047981 */ /* 0x000ea4000c1e1500 */
[----:B--2---:R-:W-:Y:S01]  /*03e0*/  HADD2.F32 R29, -RZ, R4.H0_H0 ;  /* 0x20000004ff1d7230 */ /* 0x004fe20000004100 */
[----:B------:R-:W-:Y:S06]  /*03f0*/  BRA `(.L_x_15540) ;  /* 0x0000000800dc7947 */ /* 0x000fec0003800000 */
.L_x_15543:
        /* <DEDUP_REMOVED lines=8> */
.L_x_15546:
[----:B------:R-:W2:Y:S02]  /*0480*/  LDG.E.U16 R4, desc[UR36][R4.64] ;  /* 0x0000002404047981 */ /* 0x000ea4000c1e1500 */
[----:B--2---:R-:W-:Y:S01]  /*0490*/  HADD2.F32 R29, -RZ, R4.H0_H0 ;  /* 0x20000004ff1d7230 */ /* 0x004fe20000004100 */
[----:B------:R-:W-:Y:S06]  /*04a0*/  BRA `(.L_x_15540) ;  /* 0x0000000800b07947 */ /* 0x000fec0003800000 */
.L_x_15545:
        /* <DEDUP_REMOVED lines=11> */
.L_x_15535:
        /* <DEDUP_REMOVED lines=12> */
.L_x_15549:
        /* <DEDUP_REMOVED lines=11> */
.L_x_15548:
        /* <DEDUP_REMOVED lines=25> */
.L_x_15551:
        /* <DEDUP_REMOVED lines=12> */
.L_x_15550:
[----:B------:R-:W2:Y:S02]  /*0920*/  LDG.E.U16 R4, desc[UR36][R4.64] ;  /* 0x0000002404047981 */ /* 0x000ea4000c1e1500 */
[----:B--2---:R-:W-:Y:S01]  /*0930*/  IMAD.U32 R29, R4, 0x10000, RZ ;  /* 0x00010000041d7824 */ /* 0x004fe200078e00ff */
[----:B------:R-:W-:Y:S06]  /*0940*/  BRA `(.L_x_15540) ;  /* 0x0000000400887947 */ /* 0x000fec0003800000 */
.L_x_15547:
        /* <DEDUP_REMOVED lines=11> */
.L_x_15554:
        /* <DEDUP_REMOVED lines=20> */
.L_x_15556:
[----:B------:R-:W-:Y:S05]  /*0b40*/  BSYNC.RECONVERGENT B0 ;  /* 0x0000000000007941 */ /* 0x000fea0003800200 */
.L_x_15555:
[----:B------:R-:W-:Y:S01]  /*0b50*/  IMAD.SHL.U32 R0, R0, 0x100000, RZ ;  /* 0x0010000000007824 */ /* 0x000fe200078e00ff */
[----:B------:R-:W-:-:S04]  /*0b60*/  LEA R3, R3, 0x3b800000, 0x17 ;  /* 0x3b80000003037811 */ /* 0x000fc800078eb8ff */
[----:B------:R-:W-:Y:S01]  /*0b70*/  LOP3.LUT R29, R3, R0, R29, 0xfe, !PT ;  /* 0x00000000031d7212 */ /* 0x000fe200078efe1d */
[----:B------:R-:W-:Y:S06]  /*0b80*/  BRA `(.L_x_15540) ;  /* 0x0000000000f87947 */ /* 0x000fec0003800000 */
.L_x_15553:
        /* <DEDUP_REMOVED lines=20> */
.L_x_15558:
[----:B------:R-:W-:Y:S05]  /*0cd0*/  BSYNC.RECONVERGENT B0 ;  /* 0x0000000000007941 */ /* 0x000fea0003800200 */
.L_x_15557:
[----:B------:R-:W-:Y:S01]  /*0ce0*/  IMAD.SHL.U32 R0, R0, 0x200000, RZ ;  /* 0x0020000000007824 */ /* 0x000fe200078e00ff */
[----:B------:R-:W-:-:S04]  /*0cf0*/  LEA R3, R3, 0x37800000, 0x17 ;  /* 0x3780000003037811 */ /* 0x000fc800078eb8ff */
[----:B------:R-:W-:Y:S01]  /*0d00*/  LOP3.LUT R29, R3, R0, R29, 0xfe, !PT ;  /* 0x00000000031d7212 */ /* 0x000fe200078efe1d */
[----:B------:R-:W-:Y:S06]  /*0d10*/  BRA `(.L_x_15540) ;  /* 0x0000000000947947 */ /* 0x000fec0003800000 */
.L_x_15552:
[----:B------:R-:W-:-:S09]  /*0d20*/  UISETP.NE.AND UP0, UPT, UR4, 0x1c, UPT ;  /* 0x0000001c0400788c */ /* 0x000fd2000bf05270 */
[----:B------:R-:W-:Y:S05]  /*0d30*/  BRA.U !UP0, `(.L_x_15559) ;  /* 0x0000000108847547 */ /* 0x000fea000b800000 */
[----:B------:R-:W-:-:S09]  /*0d40*/  UISETP.NE.AND UP0, UPT, UR4, 0x1d, UPT ;  /* 0x0000001d0400788c */ /* 0x000fd2000bf05270 */
[----:B------:R-:W-:Y:S05]  /*0d50*/  BRA.U !UP0, `(.L_x_15560) ;  /* 0x0000000108707547 */ /* 0x000fea000b800000 */
[----:B------:R-:W-:-:S09]  /*0d60*/  UISETP.NE.AND UP0, UPT, UR4, 0x2c, UPT ;  /* 0x0000002c0400788c */ /* 0x000fd2000bf05270 */
[----:B------:R-:W-:Y:S05]  /*0d70*/  BRA.U !UP0, `(.L_x_15561) ;  /* 0x0000000108487547 */ /* 0x000fea000b800000 */
.L_x_15539:
        /* <DEDUP_REMOVED lines=16> */
.L_x_15562:
[----:B------:R-:W-:Y:S01]  /*0e80*/  IMAD.MOV.U32 R29, RZ, RZ, RZ ;  /* 0x000000ffff1d7224 */ /* 0x000fe200078e00ff */
[----:B------:R-:W-:Y:S06]  /*0e90*/  BRA `(.L_x_15540) ;  /* 0x0000000000347947 */ /* 0x000fec0003800000 */
.L_x_15561:
        /* <DEDUP_REMOVED lines=8> */
.L_x_15560:
[----:B------:R-:W2:Y:S02]  /*0f20*/  LDG.E.64 R4, desc[UR36][R4.64] ;  /* 0x0000002404047981 */ /* 0x000ea4000c1e1b00 */
[----:B--2---:R0:W1:Y:S02]  /*0f30*/  I2F.U64 R29, R4 ;  /* 0x00000004001d7312 */ /* 0x0040640000301000 */
[----:B01----:R-:W-:Y:S05]  /*0f40*/  BRA `(.L_x_15540) ;  /* 0x0000000000087947 */ /* 0x003fea0003800000 */
.L_x_15559:
[----:B------:R-:W2:Y:S02]  /*0f50*/  LDG.E R4, desc[UR36][R4.64] ;  /* 0x0000002404047981 */ /* 0x000ea4000c1e1900 */
[----:B--2---:R-:W-:-:S07]  /*0f60*/  I2FP.F32.U32 R29, R4 ;  /* 0x00000004001d7245 */ /* 0x004fce0000201000 */
.L_x_15540:
[----:B------:R-:W-:Y:S05]  /*0f70*/  BSYNC.RECONVERGENT B6 ;  /* 0x0000000000067941 */ /* 0x000fea0003800200 */
.L_x_15534:
        /* <DEDUP_REMOVED lines=20> */
.L_x_15567:
[----:B------:R-:W2:Y:S02]  /*10c0*/  LDG.E.U8 R4, desc[UR36][R4.64] ;  /* 0x0000002404047981 */ /* 0x000ea4000c1e1100 */
[----:B--2---:R-:W-:Y:S01]  /*10d0*/  I2FP.F32.U32 R22, R4 ;  /* 0x0000000400167245 */ /* 0x004fe20000201000 */
[----:B------:R-:W-:Y:S06]  /*10e0*/  BRA `(.L_x_15569) ;  /* 0x0000000c00487947 */ /* 0x000fec0003800000 */
.L_x_15566:
        /* <DEDUP_REMOVED lines=9> */
.L_x_15571:
[----:B------:R-:W2:Y:S02]  /*1180*/  LDG.E R4, desc[UR36][R4.64] ;  /* 0x0000002404047981 */ /* 0x000ea4000c1e1900 */
[----:B--2---:R-:W-:Y:S01]  /*1190*/  I2FP.F32.S32 R22, R4 ;  /* 0x0000000400167245 */ /* 0x004fe20000201400 */
[----:B------:R-:W-:Y:S06]  /*11a0*/  BRA `(.L_x_15569) ;  /* 0x0000000c00187947 */ /* 0x000fec0003800000 */
.L_x_15570:
[----:B------:R-:W2:Y:S02]  /*11b0*/  LDG.E.U16 R4, desc[UR36][R4.64] ;  /* 0x0000002404047981 */ /* 0x000ea4000c1e1500 */
[----:B--2---:R4:W0:Y:S01]  /*11c0*/  I2F.S16 R22, R4 ;  /* 0x0000000400167306 */ /* 0x0048220000101400 */
[----:B------:R-:W-:Y:S05]  /*11d0*/  BRA `(.L_x_15569) ;  /* 0x0000000c000c7947 */ /* 0x000fea0003800000 */
.L_x_15565:
        /* <DEDUP_REMOVED lines=8> */
.L_x_15573:
[----:B------:R-:W2:Y:S02]  /*1260*/  LDG.E.U16 R4, desc[UR36][R4.64] ;  /* 0x0000002404047981 */ /* 0x000ea4000c1e1500 */
[----:B--2---:R-:W-:Y:S01]  /*1270*/  HADD2.F32 R22, -RZ, R4.H0_H0 ;  /* 0x20000004ff167230 */ /* 0x004fe20000004100 */
[----:B------:R-:W-:Y:S06]  /*1280*/  BRA `(.L_x_15569) ;  /* 0x0000000800e07947 */ /* 0x000fec0003800000 */
.L_x_15572:
        /* <DEDUP_REMOVED lines=8> */
.L_x_15575:
[----:B------:R-:W2:Y:S02]  /*1310*/  LDG.E.U16 R4, desc[UR36][R4.64] ;  /* 0x0000002404047981 */ /* 0x000ea4000c1e1500 */
[----:B--2---:R-:W-:Y:S01]  /*1320*/  HADD2.F32 R22, -RZ, R4.H0_H0 ;  /* 0x20000004ff167230 */ /* 0x004fe20000004100 */
[----:B------:R-:W-:Y:S06]  /*1330*/  BRA `(.L_x_15569) ;  /* 0x0000000800b47947 */ /* 0x000fec0003800000 */
.L_x_15574:
        /* <DEDUP_REMOVED lines=11> */
.L_x_15564:
        /* <DEDUP_REMOVED lines=12> */
.L_x_15578:
        /* <DEDUP_REMOVED lines=11> */
.L_x_15577:
        /* <DEDUP_REMOVED lines=25> */
.L_x_15580:
        /* <DEDUP_REMOVED lines=13> */
.L_x_15579:
[----:B------:R-:W2:Y:S02]  /*17c0*/  LDG.E.U16 R4, desc[UR36][R4.64] ;  /* 0x0000002404047981 */ /* 0x000ea4000c1e1500 */
[----:B--2---:R-:W-:Y:S01]  /*17d0*/  IMAD.U32 R22, R4, 0x10000, RZ ;  /* 0x0001000004167824 */ /* 0x004fe200078e00ff */
[----:B------:R-:W-:Y:S06]  /*17e0*/  BRA `(.L_x_15569) ;  /* 0x0000000400887947 */ /* 0x000fec0003800000 */
.L_x_15576:
        /* <DEDUP_REMOVED lines=11> */
.L_x_15583:
        /* <DEDUP_REMOVED lines=20> */
.L_x_15585:
[----:B------:R-:W-:Y:S05]  /*19e0*/  BSYNC.RECONVERGENT B0 ;  /* 0x0000000000007941 */ /* 0x000fea0003800200 */
.L_x_15584:
[----:B------:R-:W-:Y:S01]  /*19f0*/  IMAD.SHL.U32 R0, R0, 0x100000, RZ ;  /* 0x0010000000007824 */ /* 0x000fe200078e00ff */
[----:B------:R-:W-:-:S04]  /*1a00*/  LEA R3, R3, 0x3b800000, 0x17 ;  /* 0x3b80000003037811 */ /* 0x000fc800078eb8ff */
[----:B------:R-:W-:Y:S01]  /*1a10*/  LOP3.LUT R22, R3, R0, R7, 0xfe, !PT ;  /* 0x0000000003167212 */ /* 0x000fe200078efe07 */
[----:B------:R-:W-:Y:S06]  /*1a20*/  BRA `(.L_x_15569) ;  /* 0x0000000000f87947 */ /* 0x000fec0003800000 */
.L_x_15582:
        /* <DEDUP_REMOVED lines=20> */
.L_x_15587:
[----:B------:R-:W-:Y:S05]  /*1b70*/  BSYNC.RECONVERGENT B0 ;  /* 0x0000000000007941 */ /* 0x000fea0003800200 */
.L_x_15586:
[----:B------:R-:W-:Y:S01]  /*1b80*/  IMAD.SHL.U32 R0, R0, 0x200000, RZ ;  /* 0x0020000000007824 */ /* 0x000fe200078e00ff */
[----:B------:R-:W-:-:S04]  /*1b90*/  LEA R3, R3, 0x37800000, 0x17 ;  /* 0x3780000003037811 */ /* 0x000fc800078eb8ff */
[----:B------:R-:W-:Y:S01]  /*1ba0*/  LOP3.LUT R22, R3, R0, R7, 0xfe, !PT ;  /* 0x0000000003167212 */ /* 0x000fe200078efe07 */
[----:B------:R-:W-:Y:S06]  /*1bb0*/  BRA `(.L_x_15569) ;  /* 0x0000000000947947 */ /* 0x000fec0003800000 */
.L_x_15581:
[----:B------:R-:W-:-:S09]  /*1bc0*/  UISETP.NE.AND UP0, UPT, UR4, 0x1c, UPT ;  /* 0x0000001c0400788c */ /* 0x000fd2000bf05270 */
[----:B------:R-:W-:Y:S05]  /*1bd0*/  BRA.U !UP0, `(.L_x_15588) ;  /* 0x0000000108847547 */ /* 0x000fea000b800000 */
[----:B------:R-:W-:-:S09]  /*1be0*/  UISETP.NE.AND UP0, UPT, UR4, 0x1d, UPT ;  /* 0x0000001d0400788c */ /* 0x000fd2000bf05270 */
[----:B------:R-:W-:Y:S05]  /*1bf0*/  BRA.U !UP0, `(.L_x_15589) ;  /* 0x0000000108707547 */ /* 0x000fea000b800000 */
[----:B------:R-:W-:-:S09]  /*1c00*/  UISETP.NE.AND UP0, UPT, UR4, 0x2c, UPT ;  /* 0x0000002c0400788c */ /* 0x000fd2000bf05270 */
[----:B------:R-:W-:Y:S05]  /*1c10*/  BRA.U !UP0, `(.L_x_15590) ;  /* 0x0000000108487547 */ /* 0x000fea000b800000 */
.L_x_15568:
        /* <DEDUP_REMOVED lines=16> */
.L_x_15591:
[----:B------:R-:W-:Y:S01]  /*1d20*/  IMAD.MOV.U32 R22, RZ, RZ, RZ ;  /* 0x000000ffff167224 */ /* 0x000fe200078e00ff */
[----:B------:R-:W-:Y:S06]  /*1d30*/  BRA `(.L_x_15569) ;  /* 0x0000000000347947 */ /* 0x000fec0003800000 */
.L_x_15590:
        /* <DEDUP_REMOVED lines=8> */
.L_x_15589:
[----:B------:R-:W2:Y:S02]  /*1dc0*/  LDG.E.64 R22, desc[UR36][R4.64] ;  /* 0x0000002404167981 */ /* 0x000ea4000c1e1b00 */
[----:B--2---:R0:W2:Y:S02]  /*1dd0*/  I2F.U64 R22, R22 ;  /* 0x0000001600167312 */ /* 0x0040a40000301000 */
[----:B0-2---:R-:W-:Y:S05]  /*1de0*/  BRA `(.L_x_15569) ;  /* 0x0000000000087947 */ /* 0x005fea0003800000 */
.L_x_15588:
[----:B------:R-:W2:Y:S02]  /*1df0*/  LDG.E R4, desc[UR36][R4.64] ;  /* 0x0000002404047981 */ /* 0x000ea4000c1e1900 */
[----:B--2---:R-:W-:-:S07]  /*1e00*/  I2FP.F32.U32 R22, R4 ;  /* 0x0000000400167245 */ /* 0x004fce0000201000 */
.L_x_15569:
[----:B------:R-:W-:Y:S05]  /*1e10*/  BSYNC.RECONVERGENT B6 ;  /* 0x0000000000067941 */ /* 0x000fea0003800200 */
.L_x_15563:
[----:B------:R-:W-:-:S07]  /*1e20*/  VIADD R16, R19, 0x80 ;  /* 0x0000008013107836 */ /* 0x000fce0000000000 */
.L_x_15533:
[----:B------:R-:W-:Y:S05]  /*1e30*/  BSYNC.RECONVERGENT B7 ;  /* 0x0000000000077941 */ /* 0x000fea0003800200 */
.L_x_15532:
        /* <DEDUP_REMOVED lines=26> */
.L_x_15598:
[----:B------:R-:W2:Y:S02]  /*1fe0*/  LDG.E.U8 R4, desc[UR36][R4.64] ;  /* 0x0000002404047981 */ /* 0x000ea4000c1e1100 */
[----:B--2---:R-:W-:Y:S01]  /*1ff0*/  I2FP.F32.U32 R27, R4 ;  /* 0x00000004001b7245 */ /* 0x004fe20000201000 */
[----:B------:R-:W-:Y:S06]  /*2000*/  BRA `(.L_x_15600) ;  /* 0x0000000c00447947 */ /* 0x000fec0003800000 */
.L_x_15597:
        /* <DEDUP_REMOVED lines=9> */
.L_x_15602:
[----:B------:R-:W2:Y:S02]  /*20a0*/  LDG.E R4, desc[UR36][R4.64] ;  /* 0x0000002404047981 */ /* 0x000ea4000c1e1900 */
[----:B--2---:R-:W-:Y:S01]  /*20b0*/  I2FP.F32.S32 R27, R4 ;  /* 0x00000004001b7245 */ /* 0x004fe20000201400 */
[----:B------:R-:W-:Y:S06]  /*20c0*/  BRA `(.L_x_15600) ;  /* 0x0000000c00147947 */ /* 0x000fec0003800000 */
.L_x_15601:
[----:B------:R-:W2:Y:S02]  /*20d0*/  LDG.E.U16 R4, desc[UR36][R4.64] ;  /* 0x0000002404047981 */ /* 0x000ea4000c1e1500 */
[----:B--2---:R0:W2:Y:S01]  /*20e0*/  I2F.S16 R27, R4 ;  /* 0x00000004001b7306 */ /* 0x0040a20000101400 */
[----:B------:R-:W-:Y:S05]  /*20f0*/  BRA `(.L_x_15600) ;  /* 0x0000000c00087947 */ /* 0x000fea0003800000 */
.L_x_15596:
        /* <DEDUP_REMOVED lines=8> */
.L_x_15604:
[----:B------:R-:W2:Y:S02]  /*2180*/  LDG.E.U16 R4, desc[UR36][R4.64] ;  /* 0x0000002404047981 */ /* 0x000ea4000c1e1500 */
[----:B--2---:R-:W-:Y:S01]  /*2190*/  HADD2.F32 R27, -RZ, R4.H0_H0 ;  /* 0x20000004ff1b7230 */ /* 0x004fe20000004100 */
[----:B------:R-:W-:Y:S06]  /*21a0*/  BRA `(.L_x_15600) ;  /* 0x0000000800dc7947 */ /* 0x000fec0003800000 */
.L_x_15603:
        /* <DEDUP_REMOVED lines=8> */
.L_x_15606:
[----:B------:R-:W2:Y:S02]  /*2230*/  LDG.E.U16 R4, desc[UR36][R4.64] ;  /* 0x0000002404047981 */ /* 0x000ea4000c1e1500 */
[----:B--2---:R-:W-:Y:S01]  /*2240*/  HADD2.F32 R27, -RZ, R4.H0_H0 ;  /* 0x20000004ff1b7230 */ /* 0x004fe20000004100 */
[----:B------:R-:W-:Y:S06]  /*2250*/  BRA `(.L_x_15600) ;  /* 0x0000000800b07947 */ /* 0x000fec0003800000 */
.L_x_15605:
        /* <DEDUP_REMOVED lines=11> */
.L_x_15595:
        /* <DEDUP_REMOVED lines=12> */
.L_x_15609:
        /* <DEDUP_REMOVED lines=11> */
.L_x_15608:
        /* <DEDUP_REMOVED lines=25> */
.L_x_15611:
        /* <DEDUP_REMOVED lines=12> */
.L_x_15610:
[----:B------:R-:W2:Y:S02]  /*26d0*/  LDG.E.U16 R4, desc[UR36][R4.64] ;  /* 0x0000002404047981 */ /* 0x000ea4000c1e1500 */
[----:B--2---:R-:W-:Y:S01]  /*26e0*/  IMAD.U32 R27, R4, 0x10000, RZ ;  /* 0x00010000041b7824 */ /* 0x004fe200078e00ff */
[----:B------:R-:W-:Y:S06]  /*26f0*/  BRA `(.L_x_15600) ;  /* 0x0000000400887947 */ /* 0x000fec0003800000 */
.L_x_15607:
        /* <DEDUP_REMOVED lines=11> */
.L_x_15614:
        /* <DEDUP_REMOVED lines=20> */
.L_x_15616:
[----:B------:R-:W-:Y:S05]  /*28f0*/  BSYNC.RECONVERGENT B0 ;  /* 0x0000000000007941 */ /* 0x000fea0003800200 */
.L_x_15615:
[----:B------:R-:W-:Y:S01]  /*2900*/  IMAD.SHL.U32 R0, R0, 0x100000, RZ ;  /* 0x0010000000007824 */ /* 0x000fe200078e00ff */
[----:B------:R-:W-:-:S04]  /*2910*/  LEA R3, R3, 0x3b800000, 0x17 ;  /* 0x3b80000003037811 */ /* 0x000fc800078eb8ff */
[----:B------:R-:W-:Y:S01]  /*2920*/  LOP3.LUT R27, R3, R0, R27, 0xfe, !PT ;  /* 0x00000000031b7212 */ /* 0x000fe200078efe1b */
[----:B------:R-:W-:Y:S06]  /*2930*/  BRA `(.L_x_15600) ;  /* 0x0000000000f87947 */ /* 0x000fec0003800000 */
.L_x_15613:
        /* <DEDUP_REMOVED lines=20> */
.L_x_15618:
[----:B------:R-:W-:Y:S05]  /*2a80*/  BSYNC.RECONVERGENT B0 ;  /* 0x0000000000007941 */ /* 0x000fea0003800200 */
.L_x_15617:
[----:B------:R-:W-:Y:S01]  /*2a90*/  IMAD.SHL.U32 R0, R0, 0x200000, RZ ;  /* 0x0020000000007824 */ /* 0x000fe200078e00ff */
[----:B------:R-:W-:-:S04]  /*2aa0*/  LEA R3, R3, 0x37800000, 0x17 ;  /* 0x3780000003037811 */ /* 0x000fc800078eb8ff */
[----:B------:R-:W-:Y:S01]  /*2ab0*/  LOP3.LUT R27, R3, R0, R27, 0xfe, !PT ;  /* 0x00000000031b7212 */ /* 0x000fe200078efe1b */
[----:B------:R-:W-:Y:S06]  /*2ac0*/  BRA `(.L_x_15600) ;  /* 0x0000000000947947 */ /* 0x000fec0003800000 */
.L_x_15612:
        /* <DEDUP_REMOVED lines=14> */
.L_x_15599:
        /* <DEDUP_REMOVED lines=16> */
.L_x_15621:
[----:B------:R-:W-:Y:S01]  /*2cb0*/  IMAD.MOV.U32 R27, RZ, RZ, RZ ;  /* 0x000000ffff1b7224 */ /* 0x000fe200078e00ff */
[----:B------:R-:W-:Y:S06]  /*2cc0*/  BRA `(.L_x_15600) ;  /* 0x0000000000147947 */ /* 0x000fec0003800000 */
.L_x_15620:
[----:B------:R-:W2:Y:S02]  /*2cd0*/  LDG.E.64 R4, desc[UR36][R4.64] ;  /* 0x0000002404047981 */ /* 0x000ea4000c1e1b00 */
[----:B--2---:R0:W2:Y:S02]  /*2ce0*/  I2F.U64 R27, R4 ;  /* 0x00000004001b7312 */ /* 0x0040a40000301000 */
[----:B0-2---:R-:W-:Y:S05]  /*2cf0*/  BRA `(.L_x_15600) ;  /* 0x0000000000087947 */ /* 0x005fea0003800000 */
.L_x_15619:
[----:B------:R-:W2:Y:S02]  /*2d00*/  LDG.E R4, desc[UR36][R4.64] ;  /* 0x0000002404047981 */ /* 0x000ea4000c1e1900 */
[----:B--2---:R-:W-:-:S07]  /*2d10*/  I2FP.F32.U32 R27, R4 ;  /* 0x00000004001b7245 */ /* 0x004fce0000201000 */
.L_x_15600:
[----:B------:R-:W-:Y:S05]  /*2d20*/  BSYNC.RECONVERGENT B6 ;  /* 0x0000000000067941 */ /* 0x000fea0003800200 */
.L_x_15594:
        /* <DEDUP_REMOVED lines=20> */
.L_x_15626:
[----:B------:R-:W2:Y:S02]  /*2e70*/  LDG.E.U8 R4, desc[UR36][R4.64] ;  /* 0x0000002404047981 */ /* 0x000ea4000c1e1100 */
[----:B--2---:R-:W-:Y:S01]  /*2e80*/  I2FP.F32.U32 R24, R4 ;  /* 0x0000000400187245 */ /* 0x004fe20000201000 */
[----:B------:R-:W-:Y:S06]  /*2e90*/  BRA `(.L_x_15628) ;  /* 0x0000000c00487947 */ /* 0x000fec0003800000 */
.L_x_15625:
        /* <DEDUP_REMOVED lines=9> */
.L_x_15630:
[----:B------:R-:W2:Y:S02]  /*2f30*/  LDG.E R4, desc[UR36][R4.64] ;  /* 0x0000002404047981 */ /* 0x000ea4000c1e1900 */
[----:B--2---:R-:W-:Y:S01]  /*2f40*/  I2FP.F32.S32 R24, R4 ;  /* 0x0000000400187245 */ /* 0x004fe20000201400 */
[----:B------:R-:W-:Y:S06]  /*2f50*/  BRA `(.L_x_15628) ;  /* 0x0000000c00187947 */ /* 0x000fec0003800000 */
.L_x_15629:
[----:B------:R-:W2:Y:S02]  /*2f60*/  LDG.E.U16 R4, desc[UR36][R4.64] ;  /* 0x0000002404047981 */ /* 0x000ea4000c1e1500 */
[----:B--2---:R4:W0:Y:S01]  /*2f70*/  I2F.S16 R24, R4 ;  /* 0x0000000400187306 */ /* 0x0048220000101400 */
[----:B------:R-:W-:Y:S05]  /*2f80*/  BRA `(.L_x_15628) ;  /* 0x0000000c000c7947 */ /* 0x000fea0003800000 */
.L_x_15624:
        /* <DEDUP_REMOVED lines=8> */
.L_x_15632:
[----:B------:R-:W2:Y:S02]  /*3010*/  LDG.E.U16 R4, desc[UR36][R4.64] ;  /* 0x0000002404047981 */ /* 0x000ea4000c1e1500 */
[----:B--2---:R-:W-:Y:S01]  /*3020*/  HADD2.F32 R24, -RZ, R4.H0_H0 ;  /* 0x20000004ff187230 */ /* 0x004fe20000004100 */
[----:B------:R-:W-:Y:S06]  /*3030*/  BRA `(.L_x_15628) ;  /* 0x0000000800e07947 */ /* 0x000fec0003800000 */
.L_x_15631:
        /* <DEDUP_REMOVED lines=8> */
.L_x_15634:
[----:B------:R-:W2:Y:S02]  /*30c0*/  LDG.E.U16 R4, desc[UR36][R4.64] ;  /* 0x0000002404047981 */ /* 0x000ea4000c1e1500 */
[----:B--2---:R-:W-:Y:S01]  /*30d0*/  HADD2.F32 R24, -RZ, R4.H0_H0 ;  /* 0x20000004ff187230 */ /* 0x004fe20000004100 */
[----:B------:R-:W-:Y:S06]  /*30e0*/  BRA `(.L_x_15628) ;  /* 0x0000000800b47947 */ /* 0x000fec0003800000 */
.L_x_15633:
        /* <DEDUP_REMOVED lines=11> */
.L_x_15623:
        /* <DEDUP_REMOVED lines=12> */
.L_x_15637:
        /* <DEDUP_REMOVED lines=11> */
.L_x_15636:
        /* <DEDUP_REMOVED lines=25> */
.L_x_15639:
        /* <DEDUP_REMOVED lines=13> */
.L_x_15638:
[----:B------:R-:W2:Y:S02]  /*3570*/  LDG.E.U16 R4, desc[UR36][R4.64] ;  /* 0x0000002404047981 */ /* 0x000ea4000c1e1500 */
[----:B--2---:R-:W-:Y:S01]  /*3580*/  IMAD.U32 R24, R4, 0x10000, RZ ;  /* 0x0001000004187824 */ /* 0x004fe200078e00ff */
[----:B------:R-:W-:Y:S06]  /*3590*/  BRA `(.L_x_15628) ;  /* 0x0000000400887947 */ /* 0x000fec0003800000 */
.L_x_15635:
        /* <DEDUP_REMOVED lines=11> */
.L_x_15642:
        /* <DEDUP_REMOVED lines=20> */
.L_x_15644:
[----:B------:R-:W-:Y:S05]  /*3790*/  BSYNC.RECONVERGENT B0 ;  /* 0x0000000000007941 */ /* 0x000fea0003800200 */
.L_x_15643:
[----:B------:R-:W-:Y:S01]  /*37a0*/  IMAD.SHL.U32 R0, R0, 0x100000, RZ ;  /* 0x0010000000007824 */ /* 0x000fe200078e00ff */
[----:B------:R-:W-:-:S04]  /*37b0*/  LEA R3, R3, 0x3b800000, 0x17 ;  /* 0x3b80000003037811 */ /* 0x000fc800078eb8ff */
[----:B------:R-:W-:Y:S01]  /*37c0*/  LOP3.LUT R24, R3, R0, R7, 0xfe, !PT ;  /* 0x0000000003187212 */ /* 0x000fe200078efe07 */
[----:B------:R-:W-:Y:S06]  /*37d0*/  BRA `(.L_x_15628) ;  /* 0x0000000000f87947 */ /* 0x000fec0003800000 */
.L_x_15641:
        /* <DEDUP_REMOVED lines=20> */
.L_x_15646:
[----:B------:R-:W-:Y:S05]  /*3920*/  BSYNC.RECONVERGENT B0 ;  /* 0x0000000000007941 */ /* 0x000fea0003800200 */
.L_x_15645:
[----:B------:R-:W-:Y:S01]  /*3930*/  IMAD.SHL.U32 R0, R0, 0x200000, RZ ;  /* 0x0020000000007824 */ /* 0x000fe200078e00ff */
[----:B------:R-:W-:-:S04]  /*3940*/  LEA R3, R3, 0x37800000, 0x17 ;  /* 0x3780000003037811 */ /* 0x000fc800078eb8ff */
[----:B------:R-:W-:Y:S01]  /*3950*/  LOP3.LUT R24, R3, R0, R7, 0xfe, !PT ;  /* 0x0000000003187212 */ /* 0x000fe200078efe07 */
[----:B------:R-:W-:Y:S06]  /*3960*/  BRA `(.L_x_15628) ;  /* 0x0000000000947947 */ /* 0x000fec0003800000 */
.L_x_15640:
        /* <DEDUP_REMOVED lines=14> */
.L_x_15627:
        /* <DEDUP_REMOVED lines=16> */
.L_x_15649:
[----:B------:R-:W-:Y:S01]  /*3b50*/  IMAD.MOV.U32 R24, RZ, RZ, RZ ;  /* 0x000000ffff187224 */ /* 0x000fe200078e00ff */
[----:B------:R-:W-:Y:S06]  /*3b60*/  BRA `(.L_x_15628) ;  /* 0x0000000000147947 */ /* 0x000fec0003800000 */
.L_x_15648:
[----:B------:R-:W2:Y:S02]  /*3b70*/  LDG.E.64 R24, desc[UR36][R4.64] ;  /* 0x0000002404187981 */ /* 0x000ea4000c1e1b00 */
[----:B--2---:R0:W2:Y:S02]  /*3b80*/  I2F.U64 R24, R24 ;  /* 0x0000001800187312 */ /* 0x0040a40000301000 */
[----:B0-2---:R-:W-:Y:S05]  /*3b90*/  BRA `(.L_x_15628) ;  /* 0x0000000000087947 */ /* 0x005fea0003800000 */
.L_x_15647:
[----:B------:R-:W2:Y:S02]  /*3ba0*/  LDG.E R4, desc[UR36][R4.64] ;  /* 0x0000002404047981 */ /* 0x000ea4000c1e1900 */
[----:B--2---:R-:W-:-:S07]  /*3bb0*/  I2FP.F32.U32 R24, R4 ;  /* 0x0000000400187245 */ /* 0x004fce0000201000 */
.L_x_15628:
[----:B------:R-:W-:Y:S05]  /*3bc0*/  BSYNC.RECONVERGENT B6 ;  /* 0x0000000000067941 */ /* 0x000fea0003800200 */
.L_x_15622:
[----:B------:R-:W-:-:S07]  /*3bd0*/  VIADD R16, R16, 0x80 ;  /* 0x0000008010107836 */ /* 0x000fce0000000000 */
.L_x_15593:
[----:B------:R-:W-:Y:S05]  /*3be0*/  BSYNC.RECONVERGENT B7 ;  /* 0x0000000000077941 */ /* 0x000fea0003800200 */
.L_x_15592:
        /* <DEDUP_REMOVED lines=26> */
.L_x_15656:
[----:B------:R-:W2:Y:S02]  /*3d90*/  LDG.E.U8 R4, desc[UR36][R4.64] ;  /* 0x0000002404047981 */ /* 0x000ea4000c1e1100 */
[----:B--2---:R-:W-:Y:S01]  /*3da0*/  I2FP.F32.U32 R18, R4 ;  /* 0x0000000400127245 */ /* 0x004fe20000201000 */
[----:B------:R-:W-:Y:S06]  /*3db0*/  BRA `(.L_x_15658) ;  /* 0x0000000c00487947 */ /* 0x000fec0003800000 */
.L_x_15655:
        /* <DEDUP_REMOVED lines=9> */
.L_x_15660:
[----:B------:R-:W2:Y:S02]  /*3e50*/  LDG.E R4, desc[UR36][R4.64] ;  /* 0x0000002404047981 */ /* 0x000ea4000c1e1900 */
[----:B--2---:R-:W-:Y:S01]  /*3e60*/  I2FP.F32.S32 R18, R4 ;  /* 0x0000000400127245 */ /* 0x004fe20000201400 */
[----:B------:R-:W-:Y:S06]  /*3e70*/  BRA `(.L_x_15658) ;  /* 0x0000000c00187947 */ /* 0x000fec0003800000 */
.L_x_15659:
[----:B------:R-:W2:Y:S02]  /*3e80*/  LDG.E.U16 R4, desc[UR36][R4.64] ;  /* 0x0000002404047981 */ /* 0x000ea4000c1e1500 */
[----:B--2---:R0:W2:Y:S01]  /*3e90*/  I2F.S16 R18, R4 ;  /* 0x0000000400127306 */ /* 0x0040a20000101400 */
[----:B------:R-:W-:Y:S05]  /*3ea0*/  BRA `(.L_x_15658) ;  /* 0x0000000c000c7947 */ /* 0x000fea0003800000 */
.L_x_15654:
        /* <DEDUP_REMOVED lines=8> */
.L_x_15662:
[----:B------:R-:W2:Y:S02]  /*3f30*/  LDG.E.U16 R4, desc[UR36][R4.64] ;  /* 0x0000002404047981 */ /* 0x000ea4000c1e1500 */
[----:B--2---:R-:W-:Y:S01]  /*3f40*/  HADD2.F32 R18, -RZ, R4.H0_H0 ;  /* 0x20000004ff127230 */ /* 0x004fe20000004100 */
[----:B------:R-:W-:Y:S06]  /*3f50*/  BRA `(.L_x_15658) ;  /* 0x0000000800e07947 */ /* 0x000fec0003800000 */
.L_x_15661:
        /* <DEDUP_REMOVED lines=8> */
.L_x_15664:
[----:B------:R-:W2:Y:S02]  /*3fe0*/  LDG.E.U16 R4, desc[UR36][R4.64] ;  /* 0x0000002404047981 */ /* 0x000ea4000c1e1500 */
[----:B--2---:R-:W-:Y:S01]  /*3ff0*/  HADD2.F32 R18, -RZ, R4.H0_H0 ;  /* 0x20000004ff127230 */ /* 0x004fe20000004100 */
[----:B------:R-:W-:Y:S06]  /*4000*/  BRA `(.L_x_15658) ;  /* 0x0000000800b47947 */ /* 0x000fec0003800000 */
.L_x_15663:
        /* <DEDUP_REMOVED lines=11> */
.L_x_15653:
        /* <DEDUP_REMOVED lines=12> */
.L_x_15667:
        /* <DEDUP_REMOVED lines=11> */
.L_x_15666:
        /* <DEDUP_REMOVED lines=25> */
.L_x_15669:
        /* <DEDUP_REMOVED lines=13> */
.L_x_15668:
[----:B------:R-:W2:Y:S02]  /*4490*/  LDG.E.U16 R4, desc[UR36][R4.64] ;  /* 0x0000002404047981 */ /* 0x000ea4000c1e1500 */
[----:B--2---:R-:W-:Y:S01]  /*44a0*/  IMAD.U32 R18, R4, 0x10000, RZ ;  /* 0x0001000004127824 */ /* 0x004fe200078e00ff */
[----:B------:R-:W-:Y:S06]  /*44b0*/  BRA `(.L_x_15658) ;  /* 0x0000000400887947 */ /* 0x000fec0003800000 */
.L_x_15665:
        /* <DEDUP_REMOVED lines=11> */
.L_x_15672:
        /* <DEDUP_REMOVED lines=20> */
.L_x_15674:
[----:B------:R-:W-:Y:S05]  /*46b0*/  BSYNC.RECONVERGENT B0 ;  /* 0x0000000000007941 */ /* 0x000fea0003800200 */
.L_x_15673:
[----:B------:R-:W-:Y:S01]  /*46c0*/  IMAD.SHL.U32 R0, R0, 0x100000, RZ ;  /* 0x0010000000007824 */ /* 0x000fe200078e00ff */
[----:B------:R-:W-:-:S04]  /*46d0*/  LEA R3, R3, 0x3b800000, 0x17 ;  /* 0x3b80000003037811 */ /* 0x000fc800078eb8ff */
[----:B------:R-:W-:Y:S01]  /*46e0*/  LOP3.LUT R18, R3, R0, R7, 0xfe, !PT ;  /* 0x0000000003127212 */ /* 0x000fe200078efe07 */
[----:B------:R-:W-:Y:S06]  /*46f0*/  BRA `(.L_x_15658) ;  /* 0x0000000000f87947 */ /* 0x000fec0003800000 */
.L_x_15671:
        /* <DEDUP_REMOVED lines=20> */
.L_x_15676:
[----:B------:R-:W-:Y:S05]  /*4840*/  BSYNC.RECONVERGENT B0 ;  /* 0x0000000000007941 */ /* 0x000fea0003800200 */
.L_x_15675:
[----:B------:R-:W-:Y:S01]  /*4850*/  IMAD.SHL.U32 R0, R0, 0x200000, RZ ;  /* 0x0020000000007824 */ /* 0x000fe200078e00ff */
[----:B------:R-:W-:-:S04]  /*4860*/  LEA R3, R3, 0x37800000, 0x17 ;  /* 0x3780000003037811 */ /* 0x000fc800078eb8ff */
[----:B------:R-:W-:Y:S01]  /*4870*/  LOP3.LUT R18, R3, R0, R7, 0xfe, !PT ;  /* 0x0000000003127212 */ /* 0x000fe200078efe07 */
[----:B------:R-:W-:Y:S06]  /*4880*/  BRA `(.L_x_15658) ;  /* 0x0000000000947947 */ /* 0x000fec0003800000 */
.L_x_15670:
        /* <DEDUP_REMOVED lines=14> */
.L_x_15657:
        /* <DEDUP_REMOVED lines=16> */
.L_x_15679:
[----:B------:R-:W-:Y:S01]  /*4a70*/  IMAD.MOV.U32 R18, RZ, RZ, RZ ;  /* 0x000000ffff127224 */ /* 0x000fe200078e00ff */
[----:B------:R-:W-:Y:S06]  /*4a80*/  BRA `(.L_x_15658) ;  /* 0x0000000000147947 */ /* 0x000fec0003800000 */
.L_x_15678:
[----:B------:R-:W2:Y:S02]  /*4a90*/  LDG.E.64 R4, desc[UR36][R4.64] ;  /* 0x0000002404047981 */ /* 0x000ea4000c1e1b00 */
[----:B--2---:R0:W2:Y:S02]  /*4aa0*/  I2F.U64 R18, R4 ;  /* 0x0000000400127312 */ /* 0x0040a40000301000 */
[----:B0-2---:R-:W-:Y:S05]  /*4ab0*/  BRA `(.L_x_15658) ;  /* 0x0000000000087947 */ /* 0x005fea0003800000 */
.L_x_15677:
[----:B------:R-:W2:Y:S02]  /*4ac0*/  LDG.E R4, desc[UR36][R4.64] ;  /* 0x0000002404047981 */ /* 0x000ea4000c1e1900 */
[----:B--2---:R-:W-:-:S07]  /*4ad0*/  I2FP.F32.U32 R18, R4 ;  /* 0x0000000400127245 */ /* 0x004fce0000201000 */
.L_x_15658:
[----:B------:R-:W-:Y:S05]  /*4ae0*/  BSYNC.RECONVERGENT B6 ;  /* 0x0000000000067941 */ /* 0x000fea0003800200 */
.L_x_15652:
        /* <DEDUP_REMOVED lines=20> */
.L_x_15684:
[----:B------:R-:W4:Y:S02]  /*4c30*/  LDG.E.U8 R4, desc[UR36][R4.64] ;  /* 0x0000002404047981 */ /* 0x000f24000c1e1100 */
[----:B----4-:R-:W-:Y:S01]  /*4c40*/  I2FP.F32.U32 R25, R4 ;  /* 0x0000000400197245 */ /* 0x010fe20000201000 */
[----:B------:R-:W-:Y:S06]  /*4c50*/  BRA `(.L_x_15686) ;  /* 0x0000000c00447947 */ /* 0x000fec0003800000 */
.L_x_15683:
        /* <DEDUP_REMOVED lines=9> */
.L_x_15688:
[----:B------:R-:W4:Y:S02]  /*4cf0*/  LDG.E R4, desc[UR36][R4.64] ;  /* 0x0000002404047981 */ /* 0x000f24000c1e1900 */
[----:B----4-:R-:W-:Y:S01]  /*4d00*/  I2FP.F32.S32 R25, R4 ;  /* 0x0000000400197245 */ /* 0x010fe20000201400 */
[----:B------:R-:W-:Y:S06]  /*4d10*/  BRA `(.L_x_15686) ;  /* 0x0000000c00147947 */ /* 0x000fec0003800000 */
.L_x_15687:
[----:B------:R-:W4:Y:S02]  /*4d20*/  LDG.E.U16 R4, desc[UR36][R4.64] ;  /* 0x0000002404047981 */ /* 0x000f24000c1e1500 */
[----:B----4-:R0:W4:Y:S01]  /*4d30*/  I2F.S16 R25, R4 ;  /* 0x0000000400197306 */ /* 0x0101220000101400 */
[----:B------:R-:W-:Y:S05]  /*4d40*/  BRA `(.L_x_15686) ;  /* 0x0000000c00087947 */ /* 0x000fea0003800000 */
.L_x_15682:
        /* <DEDUP_REMOVED lines=8> */
.L_x_15690:
[----:B------:R-:W4:Y:S02]  /*4dd0*/  LDG.E.U16 R4, desc[UR36][R4.64] ;  /* 0x0000002404047981 */ /* 0x000f24000c1e1500 */
[----:B----4-:R-:W-:Y:S01]  /*4de0*/  HADD2.F32 R25, -RZ, R4.H0_H0 ;  /* 0x20000004ff197230 */ /* 0x010fe20000004100 */
[----:B------:R-:W-:Y:S06]  /*4df0*/  BRA `(.L_x_15686) ;  /* 0x0000000800dc7947 */ /* 0x000fec0003800000 */
.L_x_15689:
        /* <DEDUP_REMOVED lines=8> */
.L_x_15692:
[----:B------:R-:W4:Y:S02]  /*4e80*/  LDG.E.U16 R4, desc[UR36][R4.64] ;  /* 0x0000002404047981 */ /* 0x000f24000c1e1500 */
[----:B----4-:R-:W-:Y:S01]  /*4e90*/  HADD2.F32 R25, -RZ, R4.H0_H0 ;  /* 0x20000004ff197230 */ /* 0x010fe20000004100 */
[----:B------:R-:W-:Y:S06]  /*4ea0*/  BRA `(.L_x_15686) ;  /* 0x0000000800b07947 */ /* 0x000fec0003800000 */
.L_x_15691:
        /* <DEDUP_REMOVED lines=11> */
.L_x_15681:
        /* <DEDUP_REMOVED lines=12> */
.L_x_15695:
        /* <DEDUP_REMOVED lines=11> */
.L_x_15694:
        /* <DEDUP_REMOVED lines=25> */
.L_x_15697:
        /* <DEDUP_REMOVED lines=12> */
.L_x_15696:
[----:B------:R-:W4:Y:S02]  /*5320*/  LDG.E.U16 R4, desc[UR36][R4.64] ;  /* 0x0000002404047981 */ /* 0x000f24000c1e1500 */
[----:B----4-:R-:W-:Y:S01]  /*5330*/  IMAD.U32 R25, R4, 0x10000, RZ ;  /* 0x0001000004197824 */ /* 0x010fe200078e00ff */
[----:B------:R-:W-:Y:S06]  /*5340*/  BRA `(.L_x_15686) ;  /* 0x0000000400887947 */ /* 0x000fec0003800000 */
.L_x_15693:
        /* <DEDUP_REMOVED lines=11> */
.L_x_15700:
        /* <DEDUP_REMOVED lines=20> */
.L_x_15702:
[----:B------:R-:W-:Y:S05]  /*5540*/  BSYNC.RECONVERGENT B0 ;  /* 0x0000000000007941 */ /* 0x000fea0003800200 */
.L_x_15701:
[----:B------:R-:W-:Y:S01]  /*5550*/  IMAD.SHL.U32 R0, R0, 0x100000, RZ ;  /* 0x0010000000007824 */ /* 0x000fe200078e00ff */
[----:B------:R-:W-:-:S04]  /*5560*/  LEA R3, R3, 0x3b800000, 0x17 ;  /* 0x3b80000003037811 */ /* 0x000fc800078eb8ff */
[----:B------:R-:W-:Y:S01]  /*5570*/  LOP3.LUT R25, R3, R0, R25, 0xfe, !PT ;  /* 0x0000000003197212 */ /* 0x000fe200078efe19 */
[----:B------:R-:W-:Y:S06]  /*5580*/  BRA `(.L_x_15686) ;  /* 0x0000000000f87947 */ /* 0x000fec0003800000 */
.L_x_15699:
        /* <DEDUP_REMOVED lines=20> */
.L_x_15704:
[----:B------:R-:W-:Y:S05]  /*56d0*/  BSYNC.RECONVERGENT B0 ;  /* 0x0000000000007941 */ /* 0x000fea0003800200 */
.L_x_15703:
[----:B------:R-:W-:Y:S01]  /*56e0*/  IMAD.SHL.U32 R0, R0, 0x200000, RZ ;  /* 0x0020000000007824 */ /* 0x000fe200078e00ff */
[----:B------:R-:W-:-:S04]  /*56f0*/  LEA R3, R3, 0x37800000, 0x17 ;  /* 0x3780000003037811 */ /* 0x000fc800078eb8ff */
[----:B------:R-:W-:Y:S01]  /*5700*/  LOP3.LUT R25, R3, R0, R25, 0xfe, !PT ;  /* 0x0000000003197212 */ /* 0x000fe200078efe19 */
[----:B------:R-:W-:Y:S06]  /*5710*/  BRA `(.L_x_15686) ;  /* 0x0000000000947947 */ /* 0x000fec0003800000 */
.L_x_15698:
        /* <DEDUP_REMOVED lines=14> */
.L_x_15685:
        /* <DEDUP_REMOVED lines=16> */
.L_x_15707:
[----:B------:R-:W-:Y:S01]  /*5900*/  IMAD.MOV.U32 R25, RZ, RZ, RZ ;  /* 0x000000ffff197224 */ /* 0x000fe200078e00ff */
[----:B------:R-:W-:Y:S06]  /*5910*/  BRA `(.L_x_15686) ;  /* 0x0000000000147947 */ /* 0x000fec0003800000 */
.L_x_15706:
[----:B------:R-:W4:Y:S02]  /*5920*/  LDG.E.64 R4, desc[UR36][R4.64] ;  /* 0x0000002404047981 */ /* 0x000f24000c1e1b00 */
[----:B----4-:R0:W4:Y:S02]  /*5930*/  I2F.U64 R25, R4 ;  /* 0x0000000400197312 */ /* 0x0101240000301000 */
[----:B0---4-:R-:W-:Y:S05]  /*5940*/  BRA `(.L_x_15686) ;  /* 0x0000000000087947 */ /* 0x011fea0003800000 */
.L_x_15705:
[----:B------:R-:W4:Y:S02]  /*5950*/  LDG.E R4, desc[UR36][R4.64] ;  /* 0x0000002404047981 */ /* 0x000f24000c1e1900 */
[----:B----4-:R-:W-:-:S07]  /*5960*/  I2FP.F32.U32 R25, R4 ;  /* 0x0000000400197245 */ /* 0x010fce0000201000 */
.L_x_15686:
[----:B------:R-:W-:Y:S05]  /*5970*/  BSYNC.RECONVERGENT B6 ;  /* 0x0000000000067941 */ /* 0x000fea0003800200 */
.L_x_15680:
[----:B------:R-:W-:-:S07]  /*5980*/  VIADD R16, R16, 0x80 ;  /* 0x0000008010107836 */ /* 0x000fce0000000000 */
.L_x_15651:
[----:B------:R-:W-:Y:S05]  /*5990*/  BSYNC.RECONVERGENT B7 ;  /* 0x0000000000077941 */ /* 0x000fea0003800200 */
.L_x_15650:
        /* <DEDUP_REMOVED lines=26> */
.L_x_15714:
[----:B------:R-:W2:Y:S02]  /*5b40*/  LDG.E.U8 R4, desc[UR36][R4.64] ;  /* 0x0000002404047981 */ /* 0x000ea4000c1e1100 */
[----:B--2---:R-:W-:Y:S01]  /*5b50*/  I2FP.F32.U32 R28, R4 ;  /* 0x00000004001c7245 */ /* 0x004fe20000201000 */
[----:B------:R-:W-:Y:S06]  /*5b60*/  BRA `(.L_x_15716) ;  /* 0x0000000c00487947 */ /* 0x000fec0003800000 */
.L_x_15713:
        /* <DEDUP_REMOVED lines=9> */
.L_x_15718:
[----:B------:R-:W2:Y:S02]  /*5c00*/  LDG.E R4, desc[UR36][R4.64] ;  /* 0x0000002404047981 */ /* 0x000ea4000c1e1900 */
[----:B--2---:R-:W-:Y:S01]  /*5c10*/  I2FP.F32.S32 R28, R4 ;  /* 0x00000004001c7245 */ /* 0x004fe20000201400 */
[----:B------:R-:W-:Y:S06]  /*5c20*/  BRA `(.L_x_15716) ;  /* 0x0000000c00187947 */ /* 0x000fec0003800000 */
.L_x_15717:
[----:B------:R-:W2:Y:S02]  /*5c30*/  LDG.E.U16 R4, desc[UR36][R4.64] ;  /* 0x0000002404047981 */ /* 0x000ea4000c1e1500 */
[----:B--2---:R0:W2:Y:S01]  /*5c40*/  I2F.S16 R28, R4 ;  /* 0x00000004001c7306 */ /* 0x0040a20000101400 */
[----:B------:R-:W-:Y:S05]  /*5c50*/  BRA `(.L_x_15716) ;  /* 0x0000000c000c7947 */ /* 0x000fea0003800000 */
.L_x_15712:
        /* <DEDUP_REMOVED lines=8> */
.L_x_15720:
[----:B------:R-:W2:Y:S02]  /*5ce0*/  LDG.E.U16 R4, desc[UR36][R4.64] ;  /* 0x0000002404047981 */ /* 0x000ea4000c1e1500 */
[----:B--2---:R-:W-:Y:S01]  /*5cf0*/  HADD2.F32 R28, -RZ, R4.H0_H0 ;  /* 0x20000004ff1c7230 */ /* 0x004fe20000004100 */
[----:B------:R-:W-:Y:S06]  /*5d00*/  BRA `(.L_x_15716) ;  /* 0x0000000800e07947 */ /* 0x000fec0003800000 */
.L_x_15719:
        /* <DEDUP_REMOVED lines=8> */
.L_x_15722:
[----:B------:R-:W2:Y:S02]  /*5d90*/  LDG.E.U16 R4, desc[UR36][R4.64] ;  /* 0x0000002404047981 */ /* 0x000ea4000c1e1500 */
[----:B--2---:R-:W-:Y:S01]  /*5da0*/  HADD2.F32 R28, -RZ, R4.H0_H0 ;  /* 0x20000004ff1c7230 */ /* 0x004fe20000004100 */
[----:B------:R-:W-:Y:S06]  /*5db0*/  BRA `(.L_x_15716) ;  /* 0x0000000800b47947 */ /* 0x000fec0003800000 */
.L_x_15721:
        /* <DEDUP_REMOVED lines=11> */
.L_x_15711:
        /* <DEDUP_REMOVED lines=12> */
.L_x_15725:
        /* <DEDUP_REMOVED lines=11> */
.L_x_15724:
        /* <DEDUP_REMOVED lines=25> */
.L_x_15727:
        /* <DEDUP_REMOVED lines=13> */
.L_x_15726:
[----:B------:R-:W2:Y:S02]  /*6240*/  LDG.E.U16 R4, desc[UR36][R4.64] ;  /* 0x0000002404047981 */ /* 0x000ea4000c1e1500 */
[----:B--2---:R-:W-:Y:S01]  /*6250*/  IMAD.U32 R28, R4, 0x10000, RZ ;  /* 0x00010000041c7824 */ /* 0x004fe200078e00ff */
[----:B------:R-:W-:Y:S06]  /*6260*/  BRA `(.L_x_15716) ;  /* 0x0000000400887947 */ /* 0x000fec0003800000 */
.L_x_15723:
        /* <DEDUP_REMOVED lines=11> */
.L_x_15730:
        /* <DEDUP_REMOVED lines=20> */
.L_x_15732:
[----:B------:R-:W-:Y:S05]  /*6460*/  BSYNC.RECONVERGENT B0 ;  /* 0x0000000000007941 */ /* 0x000fea0003800200 */
.L_x_15731:
[----:B------:R-:W-:Y:S01]  /*6470*/  IMAD.SHL.U32 R0, R0, 0x100000, RZ ;  /* 0x0010000000007824 */ /* 0x000fe200078e00ff */
[----:B------:R-:W-:-:S04]  /*6480*/  LEA R3, R3, 0x3b800000, 0x17 ;  /* 0x3b80000003037811 */ /* 0x000fc800078eb8ff */
[----:B------:R-:W-:Y:S01]  /*6490*/  LOP3.LUT R28, R3, R0, R7, 0xfe, !PT ;  /* 0x00000000031c7212 */ /* 0x000fe200078efe07 */
[----:B------:R-:W-:Y:S06]  /*64a0*/  BRA `(.L_x_15716) ;  /* 0x0000000000f87947 */ /* 0x000fec0003800000 */
.L_x_15729:
        /* <DEDUP_REMOVED lines=20> */
.L_x_15734:
[----:B------:R-:W-:Y:S05]  /*65f0*/  BSYNC.RECONVERGENT B0 ;  /* 0x0000000000007941 */ /* 0x000fea0003800200 */
.L_x_15733:
[----:B------:R-:W-:Y:S01]  /*6600*/  IMAD.SHL.U32 R0, R0, 0x200000, RZ ;  /* 0x0020000000007824 */ /* 0x000fe200078e00ff */
[----:B------:R-:W-:-:S04]  /*6610*/  LEA R3, R3, 0x37800000, 0x17 ;  /* 0x3780000003037811 */ /* 0x000fc800078eb8ff */
[----:B------:R-:W-:Y:S01]  /*6620*/  LOP3.LUT R28, R3, R0, R7, 0xfe, !PT ;  /* 0x00000000031c7212 */ /* 0x000fe200078efe07 */
[----:B------:R-:W-:Y:S06]  /*6630*/  BRA `(.L_x_15716) ;  /* 0x0000000000947947 */ /* 0x000fec0003800000 */
.L_x_15728:
        /* <DEDUP_REMOVED lines=14> */
.L_x_15715:
        /* <DEDUP_REMOVED lines=16> */
.L_x_15737:
[----:B------:R-:W-:Y:S01]  /*6820*/  IMAD.MOV.U32 R28, RZ, RZ, RZ ;  /* 0x000000ffff1c7224 */ /* 0x000fe200078e00ff */
[----:B------:R-:W-:Y:S06]  /*6830*/  BRA `(.L_x_15716) ;  /* 0x0000000000147947 */ /* 0x000fec0003800000 */
.L_x_15736:
[----:B------:R-:W2:Y:S02]  /*6840*/  LDG.E.64 R4, desc[UR36][R4.64] ;  /* 0x0000002404047981 */ /* 0x000ea4000c1e1b00 */
[----:B--2---:R0:W2:Y:S02]  /*6850*/  I2F.U64 R28, R4 ;  /* 0x00000004001c7312 */ /* 0x0040a40000301000 */
[----:B0-2---:R-:W-:Y:S05]  /*6860*/  BRA `(.L_x_15716) ;  /* 0x0000000000087947 */ /* 0x005fea0003800000 */
.L_x_15735:
[----:B------:R-:W2:Y:S02]  /*6870*/  LDG.E R4, desc[UR36][R4.64] ;  /* 0x0000002404047981 */ /* 0x000ea4000c1e1900 */
[----:B--2---:R-:W-:-:S07]  /*6880*/  I2FP.F32.U32 R28, R4 ;  /* 0x00000004001c7245 */ /* 0x004fce0000201000 */
.L_x_15716:
[----:B------:R-:W-:Y:S05]  /*6890*/  BSYNC.RECONVERGENT B6 ;  /* 0x0000000000067941 */ /* 0x000fea0003800200 */
.L_x_15710:
        /* <DEDUP_REMOVED lines=20> */
.L_x_15741:
[----:B------:R-:W4:Y:S02]  /*69e0*/  LDG.E.U8 R4, desc[UR36][R4.64] ;  /* 0x0000002404047981 */ /* 0x000f24000c1e1100 */
[----:B----4-:R-:W-:Y:S01]  /*69f0*/  I2FP.F32.U32 R23, R4 ;  /* 0x0000000400177245 */ /* 0x010fe20000201000 */
[----:B------:R-:W-:Y:S06]  /*6a00*/  BRA `(.L_x_15709) ;  /* 0x0000000c00387947 */ /* 0x000fec0003800000 */
.L_x_15740:
        /* <DEDUP_REMOVED lines=9> */
.L_x_15744:
[----:B------:R-:W4:Y:S02]  /*6aa0*/  LDG.E R4, desc[UR36][R4.64] ;  /* 0x0000002404047981 */ /* 0x000f24000c1e1900 */
[----:B----4-:R-:W-:Y:S01]  /*6ab0*/  I2FP.F32.S32 R23, R4 ;  /* 0x0000000400177245 */ /* 0x010fe20000201400 */
[----:B------:R-:W-:Y:S06]  /*6ac0*/  BRA `(.L_x_15709) ;  /* 0x0000000c00087947 */ /* 0x000fec0003800000 */
.L_x_15743:
[----:B------:R-:W4:Y:S02]  /*6ad0*/  LDG.E.U16 R4, desc[UR36][R4.64] ;  /* 0x0000002404047981 */ /* 0x000f24000c1e1500 */
[----:B----4-:R0:W1:Y:S01]  /*6ae0*/  I2F.S16 R23, R4 ;  /* 0x0000000400177306 */ /* 0x0100620000101400 */
[----:B------:R-:W-:Y:S05]  /*6af0*/  BRA `(.L_x_15709) ;  /* 0x0000000800fc7947 */ /* 0x000fea0003800000 */
.L_x_15739:
        /* <DEDUP_REMOVED lines=8> */
.L_x_15746:
[----:B------:R-:W4:Y:S02]  /*6b80*/  LDG.E.U16 R4, desc[UR36][R4.64] ;  /* 0x0000002404047981 */ /* 0x000f24000c1e1500 */
[----:B----4-:R-:W-:Y:S01]  /*6b90*/  HADD2.F32 R23, -RZ, R4.H0_H0 ;  /* 0x20000004ff177230 */ /* 0x010fe20000004100 */
[----:B------:R-:W-:Y:S06]  /*6ba0*/  BRA `(.L_x_15709) ;  /* 0x0000000800d07947 */ /* 0x000fec0003800000 */
.L_x_15745:
        /* <DEDUP_REMOVED lines=8> */
.L_x_15748:
[----:B------:R-:W4:Y:S02]  /*6c30*/  LDG.E.U16 R4, desc[UR36][R4.64] ;  /* 0x0000002404047981 */ /* 0x000f24000c1e1500 */
[----:B----4-:R-:W-:Y:S01]  /*6c40*/  HADD2.F32 R23, -RZ, R4.H0_H0 ;  /* 0x20000004ff177230 */ /* 0x010fe20000004100 */
[----:B------:R-:W-:Y:S06]  /*6c50*/  BRA `(.L_x_15709) ;  /* 0x0000000800a47947 */ /* 0x000fec0003800000 */
.L_x_15747:
        /* <DEDUP_REMOVED lines=11> */
.L_x_15738:
        /* <DEDUP_REMOVED lines=12> */
.L_x_15751:
        /* <DEDUP_REMOVED lines=11> */
.L_x_15750:
        /* <DEDUP_REMOVED lines=25> */
.L_x_15753:
        /* <DEDUP_REMOVED lines=12> */
.L_x_15752:
[----:B------:R-:W4:Y:S02]  /*70d0*/  LDG.E.U16 R4, desc[UR36][R4.64] ;  /* 0x0000002404047981 */ /* 0x000f24000c1e1500 */
[----:B----4-:R-:W-:Y:S01]  /*70e0*/  IMAD.U32 R23, R4, 0x10000, RZ ;  /* 0x0001000004177824 */ /* 0x010fe200078e00ff */
[----:B------:R-:W-:Y:S06]  /*70f0*/  BRA `(.L_x_15709) ;  /* 0x00000004007c7947 */ /* 0x000fec0003800000 */
.L_x_15749:
        /* <DEDUP_REMOVED lines=11> */
.L_x_15756:
        /* <DEDUP_REMOVED lines=19> */
.L_x_15758:
[----:B------:R-:W-:Y:S05]  /*72e0*/  BSYNC.RECONVERGENT B0 ;  /* 0x0000000000007941 */ /* 0x000fea0003800200 */
.L_x_15757:
[----:B------:R-:W-:Y:S01]  /*72f0*/  IMAD.SHL.U32 R0, R0, 0x100000, RZ ;  /* 0x0010000000007824 */ /* 0x000fe200078e00ff */
[----:B------:R-:W-:-:S04]  /*7300*/  LEA R3, R3, 0x3b800000, 0x17 ;  /* 0x3b80000003037811 */ /* 0x000fc800078eb8ff */
[----:B------:R-:W-:Y:S01]  /*7310*/  LOP3.LUT R23, R3, R0, R23, 0xfe, !PT ;  /* 0x0000000003177212 */ /* 0x000fe200078efe17 */
[----:B------:R-:W-:Y:S06]  /*7320*/  BRA `(.L_x_15709) ;  /* 0x0000000000f07947 */ /* 0x000fec0003800000 */
.L_x_15755:
        /* <DEDUP_REMOVED lines=19> */
.L_x_15760:
[----:B------:R-:W-:Y:S05]  /*7460*/  BSYNC.RECONVERGENT B0 ;  /* 0x0000000000007941 */ /* 0x000fea0003800200 */
.L_x_15759:
[----:B------:R-:W-:Y:S01]  /*7470*/  IMAD.SHL.U32 R0, R0, 0x200000, RZ ;  /* 0x0020000000007824 */ /* 0x000fe200078e00ff */
[----:B------:R-:W-:-:S04]  /*7480*/  LEA R3, R3, 0x37800000, 0x17 ;  /* 0x3780000003037811 */ /* 0x000fc800078eb8ff */
[----:B------:R-:W-:Y:S01]  /*7490*/  LOP3.LUT R23, R3, R0, R23, 0xfe, !PT ;  /* 0x0000000003177212 */ /* 0x000fe200078efe17 */
[----:B------:R-:W-:Y:S06]  /*74a0*/  BRA `(.L_x_15709) ;  /* 0x0000000000907947 */ /* 0x000fec0003800000 */
.L_x_15754:
        /* <DEDUP_REMOVED lines=14> */
.L_x_15742:
        /* <DEDUP_REMOVED lines=16> */
.L_x_15763:
[----:B------:R-:W-:Y:S05]  /*7690*/  BRA `(.L_x_15709) ;  /* 0x0000000000147947 */ /* 0x000fea0003800000 */
.L_x_15762:
[----:B------:R-:W4:Y:S02]  /*76a0*/  LDG.E.64 R4, desc[UR36][R4.64] ;  /* 0x0000002404047981 */ /* 0x000f24000c1e1b00 */
[----:B----4-:R0:W1:Y:S02]  /*76b0*/  I2F.U64 R23, R4 ;  /* 0x0000000400177312 */ /* 0x0100640000301000 */
[----:B01----:R-:W-:Y:S05]  /*76c0*/  BRA `(.L_x_15709) ;  /* 0x0000000000087947 */ /* 0x003fea0003800000 */
.L_x_15761:
[----:B------:R-:W4:Y:S02]  /*76d0*/  LDG.E R4, desc[UR36][R4.64] ;  /* 0x0000002404047981 */ /* 0x000f24000c1e1900 */
[----:B----4-:R-:W-:-:S07]  /*76e0*/  I2FP.F32.U32 R23, R4 ;  /* 0x0000000400177245 */ /* 0x010fce0000201000 */
.L_x_15709:
[----:B------:R-:W-:Y:S05]  /*76f0*/  BSYNC.RECONVERGENT B7 ;  /* 0x0000000000077941 */ /* 0x000fea0003800200 */
.L_x_15708:
[----:B------:R-:W1:Y:S01]  /*7700*/  LDC.U8 R16, c[0x0][0x3b0] ;  /* 0x0000ec00ff107b82 */ /* 0x000e620000000000 */
[CC--:B------:R-:W-:Y:S01]  /*7710*/  ISETP.GE.AND P2, PT, R19.reuse, R17.reuse, PT ;  /* 0x000000111300720c */ /* 0x0c0fe20003f46270 */
[C---:B------:R-:W-:Y:S01]  /*7720*/  VIADD R0, R19.reuse, 0x100 ;  /* 0x0000010013007836 */ /* 0x040fe20000000000 */
[----:B------:R-:W-:Y:S01]  /*7730*/  BSSY.RECONVERGENT B0, `(.L_x_15764) ;  /* 0x000000d000007945 */ /* 0x000fe20003800200 */
[C---:B0-2-4-:R-:W-:Y:S02]  /*7740*/  VIADD R4, R19.reuse, 0x180 ;  /* 0x0000018013047836 */ /* 0x055fe40000000000 */
[----:B------:R-:W-:Y:S01]  /*7750*/  VIADD R26, R19, 0x80 ;  /* 0x00000080131a7836 */ /* 0x000fe20000000000 */
[-C--:B------:R-:W-:Y:S02]  /*7760*/  ISETP.GE.AND P0, PT, R0, R17.reuse, PT ;  /* 0x000000110000720c */ /* 0x080fe40003f06270 */
[-C--:B------:R-:W-:Y:S02]  /*7770*/  ISETP.GE.AND P1, PT, R4, R17.reuse, PT ;  /* 0x000000110400720c */ /* 0x080fe40003f26270 */
[----:B------:R-:W-:-:S03]  /*7780*/  ISETP.GE.AND P3, PT, R26, R17, PT ;  /* 0x000000111a00720c */ /* 0x000fc60003f66270 */
[----:B------:R-:W-:Y:S10]  /*7790*/  @P2 BRA `(.L_x_15765) ;  /* 0x0000000000182947 */ /* 0x000ff40003800000 */
[----:B-1-3-5:R-:W-:Y:S01]  /*77a0*/  FSETP.NAN.FTZ.AND P4, PT, R29, R29, PT ;  /* 0x0000001d1d00720b */ /* 0x02afe20003f98000 */
[----:B------:R-:W-:-:S12]  /*77b0*/  IMAD.MOV.U32 R4, RZ, RZ, R29 ;  /* 0x000000ffff047224 */ /* 0x000fd800078e001d */
[----:B------:R-:W-:Y:S05]  /*77c0*/  @P4 BRA `(.L_x_15765) ;  /* 0x00000000000c4947 */ /* 0x000fea0003800000 */
[----:B------:R-:W-:Y:S01]  /*77d0*/  FSETP.NAN.FTZ.AND P4, PT, R22, R22, PT ;  /* 0x000000161600720b */ /* 0x000fe20003f98000 */
[----:B------:R-:W-:-:S12]  /*77e0*/  IMAD.MOV.U32 R4, RZ, RZ, R22 ;  /* 0x000000ffff047224 */ /* 0x000fd800078e0016 */
[----:B------:R-:W-:-:S07]  /*77f0*/  @!P4 FMNMX.FTZ R4, R22, R29, PT ;  /* 0x0000001d1604c209 */ /* 0x000fce0003810000 */
.L_x_15765:
[----:B------:R-:W-:Y:S05]  /*7800*/  BSYNC.RECONVERGENT B0 ;  /* 0x0000000000007941 */ /* 0x000fea0003800200 */
.L_x_15764:
[----:B------:R-:W-:Y:S04]  /*7810*/  BSSY.RECONVERGENT B0, `(.L_x_15766) ;  /* 0x0000008000007945 */ /* 0x000fe80003800200 */
[----:B------:R-:W-:Y:S05]  /*7820*/  @P3 BRA `(.L_x_15767) ;  /* 0x0000000000183947 */ /* 0x000fea0003800000 */
[----:B-----5:R-:W-:Y:S01]  /*7830*/  FSETP.NAN.FTZ.AND P3, PT, R27, R27, PT ;  /* 0x0000001b1b00720b */ /* 0x020fe20003f78000 */
[----:B------:R-:W-:-:S12]  /*7840*/  IMAD.MOV.U32 R22, RZ, RZ, R27 ;  /* 0x000000ffff167224 */ /* 0x000fd800078e001b */
[----:B------:R-:W-:Y:S05]  /*7850*/  @P3 BRA `(.L_x_15767) ;  /* 0x00000000000c3947 */ /* 0x000fea0003800000 */
[----:B------:R-:W-:Y:S01]  /*7860*/  FSETP.NAN.FTZ.AND P3, PT, R24, R24, PT ;  /* 0x000000181800720b */ /* 0x000fe20003f78000 */
[----:B------:R-:W-:-:S12]  /*7870*/  IMAD.MOV.U32 R22, RZ, RZ, R24 ;  /* 0x000000ffff167224 */ /* 0x000fd800078e0018 */
[----:B------:R-:W-:-:S07]  /*7880*/  @!P3 FMNMX.FTZ R22, R24, R27, PT ;  /* 0x0000001b1816b209 */ /* 0x000fce0003810000 */
.L_x_15767:
[----:B------:R-:W-:Y:S05]  /*7890*/  BSYNC.RECONVERGENT B0 ;  /* 0x0000000000007941 */ /* 0x000fea0003800200 */
.L_x_15766:
        /* <DEDUP_REMOVED lines=8> */
.L_x_15769:
[----:B------:R-:W-:Y:S05]  /*7920*/  BSYNC.RECONVERGENT B0 ;  /* 0x0000000000007941 */ /* 0x000fea0003800200 */
.L_x_15768:
[----:B------:R-:W-:Y:S04]  /*7930*/  BSSY.RECONVERGENT B0, `(.L_x_15770) ;  /* 0x0000008000007945 */ /* 0x000fe80003800200 */
[----:B------:R-:W-:Y:S05]  /*7940*/  @P1 BRA `(.L_x_15771) ;  /* 0x0000000000181947 */ /* 0x000fea0003800000 */
[----:B-----5:R-:W-:Y:S01]  /*7950*/  FSETP.NAN.FTZ.AND P0, PT, R28, R28, PT ;  /* 0x0000001c1c00720b */ /* 0x020fe20003f18000 */
[----:B------:R-:W-:-:S12]  /*7960*/  IMAD.MOV.U32 R18, RZ, RZ, R28 ;  /* 0x000000ffff127224 */ /* 0x000fd800078e001c */
[----:B------:R-:W-:Y:S05]  /*7970*/  @P0 BRA `(.L_x_15771) ;  /* 0x00000000000c0947 */ /* 0x000fea0003800000 */
[----:B-1----:R-:W-:Y:S01]  /*7980*/  FSETP.NAN.FTZ.AND P0, PT, R23, R23, PT ;  /* 0x000000171700720b */ /* 0x002fe20003f18000 */
[----:B------:R-:W-:-:S12]  /*7990*/  IMAD.MOV.U32 R18, RZ, RZ, R23 ;  /* 0x000000ffff127224 */ /* 0x000fd800078e0017 */
[----:B------:R-:W-:-:S07]  /*79a0*/  @!P0 FMNMX.FTZ R18, R28, R23, PT ;  /* 0x000000171c128209 */ /* 0x000fce0003810000 */
.L_x_15771:
[----:B------:R-:W-:Y:S05]  /*79b0*/  BSYNC.RECONVERGENT B0 ;  /* 0x0000000000007941 */ /* 0x000fea0003800200 */
.L_x_15770:
[----:B------:R-:W-:Y:S04]  /*79c0*/  BSSY.RECONVERGENT B6, `(.L_x_15772) ;  /* 0x00000fc000067945 */ /* 0x000fe80003800200 */
[----:B------:R-:W-:Y:S05]  /*79d0*/  @P2 BRA `(.L_x_15773) ;  /* 0x0000000c00e82947 */ /* 0x000fea0003800000 */
[----:B------:R-:W0:Y:S01]  /*79e0*/  LDCU UR4, c[0x0][0x3b4] ;  /* 0x00007680ff0477ac */ /* 0x000e220008000800 */
[----:B------:R-:W2:Y:S01]  /*79f0*/  LDC.64 R8, c[0x0][0x388] ;  /* 0x0000e200ff087b82 */ /* 0x000ea20000000a00 */
[----:B------:R-:W-:Y:S01]  /*7a00*/  IMAD R0, R2, 0x200, R19 ;  /* 0x0000020002007824 */ /* 0x000fe200078e0213 */
[----:B-1----:R-:W-:-:S03]  /*7a10*/  PRMT R5, R16, 0x9910, RZ ;  /* 0x0000991010057816 */ /* 0x002fc600000000ff */
[----:B0-----:R-:W-:Y:S02]  /*7a20*/  IMAD R3, R0, UR4, RZ ;  /* 0x0000000400037c24 */ /* 0x001fe4000f8e02ff */
        /* <DEDUP_REMOVED lines=13> */
[----:B------:R-:W0:Y:S01]  /*7b00*/  F2I.FTZ.TRUNC.NTZ R3, R4 ;  /* 0x0000000400037305 */ /* 0x000e22000021f100 */
[----:B------:R-:W-:Y:S01]  /*7b10*/  IMAD.MOV.U32 R19, RZ, RZ, R26 ;  /* 0x000000ffff137224 */ /* 0x000fe200078e001a */
[----:B0-----:R0:W-:Y:S01]  /*7b20*/  STG.E.U8 desc[UR36][R8.64], R3 ;  /* 0x0000000308007986 */ /* 0x0011e2000c101124 */
[----:B------:R-:W-:Y:S05]  /*7b30*/  BRA `(.L_x_15773) ;  /* 0x0000000c00907947 */ /* 0x000fea0003800000 */
.L_x_15777:
[----:B------:R-:W0:Y:S01]  /*7b40*/  F2I.S64.TRUNC R4, R4 ;  /* 0x0000000400047311 */ /* 0x000e22000020d900 */
[----:B------:R-:W-:Y:S02]  /*7b50*/  IMAD.MOV.U32 R19, RZ, RZ, R26 ;  /* 0x000000ffff137224 */ /* 0x000fe400078e001a */
[----:B0-----:R-:W-:-:S05]  /*7b60*/  IMAD.MOV.U32 R3, RZ, RZ, R4 ;  /* 0x000000ffff037224 */ /* 0x001fca00078e0004 */
[----:B------:R0:W-:Y:S01]  /*7b70*/  STG.E.U8 desc[UR36][R8.64], R3 ;  /* 0x0000000308007986 */ /* 0x0001e2000c101124 */
[----:B------:R-:W-:Y:S05]  /*7b80*/  BRA `(.L_x_15773) ;  /* 0x0000000c007c7947 */ /* 0x000fea0003800000 */
.L_x_15776:
[----:B------:R-:W-:-:S13]  /*7b90*/  ISETP.NE.AND P0, PT, R0, 0x2, PT ;  /* 0x000000020000780c */ /* 0x000fda0003f05270 */
[----:B------:R-:W-:Y:S05]  /*7ba0*/  @!P0 BRA `(.L_x_15779) ;  /* 0x0000000000308947 */ /* 0x000fea0003800000 */
[----:B------:R-:W-:-:S13]  /*7bb0*/  ISETP.NE.AND P0, PT, R0, 0x3, PT ;  /* 0x000000030000780c */ /* 0x000fda0003f05270 */
[----:B------:R-:W-:Y:S05]  /*7bc0*/  @!P0 BRA `(.L_x_15780) ;  /* 0x0000000000188947 */ /* 0x000fea0003800000 */
[----:B------:R-:W-:-:S13]  /*7bd0*/  ISETP.NE.AND P0, PT, R0, 0x4, PT ;  /* 0x000000040000780c */ /* 0x000fda0003f05270 */
[----:B------:R-:W-:Y:S05]  /*7be0*/  @P0 BRA `(.L_x_15778) ;  /* 0x0000000800c00947 */ /* 0x000fea0003800000 */
[----:B------:R-:W0:Y:S01]  /*7bf0*/  F2I.S64.TRUNC R4, R4 ;  /* 0x0000000400047311 */ /* 0x000e22000020d900 */
[----:B------:R-:W-:Y:S01]  /*7c00*/  IMAD.MOV.U32 R19, RZ, RZ, R26 ;  /* 0x000000ffff137224 */ /* 0x000fe200078e001a */
[----:B0-----:R0:W-:Y:S01]  /*7c10*/  STG.E.64 desc[UR36][R8.64], R4 ;  /* 0x0000000408007986 */ /* 0x0011e2000c101b24 */
[----:B------:R-:W-:Y:S05]  /*7c20*/  BRA `(.L_x_15773) ;  /* 0x0000000c00547947 */ /* 0x000fea0003800000 */
.L_x_15780:
[----:B------:R-:W0:Y:S01]  /*7c30*/  F2I.FTZ.TRUNC.NTZ R3, R4 ;  /* 0x0000000400037305 */ /* 0x000e22000021f100 */
[----:B------:R-:W-:Y:S01]  /*7c40*/  IMAD.MOV.U32 R19, RZ, RZ, R26 ;  /* 0x000000ffff137224 */ /* 0x000fe200078e001a */
[----:B0-----:R0:W-:Y:S01]  /*7c50*/  STG.E desc[UR36][R8.64], R3 ;  /* 0x0000000308007986 */ /* 0x0011e2000c101924 */
[----:B------:R-:W-:Y:S05]  /*7c60*/  BRA `(.L_x_15773) ;  /* 0x0000000c00447947 */ /* 0x000fea0003800000 */
.L_x_15779:
[----:B------:R-:W0:Y:S01]  /*7c70*/  F2I.FTZ.TRUNC.NTZ R3, R4 ;  /* 0x0000000400037305 */ /* 0x000e22000021f100 */
[----:B------:R-:W-:Y:S01]  /*7c80*/  IMAD.MOV.U32 R19, RZ, RZ, R26 ;  /* 0x000000ffff137224 */ /* 0x000fe200078e001a */
[----:B0-----:R0:W-:Y:S01]  /*7c90*/  STG.E.U16 desc[UR36][R8.64], R3 ;  /* 0x0000000308007986 */ /* 0x0011e2000c101524 */
[----:B------:R-:W-:Y:S05]  /*7ca0*/  BRA `(.L_x_15773) ;  /* 0x0000000c00347947 */ /* 0x000fea0003800000 */
.L_x_15775:
[----:B------:R-:W-:-:S13]  /*7cb0*/  ISETP.GT.AND P0, PT, R0, 0x6, PT ;  /* 0x000000060000780c */ /* 0x000fda0003f04270 */
[----:B------:R-:W-:Y:S05]  /*7cc0*/  @P0 BRA `(.L_x_15781) ;  /* 0x00000000002c0947 */ /* 0x000fea0003800000 */
[----:B------:R-:W-:-:S13]  /*7cd0*/  ISETP.NE.AND P0, PT, R0, 0x5, PT ;  /* 0x000000050000780c */ /* 0x000fda0003f05270 */
[----:B------:R-:W-:Y:S05]  /*7ce0*/  @!P0 BRA `(.L_x_15782) ;  /* 0x0000000000148947 */ /* 0x000fea0003800000 */
[----:B------:R-:W-:-:S13]  /*7cf0*/  ISETP.NE.AND P0, PT, R0, 0x6, PT ;  /* 0x000000060000780c */ /* 0x000fda0003f05270 */
[----:B------:R-:W-:Y:S05]  /*7d00*/  @P0 BRA `(.L_x_15778) ;  /* 0x0000000800780947 */ /* 0x000fea0003800000 */
[----:B------:R0:W-:Y:S01]  /*7d10*/  STG.E desc[UR36][R8.64], R4 ;  /* 0x0000000408007986 */ /* 0x0001e2000c101924 */
[----:B------:R-:W-:Y:S01]  /*7d20*/  IMAD.MOV.U32 R19, RZ, RZ, R26 ;  /* 0x000000ffff137224 */ /* 0x000fe200078e001a */
[----:B------:R-:W-:Y:S06]  /*7d30*/  BRA `(.L_x_15773) ;  /* 0x0000000c00107947 */ /* 0x000fec0003800000 */
.L_x_15782:
[----:B------:R-:W-:Y:S01]  /*7d40*/  F2FP.F16.F32.PACK_AB R4, RZ, R4 ;  /* 0x00000004ff04723e */ /* 0x000fe200000000ff */
[----:B------:R-:W-:-:S04]  /*7d50*/  IMAD.MOV.U32 R19, RZ, RZ, R26 ;  /* 0x000000ffff137224 */ /* 0x000fc800078e001a */
[----:B------:R0:W-:Y:S01]  /*7d60*/  STG.E.U16 desc[UR36][R8.64], R4 ;  /* 0x0000000408007986 */ /* 0x0001e2000c101524 */
[----:B------:R-:W-:Y:S05]  /*7d70*/  BRA `(.L_x_15773) ;  /* 0x0000000c00007947 */ /* 0x000fea0003800000 */
.L_x_15781:
[----:B------:R-:W-:-:S13]  /*7d80*/  ISETP.NE.AND P0, PT, R0, 0x7, PT ;  /* 0x000000070000780c */ /* 0x000fda0003f05270 */
[----:B------:R-:W-:Y:S05]  /*7d90*/  @!P0 BRA `(.L_x_15783) ;  /* 0x0000000000348947 */ /* 0x000fea0003800000 */
[----:B------:R-:W-:-:S13]  /*7da0*/  ISETP.NE.AND P0, PT, R0, 0x8, PT ;  /* 0x000000080000780c */ /* 0x000fda0003f05270 */
[----:B------:R-:W-:Y:S05]  /*7db0*/  @!P0 BRA `(.L_x_15784) ;  /* 0x0000000000188947 */ /* 0x000fea0003800000 */
[----:B------:R-:W-:-:S13]  /*7dc0*/  ISETP.NE.AND P0, PT, R0, 0x9, PT ;  /* 0x000000090000780c */ /* 0x000fda0003f05270 */
[----:B------:R-:W-:Y:S05]  /*7dd0*/  @P0 BRA `(.L_x_15778) ;  /* 0x0000000800440947 */ /* 0x000fea0003800000 */
[----:B------:R-:W-:Y:S02]  /*7de0*/  IMAD.MOV.U32 R5, RZ, RZ, RZ ;  /* 0x000000ffff057224 */ /* 0x000fe400078e00ff */
[----:B------:R-:W-:-:S03]  /*7df0*/  IMAD.MOV.U32 R19, RZ, RZ, R26 ;  /* 0x000000ffff137224 */ /* 0x000fc600078e001a */
[----:B------:R2:W-:Y:S01]  /*7e00*/  STG.E.64 desc[UR36][R8.64], R4 ;  /* 0x0000000408007986 */ /* 0x0005e2000c101b24 */
[----:B------:R-:W-:Y:S05]  /*7e10*/  BRA `(.L_x_15773) ;  /* 0x0000000800d87947 */ /* 0x000fea0003800000 */
.L_x_15784:
[----:B------:R-:W-:Y:S01]  /*7e20*/  F2FP.F16.F32.PACK_AB R3, RZ, R4 ;  /* 0x00000004ff03723e */ /* 0x000fe200000000ff */
[----:B------:R-:W-:-:S03]  /*7e30*/  IMAD.MOV.U32 R19, RZ, RZ, R26 ;  /* 0x000000ffff137224 */ /* 0x000fc600078e001a */
[----:B------:R-:W-:-:S05]  /*7e40*/  PRMT R3, R3, 0x5410, RZ ;  /* 0x0000541003037816 */ /* 0x000fca00000000ff */
[----:B------:R4:W-:Y:S01]  /*7e50*/  STG.E desc[UR36][R8.64], R3 ;  /* 0x0000000308007986 */ /* 0x0009e2000c101924 */
[----:B------:R-:W-:Y:S05]  /*7e60*/  BRA `(.L_x_15773) ;  /* 0x0000000800c47947 */ /* 0x000fea0003800000 */
.L_x_15783:
[----:B------:R-:W-:Y:S01]  /*7e70*/  FMUL.FTZ R4, R4, 1 ;  /* 0x3f80000004047820 */ /* 0x000fe20000410000 */
[----:B------:R-:W-:-:S05]  /*7e80*/  IMAD.MOV.U32 R19, RZ, RZ, R26 ;  /* 0x000000ffff137224 */ /* 0x000fca00078e001a */
[----:B------:R-:W0:Y:S02]  /*7e90*/  F2F.F64.F32 R4, R4 ;  /* 0x0000000400047310 */ /* 0x000e240000201800 */
[----:B0-----:R0:W-:Y:S01]  /*7ea0*/  STG.E.64 desc[UR36][R8.64], R4 ;  /* 0x0000000408007986 */ /* 0x0011e2000c101b24 */
[----:B------:R-:W-:Y:S05]  /*7eb0*/  BRA `(.L_x_15773) ;  /* 0x0000000800b07947 */ /* 0x000fea0003800000 */
.L_x_15774:
        /* <DEDUP_REMOVED lines=8> */
[----:B------:R-:W-:Y:S01]  /*7f40*/  FSETP.NEU.FTZ.AND P0, PT, R4, RZ, PT ;  /* 0x000000ff0400720b */ /* 0x000fe20003f1d000 */
[----:B------:R-:W-:-:S03]  /*7f50*/  IMAD.MOV.U32 R19, RZ, RZ, R26 ;  /* 0x000000ffff137224 */ /* 0x000fc600078e001a */
[----:B------:R-:W-:-:S05]  /*7f60*/  SEL R3, RZ, 0x1, !P0 ;  /* 0x00000001ff037807 */ /* 0x000fca0004000000 */
[----:B------:R0:W-:Y:S01]  /*7f70*/  STG.E.U8 desc[UR36][R8.64], R3 ;  /* 0x0000000308007986 */ /* 0x0001e2000c101124 */
[----:B------:R-:W-:Y:S05]  /*7f80*/  BRA `(.L_x_15773) ;  /* 0x00000008007c7947 */ /* 0x000fea0003800000 */
.L_x_15787:
[----:B------:R-:W-:Y:S01]  /*7f90*/  FMUL.FTZ R4, R4, 1 ;  /* 0x3f80000004047820 */ /* 0x000fe20000410000 */
[----:B------:R-:W-:Y:S01]  /*7fa0*/  CS2R R6, SRZ ;  /* 0x0000000000067805 */ /* 0x000fe2000001ff00 */
[----:B------:R-:W-:-:S04]  /*7fb0*/  IMAD.MOV.U32 R19, RZ, RZ, R26 ;  /* 0x000000ffff137224 */ /* 0x000fc800078e001a */
[----:B------:R-:W0:Y:S02]  /*7fc0*/  F2F.F64.F32 R4, R4 ;  /* 0x0000000400047310 */ /* 0x000e240000201800 */
[----:B0-----:R0:W-:Y:S01]  /*7fd0*/  STG.E.128 desc[UR36][R8.64], R4 ;  /* 0x0000000408007986 */ /* 0x0011e2000c101d24 */
[----:B------:R-:W-:Y:S05]  /*7fe0*/  BRA `(.L_x_15773) ;  /* 0x0000000800647947 */ /* 0x000fea0003800000 */
.L_x_15786:
        /* <DEDUP_REMOVED lines=18> */
.L_x_15791:
[----:B------:R-:W-:Y:S05]  /*8110*/  BSYNC.RECONVERGENT B0 ;  /* 0x0000000000007941 */ /* 0x000fea0003800200 */
.L_x_15790:
[----:B------:R-:W-:Y:S01]  /*8120*/  LOP3.LUT R5, R0, 0x80, R5, 0xf8, !PT ;  /* 0x0000008000057812 */ /* 0x000fe200078ef805 */
[----:B------:R-:W-:-:S04]  /*8130*/  IMAD.MOV.U32 R19, RZ, RZ, R26 ;  /* 0x000000ffff137224 */ /* 0x000fc800078e001a */
[----:B------:R0:W-:Y:S01]  /*8140*/  STG.E.U8 desc[UR36][R8.64], R5 ;  /* 0x0000000508007986 */ /* 0x0001e2000c101124 */
[----:B------:R-:W-:Y:S05]  /*8150*/  BRA `(.L_x_15773) ;  /* 0x0000000800087947 */ /* 0x000fea0003800000 */
.L_x_15789:
        /* <DEDUP_REMOVED lines=14> */
.L_x_15793:
[----:B------:R-:W-:Y:S05]  /*8240*/  BSYNC.RECONVERGENT B0 ;  /* 0x0000000000007941 */ /* 0x000fea0003800200 */
.L_x_15792:
[----:B------:R-:W-:Y:S01]  /*8250*/  LOP3.LUT R3, R0, 0x80, R7, 0xf8, !PT ;  /* 0x0000008000037812 */ /* 0x000fe200078ef807 */
[----:B------:R-:W-:-:S04]  /*8260*/  IMAD.MOV.U32 R19, RZ, RZ, R26 ;  /* 0x000000ffff137224 */ /* 0x000fc800078e001a */
[----:B------:R0:W-:Y:S01]  /*8270*/  STG.E.U8 desc[UR36][R8.64], R3 ;  /* 0x0000000308007986 */ /* 0x0001e2000c101124 */
[----:B------:R-:W-:Y:S05]  /*8280*/  BRA `(.L_x_15773) ;  /* 0x0000000400bc7947 */ /* 0x000fea0003800000 */
.L_x_15788:
[----:B------:R-:W-:Y:S01]  /*8290*/  F2FP.BF16.F32.PACK_AB R4, RZ, R4 ;  /* 0x00000004ff04723e */ /* 0x000fe200000010ff */
[----:B------:R-:W-:-:S04]  /*82a0*/  IMAD.MOV.U32 R19, RZ, RZ, R26 ;  /* 0x000000ffff137224 */ /* 0x000fc800078e001a */
[----:B------:R0:W-:Y:S01]  /*82b0*/  STG.E.U16 desc[UR36][R8.64], R4 ;  /* 0x0000000408007986 */ /* 0x0001e2000c101524 */
[----:B------:R-:W-:Y:S05]  /*82c0*/  BRA `(.L_x_15773) ;  /* 0x0000000400ac7947 */ /* 0x000fea0003800000 */
.L_x_15785:
        /* <DEDUP_REMOVED lines=8> */
[----:B------:R-:W0:Y:S01]  /*8350*/  F2I.FTZ.U32.TRUNC.NTZ R3, R4 ;  /* 0x0000000400037305 */ /* 0x000e22000021f000 */
[----:B------:R-:W-:Y:S01]  /*8360*/  IMAD.MOV.U32 R19, RZ, RZ, R26 ;  /* 0x000000ffff137224 */ /* 0x000fe200078e001a */
[----:B0-----:R0:W-:Y:S01]  /*8370*/  STG.E.U16 desc[UR36][R8.64], R3 ;  /* 0x0000000308007986 */ /* 0x0011e2000c101524 */
[----:B------:R-:W-:Y:S05]  /*8380*/  BRA `(.L_x_15773) ;  /* 0x00000004007c7947 */ /* 0x000fea0003800000 */
.L_x_15796:
        /* <DEDUP_REMOVED lines=12> */
.L_x_15799:
[----:B------:R-:W-:-:S04]  /*8450*/  SHF.R.U32.HI R0, RZ, 0x14, R4 ;  /* 0x00000014ff007819 */ /* 0x000fc80000011604 */
[----:B------:R-:W-:-:S04]  /*8460*/  LOP3.LUT R3, R0, 0x1, RZ, 0xc0, !PT ;  /* 0x0000000100037812 */ /* 0x000fc800078ec0ff */
[----:B------:R-:W-:-:S04]  /*8470*/  IADD3 R0, PT, PT, R4, 0x487ffff, R3 ;  /* 0x0487ffff04007810 */ /* 0x000fc80007ffe003 */
[----:B------:R-:W-:-:S04]  /*8480*/  SHF.R.U32.HI R0, RZ, 0x14, R0 ;  /* 0x00000014ff007819 */ /* 0x000fc80000011600 */
[----:B------:R-:W-:-:S07]  /*8490*/  LOP3.LUT R3, R0, 0xff, RZ, 0xc0, !PT ;  /* 0x000000ff00037812 */ /* 0x000fce00078ec0ff */
.L_x_15800:
[----:B------:R-:W-:-:S04]  /*84a0*/  SHF.R.U32.HI R4, RZ, 0x18, R4 ;  /* 0x00000018ff047819 */ /* 0x000fc80000011604 */
[----:B------:R-:W-:-:S04]  /*84b0*/  LOP3.LUT R3, R3, 0x80, R4, 0xf8, !PT ;  /* 0x0000008003037812 */ /* 0x000fc800078ef804 */
[----:B------:R-:W-:-:S07]  /*84c0*/  PRMT R0, R3, 0x7610, R0 ;  /* 0x0000761003007816 */ /* 0x000fce0000000000 */
.L_x_15798:
[----:B------:R-:W-:Y:S05]  /*84d0*/  BSYNC.RECONVERGENT B0 ;  /* 0x0000000000007941 */ /* 0x000fea0003800200 */
.L_x_15797:
[----:B------:R0:W-:Y:S01]  /*84e0*/  STG.E.U8 desc[UR36][R8.64], R0 ;  /* 0x0000000008007986 */ /* 0x0001e2000c101124 */
[----:B------:R-:W-:Y:S01]  /*84f0*/  IMAD.MOV.U32 R19, RZ, RZ, R26 ;  /* 0x000000ffff137224 */ /* 0x000fe200078e001a */
[----:B------:R-:W-:Y:S06]  /*8500*/  BRA `(.L_x_15773) ;  /* 0x00000004001c7947 */ /* 0x000fec0003800000 */
.L_x_15795:
        /* <DEDUP_REMOVED lines=12> */
.L_x_15803:
[----:B------:R-:W-:-:S04]  /*85d0*/  SHF.R.U32.HI R0, RZ, 0x15, R4 ;  /* 0x00000015ff007819 */ /* 0x000fc80000011604 */
[----:B------:R-:W-:-:S04]  /*85e0*/  LOP3.LUT R3, R0, 0x1, RZ, 0xc0, !PT ;  /* 0x0000000100037812 */ /* 0x000fc800078ec0ff */
[----:B------:R-:W-:-:S04]  /*85f0*/  IADD3 R0, PT, PT, R4, 0x88fffff, R3 ;  /* 0x088fffff04007810 */ /* 0x000fc80007ffe003 */
[----:B------:R-:W-:-:S04]  /*8600*/  SHF.R.U32.HI R0, RZ, 0x15, R0 ;  /* 0x00000015ff007819 */ /* 0x000fc80000011600 */
[----:B------:R-:W-:-:S07]  /*8610*/  LOP3.LUT R3, R0, 0xff, RZ, 0xc0, !PT ;  /* 0x000000ff00037812 */ /* 0x000fce00078ec0ff */
.L_x_15804:
[----:B------:R-:W-:-:S04]  /*8620*/  SHF.R.U32.HI R4, RZ, 0x18, R4 ;  /* 0x00000018ff047819 */ /* 0x000fc80000011604 */
[----:B------:R-:W-:-:S04]  /*8630*/  LOP3.LUT R3, R3, 0x80, R4, 0xf8, !PT ;  /* 0x0000008003037812 */ /* 0x000fc800078ef804 */
[----:B------:R-:W-:-:S07]  /*8640*/  PRMT R0, R3, 0x7610, R0 ;  /* 0x0000761003007816 */ /* 0x000fce0000000000 */
.L_x_15802:
[----:B------:R-:W-:Y:S05]  /*8650*/  BSYNC.RECONVERGENT B0 ;  /* 0x0000000000007941 */ /* 0x000fea0003800200 */
.L_x_15801:
[----:B------:R0:W-:Y:S01]  /*8660*/  STG.E.U8 desc[UR36][R8.64], R0 ;  /* 0x0000000008007986 */ /* 0x0001e2000c101124 */
[----:B------:R-:W-:Y:S01]  /*8670*/  IMAD.MOV.U32 R19, RZ, RZ, R26 ;  /* 0x000000ffff137224 */ /* 0x000fe200078e001a */
[----:B------:R-:W-:Y:S06]  /*8680*/  BRA `(.L_x_15773) ;  /* 0x0000000000bc7947 */ /* 0x000fec0003800000 */
.L_x_15794:
[----:B------:R-:W-:-:S13]  /*8690*/  ISETP.NE.AND P0, PT, R0, 0x1c, PT ;  /* 0x0000001c0000780c */ /* 0x000fda0003f05270 */
[----:B------:R-:W-:Y:S05]  /*86a0*/  @!P0 BRA `(.L_x_15805) ;  /* 0x0000000000a88947 */ /* 0x000fea0003800000 */
[----:B------:R-:W-:-:S13]  /*86b0*/  ISETP.NE.AND P0, PT, R0, 0x1d, PT ;  /* 0x0000001d0000780c */ /* 0x000fda0003f05270 */
[----:B------:R-:W-:Y:S05]  /*86c0*/  @!P0 BRA `(.L_x_15806) ;  /* 0x0000000000908947 */ /* 0x000fea0003800000 */
[----:B------:R-:W-:-:S13]  /*86d0*/  ISETP.NE.AND P0, PT, R0, 0x2c, PT ;  /* 0x0000002c0000780c */ /* 0x000fda0003f05270 */
[----:B------:R-:W-:Y:S05]  /*86e0*/  @!P0 BRA `(.L_x_15807) ;  /* 0x0000000000488947 */ /* 0x000fea0003800000 */
.L_x_15778:
        /* <DEDUP_REMOVED lines=16> */
.L_x_15808:
[----:B------:R-:W-:Y:S01]  /*87f0*/  IMAD.MOV.U32 R19, RZ, RZ, R26 ;  /* 0x000000ffff137224 */ /* 0x000fe200078e001a */
[----:B------:R-:W-:Y:S06]  /*8800*/  BRA `(.L_x_15773) ;  /* 0x00000000005c7947 */ /* 0x000fec0003800000 */
.L_x_15807:
[----:B------:R-:W-:Y:S01]  /*8810*/  SHF.R.U32.HI R5, RZ, 0x17, R4 ;  /* 0x00000017ff057819 */ /* 0x000fe20000011604 */
[----:B------:R-:W-:-:S03]  /*8820*/  IMAD.MOV.U32 R19, RZ, RZ, R26 ;  /* 0x000000ffff137224 */ /* 0x000fc600078e001a */
        /* <DEDUP_REMOVED lines=14> */
.L_x_15806:
[----:B------:R-:W0:Y:S01]  /*8910*/  F2I.U64.TRUNC R4, R4 ;  /* 0x0000000400047311 */ /* 0x000e22000020d800 */
[----:B------:R-:W-:Y:S01]  /*8920*/  IMAD.MOV.U32 R19, RZ, RZ, R26 ;  /* 0x000000ffff137224 */ /* 0x000fe200078e001a */
[----:B0-----:R0:W-:Y:S01]  /*8930*/  STG.E.64 desc[UR36][R8.64], R4 ;  /* 0x0000000408007986 */ /* 0x0011e2000c101b24 */
[----:B------:R-:W-:Y:S05]  /*8940*/  BRA `(.L_x_15773) ;  /* 0x00000000000c7947 */ /* 0x000fea0003800000 */
.L_x_15805:
[----:B------:R-:W0:Y:S01]  /*8950*/  F2I.FTZ.U32.TRUNC.NTZ R3, R4 ;  /* 0x0000000400037305 */ /* 0x000e22000021f000 */
[----:B------:R-:W-:Y:S01]  /*8960*/  IMAD.MOV.U32 R19, RZ, RZ, R26 ;  /* 0x000000ffff137224 */ /* 0x000fe200078e001a */
[----:B0-----:R0:W-:Y:S06]  /*8970*/  STG.E desc[UR36][R8.64], R3 ;  /* 0x0000000308007986 */ /* 0x0011ec000c101924 */
.L_x_15773:
[----:B------:R-:W-:Y:S05]  /*8980*/  BSYNC.RECONVERGENT B6 ;  /* 0x0000000000067941 */ /* 0x000fea0003800200 */
.L_x_15772:
[----:B------:R-:W-:Y:S01]  /*8990*/  ISETP.GE.AND P0, PT, R19, R17, PT ;  /* 0x000000111300720c */ /* 0x000fe20003f06270 */
[----:B------:R-:W-:-:S12]  /*89a0*/  BSSY.RECONVERGENT B6, `(.L_x_15809) ;  /* 0x00001cc000067945 */ /* 0x000fd80003800200 */
[----:B------:R-:W-:Y:S05]  /*89b0*/  @P0 BRA `(.L_x_15810) ;  /* 0x0000001c00280947 */ /* 0x000fea0003800000 */
[----:B------:R-:W3:Y:S01]  /*89c0*/  LDCU UR4, c[0x0][0x3b4] ;  /* 0x00007680ff0477ac */ /* 0x000ee20008000800 */
[----:B0-2-4-:R-:W0:Y:S01]  /*89d0*/  LDC.64 R8, c[0x0][0x388] ;  /* 0x0000e200ff087b82 */ /* 0x015e220000000a00 */
[----:B------:R-:W-:Y:S01]  /*89e0*/  IMAD R0, R2, 0x200, R19 ;  /* 0x0000020002007824 */ /* 0x000fe200078e0213 */
[----:B-1----:R-:W-:-:S03]  /*89f0*/  PRMT R4, R16, 0x9910, RZ ;  /* 0x0000991010047816 */ /* 0x002fc600000000ff */
[----:B---3--:R-:W-:Y:S02]  /*8a00*/  IMAD R3, R0, UR4, RZ ;  /* 0x0000000400037c24 */ /* 0x008fe4000f8e02ff */
        /* <DEDUP_REMOVED lines=13> */
[----:B-----5:R-:W0:Y:S02]  /*8ae0*/  F2I.FTZ.TRUNC.NTZ R3, R22 ;  /* 0x0000001600037305 */ /* 0x020e24000021f100 */
[----:B0-----:R3:W-:Y:S01]  /*8af0*/  STG.E.U8 desc[UR36][R8.64], R3 ;  /* 0x0000000308007986 */ /* 0x0017e2000c101124 */
[----:B------:R-:W-:Y:S05]  /*8b00*/  BRA `(.L_x_15816) ;  /* 0x0000000c00387947 */ /* 0x000fea0003800000 */
.L_x_15814:
[----:B-----5:R-:W0:Y:S02]  /*8b10*/  F2I.S64.TRUNC R22, R22 ;  /* 0x0000001600167311 */ /* 0x020e24000020d900 */
[----:B0-----:R-:W-:-:S05]  /*8b20*/  IMAD.MOV.U32 R3, RZ, RZ, R22 ;  /* 0x000000ffff037224 */ /* 0x001fca00078e0016 */
[----:B------:R4:W-:Y:S01]  /*8b30*/  STG.E.U8 desc[UR36][R8.64], R3 ;  /* 0x0000000308007986 */ /* 0x0009e2000c101124 */
[----:B------:R-:W-:Y:S05]  /*8b40*/  BRA `(.L_x_15816) ;  /* 0x0000000c00287947 */ /* 0x000fea0003800000 */
.L_x_15813:
        /* <DEDUP_REMOVED lines=9> */
.L_x_15818:
[----:B-----5:R-:W0:Y:S02]  /*8be0*/  F2I.FTZ.TRUNC.NTZ R3, R22 ;  /* 0x0000001600037305 */ /* 0x020e24000021f100 */
[----:B0-----:R2:W-:Y:S01]  /*8bf0*/  STG.E desc[UR36][R8.64], R3 ;  /* 0x0000000308007986 */ /* 0x0015e2000c101924 */
[----:B------:R-:W-:Y:S05]  /*8c00*/  BRA `(.L_x_15816) ;  /* 0x0000000800f87947 */ /* 0x000fea0003800000 */
.L_x_15817:
[----:B-----5:R-:W0:Y:S02]  /*8c10*/  F2I.FTZ.TRUNC.NTZ R3, R22 ;  /* 0x0000001600037305 */ /* 0x020e24000021f100 */
[----:B0-----:R0:W-:Y:S01]  /*8c20*/  STG.E.U16 desc[UR36][R8.64], R3 ;  /* 0x0000000308007986 */ /* 0x0011e2000c101524 */
[----:B------:R-:W-:Y:S05]  /*8c30*/  BRA `(.L_x_15816) ;  /* 0x0000000800ec7947 */ /* 0x000fea0003800000 */
.L_x_15812:
[----:B------:R-:W-:-:S13]  /*8c40*/  ISETP.GT.AND P0, PT, R0, 0x6, PT ;  /* 0x000000060000780c */ /* 0x000fda0003f04270 */
[----:B------:R-:W-:Y:S05]  /*8c50*/  @P0 BRA `(.L_x_15819) ;  /* 0x0000000000240947 */ /* 0x000fea0003800000 */
[----:B------:R-:W-:-:S13]  /*8c60*/  ISETP.NE.AND P0, PT, R0, 0x5, PT ;  /* 0x000000050000780c */ /* 0x000fda0003f05270 */
[----:B------:R-:W-:Y:S05]  /*8c70*/  @!P0 BRA `(.L_x_15820) ;  /* 0x0000000000108947 */ /* 0x000fea0003800000 */
[----:B------:R-:W-:-:S13]  /*8c80*/  ISETP.NE.AND P0, PT, R0, 0x6, PT ;  /* 0x000000060000780c */ /* 0x000fda0003f05270 */
[----:B------:R-:W-:Y:S05]  /*8c90*/  @P0 BRA `(.L_x_15815) ;  /* 0x0000000400fc0947 */ /* 0x000fea0003800000 */
[----:B-----5:R0:W-:Y:S01]  /*8ca0*/  STG.E desc[UR36][R8.64], R22 ;  /* 0x0000001608007986 */ /* 0x0201e2000c101924 */
[----:B------:R-:W-:Y:S05]  /*8cb0*/  BRA `(.L_x_15816) ;  /* 0x0000000800cc7947 */ /* 0x000fea0003800000 */
.L_x_15820:
[----:B-----5:R-:W-:-:S05]  /*8cc0*/  F2FP.F16.F32.PACK_AB R22, RZ, R22 ;  /* 0x00000016ff16723e */ /* 0x020fca00000000ff */
[----:B------:R0:W-:Y:S01]  /*8cd0*/  STG.E.U16 desc[UR36][R8.64], R22 ;  /* 0x0000001608007986 */ /* 0x0001e2000c101524 */
[----:B------:R-:W-:Y:S05]  /*8ce0*/  BRA `(.L_x_15816) ;  /* 0x0000000800c07947 */ /* 0x000fea0003800000 */
.L_x_15819:
        /* <DEDUP_REMOVED lines=9> */
.L_x_15822:
[----:B-----5:R-:W-:-:S04]  /*8d80*/  F2FP.F16.F32.PACK_AB R3, RZ, R22 ;  /* 0x00000016ff03723e */ /* 0x020fc800000000ff */
[----:B------:R-:W-:-:S05]  /*8d90*/  PRMT R3, R3, 0x5410, RZ ;  /* 0x0000541003037816 */ /* 0x000fca00000000ff */
[----:B------:R0:W-:Y:S01]  /*8da0*/  STG.E desc[UR36][R8.64], R3 ;  /* 0x0000000308007986 */ /* 0x0001e2000c101924 */
[----:B------:R-:W-:Y:S05]  /*8db0*/  BRA `(.L_x_15816) ;  /* 0x00000008008c7947 */ /* 0x000fea0003800000 */
.L_x_15821:
[----:B-----5:R-:W-:-:S06]  /*8dc0*/  FMUL.FTZ R4, R22, 1 ;  /* 0x3f80000016047820 */ /* 0x020fcc0000410000 */
[----:B------:R-:W0:Y:S02]  /*8dd0*/  F2F.F64.F32 R4, R4 ;  /* 0x0000000400047310 */ /* 0x000e240000201800 */
[----:B0-----:R0:W-:Y:S01]  /*8de0*/  STG.E.64 desc[UR36][R8.64], R4 ;  /* 0x0000000408007986 */ /* 0x0011e2000c101b24 */
[----:B------:R-:W-:Y:S05]  /*8df0*/  BRA `(.L_x_15816) ;  /* 0x00000008007c7947 */ /* 0x000fea0003800000 */
.L_x_15811:
        /* <DEDUP_REMOVED lines=10> */
[----:B-----5:R-:W0:Y:S02]  /*8ea0*/  F2I.FTZ.U32.TRUNC.NTZ R3, R22 ;  /* 0x0000001600037305 */ /* 0x020e24000021f000 */
[----:B0-----:R0:W-:Y:S01]  /*8eb0*/  STG.E.U16 desc[UR36][R8.64], R3 ;  /* 0x0000000308007986 */ /* 0x0011e2000c101524 */
[----:B------:R-:W-:Y:S05]  /*8ec0*/  BRA `(.L_x_15816) ;  /* 0x0000000800487947 */ /* 0x000fea0003800000 */
.L_x_15826:
[----:B-----5:R-:W-:Y:S01]  /*8ed0*/  LOP3.LUT R5, R22, 0x7fffffff, RZ, 0xc0, !PT ;  /* 0x7fffffff16057812 */ /* 0x020fe200078ec0ff */
        /* <DEDUP_REMOVED lines=15> */
.L_x_15829:
[----:B------:R-:W-:-:S04]  /*8fd0*/  SHF.R.U32.HI R22, RZ, 0x18, R22 ;  /* 0x00000018ff167819 */ /* 0x000fc80000011616 */
[----:B------:R-:W-:-:S04]  /*8fe0*/  LOP3.LUT R3, R3, 0x80, R22, 0xf8, !PT ;  /* 0x0000008003037812 */ /* 0x000fc800078ef816 */
[----:B------:R-:W-:-:S07]  /*8ff0*/  PRMT R4, R3, 0x7610, R4 ;  /* 0x0000761003047816 */ /* 0x000fce0000000004 */
.L_x_15828:
[----:B------:R-:W-:Y:S05]  /*9000*/  BSYNC.RECONVERGENT B0 ;  /* 0x0000000000007941 */ /* 0x000fea0003800200 */
.L_x_15827:
[----:B------:R0:W-:Y:S01]  /*9010*/  STG.E.U8 desc[UR36][R8.64], R4 ;  /* 0x0000000408007986 */ /* 0x0001e2000c101124 */
[----:B------:R-:W-:Y:S05]  /*9020*/  BRA `(.L_x_15816) ;  /* 0x0000000400f07947 */ /* 0x000fea0003800000 */
.L_x_15825:
        /* <DEDUP_REMOVED lines=16> */
.L_x_15832:
[----:B------:R-:W-:-:S04]  /*9130*/  SHF.R.U32.HI R22, RZ, 0x18, R22 ;  /* 0x00000018ff167819 */ /* 0x000fc80000011616 */
[----:B------:R-:W-:-:S04]  /*9140*/  LOP3.LUT R3, R3, 0x80, R22, 0xf8, !PT ;  /* 0x0000008003037812 */ /* 0x000fc800078ef816 */
[----:B------:R-:W-:-:S07]  /*9150*/  PRMT R4, R3, 0x7610, R4 ;  /* 0x0000761003047816 */ /* 0x000fce0000000004 */
.L_x_15831:
[----:B------:R-:W-:Y:S05]  /*9160*/  BSYNC.RECONVERGENT B0 ;  /* 0x0000000000007941 */ /* 0x000fea0003800200 */
.L_x_15830:
[----:B------:R0:W-:Y:S01]  /*9170*/  STG.E.U8 desc[UR36][R8.64], R4 ;  /* 0x0000000408007986 */ /* 0x0001e2000c101124 */
[----:B------:R-:W-:Y:S05]  /*9180*/  BRA `(.L_x_15816) ;  /* 0x0000000400987947 */ /* 0x000fea0003800000 */
.L_x_15824:
[----:B------:R-:W-:-:S13]  /*9190*/  ISETP.NE.AND P0, PT, R0, 0x1c, PT ;  /* 0x0000001c0000780c */ /* 0x000fda0003f05270 */
[----:B------:R-:W-:Y:S05]  /*91a0*/  @!P0 BRA `(.L_x_15833) ;  /* 0x0000000000588947 */ /* 0x000fea0003800000 */
[----:B------:R-:W-:-:S13]  /*91b0*/  ISETP.NE.AND P0, PT, R0, 0x1d, PT ;  /* 0x0000001d0000780c */ /* 0x000fda0003f05270 */
[----:B------:R-:W-:Y:S05]  /*91c0*/  @!P0 BRA `(.L_x_15834) ;  /* 0x0000000000448947 */ /* 0x000fea0003800000 */
[----:B------:R-:W-:-:S13]  /*91d0*/  ISETP.NE.AND P0, PT, R0, 0x2c, PT ;  /* 0x0000002c0000780c */ /* 0x000fda0003f05270 */
[----:B------:R-:W-:Y:S05]  /*91e0*/  @P0 BRA `(.L_x_15815) ;  /* 0x0000000000a80947 */ /* 0x000fea0003800000 */
[----:B-----5:R-:W-:-:S04]  /*91f0*/  SHF.R.U32.HI R4, RZ, 0x17, R22 ;  /* 0x00000017ff047819 */ /* 0x020fc80000011616 */
        /* <DEDUP_REMOVED lines=14> */
.L_x_15834:
[----:B-----5:R-:W0:Y:S02]  /*92e0*/  F2I.U64.TRUNC R22, R22 ;  /* 0x0000001600167311 */ /* 0x020e24000020d800 */
[----:B0-----:R0:W-:Y:S01]  /*92f0*/  STG.E.64 desc[UR36][R8.64], R22 ;  /* 0x0000001608007986 */ /* 0x0011e2000c101b24 */
[----:B------:R-:W-:Y:S05]  /*9300*/  BRA `(.L_x_15816) ;  /* 0x0000000400387947 */ /* 0x000fea0003800000 */
.L_x_15833:
[----:B-----5:R-:W0:Y:S02]  /*9310*/  F2I.FTZ.U32.TRUNC.NTZ R3, R22 ;  /* 0x0000001600037305 */ /* 0x020e24000021f000 */
[----:B0-----:R0:W-:Y:S01]  /*9320*/  STG.E desc[UR36][R8.64], R3 ;  /* 0x0000000308007986 */ /* 0x0011e2000c101924 */
[----:B------:R-:W-:Y:S05]  /*9330*/  BRA `(.L_x_15816) ;  /* 0x00000004002c7947 */ /* 0x000fea0003800000 */
.L_x_15823:
[----:B------:R-:W-:-:S13]  /*9340*/  ISETP.GT.AND P0, PT, R0, 0xe, PT ;  /* 0x0000000e0000780c */ /* 0x000fda0003f04270 */
[----:B------:R-:W-:Y:S05]  /*9350*/  @P0 BRA `(.L_x_15835) ;  /* 0x0000000000340947 */ /* 0x000fea0003800000 */
[----:B------:R-:W-:-:S13]  /*9360*/  ISETP.NE.AND P0, PT, R0, 0xa, PT ;  /* 0x0000000a0000780c */ /* 0x000fda0003f05270 */
[----:B------:R-:W-:Y:S05]  /*9370*/  @!P0 BRA `(.L_x_15836) ;  /* 0x0000000000188947 */ /* 0x000fea0003800000 */
[----:B------:R-:W-:-:S13]  /*9380*/  ISETP.NE.AND P0, PT, R0, 0xb, PT ;  /* 0x0000000b0000780c */ /* 0x000fda0003f05270 */
[----:B------:R-:W-:Y:S05]  /*9390*/  @P0 BRA `(.L_x_15815) ;  /* 0x00000000003c0947 */ /* 0x000fea0003800000 */
[----:B-----5:R-:W-:-:S04]  /*93a0*/  FSETP.NEU.FTZ.AND P0, PT, R22, RZ, PT ;  /* 0x000000ff1600720b */ /* 0x020fc80003f1d000 */
[----:B------:R-:W-:-:S05]  /*93b0*/  SEL R3, RZ, 0x1, !P0 ;  /* 0x00000001ff037807 */ /* 0x000fca0004000000 */
[----:B------:R0:W-:Y:S01]  /*93c0*/  STG.E.U8 desc[UR36][R8.64], R3 ;  /* 0x0000000308007986 */ /* 0x0001e2000c101124 */
[----:B------:R-:W-:Y:S05]  /*93d0*/  BRA `(.L_x_15816) ;  /* 0x0000000400047947 */ /* 0x000fea0003800000 */
.L_x_15836:
[----:B-----5:R-:W-:Y:S01]  /*93e0*/  FMUL.FTZ R4, R22, 1 ;  /* 0x3f80000016047820 */ /* 0x020fe20000410000 */
[----:B------:R-:W-:-:S05]  /*93f0*/  CS2R R6, SRZ ;  /* 0x0000000000067805 */ /* 0x000fca000001ff00 */
[----:B------:R-:W0:Y:S02]  /*9400*/  F2F.F64.F32 R4, R4 ;  /* 0x0000000400047310 */ /* 0x000e240000201800 */
[----:B0-----:R0:W-:Y:S01]  /*9410*/  STG.E.128 desc[UR36][R8.64], R4 ;  /* 0x0000000408007986 */ /* 0x0011e2000c101d24 */
[----:B------:R-:W-:Y:S05]  /*9420*/  BRA `(.L_x_15816) ;  /* 0x0000000000f07947 */ /* 0x000fea0003800000 */
.L_x_15835:
[----:B------:R-:W-:-:S13]  /*9430*/  ISETP.NE.AND P0, PT, R0, 0xf, PT ;  /* 0x0000000f0000780c */ /* 0x000fda0003f05270 */
[----:B------:R-:W-:Y:S05]  /*9440*/  @!P0 BRA `(.L_x_15837) ;  /* 0x0000000000e08947 */ /* 0x000fea0003800000 */
[----:B------:R-:W-:-:S13]  /*9450*/  ISETP.NE.AND P0, PT, R0, 0x17, PT ;  /* 0x000000170000780c */ /* 0x000fda0003f05270 */
[----:B------:R-:W-:Y:S05]  /*9460*/  @!P0 BRA `(.L_x_15838) ;  /* 0x00000000008c8947 */ /* 0x000fea0003800000 */
[----:B------:R-:W-:-:S13]  /*9470*/  ISETP.NE.AND P0, PT, R0, 0x18, PT ;  /* 0x000000180000780c */ /* 0x000fda0003f05270 */
[----:B------:R-:W-:Y:S05]  /*9480*/  @!P0 BRA `(.L_x_15839) ;  /* 0x0000000000448947 */ /* 0x000fea0003800000 */
.L_x_15815:
        /* <DEDUP_REMOVED lines=16> */
.L_x_15840:
[----:B------:R-:W-:Y:S05]  /*9590*/  BRA `(.L_x_15816) ;  /* 0x0000000000947947 */ /* 0x000fea0003800000 */
.L_x_15839:
[----:B-----5:R-:W-:Y:S01]  /*95a0*/  LOP3.LUT R4, R22, 0x7fffffff, RZ, 0xc0, !PT ;  /* 0x7fffffff16047812 */ /* 0x020fe200078ec0ff */
        /* <DEDUP_REMOVED lines=11> */
.L_x_15842:
[----:B------:R-:W-:Y:S05]  /*9660*/  BSYNC.RECONVERGENT B0 ;  /* 0x0000000000007941 */ /* 0x000fea0003800200 */
.L_x_15841:
[----:B------:R-:W-:-:S05]  /*9670*/  LOP3.LUT R3, R0, 0x80, R5, 0xf8, !PT ;  /* 0x0000008000037812 */ /* 0x000fca00078ef805 */
[----:B------:R0:W-:Y:S01]  /*9680*/  STG.E.U8 desc[UR36][R8.64], R3 ;  /* 0x0000000308007986 */ /* 0x0001e2000c101124 */
[----:B------:R-:W-:Y:S05]  /*9690*/  BRA `(.L_x_15816) ;  /* 0x0000000000547947 */ /* 0x000fea0003800000 */
.L_x_15838:
[----:B-----5:R-:W-:Y:S01]  /*96a0*/  LOP3.LUT R4, R22, 0x7fffffff, RZ, 0xc0, !PT ;  /* 0x7fffffff16047812 */ /* 0x020fe200078ec0ff */
        /* <DEDUP_REMOVED lines=10> */
.L_x_15844:
[----:B------:R-:W-:Y:S01]  /*9750*/  IMAD.MOV.U32 R0, RZ, RZ, 0x7f ;  /* 0x0000007fff007424 */ /* 0x000fe200078e00ff */
[----:B------:R-:W-:-:S04]  /*9760*/  ISETP.GT.U32.AND P0, PT, R4, 0x7f800000, PT ;  /* 0x7f8000000400780c */ /* 0x000fc80003f04070 */
[----:B------:R-:W-:-:S09]  /*9770*/  SEL R0, R0, 0x7c, P0 ;  /* 0x0000007c00007807 */ /* 0x000fd20000000000 */
.L_x_15845:
[----:B------:R-:W-:Y:S05]  /*9780*/  BSYNC.RECONVERGENT B0 ;  /* 0x0000000000007941 */ /* 0x000fea0003800200 */
.L_x_15843:
[----:B------:R-:W-:-:S04]  /*9790*/  SHF.R.U32.HI R3, RZ, 0x18, R22 ;  /* 0x00000018ff037819 */ /* 0x000fc80000011616 */
[----:B------:R-:W-:-:S05]  /*97a0*/  LOP3.LUT R3, R0, 0x80, R3, 0xf8, !PT ;  /* 0x0000008000037812 */ /* 0x000fca00078ef803 */
[----:B------:R0:W-:Y:S01]  /*97b0*/  STG.E.U8 desc[UR36][R8.64], R3 ;  /* 0x0000000308007986 */ /* 0x0001e2000c101124 */
[----:B------:R-:W-:Y:S05]  /*97c0*/  BRA `(.L_x_15816) ;  /* 0x0000000000087947 */ /* 0x000fea0003800000 */
.L_x_15837:
[----:B-----5:R-:W-:-:S05]  /*97d0*/  F2FP.BF16.F32.PACK_AB R22, RZ, R22 ;  /* 0x00000016ff16723e */ /* 0x020fca00000010ff */
[----:B------:R0:W-:Y:S02]  /*97e0*/  STG.E.U16 desc[UR36][R8.64], R22 ;  /* 0x0000001608007986 */ /* 0x0001e4000c101524 */
.L_x_15816:
        /* <DEDUP_REMOVED lines=24> */
.L_x_15849:
[----:B------:R-:W0:Y:S02]  /*9970*/  F2I.S64.TRUNC R24, R24 ;  /* 0x0000001800187311 */ /* 0x000e24000020d900 */
[----:B0-----:R-:W-:-:S05]  /*9980*/  IMAD.MOV.U32 R3, RZ, RZ, R24 ;  /* 0x000000ffff037224 */ /* 0x001fca00078e0018 */
[----:B------:R0:W-:Y:S01]  /*9990*/  STG.E.U8 desc[UR36][R8.64], R3 ;  /* 0x0000000308007986 */ /* 0x0001e2000c101124 */
[----:B------:R-:W-:Y:S05]  /*99a0*/  BRA `(.L_x_15851) ;  /* 0x0000000c00287947 */ /* 0x000fea0003800000 */
.L_x_15848:
        /* <DEDUP_REMOVED lines=9> */
.L_x_15853:
[----:B------:R-:W0:Y:S02]  /*9a40*/  F2I.FTZ.TRUNC.NTZ R3, R24 ;  /* 0x0000001800037305 */ /* 0x000e24000021f100 */
[----:B0-----:R0:W-:Y:S01]  /*9a50*/  STG.E desc[UR36][R8.64], R3 ;  /* 0x0000000308007986 */ /* 0x0011e2000c101924 */
[----:B------:R-:W-:Y:S05]  /*9a60*/  BRA `(.L_x_15851) ;  /* 0x0000000800f87947 */ /* 0x000fea0003800000 */
.L_x_15852:
[----:B------:R-:W0:Y:S02]  /*9a70*/  F2I.FTZ.TRUNC.NTZ R3, R24 ;  /* 0x0000001800037305 */ /* 0x000e24000021f100 */
[----:B0-----:R0:W-:Y:S01]  /*9a80*/  STG.E.U16 desc[UR36][R8.64], R3 ;  /* 0x0000000308007986 */ /* 0x0011e2000c101524 */
[----:B------:R-:W-:Y:S05]  /*9a90*/  BRA `(.L_x_15851) ;  /* 0x0000000800ec7947 */ /* 0x000fea0003800000 */
.L_x_15847:
        /* <DEDUP_REMOVED lines=8> */
.L_x_15855:
[----:B------:R-:W-:-:S05]  /*9b20*/  F2FP.F16.F32.PACK_AB R24, RZ, R24 ;  /* 0x00000018ff18723e */ /* 0x000fca00000000ff */
[----:B------:R0:W-:Y:S01]  /*9b30*/  STG.E.U16 desc[UR36][R8.64], R24 ;  /* 0x0000001808007986 */ /* 0x0001e2000c101524 */
[----:B------:R-:W-:Y:S05]  /*9b40*/  BRA `(.L_x_15851) ;  /* 0x0000000800c07947 */ /* 0x000fea0003800000 */
.L_x_15854:
        /* <DEDUP_REMOVED lines=9> */
.L_x_15857:
[----:B------:R-:W-:-:S04]  /*9be0*/  F2FP.F16.F32.PACK_AB R3, RZ, R24 ;  /* 0x00000018ff03723e */ /* 0x000fc800000000ff */
[----:B------:R-:W-:-:S05]  /*9bf0*/  PRMT R3, R3, 0x5410, RZ ;  /* 0x0000541003037816 */ /* 0x000fca00000000ff */
[----:B------:R0:W-:Y:S01]  /*9c00*/  STG.E desc[UR36][R8.64], R3 ;  /* 0x0000000308007986 */ /* 0x0001e2000c101924 */
[----:B------:R-:W-:Y:S05]  /*9c10*/  BRA `(.L_x_15851) ;  /* 0x00000008008c7947 */ /* 0x000fea0003800000 */
.L_x_15856:
[----:B------:R-:W-:-:S06]  /*9c20*/  FMUL.FTZ R4, R24, 1 ;  /* 0x3f80000018047820 */ /* 0x000fcc0000410000 */
[----:B------:R-:W0:Y:S02]  /*9c30*/  F2F.F64.F32 R4, R4 ;  /* 0x0000000400047310 */ /* 0x000e240000201800 */
[----:B0-----:R0:W-:Y:S01]  /*9c40*/  STG.E.64 desc[UR36][R8.64], R4 ;  /* 0x0000000408007986 */ /* 0x0011e2000c101b24 */
[----:B------:R-:W-:Y:S05]  /*9c50*/  BRA `(.L_x_15851) ;  /* 0x00000008007c7947 */ /* 0x000fea0003800000 */
.L_x_15846:
        /* <DEDUP_REMOVED lines=13> */
.L_x_15861:
        /* <DEDUP_REMOVED lines=16> */
.L_x_15864:
[----:B------:R-:W-:-:S04]  /*9e30*/  SHF.R.U32.HI R24, RZ, 0x18, R24 ;  /* 0x00000018ff187819 */ /* 0x000fc80000011618 */
[----:B------:R-:W-:-:S04]  /*9e40*/  LOP3.LUT R3, R3, 0x80, R24, 0xf8, !PT ;  /* 0x0000008003037812 */ /* 0x000fc800078ef818 */
[----:B------:R-:W-:-:S07]  /*9e50*/  PRMT R4, R3, 0x7610, R4 ;  /* 0x0000761003047816 */ /* 0x000fce0000000004 */
.L_x_15863:
[----:B------:R-:W-:Y:S05]  /*9e60*/  BSYNC.RECONVERGENT B0 ;  /* 0x0000000000007941 */ /* 0x000fea0003800200 */
.L_x_15862:
[----:B------:R0:W-:Y:S01]  /*9e70*/  STG.E.U8 desc[UR36][R8.64], R4 ;  /* 0x0000000408007986 */ /* 0x0001e2000c101124 */
[----:B------:R-:W-:Y:S05]  /*9e80*/  BRA `(.L_x_15851) ;  /* 0x0000000400f07947 */ /* 0x000fea0003800000 */
.L_x_15860:
        /* <DEDUP_REMOVED lines=16> */
.L_x_15867:
[----:B------:R-:W-:-:S04]  /*9f90*/  SHF.R.U32.HI R24, RZ, 0x18, R24 ;  /* 0x00000018ff187819 */ /* 0x000fc80000011618 */
[----:B------:R-:W-:-:S04]  /*9fa0*/  LOP3.LUT R3, R3, 0x80, R24, 0xf8, !PT ;  /* 0x0000008003037812 */ /* 0x000fc800078ef818 */
[----:B------:R-:W-:-:S07]  /*9fb0*/  PRMT R4, R3, 0x7610, R4 ;  /* 0x0000761003047816 */ /* 0x000fce0000000004 */
.L_x_15866:
[----:B------:R-:W-:Y:S05]  /*9fc0*/  BSYNC.RECONVERGENT B0 ;  /* 0x0000000000007941 */ /* 0x000fea0003800200 */
.L_x_15865:
[----:B------:R0:W-:Y:S01]  /*9fd0*/  STG.E.U8 desc[UR36][R8.64], R4 ;  /* 0x0000000408007986 */ /* 0x0001e2000c101124 */
[----:B------:R-:W-:Y:S05]  /*9fe0*/  BRA `(.L_x_15851) ;  /* 0x0000000400987947 */ /* 0x000fea0003800000 */
.L_x_15859:
        /* <DEDUP_REMOVED lines=21> */
.L_x_15869:
[----:B------:R-:W0:Y:S02]  /*a140*/  F2I.U64.TRUNC R24, R24 ;  /* 0x0000001800187311 */ /* 0x000e24000020d800 */
[----:B0-----:R0:W-:Y:S01]  /*a150*/  STG.E.64 desc[UR36][R8.64], R24 ;  /* 0x0000001808007986 */ /* 0x0011e2000c101b24 */
[----:B------:R-:W-:Y:S05]  /*a160*/  BRA `(.L_x_15851) ;  /* 0x0000000400387947 */ /* 0x000fea0003800000 */
.L_x_15868:
[----:B------:R-:W0:Y:S02]  /*a170*/  F2I.FTZ.U32.TRUNC.NTZ R3, R24 ;  /* 0x0000001800037305 */ /* 0x000e24000021f000 */
[----:B0-----:R0:W-:Y:S01]  /*a180*/  STG.E desc[UR36][R8.64], R3 ;  /* 0x0000000308007986 */ /* 0x0011e2000c101924 */
[----:B------:R-:W-:Y:S05]  /*a190*/  BRA `(.L_x_15851) ;  /* 0x00000004002c7947 */ /* 0x000fea0003800000 */
.L_x_15858:
        /* <DEDUP_REMOVED lines=10> */
.L_x_15871:
[----:B------:R-:W-:Y:S01]  /*a240*/  FMUL.FTZ R4, R24, 1 ;  /* 0x3f80000018047820 */ /* 0x000fe20000410000 */
[----:B------:R-:W-:-:S05]  /*a250*/  CS2R R6, SRZ ;  /* 0x0000000000067805 */ /* 0x000fca000001ff00 */
[----:B------:R-:W0:Y:S02]  /*a260*/  F2F.F64.F32 R4, R4 ;  /* 0x0000000400047310 */ /* 0x000e240000201800 */
[----:B0-----:R4:W-:Y:S01]  /*a270*/  STG.E.128 desc[UR36][R8.64], R4 ;  /* 0x0000000408007986 */ /* 0x0019e2000c101d24 */
[----:B------:R-:W-:Y:S05]  /*a280*/  BRA `(.L_x_15851) ;  /* 0x0000000000f07947 */ /* 0x000fea0003800000 */
.L_x_15870:
[----:B------:R-:W-:-:S13]  /*a290*/  ISETP.NE.AND P0, PT, R0, 0xf, PT ;  /* 0x0000000f0000780c */ /* 0x000fda0003f05270 */
[----:B------:R-:W-:Y:S05]  /*a2a0*/  @!P0 BRA `(.L_x_15872) ;  /* 0x0000000000e08947 */ /* 0x000fea0003800000 */
[----:B------:R-:W-:-:S13]  /*a2b0*/  ISETP.NE.AND P0, PT, R0, 0x17, PT ;  /* 0x000000170000780c */ /* 0x000fda0003f05270 */
[----:B------:R-:W-:Y:S05]  /*a2c0*/  @!P0 BRA `(.L_x_15873) ;  /* 0x00000000008c8947 */ /* 0x000fea0003800000 */
[----:B------:R-:W-:-:S13]  /*a2d0*/  ISETP.NE.AND P0, PT, R0, 0x18, PT ;  /* 0x000000180000780c */ /* 0x000fda0003f05270 */
[----:B------:R-:W-:Y:S05]  /*a2e0*/  @!P0 BRA `(.L_x_15874) ;  /* 0x0000000000448947 */ /* 0x000fea0003800000 */
.L_x_15850:
        /* <DEDUP_REMOVED lines=16> */
.L_x_15875:
[----:B------:R-:W-:Y:S05]  /*a3f0*/  BRA `(.L_x_15851) ;  /* 0x0000000000947947 */ /* 0x000fea0003800000 */
.L_x_15874:
        /* <DEDUP_REMOVED lines=12> */
.L_x_15877:
[----:B------:R-:W-:Y:S05]  /*a4c0*/  BSYNC.RECONVERGENT B0 ;  /* 0x0000000000007941 */ /* 0x000fea0003800200 */
.L_x_15876:
[----:B------:R-:W-:-:S05]  /*a4d0*/  LOP3.LUT R3, R0, 0x80, R5, 0xf8, !PT ;  /* 0x0000008000037812 */ /* 0x000fca00078ef805 */
[----:B------:R2:W-:Y:S01]  /*a4e0*/  STG.E.U8 desc[UR36][R8.64], R3 ;  /* 0x0000000308007986 */ /* 0x0005e2000c101124 */
[----:B------:R-:W-:Y:S05]  /*a4f0*/  BRA `(.L_x_15851) ;  /* 0x0000000000547947 */ /* 0x000fea0003800000 */
.L_x_15873:
        /* <DEDUP_REMOVED lines=11> */
.L_x_15879:
[----:B------:R-:W-:Y:S01]  /*a5b0*/  IMAD.MOV.U32 R0, RZ, RZ, 0x7f ;  /* 0x0000007fff007424 */ /* 0x000fe200078e00ff */
[----:B------:R-:W-:-:S04]  /*a5c0*/  ISETP.GT.U32.AND P0, PT, R4, 0x7f800000, PT ;  /* 0x7f8000000400780c */ /* 0x000fc80003f04070 */
[----:B------:R-:W-:-:S09]  /*a5d0*/  SEL R0, R0, 0x7c, P0 ;  /* 0x0000007c00007807 */ /* 0x000fd20000000000 */
.L_x_15880:
[----:B------:R-:W-:Y:S05]  /*a5e0*/  BSYNC.RECONVERGENT B0 ;  /* 0x0000000000007941 */ /* 0x000fea0003800200 */
.L_x_15878:
[----:B------:R-:W-:-:S04]  /*a5f0*/  SHF.R.U32.HI R3, RZ, 0x18, R24 ;  /* 0x00000018ff037819 */ /* 0x000fc80000011618 */
[----:B------:R-:W-:-:S05]  /*a600*/  LOP3.LUT R3, R0, 0x80, R3, 0xf8, !PT ;  /* 0x0000008000037812 */ /* 0x000fca00078ef803 */
[----:B------:R1:W-:Y:S01]  /*a610*/  STG.E.U8 desc[UR36][R8.64], R3 ;  /* 0x0000000308007986 */ /* 0x0003e2000c101124 */
[----:B------:R-:W-:Y:S05]  /*a620*/  BRA `(.L_x_15851) ;  /* 0x0000000000087947 */ /* 0x000fea0003800000 */
.L_x_15872:
[----:B------:R-:W-:-:S05]  /*a630*/  F2FP.BF16.F32.PACK_AB R24, RZ, R24 ;  /* 0x00000018ff18723e */ /* 0x000fca00000010ff */
[----:B------:R0:W-:Y:S02]  /*a640*/  STG.E.U16 desc[UR36][R8.64], R24 ;  /* 0x0000001808007986 */ /* 0x0001e4000c101524 */
.L_x_15851:
[----:B------:R-:W-:-:S07]  /*a650*/  VIADD R19, R19, 0x80 ;  /* 0x0000008013137836 */ /* 0x000fce0000000000 */
.L_x_15810:
[----:B------:R-:W-:Y:S05]  /*a660*/  BSYNC.RECONVERGENT B6 ;  /* 0x0000000000067941 */ /* 0x000fea0003800200 */
.L_x_15809:
[----:B------:R-:W-:-:S13]  /*a670*/  ISETP.GE.AND P0, PT, R19, R17, PT ;  /* 0x000000111300720c */ /* 0x000fda0003f06270 */
[----:B------:R-:W-:Y:S05]  /*a680*/  @P0 EXIT ;  /* 0x000000000000094d */ /* 0x000fea0003800000 */
[----:B0-2-4-:R-:W0:Y:S01]  /*a690*/  LDC.64 R4, c[0x0][0x388] ;  /* 0x0000e200ff047b82 */ /* 0x015e220000000a00 */
[----:B------:R-:W3:Y:S01]  /*a6a0*/  LDCU UR4, c[0x0][0x3b4] ;  /* 0x00007680ff0477ac */ /* 0x000ee20008000800 */
[----:B-1----:R-:W-:Y:S01]  /*a6b0*/  PRMT R0, R16, 0x9910, RZ ;  /* 0x0000991010007816 */ /* 0x002fe200000000ff */
        /* <DEDUP_REMOVED lines=15> */
[----:B0-----:R-:W-:Y:S01]  /*a7b0*/  STG.E.U8 desc[UR36][R2.64], R5 ;  /* 0x0000000502007986 */ /* 0x001fe2000c101124 */
[----:B------:R-:W-:Y:S05]  /*a7c0*/  EXIT ;  /* 0x000000000000794d */ /* 0x000fea0003800000 */
.L_x_15884:
[----:B-----5:R-:W0:Y:S02]  /*a7d0*/  F2I.S64.TRUNC R18, R18 ;  /* 0x0000001200127311 */ /* 0x020e24000020d900 */
[----:B0-----:R-:W-:-:S05]  /*a7e0*/  IMAD.MOV.U32 R5, RZ, RZ, R18 ;  /* 0x000000ffff057224 */ /* 0x001fca00078e0012 */
[----:B------:R-:W-:Y:S01]  /*a7f0*/  STG.E.U8 desc[UR36][R2.64], R5 ;  /* 0x0000000502007986 */ /* 0x000fe2000c101124 */
[----:B------:R-:W-:Y:S05]  /*a800*/  EXIT ;  /* 0x000000000000794d */ /* 0x000fea0003800000 */
.L_x_15883:
        /* <DEDUP_REMOVED lines=9> */
.L_x_15887:
[----:B-----5:R-:W0:Y:S02]  /*a8a0*/  F2I.FTZ.TRUNC.NTZ R5, R18 ;  /* 0x0000001200057305 */ /* 0x020e24000021f100 */
[----:B0-----:R-:W-:Y:S01]  /*a8b0*/  STG.E desc[UR36][R2.64], R5 ;  /* 0x0000000502007986 */ /* 0x001fe2000c101924 */
[----:B------:R-:W-:Y:S05]  /*a8c0*/  EXIT ;  /* 0x000000000000794d */ /* 0x000fea0003800000 */
.L_x_15886:
[----:B-----5:R-:W0:Y:S02]  /*a8d0*/  F2I.FTZ.TRUNC.NTZ R5, R18 ;  /* 0x0000001200057305 */ /* 0x020e24000021f100 */
[----:B0-----:R-:W-:Y:S01]  /*a8e0*/  STG.E.U16 desc[UR36][R2.64], R5 ;  /* 0x0000000502007986 */ /* 0x001fe2000c101524 */
[----:B------:R-:W-:Y:S05]  /*a8f0*/  EXIT ;  /* 0x000000000000794d */ /* 0x000fea0003800000 */
.L_x_15882:
[----:B------:R-:W-:-:S13]  /*a900*/  ISETP.GT.AND P0, PT, R0, 0x6, PT ;  /* 0x000000060000780c */ /* 0x000fda0003f04270 */
[----:B------:R-:W-:Y:S05]  /*a910*/  @P0 BRA `(.L_x_15888) ;  /* 0x0000000000240947 */ /* 0x000fea0003800000 */
[----:B------:R-:W-:-:S13]  /*a920*/  ISETP.NE.AND P0, PT, R0, 0x5, PT ;  /* 0x000000050000780c */ /* 0x000fda0003f05270 */
[----:B------:R-:W-:Y:S05]  /*a930*/  @!P0 BRA `(.L_x_15889) ;  /* 0x0000000000108947 */ /* 0x000fea0003800000 */
[----:B------:R-:W-:-:S13]  /*a940*/  ISETP.NE.AND P0, PT, R0, 0x6, PT ;  /* 0x000000060000780c */ /* 0x000fda0003f05270 */
[----:B------:R-:W-:Y:S05]  /*a950*/  @P0 BRA `(.L_x_15885) ;  /* 0x0000000400fc0947 */ /* 0x000fea0003800000 */
[----:B-----5:R-:W-:Y:S01]  /*a960*/  STG.E desc[UR36][R2.64], R18 ;  /* 0x0000001202007986 */ /* 0x020fe2000c101924 */
[----:B------:R-:W-:Y:S05]  /*a970*/  EXIT ;  /* 0x000000000000794d */ /* 0x000fea0003800000 */
.L_x_15889:
[----:B-----5:R-:W-:-:S05]  /*a980*/  F2FP.F16.F32.PACK_AB R18, RZ, R18 ;  /* 0x00000012ff12723e */ /* 0x020fca00000000ff */
[----:B------:R-:W-:Y:S01]  /*a990*/  STG.E.U16 desc[UR36][R2.64], R18 ;  /* 0x0000001202007986 */ /* 0x000fe2000c101524 */
[----:B------:R-:W-:Y:S05]  /*a9a0*/  EXIT ;  /* 0x000000000000794d */ /* 0x000fea0003800000 */
.L_x_15888:
[----:B------:R-:W-:-:S13]  /*a9b0*/  ISETP.NE.AND P0, PT, R0, 0x7, PT ;  /* 0x000000070000780c */ /* 0x000fda0003f05270 */
[----:B------:R-:W-:Y:S05]  /*a9c0*/  @!P0 BRA `(.L_x_15890) ;  /* 0x00000000002c8947 */ /* 0x000fea0003800000 */
[----:B------:R-:W-:-:S13]  /*a9d0*/  ISETP.NE.AND P0, PT, R0, 0x8, PT ;  /* 0x000000080000780c */ /* 0x000fda0003f05270 */
[----:B------:R-:W-:Y:S05]  /*a9e0*/  @!P0 BRA `(.L_x_15891) ;  /* 0x0000000000148947 */ /* 0x000fea0003800000 */
[----:B------:R-:W-:-:S13]  /*a9f0*/  ISETP.NE.AND P0, PT, R0, 0x9, PT ;  /* 0x000000090000780c */ /* 0x000fda0003f05270 */
[----:B------:R-:W-:Y:S05]  /*aa00*/  @P0 BRA `(.L_x_15885) ;  /* 0x0000000400d00947 */ /* 0x000fea0003800000 */
[----:B------:R-:W-:-:S05]  /*aa10*/  IMAD.MOV.U32 R19, RZ, RZ, RZ ;  /* 0x000000ffff137224 */ /* 0x000fca00078e00ff */
[----:B-----5:R-:W-:Y:S01]  /*aa20*/  STG.E.64 desc[UR36][R2.64], R18 ;  /* 0x0000001202007986 */ /* 0x020fe2000c101b24 */
[----:B------:R-:W-:Y:S05]  /*aa30*/  EXIT ;  /* 0x000000000000794d */ /* 0x000fea0003800000 */
.L_x_15891:
[----:B-----5:R-:W-:-:S04]  /*aa40*/  F2FP.F16.F32.PACK_AB R5, RZ, R18 ;  /* 0x00000012ff05723e */ /* 0x020fc800000000ff */
[----:B------:R-:W-:-:S05]  /*aa50*/  PRMT R5, R5, 0x5410, RZ ;  /* 0x0000541005057816 */ /* 0x000fca00000000ff */
[----:B------:R-:W-:Y:S01]  /*aa60*/  STG.E desc[UR36][R2.64], R5 ;  /* 0x0000000502007986 */ /* 0x000fe2000c101924 */
[----:B------:R-:W-:Y:S05]  /*aa70*/  EXIT ;  /* 0x000000000000794d */ /* 0x000fea0003800000 */
.L_x_15890:
[----:B-----5:R-:W-:-:S06]  /*aa80*/  FMUL.FTZ R4, R18, 1 ;  /* 0x3f80000012047820 */ /* 0x020fcc0000410000 */
[----:B------:R-:W0:Y:S02]  /*aa90*/  F2F.F64.F32 R4, R4 ;  /* 0x0000000400047310 */ /* 0x000e240000201800 */
[----:B0-----:R-:W-:Y:S01]  /*aaa0*/  STG.E.64 desc[UR36][R2.64], R4 ;  /* 0x0000000402007986 */ /* 0x001fe2000c101b24 */
[----:B------:R-:W-:Y:S05]  /*aab0*/  EXIT ;  /* 0x000000000000794d */ /* 0x000fea0003800000 */
.L_x_15881:
        /* <DEDUP_REMOVED lines=11> */
[----:B0-----:R-:W-:Y:S01]  /*ab70*/  STG.E.U16 desc[UR36][R2.64], R5 ;  /* 0x0000000502007986 */ /* 0x001fe2000c101524 */
[----:B------:R-:W-:Y:S05]  /*ab80*/  EXIT ;  /* 0x000000000000794d */ /* 0x000fea0003800000 */
.L_x_15895:
        /* <DEDUP_REMOVED lines=16> */
.L_x_15898:
[----:B------:R-:W-:-:S04]  /*ac90*/  SHF.R.U32.HI R18, RZ, 0x18, R18 ;  /* 0x00000018ff127819 */ /* 0x000fc80000011612 */
[----:B------:R-:W-:-:S04]  /*aca0*/  LOP3.LUT R5, R5, 0x80, R18, 0xf8, !PT ;  /* 0x0000008005057812 */ /* 0x000fc800078ef812 */
[----:B------:R-:W-:-:S07]  /*acb0*/  PRMT R0, R5, 0x7610, R0 ;  /* 0x0000761005007816 */ /* 0x000fce0000000000 */
.L_x_15897:
[----:B------:R-:W-:Y:S05]  /*acc0*/  BSYNC.RECONVERGENT B0 ;  /* 0x0000000000007941 */ /* 0x000fea0003800200 */
.L_x_15896:
[----:B------:R-:W-:Y:S01]  /*acd0*/  STG.E.U8 desc[UR36][R2.64], R0 ;  /* 0x0000000002007986 */ /* 0x000fe2000c101124 */
[----:B------:R-:W-:Y:S05]  /*ace0*/  EXIT ;  /* 0x000000000000794d */ /* 0x000fea0003800000 */
.L_x_15894:
        /* <DEDUP_REMOVED lines=16> */
.L_x_15901:
[----:B------:R-:W-:-:S04]  /*adf0*/  SHF.R.U32.HI R18, RZ, 0x18, R18 ;  /* 0x00000018ff127819 */ /* 0x000fc80000011612 */
[----:B------:R-:W-:-:S04]  /*ae00*/  LOP3.LUT R5, R5, 0x80, R18, 0xf8, !PT ;  /* 0x0000008005057812 */ /* 0x000fc800078ef812 */
[----:B------:R-:W-:-:S07]  /*ae10*/  PRMT R0, R5, 0x7610, R0 ;  /* 0x0000761005007816 */ /* 0x000fce0000000000 */
.L_x_15900:
[----:B------:R-:W-:Y:S05]  /*ae20*/  BSYNC.RECONVERGENT B0 ;  /* 0x0000000000007941 */ /* 0x000fea0003800200 */
.L_x_15899:
[----:B------:R-:W-:Y:S01]  /*ae30*/  STG.E.U8 desc[UR36][R2.64], R0 ;  /* 0x0000000002007986 */ /* 0x000fe2000c101124 */
[----:B------:R-:W-:Y:S05]  /*ae40*/  EXIT ;  /* 0x000000000000794d */ /* 0x000fea0003800000 */
.L_x_15893:
        /* <DEDUP_REMOVED lines=21> */
.L_x_15903:
[----:B-----5:R-:W0:Y:S02]  /*afa0*/  F2I.U64.TRUNC R18, R18 ;  /* 0x0000001200127311 */ /* 0x020e24000020d800 */
[----:B0-----:R-:W-:Y:S01]  /*afb0*/  STG.E.64 desc[UR36][R2.64], R18 ;  /* 0x0000001202007986 */ /* 0x001fe2000c101b24 */
[----:B------:R-:W-:Y:S05]  /*afc0*/  EXIT ;  /* 0x000000000000794d */ /* 0x000fea0003800000 */
.L_x_15902:
[----:B-----5:R-:W0:Y:S02]  /*afd0*/  F2I.FTZ.U32.TRUNC.NTZ R5, R18 ;  /* 0x0000001200057305 */ /* 0x020e24000021f000 */
[----:B0-----:R-:W-:Y:S01]  /*afe0*/  STG.E desc[UR36][R2.64], R5 ;  /* 0x0000000502007986 */ /* 0x001fe2000c101924 */
[----:B------:R-:W-:Y:S05]  /*aff0*/  EXIT ;  /* 0x000000000000794d */ /* 0x000fea0003800000 */
.L_x_15892:
        /* <DEDUP_REMOVED lines=8> */
[----:B------:R-:W-:Y:S01]  /*b080*/  STG.E.U8 desc[UR36][R2.64], R5 ;  /* 0x0000000502007986 */ /* 0x000fe2000c101124 */
[----:B------:R-:W-:Y:S05]  /*b090*/  EXIT ;  /* 0x000000000000794d */ /* 0x000fea0003800000 */
.L_x_15905:
[----:B-----5:R-:W-:Y:S01]  /*b0a0*/  FMUL.FTZ R4, R18, 1 ;  /* 0x3f80000012047820 */ /* 0x020fe20000410000 */
[----:B------:R-:W-:-:S05]  /*b0b0*/  CS2R R6, SRZ ;  /* 0x0000000000067805 */ /* 0x000fca000001ff00 */
[----:B------:R-:W0:Y:S02]  /*b0c0*/  F2F.F64.F32 R4, R4 ;  /* 0x0000000400047310 */ /* 0x000e240000201800 */
[----:B0-----:R-:W-:Y:S01]  /*b0d0*/  STG.E.128 desc[UR36][R2.64], R4 ;  /* 0x0000000402007986 */ /* 0x001fe2000c101d24 */
[----:B------:R-:W-:Y:S05]  /*b0e0*/  EXIT ;  /* 0x000000000000794d */ /* 0x000fea0003800000 */
.L_x_15904:
[----:B------:R-:W-:-:S13]  /*b0f0*/  ISETP.NE.AND P0, PT, R0, 0xf, PT ;  /* 0x0000000f0000780c */ /* 0x000fda0003f05270 */
[----:B------:R-:W-:Y:S05]  /*b100*/  @!P0 BRA `(.L_x_15906) ;  /* 0x0000000000e08947 */ /* 0x000fea0003800000 */
[----:B------:R-:W-:-:S13]  /*b110*/  ISETP.NE.AND P0, PT, R0, 0x17, PT ;  /* 0x000000170000780c */ /* 0x000fda0003f05270 */
[----:B------:R-:W-:Y:S05]  /*b120*/  @!P0 BRA `(.L_x_15907) ;  /* 0x00000000008c8947 */ /* 0x000fea0003800000 */
[----:B------:R-:W-:-:S13]  /*b130*/  ISETP.NE.AND P0, PT, R0, 0x18, PT ;  /* 0x000000180000780c */ /* 0x000fda0003f05270 */
[----:B------:R-:W-:Y:S05]  /*b140*/  @!P0 BRA `(.L_x_15908) ;  /* 0x0000000000448947 */ /* 0x000fea0003800000 */
.L_x_15885:
        /* <DEDUP_REMOVED lines=16> */
.L_x_15909:
[----:B------:R-:W-:Y:S05]  /*b250*/  EXIT ;  /* 0x000000000000794d */ /* 0x000fea0003800000 */
.L_x_15908:
        /* <DEDUP_REMOVED lines=12> */
.L_x_15911:
[----:B------:R-:W-:Y:S05]  /*b320*/  BSYNC.RECONVERGENT B0 ;  /* 0x0000000000007941 */ /* 0x000fea0003800200 */
.L_x_15910:
[----:B------:R-:W-:-:S05]  /*b330*/  LOP3.LUT R5, R0, 0x80, R7, 0xf8, !PT ;  /* 0x0000008000057812 */ /* 0x000fca00078ef807 */
[----:B------:R-:W-:Y:S01]  /*b340*/  STG.E.U8 desc[UR36][R2.64], R5 ;  /* 0x0000000502007986 */ /* 0x000fe2000c101124 */
[----:B------:R-:W-:Y:S05]  /*b350*/  EXIT ;  /* 0x000000000000794d */ /* 0x000fea0003800000 */
.L_x_15907:
        /* <DEDUP_REMOVED lines=11> */
.L_x_15913:
[----:B------:R-:W-:Y:S01]  /*b410*/  IMAD.MOV.U32 R0, RZ, RZ, 0x7f ;  /* 0x0000007fff007424 */ /* 0x000fe200078e00ff */
[----:B------:R-:W-:-:S04]  /*b420*/  ISETP.GT.U32.AND P0, PT, R4, 0x7f800000, PT ;  /* 0x7f8000000400780c */ /* 0x000fc80003f04070 */
[----:B------:R-:W-:-:S09]  /*b430*/  SEL R0, R0, 0x7c, P0 ;  /* 0x0000007c00007807 */ /* 0x000fd20000000000 */
.L_x_15914:
[----:B------:R-:W-:Y:S05]  /*b440*/  BSYNC.RECONVERGENT B0 ;  /* 0x0000000000007941 */ /* 0x000fea0003800200 */
.L_x_15912:
[----:B------:R-:W-:-:S04]  /*b450*/  SHF.R.U32.HI R5, RZ, 0x18, R18 ;  /* 0x00000018ff057819 */ /* 0x000fc80000011612 */
[----:B------:R-:W-:-:S05]  /*b460*/  LOP3.LUT R5, R0, 0x80, R5, 0xf8, !PT ;  /* 0x0000008000057812 */ /* 0x000fca00078ef805 */
[----:B------:R-:W-:Y:S01]  /*b470*/  STG.E.U8 desc[UR36][R2.64], R5 ;  /* 0x0000000502007986 */ /* 0x000fe2000c101124 */
[----:B------:R-:W-:Y:S05]  /*b480*/  EXIT ;  /* 0x000000000000794d */ /* 0x000fea0003800000 */
.L_x_15906:
[----:B-----5:R-:W-:-:S05]  /*b490*/  F2FP.BF16.F32.PACK_AB R18, RZ, R18 ;  /* 0x00000012ff12723e */ /* 0x020fca00000010ff */
[----:B------:R-:W-:Y:S01]  /*b4a0*/  STG.E.U16 desc[UR36][R2.64], R18 ;  /* 0x0000001202007986 */ /* 0x000fe2000c101524 */
[----:B------:R-:W-:Y:S05]  /*b4b0*/  EXIT ;  /* 0x000000000000794d */ /* 0x000fea0003800000 */
.L_x_15915:
        /* <DEDUP_REMOVED lines=12> */
.L_x_41010:


//--------------------- .text._ZN2at6native18elementwise_kernelILi128ELi2EZNS0_22gpu_kernel_impl_nocastINS0_13BinaryFunctorIfffZZZNS0_19minimum_kernel_cudaERNS_18TensorIteratorBaseEENKUlvE0_clEvENKUlvE0_clEvEUlffE_EEEEvS5_RKT_EUliE_EEviT1_ --------------------------
	.section	.text._ZN2at6native18elementwise_kernelILi128ELi2EZNS0_22gpu_kernel_impl_nocastINS0_13BinaryFunctorIfffZZZNS0_19minimum_kernel_cudaERNS_18TensorIteratorBaseEENKUlvE0_clEvENKUlvE0_clEvEUlffE_EEEEvS5_RKT_EUliE_EEviT1_,"ax",@progbits
	.align	128
        .global         _ZN2at6native18elementwise_kernelILi128ELi2EZNS0_22gpu_kernel_impl_nocastINS0_13BinaryFunctorIfffZZZNS0_19minimum_kernel_cudaERNS_18TensorIteratorBaseEENKUlvE0_clEvENKUlvE0_clEvEUlffE_EEEEvS5_RKT_EUliE_EEviT1_
        .type           _ZN2at6native18elementwise_kernelILi128ELi2EZNS0_22gpu_kernel_impl_nocastINS0_13BinaryFunctorIfffZZZNS0_19minimum_kernel_cudaERNS_18TensorIteratorBaseEENKUlvE0_clEvENKUlvE0_clEvEUlffE_EEEEvS5_RKT_EUliE_EEviT1_,@function
        .size           _ZN2at6native18elementwise_kernelILi128ELi2EZNS0_22gpu_kernel_impl_nocastINS0_13BinaryFunctorIfffZZZNS0_19minimum_kernel_cudaERNS_18TensorIteratorBaseEENKUlvE0_clEvENKUlvE0_clEvEUlffE_EEEEvS5_RKT_EUliE_EEviT1_,(.L_x_41011 - _ZN2at6native18elementwise_kernelILi128ELi2EZNS0_22gpu_kernel_impl_nocastINS0_13BinaryFunctorIfffZZZNS0_19minimum_kernel_cudaERNS_18TensorIteratorBaseEENKUlvE0_clEvENKUlvE0_clEvEUlffE_EEEEvS5_RKT_EUliE_EEviT1_)
        .other          _ZN2at6native18elementwise_kernelILi128ELi2EZNS0_22gpu_kernel_impl_nocastINS0_13BinaryFunctorIfffZZZNS0_19minimum_kernel_cudaERNS_18TensorIteratorBaseEENKUlvE0_clEvENKUlvE0_clEvEUlffE_EEEEvS5_RKT_EUliE_EEviT1_,@"STO_CUDA_ENTRY STV_DEFAULT"
_ZN2at6native18elementwise_kernelILi128ELi2EZNS0_22gpu_kernel_impl_nocastINS0_13BinaryFunctorIfffZZZNS0_19minimum_kernel_cudaERNS_18TensorIteratorBaseEENKUlvE0_clEvENKUlvE0_clEvEUlffE_EEEEvS5_RKT_EUliE_EEviT1_:
.text._ZN2at6native18elementwise_kernelILi128ELi2EZNS0_22gpu_kernel_impl_nocastINS0_13BinaryFunctorIfffZZZNS0_19minimum_kernel_cudaERNS_18TensorIteratorBaseEENKUlvE0_clEvENKUlvE0_clEvEUlffE_EEEEvS5_RKT_EUliE_EEviT1_:
        /* <DEDUP_REMOVED lines=13> */
[----:B------:R-:W0:Y:S02]  /*00d0*/  LDC.64 R4, c[0x0][0x5f0] ;  /* 0x00017c00ff047b82 */ /* 0x000e240000000a00 */
[----:B0-----:R-:W2:Y:S06]  /*00e0*/  LDG.E R0, desc[UR6][R4.64] ;  /* 0x0000000604007981 */ /* 0x001eac000c1e1900 */
[----:B------:R-:W0:Y:S01]  /*00f0*/  LDC.64 R6, c[0x0][0x5e8] ;  /* 0x00017a00ff067b82 */ /* 0x000e220000000a00 */
[-C--:B--2---:R-:W-:Y:S02]  /*0100*/  FSETP.NAN.FTZ.AND P0, PT, R0, R0.reuse, PT ;  /* 0x000000000000720b */ /* 0x084fe40003f18000 */
[----:B------:R-:W-:-:S11]  /*0110*/  MOV R5, R0 ;  /* 0x0000000000057202 */ /* 0x000fd60000000f00 */
[----:B0-----:R-:W-:Y:S05]  /*0120*/  @P0 BRA `(.L_x_15919) ;  /* 0x0000000000100947 */ /* 0x001fea0003800000 */
[----:B------:R-:W0:Y:S02]  /*0130*/  LDC.64 R4, c[0x0][0x5f8] ;  /* 0x00017e00ff047b82 */ /* 0x000e240000000a00 */
[----:B0-----:R-:W2:Y:S02]  /*0140*/  LDG.E R5, desc[UR6][R4.64] ;  /* 0x0000000604057981 */ /* 0x001ea4000c1e1900 */
[----:B--2---:R-:W-:-:S13]  /*0150*/  FSETP.NAN.FTZ.AND P0, PT, R5, R5, PT ;  /* 0x000000050500720b */ /* 0x004fda0003f18000 */
[----:B------:R-:W-:-:S07]  /*0160*/  @!P0 FMNMX.FTZ R5, R0, R5, PT ;  /* 0x0000000500058209 */ /* 0x000fce0003810000 */
.L_x_15919:
[----:B------:R0:W-:Y:S01]  /*0170*/  STG.E desc[UR6][R6.64], R5 ;  /* 0x0000000506007986 */ /* 0x0001e2000c101906 */
[----:B------:R-:W-:-:S07]  /*0180*/  IADD3 R3, PT, PT, R3, 0x80, RZ ;  /* 0x0000008003037810 */ /* 0x000fce0007ffe0ff */
.L_x_15918:
[----:B------:R-:W-:Y:S05]  /*0190*/  BSYNC.RECONVERGENT B0 ;  /* 0x0000000000007941 */ /* 0x000fea0003800200 */
.L_x_15917:
[----:B------:R-:W-:-:S13]  /*01a0*/  ISETP.GE.AND P0, PT, R3, UR4, PT ;  /* 0x0000000403007c0c */ /* 0x000fda000bf06270 */
[----:B------:R-:W-:Y:S05]  /*01b0*/  @P0 EXIT ;  /* 0x000000000000094d */ /* 0x000fea0003800000 */
[----:B------:R-:W1:Y:S02]  /*01c0*/  LDC.64 R2, c[0x0][0x5f0] ;  /* 0x00017c00ff027b82 */ /* 0x000e640000000a00 */
[----:B-1----:R-:W2:Y:S06]  /*01d0*/  LDG.E R0, desc[UR6][R2.64] ;  /* 0x0000000602007981 */ /* 0x002eac000c1e1900 */
[----:B0-----:R-:W0:Y:S01]  /*01e0*/  LDC.64 R4, c[0x0][0x5e8] ;  /* 0x00017a00ff047b82 */ /* 0x001e220000000a00 */
[-C--:B--2---:R-:W-:Y:S02]  /*01f0*/  FSETP.NAN.FTZ.AND P0, PT, R0, R0.reuse, PT ;  /* 0x000000000000720b */ /* 0x084fe40003f18000 */
[----:B------:R-:W-:-:S11]  /*0200*/  MOV R3, R0 ;  /* 0x0000000000037202 */ /* 0x000fd60000000f00 */
[----:B0-----:R-:W-:Y:S05]  /*0210*/  @P0 BRA `(.L_x_15920) ;  /* 0x0000000000100947 */ /* 0x001fea0003800000 */
[----:B------:R-:W0:Y:S02]  /*0220*/  LDC.64 R2, c[0x0][0x5f8] ;  /* 0x00017e00ff027b82 */ /* 0x000e240000000a00 */
[----:B0-----:R-:W2:Y:S02]  /*0230*/  LDG.E R3, desc[UR6][R2.64] ;  /* 0x0000000602037981 */ /* 0x001ea4000c1e1900 */
[----:B--2---:R-:W-:-:S13]  /*0240*/  FSETP.NAN.FTZ.AND P0, PT, R3, R3, PT ;  /* 0x000000030300720b */ /* 0x004fda0003f18000 */
[----:B------:R-:W-:-:S07]  /*0250*/  @!P0 FMNMX.FTZ R3, R0, R3, PT ;  /* 0x0000000300038209 */ /* 0x000fce0003810000 */
.L_x_15920:
[----:B------:R-:W-:Y:S01]  /*0260*/  STG.E desc[UR6][R4.64], R3 ;  /* 0x0000000304007986 */ /* 0x000fe2000c101906 */
[----:B------:R-:W-:Y:S05]  /*0270*/  EXIT ;  /* 0x000000000000794d */ /* 0x000fea0003800000 */
.L_x_15916:
        /* <DEDUP_REMOVED lines=355> */
.L_x_15923:
[----:B------:R-:W0:Y:S02]  /*18b0*/  LDCU.128 UR8, c[0x0][0x5f0] ;  /* 0x0000be00ff0877ac */ /* 0x000e240008000c00 */
[----:B0-----:R-:W-:-:S04]  /*18c0*/  IADD3 R6, P0, PT, R6, UR8, RZ ;  /* 0x0000000806067c10 */ /* 0x001fc8000ff1e0ff */
[----:B------:R-:W-:-:S05]  /*18d0*/  IADD3.X R7, PT, PT, RZ, UR9, RZ, P0, !PT ;  /* 0x00000009ff077c10 */ /* 0x000fca00087fe4ff */
[----:B------:R-:W2:Y:S01]  /*18e0*/  LDG.E R6, desc[UR6][R6.64] ;  /* 0x0000000606067981 */ /* 0x000ea2000c1e1900 */
[----:B------:R-:W-:Y:S01]  /*18f0*/  IADD3 R8, P1, PT, R4, UR10, RZ ;  /* 0x0000000a04087c10 */ /* 0x000fe2000ff3e0ff */
[----:B------:R-:W-:Y:S03]  /*1900*/  BSSY.RECONVERGENT B1, `(.L_x_15924) ;  /* 0x0000008000017945 */ /* 0x000fe60003800200 */
[----:B------:R-:W-:Y:S02]  /*1910*/  IADD3.X R9, PT, PT, RZ, UR11, RZ, P1, !PT ;  /* 0x0000000bff097c10 */ /* 0x000fe40008ffe4ff */
[-C--:B--2---:R-:W-:Y:S02]  /*1920*/  FSETP.NAN.FTZ.AND P0, PT, R6, R6.reuse, PT ;  /* 0x000000060600720b */ /* 0x084fe40003f18000 */
[----:B------:R-:W-:-:S11]  /*1930*/  MOV R11, R6 ;  /* 0x00000006000b7202 */ /* 0x000fd60000000f00 */
[----:B------:R-:W-:Y:S05]  /*1940*/  @P0 BRA `(.L_x_15925) ;  /* 0x00000000000c0947 */ /* 0x000fea0003800000 */
[----:B------:R-:W2:Y:S02]  /*1950*/  LDG.E R11, desc[UR6][R8.64] ;  /* 0x00000006080b7981 */ /* 0x000ea4000c1e1900 */
[----:B--2---:R-:W-:-:S13]  /*1960*/  FSETP.NAN.FTZ.AND P0, PT, R11, R11, PT ;  /* 0x0000000b0b00720b */ /* 0x004fda0003f18000 */
[----:B------:R-:W-:-:S07]  /*1970*/  @!P0 FMNMX.FTZ R11, R6, R11, PT ;  /* 0x0000000b060b8209 */ /* 0x000fce0003810000 */
.L_x_15925:
[----:B------:R-:W-:Y:S05]  /*1980*/  BSYNC.RECONVERGENT B1 ;  /* 0x0000000000017941 */ /* 0x000fea0003800200 */
.L_x_15924:
[----:B------:R-:W0:Y:S01]  /*1990*/  LDCU.64 UR8, c[0x0][0x5e8] ;  /* 0x0000bd00ff0877ac */ /* 0x000e220008000a00 */
[----:B------:R-:W-:Y:S02]  /*19a0*/  IADD3 R3, PT, PT, R3, 0x80, RZ ;  /* 0x0000008003037810 */ /* 0x000fe40007ffe0ff */
[----:B0-----:R-:W-:-:S04]  /*19b0*/  IADD3 R4, P0, PT, R5, UR8, RZ ;  /* 0x0000000805047c10 */ /* 0x001fc8000ff1e0ff */
[----:B------:R-:W-:-:S05]  /*19c0*/  IADD3.X R5, PT, PT, RZ, UR9, RZ, P0, !PT ;  /* 0x00000009ff057c10 */ /* 0x000fca00087fe4ff */
[----:B------:R0:W-:Y:S04]  /*19d0*/  STG.E desc[UR6][R4.64], R11 ;  /* 0x0000000b04007986 */ /* 0x0001e8000c101906 */
.L_x_15922:
[----:B------:R-:W-:Y:S05]  /*19e0*/  BSYNC.RECONVERGENT B0 ;  /* 0x0000000000007941 */ /* 0x000fea0003800200 */
.L_x_15921:
        /* <DEDUP_REMOVED lines=350> */
.L_x_15926:
[----:B------:R-:W0:Y:S01]  /*2fd0*/  LDCU.128 UR8, c[0x0][0x5f0] ;  /* 0x0000be00ff0877ac */ /* 0x000e220008000c00 */
[----:B------:R-:W1:Y:S01]  /*2fe0*/  LDCU.64 UR4, c[0x0][0x5e8] ;  /* 0x0000bd00ff0477ac */ /* 0x000e620008000a00 */
[----:B0-----:R-:W-:-:S04]  /*2ff0*/  IADD3 R4, P0, PT, R4, UR8, RZ ;  /* 0x0000000804047c10 */ /* 0x001fc8000ff1e0ff */
[----:B------:R-:W-:-:S05]  /*3000*/  IADD3.X R5, PT, PT, RZ, UR9, RZ, P0, !PT ;  /* 0x00000009ff057c10 */ /* 0x000fca00087fe4ff */
[----:B------:R-:W2:Y:S01]  /*3010*/  LDG.E R4, desc[UR6][R4.64] ;  /* 0x0000000604047981 */ /* 0x000ea2000c1e1900 */
[----:B------:R-:W-:Y:S01]  /*3020*/  IADD3 R2, P2, PT, R2, UR10, RZ ;  /* 0x0000000a02027c10 */ /* 0x000fe2000ff5e0ff */
[----:B------:R-:W-:Y:S01]  /*3030*/  BSSY.RECONVERGENT B0, `(.L_x_15927) ;  /* 0x000000a000007945 */ /* 0x000fe20003800200 */
[----:B-1----:R-:W-:Y:S02]  /*3040*/  IADD3 R6, P1, PT, R3, UR4, RZ ;  /* 0x0000000403067c10 */ /* 0x002fe4000ff3e0ff */
[----:B------:R-:W-:Y:S02]  /*3050*/  IADD3.X R3, PT, PT, RZ, UR11, RZ, P2, !PT ;  /* 0x0000000bff037c10 */ /* 0x000fe400097fe4ff */
[----:B------:R-:W-:Y:S02]  /*3060*/  IADD3.X R7, PT, PT, RZ, UR5, RZ, P1, !PT ;  /* 0x00000005ff077c10 */ /* 0x000fe40008ffe4ff */
[-C--:B--2---:R-:W-:Y:S02]  /*3070*/  FSETP.NAN.FTZ.AND P0, PT, R4, R4.reuse, PT ;  /* 0x000000040400720b */ /* 0x084fe40003f18000 */
[----:B------:R-:W-:-:S11]  /*3080*/  MOV R9, R4 ;  /* 0x0000000400097202 */ /* 0x000fd60000000f00 */
[----:B------:R-:W-:Y:S05]  /*3090*/  @P0 BRA `(.L_x_15928) ;  /* 0x00000000000c0947 */ /* 0x000fea0003800000 */
[----:B------:R-:W2:Y:S02]  /*30a0*/  LDG.E R9, desc[UR6][R2.64] ;  /* 0x0000000602097981 */ /* 0x000ea4000c1e1900 */
[----:B--2---:R-:W-:-:S13]  /*30b0*/  FSETP.NAN.FTZ.AND P0, PT, R9, R9, PT ;  /* 0x000000090900720b */ /* 0x004fda0003f18000 */
[----:B------:R-:W-:-:S07]  /*30c0*/  @!P0 FMNMX.FTZ R9, R4, R9, PT ;  /* 0x0000000904098209 */ /* 0x000fce0003810000 */
.L_x_15928:
[----:B------:R-:W-:Y:S05]  /*30d0*/  BSYNC.RECONVERGENT B0 ;  /* 0x0000000000007941 */ /* 0x000fea0003800200 */
.L_x_15927:
[----:B------:R-:W-:Y:S01]  /*30e0*/  STG.E desc[UR6][R6.64], R9 ;  /* 0x0000000906007986 */ /* 0x000fe2000c101906 */
[----:B------:R-:W-:Y:S05]  /*30f0*/  EXIT ;  /* 0x000000000000794d */ /* 0x000fea0003800000 */
.L_x_15929:
        /* <DEDUP_REMOVED lines=16> */
.L_x_41011:


//--------------------- .text._ZN2at6native27unrolled_elementwise_kernelINS0_13BinaryFunctorIfffZZZNS0_19minimum_kernel_cudaERNS_18TensorIteratorBaseEENKUlvE0_clEvENKUlvE0_clEvEUlffE_EESt5arrayIPcLm3EELi4E23TrivialOffsetCalculatorILi2EjESC_ILi1EjENS0_6memory15LoadWithoutCastENSF_16StoreWithoutCastEEEviT_T0_T2_T3_T4_T5_ --------------------------
	.section	.text._ZN2at6native27unrolled_elementwise_kernelINS0_13BinaryFunctorIfffZZZNS0_19minimum_kernel_cudaERNS_18TensorIteratorBaseEENKUlvE0_clEvENKUlvE0_clEvEUlffE_EESt5arrayIPcLm3EELi4E23TrivialOffsetCalculatorILi2EjESC_ILi1EjENS0_6memory15LoadWithoutCastENSF_16StoreWithoutCastEEEviT_T0_T2_T3_T4_T5_,"ax",@progbits
	.align	128
        .global         _ZN2at6native27unrolled_elementwise_kernelINS0_13BinaryFunctorIfffZZZNS0_19minimum_kernel_cudaERNS_18TensorIteratorBaseEENKUlvE0_clEvENKUlvE0_clEvEUlffE_EESt5arrayIPcLm3EELi4E23TrivialOffsetCalculatorILi2EjESC_ILi1EjENS0_6memory15LoadWithoutCastENSF_16StoreWithoutCastEEEviT_T0_T2_T3_T4_T5_
        .type           _ZN2at6native27unrolled_elementwise_kernelINS0_13BinaryFunctorIfffZZZNS0_19minimum_kernel_cudaERNS_18TensorIteratorBaseEENKUlvE0_clEvENKUlvE0_clEvEUlffE_EESt5arrayIPcLm3EELi4E23TrivialOffsetCalculatorILi2EjESC_ILi1EjENS0_6memory15LoadWithoutCastENSF_16StoreWithoutCastEEEviT_T0_T2_T3_T4_T5_,@function
        .size           _ZN2at6native27unrolled_elementwise_kernelINS0_13BinaryFunctorIfffZZZNS0_19minimum_kernel_cudaERNS_18TensorIteratorBaseEENKUlvE0_clEvENKUlvE0_clEvEUlffE_EESt5arrayIPcLm3EELi4E23TrivialOffsetCalculatorILi2EjESC_ILi1EjENS0_6memory15LoadWithoutCastENSF_16StoreWithoutCastEEEviT_T0_T2_T3_T4_T5_,(.L_x_41012 - _ZN2at6native27unrolled_elementwise_kernelINS0_13BinaryFunctorIfffZZZNS0_19minimum_kernel_cudaERNS_18TensorIteratorBaseEENKUlvE0_clEvENKUlvE0_clEvEUlffE_EESt5arrayIPcLm3EELi4E23TrivialOffsetCalculatorILi2EjESC_ILi1EjENS0_6memory15LoadWithoutCastENSF_16StoreWithoutCastEEEviT_T0_T2_T3_T4_T5_)
        .other          _ZN2at6native27unrolled_elementwise_kernelINS0_13BinaryFunctorIfffZZZNS0_19minimum_kernel_cudaERNS_18TensorIteratorBaseEENKUlvE0_clEvENKUlvE0_clEvEUlffE_EESt5arrayIPcLm3EELi4E23TrivialOffsetCalculatorILi2EjESC_ILi1EjENS0_6memory15LoadWithoutCastENSF_16StoreWithoutCastEEEviT_T0_T2_T3_T4_T5_,@"STO_CUDA_ENTRY STV_DEFAULT"
_ZN2at6native27unrolled_elementwise_kernelINS0_13BinaryFunctorIfffZZZNS0_19minimum_kernel_cudaERNS_18TensorIteratorBaseEENKUlvE0_clEvENKUlvE0_clEvEUlffE_EESt5arrayIPcLm3EELi4E23TrivialOffsetCalculatorILi2EjESC_ILi1EjENS0_6memory15LoadWithoutCastENSF_16StoreWithoutCastEEEviT_T0_T2_T3_T4_T5_:
.text._ZN2at6native27unrolled_elementwise_kernelINS0_13BinaryFunctorIfffZZZNS0_19minimum_kernel_cudaERNS_18TensorIteratorBaseEENKUlvE0_clEvENKUlvE0_clEvEUlffE_EESt5arrayIPcLm3EELi4E23TrivialOffsetCalculatorILi2EjESC_ILi1EjENS0_6memory15LoadWithoutCastENSF_16StoreWithoutCastEEEviT_T0_T2_T3_T4_T5_:
        /* <DEDUP_REMOVED lines=8> */
[----:B------:R-:W4:Y:S01]  /*0080*/  LDC.64 R22, c[0x0][0x398] ;  /* 0x0000e600ff167b82 */ /* 0x000f220000000a00 */
[----:B0-----:R-:W-:-:S07]  /*0090*/  IMAD R9, R8, -0x200, R9 ;  /* 0xfffffe0008097824 */ /* 0x001fce00078e0209 */
[----:B------:R-:W0:Y:S01]  /*00a0*/  LDC.64 R12, c[0x0][0x390] ;  /* 0x0000e400ff0c7b82 */ /* 0x000e220000000a00 */
[----:B--2---:R-:W-:Y:S01]  /*00b0*/  IMAD.MOV.U32 R11, RZ, RZ, R10 ;  /* 0x000000ffff0b7224 */ /* 0x004fe200078e000a */
[----:B------:R-:W-:-:S06]  /*00c0*/  ISETP.GE.AND P0, PT, R10, R9, PT ;  /* 0x000000090a00720c */ /* 0x000fcc0003f06270 */
[----:B------:R-:W2:Y:S08]  /*00d0*/  LDC.64 R14, c[0x0][0x398] ;  /* 0x0000e600ff0e7b82 */ /* 0x000eb00000000a00 */
[----:B------:R-:W2:Y:S01]  /*00e0*/  LDC.64 R4, c[0x0][0x390] ;  /* 0x0000e400ff047b82 */ /* 0x000ea20000000a00 */
[----:B------:R-:W-:-:S05]  /*00f0*/  @!P0 VIADD R10, R11, 0x80 ;  /* 0x000000800b0a8836 */ /* 0x000fca0000000000 */
[----:B------:R-:W-:Y:S02]  /*0100*/  ISETP.GE.AND P1, PT, R10, R9, PT ;  /* 0x000000090a00720c */ /* 0x000fe40003f26270 */
[----:B------:R-:W2:Y:S11]  /*0110*/  LDC.64 R6, c[0x0][0x398] ;  /* 0x0000e600ff067b82 */ /* 0x000eb60000000a00 */
[----:B------:R-:W-:Y:S01]  /*0120*/  @!P1 IMAD R17, R8, 0x200, R10 ;  /* 0x0000020008119824 */ /* 0x000fe200078e020a */
[----:B------:R-:W-:-:S03]  /*0130*/  @!P1 IADD3 R10, PT, PT, R10, 0x80, RZ ;  /* 0x000000800a0a9810 */ /* 0x000fc60007ffe0ff */
[----:B---3--:R-:W-:Y:S01]  /*0140*/  @!P1 IMAD.WIDE.U32 R20, R17, 0x4, R20 ;  /* 0x0000000411149825 */ /* 0x008fe200078e0014 */
[----:B------:R-:W-:-:S04]  /*0150*/  ISETP.GE.AND P3, PT, R10, R9, PT ;  /* 0x000000090a00720c */ /* 0x000fc80003f66270 */
[----:B-1----:R1:W5:Y:S01]  /*0160*/  @!P1 LDG.E R0, desc[UR4][R20.64] ;  /* 0x0000000414009981 */ /* 0x002362000c1e1900 */
[----:B------:R-:W-:-:S08]  /*0170*/  @!P0 IMAD R27, R8, 0x200, R11 ;  /* 0x00000200081b8824 */ /* 0x000fd000078e020b */
[----:B------:R-:W-:Y:S01]  /*0180*/  @!P3 IMAD R19, R8, 0x200, R10 ;  /* 0x000002000813b824 */ /* 0x000fe200078e020a */
[----:B-1----:R-:W1:Y:S01]  /*0190*/  LDC.64 R20, c[0x0][0x390] ;  /* 0x0000e400ff147b82 */ /* 0x002e620000000a00 */
[----:B------:R-:W-:-:S05]  /*01a0*/  @!P3 VIADD R10, R10, 0x80 ;  /* 0x000000800a0ab836 */ /* 0x000fca0000000000 */
[----:B------:R-:W-:Y:S01]  /*01b0*/  ISETP.GE.AND P2, PT, R10, R9, PT ;  /* 0x000000090a00720c */ /* 0x000fe20003f46270 */
[----:B----4-:R-:W-:Y:S01]  /*01c0*/  @!P1 IMAD.WIDE.U32 R2, R17, 0x4, R2 ;  /* 0x0000000411029825 */ /* 0x010fe200078e0002 */
[----:B------:R-:W-:-:S03]  /*01d0*/  CS2R R16, SRZ ;  /* 0x0000000000107805 */ /* 0x000fc6000001ff00 */
[----:B------:R-:W-:-:S08]  /*01e0*/  @!P0 IMAD.WIDE.U32 R22, R27, 0x4, R22 ;  /* 0x000000041b168825 */ /* 0x000fd000078e0016 */
[----:B------:R-:W-:Y:S02]  /*01f0*/  @!P2 IMAD R25, R8, 0x200, R10 ;  /* 0x000002000819a824 */ /* 0x000fe400078e020a */
[----:B-1----:R-:W-:-:S04]  /*0200*/  @!P0 IMAD.WIDE.U32 R20, R27, 0x4, R20 ;  /* 0x000000041b148825 */ /* 0x002fc800078e0014 */
[----:B------:R-:W-:Y:S01]  /*0210*/  IMAD.MOV.U32 R27, RZ, RZ, RZ ;  /* 0x000000ffff1b7224 */ /* 0x000fe200078e00ff */
[----:B------:R-:W5:Y:S05]  /*0220*/  @!P0 LDG.E R16, desc[UR4][R20.64] ;  /* 0x0000000414108981 */ /* 0x000f6a000c1e1900 */
[----:B------:R-:W5:Y:S01]  /*0230*/  @!P0 LDG.E R27, desc[UR4][R22.64] ;  /* 0x00000004161b8981 */ /* 0x000f62000c1e1900 */
[----:B------:R-:W-:Y:S01]  /*0240*/  ISETP.GE.AND P0, PT, R11, R9, PT ;  /* 0x000000090b00720c */ /* 0x000fe20003f06270 */
[----:B0-----:R-:W-:-:S04]  /*0250*/  @!P2 IMAD.WIDE.U32 R12, R25, 0x4, R12 ;  /* 0x00000004190ca825 */ /* 0x001fc800078e000c */
[----:B--2---:R-:W-:Y:S01]  /*0260*/  @!P2 IMAD.WIDE.U32 R24, R25, 0x4, R14 ;  /* 0x000000041918a825 */ /* 0x004fe200078e000e */
[----:B------:R-:W-:-:S06]  /*0270*/  CS2R R14, SRZ ;  /* 0x00000000000e7805 */ /* 0x000fcc000001ff00 */
[----:B------:R0:W5:Y:S01]  /*0280*/  @!P1 LDG.E R15, desc[UR4][R2.64] ;  /* 0x00000004020f9981 */ /* 0x000162000c1e1900 */
[----:B------:R-:W-:Y:S02]  /*0290*/  IMAD.MOV.U32 R10, RZ, RZ, RZ ;  /* 0x000000ffff0a7224 */ /* 0x000fe400078e00ff */
[C---:B------:R-:W-:Y:S01]  /*02a0*/  @!P3 IMAD.WIDE.U32 R4, R19.reuse, 0x4, R4 ;  /* 0x000000041304b825 */ /* 0x040fe200078e0004 */
[----:B------:R1:W5:Y:S03]  /*02b0*/  @!P2 LDG.E R14, desc[UR4][R12.64] ;  /* 0x000000040c0ea981 */ /* 0x000366000c1e1900 */
[----:B------:R-:W-:Y:S01]  /*02c0*/  @!P3 IMAD.WIDE.U32 R6, R19, 0x4, R6 ;  /* 0x000000041306b825 */ /* 0x000fe200078e0006 */
[----:B0-----:R-:W0:Y:S01]  /*02d0*/  @!P0 LDC.64 R2, c[0x0][0x388] ;  /* 0x0000e200ff028b82 */ /* 0x001e220000000a00 */
[----:B------:R-:W-:Y:S01]  /*02e0*/  MOV R19, RZ ;  /* 0x000000ff00137202 */ /* 0x000fe20000000f00 */
[----:B------:R2:W5:Y:S01]  /*02f0*/  @!P3 LDG.E R10, desc[UR4][R4.64] ;  /* 0x00000004040ab981 */ /* 0x000562000c1e1900 */
[----:B-1----:R-:W-:-:S03]  /*0300*/  IADD3 R12, PT, PT, R11, 0x80, RZ ;  /* 0x000000800b0c7810 */ /* 0x002fc60007ffe0ff */
[----:B------:R1:W5:Y:S01]  /*0310*/  @!P3 LDG.E R17, desc[UR4][R6.64] ;  /* 0x000000040611b981 */ /* 0x000362000c1e1900 */
[----:B------:R-:W-:Y:S03]  /*0320*/  BSSY.RECONVERGENT B0, `(.L_x_15930) ;  /* 0x0000012000007945 */ /* 0x000fe60003800200 */
[----:B------:R3:W5:Y:S01]  /*0330*/  @!P2 LDG.E R19, desc[UR4][R24.64] ;  /* 0x000000041813a981 */ /* 0x000762000c1e1900 */
[C---:B--2---:R-:W-:Y:S01]  /*0340*/  VIADD R4, R11.reuse, 0x100 ;  /* 0x000001000b047836 */ /* 0x044fe20000000000 */
[----:B------:R-:W-:Y:S01]  /*0350*/  @!P0 LEA R5, R8, R11, 0x9 ;  /* 0x0000000b08058211 */ /* 0x000fe200078e48ff */
[----:B-1----:R-:W-:Y:S02]  /*0360*/  VIADD R6, R11, 0x180 ;  /* 0x000001800b067836 */ /* 0x002fe40000000000 */
[----:B------:R-:W-:Y:S01]  /*0370*/  @!P0 IMAD.MOV.U32 R11, RZ, RZ, R12 ;  /* 0x000000ffff0b8224 */ /* 0x000fe200078e000c */
[----:B------:R-:W-:-:S02]  /*0380*/  ISETP.GE.AND P1, PT, R12, R9, PT ;  /* 0x000000090c00720c */ /* 0x000fc40003f26270 */
[-C--:B------:R-:W-:Y:S02]  /*0390*/  ISETP.GE.AND P2, PT, R4, R9.reuse, PT ;  /* 0x000000090400720c */ /* 0x080fe40003f46270 */
[-C--:B------:R-:W-:Y:S01]  /*03a0*/  ISETP.GE.AND P3, PT, R6, R9.reuse, PT ;  /* 0x000000090600720c */ /* 0x080fe20003f66270 */
[----:B0-----:R-:W-:Y:S01]  /*03b0*/  @!P0 IMAD.WIDE.U32 R2, R5, 0x4, R2 ;  /* 0x0000000405028825 */ /* 0x001fe200078e0002 */
[----:B------:R-:W-:Y:S01]  /*03c0*/  ISETP.GE.AND P4, PT, R11, R9, PT ;  /* 0x000000090b00720c */ /* 0x000fe20003f86270 */
[----:B---3--:R-:W-:-:S12]  /*03d0*/  @P0 BRA `(.L_x_15931) ;  /* 0x0000000000180947 */ /* 0x008fd80003800000 */
[----:B-----5:R-:W-:Y:S01]  /*03e0*/  FSETP.NAN.FTZ.AND P5, PT, R16, R16, PT ;  /* 0x000000101000720b */ /* 0x020fe20003fb8000 */
[----:B------:R-:W-:-:S12]  /*03f0*/  IMAD.MOV.U32 R5, RZ, RZ, R16 ;  /* 0x000000ffff057224 */ /* 0x000fd800078e0010 */
[----:B------:R-:W-:Y:S05]  /*0400*/  @P5 BRA `(.L_x_15931) ;  /* 0x00000000000c5947 */ /* 0x000fea0003800000 */
[-C--:B------:R-:W-:Y:S02]  /*0410*/  FSETP.NAN.FTZ.AND P5, PT, R27, R27.reuse, PT ;  /* 0x0000001b1b00720b */ /* 0x080fe40003fb8000 */
[----:B------:R-:W-:-:S11]  /*0420*/  MOV R5, R27 ;  /* 0x0000001b00057202 */ /* 0x000fd60000000f00 */
[----:B------:R-:W-:-:S07]  /*0430*/  @!P5 FMNMX.FTZ R5, R27, R16, PT ;  /* 0x000000101b05d209 */ /* 0x000fce0003810000 */
.L_x_15931:
[----:B------:R-:W-:Y:S05]  /*0440*/  BSYNC.RECONVERGENT B0 ;  /* 0x0000000000007941 */ /* 0x000fea0003800200 */
.L_x_15930:
        /* <DEDUP_REMOVED lines=8> */
.L_x_15933:
[----:B------:R-:W-:Y:S05]  /*04d0*/  BSYNC.RECONVERGENT B0 ;  /* 0x0000000000007941 */ /* 0x000fea0003800200 */
.L_x_15932:
[----:B------:R-:W-:Y:S04]  /*04e0*/  BSSY.RECONVERGENT B0, `(.L_x_15934) ;  /* 0x0000008000007945 */ /* 0x000fe80003800200 */
[----:B------:R-:W-:Y:S05]  /*04f0*/  @P2 BRA `(.L_x_15935) ;  /* 0x0000000000182947 */ /* 0x000fea0003800000 */
[-C--:B-----5:R-:W-:Y:S02]  /*0500*/  FSETP.NAN.FTZ.AND P1, PT, R10, R10.reuse, PT ;  /* 0x0000000a0a00720b */ /* 0x0a0fe40003f38000 */
[----:B------:R-:W-:-:S11]  /*0510*/  MOV R13, R10 ;  /* 0x0000000a000d7202 */ /* 0x000fd60000000f00 */
[----:B------:R-:W-:Y:S05]  /*0520*/  @P1 BRA `(.L_x_15935) ;  /* 0x00000000000c1947 */ /* 0x000fea0003800000 */
[----:B------:R-:W-:Y:S01]  /*0530*/  FSETP.NAN.FTZ.AND P1, PT, R17, R17, PT ;  /* 0x000000111100720b */ /* 0x000fe20003f38000 */
[----:B------:R-:W-:-:S12]  /*0540*/  IMAD.MOV.U32 R13, RZ, RZ, R17 ;  /* 0x000000ffff0d7224 */ /* 0x000fd800078e0011 */
[----:B------:R-:W-:-:S07]  /*0550*/  @!P1 FMNMX.FTZ R13, R17, R10, PT ;  /* 0x0000000a110d9209 */ /* 0x000fce0003810000 */
.L_x_15935:
[----:B------:R-:W-:Y:S05]  /*0560*/  BSYNC.RECONVERGENT B0 ;  /* 0x0000000000007941 */ /* 0x000fea0003800200 */
.L_x_15934:
[----:B------:R-:W-:Y:S04]  /*0570*/  BSSY.RECONVERGENT B0, `(.L_x_15936) ;  /* 0x0000008000007945 */ /* 0x000fe80003800200 */
[----:B------:R-:W-:Y:S05]  /*0580*/  @P3 BRA `(.L_x_15937) ;  /* 0x0000000000183947 */ /* 0x000fea0003800000 */
[----:B-----5:R-:W-:Y:S01]  /*0590*/  FSETP.NAN.FTZ.AND P1, PT, R14, R14, PT ;  /* 0x0000000e0e00720b */ /* 0x020fe20003f38000 */
[----:B------:R-:W-:-:S12]  /*05a0*/  IMAD.MOV.U32 R15, RZ, RZ, R14 ;  /* 0x000000ffff0f7224 */ /* 0x000fd800078e000e */
[----:B------:R-:W-:Y:S05]  /*05b0*/  @P1 BRA `(.L_x_15937) ;  /* 0x00000000000c1947 */ /* 0x000fea0003800000 */
[-C--:B------:R-:W-:Y:S02]  /*05c0*/  FSETP.NAN.FTZ.AND P1, PT, R19, R19.reuse, PT ;  /* 0x000000131300720b */ /* 0x080fe40003f38000 */
[----:B------:R-:W-:-:S11]  /*05d0*/  MOV R15, R19 ;  /* 0x00000013000f7202 */ /* 0x000fd60000000f00 */
[----:B------:R-:W-:-:S07]  /*05e0*/  @!P1 FMNMX.FTZ R15, R19, R14, PT ;  /* 0x0000000e130f9209 */ /* 0x000fce0003810000 */
.L_x_15937:
[----:B------:R-:W-:Y:S05]  /*05f0*/  BSYNC.RECONVERGENT B0 ;  /* 0x0000000000007941 */ /* 0x000fea0003800200 */
.L_x_15936:
[----:B------:R0:W-:Y:S01]  /*0600*/  @!P0 STG.E desc[UR4][R2.64], R5 ;  /* 0x0000000502008986 */ /* 0x0001e2000c101904 */
[----:B------:R-:W-:Y:S04]  /*0610*/  BSSY.RECONVERGENT B0, `(.L_x_15938) ;  /* 0x000000c000007945 */ /* 0x000fe80003800200 */
[----:B------:R-:W-:Y:S05]  /*0620*/  @P4 BRA `(.L_x_15939) ;  /* 0x0000000000284947 */ /* 0x000fea0003800000 */
[----:B0-----:R-:W0:Y:S01]  /*0630*/  LDC.64 R2, c[0x0][0x388] ;  /* 0x0000e200ff027b82 */ /* 0x001e220000000a00 */
[----:B------:R-:W-:Y:S02]  /*0640*/  IMAD R5, R8, 0x200, R11 ;  /* 0x0000020008057824 */ /* 0x000fe400078e020b */
[----:B------:R-:W-:-:S05]  /*0650*/  VIADD R11, R11, 0x80 ;  /* 0x000000800b0b7836 */ /* 0x000fca0000000000 */
[----:B------:R-:W-:-:S13]  /*0660*/  ISETP.GE.AND P0, PT, R11, R9, PT ;  /* 0x000000090b00720c */ /* 0x000fda0003f06270 */
[----:B-----5:R-:W-:Y:S01]  /*0670*/  @!P0 LEA R17, R8, R11, 0x9 ;  /* 0x0000000b08118211 */ /* 0x020fe200078e48ff */
[----:B------:R-:W-:Y:S02]  /*0680*/  @!P0 VIADD R11, R11, 0x80 ;  /* 0x000000800b0b8836 */ /* 0x000fe40000000000 */
[----:B0-----:R-:W-:-:S04]  /*0690*/  IMAD.WIDE.U32 R4, R5, 0x4, R2 ;  /* 0x0000000405047825 */ /* 0x001fc800078e0002 */
[----:B------:R-:W-:Y:S01]  /*06a0*/  @!P0 IMAD.WIDE.U32 R2, R17, 0x4, R2 ;  /* 0x0000000411028825 */ /* 0x000fe200078e0002 */
[----:B------:R1:W-:Y:S04]  /*06b0*/  STG.E desc[UR4][R4.64], R7 ;  /* 0x0000000704007986 */ /* 0x0003e8000c101904 */
[----:B------:R1:W-:Y:S02]  /*06c0*/  @!P0 STG.E desc[UR4][R2.64], R13 ;  /* 0x0000000d02008986 */ /* 0x0003e4000c101904 */
.L_x_15939:
[----:B------:R-:W-:Y:S05]  /*06d0*/  BSYNC.RECONVERGENT B0 ;  /* 0x0000000000007941 */ /* 0x000fea0003800200 */
.L_x_15938:
[----:B------:R-:W-:-:S13]  /*06e0*/  ISETP.GE.AND P0, PT, R11, R9, PT ;  /* 0x000000090b00720c */ /* 0x000fda0003f06270 */
[----:B------:R-:W-:Y:S05]  /*06f0*/  @P0 EXIT ;  /* 0x000000000000094d */ /* 0x000fea0003800000 */
[----:B01----:R-:W0:Y:S01]  /*0700*/  LDC.64 R2, c[0x0][0x388] ;  /* 0x0000e200ff027b82 */ /* 0x003e220000000a00 */
[----:B------:R-:W-:-:S05]  /*0710*/  LEA R11, R8, R11, 0x9 ;  /* 0x0000000b080b7211 */ /* 0x000fca00078e48ff */
[----:B0-----:R-:W-:-:S05]  /*0720*/  IMAD.WIDE.U32 R2, R11, 0x4, R2 ;  /* 0x000000040b027825 */ /* 0x001fca00078e0002 */
[----:B-----5:R-:W-:Y:S01]  /*0730*/  STG.E desc[UR4][R2.64], R15 ;  /* 0x0000000f02007986 */ /* 0x020fe2000c101904 */
[----:B------:R-:W-:Y:S05]  /*0740*/  EXIT ;  /* 0x000000000000794d */ /* 0x000fea0003800000 */
.L_x_15940:
        /* <DEDUP_REMOVED lines=11> */
.L_x_41012:


//--------------------- .text._ZN2at6native29vectorized_elementwise_kernelILi2ENS0_13BinaryFunctorIfffZZZNS0_19minimum_kernel_cudaERNS_18TensorIteratorBaseEENKUlvE0_clEvENKUlvE0_clEvEUlffE_EESt5arrayIPcLm3EEEEviT0_T1_ --------------------------
	.section	.text._ZN2at6native29vectorized_elementwise_kernelILi2ENS0_13BinaryFunctorIfffZZZNS0_19minimum_kernel_cudaERNS_18TensorIteratorBaseEENKUlvE0_clEvENKUlvE0_clEvEUlffE_EESt5arrayIPcLm3EEEEviT0_T1_,"ax",@progbits
	.align	128
        .global         _ZN2at6native29vectorized_elementwise_kernelILi2ENS0_13BinaryFunctorIfffZZZNS0_19minimum_kernel_cudaERNS_18TensorIteratorBaseEENKUlvE0_clEvENKUlvE0_clEvEUlffE_EESt5arrayIPcLm3EEEEviT0_T1_
        .type           _ZN2at6native29vectorized_elementwise_kernelILi2ENS0_13BinaryFunctorIfffZZZNS0_19minimum_kernel_cudaERNS_18TensorIteratorBaseEENKUlvE0_clEvENKUlvE0_clEvEUlffE_EESt5arrayIPcLm3EEEEviT0_T1_,@function
        .size           _ZN2at6native29vectorized_elementwise_kernelILi2ENS0_13BinaryFunctorIfffZZZNS0_19minimum_kernel_cudaERNS_18TensorIteratorBaseEENKUlvE0_clEvENKUlvE0_clEvEUlffE_EESt5arrayIPcLm3EEEEviT0_T1_,(.L_x_41013 - _ZN2at6native29vectorized_elementwise_kernelILi2ENS0_13BinaryFunctorIfffZZZNS0_19minimum_kernel_cudaERNS_18TensorIteratorBaseEENKUlvE0_clEvENKUlvE0_clEvEUlffE_EESt5arrayIPcLm3EEEEviT0_T1_)
        .other          _ZN2at6native29vectorized_elementwise_kernelILi2ENS0_13BinaryFunctorIfffZZZNS0_19minimum_kernel_cudaERNS_18TensorIteratorBaseEENKUlvE0_clEvENKUlvE0_clEvEUlffE_EESt5arrayIPcLm3EEEEviT0_T1_,@"STO_CUDA_ENTRY STV_DEFAULT"
_ZN2at6native29vectorized_elementwise_kernelILi2ENS0_13BinaryFunctorIfffZZZNS0_19minimum_kernel_cudaERNS_18TensorIteratorBaseEENKUlvE0_clEvENKUlvE0_clEvEUlffE_EESt5arrayIPcLm3EEEEviT0_T1_:
.text._ZN2at6native29vectorized_elementwise_kernelILi2ENS0_13BinaryFunctorIfffZZZNS0_19minimum_kernel_cudaERNS_18TensorIteratorBaseEENKUlvE0_clEvENKUlvE0_clEvEUlffE_EESt5arrayIPcLm3EEEEviT0_T1_:
        /* <DEDUP_REMOVED lines=10> */
[----:B------:R-:W-:-:S07]  /*00a0*/  HFMA2 R4, -RZ, RZ, 0, 0 ;  /* 0x00000000ff047431 */ /* 0x000fce00000001ff */
[----:B------:R-:W2:Y:S08]  /*00b0*/  LDC.64 R24, c[0x0][0x398] ;  /* 0x0000e600ff187b82 */ /* 0x000eb00000000a00 */
[----:B------:R-:W3:Y:S08]  /*00c0*/  LDC.64 R14, c[0x0][0x390] ;  /* 0x0000e400ff0e7b82 */ /* 0x000ef00000000a00 */
[----:B------:R-:W4:Y:S01]  /*00d0*/  LDC.64 R12, c[0x0][0x398] ;  /* 0x0000e600ff0c7b82 */ /* 0x000f220000000a00 */
[----:B0-----:R-:W-:Y:S01]  /*00e0*/  ISETP.GE.U32.AND P0, PT, R23, R2, PT ;  /* 0x000000021700720c */ /* 0x001fe20003f06070 */
[----:B------:R-:W-:-:S06]  /*00f0*/  IMAD.MOV.U32 R3, RZ, RZ, R23 ;  /* 0x000000ffff037224 */ /* 0x000fcc00078e0017 */
[----:B------:R-:W0:Y:S08]  /*0100*/  LDC.64 R10, c[0x0][0x390] ;  /* 0x0000e400ff0a7b82 */ /* 0x000e300000000a00 */
[----:B------:R-:W0:Y:S01]  /*0110*/  LDC.64 R20, c[0x0][0x390] ;  /* 0x0000e400ff147b82 */ /* 0x000e220000000a00 */
[----:B------:R-:W-:Y:S02]  /*0120*/  @!P0 VIADD R23, R3, 0x80 ;  /* 0x0000008003178836 */ /* 0x000fe40000000000 */
[----:B------:R-:W-:-:S03]  /*0130*/  @!P0 IMAD.IADD R5, R0, 0x1, R3 ;  /* 0x0000000100058824 */ /* 0x000fc600078e0203 */
[----:B------:R-:W-:Y:S01]  /*0140*/  ISETP.GE.U32.AND P1, PT, R23, R2, PT ;  /* 0x000000021700720c */ /* 0x000fe20003f26070 */
[C---:B-1----:R-:W-:Y:S01]  /*0150*/  @!P0 IMAD.WIDE.U32 R16, R5.reuse, 0x4, R16 ;  /* 0x0000000405108825 */ /* 0x042fe200078e0010 */
[----:B------:R-:W1:Y:S03]  /*0160*/  LDC.64 R18, c[0x0][0x398] ;  /* 0x0000e600ff127b82 */ /* 0x000e660000000a00 */
[----:B--2---:R-:W-:Y:S01]  /*0170*/  @!P0 IMAD.WIDE.U32 R24, R5, 0x4, R24 ;  /* 0x0000000405188825 */ /* 0x004fe200078e0018 */
[----:B------:R4:W5:Y:S03]  /*0180*/  @!P0 LDG.E R4, desc[UR4][R16.64] ;  /* 0x0000000410048981 */ /* 0x000966000c1e1900 */
[----:B------:R-:W-:Y:S01]  /*0190*/  IMAD.MOV.U32 R5, RZ, RZ, RZ ;  /* 0x000000ffff057224 */ /* 0x000fe200078e00ff */
[----:B------:R-:W2:Y:S03]  /*01a0*/  LDC.64 R8, c[0x0][0x398] ;  /* 0x0000e600ff087b82 */ /* 0x000ea60000000a00 */
[----:B------:R-:W-:-:S02]  /*01b0*/  @!P1 IMAD.IADD R7, R0, 0x1, R23 ;  /* 0x0000000100079824 */ /* 0x000fc400078e0217 */
[----:B------:R-:W-:Y:S01]  /*01c0*/  @!P1 VIADD R23, R23, 0x80 ;  /* 0x0000008017179836 */ /* 0x000fe20000000000 */
[----:B------:R-:W5:Y:S04]  /*01d0*/  @!P0 LDG.E R5, desc[UR4][R24.64] ;  /* 0x0000000418058981 */ /* 0x000f68000c1e1900 */
[----:B------:R-:W-:-:S13]  /*01e0*/  ISETP.GE.U32.AND P2, PT, R23, R2, PT ;  /* 0x000000021700720c */ /* 0x000fda0003f46070 */
[----:B------:R-:W-:Y:S01]  /*01f0*/  @!P2 IMAD.IADD R27, R0, 0x1, R23 ;  /* 0x00000001001ba824 */ /* 0x000fe200078e0217 */
[----:B------:R-:W-:-:S04]  /*0200*/  @!P2 IADD3 R23, PT, PT, R23, 0x80, RZ ;  /* 0x000000801717a810 */ /* 0x000fc80007ffe0ff */
[----:B------:R-:W-:Y:S01]  /*0210*/  ISETP.GE.U32.AND P0, PT, R23, R2, PT ;  /* 0x000000021700720c */ /* 0x000fe20003f06070 */
[----:B---3--:R-:W-:-:S04]  /*0220*/  @!P1 IMAD.WIDE.U32 R14, R7, 0x4, R14 ;  /* 0x00000004070e9825 */ /* 0x008fc800078e000e */
[----:B----4-:R-:W-:Y:S01]  /*0230*/  @!P1 IMAD.WIDE.U32 R16, R7, 0x4, R12 ;  /* 0x0000000407109825 */ /* 0x010fe200078e000c */
[----:B------:R-:W-:-:S03]  /*0240*/  CS2R R6, SRZ ;  /* 0x0000000000067805 */ /* 0x000fc6000001ff00 */
[----:B0-----:R-:W-:-:S03]  /*0250*/  @!P2 IMAD.WIDE.U32 R12, R27, 0x4, R10 ;  /* 0x000000041b0ca825 */ /* 0x001fc600078e000a */
[----:B------:R0:W5:Y:S01]  /*0260*/  @!P1 LDG.E R6, desc[UR4][R14.64] ;  /* 0x000000040e069981 */ /* 0x000162000c1e1900 */
[----:B------:R-:W-:Y:S02]  /*0270*/  @!P0 IMAD.IADD R11, R0, 0x1, R23 ;  /* 0x00000001000b8824 */ /* 0x000fe400078e0217 */
[----:B------:R-:W-:Y:S01]  /*0280*/  @!P0 VIADD R23, R23, 0x80 ;  /* 0x0000008017178836 */ /* 0x000fe20000000000 */
[----:B------:R3:W5:Y:S01]  /*0290*/  @!P1 LDG.E R7, desc[UR4][R16.64] ;  /* 0x0000000410079981 */ /* 0x000762000c1e1900 */
[----:B------:R-:W-:-:S03]  /*02a0*/  @!P0 IMAD.WIDE.U32 R20, R11, 0x4, R20 ;  /* 0x000000040b148825 */ /* 0x000fc600078e0014 */
[----:B------:R-:W-:Y:S01]  /*02b0*/  ISETP.GE.U32.AND P1, PT, R23, R2, PT ;  /* 0x000000021700720c */ /* 0x000fe20003f26070 */
[----:B-1----:R-:W-:Y:S01]  /*02c0*/  @!P0 IMAD.WIDE.U32 R18, R11, 0x4, R18 ;  /* 0x000000040b128825 */ /* 0x002fe200078e0012 */
[----:B------:R-:W-:Y:S01]  /*02d0*/  CS2R R10, SRZ ;  /* 0x00000000000a7805 */ /* 0x000fe2000001ff00 */
[----:B0-----:R-:W0:Y:S02]  /*02e0*/  LDC.64 R14, c[0x0][0x390] ;  /* 0x0000e400ff0e7b82 */ /* 0x001e240000000a00 */
[----:B--2---:R-:W-:Y:S01]  /*02f0*/  @!P2 IMAD.WIDE.U32 R24, R27, 0x4, R8 ;  /* 0x000000041b18a825 */ /* 0x004fe200078e0008 */
[----:B------:R-:W-:Y:S02]  /*0300*/  CS2R R8, SRZ ;  /* 0x0000000000087805 */ /* 0x000fe4000001ff00 */
[----:B------:R1:W5:Y:S03]  /*0310*/  @!P0 LDG.E R11, desc[UR4][R18.64] ;  /* 0x00000004120b8981 */ /* 0x000366000c1e1900 */
[----:B---3--:R-:W2:Y:S01]  /*0320*/  LDC.64 R16, c[0x0][0x390] ;  /* 0x0000e400ff107b82 */ /* 0x008ea20000000a00 */
[----:B------:R3:W5:Y:S04]  /*0330*/  @!P2 LDG.E R8, desc[UR4][R12.64] ;  /* 0x000000040c08a981 */ /* 0x000768000c1e1900 */
[----:B------:R-:W5:Y:S03]  /*0340*/  @!P0 LDG.E R10, desc[UR4][R20.64] ;  /* 0x00000004140a8981 */ /* 0x000f66000c1e1900 */
[----:B-1----:R-:W1:Y:S01]  /*0350*/  LDC.64 R18, c[0x0][0x398] ;  /* 0x0000e600ff127b82 */ /* 0x002e620000000a00 */
[----:B------:R4:W5:Y:S01]  /*0360*/  @!P2 LDG.E R9, desc[UR4][R24.64] ;  /* 0x000000041809a981 */ /* 0x000962000c1e1900 */
[----:B---3--:R-:W-:Y:S01]  /*0370*/  @!P1 IMAD.IADD R13, R0, 0x1, R23 ;  /* 0x00000001000d9824 */ /* 0x008fe200078e0217 */
[----:B------:R-:W-:-:S04]  /*0380*/  @!P1 IADD3 R23, PT, PT, R23, 0x80, RZ ;  /* 0x0000008017179810 */ /* 0x000fc80007ffe0ff */
[----:B------:R-:W-:Y:S01]  /*0390*/  ISETP.GE.U32.AND P0, PT, R23, R2, PT ;  /* 0x000000021700720c */ /* 0x000fe20003f06070 */
[----:B----4-:R-:W3:Y:S01]  /*03a0*/  LDC.64 R24, c[0x0][0x398] ;  /* 0x0000e600ff187b82 */ /* 0x010ee20000000a00 */
[----:B------:R-:W-:Y:S02]  /*03b0*/  IMAD.MOV.U32 R12, RZ, RZ, RZ ;  /* 0x000000ffff0c7224 */ /* 0x000fe400078e00ff */
[----:B0-----:R-:W-:-:S04]  /*03c0*/  @!P1 IMAD.WIDE.U32 R14, R13, 0x4, R14 ;  /* 0x000000040d0e9825 */ /* 0x001fc800078e000e */
[----:B------:R-:W-:Y:S01]  /*03d0*/  IMAD.MOV.U32 R20, RZ, RZ, RZ ;  /* 0x000000ffff147224 */ /* 0x000fe200078e00ff */
[----:B------:R0:W5:Y:S04]  /*03e0*/  @!P1 LDG.E R12, desc[UR4][R14.64] ;  /* 0x000000040e0c9981 */ /* 0x000168000c1e1900 */
[----:B------:R-:W-:-:S04]  /*03f0*/  @!P0 IMAD.IADD R21, R0, 0x1, R23 ;  /* 0x0000000100158824 */ /* 0x000fc800078e0217 */
[----:B--2---:R-:W-:-:S04]  /*0400*/  @!P0 IMAD.WIDE.U32 R16, R21, 0x4, R16 ;  /* 0x0000000415108825 */ /* 0x004fc800078e0010 */
[----:B-1----:R-:W-:Y:S01]  /*0410*/  @!P0 IMAD.WIDE.U32 R18, R21, 0x4, R18 ;  /* 0x0000000415128825 */ /* 0x002fe200078e0012 */
[----:B0-----:R-:W0:Y:S01]  /*0420*/  LDC.64 R14, c[0x0][0x390] ;  /* 0x0000e400ff0e7b82 */ /* 0x001e220000000a00 */
[----:B------:R-:W-:Y:S01]  /*0430*/  @!P0 IADD3 R23, PT, PT, R23, 0x80, RZ ;  /* 0x0000008017178810 */ /* 0x000fe20007ffe0ff */
[----:B------:R1:W5:Y:S01]  /*0440*/  @!P0 LDG.E R20, desc[UR4][R16.64] ;  /* 0x0000000410148981 */ /* 0x000362000c1e1900 */
[----:B------:R-:W-:-:S06]  /*0450*/  IMAD.MOV.U32 R21, RZ, RZ, RZ ;  /* 0x000000ffff157224 */ /* 0x000fcc00078e00ff */
[----:B------:R2:W5:Y:S01]  /*0460*/  @!P0 LDG.E R21, desc[UR4][R18.64] ;  /* 0x0000000412158981 */ /* 0x000562000c1e1900 */
[----:B------:R-:W-:Y:S01]  /*0470*/  ISETP.GE.U32.AND P0, PT, R23, R2, PT ;  /* 0x000000021700720c */ /* 0x000fe20003f06070 */
[----:B-1----:R-:W1:Y:S01]  /*0480*/  LDC.64 R16, c[0x0][0x398] ;  /* 0x0000e600ff107b82 */ /* 0x002e620000000a00 */
[----:B---3--:R-:W-:-:S04]  /*0490*/  @!P1 IMAD.WIDE.U32 R24, R13, 0x4, R24 ;  /* 0x000000040d189825 */ /* 0x008fc800078e0018 */
[----:B------:R-:W-:Y:S02]  /*04a0*/  IMAD.MOV.U32 R13, RZ, RZ, RZ ;  /* 0x000000ffff0d7224 */ /* 0x000fe400078e00ff */
[----:B------:R-:W-:Y:S01]  /*04b0*/  IMAD.MOV.U32 R22, RZ, RZ, RZ ;  /* 0x000000ffff167224 */ /* 0x000fe200078e00ff */
[----:B--2---:R-:W2:Y:S03]  /*04c0*/  LDC.64 R18, c[0x0][0x390] ;  /* 0x0000e400ff127b82 */ /* 0x004ea60000000a00 */
[----:B------:R3:W5:Y:S02]  /*04d0*/  @!P1 LDG.E R13, desc[UR4][R24.64] ;  /* 0x00000004180d9981 */ /* 0x000764000c1e1900 */
[----:B---3--:R-:W-:-:S04]  /*04e0*/  @!P0 IMAD.IADD R25, R0, 0x1, R23 ;  /* 0x0000000100198824 */ /* 0x008fc800078e0217 */
[----:B0-----:R-:W-:-:S04]  /*04f0*/  @!P0 IMAD.WIDE.U32 R14, R25, 0x4, R14 ;  /* 0x00000004190e8825 */ /* 0x001fc800078e000e */
[----:B-1----:R-:W-:Y:S01]  /*0500*/  @!P0 IMAD.WIDE.U32 R16, R25, 0x4, R16 ;  /* 0x0000000419108825 */ /* 0x002fe200078e0010 */
[----:B------:R0:W5:Y:S01]  /*0510*/  @!P0 LDG.E R22, desc[UR4][R14.64] ;  /* 0x000000040e168981 */ /* 0x000162000c1e1900 */
[----:B------:R-:W-:Y:S02]  /*0520*/  CS2R R24, SRZ ;  /* 0x0000000000187805 */ /* 0x000fe4000001ff00 */
[----:B------:R-:W-:-:S04]  /*0530*/  @!P0 VIADD R23, R23, 0x80 ;  /* 0x0000008017178836 */ /* 0x000fc80000000000 */
[----:B------:R1:W5:Y:S01]  /*0540*/  @!P0 LDG.E R25, desc[UR4][R16.64] ;  /* 0x0000000410198981 */ /* 0x000362000c1e1900 */
[----:B0-----:R-:W0:Y:S01]  /*0550*/  LDC.64 R14, c[0x0][0x398] ;  /* 0x0000e600ff0e7b82 */ /* 0x001e220000000a00 */
[----:B------:R-:W-:-:S13]  /*0560*/  ISETP.GE.U32.AND P0, PT, R23, R2, PT ;  /* 0x000000021700720c */ /* 0x000fda0003f06070 */
[----:B------:R-:W-:Y:S01]  /*0570*/  @!P0 IMAD.IADD R27, R0, 0x1, R23 ;  /* 0x00000001001b8824 */ /* 0x000fe200078e0217 */
[----:B------:R-:W-:-:S03]  /*0580*/  MOV R23, RZ ;  /* 0x000000ff00177202 */ /* 0x000fc60000000f00 */
[----:B--2---:R-:W-:-:S05]  /*0590*/  @!P0 IMAD.WIDE.U32 R18, R27, 0x4, R18 ;  /* 0x000000041b128825 */ /* 0x004fca00078e0012 */
[----:B------:R1:W5:Y:S01]  /*05a0*/  @!P0 LDG.E R23, desc[UR4][R18.64] ;  /* 0x0000000412178981 */ /* 0x000362000c1e1900 */
[----:B0-----:R-:W-:-:S05]  /*05b0*/  @!P0 IMAD.WIDE.U32 R14, R27, 0x4, R14 ;  /* 0x000000041b0e8825 */ /* 0x001fca00078e000e */
[----:B------:R1:W5:Y:S01]  /*05c0*/  @!P0 LDG.E R24, desc[UR4][R14.64] ;  /* 0x000000040e188981 */ /* 0x000362000c1e1900 */
[----:B------:R-:W-:Y:S01]  /*05d0*/  ISETP.GE.U32.AND P0, PT, R3, R2, PT ;  /* 0x000000020300720c */ /* 0x000fe20003f06070 */
[----:B------:R-:W-:-:S12]  /*05e0*/  BSSY.RECONVERGENT B0, `(.L_x_15942) ;  /* 0x0000008000007945 */ /* 0x000fd80003800200 */
[----:B-1----:R-:W-:Y:S05]  /*05f0*/  @P0 BRA `(.L_x_15943) ;  /* 0x0000000000180947 */ /* 0x002fea0003800000 */
[----:B-----5:R-:W-:Y:S01]  /*0600*/  FSETP.NAN.FTZ.AND P1, PT, R4, R4, PT ;  /* 0x000000040400720b */ /* 0x020fe20003f38000 */
[----:B------:R-:W-:-:S12]  /*0610*/  IMAD.MOV.U32 R15, RZ, RZ, R4 ;  /* 0x000000ffff0f7224 */ /* 0x000fd800078e0004 */
[----:B------:R-:W-:Y:S05]  /*0620*/  @P1 BRA `(.L_x_15943) ;  /* 0x00000000000c1947 */ /* 0x000fea0003800000 */
[----:B------:R-:W-:Y:S01]  /*0630*/  FSETP.NAN.FTZ.AND P1, PT, R5, R5, PT ;  /* 0x000000050500720b */ /* 0x000fe20003f38000 */
[----:B------:R-:W-:-:S12]  /*0640*/  IMAD.MOV.U32 R15, RZ, RZ, R5 ;  /* 0x000000ffff0f7224 */ /* 0x000fd800078e0005 */
[----:B------:R-:W-:-:S07]  /*0650*/  @!P1 FMNMX.FTZ R15, R5, R4, PT ;  /* 0x00000004050f9209 */ /* 0x000fce0003810000 */
.L_x_15943:
[----:B------:R-:W-:Y:S05]  /*0660*/  BSYNC.RECONVERGENT B0 ;  /* 0x0000000000007941 */ /* 0x000fea0003800200 */
.L_x_15942:
[C---:B------:R-:W-:Y:S01]  /*0670*/  VIADD R17, R3.reuse, 0x80 ;  /* 0x0000008003117836 */ /* 0x040fe20000000000 */
[----:B------:R-:W-:Y:S01]  /*0680*/  BSSY.RECONVERGENT B0, `(.L_x_15944) ;  /* 0x000000b000007945 */ /* 0x000fe20003800200 */
[----:B-----5:R-:W-:-:S03]  /*0690*/  VIADD R5, R3, 0x100 ;  /* 0x0000010003057836 */ /* 0x020fc60000000000 */
[-C--:B------:R-:W-:Y:S02]  /*06a0*/  ISETP.GE.U32.AND P1, PT, R17, R2.reuse, PT ;  /* 0x000000021100720c */ /* 0x080fe40003f26070 */
[----:B------:R-:W-:-:S11]  /*06b0*/  ISETP.GE.U32.AND P2, PT, R5, R2, PT ;  /* 0x000000020500720c */ /* 0x000fd60003f46070 */
[----:B------:R-:W-:Y:S05]  /*06c0*/  @P1 BRA `(.L_x_15945) ;  /* 0x0000000000181947 */ /* 0x000fea0003800000 */
[-C--:B------:R-:W-:Y:S02]  /*06d0*/  FSETP.NAN.FTZ.AND P1, PT, R6, R6.reuse, PT ;  /* 0x000000060600720b */ /* 0x080fe40003f38000 */
[----:B------:R-:W-:-:S11]  /*06e0*/  MOV R14, R6 ;  /* 0x00000006000e7202 */ /* 0x000fd60000000f00 */
[----:B------:R-:W-:Y:S05]  /*06f0*/  @P1 BRA `(.L_x_15945) ;  /* 0x00000000000c1947 */ /* 0x000fea0003800000 */
[----:B------:R-:W-:Y:S01]  /*0700*/  FSETP.NAN.FTZ.AND P1, PT, R7, R7, PT ;  /* 0x000000070700720b */ /* 0x000fe20003f38000 */
[----:B------:R-:W-:-:S12]  /*0710*/  IMAD.MOV.U32 R14, RZ, RZ, R7 ;  /* 0x000000ffff0e7224 */ /* 0x000fd800078e0007 */
[----:B------:R-:W-:-:S07]  /*0720*/  @!P1 FMNMX.FTZ R14, R7, R6, PT ;  /* 0x00000006070e9209 */ /* 0x000fce0003810000 */
.L_x_15945:
[----:B------:R-:W-:Y:S05]  /*0730*/  BSYNC.RECONVERGENT B0 ;  /* 0x0000000000007941 */ /* 0x000fea0003800200 */
.L_x_15944:
[----:B------:R-:W-:Y:S04]  /*0740*/  BSSY.RECONVERGENT B0, `(.L_x_15946) ;  /* 0x0000008000007945 */ /* 0x000fe80003800200 */
[----:B------:R-:W-:Y:S05]  /*0750*/  @P2 BRA `(.L_x_15947) ;  /* 0x0000000000182947 */ /* 0x000fea0003800000 */
[----:B------:R-:W-:Y:S01]  /*0760*/  FSETP.NAN.FTZ.AND P1, PT, R8, R8, PT ;  /* 0x000000080800720b */ /* 0x000fe20003f38000 */
[----:B------:R-:W-:-:S12]  /*0770*/  IMAD.MOV.U32 R6, RZ, RZ, R8 ;  /* 0x000000ffff067224 */ /* 0x000fd800078e0008 */
[----:B------:R-:W-:Y:S05]  /*0780*/  @P1 BRA `(.L_x_15947) ;  /* 0x00000000000c1947 */ /* 0x000fea0003800000 */
[----:B------:R-:W-:Y:S01]  /*0790*/  FSETP.NAN.FTZ.AND P1, PT, R9, R9, PT ;  /* 0x000000090900720b */ /* 0x000fe20003f38000 */
[----:B------:R-:W-:-:S12]  /*07a0*/  IMAD.MOV.U32 R6, RZ, RZ, R9 ;  /* 0x000000ffff067224 */ /* 0x000fd800078e0009 */
[----:B------:R-:W-:-:S07]  /*07b0*/  @!P1 FMNMX.FTZ R6, R9, R8, PT ;  /* 0x0000000809069209 */ /* 0x000fce0003810000 */
.L_x_15947:
[----:B------:R-:W-:Y:S05]  /*07c0*/  BSYNC.RECONVERGENT B0 ;  /* 0x0000000000007941 */ /* 0x000fea0003800200 */
.L_x_15946:
[----:B------:R-:W0:Y:S01]  /*07d0*/  @!P0 LDC.64 R4, c[0x0][0x388] ;  /* 0x0000e200ff048b82 */ /* 0x000e220000000a00 */
[C---:B------:R-:W-:Y:S01]  /*07e0*/  VIADD R7, R3.reuse, 0x180 ;  /* 0x0000018003077836 */ /* 0x040fe20000000000 */
[----:B------:R-:W-:Y:S01]  /*07f0*/  BSSY.RECONVERGENT B0, `(.L_x_15948) ;  /* 0x0000013000007945 */ /* 0x000fe20003800200 */
[----:B------:R-:W-:-:S03]  /*0800*/  VIADD R9, R3, 0x280 ;  /* 0x0000028003097836 */ /* 0x000fc60000000000 */
[-C--:B------:R-:W-:Y:S02]  /*0810*/  ISETP.GE.U32.AND P5, PT, R7, R2.reuse, PT ;  /* 0x000000020700720c */ /* 0x080fe40003fa6070 */
[----:B------:R-:W-:Y:S02]  /*0820*/  IADD3 R7, PT, PT, R3, 0x200, RZ ;  /* 0x0000020003077810 */ /* 0x000fe40007ffe0ff */
[-C--:B------:R-:W-:Y:S01]  /*0830*/  ISETP.GE.U32.AND P1, PT, R9, R2.reuse, PT ;  /* 0x000000020900720c */ /* 0x080fe20003f26070 */
[----:B------:R-:W-:Y:S01]  /*0840*/  VIADD R9, R3, 0x380 ;  /* 0x0000038003097836 */ /* 0x000fe20000000000 */
[----:B------:R-:W-:Y:S01]  /*0850*/  ISETP.GE.U32.AND P4, PT, R7, R2, PT ;  /* 0x000000020700720c */ /* 0x000fe20003f86070 */
[----:B------:R-:W-:-:S03]  /*0860*/  VIADD R7, R3, 0x300 ;  /* 0x0000030003077836 */ /* 0x000fc60000000000 */
[-C--:B------:R-:W-:Y:S02]  /*0870*/  ISETP.GE.U32.AND P3, PT, R9, R2.reuse, PT ;  /* 0x000000020900720c */ /* 0x080fe40003f66070 */
[----:B------:R-:W-:Y:S01]  /*0880*/  ISETP.GE.U32.AND P2, PT, R7, R2, PT ;  /* 0x000000020700720c */ /* 0x000fe20003f46070 */
[----:B------:R-:W-:-:S04]  /*0890*/  @!P0 IMAD.IADD R7, R0, 0x1, R3 ;  /* 0x0000000100078824 */ /* 0x000fc800078e0203 */
[----:B0-----:R-:W-:Y:S01]  /*08a0*/  @!P0 IMAD.WIDE.U32 R4, R7, 0x4, R4 ;  /* 0x0000000407048825 */ /* 0x001fe200078e0004 */
[----:B------:R-:W-:Y:S07]  /*08b0*/  @P5 BRA `(.L_x_15949) ;  /* 0x0000000000185947 */ /* 0x000fee0003800000 */
[-C--:B------:R-:W-:Y:S02]  /*08c0*/  FSETP.NAN.FTZ.AND P5, PT, R10, R10.reuse, PT ;  /* 0x0000000a0a00720b */ /* 0x080fe40003fb8000 */
[----:B------:R-:W-:-:S11]  /*08d0*/  MOV R7, R10 ;  /* 0x0000000a00077202 */ /* 0x000fd60000000f00 */
[----:B------:R-:W-:Y:S05]  /*08e0*/  @P5 BRA `(.L_x_15949) ;  /* 0x00000000000c5947 */ /* 0x000fea0003800000 */
[----:B------:R-:W-:Y:S01]  /*08f0*/  FSETP.NAN.FTZ.AND P5, PT, R11, R11, PT ;  /* 0x0000000b0b00720b */ /* 0x000fe20003fb8000 */
[----:B------:R-:W-:-:S12]  /*0900*/  IMAD.MOV.U32 R7, RZ, RZ, R11 ;  /* 0x000000ffff077224 */ /* 0x000fd800078e000b */
[----:B------:R-:W-:-:S07]  /*0910*/  @!P5 FMNMX.FTZ R7, R11, R10, PT ;  /* 0x0000000a0b07d209 */ /* 0x000fce0003810000 */
.L_x_15949:
[----:B------:R-:W-:Y:S05]  /*0920*/  BSYNC.RECONVERGENT B0 ;  /* 0x0000000000007941 */ /* 0x000fea0003800200 */
.L_x_15948:
        /* <DEDUP_REMOVED lines=8> */
.L_x_15951:
[----:B------:R-:W-:Y:S05]  /*09b0*/  BSYNC.RECONVERGENT B0 ;  /* 0x0000000000007941 */ /* 0x000fea0003800200 */
.L_x_15950:
[----:B------:R-:W-:Y:S04]  /*09c0*/  BSSY.RECONVERGENT B0, `(.L_x_15952) ;  /* 0x0000008000007945 */ /* 0x000fe80003800200 */
[----:B------:R-:W-:Y:S05]  /*09d0*/  @P1 BRA `(.L_x_15953) ;  /* 0x0000000000181947 */ /* 0x000fea0003800000 */
[----:B------:R-:W-:Y:S01]  /*09e0*/  FSETP.NAN.FTZ.AND P1, PT, R20, R20, PT ;  /* 0x000000141400720b */ /* 0x000fe20003f38000 */
[----:B------:R-:W-:-:S12]  /*09f0*/  IMAD.MOV.U32 R9, RZ, RZ, R20 ;  /* 0x000000ffff097224 */ /* 0x000fd800078e0014 */
[----:B------:R-:W-:Y:S05]  /*0a00*/  @P1 BRA `(.L_x_15953) ;  /* 0x00000000000c1947 */ /* 0x000fea0003800000 */
[-C--:B------:R-:W-:Y:S02]  /*0a10*/  FSETP.NAN.FTZ.AND P1, PT, R21, R21.reuse, PT ;  /* 0x000000151500720b */ /* 0x080fe40003f38000 */
[----:B------:R-:W-:-:S11]  /*0a20*/  MOV R9, R21 ;  /* 0x0000001500097202 */ /* 0x000fd60000000f00 */
[----:B------:R-:W-:-:S07]  /*0a30*/  @!P1 FMNMX.FTZ R9, R21, R20, PT ;  /* 0x0000001415099209 */ /* 0x000fce0003810000 */
.L_x_15953:
[----:B------:R-:W-:Y:S05]  /*0a40*/  BSYNC.RECONVERGENT B0 ;  /* 0x0000000000007941 */ /* 0x000fea0003800200 */
.L_x_15952:
        /* <DEDUP_REMOVED lines=8> */
.L_x_15955:
[----:B------:R-:W-:Y:S05]  /*0ad0*/  BSYNC.RECONVERGENT B0 ;  /* 0x0000000000007941 */ /* 0x000fea0003800200 */
.L_x_15954:
        /* <DEDUP_REMOVED lines=8> */
.L_x_15957:
[----:B------:R-:W-:Y:S05]  /*0b60*/  BSYNC.RECONVERGENT B0 ;  /* 0x0000000000007941 */ /* 0x000fea0003800200 */
.L_x_15956:
[----:B------:R-:W-:Y:S01]  /*0b70*/  @!P0 IMAD.MOV.U32 R3, RZ, RZ, R17 ;  /* 0x000000ffff038224 */ /* 0x000fe200078e0011 */
[----:B------:R0:W-:Y:S01]  /*0b80*/  @!P0 STG.E desc[UR4][R4.64], R15 ;  /* 0x0000000f04008986 */ /* 0x0001e2000c101904 */
        /* <DEDUP_REMOVED lines=16> */
.L_x_15960:
[----:B------:R-:W-:-:S13]  /*0c90*/  ISETP.GE.U32.AND P0, PT, R3, R2, PT ;  /* 0x000000020300720c */ /* 0x000fda0003f06070 */
[----:B------:R-:W-:Y:S05]  /*0ca0*/  @P0 BRA `(.L_x_15962) ;  /* 0x0000000000300947 */ /* 0x000fea0003800000 */
[----:B0-----:R-:W0:Y:S01]  /*0cb0*/  LDC.64 R4, c[0x0][0x388] ;  /* 0x0000e200ff047b82 */ /* 0x001e220000000a00 */
[----:B------:R-:W-:Y:S02]  /*0cc0*/  IMAD.IADD R13, R0, 0x1, R3 ;  /* 0x00000001000d7824 */ /* 0x000fe400078e0203 */
[----:B------:R-:W-:Y:S02]  /*0cd0*/  VIADD R3, R3, 0x80 ;  /* 0x0000008003037836 */ /* 0x000fe40000000000 */
[----:B0-----:R-:W-:-:S05]  /*0ce0*/  IMAD.WIDE.U32 R4, R13, 0x4, R4 ;  /* 0x000000040d047825 */ /* 0x001fca00078e0004 */
[----:B------:R1:W-:Y:S02]  /*0cf0*/  STG.E desc[UR4][R4.64], R7 ;  /* 0x0000000704007986 */ /* 0x0003e4000c101904 */
.L_x_15961:
[----:B------:R-:W-:-:S13]  /*0d00*/  ISETP.GE.U32.AND P0, PT, R3, R2, PT ;  /* 0x000000020300720c */ /* 0x000fda0003f06070 */
[----:B------:R-:W-:Y:S05]  /*0d10*/  @P0 BRA `(.L_x_15963) ;  /* 0x0000000000340947 */ /* 0x000fea0003800000 */
[----:B01----:R-:W0:Y:S01]  /*0d20*/  LDC.64 R4, c[0x0][0x388] ;  /* 0x0000e200ff047b82 */ /* 0x003e220000000a00 */
[----:B------:R-:W-:Y:S01]  /*0d30*/  IADD3 R7, PT, PT, R0, R3, RZ ;  /* 0x0000000300077210 */ /* 0x000fe20007ffe0ff */
[----:B------:R-:W-:-:S04]  /*0d40*/  VIADD R3, R3, 0x80 ;  /* 0x0000008003037836 */ /* 0x000fc80000000000 */
[----:B0-----:R-:W-:-:S05]  /*0d50*/  IMAD.WIDE.U32 R4, R7, 0x4, R4 ;  /* 0x0000000407047825 */ /* 0x001fca00078e0004 */
[----:B------:R1:W-:Y:S02]  /*0d60*/  STG.E desc[UR4][R4.64], R8 ;  /* 0x0000000804007986 */ /* 0x0003e4000c101904 */
.L_x_15962:
[----:B------:R-:W-:-:S13]  /*0d70*/  ISETP.GE.U32.AND P0, PT, R3, R2, PT ;  /* 0x000000020300720c */ /* 0x000fda0003f06070 */
[----:B------:R-:W-:Y:S05]  /*0d80*/  @P0 BREAK.RELIABLE B1 ;  /* 0x0000000000010942 */ /* 0x000fea0003800100 */
[----:B------:R-:W-:Y:S05]  /*0d90*/  @P0 BRA `(.L_x_15964) ;  /* 0x0000000000300947 */ /* 0x000fea0003800000 */
[----:B01----:R-:W0:Y:S01]  /*0da0*/  LDC.64 R4, c[0x0][0x388] ;  /* 0x0000e200ff047b82 */ /* 0x003e220000000a00 */
[----:B------:R-:W-:Y:S02]  /*0db0*/  IMAD.IADD R7, R0, 0x1, R3 ;  /* 0x0000000100077824 */ /* 0x000fe400078e0203 */
[----:B------:R-:W-:Y:S02]  /*0dc0*/  VIADD R3, R3, 0x80 ;  /* 0x0000008003037836 */ /* 0x000fe40000000000 */
[----:B0-----:R-:W-:-:S05]  /*0dd0*/  IMAD.WIDE.U32 R4, R7, 0x4, R4 ;  /* 0x0000000407047825 */ /* 0x001fca00078e0004 */
[----:B------:R2:W-:Y:S02]  /*0de0*/  STG.E desc[UR4][R4.64], R9 ;  /* 0x0000000904007986 */ /* 0x0005e4000c101904 */
.L_x_15963:
[----:B------:R-:W-:Y:S05]  /*0df0*/  BSYNC.RELIABLE B1 ;  /* 0x0000000000017941 */ /* 0x000fea0003800100 */
.L_x_15959:
[----:B------:R-:W-:-:S13]  /*0e00*/  ISETP.GE.U32.AND P0, PT, R3, R2, PT ;  /* 0x000000020300720c */ /* 0x000fda0003f06070 */
[----:B012---:R-:W0:Y:S01]  /*0e10*/  @!P0 LDC.64 R4, c[0x0][0x388] ;  /* 0x0000e200ff048b82 */ /* 0x007e220000000a00 */
[----:B------:R-:W-:Y:S01]  /*0e20*/  @!P0 IADD3 R7, PT, PT, R0, R3, RZ ;  /* 0x0000000300078210 */ /* 0x000fe20007ffe0ff */
[----:B------:R-:W-:-:S04]  /*0e30*/  @!P0 VIADD R3, R3, 0x80 ;  /* 0x0000008003038836 */ /* 0x000fc80000000000 */
[----:B0-----:R-:W-:-:S05]  /*0e40*/  @!P0 IMAD.WIDE.U32 R4, R7, 0x4, R4 ;  /* 0x0000000407048825 */ /* 0x001fca00078e0004 */
[----:B------:R2:W-:Y:S02]  /*0e50*/  @!P0 STG.E desc[UR4][R4.64], R11 ;  /* 0x0000000b04008986 */ /* 0x0005e4000c101904 */
.L_x_15964:
[----:B------:R-:W-:Y:S05]  /*0e60*/  BSYNC.RECONVERGENT B0 ;  /* 0x0000000000007941 */ /* 0x000fea0003800200 */
.L_x_15958:
[----:B------:R-:W-:Y:S05]  /*0e70*/  WARPSYNC.ALL ;  /* 0x0000000000007948 */ /* 0x000fea0003800000 */
[----:B------:R-:W-:-:S13]  /*0e80*/  ISETP.GE.U32.AND P0, PT, R3, R2, PT ;  /* 0x000000020300720c */ /* 0x000fda0003f06070 */
[----:B------:R-:W-:Y:S05]  /*0e90*/  @P0 EXIT ;  /* 0x000000000000094d */ /* 0x000fea0003800000 */
[----:B012---:R-:W0:Y:S01]  /*0ea0*/  LDC.64 R4, c[0x0][0x388] ;  /* 0x0000e200ff047b82 */ /* 0x007e220000000a00 */
[----:B------:R-:W-:-:S04]  /*0eb0*/  IMAD.IADD R3, R0, 0x1, R3 ;  /* 0x0000000100037824 */ /* 0x000fc800078e0203 */
[----:B0-----:R-:W-:-:S05]  /*0ec0*/  IMAD.WIDE.U32 R2, R3, 0x4, R4 ;  /* 0x0000000403027825 */ /* 0x001fca00078e0004 */
[----:B------:R-:W-:Y:S01]  /*0ed0*/  STG.E desc[UR4][R2.64], R10 ;  /* 0x0000000a02007986 */ /* 0x000fe2000c101904 */
[----:B------:R-:W-:Y:S05]  /*0ee0*/  EXIT ;  /* 0x000000000000794d */ /* 0x000fea0003800000 */
.L_x_15941:
        /* <DEDUP_REMOVED lines=8> */
[----:B------:R0:W5:Y:S01]  /*0f70*/  LDG.E.64 R12, desc[UR4][R18.64+0x400] ;  /* 0x00040004120c7981 */ /* 0x000162000c1e1b00 */
[----:B------:R-:W-:-:S03]  /*0f80*/  IMAD.WIDE.U32 R20, R2, 0x8, R4 ;  /* 0x0000000802147825 */ /* 0x000fc600078e0004 */
[----:B------:R0:W5:Y:S04]  /*0f90*/  LDG.E.64 R8, desc[UR4][R18.64+0x800] ;  /* 0x0008000412087981 */ /* 0x000168000c1e1b00 */
[----:B------:R0:W5:Y:S04]  /*0fa0*/  LDG.E.64 R6, desc[UR4][R18.64+0xc00] ;  /* 0x000c000412067981 */ /* 0x000168000c1e1b00 */
[----:B------:R0:W5:Y:S04]  /*0fb0*/  LDG.E.64 R26, desc[UR4][R20.64+0x400] ;  /* 0x00040004141a7981 */ /* 0x000168000c1e1b00 */
[----:B------:R0:W5:Y:S04]  /*0fc0*/  LDG.E.64 R14, desc[UR4][R20.64+0x800] ;  /* 0x00080004140e7981 */ /* 0x000168000c1e1b00 */
[----:B------:R0:W5:Y:S04]  /*0fd0*/  LDG.E.64 R4, desc[UR4][R20.64+0xc00] ;  /* 0x000c000414047981 */ /* 0x000168000c1e1b00 */
[----:B------:R0:W5:Y:S01]  /*0fe0*/  LDG.E.64 R24, desc[UR4][R20.64] ;  /* 0x0000000414187981 */ /* 0x000162000c1e1b00 */
[----:B------:R-:W-:Y:S01]  /*0ff0*/  BSSY.RECONVERGENT B0, `(.L_x_15965) ;  /* 0x0000007000007945 */ /* 0x000fe20003800200 */
[----:B----4-:R-:W-:Y:S01]  /*1000*/  FSETP.NAN.FTZ.AND P0, PT, R10, R10, PT ;  /* 0x0000000a0a00720b */ /* 0x010fe20003f18000 */
[----:B------:R-:W-:-:S12]  /*1010*/  IMAD.MOV.U32 R16, RZ, RZ, R10 ;  /* 0x000000ffff107224 */ /* 0x000fd800078e000a */
[----:B0--3--:R-:W-:Y:S05]  /*1020*/  @P0 BRA `(.L_x_15966) ;  /* 0x00000000000c0947 */ /* 0x009fea0003800000 */
[-C--:B-----5:R-:W-:Y:S02]  /*1030*/  FSETP.NAN.FTZ.AND P0, PT, R24, R24.reuse, PT ;  /* 0x000000181800720b */ /* 0x0a0fe40003f18000 */
[----:B------:R-:W-:-:S11]  /*1040*/  MOV R16, R24 ;  /* 0x0000001800107202 */ /* 0x000fd60000000f00 */
[----:B------:R-:W-:-:S07]  /*1050*/  @!P0 FMNMX.FTZ R16, R10, R24, PT ;  /* 0x000000180a108209 */ /* 0x000fce0003810000 */
.L_x_15966:
[----:B------:R-:W-:Y:S05]  /*1060*/  BSYNC.RECONVERGENT B0 ;  /* 0x0000000000007941 */ /* 0x000fea0003800200 */
.L_x_15965:
[----:B------:R-:W-:Y:S01]  /*1070*/  FSETP.NAN.FTZ.AND P6, PT, R11, R11, PT ;  /* 0x0000000b0b00720b */ /* 0x000fe20003fd8000 */
[----:B------:R-:W-:Y:S01]  /*1080*/  BSSY.RECONVERGENT B0, `(.L_x_15967) ;  /* 0x000000c000007945 */ /* 0x000fe20003800200 */
[----:B-----5:R-:W-:Y:S01]  /*1090*/  FSETP.NAN.FTZ.AND P0, PT, R12, R12, PT ;  /* 0x0000000c0c00720b */ /* 0x020fe20003f18000 */
[----:B------:R-:W-:Y:S01]  /*10a0*/  IMAD.MOV.U32 R17, RZ, RZ, R11 ;  /* 0x000000ffff117224 */ /* 0x000fe200078e000b */
[----:B------:R-:W-:Y:S02]  /*10b0*/  FSETP.NAN.FTZ.AND P1, PT, R13, R13, PT ;  /* 0x0000000d0d00720b */ /* 0x000fe40003f38000 */
[----:B------:R-:W-:Y:S02]  /*10c0*/  FSETP.NAN.FTZ.AND P2, PT, R8, R8, PT ;  /* 0x000000080800720b */ /* 0x000fe40003f58000 */
[----:B------:R-:W-:Y:S02]  /*10d0*/  FSETP.NAN.FTZ.AND P3, PT, R9, R9, PT ;  /* 0x000000090900720b */ /* 0x000fe40003f78000 */
[----:B------:R-:W-:-:S02]  /*10e0*/  FSETP.NAN.FTZ.AND P4, PT, R6, R6, PT ;  /* 0x000000060600720b */ /* 0x000fc40003f98000 */
[----:B------:R-:W-:Y:S01]  /*10f0*/  FSETP.NAN.FTZ.AND P5, PT, R7, R7, PT ;  /* 0x000000070700720b */ /* 0x000fe20003fb8000 */
[----:B------:R-:W-:-:S12]  /*1100*/  @P6 BRA `(.L_x_15968) ;  /* 0x00000000000c6947 */ /* 0x000fd80003800000 */
[----:B------:R-:W-:Y:S01]  /*1110*/  FSETP.NAN.FTZ.AND P6, PT, R25, R25, PT ;  /* 0x000000191900720b */ /* 0x000fe20003fd8000 */
[----:B------:R-:W-:-:S12]  /*1120*/  IMAD.MOV.U32 R17, RZ, RZ, R25 ;  /* 0x000000ffff117224 */ /* 0x000fd800078e0019 */
[----:B------:R-:W-:-:S07]  /*1130*/  @!P6 FMNMX.FTZ R17, R11, R25, PT ;  /* 0x000000190b11e209 */ /* 0x000fce0003810000 */
.L_x_15968:
[----:B------:R-:W-:Y:S05]  /*1140*/  BSYNC.RECONVERGENT B0 ;  /* 0x0000000000007941 */ /* 0x000fea0003800200 */
.L_x_15967:
[----:B------:R-:W-:Y:S01]  /*1150*/  BSSY.RECONVERGENT B0, `(.L_x_15969) ;  /* 0x0000006000007945 */ /* 0x000fe20003800200 */
[----:B------:R-:W-:-:S03]  /*1160*/  IMAD.MOV.U32 R10, RZ, RZ, R12 ;  /* 0x000000ffff0a7224 */ /* 0x000fc600078e000c */
[----:B------:R-:W-:Y:S05]  /*1170*/  @P0 BRA `(.L_x_15970) ;  /* 0x00000000000c0947 */ /* 0x000fea0003800000 */
[-C--:B------:R-:W-:Y:S02]  /*1180*/  FSETP.NAN.FTZ.AND P0, PT, R26, R26.reuse, PT ;  /* 0x0000001a1a00720b */ /* 0x080fe40003f18000 */
[----:B------:R-:W-:-:S11]  /*1190*/  MOV R10, R26 ;  /* 0x0000001a000a7202 */ /* 0x000fd60000000f00 */
[----:B------:R-:W-:-:S07]  /*11a0*/  @!P0 FMNMX.FTZ R10, R12, R26, PT ;  /* 0x0000001a0c0a8209 */ /* 0x000fce0003810000 */
.L_x_15970:
[----:B------:R-:W-:Y:S05]  /*11b0*/  BSYNC.RECONVERGENT B0 ;  /* 0x0000000000007941 */ /* 0x000fea0003800200 */
.L_x_15969:
[----:B------:R-:W-:Y:S01]  /*11c0*/  BSSY.RECONVERGENT B0, `(.L_x_15971) ;  /* 0x0000006000007945 */ /* 0x000fe20003800200 */
[----:B------:R-:W-:-:S03]  /*11d0*/  IMAD.MOV.U32 R11, RZ, RZ, R13 ;  /* 0x000000ffff0b7224 */ /* 0x000fc600078e000d */
[----:B------:R-:W-:Y:S05]  /*11e0*/  @P1 BRA `(.L_x_15972) ;  /* 0x00000000000c1947 */ /* 0x000fea0003800000 */
[----:B------:R-:W-:Y:S01]  /*11f0*/  FSETP.NAN.FTZ.AND P0, PT, R27, R27, PT ;  /* 0x0000001b1b00720b */ /* 0x000fe20003f18000 */
[----:B------:R-:W-:-:S12]  /*1200*/  IMAD.MOV.U32 R11, RZ, RZ, R27 ;  /* 0x000000ffff0b7224 */ /* 0x000fd800078e001b */
[----:B------:R-:W-:-:S07]  /*1210*/  @!P0 FMNMX.FTZ R11, R13, R27, PT ;  /* 0x0000001b0d0b8209 */ /* 0x000fce0003810000 */
.L_x_15972:
[----:B------:R-:W-:Y:S05]  /*1220*/  BSYNC.RECONVERGENT B0 ;  /* 0x0000000000007941 */ /* 0x000fea0003800200 */
.L_x_15971:
[----:B------:R-:W-:Y:S01]  /*1230*/  BSSY.RECONVERGENT B0, `(.L_x_15973) ;  /* 0x0000006000007945 */ /* 0x000fe20003800200 */
[----:B------:R-:W-:-:S03]  /*1240*/  IMAD.MOV.U32 R18, RZ, RZ, R8 ;  /* 0x000000ffff127224 */ /* 0x000fc600078e0008 */
[----:B------:R-:W-:Y:S05]  /*1250*/  @P2 BRA `(.L_x_15974) ;  /* 0x00000000000c2947 */ /* 0x000fea0003800000 */
[-C--:B------:R-:W-:Y:S02]  /*1260*/  FSETP.NAN.FTZ.AND P0, PT, R14, R14.reuse, PT ;  /* 0x0000000e0e00720b */ /* 0x080fe40003f18000 */
[----:B------:R-:W-:-:S11]  /*1270*/  MOV R18, R14 ;  /* 0x0000000e00127202 */ /* 0x000fd60000000f00 */
[----:B------:R-:W-:-:S07]  /*1280*/  @!P0 FMNMX.FTZ R18, R8, R14, PT ;  /* 0x0000000e08128209 */ /* 0x000fce0003810000 */
.L_x_15974:
[----:B------:R-:W-:Y:S05]  /*1290*/  BSYNC.RECONVERGENT B0 ;  /* 0x0000000000007941 */ /* 0x000fea0003800200 */
.L_x_15973:
[----:B------:R-:W-:Y:S01]  /*12a0*/  BSSY.RECONVERGENT B0, `(.L_x_15975) ;  /* 0x0000007000007945 */ /* 0x000fe20003800200 */
[----:B------:R-:W-:-:S04]  /*12b0*/  IMAD.WIDE.U32 R12, R0, 0x4, R22 ;  /* 0x00000004000c7825 */ /* 0x000fc800078e0016 */
[----:B------:R-:W-:Y:S01]  /*12c0*/  IMAD.MOV.U32 R19, RZ, RZ, R9 ;  /* 0x000000ffff137224 */ /* 0x000fe200078e0009 */
[----:B------:R-:W-:Y:S06]  /*12d0*/  @P3 BRA `(.L_x_15976) ;  /* 0x00000000000c3947 */ /* 0x000fec0003800000 */
[----:B------:R-:W-:Y:S01]  /*12e0*/  FSETP.NAN.FTZ.AND P0, PT, R15, R15, PT ;  /* 0x0000000f0f00720b */ /* 0x000fe20003f18000 */
[----:B------:R-:W-:-:S12]  /*12f0*/  IMAD.MOV.U32 R19, RZ, RZ, R15 ;  /* 0x000000ffff137224 */ /* 0x000fd800078e000f */
[----:B------:R-:W-:-:S07]  /*1300*/  @!P0 FMNMX.FTZ R19, R9, R15, PT ;  /* 0x0000000f09138209 */ /* 0x000fce0003810000 */
.L_x_15976:
[----:B------:R-:W-:Y:S05]  /*1310*/  BSYNC.RECONVERGENT B0 ;  /* 0x0000000000007941 */ /* 0x000fea0003800200 */
.L_x_15975:
[----:B------:R-:W-:Y:S01]  /*1320*/  BSSY.RECONVERGENT B0, `(.L_x_15977) ;  /* 0x0000007000007945 */ /* 0x000fe20003800200 */
[----:B------:R-:W-:-:S04]  /*1330*/  IMAD.WIDE.U32 R12, R2, 0x8, R12 ;  /* 0x00000008020c7825 */ /* 0x000fc800078e000c */
[----:B------:R-:W-:Y:S01]  /*1340*/  IMAD.MOV.U32 R2, RZ, RZ, R6 ;  /* 0x000000ffff027224 */ /* 0x000fe200078e0006 */
[----:B------:R-:W-:Y:S06]  /*1350*/  @P4 BRA `(.L_x_15978) ;  /* 0x00000000000c4947 */ /* 0x000fec0003800000 */
[-C--:B------:R-:W-:Y:S02]  /*1360*/  FSETP.NAN.FTZ.AND P0, PT, R4, R4.reuse, PT ;  /* 0x000000040400720b */ /* 0x080fe40003f18000 */
[----:B------:R-:W-:-:S11]  /*1370*/  MOV R2, R4 ;  /* 0x0000000400027202 */ /* 0x000fd60000000f00 */
[----:B------:R-:W-:-:S07]  /*1380*/  @!P0 FMNMX.FTZ R2, R6, R4, PT ;  /* 0x0000000406028209 */ /* 0x000fce0003810000 */
.L_x_15978:
[----:B------:R-:W-:Y:S05]  /*1390*/  BSYNC.RECONVERGENT B0 ;  /* 0x0000000000007941 */ /* 0x000fea0003800200 */
.L_x_15977:
[----:B------:R-:W-:Y:S01]  /*13a0*/  BSSY.RECONVERGENT B0, `(.L_x_15979) ;  /* 0x0000006000007945 */ /* 0x000fe20003800200 */
[----:B------:R-:W-:-:S03]  /*13b0*/  IMAD.MOV.U32 R3, RZ, RZ, R7 ;  /* 0x000000ffff037224 */ /* 0x000fc600078e0007 */
[----:B------:R-:W-:Y:S05]  /*13c0*/  @P5 BRA `(.L_x_15980) ;  /* 0x00000000000c5947 */ /* 0x000fea0003800000 */
[----:B------:R-:W-:Y:S01]  /*13d0*/  FSETP.NAN.FTZ.AND P0, PT, R5, R5, PT ;  /* 0x000000050500720b */ /* 0x000fe20003f18000 */
[----:B------:R-:W-:-:S12]  /*13e0*/  IMAD.MOV.U32 R3, RZ, RZ, R5 ;  /* 0x000000ffff037224 */ /* 0x000fd800078e0005 */
[----:B------:R-:W-:-:S07]  /*13f0*/  @!P0 FMNMX.FTZ R3, R7, R5, PT ;  /* 0x0000000507038209 */ /* 0x000fce0003810000 */
.L_x_15980:
[----:B------:R-:W-:Y:S05]  /*1400*/  BSYNC.RECONVERGENT B0 ;  /* 0x0000000000007941 */ /* 0x000fea0003800200 */
.L_x_15979:
[----:B------:R-:W-:Y:S04]  /*1410*/  STG.E.64 desc[UR4][R12.64], R16 ;  /* 0x000000100c007986 */ /* 0x000fe8000c101b04 */
[----:B------:R-:W-:Y:S04]  /*1420*/  STG.E.64 desc[UR4][R12.64+0x400], R10 ;  /* 0x0004000a0c007986 */ /* 0x000fe8000c101b04 */
[----:B------:R-:W-:Y:S04]  /*1430*/  STG.E.64 desc[UR4][R12.64+0x800], R18 ;  /* 0x000800120c007986 */ /* 0x000fe8000c101b04 */
[----:B------:R-:W-:Y:S01]  /*1440*/  STG.E.64 desc[UR4][R12.64+0xc00], R2 ;  /* 0x000c00020c007986 */ /* 0x000fe2000c101b04 */
[----:B------:R-:W-:Y:S05]  /*1450*/  EXIT ;  /* 0x000000000000794d */ /* 0x000fea0003800000 */
.L_x_15981:
        /* <DEDUP_REMOVED lines=10> */
.L_x_41013:


//--------------------- .text._ZN2at6native29vectorized_elementwise_kernelILi4ENS0_13BinaryFunctorIfffZZZNS0_19minimum_kernel_cudaERNS_18TensorIteratorBaseEENKUlvE0_clEvENKUlvE0_clEvEUlffE_EESt5arrayIPcLm3EEEEviT0_T1_ --------------------------
	.section	.text._ZN2at6native29vectorized_elementwise_kernelILi4ENS0_13BinaryFunctorIfffZZZNS0_19minimum_kernel_cudaERNS_18TensorIteratorBaseEENKUlvE0_clEvENKUlvE0_clEvEUlffE_EESt5arrayIPcLm3EEEEviT0_T1_,"ax",@progbits
	.align	128
        .global         _ZN2at6native29vectorized_elementwise_kernelILi4ENS0_13BinaryFunctorIfffZZZNS0_19minimum_kernel_cudaERNS_18TensorIteratorBaseEENKUlvE0_clEvENKUlvE0_clEvEUlffE_EESt5arrayIPcLm3EEEEviT0_T1_
        .type           _ZN2at6native29vectorized_elementwise_kernelILi4ENS0_13BinaryFunctorIfffZZZNS0_19minimum_kernel_cudaERNS_18TensorIteratorBaseEENKUlvE0_clEvENKUlvE0_clEvEUlffE_EESt5arrayIPcLm3EEEEviT0_T1_,@function
        .size           _ZN2at6native29vectorized_elementwise_kernelILi4ENS0_13BinaryFunctorIfffZZZNS0_19minimum_kernel_cudaERNS_18TensorIteratorBaseEENKUlvE0_clEvENKUlvE0_clEvEUlffE_EESt5arrayIPcLm3EEEEviT0_T1_,(.L_x_41014 - _ZN2at6native29vectorized_elementwise_kernelILi4ENS0_13BinaryFunctorIfffZZZNS0_19minimum_kernel_cudaERNS_18TensorIteratorBaseEENKUlvE0_clEvENKUlvE0_clEvEUlffE_EESt5arrayIPcLm3EEEEviT0_T1_)
        .other          _ZN2at6native29vectorized_elementwise_kernelILi4ENS0_13BinaryFunctorIfffZZZNS0_19minimum_kernel_cudaERNS_18TensorIteratorBaseEENKUlvE0_clEvENKUlvE0_clEvEUlffE_EESt5arrayIPcLm3EEEEviT0_T1_,@"STO_CUDA_ENTRY STV_DEFAULT"
_ZN2at6native29vectorized_elementwise_kernelILi4ENS0_13BinaryFunctorIfffZZZNS0_19minimum_kernel_cudaERNS_18TensorIteratorBaseEENKUlvE0_clEvENKUlvE0_clEvEUlffE_EESt5arrayIPcLm3EEEEviT0_T1_:
.text._ZN2at6native29vectorized_elementwise_kernelILi4ENS0_13BinaryFunctorIfffZZZNS0_19minimum_kernel_cudaERNS_18TensorIteratorBaseEENKUlvE0_clEvENKUlvE0_clEvEUlffE_EESt5arrayIPcLm3EEEEviT0_T1_:
        /* <DEDUP_REMOVED lines=102> */
.L_x_15984:
[----:B------:R-:W-:Y:S05]  /*0660*/  BSYNC.RECONVERGENT B0 ;  /* 0x0000000000007941 */ /* 0x000fea0003800200 */
.L_x_15983:
        /* <DEDUP_REMOVED lines=12> */
.L_x_15986:
[----:B------:R-:W-:Y:S05]  /*0730*/  BSYNC.RECONVERGENT B0 ;  /* 0x0000000000007941 */ /* 0x000fea0003800200 */
.L_x_15985:
        /* <DEDUP_REMOVED lines=8> */
.L_x_15988:
[----:B------:R-:W-:Y:S05]  /*07c0*/  BSYNC.RECONVERGENT B0 ;  /* 0x0000000000007941 */ /* 0x000fea0003800200 */
.L_x_15987:
        /* <DEDUP_REMOVED lines=21> */
.L_x_15990:
[----:B------:R-:W-:Y:S05]  /*0920*/  BSYNC.RECONVERGENT B0 ;  /* 0x0000000000007941 */ /* 0x000fea0003800200 */
.L_x_15989:
        /* <DEDUP_REMOVED lines=8> */
.L_x_15992:
[----:B------:R-:W-:Y:S05]  /*09b0*/  BSYNC.RECONVERGENT B0 ;  /* 0x0000000000007941 */ /* 0x000fea0003800200 */
.L_x_15991:
        /* <DEDUP_REMOVED lines=8> */
.L_x_15994:
[----:B------:R-:W-:Y:S05]  /*0a40*/  BSYNC.RECONVERGENT B0 ;  /* 0x0000000000007941 */ /* 0x000fea0003800200 */
.L_x_15993:
        /* <DEDUP_REMOVED lines=8> */
.L_x_15996:
[----:B------:R-:W-:Y:S05]  /*0ad0*/  BSYNC.RECONVERGENT B0 ;  /* 0x0000000000007941 */ /* 0x000fea0003800200 */
.L_x_15995:
        /* <DEDUP_REMOVED lines=8> */
.L_x_15998:
[----:B------:R-:W-:Y:S05]  /*0b60*/  BSYNC.RECONVERGENT B0 ;  /* 0x0000000000007941 */ /* 0x000fea0003800200 */
.L_x_15997:
        /* <DEDUP_REMOVED lines=18> */
.L_x_16001:
[----:B------:R-:W-:-:S13]  /*0c90*/  ISETP.GE.U32.AND P0, PT, R3, R2, PT ;  /* 0x000000020300720c */ /* 0x000fda0003f06070 */
[----:B------:R-:W-:Y:S05]  /*0ca0*/  @P0 BRA `(.L_x_16003) ;  /* 0x0000000000300947 */ /* 0x000fea0003800000 */
[----:B0-----:R-:W0:Y:S01]  /*0cb0*/  LDC.64 R4, c[0x0][0x388] ;  /* 0x0000e200ff047b82 */ /* 0x001e220000000a00 */
[----:B------:R-:W-:Y:S02]  /*0cc0*/  IMAD.IADD R13, R0, 0x1, R3 ;  /* 0x00000001000d7824 */ /* 0x000fe400078e0203 */
[----:B------:R-:W-:Y:S02]  /*0cd0*/  VIADD R3, R3, 0x80 ;  /* 0x0000008003037836 */ /* 0x000fe40000000000 */
[----:B0-----:R-:W-:-:S05]  /*0ce0*/  IMAD.WIDE.U32 R4, R13, 0x4, R4 ;  /* 0x000000040d047825 */ /* 0x001fca00078e0004 */
[----:B------:R1:W-:Y:S02]  /*0cf0*/  STG.E desc[UR4][R4.64], R7 ;  /* 0x0000000704007986 */ /* 0x0003e4000c101904 */
.L_x_16002:
[----:B------:R-:W-:-:S13]  /*0d00*/  ISETP.GE.U32.AND P0, PT, R3, R2, PT ;  /* 0x000000020300720c */ /* 0x000fda0003f06070 */
[----:B------:R-:W-:Y:S05]  /*0d10*/  @P0 BRA `(.L_x_16004) ;  /* 0x0000000000340947 */ /* 0x000fea0003800000 */
[----:B01----:R-:W0:Y:S01]  /*0d20*/  LDC.64 R4, c[0x0][0x388] ;  /* 0x0000e200ff047b82 */ /* 0x003e220000000a00 */
[----:B------:R-:W-:Y:S01]  /*0d30*/  IADD3 R7, PT, PT, R0, R3, RZ ;  /* 0x0000000300077210 */ /* 0x000fe20007ffe0ff */
[----:B------:R-:W-:-:S04]  /*0d40*/  VIADD R3, R3, 0x80 ;  /* 0x0000008003037836 */ /* 0x000fc80000000000 */
[----:B0-----:R-:W-:-:S05]  /*0d50*/  IMAD.WIDE.U32 R4, R7, 0x4, R4 ;  /* 0x0000000407047825 */ /* 0x001fca00078e0004 */
[----:B------:R1:W-:Y:S02]  /*0d60*/  STG.E desc[UR4][R4.64], R8 ;  /* 0x0000000804007986 */ /* 0x0003e4000c101904 */
.L_x_16003:
        /* <DEDUP_REMOVED lines=8> */
.L_x_16004:
[----:B------:R-:W-:Y:S05]  /*0df0*/  BSYNC.RELIABLE B1 ;  /* 0x0000000000017941 */ /* 0x000fea0003800100 */
.L_x_16000:
[----:B------:R-:W-:-:S13]  /*0e00*/  ISETP.GE.U32.AND P0, PT, R3, R2, PT ;  /* 0x000000020300720c */ /* 0x000fda0003f06070 */
[----:B012---:R-:W0:Y:S01]  /*0e10*/  @!P0 LDC.64 R4, c[0x0][0x388] ;  /* 0x0000e200ff048b82 */ /* 0x007e220000000a00 */
[----:B------:R-:W-:Y:S01]  /*0e20*/  @!P0 IADD3 R7, PT, PT, R0, R3, RZ ;  /* 0x0000000300078210 */ /* 0x000fe20007ffe0ff */
[----:B------:R-:W-:-:S04]  /*0e30*/  @!P0 VIADD R3, R3, 0x80 ;  /* 0x0000008003038836 */ /* 0x000fc80000000000 */
[----:B0-----:R-:W-:-:S05]  /*0e40*/  @!P0 IMAD.WIDE.U32 R4, R7, 0x4, R4 ;  /* 0x0000000407048825 */ /* 0x001fca00078e0004 */
[----:B------:R2:W-:Y:S02]  /*0e50*/  @!P0 STG.E desc[UR4][R4.64], R11 ;  /* 0x0000000b04008986 */ /* 0x0005e4000c101904 */
.L_x_16005:
[----:B------:R-:W-:Y:S05]  /*0e60*/  BSYNC.RECONVERGENT B0 ;  /* 0x0000000000007941 */ /* 0x000fea0003800200 */
.L_x_15999:
        /* <DEDUP_REMOVED lines=8> */
.L_x_15982:
[----:B------:R-:W0:Y:S01]  /*0ef0*/  S2R R2, SR_TID.X ;  /* 0x0000000000027919 */ /* 0x000e220000002100 */
[----:B------:R-:W1:Y:S08]  /*0f00*/  LDC.64 R4, c[0x0][0x390] ;  /* 0x0000e400ff047b82 */ /* 0x000e700000000a00 */
[----:B------:R-:W2:Y:S08]  /*0f10*/  LDC.64 R8, c[0x0][0x398] ;  /* 0x0000e600ff087b82 */ /* 0x000eb00000000a00 */
[----:B------:R-:W3:Y:S01]  /*0f20*/  LDC.64 R26, c[0x0][0x388] ;  /* 0x0000e200ff1a7b82 */ /* 0x000ee20000000a00 */
[----:B-1----:R-:W-:-:S04]  /*0f30*/  IMAD.WIDE.U32 R4, R0, 0x4, R4 ;  /* 0x0000000400047825 */ /* 0x002fc800078e0004 */
[----:B0-----:R-:W-:-:S05]  /*0f40*/  IMAD.WIDE.U32 R22, R2, 0x10, R4 ;  /* 0x0000001002167825 */ /* 0x001fca00078e0004 */
[----:B------:R-:W4:Y:S01]  /*0f50*/  LDG.E.128 R4, desc[UR4][R22.64] ;  /* 0x0000000416047981 */ /* 0x000f22000c1e1d00 */
[----:B--2---:R-:W-:-:S04]  /*0f60*/  IMAD.WIDE.U32 R8, R0, 0x4, R8 ;  /* 0x0000000400087825 */ /* 0x004fc800078e0008 */
[----:B------:R-:W-:Y:S02]  /*0f70*/  IMAD.WIDE.U32 R24, R2, 0x10, R8 ;  /* 0x0000001002187825 */ /* 0x000fe400078e0008 */
[----:B------:R0:W5:Y:S04]  /*0f80*/  LDG.E.128 R8, desc[UR4][R22.64+0x800] ;  /* 0x0008000416087981 */ /* 0x000168000c1e1d00 */
[----:B------:R0:W5:Y:S04]  /*0f90*/  LDG.E.128 R12, desc[UR4][R24.64+0x800] ;  /* 0x00080004180c7981 */ /* 0x000168000c1e1d00 */
[----:B------:R0:W5:Y:S01]  /*0fa0*/  LDG.E.128 R16, desc[UR4][R24.64] ;  /* 0x0000000418107981 */ /* 0x000162000c1e1d00 */
[----:B------:R-:W-:Y:S01]  /*0fb0*/  BSSY.RECONVERGENT B0, `(.L_x_16006) ;  /* 0x0000007000007945 */ /* 0x000fe20003800200 */
[----:B----4-:R-:W-:Y:S01]  /*0fc0*/  FSETP.NAN.FTZ.AND P0, PT, R4, R4, PT ;  /* 0x000000040400720b */ /* 0x010fe20003f18000 */
[----:B------:R-:W-:-:S12]  /*0fd0*/  IMAD.MOV.U32 R20, RZ, RZ, R4 ;  /* 0x000000ffff147224 */ /* 0x000fd800078e0004 */
[----:B0--3--:R-:W-:Y:S05]  /*0fe0*/  @P0 BRA `(.L_x_16007) ;  /* 0x00000000000c0947 */ /* 0x009fea0003800000 */
[-C--:B-----5:R-:W-:Y:S02]  /*0ff0*/  FSETP.NAN.FTZ.AND P0, PT, R16, R16.reuse, PT ;  /* 0x000000101000720b */ /* 0x0a0fe40003f18000 */
[----:B------:R-:W-:-:S11]  /*1000*/  MOV R20, R16 ;  /* 0x0000001000147202 */ /* 0x000fd60000000f00 */
[----:B------:R-:W-:-:S07]  /*1010*/  @!P0 FMNMX.FTZ R20, R4, R16, PT ;  /* 0x0000001004148209 */ /* 0x000fce0003810000 */
.L_x_16007:
[----:B------:R-:W-:Y:S05]  /*1020*/  BSYNC.RECONVERGENT B0 ;  /* 0x0000000000007941 */ /* 0x000fea0003800200 */
.L_x_16006:
[----:B------:R-:W-:Y:S01]  /*1030*/  FSETP.NAN.FTZ.AND P6, PT, R5, R5, PT ;  /* 0x000000050500720b */ /* 0x000fe20003fd8000 */
[----:B------:R-:W-:Y:S01]  /*1040*/  BSSY.RECONVERGENT B0, `(.L_x_16008) ;  /* 0x000000c000007945 */ /* 0x000fe20003800200 */
[----:B------:R-:W-:Y:S01]  /*1050*/  FSETP.NAN.FTZ.AND P0, PT, R6, R6, PT ;  /* 0x000000060600720b */ /* 0x000fe20003f18000 */
[----:B------:R-:W-:Y:S01]  /*1060*/  IMAD.MOV.U32 R21, RZ, RZ, R5 ;  /* 0x000000ffff157224 */ /* 0x000fe200078e0005 */
[----:B------:R-:W-:Y:S02]  /*1070*/  FSETP.NAN.FTZ.AND P1, PT, R7, R7, PT ;  /* 0x000000070700720b */ /* 0x000fe40003f38000 */
[----:B-----5:R-:W-:Y:S02]  /*1080*/  FSETP.NAN.FTZ.AND P2, PT, R8, R8, PT ;  /* 0x000000080800720b */ /* 0x020fe40003f58000 */
[----:B------:R-:W-:Y:S02]  /*1090*/  FSETP.NAN.FTZ.AND P3, PT, R9, R9, PT ;  /* 0x000000090900720b */ /* 0x000fe40003f78000 */
[----:B------:R-:W-:-:S02]  /*10a0*/  FSETP.NAN.FTZ.AND P4, PT, R10, R10, PT ;  /* 0x0000000a0a00720b */ /* 0x000fc40003f98000 */
[----:B------:R-:W-:Y:S01]  /*10b0*/  FSETP.NAN.FTZ.AND P5, PT, R11, R11, PT ;  /* 0x0000000b0b00720b */ /* 0x000fe20003fb8000 */
[----:B------:R-:W-:-:S12]  /*10c0*/  @P6 BRA `(.L_x_16009) ;  /* 0x00000000000c6947 */ /* 0x000fd80003800000 */
[----:B------:R-:W-:Y:S01]  /*10d0*/  FSETP.NAN.FTZ.AND P6, PT, R17, R17, PT ;  /* 0x000000111100720b */ /* 0x000fe20003fd8000 */
[----:B------:R-:W-:-:S12]  /*10e0*/  IMAD.MOV.U32 R21, RZ, RZ, R17 ;  /* 0x000000ffff157224 */ /* 0x000fd800078e0011 */
[----:B------:R-:W-:-:S07]  /*10f0*/  @!P6 FMNMX.FTZ R21, R5, R17, PT ;  /* 0x000000110515e209 */ /* 0x000fce0003810000 */
.L_x_16009:
[----:B------:R-:W-:Y:S05]  /*1100*/  BSYNC.RECONVERGENT B0 ;  /* 0x0000000000007941 */ /* 0x000fea0003800200 */
.L_x_16008:
[----:B------:R-:W-:Y:S01]  /*1110*/  BSSY.RECONVERGENT B0, `(.L_x_16010) ;  /* 0x0000006000007945 */ /* 0x000fe20003800200 */
[----:B------:R-:W-:-:S03]  /*1120*/  IMAD.MOV.U32 R22, RZ, RZ, R6 ;  /* 0x000000ffff167224 */ /* 0x000fc600078e0006 */
[----:B------:R-:W-:Y:S05]  /*1130*/  @P0 BRA `(.L_x_16011) ;  /* 0x00000000000c0947 */ /* 0x000fea0003800000 */
[-C--:B------:R-:W-:Y:S02]  /*1140*/  FSETP.NAN.FTZ.AND P0, PT, R18, R18.reuse, PT ;  /* 0x000000121200720b */ /* 0x080fe40003f18000 */
[----:B------:R-:W-:-:S11]  /*1150*/  MOV R22, R18 ;  /* 0x0000001200167202 */ /* 0x000fd60000000f00 */
[----:B------:R-:W-:-:S07]  /*1160*/  @!P0 FMNMX.FTZ R22, R6, R18, PT ;  /* 0x0000001206168209 */ /* 0x000fce0003810000 */
.L_x_16011:
[----:B------:R-:W-:Y:S05]  /*1170*/  BSYNC.RECONVERGENT B0 ;  /* 0x0000000000007941 */ /* 0x000fea0003800200 */
.L_x_16010:
[----:B------:R-:W-:Y:S01]  /*1180*/  BSSY.RECONVERGENT B0, `(.L_x_16012) ;  /* 0x0000006000007945 */ /* 0x000fe20003800200 */
[----:B------:R-:W-:-:S03]  /*1190*/  IMAD.MOV.U32 R23, RZ, RZ, R7 ;  /* 0x000000ffff177224 */ /* 0x000fc600078e0007 */
[----:B------:R-:W-:Y:S05]  /*11a0*/  @P1 BRA `(.L_x_16013) ;  /* 0x00000000000c1947 */ /* 0x000fea0003800000 */
[----:B------:R-:W-:Y:S01]  /*11b0*/  FSETP.NAN.FTZ.AND P0, PT, R19, R19, PT ;  /* 0x000000131300720b */ /* 0x000fe20003f18000 */
[----:B------:R-:W-:-:S12]  /*11c0*/  IMAD.MOV.U32 R23, RZ, RZ, R19 ;  /* 0x000000ffff177224 */ /* 0x000fd800078e0013 */
[----:B------:R-:W-:-:S07]  /*11d0*/  @!P0 FMNMX.FTZ R23, R7, R19, PT ;  /* 0x0000001307178209 */ /* 0x000fce0003810000 */
.L_x_16013:
[----:B------:R-:W-:Y:S05]  /*11e0*/  BSYNC.RECONVERGENT B0 ;  /* 0x0000000000007941 */ /* 0x000fea0003800200 */
.L_x_16012:
[----:B------:R-:W-:Y:S01]  /*11f0*/  BSSY.RECONVERGENT B0, `(.L_x_16014) ;  /* 0x0000006000007945 */ /* 0x000fe20003800200 */
[----:B------:R-:W-:-:S03]  /*1200*/  IMAD.MOV.U32 R4, RZ, RZ, R8 ;  /* 0x000000ffff047224 */ /* 0x000fc600078e0008 */
[----:B------:R-:W-:Y:S05]  /*1210*/  @P2 BRA `(.L_x_16015) ;  /* 0x00000000000c2947 */ /* 0x000fea0003800000 */
[-C--:B------:R-:W-:Y:S02]  /*1220*/  FSETP.NAN.FTZ.AND P0, PT, R12, R12.reuse, PT ;  /* 0x0000000c0c00720b */ /* 0x080fe40003f18000 */
[----:B------:R-:W-:-:S11]  /*1230*/  MOV R4, R12 ;  /* 0x0000000c00047202 */ /* 0x000fd60000000f00 */
[----:B------:R-:W-:-:S07]  /*1240*/  @!P0 FMNMX.FTZ R4, R8, R12, PT ;  /* 0x0000000c08048209 */ /* 0x000fce0003810000 */
.L_x_16015:
[----:B------:R-:W-:Y:S05]  /*1250*/  BSYNC.RECONVERGENT B0 ;  /* 0x0000000000007941 */ /* 0x000fea0003800200 */
.L_x_16014:
[----:B------:R-:W-:Y:S01]  /*1260*/  BSSY.RECONVERGENT B0, `(.L_x_16016) ;  /* 0x0000007000007945 */ /* 0x000fe20003800200 */
[----:B------:R-:W-:-:S04]  /*1270*/  IMAD.WIDE.U32 R6, R0, 0x4, R26 ;  /* 0x0000000400067825 */ /* 0x000fc800078e001a */
[----:B------:R-:W-:Y:S01]  /*1280*/  IMAD.MOV.U32 R5, RZ, RZ, R9 ;  /* 0x000000ffff057224 */ /* 0x000fe200078e0009 */
[----:B------:R-:W-:Y:S06]  /*1290*/  @P3 BRA `(.L_x_16017) ;  /* 0x00000000000c3947 */ /* 0x000fec0003800000 */
[----:B------:R-:W-:Y:S01]  /*12a0*/  FSETP.NAN.FTZ.AND P0, PT, R13, R13, PT ;  /* 0x0000000d0d00720b */ /* 0x000fe20003f18000 */
[----:B------:R-:W-:-:S12]  /*12b0*/  IMAD.MOV.U32 R5, RZ, RZ, R13 ;  /* 0x000000ffff057224 */ /* 0x000fd800078e000d */
[----:B------:R-:W-:-:S07]  /*12c0*/  @!P0 FMNMX.FTZ R5, R9, R13, PT ;  /* 0x0000000d09058209 */ /* 0x000fce0003810000 */
.L_x_16017:
[----:B------:R-:W-:Y:S05]  /*12d0*/  BSYNC.RECONVERGENT B0 ;  /* 0x0000000000007941 */ /* 0x000fea0003800200 */
.L_x_16016:
[----:B------:R-:W-:Y:S01]  /*12e0*/  BSSY.RECONVERGENT B0, `(.L_x_16018) ;  /* 0x0000007000007945 */ /* 0x000fe20003800200 */
[----:B------:R-:W-:-:S04]  /*12f0*/  IMAD.WIDE.U32 R2, R2, 0x10, R6 ;  /* 0x0000001002027825 */ /* 0x000fc800078e0006 */
[----:B------:R-:W-:Y:S01]  /*1300*/  IMAD.MOV.U32 R6, RZ, RZ, R10 ;  /* 0x000000ffff067224 */ /* 0x000fe200078e000a */
[----:B------:R-:W-:Y:S06]  /*1310*/  @P4 BRA `(.L_x_16019) ;  /* 0x00000000000c4947 */ /* 0x000fec0003800000 */
[-C--:B------:R-:W-:Y:S02]  /*1320*/  FSETP.NAN.FTZ.AND P0, PT, R14, R14.reuse, PT ;  /* 0x0000000e0e00720b */ /* 0x080fe40003f18000 */
[----:B------:R-:W-:-:S11]  /*1330*/  MOV R6, R14 ;  /* 0x0000000e00067202 */ /* 0x000fd60000000f00 */
[----:B------:R-:W-:-:S07]  /*1340*/  @!P0 FMNMX.FTZ R6, R10, R14, PT ;  /* 0x0000000e0a068209 */ /* 0x000fce0003810000 */
.L_x_16019:
[----:B------:R-:W-:Y:S05]  /*1350*/  BSYNC.RECONVERGENT B0 ;  /* 0x0000000000007941 */ /* 0x000fea0003800200 */
.L_x_16018:
[----:B------:R-:W-:Y:S01]  /*1360*/  BSSY.RECONVERGENT B0, `(.L_x_16020) ;  /* 0x0000006000007945 */ /* 0x000fe20003800200 */
[----:B------:R-:W-:-:S03]  /*1370*/  IMAD.MOV.U32 R7, RZ, RZ, R11 ;  /* 0x000000ffff077224 */ /* 0x000fc600078e000b */
[----:B------:R-:W-:Y:S05]  /*1380*/  @P5 BRA `(.L_x_16021) ;  /* 0x00000000000c5947 */ /* 0x000fea0003800000 */
[----:B------:R-:W-:Y:S01]  /*1390*/  FSETP.NAN.FTZ.AND P0, PT, R15, R15, PT ;  /* 0x0000000f0f00720b */ /* 0x000fe20003f18000 */
[----:B------:R-:W-:-:S12]  /*13a0*/  IMAD.MOV.U32 R7, RZ, RZ, R15 ;  /* 0x000000ffff077224 */ /* 0x000fd800078e000f */
[----:B------:R-:W-:-:S07]  /*13b0*/  @!P0 FMNMX.FTZ R7, R11, R15, PT ;  /* 0x0000000f0b078209 */ /* 0x000fce0003810000 */
.L_x_16021:
[----:B------:R-:W-:Y:S05]  /*13c0*/  BSYNC.RECONVERGENT B0 ;  /* 0x0000000000007941 */ /* 0x000fea0003800200 */
.L_x_16020:
[----:B------:R-:W-:Y:S04]  /*13d0*/  STG.E.128 desc[UR4][R2.64], R20 ;  /* 0x0000001402007986 */ /* 0x000fe8000c101d04 */
[----:B------:R-:W-:Y:S01]  /*13e0*/  STG.E.128 desc[UR4][R2.64+0x800], R4 ;  /* 0x0008000402007986 */ /* 0x000fe2000c101d04 */
[----:B------:R-:W-:Y:S05]  /*13f0*/  EXIT ;  /* 0x000000000000794d */ /* 0x000fea0003800000 */
.L_x_16022:
        /* <DEDUP_REMOVED lines=16> */
.L_x_41014:


//--------------------- .text._ZN2at6native29vectorized_elementwise_kernelILi8ENS0_13BinaryFunctorIfffZZZNS0_19minimum_kernel_cudaERNS_18TensorIteratorBaseEENKUlvE0_clEvENKUlvE0_clEvEUlffE_EESt5arrayIPcLm3EEEEviT0_T1_ --------------------------
	.section	.text._ZN2at6native29vectorized_elementwise_kernelILi8ENS0_13BinaryFunctorIfffZZZNS0_19minimum_kernel_cudaERNS_18TensorIteratorBaseEENKUlvE0_clEvENKUlvE0_clEvEUlffE_EESt5arrayIPcLm3EEEEviT0_T1_,"ax",@progbits
	.align	128
        .global         _ZN2at6native29vectorized_elementwise_kernelILi8ENS0_13BinaryFunctorIfffZZZNS0_19minimum_kernel_cudaERNS_18TensorIteratorBaseEENKUlvE0_clEvENKUlvE0_clEvEUlffE_EESt5arrayIPcLm3EEEEviT0_T1_
        .type           _ZN2at6native29vectorized_elementwise_kernelILi8ENS0_13BinaryFunctorIfffZZZNS0_19minimum_kernel_cudaERNS_18TensorIteratorBaseEENKUlvE0_clEvENKUlvE0_clEvEUlffE_EESt5arrayIPcLm3EEEEviT0_T1_,@function
        .size           _ZN2at6native29vectorized_elementwise_kernelILi8ENS0_13BinaryFunctorIfffZZZNS0_19minimum_kernel_cudaERNS_18TensorIteratorBaseEENKUlvE0_clEvENKUlvE0_clEvEUlffE_EESt5arrayIPcLm3EEEEviT0_T1_,(.L_x_41015 - _ZN2at6native29vectorized_elementwise_kernelILi8ENS0_13BinaryFunctorIfffZZZNS0_19minimum_kernel_cudaERNS_18TensorIteratorBaseEENKUlvE0_clEvENKUlvE0_clEvEUlffE_EESt5arrayIPcLm3EEEEviT0_T1_)
        .other          _ZN2at6native29vectorized_elementwise_kernelILi8ENS0_13BinaryFunctorIfffZZZNS0_19minimum_kernel_cudaERNS_18TensorIteratorBaseEENKUlvE0_clEvENKUlvE0_clEvEUlffE_EESt5arrayIPcLm3EEEEviT0_T1_,@"STO_CUDA_ENTRY STV_DEFAULT"
_ZN2at6native29vectorized_elementwise_kernelILi8ENS0_13BinaryFunctorIfffZZZNS0_19minimum_kernel_cudaERNS_18TensorIteratorBaseEENKUlvE0_clEvENKUlvE0_clEvEUlffE_EESt5arrayIPcLm3EEEEviT0_T1_:
.text._ZN2at6native29vectorized_elementwise_kernelILi8ENS0_13BinaryFunctorIfffZZZNS0_19minimum_kernel_cudaERNS_18TensorIteratorBaseEENKUlvE0_clEvENKUlvE0_clEvEUlffE_EESt5arrayIPcLm3EEEEviT0_T1_:
[----:B------:R-:W-:Y:S01]  /*0000*/  LDC R1, c[0x0][0x37c] ;  /* 0x0000df00ff017b82 */ /* 0x000fe20000000800 */
[----:B------:R-:W-:Y:S05]  /*0010*/  EXIT ;  /* 0x000000000000794d */ /* 0x000fea0003800000 */
.L_x_16023:
        /* <DEDUP_REMOVED lines=14> */
.L_x_41015:


//--------------------- .text._ZN2at6native18elementwise_kernelILi128ELi4EZNS0_15gpu_kernel_implINS0_13AUnaryFunctorIdddZZZNS0_19minimum_kernel_cudaERNS_18TensorIteratorBaseEENKUlvE0_clEvENKUlvE_clEvEUlddE_EEEEvS5_RKT_EUliE_EEviT1_ --------------------------
	.section	.text._ZN2at6native18elementwise_kernelILi128ELi4EZNS0_15gpu_kernel_implINS0_13AUnaryFunctorIdddZZZNS0_19minimum_kernel_cudaERNS_18TensorIteratorBaseEENKUlvE0_clEvENKUlvE_clEvEUlddE_EEEEvS5_RKT_EUliE_EEviT1_,"ax",@progbits
	.align	128
        .global         _ZN2at6native18elementwise_kernelILi128ELi4EZNS0_15gpu_kernel_implINS0_13AUnaryFunctorIdddZZZNS0_19minimum_kernel_cudaERNS_18TensorIteratorBaseEENKUlvE0_clEvENKUlvE_clEvEUlddE_EEEEvS5_RKT_EUliE_EEviT1_
        .type           _ZN2at6native18elementwise_kernelILi128ELi4EZNS0_15gpu_kernel_implINS0_13AUnaryFunctorIdddZZZNS0_19minimum_kernel_cudaERNS_18TensorIteratorBaseEENKUlvE0_clEvENKUlvE_clEvEUlddE_EEEEvS5_RKT_EUliE_EEviT1_,@function
        .size           _ZN2at6native18elementwise_kernelILi128ELi4EZNS0_15gpu_kernel_implINS0_13AUnaryFunctorIdddZZZNS0_19minimum_kernel_cudaERNS_18TensorIteratorBaseEENKUlvE0_clEvENKUlvE_clEvEUlddE_EEEEvS5_RKT_EUliE_EEviT1_,(.L_x_41016 - _ZN2at6native18elementwise_kernelILi128ELi4EZNS0_15gpu_kernel_implINS0_13AUnaryFunctorIdddZZZNS0_19minimum_kernel_cudaERNS_18TensorIteratorBaseEENKUlvE0_clEvENKUlvE_clEvEUlddE_EEEEvS5_RKT_EUliE_EEviT1_)
        .other          _ZN2at6native18elementwise_kernelILi128ELi4EZNS0_15gpu_kernel_implINS0_13AUnaryFunctorIdddZZZNS0_19minimum_kernel_cudaERNS_18TensorIteratorBaseEENKUlvE0_clEvENKUlvE_clEvEUlddE_EEEEvS5_RKT_EUliE_EEviT1_,@"STO_CUDA_ENTRY STV_DEFAULT"
_ZN2at6native18elementwise_kernelILi128ELi4EZNS0_15gpu_kernel_implINS0_13AUnaryFunctorIdddZZZNS0_19minimum_kernel_cudaERNS_18TensorIteratorBaseEENKUlvE0_clEvENKUlvE_clEvEUlddE_EEEEvS5_RKT_EUliE_EEviT1_:
.text._ZN2at6native18elementwise_kernelILi128ELi4EZNS0_15gpu_kernel_implINS0_13AUnaryFunctorIdddZZZNS0_19minimum_kernel_cudaERNS_18TensorIteratorBaseEENKUlvE0_clEvENKUlvE_clEvEUlddE_EEEEvS5_RKT_EUliE_EEviT1_:
        /* <DEDUP_REMOVED lines=319> */
.L_x_16026:
        /* <DEDUP_REMOVED lines=18> */
.L_x_16031:
[----:B------:R-:W2:Y:S02]  /*1510*/  LDG.E.U8 R2, desc[UR36][R2.64] ;  /* 0x0000002402027981 */ /* 0x000ea4000c1e1100 */
[----:B--2---:R4:W0:Y:S02]  /*1520*/  I2F.F64.U16 R6, R2 ;  /* 0x0000000200067312 */ /* 0x0048240000101800 */
[----:B0---4-:R-:W-:Y:S05]  /*1530*/  BRA `(.L_x_16033) ;  /* 0x0000000c00607947 */ /* 0x011fea0003800000 */
.L_x_16030:
        /* <DEDUP_REMOVED lines=9> */
.L_x_16035:
[----:B------:R-:W2:Y:S02]  /*15d0*/  LDG.E R2, desc[UR36][R2.64] ;  /* 0x0000002402027981 */ /* 0x000ea4000c1e1900 */
[----:B--2---:R4:W0:Y:S02]  /*15e0*/  I2F.F64 R6, R2 ;  /* 0x0000000200067312 */ /* 0x0048240000201c00 */
[----:B0---4-:R-:W-:Y:S05]  /*15f0*/  BRA `(.L_x_16033) ;  /* 0x0000000c00307947 */ /* 0x011fea0003800000 */
.L_x_16034:
[----:B------:R-:W2:Y:S02]  /*1600*/  LDG.E.U16 R2, desc[UR36][R2.64] ;  /* 0x0000002402027981 */ /* 0x000ea4000c1e1500 */
[----:B--2---:R4:W0:Y:S02]  /*1610*/  I2F.F64.S16 R6, R2 ;  /* 0x0000000200067312 */ /* 0x0048240000101c00 */
[----:B0---4-:R-:W-:Y:S05]  /*1620*/  BRA `(.L_x_16033) ;  /* 0x0000000c00247947 */ /* 0x011fea0003800000 */
.L_x_16029:
        /* <DEDUP_REMOVED lines=10> */
.L_x_16037:
[----:B------:R-:W2:Y:S02]  /*16d0*/  LDG.E.U16 R0, desc[UR36][R2.64] ;  /* 0x0000002402007981 */ /* 0x000ea4000c1e1500 */
[----:B--2---:R-:W-:-:S05]  /*16e0*/  HADD2.F32 R0, -RZ, R0.H0_H0 ;  /* 0x20000000ff007230 */ /* 0x004fca0000004100 */
[----:B------:R-:W-:-:S04]  /*16f0*/  FMUL.FTZ R0, R0, 1 ;  /* 0x3f80000000007820 */ /* 0x000fc80000410000 */
[----:B------:R3:W4:Y:S02]  /*1700*/  F2F.F64.F32 R6, R0 ;  /* 0x0000000000067310 */ /* 0x0007240000201800 */
[----:B---34-:R-:W-:Y:S05]  /*1710*/  BRA `(.L_x_16033) ;  /* 0x0000000800e87947 */ /* 0x018fea0003800000 */
.L_x_16036:
        /* <DEDUP_REMOVED lines=10> */
.L_x_16039:
[----:B------:R-:W2:Y:S02]  /*17c0*/  LDG.E.U16 R2, desc[UR36][R2.64] ;  /* 0x0000002402027981 */ /* 0x000ea4000c1e1500 */
[----:B--2---:R-:W-:-:S05]  /*17d0*/  HADD2.F32 R0, -RZ, R2.H0_H0 ;  /* 0x20000002ff007230 */ /* 0x004fca0000004100 */
[----:B------:R-:W-:-:S04]  /*17e0*/  FMUL.FTZ R0, R0, 1 ;  /* 0x3f80000000007820 */ /* 0x000fc80000410000 */
[----:B------:R4:W0:Y:S02]  /*17f0*/  F2F.F64.F32 R6, R0 ;  /* 0x0000000000067310 */ /* 0x0008240000201800 */
[----:B0---4-:R-:W-:Y:S05]  /*1800*/  BRA `(.L_x_16033) ;  /* 0x0000000800ac7947 */ /* 0x011fea0003800000 */
.L_x_16038:
[----:B------:R3:W5:Y:S01]  /*1810*/  LDG.E.64 R6, desc[UR36][R2.64] ;  /* 0x0000002402067981 */ /* 0x000762000c1e1b00 */
[----:B------:R-:W-:Y:S05]  /*1820*/  BRA `(.L_x_16033) ;  /* 0x0000000800a47947 */ /* 0x000fea0003800000 */
.L_x_16028:
        /* <DEDUP_REMOVED lines=13> */
.L_x_16042:
[----:B------:R2:W5:Y:S01]  /*1900*/  LDG.E.64 R6, desc[UR36][R2.64] ;  /* 0x0000002402067981 */ /* 0x000562000c1e1b00 */
[----:B------:R-:W-:Y:S05]  /*1910*/  BRA `(.L_x_16033) ;  /* 0x0000000800687947 */ /* 0x000fea0003800000 */
.L_x_16041:
        /* <DEDUP_REMOVED lines=27> */
.L_x_16044:
        /* <DEDUP_REMOVED lines=14> */
.L_x_16043:
[----:B------:R-:W2:Y:S02]  /*1bb0*/  LDG.E.U16 R0, desc[UR36][R2.64] ;  /* 0x0000002402007981 */ /* 0x000ea4000c1e1500 */
[----:B--2---:R-:W-:-:S04]  /*1bc0*/  IMAD.U32 R0, R0, 0x10000, RZ ;  /* 0x0001000000007824 */ /* 0x004fc800078e00ff */
[----:B------:R-:W-:-:S04]  /*1bd0*/  FMUL.FTZ R0, R0, 1 ;  /* 0x3f80000000007820 */ /* 0x000fc80000410000 */
[----:B------:R2:W3:Y:S02]  /*1be0*/  F2F.F64.F32 R6, R0 ;  /* 0x0000000000067310 */ /* 0x0004e40000201800 */
[----:B--23--:R-:W-:Y:S05]  /*1bf0*/  BRA `(.L_x_16033) ;  /* 0x0000000400b07947 */ /* 0x00cfea0003800000 */
.L_x_16040:
        /* <DEDUP_REMOVED lines=11> */
.L_x_16047:
        /* <DEDUP_REMOVED lines=21> */
.L_x_16049:
[----:B------:R-:W-:Y:S05]  /*1e00*/  BSYNC.RECONVERGENT B0 ;  /* 0x0000000000007941 */ /* 0x000fea0003800200 */
.L_x_16048:
[----:B------:R-:W-:Y:S02]  /*1e10*/  SHF.L.U32 R0, R0, 0x14, RZ ;  /* 0x0000001400007819 */ /* 0x000fe400000006ff */
[----:B------:R-:W-:-:S04]  /*1e20*/  LEA R2, R2, 0x3b800000, 0x17 ;  /* 0x3b80000002027811 */ /* 0x000fc800078eb8ff */
[----:B------:R-:W-:-:S05]  /*1e30*/  LOP3.LUT R0, R2, R0, R7, 0xfe, !PT ;  /* 0x0000000002007212 */ /* 0x000fca00078efe07 */
[----:B------:R-:W-:-:S04]  /*1e40*/  FMUL.FTZ R0, R0, 1 ;  /* 0x3f80000000007820 */ /* 0x000fc80000410000 */
[----:B------:R2:W3:Y:S02]  /*1e50*/  F2F.F64.F32 R6, R0 ;  /* 0x0000000000067310 */ /* 0x0004e40000201800 */
[----:B--23--:R-:W-:Y:S05]  /*1e60*/  BRA `(.L_x_16033) ;  /* 0x0000000400147947 */ /* 0x00cfea0003800000 */
.L_x_16046:
        /* <DEDUP_REMOVED lines=21> */
.L_x_16051:
[----:B------:R-:W-:Y:S05]  /*1fc0*/  BSYNC.RECONVERGENT B0 ;  /* 0x0000000000007941 */ /* 0x000fea0003800200 */
.L_x_16050:
[----:B------:R-:W-:Y:S01]  /*1fd0*/  IMAD.SHL.U32 R0, R0, 0x200000, RZ ;  /* 0x0020000000007824 */ /* 0x000fe200078e00ff */
[----:B------:R-:W-:-:S04]  /*1fe0*/  LEA R2, R2, 0x37800000, 0x17 ;  /* 0x3780000002027811 */ /* 0x000fc800078eb8ff */
[----:B------:R-:W-:-:S05]  /*1ff0*/  LOP3.LUT R0, R2, R0, R7, 0xfe, !PT ;  /* 0x0000000002007212 */ /* 0x000fca00078efe07 */
[----:B------:R-:W-:-:S04]  /*2000*/  FMUL.FTZ R0, R0, 1 ;  /* 0x3f80000000007820 */ /* 0x000fc80000410000 */
[----:B------:R2:W3:Y:S02]  /*2010*/  F2F.F64.F32 R6, R0 ;  /* 0x0000000000067310 */ /* 0x0004e40000201800 */
[----:B--23--:R-:W-:Y:S05]  /*2020*/  BRA `(.L_x_16033) ;  /* 0x0000000000a47947 */ /* 0x00cfea0003800000 */
.L_x_16045:
[----:B------:R-:W-:-:S09]  /*2030*/  UISETP.NE.AND UP0, UPT, UR4, 0x1c, UPT ;  /* 0x0000001c0400788c */ /* 0x000fd2000bf05270 */
[----:B------:R-:W-:Y:S05]  /*2040*/  BRA.U !UP0, `(.L_x_16052) ;  /* 0x0000000108947547 */ /* 0x000fea000b800000 */
[----:B------:R-:W-:-:S09]  /*2050*/  UISETP.NE.AND UP0, UPT, UR4, 0x1d, UPT ;  /* 0x0000001d0400788c */ /* 0x000fd2000bf05270 */
[----:B------:R-:W-:Y:S05]  /*2060*/  BRA.U !UP0, `(.L_x_16053) ;  /* 0x0000000108807547 */ /* 0x000fea000b800000 */
[----:B------:R-:W-:-:S09]  /*2070*/  UISETP.NE.AND UP0, UPT, UR4, 0x2c, UPT ;  /* 0x0000002c0400788c */ /* 0x000fd2000bf05270 */
[----:B------:R-:W-:Y:S05]  /*2080*/  BRA.U !UP0, `(.L_x_16054) ;  /* 0x0000000108487547 */ /* 0x000fea000b800000 */
.L_x_16032:
        /* <DEDUP_REMOVED lines=16> */
.L_x_16055:
[----:B------:R-:W-:Y:S01]  /*2190*/  CS2R R6, SRZ ;  /* 0x0000000000067805 */ /* 0x000fe2000001ff00 */
[----:B------:R-:W-:Y:S06]  /*21a0*/  BRA `(.L_x_16033) ;  /* 0x0000000000447947 */ /* 0x000fec0003800000 */
.L_x_16054:
        /* <DEDUP_REMOVED lines=12> */
.L_x_16053:
[----:B------:R-:W2:Y:S02]  /*2270*/  LDG.E.64 R6, desc[UR36][R2.64] ;  /* 0x0000002402067981 */ /* 0x000ea4000c1e1b00 */
[----:B--2---:R-:W2:Y:S02]  /*2280*/  I2F.F64.U64 R6, R6 ;  /* 0x0000000600067312 */ /* 0x004ea40000301800 */
[----:B--2---:R-:W-:Y:S05]  /*2290*/  BRA `(.L_x_16033) ;  /* 0x0000000000087947 */ /* 0x004fea0003800000 */
.L_x_16052:
[----:B------:R-:W2:Y:S02]  /*22a0*/  LDG.E R2, desc[UR36][R2.64] ;  /* 0x0000002402027981 */ /* 0x000ea4000c1e1900 */
[----:B--2---:R0:W1:Y:S02]  /*22b0*/  I2F.F64.U32 R6, R2 ;  /* 0x0000000200067312 */ /* 0x0040640000201800 */
.L_x_16033:
[----:B------:R-:W-:Y:S05]  /*22c0*/  BSYNC.RECONVERGENT B6 ;  /* 0x0000000000067941 */ /* 0x000fea0003800200 */
.L_x_16027:
[----:B------:R-:W0:Y:S01]  /*22d0*/  LDCU.64 UR6, c[0x0][0x580] ;  /* 0x0000b000ff0677ac */ /* 0x000e220008000a00 */
[----:B------:R-:W4:Y:S01]  /*22e0*/  LDC.64 R8, c[0x0][0x598] ;  /* 0x00016600ff087b82 */ /* 0x000f220000000a00 */
[----:B------:R-:W1:Y:S01]  /*22f0*/  LDCU.64 UR8, c[0x0][0x598] ;  /* 0x0000b300ff0877ac */ /* 0x000e620008000a00 */
[----:B------:R-:W-:-:S04]  /*2300*/  UPRMT UR4, UR41, 0x9910, URZ ;  /* 0x0000991029047896 */ /* 0x000fc800080000ff */
[----:B------:R-:W-:Y:S01]  /*2310*/  UISETP.GT.AND UP0, UPT, UR4, 0x9, UPT ;  /* 0x000000090400788c */ /* 0x000fe2000bf04270 */
[----:B0-23--:R-:W-:Y:S02]  /*2320*/  IADD3 R2, P0, PT, R16, UR6, RZ ;  /* 0x0000000610027c10 */ /* 0x00dfe4000ff1e0ff */
[----:B-1----:R-:W-:-:S03]  /*2330*/  MOV R4, UR8 ;  /* 0x0000000800047c02 */ /* 0x002fc60008000f00 */
[----:B------:R-:W-:Y:S02]  /*2340*/  IMAD.X R3, RZ, RZ, UR7, P0 ;  /* 0x00000007ff037e24 */ /* 0x000fe400080e06ff */
[----:B------:R-:W-:-:S05]  /*2350*/  IMAD.U32 R5, RZ, RZ, UR9 ;  /* 0x00000009ff057e24 */ /* 0x000fca000f8e00ff */
[----:B----4-:R-:W0:Y:S02]  /*2360*/  DSETP.NAN.AND P0, PT, R8, R8, PT ;  /* 0x000000080800722a */ /* 0x010e240003f08000 */
[----:B0-----:R-:W-:Y:S05]  /*2370*/  @P0 BRA `(.L_x_16056) ;  /* 0x0000000000440947 */ /* 0x001fea0003800000 */
[----:B-----5:R-:W0:Y:S01]  /*2380*/  DSETP.NAN.AND P0, PT, R6, R6, PT ;  /* 0x000000060600722a */ /* 0x020e220003f08000 */
[----:B------:R-:W-:Y:S01]  /*2390*/  IMAD.MOV.U32 R4, RZ, RZ, R6 ;  /* 0x000000ffff047224 */ /* 0x000fe200078e0006 */
[----:B0-----:R-:W-:Y:S01]  /*23a0*/  @!P0 MOV R0, R7 ;  /* 0x0000000700008202 */ /* 0x001fe20000000f00 */
[----:B------:R-:W-:-:S15]  /*23b0*/  @!P0 IMAD.MOV.U32 R5, RZ, RZ, R8 ;  /* 0x000000ffff058224 */ /* 0x000fde00078e0008 */
[----:B------:R-:W-:-:S15]  /*23c0*/  NOP ;  /* 0x0000000000007918 */ /* 0x000fde0000000000 */
[----:B------:R-:W-:-:S15]  /*23d0*/  NOP ;  /* 0x0000000000007918 */ /* 0x000fde0000000000 */
[----:B------:R-:W-:-:S15]  /*23e0*/  NOP ;  /* 0x0000000000007918 */ /* 0x000fde0000000000 */
[----:B------:R-:W-:-:S01]  /*23f0*/  NOP ;  /* 0x0000000000007918 */ /* 0x000fc20000000000 */
[----:B------:R-:W0:Y:S02]  /*2400*/  @!P0 DSETP.MIN.AND P1, P2, R6, R8, PT ;  /* 0x000000080600822a */ /* 0x000e240003a20000 */
[----:B0-----:R-:W-:Y:S01]  /*2410*/  @!P0 FSEL R8, R0, R9, P1 ;  /* 0x0000000900088208 */ /* 0x001fe20000800000 */
[----:B------:R-:W-:Y:S01]  /*2420*/  @!P0 IMAD.MOV.U32 R0, RZ, RZ, R6 ;  /* 0x000000ffff008224 */ /* 0x000fe200078e0006 */
[----:B------:R-:W-:-:S04]  /*2430*/  @!P0 LOP3.LUT R9, R9, 0x80000, RZ, 0xfc, !PT ;  /* 0x0008000009098812 */ /* 0x000fc800078efcff */
[----:B------:R-:W-:Y:S02]  /*2440*/  @!P0 SEL R0, R0, R5, P1 ;  /* 0x0000000500008207 */ /* 0x000fe40000800000 */
[----:B------:R-:W-:Y:S02]  /*2450*/  @!P0 SEL R9, R9, R8, P2 ;  /* 0x0000000809098207 */ /* 0x000fe40001000000 */
[----:B------:R-:W-:Y:S01]  /*2460*/  MOV R5, R7 ;  /* 0x0000000700057202 */ /* 0x000fe20000000f00 */
[----:B------:R-:W-:Y:S02]  /*2470*/  @!P0 IMAD.MOV.U32 R4, RZ, RZ, R0 ;  /* 0x000000ffff048224 */ /* 0x000fe400078e0000 */
[----:B------:R-:W-:-:S07]  /*2480*/  @!P0 IMAD.MOV.U32 R5, RZ, RZ, R9 ;  /* 0x000000ffff058224 */ /* 0x000fce00078e0009 */
.L_x_16056:
        /* <DEDUP_REMOVED lines=12> */
.L_x_16060:
[----:B------:R-:W0:Y:S02]  /*2550*/  F2I.S64.F64.TRUNC R4, R4 ;  /* 0x0000000400047311 */ /* 0x000e24000030d900 */
[----:B0----5:R-:W-:-:S05]  /*2560*/  MOV R7, R4 ;  /* 0x0000000400077202 */ /* 0x021fca0000000f00 */
[----:B------:R0:W-:Y:S01]  /*2570*/  STG.E.U8 desc[UR36][R2.64], R7 ;  /* 0x0000000702007986 */ /* 0x0001e2000c101124 */
[----:B------:R-:W-:Y:S05]  /*2580*/  BRA `(.L_x_16062) ;  /* 0x0000001000847947 */ /* 0x000fea0003800000 */
.L_x_16059:
        /* <DEDUP_REMOVED lines=9> */
.L_x_16064:
[----:B------:R-:W0:Y:S02]  /*2620*/  F2I.F64.TRUNC R5, R4 ;  /* 0x0000000400057311 */ /* 0x000e24000030d100 */
[----:B0-----:R0:W-:Y:S01]  /*2630*/  STG.E desc[UR36][R2.64], R5 ;  /* 0x0000000502007986 */ /* 0x0011e2000c101924 */
[----:B------:R-:W-:Y:S05]  /*2640*/  BRA `(.L_x_16062) ;  /* 0x0000001000547947 */ /* 0x000fea0003800000 */
.L_x_16063:
[----:B------:R-:W0:Y:S02]  /*2650*/  F2I.F64.TRUNC R5, R4 ;  /* 0x0000000400057311 */ /* 0x000e24000030d100 */
[----:B0-----:R0:W-:Y:S01]  /*2660*/  STG.E.U16 desc[UR36][R2.64], R5 ;  /* 0x0000000502007986 */ /* 0x0011e2000c101524 */
[----:B------:R-:W-:Y:S05]  /*2670*/  BRA `(.L_x_16062) ;  /* 0x0000001000487947 */ /* 0x000fea0003800000 */
.L_x_16058:
        /* <DEDUP_REMOVED lines=8> */
[----:B-----5:R-:W0:-:S15]  /*2700*/  F2F.F32.F64 R7, R4 ;  /* 0x0000000400077310 */ /* 0x020e1e0000301000 */
        /* <DEDUP_REMOVED lines=8> */
.L_x_16066:
        /* <DEDUP_REMOVED lines=12> */
.L_x_16065:
        /* <DEDUP_REMOVED lines=18> */
.L_x_16068:
        /* <DEDUP_REMOVED lines=13> */
.L_x_16067:
[----:B------:R0:W-:Y:S01]  /*2a40*/  STG.E.64 desc[UR36][R2.64], R4 ;  /* 0x0000000402007986 */ /* 0x0001e2000c101b24 */
[----:B------:R-:W-:Y:S05]  /*2a50*/  BRA `(.L_x_16062) ;  /* 0x0000000c00507947 */ /* 0x000fea0003800000 */
.L_x_16057:
        /* <DEDUP_REMOVED lines=12> */
.L_x_16071:
[----:B-----5:R-:W-:-:S05]  /*2b20*/  CS2R R6, SRZ ;  /* 0x0000000000067805 */ /* 0x020fca000001ff00 */
[----:B------:R0:W-:Y:S01]  /*2b30*/  STG.E.128 desc[UR36][R2.64], R4 ;  /* 0x0000000402007986 */ /* 0x0001e2000c101d24 */
[----:B------:R-:W-:Y:S05]  /*2b40*/  BRA `(.L_x_16062) ;  /* 0x0000000c00147947 */ /* 0x000fea0003800000 */
.L_x_16070:
        /* <DEDUP_REMOVED lines=17> */
[----:B-----5:R-:W-:Y:S02]  /*2c60*/  LOP3.LUT R6, R9, 0x7fffffff, RZ, 0xc0, !PT ;  /* 0x7fffffff09067812 */ /* 0x020fe400078ec0ff */
        /* <DEDUP_REMOVED lines=9> */
.L_x_16075:
[----:B------:R-:W-:Y:S05]  /*2d00*/  BSYNC.RECONVERGENT B0 ;  /* 0x0000000000007941 */ /* 0x000fea0003800200 */
.L_x_16074:
[----:B------:R-:W-:-:S05]  /*2d10*/  LOP3.LUT R7, R0, 0x80, R7, 0xf8, !PT ;  /* 0x0000008000077812 */ /* 0x000fca00078ef807 */
[----:B------:R0:W-:Y:S01]  /*2d20*/  STG.E.U8 desc[UR36][R2.64], R7 ;  /* 0x0000000702007986 */ /* 0x0001e2000c101124 */
[----:B------:R-:W-:Y:S05]  /*2d30*/  BRA `(.L_x_16062) ;  /* 0x0000000800987947 */ /* 0x000fea0003800000 */
.L_x_16073:
        /* <DEDUP_REMOVED lines=10> */
[----:B-----5:R-:W-:Y:S02]  /*2de0*/  LOP3.LUT R6, R9, 0x7fffffff, RZ, 0xc0, !PT ;  /* 0x7fffffff09067812 */ /* 0x020fe400078ec0ff */
        /* <DEDUP_REMOVED lines=12> */
.L_x_16077:
[----:B------:R-:W-:Y:S05]  /*2eb0*/  BSYNC.RECONVERGENT B0 ;  /* 0x0000000000007941 */ /* 0x000fea0003800200 */
.L_x_16076:
[----:B------:R-:W-:-:S05]  /*2ec0*/  LOP3.LUT R7, R0, 0x80, R7, 0xf8, !PT ;  /* 0x0000008000077812 */ /* 0x000fca00078ef807 */
[----:B------:R0:W-:Y:S01]  /*2ed0*/  STG.E.U8 desc[UR36][R2.64], R7 ;  /* 0x0000000702007986 */ /* 0x0001e2000c101124 */
[----:B------:R-:W-:Y:S05]  /*2ee0*/  BRA `(.L_x_16062) ;  /* 0x00000008002c7947 */ /* 0x000fea0003800000 */
.L_x_16072:
        /* <DEDUP_REMOVED lines=12> */
.L_x_16069:
        /* <DEDUP_REMOVED lines=11> */
.L_x_16080:
        /* <DEDUP_REMOVED lines=21> */
.L_x_16083:
[----:B------:R-:W-:-:S04]  /*31b0*/  SHF.R.U32.HI R0, RZ, 0x14, R7 ;  /* 0x00000014ff007819 */ /* 0x000fc80000011607 */
[----:B------:R-:W-:-:S04]  /*31c0*/  LOP3.LUT R0, R0, 0x1, RZ, 0xc0, !PT ;  /* 0x0000000100007812 */ /* 0x000fc800078ec0ff */
[----:B------:R-:W-:-:S04]  /*31d0*/  IADD3 R0, PT, PT, R7, 0x487ffff, R0 ;  /* 0x0487ffff07007810 */ /* 0x000fc80007ffe000 */
[----:B------:R-:W-:-:S04]  /*31e0*/  SHF.R.U32.HI R0, RZ, 0x14, R0 ;  /* 0x00000014ff007819 */ /* 0x000fc80000011600 */
[----:B------:R-:W-:-:S07]  /*31f0*/  LOP3.LUT R4, R0, 0xff, RZ, 0xc0, !PT ;  /* 0x000000ff00047812 */ /* 0x000fce00078ec0ff */
.L_x_16084:
[----:B------:R-:W-:-:S04]  /*3200*/  SHF.R.U32.HI R5, RZ, 0x18, R7 ;  /* 0x00000018ff057819 */ /* 0x000fc80000011607 */
[----:B------:R-:W-:-:S04]  /*3210*/  LOP3.LUT R4, R4, 0x80, R5, 0xf8, !PT ;  /* 0x0000008004047812 */ /* 0x000fc800078ef805 */
[----:B------:R-:W-:-:S07]  /*3220*/  PRMT R0, R4, 0x7610, R0 ;  /* 0x0000761004007816 */ /* 0x000fce0000000000 */
.L_x_16082:
[----:B------:R-:W-:Y:S05]  /*3230*/  BSYNC.RECONVERGENT B0 ;  /* 0x0000000000007941 */ /* 0x000fea0003800200 */
.L_x_16081:
[----:B------:R1:W-:Y:S01]  /*3240*/  STG.E.U8 desc[UR36][R2.64], R0 ;  /* 0x0000000002007986 */ /* 0x0003e2000c101124 */
[----:B------:R-:W-:Y:S05]  /*3250*/  BRA `(.L_x_16062) ;  /* 0x0000000400507947 */ /* 0x000fea0003800000 */
.L_x_16079:
        /* <DEDUP_REMOVED lines=21> */
.L_x_16087:
[----:B------:R-:W-:-:S04]  /*33b0*/  SHF.R.U32.HI R0, RZ, 0x15, R7 ;  /* 0x00000015ff007819 */ /* 0x000fc80000011607 */
[----:B------:R-:W-:-:S04]  /*33c0*/  LOP3.LUT R0, R0, 0x1, RZ, 0xc0, !PT ;  /* 0x0000000100007812 */ /* 0x000fc800078ec0ff */
[----:B------:R-:W-:-:S04]  /*33d0*/  IADD3 R0, PT, PT, R7, 0x88fffff, R0 ;  /* 0x088fffff07007810 */ /* 0x000fc80007ffe000 */
[----:B------:R-:W-:-:S04]  /*33e0*/  SHF.R.U32.HI R0, RZ, 0x15, R0 ;  /* 0x00000015ff007819 */ /* 0x000fc80000011600 */
[----:B------:R-:W-:-:S07]  /*33f0*/  LOP3.LUT R4, R0, 0xff, RZ, 0xc0, !PT ;  /* 0x000000ff00047812 */ /* 0x000fce00078ec0ff */
.L_x_16088:
[----:B------:R-:W-:-:S04]  /*3400*/  SHF.R.U32.HI R5, RZ, 0x18, R7 ;  /* 0x00000018ff057819 */ /* 0x000fc80000011607 */
[----:B------:R-:W-:-:S04]  /*3410*/  LOP3.LUT R4, R4, 0x80, R5, 0xf8, !PT ;  /* 0x0000008004047812 */ /* 0x000fc800078ef805 */
[----:B------:R-:W-:-:S07]  /*3420*/  PRMT R0, R4, 0x7610, R0 ;  /* 0x0000761004007816 */ /* 0x000fce0000000000 */
.L_x_16086:
[----:B------:R-:W-:Y:S05]  /*3430*/  BSYNC.RECONVERGENT B0 ;  /* 0x0000000000007941 */ /* 0x000fea0003800200 */
.L_x_16085:
[----:B------:R2:W-:Y:S01]  /*3440*/  STG.E.U8 desc[UR36][R2.64], R0 ;  /* 0x0000000002007986 */ /* 0x0005e2000c101124 */
[----:B------:R-:W-:Y:S05]  /*3450*/  BRA `(.L_x_16062) ;  /* 0x0000000000d07947 */ /* 0x000fea0003800000 */
.L_x_16078:
[----:B------:R-:W-:-:S09]  /*3460*/  UISETP.NE.AND UP0, UPT, UR4, 0x1c, UPT ;  /* 0x0000001c0400788c */ /* 0x000fd2000bf05270 */
[----:B------:R-:W-:Y:S05]  /*3470*/  BRA.U !UP0, `(.L_x_16089) ;  /* 0x0000000108c07547 */ /* 0x000fea000b800000 */
[----:B------:R-:W-:-:S09]  /*3480*/  UISETP.NE.AND UP0, UPT, UR4, 0x1d, UPT ;  /* 0x0000001d0400788c */ /* 0x000fd2000bf05270 */
[----:B------:R-:W-:Y:S05]  /*3490*/  BRA.U !UP0, `(.L_x_16090) ;  /* 0x0000000108ac7547 */ /* 0x000fea000b800000 */
[----:B------:R-:W-:-:S09]  /*34a0*/  UISETP.NE.AND UP0, UPT, UR4, 0x2c, UPT ;  /* 0x0000002c0400788c */ /* 0x000fd2000bf05270 */
[----:B------:R-:W-:Y:S05]  /*34b0*/  BRA.U !UP0, `(.L_x_16091) ;  /* 0x0000000108447547 */ /* 0x000fea000b800000 */
.L_x_16061:
        /* <DEDUP_REMOVED lines=10> */
[----:B---3-5:R-:W-:Y:S01]  /*3560*/  IMAD.U32 R6, RZ, RZ, UR8 ;  /* 0x00000008ff067e24 */ /* 0x028fe2000f8e00ff */
[----:B------:R-:W-:Y:S01]  /*3570*/  MOV R7, UR9 ;  /* 0x0000000900077c02 */ /* 0x000fe20008000f00 */
[----:B----4-:R-:W-:Y:S02]  /*3580*/  IMAD.U32 R10, RZ, RZ, UR4 ;  /* 0x00000004ff0a7e24 */ /* 0x010fe4000f8e00ff */
[----:B-1----:R-:W-:-:S07]  /*3590*/  IMAD.U32 R11, RZ, RZ, UR5 ;  /* 0x00000005ff0b7e24 */ /* 0x002fce000f8e00ff */
[----:B------:R-:W-:-:S07]  /*35a0*/  LEPC R20, `(.L_x_16092) ;  /* 0x000000001014794e */ /* 0x000fce0000000000 */
[----:B--2---:R-:W-:Y:S05]  /*35b0*/  CALL.ABS.NOINC R2 ;  /* 0x0000000002007343 */ /* 0x004fea0003c00000 */
.L_x_16092:
[----:B------:R-:W-:Y:S05]  /*35c0*/  BRA `(.L_x_16062) ;  /* 0x0000000000747947 */ /* 0x000fea0003800000 */
.L_x_16091:
        /* <DEDUP_REMOVED lines=10> */
[----:B-----5:R-:W-:-:S04]  /*3670*/  SHF.R.U32.HI R6, RZ, 0x17, R8 ;  /* 0x00000017ff067819 */ /* 0x020fc80000011608 */
        /* <DEDUP_REMOVED lines=13> */
.L_x_16090:
[----:B------:R-:W0:Y:S02]  /*3750*/  F2I.U64.F64.TRUNC R4, R4 ;  /* 0x0000000400047311 */ /* 0x000e24000030d800 */
[----:B0-----:R0:W-:Y:S01]  /*3760*/  STG.E.64 desc[UR36][R2.64], R4 ;  /* 0x0000000402007986 */ /* 0x0011e2000c101b24 */
[----:B------:R-:W-:Y:S05]  /*3770*/  BRA `(.L_x_16062) ;  /* 0x0000000000087947 */ /* 0x000fea0003800000 */
.L_x_16089:
[----:B------:R-:W0:Y:S02]  /*3780*/  F2I.U32.F64.TRUNC R5, R4 ;  /* 0x0000000400057311 */ /* 0x000e24000030d000 */
[----:B0-----:R3:W-:Y:S02]  /*3790*/  STG.E desc[UR36][R2.64], R5 ;  /* 0x0000000502007986 */ /* 0x0017e4000c101924 */
.L_x_16062:
[----:B------:R-:W-:-:S07]  /*37a0*/  VIADD R17, R17, 0x80 ;  /* 0x0000008011117836 */ /* 0x000fce0000000000 */
.L_x_16025:
[----:B------:R-:W-:Y:S05]  /*37b0*/  BSYNC.RECONVERGENT B7 ;  /* 0x0000000000077941 */ /* 0x000fea0003800200 */
.L_x_16024:
[----:B------:R-:W0:Y:S01]  /*37c0*/  LDCU UR4, c[0x0][0x380] ;  /* 0x00007000ff0477ac */ /* 0x000e220008000800 */
[----:B------:R-:W-:Y:S01]  /*37d0*/  BSSY.RECONVERGENT B7, `(.L_x_16093) ;  /* 0x000036d000077945 */ /* 0x000fe20003800200 */
[----:B0-----:R-:W-:-:S13]  /*37e0*/  ISETP.GE.AND P0, PT, R17, UR4, PT ;  /* 0x0000000411007c0c */ /* 0x001fda000bf06270 */
[----:B------:R-:W-:Y:S05]  /*37f0*/  @P0 BRA `(.L_x_16094) ;  /* 0x0000003400a80947 */ /* 0x000fea0003800000 */
[----:B------:R-:W0:Y:S01]  /*3800*/  LDCU UR4, c[0x0][0x388] ;  /* 0x00007100ff0477ac */ /* 0x000e220008000800 */
[----:B------:R-:W-:Y:S02]  /*3810*/  HFMA2 R16, -RZ, RZ, 0, 0 ;  /* 0x00000000ff107431 */ /* 0x000fe400000001ff */
[----:B-12---:R-:W-:Y:S01]  /*3820*/  IMAD.MOV.U32 R0, RZ, RZ, RZ ;  /* 0x000000ffff007224 */ /* 0x006fe200078e00ff */
        /* <DEDUP_REMOVED lines=300> */
.L_x_16095:
        /* <DEDUP_REMOVED lines=16> */
[----:B--2--5:R4:W0:Y:S02]  /*4bf0*/  I2F.F64.S16 R6, R2 ;  /* 0x0000000200067312 */ /* 0x0248240000101c00 */
[----:B0---4-:R-:W-:Y:S05]  /*4c00*/  BRA `(.L_x_16102) ;  /* 0x0000000c006c7947 */ /* 0x011fea0003800000 */
.L_x_16100:
[----:B------:R-:W2:Y:S02]  /*4c10*/  LDG.E.U8 R2, desc[UR36][R2.64] ;  /* 0x0000002402027981 */ /* 0x000ea4000c1e1100 */
[----:B--2--5:R4:W0:Y:S02]  /*4c20*/  I2F.F64.U16 R6, R2 ;  /* 0x0000000200067312 */ /* 0x0248240000101800 */
[----:B0---4-:R-:W-:Y:S05]  /*4c30*/  BRA `(.L_x_16102) ;  /* 0x0000000c00607947 */ /* 0x011fea0003800000 */
.L_x_16099:
[----:B------:R-:W-:-:S09]  /*4c40*/  UISETP.NE.AND UP0, UPT, UR4, 0x2, UPT ;  /* 0x000000020400788c */ /* 0x000fd2000bf05270 */
[----:B------:R-:W-:Y:S05]  /*4c50*/  BRA.U !UP0, `(.L_x_16103) ;  /* 0x0000000108287547 */ /* 0x000fea000b800000 */
[----:B------:R-:W-:-:S09]  /*4c60*/  UISETP.NE.AND UP0, UPT, UR4, 0x3, UPT ;  /* 0x000000030400788c */ /* 0x000fd2000bf05270 */
[----:B------:R-:W-:Y:S05]  /*4c70*/  BRA.U !UP0, `(.L_x_16104) ;  /* 0x0000000108147547 */ /* 0x000fea000b800000 */
[----:B------:R-:W-:-:S09]  /*4c80*/  UISETP.NE.AND UP0, UPT, UR4, 0x4, UPT ;  /* 0x000000040400788c */ /* 0x000fd2000bf05270 */
[----:B------:R-:W-:Y:S05]  /*4c90*/  BRA.U UP0, `(.L_x_16101) ;  /* 0x0000000900ec7547 */ /* 0x000fea000b800000 */
[----:B-----5:R-:W2:Y:S02]  /*4ca0*/  LDG.E.64 R6, desc[UR36][R2.64] ;  /* 0x0000002402067981 */ /* 0x020ea4000c1e1b00 */
[----:B--2---:R-:W4:Y:S02]  /*4cb0*/  I2F.F64.S64 R6, R6 ;  /* 0x0000000600067312 */ /* 0x004f240000301c00 */
[----:B----4-:R-:W-:Y:S05]  /*4cc0*/  BRA `(.L_x_16102) ;  /* 0x0000000c003c7947 */ /* 0x010fea0003800000 */
.L_x_16104:
[----:B------:R-:W2:Y:S02]  /*4cd0*/  LDG.E R2, desc[UR36][R2.64] ;  /* 0x0000002402027981 */ /* 0x000ea4000c1e1900 */
[----:B--2--5:R4:W0:Y:S02]  /*4ce0*/  I2F.F64 R6, R2 ;  /* 0x0000000200067312 */ /* 0x0248240000201c00 */
[----:B0---4-:R-:W-:Y:S05]  /*4cf0*/  BRA `(.L_x_16102) ;  /* 0x0000000c00307947 */ /* 0x011fea0003800000 */
.L_x_16103:
[----:B------:R-:W2:Y:S02]  /*4d00*/  LDG.E.U16 R2, desc[UR36][R2.64] ;  /* 0x0000002402027981 */ /* 0x000ea4000c1e1500 */
[----:B--2--5:R4:W0:Y:S02]  /*4d10*/  I2F.F64.S16 R6, R2 ;  /* 0x0000000200067312 */ /* 0x0248240000101c00 */
[----:B0---4-:R-:W-:Y:S05]  /*4d20*/  BRA `(.L_x_16102) ;  /* 0x0000000c00247947 */ /* 0x011fea0003800000 */
.L_x_16098:
[----:B------:R-:W-:-:S09]  /*4d30*/  UISETP.GT.AND UP0, UPT, UR4, 0x6, UPT ;  /* 0x000000060400788c */ /* 0x000fd2000bf04270 */
[----:B------:R-:W-:Y:S05]  /*4d40*/  BRA.U UP0, `(.L_x_16105) ;  /* 0x0000000100347547 */ /* 0x000fea000b800000 */
[----:B------:R-:W-:-:S09]  /*4d50*/  UISETP.NE.AND UP0, UPT, UR4, 0x5, UPT ;  /* 0x000000050400788c */ /* 0x000fd2000bf05270 */
[----:B------:R-:W-:Y:S05]  /*4d60*/  BRA.U !UP0, `(.L_x_16106) ;  /* 0x0000000108187547 */ /* 0x000fea000b800000 */
[----:B------:R-:W-:-:S09]  /*4d70*/  UISETP.NE.AND UP0, UPT, UR4, 0x6, UPT ;  /* 0x000000060400788c */ /* 0x000fd2000bf05270 */
[----:B------:R-:W-:Y:S05]  /*4d80*/  BRA.U UP0, `(.L_x_16101) ;  /* 0x0000000900b07547 */ /* 0x000fea000b800000 */
[----:B-----5:R-:W2:Y:S02]  /*4d90*/  LDG.E R6, desc[UR36][R2.64] ;  /* 0x0000002402067981 */ /* 0x020ea4000c1e1900 */
[----:B--2---:R-:W-:-:S06]  /*4da0*/  FMUL.FTZ R6, R6, 1 ;  /* 0x3f80000006067820 */ /* 0x004fcc0000410000 */
[----:B------:R-:W3:Y:S02]  /*4db0*/  F2F.F64.F32 R6, R6 ;  /* 0x0000000600067310 */ /* 0x000ee40000201800 */
[----:B---3--:R-:W-:Y:S05]  /*4dc0*/  BRA `(.L_x_16102) ;  /* 0x0000000800fc7947 */ /* 0x008fea0003800000 */
.L_x_16106:
[----:B------:R-:W2:Y:S02]  /*4dd0*/  LDG.E.U16 R0, desc[UR36][R2.64] ;  /* 0x0000002402007981 */ /* 0x000ea4000c1e1500 */
[----:B--2---:R-:W-:-:S05]  /*4de0*/  HADD2.F32 R0, -RZ, R0.H0_H0 ;  /* 0x20000000ff007230 */ /* 0x004fca0000004100 */
[----:B------:R-:W-:-:S04]  /*4df0*/  FMUL.FTZ R0, R0, 1 ;  /* 0x3f80000000007820 */ /* 0x000fc80000410000 */
[----:B-----5:R3:W4:Y:S02]  /*4e00*/  F2F.F64.F32 R6, R0 ;  /* 0x0000000000067310 */ /* 0x0207240000201800 */
[----:B---34-:R-:W-:Y:S05]  /*4e10*/  BRA `(.L_x_16102) ;  /* 0x0000000800e87947 */ /* 0x018fea0003800000 */
.L_x_16105:
[----:B------:R-:W-:-:S09]  /*4e20*/  UISETP.NE.AND UP0, UPT, UR4, 0x7, UPT ;  /* 0x000000070400788c */ /* 0x000fd2000bf05270 */
[----:B------:R-:W-:Y:S05]  /*4e30*/  BRA.U !UP0, `(.L_x_16107) ;  /* 0x0000000108347547 */ /* 0x000fea000b800000 */
[----:B------:R-:W-:-:S09]  /*4e40*/  UISETP.NE.AND UP0, UPT, UR4, 0x8, UPT ;  /* 0x000000080400788c */ /* 0x000fd2000bf05270 */
[----:B------:R-:W-:Y:S05]  /*4e50*/  BRA.U !UP0, `(.L_x_16108) ;  /* 0x0000000108187547 */ /* 0x000fea000b800000 */
[----:B------:R-:W-:-:S09]  /*4e60*/  UISETP.NE.AND UP0, UPT, UR4, 0x9, UPT ;  /* 0x000000090400788c */ /* 0x000fd2000bf05270 */
[----:B------:R-:W-:Y:S05]  /*4e70*/  BRA.U UP0, `(.L_x_16101) ;  /* 0x0000000900747547 */ /* 0x000fea000b800000 */
[----:B------:R-:W2:Y:S02]  /*4e80*/  LDG.E R2, desc[UR36][R2.64] ;  /* 0x0000002402027981 */ /* 0x000ea4000c1e1900 */
[----:B--2--5:R-:W-:-:S06]  /*4e90*/  FMUL.FTZ R6, R2, 1 ;  /* 0x3f80000002067820 */ /* 0x024fcc0000410000 */
[----:B------:R-:W4:Y:S02]  /*4ea0*/  F2F.F64.F32 R6, R6 ;  /* 0x0000000600067310 */ /* 0x000f240000201800 */
[----:B----4-:R-:W-:Y:S05]  /*4eb0*/  BRA `(.L_x_16102) ;  /* 0x0000000800c07947 */ /* 0x010fea0003800000 */
.L_x_16108:
[----:B------:R-:W2:Y:S02]  /*4ec0*/  LDG.E.U16 R2, desc[UR36][R2.64] ;  /* 0x0000002402027981 */ /* 0x000ea4000c1e1500 */
[----:B--2---:R-:W-:-:S05]  /*4ed0*/  HADD2.F32 R0, -RZ, R2.H0_H0 ;  /* 0x20000002ff007230 */ /* 0x004fca0000004100 */
[----:B------:R-:W-:-:S04]  /*4ee0*/  FMUL.FTZ R0, R0, 1 ;  /* 0x3f80000000007820 */ /* 0x000fc80000410000 */
[----:B-----5:R4:W0:Y:S02]  /*4ef0*/  F2F.F64.F32 R6, R0 ;  /* 0x0000000000067310 */ /* 0x0208240000201800 */
[----:B0---4-:R-:W-:Y:S05]  /*4f00*/  BRA `(.L_x_16102) ;  /* 0x0000000800ac7947 */ /* 0x011fea0003800000 */
.L_x_16107:
[----:B-----5:R3:W5:Y:S01]  /*4f10*/  LDG.E.64 R6, desc[UR36][R2.64] ;  /* 0x0000002402067981 */ /* 0x020762000c1e1b00 */
[----:B------:R-:W-:Y:S05]  /*4f20*/  BRA `(.L_x_16102) ;  /* 0x0000000800a47947 */ /* 0x000fea0003800000 */
.L_x_16097:
        /* <DEDUP_REMOVED lines=9> */
[----:B-----5:R-:W-:Y:S01]  /*4fc0*/  IMAD.MOV.U32 R6, RZ, RZ, RZ ;  /* 0x000000ffff067224 */ /* 0x020fe200078e00ff */
[----:B--2---:R-:W-:-:S04]  /*4fd0*/  ISETP.NE.AND P0, PT, R2, RZ, PT ;  /* 0x000000ff0200720c */ /* 0x004fc80003f05270 */
[----:B------:R-:W-:Y:S01]  /*4fe0*/  FSEL R7, RZ, 1.875, !P0 ;  /* 0x3ff00000ff077808 */ /* 0x000fe20004000000 */
[----:B------:R-:W-:Y:S08]  /*4ff0*/  BRA `(.L_x_16102) ;  /* 0x0000000800707947 */ /* 0x000ff00003800000 */
.L_x_16111:
[----:B-----5:R2:W5:Y:S01]  /*5000*/  LDG.E.64 R6, desc[UR36][R2.64] ;  /* 0x0000002402067981 */ /* 0x020562000c1e1b00 */
[----:B------:R-:W-:Y:S05]  /*5010*/  BRA `(.L_x_16102) ;  /* 0x0000000800687947 */ /* 0x000fea0003800000 */
.L_x_16110:
[----:B------:R-:W-:-:S09]  /*5020*/  UISETP.NE.AND UP0, UPT, UR4, 0xf, UPT ;  /* 0x0000000f0400788c */ /* 0x000fd2000bf05270 */
[----:B------:R-:W-:Y:S05]  /*5030*/  BRA.U !UP0, `(.L_x_16112) ;  /* 0x00000001089c7547 */ /* 0x000fea000b800000 */
[----:B------:R-:W-:-:S09]  /*5040*/  UISETP.NE.AND UP0, UPT, UR4, 0x17, UPT ;  /* 0x000000170400788c */ /* 0x000fd2000bf05270 */
[----:B------:R-:W-:Y:S05]  /*5050*/  BRA.U !UP0, `(.L_x_16113) ;  /* 0x00000001085c7547 */ /* 0x000fea000b800000 */
[----:B------:R-:W-:-:S09]  /*5060*/  UISETP.NE.AND UP0, UPT, UR4, 0x18, UPT ;  /* 0x000000180400788c */ /* 0x000fd2000bf05270 */
[----:B------:R-:W-:Y:S05]  /*5070*/  BRA.U UP0, `(.L_x_16101) ;  /* 0x0000000500f47547 */ /* 0x000fea000b800000 */
[----:B------:R-:W2:Y:S01]  /*5080*/  LDG.E.U8 R0, desc[UR36][R2.64] ;  /* 0x0000002402007981 */ /* 0x000ea2000c1e1100 */
[----:B-----5:R-:W-:Y:S01]  /*5090*/  IMAD.MOV.U32 R6, RZ, RZ, 0x1f ;  /* 0x0000001fff067424 */ /* 0x020fe200078e00ff */
        /* <DEDUP_REMOVED lines=19> */
.L_x_16113:
        /* <DEDUP_REMOVED lines=12> */
[----:B-----5:R2:W3:Y:S02]  /*5290*/  F2F.F64.F32 R6, R0 ;  /* 0x0000000000067310 */ /* 0x0204e40000201800 */
[----:B--23--:R-:W-:Y:S05]  /*52a0*/  BRA `(.L_x_16102) ;  /* 0x0000000400c47947 */ /* 0x00cfea0003800000 */
.L_x_16112:
[----:B------:R-:W2:Y:S02]  /*52b0*/  LDG.E.U16 R0, desc[UR36][R2.64] ;  /* 0x0000002402007981 */ /* 0x000ea4000c1e1500 */
[----:B--2---:R-:W-:-:S04]  /*52c0*/  IMAD.U32 R0, R0, 0x10000, RZ ;  /* 0x0001000000007824 */ /* 0x004fc800078e00ff */
[----:B------:R-:W-:-:S04]  /*52d0*/  FMUL.FTZ R0, R0, 1 ;  /* 0x3f80000000007820 */ /* 0x000fc80000410000 */
[----:B-----5:R2:W3:Y:S02]  /*52e0*/  F2F.F64.F32 R6, R0 ;  /* 0x0000000000067310 */ /* 0x0204e40000201800 */
[----:B--23--:R-:W-:Y:S05]  /*52f0*/  BRA `(.L_x_16102) ;  /* 0x0000000400b07947 */ /* 0x00cfea0003800000 */
.L_x_16109:
        /* <DEDUP_REMOVED lines=9> */
[----:B--2--5:R2:W3:Y:S02]  /*5390*/  I2F.F64.U16 R6, R2 ;  /* 0x0000000200067312 */ /* 0x0244e40000101800 */
[----:B--23--:R-:W-:Y:S05]  /*53a0*/  BRA `(.L_x_16102) ;  /* 0x0000000400847947 */ /* 0x00cfea0003800000 */
.L_x_16116:
[----:B------:R-:W2:Y:S01]  /*53b0*/  LDG.E.U8 R3, desc[UR36][R2.64] ;  /* 0x0000002402037981 */ /* 0x000ea2000c1e1100 */
[----:B-----5:R-:W-:Y:S02]  /*53c0*/  CS2R R6, SRZ ;  /* 0x0000000000067805 */ /* 0x020fe4000001ff00 */
        /* <DEDUP_REMOVED lines=19> */
.L_x_16118:
[----:B------:R-:W-:Y:S05]  /*5500*/  BSYNC.RECONVERGENT B0 ;  /* 0x0000000000007941 */ /* 0x000fea0003800200 */
.L_x_16117:
[----:B------:R-:W-:Y:S02]  /*5510*/  SHF.L.U32 R0, R0, 0x14, RZ ;  /* 0x0000001400007819 */ /* 0x000fe400000006ff */
[----:B------:R-:W-:-:S04]  /*5520*/  LEA R2, R2, 0x3b800000, 0x17 ;  /* 0x3b80000002027811 */ /* 0x000fc800078eb8ff */
[----:B------:R-:W-:-:S05]  /*5530*/  LOP3.LUT R0, R2, R0, R7, 0xfe, !PT ;  /* 0x0000000002007212 */ /* 0x000fca00078efe07 */
[----:B------:R-:W-:-:S04]  /*5540*/  FMUL.FTZ R0, R0, 1 ;  /* 0x3f80000000007820 */ /* 0x000fc80000410000 */
[----:B------:R2:W3:Y:S02]  /*5550*/  F2F.F64.F32 R6, R0 ;  /* 0x0000000000067310 */ /* 0x0004e40000201800 */
[----:B--23--:R-:W-:Y:S05]  /*5560*/  BRA `(.L_x_16102) ;  /* 0x0000000400147947 */ /* 0x00cfea0003800000 */
.L_x_16115:
[----:B------:R-:W2:Y:S01]  /*5570*/  LDG.E.U8 R3, desc[UR36][R2.64] ;  /* 0x0000002402037981 */ /* 0x000ea2000c1e1100 */
[----:B-----5:R-:W-:Y:S02]  /*5580*/  CS2R R6, SRZ ;  /* 0x0000000000067805 */ /* 0x020fe4000001ff00 */
        /* <DEDUP_REMOVED lines=19> */
.L_x_16120:
[----:B------:R-:W-:Y:S05]  /*56c0*/  BSYNC.RECONVERGENT B0 ;  /* 0x0000000000007941 */ /* 0x000fea0003800200 */
.L_x_16119:
[----:B------:R-:W-:Y:S01]  /*56d0*/  IMAD.SHL.U32 R0, R0, 0x200000, RZ ;  /* 0x0020000000007824 */ /* 0x000fe200078e00ff */
[----:B------:R-:W-:-:S04]  /*56e0*/  LEA R2, R2, 0x37800000, 0x17 ;  /* 0x3780000002027811 */ /* 0x000fc800078eb8ff */
[----:B------:R-:W-:-:S05]  /*56f0*/  LOP3.LUT R0, R2, R0, R7, 0xfe, !PT ;  /* 0x0000000002007212 */ /* 0x000fca00078efe07 */
[----:B------:R-:W-:-:S04]  /*5700*/  FMUL.FTZ R0, R0, 1 ;  /* 0x3f80000000007820 */ /* 0x000fc80000410000 */
[----:B------:R2:W3:Y:S02]  /*5710*/  F2F.F64.F32 R6, R0 ;  /* 0x0000000000067310 */ /* 0x0004e40000201800 */
[----:B--23--:R-:W-:Y:S05]  /*5720*/  BRA `(.L_x_16102) ;  /* 0x0000000000a47947 */ /* 0x00cfea0003800000 */
.L_x_16114:
[----:B------:R-:W-:-:S09]  /*5730*/  UISETP.NE.AND UP0, UPT, UR4, 0x1c, UPT ;  /* 0x0000001c0400788c */ /* 0x000fd2000bf05270 */
[----:B------:R-:W-:Y:S05]  /*5740*/  BRA.U !UP0, `(.L_x_16121) ;  /* 0x0000000108947547 */ /* 0x000fea000b800000 */
[----:B------:R-:W-:-:S09]  /*5750*/  UISETP.NE.AND UP0, UPT, UR4, 0x1d, UPT ;  /* 0x0000001d0400788c */ /* 0x000fd2000bf05270 */
[----:B------:R-:W-:Y:S05]  /*5760*/  BRA.U !UP0, `(.L_x_16122) ;  /* 0x0000000108807547 */ /* 0x000fea000b800000 */
[----:B------:R-:W-:-:S09]  /*5770*/  UISETP.NE.AND UP0, UPT, UR4, 0x2c, UPT ;  /* 0x0000002c0400788c */ /* 0x000fd2000bf05270 */
[----:B------:R-:W-:Y:S05]  /*5780*/  BRA.U UP0, `(.L_x_16101) ;  /* 0x0000000100307547 */ /* 0x000fea000b800000 */
[----:B------:R-:W2:Y:S01]  /*5790*/  LDG.E.U8 R0, desc[UR36][R2.64] ;  /* 0x0000002402007981 */ /* 0x000ea2000c1e1100 */
[----:B-----5:R-:W-:Y:S02]  /*57a0*/  HFMA2 R6, -RZ, RZ, 0, 0 ;  /* 0x00000000ff067431 */ /* 0x020fe400000001ff */
        /* <DEDUP_REMOVED lines=10> */
.L_x_16101:
        /* <DEDUP_REMOVED lines=10> */
[----:B-1---5:R-:W-:Y:S01]  /*58f0*/  IMAD.U32 R6, RZ, RZ, UR6 ;  /* 0x00000006ff067e24 */ /* 0x022fe2000f8e00ff */
[----:B------:R-:W-:Y:S01]  /*5900*/  MOV R7, UR7 ;  /* 0x0000000700077c02 */ /* 0x000fe20008000f00 */
[----:B---3--:R-:W-:Y:S01]  /*5910*/  IMAD.U32 R10, RZ, RZ, UR8 ;  /* 0x00000008ff0a7e24 */ /* 0x008fe2000f8e00ff */
[----:B------:R-:W-:-:S07]  /*5920*/  MOV R11, UR9 ;  /* 0x00000009000b7c02 */ /* 0x000fce0008000f00 */
[----:B------:R-:W-:-:S07]  /*5930*/  LEPC R20, `(.L_x_16123) ;  /* 0x000000001014794e */ /* 0x000fce0000000000 */
[----:B--2---:R-:W-:Y:S05]  /*5940*/  CALL.ABS.NOINC R2 ;  /* 0x0000000002007343 */ /* 0x004fea0003c00000 */
.L_x_16123:
[----:B------:R-:W-:Y:S01]  /*5950*/  CS2R R6, SRZ ;  /* 0x0000000000067805 */ /* 0x000fe2000001ff00 */
[----:B------:R-:W-:Y:S06]  /*5960*/  BRA `(.L_x_16102) ;  /* 0x0000000000147947 */ /* 0x000fec0003800000 */
.L_x_16122:
[----:B-----5:R-:W2:Y:S02]  /*5970*/  LDG.E.64 R6, desc[UR36][R2.64] ;  /* 0x0000002402067981 */ /* 0x020ea4000c1e1b00 */
[----:B--2---:R-:W0:Y:S02]  /*5980*/  I2F.F64.U64 R6, R6 ;  /* 0x0000000600067312 */ /* 0x004e240000301800 */
[----:B0-----:R-:W-:Y:S05]  /*5990*/  BRA `(.L_x_16102) ;  /* 0x0000000000087947 */ /* 0x001fea0003800000 */
.L_x_16121:
[----:B------:R-:W2:Y:S02]  /*59a0*/  LDG.E R2, desc[UR36][R2.64] ;  /* 0x0000002402027981 */ /* 0x000ea4000c1e1900 */
[----:B--2--5:R0:W1:Y:S02]  /*59b0*/  I2F.F64.U32 R6, R2 ;  /* 0x0000000200067312 */ /* 0x0240640000201800 */
.L_x_16102:
[----:B------:R-:W-:Y:S05]  /*59c0*/  BSYNC.RECONVERGENT B6 ;  /* 0x0000000000067941 */ /* 0x000fea0003800200 */
.L_x_16096:
[----:B------:R-:W0:Y:S01]  /*59d0*/  LDCU.64 UR8, c[0x0][0x580] ;  /* 0x0000b000ff0877ac */ /* 0x000e220008000a00 */
[----:B------:R-:W4:Y:S01]  /*59e0*/  LDC.64 R8, c[0x0][0x598] ;  /* 0x00016600ff087b82 */ /* 0x000f220000000a00 */
[----:B------:R-:W1:Y:S01]  /*59f0*/  LDCU.64 UR6, c[0x0][0x598] ;  /* 0x0000b300ff0677ac */ /* 0x000e620008000a00 */
[----:B------:R-:W-:-:S04]  /*5a00*/  UPRMT UR4, UR41, 0x9910, URZ ;  /* 0x0000991029047896 */ /* 0x000fc800080000ff */
[----:B------:R-:W-:Y:S01]  /*5a10*/  UISETP.GT.AND UP0, UPT, UR4, 0x9, UPT ;  /* 0x000000090400788c */ /* 0x000fe2000bf04270 */
[----:B0-23--:R-:W-:-:S04]  /*5a20*/  IADD3 R2, P0, PT, R16, UR8, RZ ;  /* 0x0000000810027c10 */ /* 0x00dfc8000ff1e0ff */
[----:B------:R-:W-:Y:S01]  /*5a30*/  IADD3.X R3, PT, PT, RZ, UR9, RZ, P0, !PT ;  /* 0x00000009ff037c10 */ /* 0x000fe200087fe4ff */
[----:B-1----:R-:W-:Y:S01]  /*5a40*/  IMAD.U32 R4, RZ, RZ, UR6 ;  /* 0x00000006ff047e24 */ /* 0x002fe2000f8e00ff */
[----:B------:R-:W-:-:S06]  /*5a50*/  MOV R5, UR7 ;  /* 0x0000000700057c02 */ /* 0x000fcc0008000f00 */
[----:B----4-:R-:W0:Y:S02]  /*5a60*/  DSETP.NAN.AND P0, PT, R8, R8, PT ;  /* 0x000000080800722a */ /* 0x010e240003f08000 */
[----:B0-----:R-:W-:Y:S05]  /*5a70*/  @P0 BRA `(.L_x_16124) ;  /* 0x0000000000440947 */ /* 0x001fea0003800000 */
[----:B-----5:R-:W0:Y:S01]  /*5a80*/  DSETP.NAN.AND P0, PT, R6, R6, PT ;  /* 0x000000060600722a */ /* 0x020e220003f08000 */
[----:B------:R-:W-:Y:S01]  /*5a90*/  MOV R4, R6 ;  /* 0x0000000600047202 */ /* 0x000fe20000000f00 */
[----:B0-----:R-:W-:Y:S01]  /*5aa0*/  @!P0 IMAD.MOV.U32 R5, RZ, RZ, R8 ;  /* 0x000000ffff058224 */ /* 0x001fe200078e0008 */
[----:B------:R-:W-:-:S15]  /*5ab0*/  @!P0 MOV R0, R7 ;  /* 0x0000000700008202 */ /* 0x000fde0000000f00 */
        /* <DEDUP_REMOVED lines=9> */
[----:B------:R-:W-:Y:S01]  /*5b50*/  @!P0 SEL R0, R0, R5, P1 ;  /* 0x0000000500008207 */ /* 0x000fe20000800000 */
[----:B------:R-:W-:Y:S02]  /*5b60*/  IMAD.MOV.U32 R5, RZ, RZ, R7 ;  /* 0x000000ffff057224 */ /* 0x000fe400078e0007 */
[----:B------:R-:W-:Y:S01]  /*5b70*/  @!P0 IMAD.MOV.U32 R5, RZ, RZ, R9 ;  /* 0x000000ffff058224 */ /* 0x000fe200078e0009 */
[----:B------:R-:W-:-:S07]  /*5b80*/  @!P0 MOV R4, R0 ;  /* 0x0000000000048202 */ /* 0x000fce0000000f00 */
.L_x_16124:
        /* <DEDUP_REMOVED lines=12> */
.L_x_16128:
[----:B------:R-:W0:Y:S02]  /*5c50*/  F2I.S64.F64.TRUNC R4, R4 ;  /* 0x0000000400047311 */ /* 0x000e24000030d900 */
[----:B0----5:R-:W-:-:S05]  /*5c60*/  MOV R7, R4 ;  /* 0x0000000400077202 */ /* 0x021fca0000000f00 */
[----:B------:R0:W-:Y:S01]  /*5c70*/  STG.E.U8 desc[UR36][R2.64], R7 ;  /* 0x0000000702007986 */ /* 0x0001e2000c101124 */
[----:B------:R-:W-:Y:S05]  /*5c80*/  BRA `(.L_x_16130) ;  /* 0x0000001000807947 */ /* 0x000fea0003800000 */
.L_x_16127:
        /* <DEDUP_REMOVED lines=9> */
.L_x_16132:
[----:B------:R-:W0:Y:S02]  /*5d20*/  F2I.F64.TRUNC R5, R4 ;  /* 0x0000000400057311 */ /* 0x000e24000030d100 */
[----:B0-----:R0:W-:Y:S01]  /*5d30*/  STG.E desc[UR36][R2.64], R5 ;  /* 0x0000000502007986 */ /* 0x0011e2000c101924 */
[----:B------:R-:W-:Y:S05]  /*5d40*/  BRA `(.L_x_16130) ;  /* 0x0000001000507947 */ /* 0x000fea0003800000 */
.L_x_16131:
[----:B------:R-:W0:Y:S02]  /*5d50*/  F2I.F64.TRUNC R5, R4 ;  /* 0x0000000400057311 */ /* 0x000e24000030d100 */
[----:B0-----:R0:W-:Y:S01]  /*5d60*/  STG.E.U16 desc[UR36][R2.64], R5 ;  /* 0x0000000502007986 */ /* 0x0011e2000c101524 */
[----:B------:R-:W-:Y:S05]  /*5d70*/  BRA `(.L_x_16130) ;  /* 0x0000001000447947 */ /* 0x000fea0003800000 */
.L_x_16126:
        /* <DEDUP_REMOVED lines=17> */
.L_x_16134:
        /* <DEDUP_REMOVED lines=12> */
.L_x_16133:
        /* <DEDUP_REMOVED lines=18> */
.L_x_16136:
        /* <DEDUP_REMOVED lines=13> */
.L_x_16135:
[----:B------:R0:W-:Y:S01]  /*6140*/  STG.E.64 desc[UR36][R2.64], R4 ;  /* 0x0000000402007986 */ /* 0x0001e2000c101b24 */
[----:B------:R-:W-:Y:S05]  /*6150*/  BRA `(.L_x_16130) ;  /* 0x0000000c004c7947 */ /* 0x000fea0003800000 */
.L_x_16125:
        /* <DEDUP_REMOVED lines=13> */
.L_x_16140:
        /* <DEDUP_REMOVED lines=26> */
.L_x_16143:
[----:B------:R-:W-:-:S04]  /*63d0*/  SHF.R.U32.HI R5, RZ, 0x18, R7 ;  /* 0x00000018ff057819 */ /* 0x000fc80000011607 */
[----:B------:R-:W-:-:S07]  /*63e0*/  LOP3.LUT R0, R0, 0x80, R5, 0xf8, !PT ;  /* 0x0000008000007812 */ /* 0x000fce00078ef805 */
.L_x_16142:
[----:B------:R-:W-:Y:S05]  /*63f0*/  BSYNC.RECONVERGENT B0 ;  /* 0x0000000000007941 */ /* 0x000fea0003800200 */
.L_x_16141:
[----:B------:R0:W-:Y:S01]  /*6400*/  STG.E.U8 desc[UR36][R2.64], R0 ;  /* 0x0000000002007986 */ /* 0x0001e2000c101124 */
[----:B------:R-:W-:Y:S05]  /*6410*/  BRA `(.L_x_16130) ;  /* 0x00000008009c7947 */ /* 0x000fea0003800000 */
.L_x_16139:
        /* <DEDUP_REMOVED lines=26> */
.L_x_16146:
[----:B------:R-:W-:-:S04]  /*65c0*/  SHF.R.U32.HI R5, RZ, 0x18, R7 ;  /* 0x00000018ff057819 */ /* 0x000fc80000011607 */
[----:B------:R-:W-:-:S07]  /*65d0*/  LOP3.LUT R0, R0, 0x80, R5, 0xf8, !PT ;  /* 0x0000008000007812 */ /* 0x000fce00078ef805 */
.L_x_16145:
[----:B------:R-:W-:Y:S05]  /*65e0*/  BSYNC.RECONVERGENT B0 ;  /* 0x0000000000007941 */ /* 0x000fea0003800200 */
.L_x_16144:
[----:B------:R0:W-:Y:S01]  /*65f0*/  STG.E.U8 desc[UR36][R2.64], R0 ;  /* 0x0000000002007986 */ /* 0x0001e2000c101124 */
[----:B------:R-:W-:Y:S05]  /*6600*/  BRA `(.L_x_16130) ;  /* 0x0000000800207947 */ /* 0x000fea0003800000 */
.L_x_16138:
        /* <DEDUP_REMOVED lines=30> */
.L_x_16148:
[----:B------:R-:W0:Y:S02]  /*67f0*/  F2I.U64.F64.TRUNC R4, R4 ;  /* 0x0000000400047311 */ /* 0x000e24000030d800 */
[----:B0-----:R0:W-:Y:S01]  /*6800*/  STG.E.64 desc[UR36][R2.64], R4 ;  /* 0x0000000402007986 */ /* 0x0011e2000c101b24 */
[----:B------:R-:W-:Y:S05]  /*6810*/  BRA `(.L_x_16130) ;  /* 0x00000004009c7947 */ /* 0x000fea0003800000 */
.L_x_16147:
[----:B------:R-:W0:Y:S02]  /*6820*/  F2I.U32.F64.TRUNC R5, R4 ;  /* 0x0000000400057311 */ /* 0x000e24000030d000 */
[----:B0-----:R0:W-:Y:S01]  /*6830*/  STG.E desc[UR36][R2.64], R5 ;  /* 0x0000000502007986 */ /* 0x0011e2000c101924 */
[----:B------:R-:W-:Y:S05]  /*6840*/  BRA `(.L_x_16130) ;  /* 0x0000000400907947 */ /* 0x000fea0003800000 */
.L_x_16137:
        /* <DEDUP_REMOVED lines=10> */
.L_x_16150:
[----:B-----5:R-:W-:-:S05]  /*68f0*/  CS2R R6, SRZ ;  /* 0x0000000000067805 */ /* 0x020fca000001ff00 */
[----:B------:R0:W-:Y:S01]  /*6900*/  STG.E.128 desc[UR36][R2.64], R4 ;  /* 0x0000000402007986 */ /* 0x0001e2000c101d24 */
[----:B------:R-:W-:Y:S05]  /*6910*/  BRA `(.L_x_16130) ;  /* 0x00000004005c7947 */ /* 0x000fea0003800000 */
.L_x_16149:
[----:B------:R-:W-:-:S09]  /*6920*/  UISETP.NE.AND UP0, UPT, UR4, 0xf, UPT ;  /* 0x0000000f0400788c */ /* 0x000fd2000bf05270 */
[----:B------:R-:W-:Y:S05]  /*6930*/  BRA.U !UP0, `(.L_x_16151) ;  /* 0x0000000508287547 */ /* 0x000fea000b800000 */
[----:B------:R-:W-:-:S09]  /*6940*/  UISETP.NE.AND UP0, UPT, UR4, 0x17, UPT ;  /* 0x000000170400788c */ /* 0x000fd2000bf05270 */
[----:B------:R-:W-:Y:S05]  /*6950*/  BRA.U !UP0, `(.L_x_16152) ;  /* 0x0000000108b07547 */ /* 0x000fea000b800000 */
[----:B------:R-:W-:-:S09]  /*6960*/  UISETP.NE.AND UP0, UPT, UR4, 0x18, UPT ;  /* 0x000000180400788c */ /* 0x000fd2000bf05270 */
[----:B------:R-:W-:Y:S05]  /*6970*/  BRA.U !UP0, `(.L_x_16153) ;  /* 0x0000000108447547 */ /* 0x000fea000b800000 */
.L_x_16129:
        /* <DEDUP_REMOVED lines=10> */
[----:B---3-5:R-:W-:Y:S01]  /*6a20*/  MOV R6, UR6 ;  /* 0x0000000600067c02 */ /* 0x028fe20008000f00 */
[----:B------:R-:W-:Y:S01]  /*6a30*/  IMAD.U32 R7, RZ, RZ, UR7 ;  /* 0x00000007ff077e24 */ /* 0x000fe2000f8e00ff */
[----:B----4-:R-:W-:Y:S01]  /*6a40*/  MOV R10, UR8 ;  /* 0x00000008000a7c02 */ /* 0x010fe20008000f00 */
[----:B-1----:R-:W-:-:S07]  /*6a50*/  IMAD.U32 R11, RZ, RZ, UR9 ;  /* 0x00000009ff0b7e24 */ /* 0x002fce000f8e00ff */
[----:B------:R-:W-:-:S07]  /*6a60*/  LEPC R20, `(.L_x_16154) ;  /* 0x000000001014794e */ /* 0x000fce0000000000 */
[----:B--2---:R-:W-:Y:S05]  /*6a70*/  CALL.ABS.NOINC R2 ;  /* 0x0000000002007343 */ /* 0x004fea0003c00000 */
.L_x_16154:
[----:B------:R-:W-:Y:S05]  /*6a80*/  BRA `(.L_x_16130) ;  /* 0x0000000400007947 */ /* 0x000fea0003800000 */
.L_x_16153:
        /* <DEDUP_REMOVED lines=21> */
.L_x_16156:
[----:B------:R-:W-:Y:S05]  /*6be0*/  BSYNC.RECONVERGENT B0 ;  /* 0x0000000000007941 */ /* 0x000fea0003800200 */
.L_x_16155:
[----:B------:R-:W-:-:S05]  /*6bf0*/  LOP3.LUT R7, R0, 0x80, R7, 0xf8, !PT ;  /* 0x0000008000077812 */ /* 0x000fca00078ef807 */
[----:B------:R3:W-:Y:S01]  /*6c00*/  STG.E.U8 desc[UR36][R2.64], R7 ;  /* 0x0000000702007986 */ /* 0x0007e2000c101124 */
[----:B------:R-:W-:Y:S05]  /*6c10*/  BRA `(.L_x_16130) ;  /* 0x00000000009c7947 */ /* 0x000fea0003800000 */
.L_x_16152:
        /* <DEDUP_REMOVED lines=20> */
.L_x_16158:
[----:B------:R-:W-:Y:S02]  /*6d60*/  ISETP.GT.U32.AND P0, PT, R6, 0x7f800000, PT ;  /* 0x7f8000000600780c */ /* 0x000fe40003f04070 */
[----:B------:R-:W-:-:S04]  /*6d70*/  MOV R0, 0x7f ;  /* 0x0000007f00007802 */ /* 0x000fc80000000f00 */
[----:B------:R-:W-:-:S07]  /*6d80*/  SEL R0, R0, 0x7c, P0 ;  /* 0x0000007c00007807 */ /* 0x000fce0000000000 */
.L_x_16159:
[----:B------:R-:W-:Y:S05]  /*6d90*/  BSYNC.RECONVERGENT B0 ;  /* 0x0000000000007941 */ /* 0x000fea0003800200 */
.L_x_16157:
[----:B------:R-:W-:-:S04]  /*6da0*/  SHF.R.U32.HI R5, RZ, 0x18, R7 ;  /* 0x00000018ff057819 */ /* 0x000fc80000011607 */
[----:B------:R-:W-:-:S05]  /*6db0*/  LOP3.LUT R5, R0, 0x80, R5, 0xf8, !PT ;  /* 0x0000008000057812 */ /* 0x000fca00078ef805 */
[----:B------:R2:W-:Y:S01]  /*6dc0*/  STG.E.U8 desc[UR36][R2.64], R5 ;  /* 0x0000000502007986 */ /* 0x0005e2000c101124 */
[----:B------:R-:W-:Y:S05]  /*6dd0*/  BRA `(.L_x_16130) ;  /* 0x00000000002c7947 */ /* 0x000fea0003800000 */
.L_x_16151:
        /* <DEDUP_REMOVED lines=11> */
.L_x_16130:
[----:B------:R-:W-:-:S07]  /*6e90*/  VIADD R17, R17, 0x80 ;  /* 0x0000008011117836 */ /* 0x000fce0000000000 */
.L_x_16094:
[----:B------:R-:W-:Y:S05]  /*6ea0*/  BSYNC.RECONVERGENT B7 ;  /* 0x0000000000077941 */ /* 0x000fea0003800200 */
.L_x_16093:
[----:B------:R-:W0:Y:S01]  /*6eb0*/  LDCU UR4, c[0x0][0x380] ;  /* 0x00007000ff0477ac */ /* 0x000e220008000800 */
[----:B------:R-:W-:Y:S01]  /*6ec0*/  BSSY.RECONVERGENT B7, `(.L_x_16160) ;  /* 0x000036d000077945 */ /* 0x000fe20003800200 */
[----:B0-----:R-:W-:-:S13]  /*6ed0*/  ISETP.GE.AND P0, PT, R17, UR4, PT ;  /* 0x0000000411007c0c */ /* 0x001fda000bf06270 */
[----:B------:R-:W-:Y:S05]  /*6ee0*/  @P0 BRA `(.L_x_16161) ;  /* 0x0000003400a80947 */ /* 0x000fea0003800000 */
[----:B------:R-:W0:Y:S01]  /*6ef0*/  LDCU UR4, c[0x0][0x388] ;  /* 0x00007100ff0477ac */ /* 0x000e220008000800 */
[----:B-12-4-:R-:W-:Y:S01]  /*6f00*/  MOV R0, RZ ;  /* 0x000000ff00007202 */ /* 0x016fe20000000f00 */
[----:B------:R-:W-:Y:S01]  /*6f10*/  IMAD.MOV.U32 R16, RZ, RZ, RZ ;  /* 0x000000ffff107224 */ /* 0x000fe200078e00ff */
[----:B0-----:R-:W-:-:S09]  /*6f20*/  UISETP.NE.AND UP0, UPT, UR4, URZ, UPT ;  /* 0x000000ff0400728c */ /* 0x001fd2000bf05270 */
[----:B------:R-:W-:Y:S05]  /*6f30*/  BRA.U !UP0, `(.L_x_16162) ;  /* 0x0000001108a87547 */ /* 0x000fea000b800000 */
[----:B------:R-:W3:Y:S01]  /*6f40*/  LDCU.64 UR4, c[0x0][0x390] ;  /* 0x00007200ff0477ac */ /* 0x000ee20008000a00 */
[----:B------:R-:W-:Y:S01]  /*6f50*/  HFMA2 R16, -RZ, RZ, 0, 0 ;  /* 0x00000000ff107431 */ /* 0x000fe200000001ff */
[----:B------:R-:W0:Y:S01]  /*6f60*/  LDCU UR6, c[0x0][0x38c] ;  /* 0x00007180ff0677ac */ /* 0x000e220008000800 */
[----:B------:R-:W1:Y:S01]  /*6f70*/  LDCU.64 UR8, c[0x0][0x4b8] ;  /* 0x00009700ff0877ac */ /* 0x000e620008000a00 */
[----:B------:R-:W-:Y:S02]  /*6f80*/  UISETP.NE.AND UP0, UPT, UR40, URZ, UPT ;  /* 0x000000ff2800728c */ /* 0x000fe4000bf05270 */
[----:B---3--:R-:W-:-:S05]  /*6f90*/  IMAD.HI.U32 R2, R17, UR4, R16 ;  /* 0x0000000411027c27 */ /* 0x008fca000f8e0010 */
        /* <DEDUP_REMOVED lines=292> */
.L_x_16162:
[----:B------:R-:W3:Y:S01]  /*81e0*/  LDCU.64 UR6, c[0x0][0x588] ;  /* 0x0000b100ff0677ac */ /* 0x000ee20008000a00 */
[----:B------:R-:W-:Y:S01]  /*81f0*/  BSSY.RECONVERGENT B6, `(.L_x_16163) ;  /* 0x00000ec000067945 */ /* 0x000fe20003800200 */
[----:B------:R-:W-:-:S04]  /*8200*/  UPRMT UR4, UR42, 0x9910, URZ ;  /* 0x000099102a047896 */ /* 0x000fc800080000ff */
[----:B------:R-:W-:Y:S01]  /*8210*/  UISETP.GT.AND UP0, UPT, UR4, 0x9, UPT ;  /* 0x000000090400788c */ /* 0x000fe2000bf04270 */
[----:B---3--:R-:W-:-:S04]  /*8220*/  IADD3 R2, P0, PT, R0, UR6, RZ ;  /* 0x0000000600027c10 */ /* 0x008fc8000ff1e0ff */
        /* <DEDUP_REMOVED lines=13> */
.L_x_16167:
[----:B------:R-:W2:Y:S02]  /*8300*/  LDG.E.U8 R2, desc[UR36][R2.64] ;  /* 0x0000002402027981 */ /* 0x000ea4000c1e1100 */
[----:B--2--5:R4:W0:Y:S02]  /*8310*/  I2F.F64.U16 R6, R2 ;  /* 0x0000000200067312 */ /* 0x0248240000101800 */
[----:B0---4-:R-:W-:Y:S05]  /*8320*/  BRA `(.L_x_16169) ;  /* 0x0000000c00607947 */ /* 0x011fea0003800000 */
.L_x_16166:
        /* <DEDUP_REMOVED lines=9> */
.L_x_16171:
[----:B------:R-:W2:Y:S02]  /*83c0*/  LDG.E R2, desc[UR36][R2.64] ;  /* 0x0000002402027981 */ /* 0x000ea4000c1e1900 */
[----:B--2--5:R4:W0:Y:S02]  /*83d0*/  I2F.F64 R6, R2 ;  /* 0x0000000200067312 */ /* 0x0248240000201c00 */
[----:B0---4-:R-:W-:Y:S05]  /*83e0*/  BRA `(.L_x_16169) ;  /* 0x0000000c00307947 */ /* 0x011fea0003800000 */
.L_x_16170:
[----:B------:R-:W2:Y:S02]  /*83f0*/  LDG.E.U16 R2, desc[UR36][R2.64] ;  /* 0x0000002402027981 */ /* 0x000ea4000c1e1500 */
[----:B--2--5:R4:W0:Y:S02]  /*8400*/  I2F.F64.S16 R6, R2 ;  /* 0x0000000200067312 */ /* 0x0248240000101c00 */
[----:B0---4-:R-:W-:Y:S05]  /*8410*/  BRA `(.L_x_16169) ;  /* 0x0000000c00247947 */ /* 0x011fea0003800000 */
.L_x_16165:
        /* <DEDUP_REMOVED lines=10> */
.L_x_16173:
[----:B------:R-:W2:Y:S02]  /*84c0*/  LDG.E.U16 R0, desc[UR36][R2.64] ;  /* 0x0000002402007981 */ /* 0x000ea4000c1e1500 */
[----:B--2---:R-:W-:-:S05]  /*84d0*/  HADD2.F32 R0, -RZ, R0.H0_H0 ;  /* 0x20000000ff007230 */ /* 0x004fca0000004100 */
[----:B------:R-:W-:-:S04]  /*84e0*/  FMUL.FTZ R0, R0, 1 ;  /* 0x3f80000000007820 */ /* 0x000fc80000410000 */
[----:B-----5:R3:W4:Y:S02]  /*84f0*/  F2F.F64.F32 R6, R0 ;  /* 0x0000000000067310 */ /* 0x0207240000201800 */
[----:B---34-:R-:W-:Y:S05]  /*8500*/  BRA `(.L_x_16169) ;  /* 0x0000000800e87947 */ /* 0x018fea0003800000 */
.L_x_16172:
        /* <DEDUP_REMOVED lines=8> */
[----:B------:R-:W3:Y:S02]  /*8590*/  F2F.F64.F32 R6, R6 ;  /* 0x0000000600067310 */ /* 0x000ee40000201800 */
[----:B---3--:R-:W-:Y:S05]  /*85a0*/  BRA `(.L_x_16169) ;  /* 0x0000000800c07947 */ /* 0x008fea0003800000 */
.L_x_16175:
[----:B------:R-:W2:Y:S02]  /*85b0*/  LDG.E.U16 R2, desc[UR36][R2.64] ;  /* 0x0000002402027981 */ /* 0x000ea4000c1e1500 */
[----:B--2---:R-:W-:-:S05]  /*85c0*/  HADD2.F32 R0, -RZ, R2.H0_H0 ;  /* 0x20000002ff007230 */ /* 0x004fca0000004100 */
[----:B------:R-:W-:-:S04]  /*85d0*/  FMUL.FTZ R0, R0, 1 ;  /* 0x3f80000000007820 */ /* 0x000fc80000410000 */
[----:B-----5:R3:W4:Y:S02]  /*85e0*/  F2F.F64.F32 R6, R0 ;  /* 0x0000000000067310 */ /* 0x0207240000201800 */
[----:B---34-:R-:W-:Y:S05]  /*85f0*/  BRA `(.L_x_16169) ;  /* 0x0000000800ac7947 */ /* 0x018fea0003800000 */
.L_x_16174:
[----:B-----5:R3:W5:Y:S01]  /*8600*/  LDG.E.64 R6, desc[UR36][R2.64] ;  /* 0x0000002402067981 */ /* 0x020762000c1e1b00 */
[----:B------:R-:W-:Y:S05]  /*8610*/  BRA `(.L_x_16169) ;  /* 0x0000000800a47947 */ /* 0x000fea0003800000 */
.L_x_16164:
        /* <DEDUP_REMOVED lines=13> */
.L_x_16178:
[----:B-----5:R0:W5:Y:S01]  /*86f0*/  LDG.E.64 R6, desc[UR36][R2.64] ;  /* 0x0000002402067981 */ /* 0x020162000c1e1b00 */
[----:B------:R-:W-:Y:S05]  /*8700*/  BRA `(.L_x_16169) ;  /* 0x0000000800687947 */ /* 0x000fea0003800000 */
.L_x_16177:
        /* <DEDUP_REMOVED lines=25> */
[----:B------:R0:W1:Y:S02]  /*88a0*/  F2F.F64.F32 R6, R5 ;  /* 0x0000000500067310 */ /* 0x0000640000201800 */
[----:B01----:R-:W-:Y:S05]  /*88b0*/  BRA `(.L_x_16169) ;  /* 0x0000000400fc7947 */ /* 0x003fea0003800000 */
.L_x_16180:
        /* <DEDUP_REMOVED lines=12> */
[----:B-----5:R0:W1:Y:S02]  /*8980*/  F2F.F64.F32 R6, R0 ;  /* 0x0000000000067310 */ /* 0x0200640000201800 */
[----:B01----:R-:W-:Y:S05]  /*8990*/  BRA `(.L_x_16169) ;  /* 0x0000000400c47947 */ /* 0x003fea0003800000 */
.L_x_16179:
[----:B------:R-:W2:Y:S02]  /*89a0*/  LDG.E.U16 R0, desc[UR36][R2.64] ;  /* 0x0000002402007981 */ /* 0x000ea4000c1e1500 */
[----:B--2---:R-:W-:-:S04]  /*89b0*/  IMAD.U32 R0, R0, 0x10000, RZ ;  /* 0x0001000000007824 */ /* 0x004fc800078e00ff */
[----:B------:R-:W-:-:S04]  /*89c0*/  FMUL.FTZ R0, R0, 1 ;  /* 0x3f80000000007820 */ /* 0x000fc80000410000 */
[----:B-----5:R0:W1:Y:S02]  /*89d0*/  F2F.F64.F32 R6, R0 ;  /* 0x0000000000067310 */ /* 0x0200640000201800 */
[----:B01----:R-:W-:Y:S05]  /*89e0*/  BRA `(.L_x_16169) ;  /* 0x0000000400b07947 */ /* 0x003fea0003800000 */
.L_x_16176:
        /* <DEDUP_REMOVED lines=9> */
[----:B--2--5:R3:W4:Y:S02]  /*8a80*/  I2F.F64.U16 R6, R2 ;  /* 0x0000000200067312 */ /* 0x0247240000101800 */
[----:B---34-:R-:W-:Y:S05]  /*8a90*/  BRA `(.L_x_16169) ;  /* 0x0000000400847947 */ /* 0x018fea0003800000 */
.L_x_16183:
        /* <DEDUP_REMOVED lines=21> */
.L_x_16185:
[----:B------:R-:W-:Y:S05]  /*8bf0*/  BSYNC.RECONVERGENT B0 ;  /* 0x0000000000007941 */ /* 0x000fea0003800200 */
.L_x_16184:
[----:B------:R-:W-:Y:S02]  /*8c00*/  SHF.L.U32 R0, R0, 0x14, RZ ;  /* 0x0000001400007819 */ /* 0x000fe400000006ff */
[----:B------:R-:W-:-:S04]  /*8c10*/  LEA R2, R2, 0x3b800000, 0x17 ;  /* 0x3b80000002027811 */ /* 0x000fc800078eb8ff */
[----:B------:R-:W-:-:S05]  /*8c20*/  LOP3.LUT R0, R2, R0, R7, 0xfe, !PT ;  /* 0x0000000002007212 */ /* 0x000fca00078efe07 */
[----:B------:R-:W-:-:S04]  /*8c30*/  FMUL.FTZ R0, R0, 1 ;  /* 0x3f80000000007820 */ /* 0x000fc80000410000 */
[----:B------:R3:W4:Y:S02]  /*8c40*/  F2F.F64.F32 R6, R0 ;  /* 0x0000000000067310 */ /* 0x0007240000201800 */
[----:B---34-:R-:W-:Y:S05]  /*8c50*/  BRA `(.L_x_16169) ;  /* 0x0000000400147947 */ /* 0x018fea0003800000 */
.L_x_16182:
        /* <DEDUP_REMOVED lines=21> */
.L_x_16187:
[----:B------:R-:W-:Y:S05]  /*8db0*/  BSYNC.RECONVERGENT B0 ;  /* 0x0000000000007941 */ /* 0x000fea0003800200 */
.L_x_16186:
[----:B------:R-:W-:Y:S01]  /*8dc0*/  IMAD.SHL.U32 R0, R0, 0x200000, RZ ;  /* 0x0020000000007824 */ /* 0x000fe200078e00ff */
[----:B------:R-:W-:-:S04]  /*8dd0*/  LEA R2, R2, 0x37800000, 0x17 ;  /* 0x3780000002027811 */ /* 0x000fc800078eb8ff */
[----:B------:R-:W-:-:S05]  /*8de0*/  LOP3.LUT R0, R2, R0, R7, 0xfe, !PT ;  /* 0x0000000002007212 */ /* 0x000fca00078efe07 */
[----:B------:R-:W-:-:S04]  /*8df0*/  FMUL.FTZ R0, R0, 1 ;  /* 0x3f80000000007820 */ /* 0x000fc80000410000 */
[----:B------:R3:W4:Y:S02]  /*8e00*/  F2F.F64.F32 R6, R0 ;  /* 0x0000000000067310 */ /* 0x0007240000201800 */
[----:B---34-:R-:W-:Y:S05]  /*8e10*/  BRA `(.L_x_16169) ;  /* 0x0000000000a47947 */ /* 0x018fea0003800000 */
.L_x_16181:
        /* <DEDUP_REMOVED lines=16> */
[----:B------:R1:W2:Y:S02]  /*8f20*/  @P0 F2F.F64.F32 R6, R0 ;  /* 0x0000000000060310 */ /* 0x0002a40000201800 */
[----:B-12---:R-:W-:Y:S05]  /*8f30*/  BRA `(.L_x_16169) ;  /* 0x00000000005c7947 */ /* 0x006fea0003800000 */
.L_x_16168:
        /* <DEDUP_REMOVED lines=16> */
.L_x_16190:
[----:B------:R-:W-:Y:S01]  /*9040*/  CS2R R6, SRZ ;  /* 0x0000000000067805 */ /* 0x000fe2000001ff00 */
[----:B------:R-:W-:Y:S06]  /*9050*/  BRA `(.L_x_16169) ;  /* 0x0000000000147947 */ /* 0x000fec0003800000 */
.L_x_16189:
[----:B-----5:R-:W2:Y:S02]  /*9060*/  LDG.E.64 R6, desc[UR36][R2.64] ;  /* 0x0000002402067981 */ /* 0x020ea4000c1e1b00 */
[----:B--2---:R-:W1:Y:S02]  /*9070*/  I2F.F64.U64 R6, R6 ;  /* 0x0000000600067312 */ /* 0x004e640000301800 */
[----:B-1----:R-:W-:Y:S05]  /*9080*/  BRA `(.L_x_16169) ;  /* 0x0000000000087947 */ /* 0x002fea0003800000 */
.L_x_16188:
[----:B------:R-:W2:Y:S02]  /*9090*/  LDG.E R2, desc[UR36][R2.64] ;  /* 0x0000002402027981 */ /* 0x000ea4000c1e1900 */
[----:B--2--5:R1:W2:Y:S02]  /*90a0*/  I2F.F64.U32 R6, R2 ;  /* 0x0000000200067312 */ /* 0x0242a40000201800 */
.L_x_16169:
[----:B------:R-:W-:Y:S05]  /*90b0*/  BSYNC.RECONVERGENT B6 ;  /* 0x0000000000067941 */ /* 0x000fea0003800200 */
.L_x_16163:
[----:B------:R-:W0:Y:S01]  /*90c0*/  LDCU.64 UR8, c[0x0][0x580] ;  /* 0x0000b000ff0877ac */ /* 0x000e220008000a00 */
[----:B------:R-:W4:Y:S01]  /*90d0*/  LDC.64 R8, c[0x0][0x598] ;  /* 0x00016600ff087b82 */ /* 0x000f220000000a00 */
[----:B------:R-:W2:Y:S01]  /*90e0*/  LDCU.64 UR6, c[0x0][0x598] ;  /* 0x0000b300ff0677ac */ /* 0x000ea20008000a00 */
[----:B------:R-:W-:-:S04]  /*90f0*/  UPRMT UR4, UR41, 0x9910, URZ ;  /* 0x0000991029047896 */ /* 0x000fc800080000ff */
[----:B------:R-:W-:Y:S01]  /*9100*/  UISETP.GT.AND UP0, UPT, UR4, 0x9, UPT ;  /* 0x000000090400788c */ /* 0x000fe2000bf04270 */
[----:B01-3--:R-:W-:-:S04]  /*9110*/  IADD3 R2, P0, PT, R16, UR8, RZ ;  /* 0x0000000810027c10 */ /* 0x00bfc8000ff1e0ff */
[----:B------:R-:W-:Y:S01]  /*9120*/  IADD3.X R3, PT, PT, RZ, UR9, RZ, P0, !PT ;  /* 0x00000009ff037c10 */ /* 0x000fe200087fe4ff */
[----:B--2---:R-:W-:Y:S01]  /*9130*/  IMAD.U32 R4, RZ, RZ, UR6 ;  /* 0x00000006ff047e24 */ /* 0x004fe2000f8e00ff */
        /* <DEDUP_REMOVED lines=20> */
.L_x_16191:
        /* <DEDUP_REMOVED lines=12> */
.L_x_16195:
[----:B------:R-:W0:Y:S02]  /*9340*/  F2I.S64.F64.TRUNC R4, R4 ;  /* 0x0000000400047311 */ /* 0x000e24000030d900 */
[----:B0----5:R-:W-:-:S05]  /*9350*/  MOV R7, R4 ;  /* 0x0000000400077202 */ /* 0x021fca0000000f00 */
[----:B------:R0:W-:Y:S01]  /*9360*/  STG.E.U8 desc[UR36][R2.64], R7 ;  /* 0x0000000702007986 */ /* 0x0001e2000c101124 */
[----:B------:R-:W-:Y:S05]  /*9370*/  BRA `(.L_x_16197) ;  /* 0x0000001000807947 */ /* 0x000fea0003800000 */
.L_x_16194:
        /* <DEDUP_REMOVED lines=9> */
.L_x_16199:
[----:B------:R-:W0:Y:S02]  /*9410*/  F2I.F64.TRUNC R5, R4 ;  /* 0x0000000400057311 */ /* 0x000e24000030d100 */
[----:B0-----:R0:W-:Y:S01]  /*9420*/  STG.E desc[UR36][R2.64], R5 ;  /* 0x0000000502007986 */ /* 0x0011e2000c101924 */
[----:B------:R-:W-:Y:S05]  /*9430*/  BRA `(.L_x_16197) ;  /* 0x0000001000507947 */ /* 0x000fea0003800000 */
.L_x_16198:
[----:B------:R-:W0:Y:S02]  /*9440*/  F2I.F64.TRUNC R5, R4 ;  /* 0x0000000400057311 */ /* 0x000e24000030d100 */
[----:B0-----:R0:W-:Y:S01]  /*9450*/  STG.E.U16 desc[UR36][R2.64], R5 ;  /* 0x0000000502007986 */ /* 0x0011e2000c101524 */
[----:B------:R-:W-:Y:S05]  /*9460*/  BRA `(.L_x_16197) ;  /* 0x0000001000447947 */ /* 0x000fea0003800000 */
.L_x_16193:
        /* <DEDUP_REMOVED lines=17> */
.L_x_16201:
        /* <DEDUP_REMOVED lines=12> */
.L_x_16200:
        /* <DEDUP_REMOVED lines=18> */
.L_x_16203:
        /* <DEDUP_REMOVED lines=13> */
.L_x_16202:
[----:B------:R0:W-:Y:S01]  /*9830*/  STG.E.64 desc[UR36][R2.64], R4 ;  /* 0x0000000402007986 */ /* 0x0001e2000c101b24 */
[----:B------:R-:W-:Y:S05]  /*9840*/  BRA `(.L_x_16197) ;  /* 0x0000000c004c7947 */ /* 0x000fea0003800000 */
.L_x_16192:
        /* <DEDUP_REMOVED lines=13> */
.L_x_16207:
        /* <DEDUP_REMOVED lines=26> */
.L_x_16210:
[----:B------:R-:W-:-:S04]  /*9ac0*/  SHF.R.U32.HI R5, RZ, 0x18, R7 ;  /* 0x00000018ff057819 */ /* 0x000fc80000011607 */
[----:B------:R-:W-:-:S07]  /*9ad0*/  LOP3.LUT R0, R0, 0x80, R5, 0xf8, !PT ;  /* 0x0000008000007812 */ /* 0x000fce00078ef805 */
.L_x_16209:
[----:B------:R-:W-:Y:S05]  /*9ae0*/  BSYNC.RECONVERGENT B0 ;  /* 0x0000000000007941 */ /* 0x000fea0003800200 */
.L_x_16208:
[----:B------:R0:W-:Y:S01]  /*9af0*/  STG.E.U8 desc[UR36][R2.64], R0 ;  /* 0x0000000002007986 */ /* 0x0001e2000c101124 */
[----:B------:R-:W-:Y:S05]  /*9b00*/  BRA `(.L_x_16197) ;  /* 0x00000008009c7947 */ /* 0x000fea0003800000 */
.L_x_16206:
        /* <DEDUP_REMOVED lines=26> */
.L_x_16213:
[----:B------:R-:W-:-:S04]  /*9cb0*/  SHF.R.U32.HI R5, RZ, 0x18, R7 ;  /* 0x00000018ff057819 */ /* 0x000fc80000011607 */
[----:B------:R-:W-:-:S07]  /*9cc0*/  LOP3.LUT R0, R0, 0x80, R5, 0xf8, !PT ;  /* 0x0000008000007812 */ /* 0x000fce00078ef805 */
.L_x_16212:
[----:B------:R-:W-:Y:S05]  /*9cd0*/  BSYNC.RECONVERGENT B0 ;  /* 0x0000000000007941 */ /* 0x000fea0003800200 */
.L_x_16211:
[----:B------:R0:W-:Y:S01]  /*9ce0*/  STG.E.U8 desc[UR36][R2.64], R0 ;  /* 0x0000000002007986 */ /* 0x0001e2000c101124 */
[----:B------:R-:W-:Y:S05]  /*9cf0*/  BRA `(.L_x_16197) ;  /* 0x0000000800207947 */ /* 0x000fea0003800000 */
.L_x_16205:
        /* <DEDUP_REMOVED lines=30> */
.L_x_16215:
[----:B------:R-:W0:Y:S02]  /*9ee0*/  F2I.U64.F64.TRUNC R4, R4 ;  /* 0x0000000400047311 */ /* 0x000e24000030d800 */
[----:B0-----:R0:W-:Y:S01]  /*9ef0*/  STG.E.64 desc[UR36][R2.64], R4 ;  /* 0x0000000402007986 */ /* 0x0011e2000c101b24 */
[----:B------:R-:W-:Y:S05]  /*9f00*/  BRA `(.L_x_16197) ;  /* 0x00000004009c7947 */ /* 0x000fea0003800000 */
.L_x_16214:
[----:B------:R-:W0:Y:S02]  /*9f10*/  F2I.U32.F64.TRUNC R5, R4 ;  /* 0x0000000400057311 */ /* 0x000e24000030d000 */
[----:B0-----:R0:W-:Y:S01]  /*9f20*/  STG.E desc[UR36][R2.64], R5 ;  /* 0x0000000502007986 */ /* 0x0011e2000c101924 */
[----:B------:R-:W-:Y:S05]  /*9f30*/  BRA `(.L_x_16197) ;  /* 0x0000000400907947 */ /* 0x000fea0003800000 */
.L_x_16204:
        /* <DEDUP_REMOVED lines=10> */
.L_x_16217:
[----:B-----5:R-:W-:-:S05]  /*9fe0*/  CS2R R6, SRZ ;  /* 0x0000000000067805 */ /* 0x020fca000001ff00 */
[----:B------:R0:W-:Y:S01]  /*9ff0*/  STG.E.128 desc[UR36][R2.64], R4 ;  /* 0x0000000402007986 */ /* 0x0001e2000c101d24 */
[----:B------:R-:W-:Y:S05]  /*a000*/  BRA `(.L_x_16197) ;  /* 0x00000004005c7947 */ /* 0x000fea0003800000 */
.L_x_16216:
[----:B------:R-:W-:-:S09]  /*a010*/  UISETP.NE.AND UP0, UPT, UR4, 0xf, UPT ;  /* 0x0000000f0400788c */ /* 0x000fd2000bf05270 */
[----:B------:R-:W-:Y:S05]  /*a020*/  BRA.U !UP0, `(.L_x_16218) ;  /* 0x0000000508287547 */ /* 0x000fea000b800000 */
[----:B------:R-:W-:-:S09]  /*a030*/  UISETP.NE.AND UP0, UPT, UR4, 0x17, UPT ;  /* 0x000000170400788c */ /* 0x000fd2000bf05270 */
[----:B------:R-:W-:Y:S05]  /*a040*/  BRA.U !UP0, `(.L_x_16219) ;  /* 0x0000000108b07547 */ /* 0x000fea000b800000 */
[----:B------:R-:W-:-:S09]  /*a050*/  UISETP.NE.AND UP0, UPT, UR4, 0x18, UPT ;  /* 0x000000180400788c */ /* 0x000fd2000bf05270 */
[----:B------:R-:W-:Y:S05]  /*a060*/  BRA.U !UP0, `(.L_x_16220) ;  /* 0x0000000108447547 */ /* 0x000fea000b800000 */
.L_x_16196:
        /* <DEDUP_REMOVED lines=16> */
.L_x_16221:
[----:B------:R-:W-:Y:S05]  /*a170*/  BRA `(.L_x_16197) ;  /* 0x0000000400007947 */ /* 0x000fea0003800000 */
.L_x_16220:
        /* <DEDUP_REMOVED lines=21> */
.L_x_16223:
[----:B------:R-:W-:Y:S05]  /*a2d0*/  BSYNC.RECONVERGENT B0 ;  /* 0x0000000000007941 */ /* 0x000fea0003800200 */
.L_x_16222:
[----:B------:R-:W-:-:S05]  /*a2e0*/  LOP3.LUT R7, R0, 0x80, R7, 0xf8, !PT ;  /* 0x0000008000077812 */ /* 0x000fca00078ef807 */
[----:B------:R3:W-:Y:S01]  /*a2f0*/  STG.E.U8 desc[UR36][R2.64], R7 ;  /* 0x0000000702007986 */ /* 0x0007e2000c101124 */
[----:B------:R-:W-:Y:S05]  /*a300*/  BRA `(.L_x_16197) ;  /* 0x00000000009c7947 */ /* 0x000fea0003800000 */
.L_x_16219:
        /* <DEDUP_REMOVED lines=20> */
.L_x_16225:
[----:B------:R-:W-:Y:S02]  /*a450*/  ISETP.GT.U32.AND P0, PT, R6, 0x7f800000, PT ;  /* 0x7f8000000600780c */ /* 0x000fe40003f04070 */
[----:B------:R-:W-:-:S04]  /*a460*/  MOV R0, 0x7f ;  /* 0x0000007f00007802 */ /* 0x000fc80000000f00 */
[----:B------:R-:W-:-:S07]  /*a470*/  SEL R0, R0, 0x7c, P0 ;  /* 0x0000007c00007807 */ /* 0x000fce0000000000 */
.L_x_16226:
[----:B------:R-:W-:Y:S05]  /*a480*/  BSYNC.RECONVERGENT B0 ;  /* 0x0000000000007941 */ /* 0x000fea0003800200 */
.L_x_16224:
[----:B------:R-:W-:-:S04]  /*a490*/  SHF.R.U32.HI R5, RZ, 0x18, R7 ;  /* 0x00000018ff057819 */ /* 0x000fc80000011607 */
[----:B------:R-:W-:-:S05]  /*a4a0*/  LOP3.LUT R5, R0, 0x80, R5, 0xf8, !PT ;  /* 0x0000008000057812 */ /* 0x000fca00078ef805 */
[----:B------:R2:W-:Y:S01]  /*a4b0*/  STG.E.U8 desc[UR36][R2.64], R5 ;  /* 0x0000000502007986 */ /* 0x0005e2000c101124 */
[----:B------:R-:W-:Y:S05]  /*a4c0*/  BRA `(.L_x_16197) ;  /* 0x00000000002c7947 */ /* 0x000fea0003800000 */
.L_x_16218:
        /* <DEDUP_REMOVED lines=11> */
.L_x_16197:
[----:B------:R-:W-:-:S07]  /*a580*/  VIADD R17, R17, 0x80 ;  /* 0x0000008011117836 */ /* 0x000fce0000000000 */
.L_x_16161:
[----:B------:R-:W-:Y:S05]  /*a590*/  BSYNC.RECONVERGENT B7 ;  /* 0x0000000000077941 */ /* 0x000fea0003800200 */
.L_x_16160:
[----:B------:R-:W0:Y:S02]  /*a5a0*/  LDCU UR4, c[0x0][0x380] ;  /* 0x00007000ff0477ac */ /* 0x000e240008000800 */
[----:B0-----:R-:W-:-:S13]  /*a5b0*/  ISETP.GE.AND P0, PT, R17, UR4, PT ;  /* 0x0000000411007c0c */ /* 0x001fda000bf06270 */
[----:B------:R-:W-:Y:S05]  /*a5c0*/  @P0 EXIT ;  /* 0x000000000000094d */ /* 0x000fea0003800000 */
        /* <DEDUP_REMOVED lines=303> */
.L_x_16227:
[----:B------:R-:W0:Y:S01]  /*b8c0*/  LDCU.128 UR8, c[0x0][0x580] ;  /* 0x0000b000ff0877ac */ /* 0x000e220008000c00 */
[----:B------:R-:W-:Y:S01]  /*b8d0*/  BSSY.RECONVERGENT B6, `(.L_x_16228) ;  /* 0x00000ee000067945 */ /* 0x000fe20003800200 */
[----:B------:R-:W-:-:S04]  /*b8e0*/  UPRMT UR4, UR42, 0x9910, URZ ;  /* 0x000099102a047896 */ /* 0x000fc800080000ff */
[----:B------:R-:W-:Y:S01]  /*b8f0*/  UISETP.GT.AND UP0, UPT, UR4, 0x9, UPT ;  /* 0x000000090400788c */ /* 0x000fe2000bf04270 */
[----:B0-----:R-:W-:Y:S02]  /*b900*/  IADD3 R4, P1, PT, R0, UR10, RZ ;  /* 0x0000000a00047c10 */ /* 0x001fe4000ff3e0ff */
[----:B------:R-:W-:-:S03]  /*b910*/  IADD3 R16, P0, PT, R16, UR8, RZ ;  /* 0x0000000810107c10 */ /* 0x000fc6000ff1e0ff */
[----:B---3--:R-:W-:Y:S01]  /*b920*/  IMAD.X R5, RZ, RZ, UR11, P1 ;  /* 0x0000000bff057e24 */ /* 0x008fe200088e06ff */
        /* <DEDUP_REMOVED lines=11> */
[----:B--2---:R-:W1:Y:S02]  /*b9e0*/  I2F.F64.S16 R2, R2 ;  /* 0x0000000200027312 */ /* 0x004e640000101c00 */
[----:B-1----:R-:W-:Y:S05]  /*b9f0*/  BRA `(.L_x_16234) ;  /* 0x0000000c006c7947 */ /* 0x002fea0003800000 */
.L_x_16232:
[----:B------:R-:W2:Y:S02]  /*ba00*/  LDG.E.U8 R2, desc[UR36][R4.64] ;  /* 0x0000002404027981 */ /* 0x000ea4000c1e1100 */
[----:B--2---:R-:W1:Y:S02]  /*ba10*/  I2F.F64.U16 R2, R2 ;  /* 0x0000000200027312 */ /* 0x004e640000101800 */
[----:B-1----:R-:W-:Y:S05]  /*ba20*/  BRA `(.L_x_16234) ;  /* 0x0000000c00607947 */ /* 0x002fea0003800000 */
.L_x_16231:
        /* <DEDUP_REMOVED lines=9> */
.L_x_16236:
[----:B------:R-:W2:Y:S02]  /*bac0*/  LDG.E R2, desc[UR36][R4.64] ;  /* 0x0000002404027981 */ /* 0x000ea4000c1e1900 */
[----:B--2---:R-:W1:Y:S02]  /*bad0*/  I2F.F64 R2, R2 ;  /* 0x0000000200027312 */ /* 0x004e640000201c00 */
[----:B-1----:R-:W-:Y:S05]  /*bae0*/  BRA `(.L_x_16234) ;  /* 0x0000000c00307947 */ /* 0x002fea0003800000 */
.L_x_16235:
[----:B------:R-:W2:Y:S02]  /*baf0*/  LDG.E.U16 R2, desc[UR36][R4.64] ;  /* 0x0000002404027981 */ /* 0x000ea4000c1e1500 */
[----:B--2---:R-:W1:Y:S02]  /*bb00*/  I2F.F64.S16 R2, R2 ;  /* 0x0000000200027312 */ /* 0x004e640000101c00 */
[----:B-1----:R-:W-:Y:S05]  /*bb10*/  BRA `(.L_x_16234) ;  /* 0x0000000c00247947 */ /* 0x002fea0003800000 */
.L_x_16230:
        /* <DEDUP_REMOVED lines=10> */
.L_x_16238:
[----:B------:R-:W2:Y:S02]  /*bbc0*/  LDG.E.U16 R0, desc[UR36][R4.64] ;  /* 0x0000002404007981 */ /* 0x000ea4000c1e1500 */
[----:B--2---:R-:W-:-:S05]  /*bbd0*/  HADD2.F32 R0, -RZ, R0.H0_H0 ;  /* 0x20000000ff007230 */ /* 0x004fca0000004100 */
[----:B------:R-:W-:-:S04]  /*bbe0*/  FMUL.FTZ R0, R0, 1 ;  /* 0x3f80000000007820 */ /* 0x000fc80000410000 */
[----:B------:R0:W1:Y:S02]  /*bbf0*/  F2F.F64.F32 R2, R0 ;  /* 0x0000000000027310 */ /* 0x0000640000201800 */
[----:B01----:R-:W-:Y:S05]  /*bc00*/  BRA `(.L_x_16234) ;  /* 0x0000000800e87947 */ /* 0x003fea0003800000 */
.L_x_16237:
        /* <DEDUP_REMOVED lines=10> */
.L_x_16240:
[----:B------:R-:W2:Y:S02]  /*bcb0*/  LDG.E.U16 R4, desc[UR36][R4.64] ;  /* 0x0000002404047981 */ /* 0x000ea4000c1e1500 */
[----:B--2---:R-:W-:-:S05]  /*bcc0*/  HADD2.F32 R0, -RZ, R4.H0_H0 ;  /* 0x20000004ff007230 */ /* 0x004fca0000004100 */
[----:B------:R-:W-:-:S04]  /*bcd0*/  FMUL.FTZ R0, R0, 1 ;  /* 0x3f80000000007820 */ /* 0x000fc80000410000 */
[----:B------:R0:W1:Y:S02]  /*bce0*/  F2F.F64.F32 R2, R0 ;  /* 0x0000000000027310 */ /* 0x0000640000201800 */
[----:B01----:R-:W-:Y:S05]  /*bcf0*/  BRA `(.L_x_16234) ;  /* 0x0000000800ac7947 */ /* 0x003fea0003800000 */
.L_x_16239:
[----:B------:R0:W5:Y:S01]  /*bd00*/  LDG.E.64 R2, desc[UR36][R4.64] ;  /* 0x0000002404027981 */ /* 0x000162000c1e1b00 */
[----:B------:R-:W-:Y:S05]  /*bd10*/  BRA `(.L_x_16234) ;  /* 0x0000000800a47947 */ /* 0x000fea0003800000 */
.L_x_16229:
        /* <DEDUP_REMOVED lines=13> */
.L_x_16243:
[----:B------:R2:W5:Y:S01]  /*bdf0*/  LDG.E.64 R2, desc[UR36][R4.64] ;  /* 0x0000002404027981 */ /* 0x000562000c1e1b00 */
[----:B------:R-:W-:Y:S05]  /*be00*/  BRA `(.L_x_16234) ;  /* 0x0000000800687947 */ /* 0x000fea0003800000 */
.L_x_16242:
[----:B------:R-:W-:-:S09]  /*be10*/  UISETP.NE.AND UP0, UPT, UR4, 0xf, UPT ;  /* 0x0000000f0400788c */ /* 0x000fd2000bf05270 */
[----:B------:R-:W-:Y:S05]  /*be20*/  BRA.U !UP0, `(.L_x_16244) ;  /* 0x00000001089c7547 */ /* 0x000fea000b800000 */
[----:B------:R-:W-:-:S09]  /*be30*/  UISETP.NE.AND UP0, UPT, UR4, 0x17, UPT ;  /* 0x000000170400788c */ /* 0x000fd2000bf05270 */
[----:B------:R-:W-:Y:S05]  /*be40*/  BRA.U !UP0, `(.L_x_16245) ;  /* 0x00000001085c7547 */ /* 0x000fea000b800000 */
[----:B------:R-:W-:-:S09]  /*be50*/  UISETP.NE.AND UP0, UPT, UR4, 0x18, UPT ;  /* 0x000000180400788c */ /* 0x000fd2000bf05270 */
[----:B------:R-:W-:Y:S05]  /*be60*/  BRA.U UP0, `(.L_x_16233) ;  /* 0x0000000500f47547 */ /* 0x000fea000b800000 */
[----:B------:R-:W2:Y:S01]  /*be70*/  LDG.E.U8 R0, desc[UR36][R4.64] ;  /* 0x0000002404007981 */ /* 0x000ea2000c1e1100 */
[----:B-----5:R-:W-:Y:S02]  /*be80*/  HFMA2 R6, -RZ, RZ, 0, 1.847743988037109375e-06 ;  /* 0x0000001fff067431 */ /* 0x020fe400000001ff */
        /* <DEDUP_REMOVED lines=19> */
.L_x_16245:
        /* <DEDUP_REMOVED lines=14> */
.L_x_16244:
[----:B------:R-:W2:Y:S02]  /*c0a0*/  LDG.E.U16 R0, desc[UR36][R4.64] ;  /* 0x0000002404007981 */ /* 0x000ea4000c1e1500 */
[----:B--2---:R-:W-:-:S05]  /*c0b0*/  SHF.L.U32 R0, R0, 0x10, RZ ;  /* 0x0000001000007819 */ /* 0x004fca00000006ff */
[----:B------:R-:W-:-:S04]  /*c0c0*/  FMUL.FTZ R0, R0, 1 ;  /* 0x3f80000000007820 */ /* 0x000fc80000410000 */
[----:B------:R2:W3:Y:S02]  /*c0d0*/  F2F.F64.F32 R2, R0 ;  /* 0x0000000000027310 */ /* 0x0004e40000201800 */
[----:B--23--:R-:W-:Y:S05]  /*c0e0*/  BRA `(.L_x_16234) ;  /* 0x0000000400b07947 */ /* 0x00cfea0003800000 */
.L_x_16241:
        /* <DEDUP_REMOVED lines=11> */
.L_x_16248:
        /* <DEDUP_REMOVED lines=12> */
[----:B-----5:R-:W-:Y:S01]  /*c260*/  IMAD.U32 R7, R0, -0x80000000, RZ ;  /* 0x8000000000077824 */ /* 0x020fe200078e00ff */
        /* <DEDUP_REMOVED lines=8> */
.L_x_16250:
[----:B------:R-:W-:Y:S05]  /*c2f0*/  BSYNC.RECONVERGENT B0 ;  /* 0x0000000000007941 */ /* 0x000fea0003800200 */
.L_x_16249:
[----:B------:R-:W-:Y:S01]  /*c300*/  IMAD.SHL.U32 R0, R0, 0x100000, RZ ;  /* 0x0010000000007824 */ /* 0x000fe200078e00ff */
[----:B------:R-:W-:-:S04]  /*c310*/  LEA R2, R2, 0x3b800000, 0x17 ;  /* 0x3b80000002027811 */ /* 0x000fc800078eb8ff */
[----:B------:R-:W-:-:S05]  /*c320*/  LOP3.LUT R0, R2, R0, R7, 0xfe, !PT ;  /* 0x0000000002007212 */ /* 0x000fca00078efe07 */
[----:B------:R-:W-:-:S04]  /*c330*/  FMUL.FTZ R0, R0, 1 ;  /* 0x3f80000000007820 */ /* 0x000fc80000410000 */
[----:B------:R2:W3:Y:S02]  /*c340*/  F2F.F64.F32 R2, R0 ;  /* 0x0000000000027310 */ /* 0x0004e40000201800 */
[----:B--23--:R-:W-:Y:S05]  /*c350*/  BRA `(.L_x_16234) ;  /* 0x0000000400147947 */ /* 0x00cfea0003800000 */
.L_x_16247:
        /* <DEDUP_REMOVED lines=12> */
[----:B-----5:R-:W-:Y:S02]  /*c420*/  SHF.L.U32 R7, R0, 0x1f, RZ ;  /* 0x0000001f00077819 */ /* 0x020fe400000006ff */
        /* <DEDUP_REMOVED lines=8> */
.L_x_16252:
[----:B------:R-:W-:Y:S05]  /*c4b0*/  BSYNC.RECONVERGENT B0 ;  /* 0x0000000000007941 */ /* 0x000fea0003800200 */
.L_x_16251:
[----:B------:R-:W-:Y:S02]  /*c4c0*/  SHF.L.U32 R0, R0, 0x15, RZ ;  /* 0x0000001500007819 */ /* 0x000fe400000006ff */
[----:B------:R-:W-:-:S04]  /*c4d0*/  LEA R2, R2, 0x37800000, 0x17 ;  /* 0x3780000002027811 */ /* 0x000fc800078eb8ff */
[----:B------:R-:W-:-:S05]  /*c4e0*/  LOP3.LUT R0, R2, R0, R7, 0xfe, !PT ;  /* 0x0000000002007212 */ /* 0x000fca00078efe07 */
[----:B------:R-:W-:-:S04]  /*c4f0*/  FMUL.FTZ R0, R0, 1 ;  /* 0x3f80000000007820 */ /* 0x000fc80000410000 */
[----:B------:R2:W3:Y:S02]  /*c500*/  F2F.F64.F32 R2, R0 ;  /* 0x0000000000027310 */ /* 0x0004e40000201800 */
[----:B--23--:R-:W-:Y:S05]  /*c510*/  BRA `(.L_x_16234) ;  /* 0x0000000000a47947 */ /* 0x00cfea0003800000 */
.L_x_16246:
        /* <DEDUP_REMOVED lines=18> */
.L_x_16233:
        /* <DEDUP_REMOVED lines=16> */
.L_x_16255:
[----:B------:R-:W-:Y:S01]  /*c740*/  CS2R R2, SRZ ;  /* 0x0000000000027805 */ /* 0x000fe2000001ff00 */
[----:B------:R-:W-:Y:S06]  /*c750*/  BRA `(.L_x_16234) ;  /* 0x0000000000147947 */ /* 0x000fec0003800000 */
.L_x_16254:
[----:B------:R-:W2:Y:S02]  /*c760*/  LDG.E.64 R2, desc[UR36][R4.64] ;  /* 0x0000002404027981 */ /* 0x000ea4000c1e1b00 */
[----:B--2---:R-:W1:Y:S02]  /*c770*/  I2F.F64.U64 R2, R2 ;  /* 0x0000000200027312 */ /* 0x004e640000301800 */
[----:B-1----:R-:W-:Y:S05]  /*c780*/  BRA `(.L_x_16234) ;  /* 0x0000000000087947 */ /* 0x002fea0003800000 */
.L_x_16253:
[----:B------:R-:W2:Y:S02]  /*c790*/  LDG.E R2, desc[UR36][R4.64] ;  /* 0x0000002404027981 */ /* 0x000ea4000c1e1900 */
[----:B--2---:R-:W1:Y:S02]  /*c7a0*/  I2F.F64.U32 R2, R2 ;  /* 0x0000000200027312 */ /* 0x004e640000201800 */
.L_x_16234:
[----:B------:R-:W-:Y:S05]  /*c7b0*/  BSYNC.RECONVERGENT B6 ;  /* 0x0000000000067941 */ /* 0x000fea0003800200 */
.L_x_16228:
[----:B-----5:R-:W3:Y:S01]  /*c7c0*/  LDC.64 R6, c[0x0][0x598] ;  /* 0x00016600ff067b82 */ /* 0x020ee20000000a00 */
[----:B------:R-:W0:Y:S01]  /*c7d0*/  LDCU.64 UR6, c[0x0][0x598] ;  /* 0x0000b300ff0677ac */ /* 0x000e220008000a00 */
[----:B------:R-:W-:-:S04]  /*c7e0*/  UPRMT UR4, UR41, 0x9910, URZ ;  /* 0x0000991029047896 */ /* 0x000fc800080000ff */
[----:B------:R-:W-:Y:S01]  /*c7f0*/  UISETP.GT.AND UP0, UPT, UR4, 0x9, UPT ;  /* 0x000000090400788c */ /* 0x000fe2000bf04270 */
[----:B0-2---:R-:W-:Y:S01]  /*c800*/  IMAD.U32 R4, RZ, RZ, UR6 ;  /* 0x00000006ff047e24 */ /* 0x005fe2000f8e00ff */
[----:B------:R-:W-:Y:S01]  /*c810*/  MOV R5, UR7 ;  /* 0x0000000700057c02 */ /* 0x000fe20008000f00 */
[----:B---3--:R-:W0:Y:S02]  /*c820*/  DSETP.NAN.AND P0, PT, R6, R6, PT ;  /* 0x000000060600722a */ /* 0x008e240003f08000 */
[----:B0-----:R-:W-:Y:S06]  /*c830*/  @P0 BRA `(.L_x_16256) ;  /* 0x0000000000440947 */ /* 0x001fec0003800000 */
[----:B-1----:R-:W0:Y:S01]  /*c840*/  DSETP.NAN.AND P0, PT, R2, R2, PT ;  /* 0x000000020200722a */ /* 0x002e220003f08000 */
        /* <DEDUP_REMOVED lines=16> */
.L_x_16256:
        /* <DEDUP_REMOVED lines=12> */
.L_x_16260:
[----:B------:R-:W1:Y:S02]  /*ca10*/  F2I.S64.F64.TRUNC R4, R4 ;  /* 0x0000000400047311 */ /* 0x000e64000030d900 */
[----:B-1----:R-:W-:-:S05]  /*ca20*/  MOV R3, R4 ;  /* 0x0000000400037202 */ /* 0x002fca0000000f00 */
[----:B------:R-:W-:Y:S01]  /*ca30*/  STG.E.U8 desc[UR36][R16.64], R3 ;  /* 0x0000000310007986 */ /* 0x000fe2000c101124 */
[----:B------:R-:W-:Y:S05]  /*ca40*/  EXIT ;  /* 0x000000000000794d */ /* 0x000fea0003800000 */
.L_x_16259:
        /* <DEDUP_REMOVED lines=9> */
.L_x_16263:
[----:B------:R-:W0:Y:S02]  /*cae0*/  F2I.F64.TRUNC R5, R4 ;  /* 0x0000000400057311 */ /* 0x000e24000030d100 */
[----:B0-----:R-:W-:Y:S01]  /*caf0*/  STG.E desc[UR36][R16.64], R5 ;  /* 0x0000000510007986 */ /* 0x001fe2000c101924 */
[----:B------:R-:W-:Y:S05]  /*cb00*/  EXIT ;  /* 0x000000000000794d */ /* 0x000fea0003800000 */
.L_x_16262:
[----:B------:R-:W0:Y:S02]  /*cb10*/  F2I.F64.TRUNC R5, R4 ;  /* 0x0000000400057311 */ /* 0x000e24000030d100 */
[----:B0-----:R-:W-:Y:S01]  /*cb20*/  STG.E.U16 desc[UR36][R16.64], R5 ;  /* 0x0000000510007986 */ /* 0x001fe2000c101524 */
[----:B------:R-:W-:Y:S05]  /*cb30*/  EXIT ;  /* 0x000000000000794d */ /* 0x000fea0003800000 */
.L_x_16258:
        /* <DEDUP_REMOVED lines=8> */
[----:B-1----:R-:W0:-:S15]  /*cbc0*/  F2F.F32.F64 R3, R4 ;  /* 0x0000000400037310 */ /* 0x002e1e0000301000 */
        /* <DEDUP_REMOVED lines=8> */
.L_x_16265:
        /* <DEDUP_REMOVED lines=12> */
.L_x_16264:
        /* <DEDUP_REMOVED lines=18> */
.L_x_16267:
        /* <DEDUP_REMOVED lines=9> */
[----:B-1----:R-:W-:-:S04]  /*cec0*/  F2FP.F16.F32.PACK_AB R3, RZ, R0 ;  /* 0x00000000ff03723e */ /* 0x002fc800000000ff */
[----:B------:R-:W-:-:S05]  /*ced0*/  PRMT R3, R3, 0x5410, RZ ;  /* 0x0000541003037816 */ /* 0x000fca00000000ff */
[----:B------:R-:W-:Y:S01]  /*cee0*/  STG.E desc[UR36][R16.64], R3 ;  /* 0x0000000310007986 */ /* 0x000fe2000c101924 */
[----:B------:R-:W-:Y:S05]  /*cef0*/  EXIT ;  /* 0x000000000000794d */ /* 0x000fea0003800000 */
.L_x_16266:
[----:B------:R-:W-:Y:S01]  /*cf00*/  STG.E.64 desc[UR36][R16.64], R4 ;  /* 0x0000000410007986 */ /* 0x000fe2000c101b24 */
[----:B------:R-:W-:Y:S05]  /*cf10*/  EXIT ;  /* 0x000000000000794d */ /* 0x000fea0003800000 */
.L_x_16257:
        /* <DEDUP_REMOVED lines=13> */
.L_x_16271:
        /* <DEDUP_REMOVED lines=25> */
.L_x_16274:
[----:B------:R-:W-:-:S04]  /*d180*/  SHF.R.U32.HI R3, RZ, 0x18, R3 ;  /* 0x00000018ff037819 */ /* 0x000fc80000011603 */
[----:B------:R-:W-:-:S04]  /*d190*/  LOP3.LUT R0, R0, 0x80, R3, 0xf8, !PT ;  /* 0x0000008000007812 */ /* 0x000fc800078ef803 */
[----:B------:R-:W-:-:S07]  /*d1a0*/  PRMT R8, R0, 0x7610, R8 ;  /* 0x0000761000087816 */ /* 0x000fce0000000008 */
.L_x_16273:
[----:B------:R-:W-:Y:S05]  /*d1b0*/  BSYNC.RECONVERGENT B0 ;  /* 0x0000000000007941 */ /* 0x000fea0003800200 */
.L_x_16272:
[----:B------:R-:W-:Y:S01]  /*d1c0*/  STG.E.U8 desc[UR36][R16.64], R8 ;  /* 0x0000000810007986 */ /* 0x000fe2000c101124 */
[----:B------:R-:W-:Y:S05]  /*d1d0*/  EXIT ;  /* 0x000000000000794d */ /* 0x000fea0003800000 */
.L_x_16270:
        /* <DEDUP_REMOVED lines=25> */
.L_x_16277:
[----:B------:R-:W-:-:S04]  /*d370*/  SHF.R.U32.HI R3, RZ, 0x18, R3 ;  /* 0x00000018ff037819 */ /* 0x000fc80000011603 */
[----:B------:R-:W-:-:S04]  /*d380*/  LOP3.LUT R0, R0, 0x80, R3, 0xf8, !PT ;  /* 0x0000008000007812 */ /* 0x000fc800078ef803 */
[----:B------:R-:W-:-:S07]  /*d390*/  PRMT R8, R0, 0x7610, R8 ;  /* 0x0000761000087816 */ /* 0x000fce0000000008 */
.L_x_16276:
[----:B------:R-:W-:Y:S05]  /*d3a0*/  BSYNC.RECONVERGENT B0 ;  /* 0x0000000000007941 */ /* 0x000fea0003800200 */
.L_x_16275:
[----:B------:R-:W-:Y:S01]  /*d3b0*/  STG.E.U8 desc[UR36][R16.64], R8 ;  /* 0x0000000810007986 */ /* 0x000fe2000c101124 */
[----:B------:R-:W-:Y:S05]  /*d3c0*/  EXIT ;  /* 0x000000000000794d */ /* 0x000fea0003800000 */
.L_x_16269:
        /* <DEDUP_REMOVED lines=15> */
[----:B-1----:R-:W-:-:S04]  /*d4c0*/  SHF.R.U32.HI R2, RZ, 0x17, R6 ;  /* 0x00000017ff027819 */ /* 0x002fc80000011606 */
        /* <DEDUP_REMOVED lines=14> */
.L_x_16279:
[----:B------:R-:W0:Y:S02]  /*d5b0*/  F2I.U64.F64.TRUNC R4, R4 ;  /* 0x0000000400047311 */ /* 0x000e24000030d800 */
[----:B0-----:R-:W-:Y:S01]  /*d5c0*/  STG.E.64 desc[UR36][R16.64], R4 ;  /* 0x0000000410007986 */ /* 0x001fe2000c101b24 */
[----:B------:R-:W-:Y:S05]  /*d5d0*/  EXIT ;  /* 0x000000000000794d */ /* 0x000fea0003800000 */
.L_x_16278:
[----:B------:R-:W0:Y:S02]  /*d5e0*/  F2I.U32.F64.TRUNC R5, R4 ;  /* 0x0000000400057311 */ /* 0x000e24000030d000 */
[----:B0-----:R-:W-:Y:S01]  /*d5f0*/  STG.E desc[UR36][R16.64], R5 ;  /* 0x0000000510007986 */ /* 0x001fe2000c101924 */
[----:B------:R-:W-:Y:S05]  /*d600*/  EXIT ;  /* 0x000000000000794d */ /* 0x000fea0003800000 */
.L_x_16268:
        /* <DEDUP_REMOVED lines=10> */
.L_x_16281:
[----:B------:R-:W-:-:S05]  /*d6b0*/  CS2R R6, SRZ ;  /* 0x0000000000067805 */ /* 0x000fca000001ff00 */
[----:B------:R-:W-:Y:S01]  /*d6c0*/  STG.E.128 desc[UR36][R16.64], R4 ;  /* 0x0000000410007986 */ /* 0x000fe2000c101d24 */
[----:B------:R-:W-:Y:S05]  /*d6d0*/  EXIT ;  /* 0x000000000000794d */ /* 0x000fea0003800000 */
.L_x_16280:
[----:B------:R-:W-:-:S09]  /*d6e0*/  UISETP.NE.AND UP0, UPT, UR4, 0xf, UPT ;  /* 0x0000000f0400788c */ /* 0x000fd2000bf05270 */
[----:B------:R-:W-:Y:S05]  /*d6f0*/  BRA.U !UP0, `(.L_x_16282) ;  /* 0x0000000508287547 */ /* 0x000fea000b800000 */
[----:B------:R-:W-:-:S09]  /*d700*/  UISETP.NE.AND UP0, UPT, UR4, 0x17, UPT ;  /* 0x000000170400788c */ /* 0x000fd2000bf05270 */
[----:B------:R-:W-:Y:S05]  /*d710*/  BRA.U !UP0, `(.L_x_16283) ;  /* 0x0000000108b07547 */ /* 0x000fea000b800000 */
[----:B------:R-:W-:-:S09]  /*d720*/  UISETP.NE.AND UP0, UPT, UR4, 0x18, UPT ;  /* 0x000000180400788c */ /* 0x000fd2000bf05270 */
[----:B------:R-:W-:Y:S05]  /*d730*/  BRA.U !UP0, `(.L_x_16284) ;  /* 0x0000000108447547 */ /* 0x000fea000b800000 */
.L_x_16261:
[----:B------:R-:W-:Y:S01]  /*d740*/  MOV R0, 0x0 ;  /* 0x0000000000007802 */ /* 0x000fe20000000f00 */
[----:B------:R-:W0:Y:S01]  /*d750*/  LDCU.64 UR4, c[0x4][0x188] ;  /* 0x01003100ff0477ac */ /* 0x000e220008000a00 */
[----:B------:R-:W-:Y:S02]  /*d760*/  HFMA2 R8, -RZ, RZ, 0, 6.020069122314453125e-06 ;  /* 0x00000065ff087431 */ /* 0x000fe400000001ff */
[----:B------:R-:W-:Y:S01]  /*d770*/  IMAD.MOV.U32 R12, RZ, RZ, 0x1 ;  /* 0x00000001ff0c7424 */ /* 0x000fe200078e00ff */
[----:B-1----:R1:W2:Y:S01]  /*d780*/  LDC.64 R2, c[0x4][R0] ;  /* 0x0100000000027b82 */ /* 0x0022a20000000a00 */
        /* <DEDUP_REMOVED lines=11> */
.L_x_16285:
[----:B------:R-:W-:Y:S05]  /*d840*/  EXIT ;  /* 0x000000000000794d */ /* 0x000fea0003800000 */
.L_x_16284:
        /* <DEDUP_REMOVED lines=11> */
[----:B-1----:R-:W-:Y:S02]  /*d900*/  LOP3.LUT R2, R7, 0x7fffffff, RZ, 0xc0, !PT ;  /* 0x7fffffff07027812 */ /* 0x002fe400078ec0ff */
        /* <DEDUP_REMOVED lines=9> */
.L_x_16287:
[----:B------:R-:W-:Y:S05]  /*d9a0*/  BSYNC.RECONVERGENT B0 ;  /* 0x0000000000007941 */ /* 0x000fea0003800200 */
.L_x_16286:
[----:B------:R-:W-:-:S05]  /*d9b0*/  LOP3.LUT R3, R0, 0x80, R3, 0xf8, !PT ;  /* 0x0000008000037812 */ /* 0x000fca00078ef803 */
[----:B------:R-:W-:Y:S01]  /*d9c0*/  STG.E.U8 desc[UR36][R16.64], R3 ;  /* 0x0000000310007986 */ /* 0x000fe2000c101124 */
[----:B------:R-:W-:Y:S05]  /*d9d0*/  EXIT ;  /* 0x000000000000794d */ /* 0x000fea0003800000 */
.L_x_16283:
        /* <DEDUP_REMOVED lines=20> */
.L_x_16289:
[----:B------:R-:W-:Y:S02]  /*db20*/  ISETP.GT.U32.AND P0, PT, R2, 0x7f800000, PT ;  /* 0x7f8000000200780c */ /* 0x000fe40003f04070 */
[----:B------:R-:W-:-:S04]  /*db30*/  MOV R0, 0x7f ;  /* 0x0000007f00007802 */ /* 0x000fc80000000f00 */
[----:B------:R-:W-:-:S07]  /*db40*/  SEL R0, R0, 0x7c, P0 ;  /* 0x0000007c00007807 */ /* 0x000fce0000000000 */
.L_x_16290:
[----:B------:R-:W-:Y:S05]  /*db50*/  BSYNC.RECONVERGENT B0 ;  /* 0x0000000000007941 */ /* 0x000fea0003800200 */
.L_x_16288:
[----:B------:R-:W-:-:S04]  /*db60*/  SHF.R.U32.HI R3, RZ, 0x18, R3 ;  /* 0x00000018ff037819 */ /* 0x000fc80000011603 */
[----:B------:R-:W-:-:S05]  /*db70*/  LOP3.LUT R3, R0, 0x80, R3, 0xf8, !PT ;  /* 0x0000008000037812 */ /* 0x000fca00078ef803 */
[----:B------:R-:W-:Y:S01]  /*db80*/  STG.E.U8 desc[UR36][R16.64], R3 ;  /* 0x0000000310007986 */ /* 0x000fe2000c101124 */
[----:B------:R-:W-:Y:S05]  /*db90*/  EXIT ;  /* 0x000000000000794d */ /* 0x000fea0003800000 */
.L_x_16282:
        /* <DEDUP_REMOVED lines=12> */
.L_x_16291:
        /* <DEDUP_REMOVED lines=10> */
.L_x_41016:


//--------------------- .text._ZN2at6native27unrolled_elementwise_kernelINS0_13AUnaryFunctorIdddZZZNS0_19minimum_kernel_cudaERNS_18TensorIteratorBaseEENKUlvE0_clEvENKUlvE_clEvEUlddE_EESt5arrayIPcLm2EELi4E23TrivialOffsetCalculatorILi1EjESD_NS0_6memory12LoadWithCastILi1EEENSE_13StoreWithCastILi1EEEEEviT_T0_T2_T3_T4_T5_ --------------------------
	.section	.text._ZN2at6native27unrolled_elementwise_kernelINS0_13AUnaryFunctorIdddZZZNS0_19minimum_kernel_cudaERNS_18TensorIteratorBaseEENKUlvE0_clEvENKUlvE_clEvEUlddE_EESt5arrayIPcLm2EELi4E23TrivialOffsetCalculatorILi1EjESD_NS0_6memory12LoadWithCastILi1EEENSE_13StoreWithCastILi1EEEEEviT_T0_T2_T3_T4_T5_,"ax",@progbits
	.align	128
        .global         _ZN2at6native27unrolled_elementwise_kernelINS0_13AUnaryFunctorIdddZZZNS0_19minimum_kernel_cudaERNS_18TensorIteratorBaseEENKUlvE0_clEvENKUlvE_clEvEUlddE_EESt5arrayIPcLm2EELi4E23TrivialOffsetCalculatorILi1EjESD_NS0_6memory12LoadWithCastILi1EEENSE_13StoreWithCastILi1EEEEEviT_T0_T2_T3_T4_T5_
        .type           _ZN2at6native27unrolled_elementwise_kernelINS0_13AUnaryFunctorIdddZZZNS0_19minimum_kernel_cudaERNS_18TensorIteratorBaseEENKUlvE0_clEvENKUlvE_clEvEUlddE_EESt5arrayIPcLm2EELi4E23TrivialOffsetCalculatorILi1EjESD_NS0_6memory12LoadWithCastILi1EEENSE_13StoreWithCastILi1EEEEEviT_T0_T2_T3_T4_T5_,@function
        .size           _ZN2at6native27unrolled_elementwise_kernelINS0_13AUnaryFunctorIdddZZZNS0_19minimum_kernel_cudaERNS_18TensorIteratorBaseEENKUlvE0_clEvENKUlvE_clEvEUlddE_EESt5arrayIPcLm2EELi4E23TrivialOffsetCalculatorILi1EjESD_NS0_6memory12LoadWithCastILi1EEENSE_13StoreWithCastILi1EEEEEviT_T0_T2_T3_T4_T5_,(.L_x_41017 - _ZN2at6native27unrolled_elementwise_kernelINS0_13AUnaryFunctorIdddZZZNS0_19minimum_kernel_cudaERNS_18TensorIteratorBaseEENKUlvE0_clEvENKUlvE_clEvEUlddE_EESt5arrayIPcLm2EELi4E23TrivialOffsetCalculatorILi1EjESD_NS0_6memory12LoadWithCastILi1EEENSE_13StoreWithCastILi1EEEEEviT_T0_T2_T3_T4_T5_)
        .other          _ZN2at6native27unrolled_elementwise_kernelINS0_13AUnaryFunctorIdddZZZNS0_19minimum_kernel_cudaERNS_18TensorIteratorBaseEENKUlvE0_clEvENKUlvE_clEvEUlddE_EESt5arrayIPcLm2EELi4E23TrivialOffsetCalculatorILi1EjESD_NS0_6memory12LoadWithCastILi1EEENSE_13StoreWithCastILi1EEEEEviT_T0_T2_T3_T4_T5_,@"STO_CUDA_ENTRY STV_DEFAULT"
_ZN2at6native27unrolled_elementwise_kernelINS0_13AUnaryFunctorIdddZZZNS0_19minimum_kernel_cudaERNS_18TensorIteratorBaseEENKUlvE0_clEvENKUlvE_clEvEUlddE_EESt5arrayIPcLm2EELi4E23TrivialOffsetCalculatorILi1EjESD_NS0_6memory12LoadWithCastILi1EEENSE_13StoreWithCastILi1EEEEEviT_T0_T2_T3_T4_T5_:
.text._ZN2at6native27unrolled_elementwise_kernelINS0_13AUnaryFunctorIdddZZZNS0_19minimum_kernel_cudaERNS_18TensorIteratorBaseEENKUlvE0_clEvENKUlvE_clEvEUlddE_EESt5arrayIPcLm2EELi4E23TrivialOffsetCalculatorILi1EjESD_NS0_6memory12LoadWithCastILi1EEENSE_13StoreWithCastILi1EEEEEviT_T0_T2_T3_T4_T5_:
[----:B------:R-:W0:Y:S01]  /*0000*/  LDC R1, c[0x0][0x37c] ;  /* 0x0000df00ff017b82 */ /* 0x000e220000000800 */
[----:B------:R-:W1:Y:S07]  /*0010*/  S2R R22, SR_CTAID.X ;  /* 0x0000000000167919 */ /* 0x000e6e0000002500 */
[----:B------:R-:W1:Y:S01]  /*0020*/  LDC R3, c[0x0][0x380] ;  /* 0x0000e000ff037b82 */ /* 0x000e620000000800 */
[----:B------:R-:W2:Y:S01]  /*0030*/  LDCU.64 UR4, c[0x0][0x390] ;  /* 0x00007200ff0477ac */ /* 0x000ea20008000a00 */
[----:B------:R-:W-:Y:S01]  /*0040*/  BSSY.RECONVERGENT B7, `(.L_x_16292) ;  /* 0x00000fd000077945 */ /* 0x000fe20003800200 */
[----:B------:R-:W3:Y:S01]  /*0050*/  S2R R17, SR_TID.X ;  /* 0x0000000000117919 */ /* 0x000ee20000002100 */
[----:B------:R-:W-:Y:S01]  /*0060*/  CS2R R34, SRZ ;  /* 0x0000000000227805 */ /* 0x000fe2000001ff00 */
[----:B------:R-:W4:Y:S01]  /*0070*/  LDCU.64 UR36, c[0x0][0x358] ;  /* 0x00006b00ff2477ac */ /* 0x000f220008000a00 */
[----:B------:R-:W0:Y:S01]  /*0080*/  LDCU.U8 UR38, c[0x0][0x3ac] ;  /* 0x00007580ff2677ac */ /* 0x000e220008000000 */
[----:B--2---:R-:W-:-:S02]  /*0090*/  IMAD.U32 R28, RZ, RZ, UR4 ;  /* 0x00000004ff1c7e24 */ /* 0x004fc4000f8e00ff */
[----:B------:R-:W-:Y:S02]  /*00a0*/  IMAD.U32 R29, RZ, RZ, UR5 ;  /* 0x00000005ff1d7e24 */ /* 0x000fe4000f8e00ff */
        /* <DEDUP_REMOVED lines=25> */
.L_x_16298:
[----:B------:R-:W2:Y:S02]  /*0240*/  LDG.E.U8 R2, desc[UR36][R2.64] ;  /* 0x0000002402027981 */ /* 0x000ea4000c1e1100 */
[----:B--2---:R0:W1:Y:S02]  /*0250*/  I2F.F64.U16 R34, R2 ;  /* 0x0000000200227312 */ /* 0x0040640000101800 */
[----:B01----:R-:W-:Y:S05]  /*0260*/  BRA `(.L_x_16300) ;  /* 0x0000000c00607947 */ /* 0x003fea0003800000 */
.L_x_16297:
        /* <DEDUP_REMOVED lines=9> */
.L_x_16302:
[----:B------:R-:W2:Y:S02]  /*0300*/  LDG.E R2, desc[UR36][R2.64] ;  /* 0x0000002402027981 */ /* 0x000ea4000c1e1900 */
[----:B--2---:R0:W1:Y:S02]  /*0310*/  I2F.F64 R34, R2 ;  /* 0x0000000200227312 */ /* 0x0040640000201c00 */
[----:B01----:R-:W-:Y:S05]  /*0320*/  BRA `(.L_x_16300) ;  /* 0x0000000c00307947 */ /* 0x003fea0003800000 */
.L_x_16301:
[----:B------:R-:W2:Y:S02]  /*0330*/  LDG.E.U16 R2, desc[UR36][R2.64] ;  /* 0x0000002402027981 */ /* 0x000ea4000c1e1500 */
[----:B--2---:R0:W1:Y:S02]  /*0340*/  I2F.F64.S16 R34, R2 ;  /* 0x0000000200227312 */ /* 0x0040640000101c00 */
[----:B01----:R-:W-:Y:S05]  /*0350*/  BRA `(.L_x_16300) ;  /* 0x0000000c00247947 */ /* 0x003fea0003800000 */
.L_x_16296:
        /* <DEDUP_REMOVED lines=10> */
.L_x_16304:
[----:B------:R-:W2:Y:S02]  /*0400*/  LDG.E.U16 R0, desc[UR36][R2.64] ;  /* 0x0000002402007981 */ /* 0x000ea4000c1e1500 */
[----:B--2---:R-:W-:-:S05]  /*0410*/  HADD2.F32 R0, -RZ, R0.H0_H0 ;  /* 0x20000000ff007230 */ /* 0x004fca0000004100 */
[----:B------:R-:W-:-:S04]  /*0420*/  FMUL.FTZ R0, R0, 1 ;  /* 0x3f80000000007820 */ /* 0x000fc80000410000 */
[----:B------:R1:W2:Y:S02]  /*0430*/  F2F.F64.F32 R34, R0 ;  /* 0x0000000000227310 */ /* 0x0002a40000201800 */
[----:B-12---:R-:W-:Y:S05]  /*0440*/  BRA `(.L_x_16300) ;  /* 0x0000000800e87947 */ /* 0x006fea0003800000 */
.L_x_16303:
        /* <DEDUP_REMOVED lines=10> */
.L_x_16306:
[----:B------:R-:W2:Y:S02]  /*04f0*/  LDG.E.U16 R2, desc[UR36][R2.64] ;  /* 0x0000002402027981 */ /* 0x000ea4000c1e1500 */
[----:B--2---:R-:W-:-:S05]  /*0500*/  HADD2.F32 R0, -RZ, R2.H0_H0 ;  /* 0x20000002ff007230 */ /* 0x004fca0000004100 */
[----:B------:R-:W-:-:S04]  /*0510*/  FMUL.FTZ R0, R0, 1 ;  /* 0x3f80000000007820 */ /* 0x000fc80000410000 */
[----:B------:R1:W2:Y:S02]  /*0520*/  F2F.F64.F32 R34, R0 ;  /* 0x0000000000227310 */ /* 0x0002a40000201800 */
[----:B-12---:R-:W-:Y:S05]  /*0530*/  BRA `(.L_x_16300) ;  /* 0x0000000800ac7947 */ /* 0x006fea0003800000 */
.L_x_16305:
[----:B------:R0:W5:Y:S01]  /*0540*/  LDG.E.64 R34, desc[UR36][R2.64] ;  /* 0x0000002402227981 */ /* 0x000162000c1e1b00 */
[----:B------:R-:W-:Y:S05]  /*0550*/  BRA `(.L_x_16300) ;  /* 0x0000000800a47947 */ /* 0x000fea0003800000 */
.L_x_16295:
        /* <DEDUP_REMOVED lines=13> */
.L_x_16309:
[----:B------:R1:W5:Y:S01]  /*0630*/  LDG.E.64 R34, desc[UR36][R2.64] ;  /* 0x0000002402227981 */ /* 0x000362000c1e1b00 */
[----:B------:R-:W-:Y:S05]  /*0640*/  BRA `(.L_x_16300) ;  /* 0x0000000800687947 */ /* 0x000fea0003800000 */
.L_x_16308:
        /* <DEDUP_REMOVED lines=27> */
.L_x_16311:
        /* <DEDUP_REMOVED lines=14> */
.L_x_16310:
[----:B------:R-:W2:Y:S02]  /*08e0*/  LDG.E.U16 R0, desc[UR36][R2.64] ;  /* 0x0000002402007981 */ /* 0x000ea4000c1e1500 */
[----:B--2---:R-:W-:-:S04]  /*08f0*/  IMAD.U32 R0, R0, 0x10000, RZ ;  /* 0x0001000000007824 */ /* 0x004fc800078e00ff */
[----:B------:R-:W-:-:S04]  /*0900*/  FMUL.FTZ R0, R0, 1 ;  /* 0x3f80000000007820 */ /* 0x000fc80000410000 */
[----:B------:R2:W3:Y:S02]  /*0910*/  F2F.F64.F32 R34, R0 ;  /* 0x0000000000227310 */ /* 0x0004e40000201800 */
[----:B--23--:R-:W-:Y:S05]  /*0920*/  BRA `(.L_x_16300) ;  /* 0x0000000400b07947 */ /* 0x00cfea0003800000 */
.L_x_16307:
        /* <DEDUP_REMOVED lines=11> */
.L_x_16314:
        /* <DEDUP_REMOVED lines=21> */
.L_x_16316:
[----:B------:R-:W-:Y:S05]  /*0b30*/  BSYNC.RECONVERGENT B0 ;  /* 0x0000000000007941 */ /* 0x000fea0003800200 */
.L_x_16315:
[----:B------:R-:W-:Y:S01]  /*0b40*/  IMAD.SHL.U32 R0, R0, 0x100000, RZ ;  /* 0x0010000000007824 */ /* 0x000fe200078e00ff */
[----:B------:R-:W-:-:S04]  /*0b50*/  LEA R2, R2, 0x3b800000, 0x17 ;  /* 0x3b80000002027811 */ /* 0x000fc800078eb8ff */
[----:B------:R-:W-:-:S05]  /*0b60*/  LOP3.LUT R0, R2, R0, R7, 0xfe, !PT ;  /* 0x0000000002007212 */ /* 0x000fca00078efe07 */
[----:B------:R-:W-:-:S04]  /*0b70*/  FMUL.FTZ R0, R0, 1 ;  /* 0x3f80000000007820 */ /* 0x000fc80000410000 */
[----:B------:R4:W0:Y:S02]  /*0b80*/  F2F.F64.F32 R34, R0 ;  /* 0x0000000000227310 */ /* 0x0008240000201800 */
[----:B0---4-:R-:W-:Y:S05]  /*0b90*/  BRA `(.L_x_16300) ;  /* 0x0000000400147947 */ /* 0x011fea0003800000 */
.L_x_16313:
        /* <DEDUP_REMOVED lines=21> */
.L_x_16318:
[----:B------:R-:W-:Y:S05]  /*0cf0*/  BSYNC.RECONVERGENT B0 ;  /* 0x0000000000007941 */ /* 0x000fea0003800200 */
.L_x_16317:
[----:B------:R-:W-:Y:S01]  /*0d00*/  IMAD.SHL.U32 R0, R0, 0x200000, RZ ;  /* 0x0020000000007824 */ /* 0x000fe200078e00ff */
[----:B------:R-:W-:-:S04]  /*0d10*/  LEA R2, R2, 0x37800000, 0x17 ;  /* 0x3780000002027811 */ /* 0x000fc800078eb8ff */
[----:B------:R-:W-:-:S05]  /*0d20*/  LOP3.LUT R0, R2, R0, R7, 0xfe, !PT ;  /* 0x0000000002007212 */ /* 0x000fca00078efe07 */
[----:B------:R-:W-:-:S04]  /*0d30*/  FMUL.FTZ R0, R0, 1 ;  /* 0x3f80000000007820 */ /* 0x000fc80000410000 */
[----:B------:R4:W0:Y:S02]  /*0d40*/  F2F.F64.F32 R34, R0 ;  /* 0x0000000000227310 */ /* 0x0008240000201800 */
[----:B0---4-:R-:W-:Y:S05]  /*0d50*/  BRA `(.L_x_16300) ;  /* 0x0000000000a47947 */ /* 0x011fea0003800000 */
.L_x_16312:
[----:B------:R-:W-:-:S09]  /*0d60*/  UISETP.NE.AND UP0, UPT, UR4, 0x1c, UPT ;  /* 0x0000001c0400788c */ /* 0x000fd2000bf05270 */
[----:B------:R-:W-:Y:S05]  /*0d70*/  BRA.U !UP0, `(.L_x_16319) ;  /* 0x0000000108947547 */ /* 0x000fea000b800000 */
[----:B------:R-:W-:-:S09]  /*0d80*/  UISETP.NE.AND UP0, UPT, UR4, 0x1d, UPT ;  /* 0x0000001d0400788c */ /* 0x000fd2000bf05270 */
[----:B------:R-:W-:Y:S05]  /*0d90*/  BRA.U !UP0, `(.L_x_16320) ;  /* 0x0000000108807547 */ /* 0x000fea000b800000 */
[----:B------:R-:W-:-:S09]  /*0da0*/  UISETP.NE.AND UP0, UPT, UR4, 0x2c, UPT ;  /* 0x0000002c0400788c */ /* 0x000fd2000bf05270 */
[----:B------:R-:W-:Y:S05]  /*0db0*/  BRA.U !UP0, `(.L_x_16321) ;  /* 0x0000000108487547 */ /* 0x000fea000b800000 */
.L_x_16299:
        /* <DEDUP_REMOVED lines=16> */
.L_x_16322:
[----:B------:R-:W-:Y:S01]  /*0ec0*/  CS2R R34, SRZ ;  /* 0x0000000000227805 */ /* 0x000fe2000001ff00 */
[----:B------:R-:W-:Y:S06]  /*0ed0*/  BRA `(.L_x_16300) ;  /* 0x0000000000447947 */ /* 0x000fec0003800000 */
.L_x_16321:
        /* <DEDUP_REMOVED lines=12> */
.L_x_16320:
[----:B------:R-:W2:Y:S02]  /*0fa0*/  LDG.E.64 R34, desc[UR36][R2.64] ;  /* 0x0000002402227981 */ /* 0x000ea4000c1e1b00 */
[----:B--2---:R-:W4:Y:S02]  /*0fb0*/  I2F.F64.U64 R34, R34 ;  /* 0x0000002200227312 */ /* 0x004f240000301800 */
[----:B----4-:R-:W-:Y:S05]  /*0fc0*/  BRA `(.L_x_16300) ;  /* 0x0000000000087947 */ /* 0x010fea0003800000 */
.L_x_16319:
[----:B------:R-:W2:Y:S02]  /*0fd0*/  LDG.E R2, desc[UR36][R2.64] ;  /* 0x0000002402027981 */ /* 0x000ea4000c1e1900 */
[----:B--2---:R2:W3:Y:S02]  /*0fe0*/  I2F.F64.U32 R34, R2 ;  /* 0x0000000200227312 */ /* 0x0044e40000201800 */
.L_x_16300:
[----:B------:R-:W-:Y:S05]  /*0ff0*/  BSYNC.RECONVERGENT B6 ;  /* 0x0000000000067941 */ /* 0x000fea0003800200 */
.L_x_16294:
[----:B------:R-:W-:-:S07]  /*1000*/  VIADD R17, R23, 0x80 ;  /* 0x0000008017117836 */ /* 0x000fce0000000000 */
.L_x_16293:
[----:B------:R-:W-:Y:S05]  /*1010*/  BSYNC.RECONVERGENT B7 ;  /* 0x0000000000077941 */ /* 0x000fea0003800200 */
.L_x_16292:
[----:B------:R-:W-:Y:S01]  /*1020*/  ISETP.GE.AND P0, PT, R17, R30, PT ;  /* 0x0000001e1100720c */ /* 0x000fe20003f06270 */
[----:B------:R-:W-:Y:S01]  /*1030*/  BSSY.RECONVERGENT B7, `(.L_x_16323) ;  /* 0x00000f5000077945 */ /* 0x000fe20003800200 */
[----:B------:R-:W-:-:S11]  /*1040*/  CS2R R32, SRZ ;  /* 0x0000000000207805 */ /* 0x000fd6000001ff00 */
[----:B------:R-:W-:Y:S05]  /*1050*/  @P0 BRA `(.L_x_16324) ;  /* 0x0000000c00c80947 */ /* 0x000fea0003800000 */
[----:B012---:R-:W0:Y:S01]  /*1060*/  LDC.64 R2, c[0x0][0x3a0] ;  /* 0x0000e800ff027b82 */ /* 0x007e220000000a00 */
        /* <DEDUP_REMOVED lines=20> */
.L_x_16329:
[----:B------:R-:W2:Y:S02]  /*11b0*/  LDG.E.U8 R2, desc[UR36][R2.64] ;  /* 0x0000002402027981 */ /* 0x000ea4000c1e1100 */
[----:B--2---:R1:W2:Y:S02]  /*11c0*/  I2F.F64.U16 R32, R2 ;  /* 0x0000000200207312 */ /* 0x0042a40000101800 */
[----:B-12---:R-:W-:Y:S05]  /*11d0*/  BRA `(.L_x_16331) ;  /* 0x0000000c00607947 */ /* 0x006fea0003800000 */
.L_x_16328:
        /* <DEDUP_REMOVED lines=9> */
.L_x_16333:
[----:B------:R-:W2:Y:S02]  /*1270*/  LDG.E R2, desc[UR36][R2.64] ;  /* 0x0000002402027981 */ /* 0x000ea4000c1e1900 */
[----:B--2---:R1:W2:Y:S02]  /*1280*/  I2F.F64 R32, R2 ;  /* 0x0000000200207312 */ /* 0x0042a40000201c00 */
[----:B-12---:R-:W-:Y:S05]  /*1290*/  BRA `(.L_x_16331) ;  /* 0x0000000c00307947 */ /* 0x006fea0003800000 */
.L_x_16332:
[----:B------:R-:W2:Y:S02]  /*12a0*/  LDG.E.U16 R2, desc[UR36][R2.64] ;  /* 0x0000002402027981 */ /* 0x000ea4000c1e1500 */
[----:B--2---:R1:W2:Y:S02]  /*12b0*/  I2F.F64.S16 R32, R2 ;  /* 0x0000000200207312 */ /* 0x0042a40000101c00 */
[----:B-12---:R-:W-:Y:S05]  /*12c0*/  BRA `(.L_x_16331) ;  /* 0x0000000c00247947 */ /* 0x006fea0003800000 */
.L_x_16327:
        /* <DEDUP_REMOVED lines=10> */
.L_x_16335:
[----:B------:R-:W2:Y:S02]  /*1370*/  LDG.E.U16 R0, desc[UR36][R2.64] ;  /* 0x0000002402007981 */ /* 0x000ea4000c1e1500 */
[----:B--2---:R-:W-:-:S05]  /*1380*/  HADD2.F32 R0, -RZ, R0.H0_H0 ;  /* 0x20000000ff007230 */ /* 0x004fca0000004100 */
[----:B------:R-:W-:-:S04]  /*1390*/  FMUL.FTZ R0, R0, 1 ;  /* 0x3f80000000007820 */ /* 0x000fc80000410000 */
[----:B------:R0:W1:Y:S02]  /*13a0*/  F2F.F64.F32 R32, R0 ;  /* 0x0000000000207310 */ /* 0x0000640000201800 */
[----:B01----:R-:W-:Y:S05]  /*13b0*/  BRA `(.L_x_16331) ;  /* 0x0000000800e87947 */ /* 0x003fea0003800000 */
.L_x_16334:
        /* <DEDUP_REMOVED lines=10> */
.L_x_16337:
[----:B------:R-:W2:Y:S02]  /*1460*/  LDG.E.U16 R2, desc[UR36][R2.64] ;  /* 0x0000002402027981 */ /* 0x000ea4000c1e1500 */
[----:B--2---:R-:W-:-:S05]  /*1470*/  HADD2.F32 R0, -RZ, R2.H0_H0 ;  /* 0x20000002ff007230 */ /* 0x004fca0000004100 */
[----:B------:R-:W-:-:S04]  /*1480*/  FMUL.FTZ R0, R0, 1 ;  /* 0x3f80000000007820 */ /* 0x000fc80000410000 */
[----:B------:R0:W1:Y:S02]  /*1490*/  F2F.F64.F32 R32, R0 ;  /* 0x0000000000207310 */ /* 0x0000640000201800 */
[----:B01----:R-:W-:Y:S05]  /*14a0*/  BRA `(.L_x_16331) ;  /* 0x0000000800ac7947 */ /* 0x003fea0003800000 */
.L_x_16336:
[----:B------:R0:W5:Y:S01]  /*14b0*/  LDG.E.64 R32, desc[UR36][R2.64] ;  /* 0x0000002402207981 */ /* 0x000162000c1e1b00 */
[----:B------:R-:W-:Y:S05]  /*14c0*/  BRA `(.L_x_16331) ;  /* 0x0000000800a47947 */ /* 0x000fea0003800000 */
.L_x_16326:
        /* <DEDUP_REMOVED lines=13> */
.L_x_16340:
[----:B------:R4:W5:Y:S01]  /*15a0*/  LDG.E.64 R32, desc[UR36][R2.64] ;  /* 0x0000002402207981 */ /* 0x000962000c1e1b00 */
[----:B------:R-:W-:Y:S05]  /*15b0*/  BRA `(.L_x_16331) ;  /* 0x0000000800687947 */ /* 0x000fea0003800000 */
.L_x_16339:
        /* <DEDUP_REMOVED lines=27> */
.L_x_16342:
        /* <DEDUP_REMOVED lines=14> */
.L_x_16341:
[----:B------:R-:W2:Y:S02]  /*1850*/  LDG.E.U16 R0, desc[UR36][R2.64] ;  /* 0x0000002402007981 */ /* 0x000ea4000c1e1500 */
[----:B--2---:R-:W-:-:S04]  /*1860*/  IMAD.U32 R0, R0, 0x10000, RZ ;  /* 0x0001000000007824 */ /* 0x004fc800078e00ff */
[----:B------:R-:W-:-:S04]  /*1870*/  FMUL.FTZ R0, R0, 1 ;  /* 0x3f80000000007820 */ /* 0x000fc80000410000 */
[----:B------:R4:W0:Y:S02]  /*1880*/  F2F.F64.F32 R32, R0 ;  /* 0x0000000000207310 */ /* 0x0008240000201800 */
[----:B0---4-:R-:W-:Y:S05]  /*1890*/  BRA `(.L_x_16331) ;  /* 0x0000000400b07947 */ /* 0x011fea0003800000 */
.L_x_16338:
        /* <DEDUP_REMOVED lines=11> */
.L_x_16345:
        /* <DEDUP_REMOVED lines=21> */
.L_x_16347:
[----:B------:R-:W-:Y:S05]  /*1aa0*/  BSYNC.RECONVERGENT B0 ;  /* 0x0000000000007941 */ /* 0x000fea0003800200 */
.L_x_16346:
[----:B------:R-:W-:Y:S01]  /*1ab0*/  IMAD.SHL.U32 R0, R0, 0x100000, RZ ;  /* 0x0010000000007824 */ /* 0x000fe200078e00ff */
[----:B------:R-:W-:-:S04]  /*1ac0*/  LEA R2, R2, 0x3b800000, 0x17 ;  /* 0x3b80000002027811 */ /* 0x000fc800078eb8ff */
[----:B------:R-:W-:-:S05]  /*1ad0*/  LOP3.LUT R0, R2, R0, R7, 0xfe, !PT ;  /* 0x0000000002007212 */ /* 0x000fca00078efe07 */
[----:B------:R-:W-:-:S04]  /*1ae0*/  FMUL.FTZ R0, R0, 1 ;  /* 0x3f80000000007820 */ /* 0x000fc80000410000 */
[----:B------:R4:W0:Y:S02]  /*1af0*/  F2F.F64.F32 R32, R0 ;  /* 0x0000000000207310 */ /* 0x0008240000201800 */
[----:B0---4-:R-:W-:Y:S05]  /*1b00*/  BRA `(.L_x_16331) ;  /* 0x0000000400147947 */ /* 0x011fea0003800000 */
.L_x_16344:
        /* <DEDUP_REMOVED lines=21> */
.L_x_16349:
[----:B------:R-:W-:Y:S05]  /*1c60*/  BSYNC.RECONVERGENT B0 ;  /* 0x0000000000007941 */ /* 0x000fea0003800200 */
.L_x_16348:
[----:B------:R-:W-:Y:S01]  /*1c70*/  IMAD.SHL.U32 R0, R0, 0x200000, RZ ;  /* 0x0020000000007824 */ /* 0x000fe200078e00ff */
[----:B------:R-:W-:-:S04]  /*1c80*/  LEA R2, R2, 0x37800000, 0x17 ;  /* 0x3780000002027811 */ /* 0x000fc800078eb8ff */
[----:B------:R-:W-:-:S05]  /*1c90*/  LOP3.LUT R0, R2, R0, R7, 0xfe, !PT ;  /* 0x0000000002007212 */ /* 0x000fca00078efe07 */
[----:B------:R-:W-:-:S04]  /*1ca0*/  FMUL.FTZ R0, R0, 1 ;  /* 0x3f80000000007820 */ /* 0x000fc80000410000 */
[----:B------:R4:W0:Y:S02]  /*1cb0*/  F2F.F64.F32 R32, R0 ;  /* 0x0000000000207310 */ /* 0x0008240000201800 */
[----:B0---4-:R-:W-:Y:S05]  /*1cc0*/  BRA `(.L_x_16331) ;  /* 0x0000000000a47947 */ /* 0x011fea0003800000 */
.L_x_16343:
        /* <DEDUP_REMOVED lines=18> */
.L_x_16330:
        /* <DEDUP_REMOVED lines=16> */
.L_x_16352:
[----:B------:R-:W-:Y:S01]  /*1ef0*/  CS2R R32, SRZ ;  /* 0x0000000000207805 */ /* 0x000fe2000001ff00 */
[----:B------:R-:W-:Y:S06]  /*1f00*/  BRA `(.L_x_16331) ;  /* 0x0000000000147947 */ /* 0x000fec0003800000 */
.L_x_16351:
[----:B------:R-:W2:Y:S02]  /*1f10*/  LDG.E.64 R32, desc[UR36][R2.64] ;  /* 0x0000002402207981 */ /* 0x000ea4000c1e1b00 */
[----:B--2---:R-:W1:Y:S02]  /*1f20*/  I2F.F64.U64 R32, R32 ;  /* 0x0000002000207312 */ /* 0x004e640000301800 */
[----:B-1----:R-:W-:Y:S05]  /*1f30*/  BRA `(.L_x_16331) ;  /* 0x0000000000087947 */ /* 0x002fea0003800000 */
.L_x_16350:
[----:B------:R-:W2:Y:S02]  /*1f40*/  LDG.E R2, desc[UR36][R2.64] ;  /* 0x0000002402027981 */ /* 0x000ea4000c1e1900 */
[----:B--2---:R1:W2:Y:S02]  /*1f50*/  I2F.F64.U32 R32, R2 ;  /* 0x0000000200207312 */ /* 0x0042a40000201800 */
.L_x_16331:
[----:B------:R-:W-:Y:S05]  /*1f60*/  BSYNC.RECONVERGENT B6 ;  /* 0x0000000000067941 */ /* 0x000fea0003800200 */
.L_x_16325:
[----:B------:R-:W-:-:S07]  /*1f70*/  VIADD R17, R17, 0x80 ;  /* 0x0000008011117836 */ /* 0x000fce0000000000 */
.L_x_16324:
[----:B------:R-:W-:Y:S05]  /*1f80*/  BSYNC.RECONVERGENT B7 ;  /* 0x0000000000077941 */ /* 0x000fea0003800200 */
.L_x_16323:
[----:B------:R-:W-:Y:S01]  /*1f90*/  ISETP.GE.AND P0, PT, R17, R30, PT ;  /* 0x0000001e1100720c */ /* 0x000fe20003f06270 */
[----:B------:R-:W-:Y:S01]  /*1fa0*/  BSSY.RECONVERGENT B7, `(.L_x_16353) ;  /* 0x00000f5000077945 */ /* 0x000fe20003800200 */
[----:B------:R-:W-:-:S11]  /*1fb0*/  CS2R R26, SRZ ;  /* 0x00000000001a7805 */ /* 0x000fd6000001ff00 */
[----:B------:R-:W-:Y:S05]  /*1fc0*/  @P0 BRA `(.L_x_16354) ;  /* 0x0000000c00c80947 */ /* 0x000fea0003800000 */
[----:B012-4-:R-:W0:Y:S01]  /*1fd0*/  LDC.64 R2, c[0x0][0x3a0] ;  /* 0x0000e800ff027b82 */ /* 0x017e220000000a00 */
        /* <DEDUP_REMOVED lines=20> */
.L_x_16359:
[----:B------:R-:W2:Y:S02]  /*2120*/  LDG.E.U8 R2, desc[UR36][R2.64] ;  /* 0x0000002402027981 */ /* 0x000ea4000c1e1100 */
[----:B--2---:R0:W1:Y:S02]  /*2130*/  I2F.F64.U16 R26, R2 ;  /* 0x00000002001a7312 */ /* 0x0040640000101800 */
[----:B01----:R-:W-:Y:S05]  /*2140*/  BRA `(.L_x_16361) ;  /* 0x0000000c00607947 */ /* 0x003fea0003800000 */
.L_x_16358:
        /* <DEDUP_REMOVED lines=9> */
.L_x_16363:
[----:B------:R-:W2:Y:S02]  /*21e0*/  LDG.E R2, desc[UR36][R2.64] ;  /* 0x0000002402027981 */ /* 0x000ea4000c1e1900 */
[----:B--2---:R0:W1:Y:S02]  /*21f0*/  I2F.F64 R26, R2 ;  /* 0x00000002001a7312 */ /* 0x0040640000201c00 */
[----:B01----:R-:W-:Y:S05]  /*2200*/  BRA `(.L_x_16361) ;  /* 0x0000000c00307947 */ /* 0x003fea0003800000 */
.L_x_16362:
[----:B------:R-:W2:Y:S02]  /*2210*/  LDG.E.U16 R2, desc[UR36][R2.64] ;  /* 0x0000002402027981 */ /* 0x000ea4000c1e1500 */
[----:B--2---:R0:W1:Y:S02]  /*2220*/  I2F.F64.S16 R26, R2 ;  /* 0x00000002001a7312 */ /* 0x0040640000101c00 */
[----:B01----:R-:W-:Y:S05]  /*2230*/  BRA `(.L_x_16361) ;  /* 0x0000000c00247947 */ /* 0x003fea0003800000 */
.L_x_16357:
        /* <DEDUP_REMOVED lines=10> */
.L_x_16365:
[----:B------:R-:W2:Y:S02]  /*22e0*/  LDG.E.U16 R0, desc[UR36][R2.64] ;  /* 0x0000002402007981 */ /* 0x000ea4000c1e1500 */
[----:B--2---:R-:W-:-:S05]  /*22f0*/  HADD2.F32 R0, -RZ, R0.H0_H0 ;  /* 0x20000000ff007230 */ /* 0x004fca0000004100 */
[----:B------:R-:W-:-:S04]  /*2300*/  FMUL.FTZ R0, R0, 1 ;  /* 0x3f80000000007820 */ /* 0x000fc80000410000 */
[----:B------:R1:W2:Y:S02]  /*2310*/  F2F.F64.F32 R26, R0 ;  /* 0x00000000001a7310 */ /* 0x0002a40000201800 */
[----:B-12---:R-:W-:Y:S05]  /*2320*/  BRA `(.L_x_16361) ;  /* 0x0000000800e87947 */ /* 0x006fea0003800000 */
.L_x_16364:
        /* <DEDUP_REMOVED lines=10> */
.L_x_16367:
[----:B------:R-:W2:Y:S02]  /*23d0*/  LDG.E.U16 R2, desc[UR36][R2.64] ;  /* 0x0000002402027981 */ /* 0x000ea4000c1e1500 */
[----:B--2---:R-:W-:-:S05]  /*23e0*/  HADD2.F32 R0, -RZ, R2.H0_H0 ;  /* 0x20000002ff007230 */ /* 0x004fca0000004100 */
[----:B------:R-:W-:-:S04]  /*23f0*/  FMUL.FTZ R0, R0, 1 ;  /* 0x3f80000000007820 */ /* 0x000fc80000410000 */
[----:B------:R1:W2:Y:S02]  /*2400*/  F2F.F64.F32 R26, R0 ;  /* 0x00000000001a7310 */ /* 0x0002a40000201800 */
[----:B-12---:R-:W-:Y:S05]  /*2410*/  BRA `(.L_x_16361) ;  /* 0x0000000800ac7947 */ /* 0x006fea0003800000 */
.L_x_16366:
[----:B------:R0:W5:Y:S01]  /*2420*/  LDG.E.64 R26, desc[UR36][R2.64] ;  /* 0x00000024021a7981 */ /* 0x000162000c1e1b00 */
[----:B------:R-:W-:Y:S05]  /*2430*/  BRA `(.L_x_16361) ;  /* 0x0000000800a47947 */ /* 0x000fea0003800000 */
.L_x_16356:
        /* <DEDUP_REMOVED lines=13> */
.L_x_16370:
[----:B------:R1:W5:Y:S01]  /*2510*/  LDG.E.64 R26, desc[UR36][R2.64] ;  /* 0x00000024021a7981 */ /* 0x000362000c1e1b00 */
[----:B------:R-:W-:Y:S05]  /*2520*/  BRA `(.L_x_16361) ;  /* 0x0000000800687947 */ /* 0x000fea0003800000 */
.L_x_16369:
        /* <DEDUP_REMOVED lines=26> */
[----:B--2-4-:R-:W-:Y:S05]  /*26d0*/  BRA `(.L_x_16361) ;  /* 0x0000000400fc7947 */ /* 0x014fea0003800000 */
.L_x_16372:
        /* <DEDUP_REMOVED lines=13> */
[----:B--2-4-:R-:W-:Y:S05]  /*27b0*/  BRA `(.L_x_16361) ;  /* 0x0000000400c47947 */ /* 0x014fea0003800000 */
.L_x_16371:
[----:B------:R-:W2:Y:S02]  /*27c0*/  LDG.E.U16 R0, desc[UR36][R2.64] ;  /* 0x0000002402007981 */ /* 0x000ea4000c1e1500 */
[----:B--2---:R-:W-:-:S04]  /*27d0*/  IMAD.U32 R0, R0, 0x10000, RZ ;  /* 0x0001000000007824 */ /* 0x004fc800078e00ff */
[----:B------:R-:W-:-:S04]  /*27e0*/  FMUL.FTZ R0, R0, 1 ;  /* 0x3f80000000007820 */ /* 0x000fc80000410000 */
[----:B------:R2:W4:Y:S02]  /*27f0*/  F2F.F64.F32 R26, R0 ;  /* 0x00000000001a7310 */ /* 0x0005240000201800 */
[----:B--2-4-:R-:W-:Y:S05]  /*2800*/  BRA `(.L_x_16361) ;  /* 0x0000000400b07947 */ /* 0x014fea0003800000 */
.L_x_16368:
        /* <DEDUP_REMOVED lines=9> */
[----:B--2---:R0:W1:Y:S02]  /*28a0*/  I2F.F64.U16 R26, R2 ;  /* 0x00000002001a7312 */ /* 0x0040640000101800 */
[----:B01----:R-:W-:Y:S05]  /*28b0*/  BRA `(.L_x_16361) ;  /* 0x0000000400847947 */ /* 0x003fea0003800000 */
.L_x_16375:
        /* <DEDUP_REMOVED lines=21> */
.L_x_16377:
[----:B------:R-:W-:Y:S05]  /*2a10*/  BSYNC.RECONVERGENT B0 ;  /* 0x0000000000007941 */ /* 0x000fea0003800200 */
.L_x_16376:
[----:B------:R-:W-:Y:S01]  /*2a20*/  IMAD.SHL.U32 R0, R0, 0x100000, RZ ;  /* 0x0010000000007824 */ /* 0x000fe200078e00ff */
[----:B------:R-:W-:-:S04]  /*2a30*/  LEA R2, R2, 0x3b800000, 0x17 ;  /* 0x3b80000002027811 */ /* 0x000fc800078eb8ff */
[----:B------:R-:W-:-:S05]  /*2a40*/  LOP3.LUT R0, R2, R0, R7, 0xfe, !PT ;  /* 0x0000000002007212 */ /* 0x000fca00078efe07 */
[----:B------:R-:W-:-:S04]  /*2a50*/  FMUL.FTZ R0, R0, 1 ;  /* 0x3f80000000007820 */ /* 0x000fc80000410000 */
[----:B------:R0:W1:Y:S02]  /*2a60*/  F2F.F64.F32 R26, R0 ;  /* 0x00000000001a7310 */ /* 0x0000640000201800 */
[----:B01----:R-:W-:Y:S05]  /*2a70*/  BRA `(.L_x_16361) ;  /* 0x0000000400147947 */ /* 0x003fea0003800000 */
.L_x_16374:
        /* <DEDUP_REMOVED lines=21> */
.L_x_16379:
[----:B------:R-:W-:Y:S05]  /*2bd0*/  BSYNC.RECONVERGENT B0 ;  /* 0x0000000000007941 */ /* 0x000fea0003800200 */
.L_x_16378:
[----:B------:R-:W-:Y:S01]  /*2be0*/  IMAD.SHL.U32 R0, R0, 0x200000, RZ ;  /* 0x0020000000007824 */ /* 0x000fe200078e00ff */
[----:B------:R-:W-:-:S04]  /*2bf0*/  LEA R2, R2, 0x37800000, 0x17 ;  /* 0x3780000002027811 */ /* 0x000fc800078eb8ff */
[----:B------:R-:W-:-:S05]  /*2c00*/  LOP3.LUT R0, R2, R0, R7, 0xfe, !PT ;  /* 0x0000000002007212 */ /* 0x000fca00078efe07 */
[----:B------:R-:W-:-:S04]  /*2c10*/  FMUL.FTZ R0, R0, 1 ;  /* 0x3f80000000007820 */ /* 0x000fc80000410000 */
[----:B------:R0:W1:Y:S02]  /*2c20*/  F2F.F64.F32 R26, R0 ;  /* 0x00000000001a7310 */ /* 0x0000640000201800 */
[----:B01----:R-:W-:Y:S05]  /*2c30*/  BRA `(.L_x_16361) ;  /* 0x0000000000a47947 */ /* 0x003fea0003800000 */
.L_x_16373:
        /* <DEDUP_REMOVED lines=18> */
.L_x_16360:
        /* <DEDUP_REMOVED lines=16> */
.L_x_16382:
[----:B------:R-:W-:Y:S01]  /*2e60*/  CS2R R26, SRZ ;  /* 0x00000000001a7805 */ /* 0x000fe2000001ff00 */
[----:B------:R-:W-:Y:S06]  /*2e70*/  BRA `(.L_x_16361) ;  /* 0x0000000000147947 */ /* 0x000fec0003800000 */
.L_x_16381:
[----:B------:R-:W2:Y:S02]  /*2e80*/  LDG.E.64 R26, desc[UR36][R2.64] ;  /* 0x00000024021a7981 */ /* 0x000ea4000c1e1b00 */
[----:B--2---:R-:W0:Y:S02]  /*2e90*/  I2F.F64.U64 R26, R26 ;  /* 0x0000001a001a7312 */ /* 0x004e240000301800 */
[----:B0-----:R-:W-:Y:S05]  /*2ea0*/  BRA `(.L_x_16361) ;  /* 0x0000000000087947 */ /* 0x001fea0003800000 */
.L_x_16380:
[----:B------:R-:W2:Y:S02]  /*2eb0*/  LDG.E R2, desc[UR36][R2.64] ;  /* 0x0000002402027981 */ /* 0x000ea4000c1e1900 */
[----:B--2---:R2:W4:Y:S02]  /*2ec0*/  I2F.F64.U32 R26, R2 ;  /* 0x00000002001a7312 */ /* 0x0045240000201800 */
.L_x_16361:
[----:B------:R-:W-:Y:S05]  /*2ed0*/  BSYNC.RECONVERGENT B6 ;  /* 0x0000000000067941 */ /* 0x000fea0003800200 */
.L_x_16355:
[----:B------:R-:W-:-:S07]  /*2ee0*/  VIADD R17, R17, 0x80 ;  /* 0x0000008011117836 */ /* 0x000fce0000000000 */
.L_x_16354:
[----:B------:R-:W-:Y:S05]  /*2ef0*/  BSYNC.RECONVERGENT B7 ;  /* 0x0000000000077941 */ /* 0x000fea0003800200 */
.L_x_16353:
[----:B------:R-:W-:Y:S01]  /*2f00*/  ISETP.GE.AND P0, PT, R17, R30, PT ;  /* 0x0000001e1100720c */ /* 0x000fe20003f06270 */
[----:B------:R-:W-:Y:S01]  /*2f10*/  BSSY.RECONVERGENT B6, `(.L_x_16383) ;  /* 0x00000ef000067945 */ /* 0x000fe20003800200 */
[----:B------:R-:W-:-:S11]  /*2f20*/  CS2R R18, SRZ ;  /* 0x0000000000127805 */ /* 0x000fd6000001ff00 */
[----:B------:R-:W-:Y:S05]  /*2f30*/  @P0 BRA `(.L_x_16384) ;  /* 0x0000000c00b00947 */ /* 0x000fea0003800000 */
[----:B012-4-:R-:W0:Y:S01]  /*2f40*/  LDC.64 R2, c[0x0][0x3a0] ;  /* 0x0000e800ff027b82 */ /* 0x017e220000000a00 */
        /* <DEDUP_REMOVED lines=19> */
.L_x_16388:
[----:B------:R-:W2:Y:S02]  /*3080*/  LDG.E.U8 R2, desc[UR36][R2.64] ;  /* 0x0000002402027981 */ /* 0x000ea4000c1e1100 */
[----:B--2---:R0:W1:Y:S02]  /*3090*/  I2F.F64.U16 R18, R2 ;  /* 0x0000000200127312 */ /* 0x0040640000101800 */
[----:B01----:R-:W-:Y:S05]  /*30a0*/  BRA `(.L_x_16384) ;  /* 0x0000000c00547947 */ /* 0x003fea0003800000 */
.L_x_16387:
        /* <DEDUP_REMOVED lines=9> */
.L_x_16391:
[----:B------:R-:W2:Y:S02]  /*3140*/  LDG.E R2, desc[UR36][R2.64] ;  /* 0x0000002402027981 */ /* 0x000ea4000c1e1900 */
[----:B--2---:R0:W1:Y:S02]  /*3150*/  I2F.F64 R18, R2 ;  /* 0x0000000200127312 */ /* 0x0040640000201c00 */
[----:B01----:R-:W-:Y:S05]  /*3160*/  BRA `(.L_x_16384) ;  /* 0x0000000c00247947 */ /* 0x003fea0003800000 */
.L_x_16390:
[----:B------:R-:W2:Y:S02]  /*3170*/  LDG.E.U16 R2, desc[UR36][R2.64] ;  /* 0x0000002402027981 */ /* 0x000ea4000c1e1500 */
[----:B--2---:R0:W1:Y:S02]  /*3180*/  I2F.F64.S16 R18, R2 ;  /* 0x0000000200127312 */ /* 0x0040640000101c00 */
[----:B01----:R-:W-:Y:S05]  /*3190*/  BRA `(.L_x_16384) ;  /* 0x0000000c00187947 */ /* 0x003fea0003800000 */
.L_x_16386:
        /* <DEDUP_REMOVED lines=10> */
.L_x_16393:
[----:B------:R-:W2:Y:S02]  /*3240*/  LDG.E.U16 R0, desc[UR36][R2.64] ;  /* 0x0000002402007981 */ /* 0x000ea4000c1e1500 */
[----:B--2---:R-:W-:-:S05]  /*3250*/  HADD2.F32 R0, -RZ, R0.H0_H0 ;  /* 0x20000000ff007230 */ /* 0x004fca0000004100 */
[----:B------:R-:W-:-:S04]  /*3260*/  FMUL.FTZ R0, R0, 1 ;  /* 0x3f80000000007820 */ /* 0x000fc80000410000 */
[----:B------:R0:W1:Y:S02]  /*3270*/  F2F.F64.F32 R18, R0 ;  /* 0x0000000000127310 */ /* 0x0000640000201800 */
[----:B01----:R-:W-:Y:S05]  /*3280*/  BRA `(.L_x_16384) ;  /* 0x0000000800dc7947 */ /* 0x003fea0003800000 */
.L_x_16392:
        /* <DEDUP_REMOVED lines=10> */
.L_x_16395:
[----:B------:R-:W2:Y:S02]  /*3330*/  LDG.E.U16 R2, desc[UR36][R2.64] ;  /* 0x0000002402027981 */ /* 0x000ea4000c1e1500 */
[----:B--2---:R-:W-:-:S05]  /*3340*/  HADD2.F32 R0, -RZ, R2.H0_H0 ;  /* 0x20000002ff007230 */ /* 0x004fca0000004100 */
[----:B------:R-:W-:-:S04]  /*3350*/  FMUL.FTZ R0, R0, 1 ;  /* 0x3f80000000007820 */ /* 0x000fc80000410000 */
[----:B------:R0:W1:Y:S02]  /*3360*/  F2F.F64.F32 R18, R0 ;  /* 0x0000000000127310 */ /* 0x0000640000201800 */
[----:B01----:R-:W-:Y:S05]  /*3370*/  BRA `(.L_x_16384) ;  /* 0x0000000800a07947 */ /* 0x003fea0003800000 */
.L_x_16394:
[----:B------:R0:W5:Y:S01]  /*3380*/  LDG.E.64 R18, desc[UR36][R2.64] ;  /* 0x0000002402127981 */ /* 0x000162000c1e1b00 */
[----:B------:R-:W-:Y:S05]  /*3390*/  BRA `(.L_x_16384) ;  /* 0x0000000800987947 */ /* 0x000fea0003800000 */
.L_x_16385:
        /* <DEDUP_REMOVED lines=13> */
.L_x_16398:
[----:B------:R0:W5:Y:S01]  /*3470*/  LDG.E.64 R18, desc[UR36][R2.64] ;  /* 0x0000002402127981 */ /* 0x000162000c1e1b00 */
[----:B------:R-:W-:Y:S05]  /*3480*/  BRA `(.L_x_16384) ;  /* 0x00000008005c7947 */ /* 0x000fea0003800000 */
.L_x_16397:
        /* <DEDUP_REMOVED lines=27> */
.L_x_16400:
        /* <DEDUP_REMOVED lines=14> */
.L_x_16399:
[----:B------:R-:W2:Y:S02]  /*3720*/  LDG.E.U16 R0, desc[UR36][R2.64] ;  /* 0x0000002402007981 */ /* 0x000ea4000c1e1500 */
[----:B--2---:R-:W-:-:S04]  /*3730*/  IMAD.U32 R0, R0, 0x10000, RZ ;  /* 0x0001000000007824 */ /* 0x004fc800078e00ff */
[----:B------:R-:W-:-:S04]  /*3740*/  FMUL.FTZ R0, R0, 1 ;  /* 0x3f80000000007820 */ /* 0x000fc80000410000 */
[----:B------:R0:W1:Y:S02]  /*3750*/  F2F.F64.F32 R18, R0 ;  /* 0x0000000000127310 */ /* 0x0000640000201800 */
[----:B01----:R-:W-:Y:S05]  /*3760*/  BRA `(.L_x_16384) ;  /* 0x0000000400a47947 */ /* 0x003fea0003800000 */
.L_x_16396:
        /* <DEDUP_REMOVED lines=11> */
.L_x_16403:
[----:B------:R-:W2:Y:S02]  /*3820*/  LDG.E.U8 R3, desc[UR36][R2.64] ;  /* 0x0000002402037981 */ /* 0x000ea4000c1e1100 */
        /* <DEDUP_REMOVED lines=19> */
.L_x_16405:
[----:B------:R-:W-:Y:S05]  /*3960*/  BSYNC.RECONVERGENT B0 ;  /* 0x0000000000007941 */ /* 0x000fea0003800200 */
.L_x_16404:
[----:B------:R-:W-:Y:S01]  /*3970*/  IMAD.SHL.U32 R0, R0, 0x100000, RZ ;  /* 0x0010000000007824 */ /* 0x000fe200078e00ff */
[----:B------:R-:W-:-:S04]  /*3980*/  LEA R2, R2, 0x3b800000, 0x17 ;  /* 0x3b80000002027811 */ /* 0x000fc800078eb8ff */
[----:B------:R-:W-:-:S05]  /*3990*/  LOP3.LUT R0, R2, R0, R7, 0xfe, !PT ;  /* 0x0000000002007212 */ /* 0x000fca00078efe07 */
[----:B------:R-:W-:-:S04]  /*39a0*/  FMUL.FTZ R0, R0, 1 ;  /* 0x3f80000000007820 */ /* 0x000fc80000410000 */
[----:B------:R0:W1:Y:S02]  /*39b0*/  F2F.F64.F32 R18, R0 ;  /* 0x0000000000127310 */ /* 0x0000640000201800 */
[----:B01----:R-:W-:Y:S05]  /*39c0*/  BRA `(.L_x_16384) ;  /* 0x00000004000c7947 */ /* 0x003fea0003800000 */
.L_x_16402:
        /* <DEDUP_REMOVED lines=20> */
.L_x_16407:
[----:B------:R-:W-:Y:S05]  /*3b10*/  BSYNC.RECONVERGENT B0 ;  /* 0x0000000000007941 */ /* 0x000fea0003800200 */
.L_x_16406:
[----:B------:R-:W-:Y:S01]  /*3b20*/  IMAD.SHL.U32 R0, R0, 0x200000, RZ ;  /* 0x0020000000007824 */ /* 0x000fe200078e00ff */
[----:B------:R-:W-:-:S04]  /*3b30*/  LEA R2, R2, 0x37800000, 0x17 ;  /* 0x3780000002027811 */ /* 0x000fc800078eb8ff */
[----:B------:R-:W-:-:S05]  /*3b40*/  LOP3.LUT R0, R2, R0, R7, 0xfe, !PT ;  /* 0x0000000002007212 */ /* 0x000fca00078efe07 */
[----:B------:R-:W-:-:S04]  /*3b50*/  FMUL.FTZ R0, R0, 1 ;  /* 0x3f80000000007820 */ /* 0x000fc80000410000 */
[----:B------:R0:W1:Y:S02]  /*3b60*/  F2F.F64.F32 R18, R0 ;  /* 0x0000000000127310 */ /* 0x0000640000201800 */
[----:B01----:R-:W-:Y:S05]  /*3b70*/  BRA `(.L_x_16384) ;  /* 0x0000000000a07947 */ /* 0x003fea0003800000 */
.L_x_16401:
        /* <DEDUP_REMOVED lines=18> */
.L_x_16389:
        /* <DEDUP_REMOVED lines=16> */
.L_x_16410:
[----:B------:R-:W-:Y:S05]  /*3da0*/  BRA `(.L_x_16384) ;  /* 0x0000000000147947 */ /* 0x000fea0003800000 */
.L_x_16409:
[----:B------:R-:W2:Y:S02]  /*3db0*/  LDG.E.64 R18, desc[UR36][R2.64] ;  /* 0x0000002402127981 */ /* 0x000ea4000c1e1b00 */
[----:B--2---:R-:W0:Y:S02]  /*3dc0*/  I2F.F64.U64 R18, R18 ;  /* 0x0000001200127312 */ /* 0x004e240000301800 */
[----:B0-----:R-:W-:Y:S05]  /*3dd0*/  BRA `(.L_x_16384) ;  /* 0x0000000000087947 */ /* 0x001fea0003800000 */
.L_x_16408:
[----:B------:R-:W2:Y:S02]  /*3de0*/  LDG.E R2, desc[UR36][R2.64] ;  /* 0x0000002402027981 */ /* 0x000ea4000c1e1900 */
[----:B--2---:R0:W1:Y:S02]  /*3df0*/  I2F.F64.U32 R18, R2 ;  /* 0x0000000200127312 */ /* 0x0040640000201800 */
.L_x_16384:
[----:B------:R-:W-:Y:S05]  /*3e00*/  BSYNC.RECONVERGENT B6 ;  /* 0x0000000000067941 */ /* 0x000fea0003800200 */
.L_x_16383:
[----:B------:R-:W3:Y:S01]  /*3e10*/  LDC.64 R6, c[0x0][0x390] ;  /* 0x0000e400ff067b82 */ /* 0x000ee20000000a00 */
[----:B------:R-:W0:Y:S01]  /*3e20*/  LDCU.64 UR4, c[0x0][0x390] ;  /* 0x00007200ff0477ac */ /* 0x000e220008000a00 */
[----:B------:R-:W-:-:S06]  /*3e30*/  ISETP.GE.AND P0, PT, R23, R30, PT ;  /* 0x0000001e1700720c */ /* 0x000fcc0003f06270 */
[----:B012-4-:R-:W0:Y:S01]  /*3e40*/  LDC.U8 R2, c[0x0][0x3b4] ;  /* 0x0000ed00ff027b82 */ /* 0x017e220000000000 */
[----:B------:R-:W-:Y:S02]  /*3e50*/  IMAD.U32 R24, RZ, RZ, UR4 ;  /* 0x00000004ff187e24 */ /* 0x000fe4000f8e00ff */
[----:B------:R-:W-:Y:S02]  /*3e60*/  IMAD.U32 R25, RZ, RZ, UR5 ;  /* 0x00000005ff197e24 */ /* 0x000fe4000f8e00ff */
[----:B------:R-:W-:Y:S01]  /*3e70*/  IMAD.U32 R16, RZ, RZ, UR4 ;  /* 0x00000004ff107e24 */ /* 0x000fe2000f8e00ff */
[----:B---3--:R-:W1:Y:S01]  /*3e80*/  DSETP.NAN.AND P1, PT, R6, R6, PT ;  /* 0x000000060600722a */ /* 0x008e620003f28000 */
[----:B------:R-:W-:Y:S02]  /*3e90*/  IMAD.U32 R17, RZ, RZ, UR5 ;  /* 0x00000005ff117e24 */ /* 0x000fe4000f8e00ff */
[----:B------:R-:W-:Y:S02]  /*3ea0*/  IMAD.U32 R4, RZ, RZ, UR4 ;  /* 0x00000004ff047e24 */ /* 0x000fe4000f8e00ff */
[----:B------:R-:W-:Y:S01]  /*3eb0*/  IMAD.U32 R5, RZ, RZ, UR5 ;  /* 0x00000005ff057e24 */ /* 0x000fe2000f8e00ff */
[----:B-1----:R-:W-:Y:S06]  /*3ec0*/  @P1 BRA `(.L_x_16411) ;  /* 0x00000004000c1947 */ /* 0x002fec0003800000 */
[----:B-----5:R-:W-:Y:S01]  /*3ed0*/  IMAD.MOV.U32 R3, RZ, RZ, R34 ;  /* 0x000000ffff037224 */ /* 0x020fe200078e0022 */
[----:B------:R-:W1:Y:S01]  /*3ee0*/  DSETP.MIN.AND P2, P5, R34, R6, PT ;  /* 0x000000062200722a */ /* 0x000e620003d40000 */
[--C-:B------:R-:W-:Y:S02]  /*3ef0*/  IMAD.MOV.U32 R10, RZ, RZ, R6.reuse ;  /* 0x000000ffff0a7224 */ /* 0x100fe400078e0006 */
[----:B------:R-:W-:Y:S02]  /*3f00*/  IMAD.MOV.U32 R8, RZ, RZ, R6 ;  /* 0x000000ffff087224 */ /* 0x000fe400078e0006 */
[----:B------:R-:W-:Y:S01]  /*3f10*/  IMAD.MOV.U32 R9, RZ, RZ, R33 ;  /* 0x000000ffff097224 */ /* 0x000fe200078e0021 */
[----:B-1----:R-:W-:Y:S01]  /*3f20*/  SEL R4, R3, R10, P2 ;  /* 0x0000000a03047207 */ /* 0x002fe20001000000 */
[----:B------:R-:W-:Y:S02]  /*3f30*/  IMAD.MOV.U32 R3, RZ, RZ, R32 ;  /* 0x000000ffff037224 */ /* 0x000fe400078e0020 */
[----:B------:R-:W-:-:S02]  /*3f40*/  IMAD.MOV.U32 R12, RZ, RZ, R7 ;  /* 0x000000ffff0c7224 */ /* 0x000fc400078e0007 */
[----:B------:R-:W-:Y:S02]  /*3f50*/  IMAD.MOV.U32 R5, RZ, RZ, R35 ;  /* 0x000000ffff057224 */ /* 0x000fe400078e0023 */
[--C-:B------:R-:W-:Y:S02]  /*3f60*/  IMAD.MOV.U32 R0, RZ, RZ, R7.reuse ;  /* 0x000000ffff007224 */ /* 0x100fe400078e0007 */
[----:B------:R-:W-:-:S03]  /*3f70*/  IMAD.MOV.U32 R14, RZ, RZ, R7 ;  /* 0x000000ffff0e7224 */ /* 0x000fc600078e0007 */
[----:B------:R-:W-:Y:S02]  /*3f80*/  FSEL R5, R5, R0, P2 ;  /* 0x0000000005057208 */ /* 0x000fe40001000000 */
[----:B------:R-:W-:-:S15]  /*3f90*/  @P5 LOP3.LUT R5, R0, 0x80000, RZ, 0xfc, !PT ;  /* 0x0008000000055812 */ /* 0x000fde00078efcff */
[----:B------:R-:W-:-:S15]  /*3fa0*/  NOP ;  /* 0x0000000000007918 */ /* 0x000fde0000000000 */
[----:B------:R-:W-:-:S14]  /*3fb0*/  NOP ;  /* 0x0000000000007918 */ /* 0x000fdc0000000000 */
[----:B------:R-:W1:Y:S02]  /*3fc0*/  DSETP.MIN.AND P4, P6, R32, R6, PT ;  /* 0x000000062000722a */ /* 0x000e640003e80000 */
[----:B-1----:R-:W-:Y:S01]  /*3fd0*/  SEL R8, R3, R8, P4 ;  /* 0x0000000803087207 */ /* 0x002fe20002000000 */
[----:B------:R-:W-:Y:S01]  /*3fe0*/  VIADD R3, R23, 0x180 ;  /* 0x0000018017037836 */ /* 0x000fe20000000000 */
[----:B------:R-:W-:Y:S02]  /*3ff0*/  FSEL R9, R9, R12, P4 ;  /* 0x0000000c09097208 */ /* 0x000fe40002000000 */
[----:B------:R-:W-:Y:S01]  /*4000*/  @P6 LOP3.LUT R9, R12, 0x80000, RZ, 0xfc, !PT ;  /* 0x000800000c096812 */ /* 0x000fe200078efcff */
[----:B------:R-:W-:Y:S01]  /*4010*/  IMAD.MOV.U32 R12, RZ, RZ, R6 ;  /* 0x000000ffff0c7224 */ /* 0x000fe200078e0006 */
[----:B------:R-:W-:Y:S01]  /*4020*/  ISETP.GE.AND P4, PT, R3, R30, PT ;  /* 0x0000001e0300720c */ /* 0x000fe20003f86270 */
[----:B------:R-:W-:-:S15]  /*4030*/  IMAD.MOV.U32 R3, RZ, RZ, R26 ;  /* 0x000000ffff037224 */ /* 0x000fde00078e001a */
[----:B------:R-:W-:-:S15]  /*4040*/  NOP ;  /* 0x0000000000007918 */ /* 0x000fde0000000000 */
[----:B------:R-:W-:-:S15]  /*4050*/  NOP ;  /* 0x0000000000007918 */ /* 0x000fde0000000000 */
[----:B------:R-:W-:-:S10]  /*4060*/  NOP ;  /* 0x0000000000007918 */ /* 0x000fd40000000000 */
[----:B------:R-:W1:-:S15]  /*4070*/  DSETP.MIN.AND P2, P3, R26, R6, PT ;  /* 0x000000061a00722a */ /* 0x000e5e0003b40000 */
[----:B------:R-:W-:-:S15]  /*4080*/  NOP ;  /* 0x0000000000007918 */ /* 0x000fde0000000000 */
[----:B------:R-:W-:-:S15]  /*4090*/  NOP ;  /* 0x0000000000007918 */ /* 0x000fde0000000000 */
[----:B------:R-:W-:-:S15]  /*40a0*/  NOP ;  /* 0x0000000000007918 */ /* 0x000fde0000000000 */
[----:B------:R-:W-:-:S04]  /*40b0*/  NOP ;  /* 0x0000000000007918 */ /* 0x000fc80000000000 */
[----:B------:R1:W2:Y:S02]  /*40c0*/  @!P4 DSETP.MIN.AND P5, P6, R18, R6, PT ;  /* 0x000000061200c22a */ /* 0x0002a40003ea0000 */
[----:B-1----:R-:W-:Y:S01]  /*40d0*/  SEL R6, R3, R12, P2 ;  /* 0x0000000c03067207 */ /* 0x002fe20001000000 */
[----:B------:R-:W-:-:S05]  /*40e0*/  IMAD.MOV.U32 R3, RZ, RZ, R27 ;  /* 0x000000ffff037224 */ /* 0x000fca00078e001b */
[----:B------:R-:W-:Y:S01]  /*40f0*/  FSEL R7, R3, R14, P2 ;  /* 0x0000000e03077208 */ /* 0x000fe20001000000 */
[----:B------:R-:W-:Y:S01]  /*4100*/  @!P4 IMAD.MOV.U32 R3, RZ, RZ, R18 ;  /* 0x000000ffff03c224 */ /* 0x000fe200078e0012 */
[----:B------:R-:W-:-:S04]  /*4110*/  @P3 LOP3.LUT R7, R14, 0x80000, RZ, 0xfc, !PT ;  /* 0x000800000e073812 */ /* 0x000fc800078efcff */
[----:B--2---:R-:W-:Y:S01]  /*4120*/  @!P4 SEL R10, R3, R10, P5 ;  /* 0x0000000a030ac207 */ /* 0x004fe20002800000 */
[----:B------:R-:W-:-:S05]  /*4130*/  @!P4 IMAD.MOV.U32 R3, RZ, RZ, R19 ;  /* 0x000000ffff03c224 */ /* 0x000fca00078e0013 */
[----:B------:R-:W-:Y:S02]  /*4140*/  @!P4 FSEL R3, R3, R0, P5 ;  /* 0x000000000303c208 */ /* 0x000fe40002800000 */
[----:B------:R-:W-:-:S04]  /*4150*/  @!P4 LOP3.LUT R0, R0, 0x80000, RZ, 0xfc, !PT ;  /* 0x000800000000c812 */ /* 0x000fc800078efcff */
[----:B------:R-:W-:-:S15]  /*4160*/  @!P4 SEL R11, R0, R3, P6 ;  /* 0x00000003000bc207 */ /* 0x000fde0003000000 */
[----:B------:R-:W-:-:S15]  /*4170*/  NOP ;  /* 0x0000000000007918 */ /* 0x000fde0000000000 */
[----:B------:R-:W-:-:S08]  /*4180*/  NOP ;  /* 0x0000000000007918 */ /* 0x000fd00000000000 */
[----:B------:R-:W1:Y:S02]  /*4190*/  @!P4 DSETP.NAN.AND P3, PT, R18, R18, PT ;  /* 0x000000121200c22a */ /* 0x000e640003f68000 */
[----:B-1----:R-:W-:Y:S02]  /*41a0*/  @!P4 FSEL R0, R18, R10, P3 ;  /* 0x0000000a1200c208 */ /* 0x002fe40001800000 */
[----:B------:R-:W-:-:S03]  /*41b0*/  @!P4 FSEL R11, R19, R11, P3 ;  /* 0x0000000b130bc208 */ /* 0x000fc60001800000 */
[----:B------:R-:W-:Y:S02]  /*41c0*/  @!P4 IMAD.MOV.U32 R28, RZ, RZ, R0 ;  /* 0x000000ffff1cc224 */ /* 0x000fe400078e0000 */
[----:B------:R-:W-:-:S15]  /*41d0*/  @!P4 IMAD.MOV.U32 R29, RZ, RZ, R11 ;  /* 0x000000ffff1dc224 */ /* 0x000fde00078e000b */
[----:B------:R-:W-:-:S15]  /*41e0*/  NOP ;  /* 0x0000000000007918 */ /* 0x000fde0000000000 */
[----:B------:R-:W-:-:S15]  /*41f0*/  NOP ;  /* 0x0000000000007918 */ /* 0x000fde0000000000 */
[----:B------:R-:W-:-:S10]  /*4200*/  NOP ;  /* 0x0000000000007918 */ /* 0x000fd40000000000 */
[----:B------:R-:W1:Y:S02]  /*4210*/  DSETP.NAN.AND P1, PT, R34, R34, PT ;  /* 0x000000222200722a */ /* 0x000e640003f28000 */
[----:B-1----:R-:W-:Y:S02]  /*4220*/  FSEL R4, R34, R4, P1 ;  /* 0x0000000422047208 */ /* 0x002fe40000800000 */
[----:B------:R-:W-:-:S15]  /*4230*/  FSEL R5, R35, R5, P1 ;  /* 0x0000000523057208 */ /* 0x000fde0000800000 */
[----:B------:R-:W-:-:S15]  /*4240*/  NOP ;  /* 0x0000000000007918 */ /* 0x000fde0000000000 */
[----:B------:R-:W-:-:S15]  /*4250*/  NOP ;  /* 0x0000000000007918 */ /* 0x000fde0000000000 */
[----:B------:R-:W-:-:S15]  /*4260*/  NOP ;  /* 0x0000000000007918 */ /* 0x000fde0000000000 */
        /* <DEDUP_REMOVED lines=8> */
[----:B------:R-:W-:-:S07]  /*42f0*/  FSEL R25, R27, R7, P1 ;  /* 0x000000071b197208 */ /* 0x000fce0000800000 */
.L_x_16411:
[----:B------:R-:W-:Y:S04]  /*4300*/  BSSY.RECONVERGENT B7, `(.L_x_16412) ;  /* 0x00003b7000077945 */ /* 0x000fe80003800200 */
[----:B------:R-:W-:Y:S04]  /*4310*/  BSSY.RELIABLE B6, `(.L_x_16413) ;  /* 0x000027b000067945 */ /* 0x000fe80003800100 */
[----:B------:R-:W-:Y:S05]  /*4320*/  @P0 BRA `(.L_x_16414) ;  /* 0x0000002400d80947 */ /* 0x000fea0003800000 */
[----:B------:R-:W1:Y:S01]  /*4330*/  LDCU UR4, c[0x0][0x3b8] ;  /* 0x00007700ff0477ac */ /* 0x000e620008000800 */
[----:B------:R-:W2:Y:S01]  /*4340*/  LDC.64 R8, c[0x0][0x398] ;  /* 0x0000e600ff087b82 */ /* 0x000ea20000000a00 */
[----:B------:R-:W-:Y:S01]  /*4350*/  IMAD R0, R22, 0x200, R23 ;  /* 0x0000020016007824 */ /* 0x000fe200078e0217 */
[----:B0-----:R-:W-:-:S03]  /*4360*/  PRMT R6, R2, 0x9910, RZ ;  /* 0x0000991002067816 */ /* 0x001fc600000000ff */
        /* <DEDUP_REMOVED lines=17> */
.L_x_16418:
[----:B------:R-:W0:Y:S02]  /*4480*/  F2I.S64.F64.TRUNC R4, R4 ;  /* 0x0000000400047311 */ /* 0x000e24000030d900 */
[----:B0-----:R-:W-:-:S05]  /*4490*/  IMAD.MOV.U32 R3, RZ, RZ, R4 ;  /* 0x000000ffff037224 */ /* 0x001fca00078e0004 */
[----:B------:R0:W-:Y:S01]  /*44a0*/  STG.E.U8 desc[UR36][R8.64], R3 ;  /* 0x0000000308007986 */ /* 0x0001e2000c101124 */
[----:B------:R-:W-:Y:S05]  /*44b0*/  BRA `(.L_x_16420) ;  /* 0x00000010007c7947 */ /* 0x000fea0003800000 */
.L_x_16417:
        /* <DEDUP_REMOVED lines=9> */
.L_x_16422:
[----:B------:R-:W0:Y:S02]  /*4550*/  F2I.F64.TRUNC R5, R4 ;  /* 0x0000000400057311 */ /* 0x000e24000030d100 */
[----:B0-----:R0:W-:Y:S01]  /*4560*/  STG.E desc[UR36][R8.64], R5 ;  /* 0x0000000508007986 */ /* 0x0011e2000c101924 */
[----:B------:R-:W-:Y:S05]  /*4570*/  BRA `(.L_x_16420) ;  /* 0x00000010004c7947 */ /* 0x000fea0003800000 */
.L_x_16421:
[----:B------:R-:W0:Y:S02]  /*4580*/  F2I.F64.TRUNC R5, R4 ;  /* 0x0000000400057311 */ /* 0x000e24000030d100 */
[----:B0-----:R0:W-:Y:S01]  /*4590*/  STG.E.U16 desc[UR36][R8.64], R5 ;  /* 0x0000000508007986 */ /* 0x0011e2000c101524 */
[----:B------:R-:W-:Y:S05]  /*45a0*/  BRA `(.L_x_16420) ;  /* 0x0000001000407947 */ /* 0x000fea0003800000 */
.L_x_16416:
        /* <DEDUP_REMOVED lines=17> */
.L_x_16424:
        /* <DEDUP_REMOVED lines=12> */
.L_x_16423:
        /* <DEDUP_REMOVED lines=18> */
.L_x_16426:
        /* <DEDUP_REMOVED lines=13> */
.L_x_16425:
[----:B------:R0:W-:Y:S01]  /*4970*/  STG.E.64 desc[UR36][R8.64], R4 ;  /* 0x0000000408007986 */ /* 0x0001e2000c101b24 */
[----:B------:R-:W-:Y:S05]  /*4980*/  BRA `(.L_x_16420) ;  /* 0x0000000c00487947 */ /* 0x000fea0003800000 */
.L_x_16415:
        /* <DEDUP_REMOVED lines=12> */
.L_x_16429:
[----:B------:R-:W-:-:S05]  /*4a50*/  CS2R R6, SRZ ;  /* 0x0000000000067805 */ /* 0x000fca000001ff00 */
[----:B------:R4:W-:Y:S01]  /*4a60*/  STG.E.128 desc[UR36][R8.64], R4 ;  /* 0x0000000408007986 */ /* 0x0009e2000c101d24 */
[----:B------:R-:W-:Y:S05]  /*4a70*/  BRA `(.L_x_16420) ;  /* 0x0000000c000c7947 */ /* 0x000fea0003800000 */
.L_x_16428:
        /* <DEDUP_REMOVED lines=27> */
.L_x_16433:
[----:B------:R-:W-:Y:S05]  /*4c30*/  BSYNC.RECONVERGENT B0 ;  /* 0x0000000000007941 */ /* 0x000fea0003800200 */
.L_x_16432:
[----:B------:R-:W-:-:S05]  /*4c40*/  LOP3.LUT R7, R0, 0x80, R7, 0xf8, !PT ;  /* 0x0000008000077812 */ /* 0x000fca00078ef807 */
[----:B------:R1:W-:Y:S01]  /*4c50*/  STG.E.U8 desc[UR36][R8.64], R7 ;  /* 0x0000000708007986 */ /* 0x0003e2000c101124 */
[----:B------:R-:W-:Y:S05]  /*4c60*/  BRA `(.L_x_16420) ;  /* 0x0000000800907947 */ /* 0x000fea0003800000 */
.L_x_16431:
        /* <DEDUP_REMOVED lines=23> */
.L_x_16435:
[----:B------:R-:W-:Y:S05]  /*4de0*/  BSYNC.RECONVERGENT B0 ;  /* 0x0000000000007941 */ /* 0x000fea0003800200 */
.L_x_16434:
[----:B------:R-:W-:-:S05]  /*4df0*/  LOP3.LUT R7, R0, 0x80, R7, 0xf8, !PT ;  /* 0x0000008000077812 */ /* 0x000fca00078ef807 */
[----:B------:R2:W-:Y:S01]  /*4e00*/  STG.E.U8 desc[UR36][R8.64], R7 ;  /* 0x0000000708007986 */ /* 0x0005e2000c101124 */
[----:B------:R-:W-:Y:S05]  /*4e10*/  BRA `(.L_x_16420) ;  /* 0x0000000800247947 */ /* 0x000fea0003800000 */
.L_x_16430:
        /* <DEDUP_REMOVED lines=12> */
.L_x_16427:
        /* <DEDUP_REMOVED lines=11> */
.L_x_16438:
        /* <DEDUP_REMOVED lines=21> */
.L_x_16441:
[----:B------:R-:W-:-:S04]  /*50e0*/  SHF.R.U32.HI R0, RZ, 0x14, R7 ;  /* 0x00000014ff007819 */ /* 0x000fc80000011607 */
[----:B------:R-:W-:-:S04]  /*50f0*/  LOP3.LUT R0, R0, 0x1, RZ, 0xc0, !PT ;  /* 0x0000000100007812 */ /* 0x000fc800078ec0ff */
[----:B------:R-:W-:-:S04]  /*5100*/  IADD3 R0, PT, PT, R7, 0x487ffff, R0 ;  /* 0x0487ffff07007810 */ /* 0x000fc80007ffe000 */
[----:B------:R-:W-:-:S04]  /*5110*/  SHF.R.U32.HI R0, RZ, 0x14, R0 ;  /* 0x00000014ff007819 */ /* 0x000fc80000011600 */
[----:B------:R-:W-:-:S07]  /*5120*/  LOP3.LUT R3, R0, 0xff, RZ, 0xc0, !PT ;  /* 0x000000ff00037812 */ /* 0x000fce00078ec0ff */
.L_x_16442:
[----:B------:R-:W-:-:S04]  /*5130*/  SHF.R.U32.HI R0, RZ, 0x18, R7 ;  /* 0x00000018ff007819 */ /* 0x000fc80000011607 */
[----:B------:R-:W-:-:S07]  /*5140*/  LOP3.LUT R0, R3, 0x80, R0, 0xf8, !PT ;  /* 0x0000008003007812 */ /* 0x000fce00078ef800 */
.L_x_16440:
[----:B------:R-:W-:Y:S05]  /*5150*/  BSYNC.RECONVERGENT B0 ;  /* 0x0000000000007941 */ /* 0x000fea0003800200 */
.L_x_16439:
[----:B------:R0:W-:Y:S01]  /*5160*/  STG.E.U8 desc[UR36][R8.64], R0 ;  /* 0x0000000008007986 */ /* 0x0001e2000c101124 */
[----:B------:R-:W-:Y:S05]  /*5170*/  BRA `(.L_x_16420) ;  /* 0x00000004004c7947 */ /* 0x000fea0003800000 */
.L_x_16437:
        /* <DEDUP_REMOVED lines=21> */
.L_x_16445:
[----:B------:R-:W-:-:S04]  /*52d0*/  SHF.R.U32.HI R0, RZ, 0x15, R7 ;  /* 0x00000015ff007819 */ /* 0x000fc80000011607 */
[----:B------:R-:W-:-:S04]  /*52e0*/  LOP3.LUT R0, R0, 0x1, RZ, 0xc0, !PT ;  /* 0x0000000100007812 */ /* 0x000fc800078ec0ff */
[----:B------:R-:W-:-:S04]  /*52f0*/  IADD3 R0, PT, PT, R7, 0x88fffff, R0 ;  /* 0x088fffff07007810 */ /* 0x000fc80007ffe000 */
[----:B------:R-:W-:-:S04]  /*5300*/  SHF.R.U32.HI R0, RZ, 0x15, R0 ;  /* 0x00000015ff007819 */ /* 0x000fc80000011600 */
[----:B------:R-:W-:-:S07]  /*5310*/  LOP3.LUT R3, R0, 0xff, RZ, 0xc0, !PT ;  /* 0x000000ff00037812 */ /* 0x000fce00078ec0ff */
.L_x_16446:
[----:B------:R-:W-:-:S04]  /*5320*/  SHF.R.U32.HI R0, RZ, 0x18, R7 ;  /* 0x00000018ff007819 */ /* 0x000fc80000011607 */
[----:B------:R-:W-:-:S07]  /*5330*/  LOP3.LUT R0, R3, 0x80, R0, 0xf8, !PT ;  /* 0x0000008003007812 */ /* 0x000fce00078ef800 */
.L_x_16444:
[----:B------:R-:W-:Y:S05]  /*5340*/  BSYNC.RECONVERGENT B0 ;  /* 0x0000000000007941 */ /* 0x000fea0003800200 */
.L_x_16443:
[----:B------:R0:W-:Y:S01]  /*5350*/  STG.E.U8 desc[UR36][R8.64], R0 ;  /* 0x0000000008007986 */ /* 0x0001e2000c101124 */
[----:B------:R-:W-:Y:S05]  /*5360*/  BRA `(.L_x_16420) ;  /* 0x0000000000d07947 */ /* 0x000fea0003800000 */
.L_x_16436:
[----:B------:R-:W-:-:S13]  /*5370*/  ISETP.NE.AND P0, PT, R0, 0x1c, PT ;  /* 0x0000001c0000780c */ /* 0x000fda0003f05270 */
[----:B------:R-:W-:Y:S05]  /*5380*/  @!P0 BRA `(.L_x_16447) ;  /* 0x0000000000c08947 */ /* 0x000fea0003800000 */
[----:B------:R-:W-:-:S13]  /*5390*/  ISETP.NE.AND P0, PT, R0, 0x1d, PT ;  /* 0x0000001d0000780c */ /* 0x000fda0003f05270 */
[----:B------:R-:W-:Y:S05]  /*53a0*/  @!P0 BRA `(.L_x_16448) ;  /* 0x0000000000ac8947 */ /* 0x000fea0003800000 */
[----:B------:R-:W-:-:S13]  /*53b0*/  ISETP.NE.AND P0, PT, R0, 0x2c, PT ;  /* 0x0000002c0000780c */ /* 0x000fda0003f05270 */
[----:B------:R-:W-:Y:S05]  /*53c0*/  @!P0 BRA `(.L_x_16449) ;  /* 0x0000000000448947 */ /* 0x000fea0003800000 */
.L_x_16419:
        /* <DEDUP_REMOVED lines=16> */
.L_x_16450:
[----:B------:R-:W-:Y:S05]  /*54d0*/  BRA `(.L_x_16420) ;  /* 0x0000000000747947 */ /* 0x000fea0003800000 */
.L_x_16449:
        /* <DEDUP_REMOVED lines=24> */
.L_x_16448:
[----:B------:R-:W0:Y:S02]  /*5660*/  F2I.U64.F64.TRUNC R4, R4 ;  /* 0x0000000400047311 */ /* 0x000e24000030d800 */
[----:B0-----:R0:W-:Y:S01]  /*5670*/  STG.E.64 desc[UR36][R8.64], R4 ;  /* 0x0000000408007986 */ /* 0x0011e2000c101b24 */
[----:B------:R-:W-:Y:S05]  /*5680*/  BRA `(.L_x_16420) ;  /* 0x0000000000087947 */ /* 0x000fea0003800000 */
.L_x_16447:
[----:B------:R-:W0:Y:S02]  /*5690*/  F2I.U32.F64.TRUNC R5, R4 ;  /* 0x0000000400057311 */ /* 0x000e24000030d000 */
[----:B0-----:R0:W-:Y:S02]  /*56a0*/  STG.E desc[UR36][R8.64], R5 ;  /* 0x0000000508007986 */ /* 0x0011e4000c101924 */
.L_x_16420:
[----:B------:R-:W-:-:S05]  /*56b0*/  VIADD R23, R23, 0x80 ;  /* 0x0000008017177836 */ /* 0x000fca0000000000 */
[----:B------:R-:W-:-:S13]  /*56c0*/  ISETP.GE.AND P0, PT, R23, R30, PT ;  /* 0x0000001e1700720c */ /* 0x000fda0003f06270 */
[----:B------:R-:W-:Y:S05]  /*56d0*/  @P0 BREAK.RELIABLE B6 ;  /* 0x0000000000060942 */ /* 0x000fea0003800100 */
[----:B------:R-:W-:Y:S05]  /*56e0*/  @P0 BRA `(.L_x_16451) ;  /* 0x0000002400e00947 */ /* 0x000fea0003800000 */
[----:B------:R-:W3:Y:S01]  /*56f0*/  LDCU UR4, c[0x0][0x3b8] ;  /* 0x00007700ff0477ac */ /* 0x000ee20008000800 */
[----:B0---4-:R-:W0:Y:S01]  /*5700*/  LDC.64 R4, c[0x0][0x398] ;  /* 0x0000e600ff047b82 */ /* 0x011e220000000a00 */
[----:B------:R-:W-:Y:S01]  /*5710*/  IMAD R0, R22, 0x200, R23 ;  /* 0x0000020016007824 */ /* 0x000fe200078e0217 */
[----:B------:R-:W-:-:S03]  /*5720*/  PRMT R6, R2, 0x9910, RZ ;  /* 0x0000991002067816 */ /* 0x000fc600000000ff */
        /* <DEDUP_REMOVED lines=17> */
.L_x_16455:
[----:B------:R-:W0:Y:S02]  /*5840*/  F2I.S64.F64.TRUNC R16, R16 ;  /* 0x0000001000107311 */ /* 0x000e24000030d900 */
[----:B0-----:R-:W-:-:S05]  /*5850*/  IMAD.MOV.U32 R3, RZ, RZ, R16 ;  /* 0x000000ffff037224 */ /* 0x001fca00078e0010 */
[----:B------:R0:W-:Y:S01]  /*5860*/  STG.E.U8 desc[UR36][R4.64], R3 ;  /* 0x0000000304007986 */ /* 0x0001e2000c101124 */
[----:B------:R-:W-:Y:S05]  /*5870*/  BRA `(.L_x_16457) ;  /* 0x0000001000807947 */ /* 0x000fea0003800000 */
.L_x_16454:
        /* <DEDUP_REMOVED lines=9> */
.L_x_16459:
[----:B------:R-:W0:Y:S02]  /*5910*/  F2I.F64.TRUNC R17, R16 ;  /* 0x0000001000117311 */ /* 0x000e24000030d100 */
[----:B0-----:R4:W-:Y:S01]  /*5920*/  STG.E desc[UR36][R4.64], R17 ;  /* 0x0000001104007986 */ /* 0x0019e2000c101924 */
[----:B------:R-:W-:Y:S05]  /*5930*/  BRA `(.L_x_16457) ;  /* 0x0000001000507947 */ /* 0x000fea0003800000 */
.L_x_16458:
[----:B------:R-:W0:Y:S02]  /*5940*/  F2I.F64.TRUNC R17, R16 ;  /* 0x0000001000117311 */ /* 0x000e24000030d100 */
[----:B0-----:R0:W-:Y:S01]  /*5950*/  STG.E.U16 desc[UR36][R4.64], R17 ;  /* 0x0000001104007986 */ /* 0x0011e2000c101524 */
[----:B------:R-:W-:Y:S05]  /*5960*/  BRA `(.L_x_16457) ;  /* 0x0000001000447947 */ /* 0x000fea0003800000 */
.L_x_16453:
        /* <DEDUP_REMOVED lines=17> */
.L_x_16461:
        /* <DEDUP_REMOVED lines=12> */
.L_x_16460:
        /* <DEDUP_REMOVED lines=14> */
[----:B-12---:R-:W-:Y:S02]  /*5c20*/  IMAD.MOV.U32 R7, RZ, RZ, RZ ;  /* 0x000000ffff077224 */ /* 0x006fe400078e00ff */
[----:B0-----:R-:W-:-:S05]  /*5c30*/  @!P0 FMUL R6, R6, 1.175494350822287508e-38 ;  /* 0x0080000006068820 */ /* 0x001fca0000400000 */
[----:B------:R0:W-:Y:S01]  /*5c40*/  STG.E.64 desc[UR36][R4.64], R6 ;  /* 0x0000000604007986 */ /* 0x0001e2000c101b24 */
[----:B------:R-:W-:Y:S05]  /*5c50*/  BRA `(.L_x_16457) ;  /* 0x0000000c00887947 */ /* 0x000fea0003800000 */
.L_x_16463:
        /* <DEDUP_REMOVED lines=13> */
.L_x_16462:
[----:B------:R0:W-:Y:S01]  /*5d30*/  STG.E.64 desc[UR36][R4.64], R16 ;  /* 0x0000001004007986 */ /* 0x0001e2000c101b24 */
[----:B------:R-:W-:Y:S05]  /*5d40*/  BRA `(.L_x_16457) ;  /* 0x0000000c004c7947 */ /* 0x000fea0003800000 */
.L_x_16452:
        /* <DEDUP_REMOVED lines=13> */
.L_x_16467:
[----:B------:R-:W-:Y:S01]  /*5e20*/  UMOV UR4, 0xf0000000 ;  /* 0xf000000000047882 */ /* 0x000fe20000000000 */
[----:B------:R-:W-:Y:S01]  /*5e30*/  UMOV UR5, 0x380fffff ;  /* 0x380fffff00057882 */ /* 0x000fe20000000000 */
[----:B-12---:R-:W0:-:S15]  /*5e40*/  F2F.F32.F64 R7, R16 ;  /* 0x0000001000077310 */ /* 0x006e1e0000301000 */
        /* <DEDUP_REMOVED lines=23> */
.L_x_16470:
[----:B------:R-:W-:-:S04]  /*5fc0*/  SHF.R.U32.HI R3, RZ, 0x18, R7 ;  /* 0x00000018ff037819 */ /* 0x000fc80000011607 */
[----:B------:R-:W-:-:S07]  /*5fd0*/  LOP3.LUT R0, R0, 0x80, R3, 0xf8, !PT ;  /* 0x0000008000007812 */ /* 0x000fce00078ef803 */
.L_x_16469:
[----:B------:R-:W-:Y:S05]  /*5fe0*/  BSYNC.RECONVERGENT B0 ;  /* 0x0000000000007941 */ /* 0x000fea0003800200 */
.L_x_16468:
[----:B------:R0:W-:Y:S01]  /*5ff0*/  STG.E.U8 desc[UR36][R4.64], R0 ;  /* 0x0000000004007986 */ /* 0x0001e2000c101124 */
[----:B------:R-:W-:Y:S05]  /*6000*/  BRA `(.L_x_16457) ;  /* 0x00000008009c7947 */ /* 0x000fea0003800000 */
.L_x_16466:
        /* <DEDUP_REMOVED lines=26> */
.L_x_16473:
[----:B------:R-:W-:-:S04]  /*61b0*/  SHF.R.U32.HI R3, RZ, 0x18, R7 ;  /* 0x00000018ff037819 */ /* 0x000fc80000011607 */
[----:B------:R-:W-:-:S07]  /*61c0*/  LOP3.LUT R0, R0, 0x80, R3, 0xf8, !PT ;  /* 0x0000008000007812 */ /* 0x000fce00078ef803 */
.L_x_16472:
[----:B------:R-:W-:Y:S05]  /*61d0*/  BSYNC.RECONVERGENT B0 ;  /* 0x0000000000007941 */ /* 0x000fea0003800200 */
.L_x_16471:
[----:B------:R0:W-:Y:S01]  /*61e0*/  STG.E.U8 desc[UR36][R4.64], R0 ;  /* 0x0000000004007986 */ /* 0x0001e2000c101124 */
[----:B------:R-:W-:Y:S05]  /*61f0*/  BRA `(.L_x_16457) ;  /* 0x0000000800207947 */ /* 0x000fea0003800000 */
.L_x_16465:
        /* <DEDUP_REMOVED lines=8> */
[----:B-12---:R-:W0:-:S15]  /*6280*/  F2F.F32.F64 R8, R16 ;  /* 0x0000001000087310 */ /* 0x006e1e0000301000 */
        /* <DEDUP_REMOVED lines=21> */
.L_x_16475:
[----:B------:R-:W0:Y:S02]  /*63e0*/  F2I.U64.F64.TRUNC R16, R16 ;  /* 0x0000001000107311 */ /* 0x000e24000030d800 */
[----:B0-----:R0:W-:Y:S01]  /*63f0*/  STG.E.64 desc[UR36][R4.64], R16 ;  /* 0x0000001004007986 */ /* 0x0011e2000c101b24 */
[----:B------:R-:W-:Y:S05]  /*6400*/  BRA `(.L_x_16457) ;  /* 0x00000004009c7947 */ /* 0x000fea0003800000 */
.L_x_16474:
[----:B------:R-:W0:Y:S02]  /*6410*/  F2I.U32.F64.TRUNC R17, R16 ;  /* 0x0000001000117311 */ /* 0x000e24000030d000 */
[----:B0-----:R0:W-:Y:S01]  /*6420*/  STG.E desc[UR36][R4.64], R17 ;  /* 0x0000001104007986 */ /* 0x0011e2000c101924 */
[----:B------:R-:W-:Y:S05]  /*6430*/  BRA `(.L_x_16457) ;  /* 0x0000000400907947 */ /* 0x000fea0003800000 */
.L_x_16464:
        /* <DEDUP_REMOVED lines=10> */
.L_x_16477:
[----:B-----5:R-:W-:-:S05]  /*64e0*/  CS2R R18, SRZ ;  /* 0x0000000000127805 */ /* 0x020fca000001ff00 */
[----:B------:R0:W-:Y:S01]  /*64f0*/  STG.E.128 desc[UR36][R4.64], R16 ;  /* 0x0000001004007986 */ /* 0x0001e2000c101d24 */
[----:B------:R-:W-:Y:S05]  /*6500*/  BRA `(.L_x_16457) ;  /* 0x00000004005c7947 */ /* 0x000fea0003800000 */
.L_x_16476:
[----:B------:R-:W-:-:S13]  /*6510*/  ISETP.NE.AND P0, PT, R0, 0xf, PT ;  /* 0x0000000f0000780c */ /* 0x000fda0003f05270 */
[----:B------:R-:W-:Y:S05]  /*6520*/  @!P0 BRA `(.L_x_16478) ;  /* 0x0000000400288947 */ /* 0x000fea0003800000 */
[----:B------:R-:W-:-:S13]  /*6530*/  ISETP.NE.AND P0, PT, R0, 0x17, PT ;  /* 0x000000170000780c */ /* 0x000fda0003f05270 */
[----:B------:R-:W-:Y:S05]  /*6540*/  @!P0 BRA `(.L_x_16479) ;  /* 0x0000000000b08947 */ /* 0x000fea0003800000 */
[----:B------:R-:W-:-:S13]  /*6550*/  ISETP.NE.AND P0, PT, R0, 0x18, PT ;  /* 0x000000180000780c */ /* 0x000fda0003f05270 */
[----:B------:R-:W-:Y:S05]  /*6560*/  @!P0 BRA `(.L_x_16480) ;  /* 0x0000000000448947 */ /* 0x000fea0003800000 */
.L_x_16456:
[----:B------:R-:W-:Y:S01]  /*6570*/  MOV R14, 0x0 ;  /* 0x00000000000e7802 */ /* 0x000fe20000000f00 */
[----:B------:R-:W0:Y:S01]  /*6580*/  LDCU.64 UR4, c[0x4][0x188] ;  /* 0x01003100ff0477ac */ /* 0x000e220008000a00 */
[----:B-12---:R-:W-:Y:S02]  /*6590*/  IMAD.MOV.U32 R8, RZ, RZ, 0x65 ;  /* 0x00000065ff087424 */ /* 0x006fe400078e00ff */
        /* <DEDUP_REMOVED lines=13> */
.L_x_16481:
[----:B------:R-:W-:Y:S05]  /*6670*/  BRA `(.L_x_16457) ;  /* 0x0000000400007947 */ /* 0x000fea0003800000 */
.L_x_16480:
        /* <DEDUP_REMOVED lines=21> */
.L_x_16483:
[----:B------:R-:W-:Y:S05]  /*67d0*/  BSYNC.RECONVERGENT B0 ;  /* 0x0000000000007941 */ /* 0x000fea0003800200 */
.L_x_16482:
[----:B------:R-:W-:-:S05]  /*67e0*/  LOP3.LUT R3, R0, 0x80, R3, 0xf8, !PT ;  /* 0x0000008000037812 */ /* 0x000fca00078ef803 */
[----:B------:R0:W-:Y:S01]  /*67f0*/  STG.E.U8 desc[UR36][R4.64], R3 ;  /* 0x0000000304007986 */ /* 0x0001e2000c101124 */
[----:B------:R-:W-:Y:S05]  /*6800*/  BRA `(.L_x_16457) ;  /* 0x00000000009c7947 */ /* 0x000fea0003800000 */
.L_x_16479:
        /* <DEDUP_REMOVED lines=20> */
.L_x_16485:
[----:B------:R-:W-:Y:S01]  /*6950*/  IMAD.MOV.U32 R0, RZ, RZ, 0x7f ;  /* 0x0000007fff007424 */ /* 0x000fe200078e00ff */
[----:B------:R-:W-:-:S04]  /*6960*/  ISETP.GT.U32.AND P0, PT, R3, 0x7f800000, PT ;  /* 0x7f8000000300780c */ /* 0x000fc80003f04070 */
[----:B------:R-:W-:-:S09]  /*6970*/  SEL R0, R0, 0x7c, P0 ;  /* 0x0000007c00007807 */ /* 0x000fd20000000000 */
.L_x_16486:
[----:B------:R-:W-:Y:S05]  /*6980*/  BSYNC.RECONVERGENT B0 ;  /* 0x0000000000007941 */ /* 0x000fea0003800200 */
.L_x_16484:
[----:B------:R-:W-:-:S04]  /*6990*/  SHF.R.U32.HI R3, RZ, 0x18, R7 ;  /* 0x00000018ff037819 */ /* 0x000fc80000011607 */
[----:B------:R-:W-:-:S05]  /*69a0*/  LOP3.LUT R3, R0, 0x80, R3, 0xf8, !PT ;  /* 0x0000008000037812 */ /* 0x000fca00078ef803 */
[----:B------:R0:W-:Y:S01]  /*69b0*/  STG.E.U8 desc[UR36][R4.64], R3 ;  /* 0x0000000304007986 */ /* 0x0001e2000c101124 */
[----:B------:R-:W-:Y:S05]  /*69c0*/  BRA `(.L_x_16457) ;  /* 0x00000000002c7947 */ /* 0x000fea0003800000 */
.L_x_16478:
        /* <DEDUP_REMOVED lines=11> */
.L_x_16457:
[----:B------:R-:W-:-:S07]  /*6a80*/  VIADD R23, R23, 0x80 ;  /* 0x0000008017177836 */ /* 0x000fce0000000000 */
.L_x_16414:
[----:B------:R-:W-:-:S13]  /*6a90*/  ISETP.GE.AND P0, PT, R23, R30, PT ;  /* 0x0000001e1700720c */ /* 0x000fda0003f06270 */
[----:B------:R-:W-:Y:S05]  /*6aa0*/  @P0 BREAK.RELIABLE B6 ;  /* 0x0000000000060942 */ /* 0x000fea0003800100 */
[----:B------:R-:W-:Y:S05]  /*6ab0*/  @P0 BRA `(.L_x_16451) ;  /* 0x0000001000ec0947 */ /* 0x000fea0003800000 */
[----:B------:R-:W-:Y:S05]  /*6ac0*/  BSYNC.RELIABLE B6 ;  /* 0x0000000000067941 */ /* 0x000fea0003800100 */
.L_x_16413:
[----:B------:R-:W1:Y:S01]  /*6ad0*/  LDCU UR4, c[0x0][0x3b8] ;  /* 0x00007700ff0477ac */ /* 0x000e620008000800 */
[----:B0--34-:R-:W0:Y:S01]  /*6ae0*/  LDC.64 R4, c[0x0][0x398] ;  /* 0x0000e600ff047b82 */ /* 0x019e220000000a00 */
[----:B------:R-:W-:Y:S01]  /*6af0*/  IMAD R0, R22, 0x200, R23 ;  /* 0x0000020016007824 */ /* 0x000fe200078e0217 */
[----:B------:R-:W-:-:S03]  /*6b00*/  PRMT R6, R2, 0x9910, RZ ;  /* 0x0000991002067816 */ /* 0x000fc600000000ff */
[----:B-1----:R-:W-:Y:S02]  /*6b10*/  IMAD R3, R0, UR4, RZ ;  /* 0x0000000400037c24 */ /* 0x002fe4000f8e02ff */
        /* <DEDUP_REMOVED lines=16> */
.L_x_16490:
[----:B------:R-:W0:Y:S02]  /*6c20*/  F2I.S64.F64.TRUNC R24, R24 ;  /* 0x0000001800187311 */ /* 0x000e24000030d900 */
[----:B0-----:R-:W-:-:S05]  /*6c30*/  IMAD.MOV.U32 R3, RZ, RZ, R24 ;  /* 0x000000ffff037224 */ /* 0x001fca00078e0018 */
[----:B------:R0:W-:Y:S01]  /*6c40*/  STG.E.U8 desc[UR36][R4.64], R3 ;  /* 0x0000000304007986 */ /* 0x0001e2000c101124 */
[----:B------:R-:W-:Y:S05]  /*6c50*/  BRA `(.L_x_16492) ;  /* 0x0000001000807947 */ /* 0x000fea0003800000 */
.L_x_16489:
        /* <DEDUP_REMOVED lines=9> */
.L_x_16494:
[----:B------:R-:W0:Y:S02]  /*6cf0*/  F2I.F64.TRUNC R25, R24 ;  /* 0x0000001800197311 */ /* 0x000e24000030d100 */
[----:B0-----:R4:W-:Y:S01]  /*6d00*/  STG.E desc[UR36][R4.64], R25 ;  /* 0x0000001904007986 */ /* 0x0019e2000c101924 */
[----:B------:R-:W-:Y:S05]  /*6d10*/  BRA `(.L_x_16492) ;  /* 0x0000001000507947 */ /* 0x000fea0003800000 */
.L_x_16493:
[----:B------:R-:W0:Y:S02]  /*6d20*/  F2I.F64.TRUNC R25, R24 ;  /* 0x0000001800197311 */ /* 0x000e24000030d100 */
[----:B0-----:R3:W-:Y:S01]  /*6d30*/  STG.E.U16 desc[UR36][R4.64], R25 ;  /* 0x0000001904007986 */ /* 0x0017e2000c101524 */
[----:B------:R-:W-:Y:S05]  /*6d40*/  BRA `(.L_x_16492) ;  /* 0x0000001000447947 */ /* 0x000fea0003800000 */
.L_x_16488:
        /* <DEDUP_REMOVED lines=17> */
.L_x_16496:
        /* <DEDUP_REMOVED lines=12> */
.L_x_16495:
        /* <DEDUP_REMOVED lines=14> */
[----:B--2---:R-:W-:Y:S02]  /*7000*/  IMAD.MOV.U32 R7, RZ, RZ, RZ ;  /* 0x000000ffff077224 */ /* 0x004fe400078e00ff */
[----:B0-----:R-:W-:-:S05]  /*7010*/  @!P0 FMUL R6, R6, 1.175494350822287508e-38 ;  /* 0x0080000006068820 */ /* 0x001fca0000400000 */
[----:B------:R0:W-:Y:S01]  /*7020*/  STG.E.64 desc[UR36][R4.64], R6 ;  /* 0x0000000604007986 */ /* 0x0001e2000c101b24 */
[----:B------:R-:W-:Y:S05]  /*7030*/  BRA `(.L_x_16492) ;  /* 0x0000000c00887947 */ /* 0x000fea0003800000 */
.L_x_16498:
        /* <DEDUP_REMOVED lines=13> */
.L_x_16497:
[----:B------:R0:W-:Y:S01]  /*7110*/  STG.E.64 desc[UR36][R4.64], R24 ;  /* 0x0000001804007986 */ /* 0x0001e2000c101b24 */
[----:B------:R-:W-:Y:S05]  /*7120*/  BRA `(.L_x_16492) ;  /* 0x0000000c004c7947 */ /* 0x000fea0003800000 */
.L_x_16487:
        /* <DEDUP_REMOVED lines=13> */
.L_x_16502:
[----:B------:R-:W-:Y:S01]  /*7200*/  UMOV UR4, 0xf0000000 ;  /* 0xf000000000047882 */ /* 0x000fe20000000000 */
[----:B------:R-:W-:Y:S01]  /*7210*/  UMOV UR5, 0x380fffff ;  /* 0x380fffff00057882 */ /* 0x000fe20000000000 */
[----:B--2---:R-:W0:-:S15]  /*7220*/  F2F.F32.F64 R7, R24 ;  /* 0x0000001800077310 */ /* 0x004e1e0000301000 */
        /* <DEDUP_REMOVED lines=23> */
.L_x_16505:
[----:B------:R-:W-:-:S04]  /*73a0*/  SHF.R.U32.HI R3, RZ, 0x18, R7 ;  /* 0x00000018ff037819 */ /* 0x000fc80000011607 */
[----:B------:R-:W-:-:S07]  /*73b0*/  LOP3.LUT R0, R0, 0x80, R3, 0xf8, !PT ;  /* 0x0000008000007812 */ /* 0x000fce00078ef803 */
.L_x_16504:
[----:B------:R-:W-:Y:S05]  /*73c0*/  BSYNC.RECONVERGENT B0 ;  /* 0x0000000000007941 */ /* 0x000fea0003800200 */
.L_x_16503:
[----:B------:R0:W-:Y:S01]  /*73d0*/  STG.E.U8 desc[UR36][R4.64], R0 ;  /* 0x0000000004007986 */ /* 0x0001e2000c101124 */
[----:B------:R-:W-:Y:S05]  /*73e0*/  BRA `(.L_x_16492) ;  /* 0x00000008009c7947 */ /* 0x000fea0003800000 */
.L_x_16501:
        /* <DEDUP_REMOVED lines=26> */
.L_x_16508:
[----:B------:R-:W-:-:S04]  /*7590*/  SHF.R.U32.HI R3, RZ, 0x18, R7 ;  /* 0x00000018ff037819 */ /* 0x000fc80000011607 */
[----:B------:R-:W-:-:S07]  /*75a0*/  LOP3.LUT R0, R0, 0x80, R3, 0xf8, !PT ;  /* 0x0000008000007812 */ /* 0x000fce00078ef803 */
.L_x_16507:
[----:B------:R-:W-:Y:S05]  /*75b0*/  BSYNC.RECONVERGENT B0 ;  /* 0x0000000000007941 */ /* 0x000fea0003800200 */
.L_x_16506:
[----:B------:R0:W-:Y:S01]  /*75c0*/  STG.E.U8 desc[UR36][R4.64], R0 ;  /* 0x0000000004007986 */ /* 0x0001e2000c101124 */
[----:B------:R-:W-:Y:S05]  /*75d0*/  BRA `(.L_x_16492) ;  /* 0x0000000800207947 */ /* 0x000fea0003800000 */
.L_x_16500:
        /* <DEDUP_REMOVED lines=8> */
[----:B--2---:R-:W0:-:S15]  /*7660*/  F2F.F32.F64 R8, R24 ;  /* 0x0000001800087310 */ /* 0x004e1e0000301000 */
        /* <DEDUP_REMOVED lines=21> */
.L_x_16510:
[----:B------:R-:W0:Y:S02]  /*77c0*/  F2I.U64.F64.TRUNC R24, R24 ;  /* 0x0000001800187311 */ /* 0x000e24000030d800 */
[----:B0-----:R0:W-:Y:S01]  /*77d0*/  STG.E.64 desc[UR36][R4.64], R24 ;  /* 0x0000001804007986 */ /* 0x0011e2000c101b24 */
[----:B------:R-:W-:Y:S05]  /*77e0*/  BRA `(.L_x_16492) ;  /* 0x00000004009c7947 */ /* 0x000fea0003800000 */
.L_x_16509:
[----:B------:R-:W0:Y:S02]  /*77f0*/  F2I.U32.F64.TRUNC R25, R24 ;  /* 0x0000001800197311 */ /* 0x000e24000030d000 */
[----:B0-----:R0:W-:Y:S01]  /*7800*/  STG.E desc[UR36][R4.64], R25 ;  /* 0x0000001904007986 */ /* 0x0011e2000c101924 */
[----:B------:R-:W-:Y:S05]  /*7810*/  BRA `(.L_x_16492) ;  /* 0x0000000400907947 */ /* 0x000fea0003800000 */
.L_x_16499:
        /* <DEDUP_REMOVED lines=10> */
.L_x_16512:
[----:B-----5:R-:W-:-:S05]  /*78c0*/  CS2R R26, SRZ ;  /* 0x00000000001a7805 */ /* 0x020fca000001ff00 */
[----:B------:R0:W-:Y:S01]  /*78d0*/  STG.E.128 desc[UR36][R4.64], R24 ;  /* 0x0000001804007986 */ /* 0x0001e2000c101d24 */
[----:B------:R-:W-:Y:S05]  /*78e0*/  BRA `(.L_x_16492) ;  /* 0x00000004005c7947 */ /* 0x000fea0003800000 */
.L_x_16511:
[----:B------:R-:W-:-:S13]  /*78f0*/  ISETP.NE.AND P0, PT, R0, 0xf, PT ;  /* 0x0000000f0000780c */ /* 0x000fda0003f05270 */
[----:B------:R-:W-:Y:S05]  /*7900*/  @!P0 BRA `(.L_x_16513) ;  /* 0x0000000400288947 */ /* 0x000fea0003800000 */
[----:B------:R-:W-:-:S13]  /*7910*/  ISETP.NE.AND P0, PT, R0, 0x17, PT ;  /* 0x000000170000780c */ /* 0x000fda0003f05270 */
[----:B------:R-:W-:Y:S05]  /*7920*/  @!P0 BRA `(.L_x_16514) ;  /* 0x0000000000b08947 */ /* 0x000fea0003800000 */
[----:B------:R-:W-:-:S13]  /*7930*/  ISETP.NE.AND P0, PT, R0, 0x18, PT ;  /* 0x000000180000780c */ /* 0x000fda0003f05270 */
[----:B------:R-:W-:Y:S05]  /*7940*/  @!P0 BRA `(.L_x_16515) ;  /* 0x0000000000448947 */ /* 0x000fea0003800000 */
.L_x_16491:
[----:B------:R-:W-:Y:S01]  /*7950*/  MOV R14, 0x0 ;  /* 0x00000000000e7802 */ /* 0x000fe20000000f00 */
[----:B------:R-:W0:Y:S01]  /*7960*/  LDCU.64 UR4, c[0x4][0x188] ;  /* 0x01003100ff0477ac */ /* 0x000e220008000a00 */
[----:B--2---:R-:W-:Y:S02]  /*7970*/  IMAD.MOV.U32 R8, RZ, RZ, 0x65 ;  /* 0x00000065ff087424 */ /* 0x004fe400078e00ff */
        /* <DEDUP_REMOVED lines=13> */
.L_x_16516:
[----:B------:R-:W-:Y:S05]  /*7a50*/  BRA `(.L_x_16492) ;  /* 0x0000000400007947 */ /* 0x000fea0003800000 */
.L_x_16515:
        /* <DEDUP_REMOVED lines=21> */
.L_x_16518:
[----:B------:R-:W-:Y:S05]  /*7bb0*/  BSYNC.RECONVERGENT B0 ;  /* 0x0000000000007941 */ /* 0x000fea0003800200 */
.L_x_16517:
[----:B------:R-:W-:-:S05]  /*7bc0*/  LOP3.LUT R3, R0, 0x80, R3, 0xf8, !PT ;  /* 0x0000008000037812 */ /* 0x000fca00078ef803 */
[----:B------:R0:W-:Y:S01]  /*7bd0*/  STG.E.U8 desc[UR36][R4.64], R3 ;  /* 0x0000000304007986 */ /* 0x0001e2000c101124 */
[----:B------:R-:W-:Y:S05]  /*7be0*/  BRA `(.L_x_16492) ;  /* 0x00000000009c7947 */ /* 0x000fea0003800000 */
.L_x_16514:
        /* <DEDUP_REMOVED lines=20> */
.L_x_16520:
[----:B------:R-:W-:Y:S01]  /*7d30*/  IMAD.MOV.U32 R0, RZ, RZ, 0x7f ;  /* 0x0000007fff007424 */ /* 0x000fe200078e00ff */
[----:B------:R-:W-:-:S04]  /*7d40*/  ISETP.GT.U32.AND P0, PT, R3, 0x7f800000, PT ;  /* 0x7f8000000300780c */ /* 0x000fc80003f04070 */
[----:B------:R-:W-:-:S09]  /*7d50*/  SEL R0, R0, 0x7c, P0 ;  /* 0x0000007c00007807 */ /* 0x000fd20000000000 */
.L_x_16521:
[----:B------:R-:W-:Y:S05]  /*7d60*/  BSYNC.RECONVERGENT B0 ;  /* 0x0000000000007941 */ /* 0x000fea0003800200 */
.L_x_16519:
[----:B------:R-:W-:-:S04]  /*7d70*/  SHF.R.U32.HI R3, RZ, 0x18, R7 ;  /* 0x00000018ff037819 */ /* 0x000fc80000011607 */
[----:B------:R-:W-:-:S05]  /*7d80*/  LOP3.LUT R3, R0, 0x80, R3, 0xf8, !PT ;  /* 0x0000008000037812 */ /* 0x000fca00078ef803 */
[----:B------:R0:W-:Y:S01]  /*7d90*/  STG.E.U8 desc[UR36][R4.64], R3 ;  /* 0x0000000304007986 */ /* 0x0001e2000c101124 */
[----:B------:R-:W-:Y:S05]  /*7da0*/  BRA `(.L_x_16492) ;  /* 0x00000000002c7947 */ /* 0x000fea0003800000 */
.L_x_16513:
        /* <DEDUP_REMOVED lines=11> */
.L_x_16492:
[----:B------:R-:W-:-:S07]  /*7e60*/  VIADD R23, R23, 0x80 ;  /* 0x0000008017177836 */ /* 0x000fce0000000000 */
.L_x_16451:
[----:B------:R-:W-:Y:S05]  /*7e70*/  BSYNC.RECONVERGENT B7 ;  /* 0x0000000000077941 */ /* 0x000fea0003800200 */
.L_x_16412:
[----:B------:R-:W-:-:S13]  /*7e80*/  ISETP.GE.AND P0, PT, R23, R30, PT ;  /* 0x0000001e1700720c */ /* 0x000fda0003f06270 */
[----:B------:R-:W-:Y:S05]  /*7e90*/  @P0 EXIT ;  /* 0x000000000000094d */ /* 0x000fea0003800000 */
[----:B01-34-:R-:W0:Y:S01]  /*7ea0*/  LDC.64 R4, c[0x0][0x398] ;  /* 0x0000e600ff047b82 */ /* 0x01be220000000a00 */
        /* <DEDUP_REMOVED lines=19> */
.L_x_16525:
[----:B------:R-:W0:Y:S02]  /*7fe0*/  F2I.S64.F64.TRUNC R28, R28 ;  /* 0x0000001c001c7311 */ /* 0x000e24000030d900 */
[----:B0-----:R-:W-:-:S05]  /*7ff0*/  IMAD.MOV.U32 R3, RZ, RZ, R28 ;  /* 0x000000ffff037224 */ /* 0x001fca00078e001c */
[----:B------:R-:W-:Y:S01]  /*8000*/  STG.E.U8 desc[UR36][R4.64], R3 ;  /* 0x0000000304007986 */ /* 0x000fe2000c101124 */
[----:B------:R-:W-:Y:S05]  /*8010*/  EXIT ;  /* 0x000000000000794d */ /* 0x000fea0003800000 */
.L_x_16524:
        /* <DEDUP_REMOVED lines=9> */
.L_x_16528:
[----:B------:R-:W0:Y:S02]  /*80b0*/  F2I.F64.TRUNC R29, R28 ;  /* 0x0000001c001d7311 */ /* 0x000e24000030d100 */
[----:B0-----:R-:W-:Y:S01]  /*80c0*/  STG.E desc[UR36][R4.64], R29 ;  /* 0x0000001d04007986 */ /* 0x001fe2000c101924 */
[----:B------:R-:W-:Y:S05]  /*80d0*/  EXIT ;  /* 0x000000000000794d */ /* 0x000fea0003800000 */
.L_x_16527:
[----:B------:R-:W0:Y:S02]  /*80e0*/  F2I.F64.TRUNC R29, R28 ;  /* 0x0000001c001d7311 */ /* 0x000e24000030d100 */
[----:B0-----:R-:W-:Y:S01]  /*80f0*/  STG.E.U16 desc[UR36][R4.64], R29 ;  /* 0x0000001d04007986 */ /* 0x001fe2000c101524 */
[----:B------:R-:W-:Y:S05]  /*8100*/  EXIT ;  /* 0x000000000000794d */ /* 0x000fea0003800000 */
.L_x_16523:
        /* <DEDUP_REMOVED lines=17> */
.L_x_16530:
        /* <DEDUP_REMOVED lines=12> */
.L_x_16529:
        /* <DEDUP_REMOVED lines=18> */
.L_x_16532:
        /* <DEDUP_REMOVED lines=13> */
.L_x_16531:
[----:B------:R-:W-:Y:S01]  /*84d0*/  STG.E.64 desc[UR36][R4.64], R28 ;  /* 0x0000001c04007986 */ /* 0x000fe2000c101b24 */
[----:B------:R-:W-:Y:S05]  /*84e0*/  EXIT ;  /* 0x000000000000794d */ /* 0x000fea0003800000 */
.L_x_16522:
        /* <DEDUP_REMOVED lines=13> */
.L_x_16536:
        /* <DEDUP_REMOVED lines=25> */
.L_x_16539:
[----:B------:R-:W-:-:S04]  /*8750*/  SHF.R.U32.HI R3, RZ, 0x18, R7 ;  /* 0x00000018ff037819 */ /* 0x000fc80000011607 */
[----:B------:R-:W-:-:S04]  /*8760*/  LOP3.LUT R0, R0, 0x80, R3, 0xf8, !PT ;  /* 0x0000008000007812 */ /* 0x000fc800078ef803 */
[----:B------:R-:W-:-:S07]  /*8770*/  PRMT R2, R0, 0x7610, R2 ;  /* 0x0000761000027816 */ /* 0x000fce0000000002 */
.L_x_16538:
[----:B------:R-:W-:Y:S05]  /*8780*/  BSYNC.RECONVERGENT B0 ;  /* 0x0000000000007941 */ /* 0x000fea0003800200 */
.L_x_16537:
[----:B------:R-:W-:Y:S01]  /*8790*/  STG.E.U8 desc[UR36][R4.64], R2 ;  /* 0x0000000204007986 */ /* 0x000fe2000c101124 */
[----:B------:R-:W-:Y:S05]  /*87a0*/  EXIT ;  /* 0x000000000000794d */ /* 0x000fea0003800000 */
.L_x_16535:
        /* <DEDUP_REMOVED lines=25> */
.L_x_16542:
[----:B------:R-:W-:-:S04]  /*8940*/  SHF.R.U32.HI R3, RZ, 0x18, R7 ;  /* 0x00000018ff037819 */ /* 0x000fc80000011607 */
[----:B------:R-:W-:-:S04]  /*8950*/  LOP3.LUT R0, R0, 0x80, R3, 0xf8, !PT ;  /* 0x0000008000007812 */ /* 0x000fc800078ef803 */
[----:B------:R-:W-:-:S07]  /*8960*/  PRMT R2, R0, 0x7610, R2 ;  /* 0x0000761000027816 */ /* 0x000fce0000000002 */
.L_x_16541:
[----:B------:R-:W-:Y:S05]  /*8970*/  BSYNC.RECONVERGENT B0 ;  /* 0x0000000000007941 */ /* 0x000fea0003800200 */
.L_x_16540:
[----:B------:R-:W-:Y:S01]  /*8980*/  STG.E.U8 desc[UR36][R4.64], R2 ;  /* 0x0000000204007986 */ /* 0x000fe2000c101124 */
[----:B------:R-:W-:Y:S05]  /*8990*/  EXIT ;  /* 0x000000000000794d */ /* 0x000fea0003800000 */
.L_x_16534:
        /* <DEDUP_REMOVED lines=30> */
.L_x_16544:
[----:B------:R-:W0:Y:S02]  /*8b80*/  F2I.U64.F64.TRUNC R28, R28 ;  /* 0x0000001c001c7311 */ /* 0x000e24000030d800 */
[----:B0-----:R-:W-:Y:S01]  /*8b90*/  STG.E.64 desc[UR36][R4.64], R28 ;  /* 0x0000001c04007986 */ /* 0x001fe2000c101b24 */
[----:B------:R-:W-:Y:S05]  /*8ba0*/  EXIT ;  /* 0x000000000000794d */ /* 0x000fea0003800000 */
.L_x_16543:
[----:B------:R-:W0:Y:S02]  /*8bb0*/  F2I.U32.F64.TRUNC R29, R28 ;  /* 0x0000001c001d7311 */ /* 0x000e24000030d000 */
[----:B0-----:R-:W-:Y:S01]  /*8bc0*/  STG.E desc[UR36][R4.64], R29 ;  /* 0x0000001d04007986 */ /* 0x001fe2000c101924 */
[----:B------:R-:W-:Y:S05]  /*8bd0*/  EXIT ;  /* 0x000000000000794d */ /* 0x000fea0003800000 */
.L_x_16533:
        /* <DEDUP_REMOVED lines=10> */
.L_x_16546:
[----:B------:R-:W-:-:S05]  /*8c80*/  CS2R R30, SRZ ;  /* 0x00000000001e7805 */ /* 0x000fca000001ff00 */
[----:B------:R-:W-:Y:S01]  /*8c90*/  STG.E.128 desc[UR36][R4.64], R28 ;  /* 0x0000001c04007986 */ /* 0x000fe2000c101d24 */
[----:B------:R-:W-:Y:S05]  /*8ca0*/  EXIT ;  /* 0x000000000000794d */ /* 0x000fea0003800000 */
.L_x_16545:
[----:B------:R-:W-:-:S13]  /*8cb0*/  ISETP.NE.AND P0, PT, R0, 0xf, PT ;  /* 0x0000000f0000780c */ /* 0x000fda0003f05270 */
[----:B------:R-:W-:Y:S05]  /*8cc0*/  @!P0 BRA `(.L_x_16547) ;  /* 0x0000000400288947 */ /* 0x000fea0003800000 */
[----:B------:R-:W-:-:S13]  /*8cd0*/  ISETP.NE.AND P0, PT, R0, 0x17, PT ;  /* 0x000000170000780c */ /* 0x000fda0003f05270 */
[----:B------:R-:W-:Y:S05]  /*8ce0*/  @!P0 BRA `(.L_x_16548) ;  /* 0x0000000000b08947 */ /* 0x000fea0003800000 */
[----:B------:R-:W-:-:S13]  /*8cf0*/  ISETP.NE.AND P0, PT, R0, 0x18, PT ;  /* 0x000000180000780c */ /* 0x000fda0003f05270 */
[----:B------:R-:W-:Y:S05]  /*8d00*/  @!P0 BRA `(.L_x_16549) ;  /* 0x0000000000448947 */ /* 0x000fea0003800000 */
.L_x_16526:
[----:B------:R-:W-:Y:S01]  /*8d10*/  MOV R0, 0x0 ;  /* 0x0000000000007802 */ /* 0x000fe20000000f00 */
[----:B------:R-:W0:Y:S01]  /*8d20*/  LDCU.64 UR4, c[0x4][0x188] ;  /* 0x01003100ff0477ac */ /* 0x000e220008000a00 */
[----:B--2---:R-:W-:Y:S02]  /*8d30*/  IMAD.MOV.U32 R8, RZ, RZ, 0x65 ;  /* 0x00000065ff087424 */ /* 0x004fe400078e00ff */
        /* <DEDUP_REMOVED lines=13> */
.L_x_16550:
[----:B------:R-:W-:Y:S05]  /*8e10*/  EXIT ;  /* 0x000000000000794d */ /* 0x000fea0003800000 */
.L_x_16549:
        /* <DEDUP_REMOVED lines=21> */
.L_x_16552:
[----:B------:R-:W-:Y:S05]  /*8f70*/  BSYNC.RECONVERGENT B0 ;  /* 0x0000000000007941 */ /* 0x000fea0003800200 */
.L_x_16551:
[----:B------:R-:W-:-:S05]  /*8f80*/  LOP3.LUT R3, R0, 0x80, R3, 0xf8, !PT ;  /* 0x0000008000037812 */ /* 0x000fca00078ef803 */
[----:B------:R-:W-:Y:S01]  /*8f90*/  STG.E.U8 desc[UR36][R4.64], R3 ;  /* 0x0000000304007986 */ /* 0x000fe2000c101124 */
[----:B------:R-:W-:Y:S05]  /*8fa0*/  EXIT ;  /* 0x000000000000794d */ /* 0x000fea0003800000 */
.L_x_16548:
        /* <DEDUP_REMOVED lines=20> */
.L_x_16554:
[----:B------:R-:W-:Y:S01]  /*90f0*/  IMAD.MOV.U32 R0, RZ, RZ, 0x7f ;  /* 0x0000007fff007424 */ /* 0x000fe200078e00ff */
[----:B------:R-:W-:-:S04]  /*9100*/  ISETP.GT.U32.AND P0, PT, R2, 0x7f800000, PT ;  /* 0x7f8000000200780c */ /* 0x000fc80003f04070 */
[----:B------:R-:W-:-:S09]  /*9110*/  SEL R0, R0, 0x7c, P0 ;  /* 0x0000007c00007807 */ /* 0x000fd20000000000 */
.L_x_16555:
[----:B------:R-:W-:Y:S05]  /*9120*/  BSYNC.RECONVERGENT B0 ;  /* 0x0000000000007941 */ /* 0x000fea0003800200 */
.L_x_16553:
[----:B------:R-:W-:-:S04]  /*9130*/  SHF.R.U32.HI R3, RZ, 0x18, R3 ;  /* 0x00000018ff037819 */ /* 0x000fc80000011603 */
[----:B------:R-:W-:-:S05]  /*9140*/  LOP3.LUT R3, R0, 0x80, R3, 0xf8, !PT ;  /* 0x0000008000037812 */ /* 0x000fca00078ef803 */
[----:B------:R-:W-:Y:S01]  /*9150*/  STG.E.U8 desc[UR36][R4.64], R3 ;  /* 0x0000000304007986 */ /* 0x000fe2000c101124 */
[----:B------:R-:W-:Y:S05]  /*9160*/  EXIT ;  /* 0x000000000000794d */ /* 0x000fea0003800000 */
.L_x_16547:
        /* <DEDUP_REMOVED lines=12> */
.L_x_16556:
        /* <DEDUP_REMOVED lines=13> */
.L_x_41017:


//--------------------- .text._ZN2at6native18elementwise_kernelILi128ELi2EZNS0_22gpu_kernel_impl_nocastINS0_13AUnaryFunctorIdddZZZNS0_19minimum_kernel_cudaERNS_18TensorIteratorBaseEENKUlvE0_clEvENKUlvE_clEvEUlddE_EEEEvS5_RKT_EUliE_EEviT1_ --------------------------
	.section	.text._ZN2at6native18elementwise_kernelILi128ELi2EZNS0_22gpu_kernel_impl_nocastINS0_13AUnaryFunctorIdddZZZNS0_19minimum_kernel_cudaERNS_18TensorIteratorBaseEENKUlvE0_clEvENKUlvE_clEvEUlddE_EEEEvS5_RKT_EUliE_EEviT1_,"ax",@progbits
	.align	128
        .global         _ZN2at6native18elementwise_kernelILi128ELi2EZNS0_22gpu_kernel_impl_nocastINS0_13AUnaryFunctorIdddZZZNS0_19minimum_kernel_cudaERNS_18TensorIteratorBaseEENKUlvE0_clEvENKUlvE_clEvEUlddE_EEEEvS5_RKT_EUliE_EEviT1_
        .type           _ZN2at6native18elementwise_kernelILi128ELi2EZNS0_22gpu_kernel_impl_nocastINS0_13AUnaryFunctorIdddZZZNS0_19minimum_kernel_cudaERNS_18TensorIteratorBaseEENKUlvE0_clEvENKUlvE_clEvEUlddE_EEEEvS5_RKT_EUliE_EEviT1_,@function
        .size           _ZN2at6native18elementwise_kernelILi128ELi2EZNS0_22gpu_kernel_impl_nocastINS0_13AUnaryFunctorIdddZZZNS0_19minimum_kernel_cudaERNS_18TensorIteratorBaseEENKUlvE0_clEvENKUlvE_clEvEUlddE_EEEEvS5_RKT_EUliE_EEviT1_,(.L_x_41018 - _ZN2at6native18elementwise_kernelILi128ELi2EZNS0_22gpu_kernel_impl_nocastINS0_13AUnaryFunctorIdddZZZNS0_19minimum_kernel_cudaERNS_18TensorIteratorBaseEENKUlvE0_clEvENKUlvE_clEvEUlddE_EEEEvS5_RKT_EUliE_EEviT1_)
        .other          _ZN2at6native18elementwise_kernelILi128ELi2EZNS0_22gpu_kernel_impl_nocastINS0_13AUnaryFunctorIdddZZZNS0_19minimum_kernel_cudaERNS_18TensorIteratorBaseEENKUlvE0_clEvENKUlvE_clEvEUlddE_EEEEvS5_RKT_EUliE_EEviT1_,@"STO_CUDA_ENTRY STV_DEFAULT"
_ZN2at6native18elementwise_kernelILi128ELi2EZNS0_22gpu_kernel_impl_nocastINS0_13AUnaryFunctorIdddZZZNS0_19minimum_kernel_cudaERNS_18TensorIteratorBaseEENKUlvE0_clEvENKUlvE_clEvEUlddE_EEEEvS5_RKT_EUliE_EEviT1_:
.text._ZN2at6native18elementwise_kernelILi128ELi2EZNS0_22gpu_kernel_impl_nocastINS0_13AUnaryFunctorIdddZZZNS0_19minimum_kernel_cudaERNS_18TensorIteratorBaseEENKUlvE0_clEvENKUlvE_clEvEUlddE_EEEEvS5_RKT_EUliE_EEviT1_:
        /* <DEDUP_REMOVED lines=9> */
[----:B------:R-:W0:Y:S02]  /*0090*/  LDC.64 R2, c[0x0][0x598] ;  /* 0x00016600ff027b82 */ /* 0x000e240000000a00 */
[----:B0-----:R-:W0:Y:S02]  /*00a0*/  DSETP.NAN.AND P0, PT, R2, R2, PT ;  /* 0x000000020200722a */ /* 0x001e240003f08000 */
[----:B0-----:R-:W-:Y:S05]  /*00b0*/  @!P0 BRA `(.L_x_16558) ;  /* 0x0000000000188947 */ /* 0x001fea0003800000 */
[----:B------:R-:W0:Y:S02]  /*00c0*/  LDCU UR4, c[0x0][0x380] ;  /* 0x00007000ff0477ac */ /* 0x000e240008000800 */
[----:B0-----:R-:W-:-:S13]  /*00d0*/  ISETP.GE.AND P0, PT, R5, UR4, PT ;  /* 0x0000000405007c0c */ /* 0x001fda000bf06270 */
[----:B------:R-:W-:Y:S05]  /*00e0*/  @P0 EXIT ;  /* 0x000000000000094d */ /* 0x000fea0003800000 */
[----:B------:R-:W0:Y:S02]  /*00f0*/  LDC.64 R4, c[0x0][0x580] ;  /* 0x00016000ff047b82 */ /* 0x000e240000000a00 */
[----:B0-----:R-:W-:Y:S01]  /*0100*/  STG.E.64 desc[UR6][R4.64], R2 ;  /* 0x0000000204007986 */ /* 0x001fe2000c101b06 */
[----:B------:R-:W-:Y:S05]  /*0110*/  EXIT ;  /* 0x000000000000794d */ /* 0x000fea0003800000 */
.L_x_16558:
[----:B------:R-:W0:Y:S01]  /*0120*/  LDCU UR4, c[0x0][0x380] ;  /* 0x00007000ff0477ac */ /* 0x000e220008000800 */
[----:B------:R-:W-:Y:S01]  /*0130*/  BSSY.RECONVERGENT B0, `(.L_x_16559) ;  /* 0x0000017000007945 */ /* 0x000fe20003800200 */
[----:B0-----:R-:W-:-:S13]  /*0140*/  ISETP.GE.AND P0, PT, R5, UR4, PT ;  /* 0x0000000405007c0c */ /* 0x001fda000bf06270 */
[----:B------:R-:W-:Y:S05]  /*0150*/  @P0 BRA `(.L_x_16560) ;  /* 0x0000000000500947 */ /* 0x000fea0003800000 */
[----:B------:R-:W0:Y:S02]  /*0160*/  LDC.64 R6, c[0x0][0x588] ;  /* 0x00016200ff067b82 */ /* 0x000e240000000a00 */
[----:B0-----:R-:W2:Y:S06]  /*0170*/  LDG.E.64 R6, desc[UR6][R6.64] ;  /* 0x0000000606067981 */ /* 0x001eac000c1e1b00 */
[----:B------:R-:W0:Y:S01]  /*0180*/  LDC.64 R10, c[0x0][0x580] ;  /* 0x00016000ff0a7b82 */ /* 0x000e220000000a00 */
[----:B------:R-:W-:Y:S02]  /*0190*/  MOV R13, R3 ;  /* 0x00000003000d7202 */ /* 0x000fe40000000f00 */
[----:B------:R-:W-:-:S02]  /*01a0*/  MOV R9, R2 ;  /* 0x0000000200097202 */ /* 0x000fc40000000f00 */
[----:B------:R-:W-:Y:S02]  /*01b0*/  IADD3 R5, PT, PT, R5, 0x80, RZ ;  /* 0x0000008005057810 */ /* 0x000fe40007ffe0ff */
[----:B--2---:R-:W-:Y:S01]  /*01c0*/  MOV R0, R7 ;  /* 0x0000000700007202 */ /* 0x004fe20000000f00 */
[----:B------:R-:W1:Y:S03]  /*01d0*/  DSETP.MIN.AND P0, P1, R6, R2, PT ;  /* 0x000000020600722a */ /* 0x000e660003900000 */
[----:B-1----:R-:W-:Y:S01]  /*01e0*/  FSEL R15, R0, R13, P0 ;  /* 0x0000000d000f7208 */ /* 0x002fe20000000000 */
[----:B------:R-:W-:Y:S01]  /*01f0*/  IMAD.MOV.U32 R0, RZ, RZ, R6 ;  /* 0x000000ffff007224 */ /* 0x000fe200078e0006 */
[----:B------:R-:W-:-:S04]  /*0200*/  @P1 LOP3.LUT R15, R13, 0x80000, RZ, 0xfc, !PT ;  /* 0x000800000d0f1812 */ /* 0x000fc800078efcff */
[----:B------:R-:W-:Y:S02]  /*0210*/  SEL R8, R0, R9, P0 ;  /* 0x0000000900087207 */ /* 0x000fe40000000000 */
[----:B------:R-:W-:-:S15]  /*0220*/  MOV R9, R15 ;  /* 0x0000000f00097202 */ /* 0x000fde0000000f00 */
[----:B------:R-:W-:-:S15]  /*0230*/  NOP ;  /* 0x0000000000007918 */ /* 0x000fde0000000000 */
[----:B------:R-:W-:-:S15]  /*0240*/  NOP ;  /* 0x0000000000007918 */ /* 0x000fde0000000000 */
[----:B------:R-:W-:-:S08]  /*0250*/  NOP ;  /* 0x0000000000007918 */ /* 0x000fd00000000000 */
[----:B------:R-:W1:Y:S02]  /*0260*/  DSETP.NAN.AND P0, PT, R6, R6, PT ;  /* 0x000000060600722a */ /* 0x000e640003f08000 */
[----:B-1----:R-:W-:Y:S02]  /*0270*/  FSEL R6, R6, R8, P0 ;  /* 0x0000000806067208 */ /* 0x002fe40000000000 */
[----:B------:R-:W-:-:S05]  /*0280*/  FSEL R7, R7, R9, P0 ;  /* 0x0000000907077208 */ /* 0x000fca0000000000 */
[----:B0-----:R0:W-:Y:S02]  /*0290*/  STG.E.64 desc[UR6][R10.64], R6 ;  /* 0x000000060a007986 */ /* 0x0011e4000c101b06 */
.L_x_16560:
[----:B------:R-:W-:Y:S05]  /*02a0*/  BSYNC.RECONVERGENT B0 ;  /* 0x0000000000007941 */ /* 0x000fea0003800200 */
.L_x_16559:
[----:B------:R-:W-:-:S13]  /*02b0*/  ISETP.GE.AND P0, PT, R5, UR4, PT ;  /* 0x0000000405007c0c */ /* 0x000fda000bf06270 */
[----:B------:R-:W-:Y:S05]  /*02c0*/  @P0 EXIT ;  /* 0x000000000000094d */ /* 0x000fea0003800000 */
[----:B------:R-:W1:Y:S02]  /*02d0*/  LDC.64 R4, c[0x0][0x588] ;  /* 0x00016200ff047b82 */ /* 0x000e640000000a00 */
[----:B-1----:R-:W2:Y:S06]  /*02e0*/  LDG.E.64 R4, desc[UR6][R4.64] ;  /* 0x0000000604047981 */ /* 0x002eac000c1e1b00 */
[----:B0-----:R-:W0:Y:S01]  /*02f0*/  LDC.64 R6, c[0x0][0x580] ;  /* 0x00016000ff067b82 */ /* 0x001e220000000a00 */
[----:B------:R-:W-:Y:S01]  /*0300*/  IMAD.MOV.U32 R9, RZ, RZ, R3 ;  /* 0x000000ffff097224 */ /* 0x000fe200078e0003 */
[----:B--2---:R-:W-:Y:S01]  /*0310*/  MOV R0, R5 ;  /* 0x0000000500007202 */ /* 0x004fe20000000f00 */
[----:B------:R-:W1:Y:S03]  /*0320*/  DSETP.MIN.AND P0, P1, R4, R2, PT ;  /* 0x000000020400722a */ /* 0x000e660003900000 */
[----:B-1----:R-:W-:-:S02]  /*0330*/  FSEL R11, R0, R9, P0 ;  /* 0x00000009000b7208 */ /* 0x002fc40000000000 */
[----:B------:R-:W-:Y:S02]  /*0340*/  MOV R0, R4 ;  /* 0x0000000400007202 */ /* 0x000fe40000000f00 */
[----:B------:R-:W-:Y:S02]  /*0350*/  @P1 LOP3.LUT R11, R9, 0x80000, RZ, 0xfc, !PT ;  /* 0x00080000090b1812 */ /* 0x000fe400078efcff */
        /* <DEDUP_REMOVED lines=8> */
[----:B0-----:R-:W-:Y:S01]  /*03e0*/  STG.E.64 desc[UR6][R6.64], R2 ;  /* 0x0000000206007986 */ /* 0x001fe2000c101b06 */
[----:B------:R-:W-:Y:S05]  /*03f0*/  EXIT ;  /* 0x000000000000794d */ /* 0x000fea0003800000 */
.L_x_16557:
[----:B------:R-:W0:Y:S01]  /*0400*/  LDC.64 R2, c[0x0][0x598] ;  /* 0x00016600ff027b82 */ /* 0x000e220000000a00 */
[----:B------:R-:W-:Y:S01]  /*0410*/  VIADD R0, R0, 0xffffffff ;  /* 0xffffffff00007836 */ /* 0x000fe20000000000 */
[----:B0-----:R-:W0:Y:S02]  /*0420*/  DSETP.NAN.AND P0, PT, R2, R2, PT ;  /* 0x000000020200722a */ /* 0x001e240003f08000 */
[----:B0-----:R-:W-:Y:S05]  /*0430*/  @!P0 BRA `(.L_x_16561) ;  /* 0x0000002000dc8947 */ /* 0x001fea0003800000 */
        /* <DEDUP_REMOVED lines=11> */
[----:B------:R-:W2:Y:S01]  /*04f0*/  LDCU UR10, c[0x0][0x4b8] ;  /* 0x00009700ff0a77ac */ /* 0x000ea20008000800 */
[----:B0-----:R-:W-:-:S05]  /*0500*/  IMAD.HI.U32 R8, R5, UR8, R6 ;  /* 0x0000000805087c27 */ /* 0x001fca000f8e0006 */
[----:B------:R-:W-:-:S05]  /*0510*/  SHF.R.U32.HI R9, RZ, UR9, R8 ;  /* 0x00000009ff097c19 */ /* 0x000fca0008011608 */
[----:B------:R-:W-:-:S04]  /*0520*/  IMAD.MOV R6, RZ, RZ, -R9 ;  /* 0x000000ffff067224 */ /* 0x000fc800078e0a09 */
        /* <DEDUP_REMOVED lines=261> */
[----:B------:R-:W-:-:S05]  /*1580*/  SHF.R.U32.HI R7, RZ, UR9, R7 ;  /* 0x00000009ff077c19 */ /* 0x000fca0008011607 */
[----:B------:R-:W-:-:S04]  /*1590*/  IMAD.MOV R7, RZ, RZ, -R7 ;  /* 0x000000ffff077224 */ /* 0x000fc800078e0a07 */
[----:B-1----:R-:W-:-:S04]  /*15a0*/  IMAD R11, R7, UR5, R11 ;  /* 0x00000005070b7c24 */ /* 0x002fc8000f8e020b */
[----:B--2---:R-:W-:-:S07]  /*15b0*/  IMAD R6, R11, UR10, R6 ;  /* 0x0000000a0b067c24 */ /* 0x004fce000f8e0206 */
.L_x_16564:
[----:B------:R-:W0:Y:S01]  /*15c0*/  LDCU.64 UR8, c[0x0][0x580] ;  /* 0x0000b000ff0877ac */ /* 0x000e220008000a00 */
[----:B------:R-:W-:Y:S02]  /*15d0*/  IADD3 R5, PT, PT, R5, 0x80, RZ ;  /* 0x0000008005057810 */ /* 0x000fe40007ffe0ff */
[----:B0-----:R-:W-:-:S04]  /*15e0*/  IADD3 R6, P0, PT, R6, UR8, RZ ;  /* 0x0000000806067c10 */ /* 0x001fc8000ff1e0ff */
[----:B------:R-:W-:-:S05]  /*15f0*/  IADD3.X R7, PT, PT, RZ, UR9, RZ, P0, !PT ;  /* 0x00000009ff077c10 */ /* 0x000fca00087fe4ff */
[----:B------:R0:W-:Y:S04]  /*1600*/  STG.E.64 desc[UR6][R6.64], R2 ;  /* 0x0000000206007986 */ /* 0x0001e8000c101b06 */
.L_x_16563:
[----:B------:R-:W-:Y:S05]  /*1610*/  BSYNC.RECONVERGENT B0 ;  /* 0x0000000000007941 */ /* 0x000fea0003800200 */
.L_x_16562:
[----:B------:R-:W-:-:S13]  /*1620*/  ISETP.GE.AND P0, PT, R5, UR4, PT ;  /* 0x0000000405007c0c */ /* 0x000fda000bf06270 */
[----:B------:R-:W-:Y:S05]  /*1630*/  @P0 EXIT ;  /* 0x000000000000094d */ /* 0x000fea0003800000 */
[----:B------:R-:W1:Y:S01]  /*1640*/  LDCU.64 UR4, c[0x0][0x390] ;  /* 0x00007200ff0477ac */ /* 0x000e620008000a00 */
[----:B0-----:R-:W-:Y:S02]  /*1650*/  HFMA2 R6, -RZ, RZ, 0, 0 ;  /* 0x00000000ff067431 */ /* 0x001fe400000001ff */
[----:B------:R-:W-:Y:S01]  /*1660*/  IMAD.MOV.U32 R7, RZ, RZ, R5 ;  /* 0x000000ffff077224 */ /* 0x000fe200078e0005 */
        /* <DEDUP_REMOVED lines=264> */
[----:B------:R-:W1:Y:S01]  /*26f0*/  LDCU UR8, c[0x0][0x4ac] ;  /* 0x00009580ff0877ac */ /* 0x000e620008000800 */
[----:B------:R-:W2:Y:S02]  /*2700*/  LDCU UR9, c[0x0][0x578] ;  /* 0x0000af00ff0977ac */ /* 0x000ea40008000800 */
[----:B0-----:R-:W-:-:S05]  /*2710*/  IMAD.HI.U32 R4, R5, UR4, R4 ;  /* 0x0000000405047c27 */ /* 0x001fca000f8e0004 */
[----:B------:R-:W-:-:S04]  /*2720*/  SHF.R.U32.HI R4, RZ, UR5, R4 ;  /* 0x00000005ff047c19 */ /* 0x000fc80008011604 */
[----:B------:R-:W-:-:S05]  /*2730*/  IADD3 R4, PT, PT, -R4, RZ, RZ ;  /* 0x000000ff04047210 */ /* 0x000fca0007ffe1ff */
[----:B-1----:R-:W-:-:S04]  /*2740*/  IMAD R5, R4, UR8, R5 ;  /* 0x0000000804057c24 */ /* 0x002fc8000f8e0205 */
[----:B--2---:R-:W-:-:S07]  /*2750*/  IMAD R0, R5, UR9, R0 ;  /* 0x0000000905007c24 */ /* 0x004fce000f8e0200 */
.L_x_16565:
[----:B------:R-:W0:Y:S02]  /*2760*/  LDCU.64 UR4, c[0x0][0x580] ;  /* 0x0000b000ff0477ac */ /* 0x000e240008000a00 */
[----:B0-----:R-:W-:-:S04]  /*2770*/  IADD3 R4, P0, PT, R0, UR4, RZ ;  /* 0x0000000400047c10 */ /* 0x001fc8000ff1e0ff */
[----:B------:R-:W-:-:S05]  /*2780*/  IADD3.X R5, PT, PT, RZ, UR5, RZ, P0, !PT ;  /* 0x00000005ff057c10 */ /* 0x000fca00087fe4ff */
[----:B------:R-:W-:Y:S01]  /*2790*/  STG.E.64 desc[UR6][R4.64], R2 ;  /* 0x0000000204007986 */ /* 0x000fe2000c101b06 */
[----:B------:R-:W-:Y:S05]  /*27a0*/  EXIT ;  /* 0x000000000000794d */ /* 0x000fea0003800000 */
.L_x_16561:
        /* <DEDUP_REMOVED lines=304> */
.L_x_16568:
[----:B------:R-:W0:Y:S02]  /*3ab0*/  LDCU.128 UR8, c[0x0][0x580] ;  /* 0x0000b000ff0877ac */ /* 0x000e240008000c00 */
[----:B0-----:R-:W-:-:S04]  /*3ac0*/  IADD3 R8, P0, PT, R6, UR10, RZ ;  /* 0x0000000a06087c10 */ /* 0x001fc8000ff1e0ff */
[----:B------:R-:W-:-:S06]  /*3ad0*/  IADD3.X R9, PT, PT, RZ, UR11, RZ, P0, !PT ;  /* 0x0000000bff097c10 */ /* 0x000fcc00087fe4ff */
[----:B------:R-:W2:Y:S01]  /*3ae0*/  LDG.E.64 R8, desc[UR6][R8.64] ;  /* 0x0000000608087981 */ /* 0x000ea2000c1e1b00 */
[----:B------:R-:W-:Y:S01]  /*3af0*/  IMAD.MOV.U32 R13, RZ, RZ, R3 ;  /* 0x000000ffff0d7224 */ /* 0x000fe200078e0003 */
[----:B------:R-:W-:Y:S02]  /*3b00*/  IADD3 R10, P0, PT, R7, UR8, RZ ;  /* 0x00000008070a7c10 */ /* 0x000fe4000ff1e0ff */
[----:B------:R-:W-:Y:S02]  /*3b10*/  MOV R11, R2 ;  /* 0x00000002000b7202 */ /* 0x000fe40000000f00 */
[----:B------:R-:W-:Y:S02]  /*3b20*/  IADD3 R5, PT, PT, R5, 0x80, RZ ;  /* 0x0000008005057810 */ /* 0x000fe40007ffe0ff */
[----:B--2---:R-:W-:Y:S01]  /*3b30*/  MOV R6, R9 ;  /* 0x0000000900067202 */ /* 0x004fe20000000f00 */
[----:B------:R-:W0:Y:S03]  /*3b40*/  DSETP.MIN.AND P1, P2, R8, R2, PT ;  /* 0x000000020800722a */ /* 0x000e260003a20000 */
[----:B0-----:R-:W-:-:S02]  /*3b50*/  FSEL R15, R6, R13, P1 ;  /* 0x0000000d060f7208 */ /* 0x001fc40000800000 */
[----:B------:R-:W-:Y:S02]  /*3b60*/  MOV R6, R8 ;  /* 0x0000000800067202 */ /* 0x000fe40000000f00 */
[----:B------:R-:W-:Y:S02]  /*3b70*/  @P2 LOP3.LUT R15, R13, 0x80000, RZ, 0xfc, !PT ;  /* 0x000800000d0f2812 */ /* 0x000fe400078efcff */
[----:B------:R-:W-:Y:S01]  /*3b80*/  SEL R6, R6, R11, P1 ;  /* 0x0000000b06067207 */ /* 0x000fe20000800000 */
[----:B------:R-:W-:Y:S01]  /*3b90*/  IMAD.X R11, RZ, RZ, UR9, P0 ;  /* 0x00000009ff0b7e24 */ /* 0x000fe200080e06ff */
[----:B------:R-:W-:-:S15]  /*3ba0*/  MOV R7, R15 ;  /* 0x0000000f00077202 */ /* 0x000fde0000000f00 */
[----:B------:R-:W-:-:S15]  /*3bb0*/  NOP ;  /* 0x0000000000007918 */ /* 0x000fde0000000000 */
[----:B------:R-:W-:-:S15]  /*3bc0*/  NOP ;  /* 0x0000000000007918 */ /* 0x000fde0000000000 */
[----:B------:R-:W-:-:S08]  /*3bd0*/  NOP ;  /* 0x0000000000007918 */ /* 0x000fd00000000000 */
[----:B------:R-:W0:Y:S02]  /*3be0*/  DSETP.NAN.AND P0, PT, R8, R8, PT ;  /* 0x000000080800722a */ /* 0x000e240003f08000 */
[----:B0-----:R-:W-:Y:S02]  /*3bf0*/  FSEL R6, R8, R6, P0 ;  /* 0x0000000608067208 */ /* 0x001fe40000000000 */
[----:B------:R-:W-:-:S05]  /*3c00*/  FSEL R7, R9, R7, P0 ;  /* 0x0000000709077208 */ /* 0x000fca0000000000 */
[----:B------:R0:W-:Y:S02]  /*3c10*/  STG.E.64 desc[UR6][R10.64], R6 ;  /* 0x000000060a007986 */ /* 0x0001e4000c101b06 */
.L_x_16567:
[----:B------:R-:W-:Y:S05]  /*3c20*/  BSYNC.RECONVERGENT B0 ;  /* 0x0000000000007941 */ /* 0x000fea0003800200 */
.L_x_16566:
[----:B------:R-:W-:-:S13]  /*3c30*/  ISETP.GE.AND P0, PT, R5, UR4, PT ;  /* 0x0000000405007c0c */ /* 0x000fda000bf06270 */
[----:B------:R-:W-:Y:S05]  /*3c40*/  @P0 EXIT ;  /* 0x000000000000094d */ /* 0x000fea0003800000 */
[----:B------:R-:W1:Y:S01]  /*3c50*/  LDCU.64 UR4, c[0x0][0x390] ;  /* 0x00007200ff0477ac */ /* 0x000e620008000a00 */
[----:B0-----:R-:W-:Y:S01]  /*3c60*/  MOV R6, RZ ;  /* 0x000000ff00067202 */ /* 0x001fe20000000f00 */
[----:B------:R-:W-:Y:S01]  /*3c70*/  IMAD.MOV.U32 R7, RZ, RZ, R5 ;  /* 0x000000ffff077224 */ /* 0x000fe200078e0005 */
        /* <DEDUP_REMOVED lines=285> */
[----:B------:R-:W-:-:S04]  /*4e50*/  IMAD.MOV R6, RZ, RZ, -R11 ;  /* 0x000000ffff067224 */ /* 0x000fc800078e0a0b */
        /* <DEDUP_REMOVED lines=9> */
.L_x_16569:
[----:B------:R-:W0:Y:S02]  /*4ef0*/  LDCU.128 UR8, c[0x0][0x580] ;  /* 0x0000b000ff0877ac */ /* 0x000e240008000c00 */
[----:B0-----:R-:W-:-:S04]  /*4f00*/  IADD3 R6, P0, PT, R0, UR10, RZ ;  /* 0x0000000a00067c10 */ /* 0x001fc8000ff1e0ff */
[----:B------:R-:W-:-:S06]  /*4f10*/  IADD3.X R7, PT, PT, RZ, UR11, RZ, P0, !PT ;  /* 0x0000000bff077c10 */ /* 0x000fcc00087fe4ff */
[----:B------:R-:W2:Y:S01]  /*4f20*/  LDG.E.64 R6, desc[UR6][R6.64] ;  /* 0x0000000606067981 */ /* 0x000ea2000c1e1b00 */
[----:B------:R-:W-:Y:S02]  /*4f30*/  IADD3 R4, P0, PT, R5, UR8, RZ ;  /* 0x0000000805047c10 */ /* 0x000fe4000ff1e0ff */
[----:B------:R-:W-:Y:S02]  /*4f40*/  MOV R9, R2 ;  /* 0x0000000200097202 */ /* 0x000fe40000000f00 */
[----:B------:R-:W-:Y:S01]  /*4f50*/  IADD3.X R5, PT, PT, RZ, UR9, RZ, P0, !PT ;  /* 0x00000009ff057c10 */ /* 0x000fe200087fe4ff */
[----:B--2---:R-:W-:Y:S01]  /*4f60*/  IMAD.MOV.U32 R0, RZ, RZ, R7 ;  /* 0x000000ffff007224 */ /* 0x004fe200078e0007 */
[----:B------:R-:W0:Y:S04]  /*4f70*/  DSETP.MIN.AND P1, P2, R6, R2, PT ;  /* 0x000000020600722a */ /* 0x000e280003a20000 */
[----:B0-----:R-:W-:-:S02]  /*4f80*/  FSEL R11, R0, R3, P1 ;  /* 0x00000003000b7208 */ /* 0x001fc40000800000 */
[----:B------:R-:W-:Y:S02]  /*4f90*/  MOV R0, R6 ;  /* 0x0000000600007202 */ /* 0x000fe40000000f00 */
[----:B------:R-:W-:Y:S02]  /*4fa0*/  @P2 LOP3.LUT R11, R3, 0x80000, RZ, 0xfc, !PT ;  /* 0x00080000030b2812 */ /* 0x000fe400078efcff */
[----:B------:R-:W-:Y:S02]  /*4fb0*/  SEL R2, R0, R9, P1 ;  /* 0x0000000900027207 */ /* 0x000fe40000800000 */
[----:B------:R-:W-:-:S15]  /*4fc0*/  MOV R3, R11 ;  /* 0x0000000b00037202 */ /* 0x000fde0000000f00 */
[----:B------:R-:W-:-:S15]  /*4fd0*/  NOP ;  /* 0x0000000000007918 */ /* 0x000fde0000000000 */
[----:B------:R-:W-:-:S15]  /*4fe0*/  NOP ;  /* 0x0000000000007918 */ /* 0x000fde0000000000 */
[----:B------:R-:W-:-:S07]  /*4ff0*/  NOP ;  /* 0x0000000000007918 */ /* 0x000fce0000000000 */
[----:B------:R-:W0:Y:S02]  /*5000*/  DSETP.NAN.AND P0, PT, R6, R6, PT ;  /* 0x000000060600722a */ /* 0x000e240003f08000 */
[----:B0-----:R-:W-:Y:S02]  /*5010*/  FSEL R2, R6, R2, P0 ;  /* 0x0000000206027208 */ /* 0x001fe40000000000 */
[----:B------:R-:W-:-:S05]  /*5020*/  FSEL R3, R7, R3, P0 ;  /* 0x0000000307037208 */ /* 0x000fca0000000000 */
[----:B------:R-:W-:Y:S01]  /*5030*/  STG.E.64 desc[UR6][R4.64], R2 ;  /* 0x0000000204007986 */ /* 0x000fe2000c101b06 */
[----:B------:R-:W-:Y:S05]  /*5040*/  EXIT ;  /* 0x000000000000794d */ /* 0x000fea0003800000 */
.L_x_16570:
        /* <DEDUP_REMOVED lines=11> */
.L_x_41018:


//--------------------- .text._ZN2at6native27unrolled_elementwise_kernelINS0_13AUnaryFunctorIdddZZZNS0_19minimum_kernel_cudaERNS_18TensorIteratorBaseEENKUlvE0_clEvENKUlvE_clEvEUlddE_EESt5arrayIPcLm2EELi4E23TrivialOffsetCalculatorILi1EjESD_NS0_6memory15LoadWithoutCastENSE_16StoreWithoutCastEEEviT_T0_T2_T3_T4_T5_ --------------------------
	.section	.text._ZN2at6native27unrolled_elementwise_kernelINS0_13AUnaryFunctorIdddZZZNS0_19minimum_kernel_cudaERNS_18TensorIteratorBaseEENKUlvE0_clEvENKUlvE_clEvEUlddE_EESt5arrayIPcLm2EELi4E23TrivialOffsetCalculatorILi1EjESD_NS0_6memory15LoadWithoutCastENSE_16StoreWithoutCastEEEviT_T0_T2_T3_T4_T5_,"ax",@progbits
	.align	128
        .global         _ZN2at6native27unrolled_elementwise_kernelINS0_13AUnaryFunctorIdddZZZNS0_19minimum_kernel_cudaERNS_18TensorIteratorBaseEENKUlvE0_clEvENKUlvE_clEvEUlddE_EESt5arrayIPcLm2EELi4E23TrivialOffsetCalculatorILi1EjESD_NS0_6memory15LoadWithoutCastENSE_16StoreWithoutCastEEEviT_T0_T2_T3_T4_T5_
        .type           _ZN2at6native27unrolled_elementwise_kernelINS0_13AUnaryFunctorIdddZZZNS0_19minimum_kernel_cudaERNS_18TensorIteratorBaseEENKUlvE0_clEvENKUlvE_clEvEUlddE_EESt5arrayIPcLm2EELi4E23TrivialOffsetCalculatorILi1EjESD_NS0_6memory15LoadWithoutCastENSE_16StoreWithoutCastEEEviT_T0_T2_T3_T4_T5_,@function
        .size           _ZN2at6native27unrolled_elementwise_kernelINS0_13AUnaryFunctorIdddZZZNS0_19minimum_kernel_cudaERNS_18TensorIteratorBaseEENKUlvE0_clEvENKUlvE_clEvEUlddE_EESt5arrayIPcLm2EELi4E23TrivialOffsetCalculatorILi1EjESD_NS0_6memory15LoadWithoutCastENSE_16StoreWithoutCastEEEviT_T0_T2_T3_T4_T5_,(.L_x_41019 - _ZN2at6native27unrolled_elementwise_kernelINS0_13AUnaryFunctorIdddZZZNS0_19minimum_kernel_cudaERNS_18TensorIteratorBaseEENKUlvE0_clEvENKUlvE_clEvEUlddE_EESt5arrayIPcLm2EELi4E23TrivialOffsetCalculatorILi1EjESD_NS0_6memory15LoadWithoutCastENSE_16StoreWithoutCastEEEviT_T0_T2_T3_T4_T5_)
        .other          _ZN2at6native27unrolled_elementwise_kernelINS0_13AUnaryFunctorIdddZZZNS0_19minimum_kernel_cudaERNS_18TensorIteratorBaseEENKUlvE0_clEvENKUlvE_clEvEUlddE_EESt5arrayIPcLm2EELi4E23TrivialOffsetCalculatorILi1EjESD_NS0_6memory15LoadWithoutCastENSE_16StoreWithoutCastEEEviT_T0_T2_T3_T4_T5_,@"STO_CUDA_ENTRY STV_DEFAULT"
_ZN2at6native27unrolled_elementwise_kernelINS0_13AUnaryFunctorIdddZZZNS0_19minimum_kernel_cudaERNS_18TensorIteratorBaseEENKUlvE0_clEvENKUlvE_clEvEUlddE_EESt5arrayIPcLm2EELi4E23TrivialOffsetCalculatorILi1EjESD_NS0_6memory15LoadWithoutCastENSE_16StoreWithoutCastEEEviT_T0_T2_T3_T4_T5_:
.text._ZN2at6native27unrolled_elementwise_kernelINS0_13AUnaryFunctorIdddZZZNS0_19minimum_kernel_cudaERNS_18TensorIteratorBaseEENKUlvE0_clEvENKUlvE_clEvEUlddE_EESt5arrayIPcLm2EELi4E23TrivialOffsetCalculatorILi1EjESD_NS0_6memory15LoadWithoutCastENSE_16StoreWithoutCastEEEviT_T0_T2_T3_T4_T5_:
[----:B------:R-:W-:Y:S01]  /*0000*/  LDC R1, c[0x0][0x37c] ;  /* 0x0000df00ff017b82 */ /* 0x000fe20000000800 */
[----:B------:R-:W0:Y:S07]  /*0010*/  S2R R23, SR_CTAID.X ;  /* 0x0000000000177919 */ /* 0x000e2e0000002500 */
[----:B------:R-:W0:Y:S01]  /*0020*/  LDC R0, c[0x0][0x380] ;  /* 0x0000e000ff007b82 */ /* 0x000e220000000800 */
[----:B------:R-:W1:Y:S01]  /*0030*/  LDCU.64 UR4, c[0x0][0x358] ;  /* 0x00006b00ff0477ac */ /* 0x000e620008000a00 */
[----:B------:R-:W-:Y:S01]  /*0040*/  CS2R R10, SRZ ;  /* 0x00000000000a7805 */ /* 0x000fe2000001ff00 */
[----:B------:R-:W2:Y:S05]  /*0050*/  S2R R6, SR_TID.X ;  /* 0x0000000000067919 */ /* 0x000eaa0000002100 */
[----:B------:R-:W3:Y:S01]  /*0060*/  LDC.64 R16, c[0x0][0x390] ;  /* 0x0000e400ff107b82 */ /* 0x000ee20000000a00 */
[----:B0-----:R-:W-:-:S02]  /*0070*/  IMAD R21, R23, -0x200, R0 ;  /* 0xfffffe0017157824 */ /* 0x001fc400078e0200 */
[----:B--2---:R-:W-:-:S03]  /*0080*/  IMAD.MOV.U32 R0, RZ, RZ, R6 ;  /* 0x000000ffff007224 */ /* 0x004fc600078e0006 */
[----:B------:R-:W-:-:S13]  /*0090*/  ISETP.GE.AND P0, PT, R6, R21, PT ;  /* 0x000000150600720c */ /* 0x000fda0003f06270 */
[----:B------:R-:W-:Y:S01]  /*00a0*/  @!P0 VIADD R6, R0, 0x80 ;  /* 0x0000008000068836 */ /* 0x000fe20000000000 */
[----:B------:R-:W0:Y:S01]  /*00b0*/  @!P0 LDC.64 R24, c[0x0][0x3a0] ;  /* 0x0000e800ff188b82 */ /* 0x000e220000000a00 */
[----:B------:R-:W2:Y:S01]  /*00c0*/  LDCU.64 UR6, c[0x0][0x390] ;  /* 0x00007200ff0677ac */ /* 0x000ea20008000a00 */
[----:B------:R-:W-:Y:S02]  /*00d0*/  @!P0 IMAD R7, R23, 0x200, R0 ;  /* 0x0000020017078824 */ /* 0x000fe400078e0200 */
[----:B------:R-:W-:-:S13]  /*00e0*/  ISETP.GE.AND P1, PT, R6, R21, PT ;  /* 0x000000150600720c */ /* 0x000fda0003f26270 */
[----:B------:R-:W-:Y:S01]  /*00f0*/  @!P1 IMAD R9, R23, 0x200, R6 ;  /* 0x0000020017099824 */ /* 0x000fe200078e0206 */
[----:B------:R-:W4:Y:S01]  /*0100*/  @!P1 LDC.64 R26, c[0x0][0x3a0] ;  /* 0x0000e800ff1a9b82 */ /* 0x000f220000000a00 */
[----:B------:R-:W-:-:S05]  /*0110*/  @!P1 VIADD R6, R6, 0x80 ;  /* 0x0000008006069836 */ /* 0x000fca0000000000 */
[----:B------:R-:W-:Y:S01]  /*0120*/  ISETP.GE.AND P3, PT, R6, R21, PT ;  /* 0x000000150600720c */ /* 0x000fe20003f66270 */
[----:B0-----:R-:W-:-:S04]  /*0130*/  @!P0 IMAD.WIDE.U32 R24, R7, 0x8, R24 ;  /* 0x0000000807188825 */ /* 0x001fc800078e0018 */
[----:B--2---:R-:W-:Y:S01]  /*0140*/  IMAD.U32 R18, RZ, RZ, UR6 ;  /* 0x00000006ff127e24 */ /* 0x004fe2000f8e00ff */
[----:B-1----:R-:W5:Y:S07]  /*0150*/  @!P0 LDG.E.64 R10, desc[UR4][R24.64] ;  /* 0x00000004180a8981 */ /* 0x002f6e000c1e1b00 */
[----:B------:R-:W-:Y:S01]  /*0160*/  @!P3 LEA R13, R23, R6, 0x9 ;  /* 0x00000006170db211 */ /* 0x000fe200078e48ff */
[----:B------:R-:W-:Y:S01]  /*0170*/  @!P3 VIADD R6, R6, 0x80 ;  /* 0x000000800606b836 */ /* 0x000fe20000000000 */
[----:B------:R-:W0:Y:S01]  /*0180*/  @!P3 LDC.64 R4, c[0x0][0x3a0] ;  /* 0x0000e800ff04bb82 */ /* 0x000e220000000a00 */
[----:B----4-:R-:W-:-:S03]  /*0190*/  @!P1 IMAD.WIDE.U32 R26, R9, 0x8, R26 ;  /* 0x00000008091a9825 */ /* 0x010fc600078e001a */
[----:B------:R-:W-:Y:S02]  /*01a0*/  ISETP.GE.AND P2, PT, R6, R21, PT ;  /* 0x000000150600720c */ /* 0x000fe40003f46270 */
[----:B------:R-:W-:Y:S01]  /*01b0*/  CS2R R8, SRZ ;  /* 0x0000000000087805 */ /* 0x000fe2000001ff00 */
[----:B------:R-:W-:Y:S02]  /*01c0*/  IMAD.U32 R19, RZ, RZ, UR7 ;  /* 0x00000007ff137e24 */ /* 0x000fe4000f8e00ff */
[----:B------:R-:W-:-:S03]  /*01d0*/  IMAD.U32 R14, RZ, RZ, UR6 ;  /* 0x00000006ff0e7e24 */ /* 0x000fc6000f8e00ff */
[----:B------:R-:W5:Y:S05]  /*01e0*/  @!P1 LDG.E.64 R8, desc[UR4][R26.64] ;  /* 0x000000041a089981 */ /* 0x000f6a000c1e1b00 */
[----:B------:R-:W1:Y:S01]  /*01f0*/  @!P2 LDC.64 R2, c[0x0][0x3a0] ;  /* 0x0000e800ff02ab82 */ /* 0x000e620000000a00 */
[----:B------:R-:W-:Y:S01]  /*0200*/  @!P2 IMAD R29, R23, 0x200, R6 ;  /* 0x00000200171da824 */ /* 0x000fe200078e0206 */
[----:B------:R-:W-:Y:S01]  /*0210*/  CS2R R6, SRZ ;  /* 0x0000000000067805 */ /* 0x000fe2000001ff00 */
[----:B0-----:R-:W-:Y:S01]  /*0220*/  @!P3 IMAD.WIDE.U32 R12, R13, 0x8, R4 ;  /* 0x000000080d0cb825 */ /* 0x001fe200078e0004 */
[----:B------:R-:W-:Y:S01]  /*0230*/  CS2R R4, SRZ ;  /* 0x0000000000047805 */ /* 0x000fe2000001ff00 */
[----:B---3--:R-:W0:Y:S02]  /*0240*/  DSETP.NAN.AND P1, PT, R16, R16, PT ;  /* 0x000000101000722a */ /* 0x008e240003f28000 */
[----:B------:R-:W-:Y:S01]  /*0250*/  IMAD.U32 R15, RZ, RZ, UR7 ;  /* 0x00000007ff0f7e24 */ /* 0x000fe2000f8e00ff */
[----:B------:R2:W5:Y:S01]  /*0260*/  @!P3 LDG.E.64 R6, desc[UR4][R12.64] ;  /* 0x000000040c06b981 */ /* 0x000562000c1e1b00 */
[----:B-1----:R-:W-:-:S05]  /*0270*/  @!P2 IMAD.WIDE.U32 R28, R29, 0x8, R2 ;  /* 0x000000081d1ca825 */ /* 0x002fca00078e0002 */
[----:B------:R1:W5:Y:S01]  /*0280*/  @!P2 LDG.E.64 R4, desc[UR4][R28.64] ;  /* 0x000000041c04a981 */ /* 0x000362000c1e1b00 */
[----:B------:R-:W-:Y:S01]  /*0290*/  IMAD.U32 R2, RZ, RZ, UR6 ;  /* 0x00000006ff027e24 */ /* 0x000fe2000f8e00ff */
[----:B------:R-:W-:Y:S01]  /*02a0*/  MOV R3, UR7 ;  /* 0x0000000700037c02 */ /* 0x000fe20008000f00 */
[----:B--2---:R-:W-:Y:S01]  /*02b0*/  IMAD.U32 R13, RZ, RZ, UR7 ;  /* 0x00000007ff0d7e24 */ /* 0x004fe2000f8e00ff */
[----:B------:R-:W-:Y:S02]  /*02c0*/  MOV R12, UR6 ;  /* 0x00000006000c7c02 */ /* 0x000fe40008000f00 */
[----:B------:R-:W-:Y:S01]  /*02d0*/  ISETP.GE.AND P0, PT, R0, R21, PT ;  /* 0x000000150000720c */ /* 0x000fe20003f06270 */
[----:B0-----:R-:W-:-:S12]  /*02e0*/  @P1 BRA `(.L_x_16571) ;  /* 0x00000004000c1947 */ /* 0x001fd80003800000 */
[----:B-----5:R-:W-:Y:S01]  /*02f0*/  IMAD.MOV.U32 R12, RZ, RZ, R11 ;  /* 0x000000ffff0c7224 */ /* 0x020fe200078e000b */
[----:B------:R-:W-:Y:S01]  /*0300*/  MOV R18, R16 ;  /* 0x0000001000127202 */ /* 0x000fe20000000f00 */
[----:B------:R-:W-:Y:S01]  /*0310*/  IMAD.MOV.U32 R13, RZ, RZ, R17 ;  /* 0x000000ffff0d7224 */ /* 0x000fe200078e0011 */
[----:B------:R-:W0:Y:S01]  /*0320*/  DSETP.MIN.AND P2, P5, R10, R16, PT ;  /* 0x000000100a00722a */ /* 0x000e220003d40000 */
[----:B------:R-:W-:Y:S01]  /*0330*/  IMAD.MOV.U32 R15, RZ, RZ, R10 ;  /* 0x000000ffff0f7224 */ /* 0x000fe200078e000a */
[----:B------:R-:W-:Y:S01]  /*0340*/  MOV R22, R17 ;  /* 0x0000001100167202 */ /* 0x000fe20000000f00 */
[----:B------:R-:W-:Y:S01]  /*0350*/  IMAD.MOV.U32 R14, RZ, RZ, R8 ;  /* 0x000000ffff0e7224 */ /* 0x000fe200078e0008 */
[----:B0-----:R-:W-:Y:S01]  /*0360*/  FSEL R25, R12, R13, P2 ;  /* 0x0000000d0c197208 */ /* 0x001fe20001000000 */
[----:B------:R-:W-:Y:S01]  /*0370*/  VIADD R20, R0, 0x180 ;  /* 0x0000018000147836 */ /* 0x000fe20000000000 */
[----:B------:R-:W-:Y:S01]  /*0380*/  SEL R12, R15, R18, P2 ;  /* 0x000000120f0c7207 */ /* 0x000fe20001000000 */
[--C-:B------:R-:W-:Y:S01]  /*0390*/  IMAD.MOV.U32 R15, RZ, RZ, R16.reuse ;  /* 0x000000ffff0f7224 */ /* 0x100fe200078e0010 */
[----:B------:R-:W-:Y:S01]  /*03a0*/  @P5 LOP3.LUT R25, R13, 0x80000, RZ, 0xfc, !PT ;  /* 0x000800000d195812 */ /* 0x000fe200078efcff */
[----:B------:R-:W-:-:S15]  /*03b0*/  IMAD.MOV.U32 R19, RZ, RZ, R16 ;  /* 0x000000ffff137224 */ /* 0x000fde00078e0010 */
[----:B------:R-:W-:-:S15]  /*03c0*/  NOP ;  /* 0x0000000000007918 */ /* 0x000fde0000000000 */
[----:B------:R-:W-:-:S15]  /*03d0*/  NOP ;  /* 0x0000000000007918 */ /* 0x000fde0000000000 */
[----:B------:R-:W-:-:S10]  /*03e0*/  NOP ;  /* 0x0000000000007918 */ /* 0x000fd40000000000 */
[----:B------:R-:W0:Y:S02]  /*03f0*/  DSETP.MIN.AND P4, P6, R8, R16, PT ;  /* 0x000000100800722a */ /* 0x000e240003e80000 */
[----:B0-----:R-:W-:Y:S01]  /*0400*/  SEL R14, R14, R15, P4 ;  /* 0x0000000f0e0e7207 */ /* 0x001fe20002000000 */
[----:B------:R-:W-:-:S05]  /*0410*/  IMAD.MOV.U32 R15, RZ, RZ, R9 ;  /* 0x000000ffff0f7224 */ /* 0x000fca00078e0009 */
[----:B------:R-:W-:Y:S02]  /*0420*/  FSEL R15, R15, R22, P4 ;  /* 0x000000160f0f7208 */ /* 0x000fe40002000000 */
[----:B------:R-:W-:Y:S01]  /*0430*/  ISETP.GE.AND P4, PT, R20, R21, PT ;  /* 0x000000151400720c */ /* 0x000fe20003f86270 */
[----:B------:R-:W-:Y:S01]  /*0440*/  IMAD.MOV.U32 R20, RZ, RZ, R17 ;  /* 0x000000ffff147224 */ /* 0x000fe200078e0011 */
[----:B------:R-:W-:-:S15]  /*0450*/  @P6 LOP3.LUT R15, R22, 0x80000, RZ, 0xfc, !PT ;  /* 0x00080000160f6812 */ /* 0x000fde00078efcff */
[----:B------:R-:W-:-:S15]  /*0460*/  NOP ;  /* 0x0000000000007918 */ /* 0x000fde0000000000 */
[----:B------:R-:W-:-:S15]  /*0470*/  NOP ;  /* 0x0000000000007918 */ /* 0x000fde0000000000 */
[----:B------:R-:W-:-:S07]  /*0480*/  NOP ;  /* 0x0000000000007918 */ /* 0x000fce0000000000 */
[----:B------:R-:W0:-:S15]  /*0490*/  DSETP.MIN.AND P2, P3, R6, R16, PT ;  /* 0x000000100600722a */ /* 0x000e1e0003b40000 */
[----:B------:R-:W-:-:S15]  /*04a0*/  NOP ;  /* 0x0000000000007918 */ /* 0x000fde0000000000 */
[----:B------:R-:W-:-:S15]  /*04b0*/  NOP ;  /* 0x0000000000007918 */ /* 0x000fde0000000000 */
[----:B------:R-:W-:-:S15]  /*04c0*/  NOP ;  /* 0x0000000000007918 */ /* 0x000fde0000000000 */
[----:B------:R-:W-:-:S04]  /*04d0*/  NOP ;  /* 0x0000000000007918 */ /* 0x000fc80000000000 */
[----:B------:R2:W3:Y:S02]  /*04e0*/  @!P4 DSETP.MIN.AND P5, P6, R4, R16, PT ;  /* 0x000000100400c22a */ /* 0x0004e40003ea0000 */
[----:B--2---:R-:W-:Y:S01]  /*04f0*/  IMAD.MOV.U32 R16, RZ, RZ, R6 ;  /* 0x000000ffff107224 */ /* 0x004fe200078e0006 */
[----:B------:R-:W-:-:S04]  /*0500*/  MOV R17, R7 ;  /* 0x0000000700117202 */ /* 0x000fc80000000f00 */
[----:B0-----:R-:W-:Y:S01]  /*0510*/  SEL R16, R16, R19, P2 ;  /* 0x0000001310107207 */ /* 0x001fe20001000000 */
[----:B------:R-:W-:Y:S01]  /*0520*/  @!P4 IMAD.MOV.U32 R19, RZ, RZ, R4 ;  /* 0x000000ffff13c224 */ /* 0x000fe200078e0004 */
[----:B------:R-:W-:Y:S02]  /*0530*/  FSEL R17, R17, R20, P2 ;  /* 0x0000001411117208 */ /* 0x000fe40001000000 */
[----:B------:R-:W-:Y:S01]  /*0540*/  @P3 LOP3.LUT R17, R20, 0x80000, RZ, 0xfc, !PT ;  /* 0x0008000014113812 */ /* 0x000fe200078efcff */
[----:B------:R-:W-:Y:S01]  /*0550*/  @!P4 IMAD.MOV.U32 R20, RZ, RZ, R5 ;  /* 0x000000ffff14c224 */ /* 0x000fe200078e0005 */
[----:B---3--:R-:W-:-:S04]  /*0560*/  @!P4 SEL R18, R19, R18, P5 ;  /* 0x000000121312c207 */ /* 0x008fc80002800000 */
[----:B------:R-:W-:Y:S02]  /*0570*/  @!P4 FSEL R19, R20, R13, P5 ;  /* 0x0000000d1413c208 */ /* 0x000fe40002800000 */
[----:B------:R-:W-:Y:S01]  /*0580*/  @!P4 LOP3.LUT R20, R13, 0x80000, RZ, 0xfc, !PT ;  /* 0x000800000d14c812 */ /* 0x000fe200078efcff */
[----:B------:R-:W-:-:S03]  /*0590*/  IMAD.MOV.U32 R13, RZ, RZ, R25 ;  /* 0x000000ffff0d7224 */ /* 0x000fc600078e0019 */
[----:B------:R-:W-:-:S15]  /*05a0*/  @!P4 SEL R19, R20, R19, P6 ;  /* 0x000000131413c207 */ /* 0x000fde0003000000 */
[----:B------:R-:W-:-:S15]  /*05b0*/  NOP ;  /* 0x0000000000007918 */ /* 0x000fde0000000000 */
[----:B------:R-:W-:-:S11]  /*05c0*/  NOP ;  /* 0x0000000000007918 */ /* 0x000fd60000000000 */
[----:B------:R-:W0:Y:S02]  /*05d0*/  DSETP.NAN.AND P1, PT, R10, R10, PT ;  /* 0x0000000a0a00722a */ /* 0x000e240003f28000 */
[----:B0-----:R-:W-:Y:S02]  /*05e0*/  FSEL R12, R10, R12, P1 ;  /* 0x0000000c0a0c7208 */ /* 0x001fe40000800000 */
[----:B------:R-:W-:-:S15]  /*05f0*/  FSEL R13, R11, R13, P1 ;  /* 0x0000000d0b0d7208 */ /* 0x000fde0000800000 */
[----:B------:R-:W-:-:S15]  /*0600*/  NOP ;  /* 0x0000000000007918 */ /* 0x000fde0000000000 */
[----:B------:R-:W-:-:S15]  /*0610*/  NOP ;  /* 0x0000000000007918 */ /* 0x000fde0000000000 */
[----:B------:R-:W-:-:S15]  /*0620*/  NOP ;  /* 0x0000000000007918 */ /* 0x000fde0000000000 */
[----:B------:R-:W0:Y:S02]  /*0630*/  @!P4 DSETP.NAN.AND P3, PT, R4, R4, PT ;  /* 0x000000040400c22a */ /* 0x000e240003f68000 */
[----:B0-----:R-:W-:Y:S02]  /*0640*/  @!P4 FSEL R2, R4, R18, P3 ;  /* 0x000000120402c208 */ /* 0x001fe40001800000 */
[----:B------:R-:W-:-:S15]  /*0650*/  @!P4 FSEL R3, R5, R19, P3 ;  /* 0x000000130503c208 */ /* 0x000fde0001800000 */
[----:B------:R-:W-:-:S15]  /*0660*/  NOP ;  /* 0x0000000000007918 */ /* 0x000fde0000000000 */
[----:B------:R-:W-:-:S15]  /*0670*/  NOP ;  /* 0x0000000000007918 */ /* 0x000fde0000000000 */
[----:B------:R-:W-:-:S15]  /*0680*/  NOP ;  /* 0x0000000000007918 */ /* 0x000fde0000000000 */
[----:B------:R-:W0:Y:S02]  /*0690*/  DSETP.NAN.AND P2, PT, R8, R8, PT ;  /* 0x000000080800722a */ /* 0x000e240003f48000 */
[----:B0-----:R-:W-:Y:S02]  /*06a0*/  FSEL R14, R8, R14, P2 ;  /* 0x0000000e080e7208 */ /* 0x001fe40001000000 */
[----:B------:R-:W-:-:S15]  /*06b0*/  FSEL R15, R9, R15, P2 ;  /* 0x0000000f090f7208 */ /* 0x000fde0001000000 */
[----:B------:R-:W-:-:S15]  /*06c0*/  NOP ;  /* 0x0000000000007918 */ /* 0x000fde0000000000 */
[----:B------:R-:W-:-:S15]  /*06d0*/  NOP ;  /* 0x0000000000007918 */ /* 0x000fde0000000000 */
[----:B------:R-:W-:-:S15]  /*06e0*/  NOP ;  /* 0x0000000000007918 */ /* 0x000fde0000000000 */
[----:B------:R-:W0:Y:S02]  /*06f0*/  DSETP.NAN.AND P1, PT, R6, R6, PT ;  /* 0x000000060600722a */ /* 0x000e240003f28000 */
[----:B0-----:R-:W-:Y:S02]  /*0700*/  FSEL R18, R6, R16, P1 ;  /* 0x0000001006127208 */ /* 0x001fe40000800000 */
[----:B------:R-:W-:-:S07]  /*0710*/  FSEL R19, R7, R17, P1 ;  /* 0x0000001107137208 */ /* 0x000fce0000800000 */
.L_x_16571:
[----:B------:R-:W-:Y:S04]  /*0720*/  BSSY.RECONVERGENT B0, `(.L_x_16572) ;  /* 0x0000017000007945 */ /* 0x000fe80003800200 */
[----:B------:R-:W-:Y:S04]  /*0730*/  BSSY.RELIABLE B1, `(.L_x_16573) ;  /* 0x000000f000017945 */ /* 0x000fe80003800100 */
[----:B------:R-:W-:Y:S05]  /*0740*/  @P0 BRA `(.L_x_16574) ;  /* 0x0000000000340947 */ /* 0x000fea0003800000 */
[----:B-----5:R-:W0:Y:S01]  /*0750*/  LDC.64 R4, c[0x0][0x398] ;  /* 0x0000e600ff047b82 */ /* 0x020e220000000a00 */
[----:B------:R-:W-:Y:S01]  /*0760*/  LEA R7, R23, R0, 0x9 ;  /* 0x0000000017077211 */ /* 0x000fe200078e48ff */
[----:B------:R-:W-:-:S05]  /*0770*/  VIADD R0, R0, 0x80 ;  /* 0x0000008000007836 */ /* 0x000fca0000000000 */
[----:B------:R-:W-:-:S13]  /*0780*/  ISETP.GE.AND P0, PT, R0, R21, PT ;  /* 0x000000150000720c */ /* 0x000fda0003f06270 */
[----:B------:R-:W-:Y:S05]  /*0790*/  @P0 BREAK.RELIABLE B1 ;  /* 0x0000000000010942 */ /* 0x000fea0003800100 */
[----:B0-----:R-:W-:-:S05]  /*07a0*/  IMAD.WIDE.U32 R4, R7, 0x8, R4 ;  /* 0x0000000807047825 */ /* 0x001fca00078e0004 */
[----:B------:R0:W-:Y:S01]  /*07b0*/  STG.E.64 desc[UR4][R4.64], R12 ;  /* 0x0000000c04007986 */ /* 0x0001e2000c101b04 */
[----:B------:R-:W-:Y:S05]  /*07c0*/  @P0 BRA `(.L_x_16575) ;  /* 0x0000000000300947 */ /* 0x000fea0003800000 */
[----:B0-----:R-:W0:Y:S01]  /*07d0*/  LDC.64 R4, c[0x0][0x398] ;  /* 0x0000e600ff047b82 */ /* 0x001e220000000a00 */
[----:B------:R-:W-:Y:S02]  /*07e0*/  IMAD R7, R23, 0x200, R0 ;  /* 0x0000020017077824 */ /* 0x000fe400078e0200 */
[----:B------:R-:W-:Y:S02]  /*07f0*/  VIADD R0, R0, 0x80 ;  /* 0x0000008000007836 */ /* 0x000fe40000000000 */
[----:B0-----:R-:W-:-:S05]  /*0800*/  IMAD.WIDE.U32 R4, R7, 0x8, R4 ;  /* 0x0000000807047825 */ /* 0x001fca00078e0004 */
[----:B------:R0:W-:Y:S02]  /*0810*/  STG.E.64 desc[UR4][R4.64], R14 ;  /* 0x0000000e04007986 */ /* 0x0001e4000c101b04 */
.L_x_16574:
[----:B------:R-:W-:Y:S05]  /*0820*/  BSYNC.RELIABLE B1 ;  /* 0x0000000000017941 */ /* 0x000fea0003800100 */
.L_x_16573:
[----:B------:R-:W-:-:S13]  /*0830*/  ISETP.GE.AND P0, PT, R0, R21, PT ;  /* 0x000000150000720c */ /* 0x000fda0003f06270 */
[----:B0----5:R-:W0:Y:S01]  /*0840*/  @!P0 LDC.64 R4, c[0x0][0x398] ;  /* 0x0000e600ff048b82 */ /* 0x021e220000000a00 */
[----:B------:R-:W-:Y:S01]  /*0850*/  @!P0 LEA R7, R23, R0, 0x9 ;  /* 0x0000000017078211 */ /* 0x000fe200078e48ff */
[----:B------:R-:W-:-:S04]  /*0860*/  @!P0 VIADD R0, R0, 0x80 ;  /* 0x0000008000008836 */ /* 0x000fc80000000000 */
[----:B0-----:R-:W-:-:S05]  /*0870*/  @!P0 IMAD.WIDE.U32 R4, R7, 0x8, R4 ;  /* 0x0000000807048825 */ /* 0x001fca00078e0004 */
[----:B------:R2:W-:Y:S02]  /*0880*/  @!P0 STG.E.64 desc[UR4][R4.64], R18 ;  /* 0x0000001204008986 */ /* 0x0005e4000c101b04 */
.L_x_16575:
[----:B------:R-:W-:Y:S05]  /*0890*/  BSYNC.RECONVERGENT B0 ;  /* 0x0000000000007941 */ /* 0x000fea0003800200 */
.L_x_16572:
[----:B------:R-:W-:Y:S05]  /*08a0*/  WARPSYNC.ALL ;  /* 0x0000000000007948 */ /* 0x000fea0003800000 */
[----:B------:R-:W-:-:S13]  /*08b0*/  ISETP.GE.AND P0, PT, R0, R21, PT ;  /* 0x000000150000720c */ /* 0x000fda0003f06270 */
[----:B------:R-:W-:Y:S05]  /*08c0*/  @P0 EXIT ;  /* 0x000000000000094d */ /* 0x000fea0003800000 */
[----:B0-2---:R-:W0:Y:S01]  /*08d0*/  LDC.64 R4, c[0x0][0x398] ;  /* 0x0000e600ff047b82 */ /* 0x005e220000000a00 */
[----:B------:R-:W-:-:S04]  /*08e0*/  IMAD R23, R23, 0x200, R0 ;  /* 0x0000020017177824 */ /* 0x000fc800078e0200 */
[----:B0-----:R-:W-:-:S05]  /*08f0*/  IMAD.WIDE.U32 R4, R23, 0x8, R4 ;  /* 0x0000000817047825 */ /* 0x001fca00078e0004 */
[----:B------:R-:W-:Y:S01]  /*0900*/  STG.E.64 desc[UR4][R4.64], R2 ;  /* 0x0000000204007986 */ /* 0x000fe2000c101b04 */
[----:B------:R-:W-:Y:S05]  /*0910*/  EXIT ;  /* 0x000000000000794d */ /* 0x000fea0003800000 */
.L_x_16576:
        /* <DEDUP_REMOVED lines=14> */
.L_x_41019:


//--------------------- .text._ZN2at6native29vectorized_elementwise_kernelILi2ENS0_13AUnaryFunctorIdddZZZNS0_19minimum_kernel_cudaERNS_18TensorIteratorBaseEENKUlvE0_clEvENKUlvE_clEvEUlddE_EESt5arrayIPcLm2EEEEviT0_T1_ --------------------------
	.section	.text._ZN2at6native29vectorized_elementwise_kernelILi2ENS0_13AUnaryFunctorIdddZZZNS0_19minimum_kernel_cudaERNS_18TensorIteratorBaseEENKUlvE0_clEvENKUlvE_clEvEUlddE_EESt5arrayIPcLm2EEEEviT0_T1_,"ax",@progbits
	.align	128
        .global         _ZN2at6native29vectorized_elementwise_kernelILi2ENS0_13AUnaryFunctorIdddZZZNS0_19minimum_kernel_cudaERNS_18TensorIteratorBaseEENKUlvE0_clEvENKUlvE_clEvEUlddE_EESt5arrayIPcLm2EEEEviT0_T1_
        .type           _ZN2at6native29vectorized_elementwise_kernelILi2ENS0_13AUnaryFunctorIdddZZZNS0_19minimum_kernel_cudaERNS_18TensorIteratorBaseEENKUlvE0_clEvENKUlvE_clEvEUlddE_EESt5arrayIPcLm2EEEEviT0_T1_,@function
        .size           _ZN2at6native29vectorized_elementwise_kernelILi2ENS0_13AUnaryFunctorIdddZZZNS0_19minimum_kernel_cudaERNS_18TensorIteratorBaseEENKUlvE0_clEvENKUlvE_clEvEUlddE_EESt5arrayIPcLm2EEEEviT0_T1_,(.L_x_41020 - _ZN2at6native29vectorized_elementwise_kernelILi2ENS0_13AUnaryFunctorIdddZZZNS0_19minimum_kernel_cudaERNS_18TensorIteratorBaseEENKUlvE0_clEvENKUlvE_clEvEUlddE_EESt5arrayIPcLm2EEEEviT0_T1_)
        .other          _ZN2at6native29vectorized_elementwise_kernelILi2ENS0_13AUnaryFunctorIdddZZZNS0_19minimum_kernel_cudaERNS_18TensorIteratorBaseEENKUlvE0_clEvENKUlvE_clEvEUlddE_EESt5arrayIPcLm2EEEEviT0_T1_,@"STO_CUDA_ENTRY STV_DEFAULT"
_ZN2at6native29vectorized_elementwise_kernelILi2ENS0_13AUnaryFunctorIdddZZZNS0_19minimum_kernel_cudaERNS_18TensorIteratorBaseEENKUlvE0_clEvENKUlvE_clEvEUlddE_EESt5arrayIPcLm2EEEEviT0_T1_:
.text._ZN2at6native29vectorized_elementwise_kernelILi2ENS0_13AUnaryFunctorIdddZZZNS0_19minimum_kernel_cudaERNS_18TensorIteratorBaseEENKUlvE0_clEvENKUlvE_clEvEUlddE_EESt5arrayIPcLm2EEEEviT0_T1_:
[----:B------:R-:W-:Y:S01]  /*0000*/  LDC R1, c[0x0][0x37c] ;  /* 0x0000df00ff017b82 */ /* 0x000fe20000000800 */
[----:B------:R-:W0:Y:S01]  /*0010*/  S2R R0, SR_CTAID.X ;  /* 0x0000000000007919 */ /* 0x000e220000002500 */
[----:B------:R-:W1:Y:S01]  /*0020*/  LDCU UR6, c[0x0][0x380] ;  /* 0x00007000ff0677ac */ /* 0x000e620008000800 */
[----:B------:R-:W2:Y:S01]  /*0030*/  LDCU.64 UR8, c[0x0][0x390] ;  /* 0x00007200ff0877ac */ /* 0x000ea20008000a00 */
[----:B------:R-:W3:Y:S01]  /*0040*/  LDCU.64 UR4, c[0x0][0x358] ;  /* 0x00006b00ff0477ac */ /* 0x000ee20008000a00 */
[----:B--2---:R-:W-:Y:S02]  /*0050*/  IMAD.U32 R6, RZ, RZ, UR8 ;  /* 0x00000008ff067e24 */ /* 0x004fe4000f8e00ff */
[----:B------:R-:W-:Y:S02]  /*0060*/  IMAD.U32 R7, RZ, RZ, UR9 ;  /* 0x00000009ff077e24 */ /* 0x000fe4000f8e00ff */
[----:B0-----:R-:W-:-:S05]  /*0070*/  IMAD.SHL.U32 R0, R0, 0x400, RZ ;  /* 0x0000040000007824 */ /* 0x001fca00078e00ff */
[----:B-1----:R-:W-:-:S04]  /*0080*/  IADD3 R36, PT, PT, -R0, UR6, RZ ;  /* 0x0000000600247c10 */ /* 0x002fc8000fffe1ff */
[----:B------:R-:W-:-:S13]  /*0090*/  ISETP.GT.U32.AND P0, PT, R36, 0x3ff, PT ;  /* 0x000003ff2400780c */ /* 0x000fda0003f04070 */
[----:B---3--:R-:W-:Y:S05]  /*00a0*/  @P0 BRA `(.L_x_16577) ;  /* 0x0000001000340947 */ /* 0x008fea0003800000 */
[----:B------:R-:W0:Y:S01]  /*00b0*/  S2R R25, SR_TID.X ;  /* 0x0000000000197919 */ /* 0x000e220000002100 */
[----:B------:R-:W-:Y:S02]  /*00c0*/  CS2R R2, SRZ ;  /* 0x0000000000027805 */ /* 0x000fe4000001ff00 */
[----:B0-----:R-:W-:Y:S01]  /*00d0*/  ISETP.GE.U32.AND P6, PT, R25, R36, PT ;  /* 0x000000241900720c */ /* 0x001fe20003fc6070 */
[----:B------:R-:W-:-:S12]  /*00e0*/  IMAD.MOV.U32 R37, RZ, RZ, R25 ;  /* 0x000000ffff257224 */ /* 0x000fd800078e0019 */
[----:B------:R-:W-:Y:S01]  /*00f0*/  @!P6 IADD3 R25, PT, PT, R37, 0x80, RZ ;  /* 0x000000802519e810 */ /* 0x000fe20007ffe0ff */
[----:B------:R-:W0:Y:S01]  /*0100*/  @!P6 LDC.64 R4, c[0x0][0x3a0] ;  /* 0x0000e800ff04eb82 */ /* 0x000e220000000a00 */
[----:B------:R-:W-:Y:S02]  /*0110*/  @!P6 IMAD.IADD R9, R0, 0x1, R37 ;  /* 0x000000010009e824 */ /* 0x000fe400078e0225 */
[----:B------:R-:W-:-:S13]  /*0120*/  ISETP.GE.U32.AND P5, PT, R25, R36, PT ;  /* 0x000000241900720c */ /* 0x000fda0003fa6070 */
[----:B------:R-:W-:Y:S01]  /*0130*/  @!P5 IMAD.IADD R29, R0, 0x1, R25 ;  /* 0x00000001001dd824 */ /* 0x000fe200078e0219 */
[----:B------:R-:W1:Y:S01]  /*0140*/  @!P5 LDC.64 R16, c[0x0][0x3a0] ;  /* 0x0000e800ff10db82 */ /* 0x000e620000000a00 */
[----:B------:R-:W-:-:S05]  /*0150*/  @!P5 VIADD R25, R25, 0x80 ;  /* 0x000000801919d836 */ /* 0x000fca0000000000 */
[----:B------:R-:W-:Y:S01]  /*0160*/  ISETP.GE.U32.AND P4, PT, R25, R36, PT ;  /* 0x000000241900720c */ /* 0x000fe20003f86070 */
[----:B0-----:R-:W-:-:S05]  /*0170*/  @!P6 IMAD.WIDE.U32 R4, R9, 0x8, R4 ;  /* 0x000000080904e825 */ /* 0x001fca00078e0004 */
[----:B------:R0:W5:Y:S07]  /*0180*/  @!P6 LDG.E.64 R2, desc[UR4][R4.64] ;  /* 0x000000040402e981 */ /* 0x00016e000c1e1b00 */
[----:B------:R-:W-:Y:S01]  /*0190*/  @!P4 IMAD.IADD R8, R0, 0x1, R25 ;  /* 0x000000010008c824 */ /* 0x000fe200078e0219 */
[----:B------:R-:W2:Y:S01]  /*01a0*/  @!P4 LDC.64 R18, c[0x0][0x3a0] ;  /* 0x0000e800ff12cb82 */ /* 0x000ea20000000a00 */
[----:B------:R-:W-:-:S05]  /*01b0*/  @!P4 VIADD R25, R25, 0x80 ;  /* 0x000000801919c836 */ /* 0x000fca0000000000 */
[----:B------:R-:W-:-:S13]  /*01c0*/  ISETP.GE.U32.AND P3, PT, R25, R36, PT ;  /* 0x000000241900720c */ /* 0x000fda0003f66070 */
[C---:B------:R-:W-:Y:S01]  /*01d0*/  @!P3 IADD3 R27, PT, PT, R0.reuse, R25, RZ ;  /* 0x00000019001bb210 */ /* 0x040fe20007ffe0ff */
[----:B------:R-:W-:Y:S01]  /*01e0*/  @!P3 VIADD R25, R25, 0x80 ;  /* 0x000000801919b836 */ /* 0x000fe20000000000 */
[----:B0-----:R-:W-:Y:S01]  /*01f0*/  CS2R R4, SRZ ;  /* 0x0000000000047805 */ /* 0x001fe2000001ff00 */
[----:B-1----:R-:W-:Y:S01]  /*0200*/  @!P5 IMAD.WIDE.U32 R16, R29, 0x8, R16 ;  /* 0x000000081d10d825 */ /* 0x002fe200078e0010 */
[----:B------:R-:W0:Y:S02]  /*0210*/  @!P3 LDC.64 R30, c[0x0][0x3a0] ;  /* 0x0000e800ff1ebb82 */ /* 0x000e240000000a00 */
[C---:B------:R-:W-:Y:S02]  /*0220*/  ISETP.GE.U32.AND P2, PT, R25.reuse, R36, PT ;  /* 0x000000241900720c */ /* 0x040fe40003f46070 */
[----:B------:R1:W5:Y:S11]  /*0230*/  @!P5 LDG.E.64 R4, desc[UR4][R16.64] ;  /* 0x000000041004d981 */ /* 0x000376000c1e1b00 */
[----:B------:R-:W-:Y:S01]  /*0240*/  @!P2 IMAD.IADD R23, R0, 0x1, R25 ;  /* 0x000000010017a824 */ /* 0x000fe200078e0219 */
[----:B------:R-:W3:Y:S01]  /*0250*/  @!P2 LDC.64 R32, c[0x0][0x3a0] ;  /* 0x0000e800ff20ab82 */ /* 0x000ee20000000a00 */
[----:B------:R-:W-:-:S05]  /*0260*/  @!P2 VIADD R25, R25, 0x80 ;  /* 0x000000801919a836 */ /* 0x000fca0000000000 */
[----:B------:R-:W-:-:S13]  /*0270*/  ISETP.GE.U32.AND P1, PT, R25, R36, PT ;  /* 0x000000241900720c */ /* 0x000fda0003f26070 */
[----:B------:R-:W-:Y:S01]  /*0280*/  @!P1 IMAD.IADD R35, R0, 0x1, R25 ;  /* 0x0000000100239824 */ /* 0x000fe200078e0219 */
[----:B------:R-:W-:Y:S01]  /*0290*/  @!P1 IADD3 R25, PT, PT, R25, 0x80, RZ ;  /* 0x0000008019199810 */ /* 0x000fe20007ffe0ff */
[----:B------:R-:W4:Y:S03]  /*02a0*/  @!P1 LDC.64 R14, c[0x0][0x3a0] ;  /* 0x0000e800ff0e9b82 */ /* 0x000f260000000a00 */
[----:B------:R-:W-:-:S13]  /*02b0*/  ISETP.GE.U32.AND P0, PT, R25, R36, PT ;  /* 0x000000241900720c */ /* 0x000fda0003f06070 */
[----:B------:R-:W2:Y:S01]  /*02c0*/  @!P0 LDC.64 R10, c[0x0][0x3a0] ;  /* 0x0000e800ff0a8b82 */ /* 0x000ea20000000a00 */
[----:B------:R-:W-:Y:S02]  /*02d0*/  @!P0 IMAD.IADD R21, R0, 0x1, R25 ;  /* 0x0000000100158824 */ /* 0x000fe400078e0219 */
[----:B------:R-:W-:-:S05]  /*02e0*/  @!P0 VIADD R25, R25, 0x80 ;  /* 0x0000008019198836 */ /* 0x000fca0000000000 */
[----:B------:R-:W-:Y:S02]  /*02f0*/  ISETP.GE.U32.AND P6, PT, R25, R36, PT ;  /* 0x000000241900720c */ /* 0x000fe40003fc6070 */
[----:B-1----:R-:W-:-:S11]  /*0300*/  CS2R R16, SRZ ;  /* 0x0000000000107805 */ /* 0x002fd6000001ff00 */
[----:B------:R-:W1:Y:S01]  /*0310*/  @!P6 LDC.64 R12, c[0x0][0x3a0] ;  /* 0x0000e800ff0ceb82 */ /* 0x000e620000000a00 */
[----:B--2---:R-:W-:-:S05]  /*0320*/  @!P0 IMAD.WIDE.U32 R20, R21, 0x8, R10 ;  /* 0x0000000815148825 */ /* 0x004fca00078e000a */
[----:B------:R2:W5:Y:S02]  /*0330*/  @!P0 LDG.E.64 R16, desc[UR4][R20.64] ;  /* 0x0000000414108981 */ /* 0x000564000c1e1b00 */
[----:B--2---:R-:W2:Y:S01]  /*0340*/  LDC.64 R20, c[0x0][0x390] ;  /* 0x0000e400ff147b82 */ /* 0x004ea20000000a00 */
[----:B------:R-:W-:Y:S01]  /*0350*/  @!P4 IMAD.WIDE.U32 R18, R8, 0x8, R18 ;  /* 0x000000080812c825 */ /* 0x000fe200078e0012 */
[----:B------:R-:W-:-:S03]  /*0360*/  CS2R R8, SRZ ;  /* 0x0000000000087805 */ /* 0x000fc6000001ff00 */
[----:B------:R-:W-:Y:S02]  /*0370*/  @!P6 IMAD.IADD R25, R0, 0x1, R25 ;  /* 0x000000010019e824 */ /* 0x000fe400078e0219 */
[----:B---3--:R-:W-:Y:S01]  /*0380*/  @!P2 IMAD.WIDE.U32 R32, R23, 0x8, R32 ;  /* 0x000000081720a825 */ /* 0x008fe200078e0020 */
[----:B------:R3:W5:Y:S01]  /*0390*/  @!P4 LDG.E.64 R8, desc[UR4][R18.64] ;  /* 0x000000041208c981 */ /* 0x000762000c1e1b00 */
[----:B------:R-:W-:Y:S02]  /*03a0*/  CS2R R10, SRZ ;  /* 0x00000000000a7805 */ /* 0x000fe4000001ff00 */
[----:B----4-:R-:W-:Y:S01]  /*03b0*/  @!P1 IMAD.WIDE.U32 R34, R35, 0x8, R14 ;  /* 0x0000000823229825 */ /* 0x010fe200078e000e */
[----:B------:R-:W-:-:S03]  /*03c0*/  CS2R R14, SRZ ;  /* 0x00000000000e7805 */ /* 0x000fc6000001ff00 */
[----:B-1----:R-:W-:Y:S01]  /*03d0*/  @!P6 IMAD.WIDE.U32 R22, R25, 0x8, R12 ;  /* 0x000000081916e825 */ /* 0x002fe200078e000c */
[----:B------:R-:W-:Y:S02]  /*03e0*/  CS2R R12, SRZ ;  /* 0x00000000000c7805 */ /* 0x000fe4000001ff00 */
[----:B---3--:R-:W-:Y:S01]  /*03f0*/  CS2R R18, SRZ ;  /* 0x0000000000127805 */ /* 0x008fe2000001ff00 */
[----:B0-----:R-:W-:Y:S01]  /*0400*/  @!P3 IMAD.WIDE.U32 R30, R27, 0x8, R30 ;  /* 0x000000081b1eb825 */ /* 0x001fe200078e001e */
[----:B------:R-:W5:Y:S01]  /*0410*/  @!P1 LDG.E.64 R14, desc[UR4][R34.64] ;  /* 0x00000004220e9981 */ /* 0x000f62000c1e1b00 */
[----:B------:R-:W-:Y:S02]  /*0420*/  MOV R27, UR9 ;  /* 0x00000009001b7c02 */ /* 0x000fe40008000f00 */
[----:B------:R-:W-:Y:S01]  /*0430*/  IMAD.U32 R24, RZ, RZ, UR8 ;  /* 0x00000008ff187e24 */ /* 0x000fe2000f8e00ff */
[----:B------:R0:W5:Y:S01]  /*0440*/  @!P3 LDG.E.64 R10, desc[UR4][R30.64] ;  /* 0x000000041e0ab981 */ /* 0x000162000c1e1b00 */
[----:B--2---:R-:W1:Y:S01]  /*0450*/  DSETP.NAN.AND P0, PT, R20, R20, PT ;  /* 0x000000141400722a */ /* 0x004e620003f08000 */
[----:B------:R-:W-:-:S02]  /*0460*/  IMAD.U32 R25, RZ, RZ, UR9 ;  /* 0x00000009ff197e24 */ /* 0x000fc4000f8e00ff */
[----:B------:R2:W5:Y:S01]  /*0470*/  @!P2 LDG.E.64 R12, desc[UR4][R32.64] ;  /* 0x00000004200ca981 */ /* 0x000562000c1e1b00 */
[----:B------:R-:W-:Y:S02]  /*0480*/  IMAD.U32 R26, RZ, RZ, UR8 ;  /* 0x00000008ff1a7e24 */ /* 0x000fe4000f8e00ff */
[----:B------:R-:W-:Y:S01]  /*0490*/  IMAD.U32 R28, RZ, RZ, UR8 ;  /* 0x00000008ff1c7e24 */ /* 0x000fe2000f8e00ff */
[----:B------:R3:W5:Y:S01]  /*04a0*/  @!P6 LDG.E.64 R18, desc[UR4][R22.64] ;  /* 0x000000041612e981 */ /* 0x000762000c1e1b00 */
[----:B------:R-:W-:Y:S02]  /*04b0*/  IMAD.U32 R29, RZ, RZ, UR9 ;  /* 0x00000009ff1d7e24 */ /* 0x000fe4000f8e00ff */
[----:B0-----:R-:W-:Y:S02]  /*04c0*/  IMAD.U32 R30, RZ, RZ, UR8 ;  /* 0x00000008ff1e7e24 */ /* 0x001fe4000f8e00ff */
[----:B------:R-:W-:Y:S01]  /*04d0*/  IMAD.U32 R31, RZ, RZ, UR9 ;  /* 0x00000009ff1f7e24 */ /* 0x000fe2000f8e00ff */
[----:B--2---:R-:W-:Y:S01]  /*04e0*/  MOV R32, UR8 ;  /* 0x0000000800207c02 */ /* 0x004fe20008000f00 */
[----:B------:R-:W-:-:S02]  /*04f0*/  IMAD.U32 R33, RZ, RZ, UR9 ;  /* 0x00000009ff217e24 */ /* 0x000fc4000f8e00ff */
[----:B------:R-:W-:Y:S01]  /*0500*/  IMAD.U32 R34, RZ, RZ, UR8 ;  /* 0x00000008ff227e24 */ /* 0x000fe2000f8e00ff */
[----:B---3--:R-:W-:Y:S01]  /*0510*/  MOV R22, UR8 ;  /* 0x0000000800167c02 */ /* 0x008fe20008000f00 */
[----:B------:R-:W-:Y:S02]  /*0520*/  IMAD.U32 R23, RZ, RZ, UR9 ;  /* 0x00000009ff177e24 */ /* 0x000fe4000f8e00ff */
[----:B------:R-:W-:Y:S01]  /*0530*/  IMAD.U32 R35, RZ, RZ, UR9 ;  /* 0x00000009ff237e24 */ /* 0x000fe2000f8e00ff */
[----:B-1----:R-:W-:Y:S06]  /*0540*/  @P0 BRA `(.L_x_16578) ;  /* 0x0000000800180947 */ /* 0x002fec0003800000 */
[----:B-----5:R-:W-:Y:S01]  /*0550*/  IMAD.MOV.U32 R23, RZ, RZ, R3 ;  /* 0x000000ffff177224 */ /* 0x020fe200078e0003 */
[----:B------:R-:W-:Y:S01]  /*0560*/  MOV R22, R21 ;  /* 0x0000001500167202 */ /* 0x000fe20000000f00 */
[----:B------:R-:W0:Y:S01]  /*0570*/  DSETP.MIN.AND P5, P1, R2, R20, PT ;  /* 0x000000140200722a */ /* 0x000e2200039a0000 */
[----:B------:R-:W-:Y:S02]  /*0580*/  IMAD.MOV.U32 R24, RZ, RZ, R2 ;  /* 0x000000ffff187224 */ /* 0x000fe400078e0002 */
[----:B0-----:R-:W-:Y:S01]  /*0590*/  FSEL R25, R23, R22, P5 ;  /* 0x0000001617197208 */ /* 0x001fe20002800000 */
[----:B------:R-:W-:Y:S01]  /*05a0*/  IMAD.MOV.U32 R23, RZ, RZ, R20 ;  /* 0x000000ffff177224 */ /* 0x000fe200078e0014 */
[----:B------:R-:W-:Y:S01]  /*05b0*/  @P1 LOP3.LUT R25, R22, 0x80000, RZ, 0xfc, !PT ;  /* 0x0008000016191812 */ /* 0x000fe200078efcff */
[----:B------:R-:W-:Y:S02]  /*05c0*/  IMAD.MOV.U32 R26, RZ, RZ, R4 ;  /* 0x000000ffff1a7224 */ /* 0x000fe400078e0004 */
[----:B------:R-:W-:Y:S01]  /*05d0*/  IMAD.MOV.U32 R27, RZ, RZ, R20 ;  /* 0x000000ffff1b7224 */ /* 0x000fe200078e0014 */
[----:B------:R-:W-:Y:S01]  /*05e0*/  SEL R24, R24, R23, P5 ;  /* 0x0000001718187207 */ /* 0x000fe20002800000 */
[----:B------:R-:W-:-:S15]  /*05f0*/  IMAD.MOV.U32 R28, RZ, RZ, R21 ;  /* 0x000000ffff1c7224 */ /* 0x000fde00078e0015 */
[----:B------:R-:W-:-:S15]  /*0600*/  NOP ;  /* 0x0000000000007918 */ /* 0x000fde0000000000 */
[----:B------:R-:W-:-:S15]  /*0610*/  NOP ;  /* 0x0000000000007918 */ /* 0x000fde0000000000 */
[----:B------:R-:W-:-:S09]  /*0620*/  NOP ;  /* 0x0000000000007918 */ /* 0x000fd20000000000 */
[----:B------:R-:W0:Y:S02]  /*0630*/  DSETP.NAN.AND P4, PT, R2, R2, PT ;  /* 0x000000020200722a */ /* 0x000e240003f88000 */
[----:B0-----:R-:W-:Y:S01]  /*0640*/  FSEL R34, R2, R24, P4 ;  /* 0x0000001802227208 */ /* 0x001fe20002000000 */
[----:B------:R-:W-:Y:S01]  /*0650*/  IMAD.MOV.U32 R2, RZ, RZ, R8 ;  /* 0x000000ffff027224 */ /* 0x000fe200078e0008 */
[----:B------:R-:W-:Y:S01]  /*0660*/  FSEL R35, R3, R25, P4 ;  /* 0x0000001903237208 */ /* 0x000fe20002000000 */
[----:B------:R-:W-:-:S15]  /*0670*/  IMAD.MOV.U32 R3, RZ, RZ, R20 ;  /* 0x000000ffff037224 */ /* 0x000fde00078e0014 */
[----:B------:R-:W-:-:S15]  /*0680*/  NOP ;  /* 0x0000000000007918 */ /* 0x000fde0000000000 */
[----:B------:R-:W-:-:S15]  /*0690*/  NOP ;  /* 0x0000000000007918 */ /* 0x000fde0000000000 */
[----:B------:R-:W-:-:S14]  /*06a0*/  NOP ;  /* 0x0000000000007918 */ /* 0x000fdc0000000000 */
[----:B------:R-:W0:Y:S02]  /*06b0*/  DSETP.MIN.AND P3, P1, R8, R20, PT ;  /* 0x000000140800722a */ /* 0x000e240003960000 */
[----:B0-----:R-:W-:Y:S01]  /*06c0*/  SEL R24, R2, R3, P3 ;  /* 0x0000000302187207 */ /* 0x001fe20001800000 */
[----:B------:R-:W-:Y:S01]  /*06d0*/  IMAD.MOV.U32 R2, RZ, RZ, R9 ;  /* 0x000000ffff027224 */ /* 0x000fe200078e0009 */
[----:B------:R-:W-:-:S04]  /*06e0*/  MOV R3, R21 ;  /* 0x0000001500037202 */ /* 0x000fc80000000f00 */
[----:B------:R-:W-:Y:S01]  /*06f0*/  FSEL R25, R2, R3, P3 ;  /* 0x0000000302197208 */ /* 0x000fe20001800000 */
[----:B------:R-:W-:Y:S01]  /*0700*/  IMAD.MOV.U32 R2, RZ, RZ, R10 ;  /* 0x000000ffff027224 */ /* 0x000fe200078e000a */
[----:B------:R-:W-:Y:S01]  /*0710*/  @P1 LOP3.LUT R25, R3, 0x80000, RZ, 0xfc, !PT ;  /* 0x0008000003191812 */ /* 0x000fe200078efcff */
[----:B------:R-:W-:-:S15]  /*0720*/  IMAD.MOV.U32 R3, RZ, RZ, R20 ;  /* 0x000000ffff037224 */ /* 0x000fde00078e0014 */
[----:B------:R-:W-:-:S15]  /*0730*/  NOP ;  /* 0x0000000000007918 */ /* 0x000fde0000000000 */
[----:B------:R-:W-:-:S15]  /*0740*/  NOP ;  /* 0x0000000000007918 */ /* 0x000fde0000000000 */
[----:B------:R-:W-:-:S08]  /*0750*/  NOP ;  /* 0x0000000000007918 */ /* 0x000fd00000000000 */
[----:B------:R-:W0:Y:S02]  /*0760*/  DSETP.MIN.AND P6, P0, R4, R20, PT ;  /* 0x000000140400722a */ /* 0x000e2400038c0000 */
[----:B0-----:R-:W-:Y:S02]  /*0770*/  SEL R26, R26, R27, P6 ;  /* 0x0000001b1a1a7207 */ /* 0x001fe40003000000 */
[----:B------:R-:W-:-:S04]  /*0780*/  MOV R27, R5 ;  /* 0x00000005001b7202 */ /* 0x000fc80000000f00 */
[----:B------:R-:W-:Y:S02]  /*0790*/  FSEL R27, R27, R28, P6 ;  /* 0x0000001c1b1b7208 */ /* 0x000fe40003000000 */
[----:B------:R-:W-:-:S15]  /*07a0*/  @P0 LOP3.LUT R27, R28, 0x80000, RZ, 0xfc, !PT ;  /* 0x000800001c1b0812 */ /* 0x000fde00078efcff */
        /* <DEDUP_REMOVED lines=13> */
[----:B------:R-:W-:-:S05]  /*0880*/  IMAD.MOV.U32 R3, RZ, RZ, R11 ;  /* 0x000000ffff037224 */ /* 0x000fca00078e000b */
[----:B------:R-:W-:Y:S02]  /*0890*/  FSEL R3, R3, R4, P6 ;  /* 0x0000000403037208 */ /* 0x000fe40003000000 */
[----:B------:R-:W-:Y:S02]  /*08a0*/  @P4 LOP3.LUT R3, R4, 0x80000, RZ, 0xfc, !PT ;  /* 0x0008000004034812 */ /* 0x000fe400078efcff */
[----:B------:R-:W-:-:S15]  /*08b0*/  MOV R4, R12 ;  /* 0x0000000c00047202 */ /* 0x000fde0000000f00 */
[----:B------:R-:W-:-:S15]  /*08c0*/  NOP ;  /* 0x0000000000007918 */ /* 0x000fde0000000000 */
[----:B------:R-:W-:-:S15]  /*08d0*/  NOP ;  /* 0x0000000000007918 */ /* 0x000fde0000000000 */
[----:B------:R-:W-:-:S07]  /*08e0*/  NOP ;  /* 0x0000000000007918 */ /* 0x000fce0000000000 */
[----:B------:R-:W0:Y:S02]  /*08f0*/  DSETP.NAN.AND P5, PT, R8, R8, PT ;  /* 0x000000080800722a */ /* 0x000e240003fa8000 */
[----:B0-----:R-:W-:Y:S02]  /*0900*/  FSEL R30, R8, R24, P5 ;  /* 0x00000018081e7208 */ /* 0x001fe40002800000 */
[----:B------:R-:W-:-:S15]  /*0910*/  FSEL R31, R9, R25, P5 ;  /* 0x00000019091f7208 */ /* 0x000fde0002800000 */
[----:B------:R-:W-:-:S15]  /*0920*/  NOP ;  /* 0x0000000000007918 */ /* 0x000fde0000000000 */
[----:B------:R-:W-:-:S15]  /*0930*/  NOP ;  /* 0x0000000000007918 */ /* 0x000fde0000000000 */
[----:B------:R-:W-:-:S15]  /*0940*/  NOP ;  /* 0x0000000000007918 */ /* 0x000fde0000000000 */
[----:B------:R-:W0:Y:S02]  /*0950*/  DSETP.NAN.AND P0, PT, R10, R10, PT ;  /* 0x0000000a0a00722a */ /* 0x000e240003f08000 */
[----:B0-----:R-:W-:Y:S01]  /*0960*/  FSEL R28, R10, R2, P0 ;  /* 0x000000020a1c7208 */ /* 0x001fe20000000000 */
[----:B------:R-:W-:Y:S01]  /*0970*/  IMAD.MOV.U32 R2, RZ, RZ, R13 ;  /* 0x000000ffff027224 */ /* 0x000fe200078e000d */
[----:B------:R-:W-:Y:S01]  /*0980*/  FSEL R29, R11, R3, P0 ;  /* 0x000000030b1d7208 */ /* 0x000fe20000000000 */
[----:B------:R-:W-:Y:S02]  /*0990*/  VIADD R3, R37, 0x380 ;  /* 0x0000038025037836 */ /* 0x000fe40000000000 */
[----:B------:R-:W-:-:S15]  /*09a0*/  IMAD.MOV.U32 R10, RZ, RZ, R17 ;  /* 0x000000ffff0a7224 */ /* 0x000fde00078e0011 */
[----:B------:R-:W-:-:S15]  /*09b0*/  NOP ;  /* 0x0000000000007918 */ /* 0x000fde0000000000 */
[----:B------:R-:W-:-:S15]  /*09c0*/  NOP ;  /* 0x0000000000007918 */ /* 0x000fde0000000000 */
[----:B------:R-:W-:-:S12]  /*09d0*/  NOP ;  /* 0x0000000000007918 */ /* 0x000fd80000000000 */
[----:B------:R-:W0:Y:S02]  /*09e0*/  DSETP.MIN.AND P3, P2, R12, R20, PT ;  /* 0x000000140c00722a */ /* 0x000e240003a60000 */
[----:B0-----:R-:W-:Y:S01]  /*09f0*/  SEL R8, R4, R5, P3 ;  /* 0x0000000504087207 */ /* 0x001fe20001800000 */
[--C-:B------:R-:W-:Y:S02]  /*0a00*/  IMAD.MOV.U32 R5, RZ, RZ, R21.reuse ;  /* 0x000000ffff057224 */ /* 0x100fe400078e0015 */
[----:B------:R-:W-:-:S03]  /*0a10*/  IMAD.MOV.U32 R4, RZ, RZ, R21 ;  /* 0x000000ffff047224 */ /* 0x000fc600078e0015 */
[----:B------:R-:W-:Y:S02]  /*0a20*/  FSEL R9, R2, R5, P3 ;  /* 0x0000000502097208 */ /* 0x000fe40001800000 */
[----:B------:R-:W-:Y:S01]  /*0a30*/  @P2 LOP3.LUT R9, R5, 0x80000, RZ, 0xfc, !PT ;  /* 0x0008000005092812 */ /* 0x000fe200078efcff */
[--C-:B------:R-:W-:Y:S01]  /*0a40*/  IMAD.MOV.U32 R5, RZ, RZ, R20.reuse ;  /* 0x000000ffff057224 */ /* 0x100fe200078e0014 */
[----:B------:R-:W-:Y:S01]  /*0a50*/  ISETP.GE.U32.AND P2, PT, R3, R36, PT ;  /* 0x000000240300720c */ /* 0x000fe20003f46070 */
[----:B------:R-:W-:Y:S01]  /*0a60*/  IMAD.MOV.U32 R3, RZ, RZ, R20 ;  /* 0x000000ffff037224 */ /* 0x000fe200078e0014 */
[----:B------:R-:W-:-:S11]  /*0a70*/  MOV R2, R14 ;  /* 0x0000000e00027202 */ /* 0x000fd60000000f00 */
[----:B------:R-:W-:-:S15]  /*0a80*/  @!P2 IMAD.MOV.U32 R11, RZ, RZ, R19 ;  /* 0x000000ffff0ba224 */ /* 0x000fde00078e0013 */
[----:B------:R-:W-:-:S15]  /*0a90*/  NOP ;  /* 0x0000000000007918 */ /* 0x000fde0000000000 */
[----:B------:R-:W-:-:S09]  /*0aa0*/  NOP ;  /* 0x0000000000007918 */ /* 0x000fd20000000000 */
        /* <DEDUP_REMOVED lines=9> */
[----:B------:R-:W0:Y:S02]  /*0b40*/  DSETP.MIN.AND P3, P0, R16, R20, PT ;  /* 0x000000141000722a */ /* 0x000e240003860000 */
[----:B0-----:R-:W-:Y:S02]  /*0b50*/  SEL R4, R4, R5, P3 ;  /* 0x0000000504047207 */ /* 0x001fe40001800000 */
[----:B------:R-:W-:Y:S01]  /*0b60*/  FSEL R5, R10, R21, P3 ;  /* 0x000000150a057208 */ /* 0x000fe20001800000 */
[----:B------:R-:W-:Y:S01]  /*0b70*/  @!P2 IMAD.MOV.U32 R10, RZ, RZ, R18 ;  /* 0x000000ffff0aa224 */ /* 0x000fe200078e0012 */
[----:B------:R-:W-:-:S15]  /*0b80*/  @P0 LOP3.LUT R5, R21, 0x80000, RZ, 0xfc, !PT ;  /* 0x0008000015050812 */ /* 0x000fde00078efcff */
[----:B------:R-:W-:-:S15]  /*0b90*/  NOP ;  /* 0x0000000000007918 */ /* 0x000fde0000000000 */
[----:B------:R-:W-:-:S15]  /*0ba0*/  NOP ;  /* 0x0000000000007918 */ /* 0x000fde0000000000 */
[----:B------:R-:W-:-:S13]  /*0bb0*/  NOP ;  /* 0x0000000000007918 */ /* 0x000fda0000000000 */
[----:B------:R-:W0:Y:S02]  /*0bc0*/  @!P2 DSETP.MIN.AND P6, P5, R18, R20, PT ;  /* 0x000000141200a22a */ /* 0x000e240003dc0000 */
[----:B0-----:R-:W-:Y:S02]  /*0bd0*/  @!P2 FSEL R11, R11, R22, P6 ;  /* 0x000000160b0ba208 */ /* 0x001fe40003000000 */
[----:B------:R-:W-:Y:S02]  /*0be0*/  @!P2 LOP3.LUT R22, R22, 0x80000, RZ, 0xfc, !PT ;  /* 0x000800001616a812 */ /* 0x000fe400078efcff */
[----:B------:R-:W-:Y:S02]  /*0bf0*/  @!P2 SEL R10, R10, R23, P6 ;  /* 0x000000170a0aa207 */ /* 0x000fe40003000000 */
[----:B------:R-:W-:-:S15]  /*0c00*/  @!P2 SEL R11, R22, R11, P5 ;  /* 0x0000000b160ba207 */ /* 0x000fde0002800000 */
[----:B------:R-:W-:-:S15]  /*0c10*/  NOP ;  /* 0x0000000000007918 */ /* 0x000fde0000000000 */
        /* <DEDUP_REMOVED lines=10> */
[----:B------:R-:W-:-:S03]  /*0cc0*/  @!P2 FSEL R11, R19, R11, P3 ;  /* 0x0000000b130ba208 */ /* 0x000fc60001800000 */
[----:B------:R-:W-:Y:S01]  /*0cd0*/  @!P2 IMAD.MOV.U32 R6, RZ, RZ, R2 ;  /* 0x000000ffff06a224 */ /* 0x000fe200078e0002 */
[----:B------:R-:W-:-:S15]  /*0ce0*/  @!P2 MOV R7, R11 ;  /* 0x0000000b0007a202 */ /* 0x000fde0000000f00 */
        /* <DEDUP_REMOVED lines=12> */
.L_x_16578:
[----:B------:R-:W-:Y:S01]  /*0db0*/  ISETP.GE.U32.AND P0, PT, R37, R36, PT ;  /* 0x000000242500720c */ /* 0x000fe20003f06070 */
[----:B------:R-:W-:Y:S04]  /*0dc0*/  BSSY.RECONVERGENT B0, `(.L_x_16579) ;  /* 0x0000033000007945 */ /* 0x000fe80003800200 */
[----:B------:R-:W-:Y:S08]  /*0dd0*/  BSSY.RELIABLE B1, `(.L_x_16580) ;  /* 0x000002b000017945 */ /* 0x000ff00003800100 */
[----:B------:R-:W-:Y:S05]  /*0de0*/  @P0 BRA `(.L_x_16581) ;  /* 0x0000000000300947 */ /* 0x000fea0003800000 */
[----:B-----5:R-:W0:Y:S01]  /*0df0*/  LDC.64 R2, c[0x0][0x398] ;  /* 0x0000e600ff027b82 */ /* 0x020e220000000a00 */
        /* <DEDUP_REMOVED lines=11> */
.L_x_16581:
[----:B------:R-:W-:-:S13]  /*0eb0*/  ISETP.GE.U32.AND P0, PT, R37, R36, PT ;  /* 0x000000242500720c */ /* 0x000fda0003f06070 */
[----:B------:R-:W-:Y:S05]  /*0ec0*/  @P0 BRA `(.L_x_16583) ;  /* 0x0000000000300947 */ /* 0x000fea0003800000 */
[----:B0----5:R-:W0:Y:S01]  /*0ed0*/  LDC.64 R2, c[0x0][0x398] ;  /* 0x0000e600ff027b82 */ /* 0x021e220000000a00 */
[----:B------:R-:W-:Y:S01]  /*0ee0*/  IADD3 R5, PT, PT, R0, R37, RZ ;  /* 0x0000002500057210 */ /* 0x000fe20007ffe0ff */
[----:B------:R-:W-:-:S04]  /*0ef0*/  VIADD R37, R37, 0x80 ;  /* 0x0000008025257836 */ /* 0x000fc80000000000 */
[----:B0-----:R-:W-:-:S05]  /*0f00*/  IMAD.WIDE.U32 R2, R5, 0x8, R2 ;  /* 0x0000000805027825 */ /* 0x001fca00078e0002 */
[----:B------:R1:W-:Y:S02]  /*0f10*/  STG.E.64 desc[UR4][R2.64], R30 ;  /* 0x0000001e02007986 */ /* 0x0003e4000c101b04 */
.L_x_16582:
[----:B------:R-:W-:-:S13]  /*0f20*/  ISETP.GE.U32.AND P0, PT, R37, R36, PT ;  /* 0x000000242500720c */ /* 0x000fda0003f06070 */
[----:B------:R-:W-:Y:S05]  /*0f30*/  @P0 BRA `(.L_x_16584) ;  /* 0x0000000000300947 */ /* 0x000fea0003800000 */
[----:B01----:R-:W0:Y:S01]  /*0f40*/  LDC.64 R2, c[0x0][0x398] ;  /* 0x0000e600ff027b82 */ /* 0x003e220000000a00 */
[----:B------:R-:W-:Y:S02]  /*0f50*/  IMAD.IADD R5, R0, 0x1, R37 ;  /* 0x0000000100057824 */ /* 0x000fe400078e0225 */
[----:B------:R-:W-:Y:S02]  /*0f60*/  VIADD R37, R37, 0x80 ;  /* 0x0000008025257836 */ /* 0x000fe40000000000 */
[----:B0-----:R-:W-:-:S05]  /*0f70*/  IMAD.WIDE.U32 R2, R5, 0x8, R2 ;  /* 0x0000000805027825 */ /* 0x001fca00078e0002 */
[----:B------:R1:W-:Y:S02]  /*0f80*/  STG.E.64 desc[UR4][R2.64], R28 ;  /* 0x0000001c02007986 */ /* 0x0003e4000c101b04 */
.L_x_16583:
[----:B------:R-:W-:-:S13]  /*0f90*/  ISETP.GE.U32.AND P0, PT, R37, R36, PT ;  /* 0x000000242500720c */ /* 0x000fda0003f06070 */
[----:B------:R-:W-:Y:S05]  /*0fa0*/  @P0 BRA `(.L_x_16585) ;  /* 0x0000000000340947 */ /* 0x000fea0003800000 */
[----:B01---5:R-:W0:Y:S01]  /*0fb0*/  LDC.64 R2, c[0x0][0x398] ;  /* 0x0000e600ff027b82 */ /* 0x023e220000000a00 */
[----:B------:R-:W-:Y:S01]  /*0fc0*/  IMAD.IADD R5, R0, 0x1, R37 ;  /* 0x0000000100057824 */ /* 0x000fe200078e0225 */
[----:B------:R-:W-:-:S03]  /*0fd0*/  IADD3 R37, PT, PT, R37, 0x80, RZ ;  /* 0x0000008025257810 */ /* 0x000fc60007ffe0ff */
[----:B0-----:R-:W-:-:S05]  /*0fe0*/  IMAD.WIDE.U32 R2, R5, 0x8, R2 ;  /* 0x0000000805027825 */ /* 0x001fca00078e0002 */
[----:B------:R2:W-:Y:S02]  /*0ff0*/  STG.E.64 desc[UR4][R2.64], R26 ;  /* 0x0000001a02007986 */ /* 0x0005e4000c101b04 */
.L_x_16584:
        /* <DEDUP_REMOVED lines=8> */
.L_x_16585:
[----:B------:R-:W-:Y:S05]  /*1080*/  BSYNC.RELIABLE B1 ;  /* 0x0000000000017941 */ /* 0x000fea0003800100 */
.L_x_16580:
[----:B------:R-:W-:-:S13]  /*1090*/  ISETP.GE.U32.AND P0, PT, R37, R36, PT ;  /* 0x000000242500720c */ /* 0x000fda0003f06070 */
[----:B012--5:R-:W0:Y:S01]  /*10a0*/  @!P0 LDC.64 R2, c[0x0][0x398] ;  /* 0x0000e600ff028b82 */ /* 0x027e220000000a00 */
[----:B------:R-:W-:Y:S02]  /*10b0*/  @!P0 IMAD.IADD R5, R0, 0x1, R37 ;  /* 0x0000000100058824 */ /* 0x000fe400078e0225 */
[----:B------:R-:W-:Y:S02]  /*10c0*/  @!P0 VIADD R37, R37, 0x80 ;  /* 0x0000008025258836 */ /* 0x000fe40000000000 */
[----:B0-----:R-:W-:-:S05]  /*10d0*/  @!P0 IMAD.WIDE.U32 R2, R5, 0x8, R2 ;  /* 0x0000000805028825 */ /* 0x001fca00078e0002 */
[----:B------:R3:W-:Y:S02]  /*10e0*/  @!P0 STG.E.64 desc[UR4][R2.64], R22 ;  /* 0x0000001602008986 */ /* 0x0007e4000c101b04 */
.L_x_16586:
[----:B------:R-:W-:Y:S05]  /*10f0*/  BSYNC.RECONVERGENT B0 ;  /* 0x0000000000007941 */ /* 0x000fea0003800200 */
.L_x_16579:
        /* <DEDUP_REMOVED lines=8> */
.L_x_16577:
[----:B------:R-:W0:Y:S01]  /*1180*/  S2R R11, SR_TID.X ;  /* 0x00000000000b7919 */ /* 0x000e220000002100 */
[----:B------:R-:W1:Y:S01]  /*1190*/  LDC.64 R8, c[0x0][0x398] ;  /* 0x0000e600ff087b82 */ /* 0x000e620000000a00 */
[----:B------:R-:W-:Y:S01]  /*11a0*/  IMAD.U32 R4, RZ, RZ, UR8 ;  /* 0x00000008ff047e24 */ /* 0x000fe2000f8e00ff */
[----:B------:R-:W-:Y:S01]  /*11b0*/  MOV R20, UR8 ;  /* 0x0000000800147c02 */ /* 0x000fe20008000f00 */
[----:B------:R-:W-:Y:S01]  /*11c0*/  IMAD.U32 R5, RZ, RZ, UR9 ;  /* 0x00000009ff057e24 */ /* 0x000fe2000f8e00ff */
[----:B------:R-:W-:Y:S01]  /*11d0*/  MOV R13, UR9 ;  /* 0x00000009000d7c02 */ /* 0x000fe20008000f00 */
[----:B------:R-:W-:Y:S02]  /*11e0*/  IMAD.U32 R22, RZ, RZ, UR8 ;  /* 0x00000008ff167e24 */ /* 0x000fe4000f8e00ff */
[----:B------:R-:W-:Y:S01]  /*11f0*/  IMAD.U32 R23, RZ, RZ, UR9 ;  /* 0x00000009ff177e24 */ /* 0x000fe2000f8e00ff */
[----:B------:R-:W2:Y:S01]  /*1200*/  LDC.64 R2, c[0x0][0x390] ;  /* 0x0000e400ff027b82 */ /* 0x000ea20000000a00 */
[----:B------:R-:W-:-:S02]  /*1210*/  IMAD.U32 R21, RZ, RZ, UR9 ;  /* 0x00000009ff157e24 */ /* 0x000fc4000f8e00ff */
[----:B------:R-:W-:Y:S02]  /*1220*/  IMAD.U32 R14, RZ, RZ, UR8 ;  /* 0x00000008ff0e7e24 */ /* 0x000fe4000f8e00ff */
[----:B------:R-:W-:Y:S02]  /*1230*/  IMAD.U32 R15, RZ, RZ, UR9 ;  /* 0x00000009ff0f7e24 */ /* 0x000fe4000f8e00ff */
[----:B------:R-:W-:Y:S02]  /*1240*/  IMAD.U32 R12, RZ, RZ, UR8 ;  /* 0x00000008ff0c7e24 */ /* 0x000fe4000f8e00ff */
[----:B------:R-:W-:Y:S02]  /*1250*/  IMAD.U32 R18, RZ, RZ, UR8 ;  /* 0x00000008ff127e24 */ /* 0x000fe4000f8e00ff */
[----:B------:R-:W-:Y:S02]  /*1260*/  IMAD.U32 R19, RZ, RZ, UR9 ;  /* 0x00000009ff137e24 */ /* 0x000fe4000f8e00ff */
[----:B------:R-:W-:-:S02]  /*1270*/  IMAD.U32 R16, RZ, RZ, UR8 ;  /* 0x00000008ff107e24 */ /* 0x000fc4000f8e00ff */
[----:B------:R-:W-:Y:S02]  /*1280*/  IMAD.U32 R17, RZ, RZ, UR9 ;  /* 0x00000009ff117e24 */ /* 0x000fe4000f8e00ff */
[----:B-1----:R-:W-:-:S04]  /*1290*/  IMAD.WIDE.U32 R8, R0, 0x8, R8 ;  /* 0x0000000800087825 */ /* 0x002fc800078e0008 */
[----:B0-----:R-:W-:Y:S01]  /*12a0*/  IMAD.WIDE.U32 R8, R11, 0x10, R8 ;  /* 0x000000100b087825 */ /* 0x001fe200078e0008 */
[----:B--2---:R-:W0:Y:S02]  /*12b0*/  DSETP.NAN.AND P0, PT, R2, R2, PT ;  /* 0x000000020200722a */ /* 0x004e240003f08000 */
[----:B0-----:R-:W-:Y:S05]  /*12c0*/  @P0 BRA `(.L_x_16587) ;  /* 0x0000000800740947 */ /* 0x001fea0003800000 */
[----:B------:R-:W0:Y:S02]  /*12d0*/  LDC.64 R4, c[0x0][0x3a0] ;  /* 0x0000e800ff047b82 */ /* 0x000e240000000a00 */
[----:B0-----:R-:W-:-:S04]  /*12e0*/  IMAD.WIDE.U32 R4, R0, 0x8, R4 ;  /* 0x0000000800047825 */ /* 0x001fc800078e0004 */
[----:B------:R-:W-:-:S05]  /*12f0*/  IMAD.WIDE.U32 R10, R11, 0x10, R4 ;  /* 0x000000100b0a7825 */ /* 0x000fca00078e0004 */
[----:B------:R-:W2:Y:S04]  /*1300*/  LDG.E.128 R20, desc[UR4][R10.64] ;  /* 0x000000040a147981 */ /* 0x000ea8000c1e1d00 */
[----:B------:R-:W3:Y:S04]  /*1310*/  LDG.E.128 R16, desc[UR4][R10.64+0x800] ;  /* 0x000800040a107981 */ /* 0x000ee8000c1e1d00 */
[----:B------:R-:W4:Y:S04]  /*1320*/  LDG.E.128 R12, desc[UR4][R10.64+0x1000] ;  /* 0x001000040a0c7981 */ /* 0x000f28000c1e1d00 */
[----:B------:R0:W5:Y:S01]  /*1330*/  LDG.E.128 R4, desc[UR4][R10.64+0x1800] ;  /* 0x001800040a047981 */ /* 0x000162000c1e1d00 */
[----:B------:R-:W-:Y:S01]  /*1340*/  MOV R25, R3 ;  /* 0x0000000300197202 */ /* 0x000fe20000000f00 */
[----:B0-----:R-:W-:-:S02]  /*1350*/  IMAD.MOV.U32 R11, RZ, RZ, R3 ;  /* 0x000000ffff0b7224 */ /* 0x001fc400078e0003 */
[----:B--2---:R-:W-:Y:S01]  /*1360*/  IMAD.MOV.U32 R0, RZ, RZ, R21 ;  /* 0x000000ffff007224 */ /* 0x004fe200078e0015 */
[----:B------:R-:W0:Y:S04]  /*1370*/  DSETP.MIN.AND P4, P1, R20, R2, PT ;  /* 0x000000021400722a */ /* 0x000e280003980000 */
[----:B0-----:R-:W-:Y:S01]  /*1380*/  FSEL R27, R0, R25, P4 ;  /* 0x00000019001b7208 */ /* 0x001fe20002000000 */
[----:B------:R-:W-:Y:S01]  /*1390*/  IMAD.MOV.U32 R0, RZ, RZ, R20 ;  /* 0x000000ffff007224 */ /* 0x000fe200078e0014 */
[----:B------:R-:W-:Y:S01]  /*13a0*/  @P1 LOP3.LUT R27, R25, 0x80000, RZ, 0xfc, !PT ;  /* 0x00080000191b1812 */ /* 0x000fe200078efcff */
[----:B------:R-:W-:-:S05]  /*13b0*/  IMAD.MOV.U32 R25, RZ, RZ, R2 ;  /* 0x000000ffff197224 */ /* 0x000fca00078e0002 */
[----:B------:R-:W-:Y:S02]  /*13c0*/  SEL R10, R0, R25, P4 ;  /* 0x00000019000a7207 */ /* 0x000fe40002000000 */
[----:B------:R-:W-:-:S15]  /*13d0*/  MOV R0, R23 ;  /* 0x0000001700007202 */ /* 0x000fde0000000f00 */
[----:B------:R-:W-:-:S15]  /*13e0*/  NOP ;  /* 0x0000000000007918 */ /* 0x000fde0000000000 */
[----:B------:R-:W-:-:S15]  /*13f0*/  NOP ;  /* 0x0000000000007918 */ /* 0x000fde0000000000 */
[----:B------:R-:W-:-:S05]  /*1400*/  NOP ;  /* 0x0000000000007918 */ /* 0x000fca0000000000 */
[----:B------:R-:W0:Y:S02]  /*1410*/  DSETP.MIN.AND P3, P5, R22, R2, PT ;  /* 0x000000021600722a */ /* 0x000e240003d60000 */
[----:B0-----:R-:W-:Y:S01]  /*1420*/  FSEL R29, R0, R11, P3 ;  /* 0x0000000b001d7208 */ /* 0x001fe20001800000 */
[----:B------:R-:W-:Y:S01]  /*1430*/  IMAD.MOV.U32 R0, RZ, RZ, R22 ;  /* 0x000000ffff007224 */ /* 0x000fe200078e0016 */
[----:B------:R-:W-:Y:S01]  /*1440*/  @P5 LOP3.LUT R29, R11, 0x80000, RZ, 0xfc, !PT ;  /* 0x000800000b1d5812 */ /* 0x000fe200078efcff */
[----:B------:R-:W-:Y:S02]  /*1450*/  IMAD.MOV.U32 R11, RZ, RZ, R27 ;  /* 0x000000ffff0b7224 */ /* 0x000fe400078e001b */
[----:B------:R-:W-:-:S15]  /*1460*/  IMAD.MOV.U32 R27, RZ, RZ, R3 ;  /* 0x000000ffff1b7224 */ /* 0x000fde00078e0003 */
[----:B------:R-:W-:-:S15]  /*1470*/  NOP ;  /* 0x0000000000007918 */ /* 0x000fde0000000000 */
[----:B------:R-:W-:-:S15]  /*1480*/  NOP ;  /* 0x0000000000007918 */ /* 0x000fde0000000000 */
[----:B------:R-:W-:-:S12]  /*1490*/  NOP ;  /* 0x0000000000007918 */ /* 0x000fd80000000000 */
[----:B------:R-:W0:Y:S02]  /*14a0*/  DSETP.NAN.AND P2, PT, R20, R20, PT ;  /* 0x000000141400722a */ /* 0x000e240003f48000 */
[----:B0-----:R-:W-:Y:S01]  /*14b0*/  FSEL R25, R21, R11, P2 ;  /* 0x0000000b15197208 */ /* 0x001fe20001000000 */
[----:B------:R-:W-:Y:S01]  /*14c0*/  IMAD.MOV.U32 R11, RZ, RZ, R2 ;  /* 0x000000ffff0b7224 */ /* 0x000fe200078e0002 */
[----:B------:R-:W-:Y:S01]  /*14d0*/  FSEL R24, R20, R10, P2 ;  /* 0x0000000a14187208 */ /* 0x000fe20001000000 */
[----:B------:R-:W-:-:S03]  /*14e0*/  IMAD.MOV.U32 R21, RZ, RZ, R29 ;  /* 0x000000ffff157224 */ /* 0x000fc600078e001d */
[----:B------:R-:W-:Y:S02]  /*14f0*/  SEL R20, R0, R11, P3 ;  /* 0x0000000b00147207 */ /* 0x000fe40001800000 */
[----:B---3--:R-:W-:-:S15]  /*1500*/  MOV R0, R17 ;  /* 0x0000001100007202 */ /* 0x008fde0000000f00 */
[----:B------:R-:W-:-:S15]  /*1510*/  NOP ;  /* 0x0000000000007918 */ /* 0x000fde0000000000 */
[----:B------:R-:W-:-:S15]  /*1520*/  NOP ;  /* 0x0000000000007918 */ /* 0x000fde0000000000 */
[----:B------:R-:W-:-:S09]  /*1530*/  NOP ;  /* 0x0000000000007918 */ /* 0x000fd20000000000 */
[----:B------:R-:W0:Y:S02]  /*1540*/  DSETP.NAN.AND P0, PT, R22, R22, PT ;  /* 0x000000161600722a */ /* 0x000e240003f08000 */
[----:B0-----:R-:W-:Y:S02]  /*1550*/  FSEL R11, R22, R20, P0 ;  /* 0x00000014160b7208 */ /* 0x001fe40000000000 */
[----:B------:R-:W-:Y:S01]  /*1560*/  FSEL R22, R23, R21, P0 ;  /* 0x0000001517167208 */ /* 0x000fe20000000000 */
[----:B------:R-:W-:-:S15]  /*1570*/  IMAD.MOV.U32 R21, RZ, RZ, R2 ;  /* 0x000000ffff157224 */ /* 0x000fde00078e0002 */
[----:B------:R-:W-:-:S15]  /*1580*/  NOP ;  /* 0x0000000000007918 */ /* 0x000fde0000000000 */
[----:B------:R-:W-:-:S15]  /*1590*/  NOP ;  /* 0x0000000000007918 */ /* 0x000fde0000000000 */
[----:B------:R-:W-:-:S14]  /*15a0*/  NOP ;  /* 0x0000000000007918 */ /* 0x000fdc0000000000 */
[----:B------:R-:W0:Y:S02]  /*15b0*/  DSETP.MIN.AND P6, P1, R16, R2, PT ;  /* 0x000000021000722a */ /* 0x000e2400039c0000 */
[----:B0-----:R-:W-:Y:S01]  /*15c0*/  FSEL R31, R0, R27, P6 ;  /* 0x0000001b001f7208 */ /* 0x001fe20003000000 */
[----:B------:R-:W-:Y:S01]  /*15d0*/  IMAD.MOV.U32 R0, RZ, RZ, R16 ;  /* 0x000000ffff007224 */ /* 0x000fe200078e0010 */
[----:B------:R-:W-:-:S04]  /*15e0*/  @P1 LOP3.LUT R31, R27, 0x80000, RZ, 0xfc, !PT ;  /* 0x000800001b1f1812 */ /* 0x000fc800078efcff */
[----:B------:R-:W-:Y:S01]  /*15f0*/  SEL R20, R0, R21, P6 ;  /* 0x0000001500147207 */ /* 0x000fe20003000000 */
[----:B------:R-:W-:Y:S01]  /*1600*/  IMAD.MOV.U32 R21, RZ, RZ, R3 ;  /* 0x000000ffff157224 */ /* 0x000fe200078e0003 */
[----:B------:R-:W-:-:S15]  /*1610*/  MOV R0, R19 ;  /* 0x0000001300007202 */ /* 0x000fde0000000f00 */
[----:B------:R-:W-:-:S15]  /*1620*/  NOP ;  /* 0x0000000000007918 */ /* 0x000fde0000000000 */
[----:B------:R-:W-:-:S15]  /*1630*/  NOP ;  /* 0x0000000000007918 */ /* 0x000fde0000000000 */
[----:B------:R-:W-:-:S09]  /*1640*/  NOP ;  /* 0x0000000000007918 */ /* 0x000fd20000000000 */
        /* <DEDUP_REMOVED lines=12> */
[----:B------:R-:W-:-:S04]  /*1710*/  FSEL R10, R16, R20, P4 ;  /* 0x00000014100a7208 */ /* 0x000fc80002000000 */
[----:B------:R-:W-:Y:S01]  /*1720*/  SEL R16, R0, R17, P2 ;  /* 0x0000001100107207 */ /* 0x000fe20001000000 */
[----:B----4-:R-:W-:Y:S01]  /*1730*/  IMAD.MOV.U32 R0, RZ, RZ, R13 ;  /* 0x000000ffff007224 */ /* 0x010fe200078e000d */
[----:B------:R-:W-:-:S15]  /*1740*/  MOV R17, R23 ;  /* 0x0000001700117202 */ /* 0x000fde0000000f00 */
[----:B------:R-:W-:-:S15]  /*1750*/  NOP ;  /* 0x0000000000007918 */ /* 0x000fde0000000000 */
[----:B------:R-:W-:-:S15]  /*1760*/  NOP ;  /* 0x0000000000007918 */ /* 0x000fde0000000000 */
[----:B------:R-:W-:-:S09]  /*1770*/  NOP ;  /* 0x0000000000007918 */ /* 0x000fd20000000000 */
[----:B------:R-:W0:Y:S02]  /*1780*/  DSETP.MIN.AND P1, P0, R12, R2, PT ;  /* 0x000000020c00722a */ /* 0x000e240003820000 */
[----:B0-----:R-:W-:Y:S02]  /*1790*/  FSEL R29, R0, R27, P1 ;  /* 0x0000001b001d7208 */ /* 0x001fe40000800000 */
[----:B------:R-:W-:-:S15]  /*17a0*/  @P0 LOP3.LUT R29, R27, 0x80000, RZ, 0xfc, !PT ;  /* 0x000800001b1d0812 */ /* 0x000fde00078efcff */
[----:B------:R-:W-:-:S15]  /*17b0*/  NOP ;  /* 0x0000000000007918 */ /* 0x000fde0000000000 */
[----:B------:R-:W-:-:S15]  /*17c0*/  NOP ;  /* 0x0000000000007918 */ /* 0x000fde0000000000 */
[----:B------:R-:W-:-:S15]  /*17d0*/  NOP ;  /* 0x0000000000007918 */ /* 0x000fde0000000000 */
[----:B------:R-:W0:Y:S02]  /*17e0*/  DSETP.NAN.AND P3, PT, R18, R18, PT ;  /* 0x000000121200722a */ /* 0x000e240003f68000 */
[----:B0-----:R-:W-:Y:S01]  /*17f0*/  FSEL R0, R18, R16, P3 ;  /* 0x0000001012007208 */ /* 0x001fe20001800000 */
[----:B------:R-:W-:Y:S01]  /*1800*/  IMAD.MOV.U32 R16, RZ, RZ, R12 ;  /* 0x000000ffff107224 */ /* 0x000fe200078e000c */
[----:B------:R-:W-:Y:S01]  /*1810*/  FSEL R23, R19, R17, P3 ;  /* 0x0000001113177208 */ /* 0x000fe20001800000 */
[----:B------:R-:W-:Y:S02]  /*1820*/  IMAD.MOV.U32 R17, RZ, RZ, R2 ;  /* 0x000000ffff117224 */ /* 0x000fe400078e0002 */
[----:B------:R-:W-:-:S03]  /*1830*/  IMAD.MOV.U32 R18, RZ, RZ, R3 ;  /* 0x000000ffff127224 */ /* 0x000fc600078e0003 */
[----:B------:R-:W-:Y:S01]  /*1840*/  SEL R16, R16, R17, P1 ;  /* 0x0000001110107207 */ /* 0x000fe20000800000 */
[----:B------:R-:W-:-:S15]  /*1850*/  IMAD.MOV.U32 R17, RZ, RZ, R15 ;  /* 0x000000ffff117224 */ /* 0x000fde00078e000f */
[----:B------:R-:W-:-:S15]  /*1860*/  NOP ;  /* 0x0000000000007918 */ /* 0x000fde0000000000 */
[----:B------:R-:W-:-:S15]  /*1870*/  NOP ;  /* 0x0000000000007918 */ /* 0x000fde0000000000 */
[----:B------:R-:W-:-:S08]  /*1880*/  NOP ;  /* 0x0000000000007918 */ /* 0x000fd00000000000 */
[----:B------:R-:W0:Y:S02]  /*1890*/  DSETP.MIN.AND P5, P4, R14, R2, PT ;  /* 0x000000020e00722a */ /* 0x000e240003ca0000 */
[----:B0-----:R-:W-:Y:S02]  /*18a0*/  FSEL R19, R17, R18, P5 ;  /* 0x0000001211137208 */ /* 0x001fe40002800000 */
[----:B------:R-:W-:Y:S01]  /*18b0*/  MOV R17, R29 ;  /* 0x0000001d00117202 */ /* 0x000fe20000000f00 */
[----:B------:R-:W-:Y:S01]  /*18c0*/  IMAD.MOV.U32 R29, RZ, RZ, R2 ;  /* 0x000000ffff1d7224 */ /* 0x000fe200078e0002 */
[----:B------:R-:W-:Y:S01]  /*18d0*/  @P4 LOP3.LUT R19, R18, 0x80000, RZ, 0xfc, !PT ;  /* 0x0008000012134812 */ /* 0x000fe200078efcff */
[----:B-----5:R-:W-:-:S15]  /*18e0*/  IMAD.MOV.U32 R18, RZ, RZ, R7 ;  /* 0x000000ffff127224 */ /* 0x020fde00078e0007 */
[----:B------:R-:W-:-:S15]  /*18f0*/  NOP ;  /* 0x0000000000007918 */ /* 0x000fde0000000000 */
[----:B------:R-:W-:-:S15]  /*1900*/  NOP ;  /* 0x0000000000007918 */ /* 0x000fde0000000000 */
[----:B------:R-:W-:-:S12]  /*1910*/  NOP ;  /* 0x0000000000007918 */ /* 0x000fd80000000000 */
[----:B------:R-:W0:Y:S02]  /*1920*/  DSETP.NAN.AND P6, PT, R12, R12, PT ;  /* 0x0000000c0c00722a */ /* 0x000e240003fc8000 */
[----:B0-----:R-:W-:Y:S01]  /*1930*/  FSEL R20, R12, R16, P6 ;  /* 0x000000100c147208 */ /* 0x001fe20003000000 */
[----:B------:R-:W-:Y:S01]  /*1940*/  IMAD.MOV.U32 R12, RZ, RZ, R5 ;  /* 0x000000ffff0c7224 */ /* 0x000fe200078e0005 */
[----:B------:R-:W-:Y:S01]  /*1950*/  FSEL R27, R13, R17, P6 ;  /* 0x000000110d1b7208 */ /* 0x000fe20003000000 */
[--C-:B------:R-:W-:Y:S02]  /*1960*/  IMAD.MOV.U32 R13, RZ, RZ, R2.reuse ;  /* 0x000000ffff0d7224 */ /* 0x100fe400078e0002 */
[----:B------:R-:W-:-:S15]  /*1970*/  IMAD.MOV.U32 R16, RZ, RZ, R2 ;  /* 0x000000ffff107224 */ /* 0x000fde00078e0002 */
[----:B------:R-:W-:-:S15]  /*1980*/  NOP ;  /* 0x0000000000007918 */ /* 0x000fde0000000000 */
[----:B------:R-:W-:-:S15]  /*1990*/  NOP ;  /* 0x0000000000007918 */ /* 0x000fde0000000000 */
[----:B------:R-:W-:-:S12]  /*19a0*/  NOP ;  /* 0x0000000000007918 */ /* 0x000fd80000000000 */
[----:B------:R-:W0:Y:S02]  /*19b0*/  DSETP.MIN.AND P0, P3, R4, R2, PT ;  /* 0x000000020400722a */ /* 0x000e240003b00000 */
[----:B0-----:R-:W-:Y:S02]  /*19c0*/  FSEL R17, R12, R31, P0 ;  /* 0x0000001f0c117208 */ /* 0x001fe40000000000 */
[----:B------:R-:W-:-:S15]  /*19d0*/  @P3 LOP3.LUT R17, R31, 0x80000, RZ, 0xfc, !PT ;  /* 0x000800001f113812 */ /* 0x000fde00078efcff */
[----:B------:R-:W-:-:S15]  /*19e0*/  NOP ;  /* 0x0000000000007918 */ /* 0x000fde0000000000 */
[----:B------:R-:W-:-:S15]  /*19f0*/  NOP ;  /* 0x0000000000007918 */ /* 0x000fde0000000000 */
[----:B------:R-:W-:-:S15]  /*1a00*/  NOP ;  /* 0x0000000000007918 */ /* 0x000fde0000000000 */
[----:B------:R0:W1:Y:S02]  /*1a10*/  DSETP.MIN.AND P4, P6, R6, R2, PT ;  /* 0x000000020600722a */ /* 0x0000640003e80000 */
[----:B0-----:R-:W-:Y:S02]  /*1a20*/  MOV R2, R14 ;  /* 0x0000000e00027202 */ /* 0x001fe40000000f00 */
[----:B-1----:R-:W-:Y:S01]  /*1a30*/  FSEL R31, R18, R3, P4 ;  /* 0x00000003121f7208 */ /* 0x002fe20002000000 */
[----:B------:R-:W-:Y:S01]  /*1a40*/  IMAD.MOV.U32 R18, RZ, RZ, R11 ;  /* 0x000000ffff127224 */ /* 0x000fe200078e000b */
[----:B------:R-:W-:Y:S01]  /*1a50*/  SEL R12, R2, R13, P5 ;  /* 0x0000000d020c7207 */ /* 0x000fe20002800000 */
[----:B------:R-:W-:Y:S01]  /*1a60*/  IMAD.MOV.U32 R2, RZ, RZ, R4 ;  /* 0x000000ffff027224 */ /* 0x000fe200078e0004 */
[----:B------:R-:W-:Y:S01]  /*1a70*/  MOV R13, R19 ;  /* 0x00000013000d7202 */ /* 0x000fe20000000f00 */
[----:B------:R-:W-:Y:S01]  /*1a80*/  IMAD.MOV.U32 R19, RZ, RZ, R22 ;  /* 0x000000ffff137224 */ /* 0x000fe200078e0016 */
[----:B------:R-:W-:Y:S01]  /*1a90*/  @P6 LOP3.LUT R31, R3, 0x80000, RZ, 0xfc, !PT ;  /* 0x00080000031f6812 */ /* 0x000fe200078efcff */
[----:B------:R-:W-:Y:S01]  /*1aa0*/  IMAD.MOV.U32 R3, RZ, RZ, R17 ;  /* 0x000000ffff037224 */ /* 0x000fe200078e0011 */
[----:B------:R-:W-:Y:S01]  /*1ab0*/  SEL R2, R2, R29, P0 ;  /* 0x0000001d02027207 */ /* 0x000fe20000000000 */
[----:B------:R-:W-:-:S15]  /*1ac0*/  IMAD.MOV.U32 R17, RZ, RZ, R25 ;  /* 0x000000ffff117224 */ /* 0x000fde00078e0019 */
[----:B------:R-:W-:-:S15]  /*1ad0*/  NOP ;  /* 0x0000000000007918 */ /* 0x000fde0000000000 */
[----:B------:R-:W-:-:S15]  /*1ae0*/  NOP ;  /* 0x0000000000007918 */ /* 0x000fde0000000000 */
[----:B------:R-:W-:-:S06]  /*1af0*/  NOP ;  /* 0x0000000000007918 */ /* 0x000fcc0000000000 */
[----:B------:R-:W0:Y:S02]  /*1b00*/  DSETP.NAN.AND P2, PT, R14, R14, PT ;  /* 0x0000000e0e00722a */ /* 0x000e240003f48000 */
[----:B0-----:R-:W-:Y:S01]  /*1b10*/  FSEL R29, R15, R13, P2 ;  /* 0x0000000d0f1d7208 */ /* 0x001fe20001000000 */
[----:B------:R-:W-:Y:S01]  /*1b20*/  IMAD.MOV.U32 R13, RZ, RZ, R6 ;  /* 0x000000ffff0d7224 */ /* 0x000fe200078e0006 */
[----:B------:R-:W-:Y:S01]  /*1b30*/  FSEL R26, R14, R12, P2 ;  /* 0x0000000c0e1a7208 */ /* 0x000fe20001000000 */
[----:B------:R-:W-:Y:S02]  /*1b40*/  IMAD.MOV.U32 R15, RZ, RZ, R23 ;  /* 0x000000ffff0f7224 */ /* 0x000fe400078e0017 */
[----:B------:R-:W-:Y:S01]  /*1b50*/  IMAD.MOV.U32 R14, RZ, RZ, R0 ;  /* 0x000000ffff0e7224 */ /* 0x000fe200078e0000 */
[----:B------:R-:W-:Y:S01]  /*1b60*/  SEL R12, R13, R16, P4 ;  /* 0x000000100d0c7207 */ /* 0x000fe20002000000 */
[----:B------:R-:W-:Y:S01]  /*1b70*/  IMAD.MOV.U32 R13, RZ, RZ, R31 ;  /* 0x000000ffff0d7224 */ /* 0x000fe200078e001f */
[----:B------:R-:W-:Y:S01]  /*1b80*/  MOV R16, R24 ;  /* 0x0000001800107202 */ /* 0x000fe20000000f00 */
[----:B------:R-:W-:-:S02]  /*1b90*/  IMAD.MOV.U32 R22, RZ, RZ, R26 ;  /* 0x000000ffff167224 */ /* 0x000fc400078e001a */
[----:B------:R-:W-:-:S15]  /*1ba0*/  IMAD.MOV.U32 R23, RZ, RZ, R29 ;  /* 0x000000ffff177224 */ /* 0x000fde00078e001d */
[----:B------:R-:W-:-:S15]  /*1bb0*/  NOP ;  /* 0x0000000000007918 */ /* 0x000fde0000000000 */
[----:B------:R-:W-:-:S15]  /*1bc0*/  NOP ;  /* 0x0000000000007918 */ /* 0x000fde0000000000 */
[----:B------:R-:W-:-:S06]  /*1bd0*/  NOP ;  /* 0x0000000000007918 */ /* 0x000fcc0000000000 */
[----:B------:R-:W0:Y:S02]  /*1be0*/  DSETP.NAN.AND P0, PT, R6, R6, PT ;  /* 0x000000060600722a */ /* 0x000e240003f08000 */
[----:B0-----:R-:W-:Y:S01]  /*1bf0*/  FSEL R7, R7, R13, P0 ;  /* 0x0000000d07077208 */ /* 0x001fe20000000000 */
[----:B------:R-:W-:Y:S01]  /*1c00*/  IMAD.MOV.U32 R13, RZ, RZ, R21 ;  /* 0x000000ffff0d7224 */ /* 0x000fe200078e0015 */
[----:B------:R-:W-:Y:S02]  /*1c10*/  FSEL R6, R6, R12, P0 ;  /* 0x0000000c06067208 */ /* 0x000fe40000000000 */
[----:B------:R-:W-:Y:S02]  /*1c20*/  MOV R12, R10 ;  /* 0x0000000a000c7202 */ /* 0x000fe40000000f00 */
[----:B------:R-:W-:-:S15]  /*1c30*/  MOV R21, R27 ;  /* 0x0000001b00157202 */ /* 0x000fde0000000f00 */
[----:B------:R-:W-:-:S15]  /*1c40*/  NOP ;  /* 0x0000000000007918 */ /* 0x000fde0000000000 */
[----:B------:R-:W-:-:S15]  /*1c50*/  NOP ;  /* 0x0000000000007918 */ /* 0x000fde0000000000 */
[----:B------:R-:W-:-:S11]  /*1c60*/  NOP ;  /* 0x0000000000007918 */ /* 0x000fd60000000000 */
[----:B------:R-:W0:Y:S02]  /*1c70*/  DSETP.NAN.AND P1, PT, R4, R4, PT ;  /* 0x000000040400722a */ /* 0x000e240003f28000 */
[----:B0-----:R-:W-:Y:S02]  /*1c80*/  FSEL R4, R4, R2, P1 ;  /* 0x0000000204047208 */ /* 0x001fe40000800000 */
[----:B------:R-:W-:-:S07]  /*1c90*/  FSEL R5, R5, R3, P1 ;  /* 0x0000000305057208 */ /* 0x000fce0000800000 */
.L_x_16587:
[----:B------:R-:W-:Y:S04]  /*1ca0*/  STG.E.128 desc[UR4][R8.64], R16 ;  /* 0x0000001008007986 */ /* 0x000fe8000c101d04 */
[----:B------:R-:W-:Y:S04]  /*1cb0*/  STG.E.128 desc[UR4][R8.64+0x800], R12 ;  /* 0x0008000c08007986 */ /* 0x000fe8000c101d04 */
[----:B------:R-:W-:Y:S04]  /*1cc0*/  STG.E.128 desc[UR4][R8.64+0x1000], R20 ;  /* 0x0010001408007986 */ /* 0x000fe8000c101d04 */
[----:B------:R-:W-:Y:S01]  /*1cd0*/  STG.E.128 desc[UR4][R8.64+0x1800], R4 ;  /* 0x0018000408007986 */ /* 0x000fe2000c101d04 */
[----:B------:R-:W-:Y:S05]  /*1ce0*/  EXIT ;  /* 0x000000000000794d */ /* 0x000fea0003800000 */
.L_x_16588:
        /* <DEDUP_REMOVED lines=9> */
.L_x_41020:


//--------------------- .text._ZN2at6native29vectorized_elementwise_kernelILi4ENS0_13AUnaryFunctorIdddZZZNS0_19minimum_kernel_cudaERNS_18TensorIteratorBaseEENKUlvE0_clEvENKUlvE_clEvEUlddE_EESt5arrayIPcLm2EEEEviT0_T1_ --------------------------
	.section	.text._ZN2at6native29vectorized_elementwise_kernelILi4ENS0_13AUnaryFunctorIdddZZZNS0_19minimum_kernel_cudaERNS_18TensorIteratorBaseEENKUlvE0_clEvENKUlvE_clEvEUlddE_EESt5arrayIPcLm2EEEEviT0_T1_,"ax",@progbits
	.align	128
        .global         _ZN2at6native29vectorized_elementwise_kernelILi4ENS0_13AUnaryFunctorIdddZZZNS0_19minimum_kernel_cudaERNS_18TensorIteratorBaseEENKUlvE0_clEvENKUlvE_clEvEUlddE_EESt5arrayIPcLm2EEEEviT0_T1_
        .type           _ZN2at6native29vectorized_elementwise_kernelILi4ENS0_13AUnaryFunctorIdddZZZNS0_19minimum_kernel_cudaERNS_18TensorIteratorBaseEENKUlvE0_clEvENKUlvE_clEvEUlddE_EESt5arrayIPcLm2EEEEviT0_T1_,@function
        .size           _ZN2at6native29vectorized_elementwise_kernelILi4ENS0_13AUnaryFunctorIdddZZZNS0_19minimum_kernel_cudaERNS_18TensorIteratorBaseEENKUlvE0_clEvENKUlvE_clEvEUlddE_EESt5arrayIPcLm2EEEEviT0_T1_,(.L_x_41021 - _ZN2at6native29vectorized_elementwise_kernelILi4ENS0_13AUnaryFunctorIdddZZZNS0_19minimum_kernel_cudaERNS_18TensorIteratorBaseEENKUlvE0_clEvENKUlvE_clEvEUlddE_EESt5arrayIPcLm2EEEEviT0_T1_)
        .other          _ZN2at6native29vectorized_elementwise_kernelILi4ENS0_13AUnaryFunctorIdddZZZNS0_19minimum_kernel_cudaERNS_18TensorIteratorBaseEENKUlvE0_clEvENKUlvE_clEvEUlddE_EESt5arrayIPcLm2EEEEviT0_T1_,@"STO_CUDA_ENTRY STV_DEFAULT"
_ZN2at6native29vectorized_elementwise_kernelILi4ENS0_13AUnaryFunctorIdddZZZNS0_19minimum_kernel_cudaERNS_18TensorIteratorBaseEENKUlvE0_clEvENKUlvE_clEvEUlddE_EESt5arrayIPcLm2EEEEviT0_T1_:
.text._ZN2at6native29vectorized_elementwise_kernelILi4ENS0_13AUnaryFunctorIdddZZZNS0_19minimum_kernel_cudaERNS_18TensorIteratorBaseEENKUlvE0_clEvENKUlvE_clEvEUlddE_EESt5arrayIPcLm2EEEEviT0_T1_:
        /* <DEDUP_REMOVED lines=219> */
.L_x_16590:
        /* <DEDUP_REMOVED lines=16> */
.L_x_16593:
[----:B------:R-:W-:-:S13]  /*0eb0*/  ISETP.GE.U32.AND P0, PT, R37, R36, PT ;  /* 0x000000242500720c */ /* 0x000fda0003f06070 */
[----:B------:R-:W-:Y:S05]  /*0ec0*/  @P0 BRA `(.L_x_16595) ;  /* 0x0000000000300947 */ /* 0x000fea0003800000 */
[----:B0----5:R-:W0:Y:S01]  /*0ed0*/  LDC.64 R2, c[0x0][0x398] ;  /* 0x0000e600ff027b82 */ /* 0x021e220000000a00 */
[----:B------:R-:W-:Y:S01]  /*0ee0*/  IADD3 R5, PT, PT, R0, R37, RZ ;  /* 0x0000002500057210 */ /* 0x000fe20007ffe0ff */
[----:B------:R-:W-:-:S04]  /*0ef0*/  VIADD R37, R37, 0x80 ;  /* 0x0000008025257836 */ /* 0x000fc80000000000 */
[----:B0-----:R-:W-:-:S05]  /*0f00*/  IMAD.WIDE.U32 R2, R5, 0x8, R2 ;  /* 0x0000000805027825 */ /* 0x001fca00078e0002 */
[----:B------:R1:W-:Y:S02]  /*0f10*/  STG.E.64 desc[UR4][R2.64], R30 ;  /* 0x0000001e02007986 */ /* 0x0003e4000c101b04 */
.L_x_16594:
[----:B------:R-:W-:-:S13]  /*0f20*/  ISETP.GE.U32.AND P0, PT, R37, R36, PT ;  /* 0x000000242500720c */ /* 0x000fda0003f06070 */
[----:B------:R-:W-:Y:S05]  /*0f30*/  @P0 BRA `(.L_x_16596) ;  /* 0x0000000000300947 */ /* 0x000fea0003800000 */
[----:B01----:R-:W0:Y:S01]  /*0f40*/  LDC.64 R2, c[0x0][0x398] ;  /* 0x0000e600ff027b82 */ /* 0x003e220000000a00 */
[----:B------:R-:W-:Y:S02]  /*0f50*/  IMAD.IADD R5, R0, 0x1, R37 ;  /* 0x0000000100057824 */ /* 0x000fe400078e0225 */
[----:B------:R-:W-:Y:S02]  /*0f60*/  VIADD R37, R37, 0x80 ;  /* 0x0000008025257836 */ /* 0x000fe40000000000 */
[----:B0-----:R-:W-:-:S05]  /*0f70*/  IMAD.WIDE.U32 R2, R5, 0x8, R2 ;  /* 0x0000000805027825 */ /* 0x001fca00078e0002 */
[----:B------:R1:W-:Y:S02]  /*0f80*/  STG.E.64 desc[UR4][R2.64], R28 ;  /* 0x0000001c02007986 */ /* 0x0003e4000c101b04 */
.L_x_16595:
[----:B------:R-:W-:-:S13]  /*0f90*/  ISETP.GE.U32.AND P0, PT, R37, R36, PT ;  /* 0x000000242500720c */ /* 0x000fda0003f06070 */
[----:B------:R-:W-:Y:S05]  /*0fa0*/  @P0 BRA `(.L_x_16597) ;  /* 0x0000000000340947 */ /* 0x000fea0003800000 */
[----:B01---5:R-:W0:Y:S01]  /*0fb0*/  LDC.64 R2, c[0x0][0x398] ;  /* 0x0000e600ff027b82 */ /* 0x023e220000000a00 */
[----:B------:R-:W-:Y:S01]  /*0fc0*/  IMAD.IADD R5, R0, 0x1, R37 ;  /* 0x0000000100057824 */ /* 0x000fe200078e0225 */
[----:B------:R-:W-:-:S03]  /*0fd0*/  IADD3 R37, PT, PT, R37, 0x80, RZ ;  /* 0x0000008025257810 */ /* 0x000fc60007ffe0ff */
[----:B0-----:R-:W-:-:S05]  /*0fe0*/  IMAD.WIDE.U32 R2, R5, 0x8, R2 ;  /* 0x0000000805027825 */ /* 0x001fca00078e0002 */
[----:B------:R2:W-:Y:S02]  /*0ff0*/  STG.E.64 desc[UR4][R2.64], R26 ;  /* 0x0000001a02007986 */ /* 0x0005e4000c101b04 */
.L_x_16596:
        /* <DEDUP_REMOVED lines=8> */
.L_x_16597:
[----:B------:R-:W-:Y:S05]  /*1080*/  BSYNC.RELIABLE B1 ;  /* 0x0000000000017941 */ /* 0x000fea0003800100 */
.L_x_16592:
[----:B------:R-:W-:-:S13]  /*1090*/  ISETP.GE.U32.AND P0, PT, R37, R36, PT ;  /* 0x000000242500720c */ /* 0x000fda0003f06070 */
[----:B012--5:R-:W0:Y:S01]  /*10a0*/  @!P0 LDC.64 R2, c[0x0][0x398] ;  /* 0x0000e600ff028b82 */ /* 0x027e220000000a00 */
[----:B------:R-:W-:Y:S02]  /*10b0*/  @!P0 IMAD.IADD R5, R0, 0x1, R37 ;  /* 0x0000000100058824 */ /* 0x000fe400078e0225 */
[----:B------:R-:W-:Y:S02]  /*10c0*/  @!P0 VIADD R37, R37, 0x80 ;  /* 0x0000008025258836 */ /* 0x000fe40000000000 */
[----:B0-----:R-:W-:-:S05]  /*10d0*/  @!P0 IMAD.WIDE.U32 R2, R5, 0x8, R2 ;  /* 0x0000000805028825 */ /* 0x001fca00078e0002 */
[----:B------:R3:W-:Y:S02]  /*10e0*/  @!P0 STG.E.64 desc[UR4][R2.64], R22 ;  /* 0x0000001602008986 */ /* 0x0007e4000c101b04 */
.L_x_16598:
[----:B------:R-:W-:Y:S05]  /*10f0*/  BSYNC.RECONVERGENT B0 ;  /* 0x0000000000007941 */ /* 0x000fea0003800200 */
.L_x_16591:
        /* <DEDUP_REMOVED lines=8> */
.L_x_16589:
        /* <DEDUP_REMOVED lines=24> */
[----:B------:R-:W2:Y:S04]  /*1300*/  LDG.E.ENL2.256 R16, R20, desc[UR4][R10.64] ;  /* 0xfe0000040a14797e */ /* 0x000ea80008121910 */
[----:B------:R0:W3:Y:S01]  /*1310*/  LDG.E.ENL2.256 R4, R12, desc[UR4][R10.64+0x1000] ;  /* 0xfe0080040a0c797e */ /* 0x0000e20008121904 */
[----:B------:R-:W-:Y:S01]  /*1320*/  MOV R25, R9 ;  /* 0x0000000900197202 */ /* 0x000fe20000000f00 */
[--C-:B------:R-:W-:Y:S02]  /*1330*/  IMAD.MOV.U32 R31, RZ, RZ, R9.reuse ;  /* 0x000000ffff1f7224 */ /* 0x100fe400078e0009 */
[--C-:B------:R-:W-:Y:S02]  /*1340*/  IMAD.MOV.U32 R26, RZ, RZ, R9.reuse ;  /* 0x000000ffff1a7224 */ /* 0x100fe400078e0009 */
[----:B------:R-:W-:-:S02]  /*1350*/  IMAD.MOV.U32 R28, RZ, RZ, R9 ;  /* 0x000000ffff1c7224 */ /* 0x000fc400078e0009 */
[----:B0-----:R-:W-:Y:S02]  /*1360*/  IMAD.MOV.U32 R11, RZ, RZ, R9 ;  /* 0x000000ffff0b7224 */ /* 0x001fe400078e0009 */
        /* <DEDUP_REMOVED lines=15> */
[----:B------:R-:W-:-:S15]  /*1460*/  IMAD.MOV.U32 R11, RZ, RZ, R27 ;  /* 0x000000ffff0b7224 */ /* 0x000fde00078e001b */
[----:B------:R-:W-:-:S15]  /*1470*/  NOP ;  /* 0x0000000000007918 */ /* 0x000fde0000000000 */
[----:B------:R-:W-:-:S15]  /*1480*/  NOP ;  /* 0x0000000000007918 */ /* 0x000fde0000000000 */
[----:B------:R-:W-:-:S14]  /*1490*/  NOP ;  /* 0x0000000000007918 */ /* 0x000fdc0000000000 */
[----:B------:R-:W0:Y:S02]  /*14a0*/  DSETP.NAN.AND P0, PT, R20, R20, PT ;  /* 0x000000141400722a */ /* 0x000e240003f08000 */
[----:B0-----:R-:W-:Y:S01]  /*14b0*/  FSEL R25, R21, R11, P0 ;  /* 0x0000000b15197208 */ /* 0x001fe20000000000 */
[----:B------:R-:W-:Y:S01]  /*14c0*/  IMAD.MOV.U32 R11, RZ, RZ, R8 ;  /* 0x000000ffff0b7224 */ /* 0x000fe200078e0008 */
[----:B------:R-:W-:-:S04]  /*14d0*/  FSEL R24, R20, R10, P0 ;  /* 0x0000000a14187208 */ /* 0x000fc80000000000 */
        /* <DEDUP_REMOVED lines=15> */
[----:B0-----:R-:W-:Y:S02]  /*15d0*/  FSEL R21, R22, R10, P2 ;  /* 0x0000000a16157208 */ /* 0x001fe40001000000 */
[----:B------:R-:W-:Y:S01]  /*15e0*/  FSEL R22, R23, R11, P2 ;  /* 0x0000000b17167208 */ /* 0x000fe20001000000 */
[----:B------:R-:W-:-:S05]  /*15f0*/  IMAD.MOV.U32 R11, RZ, RZ, R8 ;  /* 0x000000ffff0b7224 */ /* 0x000fca00078e0008 */
[----:B------:R-:W-:Y:S01]  /*1600*/  SEL R10, R0, R11, P6 ;  /* 0x0000000b000a7207 */ /* 0x000fe20003000000 */
[----:B------:R-:W-:Y:S01]  /*1610*/  IMAD.MOV.U32 R11, RZ, RZ, R9 ;  /* 0x000000ffff0b7224 */ /* 0x000fe200078e0009 */
[----:B------:R-:W-:-:S15]  /*1620*/  MOV R0, R19 ;  /* 0x0000001300007202 */ /* 0x000fde0000000f00 */
[----:B------:R-:W-:-:S15]  /*1630*/  NOP ;  /* 0x0000000000007918 */ /* 0x000fde0000000000 */
[----:B------:R-:W-:-:S15]  /*1640*/  NOP ;  /* 0x0000000000007918 */ /* 0x000fde0000000000 */
[----:B------:R-:W-:-:S07]  /*1650*/  NOP ;  /* 0x0000000000007918 */ /* 0x000fce0000000000 */
        /* <DEDUP_REMOVED lines=11> */
[----:B------:R-:W-:Y:S01]  /*1710*/  FSEL R20, R16, R10, P4 ;  /* 0x0000000a10147208 */ /* 0x000fe20002000000 */
[----:B------:R-:W-:Y:S01]  /*1720*/  IMAD.MOV.U32 R17, RZ, RZ, R29 ;  /* 0x000000ffff117224 */ /* 0x000fe200078e001d */
[----:B------:R-:W-:Y:S01]  /*1730*/  MOV R29, R8 ;  /* 0x00000008001d7202 */ /* 0x000fe20000000f00 */
[----:B---3--:R-:W-:Y:S01]  /*1740*/  IMAD.MOV.U32 R10, RZ, RZ, R12 ;  /* 0x000000ffff0a7224 */ /* 0x008fe200078e000c */
[----:B------:R-:W-:Y:S02]  /*1750*/  SEL R16, R0, R11, P0 ;  /* 0x0000000b00107207 */ /* 0x000fe40000000000 */
[----:B------:R-:W-:-:S15]  /*1760*/  MOV R0, R13 ;  /* 0x0000000d00007202 */ /* 0x000fde0000000f00 */
[----:B------:R-:W-:-:S15]  /*1770*/  NOP ;  /* 0x0000000000007918 */ /* 0x000fde0000000000 */
[----:B------:R-:W-:-:S15]  /*1780*/  NOP ;  /* 0x0000000000007918 */ /* 0x000fde0000000000 */
[----:B------:R-:W-:-:S09]  /*1790*/  NOP ;  /* 0x0000000000007918 */ /* 0x000fd20000000000 */
[----:B------:R-:W0:Y:S02]  /*17a0*/  DSETP.NAN.AND P1, PT, R18, R18, PT ;  /* 0x000000121200722a */ /* 0x000e240003f28000 */
[----:B0-----:R-:W-:Y:S01]  /*17b0*/  FSEL R27, R19, R17, P1 ;  /* 0x00000011131b7208 */ /* 0x001fe20000800000 */
[----:B------:R-:W-:Y:S02]  /*17c0*/  IMAD.MOV.U32 R17, RZ, RZ, R8 ;  /* 0x000000ffff117224 */ /* 0x000fe400078e0008 */
[----:B------:R-:W-:-:S15]  /*17d0*/  IMAD.MOV.U32 R19, RZ, RZ, R9 ;  /* 0x000000ffff137224 */ /* 0x000fde00078e0009 */
[----:B------:R-:W-:-:S15]  /*17e0*/  NOP ;  /* 0x0000000000007918 */ /* 0x000fde0000000000 */
[----:B------:R-:W-:-:S15]  /*17f0*/  NOP ;  /* 0x0000000000007918 */ /* 0x000fde0000000000 */
[----:B------:R-:W-:-:S14]  /*1800*/  NOP ;  /* 0x0000000000007918 */ /* 0x000fdc0000000000 */
[----:B------:R-:W0:Y:S02]  /*1810*/  DSETP.MIN.AND P3, P2, R12, R8, PT ;  /* 0x000000080c00722a */ /* 0x000e240003a60000 */
[----:B0-----:R-:W-:Y:S02]  /*1820*/  FSEL R11, R0, R31, P3 ;  /* 0x0000001f000b7208 */ /* 0x001fe40001800000 */
[----:B------:R-:W-:Y:S01]  /*1830*/  FSEL R0, R18, R16, P1 ;  /* 0x0000001012007208 */ /* 0x000fe20000800000 */
[----:B------:R-:W-:Y:S01]  /*1840*/  IMAD.MOV.U32 R16, RZ, RZ, R15 ;  /* 0x000000ffff107224 */ /* 0x000fe200078e000f */
[----:B------:R-:W-:Y:S01]  /*1850*/  SEL R18, R10, R17, P3 ;  /* 0x000000110a127207 */ /* 0x000fe20001800000 */
[----:B------:R-:W-:Y:S01]  /*1860*/  IMAD.MOV.U32 R10, RZ, RZ, R14 ;  /* 0x000000ffff0a7224 */ /* 0x000fe200078e000e */
[----:B------:R-:W-:-:S15]  /*1870*/  @P2 LOP3.LUT R11, R31, 0x80000, RZ, 0xfc, !PT ;  /* 0x000800001f0b2812 */ /* 0x000fde00078efcff */
        /* <DEDUP_REMOVED lines=8> */
[----:B------:R-:W-:-:S15]  /*1900*/  IMAD.MOV.U32 R19, RZ, RZ, R11 ;  /* 0x000000ffff137224 */ /* 0x000fde00078e000b */
[----:B------:R-:W-:-:S15]  /*1910*/  NOP ;  /* 0x0000000000007918 */ /* 0x000fde0000000000 */
[----:B------:R-:W-:-:S15]  /*1920*/  NOP ;  /* 0x0000000000007918 */ /* 0x000fde0000000000 */
[----:B------:R-:W-:-:S12]  /*1930*/  NOP ;  /* 0x0000000000007918 */ /* 0x000fd80000000000 */
[----:B------:R-:W0:Y:S02]  /*1940*/  DSETP.MIN.AND P2, P1, R4, R8, PT ;  /* 0x000000080400722a */ /* 0x000e240003940000 */
[----:B0-----:R-:W-:Y:S02]  /*1950*/  SEL R10, R10, R29, P2 ;  /* 0x0000001d0a0a7207 */ /* 0x001fe40001000000 */
[----:B------:R-:W-:-:S04]  /*1960*/  MOV R29, R5 ;  /* 0x00000005001d7202 */ /* 0x000fc80000000f00 */
[----:B------:R-:W-:Y:S01]  /*1970*/  FSEL R31, R29, R26, P2 ;  /* 0x0000001a1d1f7208 */ /* 0x000fe20001000000 */
[----:B------:R-:W-:Y:S01]  /*1980*/  IMAD.MOV.U32 R29, RZ, RZ, R8 ;  /* 0x000000ffff1d7224 */ /* 0x000fe200078e0008 */
[----:B------:R-:W-:-:S05]  /*1990*/  @P1 LOP3.LUT R31, R26, 0x80000, RZ, 0xfc, !PT ;  /* 0x000800001a1f1812 */ /* 0x000fca00078efcff */
[----:B------:R-:W-:-:S15]  /*19a0*/  IMAD.MOV.U32 R11, RZ, RZ, R31 ;  /* 0x000000ffff0b7224 */ /* 0x000fde00078e001f */
[----:B------:R-:W-:-:S15]  /*19b0*/  NOP ;  /* 0x0000000000007918 */ /* 0x000fde0000000000 */
[----:B------:R-:W-:-:S15]  /*19c0*/  NOP ;  /* 0x0000000000007918 */ /* 0x000fde0000000000 */
[----:B------:R-:W-:-:S04]  /*19d0*/  NOP ;  /* 0x0000000000007918 */ /* 0x000fc80000000000 */
[----:B------:R0:W1:Y:S02]  /*19e0*/  DSETP.MIN.AND P2, P4, R6, R8, PT ;  /* 0x000000080600722a */ /* 0x0000640003c40000 */
[----:B0-----:R-:W-:Y:S01]  /*19f0*/  MOV R9, R7 ;  /* 0x0000000700097202 */ /* 0x001fe20000000f00 */
[----:B------:R-:W-:-:S03]  /*1a00*/  IMAD.MOV.U32 R8, RZ, RZ, R6 ;  /* 0x000000ffff087224 */ /* 0x000fc600078e0006 */
[----:B-1----:R-:W-:Y:S02]  /*1a10*/  FSEL R9, R9, R28, P2 ;  /* 0x0000001c09097208 */ /* 0x002fe40001000000 */
[----:B------:R-:W-:Y:S02]  /*1a20*/  @P4 LOP3.LUT R9, R28, 0x80000, RZ, 0xfc, !PT ;  /* 0x000800001c094812 */ /* 0x000fe400078efcff */
[----:B------:R-:W-:-:S15]  /*1a30*/  SEL R8, R8, R29, P2 ;  /* 0x0000001d08087207 */ /* 0x000fde0001000000 */
[----:B------:R-:W-:-:S15]  /*1a40*/  NOP ;  /* 0x0000000000007918 */ /* 0x000fde0000000000 */
[----:B------:R-:W-:-:S15]  /*1a50*/  NOP ;  /* 0x0000000000007918 */ /* 0x000fde0000000000 */
[----:B------:R-:W-:-:S09]  /*1a60*/  NOP ;  /* 0x0000000000007918 */ /* 0x000fd20000000000 */
[----:B------:R-:W0:Y:S02]  /*1a70*/  DSETP.NAN.AND P6, PT, R12, R12, PT ;  /* 0x0000000c0c00722a */ /* 0x000e240003fc8000 */
[----:B0-----:R-:W-:Y:S01]  /*1a80*/  FSEL R26, R12, R18, P6 ;  /* 0x000000120c1a7208 */ /* 0x001fe20003000000 */
[----:B------:R-:W-:Y:S01]  /*1a90*/  IMAD.MOV.U32 R12, RZ, RZ, R24 ;  /* 0x000000ffff0c7224 */ /* 0x000fe200078e0018 */
[----:B------:R-:W-:Y:S01]  /*1aa0*/  FSEL R29, R13, R19, P6 ;  /* 0x000000130d1d7208 */ /* 0x000fe20003000000 */
[----:B------:R-:W-:Y:S01]  /*1ab0*/  IMAD.MOV.U32 R18, RZ, RZ, R0 ;  /* 0x000000ffff127224 */ /* 0x000fe200078e0000 */
[----:B------:R-:W-:Y:S01]  /*1ac0*/  MOV R13, R25 ;  /* 0x00000019000d7202 */ /* 0x000fe20000000f00 */
        /* <DEDUP_REMOVED lines=8> */
[----:B------:R-:W-:Y:S01]  /*1b50*/  IMAD.MOV.U32 R15, RZ, RZ, R22 ;  /* 0x000000ffff0f7224 */ /* 0x000fe200078e0016 */
[----:B------:R-:W-:Y:S01]  /*1b60*/  MOV R17, R23 ;  /* 0x0000001700117202 */ /* 0x000fe20000000f00 */
[----:B------:R-:W-:Y:S01]  /*1b70*/  IMAD.MOV.U32 R16, RZ, RZ, R20 ;  /* 0x000000ffff107224 */ /* 0x000fe200078e0014 */
[----:B------:R-:W-:Y:S01]  /*1b80*/  MOV R21, R29 ;  /* 0x0000001d00157202 */ /* 0x000fe20000000f00 */
[----:B------:R-:W-:Y:S02]  /*1b90*/  IMAD.MOV.U32 R20, RZ, RZ, R26 ;  /* 0x000000ffff147224 */ /* 0x000fe400078e001a */
[----:B------:R-:W-:-:S02]  /*1ba0*/  IMAD.MOV.U32 R22, RZ, RZ, R28 ;  /* 0x000000ffff167224 */ /* 0x000fc400078e001c */
[----:B------:R-:W-:-:S15]  /*1bb0*/  IMAD.MOV.U32 R23, RZ, RZ, R33 ;  /* 0x000000ffff177224 */ /* 0x000fde00078e0021 */
[----:B------:R-:W-:-:S15]  /*1bc0*/  NOP ;  /* 0x0000000000007918 */ /* 0x000fde0000000000 */
[----:B------:R-:W-:-:S15]  /*1bd0*/  NOP ;  /* 0x0000000000007918 */ /* 0x000fde0000000000 */
[----:B------:R-:W-:-:S06]  /*1be0*/  NOP ;  /* 0x0000000000007918 */ /* 0x000fcc0000000000 */
        /* <DEDUP_REMOVED lines=9> */
.L_x_16599:
[----:B------:R-:W-:Y:S04]  /*1c80*/  STG.E.ENL2.256 desc[UR4][R2.64], R12, R16 ;  /* 0xf800000c0210797f */ /* 0x000fe8000f121804 */
[----:B------:R-:W-:Y:S01]  /*1c90*/  STG.E.ENL2.256 desc[UR4][R2.64+0x1000], R20, R4 ;  /* 0xf80080140204797f */ /* 0x000fe2000f121804 */
[----:B------:R-:W-:Y:S05]  /*1ca0*/  EXIT ;  /* 0x000000000000794d */ /* 0x000fea0003800000 */
.L_x_16600:
        /* <DEDUP_REMOVED lines=13> */
.L_x_41021:


//--------------------- .text._ZN2at6native29vectorized_elementwise_kernelILi8ENS0_13AUnaryFunctorIdddZZZNS0_19minimum_kernel_cudaERNS_18TensorIteratorBaseEENKUlvE0_clEvENKUlvE_clEvEUlddE_EESt5arrayIPcLm2EEEEviT0_T1_ --------------------------
	.section	.text._ZN2at6native29vectorized_elementwise_kernelILi8ENS0_13AUnaryFunctorIdddZZZNS0_19minimum_kernel_cudaERNS_18TensorIteratorBaseEENKUlvE0_clEvENKUlvE_clEvEUlddE_EESt5arrayIPcLm2EEEEviT0_T1_,"ax",@progbits
	.align	128
        .global         _ZN2at6native29vectorized_elementwise_kernelILi8ENS0_13AUnaryFunctorIdddZZZNS0_19minimum_kernel_cudaERNS_18TensorIteratorBaseEENKUlvE0_clEvENKUlvE_clEvEUlddE_EESt5arrayIPcLm2EEEEviT0_T1_
        .type           _ZN2at6native29vectorized_elementwise_kernelILi8ENS0_13AUnaryFunctorIdddZZZNS0_19minimum_kernel_cudaERNS_18TensorIteratorBaseEENKUlvE0_clEvENKUlvE_clEvEUlddE_EESt5arrayIPcLm2EEEEviT0_T1_,@function
        .size           _ZN2at6native29vectorized_elementwise_kernelILi8ENS0_13AUnaryFunctorIdddZZZNS0_19minimum_kernel_cudaERNS_18TensorIteratorBaseEENKUlvE0_clEvENKUlvE_clEvEUlddE_EESt5arrayIPcLm2EEEEviT0_T1_,(.L_x_41022 - _ZN2at6native29vectorized_elementwise_kernelILi8ENS0_13AUnaryFunctorIdddZZZNS0_19minimum_kernel_cudaERNS_18TensorIteratorBaseEENKUlvE0_clEvENKUlvE_clEvEUlddE_EESt5arrayIPcLm2EEEEviT0_T1_)
        .other          _ZN2at6native29vectorized_elementwise_kernelILi8ENS0_13AUnaryFunctorIdddZZZNS0_19minimum_kernel_cudaERNS_18TensorIteratorBaseEENKUlvE0_clEvENKUlvE_clEvEUlddE_EESt5arrayIPcLm2EEEEviT0_T1_,@"STO_CUDA_ENTRY STV_DEFAULT"
_ZN2at6native29vectorized_elementwise_kernelILi8ENS0_13AUnaryFunctorIdddZZZNS0_19minimum_kernel_cudaERNS_18TensorIteratorBaseEENKUlvE0_clEvENKUlvE_clEvEUlddE_EESt5arrayIPcLm2EEEEviT0_T1_:
.text._ZN2at6native29vectorized_elementwise_kernelILi8ENS0_13AUnaryFunctorIdddZZZNS0_19minimum_kernel_cudaERNS_18TensorIteratorBaseEENKUlvE0_clEvENKUlvE_clEvEUlddE_EESt5arrayIPcLm2EEEEviT0_T1_:
[----:B------:R-:W-:Y:S01]  /*0000*/  LDC R1, c[0x0][0x37c] ;  /* 0x0000df00ff017b82 */ /* 0x000fe20000000800 */
[----:B------:R-:W-:Y:S05]  /*0010*/  EXIT ;  /* 0x000000000000794d */ /* 0x000fea0003800000 */
.L_x_16601:
        /* <DEDUP_REMOVED lines=14> */
.L_x_41022:


//--------------------- .text._ZN2at6native18elementwise_kernelILi128ELi4EZNS0_15gpu_kernel_implINS0_13BinaryFunctorIdddZZZNS0_19minimum_kernel_cudaERNS_18TensorIteratorBaseEENKUlvE0_clEvENKUlvE_clEvEUlddE_EEEEvS5_RKT_EUliE_EEviT1_ --------------------------
	.section	.text._ZN2at6native18elementwise_kernelILi128ELi4EZNS0_15gpu_kernel_implINS0_13BinaryFunctorIdddZZZNS0_19minimum_kernel_cudaERNS_18TensorIteratorBaseEENKUlvE0_clEvENKUlvE_clEvEUlddE_EEEEvS5_RKT_EUliE_EEviT1_,"ax",@progbits
	.align	128
        .global         _ZN2at6native18elementwise_kernelILi128ELi4EZNS0_15gpu_kernel_implINS0_13BinaryFunctorIdddZZZNS0_19minimum_kernel_cudaERNS_18TensorIteratorBaseEENKUlvE0_clEvENKUlvE_clEvEUlddE_EEEEvS5_RKT_EUliE_EEviT1_
        .type           _ZN2at6native18elementwise_kernelILi128ELi4EZNS0_15gpu_kernel_implINS0_13BinaryFunctorIdddZZZNS0_19minimum_kernel_cudaERNS_18TensorIteratorBaseEENKUlvE0_clEvENKUlvE_clEvEUlddE_EEEEvS5_RKT_EUliE_EEviT1_,@function
        .size           _ZN2at6native18elementwise_kernelILi128ELi4EZNS0_15gpu_kernel_implINS0_13BinaryFunctorIdddZZZNS0_19minimum_kernel_cudaERNS_18TensorIteratorBaseEENKUlvE0_clEvENKUlvE_clEvEUlddE_EEEEvS5_RKT_EUliE_EEviT1_,(.L_x_41023 - _ZN2at6native18elementwise_kernelILi128ELi4EZNS0_15gpu_kernel_implINS0_13BinaryFunctorIdddZZZNS0_19minimum_kernel_cudaERNS_18TensorIteratorBaseEENKUlvE0_clEvENKUlvE_clEvEUlddE_EEEEvS5_RKT_EUliE_EEviT1_)
        .other          _ZN2at6native18elementwise_kernelILi128ELi4EZNS0_15gpu_kernel_implINS0_13BinaryFunctorIdddZZZNS0_19minimum_kernel_cudaERNS_18TensorIteratorBaseEENKUlvE0_clEvENKUlvE_clEvEUlddE_EEEEvS5_RKT_EUliE_EEviT1_,@"STO_CUDA_ENTRY STV_DEFAULT"
_ZN2at6native18elementwise_kernelILi128ELi4EZNS0_15gpu_kernel_implINS0_13BinaryFunctorIdddZZZNS0_19minimum_kernel_cudaERNS_18TensorIteratorBaseEENKUlvE0_clEvENKUlvE_clEvEUlddE_EEEEvS5_RKT_EUliE_EEviT1_:
.text._ZN2at6native18elementwise_kernelILi128ELi4EZNS0_15gpu_kernel_implINS0_13BinaryFunctorIdddZZZNS0_19minimum_kernel_cudaERNS_18TensorIteratorBaseEENKUlvE0_clEvENKUlvE_clEvEUlddE_EEEEvS5_RKT_EUliE_EEviT1_:
        /* <DEDUP_REMOVED lines=371> */
.L_x_16604:
        /* <DEDUP_REMOVED lines=18> */
.L_x_16609:
[----:B------:R-:W2:Y:S02]  /*1850*/  LDG.E.U8 R2, desc[UR36][R2.64] ;  /* 0x0000002402027981 */ /* 0x000ea4000c1e1100 */
[----:B--2---:R4:W0:Y:S02]  /*1860*/  I2F.F64.U16 R16, R2 ;  /* 0x0000000200107312 */ /* 0x0048240000101800 */
[----:B0---4-:R-:W-:Y:S05]  /*1870*/  BRA `(.L_x_16611) ;  /* 0x0000000c00607947 */ /* 0x011fea0003800000 */
.L_x_16608:
        /* <DEDUP_REMOVED lines=9> */
.L_x_16613:
[----:B------:R-:W2:Y:S02]  /*1910*/  LDG.E R2, desc[UR36][R2.64] ;  /* 0x0000002402027981 */ /* 0x000ea4000c1e1900 */
[----:B--2---:R4:W0:Y:S02]  /*1920*/  I2F.F64 R16, R2 ;  /* 0x0000000200107312 */ /* 0x0048240000201c00 */
[----:B0---4-:R-:W-:Y:S05]  /*1930*/  BRA `(.L_x_16611) ;  /* 0x0000000c00307947 */ /* 0x011fea0003800000 */
.L_x_16612:
[----:B------:R-:W2:Y:S02]  /*1940*/  LDG.E.U16 R2, desc[UR36][R2.64] ;  /* 0x0000002402027981 */ /* 0x000ea4000c1e1500 */
[----:B--2---:R4:W0:Y:S02]  /*1950*/  I2F.F64.S16 R16, R2 ;  /* 0x0000000200107312 */ /* 0x0048240000101c00 */
[----:B0---4-:R-:W-:Y:S05]  /*1960*/  BRA `(.L_x_16611) ;  /* 0x0000000c00247947 */ /* 0x011fea0003800000 */
.L_x_16607:
        /* <DEDUP_REMOVED lines=10> */
.L_x_16615:
[----:B------:R-:W2:Y:S02]  /*1a10*/  LDG.E.U16 R0, desc[UR36][R2.64] ;  /* 0x0000002402007981 */ /* 0x000ea4000c1e1500 */
[----:B--2---:R-:W-:-:S05]  /*1a20*/  HADD2.F32 R0, -RZ, R0.H0_H0 ;  /* 0x20000000ff007230 */ /* 0x004fca0000004100 */
[----:B------:R-:W-:-:S04]  /*1a30*/  FMUL.FTZ R0, R0, 1 ;  /* 0x3f80000000007820 */ /* 0x000fc80000410000 */
[----:B------:R3:W4:Y:S02]  /*1a40*/  F2F.F64.F32 R16, R0 ;  /* 0x0000000000107310 */ /* 0x0007240000201800 */
[----:B---34-:R-:W-:Y:S05]  /*1a50*/  BRA `(.L_x_16611) ;  /* 0x0000000800e87947 */ /* 0x018fea0003800000 */
.L_x_16614:
        /* <DEDUP_REMOVED lines=10> */
.L_x_16617:
[----:B------:R-:W2:Y:S02]  /*1b00*/  LDG.E.U16 R2, desc[UR36][R2.64] ;  /* 0x0000002402027981 */ /* 0x000ea4000c1e1500 */
[----:B--2---:R-:W-:-:S05]  /*1b10*/  HADD2.F32 R0, -RZ, R2.H0_H0 ;  /* 0x20000002ff007230 */ /* 0x004fca0000004100 */
[----:B------:R-:W-:-:S04]  /*1b20*/  FMUL.FTZ R0, R0, 1 ;  /* 0x3f80000000007820 */ /* 0x000fc80000410000 */
[----:B------:R4:W0:Y:S02]  /*1b30*/  F2F.F64.F32 R16, R0 ;  /* 0x0000000000107310 */ /* 0x0008240000201800 */
[----:B0---4-:R-:W-:Y:S05]  /*1b40*/  BRA `(.L_x_16611) ;  /* 0x0000000800ac7947 */ /* 0x011fea0003800000 */
.L_x_16616:
[----:B------:R3:W5:Y:S01]  /*1b50*/  LDG.E.64 R16, desc[UR36][R2.64] ;  /* 0x0000002402107981 */ /* 0x000762000c1e1b00 */
[----:B------:R-:W-:Y:S05]  /*1b60*/  BRA `(.L_x_16611) ;  /* 0x0000000800a47947 */ /* 0x000fea0003800000 */
.L_x_16606:
        /* <DEDUP_REMOVED lines=13> */
.L_x_16620:
[----:B------:R2:W5:Y:S01]  /*1c40*/  LDG.E.64 R16, desc[UR36][R2.64] ;  /* 0x0000002402107981 */ /* 0x000562000c1e1b00 */
[----:B------:R-:W-:Y:S05]  /*1c50*/  BRA `(.L_x_16611) ;  /* 0x0000000800687947 */ /* 0x000fea0003800000 */
.L_x_16619:
        /* <DEDUP_REMOVED lines=27> */
.L_x_16622:
        /* <DEDUP_REMOVED lines=14> */
.L_x_16621:
[----:B------:R-:W2:Y:S02]  /*1ef0*/  LDG.E.U16 R0, desc[UR36][R2.64] ;  /* 0x0000002402007981 */ /* 0x000ea4000c1e1500 */
[----:B--2---:R-:W-:-:S04]  /*1f00*/  IMAD.U32 R0, R0, 0x10000, RZ ;  /* 0x0001000000007824 */ /* 0x004fc800078e00ff */
[----:B------:R-:W-:-:S04]  /*1f10*/  FMUL.FTZ R0, R0, 1 ;  /* 0x3f80000000007820 */ /* 0x000fc80000410000 */
[----:B------:R2:W3:Y:S02]  /*1f20*/  F2F.F64.F32 R16, R0 ;  /* 0x0000000000107310 */ /* 0x0004e40000201800 */
[----:B--23--:R-:W-:Y:S05]  /*1f30*/  BRA `(.L_x_16611) ;  /* 0x0000000400b07947 */ /* 0x00cfea0003800000 */
.L_x_16618:
        /* <DEDUP_REMOVED lines=11> */
.L_x_16625:
        /* <DEDUP_REMOVED lines=21> */
.L_x_16627:
[----:B------:R-:W-:Y:S05]  /*2140*/  BSYNC.RECONVERGENT B0 ;  /* 0x0000000000007941 */ /* 0x000fea0003800200 */
.L_x_16626:
[----:B------:R-:W-:Y:S01]  /*2150*/  IMAD.SHL.U32 R0, R0, 0x100000, RZ ;  /* 0x0010000000007824 */ /* 0x000fe200078e00ff */
[----:B------:R-:W-:-:S04]  /*2160*/  LEA R2, R2, 0x3b800000, 0x17 ;  /* 0x3b80000002027811 */ /* 0x000fc800078eb8ff */
[----:B------:R-:W-:-:S05]  /*2170*/  LOP3.LUT R0, R2, R0, R7, 0xfe, !PT ;  /* 0x0000000002007212 */ /* 0x000fca00078efe07 */
[----:B------:R-:W-:-:S04]  /*2180*/  FMUL.FTZ R0, R0, 1 ;  /* 0x3f80000000007820 */ /* 0x000fc80000410000 */
[----:B------:R2:W3:Y:S02]  /*2190*/  F2F.F64.F32 R16, R0 ;  /* 0x0000000000107310 */ /* 0x0004e40000201800 */
[----:B--23--:R-:W-:Y:S05]  /*21a0*/  BRA `(.L_x_16611) ;  /* 0x0000000400147947 */ /* 0x00cfea0003800000 */
.L_x_16624:
        /* <DEDUP_REMOVED lines=21> */
.L_x_16629:
[----:B------:R-:W-:Y:S05]  /*2300*/  BSYNC.RECONVERGENT B0 ;  /* 0x0000000000007941 */ /* 0x000fea0003800200 */
.L_x_16628:
[----:B------:R-:W-:Y:S02]  /*2310*/  SHF.L.U32 R0, R0, 0x15, RZ ;  /* 0x0000001500007819 */ /* 0x000fe400000006ff */
[----:B------:R-:W-:-:S04]  /*2320*/  LEA R2, R2, 0x37800000, 0x17 ;  /* 0x3780000002027811 */ /* 0x000fc800078eb8ff */
[----:B------:R-:W-:-:S05]  /*2330*/  LOP3.LUT R0, R2, R0, R7, 0xfe, !PT ;  /* 0x0000000002007212 */ /* 0x000fca00078efe07 */
[----:B------:R-:W-:-:S04]  /*2340*/  FMUL.FTZ R0, R0, 1 ;  /* 0x3f80000000007820 */ /* 0x000fc80000410000 */
[----:B------:R2:W3:Y:S02]  /*2350*/  F2F.F64.F32 R16, R0 ;  /* 0x0000000000107310 */ /* 0x0004e40000201800 */
[----:B--23--:R-:W-:Y:S05]  /*2360*/  BRA `(.L_x_16611) ;  /* 0x0000000000a47947 */ /* 0x00cfea0003800000 */
.L_x_16623:
[----:B------:R-:W-:-:S09]  /*2370*/  UISETP.NE.AND UP0, UPT, UR4, 0x1c, UPT ;  /* 0x0000001c0400788c */ /* 0x000fd2000bf05270 */
[----:B------:R-:W-:Y:S05]  /*2380*/  BRA.U !UP0, `(.L_x_16630) ;  /* 0x0000000108947547 */ /* 0x000fea000b800000 */
[----:B------:R-:W-:-:S09]  /*2390*/  UISETP.NE.AND UP0, UPT, UR4, 0x1d, UPT ;  /* 0x0000001d0400788c */ /* 0x000fd2000bf05270 */
[----:B------:R-:W-:Y:S05]  /*23a0*/  BRA.U !UP0, `(.L_x_16631) ;  /* 0x0000000108807547 */ /* 0x000fea000b800000 */
[----:B------:R-:W-:-:S09]  /*23b0*/  UISETP.NE.AND UP0, UPT, UR4, 0x2c, UPT ;  /* 0x0000002c0400788c */ /* 0x000fd2000bf05270 */
[----:B------:R-:W-:Y:S05]  /*23c0*/  BRA.U !UP0, `(.L_x_16632) ;  /* 0x0000000108487547 */ /* 0x000fea000b800000 */
.L_x_16610:
        /* <DEDUP_REMOVED lines=16> */
.L_x_16633:
[----:B------:R-:W-:Y:S01]  /*24d0*/  CS2R R16, SRZ ;  /* 0x0000000000107805 */ /* 0x000fe2000001ff00 */
[----:B------:R-:W-:Y:S06]  /*24e0*/  BRA `(.L_x_16611) ;  /* 0x0000000000447947 */ /* 0x000fec0003800000 */
.L_x_16632:
        /* <DEDUP_REMOVED lines=12> */
.L_x_16631:
[----:B------:R-:W2:Y:S02]  /*25b0*/  LDG.E.64 R16, desc[UR36][R2.64] ;  /* 0x0000002402107981 */ /* 0x000ea4000c1e1b00 */
[----:B--2---:R-:W2:Y:S02]  /*25c0*/  I2F.F64.U64 R16, R16 ;  /* 0x0000001000107312 */ /* 0x004ea40000301800 */
[----:B--2---:R-:W-:Y:S05]  /*25d0*/  BRA `(.L_x_16611) ;  /* 0x0000000000087947 */ /* 0x004fea0003800000 */
.L_x_16630:
[----:B------:R-:W2:Y:S02]  /*25e0*/  LDG.E R2, desc[UR36][R2.64] ;  /* 0x0000002402027981 */ /* 0x000ea4000c1e1900 */
[----:B--2---:R0:W1:Y:S02]  /*25f0*/  I2F.F64.U32 R16, R2 ;  /* 0x0000000200107312 */ /* 0x0040640000201800 */
.L_x_16611:
[----:B------:R-:W-:Y:S05]  /*2600*/  BSYNC.RECONVERGENT B6 ;  /* 0x0000000000067941 */ /* 0x000fea0003800200 */
.L_x_16605:
        /* <DEDUP_REMOVED lines=18> */
.L_x_16638:
[----:B0-23--:R-:W2:Y:S02]  /*2730*/  LDG.E.U8 R2, desc[UR36][R22.64] ;  /* 0x0000002416027981 */ /* 0x00dea4000c1e1100 */
[----:B--2---:R-:W4:Y:S02]  /*2740*/  I2F.F64.U16 R2, R2 ;  /* 0x0000000200027312 */ /* 0x004f240000101800 */
[----:B----4-:R-:W-:Y:S05]  /*2750*/  BRA `(.L_x_16640) ;  /* 0x0000000c00607947 */ /* 0x010fea0003800000 */
.L_x_16637:
        /* <DEDUP_REMOVED lines=9> */
.L_x_16642:
[----:B0-23--:R-:W2:Y:S02]  /*27f0*/  LDG.E R2, desc[UR36][R22.64] ;  /* 0x0000002416027981 */ /* 0x00dea4000c1e1900 */
[----:B--2---:R-:W4:Y:S02]  /*2800*/  I2F.F64 R2, R2 ;  /* 0x0000000200027312 */ /* 0x004f240000201c00 */
[----:B----4-:R-:W-:Y:S05]  /*2810*/  BRA `(.L_x_16640) ;  /* 0x0000000c00307947 */ /* 0x010fea0003800000 */
.L_x_16641:
[----:B0-23--:R-:W2:Y:S02]  /*2820*/  LDG.E.U16 R2, desc[UR36][R22.64] ;  /* 0x0000002416027981 */ /* 0x00dea4000c1e1500 */
[----:B--2---:R-:W4:Y:S02]  /*2830*/  I2F.F64.S16 R2, R2 ;  /* 0x0000000200027312 */ /* 0x004f240000101c00 */
[----:B----4-:R-:W-:Y:S05]  /*2840*/  BRA `(.L_x_16640) ;  /* 0x0000000c00247947 */ /* 0x010fea0003800000 */
.L_x_16636:
        /* <DEDUP_REMOVED lines=10> */
.L_x_16644:
[----:B------:R-:W4:Y:S02]  /*28f0*/  LDG.E.U16 R0, desc[UR36][R22.64] ;  /* 0x0000002416007981 */ /* 0x000f24000c1e1500 */
[----:B----4-:R-:W-:-:S05]  /*2900*/  HADD2.F32 R0, -RZ, R0.H0_H0 ;  /* 0x20000000ff007230 */ /* 0x010fca0000004100 */
[----:B------:R-:W-:-:S04]  /*2910*/  FMUL.FTZ R0, R0, 1 ;  /* 0x3f80000000007820 */ /* 0x000fc80000410000 */
[----:B0-23--:R3:W4:Y:S02]  /*2920*/  F2F.F64.F32 R2, R0 ;  /* 0x0000000000027310 */ /* 0x00d7240000201800 */
[----:B---34-:R-:W-:Y:S05]  /*2930*/  BRA `(.L_x_16640) ;  /* 0x0000000800e87947 */ /* 0x018fea0003800000 */
.L_x_16643:
        /* <DEDUP_REMOVED lines=10> */
.L_x_16646:
[----:B------:R-:W4:Y:S02]  /*29e0*/  LDG.E.U16 R22, desc[UR36][R22.64] ;  /* 0x0000002416167981 */ /* 0x000f24000c1e1500 */
[----:B----4-:R-:W-:-:S05]  /*29f0*/  HADD2.F32 R0, -RZ, R22.H0_H0 ;  /* 0x20000016ff007230 */ /* 0x010fca0000004100 */
[----:B------:R-:W-:-:S04]  /*2a00*/  FMUL.FTZ R0, R0, 1 ;  /* 0x3f80000000007820 */ /* 0x000fc80000410000 */
[----:B0-23--:R4:W0:Y:S02]  /*2a10*/  F2F.F64.F32 R2, R0 ;  /* 0x0000000000027310 */ /* 0x00d8240000201800 */
[----:B0---4-:R-:W-:Y:S05]  /*2a20*/  BRA `(.L_x_16640) ;  /* 0x0000000800ac7947 */ /* 0x011fea0003800000 */
.L_x_16645:
[----:B0-23--:R3:W5:Y:S01]  /*2a30*/  LDG.E.64 R2, desc[UR36][R22.64] ;  /* 0x0000002416027981 */ /* 0x00d762000c1e1b00 */
[----:B------:R-:W-:Y:S05]  /*2a40*/  BRA `(.L_x_16640) ;  /* 0x0000000800a47947 */ /* 0x000fea0003800000 */
.L_x_16635:
        /* <DEDUP_REMOVED lines=13> */
.L_x_16649:
[----:B0-23--:R2:W5:Y:S01]  /*2b20*/  LDG.E.64 R2, desc[UR36][R22.64] ;  /* 0x0000002416027981 */ /* 0x00d562000c1e1b00 */
[----:B------:R-:W-:Y:S05]  /*2b30*/  BRA `(.L_x_16640) ;  /* 0x0000000800687947 */ /* 0x000fea0003800000 */
.L_x_16648:
        /* <DEDUP_REMOVED lines=27> */
.L_x_16651:
        /* <DEDUP_REMOVED lines=14> */
.L_x_16650:
[----:B------:R-:W4:Y:S02]  /*2dd0*/  LDG.E.U16 R0, desc[UR36][R22.64] ;  /* 0x0000002416007981 */ /* 0x000f24000c1e1500 */
[----:B----4-:R-:W-:-:S04]  /*2de0*/  IMAD.U32 R0, R0, 0x10000, RZ ;  /* 0x0001000000007824 */ /* 0x010fc800078e00ff */
[----:B------:R-:W-:-:S04]  /*2df0*/  FMUL.FTZ R0, R0, 1 ;  /* 0x3f80000000007820 */ /* 0x000fc80000410000 */
[----:B0-23--:R2:W3:Y:S02]  /*2e00*/  F2F.F64.F32 R2, R0 ;  /* 0x0000000000027310 */ /* 0x00d4e40000201800 */
[----:B--23--:R-:W-:Y:S05]  /*2e10*/  BRA `(.L_x_16640) ;  /* 0x0000000400b07947 */ /* 0x00cfea0003800000 */
.L_x_16647:
        /* <DEDUP_REMOVED lines=11> */
.L_x_16654:
        /* <DEDUP_REMOVED lines=21> */
.L_x_16656:
[----:B------:R-:W-:Y:S05]  /*3020*/  BSYNC.RECONVERGENT B0 ;  /* 0x0000000000007941 */ /* 0x000fea0003800200 */
.L_x_16655:
[----:B------:R-:W-:Y:S01]  /*3030*/  IMAD.SHL.U32 R0, R0, 0x100000, RZ ;  /* 0x0010000000007824 */ /* 0x000fe200078e00ff */
[----:B------:R-:W-:-:S04]  /*3040*/  LEA R2, R2, 0x3b800000, 0x17 ;  /* 0x3b80000002027811 */ /* 0x000fc800078eb8ff */
[----:B------:R-:W-:-:S05]  /*3050*/  LOP3.LUT R0, R2, R0, R7, 0xfe, !PT ;  /* 0x0000000002007212 */ /* 0x000fca00078efe07 */
[----:B------:R-:W-:-:S04]  /*3060*/  FMUL.FTZ R0, R0, 1 ;  /* 0x3f80000000007820 */ /* 0x000fc80000410000 */
[----:B------:R2:W3:Y:S02]  /*3070*/  F2F.F64.F32 R2, R0 ;  /* 0x0000000000027310 */ /* 0x0004e40000201800 */
[----:B--23--:R-:W-:Y:S05]  /*3080*/  BRA `(.L_x_16640) ;  /* 0x0000000400147947 */ /* 0x00cfea0003800000 */
.L_x_16653:
        /* <DEDUP_REMOVED lines=21> */
.L_x_16658:
[----:B------:R-:W-:Y:S05]  /*31e0*/  BSYNC.RECONVERGENT B0 ;  /* 0x0000000000007941 */ /* 0x000fea0003800200 */
.L_x_16657:
[----:B------:R-:W-:Y:S02]  /*31f0*/  SHF.L.U32 R0, R0, 0x15, RZ ;  /* 0x0000001500007819 */ /* 0x000fe400000006ff */
[----:B------:R-:W-:-:S04]  /*3200*/  LEA R2, R2, 0x37800000, 0x17 ;  /* 0x3780000002027811 */ /* 0x000fc800078eb8ff */
[----:B------:R-:W-:-:S05]  /*3210*/  LOP3.LUT R0, R2, R0, R7, 0xfe, !PT ;  /* 0x0000000002007212 */ /* 0x000fca00078efe07 */
[----:B------:R-:W-:-:S04]  /*3220*/  FMUL.FTZ R0, R0, 1 ;  /* 0x3f80000000007820 */ /* 0x000fc80000410000 */
[----:B------:R2:W3:Y:S02]  /*3230*/  F2F.F64.F32 R2, R0 ;  /* 0x0000000000027310 */ /* 0x0004e40000201800 */
[----:B--23--:R-:W-:Y:S05]  /*3240*/  BRA `(.L_x_16640) ;  /* 0x0000000000a47947 */ /* 0x00cfea0003800000 */
.L_x_16652:
[----:B------:R-:W-:-:S09]  /*3250*/  UISETP.NE.AND UP0, UPT, UR4, 0x1c, UPT ;  /* 0x0000001c0400788c */ /* 0x000fd2000bf05270 */
[----:B------:R-:W-:Y:S05]  /*3260*/  BRA.U !UP0, `(.L_x_16659) ;  /* 0x0000000108947547 */ /* 0x000fea000b800000 */
[----:B------:R-:W-:-:S09]  /*3270*/  UISETP.NE.AND UP0, UPT, UR4, 0x1d, UPT ;  /* 0x0000001d0400788c */ /* 0x000fd2000bf05270 */
[----:B------:R-:W-:Y:S05]  /*3280*/  BRA.U !UP0, `(.L_x_16660) ;  /* 0x0000000108807547 */ /* 0x000fea000b800000 */
[----:B------:R-:W-:-:S09]  /*3290*/  UISETP.NE.AND UP0, UPT, UR4, 0x2c, UPT ;  /* 0x0000002c0400788c */ /* 0x000fd2000bf05270 */
[----:B------:R-:W-:Y:S05]  /*32a0*/  BRA.U !UP0, `(.L_x_16661) ;  /* 0x0000000108487547 */ /* 0x000fea000b800000 */
.L_x_16639:
        /* <DEDUP_REMOVED lines=16> */
.L_x_16662:
[----:B------:R-:W-:Y:S01]  /*33b0*/  CS2R R2, SRZ ;  /* 0x0000000000027805 */ /* 0x000fe2000001ff00 */
[----:B------:R-:W-:Y:S06]  /*33c0*/  BRA `(.L_x_16640) ;  /* 0x0000000000447947 */ /* 0x000fec0003800000 */
.L_x_16661:
        /* <DEDUP_REMOVED lines=12> */
.L_x_16660:
[----:B0-23--:R-:W2:Y:S02]  /*3490*/  LDG.E.64 R2, desc[UR36][R22.64] ;  /* 0x0000002416027981 */ /* 0x00dea4000c1e1b00 */
[----:B--2---:R-:W0:Y:S02]  /*34a0*/  I2F.F64.U64 R2, R2 ;  /* 0x0000000200027312 */ /* 0x004e240000301800 */
[----:B0-----:R-:W-:Y:S05]  /*34b0*/  BRA `(.L_x_16640) ;  /* 0x0000000000087947 */ /* 0x001fea0003800000 */
.L_x_16659:
[----:B0-23--:R-:W2:Y:S02]  /*34c0*/  LDG.E R2, desc[UR36][R22.64] ;  /* 0x0000002416027981 */ /* 0x00dea4000c1e1900 */
[----:B--2---:R-:W0:Y:S02]  /*34d0*/  I2F.F64.U32 R2, R2 ;  /* 0x0000000200027312 */ /* 0x004e240000201800 */
.L_x_16640:
[----:B------:R-:W-:Y:S05]  /*34e0*/  BSYNC.RECONVERGENT B6 ;  /* 0x0000000000067941 */ /* 0x000fea0003800200 */
.L_x_16634:
[----:B-1---5:R-:W1:Y:S01]  /*34f0*/  DSETP.NAN.AND P0, PT, R16, R16, PT ;  /* 0x000000101000722a */ /* 0x022e620003f08000 */
[----:B------:R-:W-:Y:S01]  /*3500*/  BSSY.RECONVERGENT B0, `(.L_x_16663) ;  /* 0x0000015000007945 */ /* 0x000fe20003800200 */
[----:B------:R-:W-:Y:S01]  /*3510*/  MOV R4, R16 ;  /* 0x0000001000047202 */ /* 0x000fe20000000f00 */
[----:B------:R-:W-:Y:S02]  /*3520*/  IMAD.MOV.U32 R5, RZ, RZ, R17 ;  /* 0x000000ffff057224 */ /* 0x000fe400078e0011 */
[----:B-1----:R-:W-:Y:S05]  /*3530*/  @P0 BRA `(.L_x_16664) ;  /* 0x0000000000440947 */ /* 0x002fea0003800000 */
[----:B0-----:R-:W0:Y:S01]  /*3540*/  DSETP.NAN.AND P0, PT, R2, R2, PT ;  /* 0x000000020200722a */ /* 0x001e220003f08000 */
        /* <DEDUP_REMOVED lines=16> */
.L_x_16664:
[----:B------:R-:W-:Y:S05]  /*3650*/  BSYNC.RECONVERGENT B0 ;  /* 0x0000000000007941 */ /* 0x000fea0003800200 */
.L_x_16663:
        /* <DEDUP_REMOVED lines=17> */
.L_x_16668:
[----:B------:R-:W0:Y:S02]  /*3770*/  F2I.S64.F64.TRUNC R4, R4 ;  /* 0x0000000400047311 */ /* 0x000e24000030d900 */
[----:B0-----:R-:W-:-:S05]  /*3780*/  IMAD.MOV.U32 R7, RZ, RZ, R4 ;  /* 0x000000ffff077224 */ /* 0x001fca00078e0004 */
[----:B------:R0:W-:Y:S01]  /*3790*/  STG.E.U8 desc[UR36][R2.64], R7 ;  /* 0x0000000702007986 */ /* 0x0001e2000c101124 */
[----:B------:R-:W-:Y:S05]  /*37a0*/  BRA `(.L_x_16670) ;  /* 0x0000001000847947 */ /* 0x000fea0003800000 */
.L_x_16667:
        /* <DEDUP_REMOVED lines=9> */
.L_x_16672:
[----:B------:R-:W0:Y:S02]  /*3840*/  F2I.F64.TRUNC R5, R4 ;  /* 0x0000000400057311 */ /* 0x000e24000030d100 */
[----:B0-----:R0:W-:Y:S01]  /*3850*/  STG.E desc[UR36][R2.64], R5 ;  /* 0x0000000502007986 */ /* 0x0011e2000c101924 */
[----:B------:R-:W-:Y:S05]  /*3860*/  BRA `(.L_x_16670) ;  /* 0x0000001000547947 */ /* 0x000fea0003800000 */
.L_x_16671:
[----:B------:R-:W0:Y:S02]  /*3870*/  F2I.F64.TRUNC R5, R4 ;  /* 0x0000000400057311 */ /* 0x000e24000030d100 */
[----:B0-----:R0:W-:Y:S01]  /*3880*/  STG.E.U16 desc[UR36][R2.64], R5 ;  /* 0x0000000502007986 */ /* 0x0011e2000c101524 */
[----:B------:R-:W-:Y:S05]  /*3890*/  BRA `(.L_x_16670) ;  /* 0x0000001000487947 */ /* 0x000fea0003800000 */
.L_x_16666:
        /* <DEDUP_REMOVED lines=17> */
.L_x_16674:
        /* <DEDUP_REMOVED lines=12> */
.L_x_16673:
        /* <DEDUP_REMOVED lines=18> */
.L_x_16676:
        /* <DEDUP_REMOVED lines=13> */
.L_x_16675:
[----:B------:R0:W-:Y:S01]  /*3c60*/  STG.E.64 desc[UR36][R2.64], R4 ;  /* 0x0000000402007986 */ /* 0x0001e2000c101b24 */
[----:B------:R-:W-:Y:S05]  /*3c70*/  BRA `(.L_x_16670) ;  /* 0x0000000c00507947 */ /* 0x000fea0003800000 */
.L_x_16665:
        /* <DEDUP_REMOVED lines=12> */
.L_x_16679:
[----:B------:R-:W-:-:S05]  /*3d40*/  CS2R R6, SRZ ;  /* 0x0000000000067805 */ /* 0x000fca000001ff00 */
[----:B------:R0:W-:Y:S01]  /*3d50*/  STG.E.128 desc[UR36][R2.64], R4 ;  /* 0x0000000402007986 */ /* 0x0001e2000c101d24 */
[----:B------:R-:W-:Y:S05]  /*3d60*/  BRA `(.L_x_16670) ;  /* 0x0000000c00147947 */ /* 0x000fea0003800000 */
.L_x_16678:
        /* <DEDUP_REMOVED lines=27> */
.L_x_16683:
[----:B------:R-:W-:Y:S05]  /*3f20*/  BSYNC.RECONVERGENT B0 ;  /* 0x0000000000007941 */ /* 0x000fea0003800200 */
.L_x_16682:
[----:B------:R-:W-:-:S05]  /*3f30*/  LOP3.LUT R7, R0, 0x80, R7, 0xf8, !PT ;  /* 0x0000008000077812 */ /* 0x000fca00078ef807 */
[----:B------:R0:W-:Y:S01]  /*3f40*/  STG.E.U8 desc[UR36][R2.64], R7 ;  /* 0x0000000702007986 */ /* 0x0001e2000c101124 */
[----:B------:R-:W-:Y:S05]  /*3f50*/  BRA `(.L_x_16670) ;  /* 0x0000000800987947 */ /* 0x000fea0003800000 */
.L_x_16681:
        /* <DEDUP_REMOVED lines=23> */
.L_x_16685:
[----:B------:R-:W-:Y:S05]  /*40d0*/  BSYNC.RECONVERGENT B0 ;  /* 0x0000000000007941 */ /* 0x000fea0003800200 */
.L_x_16684:
[----:B------:R-:W-:-:S05]  /*40e0*/  LOP3.LUT R7, R0, 0x80, R7, 0xf8, !PT ;  /* 0x0000008000077812 */ /* 0x000fca00078ef807 */
[----:B------:R0:W-:Y:S01]  /*40f0*/  STG.E.U8 desc[UR36][R2.64], R7 ;  /* 0x0000000702007986 */ /* 0x0001e2000c101124 */
[----:B------:R-:W-:Y:S05]  /*4100*/  BRA `(.L_x_16670) ;  /* 0x00000008002c7947 */ /* 0x000fea0003800000 */
.L_x_16680:
        /* <DEDUP_REMOVED lines=12> */
.L_x_16677:
        /* <DEDUP_REMOVED lines=11> */
.L_x_16688:
        /* <DEDUP_REMOVED lines=21> */
.L_x_16691:
[----:B------:R-:W-:-:S04]  /*43d0*/  SHF.R.U32.HI R0, RZ, 0x14, R7 ;  /* 0x00000014ff007819 */ /* 0x000fc80000011607 */
[----:B------:R-:W-:-:S04]  /*43e0*/  LOP3.LUT R0, R0, 0x1, RZ, 0xc0, !PT ;  /* 0x0000000100007812 */ /* 0x000fc800078ec0ff */
[----:B------:R-:W-:-:S04]  /*43f0*/  IADD3 R0, PT, PT, R7, 0x487ffff, R0 ;  /* 0x0487ffff07007810 */ /* 0x000fc80007ffe000 */
[----:B------:R-:W-:-:S04]  /*4400*/  SHF.R.U32.HI R0, RZ, 0x14, R0 ;  /* 0x00000014ff007819 */ /* 0x000fc80000011600 */
[----:B------:R-:W-:-:S07]  /*4410*/  LOP3.LUT R4, R0, 0xff, RZ, 0xc0, !PT ;  /* 0x000000ff00047812 */ /* 0x000fce00078ec0ff */
.L_x_16692:
[----:B------:R-:W-:-:S04]  /*4420*/  SHF.R.U32.HI R5, RZ, 0x18, R7 ;  /* 0x00000018ff057819 */ /* 0x000fc80000011607 */
[----:B------:R-:W-:-:S04]  /*4430*/  LOP3.LUT R4, R4, 0x80, R5, 0xf8, !PT ;  /* 0x0000008004047812 */ /* 0x000fc800078ef805 */
[----:B------:R-:W-:-:S07]  /*4440*/  PRMT R0, R4, 0x7610, R0 ;  /* 0x0000761004007816 */ /* 0x000fce0000000000 */
.L_x_16690:
[----:B------:R-:W-:Y:S05]  /*4450*/  BSYNC.RECONVERGENT B0 ;  /* 0x0000000000007941 */ /* 0x000fea0003800200 */
.L_x_16689:
[----:B------:R1:W-:Y:S01]  /*4460*/  STG.E.U8 desc[UR36][R2.64], R0 ;  /* 0x0000000002007986 */ /* 0x0003e2000c101124 */
[----:B------:R-:W-:Y:S05]  /*4470*/  BRA `(.L_x_16670) ;  /* 0x0000000400507947 */ /* 0x000fea0003800000 */
.L_x_16687:
        /* <DEDUP_REMOVED lines=21> */
.L_x_16695:
[----:B------:R-:W-:-:S04]  /*45d0*/  SHF.R.U32.HI R0, RZ, 0x15, R7 ;  /* 0x00000015ff007819 */ /* 0x000fc80000011607 */
[----:B------:R-:W-:-:S04]  /*45e0*/  LOP3.LUT R0, R0, 0x1, RZ, 0xc0, !PT ;  /* 0x0000000100007812 */ /* 0x000fc800078ec0ff */
[----:B------:R-:W-:-:S04]  /*45f0*/  IADD3 R0, PT, PT, R7, 0x88fffff, R0 ;  /* 0x088fffff07007810 */ /* 0x000fc80007ffe000 */
[----:B------:R-:W-:-:S04]  /*4600*/  SHF.R.U32.HI R0, RZ, 0x15, R0 ;  /* 0x00000015ff007819 */ /* 0x000fc80000011600 */
[----:B------:R-:W-:-:S07]  /*4610*/  LOP3.LUT R4, R0, 0xff, RZ, 0xc0, !PT ;  /* 0x000000ff00047812 */ /* 0x000fce00078ec0ff */
.L_x_16696:
[----:B------:R-:W-:-:S04]  /*4620*/  SHF.R.U32.HI R5, RZ, 0x18, R7 ;  /* 0x00000018ff057819 */ /* 0x000fc80000011607 */
[----:B------:R-:W-:-:S04]  /*4630*/  LOP3.LUT R4, R4, 0x80, R5, 0xf8, !PT ;  /* 0x0000008004047812 */ /* 0x000fc800078ef805 */
[----:B------:R-:W-:-:S07]  /*4640*/  PRMT R0, R4, 0x7610, R0 ;  /* 0x0000761004007816 */ /* 0x000fce0000000000 */
.L_x_16694:
[----:B------:R-:W-:Y:S05]  /*4650*/  BSYNC.RECONVERGENT B0 ;  /* 0x0000000000007941 */ /* 0x000fea0003800200 */
.L_x_16693:
[----:B------:R0:W-:Y:S01]  /*4660*/  STG.E.U8 desc[UR36][R2.64], R0 ;  /* 0x0000000002007986 */ /* 0x0001e2000c101124 */
[----:B------:R-:W-:Y:S05]  /*4670*/  BRA `(.L_x_16670) ;  /* 0x0000000000d07947 */ /* 0x000fea0003800000 */
.L_x_16686:
[----:B------:R-:W-:-:S09]  /*4680*/  UISETP.NE.AND UP0, UPT, UR4, 0x1c, UPT ;  /* 0x0000001c0400788c */ /* 0x000fd2000bf05270 */
[----:B------:R-:W-:Y:S05]  /*4690*/  BRA.U !UP0, `(.L_x_16697) ;  /* 0x0000000108c07547 */ /* 0x000fea000b800000 */
[----:B------:R-:W-:-:S09]  /*46a0*/  UISETP.NE.AND UP0, UPT, UR4, 0x1d, UPT ;  /* 0x0000001d0400788c */ /* 0x000fd2000bf05270 */
[----:B------:R-:W-:Y:S05]  /*46b0*/  BRA.U !UP0, `(.L_x_16698) ;  /* 0x0000000108ac7547 */ /* 0x000fea000b800000 */
[----:B------:R-:W-:-:S09]  /*46c0*/  UISETP.NE.AND UP0, UPT, UR4, 0x2c, UPT ;  /* 0x0000002c0400788c */ /* 0x000fd2000bf05270 */
[----:B------:R-:W-:Y:S05]  /*46d0*/  BRA.U !UP0, `(.L_x_16699) ;  /* 0x0000000108447547 */ /* 0x000fea000b800000 */
.L_x_16669:
[----:B------:R-:W-:Y:S01]  /*46e0*/  MOV R0, 0x0 ;  /* 0x0000000000007802 */ /* 0x000fe20000000f00 */
[----:B------:R-:W0:Y:S01]  /*46f0*/  LDCU.64 UR6, c[0x4][0x188] ;  /* 0x01003100ff0677ac */ /* 0x000e220008000a00 */
[----:B------:R-:W-:Y:S02]  /*4700*/  HFMA2 R13, -RZ, RZ, 0, 0 ;  /* 0x00000000ff0d7431 */ /* 0x000fe400000001ff */
[----:B------:R-:W-:Y:S01]  /*4710*/  IMAD.MOV.U32 R8, RZ, RZ, 0x65 ;  /* 0x00000065ff087424 */ /* 0x000fe200078e00ff */
[----:B------:R1:W4:Y:S01]  /*4720*/  LDC.64 R2, c[0x4][R0] ;  /* 0x0100000000027b82 */ /* 0x0003220000000a00 */
[----:B------:R-:W5:Y:S01]  /*4730*/  LDCU.64 UR8, c[0x4][0x190] ;  /* 0x01003200ff0877ac */ /* 0x000f620008000a00 */
[----:B------:R-:W-:Y:S01]  /*4740*/  IMAD.MOV.U32 R12, RZ, RZ, 0x1 ;  /* 0x00000001ff0c7424 */ /* 0x000fe200078e00ff */
[----:B------:R-:W2:Y:S01]  /*4750*/  LDCU.64 UR4, c[0x4][0x70] ;  /* 0x01000e00ff0477ac */ /* 0x000ea20008000a00 */
[----:B0-----:R-:W-:Y:S02]  /*4760*/  IMAD.U32 R4, RZ, RZ, UR6 ;  /* 0x00000006ff047e24 */ /* 0x001fe4000f8e00ff */
[----:B------:R-:W-:Y:S01]  /*4770*/  IMAD.U32 R5, RZ, RZ, UR7 ;  /* 0x00000007ff057e24 */ /* 0x000fe2000f8e00ff */
[----:B-----5:R-:W-:Y:S01]  /*4780*/  MOV R6, UR8 ;  /* 0x0000000800067c02 */ /* 0x020fe20008000f00 */
[----:B------:R-:W-:-:S02]  /*4790*/  IMAD.U32 R7, RZ, RZ, UR9 ;  /* 0x00000009ff077e24 */ /* 0x000fc4000f8e00ff */
[----:B--2---:R-:W-:Y:S01]  /*47a0*/  IMAD.U32 R10, RZ, RZ, UR4 ;  /* 0x00000004ff0a7e24 */ /* 0x004fe2000f8e00ff */
[----:B-1----:R-:W-:-:S07]  /*47b0*/  MOV R11, UR5 ;  /* 0x00000005000b7c02 */ /* 0x002fce0008000f00 */
[----:B------:R-:W-:-:S07]  /*47c0*/  LEPC R20, `(.L_x_16700) ;  /* 0x000000001014794e */ /* 0x000fce0000000000 */
[----:B---34-:R-:W-:Y:S05]  /*47d0*/  CALL.ABS.NOINC R2 ;  /* 0x0000000002007343 */ /* 0x018fea0003c00000 */
.L_x_16700:
[----:B------:R-:W-:Y:S05]  /*47e0*/  BRA `(.L_x_16670) ;  /* 0x0000000000747947 */ /* 0x000fea0003800000 */
.L_x_16699:
        /* <DEDUP_REMOVED lines=9> */
[----:B------:R-:W-:-:S04]  /*4880*/  IMAD.MOV.U32 R5, RZ, RZ, 0xff ;  /* 0x000000ffff057424 */ /* 0x000fc800078e00ff */
        /* <DEDUP_REMOVED lines=14> */
.L_x_16698:
[----:B------:R-:W0:Y:S02]  /*4970*/  F2I.U64.F64.TRUNC R4, R4 ;  /* 0x0000000400047311 */ /* 0x000e24000030d800 */
[----:B0-----:R0:W-:Y:S01]  /*4980*/  STG.E.64 desc[UR36][R2.64], R4 ;  /* 0x0000000402007986 */ /* 0x0011e2000c101b24 */
[----:B------:R-:W-:Y:S05]  /*4990*/  BRA `(.L_x_16670) ;  /* 0x0000000000087947 */ /* 0x000fea0003800000 */
.L_x_16697:
[----:B------:R-:W0:Y:S02]  /*49a0*/  F2I.U32.F64.TRUNC R5, R4 ;  /* 0x0000000400057311 */ /* 0x000e24000030d000 */
[----:B0-----:R0:W-:Y:S02]  /*49b0*/  STG.E desc[UR36][R2.64], R5 ;  /* 0x0000000502007986 */ /* 0x0011e4000c101924 */
.L_x_16670:
[----:B------:R-:W-:-:S07]  /*49c0*/  VIADD R19, R19, 0x80 ;  /* 0x0000008013137836 */ /* 0x000fce0000000000 */
.L_x_16603:
[----:B------:R-:W-:Y:S05]  /*49d0*/  BSYNC.RECONVERGENT B7 ;  /* 0x0000000000077941 */ /* 0x000fea0003800200 */
.L_x_16602:
[----:B------:R-:W5:Y:S01]  /*49e0*/  LDCU UR4, c[0x0][0x380] ;  /* 0x00007000ff0477ac */ /* 0x000f620008000800 */
[----:B------:R-:W-:Y:S01]  /*49f0*/  BSSY.RECONVERGENT B7, `(.L_x_16701) ;  /* 0x000048d000077945 */ /* 0x000fe20003800200 */
[----:B-----5:R-:W-:-:S13]  /*4a00*/  ISETP.GE.AND P0, PT, R19, UR4, PT ;  /* 0x0000000413007c0c */ /* 0x020fda000bf06270 */
[----:B------:R-:W-:Y:S05]  /*4a10*/  @P0 BRA `(.L_x_16702) ;  /* 0x0000004800280947 */ /* 0x000fea0003800000 */
[----:B------:R-:W5:Y:S01]  /*4a20*/  LDCU UR4, c[0x0][0x388] ;  /* 0x00007100ff0477ac */ /* 0x000f620008000800 */
[----:B--23--:R-:W-:Y:S02]  /*4a30*/  HFMA2 R22, -RZ, RZ, 0, 0 ;  /* 0x00000000ff167431 */ /* 0x00cfe400000001ff */
[----:B01----:R-:W-:Y:S02]  /*4a40*/  IMAD.MOV.U32 R0, RZ, RZ, RZ ;  /* 0x000000ffff007224 */ /* 0x003fe400078e00ff */
[----:B------:R-:W-:Y:S01]  /*4a50*/  IMAD.MOV.U32 R18, RZ, RZ, RZ ;  /* 0x000000ffff127224 */ /* 0x000fe200078e00ff */
[----:B-----5:R-:W-:-:S09]  /*4a60*/  UISETP.NE.AND UP0, UPT, UR4, URZ, UPT ;  /* 0x000000ff0400728c */ /* 0x020fd2000bf05270 */
[----:B------:R-:W-:Y:S05]  /*4a70*/  BRA.U !UP0, `(.L_x_16703) ;  /* 0x0000001508707547 */ /* 0x000fea000b800000 */
[----:B------:R-:W4:Y:S01]  /*4a80*/  LDCU.64 UR4, c[0x0][0x390] ;  /* 0x00007200ff0477ac */ /* 0x000f220008000a00 */
[----:B------:R-:W-:Y:S01]  /*4a90*/  MOV R18, RZ ;  /* 0x000000ff00127202 */ /* 0x000fe20000000f00 */
        /* <DEDUP_REMOVED lines=346> */
.L_x_16703:
        /* <DEDUP_REMOVED lines=18> */
.L_x_16708:
[----:B------:R-:W2:Y:S02]  /*6160*/  LDG.E.U8 R2, desc[UR36][R2.64] ;  /* 0x0000002402027981 */ /* 0x000ea4000c1e1100 */
[----:B--2---:R0:W1:Y:S02]  /*6170*/  I2F.F64.U16 R16, R2 ;  /* 0x0000000200107312 */ /* 0x0040640000101800 */
[----:B01----:R-:W-:Y:S05]  /*6180*/  BRA `(.L_x_16710) ;  /* 0x0000000c00607947 */ /* 0x003fea0003800000 */
.L_x_16707:
        /* <DEDUP_REMOVED lines=9> */
.L_x_16712:
[----:B------:R-:W2:Y:S02]  /*6220*/  LDG.E R2, desc[UR36][R2.64] ;  /* 0x0000002402027981 */ /* 0x000ea4000c1e1900 */
[----:B--2---:R0:W1:Y:S02]  /*6230*/  I2F.F64 R16, R2 ;  /* 0x0000000200107312 */ /* 0x0040640000201c00 */
[----:B01----:R-:W-:Y:S05]  /*6240*/  BRA `(.L_x_16710) ;  /* 0x0000000c00307947 */ /* 0x003fea0003800000 */
.L_x_16711:
[----:B------:R-:W2:Y:S02]  /*6250*/  LDG.E.U16 R2, desc[UR36][R2.64] ;  /* 0x0000002402027981 */ /* 0x000ea4000c1e1500 */
[----:B--2---:R0:W1:Y:S02]  /*6260*/  I2F.F64.S16 R16, R2 ;  /* 0x0000000200107312 */ /* 0x0040640000101c00 */
[----:B01----:R-:W-:Y:S05]  /*6270*/  BRA `(.L_x_16710) ;  /* 0x0000000c00247947 */ /* 0x003fea0003800000 */
.L_x_16706:
        /* <DEDUP_REMOVED lines=10> */
.L_x_16714:
[----:B------:R-:W2:Y:S02]  /*6320*/  LDG.E.U16 R0, desc[UR36][R2.64] ;  /* 0x0000002402007981 */ /* 0x000ea4000c1e1500 */
[----:B--2---:R-:W-:-:S05]  /*6330*/  HADD2.F32 R0, -RZ, R0.H0_H0 ;  /* 0x20000000ff007230 */ /* 0x004fca0000004100 */
[----:B------:R-:W-:-:S04]  /*6340*/  FMUL.FTZ R0, R0, 1 ;  /* 0x3f80000000007820 */ /* 0x000fc80000410000 */
[----:B------:R0:W1:Y:S02]  /*6350*/  F2F.F64.F32 R16, R0 ;  /* 0x0000000000107310 */ /* 0x0000640000201800 */
[----:B01----:R-:W-:Y:S05]  /*6360*/  BRA `(.L_x_16710) ;  /* 0x0000000800e87947 */ /* 0x003fea0003800000 */
.L_x_16713:
        /* <DEDUP_REMOVED lines=10> */
.L_x_16716:
[----:B------:R-:W2:Y:S02]  /*6410*/  LDG.E.U16 R2, desc[UR36][R2.64] ;  /* 0x0000002402027981 */ /* 0x000ea4000c1e1500 */
[----:B--2---:R-:W-:-:S05]  /*6420*/  HADD2.F32 R0, -RZ, R2.H0_H0 ;  /* 0x20000002ff007230 */ /* 0x004fca0000004100 */
[----:B------:R-:W-:-:S04]  /*6430*/  FMUL.FTZ R0, R0, 1 ;  /* 0x3f80000000007820 */ /* 0x000fc80000410000 */
[----:B------:R0:W1:Y:S02]  /*6440*/  F2F.F64.F32 R16, R0 ;  /* 0x0000000000107310 */ /* 0x0000640000201800 */
[----:B01----:R-:W-:Y:S05]  /*6450*/  BRA `(.L_x_16710) ;  /* 0x0000000800ac7947 */ /* 0x003fea0003800000 */
.L_x_16715:
[----:B------:R0:W5:Y:S01]  /*6460*/  LDG.E.64 R16, desc[UR36][R2.64] ;  /* 0x0000002402107981 */ /* 0x000162000c1e1b00 */
[----:B------:R-:W-:Y:S05]  /*6470*/  BRA `(.L_x_16710) ;  /* 0x0000000800a47947 */ /* 0x000fea0003800000 */
.L_x_16705:
        /* <DEDUP_REMOVED lines=13> */
.L_x_16719:
[----:B------:R1:W5:Y:S01]  /*6550*/  LDG.E.64 R16, desc[UR36][R2.64] ;  /* 0x0000002402107981 */ /* 0x000362000c1e1b00 */
[----:B------:R-:W-:Y:S05]  /*6560*/  BRA `(.L_x_16710) ;  /* 0x0000000800687947 */ /* 0x000fea0003800000 */
.L_x_16718:
        /* <DEDUP_REMOVED lines=25> */
[----:B------:R1:W2:Y:S02]  /*6700*/  F2F.F64.F32 R16, R5 ;  /* 0x0000000500107310 */ /* 0x0002a40000201800 */
[----:B-12---:R-:W-:Y:S05]  /*6710*/  BRA `(.L_x_16710) ;  /* 0x0000000400fc7947 */ /* 0x006fea0003800000 */
.L_x_16721:
        /* <DEDUP_REMOVED lines=14> */
.L_x_16720:
[----:B------:R-:W2:Y:S02]  /*6800*/  LDG.E.U16 R0, desc[UR36][R2.64] ;  /* 0x0000002402007981 */ /* 0x000ea4000c1e1500 */
[----:B--2---:R-:W-:-:S04]  /*6810*/  IMAD.U32 R0, R0, 0x10000, RZ ;  /* 0x0001000000007824 */ /* 0x004fc800078e00ff */
[----:B------:R-:W-:-:S04]  /*6820*/  FMUL.FTZ R0, R0, 1 ;  /* 0x3f80000000007820 */ /* 0x000fc80000410000 */
[----:B------:R1:W2:Y:S02]  /*6830*/  F2F.F64.F32 R16, R0 ;  /* 0x0000000000107310 */ /* 0x0002a40000201800 */
[----:B-12---:R-:W-:Y:S05]  /*6840*/  BRA `(.L_x_16710) ;  /* 0x0000000400b07947 */ /* 0x006fea0003800000 */
.L_x_16717:
        /* <DEDUP_REMOVED lines=11> */
.L_x_16724:
        /* <DEDUP_REMOVED lines=21> */
.L_x_16726:
[----:B------:R-:W-:Y:S05]  /*6a50*/  BSYNC.RECONVERGENT B0 ;  /* 0x0000000000007941 */ /* 0x000fea0003800200 */
.L_x_16725:
[----:B------:R-:W-:Y:S02]  /*6a60*/  SHF.L.U32 R0, R0, 0x14, RZ ;  /* 0x0000001400007819 */ /* 0x000fe400000006ff */
[----:B------:R-:W-:-:S04]  /*6a70*/  LEA R2, R2, 0x3b800000, 0x17 ;  /* 0x3b80000002027811 */ /* 0x000fc800078eb8ff */
[----:B------:R-:W-:-:S05]  /*6a80*/  LOP3.LUT R0, R2, R0, R7, 0xfe, !PT ;  /* 0x0000000002007212 */ /* 0x000fca00078efe07 */
[----:B------:R-:W-:-:S04]  /*6a90*/  FMUL.FTZ R0, R0, 1 ;  /* 0x3f80000000007820 */ /* 0x000fc80000410000 */
[----:B------:R4:W0:Y:S02]  /*6aa0*/  F2F.F64.F32 R16, R0 ;  /* 0x0000000000107310 */ /* 0x0008240000201800 */
[----:B0---4-:R-:W-:Y:S05]  /*6ab0*/  BRA `(.L_x_16710) ;  /* 0x0000000400147947 */ /* 0x011fea0003800000 */
.L_x_16723:
        /* <DEDUP_REMOVED lines=21> */
.L_x_16728:
[----:B------:R-:W-:Y:S05]  /*6c10*/  BSYNC.RECONVERGENT B0 ;  /* 0x0000000000007941 */ /* 0x000fea0003800200 */
.L_x_16727:
[----:B------:R-:W-:Y:S01]  /*6c20*/  IMAD.SHL.U32 R0, R0, 0x200000, RZ ;  /* 0x0020000000007824 */ /* 0x000fe200078e00ff */
[----:B------:R-:W-:-:S04]  /*6c30*/  LEA R2, R2, 0x37800000, 0x17 ;  /* 0x3780000002027811 */ /* 0x000fc800078eb8ff */
[----:B------:R-:W-:-:S05]  /*6c40*/  LOP3.LUT R0, R2, R0, R7, 0xfe, !PT ;  /* 0x0000000002007212 */ /* 0x000fca00078efe07 */
[----:B------:R-:W-:-:S04]  /*6c50*/  FMUL.FTZ R0, R0, 1 ;  /* 0x3f80000000007820 */ /* 0x000fc80000410000 */
[----:B------:R4:W0:Y:S02]  /*6c60*/  F2F.F64.F32 R16, R0 ;  /* 0x0000000000107310 */ /* 0x0008240000201800 */
[----:B0---4-:R-:W-:Y:S05]  /*6c70*/  BRA `(.L_x_16710) ;  /* 0x0000000000a47947 */ /* 0x011fea0003800000 */
.L_x_16722:
        /* <DEDUP_REMOVED lines=18> */
.L_x_16709:
        /* <DEDUP_REMOVED lines=16> */
.L_x_16731:
[----:B------:R-:W-:Y:S01]  /*6ea0*/  CS2R R16, SRZ ;  /* 0x0000000000107805 */ /* 0x000fe2000001ff00 */
[----:B------:R-:W-:Y:S06]  /*6eb0*/  BRA `(.L_x_16710) ;  /* 0x0000000000147947 */ /* 0x000fec0003800000 */
.L_x_16730:
[----:B------:R-:W2:Y:S02]  /*6ec0*/  LDG.E.64 R16, desc[UR36][R2.64] ;  /* 0x0000002402107981 */ /* 0x000ea4000c1e1b00 */
[----:B--2---:R-:W2:Y:S02]  /*6ed0*/  I2F.F64.U64 R16, R16 ;  /* 0x0000001000107312 */ /* 0x004ea40000301800 */
[----:B--2---:R-:W-:Y:S05]  /*6ee0*/  BRA `(.L_x_16710) ;  /* 0x0000000000087947 */ /* 0x004fea0003800000 */
.L_x_16729:
[----:B------:R-:W2:Y:S02]  /*6ef0*/  LDG.E R2, desc[UR36][R2.64] ;  /* 0x0000002402027981 */ /* 0x000ea4000c1e1900 */
[----:B--2---:R2:W3:Y:S02]  /*6f00*/  I2F.F64.U32 R16, R2 ;  /* 0x0000000200107312 */ /* 0x0044e40000201800 */
.L_x_16710:
[----:B------:R-:W-:Y:S05]  /*6f10*/  BSYNC.RECONVERGENT B6 ;  /* 0x0000000000067941 */ /* 0x000fea0003800200 */
.L_x_16704:
        /* <DEDUP_REMOVED lines=16> */
[----:B--2---:R-:W2:Y:S02]  /*7020*/  I2F.F64.S16 R2, R2 ;  /* 0x0000000200027312 */ /* 0x004ea40000101c00 */
[----:B--2---:R-:W-:Y:S05]  /*7030*/  BRA `(.L_x_16738) ;  /* 0x0000000c006c7947 */ /* 0x004fea0003800000 */
.L_x_16736:
[----:B012---:R-:W2:Y:S02]  /*7040*/  LDG.E.U8 R2, desc[UR36][R22.64] ;  /* 0x0000002416027981 */ /* 0x007ea4000c1e1100 */
[----:B--2---:R-:W2:Y:S02]  /*7050*/  I2F.F64.U16 R2, R2 ;  /* 0x0000000200027312 */ /* 0x004ea40000101800 */
[----:B--2---:R-:W-:Y:S05]  /*7060*/  BRA `(.L_x_16738) ;  /* 0x0000000c00607947 */ /* 0x004fea0003800000 */
.L_x_16735:
[----:B------:R-:W-:-:S09]  /*7070*/  UISETP.NE.AND UP0, UPT, UR4, 0x2, UPT ;  /* 0x000000020400788c */ /* 0x000fd2000bf05270 */
[----:B------:R-:W-:Y:S05]  /*7080*/  BRA.U !UP0, `(.L_x_16739) ;  /* 0x0000000108287547 */ /* 0x000fea000b800000 */
[----:B------:R-:W-:-:S09]  /*7090*/  UISETP.NE.AND UP0, UPT, UR4, 0x3, UPT ;  /* 0x000000030400788c */ /* 0x000fd2000bf05270 */
[----:B------:R-:W-:Y:S05]  /*70a0*/  BRA.U !UP0, `(.L_x_16740) ;  /* 0x0000000108147547 */ /* 0x000fea000b800000 */
[----:B------:R-:W-:-:S09]  /*70b0*/  UISETP.NE.AND UP0, UPT, UR4, 0x4, UPT ;  /* 0x000000040400788c */ /* 0x000fd2000bf05270 */
[----:B------:R-:W-:Y:S05]  /*70c0*/  BRA.U UP0, `(.L_x_16737) ;  /* 0x0000000900ec7547 */ /* 0x000fea000b800000 */
[----:B012---:R-:W2:Y:S02]  /*70d0*/  LDG.E.64 R2, desc[UR36][R22.64] ;  /* 0x0000002416027981 */ /* 0x007ea4000c1e1b00 */
[----:B--2---:R-:W2:Y:S02]  /*70e0*/  I2F.F64.S64 R2, R2 ;  /* 0x0000000200027312 */ /* 0x004ea40000301c00 */
[----:B--2---:R-:W-:Y:S05]  /*70f0*/  BRA `(.L_x_16738) ;  /* 0x0000000c003c7947 */ /* 0x004fea0003800000 */
.L_x_16740:
[----:B012---:R-:W2:Y:S02]  /*7100*/  LDG.E R2, desc[UR36][R22.64] ;  /* 0x0000002416027981 */ /* 0x007ea4000c1e1900 */
[----:B--2---:R-:W2:Y:S02]  /*7110*/  I2F.F64 R2, R2 ;  /* 0x0000000200027312 */ /* 0x004ea40000201c00 */
[----:B--2---:R-:W-:Y:S05]  /*7120*/  BRA `(.L_x_16738) ;  /* 0x0000000c00307947 */ /* 0x004fea0003800000 */
.L_x_16739:
[----:B012---:R-:W2:Y:S02]  /*7130*/  LDG.E.U16 R2, desc[UR36][R22.64] ;  /* 0x0000002416027981 */ /* 0x007ea4000c1e1500 */
[----:B--2---:R-:W2:Y:S02]  /*7140*/  I2F.F64.S16 R2, R2 ;  /* 0x0000000200027312 */ /* 0x004ea40000101c00 */
[----:B--2---:R-:W-:Y:S05]  /*7150*/  BRA `(.L_x_16738) ;  /* 0x0000000c00247947 */ /* 0x004fea0003800000 */
.L_x_16734:
        /* <DEDUP_REMOVED lines=8> */
[----:B------:R-:W4:Y:S02]  /*71e0*/  F2F.F64.F32 R2, R2 ;  /* 0x0000000200027310 */ /* 0x000f240000201800 */
[----:B----4-:R-:W-:Y:S05]  /*71f0*/  BRA `(.L_x_16738) ;  /* 0x0000000800fc7947 */ /* 0x010fea0003800000 */
.L_x_16742:
[----:B------:R-:W4:Y:S02]  /*7200*/  LDG.E.U16 R0, desc[UR36][R22.64] ;  /* 0x0000002416007981 */ /* 0x000f24000c1e1500 */
[----:B----4-:R-:W-:-:S05]  /*7210*/  HADD2.F32 R0, -RZ, R0.H0_H0 ;  /* 0x20000000ff007230 */ /* 0x010fca0000004100 */
[----:B------:R-:W-:-:S04]  /*7220*/  FMUL.FTZ R0, R0, 1 ;  /* 0x3f80000000007820 */ /* 0x000fc80000410000 */
[----:B012---:R4:W0:Y:S02]  /*7230*/  F2F.F64.F32 R2, R0 ;  /* 0x0000000000027310 */ /* 0x0078240000201800 */
[----:B0---4-:R-:W-:Y:S05]  /*7240*/  BRA `(.L_x_16738) ;  /* 0x0000000800e87947 */ /* 0x011fea0003800000 */
.L_x_16741:
        /* <DEDUP_REMOVED lines=10> */
.L_x_16744:
[----:B------:R-:W4:Y:S02]  /*72f0*/  LDG.E.U16 R22, desc[UR36][R22.64] ;  /* 0x0000002416167981 */ /* 0x000f24000c1e1500 */
[----:B----4-:R-:W-:-:S05]  /*7300*/  HADD2.F32 R0, -RZ, R22.H0_H0 ;  /* 0x20000016ff007230 */ /* 0x010fca0000004100 */
[----:B------:R-:W-:-:S04]  /*7310*/  FMUL.FTZ R0, R0, 1 ;  /* 0x3f80000000007820 */ /* 0x000fc80000410000 */
[----:B012---:R2:W4:Y:S02]  /*7320*/  F2F.F64.F32 R2, R0 ;  /* 0x0000000000027310 */ /* 0x0075240000201800 */
[----:B--2-4-:R-:W-:Y:S05]  /*7330*/  BRA `(.L_x_16738) ;  /* 0x0000000800ac7947 */ /* 0x014fea0003800000 */
.L_x_16743:
[----:B012---:R2:W5:Y:S01]  /*7340*/  LDG.E.64 R2, desc[UR36][R22.64] ;  /* 0x0000002416027981 */ /* 0x007562000c1e1b00 */
[----:B------:R-:W-:Y:S05]  /*7350*/  BRA `(.L_x_16738) ;  /* 0x0000000800a47947 */ /* 0x000fea0003800000 */
.L_x_16733:
        /* <DEDUP_REMOVED lines=9> */
[----:B012---:R-:W-:Y:S02]  /*73f0*/  MOV R2, RZ ;  /* 0x000000ff00027202 */ /* 0x007fe40000000f00 */
[----:B----4-:R-:W-:-:S04]  /*7400*/  ISETP.NE.AND P0, PT, R22, RZ, PT ;  /* 0x000000ff1600720c */ /* 0x010fc80003f05270 */
[----:B------:R-:W-:Y:S01]  /*7410*/  FSEL R3, RZ, 1.875, !P0 ;  /* 0x3ff00000ff037808 */ /* 0x000fe20004000000 */
[----:B------:R-:W-:Y:S08]  /*7420*/  BRA `(.L_x_16738) ;  /* 0x0000000800707947 */ /* 0x000ff00003800000 */
.L_x_16747:
[----:B012---:R0:W5:Y:S01]  /*7430*/  LDG.E.64 R2, desc[UR36][R22.64] ;  /* 0x0000002416027981 */ /* 0x007162000c1e1b00 */
[----:B------:R-:W-:Y:S05]  /*7440*/  BRA `(.L_x_16738) ;  /* 0x0000000800687947 */ /* 0x000fea0003800000 */
.L_x_16746:
        /* <DEDUP_REMOVED lines=9> */
[C---:B012---:R-:W-:Y:S02]  /*74e0*/  LOP3.LUT R2, R0.reuse, 0x7f000000, RZ, 0xc0, !PT ;  /* 0x7f00000000027812 */ /* 0x047fe400078ec0ff */
        /* <DEDUP_REMOVED lines=15> */
[----:B------:R-:W1:Y:S02]  /*75e0*/  F2F.F64.F32 R2, R3 ;  /* 0x0000000300027310 */ /* 0x000e640000201800 */
[----:B-1----:R-:W-:Y:S05]  /*75f0*/  BRA `(.L_x_16738) ;  /* 0x0000000400fc7947 */ /* 0x002fea0003800000 */
.L_x_16749:
[----:B01----:R-:W4:Y:S02]  /*7600*/  LDG.E.U8 R3, desc[UR36][R22.64] ;  /* 0x0000002416037981 */ /* 0x003f24000c1e1100 */
[C---:B----4-:R-:W-:Y:S01]  /*7610*/  IMAD.SHL.U32 R0, R3.reuse, 0x2000000, RZ ;  /* 0x0200000003007824 */ /* 0x050fe200078e00ff */
[----:B------:R-:W-:-:S04]  /*7620*/  SHF.L.U32 R3, R3, 0x8, RZ ;  /* 0x0000000803037819 */ /* 0x000fc800000006ff */
        /* <DEDUP_REMOVED lines=11> */
.L_x_16748:
[----:B------:R-:W4:Y:S02]  /*76e0*/  LDG.E.U16 R0, desc[UR36][R22.64] ;  /* 0x0000002416007981 */ /* 0x000f24000c1e1500 */
[----:B----4-:R-:W-:-:S04]  /*76f0*/  IMAD.U32 R0, R0, 0x10000, RZ ;  /* 0x0001000000007824 */ /* 0x010fc800078e00ff */
[----:B------:R-:W-:-:S04]  /*7700*/  FMUL.FTZ R0, R0, 1 ;  /* 0x3f80000000007820 */ /* 0x000fc80000410000 */
[----:B012---:R1:W2:Y:S02]  /*7710*/  F2F.F64.F32 R2, R0 ;  /* 0x0000000000027310 */ /* 0x0072a40000201800 */
[----:B-12---:R-:W-:Y:S05]  /*7720*/  BRA `(.L_x_16738) ;  /* 0x0000000400b07947 */ /* 0x006fea0003800000 */
.L_x_16745:
        /* <DEDUP_REMOVED lines=11> */
.L_x_16752:
[----:B------:R-:W4:Y:S01]  /*77e0*/  LDG.E.U8 R22, desc[UR36][R22.64] ;  /* 0x0000002416167981 */ /* 0x000f22000c1e1100 */
[----:B012---:R-:W-:Y:S02]  /*77f0*/  CS2R R2, SRZ ;  /* 0x0000000000027805 */ /* 0x007fe4000001ff00 */
        /* <DEDUP_REMOVED lines=19> */
.L_x_16754:
[----:B------:R-:W-:Y:S05]  /*7930*/  BSYNC.RECONVERGENT B0 ;  /* 0x0000000000007941 */ /* 0x000fea0003800200 */
.L_x_16753:
[----:B------:R-:W-:Y:S02]  /*7940*/  SHF.L.U32 R0, R0, 0x14, RZ ;  /* 0x0000001400007819 */ /* 0x000fe400000006ff */
[----:B------:R-:W-:-:S04]  /*7950*/  LEA R2, R2, 0x3b800000, 0x17 ;  /* 0x3b80000002027811 */ /* 0x000fc800078eb8ff */
[----:B------:R-:W-:-:S05]  /*7960*/  LOP3.LUT R0, R2, R0, R7, 0xfe, !PT ;  /* 0x0000000002007212 */ /* 0x000fca00078efe07 */
[----:B------:R-:W-:-:S04]  /*7970*/  FMUL.FTZ R0, R0, 1 ;  /* 0x3f80000000007820 */ /* 0x000fc80000410000 */
[----:B------:R2:W4:Y:S02]  /*7980*/  F2F.F64.F32 R2, R0 ;  /* 0x0000000000027310 */ /* 0x0005240000201800 */
[----:B--2-4-:R-:W-:Y:S05]  /*7990*/  BRA `(.L_x_16738) ;  /* 0x0000000400147947 */ /* 0x014fea0003800000 */
.L_x_16751:
        /* <DEDUP_REMOVED lines=21> */
.L_x_16756:
[----:B------:R-:W-:Y:S05]  /*7af0*/  BSYNC.RECONVERGENT B0 ;  /* 0x0000000000007941 */ /* 0x000fea0003800200 */
.L_x_16755:
[----:B------:R-:W-:Y:S01]  /*7b00*/  IMAD.SHL.U32 R0, R0, 0x200000, RZ ;  /* 0x0020000000007824 */ /* 0x000fe200078e00ff */
[----:B------:R-:W-:-:S04]  /*7b10*/  LEA R2, R2, 0x37800000, 0x17 ;  /* 0x3780000002027811 */ /* 0x000fc800078eb8ff */
[----:B------:R-:W-:-:S05]  /*7b20*/  LOP3.LUT R0, R2, R0, R7, 0xfe, !PT ;  /* 0x0000000002007212 */ /* 0x000fca00078efe07 */
[----:B------:R-:W-:-:S04]  /*7b30*/  FMUL.FTZ R0, R0, 1 ;  /* 0x3f80000000007820 */ /* 0x000fc80000410000 */
[----:B------:R2:W4:Y:S02]  /*7b40*/  F2F.F64.F32 R2, R0 ;  /* 0x0000000000027310 */ /* 0x0005240000201800 */
[----:B--2-4-:R-:W-:Y:S05]  /*7b50*/  BRA `(.L_x_16738) ;  /* 0x0000000000a47947 */ /* 0x014fea0003800000 */
.L_x_16750:
[----:B------:R-:W-:-:S09]  /*7b60*/  UISETP.NE.AND UP0, UPT, UR4, 0x1c, UPT ;  /* 0x0000001c0400788c */ /* 0x000fd2000bf05270 */
[----:B------:R-:W-:Y:S05]  /*7b70*/  BRA.U !UP0, `(.L_x_16757) ;  /* 0x0000000108947547 */ /* 0x000fea000b800000 */
[----:B------:R-:W-:-:S09]  /*7b80*/  UISETP.NE.AND UP0, UPT, UR4, 0x1d, UPT ;  /* 0x0000001d0400788c */ /* 0x000fd2000bf05270 */
[----:B------:R-:W-:Y:S05]  /*7b90*/  BRA.U !UP0, `(.L_x_16758) ;  /* 0x0000000108807547 */ /* 0x000fea000b800000 */
[----:B------:R-:W-:-:S09]  /*7ba0*/  UISETP.NE.AND UP0, UPT, UR4, 0x2c, UPT ;  /* 0x0000002c0400788c */ /* 0x000fd2000bf05270 */
[----:B------:R-:W-:Y:S05]  /*7bb0*/  BRA.U UP0, `(.L_x_16737) ;  /* 0x0000000100307547 */ /* 0x000fea000b800000 */
[----:B------:R-:W4:Y:S01]  /*7bc0*/  LDG.E.U8 R0, desc[UR36][R22.64] ;  /* 0x0000002416007981 */ /* 0x000f22000c1e1100 */
[----:B012---:R-:W-:Y:S02]  /*7bd0*/  HFMA2 R2, -RZ, RZ, 0, 0 ;  /* 0x00000000ff027431 */ /* 0x007fe400000001ff */
[----:B------:R-:W-:Y:S01]  /*7be0*/  IMAD.MOV.U32 R3, RZ, RZ, 0x38000000 ;  /* 0x38000000ff037424 */ /* 0x000fe200078e00ff */
        /* <DEDUP_REMOVED lines=9> */
.L_x_16737:
        /* <DEDUP_REMOVED lines=16> */
.L_x_16759:
[----:B------:R-:W-:Y:S01]  /*7d80*/  CS2R R2, SRZ ;  /* 0x0000000000027805 */ /* 0x000fe2000001ff00 */
[----:B------:R-:W-:Y:S06]  /*7d90*/  BRA `(.L_x_16738) ;  /* 0x0000000000147947 */ /* 0x000fec0003800000 */
.L_x_16758:
[----:B012---:R-:W2:Y:S02]  /*7da0*/  LDG.E.64 R2, desc[UR36][R22.64] ;  /* 0x0000002416027981 */ /* 0x007ea4000c1e1b00 */
[----:B--2---:R-:W1:Y:S02]  /*7db0*/  I2F.F64.U64 R2, R2 ;  /* 0x0000000200027312 */ /* 0x004e640000301800 */
[----:B-1----:R-:W-:Y:S05]  /*7dc0*/  BRA `(.L_x_16738) ;  /* 0x0000000000087947 */ /* 0x002fea0003800000 */
.L_x_16757:
[----:B012---:R-:W2:Y:S02]  /*7dd0*/  LDG.E R2, desc[UR36][R22.64] ;  /* 0x0000002416027981 */ /* 0x007ea4000c1e1900 */
[----:B--2---:R-:W1:Y:S02]  /*7de0*/  I2F.F64.U32 R2, R2 ;  /* 0x0000000200027312 */ /* 0x004e640000201800 */
.L_x_16738:
[----:B------:R-:W-:Y:S05]  /*7df0*/  BSYNC.RECONVERGENT B6 ;  /* 0x0000000000067941 */ /* 0x000fea0003800200 */
.L_x_16732:
[----:B---3-5:R-:W3:Y:S01]  /*7e00*/  DSETP.NAN.AND P0, PT, R16, R16, PT ;  /* 0x000000101000722a */ /* 0x028ee20003f08000 */
[----:B------:R-:W-:Y:S01]  /*7e10*/  BSSY.RECONVERGENT B0, `(.L_x_16760) ;  /* 0x0000014000007945 */ /* 0x000fe20003800200 */
[----:B------:R-:W-:Y:S01]  /*7e20*/  IMAD.MOV.U32 R4, RZ, RZ, R16 ;  /* 0x000000ffff047224 */ /* 0x000fe200078e0010 */
[----:B------:R-:W-:Y:S02]  /*7e30*/  MOV R5, R17 ;  /* 0x0000001100057202 */ /* 0x000fe40000000f00 */
[----:B---3--:R-:W-:Y:S05]  /*7e40*/  @P0 BRA `(.L_x_16761) ;  /* 0x0000000000400947 */ /* 0x008fea0003800000 */
[----:B-1----:R-:W1:Y:S01]  /*7e50*/  DSETP.NAN.AND P0, PT, R2, R2, PT ;  /* 0x000000020200722a */ /* 0x002e620003f08000 */
[----:B------:R-:W-:Y:S02]  /*7e60*/  IMAD.MOV.U32 R4, RZ, RZ, R2 ;  /* 0x000000ffff047224 */ /* 0x000fe400078e0002 */
[----:B-1----:R-:W-:Y:S02]  /*7e70*/  @!P0 IMAD.MOV.U32 R0, RZ, RZ, R3 ;  /* 0x000000ffff008224 */ /* 0x002fe400078e0003 */
[----:B------:R-:W-:-:S15]  /*7e80*/  @!P0 IMAD.MOV.U32 R5, RZ, RZ, R16 ;  /* 0x000000ffff058224 */ /* 0x000fde00078e0010 */
[----:B------:R-:W-:-:S15]  /*7e90*/  NOP ;  /* 0x0000000000007918 */ /* 0x000fde0000000000 */
[----:B------:R-:W-:-:S15]  /*7ea0*/  NOP ;  /* 0x0000000000007918 */ /* 0x000fde0000000000 */
[----:B------:R-:W-:-:S14]  /*7eb0*/  NOP ;  /* 0x0000000000007918 */ /* 0x000fdc0000000000 */
[----:B------:R-:W1:Y:S02]  /*7ec0*/  @!P0 DSETP.MIN.AND P1, P2, R2, R16, PT ;  /* 0x000000100200822a */ /* 0x000e640003a20000 */
[----:B-1----:R-:W-:Y:S02]  /*7ed0*/  @!P0 FSEL R6, R0, R17, P1 ;  /* 0x0000001100068208 */ /* 0x002fe40000800000 */
[----:B------:R-:W-:Y:S02]  /*7ee0*/  @!P0 MOV R0, R2 ;  /* 0x0000000200008202 */ /* 0x000fe40000000f00 */
[----:B------:R-:W-:Y:S02]  /*7ef0*/  @!P0 LOP3.LUT R17, R17, 0x80000, RZ, 0xfc, !PT ;  /* 0x0008000011118812 */ /* 0x000fe400078efcff */
[----:B------:R-:W-:Y:S02]  /*7f00*/  @!P0 SEL R0, R0, R5, P1 ;  /* 0x0000000500008207 */ /* 0x000fe40000800000 */
[----:B------:R-:W-:-:S02]  /*7f10*/  @!P0 SEL R17, R17, R6, P2 ;  /* 0x0000000611118207 */ /* 0x000fc40001000000 */
[----:B------:R-:W-:Y:S01]  /*7f20*/  MOV R5, R3 ;  /* 0x0000000300057202 */ /* 0x000fe20000000f00 */
[----:B------:R-:W-:Y:S01]  /*7f30*/  @!P0 IMAD.MOV.U32 R4, RZ, RZ, R0 ;  /* 0x000000ffff048224 */ /* 0x000fe200078e0000 */
[----:B------:R-:W-:-:S07]  /*7f40*/  @!P0 MOV R5, R17 ;  /* 0x0000001100058202 */ /* 0x000fce0000000f00 */
.L_x_16761:
[----:B------:R-:W-:Y:S05]  /*7f50*/  BSYNC.RECONVERGENT B0 ;  /* 0x0000000000007941 */ /* 0x000fea0003800200 */
.L_x_16760:
[----:B------:R-:W1:Y:S01]  /*7f60*/  LDCU.64 UR6, c[0x0][0x5e8] ;  /* 0x0000bd00ff0677ac */ /* 0x000e620008000a00 */
[----:B------:R-:W-:-:S04]  /*7f70*/  UPRMT UR4, UR43, 0x9910, URZ ;  /* 0x000099102b047896 */ /* 0x000fc800080000ff */
[----:B------:R-:W-:Y:S01]  /*7f80*/  UISETP.GT.AND UP0, UPT, UR4, 0x9, UPT ;  /* 0x000000090400788c */ /* 0x000fe2000bf04270 */
[----:B-1----:R-:W-:-:S05]  /*7f90*/  IADD3 R2, P0, PT, R18, UR6, RZ ;  /* 0x0000000612027c10 */ /* 0x002fca000ff1e0ff */
        /* <DEDUP_REMOVED lines=13> */
.L_x_16765:
[----:B------:R-:W1:Y:S02]  /*8070*/  F2I.S64.F64.TRUNC R4, R4 ;  /* 0x0000000400047311 */ /* 0x000e64000030d900 */
[----:B-1----:R-:W-:-:S05]  /*8080*/  MOV R7, R4 ;  /* 0x0000000400077202 */ /* 0x002fca0000000f00 */
[----:B------:R1:W-:Y:S01]  /*8090*/  STG.E.U8 desc[UR36][R2.64], R7 ;  /* 0x0000000702007986 */ /* 0x0003e2000c101124 */
[----:B------:R-:W-:Y:S05]  /*80a0*/  BRA `(.L_x_16767) ;  /* 0x0000001000807947 */ /* 0x000fea0003800000 */
.L_x_16764:
        /* <DEDUP_REMOVED lines=9> */
.L_x_16769:
[----:B------:R-:W1:Y:S02]  /*8140*/  F2I.F64.TRUNC R5, R4 ;  /* 0x0000000400057311 */ /* 0x000e64000030d100 */
[----:B-1----:R4:W-:Y:S01]  /*8150*/  STG.E desc[UR36][R2.64], R5 ;  /* 0x0000000502007986 */ /* 0x0029e2000c101924 */
[----:B------:R-:W-:Y:S05]  /*8160*/  BRA `(.L_x_16767) ;  /* 0x0000001000507947 */ /* 0x000fea0003800000 */
.L_x_16768:
[----:B------:R-:W1:Y:S02]  /*8170*/  F2I.F64.TRUNC R5, R4 ;  /* 0x0000000400057311 */ /* 0x000e64000030d100 */
[----:B-1----:R1:W-:Y:S01]  /*8180*/  STG.E.U16 desc[UR36][R2.64], R5 ;  /* 0x0000000502007986 */ /* 0x0023e2000c101524 */
[----:B------:R-:W-:Y:S05]  /*8190*/  BRA `(.L_x_16767) ;  /* 0x0000001000447947 */ /* 0x000fea0003800000 */
.L_x_16763:
        /* <DEDUP_REMOVED lines=17> */
.L_x_16771:
        /* <DEDUP_REMOVED lines=12> */
.L_x_16770:
        /* <DEDUP_REMOVED lines=16> */
[----:B------:R1:W-:Y:S01]  /*8470*/  STG.E.64 desc[UR36][R2.64], R6 ;  /* 0x0000000602007986 */ /* 0x0003e2000c101b24 */
[----:B------:R-:W-:Y:S05]  /*8480*/  BRA `(.L_x_16767) ;  /* 0x0000000c00887947 */ /* 0x000fea0003800000 */
.L_x_16773:
        /* <DEDUP_REMOVED lines=13> */
.L_x_16772:
[----:B------:R1:W-:Y:S01]  /*8560*/  STG.E.64 desc[UR36][R2.64], R4 ;  /* 0x0000000402007986 */ /* 0x0003e2000c101b24 */
[----:B------:R-:W-:Y:S05]  /*8570*/  BRA `(.L_x_16767) ;  /* 0x0000000c004c7947 */ /* 0x000fea0003800000 */
.L_x_16762:
        /* <DEDUP_REMOVED lines=13> */
.L_x_16777:
        /* <DEDUP_REMOVED lines=26> */
.L_x_16780:
[----:B------:R-:W-:-:S04]  /*87f0*/  SHF.R.U32.HI R5, RZ, 0x18, R7 ;  /* 0x00000018ff057819 */ /* 0x000fc80000011607 */
[----:B------:R-:W-:-:S07]  /*8800*/  LOP3.LUT R0, R0, 0x80, R5, 0xf8, !PT ;  /* 0x0000008000007812 */ /* 0x000fce00078ef805 */
.L_x_16779:
[----:B------:R-:W-:Y:S05]  /*8810*/  BSYNC.RECONVERGENT B0 ;  /* 0x0000000000007941 */ /* 0x000fea0003800200 */
.L_x_16778:
[----:B------:R1:W-:Y:S01]  /*8820*/  STG.E.U8 desc[UR36][R2.64], R0 ;  /* 0x0000000002007986 */ /* 0x0003e2000c101124 */
[----:B------:R-:W-:Y:S05]  /*8830*/  BRA `(.L_x_16767) ;  /* 0x00000008009c7947 */ /* 0x000fea0003800000 */
.L_x_16776:
        /* <DEDUP_REMOVED lines=26> */
.L_x_16783:
[----:B------:R-:W-:-:S04]  /*89e0*/  SHF.R.U32.HI R5, RZ, 0x18, R7 ;  /* 0x00000018ff057819 */ /* 0x000fc80000011607 */
[----:B------:R-:W-:-:S07]  /*89f0*/  LOP3.LUT R0, R0, 0x80, R5, 0xf8, !PT ;  /* 0x0000008000007812 */ /* 0x000fce00078ef805 */
.L_x_16782:
[----:B------:R-:W-:Y:S05]  /*8a00*/  BSYNC.RECONVERGENT B0 ;  /* 0x0000000000007941 */ /* 0x000fea0003800200 */
.L_x_16781:
[----:B------:R1:W-:Y:S01]  /*8a10*/  STG.E.U8 desc[UR36][R2.64], R0 ;  /* 0x0000000002007986 */ /* 0x0003e2000c101124 */
[----:B------:R-:W-:Y:S05]  /*8a20*/  BRA `(.L_x_16767) ;  /* 0x0000000800207947 */ /* 0x000fea0003800000 */
.L_x_16775:
        /* <DEDUP_REMOVED lines=30> */
.L_x_16785:
[----:B------:R-:W1:Y:S02]  /*8c10*/  F2I.U64.F64.TRUNC R4, R4 ;  /* 0x0000000400047311 */ /* 0x000e64000030d800 */
[----:B-1----:R1:W-:Y:S01]  /*8c20*/  STG.E.64 desc[UR36][R2.64], R4 ;  /* 0x0000000402007986 */ /* 0x0023e2000c101b24 */
[----:B------:R-:W-:Y:S05]  /*8c30*/  BRA `(.L_x_16767) ;  /* 0x00000004009c7947 */ /* 0x000fea0003800000 */
.L_x_16784:
[----:B------:R-:W1:Y:S02]  /*8c40*/  F2I.U32.F64.TRUNC R5, R4 ;  /* 0x0000000400057311 */ /* 0x000e64000030d000 */
[----:B-1----:R1:W-:Y:S01]  /*8c50*/  STG.E desc[UR36][R2.64], R5 ;  /* 0x0000000502007986 */ /* 0x0023e2000c101924 */
[----:B------:R-:W-:Y:S05]  /*8c60*/  BRA `(.L_x_16767) ;  /* 0x0000000400907947 */ /* 0x000fea0003800000 */
.L_x_16774:
        /* <DEDUP_REMOVED lines=10> */
.L_x_16787:
[----:B------:R-:W-:-:S05]  /*8d10*/  CS2R R6, SRZ ;  /* 0x0000000000067805 */ /* 0x000fca000001ff00 */
[----:B------:R1:W-:Y:S01]  /*8d20*/  STG.E.128 desc[UR36][R2.64], R4 ;  /* 0x0000000402007986 */ /* 0x0003e2000c101d24 */
[----:B------:R-:W-:Y:S05]  /*8d30*/  BRA `(.L_x_16767) ;  /* 0x00000004005c7947 */ /* 0x000fea0003800000 */
.L_x_16786:
[----:B------:R-:W-:-:S09]  /*8d40*/  UISETP.NE.AND UP0, UPT, UR4, 0xf, UPT ;  /* 0x0000000f0400788c */ /* 0x000fd2000bf05270 */
[----:B------:R-:W-:Y:S05]  /*8d50*/  BRA.U !UP0, `(.L_x_16788) ;  /* 0x0000000508287547 */ /* 0x000fea000b800000 */
[----:B------:R-:W-:-:S09]  /*8d60*/  UISETP.NE.AND UP0, UPT, UR4, 0x17, UPT ;  /* 0x000000170400788c */ /* 0x000fd2000bf05270 */
[----:B------:R-:W-:Y:S05]  /*8d70*/  BRA.U !UP0, `(.L_x_16789) ;  /* 0x0000000108b07547 */ /* 0x000fea000b800000 */
[----:B------:R-:W-:-:S09]  /*8d80*/  UISETP.NE.AND UP0, UPT, UR4, 0x18, UPT ;  /* 0x000000180400788c */ /* 0x000fd2000bf05270 */
[----:B------:R-:W-:Y:S05]  /*8d90*/  BRA.U !UP0, `(.L_x_16790) ;  /* 0x0000000108447547 */ /* 0x000fea000b800000 */
.L_x_16766:
        /* <DEDUP_REMOVED lines=13> */
[----:B---3--:R-:W-:-:S07]  /*8e70*/  IMAD.U32 R11, RZ, RZ, UR9 ;  /* 0x00000009ff0b7e24 */ /* 0x008fce000f8e00ff */
[----:B------:R-:W-:-:S07]  /*8e80*/  LEPC R20, `(.L_x_16791) ;  /* 0x000000001014794e */ /* 0x000fce0000000000 */
[----:B--2-4-:R-:W-:Y:S05]  /*8e90*/  CALL.ABS.NOINC R2 ;  /* 0x0000000002007343 */ /* 0x014fea0003c00000 */
.L_x_16791:
[----:B------:R-:W-:Y:S05]  /*8ea0*/  BRA `(.L_x_16767) ;  /* 0x0000000400007947 */ /* 0x000fea0003800000 */
.L_x_16790:
        /* <DEDUP_REMOVED lines=21> */
.L_x_16793:
[----:B------:R-:W-:Y:S05]  /*9000*/  BSYNC.RECONVERGENT B0 ;  /* 0x0000000000007941 */ /* 0x000fea0003800200 */
.L_x_16792:
[----:B------:R-:W-:-:S05]  /*9010*/  LOP3.LUT R7, R0, 0x80, R7, 0xf8, !PT ;  /* 0x0000008000077812 */ /* 0x000fca00078ef807 */
[----:B------:R1:W-:Y:S01]  /*9020*/  STG.E.U8 desc[UR36][R2.64], R7 ;  /* 0x0000000702007986 */ /* 0x0003e2000c101124 */
[----:B------:R-:W-:Y:S05]  /*9030*/  BRA `(.L_x_16767) ;  /* 0x00000000009c7947 */ /* 0x000fea0003800000 */
.L_x_16789:
        /* <DEDUP_REMOVED lines=20> */
.L_x_16795:
[----:B------:R-:W-:Y:S02]  /*9180*/  ISETP.GT.U32.AND P0, PT, R6, 0x7f800000, PT ;  /* 0x7f8000000600780c */ /* 0x000fe40003f04070 */
[----:B------:R-:W-:-:S04]  /*9190*/  MOV R0, 0x7f ;  /* 0x0000007f00007802 */ /* 0x000fc80000000f00 */
[----:B------:R-:W-:-:S07]  /*91a0*/  SEL R0, R0, 0x7c, P0 ;  /* 0x0000007c00007807 */ /* 0x000fce0000000000 */
.L_x_16796:
[----:B------:R-:W-:Y:S05]  /*91b0*/  BSYNC.RECONVERGENT B0 ;  /* 0x0000000000007941 */ /* 0x000fea0003800200 */
.L_x_16794:
[----:B------:R-:W-:-:S04]  /*91c0*/  SHF.R.U32.HI R5, RZ, 0x18, R7 ;  /* 0x00000018ff057819 */ /* 0x000fc80000011607 */
[----:B------:R-:W-:-:S05]  /*91d0*/  LOP3.LUT R5, R0, 0x80, R5, 0xf8, !PT ;  /* 0x0000008000057812 */ /* 0x000fca00078ef805 */
[----:B------:R1:W-:Y:S01]  /*91e0*/  STG.E.U8 desc[UR36][R2.64], R5 ;  /* 0x0000000502007986 */ /* 0x0003e2000c101124 */
[----:B------:R-:W-:Y:S05]  /*91f0*/  BRA `(.L_x_16767) ;  /* 0x00000000002c7947 */ /* 0x000fea0003800000 */
.L_x_16788:
        /* <DEDUP_REMOVED lines=11> */
.L_x_16767:
[----:B------:R-:W-:-:S07]  /*92b0*/  VIADD R19, R19, 0x80 ;  /* 0x0000008013137836 */ /* 0x000fce0000000000 */
.L_x_16702:
[----:B------:R-:W-:Y:S05]  /*92c0*/  BSYNC.RECONVERGENT B7 ;  /* 0x0000000000077941 */ /* 0x000fea0003800200 */
.L_x_16701:
[----:B------:R-:W5:Y:S01]  /*92d0*/  LDCU UR4, c[0x0][0x380] ;  /* 0x00007000ff0477ac */ /* 0x000f620008000800 */
[----:B------:R-:W-:Y:S01]  /*92e0*/  BSSY.RECONVERGENT B7, `(.L_x_16797) ;  /* 0x000048e000077945 */ /* 0x000fe20003800200 */
[----:B-----5:R-:W-:-:S13]  /*92f0*/  ISETP.GE.AND P0, PT, R19, UR4, PT ;  /* 0x0000000413007c0c */ /* 0x020fda000bf06270 */
[----:B------:R-:W-:Y:S05]  /*9300*/  @P0 BRA `(.L_x_16798) ;  /* 0x00000048002c0947 */ /* 0x000fea0003800000 */
[----:B------:R-:W5:Y:S01]  /*9310*/  LDCU UR4, c[0x0][0x388] ;  /* 0x00007100ff0477ac */ /* 0x000f620008000800 */
[----:B------:R-:W-:Y:S01]  /*9320*/  HFMA2 R18, -RZ, RZ, 0, 0 ;  /* 0x00000000ff127431 */ /* 0x000fe200000001ff */
[----:B0-23--:R-:W-:Y:S01]  /*9330*/  MOV R22, RZ ;  /* 0x000000ff00167202 */ /* 0x00dfe20000000f00 */
[----:B-1----:R-:W-:Y:S01]  /*9340*/  IMAD.MOV.U32 R0, RZ, RZ, RZ ;  /* 0x000000ffff007224 */ /* 0x002fe200078e00ff */
[----:B-----5:R-:W-:-:S09]  /*9350*/  UISETP.NE.AND UP0, UPT, UR4, URZ, UPT ;  /* 0x000000ff0400728c */ /* 0x020fd2000bf05270 */
[----:B------:R-:W-:Y:S05]  /*9360*/  BRA.U !UP0, `(.L_x_16799) ;  /* 0x0000001508707547 */ /* 0x000fea000b800000 */
[----:B------:R-:W4:Y:S01]  /*9370*/  LDCU.64 UR4, c[0x0][0x390] ;  /* 0x00007200ff0477ac */ /* 0x000f220008000a00 */
[----:B------:R-:W-:Y:S01]  /*9380*/  IMAD.MOV.U32 R18, RZ, RZ, RZ ;  /* 0x000000ffff127224 */ /* 0x000fe200078e00ff */
[----:B------:R-:W0:Y:S01]  /*9390*/  LDCU UR6, c[0x0][0x38c] ;  /* 0x00007180ff0677ac */ /* 0x000e220008000800 */
[----:B------:R-:W1:Y:S01]  /*93a0*/  LDCU.64 UR8, c[0x0][0x4b8] ;  /* 0x00009700ff0877ac */ /* 0x000e620008000a00 */
[----:B------:R-:W-:Y:S01]  /*93b0*/  UISETP.NE.AND UP0, UPT, UR41, URZ, UPT ;  /* 0x000000ff2900728c */ /* 0x000fe2000bf05270 */
[----:B----4-:R-:W-:Y:S01]  /*93c0*/  IMAD.HI.U32 R2, R19, UR4, R18 ;  /* 0x0000000413027c27 */ /* 0x010fe2000f8e0012 */
[----:B------:R-:W2:Y:S04]  /*93d0*/  LDCU UR4, c[0x0][0x4c0] ;  /* 0x00009800ff0477ac */ /* 0x000ea80008000800 */
[----:B------:R-:W-:-:S04]  /*93e0*/  SHF.R.U32.HI R3, RZ, UR5, R2 ;  /* 0x00000005ff037c19 */ /* 0x000fc80008011602 */
[----:B------:R-:W-:-:S05]  /*93f0*/  IADD3 R22, PT, PT, -R3, RZ, RZ ;  /* 0x000000ff03167210 */ /* 0x000fca0007ffe1ff */
        /* <DEDUP_REMOVED lines=339> */
.L_x_16799:
        /* <DEDUP_REMOVED lines=18> */
.L_x_16804:
[----:B------:R-:W2:Y:S02]  /*aa50*/  LDG.E.U8 R2, desc[UR36][R2.64] ;  /* 0x0000002402027981 */ /* 0x000ea4000c1e1100 */
[----:B--2---:R3:W4:Y:S02]  /*aa60*/  I2F.F64.U16 R16, R2 ;  /* 0x0000000200107312 */ /* 0x0047240000101800 */
[----:B---34-:R-:W-:Y:S05]  /*aa70*/  BRA `(.L_x_16806) ;  /* 0x0000000c00607947 */ /* 0x018fea0003800000 */
.L_x_16803:
        /* <DEDUP_REMOVED lines=9> */
.L_x_16808:
[----:B------:R-:W2:Y:S02]  /*ab10*/  LDG.E R2, desc[UR36][R2.64] ;  /* 0x0000002402027981 */ /* 0x000ea4000c1e1900 */
[----:B--2---:R3:W4:Y:S02]  /*ab20*/  I2F.F64 R16, R2 ;  /* 0x0000000200107312 */ /* 0x0047240000201c00 */
[----:B---34-:R-:W-:Y:S05]  /*ab30*/  BRA `(.L_x_16806) ;  /* 0x0000000c00307947 */ /* 0x018fea0003800000 */
.L_x_16807:
[----:B------:R-:W2:Y:S02]  /*ab40*/  LDG.E.U16 R2, desc[UR36][R2.64] ;  /* 0x0000002402027981 */ /* 0x000ea4000c1e1500 */
[----:B--2---:R3:W4:Y:S02]  /*ab50*/  I2F.F64.S16 R16, R2 ;  /* 0x0000000200107312 */ /* 0x0047240000101c00 */
[----:B---34-:R-:W-:Y:S05]  /*ab60*/  BRA `(.L_x_16806) ;  /* 0x0000000c00247947 */ /* 0x018fea0003800000 */
.L_x_16802:
        /* <DEDUP_REMOVED lines=10> */
.L_x_16810:
[----:B------:R-:W2:Y:S02]  /*ac10*/  LDG.E.U16 R0, desc[UR36][R2.64] ;  /* 0x0000002402007981 */ /* 0x000ea4000c1e1500 */
[----:B--2---:R-:W-:-:S05]  /*ac20*/  HADD2.F32 R0, -RZ, R0.H0_H0 ;  /* 0x20000000ff007230 */ /* 0x004fca0000004100 */
[----:B------:R-:W-:-:S04]  /*ac30*/  FMUL.FTZ R0, R0, 1 ;  /* 0x3f80000000007820 */ /* 0x000fc80000410000 */
[----:B------:R4:W0:Y:S02]  /*ac40*/  F2F.F64.F32 R16, R0 ;  /* 0x0000000000107310 */ /* 0x0008240000201800 */
[----:B0---4-:R-:W-:Y:S05]  /*ac50*/  BRA `(.L_x_16806) ;  /* 0x0000000800e87947 */ /* 0x011fea0003800000 */
.L_x_16809:
        /* <DEDUP_REMOVED lines=10> */
.L_x_16812:
[----:B------:R-:W2:Y:S02]  /*ad00*/  LDG.E.U16 R2, desc[UR36][R2.64] ;  /* 0x0000002402027981 */ /* 0x000ea4000c1e1500 */
[----:B--2---:R-:W-:-:S05]  /*ad10*/  HADD2.F32 R0, -RZ, R2.H0_H0 ;  /* 0x20000002ff007230 */ /* 0x004fca0000004100 */
[----:B------:R-:W-:-:S04]  /*ad20*/  FMUL.FTZ R0, R0, 1 ;  /* 0x3f80000000007820 */ /* 0x000fc80000410000 */
[----:B------:R4:W0:Y:S02]  /*ad30*/  F2F.F64.F32 R16, R0 ;  /* 0x0000000000107310 */ /* 0x0008240000201800 */
[----:B0---4-:R-:W-:Y:S05]  /*ad40*/  BRA `(.L_x_16806) ;  /* 0x0000000800ac7947 */ /* 0x011fea0003800000 */
.L_x_16811:
[----:B------:R3:W5:Y:S01]  /*ad50*/  LDG.E.64 R16, desc[UR36][R2.64] ;  /* 0x0000002402107981 */ /* 0x000762000c1e1b00 */
[----:B------:R-:W-:Y:S05]  /*ad60*/  BRA `(.L_x_16806) ;  /* 0x0000000800a47947 */ /* 0x000fea0003800000 */
.L_x_16801:
        /* <DEDUP_REMOVED lines=13> */
.L_x_16815:
[----:B------:R2:W5:Y:S01]  /*ae40*/  LDG.E.64 R16, desc[UR36][R2.64] ;  /* 0x0000002402107981 */ /* 0x000562000c1e1b00 */
[----:B------:R-:W-:Y:S05]  /*ae50*/  BRA `(.L_x_16806) ;  /* 0x0000000800687947 */ /* 0x000fea0003800000 */
.L_x_16814:
        /* <DEDUP_REMOVED lines=27> */
.L_x_16817:
        /* <DEDUP_REMOVED lines=14> */
.L_x_16816:
[----:B------:R-:W2:Y:S02]  /*b0f0*/  LDG.E.U16 R0, desc[UR36][R2.64] ;  /* 0x0000002402007981 */ /* 0x000ea4000c1e1500 */
[----:B--2---:R-:W-:-:S05]  /*b100*/  SHF.L.U32 R0, R0, 0x10, RZ ;  /* 0x0000001000007819 */ /* 0x004fca00000006ff */
[----:B------:R-:W-:-:S04]  /*b110*/  FMUL.FTZ R0, R0, 1 ;  /* 0x3f80000000007820 */ /* 0x000fc80000410000 */
[----:B------:R3:W4:Y:S02]  /*b120*/  F2F.F64.F32 R16, R0 ;  /* 0x0000000000107310 */ /* 0x0007240000201800 */
[----:B---34-:R-:W-:Y:S05]  /*b130*/  BRA `(.L_x_16806) ;  /* 0x0000000400b07947 */ /* 0x018fea0003800000 */
.L_x_16813:
        /* <DEDUP_REMOVED lines=11> */
.L_x_16820:
        /* <DEDUP_REMOVED lines=21> */
.L_x_16822:
[----:B------:R-:W-:Y:S05]  /*b340*/  BSYNC.RECONVERGENT B0 ;  /* 0x0000000000007941 */ /* 0x000fea0003800200 */
.L_x_16821:
[----:B------:R-:W-:Y:S01]  /*b350*/  IMAD.SHL.U32 R0, R0, 0x100000, RZ ;  /* 0x0010000000007824 */ /* 0x000fe200078e00ff */
[----:B------:R-:W-:-:S04]  /*b360*/  LEA R2, R2, 0x3b800000, 0x17 ;  /* 0x3b80000002027811 */ /* 0x000fc800078eb8ff */
[----:B------:R-:W-:-:S05]  /*b370*/  LOP3.LUT R0, R2, R0, R7, 0xfe, !PT ;  /* 0x0000000002007212 */ /* 0x000fca00078efe07 */
[----:B------:R-:W-:-:S04]  /*b380*/  FMUL.FTZ R0, R0, 1 ;  /* 0x3f80000000007820 */ /* 0x000fc80000410000 */
[----:B------:R2:W3:Y:S02]  /*b390*/  F2F.F64.F32 R16, R0 ;  /* 0x0000000000107310 */ /* 0x0004e40000201800 */
[----:B--23--:R-:W-:Y:S05]  /*b3a0*/  BRA `(.L_x_16806) ;  /* 0x0000000400147947 */ /* 0x00cfea0003800000 */
.L_x_16819:
        /* <DEDUP_REMOVED lines=21> */
.L_x_16824:
[----:B------:R-:W-:Y:S05]  /*b500*/  BSYNC.RECONVERGENT B0 ;  /* 0x0000000000007941 */ /* 0x000fea0003800200 */
.L_x_16823:
[----:B------:R-:W-:Y:S02]  /*b510*/  SHF.L.U32 R0, R0, 0x15, RZ ;  /* 0x0000001500007819 */ /* 0x000fe400000006ff */
[----:B------:R-:W-:-:S04]  /*b520*/  LEA R2, R2, 0x37800000, 0x17 ;  /* 0x3780000002027811 */ /* 0x000fc800078eb8ff */
[----:B------:R-:W-:-:S05]  /*b530*/  LOP3.LUT R0, R2, R0, R7, 0xfe, !PT ;  /* 0x0000000002007212 */ /* 0x000fca00078efe07 */
[----:B------:R-:W-:-:S04]  /*b540*/  FMUL.FTZ R0, R0, 1 ;  /* 0x3f80000000007820 */ /* 0x000fc80000410000 */
[----:B------:R2:W3:Y:S02]  /*b550*/  F2F.F64.F32 R16, R0 ;  /* 0x0000000000107310 */ /* 0x0004e40000201800 */
[----:B--23--:R-:W-:Y:S05]  /*b560*/  BRA `(.L_x_16806) ;  /* 0x0000000000a47947 */ /* 0x00cfea0003800000 */
.L_x_16818:
        /* <DEDUP_REMOVED lines=18> */
.L_x_16805:
        /* <DEDUP_REMOVED lines=16> */
.L_x_16827:
[----:B------:R-:W-:Y:S01]  /*b790*/  CS2R R16, SRZ ;  /* 0x0000000000107805 */ /* 0x000fe2000001ff00 */
[----:B------:R-:W-:Y:S06]  /*b7a0*/  BRA `(.L_x_16806) ;  /* 0x0000000000147947 */ /* 0x000fec0003800000 */
.L_x_16826:
[----:B------:R-:W2:Y:S02]  /*b7b0*/  LDG.E.64 R16, desc[UR36][R2.64] ;  /* 0x0000002402107981 */ /* 0x000ea4000c1e1b00 */
[----:B--2---:R-:W2:Y:S02]  /*b7c0*/  I2F.F64.U64 R16, R16 ;  /* 0x0000001000107312 */ /* 0x004ea40000301800 */
[----:B--2---:R-:W-:Y:S05]  /*b7d0*/  BRA `(.L_x_16806) ;  /* 0x0000000000087947 */ /* 0x004fea0003800000 */
.L_x_16825:
[----:B------:R-:W2:Y:S02]  /*b7e0*/  LDG.E R2, desc[UR36][R2.64] ;  /* 0x0000002402027981 */ /* 0x000ea4000c1e1900 */
[----:B--2---:R0:W1:Y:S02]  /*b7f0*/  I2F.F64.U32 R16, R2 ;  /* 0x0000000200107312 */ /* 0x0040640000201800 */
.L_x_16806:
[----:B------:R-:W-:Y:S05]  /*b800*/  BSYNC.RECONVERGENT B6 ;  /* 0x0000000000067941 */ /* 0x000fea0003800200 */
.L_x_16800:
        /* <DEDUP_REMOVED lines=18> */
.L_x_16832:
[----:B0-23--:R-:W2:Y:S02]  /*b930*/  LDG.E.U8 R2, desc[UR36][R22.64] ;  /* 0x0000002416027981 */ /* 0x00dea4000c1e1100 */
[----:B--2---:R-:W2:Y:S02]  /*b940*/  I2F.F64.U16 R2, R2 ;  /* 0x0000000200027312 */ /* 0x004ea40000101800 */
[----:B--2---:R-:W-:Y:S05]  /*b950*/  BRA `(.L_x_16834) ;  /* 0x0000000c00607947 */ /* 0x004fea0003800000 */
.L_x_16831:
        /* <DEDUP_REMOVED lines=9> */
.L_x_16836:
[----:B0-23--:R-:W2:Y:S02]  /*b9f0*/  LDG.E R2, desc[UR36][R22.64] ;  /* 0x0000002416027981 */ /* 0x00dea4000c1e1900 */
[----:B--2---:R-:W2:Y:S02]  /*ba00*/  I2F.F64 R2, R2 ;  /* 0x0000000200027312 */ /* 0x004ea40000201c00 */
[----:B--2---:R-:W-:Y:S05]  /*ba10*/  BRA `(.L_x_16834) ;  /* 0x0000000c00307947 */ /* 0x004fea0003800000 */
.L_x_16835:
[----:B0-23--:R-:W2:Y:S02]  /*ba20*/  LDG.E.U16 R2, desc[UR36][R22.64] ;  /* 0x0000002416027981 */ /* 0x00dea4000c1e1500 */
[----:B--2---:R-:W2:Y:S02]  /*ba30*/  I2F.F64.S16 R2, R2 ;  /* 0x0000000200027312 */ /* 0x004ea40000101c00 */
[----:B--2---:R-:W-:Y:S05]  /*ba40*/  BRA `(.L_x_16834) ;  /* 0x0000000c00247947 */ /* 0x004fea0003800000 */
.L_x_16830:
        /* <DEDUP_REMOVED lines=8> */
[----:B------:R-:W0:Y:S02]  /*bad0*/  F2F.F64.F32 R2, R2 ;  /* 0x0000000200027310 */ /* 0x000e240000201800 */
[----:B0-----:R-:W-:Y:S05]  /*bae0*/  BRA `(.L_x_16834) ;  /* 0x0000000800fc7947 */ /* 0x001fea0003800000 */
.L_x_16838:
[----:B------:R-:W4:Y:S02]  /*baf0*/  LDG.E.U16 R0, desc[UR36][R22.64] ;  /* 0x0000002416007981 */ /* 0x000f24000c1e1500 */
[----:B----4-:R-:W-:-:S05]  /*bb00*/  HADD2.F32 R0, -RZ, R0.H0_H0 ;  /* 0x20000000ff007230 */ /* 0x010fca0000004100 */
[----:B------:R-:W-:-:S04]  /*bb10*/  FMUL.FTZ R0, R0, 1 ;  /* 0x3f80000000007820 */ /* 0x000fc80000410000 */
[----:B0-23--:R0:W2:Y:S02]  /*bb20*/  F2F.F64.F32 R2, R0 ;  /* 0x0000000000027310 */ /* 0x00d0a40000201800 */
[----:B0-2---:R-:W-:Y:S05]  /*bb30*/  BRA `(.L_x_16834) ;  /* 0x0000000800e87947 */ /* 0x005fea0003800000 */
.L_x_16837:
        /* <DEDUP_REMOVED lines=10> */
.L_x_16840:
[----:B------:R-:W4:Y:S02]  /*bbe0*/  LDG.E.U16 R22, desc[UR36][R22.64] ;  /* 0x0000002416167981 */ /* 0x000f24000c1e1500 */
[----:B----4-:R-:W-:-:S05]  /*bbf0*/  HADD2.F32 R0, -RZ, R22.H0_H0 ;  /* 0x20000016ff007230 */ /* 0x010fca0000004100 */
[----:B------:R-:W-:-:S04]  /*bc00*/  FMUL.FTZ R0, R0, 1 ;  /* 0x3f80000000007820 */ /* 0x000fc80000410000 */
[----:B0-23--:R2:W3:Y:S02]  /*bc10*/  F2F.F64.F32 R2, R0 ;  /* 0x0000000000027310 */ /* 0x00d4e40000201800 */
[----:B--23--:R-:W-:Y:S05]  /*bc20*/  BRA `(.L_x_16834) ;  /* 0x0000000800ac7947 */ /* 0x00cfea0003800000 */
.L_x_16839:
[----:B0-23--:R0:W5:Y:S01]  /*bc30*/  LDG.E.64 R2, desc[UR36][R22.64] ;  /* 0x0000002416027981 */ /* 0x00d162000c1e1b00 */
[----:B------:R-:W-:Y:S05]  /*bc40*/  BRA `(.L_x_16834) ;  /* 0x0000000800a47947 */ /* 0x000fea0003800000 */
.L_x_16829:
        /* <DEDUP_REMOVED lines=13> */
.L_x_16843:
[----:B0-23--:R3:W5:Y:S01]  /*bd20*/  LDG.E.64 R2, desc[UR36][R22.64] ;  /* 0x0000002416027981 */ /* 0x00d762000c1e1b00 */
[----:B------:R-:W-:Y:S05]  /*bd30*/  BRA `(.L_x_16834) ;  /* 0x0000000800687947 */ /* 0x000fea0003800000 */
.L_x_16842:
        /* <DEDUP_REMOVED lines=27> */
.L_x_16845:
[----:B--23--:R-:W2:Y:S02]  /*bef0*/  LDG.E.U8 R3, desc[UR36][R22.64] ;  /* 0x0000002416037981 */ /* 0x00cea4000c1e1100 */
[C---:B--2---:R-:W-:Y:S01]  /*bf00*/  SHF.L.U32 R0, R3.reuse, 0x19, RZ ;  /* 0x0000001903007819 */ /* 0x044fe200000006ff */
[----:B------:R-:W-:-:S03]  /*bf10*/  IMAD.SHL.U32 R3, R3, 0x100, RZ ;  /* 0x0000010003037824 */ /* 0x000fc600078e00ff */
        /* <DEDUP_REMOVED lines=11> */
.L_x_16844:
[----:B------:R-:W4:Y:S02]  /*bfd0*/  LDG.E.U16 R0, desc[UR36][R22.64] ;  /* 0x0000002416007981 */ /* 0x000f24000c1e1500 */
[----:B----4-:R-:W-:-:S05]  /*bfe0*/  SHF.L.U32 R0, R0, 0x10, RZ ;  /* 0x0000001000007819 */ /* 0x010fca00000006ff */
[----:B------:R-:W-:-:S04]  /*bff0*/  FMUL.FTZ R0, R0, 1 ;  /* 0x3f80000000007820 */ /* 0x000fc80000410000 */
[----:B0-23--:R3:W4:Y:S02]  /*c000*/  F2F.F64.F32 R2, R0 ;  /* 0x0000000000027310 */ /* 0x00d7240000201800 */
[----:B---34-:R-:W-:Y:S05]  /*c010*/  BRA `(.L_x_16834) ;  /* 0x0000000400b07947 */ /* 0x018fea0003800000 */
.L_x_16841:
        /* <DEDUP_REMOVED lines=11> */
.L_x_16848:
        /* <DEDUP_REMOVED lines=21> */
.L_x_16850:
[----:B------:R-:W-:Y:S05]  /*c220*/  BSYNC.RECONVERGENT B0 ;  /* 0x0000000000007941 */ /* 0x000fea0003800200 */
.L_x_16849:
[----:B------:R-:W-:Y:S01]  /*c230*/  IMAD.SHL.U32 R0, R0, 0x100000, RZ ;  /* 0x0010000000007824 */ /* 0x000fe200078e00ff */
[----:B------:R-:W-:-:S04]  /*c240*/  LEA R2, R2, 0x3b800000, 0x17 ;  /* 0x3b80000002027811 */ /* 0x000fc800078eb8ff */
[----:B------:R-:W-:-:S05]  /*c250*/  LOP3.LUT R0, R2, R0, R7, 0xfe, !PT ;  /* 0x0000000002007212 */ /* 0x000fca00078efe07 */
[----:B------:R-:W-:-:S04]  /*c260*/  FMUL.FTZ R0, R0, 1 ;  /* 0x3f80000000007820 */ /* 0x000fc80000410000 */
[----:B------:R3:W4:Y:S02]  /*c270*/  F2F.F64.F32 R2, R0 ;  /* 0x0000000000027310 */ /* 0x0007240000201800 */
[----:B---34-:R-:W-:Y:S05]  /*c280*/  BRA `(.L_x_16834) ;  /* 0x0000000400147947 */ /* 0x018fea0003800000 */
.L_x_16847:
        /* <DEDUP_REMOVED lines=21> */
.L_x_16852:
[----:B------:R-:W-:Y:S05]  /*c3e0*/  BSYNC.RECONVERGENT B0 ;  /* 0x0000000000007941 */ /* 0x000fea0003800200 */
.L_x_16851:
[----:B------:R-:W-:Y:S02]  /*c3f0*/  SHF.L.U32 R0, R0, 0x15, RZ ;  /* 0x0000001500007819 */ /* 0x000fe400000006ff */
[----:B------:R-:W-:-:S04]  /*c400*/  LEA R2, R2, 0x37800000, 0x17 ;  /* 0x3780000002027811 */ /* 0x000fc800078eb8ff */
[----:B------:R-:W-:-:S05]  /*c410*/  LOP3.LUT R0, R2, R0, R7, 0xfe, !PT ;  /* 0x0000000002007212 */ /* 0x000fca00078efe07 */
[----:B------:R-:W-:-:S04]  /*c420*/  FMUL.FTZ R0, R0, 1 ;  /* 0x3f80000000007820 */ /* 0x000fc80000410000 */
[----:B------:R3:W4:Y:S02]  /*c430*/  F2F.F64.F32 R2, R0 ;  /* 0x0000000000027310 */ /* 0x0007240000201800 */
[----:B---34-:R-:W-:Y:S05]  /*c440*/  BRA `(.L_x_16834) ;  /* 0x0000000000a47947 */ /* 0x018fea0003800000 */
.L_x_16846:
[----:B------:R-:W-:-:S09]  /*c450*/  UISETP.NE.AND UP0, UPT, UR4, 0x1c, UPT ;  /* 0x0000001c0400788c */ /* 0x000fd2000bf05270 */
[----:B------:R-:W-:Y:S05]  /*c460*/  BRA.U !UP0, `(.L_x_16853) ;  /* 0x0000000108947547 */ /* 0x000fea000b800000 */
[----:B------:R-:W-:-:S09]  /*c470*/  UISETP.NE.AND UP0, UPT, UR4, 0x1d, UPT ;  /* 0x0000001d0400788c */ /* 0x000fd2000bf05270 */
[----:B------:R-:W-:Y:S05]  /*c480*/  BRA.U !UP0, `(.L_x_16854) ;  /* 0x0000000108807547 */ /* 0x000fea000b800000 */
[----:B------:R-:W-:-:S09]  /*c490*/  UISETP.NE.AND UP0, UPT, UR4, 0x2c, UPT ;  /* 0x0000002c0400788c */ /* 0x000fd2000bf05270 */
[----:B------:R-:W-:Y:S05]  /*c4a0*/  BRA.U UP0, `(.L_x_16833) ;  /* 0x0000000100307547 */ /* 0x000fea000b800000 */
[----:B------:R-:W4:Y:S01]  /*c4b0*/  LDG.E.U8 R0, desc[UR36][R22.64] ;  /* 0x0000002416007981 */ /* 0x000f22000c1e1100 */
[----:B--23--:R-:W-:Y:S02]  /*c4c0*/  HFMA2 R3, -RZ, RZ, 0.5, 0 ;  /* 0x38000000ff037431 */ /* 0x00cfe400000001ff */
[----:B0-----:R-:W-:Y:S01]  /*c4d0*/  IMAD.MOV.U32 R2, RZ, RZ, 0x0 ;  /* 0x00000000ff027424 */ /* 0x001fe200078e00ff */
        /* <DEDUP_REMOVED lines=9> */
.L_x_16833:
[----:B0-23--:R-:W-:Y:S01]  /*c570*/  MOV R2, 0x0 ;  /* 0x0000000000027802 */ /* 0x00dfe20000000f00 */
[----:B------:R-:W0:Y:S01]  /*c580*/  LDCU.64 UR4, c[0x4][0x188] ;  /* 0x01003100ff0477ac */ /* 0x000e220008000a00 */
[----:B------:R-:W-:Y:S02]  /*c590*/  HFMA2 R8, -RZ, RZ, 0, 4.64916229248046875e-06 ;  /* 0x0000004eff087431 */ /* 0x000fe400000001ff */
[----:B------:R-:W-:Y:S01]  /*c5a0*/  IMAD.MOV.U32 R12, RZ, RZ, 0x1 ;  /* 0x00000001ff0c7424 */ /* 0x000fe200078e00ff */
[----:B------:R-:W-:Y:S01]  /*c5b0*/  MOV R13, RZ ;  /* 0x000000ff000d7202 */ /* 0x000fe20000000f00 */
[----:B------:R-:W2:Y:S01]  /*c5c0*/  LDCU.64 UR6, c[0x4][0x190] ;  /* 0x01003200ff0677ac */ /* 0x000ea20008000a00 */
[----:B------:R-:W3:Y:S01]  /*c5d0*/  LDC.64 R2, c[0x4][R2] ;  /* 0x0100000002027b82 */ /* 0x000ee20000000a00 */
[----:B------:R-:W4:Y:S01]  /*c5e0*/  LDCU.64 UR8, c[0x4][0x68] ;  /* 0x01000d00ff0877ac */ /* 0x000f220008000a00 */
[----:B0-----:R-:W-:Y:S01]  /*c5f0*/  MOV R4, UR4 ;  /* 0x0000000400047c02 */ /* 0x001fe20008000f00 */
[----:B------:R-:W-:Y:S01]  /*c600*/  IMAD.U32 R5, RZ, RZ, UR5 ;  /* 0x00000005ff057e24 */ /* 0x000fe2000f8e00ff */
[----:B--2---:R-:W-:Y:S01]  /*c610*/  MOV R6, UR6 ;  /* 0x0000000600067c02 */ /* 0x004fe20008000f00 */
[----:B------:R-:W-:Y:S01]  /*c620*/  IMAD.U32 R7, RZ, RZ, UR7 ;  /* 0x00000007ff077e24 */ /* 0x000fe2000f8e00ff */
[----:B----4-:R-:W-:Y:S01]  /*c630*/  MOV R10, UR8 ;  /* 0x00000008000a7c02 */ /* 0x010fe20008000f00 */
[----:B------:R-:W-:-:S07]  /*c640*/  IMAD.U32 R11, RZ, RZ, UR9 ;  /* 0x00000009ff0b7e24 */ /* 0x000fce000f8e00ff */
[----:B------:R-:W-:-:S07]  /*c650*/  LEPC R20, `(.L_x_16855) ;  /* 0x000000001014794e */ /* 0x000fce0000000000 */
[----:B-1-3-5:R-:W-:Y:S05]  /*c660*/  CALL.ABS.NOINC R2 ;  /* 0x0000000002007343 */ /* 0x02afea0003c00000 */
.L_x_16855:
[----:B------:R-:W-:Y:S01]  /*c670*/  CS2R R2, SRZ ;  /* 0x0000000000027805 */ /* 0x000fe2000001ff00 */
[----:B------:R-:W-:Y:S06]  /*c680*/  BRA `(.L_x_16834) ;  /* 0x0000000000147947 */ /* 0x000fec0003800000 */
.L_x_16854:
[----:B0-23--:R-:W2:Y:S02]  /*c690*/  LDG.E.64 R2, desc[UR36][R22.64] ;  /* 0x0000002416027981 */ /* 0x00dea4000c1e1b00 */
[----:B--2---:R-:W3:Y:S02]  /*c6a0*/  I2F.F64.U64 R2, R2 ;  /* 0x0000000200027312 */ /* 0x004ee40000301800 */
[----:B---3--:R-:W-:Y:S05]  /*c6b0*/  BRA `(.L_x_16834) ;  /* 0x0000000000087947 */ /* 0x008fea0003800000 */
.L_x_16853:
[----:B0-23--:R-:W2:Y:S02]  /*c6c0*/  LDG.E R2, desc[UR36][R22.64] ;  /* 0x0000002416027981 */ /* 0x00dea4000c1e1900 */
[----:B--2---:R-:W2:Y:S02]  /*c6d0*/  I2F.F64.U32 R2, R2 ;  /* 0x0000000200027312 */ /* 0x004ea40000201800 */
.L_x_16834:
[----:B------:R-:W-:Y:S05]  /*c6e0*/  BSYNC.RECONVERGENT B6 ;  /* 0x0000000000067941 */ /* 0x000fea0003800200 */
.L_x_16828:
[----:B-1---5:R-:W1:Y:S01]  /*c6f0*/  DSETP.NAN.AND P0, PT, R16, R16, PT ;  /* 0x000000101000722a */ /* 0x022e620003f08000 */
[----:B------:R-:W-:Y:S01]  /*c700*/  BSSY.RECONVERGENT B0, `(.L_x_16856) ;  /* 0x0000015000007945 */ /* 0x000fe20003800200 */
[----:B------:R-:W-:Y:S01]  /*c710*/  IMAD.MOV.U32 R4, RZ, RZ, R16 ;  /* 0x000000ffff047224 */ /* 0x000fe200078e0010 */
[----:B------:R-:W-:Y:S02]  /*c720*/  MOV R5, R17 ;  /* 0x0000001100057202 */ /* 0x000fe40000000f00 */
[----:B-1----:R-:W-:Y:S05]  /*c730*/  @P0 BRA `(.L_x_16857) ;  /* 0x0000000000440947 */ /* 0x002fea0003800000 */
[----:B--2---:R-:W1:Y:S01]  /*c740*/  DSETP.NAN.AND P0, PT, R2, R2, PT ;  /* 0x000000020200722a */ /* 0x004e620003f08000 */
[----:B------:R-:W-:Y:S01]  /*c750*/  MOV R4, R2 ;  /* 0x0000000200047202 */ /* 0x000fe20000000f00 */
[----:B-1----:R-:W-:Y:S01]  /*c760*/  @!P0 IMAD.MOV.U32 R5, RZ, RZ, R16 ;  /* 0x000000ffff058224 */ /* 0x002fe200078e0010 */
[----:B------:R-:W-:-:S15]  /*c770*/  @!P0 MOV R0, R3 ;  /* 0x0000000300008202 */ /* 0x000fde0000000f00 */
[----:B------:R-:W-:-:S15]  /*c780*/  NOP ;  /* 0x0000000000007918 */ /* 0x000fde0000000000 */
[----:B------:R-:W-:-:S15]  /*c790*/  NOP ;  /* 0x0000000000007918 */ /* 0x000fde0000000000 */
[----:B------:R-:W-:-:S15]  /*c7a0*/  NOP ;  /* 0x0000000000007918 */ /* 0x000fde0000000000 */
[----:B------:R-:W-:-:S01]  /*c7b0*/  NOP ;  /* 0x0000000000007918 */ /* 0x000fc20000000000 */
[----:B------:R-:W1:Y:S02]  /*c7c0*/  @!P0 DSETP.MIN.AND P1, P2, R2, R16, PT ;  /* 0x000000100200822a */ /* 0x000e640003a20000 */
[----:B-1----:R-:W-:Y:S01]  /*c7d0*/  @!P0 FSEL R6, R0, R17, P1 ;  /* 0x0000001100068208 */ /* 0x002fe20000800000 */
[----:B------:R-:W-:Y:S01]  /*c7e0*/  @!P0 IMAD.MOV.U32 R0, RZ, RZ, R2 ;  /* 0x000000ffff008224 */ /* 0x000fe200078e0002 */
[----:B------:R-:W-:-:S04]  /*c7f0*/  @!P0 LOP3.LUT R17, R17, 0x80000, RZ, 0xfc, !PT ;  /* 0x0008000011118812 */ /* 0x000fc800078efcff */
[----:B------:R-:W-:Y:S02]  /*c800*/  @!P0 SEL R17, R17, R6, P2 ;  /* 0x0000000611118207 */ /* 0x000fe40001000000 */
[----:B------:R-:W-:Y:S01]  /*c810*/  @!P0 SEL R0, R0, R5, P1 ;  /* 0x0000000500008207 */ /* 0x000fe20000800000 */
[----:B------:R-:W-:Y:S02]  /*c820*/  IMAD.MOV.U32 R5, RZ, RZ, R3 ;  /* 0x000000ffff057224 */ /* 0x000fe400078e0003 */
[----:B------:R-:W-:Y:S01]  /*c830*/  @!P0 IMAD.MOV.U32 R5, RZ, RZ, R17 ;  /* 0x000000ffff058224 */ /* 0x000fe200078e0011 */
[----:B------:R-:W-:-:S07]  /*c840*/  @!P0 MOV R4, R0 ;  /* 0x0000000000048202 */ /* 0x000fce0000000f00 */
.L_x_16857:
[----:B------:R-:W-:Y:S05]  /*c850*/  BSYNC.RECONVERGENT B0 ;  /* 0x0000000000007941 */ /* 0x000fea0003800200 */
.L_x_16856:
[----:B------:R-:W2:Y:S01]  /*c860*/  LDCU.64 UR6, c[0x0][0x5e8] ;  /* 0x0000bd00ff0677ac */ /* 0x000ea20008000a00 */
[----:B------:R-:W-:-:S04]  /*c870*/  UPRMT UR4, UR43, 0x9910, URZ ;  /* 0x000099102b047896 */ /* 0x000fc800080000ff */
[----:B------:R-:W-:Y:S01]  /*c880*/  UISETP.GT.AND UP0, UPT, UR4, 0x9, UPT ;  /* 0x000000090400788c */ /* 0x000fe2000bf04270 */
[----:B--2---:R-:W-:-:S04]  /*c890*/  IADD3 R2, P0, PT, R18, UR6, RZ ;  /* 0x0000000612027c10 */ /* 0x004fc8000ff1e0ff */
        /* <DEDUP_REMOVED lines=13> */
.L_x_16861:
[----:B------:R-:W1:Y:S02]  /*c970*/  F2I.S64.F64.TRUNC R4, R4 ;  /* 0x0000000400047311 */ /* 0x000e64000030d900 */
[----:B-1----:R-:W-:-:S05]  /*c980*/  IMAD.MOV.U32 R7, RZ, RZ, R4 ;  /* 0x000000ffff077224 */ /* 0x002fca00078e0004 */
[----:B------:R1:W-:Y:S01]  /*c990*/  STG.E.U8 desc[UR36][R2.64], R7 ;  /* 0x0000000702007986 */ /* 0x0003e2000c101124 */
[----:B------:R-:W-:Y:S05]  /*c9a0*/  BRA `(.L_x_16863) ;  /* 0x0000001000807947 */ /* 0x000fea0003800000 */
.L_x_16860:
        /* <DEDUP_REMOVED lines=9> */
.L_x_16865:
[----:B------:R-:W1:Y:S02]  /*ca40*/  F2I.F64.TRUNC R5, R4 ;  /* 0x0000000400057311 */ /* 0x000e64000030d100 */
[----:B-1----:R1:W-:Y:S01]  /*ca50*/  STG.E desc[UR36][R2.64], R5 ;  /* 0x0000000502007986 */ /* 0x0023e2000c101924 */
[----:B------:R-:W-:Y:S05]  /*ca60*/  BRA `(.L_x_16863) ;  /* 0x0000001000507947 */ /* 0x000fea0003800000 */
.L_x_16864:
[----:B------:R-:W1:Y:S02]  /*ca70*/  F2I.F64.TRUNC R5, R4 ;  /* 0x0000000400057311 */ /* 0x000e64000030d100 */
[----:B-1----:R1:W-:Y:S01]  /*ca80*/  STG.E.U16 desc[UR36][R2.64], R5 ;  /* 0x0000000502007986 */ /* 0x0023e2000c101524 */
[----:B------:R-:W-:Y:S05]  /*ca90*/  BRA `(.L_x_16863) ;  /* 0x0000001000447947 */ /* 0x000fea0003800000 */
.L_x_16859:
        /* <DEDUP_REMOVED lines=17> */
.L_x_16867:
        /* <DEDUP_REMOVED lines=12> */
.L_x_16866:
        /* <DEDUP_REMOVED lines=18> */
.L_x_16869:
        /* <DEDUP_REMOVED lines=13> */
.L_x_16868:
[----:B------:R1:W-:Y:S01]  /*ce60*/  STG.E.64 desc[UR36][R2.64], R4 ;  /* 0x0000000402007986 */ /* 0x0003e2000c101b24 */
[----:B------:R-:W-:Y:S05]  /*ce70*/  BRA `(.L_x_16863) ;  /* 0x0000000c004c7947 */ /* 0x000fea0003800000 */
.L_x_16858:
        /* <DEDUP_REMOVED lines=13> */
.L_x_16873:
        /* <DEDUP_REMOVED lines=26> */
.L_x_16876:
[----:B------:R-:W-:-:S04]  /*d0f0*/  SHF.R.U32.HI R5, RZ, 0x18, R7 ;  /* 0x00000018ff057819 */ /* 0x000fc80000011607 */
[----:B------:R-:W-:-:S07]  /*d100*/  LOP3.LUT R0, R0, 0x80, R5, 0xf8, !PT ;  /* 0x0000008000007812 */ /* 0x000fce00078ef805 */
.L_x_16875:
[----:B------:R-:W-:Y:S05]  /*d110*/  BSYNC.RECONVERGENT B0 ;  /* 0x0000000000007941 */ /* 0x000fea0003800200 */
.L_x_16874:
[----:B------:R1:W-:Y:S01]  /*d120*/  STG.E.U8 desc[UR36][R2.64], R0 ;  /* 0x0000000002007986 */ /* 0x0003e2000c101124 */
[----:B------:R-:W-:Y:S05]  /*d130*/  BRA `(.L_x_16863) ;  /* 0x00000008009c7947 */ /* 0x000fea0003800000 */
.L_x_16872:
        /* <DEDUP_REMOVED lines=26> */
.L_x_16879:
[----:B------:R-:W-:-:S04]  /*d2e0*/  SHF.R.U32.HI R5, RZ, 0x18, R7 ;  /* 0x00000018ff057819 */ /* 0x000fc80000011607 */
[----:B------:R-:W-:-:S07]  /*d2f0*/  LOP3.LUT R0, R0, 0x80, R5, 0xf8, !PT ;  /* 0x0000008000007812 */ /* 0x000fce00078ef805 */
.L_x_16878:
[----:B------:R-:W-:Y:S05]  /*d300*/  BSYNC.RECONVERGENT B0 ;  /* 0x0000000000007941 */ /* 0x000fea0003800200 */
.L_x_16877:
[----:B------:R1:W-:Y:S01]  /*d310*/  STG.E.U8 desc[UR36][R2.64], R0 ;  /* 0x0000000002007986 */ /* 0x0003e2000c101124 */
[----:B------:R-:W-:Y:S05]  /*d320*/  BRA `(.L_x_16863) ;  /* 0x0000000800207947 */ /* 0x000fea0003800000 */
.L_x_16871:
        /* <DEDUP_REMOVED lines=30> */
.L_x_16881:
[----:B------:R-:W1:Y:S02]  /*d510*/  F2I.U64.F64.TRUNC R4, R4 ;  /* 0x0000000400047311 */ /* 0x000e64000030d800 */
[----:B-1----:R1:W-:Y:S01]  /*d520*/  STG.E.64 desc[UR36][R2.64], R4 ;  /* 0x0000000402007986 */ /* 0x0023e2000c101b24 */
[----:B------:R-:W-:Y:S05]  /*d530*/  BRA `(.L_x_16863) ;  /* 0x00000004009c7947 */ /* 0x000fea0003800000 */
.L_x_16880:
[----:B------:R-:W1:Y:S02]  /*d540*/  F2I.U32.F64.TRUNC R5, R4 ;  /* 0x0000000400057311 */ /* 0x000e64000030d000 */
[----:B-1----:R1:W-:Y:S01]  /*d550*/  STG.E desc[UR36][R2.64], R5 ;  /* 0x0000000502007986 */ /* 0x0023e2000c101924 */
[----:B------:R-:W-:Y:S05]  /*d560*/  BRA `(.L_x_16863) ;  /* 0x0000000400907947 */ /* 0x000fea0003800000 */
.L_x_16870:
        /* <DEDUP_REMOVED lines=10> */
.L_x_16883:
[----:B------:R-:W-:-:S05]  /*d610*/  CS2R R6, SRZ ;  /* 0x0000000000067805 */ /* 0x000fca000001ff00 */
[----:B------:R2:W-:Y:S01]  /*d620*/  STG.E.128 desc[UR36][R2.64], R4 ;  /* 0x0000000402007986 */ /* 0x0005e2000c101d24 */
[----:B------:R-:W-:Y:S05]  /*d630*/  BRA `(.L_x_16863) ;  /* 0x00000004005c7947 */ /* 0x000fea0003800000 */
.L_x_16882:
[----:B------:R-:W-:-:S09]  /*d640*/  UISETP.NE.AND UP0, UPT, UR4, 0xf, UPT ;  /* 0x0000000f0400788c */ /* 0x000fd2000bf05270 */
[----:B------:R-:W-:Y:S05]  /*d650*/  BRA.U !UP0, `(.L_x_16884) ;  /* 0x0000000508287547 */ /* 0x000fea000b800000 */
[----:B------:R-:W-:-:S09]  /*d660*/  UISETP.NE.AND UP0, UPT, UR4, 0x17, UPT ;  /* 0x000000170400788c */ /* 0x000fd2000bf05270 */
[----:B------:R-:W-:Y:S05]  /*d670*/  BRA.U !UP0, `(.L_x_16885) ;  /* 0x0000000108b07547 */ /* 0x000fea000b800000 */
[----:B------:R-:W-:-:S09]  /*d680*/  UISETP.NE.AND UP0, UPT, UR4, 0x18, UPT ;  /* 0x000000180400788c */ /* 0x000fd2000bf05270 */
[----:B------:R-:W-:Y:S05]  /*d690*/  BRA.U !UP0, `(.L_x_16886) ;  /* 0x0000000108447547 */ /* 0x000fea000b800000 */
.L_x_16862:
        /* <DEDUP_REMOVED lines=16> */
.L_x_16887:
[----:B------:R-:W-:Y:S05]  /*d7a0*/  BRA `(.L_x_16863) ;  /* 0x0000000400007947 */ /* 0x000fea0003800000 */
.L_x_16886:
        /* <DEDUP_REMOVED lines=21> */
.L_x_16889:
[----:B------:R-:W-:Y:S05]  /*d900*/  BSYNC.RECONVERGENT B0 ;  /* 0x0000000000007941 */ /* 0x000fea0003800200 */
.L_x_16888:
[----:B------:R-:W-:-:S05]  /*d910*/  LOP3.LUT R7, R0, 0x80, R7, 0xf8, !PT ;  /* 0x0000008000077812 */ /* 0x000fca00078ef807 */
[----:B------:R1:W-:Y:S01]  /*d920*/  STG.E.U8 desc[UR36][R2.64], R7 ;  /* 0x0000000702007986 */ /* 0x0003e2000c101124 */
[----:B------:R-:W-:Y:S05]  /*d930*/  BRA `(.L_x_16863) ;  /* 0x00000000009c7947 */ /* 0x000fea0003800000 */
.L_x_16885:
        /* <DEDUP_REMOVED lines=20> */
.L_x_16891:
[----:B------:R-:W-:Y:S01]  /*da80*/  IMAD.MOV.U32 R0, RZ, RZ, 0x7f ;  /* 0x0000007fff007424 */ /* 0x000fe200078e00ff */
[----:B------:R-:W-:-:S04]  /*da90*/  ISETP.GT.U32.AND P0, PT, R6, 0x7f800000, PT ;  /* 0x7f8000000600780c */ /* 0x000fc80003f04070 */
[----:B------:R-:W-:-:S09]  /*daa0*/  SEL R0, R0, 0x7c, P0 ;  /* 0x0000007c00007807 */ /* 0x000fd20000000000 */
.L_x_16892:
[----:B------:R-:W-:Y:S05]  /*dab0*/  BSYNC.RECONVERGENT B0 ;  /* 0x0000000000007941 */ /* 0x000fea0003800200 */
.L_x_16890:
[----:B------:R-:W-:-:S04]  /*dac0*/  SHF.R.U32.HI R5, RZ, 0x18, R7 ;  /* 0x00000018ff057819 */ /* 0x000fc80000011607 */
[----:B------:R-:W-:-:S05]  /*dad0*/  LOP3.LUT R5, R0, 0x80, R5, 0xf8, !PT ;  /* 0x0000008000057812 */ /* 0x000fca00078ef805 */
[----:B------:R4:W-:Y:S01]  /*dae0*/  STG.E.U8 desc[UR36][R2.64], R5 ;  /* 0x0000000502007986 */ /* 0x0009e2000c101124 */
[----:B------:R-:W-:Y:S05]  /*daf0*/  BRA `(.L_x_16863) ;  /* 0x00000000002c7947 */ /* 0x000fea0003800000 */
.L_x_16884:
        /* <DEDUP_REMOVED lines=11> */
.L_x_16863:
[----:B------:R-:W-:-:S07]  /*dbb0*/  IADD3 R19, PT, PT, R19, 0x80, RZ ;  /* 0x0000008013137810 */ /* 0x000fce0007ffe0ff */
.L_x_16798:
[----:B------:R-:W-:Y:S05]  /*dbc0*/  BSYNC.RECONVERGENT B7 ;  /* 0x0000000000077941 */ /* 0x000fea0003800200 */
.L_x_16797:
        /* <DEDUP_REMOVED lines=357> */
.L_x_16893:
        /* <DEDUP_REMOVED lines=21> */
.L_x_16898:
[----:B------:R-:W2:Y:S02]  /*f370*/  LDG.E.U8 R2, desc[UR36][R2.64] ;  /* 0x0000002402027981 */ /* 0x000ea4000c1e1100 */
[----:B--2---:R4:W0:Y:S02]  /*f380*/  I2F.F64.U16 R18, R2 ;  /* 0x0000000200127312 */ /* 0x0048240000101800 */
[----:B0---4-:R-:W-:Y:S05]  /*f390*/  BRA `(.L_x_16900) ;  /* 0x0000000c00607947 */ /* 0x011fea0003800000 */
.L_x_16897:
        /* <DEDUP_REMOVED lines=9> */
.L_x_16902:
[----:B------:R-:W2:Y:S02]  /*f430*/  LDG.E R2, desc[UR36][R2.64] ;  /* 0x0000002402027981 */ /* 0x000ea4000c1e1900 */
[----:B--2---:R4:W0:Y:S02]  /*f440*/  I2F.F64 R18, R2 ;  /* 0x0000000200127312 */ /* 0x0048240000201c00 */
[----:B0---4-:R-:W-:Y:S05]  /*f450*/  BRA `(.L_x_16900) ;  /* 0x0000000c00307947 */ /* 0x011fea0003800000 */
.L_x_16901:
[----:B------:R-:W2:Y:S02]  /*f460*/  LDG.E.U16 R2, desc[UR36][R2.64] ;  /* 0x0000002402027981 */ /* 0x000ea4000c1e1500 */
[----:B--2---:R4:W0:Y:S02]  /*f470*/  I2F.F64.S16 R18, R2 ;  /* 0x0000000200127312 */ /* 0x0048240000101c00 */
[----:B0---4-:R-:W-:Y:S05]  /*f480*/  BRA `(.L_x_16900) ;  /* 0x0000000c00247947 */ /* 0x011fea0003800000 */
.L_x_16896:
        /* <DEDUP_REMOVED lines=10> */
.L_x_16904:
[----:B------:R-:W2:Y:S02]  /*f530*/  LDG.E.U16 R0, desc[UR36][R2.64] ;  /* 0x0000002402007981 */ /* 0x000ea4000c1e1500 */
[----:B--2---:R-:W-:-:S05]  /*f540*/  HADD2.F32 R0, -RZ, R0.H0_H0 ;  /* 0x20000000ff007230 */ /* 0x004fca0000004100 */
[----:B------:R-:W-:-:S04]  /*f550*/  FMUL.FTZ R0, R0, 1 ;  /* 0x3f80000000007820 */ /* 0x000fc80000410000 */
[----:B------:R3:W4:Y:S02]  /*f560*/  F2F.F64.F32 R18, R0 ;  /* 0x0000000000127310 */ /* 0x0007240000201800 */
[----:B---34-:R-:W-:Y:S05]  /*f570*/  BRA `(.L_x_16900) ;  /* 0x0000000800e87947 */ /* 0x018fea0003800000 */
.L_x_16903:
        /* <DEDUP_REMOVED lines=10> */
.L_x_16906:
[----:B------:R-:W2:Y:S02]  /*f620*/  LDG.E.U16 R2, desc[UR36][R2.64] ;  /* 0x0000002402027981 */ /* 0x000ea4000c1e1500 */
[----:B--2---:R-:W-:-:S05]  /*f630*/  HADD2.F32 R0, -RZ, R2.H0_H0 ;  /* 0x20000002ff007230 */ /* 0x004fca0000004100 */
[----:B------:R-:W-:-:S04]  /*f640*/  FMUL.FTZ R0, R0, 1 ;  /* 0x3f80000000007820 */ /* 0x000fc80000410000 */
[----:B------:R3:W4:Y:S02]  /*f650*/  F2F.F64.F32 R18, R0 ;  /* 0x0000000000127310 */ /* 0x0007240000201800 */
[----:B---34-:R-:W-:Y:S05]  /*f660*/  BRA `(.L_x_16900) ;  /* 0x0000000800ac7947 */ /* 0x018fea0003800000 */
.L_x_16905:
[----:B------:R3:W5:Y:S01]  /*f670*/  LDG.E.64 R18, desc[UR36][R2.64] ;  /* 0x0000002402127981 */ /* 0x000762000c1e1b00 */
[----:B------:R-:W-:Y:S05]  /*f680*/  BRA `(.L_x_16900) ;  /* 0x0000000800a47947 */ /* 0x000fea0003800000 */
.L_x_16895:
        /* <DEDUP_REMOVED lines=13> */
.L_x_16909:
[----:B------:R2:W5:Y:S01]  /*f760*/  LDG.E.64 R18, desc[UR36][R2.64] ;  /* 0x0000002402127981 */ /* 0x000562000c1e1b00 */
[----:B------:R-:W-:Y:S05]  /*f770*/  BRA `(.L_x_16900) ;  /* 0x0000000800687947 */ /* 0x000fea0003800000 */
.L_x_16908:
        /* <DEDUP_REMOVED lines=27> */
.L_x_16911:
        /* <DEDUP_REMOVED lines=14> */
.L_x_16910:
[----:B------:R-:W2:Y:S02]  /*fa10*/  LDG.E.U16 R0, desc[UR36][R2.64] ;  /* 0x0000002402007981 */ /* 0x000ea4000c1e1500 */
[----:B--2---:R-:W-:-:S05]  /*fa20*/  SHF.L.U32 R0, R0, 0x10, RZ ;  /* 0x0000001000007819 */ /* 0x004fca00000006ff */
[----:B------:R-:W-:-:S04]  /*fa30*/  FMUL.FTZ R0, R0, 1 ;  /* 0x3f80000000007820 */ /* 0x000fc80000410000 */
[----:B------:R2:W3:Y:S02]  /*fa40*/  F2F.F64.F32 R18, R0 ;  /* 0x0000000000127310 */ /* 0x0004e40000201800 */
[----:B--23--:R-:W-:Y:S05]  /*fa50*/  BRA `(.L_x_16900) ;  /* 0x0000000400b07947 */ /* 0x00cfea0003800000 */
.L_x_16907:
        /* <DEDUP_REMOVED lines=11> */
.L_x_16914:
        /* <DEDUP_REMOVED lines=21> */
.L_x_16916:
[----:B------:R-:W-:Y:S05]  /*fc60*/  BSYNC.RECONVERGENT B0 ;  /* 0x0000000000007941 */ /* 0x000fea0003800200 */
.L_x_16915:
[----:B------:R-:W-:Y:S01]  /*fc70*/  IMAD.SHL.U32 R0, R0, 0x100000, RZ ;  /* 0x0010000000007824 */ /* 0x000fe200078e00ff */
[----:B------:R-:W-:-:S04]  /*fc80*/  LEA R2, R2, 0x3b800000, 0x17 ;  /* 0x3b80000002027811 */ /* 0x000fc800078eb8ff */
[----:B------:R-:W-:-:S05]  /*fc90*/  LOP3.LUT R0, R2, R0, R7, 0xfe, !PT ;  /* 0x0000000002007212 */ /* 0x000fca00078efe07 */
[----:B------:R-:W-:-:S04]  /*fca0*/  FMUL.FTZ R0, R0, 1 ;  /* 0x3f80000000007820 */ /* 0x000fc80000410000 */
[----:B------:R2:W3:Y:S02]  /*fcb0*/  F2F.F64.F32 R18, R0 ;  /* 0x0000000000127310 */ /* 0x0004e40000201800 */
[----:B--23--:R-:W-:Y:S05]  /*fcc0*/  BRA `(.L_x_16900) ;  /* 0x0000000400147947 */ /* 0x00cfea0003800000 */
.L_x_16913:
        /* <DEDUP_REMOVED lines=21> */
.L_x_16918:
[----:B------:R-:W-:Y:S05]  /*fe20*/  BSYNC.RECONVERGENT B0 ;  /* 0x0000000000007941 */ /* 0x000fea0003800200 */
.L_x_16917:
[----:B------:R-:W-:Y:S02]  /*fe30*/  SHF.L.U32 R0, R0, 0x15, RZ ;  /* 0x0000001500007819 */ /* 0x000fe400000006ff */
[----:B------:R-:W-:-:S04]  /*fe40*/  LEA R2, R2, 0x37800000, 0x17 ;  /* 0x3780000002027811 */ /* 0x000fc800078eb8ff */
[----:B------:R-:W-:-:S05]  /*fe50*/  LOP3.LUT R0, R2, R0, R7, 0xfe, !PT ;  /* 0x0000000002007212 */ /* 0x000fca00078efe07 */
[----:B------:R-:W-:-:S04]  /*fe60*/  FMUL.FTZ R0, R0, 1 ;  /* 0x3f80000000007820 */ /* 0x000fc80000410000 */
[----:B------:R2:W3:Y:S02]  /*fe70*/  F2F.F64.F32 R18, R0 ;  /* 0x0000000000127310 */ /* 0x0004e40000201800 */
[----:B--23--:R-:W-:Y:S05]  /*fe80*/  BRA `(.L_x_16900) ;  /* 0x0000000000a47947 */ /* 0x00cfea0003800000 */
.L_x_16912:
        /* <DEDUP_REMOVED lines=18> */
.L_x_16899:
        /* <DEDUP_REMOVED lines=16> */
.L_x_16921:
[----:B------:R-:W-:Y:S01]  /*100b0*/  CS2R R18, SRZ ;  /* 0x0000000000127805 */ /* 0x000fe2000001ff00 */
[----:B------:R-:W-:Y:S06]  /*100c0*/  BRA `(.L_x_16900) ;  /* 0x0000000000147947 */ /* 0x000fec0003800000 */
.L_x_16920:
[----:B------:R-:W2:Y:S02]  /*100d0*/  LDG.E.64 R18, desc[UR36][R2.64] ;  /* 0x0000002402127981 */ /* 0x000ea4000c1e1b00 */
[----:B--2---:R-:W2:Y:S02]  /*100e0*/  I2F.F64.U64 R18, R18 ;  /* 0x0000001200127312 */ /* 0x004ea40000301800 */
[----:B--2---:R-:W-:Y:S05]  /*100f0*/  BRA `(.L_x_16900) ;  /* 0x0000000000087947 */ /* 0x004fea0003800000 */
.L_x_16919:
[----:B------:R-:W2:Y:S02]  /*10100*/  LDG.E R2, desc[UR36][R2.64] ;  /* 0x0000002402027981 */ /* 0x000ea4000c1e1900 */
[----:B--2---:R0:W1:Y:S02]  /*10110*/  I2F.F64.U32 R18, R2 ;  /* 0x0000000200127312 */ /* 0x0040640000201800 */
.L_x_16900:
[----:B------:R-:W-:Y:S05]  /*10120*/  BSYNC.RECONVERGENT B6 ;  /* 0x0000000000067941 */ /* 0x000fea0003800200 */
.L_x_16894:
        /* <DEDUP_REMOVED lines=18> */
.L_x_16926:
[----:B0-23--:R-:W2:Y:S02]  /*10250*/  LDG.E.U8 R2, desc[UR36][R22.64] ;  /* 0x0000002416027981 */ /* 0x00dea4000c1e1100 */
[----:B--2---:R-:W4:Y:S02]  /*10260*/  I2F.F64.U16 R2, R2 ;  /* 0x0000000200027312 */ /* 0x004f240000101800 */
[----:B----4-:R-:W-:Y:S05]  /*10270*/  BRA `(.L_x_16928) ;  /* 0x0000000c00607947 */ /* 0x010fea0003800000 */
.L_x_16925:
        /* <DEDUP_REMOVED lines=9> */
.L_x_16930:
[----:B0-23--:R-:W2:Y:S02]  /*10310*/  LDG.E R2, desc[UR36][R22.64] ;  /* 0x0000002416027981 */ /* 0x00dea4000c1e1900 */
[----:B--2---:R-:W4:Y:S02]  /*10320*/  I2F.F64 R2, R2 ;  /* 0x0000000200027312 */ /* 0x004f240000201c00 */
[----:B----4-:R-:W-:Y:S05]  /*10330*/  BRA `(.L_x_16928) ;  /* 0x0000000c00307947 */ /* 0x010fea0003800000 */
.L_x_16929:
[----:B0-23--:R-:W2:Y:S02]  /*10340*/  LDG.E.U16 R2, desc[UR36][R22.64] ;  /* 0x0000002416027981 */ /* 0x00dea4000c1e1500 */
[----:B--2---:R-:W4:Y:S02]  /*10350*/  I2F.F64.S16 R2, R2 ;  /* 0x0000000200027312 */ /* 0x004f240000101c00 */
[----:B----4-:R-:W-:Y:S05]  /*10360*/  BRA `(.L_x_16928) ;  /* 0x0000000c00247947 */ /* 0x010fea0003800000 */
.L_x_16924:
        /* <DEDUP_REMOVED lines=10> */
.L_x_16932:
[----:B------:R-:W4:Y:S02]  /*10410*/  LDG.E.U16 R0, desc[UR36][R22.64] ;  /* 0x0000002416007981 */ /* 0x000f24000c1e1500 */
[----:B----4-:R-:W-:-:S05]  /*10420*/  HADD2.F32 R0, -RZ, R0.H0_H0 ;  /* 0x20000000ff007230 */ /* 0x010fca0000004100 */
[----:B------:R-:W-:-:S04]  /*10430*/  FMUL.FTZ R0, R0, 1 ;  /* 0x3f80000000007820 */ /* 0x000fc80000410000 */
[----:B0-23--:R3:W4:Y:S02]  /*10440*/  F2F.F64.F32 R2, R0 ;  /* 0x0000000000027310 */ /* 0x00d7240000201800 */
[----:B---34-:R-:W-:Y:S05]  /*10450*/  BRA `(.L_x_16928) ;  /* 0x0000000800e87947 */ /* 0x018fea0003800000 */
.L_x_16931:
        /* <DEDUP_REMOVED lines=8> */
[----:B------:R-:W3:Y:S02]  /*104e0*/  F2F.F64.F32 R2, R2 ;  /* 0x0000000200027310 */ /* 0x000ee40000201800 */
[----:B---3--:R-:W-:Y:S05]  /*104f0*/  BRA `(.L_x_16928) ;  /* 0x0000000800c07947 */ /* 0x008fea0003800000 */
.L_x_16934:
[----:B------:R-:W4:Y:S02]  /*10500*/  LDG.E.U16 R22, desc[UR36][R22.64] ;  /* 0x0000002416167981 */ /* 0x000f24000c1e1500 */
[----:B----4-:R-:W-:-:S05]  /*10510*/  HADD2.F32 R0, -RZ, R22.H0_H0 ;  /* 0x20000016ff007230 */ /* 0x010fca0000004100 */
[----:B------:R-:W-:-:S04]  /*10520*/  FMUL.FTZ R0, R0, 1 ;  /* 0x3f80000000007820 */ /* 0x000fc80000410000 */
[----:B0-23--:R3:W4:Y:S02]  /*10530*/  F2F.F64.F32 R2, R0 ;  /* 0x0000000000027310 */ /* 0x00d7240000201800 */
[----:B---34-:R-:W-:Y:S05]  /*10540*/  BRA `(.L_x_16928) ;  /* 0x0000000800ac7947 */ /* 0x018fea0003800000 */
.L_x_16933:
[----:B0-23--:R3:W5:Y:S01]  /*10550*/  LDG.E.64 R2, desc[UR36][R22.64] ;  /* 0x0000002416027981 */ /* 0x00d762000c1e1b00 */
[----:B------:R-:W-:Y:S05]  /*10560*/  BRA `(.L_x_16928) ;  /* 0x0000000800a47947 */ /* 0x000fea0003800000 */
.L_x_16923:
        /* <DEDUP_REMOVED lines=13> */
.L_x_16937:
[----:B0-23--:R2:W5:Y:S01]  /*10640*/  LDG.E.64 R2, desc[UR36][R22.64] ;  /* 0x0000002416027981 */ /* 0x00d562000c1e1b00 */
[----:B------:R-:W-:Y:S05]  /*10650*/  BRA `(.L_x_16928) ;  /* 0x0000000800687947 */ /* 0x000fea0003800000 */
.L_x_16936:
        /* <DEDUP_REMOVED lines=27> */
.L_x_16939:
        /* <DEDUP_REMOVED lines=14> */
.L_x_16938:
[----:B------:R-:W4:Y:S02]  /*108f0*/  LDG.E.U16 R0, desc[UR36][R22.64] ;  /* 0x0000002416007981 */ /* 0x000f24000c1e1500 */
[----:B----4-:R-:W-:-:S05]  /*10900*/  SHF.L.U32 R0, R0, 0x10, RZ ;  /* 0x0000001000007819 */ /* 0x010fca00000006ff */
[----:B------:R-:W-:-:S04]  /*10910*/  FMUL.FTZ R0, R0, 1 ;  /* 0x3f80000000007820 */ /* 0x000fc80000410000 */
[----:B0-23--:R2:W3:Y:S02]  /*10920*/  F2F.F64.F32 R2, R0 ;  /* 0x0000000000027310 */ /* 0x00d4e40000201800 */
[----:B--23--:R-:W-:Y:S05]  /*10930*/  BRA `(.L_x_16928) ;  /* 0x0000000400b07947 */ /* 0x00cfea0003800000 */
.L_x_16935:
        /* <DEDUP_REMOVED lines=11> */
.L_x_16942:
        /* <DEDUP_REMOVED lines=21> */
.L_x_16944:
[----:B------:R-:W-:Y:S05]  /*10b40*/  BSYNC.RECONVERGENT B0 ;  /* 0x0000000000007941 */ /* 0x000fea0003800200 */
.L_x_16943:
[----:B------:R-:W-:Y:S01]  /*10b50*/  IMAD.SHL.U32 R0, R0, 0x100000, RZ ;  /* 0x0010000000007824 */ /* 0x000fe200078e00ff */
[----:B------:R-:W-:-:S04]  /*10b60*/  LEA R2, R2, 0x3b800000, 0x17 ;  /* 0x3b80000002027811 */ /* 0x000fc800078eb8ff */
[----:B------:R-:W-:-:S05]  /*10b70*/  LOP3.LUT R0, R2, R0, R7, 0xfe, !PT ;  /* 0x0000000002007212 */ /* 0x000fca00078efe07 */
[----:B------:R-:W-:-:S04]  /*10b80*/  FMUL.FTZ R0, R0, 1 ;  /* 0x3f80000000007820 */ /* 0x000fc80000410000 */
[----:B------:R2:W3:Y:S02]  /*10b90*/  F2F.F64.F32 R2, R0 ;  /* 0x0000000000027310 */ /* 0x0004e40000201800 */
[----:B--23--:R-:W-:Y:S05]  /*10ba0*/  BRA `(.L_x_16928) ;  /* 0x0000000400147947 */ /* 0x00cfea0003800000 */
.L_x_16941:
        /* <DEDUP_REMOVED lines=21> */
.L_x_16946:
[----:B------:R-:W-:Y:S05]  /*10d00*/  BSYNC.RECONVERGENT B0 ;  /* 0x0000000000007941 */ /* 0x000fea0003800200 */
.L_x_16945:
[----:B------:R-:W-:Y:S02]  /*10d10*/  SHF.L.U32 R0, R0, 0x15, RZ ;  /* 0x0000001500007819 */ /* 0x000fe400000006ff */
[----:B------:R-:W-:-:S04]  /*10d20*/  LEA R2, R2, 0x37800000, 0x17 ;  /* 0x3780000002027811 */ /* 0x000fc800078eb8ff */
[----:B------:R-:W-:-:S05]  /*10d30*/  LOP3.LUT R0, R2, R0, R7, 0xfe, !PT ;  /* 0x0000000002007212 */ /* 0x000fca00078efe07 */
[----:B------:R-:W-:-:S04]  /*10d40*/  FMUL.FTZ R0, R0, 1 ;  /* 0x3f80000000007820 */ /* 0x000fc80000410000 */
[----:B------:R2:W3:Y:S02]  /*10d50*/  F2F.F64.F32 R2, R0 ;  /* 0x0000000000027310 */ /* 0x0004e40000201800 */
[----:B--23--:R-:W-:Y:S05]  /*10d60*/  BRA `(.L_x_16928) ;  /* 0x0000000000a47947 */ /* 0x00cfea0003800000 */
.L_x_16940:
        /* <DEDUP_REMOVED lines=17> */
[----:B0-2---:R-:W-:Y:S05]  /*10e80*/  BRA `(.L_x_16928) ;  /* 0x00000000005c7947 */ /* 0x005fea0003800000 */
.L_x_16927:
        /* <DEDUP_REMOVED lines=16> */
.L_x_16949:
[----:B------:R-:W-:Y:S01]  /*10f90*/  CS2R R2, SRZ ;  /* 0x0000000000027805 */ /* 0x000fe2000001ff00 */
[----:B------:R-:W-:Y:S06]  /*10fa0*/  BRA `(.L_x_16928) ;  /* 0x0000000000147947 */ /* 0x000fec0003800000 */
.L_x_16948:
[----:B0-23--:R-:W2:Y:S02]  /*10fb0*/  LDG.E.64 R2, desc[UR36][R22.64] ;  /* 0x0000002416027981 */ /* 0x00dea4000c1e1b00 */
[----:B--2---:R-:W0:Y:S02]  /*10fc0*/  I2F.F64.U64 R2, R2 ;  /* 0x0000000200027312 */ /* 0x004e240000301800 */
[----:B0-----:R-:W-:Y:S05]  /*10fd0*/  BRA `(.L_x_16928) ;  /* 0x0000000000087947 */ /* 0x001fea0003800000 */
.L_x_16947:
[----:B0-23--:R-:W2:Y:S02]  /*10fe0*/  LDG.E R2, desc[UR36][R22.64] ;  /* 0x0000002416027981 */ /* 0x00dea4000c1e1900 */
[----:B--2---:R-:W0:Y:S02]  /*10ff0*/  I2F.F64.U32 R2, R2 ;  /* 0x0000000200027312 */ /* 0x004e240000201800 */
.L_x_16928:
[----:B------:R-:W-:Y:S05]  /*11000*/  BSYNC.RECONVERGENT B6 ;  /* 0x0000000000067941 */ /* 0x000fea0003800200 */
.L_x_16922:
[----:B-1---5:R-:W1:Y:S01]  /*11010*/  DSETP.NAN.AND P0, PT, R18, R18, PT ;  /* 0x000000121200722a */ /* 0x022e620003f08000 */
[----:B------:R-:W-:Y:S01]  /*11020*/  BSSY.RECONVERGENT B0, `(.L_x_16950) ;  /* 0x0000015000007945 */ /* 0x000fe20003800200 */
[----:B------:R-:W-:Y:S01]  /*11030*/  IMAD.MOV.U32 R4, RZ, RZ, R18 ;  /* 0x000000ffff047224 */ /* 0x000fe200078e0012 */
[----:B------:R-:W-:Y:S02]  /*11040*/  MOV R5, R19 ;  /* 0x0000001300057202 */ /* 0x000fe40000000f00 */
[----:B-1----:R-:W-:Y:S05]  /*11050*/  @P0 BRA `(.L_x_16951) ;  /* 0x0000000000440947 */ /* 0x002fea0003800000 */
[----:B0-----:R-:W0:Y:S01]  /*11060*/  DSETP.NAN.AND P0, PT, R2, R2, PT ;  /* 0x000000020200722a */ /* 0x001e220003f08000 */
        /* <DEDUP_REMOVED lines=16> */
.L_x_16951:
[----:B------:R-:W-:Y:S05]  /*11170*/  BSYNC.RECONVERGENT B0 ;  /* 0x0000000000007941 */ /* 0x000fea0003800200 */
.L_x_16950:
        /* <DEDUP_REMOVED lines=14> */
.L_x_16955:
[----:B------:R-:W0:Y:S02]  /*11260*/  F2I.S64.F64.TRUNC R4, R4 ;  /* 0x0000000400047311 */ /* 0x000e24000030d900 */
[----:B0-----:R-:W-:-:S05]  /*11270*/  MOV R3, R4 ;  /* 0x0000000400037202 */ /* 0x001fca0000000f00 */
[----:B------:R-:W-:Y:S01]  /*11280*/  STG.E.U8 desc[UR36][R16.64], R3 ;  /* 0x0000000310007986 */ /* 0x000fe2000c101124 */
[----:B------:R-:W-:Y:S05]  /*11290*/  EXIT ;  /* 0x000000000000794d */ /* 0x000fea0003800000 */
.L_x_16954:
        /* <DEDUP_REMOVED lines=9> */
.L_x_16958:
[----:B------:R-:W1:Y:S02]  /*11330*/  F2I.F64.TRUNC R5, R4 ;  /* 0x0000000400057311 */ /* 0x000e64000030d100 */
[----:B-1----:R-:W-:Y:S01]  /*11340*/  STG.E desc[UR36][R16.64], R5 ;  /* 0x0000000510007986 */ /* 0x002fe2000c101924 */
[----:B------:R-:W-:Y:S05]  /*11350*/  EXIT ;  /* 0x000000000000794d */ /* 0x000fea0003800000 */
.L_x_16957:
[----:B------:R-:W1:Y:S02]  /*11360*/  F2I.F64.TRUNC R5, R4 ;  /* 0x0000000400057311 */ /* 0x000e64000030d100 */
[----:B-1----:R-:W-:Y:S01]  /*11370*/  STG.E.U16 desc[UR36][R16.64], R5 ;  /* 0x0000000510007986 */ /* 0x002fe2000c101524 */
[----:B------:R-:W-:Y:S05]  /*11380*/  EXIT ;  /* 0x000000000000794d */ /* 0x000fea0003800000 */
.L_x_16953:
        /* <DEDUP_REMOVED lines=8> */
[----:B0-----:R-:W0:-:S15]  /*11410*/  F2F.F32.F64 R3, R4 ;  /* 0x0000000400037310 */ /* 0x001e1e0000301000 */
        /* <DEDUP_REMOVED lines=8> */
.L_x_16960:
        /* <DEDUP_REMOVED lines=12> */
.L_x_16959:
        /* <DEDUP_REMOVED lines=18> */
.L_x_16962:
        /* <DEDUP_REMOVED lines=9> */
[----:B0-----:R-:W-:-:S04]  /*11710*/  F2FP.F16.F32.PACK_AB R3, RZ, R0 ;  /* 0x00000000ff03723e */ /* 0x001fc800000000ff */
[----:B------:R-:W-:-:S05]  /*11720*/  PRMT R3, R3, 0x5410, RZ ;  /* 0x0000541003037816 */ /* 0x000fca00000000ff */
[----:B------:R-:W-:Y:S01]  /*11730*/  STG.E desc[UR36][R16.64], R3 ;  /* 0x0000000310007986 */ /* 0x000fe2000c101924 */
[----:B------:R-:W-:Y:S05]  /*11740*/  EXIT ;  /* 0x000000000000794d */ /* 0x000fea0003800000 */
.L_x_16961:
[----:B------:R-:W-:Y:S01]  /*11750*/  STG.E.64 desc[UR36][R16.64], R4 ;  /* 0x0000000410007986 */ /* 0x000fe2000c101b24 */
[----:B------:R-:W-:Y:S05]  /*11760*/  EXIT ;  /* 0x000000000000794d */ /* 0x000fea0003800000 */
.L_x_16952:
        /* <DEDUP_REMOVED lines=13> */
.L_x_16966:
        /* <DEDUP_REMOVED lines=25> */
.L_x_16969:
[----:B------:R-:W-:-:S04]  /*119d0*/  SHF.R.U32.HI R3, RZ, 0x18, R3 ;  /* 0x00000018ff037819 */ /* 0x000fc80000011603 */
[----:B------:R-:W-:-:S04]  /*119e0*/  LOP3.LUT R0, R0, 0x80, R3, 0xf8, !PT ;  /* 0x0000008000007812 */ /* 0x000fc800078ef803 */
[----:B------:R-:W-:-:S07]  /*119f0*/  PRMT R8, R0, 0x7610, R8 ;  /* 0x0000761000087816 */ /* 0x000fce0000000008 */
.L_x_16968:
[----:B------:R-:W-:Y:S05]  /*11a00*/  BSYNC.RECONVERGENT B0 ;  /* 0x0000000000007941 */ /* 0x000fea0003800200 */
.L_x_16967:
[----:B------:R-:W-:Y:S01]  /*11a10*/  STG.E.U8 desc[UR36][R16.64], R8 ;  /* 0x0000000810007986 */ /* 0x000fe2000c101124 */
[----:B------:R-:W-:Y:S05]  /*11a20*/  EXIT ;  /* 0x000000000000794d */ /* 0x000fea0003800000 */
.L_x_16965:
        /* <DEDUP_REMOVED lines=25> */
.L_x_16972:
[----:B------:R-:W-:-:S04]  /*11bc0*/  SHF.R.U32.HI R3, RZ, 0x18, R3 ;  /* 0x00000018ff037819 */ /* 0x000fc80000011603 */
[----:B------:R-:W-:-:S04]  /*11bd0*/  LOP3.LUT R0, R0, 0x80, R3, 0xf8, !PT ;  /* 0x0000008000007812 */ /* 0x000fc800078ef803 */
[----:B------:R-:W-:-:S07]  /*11be0*/  PRMT R8, R0, 0x7610, R8 ;  /* 0x0000761000087816 */ /* 0x000fce0000000008 */
.L_x_16971:
[----:B------:R-:W-:Y:S05]  /*11bf0*/  BSYNC.RECONVERGENT B0 ;  /* 0x0000000000007941 */ /* 0x000fea0003800200 */
.L_x_16970:
[----:B------:R-:W-:Y:S01]  /*11c00*/  STG.E.U8 desc[UR36][R16.64], R8 ;  /* 0x0000000810007986 */ /* 0x000fe2000c101124 */
[----:B------:R-:W-:Y:S05]  /*11c10*/  EXIT ;  /* 0x000000000000794d */ /* 0x000fea0003800000 */
.L_x_16964:
        /* <DEDUP_REMOVED lines=15> */
[----:B0-----:R-:W-:-:S04]  /*11d10*/  SHF.R.U32.HI R2, RZ, 0x17, R6 ;  /* 0x00000017ff027819 */ /* 0x001fc80000011606 */
        /* <DEDUP_REMOVED lines=14> */
.L_x_16974:
[----:B------:R-:W1:Y:S02]  /*11e00*/  F2I.U64.F64.TRUNC R4, R4 ;  /* 0x0000000400047311 */ /* 0x000e64000030d800 */
[----:B-1----:R-:W-:Y:S01]  /*11e10*/  STG.E.64 desc[UR36][R16.64], R4 ;  /* 0x0000000410007986 */ /* 0x002fe2000c101b24 */
[----:B------:R-:W-:Y:S05]  /*11e20*/  EXIT ;  /* 0x000000000000794d */ /* 0x000fea0003800000 */
.L_x_16973:
[----:B------:R-:W1:Y:S02]  /*11e30*/  F2I.U32.F64.TRUNC R5, R4 ;  /* 0x0000000400057311 */ /* 0x000e64000030d000 */
[----:B-1----:R-:W-:Y:S01]  /*11e40*/  STG.E desc[UR36][R16.64], R5 ;  /* 0x0000000510007986 */ /* 0x002fe2000c101924 */
[----:B------:R-:W-:Y:S05]  /*11e50*/  EXIT ;  /* 0x000000000000794d */ /* 0x000fea0003800000 */
.L_x_16963:
        /* <DEDUP_REMOVED lines=10> */
.L_x_16976:
[----:B------:R-:W-:-:S05]  /*11f00*/  CS2R R6, SRZ ;  /* 0x0000000000067805 */ /* 0x000fca000001ff00 */
[----:B------:R-:W-:Y:S01]  /*11f10*/  STG.E.128 desc[UR36][R16.64], R4 ;  /* 0x0000000410007986 */ /* 0x000fe2000c101d24 */
[----:B------:R-:W-:Y:S05]  /*11f20*/  EXIT ;  /* 0x000000000000794d */ /* 0x000fea0003800000 */
.L_x_16975:
[----:B------:R-:W-:-:S09]  /*11f30*/  UISETP.NE.AND UP0, UPT, UR4, 0xf, UPT ;  /* 0x0000000f0400788c */ /* 0x000fd2000bf05270 */
[----:B------:R-:W-:Y:S05]  /*11f40*/  BRA.U !UP0, `(.L_x_16977) ;  /* 0x0000000508287547 */ /* 0x000fea000b800000 */
[----:B------:R-:W-:-:S09]  /*11f50*/  UISETP.NE.AND UP0, UPT, UR4, 0x17, UPT ;  /* 0x000000170400788c */ /* 0x000fd2000bf05270 */
[----:B------:R-:W-:Y:S05]  /*11f60*/  BRA.U !UP0, `(.L_x_16978) ;  /* 0x0000000108b07547 */ /* 0x000fea000b800000 */
[----:B------:R-:W-:-:S09]  /*11f70*/  UISETP.NE.AND UP0, UPT, UR4, 0x18, UPT ;  /* 0x000000180400788c */ /* 0x000fd2000bf05270 */
[----:B------:R-:W-:Y:S05]  /*11f80*/  BRA.U !UP0, `(.L_x_16979) ;  /* 0x0000000108447547 */ /* 0x000fea000b800000 */
.L_x_16956:
[----:B------:R-:W-:Y:S01]  /*11f90*/  MOV R0, 0x0 ;  /* 0x0000000000007802 */ /* 0x000fe20000000f00 */
[----:B------:R-:W1:Y:S01]  /*11fa0*/  LDCU.64 UR4, c[0x4][0x188] ;  /* 0x01003100ff0477ac */ /* 0x000e620008000a00 */
[----:B------:R-:W-:Y:S02]  /*11fb0*/  HFMA2 R8, -RZ, RZ, 0, 6.020069122314453125e-06 ;  /* 0x00000065ff087431 */ /* 0x000fe400000001ff */
[----:B------:R-:W-:Y:S01]  /*11fc0*/  IMAD.MOV.U32 R12, RZ, RZ, 0x1 ;  /* 0x00000001ff0c7424 */ /* 0x000fe200078e00ff */
[----:B0-----:R0:W4:Y:S01]  /*11fd0*/  LDC.64 R2, c[0x4][R0] ;  /* 0x0100000000027b82 */ /* 0x0011220000000a00 */
[----:B------:R-:W5:Y:S01]  /*11fe0*/  LDCU.64 UR6, c[0x4][0x190] ;  /* 0x01003200ff0677ac */ /* 0x000f620008000a00 */
[----:B------:R-:W-:Y:S01]  /*11ff0*/  MOV R13, RZ ;  /* 0x000000ff000d7202 */ /* 0x000fe20000000f00 */
[----:B------:R-:W2:Y:S01]  /*12000*/  LDCU.64 UR8, c[0x4][0x70] ;  /* 0x01000e00ff0877ac */ /* 0x000ea20008000a00 */
[----:B-1----:R-:W-:Y:S01]  /*12010*/  MOV R4, UR4 ;  /* 0x0000000400047c02 */ /* 0x002fe20008000f00 */
[----:B------:R-:W-:Y:S01]  /*12020*/  IMAD.U32 R5, RZ, RZ, UR5 ;  /* 0x00000005ff057e24 */ /* 0x000fe2000f8e00ff */
[----:B-----5:R-:W-:Y:S01]  /*12030*/  MOV R6, UR6 ;  /* 0x0000000600067c02 */ /* 0x020fe20008000f00 */
[----:B------:R-:W-:Y:S01]  /*12040*/  IMAD.U32 R7, RZ, RZ, UR7 ;  /* 0x00000007ff077e24 */ /* 0x000fe2000f8e00ff */
[----:B--2---:R-:W-:Y:S01]  /*12050*/  MOV R10, UR8 ;  /* 0x00000008000a7c02 */ /* 0x004fe20008000f00 */
[----:B0-----:R-:W-:-:S07]  /*12060*/  IMAD.U32 R11, RZ, RZ, UR9 ;  /* 0x00000009ff0b7e24 */ /* 0x001fce000f8e00ff */
[----:B------:R-:W-:-:S07]  /*12070*/  LEPC R20, `(.L_x_16980) ;  /* 0x000000001014794e */ /* 0x000fce0000000000 */
[----:B---34-:R-:W-:Y:S05]  /*12080*/  CALL.ABS.NOINC R2 ;  /* 0x0000000002007343 */ /* 0x018fea0003c00000 */
.L_x_16980:
[----:B------:R-:W-:Y:S05]  /*12090*/  EXIT ;  /* 0x000000000000794d */ /* 0x000fea0003800000 */
.L_x_16979:
        /* <DEDUP_REMOVED lines=11> */
[----:B0-----:R-:W-:Y:S02]  /*12150*/  LOP3.LUT R2, R7, 0x7fffffff, RZ, 0xc0, !PT ;  /* 0x7fffffff07027812 */ /* 0x001fe400078ec0ff */
        /* <DEDUP_REMOVED lines=9> */
.L_x_16982:
[----:B------:R-:W-:Y:S05]  /*121f0*/  BSYNC.RECONVERGENT B0 ;  /* 0x0000000000007941 */ /* 0x000fea0003800200 */
.L_x_16981:
[----:B------:R-:W-:-:S05]  /*12200*/  LOP3.LUT R3, R0, 0x80, R3, 0xf8, !PT ;  /* 0x0000008000037812 */ /* 0x000fca00078ef803 */
[----:B------:R-:W-:Y:S01]  /*12210*/  STG.E.U8 desc[UR36][R16.64], R3 ;  /* 0x0000000310007986 */ /* 0x000fe2000c101124 */
[----:B------:R-:W-:Y:S05]  /*12220*/  EXIT ;  /* 0x000000000000794d */ /* 0x000fea0003800000 */
.L_x_16978:
        /* <DEDUP_REMOVED lines=20> */
.L_x_16984:
[----:B------:R-:W-:Y:S02]  /*12370*/  ISETP.GT.U32.AND P0, PT, R2, 0x7f800000, PT ;  /* 0x7f8000000200780c */ /* 0x000fe40003f04070 */
[----:B------:R-:W-:-:S04]  /*12380*/  MOV R0, 0x7f ;  /* 0x0000007f00007802 */ /* 0x000fc80000000f00 */
[----:B------:R-:W-:-:S07]  /*12390*/  SEL R0, R0, 0x7c, P0 ;  /* 0x0000007c00007807 */ /* 0x000fce0000000000 */
.L_x_16985:
[----:B------:R-:W-:Y:S05]  /*123a0*/  BSYNC.RECONVERGENT B0 ;  /* 0x0000000000007941 */ /* 0x000fea0003800200 */
.L_x_16983:
[----:B------:R-:W-:-:S04]  /*123b0*/  SHF.R.U32.HI R3, RZ, 0x18, R3 ;  /* 0x00000018ff037819 */ /* 0x000fc80000011603 */
[----:B------:R-:W-:-:S05]  /*123c0*/  LOP3.LUT R3, R0, 0x80, R3, 0xf8, !PT ;  /* 0x0000008000037812 */ /* 0x000fca00078ef803 */
[----:B------:R-:W-:Y:S01]  /*123d0*/  STG.E.U8 desc[UR36][R16.64], R3 ;  /* 0x0000000310007986 */ /* 0x000fe2000c101124 */
[----:B------:R-:W-:Y:S05]  /*123e0*/  EXIT ;  /* 0x000000000000794d */ /* 0x000fea0003800000 */
.L_x_16977:
        /* <DEDUP_REMOVED lines=12> */
.L_x_16986:
        /* <DEDUP_REMOVED lines=13> */
.L_x_41023:


//--------------------- .text._ZN2at6native27unrolled_elementwise_kernelINS0_13BinaryFunctorIdddZZZNS0_19minimum_kernel_cudaERNS_18TensorIteratorBaseEENKUlvE0_clEvENKUlvE_clEvEUlddE_EESt5arrayIPcLm3EELi4E23TrivialOffsetCalculatorILi2EjESC_ILi1EjENS0_6memory12LoadWithCastILi2EEENSF_13StoreWithCastILi1EEEEEviT_T0_T2_T3_T4_T5_ --------------------------
	.section	.text._ZN2at6native27unrolled_elementwise_kernelINS0_13BinaryFunctorIdddZZZNS0_19minimum_kernel_cudaERNS_18TensorIteratorBaseEENKUlvE0_clEvENKUlvE_clEvEUlddE_EESt5arrayIPcLm3EELi4E23TrivialOffsetCalculatorILi2EjESC_ILi1EjENS0_6memory12LoadWithCastILi2EEENSF_13StoreWithCastILi1EEEEEviT_T0_T2_T3_T4_T5_,"ax",@progbits
	.align	128
        .global         _ZN2at6native27unrolled_elementwise_kernelINS0_13BinaryFunctorIdddZZZNS0_19minimum_kernel_cudaERNS_18TensorIteratorBaseEENKUlvE0_clEvENKUlvE_clEvEUlddE_EESt5arrayIPcLm3EELi4E23TrivialOffsetCalculatorILi2EjESC_ILi1EjENS0_6memory12LoadWithCastILi2EEENSF_13StoreWithCastILi1EEEEEviT_T0_T2_T3_T4_T5_
        .type           _ZN2at6native27unrolled_elementwise_kernelINS0_13BinaryFunctorIdddZZZNS0_19minimum_kernel_cudaERNS_18TensorIteratorBaseEENKUlvE0_clEvENKUlvE_clEvEUlddE_EESt5arrayIPcLm3EELi4E23TrivialOffsetCalculatorILi2EjESC_ILi1EjENS0_6memory12LoadWithCastILi2EEENSF_13StoreWithCastILi1EEEEEviT_T0_T2_T3_T4_T5_,@function
        .size           _ZN2at6native27unrolled_elementwise_kernelINS0_13BinaryFunctorIdddZZZNS0_19minimum_kernel_cudaERNS_18TensorIteratorBaseEENKUlvE0_clEvENKUlvE_clEvEUlddE_EESt5arrayIPcLm3EELi4E23TrivialOffsetCalculatorILi2EjESC_ILi1EjENS0_6memory12LoadWithCastILi2EEENSF_13StoreWithCastILi1EEEEEviT_T0_T2_T3_T4_T5_,(.L_x_41024 - _ZN2at6native27unrolled_elementwise_kernelINS0_13BinaryFunctorIdddZZZNS0_19minimum_kernel_cudaERNS_18TensorIteratorBaseEENKUlvE0_clEvENKUlvE_clEvEUlddE_EESt5arrayIPcLm3EELi4E23TrivialOffsetCalculatorILi2EjESC_ILi1EjENS0_6memory12LoadWithCastILi2EEENSF_13StoreWithCastILi1EEEEEviT_T0_T2_T3_T4_T5_)
        .other          _ZN2at6native27unrolled_elementwise_kernelINS0_13BinaryFunctorIdddZZZNS0_19minimum_kernel_cudaERNS_18TensorIteratorBaseEENKUlvE0_clEvENKUlvE_clEvEUlddE_EESt5arrayIPcLm3EELi4E23TrivialOffsetCalculatorILi2EjESC_ILi1EjENS0_6memory12LoadWithCastILi2EEENSF_13StoreWithCastILi1EEEEEviT_T0_T2_T3_T4_T5_,@"STO_CUDA_ENTRY STV_DEFAULT"
_ZN2at6native27unrolled_elementwise_kernelINS0_13BinaryFunctorIdddZZZNS0_19minimum_kernel_cudaERNS_18TensorIteratorBaseEENKUlvE0_clEvENKUlvE_clEvEUlddE_EESt5arrayIPcLm3EELi4E23TrivialOffsetCalculatorILi2EjESC_ILi1EjENS0_6memory12LoadWithCastILi2EEENSF_13StoreWithCastILi1EEEEEviT_T0_T2_T3_T4_T5_:
.text._ZN2at6native27unrolled_elementwise_kernelINS0_13BinaryFunctorIdddZZZNS0_19minimum_kernel_cudaERNS_18TensorIteratorBaseEENKUlvE0_clEvENKUlvE_clEvEUlddE_EESt5arrayIPcLm3EELi4E23TrivialOffsetCalculatorILi2EjESC_ILi1EjENS0_6memory12LoadWithCastILi2EEENSF_13StoreWithCastILi1EEEEEviT_T0_T2_T3_T4_T5_:
        /* <DEDUP_REMOVED lines=35> */
.L_x_16993:
[----:B------:R-:W2:Y:S02]  /*0230*/  LDG.E.U8 R2, desc[UR36][R2.64] ;  /* 0x0000002402027981 */ /* 0x000ea4000c1e1100 */
[----:B--2---:R0:W1:Y:S02]  /*0240*/  I2F.F64.U16 R22, R2 ;  /* 0x0000000200167312 */ /* 0x0040640000101800 */
[----:B01----:R-:W-:Y:S05]  /*0250*/  BRA `(.L_x_16995) ;  /* 0x0000000c00607947 */ /* 0x003fea0003800000 */
.L_x_16992:
        /* <DEDUP_REMOVED lines=9> */
.L_x_16997:
[----:B------:R-:W2:Y:S02]  /*02f0*/  LDG.E R2, desc[UR36][R2.64] ;  /* 0x0000002402027981 */ /* 0x000ea4000c1e1900 */
[----:B--2---:R0:W1:Y:S02]  /*0300*/  I2F.F64 R22, R2 ;  /* 0x0000000200167312 */ /* 0x0040640000201c00 */
[----:B01----:R-:W-:Y:S05]  /*0310*/  BRA `(.L_x_16995) ;  /* 0x0000000c00307947 */ /* 0x003fea0003800000 */
.L_x_16996:
[----:B------:R-:W2:Y:S02]  /*0320*/  LDG.E.U16 R2, desc[UR36][R2.64] ;  /* 0x0000002402027981 */ /* 0x000ea4000c1e1500 */
[----:B--2---:R0:W1:Y:S02]  /*0330*/  I2F.F64.S16 R22, R2 ;  /* 0x0000000200167312 */ /* 0x0040640000101c00 */
[----:B01----:R-:W-:Y:S05]  /*0340*/  BRA `(.L_x_16995) ;  /* 0x0000000c00247947 */ /* 0x003fea0003800000 */
.L_x_16991:
        /* <DEDUP_REMOVED lines=10> */
.L_x_16999:
[----:B------:R-:W2:Y:S02]  /*03f0*/  LDG.E.U16 R0, desc[UR36][R2.64] ;  /* 0x0000002402007981 */ /* 0x000ea4000c1e1500 */
[----:B--2---:R-:W-:-:S05]  /*0400*/  HADD2.F32 R0, -RZ, R0.H0_H0 ;  /* 0x20000000ff007230 */ /* 0x004fca0000004100 */
[----:B------:R-:W-:-:S04]  /*0410*/  FMUL.FTZ R0, R0, 1 ;  /* 0x3f80000000007820 */ /* 0x000fc80000410000 */
[----:B------:R1:W2:Y:S02]  /*0420*/  F2F.F64.F32 R22, R0 ;  /* 0x0000000000167310 */ /* 0x0002a40000201800 */
[----:B-12---:R-:W-:Y:S05]  /*0430*/  BRA `(.L_x_16995) ;  /* 0x0000000800e87947 */ /* 0x006fea0003800000 */
.L_x_16998:
        /* <DEDUP_REMOVED lines=10> */
.L_x_17001:
[----:B------:R-:W2:Y:S02]  /*04e0*/  LDG.E.U16 R2, desc[UR36][R2.64] ;  /* 0x0000002402027981 */ /* 0x000ea4000c1e1500 */
[----:B--2---:R-:W-:-:S05]  /*04f0*/  HADD2.F32 R0, -RZ, R2.H0_H0 ;  /* 0x20000002ff007230 */ /* 0x004fca0000004100 */
[----:B------:R-:W-:-:S04]  /*0500*/  FMUL.FTZ R0, R0, 1 ;  /* 0x3f80000000007820 */ /* 0x000fc80000410000 */
[----:B------:R1:W2:Y:S02]  /*0510*/  F2F.F64.F32 R22, R0 ;  /* 0x0000000000167310 */ /* 0x0002a40000201800 */
[----:B-12---:R-:W-:Y:S05]  /*0520*/  BRA `(.L_x_16995) ;  /* 0x0000000800ac7947 */ /* 0x006fea0003800000 */
.L_x_17000:
[----:B------:R0:W5:Y:S01]  /*0530*/  LDG.E.64 R22, desc[UR36][R2.64] ;  /* 0x0000002402167981 */ /* 0x000162000c1e1b00 */
[----:B------:R-:W-:Y:S05]  /*0540*/  BRA `(.L_x_16995) ;  /* 0x0000000800a47947 */ /* 0x000fea0003800000 */
.L_x_16990:
        /* <DEDUP_REMOVED lines=13> */
.L_x_17004:
[----:B------:R1:W5:Y:S01]  /*0620*/  LDG.E.64 R22, desc[UR36][R2.64] ;  /* 0x0000002402167981 */ /* 0x000362000c1e1b00 */
[----:B------:R-:W-:Y:S05]  /*0630*/  BRA `(.L_x_16995) ;  /* 0x0000000800687947 */ /* 0x000fea0003800000 */
.L_x_17003:
        /* <DEDUP_REMOVED lines=27> */
.L_x_17006:
        /* <DEDUP_REMOVED lines=14> */
.L_x_17005:
[----:B------:R-:W2:Y:S02]  /*08d0*/  LDG.E.U16 R0, desc[UR36][R2.64] ;  /* 0x0000002402007981 */ /* 0x000ea4000c1e1500 */
[----:B--2---:R-:W-:-:S04]  /*08e0*/  IMAD.U32 R0, R0, 0x10000, RZ ;  /* 0x0001000000007824 */ /* 0x004fc800078e00ff */
[----:B------:R-:W-:-:S04]  /*08f0*/  FMUL.FTZ R0, R0, 1 ;  /* 0x3f80000000007820 */ /* 0x000fc80000410000 */
[----:B------:R2:W3:Y:S02]  /*0900*/  F2F.F64.F32 R22, R0 ;  /* 0x0000000000167310 */ /* 0x0004e40000201800 */
[----:B--23--:R-:W-:Y:S05]  /*0910*/  BRA `(.L_x_16995) ;  /* 0x0000000400b07947 */ /* 0x00cfea0003800000 */
.L_x_17002:
        /* <DEDUP_REMOVED lines=11> */
.L_x_17009:
        /* <DEDUP_REMOVED lines=21> */
.L_x_17011:
[----:B------:R-:W-:Y:S05]  /*0b20*/  BSYNC.RECONVERGENT B0 ;  /* 0x0000000000007941 */ /* 0x000fea0003800200 */
.L_x_17010:
[----:B------:R-:W-:Y:S01]  /*0b30*/  IMAD.SHL.U32 R0, R0, 0x100000, RZ ;  /* 0x0010000000007824 */ /* 0x000fe200078e00ff */
[----:B------:R-:W-:-:S04]  /*0b40*/  LEA R2, R2, 0x3b800000, 0x17 ;  /* 0x3b80000002027811 */ /* 0x000fc800078eb8ff */
[----:B------:R-:W-:-:S05]  /*0b50*/  LOP3.LUT R0, R2, R0, R7, 0xfe, !PT ;  /* 0x0000000002007212 */ /* 0x000fca00078efe07 */
[----:B------:R-:W-:-:S04]  /*0b60*/  FMUL.FTZ R0, R0, 1 ;  /* 0x3f80000000007820 */ /* 0x000fc80000410000 */
[----:B------:R4:W0:Y:S02]  /*0b70*/  F2F.F64.F32 R22, R0 ;  /* 0x0000000000167310 */ /* 0x0008240000201800 */
[----:B0---4-:R-:W-:Y:S05]  /*0b80*/  BRA `(.L_x_16995) ;  /* 0x0000000400147947 */ /* 0x011fea0003800000 */
.L_x_17008:
        /* <DEDUP_REMOVED lines=21> */
.L_x_17013:
[----:B------:R-:W-:Y:S05]  /*0ce0*/  BSYNC.RECONVERGENT B0 ;  /* 0x0000000000007941 */ /* 0x000fea0003800200 */
.L_x_17012:
[----:B------:R-:W-:Y:S01]  /*0cf0*/  IMAD.SHL.U32 R0, R0, 0x200000, RZ ;  /* 0x0020000000007824 */ /* 0x000fe200078e00ff */
[----:B------:R-:W-:-:S04]  /*0d00*/  LEA R2, R2, 0x37800000, 0x17 ;  /* 0x3780000002027811 */ /* 0x000fc800078eb8ff */
[----:B------:R-:W-:-:S05]  /*0d10*/  LOP3.LUT R0, R2, R0, R7, 0xfe, !PT ;  /* 0x0000000002007212 */ /* 0x000fca00078efe07 */
[----:B------:R-:W-:-:S04]  /*0d20*/  FMUL.FTZ R0, R0, 1 ;  /* 0x3f80000000007820 */ /* 0x000fc80000410000 */
[----:B------:R4:W0:Y:S02]  /*0d30*/  F2F.F64.F32 R22, R0 ;  /* 0x0000000000167310 */ /* 0x0008240000201800 */
[----:B0---4-:R-:W-:Y:S05]  /*0d40*/  BRA `(.L_x_16995) ;  /* 0x0000000000a47947 */ /* 0x011fea0003800000 */
.L_x_17007:
[----:B------:R-:W-:-:S09]  /*0d50*/  UISETP.NE.AND UP0, UPT, UR4, 0x1c, UPT ;  /* 0x0000001c0400788c */ /* 0x000fd2000bf05270 */
[----:B------:R-:W-:Y:S05]  /*0d60*/  BRA.U !UP0, `(.L_x_17014) ;  /* 0x0000000108947547 */ /* 0x000fea000b800000 */
[----:B------:R-:W-:-:S09]  /*0d70*/  UISETP.NE.AND UP0, UPT, UR4, 0x1d, UPT ;  /* 0x0000001d0400788c */ /* 0x000fd2000bf05270 */
[----:B------:R-:W-:Y:S05]  /*0d80*/  BRA.U !UP0, `(.L_x_17015) ;  /* 0x0000000108807547 */ /* 0x000fea000b800000 */
[----:B------:R-:W-:-:S09]  /*0d90*/  UISETP.NE.AND UP0, UPT, UR4, 0x2c, UPT ;  /* 0x0000002c0400788c */ /* 0x000fd2000bf05270 */
[----:B------:R-:W-:Y:S05]  /*0da0*/  BRA.U !UP0, `(.L_x_17016) ;  /* 0x0000000108487547 */ /* 0x000fea000b800000 */
.L_x_16994:
        /* <DEDUP_REMOVED lines=16> */
.L_x_17017:
[----:B------:R-:W-:Y:S01]  /*0eb0*/  CS2R R22, SRZ ;  /* 0x0000000000167805 */ /* 0x000fe2000001ff00 */
[----:B------:R-:W-:Y:S06]  /*0ec0*/  BRA `(.L_x_16995) ;  /* 0x0000000000447947 */ /* 0x000fec0003800000 */
.L_x_17016:
        /* <DEDUP_REMOVED lines=12> */
.L_x_17015:
[----:B------:R-:W2:Y:S02]  /*0f90*/  LDG.E.64 R22, desc[UR36][R2.64] ;  /* 0x0000002402167981 */ /* 0x000ea4000c1e1b00 */
[----:B--2---:R-:W4:Y:S02]  /*0fa0*/  I2F.F64.U64 R22, R22 ;  /* 0x0000001600167312 */ /* 0x004f240000301800 */
[----:B----4-:R-:W-:Y:S05]  /*0fb0*/  BRA `(.L_x_16995) ;  /* 0x0000000000087947 */ /* 0x010fea0003800000 */
.L_x_17014:
[----:B------:R-:W2:Y:S02]  /*0fc0*/  LDG.E R2, desc[UR36][R2.64] ;  /* 0x0000002402027981 */ /* 0x000ea4000c1e1900 */
[----:B--2---:R2:W3:Y:S02]  /*0fd0*/  I2F.F64.U32 R22, R2 ;  /* 0x0000000200167312 */ /* 0x0044e40000201800 */
.L_x_16995:
[----:B------:R-:W-:Y:S05]  /*0fe0*/  BSYNC.RECONVERGENT B6 ;  /* 0x0000000000067941 */ /* 0x000fea0003800200 */
.L_x_16989:
        /* <DEDUP_REMOVED lines=20> */
.L_x_17022:
[----:B------:R-:W2:Y:S02]  /*1130*/  LDG.E.U8 R2, desc[UR36][R2.64] ;  /* 0x0000002402027981 */ /* 0x000ea4000c1e1100 */
[----:B--2---:R0:W1:Y:S02]  /*1140*/  I2F.F64.U16 R18, R2 ;  /* 0x0000000200127312 */ /* 0x0040640000101800 */
[----:B01----:R-:W-:Y:S05]  /*1150*/  BRA `(.L_x_17024) ;  /* 0x0000000c00607947 */ /* 0x003fea0003800000 */
.L_x_17021:
        /* <DEDUP_REMOVED lines=9> */
.L_x_17026:
[----:B------:R-:W2:Y:S02]  /*11f0*/  LDG.E R2, desc[UR36][R2.64] ;  /* 0x0000002402027981 */ /* 0x000ea4000c1e1900 */
[----:B--2---:R0:W1:Y:S02]  /*1200*/  I2F.F64 R18, R2 ;  /* 0x0000000200127312 */ /* 0x0040640000201c00 */
[----:B01----:R-:W-:Y:S05]  /*1210*/  BRA `(.L_x_17024) ;  /* 0x0000000c00307947 */ /* 0x003fea0003800000 */
.L_x_17025:
[----:B------:R-:W2:Y:S02]  /*1220*/  LDG.E.U16 R2, desc[UR36][R2.64] ;  /* 0x0000002402027981 */ /* 0x000ea4000c1e1500 */
[----:B--2---:R0:W1:Y:S02]  /*1230*/  I2F.F64.S16 R18, R2 ;  /* 0x0000000200127312 */ /* 0x0040640000101c00 */
[----:B01----:R-:W-:Y:S05]  /*1240*/  BRA `(.L_x_17024) ;  /* 0x0000000c00247947 */ /* 0x003fea0003800000 */
.L_x_17020:
        /* <DEDUP_REMOVED lines=10> */
.L_x_17028:
[----:B------:R-:W2:Y:S02]  /*12f0*/  LDG.E.U16 R0, desc[UR36][R2.64] ;  /* 0x0000002402007981 */ /* 0x000ea4000c1e1500 */
[----:B--2---:R-:W-:-:S05]  /*1300*/  HADD2.F32 R0, -RZ, R0.H0_H0 ;  /* 0x20000000ff007230 */ /* 0x004fca0000004100 */
[----:B------:R-:W-:-:S04]  /*1310*/  FMUL.FTZ R0, R0, 1 ;  /* 0x3f80000000007820 */ /* 0x000fc80000410000 */
[----:B------:R4:W0:Y:S02]  /*1320*/  F2F.F64.F32 R18, R0 ;  /* 0x0000000000127310 */ /* 0x0008240000201800 */
[----:B0---4-:R-:W-:Y:S05]  /*1330*/  BRA `(.L_x_17024) ;  /* 0x0000000800e87947 */ /* 0x011fea0003800000 */
.L_x_17027:
        /* <DEDUP_REMOVED lines=10> */
.L_x_17030:
[----:B------:R-:W2:Y:S02]  /*13e0*/  LDG.E.U16 R2, desc[UR36][R2.64] ;  /* 0x0000002402027981 */ /* 0x000ea4000c1e1500 */
[----:B--2---:R-:W-:-:S05]  /*13f0*/  HADD2.F32 R0, -RZ, R2.H0_H0 ;  /* 0x20000002ff007230 */ /* 0x004fca0000004100 */
[----:B------:R-:W-:-:S04]  /*1400*/  FMUL.FTZ R0, R0, 1 ;  /* 0x3f80000000007820 */ /* 0x000fc80000410000 */
[----:B------:R0:W1:Y:S02]  /*1410*/  F2F.F64.F32 R18, R0 ;  /* 0x0000000000127310 */ /* 0x0000640000201800 */
[----:B01----:R-:W-:Y:S05]  /*1420*/  BRA `(.L_x_17024) ;  /* 0x0000000800ac7947 */ /* 0x003fea0003800000 */
.L_x_17029:
[----:B------:R4:W5:Y:S01]  /*1430*/  LDG.E.64 R18, desc[UR36][R2.64] ;  /* 0x0000002402127981 */ /* 0x000962000c1e1b00 */
[----:B------:R-:W-:Y:S05]  /*1440*/  BRA `(.L_x_17024) ;  /* 0x0000000800a47947 */ /* 0x000fea0003800000 */
.L_x_17019:
        /* <DEDUP_REMOVED lines=13> */
.L_x_17033:
[----:B------:R0:W5:Y:S01]  /*1520*/  LDG.E.64 R18, desc[UR36][R2.64] ;  /* 0x0000002402127981 */ /* 0x000162000c1e1b00 */
[----:B------:R-:W-:Y:S05]  /*1530*/  BRA `(.L_x_17024) ;  /* 0x0000000800687947 */ /* 0x000fea0003800000 */
.L_x_17032:
        /* <DEDUP_REMOVED lines=27> */
.L_x_17035:
        /* <DEDUP_REMOVED lines=12> */
[----:B------:R0:W1:Y:S02]  /*17b0*/  F2F.F64.F32 R18, R0 ;  /* 0x0000000000127310 */ /* 0x0000640000201800 */
[----:B01----:R-:W-:Y:S05]  /*17c0*/  BRA `(.L_x_17024) ;  /* 0x0000000400c47947 */ /* 0x003fea0003800000 */
.L_x_17034:
[----:B------:R-:W2:Y:S02]  /*17d0*/  LDG.E.U16 R0, desc[UR36][R2.64] ;  /* 0x0000002402007981 */ /* 0x000ea4000c1e1500 */
[----:B--2---:R-:W-:-:S04]  /*17e0*/  IMAD.U32 R0, R0, 0x10000, RZ ;  /* 0x0001000000007824 */ /* 0x004fc800078e00ff */
[----:B------:R-:W-:-:S04]  /*17f0*/  FMUL.FTZ R0, R0, 1 ;  /* 0x3f80000000007820 */ /* 0x000fc80000410000 */
[----:B------:R0:W1:Y:S02]  /*1800*/  F2F.F64.F32 R18, R0 ;  /* 0x0000000000127310 */ /* 0x0000640000201800 */
[----:B01----:R-:W-:Y:S05]  /*1810*/  BRA `(.L_x_17024) ;  /* 0x0000000400b07947 */ /* 0x003fea0003800000 */
.L_x_17031:
        /* <DEDUP_REMOVED lines=11> */
.L_x_17038:
        /* <DEDUP_REMOVED lines=21> */
.L_x_17040:
[----:B------:R-:W-:Y:S05]  /*1a20*/  BSYNC.RECONVERGENT B0 ;  /* 0x0000000000007941 */ /* 0x000fea0003800200 */
.L_x_17039:
[----:B------:R-:W-:Y:S01]  /*1a30*/  IMAD.SHL.U32 R0, R0, 0x100000, RZ ;  /* 0x0010000000007824 */ /* 0x000fe200078e00ff */
[----:B------:R-:W-:-:S04]  /*1a40*/  LEA R2, R2, 0x3b800000, 0x17 ;  /* 0x3b80000002027811 */ /* 0x000fc800078eb8ff */
[----:B------:R-:W-:-:S05]  /*1a50*/  LOP3.LUT R0, R2, R0, R7, 0xfe, !PT ;  /* 0x0000000002007212 */ /* 0x000fca00078efe07 */
[----:B------:R-:W-:-:S04]  /*1a60*/  FMUL.FTZ R0, R0, 1 ;  /* 0x3f80000000007820 */ /* 0x000fc80000410000 */
[----:B------:R4:W0:Y:S02]  /*1a70*/  F2F.F64.F32 R18, R0 ;  /* 0x0000000000127310 */ /* 0x0008240000201800 */
[----:B0---4-:R-:W-:Y:S05]  /*1a80*/  BRA `(.L_x_17024) ;  /* 0x0000000400147947 */ /* 0x011fea0003800000 */
.L_x_17037:
        /* <DEDUP_REMOVED lines=21> */
.L_x_17042:
[----:B------:R-:W-:Y:S05]  /*1be0*/  BSYNC.RECONVERGENT B0 ;  /* 0x0000000000007941 */ /* 0x000fea0003800200 */
.L_x_17041:
[----:B------:R-:W-:Y:S01]  /*1bf0*/  IMAD.SHL.U32 R0, R0, 0x200000, RZ ;  /* 0x0020000000007824 */ /* 0x000fe200078e00ff */
[----:B------:R-:W-:-:S04]  /*1c00*/  LEA R2, R2, 0x37800000, 0x17 ;  /* 0x3780000002027811 */ /* 0x000fc800078eb8ff */
[----:B------:R-:W-:-:S05]  /*1c10*/  LOP3.LUT R0, R2, R0, R7, 0xfe, !PT ;  /* 0x0000000002007212 */ /* 0x000fca00078efe07 */
[----:B------:R-:W-:-:S04]  /*1c20*/  FMUL.FTZ R0, R0, 1 ;  /* 0x3f80000000007820 */ /* 0x000fc80000410000 */
[----:B------:R4:W0:Y:S02]  /*1c30*/  F2F.F64.F32 R18, R0 ;  /* 0x0000000000127310 */ /* 0x0008240000201800 */
[----:B0---4-:R-:W-:Y:S05]  /*1c40*/  BRA `(.L_x_17024) ;  /* 0x0000000000a47947 */ /* 0x011fea0003800000 */
.L_x_17036:
[----:B------:R-:W-:-:S09]  /*1c50*/  UISETP.NE.AND UP0, UPT, UR4, 0x1c, UPT ;  /* 0x0000001c0400788c */ /* 0x000fd2000bf05270 */
[----:B------:R-:W-:Y:S05]  /*1c60*/  BRA.U !UP0, `(.L_x_17043) ;  /* 0x0000000108947547 */ /* 0x000fea000b800000 */
[----:B------:R-:W-:-:S09]  /*1c70*/  UISETP.NE.AND UP0, UPT, UR4, 0x1d, UPT ;  /* 0x0000001d0400788c */ /* 0x000fd2000bf05270 */
[----:B------:R-:W-:Y:S05]  /*1c80*/  BRA.U !UP0, `(.L_x_17044) ;  /* 0x0000000108807547 */ /* 0x000fea000b800000 */
[----:B------:R-:W-:-:S09]  /*1c90*/  UISETP.NE.AND UP0, UPT, UR4, 0x2c, UPT ;  /* 0x0000002c0400788c */ /* 0x000fd2000bf05270 */
[----:B------:R-:W-:Y:S05]  /*1ca0*/  BRA.U !UP0, `(.L_x_17045) ;  /* 0x0000000108487547 */ /* 0x000fea000b800000 */
.L_x_17023:
        /* <DEDUP_REMOVED lines=16> */
.L_x_17046:
[----:B------:R-:W-:Y:S01]  /*1db0*/  CS2R R18, SRZ ;  /* 0x0000000000127805 */ /* 0x000fe2000001ff00 */
[----:B------:R-:W-:Y:S06]  /*1dc0*/  BRA `(.L_x_17024) ;  /* 0x0000000000447947 */ /* 0x000fec0003800000 */
.L_x_17045:
        /* <DEDUP_REMOVED lines=12> */
.L_x_17044:
[----:B------:R-:W2:Y:S02]  /*1e90*/  LDG.E.64 R18, desc[UR36][R2.64] ;  /* 0x0000002402127981 */ /* 0x000ea4000c1e1b00 */
[----:B--2---:R-:W1:Y:S02]  /*1ea0*/  I2F.F64.U64 R18, R18 ;  /* 0x0000001200127312 */ /* 0x004e640000301800 */
[----:B-1----:R-:W-:Y:S05]  /*1eb0*/  BRA `(.L_x_17024) ;  /* 0x0000000000087947 */ /* 0x002fea0003800000 */
.L_x_17043:
[----:B------:R-:W2:Y:S02]  /*1ec0*/  LDG.E R2, desc[UR36][R2.64] ;  /* 0x0000002402027981 */ /* 0x000ea4000c1e1900 */
[----:B--2---:R1:W2:Y:S02]  /*1ed0*/  I2F.F64.U32 R18, R2 ;  /* 0x0000000200127312 */ /* 0x0042a40000201800 */
.L_x_17024:
[----:B------:R-:W-:Y:S05]  /*1ee0*/  BSYNC.RECONVERGENT B6 ;  /* 0x0000000000067941 */ /* 0x000fea0003800200 */
.L_x_17018:
[----:B------:R-:W-:-:S07]  /*1ef0*/  VIADD R28, R36, 0x80 ;  /* 0x00000080241c7836 */ /* 0x000fce0000000000 */
.L_x_16988:
[----:B------:R-:W-:Y:S05]  /*1f00*/  BSYNC.RECONVERGENT B7 ;  /* 0x0000000000077941 */ /* 0x000fea0003800200 */
.L_x_16987:
        /* <DEDUP_REMOVED lines=26> */
.L_x_17053:
[----:B------:R-:W4:Y:S02]  /*20b0*/  LDG.E.U8 R2, desc[UR36][R2.64] ;  /* 0x0000002402027981 */ /* 0x000f24000c1e1100 */
[----:B----4-:R0:W1:Y:S02]  /*20c0*/  I2F.F64.U16 R16, R2 ;  /* 0x0000000200107312 */ /* 0x0100640000101800 */
[----:B01----:R-:W-:Y:S05]  /*20d0*/  BRA `(.L_x_17055) ;  /* 0x0000000c00607947 */ /* 0x003fea0003800000 */
.L_x_17052:
        /* <DEDUP_REMOVED lines=9> */
.L_x_17057:
[----:B------:R-:W4:Y:S02]  /*2170*/  LDG.E R2, desc[UR36][R2.64] ;  /* 0x0000002402027981 */ /* 0x000f24000c1e1900 */
[----:B----4-:R0:W1:Y:S02]  /*2180*/  I2F.F64 R16, R2 ;  /* 0x0000000200107312 */ /* 0x0100640000201c00 */
[----:B01----:R-:W-:Y:S05]  /*2190*/  BRA `(.L_x_17055) ;  /* 0x0000000c00307947 */ /* 0x003fea0003800000 */
.L_x_17056:
[----:B------:R-:W4:Y:S02]  /*21a0*/  LDG.E.U16 R2, desc[UR36][R2.64] ;  /* 0x0000002402027981 */ /* 0x000f24000c1e1500 */
[----:B----4-:R0:W1:Y:S02]  /*21b0*/  I2F.F64.S16 R16, R2 ;  /* 0x0000000200107312 */ /* 0x0100640000101c00 */
[----:B01----:R-:W-:Y:S05]  /*21c0*/  BRA `(.L_x_17055) ;  /* 0x0000000c00247947 */ /* 0x003fea0003800000 */
.L_x_17051:
        /* <DEDUP_REMOVED lines=10> */
.L_x_17059:
[----:B------:R-:W4:Y:S02]  /*2270*/  LDG.E.U16 R0, desc[UR36][R2.64] ;  /* 0x0000002402007981 */ /* 0x000f24000c1e1500 */
[----:B----4-:R-:W-:-:S05]  /*2280*/  HADD2.F32 R0, -RZ, R0.H0_H0 ;  /* 0x20000000ff007230 */ /* 0x010fca0000004100 */
[----:B------:R-:W-:-:S04]  /*2290*/  FMUL.FTZ R0, R0, 1 ;  /* 0x3f80000000007820 */ /* 0x000fc80000410000 */
[----:B------:R0:W1:Y:S02]  /*22a0*/  F2F.F64.F32 R16, R0 ;  /* 0x0000000000107310 */ /* 0x0000640000201800 */
[----:B01----:R-:W-:Y:S05]  /*22b0*/  BRA `(.L_x_17055) ;  /* 0x0000000800e87947 */ /* 0x003fea0003800000 */
.L_x_17058:
        /* <DEDUP_REMOVED lines=10> */
.L_x_17061:
[----:B------:R-:W4:Y:S02]  /*2360*/  LDG.E.U16 R2, desc[UR36][R2.64] ;  /* 0x0000002402027981 */ /* 0x000f24000c1e1500 */
[----:B----4-:R-:W-:-:S05]  /*2370*/  HADD2.F32 R0, -RZ, R2.H0_H0 ;  /* 0x20000002ff007230 */ /* 0x010fca0000004100 */
[----:B------:R-:W-:-:S04]  /*2380*/  FMUL.FTZ R0, R0, 1 ;  /* 0x3f80000000007820 */ /* 0x000fc80000410000 */
[----:B------:R0:W1:Y:S02]  /*2390*/  F2F.F64.F32 R16, R0 ;  /* 0x0000000000107310 */ /* 0x0000640000201800 */
[----:B01----:R-:W-:Y:S05]  /*23a0*/  BRA `(.L_x_17055) ;  /* 0x0000000800ac7947 */ /* 0x003fea0003800000 */
.L_x_17060:
[----:B------:R0:W5:Y:S01]  /*23b0*/  LDG.E.64 R16, desc[UR36][R2.64] ;  /* 0x0000002402107981 */ /* 0x000162000c1e1b00 */
[----:B------:R-:W-:Y:S05]  /*23c0*/  BRA `(.L_x_17055) ;  /* 0x0000000800a47947 */ /* 0x000fea0003800000 */
.L_x_17050:
        /* <DEDUP_REMOVED lines=13> */
.L_x_17064:
[----:B------:R4:W5:Y:S01]  /*24a0*/  LDG.E.64 R16, desc[UR36][R2.64] ;  /* 0x0000002402107981 */ /* 0x000962000c1e1b00 */
[----:B------:R-:W-:Y:S05]  /*24b0*/  BRA `(.L_x_17055) ;  /* 0x0000000800687947 */ /* 0x000fea0003800000 */
.L_x_17063:
        /* <DEDUP_REMOVED lines=27> */
.L_x_17066:
        /* <DEDUP_REMOVED lines=14> */
.L_x_17065:
[----:B------:R-:W4:Y:S02]  /*2750*/  LDG.E.U16 R0, desc[UR36][R2.64] ;  /* 0x0000002402007981 */ /* 0x000f24000c1e1500 */
[----:B----4-:R-:W-:-:S04]  /*2760*/  IMAD.U32 R0, R0, 0x10000, RZ ;  /* 0x0001000000007824 */ /* 0x010fc800078e00ff */
[----:B------:R-:W-:-:S04]  /*2770*/  FMUL.FTZ R0, R0, 1 ;  /* 0x3f80000000007820 */ /* 0x000fc80000410000 */
[----:B------:R0:W1:Y:S02]  /*2780*/  F2F.F64.F32 R16, R0 ;  /* 0x0000000000107310 */ /* 0x0000640000201800 */
[----:B01----:R-:W-:Y:S05]  /*2790*/  BRA `(.L_x_17055) ;  /* 0x0000000400b07947 */ /* 0x003fea0003800000 */
.L_x_17062:
        /* <DEDUP_REMOVED lines=11> */
.L_x_17069:
        /* <DEDUP_REMOVED lines=21> */
.L_x_17071:
[----:B------:R-:W-:Y:S05]  /*29a0*/  BSYNC.RECONVERGENT B0 ;  /* 0x0000000000007941 */ /* 0x000fea0003800200 */
.L_x_17070:
[----:B------:R-:W-:Y:S01]  /*29b0*/  IMAD.SHL.U32 R0, R0, 0x100000, RZ ;  /* 0x0010000000007824 */ /* 0x000fe200078e00ff */
[----:B------:R-:W-:-:S04]  /*29c0*/  LEA R2, R2, 0x3b800000, 0x17 ;  /* 0x3b80000002027811 */ /* 0x000fc800078eb8ff */
[----:B------:R-:W-:-:S05]  /*29d0*/  LOP3.LUT R0, R2, R0, R7, 0xfe, !PT ;  /* 0x0000000002007212 */ /* 0x000fca00078efe07 */
[----:B------:R-:W-:-:S04]  /*29e0*/  FMUL.FTZ R0, R0, 1 ;  /* 0x3f80000000007820 */ /* 0x000fc80000410000 */
[----:B------:R4:W0:Y:S02]  /*29f0*/  F2F.F64.F32 R16, R0 ;  /* 0x0000000000107310 */ /* 0x0008240000201800 */
[----:B0---4-:R-:W-:Y:S05]  /*2a00*/  BRA `(.L_x_17055) ;  /* 0x0000000400147947 */ /* 0x011fea0003800000 */
.L_x_17068:
        /* <DEDUP_REMOVED lines=21> */
.L_x_17073:
[----:B------:R-:W-:Y:S05]  /*2b60*/  BSYNC.RECONVERGENT B0 ;  /* 0x0000000000007941 */ /* 0x000fea0003800200 */
.L_x_17072:
[----:B------:R-:W-:Y:S01]  /*2b70*/  IMAD.SHL.U32 R0, R0, 0x200000, RZ ;  /* 0x0020000000007824 */ /* 0x000fe200078e00ff */
[----:B------:R-:W-:-:S04]  /*2b80*/  LEA R2, R2, 0x37800000, 0x17 ;  /* 0x3780000002027811 */ /* 0x000fc800078eb8ff */
[----:B------:R-:W-:-:S05]  /*2b90*/  LOP3.LUT R0, R2, R0, R7, 0xfe, !PT ;  /* 0x0000000002007212 */ /* 0x000fca00078efe07 */
[----:B------:R-:W-:-:S04]  /*2ba0*/  FMUL.FTZ R0, R0, 1 ;  /* 0x3f80000000007820 */ /* 0x000fc80000410000 */
[----:B------:R4:W0:Y:S02]  /*2bb0*/  F2F.F64.F32 R16, R0 ;  /* 0x0000000000107310 */ /* 0x0008240000201800 */
[----:B0---4-:R-:W-:Y:S05]  /*2bc0*/  BRA `(.L_x_17055) ;  /* 0x0000000000a47947 */ /* 0x011fea0003800000 */
.L_x_17067:
        /* <DEDUP_REMOVED lines=18> */
.L_x_17054:
        /* <DEDUP_REMOVED lines=16> */
.L_x_17076:
[----:B------:R-:W-:Y:S01]  /*2df0*/  CS2R R16, SRZ ;  /* 0x0000000000107805 */ /* 0x000fe2000001ff00 */
[----:B------:R-:W-:Y:S06]  /*2e00*/  BRA `(.L_x_17055) ;  /* 0x0000000000147947 */ /* 0x000fec0003800000 */
.L_x_17075:
[----:B------:R-:W4:Y:S02]  /*2e10*/  LDG.E.64 R16, desc[UR36][R2.64] ;  /* 0x0000002402107981 */ /* 0x000f24000c1e1b00 */
[----:B----4-:R-:W0:Y:S02]  /*2e20*/  I2F.F64.U64 R16, R16 ;  /* 0x0000001000107312 */ /* 0x010e240000301800 */
[----:B0-----:R-:W-:Y:S05]  /*2e30*/  BRA `(.L_x_17055) ;  /* 0x0000000000087947 */ /* 0x001fea0003800000 */
.L_x_17074:
[----:B------:R-:W4:Y:S02]  /*2e40*/  LDG.E R2, desc[UR36][R2.64] ;  /* 0x0000002402027981 */ /* 0x000f24000c1e1900 */
[----:B----4-:R0:W1:Y:S02]  /*2e50*/  I2F.F64.U32 R16, R2 ;  /* 0x0000000200107312 */ /* 0x0100640000201800 */
.L_x_17055:
[----:B------:R-:W-:Y:S05]  /*2e60*/  BSYNC.RECONVERGENT B6 ;  /* 0x0000000000067941 */ /* 0x000fea0003800200 */
.L_x_17049:
        /* <DEDUP_REMOVED lines=20> */
.L_x_17081:
[----:B------:R-:W4:Y:S02]  /*2fb0*/  LDG.E.U8 R2, desc[UR36][R2.64] ;  /* 0x0000002402027981 */ /* 0x000f24000c1e1100 */
[----:B----4-:R0:W4:Y:S02]  /*2fc0*/  I2F.F64.U16 R26, R2 ;  /* 0x00000002001a7312 */ /* 0x0101240000101800 */
[----:B0---4-:R-:W-:Y:S05]  /*2fd0*/  BRA `(.L_x_17083) ;  /* 0x0000000c00607947 */ /* 0x011fea0003800000 */
.L_x_17080:
        /* <DEDUP_REMOVED lines=9> */
.L_x_17085:
[----:B------:R-:W4:Y:S02]  /*3070*/  LDG.E R2, desc[UR36][R2.64] ;  /* 0x0000002402027981 */ /* 0x000f24000c1e1900 */
[----:B----4-:R0:W4:Y:S02]  /*3080*/  I2F.F64 R26, R2 ;  /* 0x00000002001a7312 */ /* 0x0101240000201c00 */
[----:B0---4-:R-:W-:Y:S05]  /*3090*/  BRA `(.L_x_17083) ;  /* 0x0000000c00307947 */ /* 0x011fea0003800000 */
.L_x_17084:
[----:B------:R-:W4:Y:S02]  /*30a0*/  LDG.E.U16 R2, desc[UR36][R2.64] ;  /* 0x0000002402027981 */ /* 0x000f24000c1e1500 */
[----:B----4-:R0:W4:Y:S02]  /*30b0*/  I2F.F64.S16 R26, R2 ;  /* 0x00000002001a7312 */ /* 0x0101240000101c00 */
[----:B0---4-:R-:W-:Y:S05]  /*30c0*/  BRA `(.L_x_17083) ;  /* 0x0000000c00247947 */ /* 0x011fea0003800000 */
.L_x_17079:
        /* <DEDUP_REMOVED lines=10> */
.L_x_17087:
[----:B------:R-:W4:Y:S02]  /*3170*/  LDG.E.U16 R0, desc[UR36][R2.64] ;  /* 0x0000002402007981 */ /* 0x000f24000c1e1500 */
[----:B----4-:R-:W-:-:S05]  /*3180*/  HADD2.F32 R0, -RZ, R0.H0_H0 ;  /* 0x20000000ff007230 */ /* 0x010fca0000004100 */
[----:B------:R-:W-:-:S04]  /*3190*/  FMUL.FTZ R0, R0, 1 ;  /* 0x3f80000000007820 */ /* 0x000fc80000410000 */
[----:B------:R4:W0:Y:S02]  /*31a0*/  F2F.F64.F32 R26, R0 ;  /* 0x00000000001a7310 */ /* 0x0008240000201800 */
[----:B0---4-:R-:W-:Y:S05]  /*31b0*/  BRA `(.L_x_17083) ;  /* 0x0000000800e87947 */ /* 0x011fea0003800000 */
.L_x_17086:
        /* <DEDUP_REMOVED lines=10> */
.L_x_17089:
[----:B------:R-:W4:Y:S02]  /*3260*/  LDG.E.U16 R2, desc[UR36][R2.64] ;  /* 0x0000002402027981 */ /* 0x000f24000c1e1500 */
[----:B----4-:R-:W-:-:S05]  /*3270*/  HADD2.F32 R0, -RZ, R2.H0_H0 ;  /* 0x20000002ff007230 */ /* 0x010fca0000004100 */
[----:B------:R-:W-:-:S04]  /*3280*/  FMUL.FTZ R0, R0, 1 ;  /* 0x3f80000000007820 */ /* 0x000fc80000410000 */
[----:B------:R0:W4:Y:S02]  /*3290*/  F2F.F64.F32 R26, R0 ;  /* 0x00000000001a7310 */ /* 0x0001240000201800 */
[----:B0---4-:R-:W-:Y:S05]  /*32a0*/  BRA `(.L_x_17083) ;  /* 0x0000000800ac7947 */ /* 0x011fea0003800000 */
.L_x_17088:
[----:B------:R0:W5:Y:S01]  /*32b0*/  LDG.E.64 R26, desc[UR36][R2.64] ;  /* 0x00000024021a7981 */ /* 0x000162000c1e1b00 */
[----:B------:R-:W-:Y:S05]  /*32c0*/  BRA `(.L_x_17083) ;  /* 0x0000000800a47947 */ /* 0x000fea0003800000 */
.L_x_17078:
        /* <DEDUP_REMOVED lines=13> */
.L_x_17092:
[----:B------:R0:W5:Y:S01]  /*33a0*/  LDG.E.64 R26, desc[UR36][R2.64] ;  /* 0x00000024021a7981 */ /* 0x000162000c1e1b00 */
[----:B------:R-:W-:Y:S05]  /*33b0*/  BRA `(.L_x_17083) ;  /* 0x0000000800687947 */ /* 0x000fea0003800000 */
.L_x_17091:
        /* <DEDUP_REMOVED lines=27> */
.L_x_17094:
        /* <DEDUP_REMOVED lines=13> */
[----:B0---4-:R-:W-:Y:S05]  /*3640*/  BRA `(.L_x_17083) ;  /* 0x0000000400c47947 */ /* 0x011fea0003800000 */
.L_x_17093:
[----:B------:R-:W4:Y:S02]  /*3650*/  LDG.E.U16 R0, desc[UR36][R2.64] ;  /* 0x0000002402007981 */ /* 0x000f24000c1e1500 */
[----:B----4-:R-:W-:-:S04]  /*3660*/  IMAD.U32 R0, R0, 0x10000, RZ ;  /* 0x0001000000007824 */ /* 0x010fc800078e00ff */
[----:B------:R-:W-:-:S04]  /*3670*/  FMUL.FTZ R0, R0, 1 ;  /* 0x3f80000000007820 */ /* 0x000fc80000410000 */
[----:B------:R0:W4:Y:S02]  /*3680*/  F2F.F64.F32 R26, R0 ;  /* 0x00000000001a7310 */ /* 0x0001240000201800 */
[----:B0---4-:R-:W-:Y:S05]  /*3690*/  BRA `(.L_x_17083) ;  /* 0x0000000400b07947 */ /* 0x011fea0003800000 */
.L_x_17090:
        /* <DEDUP_REMOVED lines=11> */
.L_x_17097:
        /* <DEDUP_REMOVED lines=21> */
.L_x_17099:
[----:B------:R-:W-:Y:S05]  /*38a0*/  BSYNC.RECONVERGENT B0 ;  /* 0x0000000000007941 */ /* 0x000fea0003800200 */
.L_x_17098:
[----:B------:R-:W-:Y:S01]  /*38b0*/  IMAD.SHL.U32 R0, R0, 0x100000, RZ ;  /* 0x0010000000007824 */ /* 0x000fe200078e00ff */
[----:B------:R-:W-:-:S04]  /*38c0*/  LEA R2, R2, 0x3b800000, 0x17 ;  /* 0x3b80000002027811 */ /* 0x000fc800078eb8ff */
[----:B------:R-:W-:-:S05]  /*38d0*/  LOP3.LUT R0, R2, R0, R7, 0xfe, !PT ;  /* 0x0000000002007212 */ /* 0x000fca00078efe07 */
[----:B------:R-:W-:-:S04]  /*38e0*/  FMUL.FTZ R0, R0, 1 ;  /* 0x3f80000000007820 */ /* 0x000fc80000410000 */
[----:B------:R0:W4:Y:S02]  /*38f0*/  F2F.F64.F32 R26, R0 ;  /* 0x00000000001a7310 */ /* 0x0001240000201800 */
[----:B0---4-:R-:W-:Y:S05]  /*3900*/  BRA `(.L_x_17083) ;  /* 0x0000000400147947 */ /* 0x011fea0003800000 */
.L_x_17096:
        /* <DEDUP_REMOVED lines=21> */
.L_x_17101:
[----:B------:R-:W-:Y:S05]  /*3a60*/  BSYNC.RECONVERGENT B0 ;  /* 0x0000000000007941 */ /* 0x000fea0003800200 */
.L_x_17100:
[----:B------:R-:W-:Y:S01]  /*3a70*/  IMAD.SHL.U32 R0, R0, 0x200000, RZ ;  /* 0x0020000000007824 */ /* 0x000fe200078e00ff */
[----:B------:R-:W-:-:S04]  /*3a80*/  LEA R2, R2, 0x37800000, 0x17 ;  /* 0x3780000002027811 */ /* 0x000fc800078eb8ff */
[----:B------:R-:W-:-:S05]  /*3a90*/  LOP3.LUT R0, R2, R0, R7, 0xfe, !PT ;  /* 0x0000000002007212 */ /* 0x000fca00078efe07 */
[----:B------:R-:W-:-:S04]  /*3aa0*/  FMUL.FTZ R0, R0, 1 ;  /* 0x3f80000000007820 */ /* 0x000fc80000410000 */
[----:B------:R0:W4:Y:S02]  /*3ab0*/  F2F.F64.F32 R26, R0 ;  /* 0x00000000001a7310 */ /* 0x0001240000201800 */
[----:B0---4-:R-:W-:Y:S05]  /*3ac0*/  BRA `(.L_x_17083) ;  /* 0x0000000000a47947 */ /* 0x011fea0003800000 */
.L_x_17095:
        /* <DEDUP_REMOVED lines=18> */
.L_x_17082:
        /* <DEDUP_REMOVED lines=16> */
.L_x_17104:
[----:B------:R-:W-:Y:S01]  /*3cf0*/  CS2R R26, SRZ ;  /* 0x00000000001a7805 */ /* 0x000fe2000001ff00 */
[----:B------:R-:W-:Y:S06]  /*3d00*/  BRA `(.L_x_17083) ;  /* 0x0000000000147947 */ /* 0x000fec0003800000 */
.L_x_17103:
[----:B------:R-:W4:Y:S02]  /*3d10*/  LDG.E.64 R26, desc[UR36][R2.64] ;  /* 0x00000024021a7981 */ /* 0x000f24000c1e1b00 */
[----:B----4-:R-:W0:Y:S02]  /*3d20*/  I2F.F64.U64 R26, R26 ;  /* 0x0000001a001a7312 */ /* 0x010e240000301800 */
[----:B0-----:R-:W-:Y:S05]  /*3d30*/  BRA `(.L_x_17083) ;  /* 0x0000000000087947 */ /* 0x001fea0003800000 */
.L_x_17102:
[----:B------:R-:W4:Y:S02]  /*3d40*/  LDG.E R2, desc[UR36][R2.64] ;  /* 0x0000002402027981 */ /* 0x000f24000c1e1900 */
[----:B----4-:R4:W0:Y:S02]  /*3d50*/  I2F.F64.U32 R26, R2 ;  /* 0x00000002001a7312 */ /* 0x0108240000201800 */
.L_x_17083:
[----:B------:R-:W-:Y:S05]  /*3d60*/  BSYNC.RECONVERGENT B6 ;  /* 0x0000000000067941 */ /* 0x000fea0003800200 */
.L_x_17077:
[----:B------:R-:W-:-:S07]  /*3d70*/  VIADD R28, R28, 0x80 ;  /* 0x000000801c1c7836 */ /* 0x000fce0000000000 */
.L_x_17048:
[----:B------:R-:W-:Y:S05]  /*3d80*/  BSYNC.RECONVERGENT B7 ;  /* 0x0000000000077941 */ /* 0x000fea0003800200 */
.L_x_17047:
        /* <DEDUP_REMOVED lines=26> */
.L_x_17111:
[----:B------:R-:W4:Y:S02]  /*3f30*/  LDG.E.U8 R2, desc[UR36][R2.64] ;  /* 0x0000002402027981 */ /* 0x000f24000c1e1100 */
[----:B----4-:R0:W1:Y:S02]  /*3f40*/  I2F.F64.U16 R24, R2 ;  /* 0x0000000200187312 */ /* 0x0100640000101800 */
[----:B01----:R-:W-:Y:S05]  /*3f50*/  BRA `(.L_x_17113) ;  /* 0x0000000c00607947 */ /* 0x003fea0003800000 */
.L_x_17110:
        /* <DEDUP_REMOVED lines=9> */
.L_x_17115:
[----:B------:R-:W4:Y:S02]  /*3ff0*/  LDG.E R2, desc[UR36][R2.64] ;  /* 0x0000002402027981 */ /* 0x000f24000c1e1900 */
[----:B----4-:R0:W1:Y:S02]  /*4000*/  I2F.F64 R24, R2 ;  /* 0x0000000200187312 */ /* 0x0100640000201c00 */
[----:B01----:R-:W-:Y:S05]  /*4010*/  BRA `(.L_x_17113) ;  /* 0x0000000c00307947 */ /* 0x003fea0003800000 */
.L_x_17114:
[----:B------:R-:W4:Y:S02]  /*4020*/  LDG.E.U16 R2, desc[UR36][R2.64] ;  /* 0x0000002402027981 */ /* 0x000f24000c1e1500 */
[----:B----4-:R0:W1:Y:S02]  /*4030*/  I2F.F64.S16 R24, R2 ;  /* 0x0000000200187312 */ /* 0x0100640000101c00 */
[----:B01----:R-:W-:Y:S05]  /*4040*/  BRA `(.L_x_17113) ;  /* 0x0000000c00247947 */ /* 0x003fea0003800000 */
.L_x_17109:
        /* <DEDUP_REMOVED lines=10> */
.L_x_17117:
[----:B------:R-:W4:Y:S02]  /*40f0*/  LDG.E.U16 R0, desc[UR36][R2.64] ;  /* 0x0000002402007981 */ /* 0x000f24000c1e1500 */
[----:B----4-:R-:W-:-:S05]  /*4100*/  HADD2.F32 R0, -RZ, R0.H0_H0 ;  /* 0x20000000ff007230 */ /* 0x010fca0000004100 */
[----:B------:R-:W-:-:S04]  /*4110*/  FMUL.FTZ R0, R0, 1 ;  /* 0x3f80000000007820 */ /* 0x000fc80000410000 */
[----:B------:R0:W1:Y:S02]  /*4120*/  F2F.F64.F32 R24, R0 ;  /* 0x0000000000187310 */ /* 0x0000640000201800 */
[----:B01----:R-:W-:Y:S05]  /*4130*/  BRA `(.L_x_17113) ;  /* 0x0000000800e87947 */ /* 0x003fea0003800000 */
.L_x_17116:
        /* <DEDUP_REMOVED lines=10> */
.L_x_17119:
[----:B------:R-:W4:Y:S02]  /*41e0*/  LDG.E.U16 R2, desc[UR36][R2.64] ;  /* 0x0000002402027981 */ /* 0x000f24000c1e1500 */
[----:B----4-:R-:W-:-:S05]  /*41f0*/  HADD2.F32 R0, -RZ, R2.H0_H0 ;  /* 0x20000002ff007230 */ /* 0x010fca0000004100 */
[----:B------:R-:W-:-:S04]  /*4200*/  FMUL.FTZ R0, R0, 1 ;  /* 0x3f80000000007820 */ /* 0x000fc80000410000 */
[----:B------:R1:W4:Y:S02]  /*4210*/  F2F.F64.F32 R24, R0 ;  /* 0x0000000000187310 */ /* 0x0003240000201800 */
[----:B-1--4-:R-:W-:Y:S05]  /*4220*/  BRA `(.L_x_17113) ;  /* 0x0000000800ac7947 */ /* 0x012fea0003800000 */
.L_x_17118:
[----:B------:R0:W5:Y:S01]  /*4230*/  LDG.E.64 R24, desc[UR36][R2.64] ;  /* 0x0000002402187981 */ /* 0x000162000c1e1b00 */
[----:B------:R-:W-:Y:S05]  /*4240*/  BRA `(.L_x_17113) ;  /* 0x0000000800a47947 */ /* 0x000fea0003800000 */
.L_x_17108:
        /* <DEDUP_REMOVED lines=13> */
.L_x_17122:
[----:B------:R1:W5:Y:S01]  /*4320*/  LDG.E.64 R24, desc[UR36][R2.64] ;  /* 0x0000002402187981 */ /* 0x000362000c1e1b00 */
[----:B------:R-:W-:Y:S05]  /*4330*/  BRA `(.L_x_17113) ;  /* 0x0000000800687947 */ /* 0x000fea0003800000 */
.L_x_17121:
        /* <DEDUP_REMOVED lines=27> */
.L_x_17124:
        /* <DEDUP_REMOVED lines=13> */
[----:B-1--4-:R-:W-:Y:S05]  /*45c0*/  BRA `(.L_x_17113) ;  /* 0x0000000400c47947 */ /* 0x012fea0003800000 */
.L_x_17123:
[----:B------:R-:W4:Y:S02]  /*45d0*/  LDG.E.U16 R0, desc[UR36][R2.64] ;  /* 0x0000002402007981 */ /* 0x000f24000c1e1500 */
[----:B----4-:R-:W-:-:S04]  /*45e0*/  IMAD.U32 R0, R0, 0x10000, RZ ;  /* 0x0001000000007824 */ /* 0x010fc800078e00ff */
[----:B------:R-:W-:-:S04]  /*45f0*/  FMUL.FTZ R0, R0, 1 ;  /* 0x3f80000000007820 */ /* 0x000fc80000410000 */
[----:B------:R1:W4:Y:S02]  /*4600*/  F2F.F64.F32 R24, R0 ;  /* 0x0000000000187310 */ /* 0x0003240000201800 */
[----:B-1--4-:R-:W-:Y:S05]  /*4610*/  BRA `(.L_x_17113) ;  /* 0x0000000400b07947 */ /* 0x012fea0003800000 */
.L_x_17120:
        /* <DEDUP_REMOVED lines=11> */
.L_x_17127:
        /* <DEDUP_REMOVED lines=21> */
.L_x_17129:
[----:B------:R-:W-:Y:S05]  /*4820*/  BSYNC.RECONVERGENT B0 ;  /* 0x0000000000007941 */ /* 0x000fea0003800200 */
.L_x_17128:
[----:B------:R-:W-:Y:S01]  /*4830*/  IMAD.SHL.U32 R0, R0, 0x100000, RZ ;  /* 0x0010000000007824 */ /* 0x000fe200078e00ff */
[----:B------:R-:W-:-:S04]  /*4840*/  LEA R2, R2, 0x3b800000, 0x17 ;  /* 0x3b80000002027811 */ /* 0x000fc800078eb8ff */
[----:B------:R-:W-:-:S05]  /*4850*/  LOP3.LUT R0, R2, R0, R7, 0xfe, !PT ;  /* 0x0000000002007212 */ /* 0x000fca00078efe07 */
[----:B------:R-:W-:-:S04]  /*4860*/  FMUL.FTZ R0, R0, 1 ;  /* 0x3f80000000007820 */ /* 0x000fc80000410000 */
[----:B------:R0:W1:Y:S02]  /*4870*/  F2F.F64.F32 R24, R0 ;  /* 0x0000000000187310 */ /* 0x0000640000201800 */
[----:B01----:R-:W-:Y:S05]  /*4880*/  BRA `(.L_x_17113) ;  /* 0x0000000400147947 */ /* 0x003fea0003800000 */
.L_x_17126:
        /* <DEDUP_REMOVED lines=21> */
.L_x_17131:
[----:B------:R-:W-:Y:S05]  /*49e0*/  BSYNC.RECONVERGENT B0 ;  /* 0x0000000000007941 */ /* 0x000fea0003800200 */
.L_x_17130:
[----:B------:R-:W-:Y:S01]  /*49f0*/  IMAD.SHL.U32 R0, R0, 0x200000, RZ ;  /* 0x0020000000007824 */ /* 0x000fe200078e00ff */
[----:B------:R-:W-:-:S04]  /*4a00*/  LEA R2, R2, 0x37800000, 0x17 ;  /* 0x3780000002027811 */ /* 0x000fc800078eb8ff */
[----:B------:R-:W-:-:S05]  /*4a10*/  LOP3.LUT R0, R2, R0, R7, 0xfe, !PT ;  /* 0x0000000002007212 */ /* 0x000fca00078efe07 */
[----:B------:R-:W-:-:S04]  /*4a20*/  FMUL.FTZ R0, R0, 1 ;  /* 0x3f80000000007820 */ /* 0x000fc80000410000 */
[----:B------:R0:W1:Y:S02]  /*4a30*/  F2F.F64.F32 R24, R0 ;  /* 0x0000000000187310 */ /* 0x0000640000201800 */
[----:B01----:R-:W-:Y:S05]  /*4a40*/  BRA `(.L_x_17113) ;  /* 0x0000000000a47947 */ /* 0x003fea0003800000 */
.L_x_17125:
        /* <DEDUP_REMOVED lines=18> */
.L_x_17112:
        /* <DEDUP_REMOVED lines=16> */
.L_x_17134:
[----:B------:R-:W-:Y:S01]  /*4c70*/  CS2R R24, SRZ ;  /* 0x0000000000187805 */ /* 0x000fe2000001ff00 */
[----:B------:R-:W-:Y:S06]  /*4c80*/  BRA `(.L_x_17113) ;  /* 0x0000000000147947 */ /* 0x000fec0003800000 */
.L_x_17133:
[----:B------:R-:W4:Y:S02]  /*4c90*/  LDG.E.64 R24, desc[UR36][R2.64] ;  /* 0x0000002402187981 */ /* 0x000f24000c1e1b00 */
[----:B----4-:R-:W4:Y:S02]  /*4ca0*/  I2F.F64.U64 R24, R24 ;  /* 0x0000001800187312 */ /* 0x010f240000301800 */
[----:B----4-:R-:W-:Y:S05]  /*4cb0*/  BRA `(.L_x_17113) ;  /* 0x0000000000087947 */ /* 0x010fea0003800000 */
.L_x_17132:
[----:B------:R-:W4:Y:S02]  /*4cc0*/  LDG.E R2, desc[UR36][R2.64] ;  /* 0x0000002402027981 */ /* 0x000f24000c1e1900 */
[----:B----4-:R4:W0:Y:S02]  /*4cd0*/  I2F.F64.U32 R24, R2 ;  /* 0x0000000200187312 */ /* 0x0108240000201800 */
.L_x_17113:
[----:B------:R-:W-:Y:S05]  /*4ce0*/  BSYNC.RECONVERGENT B6 ;  /* 0x0000000000067941 */ /* 0x000fea0003800200 */
.L_x_17107:
        /* <DEDUP_REMOVED lines=20> */
.L_x_17139:
[----:B------:R-:W4:Y:S02]  /*4e30*/  LDG.E.U8 R2, desc[UR36][R2.64] ;  /* 0x0000002402027981 */ /* 0x000f24000c1e1100 */
[----:B----4-:R0:W1:Y:S02]  /*4e40*/  I2F.F64.U16 R32, R2 ;  /* 0x0000000200207312 */ /* 0x0100640000101800 */
[----:B01----:R-:W-:Y:S05]  /*4e50*/  BRA `(.L_x_17141) ;  /* 0x0000000c00607947 */ /* 0x003fea0003800000 */
.L_x_17138:
        /* <DEDUP_REMOVED lines=9> */
.L_x_17143:
[----:B------:R-:W4:Y:S02]  /*4ef0*/  LDG.E R2, desc[UR36][R2.64] ;  /* 0x0000002402027981 */ /* 0x000f24000c1e1900 */
[----:B----4-:R0:W1:Y:S02]  /*4f00*/  I2F.F64 R32, R2 ;  /* 0x0000000200207312 */ /* 0x0100640000201c00 */
[----:B01----:R-:W-:Y:S05]  /*4f10*/  BRA `(.L_x_17141) ;  /* 0x0000000c00307947 */ /* 0x003fea0003800000 */
.L_x_17142:
[----:B------:R-:W4:Y:S02]  /*4f20*/  LDG.E.U16 R2, desc[UR36][R2.64] ;  /* 0x0000002402027981 */ /* 0x000f24000c1e1500 */
[----:B----4-:R0:W1:Y:S02]  /*4f30*/  I2F.F64.S16 R32, R2 ;  /* 0x0000000200207312 */ /* 0x0100640000101c00 */
[----:B01----:R-:W-:Y:S05]  /*4f40*/  BRA `(.L_x_17141) ;  /* 0x0000000c00247947 */ /* 0x003fea0003800000 */
.L_x_17137:
        /* <DEDUP_REMOVED lines=10> */
.L_x_17145:
[----:B------:R-:W4:Y:S02]  /*4ff0*/  LDG.E.U16 R0, desc[UR36][R2.64] ;  /* 0x0000002402007981 */ /* 0x000f24000c1e1500 */
[----:B----4-:R-:W-:-:S05]  /*5000*/  HADD2.F32 R0, -RZ, R0.H0_H0 ;  /* 0x20000000ff007230 */ /* 0x010fca0000004100 */
[----:B------:R-:W-:-:S04]  /*5010*/  FMUL.FTZ R0, R0, 1 ;  /* 0x3f80000000007820 */ /* 0x000fc80000410000 */
[----:B------:R0:W1:Y:S02]  /*5020*/  F2F.F64.F32 R32, R0 ;  /* 0x0000000000207310 */ /* 0x0000640000201800 */
[----:B01----:R-:W-:Y:S05]  /*5030*/  BRA `(.L_x_17141) ;  /* 0x0000000800e87947 */ /* 0x003fea0003800000 */
.L_x_17144:
        /* <DEDUP_REMOVED lines=10> */
.L_x_17147:
[----:B------:R-:W4:Y:S02]  /*50e0*/  LDG.E.U16 R2, desc[UR36][R2.64] ;  /* 0x0000002402027981 */ /* 0x000f24000c1e1500 */
[----:B----4-:R-:W-:-:S05]  /*50f0*/  HADD2.F32 R0, -RZ, R2.H0_H0 ;  /* 0x20000002ff007230 */ /* 0x010fca0000004100 */
[----:B------:R-:W-:-:S04]  /*5100*/  FMUL.FTZ R0, R0, 1 ;  /* 0x3f80000000007820 */ /* 0x000fc80000410000 */
[----:B------:R0:W1:Y:S02]  /*5110*/  F2F.F64.F32 R32, R0 ;  /* 0x0000000000207310 */ /* 0x0000640000201800 */
[----:B01----:R-:W-:Y:S05]  /*5120*/  BRA `(.L_x_17141) ;  /* 0x0000000800ac7947 */ /* 0x003fea0003800000 */
.L_x_17146:
[----:B------:R0:W5:Y:S01]  /*5130*/  LDG.E.64 R32, desc[UR36][R2.64] ;  /* 0x0000002402207981 */ /* 0x000162000c1e1b00 */
[----:B------:R-:W-:Y:S05]  /*5140*/  BRA `(.L_x_17141) ;  /* 0x0000000800a47947 */ /* 0x000fea0003800000 */
.L_x_17136:
        /* <DEDUP_REMOVED lines=13> */
.L_x_17150:
[----:B------:R0:W5:Y:S01]  /*5220*/  LDG.E.64 R32, desc[UR36][R2.64] ;  /* 0x0000002402207981 */ /* 0x000162000c1e1b00 */
[----:B------:R-:W-:Y:S05]  /*5230*/  BRA `(.L_x_17141) ;  /* 0x0000000800687947 */ /* 0x000fea0003800000 */
.L_x_17149:
        /* <DEDUP_REMOVED lines=27> */
.L_x_17152:
        /* <DEDUP_REMOVED lines=14> */
.L_x_17151:
[----:B------:R-:W4:Y:S02]  /*54d0*/  LDG.E.U16 R0, desc[UR36][R2.64] ;  /* 0x0000002402007981 */ /* 0x000f24000c1e1500 */
[----:B----4-:R-:W-:-:S04]  /*54e0*/  IMAD.U32 R0, R0, 0x10000, RZ ;  /* 0x0001000000007824 */ /* 0x010fc800078e00ff */
[----:B------:R-:W-:-:S04]  /*54f0*/  FMUL.FTZ R0, R0, 1 ;  /* 0x3f80000000007820 */ /* 0x000fc80000410000 */
[----:B------:R0:W1:Y:S02]  /*5500*/  F2F.F64.F32 R32, R0 ;  /* 0x0000000000207310 */ /* 0x0000640000201800 */
[----:B01----:R-:W-:Y:S05]  /*5510*/  BRA `(.L_x_17141) ;  /* 0x0000000400b07947 */ /* 0x003fea0003800000 */
.L_x_17148:
        /* <DEDUP_REMOVED lines=11> */
.L_x_17155:
        /* <DEDUP_REMOVED lines=21> */
.L_x_17157:
[----:B------:R-:W-:Y:S05]  /*5720*/  BSYNC.RECONVERGENT B0 ;  /* 0x0000000000007941 */ /* 0x000fea0003800200 */
.L_x_17156:
[----:B------:R-:W-:Y:S01]  /*5730*/  IMAD.SHL.U32 R0, R0, 0x100000, RZ ;  /* 0x0010000000007824 */ /* 0x000fe200078e00ff */
[----:B------:R-:W-:-:S04]  /*5740*/  LEA R2, R2, 0x3b800000, 0x17 ;  /* 0x3b80000002027811 */ /* 0x000fc800078eb8ff */
[----:B------:R-:W-:-:S05]  /*5750*/  LOP3.LUT R0, R2, R0, R7, 0xfe, !PT ;  /* 0x0000000002007212 */ /* 0x000fca00078efe07 */
[----:B------:R-:W-:-:S04]  /*5760*/  FMUL.FTZ R0, R0, 1 ;  /* 0x3f80000000007820 */ /* 0x000fc80000410000 */
[----:B------:R0:W1:Y:S02]  /*5770*/  F2F.F64.F32 R32, R0 ;  /* 0x0000000000207310 */ /* 0x0000640000201800 */
[----:B01----:R-:W-:Y:S05]  /*5780*/  BRA `(.L_x_17141) ;  /* 0x0000000400147947 */ /* 0x003fea0003800000 */
.L_x_17154:
        /* <DEDUP_REMOVED lines=21> */
.L_x_17159:
[----:B------:R-:W-:Y:S05]  /*58e0*/  BSYNC.RECONVERGENT B0 ;  /* 0x0000000000007941 */ /* 0x000fea0003800200 */
.L_x_17158:
[----:B------:R-:W-:Y:S01]  /*58f0*/  IMAD.SHL.U32 R0, R0, 0x200000, RZ ;  /* 0x0020000000007824 */ /* 0x000fe200078e00ff */
[----:B------:R-:W-:-:S04]  /*5900*/  LEA R2, R2, 0x37800000, 0x17 ;  /* 0x3780000002027811 */ /* 0x000fc800078eb8ff */
[----:B------:R-:W-:-:S05]  /*5910*/  LOP3.LUT R0, R2, R0, R7, 0xfe, !PT ;  /* 0x0000000002007212 */ /* 0x000fca00078efe07 */
[----:B------:R-:W-:-:S04]  /*5920*/  FMUL.FTZ R0, R0, 1 ;  /* 0x3f80000000007820 */ /* 0x000fc80000410000 */
[----:B------:R0:W1:Y:S02]  /*5930*/  F2F.F64.F32 R32, R0 ;  /* 0x0000000000207310 */ /* 0x0000640000201800 */
[----:B01----:R-:W-:Y:S05]  /*5940*/  BRA `(.L_x_17141) ;  /* 0x0000000000a47947 */ /* 0x003fea0003800000 */
.L_x_17153:
        /* <DEDUP_REMOVED lines=18> */
.L_x_17140:
        /* <DEDUP_REMOVED lines=16> */
.L_x_17162:
[----:B------:R-:W-:Y:S01]  /*5b70*/  CS2R R32, SRZ ;  /* 0x0000000000207805 */ /* 0x000fe2000001ff00 */
[----:B------:R-:W-:Y:S06]  /*5b80*/  BRA `(.L_x_17141) ;  /* 0x0000000000147947 */ /* 0x000fec0003800000 */
.L_x_17161:
[----:B------:R-:W4:Y:S02]  /*5b90*/  LDG.E.64 R32, desc[UR36][R2.64] ;  /* 0x0000002402207981 */ /* 0x000f24000c1e1b00 */
[----:B----4-:R-:W1:Y:S02]  /*5ba0*/  I2F.F64.U64 R32, R32 ;  /* 0x0000002000207312 */ /* 0x010e640000301800 */
[----:B-1----:R-:W-:Y:S05]  /*5bb0*/  BRA `(.L_x_17141) ;  /* 0x0000000000087947 */ /* 0x002fea0003800000 */
.L_x_17160:
[----:B------:R-:W4:Y:S02]  /*5bc0*/  LDG.E R2, desc[UR36][R2.64] ;  /* 0x0000002402027981 */ /* 0x000f24000c1e1900 */
[----:B----4-:R1:W4:Y:S02]  /*5bd0*/  I2F.F64.U32 R32, R2 ;  /* 0x0000000200207312 */ /* 0x0103240000201800 */
.L_x_17141:
[----:B------:R-:W-:Y:S05]  /*5be0*/  BSYNC.RECONVERGENT B6 ;  /* 0x0000000000067941 */ /* 0x000fea0003800200 */
.L_x_17135:
[----:B------:R-:W-:-:S07]  /*5bf0*/  VIADD R28, R28, 0x80 ;  /* 0x000000801c1c7836 */ /* 0x000fce0000000000 */
.L_x_17106:
[----:B------:R-:W-:Y:S05]  /*5c00*/  BSYNC.RECONVERGENT B7 ;  /* 0x0000000000077941 */ /* 0x000fea0003800200 */
.L_x_17105:
[----:B------:R-:W-:Y:S01]  /*5c10*/  ISETP.GE.AND P0, PT, R28, R37, PT ;  /* 0x000000251c00720c */ /* 0x000fe20003f06270 */
[----:B------:R-:W-:Y:S01]  /*5c20*/  BSSY.RECONVERGENT B7, `(.L_x_17163) ;  /* 0x00001e1000077945 */ /* 0x000fe20003800200 */
[----:B------:R-:W-:Y:S02]  /*5c30*/  CS2R R34, SRZ ;  /* 0x0000000000227805 */ /* 0x000fe4000001ff00 */
[----:B------:R-:W-:-:S09]  /*5c40*/  CS2R R30, SRZ ;  /* 0x00000000001e7805 */ /* 0x000fd2000001ff00 */
[----:B------:R-:W-:Y:S05]  /*5c50*/  @P0 BRA `(.L_x_17164) ;  /* 0x0000001c00740947 */ /* 0x000fea0003800000 */
[----:B------:R-:W2:Y:S01]  /*5c60*/  S2R R0, SR_CTAID.X ;  /* 0x0000000000007919 */ /* 0x000ea20000002500 */
[----:B01--4-:R-:W0:Y:S01]  /*5c70*/  LDC.64 R2, c[0x0][0x390] ;  /* 0x0000e400ff027b82 */ /* 0x013e220000000a00 */
[----:B------:R-:W1:Y:S01]  /*5c80*/  LDCU UR5, c[0x0][0x3a8] ;  /* 0x00007500ff0577ac */ /* 0x000e620008000800 */
[----:B------:R-:W-:Y:S01]  /*5c90*/  BSSY.RECONVERGENT B6, `(.L_x_17165) ;  /* 0x00000ee000067945 */ /* 0x000fe20003800200 */
[----:B------:R-:W-:-:S04]  /*5ca0*/  UPRMT UR4, UR38, 0x9910, URZ ;  /* 0x0000991026047896 */ /* 0x000fc800080000ff */
[----:B------:R-:W-:Y:S01]  /*5cb0*/  UISETP.GT.AND UP0, UPT, UR4, 0x9, UPT ;  /* 0x000000090400788c */ /* 0x000fe2000bf04270 */
[----:B--2---:R-:W-:-:S04]  /*5cc0*/  IMAD R28, R0, 0x200, R28 ;  /* 0x00000200001c7824 */ /* 0x004fc800078e021c */
        /* <DEDUP_REMOVED lines=15> */
.L_x_17169:
[----:B------:R-:W2:Y:S02]  /*5dc0*/  LDG.E.U8 R2, desc[UR36][R2.64] ;  /* 0x0000002402027981 */ /* 0x000ea4000c1e1100 */
[----:B--2---:R0:W1:Y:S02]  /*5dd0*/  I2F.F64.U16 R30, R2 ;  /* 0x00000002001e7312 */ /* 0x0040640000101800 */
[----:B01----:R-:W-:Y:S05]  /*5de0*/  BRA `(.L_x_17171) ;  /* 0x0000000c00607947 */ /* 0x003fea0003800000 */
.L_x_17168:
        /* <DEDUP_REMOVED lines=9> */
.L_x_17173:
[----:B------:R-:W2:Y:S02]  /*5e80*/  LDG.E R2, desc[UR36][R2.64] ;  /* 0x0000002402027981 */ /* 0x000ea4000c1e1900 */
[----:B--2---:R0:W1:Y:S02]  /*5e90*/  I2F.F64 R30, R2 ;  /* 0x00000002001e7312 */ /* 0x0040640000201c00 */
[----:B01----:R-:W-:Y:S05]  /*5ea0*/  BRA `(.L_x_17171) ;  /* 0x0000000c00307947 */ /* 0x003fea0003800000 */
.L_x_17172:
[----:B------:R-:W2:Y:S02]  /*5eb0*/  LDG.E.U16 R2, desc[UR36][R2.64] ;  /* 0x0000002402027981 */ /* 0x000ea4000c1e1500 */
[----:B--2---:R0:W1:Y:S02]  /*5ec0*/  I2F.F64.S16 R30, R2 ;  /* 0x00000002001e7312 */ /* 0x0040640000101c00 */
[----:B01----:R-:W-:Y:S05]  /*5ed0*/  BRA `(.L_x_17171) ;  /* 0x0000000c00247947 */ /* 0x003fea0003800000 */
.L_x_17167:
        /* <DEDUP_REMOVED lines=10> */
.L_x_17175:
[----:B------:R-:W2:Y:S02]  /*5f80*/  LDG.E.U16 R0, desc[UR36][R2.64] ;  /* 0x0000002402007981 */ /* 0x000ea4000c1e1500 */
[----:B--2---:R-:W-:-:S05]  /*5f90*/  HADD2.F32 R0, -RZ, R0.H0_H0 ;  /* 0x20000000ff007230 */ /* 0x004fca0000004100 */
[----:B------:R-:W-:-:S04]  /*5fa0*/  FMUL.FTZ R0, R0, 1 ;  /* 0x3f80000000007820 */ /* 0x000fc80000410000 */
[----:B------:R1:W2:Y:S02]  /*5fb0*/  F2F.F64.F32 R30, R0 ;  /* 0x00000000001e7310 */ /* 0x0002a40000201800 */
[----:B-12---:R-:W-:Y:S05]  /*5fc0*/  BRA `(.L_x_17171) ;  /* 0x0000000800e87947 */ /* 0x006fea0003800000 */
.L_x_17174:
        /* <DEDUP_REMOVED lines=10> */
.L_x_17177:
[----:B------:R-:W2:Y:S02]  /*6070*/  LDG.E.U16 R2, desc[UR36][R2.64] ;  /* 0x0000002402027981 */ /* 0x000ea4000c1e1500 */
[----:B--2---:R-:W-:-:S05]  /*6080*/  HADD2.F32 R0, -RZ, R2.H0_H0 ;  /* 0x20000002ff007230 */ /* 0x004fca0000004100 */
[----:B------:R-:W-:-:S04]  /*6090*/  FMUL.FTZ R0, R0, 1 ;  /* 0x3f80000000007820 */ /* 0x000fc80000410000 */
[----:B------:R1:W2:Y:S02]  /*60a0*/  F2F.F64.F32 R30, R0 ;  /* 0x00000000001e7310 */ /* 0x0002a40000201800 */
[----:B-12---:R-:W-:Y:S05]  /*60b0*/  BRA `(.L_x_17171) ;  /* 0x0000000800ac7947 */ /* 0x006fea0003800000 */
.L_x_17176:
[----:B------:R0:W5:Y:S01]  /*60c0*/  LDG.E.64 R30, desc[UR36][R2.64] ;  /* 0x00000024021e7981 */ /* 0x000162000c1e1b00 */
[----:B------:R-:W-:Y:S05]  /*60d0*/  BRA `(.L_x_17171) ;  /* 0x0000000800a47947 */ /* 0x000fea0003800000 */
.L_x_17166:
        /* <DEDUP_REMOVED lines=13> */
.L_x_17180:
[----:B------:R1:W5:Y:S01]  /*61b0*/  LDG.E.64 R30, desc[UR36][R2.64] ;  /* 0x00000024021e7981 */ /* 0x000362000c1e1b00 */
[----:B------:R-:W-:Y:S05]  /*61c0*/  BRA `(.L_x_17171) ;  /* 0x0000000800687947 */ /* 0x000fea0003800000 */
.L_x_17179:
        /* <DEDUP_REMOVED lines=27> */
.L_x_17182:
        /* <DEDUP_REMOVED lines=14> */
.L_x_17181:
[----:B------:R-:W2:Y:S02]  /*6460*/  LDG.E.U16 R0, desc[UR36][R2.64] ;  /* 0x0000002402007981 */ /* 0x000ea4000c1e1500 */
[----:B--2---:R-:W-:-:S04]  /*6470*/  IMAD.U32 R0, R0, 0x10000, RZ ;  /* 0x0001000000007824 */ /* 0x004fc800078e00ff */
[----:B------:R-:W-:-:S04]  /*6480*/  FMUL.FTZ R0, R0, 1 ;  /* 0x3f80000000007820 */ /* 0x000fc80000410000 */
[----:B------:R2:W4:Y:S02]  /*6490*/  F2F.F64.F32 R30, R0 ;  /* 0x00000000001e7310 */ /* 0x0005240000201800 */
[----:B--2-4-:R-:W-:Y:S05]  /*64a0*/  BRA `(.L_x_17171) ;  /* 0x0000000400b07947 */ /* 0x014fea0003800000 */
.L_x_17178:
        /* <DEDUP_REMOVED lines=11> */
.L_x_17185:
        /* <DEDUP_REMOVED lines=21> */
.L_x_17187:
[----:B------:R-:W-:Y:S05]  /*66b0*/  BSYNC.RECONVERGENT B0 ;  /* 0x0000000000007941 */ /* 0x000fea0003800200 */
.L_x_17186:
[----:B------:R-:W-:Y:S01]  /*66c0*/  IMAD.SHL.U32 R0, R0, 0x100000, RZ ;  /* 0x0010000000007824 */ /* 0x000fe200078e00ff */
[----:B------:R-:W-:-:S04]  /*66d0*/  LEA R2, R2, 0x3b800000, 0x17 ;  /* 0x3b80000002027811 */ /* 0x000fc800078eb8ff */
[----:B------:R-:W-:-:S05]  /*66e0*/  LOP3.LUT R0, R2, R0, R7, 0xfe, !PT ;  /* 0x0000000002007212 */ /* 0x000fca00078efe07 */
[----:B------:R-:W-:-:S04]  /*66f0*/  FMUL.FTZ R0, R0, 1 ;  /* 0x3f80000000007820 */ /* 0x000fc80000410000 */
[----:B------:R0:W1:Y:S02]  /*6700*/  F2F.F64.F32 R30, R0 ;  /* 0x00000000001e7310 */ /* 0x0000640000201800 */
[----:B01----:R-:W-:Y:S05]  /*6710*/  BRA `(.L_x_17171) ;  /* 0x0000000400147947 */ /* 0x003fea0003800000 */
.L_x_17184:
        /* <DEDUP_REMOVED lines=21> */
.L_x_17189:
[----:B------:R-:W-:Y:S05]  /*6870*/  BSYNC.RECONVERGENT B0 ;  /* 0x0000000000007941 */ /* 0x000fea0003800200 */
.L_x_17188:
[----:B------:R-:W-:Y:S01]  /*6880*/  IMAD.SHL.U32 R0, R0, 0x200000, RZ ;  /* 0x0020000000007824 */ /* 0x000fe200078e00ff */
[----:B------:R-:W-:-:S04]  /*6890*/  LEA R2, R2, 0x37800000, 0x17 ;  /* 0x3780000002027811 */ /* 0x000fc800078eb8ff */
[----:B------:R-:W-:-:S05]  /*68a0*/  LOP3.LUT R0, R2, R0, R7, 0xfe, !PT ;  /* 0x0000000002007212 */ /* 0x000fca00078efe07 */
[----:B------:R-:W-:-:S04]  /*68b0*/  FMUL.FTZ R0, R0, 1 ;  /* 0x3f80000000007820 */ /* 0x000fc80000410000 */
[----:B------:R0:W1:Y:S02]  /*68c0*/  F2F.F64.F32 R30, R0 ;  /* 0x00000000001e7310 */ /* 0x0000640000201800 */
[----:B01----:R-:W-:Y:S05]  /*68d0*/  BRA `(.L_x_17171) ;  /* 0x0000000000a47947 */ /* 0x003fea0003800000 */
.L_x_17183:
        /* <DEDUP_REMOVED lines=18> */
.L_x_17170:
        /* <DEDUP_REMOVED lines=16> */
.L_x_17192:
[----:B------:R-:W-:Y:S01]  /*6b00*/  CS2R R30, SRZ ;  /* 0x00000000001e7805 */ /* 0x000fe2000001ff00 */
[----:B------:R-:W-:Y:S06]  /*6b10*/  BRA `(.L_x_17171) ;  /* 0x0000000000147947 */ /* 0x000fec0003800000 */
.L_x_17191:
[----:B------:R-:W2:Y:S02]  /*6b20*/  LDG.E.64 R30, desc[UR36][R2.64] ;  /* 0x00000024021e7981 */ /* 0x000ea4000c1e1b00 */
[----:B--2---:R-:W0:Y:S02]  /*6b30*/  I2F.F64.U64 R30, R30 ;  /* 0x0000001e001e7312 */ /* 0x004e240000301800 */
[----:B0-----:R-:W-:Y:S05]  /*6b40*/  BRA `(.L_x_17171) ;  /* 0x0000000000087947 */ /* 0x001fea0003800000 */
.L_x_17190:
[----:B------:R-:W2:Y:S02]  /*6b50*/  LDG.E R2, desc[UR36][R2.64] ;  /* 0x0000002402027981 */ /* 0x000ea4000c1e1900 */
[----:B--2---:R2:W4:Y:S02]  /*6b60*/  I2F.F64.U32 R30, R2 ;  /* 0x00000002001e7312 */ /* 0x0045240000201800 */
.L_x_17171:
[----:B------:R-:W-:Y:S05]  /*6b70*/  BSYNC.RECONVERGENT B6 ;  /* 0x0000000000067941 */ /* 0x000fea0003800200 */
.L_x_17165:
[----:B012---:R-:W0:Y:S01]  /*6b80*/  LDC.64 R2, c[0x0][0x398] ;  /* 0x0000e600ff027b82 */ /* 0x007e220000000a00 */
        /* <DEDUP_REMOVED lines=18> */
.L_x_17196:
[----:B------:R-:W2:Y:S02]  /*6cb0*/  LDG.E.U8 R2, desc[UR36][R2.64] ;  /* 0x0000002402027981 */ /* 0x000ea4000c1e1100 */
[----:B--2---:R0:W1:Y:S02]  /*6cc0*/  I2F.F64.U16 R34, R2 ;  /* 0x0000000200227312 */ /* 0x0040640000101800 */
[----:B01----:R-:W-:Y:S05]  /*6cd0*/  BRA `(.L_x_17164) ;  /* 0x0000000c00547947 */ /* 0x003fea0003800000 */
.L_x_17195:
        /* <DEDUP_REMOVED lines=9> */
.L_x_17199:
[----:B------:R-:W2:Y:S02]  /*6d70*/  LDG.E R2, desc[UR36][R2.64] ;  /* 0x0000002402027981 */ /* 0x000ea4000c1e1900 */
[----:B--2---:R0:W1:Y:S02]  /*6d80*/  I2F.F64 R34, R2 ;  /* 0x0000000200227312 */ /* 0x0040640000201c00 */
[----:B01----:R-:W-:Y:S05]  /*6d90*/  BRA `(.L_x_17164) ;  /* 0x0000000c00247947 */ /* 0x003fea0003800000 */
.L_x_17198:
[----:B------:R-:W2:Y:S02]  /*6da0*/  LDG.E.U16 R2, desc[UR36][R2.64] ;  /* 0x0000002402027981 */ /* 0x000ea4000c1e1500 */
[----:B--2---:R0:W1:Y:S02]  /*6db0*/  I2F.F64.S16 R34, R2 ;  /* 0x0000000200227312 */ /* 0x0040640000101c00 */
[----:B01----:R-:W-:Y:S05]  /*6dc0*/  BRA `(.L_x_17164) ;  /* 0x0000000c00187947 */ /* 0x003fea0003800000 */
.L_x_17194:
        /* <DEDUP_REMOVED lines=10> */
.L_x_17201:
[----:B------:R-:W2:Y:S02]  /*6e70*/  LDG.E.U16 R0, desc[UR36][R2.64] ;  /* 0x0000002402007981 */ /* 0x000ea4000c1e1500 */
[----:B--2---:R-:W-:-:S05]  /*6e80*/  HADD2.F32 R0, -RZ, R0.H0_H0 ;  /* 0x20000000ff007230 */ /* 0x004fca0000004100 */
[----:B------:R-:W-:-:S04]  /*6e90*/  FMUL.FTZ R0, R0, 1 ;  /* 0x3f80000000007820 */ /* 0x000fc80000410000 */
[----:B------:R0:W1:Y:S02]  /*6ea0*/  F2F.F64.F32 R34, R0 ;  /* 0x0000000000227310 */ /* 0x0000640000201800 */
[----:B01----:R-:W-:Y:S05]  /*6eb0*/  BRA `(.L_x_17164) ;  /* 0x0000000800dc7947 */ /* 0x003fea0003800000 */
.L_x_17200:
        /* <DEDUP_REMOVED lines=10> */
.L_x_17203:
[----:B------:R-:W2:Y:S02]  /*6f60*/  LDG.E.U16 R2, desc[UR36][R2.64] ;  /* 0x0000002402027981 */ /* 0x000ea4000c1e1500 */
[----:B--2---:R-:W-:-:S05]  /*6f70*/  HADD2.F32 R0, -RZ, R2.H0_H0 ;  /* 0x20000002ff007230 */ /* 0x004fca0000004100 */
[----:B------:R-:W-:-:S04]  /*6f80*/  FMUL.FTZ R0, R0, 1 ;  /* 0x3f80000000007820 */ /* 0x000fc80000410000 */
[----:B------:R0:W1:Y:S02]  /*6f90*/  F2F.F64.F32 R34, R0 ;  /* 0x0000000000227310 */ /* 0x0000640000201800 */
[----:B01----:R-:W-:Y:S05]  /*6fa0*/  BRA `(.L_x_17164) ;  /* 0x0000000800a07947 */ /* 0x003fea0003800000 */
.L_x_17202:
[----:B------:R0:W5:Y:S01]  /*6fb0*/  LDG.E.64 R34, desc[UR36][R2.64] ;  /* 0x0000002402227981 */ /* 0x000162000c1e1b00 */
[----:B------:R-:W-:Y:S05]  /*6fc0*/  BRA `(.L_x_17164) ;  /* 0x0000000800987947 */ /* 0x000fea0003800000 */
.L_x_17193:
        /* <DEDUP_REMOVED lines=13> */
.L_x_17206:
[----:B------:R0:W5:Y:S01]  /*70a0*/  LDG.E.64 R34, desc[UR36][R2.64] ;  /* 0x0000002402227981 */ /* 0x000162000c1e1b00 */
[----:B------:R-:W-:Y:S05]  /*70b0*/  BRA `(.L_x_17164) ;  /* 0x00000008005c7947 */ /* 0x000fea0003800000 */
.L_x_17205:
        /* <DEDUP_REMOVED lines=27> */
.L_x_17208:
        /* <DEDUP_REMOVED lines=14> */
.L_x_17207:
[----:B------:R-:W2:Y:S02]  /*7350*/  LDG.E.U16 R0, desc[UR36][R2.64] ;  /* 0x0000002402007981 */ /* 0x000ea4000c1e1500 */
[----:B--2---:R-:W-:-:S04]  /*7360*/  IMAD.U32 R0, R0, 0x10000, RZ ;  /* 0x0001000000007824 */ /* 0x004fc800078e00ff */
[----:B------:R-:W-:-:S04]  /*7370*/  FMUL.FTZ R0, R0, 1 ;  /* 0x3f80000000007820 */ /* 0x000fc80000410000 */
[----:B------:R0:W1:Y:S02]  /*7380*/  F2F.F64.F32 R34, R0 ;  /* 0x0000000000227310 */ /* 0x0000640000201800 */
[----:B01----:R-:W-:Y:S05]  /*7390*/  BRA `(.L_x_17164) ;  /* 0x0000000400a47947 */ /* 0x003fea0003800000 */
.L_x_17204:
        /* <DEDUP_REMOVED lines=11> */
.L_x_17211:
        /* <DEDUP_REMOVED lines=20> */
.L_x_17213:
[----:B------:R-:W-:Y:S05]  /*7590*/  BSYNC.RECONVERGENT B0 ;  /* 0x0000000000007941 */ /* 0x000fea0003800200 */
.L_x_17212:
[----:B------:R-:W-:Y:S01]  /*75a0*/  IMAD.SHL.U32 R0, R0, 0x100000, RZ ;  /* 0x0010000000007824 */ /* 0x000fe200078e00ff */
[----:B------:R-:W-:-:S04]  /*75b0*/  LEA R2, R2, 0x3b800000, 0x17 ;  /* 0x3b80000002027811 */ /* 0x000fc800078eb8ff */
[----:B------:R-:W-:-:S05]  /*75c0*/  LOP3.LUT R0, R2, R0, R7, 0xfe, !PT ;  /* 0x0000000002007212 */ /* 0x000fca00078efe07 */
[----:B------:R-:W-:-:S04]  /*75d0*/  FMUL.FTZ R0, R0, 1 ;  /* 0x3f80000000007820 */ /* 0x000fc80000410000 */
[----:B------:R0:W1:Y:S02]  /*75e0*/  F2F.F64.F32 R34, R0 ;  /* 0x0000000000227310 */ /* 0x0000640000201800 */
[----:B01----:R-:W-:Y:S05]  /*75f0*/  BRA `(.L_x_17164) ;  /* 0x00000004000c7947 */ /* 0x003fea0003800000 */
.L_x_17210:
        /* <DEDUP_REMOVED lines=20> */
.L_x_17215:
[----:B------:R-:W-:Y:S05]  /*7740*/  BSYNC.RECONVERGENT B0 ;  /* 0x0000000000007941 */ /* 0x000fea0003800200 */
.L_x_17214:
[----:B------:R-:W-:Y:S01]  /*7750*/  IMAD.SHL.U32 R0, R0, 0x200000, RZ ;  /* 0x0020000000007824 */ /* 0x000fe200078e00ff */
[----:B------:R-:W-:-:S04]  /*7760*/  LEA R2, R2, 0x37800000, 0x17 ;  /* 0x3780000002027811 */ /* 0x000fc800078eb8ff */
[----:B------:R-:W-:-:S05]  /*7770*/  LOP3.LUT R0, R2, R0, R7, 0xfe, !PT ;  /* 0x0000000002007212 */ /* 0x000fca00078efe07 */
[----:B------:R-:W-:-:S04]  /*7780*/  FMUL.FTZ R0, R0, 1 ;  /* 0x3f80000000007820 */ /* 0x000fc80000410000 */
[----:B------:R0:W1:Y:S02]  /*7790*/  F2F.F64.F32 R34, R0 ;  /* 0x0000000000227310 */ /* 0x0000640000201800 */
[----:B01----:R-:W-:Y:S05]  /*77a0*/  BRA `(.L_x_17164) ;  /* 0x0000000000a07947 */ /* 0x003fea0003800000 */
.L_x_17209:
        /* <DEDUP_REMOVED lines=18> */
.L_x_17197:
        /* <DEDUP_REMOVED lines=15> */
[----:B--2-45:R-:W-:Y:S05]  /*79c0*/  CALL.ABS.NOINC R2 ;  /* 0x0000000002007343 */ /* 0x034fea0003c00000 */
.L_x_17218:
[----:B------:R-:W-:Y:S05]  /*79d0*/  BRA `(.L_x_17164) ;  /* 0x0000000000147947 */ /* 0x000fea0003800000 */
.L_x_17217:
[----:B------:R-:W2:Y:S02]  /*79e0*/  LDG.E.64 R34, desc[UR36][R2.64] ;  /* 0x0000002402227981 */ /* 0x000ea4000c1e1b00 */
[----:B--2---:R-:W0:Y:S02]  /*79f0*/  I2F.F64.U64 R34, R34 ;  /* 0x0000002200227312 */ /* 0x004e240000301800 */
[----:B0-----:R-:W-:Y:S05]  /*7a00*/  BRA `(.L_x_17164) ;  /* 0x0000000000087947 */ /* 0x001fea0003800000 */
.L_x_17216:
[----:B------:R-:W2:Y:S02]  /*7a10*/  LDG.E R2, desc[UR36][R2.64] ;  /* 0x0000002402027981 */ /* 0x000ea4000c1e1900 */
[----:B--2---:R0:W1:Y:S02]  /*7a20*/  I2F.F64.U32 R34, R2 ;  /* 0x0000000200227312 */ /* 0x0040640000201800 */
.L_x_17164:
[----:B------:R-:W-:Y:S05]  /*7a30*/  BSYNC.RECONVERGENT B7 ;  /* 0x0000000000077941 */ /* 0x000fea0003800200 */
.L_x_17163:
[----:B------:R-:W2:Y:S01]  /*7a40*/  LDC.U8 R10, c[0x0][0x3b0] ;  /* 0x0000ec00ff0a7b82 */ /* 0x000ea20000000000 */
[CC--:B------:R-:W-:Y:S01]  /*7a50*/  ISETP.GE.AND P2, PT, R36.reuse, R37.reuse, PT ;  /* 0x000000252400720c */ /* 0x0c0fe20003f46270 */
[C---:B------:R-:W-:Y:S01]  /*7a60*/  VIADD R0, R36.reuse, 0x100 ;  /* 0x0000010024007836 */ /* 0x040fe20000000000 */
[----:B------:R-:W-:Y:S01]  /*7a70*/  BSSY.RECONVERGENT B0, `(.L_x_17219) ;  /* 0x000001b000007945 */ /* 0x000fe20003800200 */
[C---:B------:R-:W-:Y:S02]  /*7a80*/  VIADD R4, R36.reuse, 0x180 ;  /* 0x0000018024047836 */ /* 0x040fe40000000000 */
[----:B01--4-:R-:W-:Y:S01]  /*7a90*/  VIADD R2, R36, 0x80 ;  /* 0x0000008024027836 */ /* 0x013fe20000000000 */
[-C--:B------:R-:W-:Y:S02]  /*7aa0*/  ISETP.GE.AND P0, PT, R0, R37.reuse, PT ;  /* 0x000000250000720c */ /* 0x080fe40003f06270 */
[-C--:B------:R-:W-:Y:S02]  /*7ab0*/  ISETP.GE.AND P1, PT, R4, R37.reuse, PT ;  /* 0x000000250400720c */ /* 0x080fe40003f26270 */
[----:B------:R-:W-:-:S03]  /*7ac0*/  ISETP.GE.AND P3, PT, R2, R37, PT ;  /* 0x000000250200720c */ /* 0x000fc60003f66270 */
[----:B------:R-:W-:Y:S10]  /*7ad0*/  @P2 BRA `(.L_x_17220) ;  /* 0x0000000000502947 */ /* 0x000ff40003800000 */
[----:B---3-5:R-:W0:Y:S01]  /*7ae0*/  DSETP.NAN.AND P4, PT, R22, R22, PT ;  /* 0x000000161600722a */ /* 0x028e220003f88000 */
[----:B------:R-:W-:Y:S02]  /*7af0*/  IMAD.MOV.U32 R4, RZ, RZ, R22 ;  /* 0x000000ffff047224 */ /* 0x000fe400078e0016 */
[----:B------:R-:W-:Y:S01]  /*7b00*/  IMAD.MOV.U32 R5, RZ, RZ, R23 ;  /* 0x000000ffff057224 */ /* 0x000fe200078e0017 */
[----:B0-----:R-:W-:Y:S06]  /*7b10*/  @P4 BRA `(.L_x_17220) ;  /* 0x0000000000404947 */ /* 0x001fec0003800000 */
[----:B--2---:R-:W0:Y:S01]  /*7b20*/  DSETP.NAN.AND P4, PT, R18, R18, PT ;  /* 0x000000121200722a */ /* 0x004e220003f88000 */
[----:B------:R-:W-:Y:S01]  /*7b30*/  IMAD.MOV.U32 R4, RZ, RZ, R18 ;  /* 0x000000ffff047224 */ /* 0x000fe200078e0012 */
[----:B0-----:R-:W-:Y:S01]  /*7b40*/  @!P4 LOP3.LUT R6, R23, 0x80000, RZ, 0xfc, !PT ;  /* 0x000800001706c812 */ /* 0x001fe200078efcff */
[----:B------:R-:W-:Y:S02]  /*7b50*/  @!P4 IMAD.MOV.U32 R3, RZ, RZ, R19 ;  /* 0x000000ffff03c224 */ /* 0x000fe400078e0013 */
[----:B------:R-:W-:Y:S02]  /*7b60*/  @!P4 IMAD.MOV.U32 R5, RZ, RZ, R22 ;  /* 0x000000ffff05c224 */ /* 0x000fe400078e0016 */
[----:B------:R-:W-:-:S15]  /*7b70*/  @!P4 IMAD.MOV.U32 R0, RZ, RZ, R18 ;  /* 0x000000ffff00c224 */ /* 0x000fde00078e0012 */
[----:B------:R-:W-:-:S15]  /*7b80*/  NOP ;  /* 0x0000000000007918 */ /* 0x000fde0000000000 */
[----:B------:R-:W-:-:S15]  /*7b90*/  NOP ;  /* 0x0000000000007918 */ /* 0x000fde0000000000 */
[----:B------:R-:W-:-:S12]  /*7ba0*/  NOP ;  /* 0x0000000000007918 */ /* 0x000fd80000000000 */
[----:B------:R-:W0:Y:S02]  /*7bb0*/  @!P4 DSETP.MIN.AND P5, P6, R18, R22, PT ;  /* 0x000000161200c22a */ /* 0x000e240003ea0000 */
[----:B0-----:R-:W-:Y:S02]  /*7bc0*/  @!P4 FSEL R3, R3, R23, P5 ;  /* 0x000000170303c208 */ /* 0x001fe40002800000 */
[----:B------:R-:W-:Y:S01]  /*7bd0*/  @!P4 SEL R0, R0, R5, P5 ;  /* 0x000000050000c207 */ /* 0x000fe20002800000 */
[----:B------:R-:W-:Y:S01]  /*7be0*/  IMAD.MOV.U32 R5, RZ, RZ, R19 ;  /* 0x000000ffff057224 */ /* 0x000fe200078e0013 */
[----:B------:R-:W-:-:S03]  /*7bf0*/  @!P4 SEL R3, R6, R3, P6 ;  /* 0x000000030603c207 */ /* 0x000fc60003000000 */
[----:B------:R-:W-:Y:S02]  /*7c00*/  @!P4 IMAD.MOV.U32 R4, RZ, RZ, R0 ;  /* 0x000000ffff04c224 */ /* 0x000fe400078e0000 */
[----:B------:R-:W-:-:S07]  /*7c10*/  @!P4 IMAD.MOV.U32 R5, RZ, RZ, R3 ;  /* 0x000000ffff05c224 */ /* 0x000fce00078e0003 */
.L_x_17220:
[----:B------:R-:W-:Y:S05]  /*7c20*/  BSYNC.RECONVERGENT B0 ;  /* 0x0000000000007941 */ /* 0x000fea0003800200 */
.L_x_17219:
[----:B------:R-:W-:Y:S04]  /*7c30*/  BSSY.RECONVERGENT B0, `(.L_x_17221) ;  /* 0x0000016000007945 */ /* 0x000fe80003800200 */
[----:B------:R-:W-:Y:S05]  /*7c40*/  @P3 BRA `(.L_x_17222) ;  /* 0x0000000000503947 */ /* 0x000fea0003800000 */
[----:B-----5:R-:W0:Y:S01]  /*7c50*/  DSETP.NAN.AND P3, PT, R16, R16, PT ;  /* 0x000000101000722a */ /* 0x020e220003f68000 */
[----:B------:R-:W-:Y:S02]  /*7c60*/  IMAD.MOV.U32 R28, RZ, RZ, R16 ;  /* 0x000000ffff1c7224 */ /* 0x000fe400078e0010 */
[----:B------:R-:W-:Y:S01]  /*7c70*/  IMAD.MOV.U32 R29, RZ, RZ, R17 ;  /* 0x000000ffff1d7224 */ /* 0x000fe200078e0011 */
[----:B0-----:R-:W-:Y:S06]  /*7c80*/  @P3 BRA `(.L_x_17222) ;  /* 0x0000000000403947 */ /* 0x001fec0003800000 */
[----:B------:R-:W0:Y:S01]  /*7c90*/  DSETP.NAN.AND P3, PT, R26, R26, PT ;  /* 0x0000001a1a00722a */ /* 0x000e220003f68000 */
[----:B------:R-:W-:Y:S02]  /*7ca0*/  IMAD.MOV.U32 R28, RZ, RZ, R26 ;  /* 0x000000ffff1c7224 */ /* 0x000fe400078e001a */
[--C-:B0-----:R-:W-:Y:S02]  /*7cb0*/  @!P3 IMAD.MOV.U32 R0, RZ, RZ, R27.reuse ;  /* 0x000000ffff00b224 */ /* 0x101fe400078e001b */
[----:B------:R-:W-:Y:S02]  /*7cc0*/  @!P3 IMAD.MOV.U32 R3, RZ, RZ, R16 ;  /* 0x000000ffff03b224 */ /* 0x000fe400078e0010 */
[----:B------:R-:W-:-:S15]  /*7cd0*/  IMAD.MOV.U32 R29, RZ, RZ, R27 ;  /* 0x000000ffff1d7224 */ /* 0x000fde00078e001b */
[----:B------:R-:W-:-:S15]  /*7ce0*/  NOP ;  /* 0x0000000000007918 */ /* 0x000fde0000000000 */
[----:B------:R-:W-:-:S15]  /*7cf0*/  NOP ;  /* 0x0000000000007918 */ /* 0x000fde0000000000 */
[----:B------:R-:W-:-:S12]  /*7d00*/  NOP ;  /* 0x0000000000007918 */ /* 0x000fd80000000000 */
[----:B------:R-:W0:Y:S02]  /*7d10*/  @!P3 DSETP.MIN.AND P4, P5, R26, R16, PT ;  /* 0x000000101a00b22a */ /* 0x000e240003d80000 */
[----:B0-----:R-:W-:Y:S01]  /*7d20*/  @!P3 FSEL R6, R0, R17, P4 ;  /* 0x000000110006b208 */ /* 0x001fe20002000000 */
[----:B------:R-:W-:Y:S01]  /*7d30*/  @!P3 IMAD.MOV.U32 R0, RZ, RZ, R26 ;  /* 0x000000ffff00b224 */ /* 0x000fe200078e001a */
[----:B------:R-:W-:-:S04]  /*7d40*/  @!P3 LOP3.LUT R17, R17, 0x80000, RZ, 0xfc, !PT ;  /* 0x000800001111b812 */ /* 0x000fc800078efcff */
[----:B------:R-:W-:Y:S02]  /*7d50*/  @!P3 SEL R3, R0, R3, P4 ;  /* 0x000000030003b207 */ /* 0x000fe40002000000 */
[----:B------:R-:W-:-:S03]  /*7d60*/  @!P3 SEL R6, R17, R6, P5 ;  /* 0x000000061106b207 */ /* 0x000fc60002800000 */
[----:B------:R-:W-:Y:S02]  /*7d70*/  @!P3 IMAD.MOV.U32 R28, RZ, RZ, R3 ;  /* 0x000000ffff1cb224 */ /* 0x000fe400078e0003 */
[----:B------:R-:W-:-:S07]  /*7d80*/  @!P3 IMAD.MOV.U32 R29, RZ, RZ, R6 ;  /* 0x000000ffff1db224 */ /* 0x000fce00078e0006 */
.L_x_17222:
[----:B------:R-:W-:Y:S05]  /*7d90*/  BSYNC.RECONVERGENT B0 ;  /* 0x0000000000007941 */ /* 0x000fea0003800200 */
.L_x_17221:
[----:B------:R-:W-:Y:S04]  /*7da0*/  BSSY.RECONVERGENT B0, `(.L_x_17223) ;  /* 0x0000014000007945 */ /* 0x000fe80003800200 */
[----:B------:R-:W-:Y:S05]  /*7db0*/  @P0 BRA `(.L_x_17224) ;  /* 0x0000000000480947 */ /* 0x000fea0003800000 */
[----:B-----5:R-:W0:Y:S02]  /*7dc0*/  DSETP.NAN.AND P0, PT, R24, R24, PT ;  /* 0x000000181800722a */ /* 0x020e240003f08000 */
[----:B0-----:R-:W-:Y:S05]  /*7dd0*/  @P0 BRA `(.L_x_17224) ;  /* 0x0000000000400947 */ /* 0x001fea0003800000 */
[----:B------:R-:W0:Y:S02]  /*7de0*/  DSETP.NAN.AND P0, PT, R32, R32, PT ;  /* 0x000000202000722a */ /* 0x000e240003f08000 */
[----:B0-----:R-:W-:Y:S01]  /*7df0*/  @!P0 IMAD.MOV.U32 R0, RZ, RZ, R33 ;  /* 0x000000ffff008224 */ /* 0x001fe200078e0021 */
[----:B------:R-:W-:Y:S01]  /*7e00*/  @!P0 LOP3.LUT R7, R25, 0x80000, RZ, 0xfc, !PT ;  /* 0x0008000019078812 */ /* 0x000fe200078efcff */
[----:B------:R-:W-:-:S15]  /*7e10*/  @!P0 IMAD.MOV.U32 R3, RZ, RZ, R24 ;  /* 0x000000ffff038224 */ /* 0x000fde00078e0018 */
[----:B------:R-:W-:-:S15]  /*7e20*/  NOP ;  /* 0x0000000000007918 */ /* 0x000fde0000000000 */
[----:B------:R-:W-:-:S15]  /*7e30*/  NOP ;  /* 0x0000000000007918 */ /* 0x000fde0000000000 */
[----:B------:R-:W-:-:S15]  /*7e40*/  NOP ;  /* 0x0000000000007918 */ /* 0x000fde0000000000 */
[----:B------:R-:W0:Y:S02]  /*7e50*/  @!P0 DSETP.MIN.AND P3, P4, R32, R24, PT ;  /* 0x000000182000822a */ /* 0x000e240003c60000 */
[----:B0-----:R-:W-:Y:S01]  /*7e60*/  @!P0 FSEL R6, R0, R25, P3 ;  /* 0x0000001900068208 */ /* 0x001fe20001800000 */
[--C-:B------:R-:W-:Y:S02]  /*7e70*/  @!P0 IMAD.MOV.U32 R0, RZ, RZ, R32.reuse ;  /* 0x000000ffff008224 */ /* 0x100fe400078e0020 */
[----:B------:R-:W-:Y:S01]  /*7e80*/  IMAD.MOV.U32 R24, RZ, RZ, R32 ;  /* 0x000000ffff187224 */ /* 0x000fe200078e0020 */
[----:B------:R-:W-:Y:S01]  /*7e90*/  @!P0 SEL R6, R7, R6, P4 ;  /* 0x0000000607068207 */ /* 0x000fe20002000000 */
[----:B------:R-:W-:Y:S01]  /*7ea0*/  IMAD.MOV.U32 R25, RZ, RZ, R33 ;  /* 0x000000ffff197224 */ /* 0x000fe200078e0021 */
[----:B------:R-:W-:-:S03]  /*7eb0*/  @!P0 SEL R3, R0, R3, P3 ;  /* 0x0000000300038207 */ /* 0x000fc60001800000 */
[----:B------:R-:W-:Y:S02]  /*7ec0*/  @!P0 IMAD.MOV.U32 R25, RZ, RZ, R6 ;  /* 0x000000ffff198224 */ /* 0x000fe400078e0006 */
[----:B------:R-:W-:-:S07]  /*7ed0*/  @!P0 IMAD.MOV.U32 R24, RZ, RZ, R3 ;  /* 0x000000ffff188224 */ /* 0x000fce00078e0003 */
.L_x_17224:
[----:B------:R-:W-:Y:S05]  /*7ee0*/  BSYNC.RECONVERGENT B0 ;  /* 0x0000000000007941 */ /* 0x000fea0003800200 */
.L_x_17223:
        /* <DEDUP_REMOVED lines=10> */
[----:B------:R-:W-:Y:S02]  /*7f90*/  @!P0 IMAD.MOV.U32 R3, RZ, RZ, R34 ;  /* 0x000000ffff038224 */ /* 0x000fe400078e0022 */
[----:B------:R-:W-:-:S15]  /*7fa0*/  IMAD.MOV.U32 R17, RZ, RZ, R35 ;  /* 0x000000ffff117224 */ /* 0x000fde00078e0023 */
[----:B------:R-:W-:-:S15]  /*7fb0*/  NOP ;  /* 0x0000000000007918 */ /* 0x000fde0000000000 */
[----:B------:R-:W-:-:S15]  /*7fc0*/  NOP ;  /* 0x0000000000007918 */ /* 0x000fde0000000000 */
[----:B------:R-:W-:-:S10]  /*7fd0*/  NOP ;  /* 0x0000000000007918 */ /* 0x000fd40000000000 */
[----:B------:R-:W0:Y:S02]  /*7fe0*/  @!P0 DSETP.MIN.AND P1, P3, R30, R34, PT ;  /* 0x000000221e00822a */ /* 0x000e240003b20000 */
[----:B0-----:R-:W-:Y:S02]  /*7ff0*/  @!P0 FSEL R31, R31, R6, P1 ;  /* 0x000000061f1f8208 */ /* 0x001fe40000800000 */
[----:B------:R-:W-:Y:S02]  /*8000*/  @!P0 LOP3.LUT R6, R6, 0x80000, RZ, 0xfc, !PT ;  /* 0x0008000006068812 */ /* 0x000fe400078efcff */
[----:B------:R-:W-:Y:S02]  /*8010*/  @!P0 SEL R0, R0, R3, P1 ;  /* 0x0000000300008207 */ /* 0x000fe40000800000 */
[----:B------:R-:W-:-:S03]  /*8020*/  @!P0 SEL R31, R6, R31, P3 ;  /* 0x0000001f061f8207 */ /* 0x000fc60001800000 */
[----:B------:R-:W-:Y:S02]  /*8030*/  @!P0 IMAD.MOV.U32 R16, RZ, RZ, R0 ;  /* 0x000000ffff108224 */ /* 0x000fe400078e0000 */
[----:B------:R-:W-:-:S07]  /*8040*/  @!P0 IMAD.MOV.U32 R17, RZ, RZ, R31 ;  /* 0x000000ffff118224 */ /* 0x000fce00078e001f */
.L_x_17226:
[----:B------:R-:W-:Y:S05]  /*8050*/  BSYNC.RECONVERGENT B0 ;  /* 0x0000000000007941 */ /* 0x000fea0003800200 */
.L_x_17225:
[----:B------:R-:W-:Y:S04]  /*8060*/  BSSY.RECONVERGENT B6, `(.L_x_17227) ;  /* 0x0000151000067945 */ /* 0x000fe80003800200 */
[----:B------:R-:W-:Y:S05]  /*8070*/  @P2 BRA `(.L_x_17228) ;  /* 0x00000014003c2947 */ /* 0x000fea0003800000 */
[----:B------:R-:W0:Y:S01]  /*8080*/  S2R R0, SR_CTAID.X ;  /* 0x0000000000007919 */ /* 0x000e220000002500 */
[----:B------:R-:W1:Y:S01]  /*8090*/  LDCU UR4, c[0x0][0x3b4] ;  /* 0x00007680ff0477ac */ /* 0x000e620008000800 */
[----:B------:R-:W4:Y:S01]  /*80a0*/  LDC.64 R8, c[0x0][0x388] ;  /* 0x0000e200ff087b82 */ /* 0x000f220000000a00 */
[----:B--2---:R-:W-:Y:S01]  /*80b0*/  PRMT R6, R10, 0x9910, RZ ;  /* 0x000099100a067816 */ /* 0x004fe200000000ff */
[----:B0-----:R-:W-:-:S04]  /*80c0*/  IMAD R0, R0, 0x200, R36 ;  /* 0x0000020000007824 */ /* 0x001fc800078e0224 */
[----:B-1----:R-:W-:Y:S02]  /*80d0*/  IMAD R3, R0, UR4, RZ ;  /* 0x0000000400037c24 */ /* 0x002fe4000f8e02ff */
[----:B------:R-:W-:-:S03]  /*80e0*/  IMAD.MOV.U32 R0, RZ, RZ, R6 ;  /* 0x000000ffff007224 */ /* 0x000fc600078e0006 */
[----:B----4-:R-:W-:Y:S02]  /*80f0*/  IADD3 R8, P1, PT, R3, R8, RZ ;  /* 0x0000000803087210 */ /* 0x010fe40007f3e0ff */
[----:B------:R-:W-:-:S03]  /*8100*/  ISETP.GT.AND P0, PT, R0, 0x9, PT ;  /* 0x000000090000780c */ /* 0x000fc60003f04270 */
[----:B------:R-:W-:-:S10]  /*8110*/  IMAD.X R9, RZ, RZ, R9, P1 ;  /* 0x000000ffff097224 */ /* 0x000fd400008e0609 */
        /* <DEDUP_REMOVED lines=13> */
.L_x_17232:
[----:B------:R-:W0:Y:S01]  /*81f0*/  F2I.S64.F64.TRUNC R4, R4 ;  /* 0x0000000400047311 */ /* 0x000e22000030d900 */
[----:B------:R-:W-:Y:S02]  /*8200*/  IMAD.MOV.U32 R36, RZ, RZ, R2 ;  /* 0x000000ffff247224 */ /* 0x000fe400078e0002 */
[----:B0-----:R-:W-:-:S05]  /*8210*/  IMAD.MOV.U32 R3, RZ, RZ, R4 ;  /* 0x000000ffff037224 */ /* 0x001fca00078e0004 */
[----:B------:R0:W-:Y:S01]  /*8220*/  STG.E.U8 desc[UR36][R8.64], R3 ;  /* 0x0000000308007986 */ /* 0x0001e2000c101124 */
[----:B------:R-:W-:Y:S05]  /*8230*/  BRA `(.L_x_17228) ;  /* 0x0000001000cc7947 */ /* 0x000fea0003800000 */
.L_x_17231:
        /* <DEDUP_REMOVED lines=10> */
.L_x_17235:
[----:B------:R-:W0:Y:S01]  /*82e0*/  F2I.F64.TRUNC R5, R4 ;  /* 0x0000000400057311 */ /* 0x000e22000030d100 */
[----:B------:R-:W-:Y:S01]  /*82f0*/  IMAD.MOV.U32 R36, RZ, RZ, R2 ;  /* 0x000000ffff247224 */ /* 0x000fe200078e0002 */
[----:B0-----:R0:W-:Y:S01]  /*8300*/  STG.E desc[UR36][R8.64], R5 ;  /* 0x0000000508007986 */ /* 0x0011e2000c101924 */
[----:B------:R-:W-:Y:S05]  /*8310*/  BRA `(.L_x_17228) ;  /* 0x0000001000947947 */ /* 0x000fea0003800000 */
.L_x_17234:
[----:B------:R-:W0:Y:S01]  /*8320*/  F2I.F64.TRUNC R5, R4 ;  /* 0x0000000400057311 */ /* 0x000e22000030d100 */
[----:B------:R-:W-:Y:S01]  /*8330*/  IMAD.MOV.U32 R36, RZ, RZ, R2 ;  /* 0x000000ffff247224 */ /* 0x000fe200078e0002 */
[----:B0-----:R0:W-:Y:S01]  /*8340*/  STG.E.U16 desc[UR36][R8.64], R5 ;  /* 0x0000000508007986 */ /* 0x0011e2000c101524 */
[----:B------:R-:W-:Y:S05]  /*8350*/  BRA `(.L_x_17228) ;  /* 0x0000001000847947 */ /* 0x000fea0003800000 */
.L_x_17230:
        /* <DEDUP_REMOVED lines=18> */
.L_x_17237:
        /* <DEDUP_REMOVED lines=13> */
.L_x_17236:
        /* <DEDUP_REMOVED lines=19> */
.L_x_17239:
        /* <DEDUP_REMOVED lines=14> */
.L_x_17238:
[----:B------:R0:W-:Y:S01]  /*8760*/  STG.E.64 desc[UR36][R8.64], R4 ;  /* 0x0000000408007986 */ /* 0x0001e2000c101b24 */
[----:B------:R-:W-:Y:S01]  /*8770*/  IMAD.MOV.U32 R36, RZ, RZ, R2 ;  /* 0x000000ffff247224 */ /* 0x000fe200078e0002 */
[----:B------:R-:W-:Y:S06]  /*8780*/  BRA `(.L_x_17228) ;  /* 0x0000000c00787947 */ /* 0x000fec0003800000 */
.L_x_17229:
        /* <DEDUP_REMOVED lines=13> */
.L_x_17242:
[----:B------:R-:W-:Y:S01]  /*8860*/  CS2R R6, SRZ ;  /* 0x0000000000067805 */ /* 0x000fe2000001ff00 */
[----:B------:R-:W-:-:S04]  /*8870*/  IMAD.MOV.U32 R36, RZ, RZ, R2 ;  /* 0x000000ffff247224 */ /* 0x000fc800078e0002 */
[----:B------:R0:W-:Y:S01]  /*8880*/  STG.E.128 desc[UR36][R8.64], R4 ;  /* 0x0000000408007986 */ /* 0x0001e2000c101d24 */
[----:B------:R-:W-:Y:S05]  /*8890*/  BRA `(.L_x_17228) ;  /* 0x0000000c00347947 */ /* 0x000fea0003800000 */
.L_x_17241:
        /* <DEDUP_REMOVED lines=27> */
.L_x_17246:
[----:B------:R-:W-:Y:S05]  /*8a50*/  BSYNC.RECONVERGENT B0 ;  /* 0x0000000000007941 */ /* 0x000fea0003800200 */
.L_x_17245:
[----:B------:R-:W-:Y:S01]  /*8a60*/  LOP3.LUT R7, R0, 0x80, R7, 0xf8, !PT ;  /* 0x0000008000077812 */ /* 0x000fe200078ef807 */
[----:B------:R-:W-:-:S04]  /*8a70*/  IMAD.MOV.U32 R36, RZ, RZ, R2 ;  /* 0x000000ffff247224 */ /* 0x000fc800078e0002 */
[----:B------:R0:W-:Y:S01]  /*8a80*/  STG.E.U8 desc[UR36][R8.64], R7 ;  /* 0x0000000708007986 */ /* 0x0001e2000c101124 */
[----:B------:R-:W-:Y:S05]  /*8a90*/  BRA `(.L_x_17228) ;  /* 0x0000000800b47947 */ /* 0x000fea0003800000 */
.L_x_17244:
        /* <DEDUP_REMOVED lines=23> */
.L_x_17248:
[----:B------:R-:W-:Y:S05]  /*8c10*/  BSYNC.RECONVERGENT B0 ;  /* 0x0000000000007941 */ /* 0x000fea0003800200 */
.L_x_17247:
[----:B------:R-:W-:Y:S01]  /*8c20*/  LOP3.LUT R7, R0, 0x80, R7, 0xf8, !PT ;  /* 0x0000008000077812 */ /* 0x000fe200078ef807 */
[----:B------:R-:W-:-:S04]  /*8c30*/  IMAD.MOV.U32 R36, RZ, RZ, R2 ;  /* 0x000000ffff247224 */ /* 0x000fc800078e0002 */
[----:B------:R0:W-:Y:S01]  /*8c40*/  STG.E.U8 desc[UR36][R8.64], R7 ;  /* 0x0000000708007986 */ /* 0x0001e2000c101124 */
[----:B------:R-:W-:Y:S05]  /*8c50*/  BRA `(.L_x_17228) ;  /* 0x0000000800447947 */ /* 0x000fea0003800000 */
.L_x_17243:
        /* <DEDUP_REMOVED lines=13> */
.L_x_17240:
        /* <DEDUP_REMOVED lines=12> */
.L_x_17251:
        /* <DEDUP_REMOVED lines=21> */
.L_x_17254:
[----:B------:R-:W-:-:S04]  /*8f40*/  SHF.R.U32.HI R0, RZ, 0x14, R7 ;  /* 0x00000014ff007819 */ /* 0x000fc80000011607 */
[----:B------:R-:W-:-:S04]  /*8f50*/  LOP3.LUT R0, R0, 0x1, RZ, 0xc0, !PT ;  /* 0x0000000100007812 */ /* 0x000fc800078ec0ff */
[----:B------:R-:W-:-:S04]  /*8f60*/  IADD3 R0, PT, PT, R7, 0x487ffff, R0 ;  /* 0x0487ffff07007810 */ /* 0x000fc80007ffe000 */
[----:B------:R-:W-:-:S04]  /*8f70*/  SHF.R.U32.HI R0, RZ, 0x14, R0 ;  /* 0x00000014ff007819 */ /* 0x000fc80000011600 */
[----:B------:R-:W-:-:S07]  /*8f80*/  LOP3.LUT R3, R0, 0xff, RZ, 0xc0, !PT ;  /* 0x000000ff00037812 */ /* 0x000fce00078ec0ff */
.L_x_17255:
[----:B------:R-:W-:-:S04]  /*8f90*/  SHF.R.U32.HI R0, RZ, 0x18, R7 ;  /* 0x00000018ff007819 */ /* 0x000fc80000011607 */
[----:B------:R-:W-:-:S07]  /*8fa0*/  LOP3.LUT R0, R3, 0x80, R0, 0xf8, !PT ;  /* 0x0000008003007812 */ /* 0x000fce00078ef800 */
.L_x_17253:
[----:B------:R-:W-:Y:S05]  /*8fb0*/  BSYNC.RECONVERGENT B0 ;  /* 0x0000000000007941 */ /* 0x000fea0003800200 */
.L_x_17252:
[----:B------:R0:W-:Y:S01]  /*8fc0*/  STG.E.U8 desc[UR36][R8.64], R0 ;  /* 0x0000000008007986 */ /* 0x0001e2000c101124 */
[----:B------:R-:W-:Y:S01]  /*8fd0*/  IMAD.MOV.U32 R36, RZ, RZ, R2 ;  /* 0x000000ffff247224 */ /* 0x000fe200078e0002 */
[----:B------:R-:W-:Y:S06]  /*8fe0*/  BRA `(.L_x_17228) ;  /* 0x0000000400607947 */ /* 0x000fec0003800000 */
.L_x_17250:
        /* <DEDUP_REMOVED lines=21> */
.L_x_17258:
[----:B------:R-:W-:-:S04]  /*9140*/  SHF.R.U32.HI R0, RZ, 0x15, R7 ;  /* 0x00000015ff007819 */ /* 0x000fc80000011607 */
[----:B------:R-:W-:-:S04]  /*9150*/  LOP3.LUT R0, R0, 0x1, RZ, 0xc0, !PT ;  /* 0x0000000100007812 */ /* 0x000fc800078ec0ff */
[----:B------:R-:W-:-:S04]  /*9160*/  IADD3 R0, PT, PT, R7, 0x88fffff, R0 ;  /* 0x088fffff07007810 */ /* 0x000fc80007ffe000 */
[----:B------:R-:W-:-:S04]  /*9170*/  SHF.R.U32.HI R0, RZ, 0x15, R0 ;  /* 0x00000015ff007819 */ /* 0x000fc80000011600 */
[----:B------:R-:W-:-:S07]  /*9180*/  LOP3.LUT R3, R0, 0xff, RZ, 0xc0, !PT ;  /* 0x000000ff00037812 */ /* 0x000fce00078ec0ff */
.L_x_17259:
[----:B------:R-:W-:-:S04]  /*9190*/  SHF.R.U32.HI R0, RZ, 0x18, R7 ;  /* 0x00000018ff007819 */ /* 0x000fc80000011607 */
[----:B------:R-:W-:-:S07]  /*91a0*/  LOP3.LUT R0, R3, 0x80, R0, 0xf8, !PT ;  /* 0x0000008003007812 */ /* 0x000fce00078ef800 */
.L_x_17257:
[----:B------:R-:W-:Y:S05]  /*91b0*/  BSYNC.RECONVERGENT B0 ;  /* 0x0000000000007941 */ /* 0x000fea0003800200 */
.L_x_17256:
[----:B------:R0:W-:Y:S01]  /*91c0*/  STG.E.U8 desc[UR36][R8.64], R0 ;  /* 0x0000000008007986 */ /* 0x0001e2000c101124 */
[----:B------:R-:W-:Y:S01]  /*91d0*/  IMAD.MOV.U32 R36, RZ, RZ, R2 ;  /* 0x000000ffff247224 */ /* 0x000fe200078e0002 */
[----:B------:R-:W-:Y:S06]  /*91e0*/  BRA `(.L_x_17228) ;  /* 0x0000000000e07947 */ /* 0x000fec0003800000 */
.L_x_17249:
[----:B------:R-:W-:-:S13]  /*91f0*/  ISETP.NE.AND P0, PT, R0, 0x1c, PT ;  /* 0x0000001c0000780c */ /* 0x000fda0003f05270 */
[----:B------:R-:W-:Y:S05]  /*9200*/  @!P0 BRA `(.L_x_17260) ;  /* 0x0000000000cc8947 */ /* 0x000fea0003800000 */
[----:B------:R-:W-:-:S13]  /*9210*/  ISETP.NE.AND P0, PT, R0, 0x1d, PT ;  /* 0x0000001d0000780c */ /* 0x000fda0003f05270 */
[----:B------:R-:W-:Y:S05]  /*9220*/  @!P0 BRA `(.L_x_17261) ;  /* 0x0000000000b48947 */ /* 0x000fea0003800000 */
[----:B------:R-:W-:-:S13]  /*9230*/  ISETP.NE.AND P0, PT, R0, 0x2c, PT ;  /* 0x0000002c0000780c */ /* 0x000fda0003f05270 */
[----:B------:R-:W-:Y:S05]  /*9240*/  @!P0 BRA `(.L_x_17262) ;  /* 0x0000000000488947 */ /* 0x000fea0003800000 */
.L_x_17233:
        /* <DEDUP_REMOVED lines=16> */
.L_x_17263:
[----:B------:R-:W-:Y:S01]  /*9350*/  IMAD.MOV.U32 R36, RZ, RZ, R2 ;  /* 0x000000ffff247224 */ /* 0x000fe200078e0002 */
[----:B------:R-:W-:Y:S06]  /*9360*/  BRA `(.L_x_17228) ;  /* 0x0000000000807947 */ /* 0x000fec0003800000 */
.L_x_17262:
        /* <DEDUP_REMOVED lines=25> */
.L_x_17261:
[----:B------:R-:W0:Y:S01]  /*9500*/  F2I.U64.F64.TRUNC R4, R4 ;  /* 0x0000000400047311 */ /* 0x000e22000030d800 */
[----:B------:R-:W-:Y:S01]  /*9510*/  IMAD.MOV.U32 R36, RZ, RZ, R2 ;  /* 0x000000ffff247224 */ /* 0x000fe200078e0002 */
[----:B0-----:R0:W-:Y:S01]  /*9520*/  STG.E.64 desc[UR36][R8.64], R4 ;  /* 0x0000000408007986 */ /* 0x0011e2000c101b24 */
[----:B------:R-:W-:Y:S05]  /*9530*/  BRA `(.L_x_17228) ;  /* 0x00000000000c7947 */ /* 0x000fea0003800000 */
.L_x_17260:
[----:B------:R-:W0:Y:S01]  /*9540*/  F2I.U32.F64.TRUNC R5, R4 ;  /* 0x0000000400057311 */ /* 0x000e22000030d000 */
[----:B------:R-:W-:Y:S01]  /*9550*/  IMAD.MOV.U32 R36, RZ, RZ, R2 ;  /* 0x000000ffff247224 */ /* 0x000fe200078e0002 */
[----:B0-----:R0:W-:Y:S06]  /*9560*/  STG.E desc[UR36][R8.64], R5 ;  /* 0x0000000508007986 */ /* 0x0011ec000c101924 */
.L_x_17228:
[----:B------:R-:W-:Y:S05]  /*9570*/  BSYNC.RECONVERGENT B6 ;  /* 0x0000000000067941 */ /* 0x000fea0003800200 */
.L_x_17227:
[----:B------:R-:W-:Y:S01]  /*9580*/  ISETP.GE.AND P0, PT, R36, R37, PT ;  /* 0x000000252400720c */ /* 0x000fe20003f06270 */
[----:B------:R-:W-:-:S12]  /*9590*/  BSSY.RECONVERGENT B6, `(.L_x_17264) ;  /* 0x000027a000067945 */ /* 0x000fd80003800200 */
[----:B------:R-:W-:Y:S05]  /*95a0*/  @P0 BRA `(.L_x_17265) ;  /* 0x0000002400e00947 */ /* 0x000fea0003800000 */
[----:B--2--5:R-:W2:Y:S01]  /*95b0*/  S2R R19, SR_CTAID.X ;  /* 0x0000000000137919 */ /* 0x024ea20000002500 */
[----:B------:R-:W1:Y:S01]  /*95c0*/  LDC.U8 R18, c[0x0][0x3b0] ;  /* 0x0000ec00ff127b82 */ /* 0x000e620000000000 */
[----:B------:R-:W3:Y:S07]  /*95d0*/  LDCU UR4, c[0x0][0x3b4] ;  /* 0x00007680ff0477ac */ /* 0x000eee0008000800 */
[----:B0---4-:R-:W0:Y:S01]  /*95e0*/  LDC.64 R2, c[0x0][0x388] ;  /* 0x0000e200ff027b82 */ /* 0x011e220000000a00 */
[----:B-1----:R-:W-:Y:S01]  /*95f0*/  PRMT R4, R18, 0x9910, RZ ;  /* 0x0000991012047816 */ /* 0x002fe200000000ff */
[----:B--2---:R-:W-:-:S04]  /*9600*/  IMAD R0, R19, 0x200, R36 ;  /* 0x0000020013007824 */ /* 0x004fc800078e0224 */
[----:B---3--:R-:W-:Y:S02]  /*9610*/  IMAD R5, R0, UR4, RZ ;  /* 0x0000000400057c24 */ /* 0x008fe4000f8e02ff */
[----:B------:R-:W-:-:S03]  /*9620*/  IMAD.MOV.U32 R0, RZ, RZ, R4 ;  /* 0x000000ffff007224 */ /* 0x000fc600078e0004 */
[----:B0-----:R-:W-:Y:S02]  /*9630*/  IADD3 R2, P0, PT, R5, R2, RZ ;  /* 0x0000000205027210 */ /* 0x001fe40007f1e0ff */
        /* <DEDUP_REMOVED lines=14> */
.L_x_17269:
[----:B------:R-:W0:Y:S02]  /*9720*/  F2I.S64.F64.TRUNC R28, R28 ;  /* 0x0000001c001c7311 */ /* 0x000e24000030d900 */
[----:B0-----:R-:W-:-:S05]  /*9730*/  IMAD.MOV.U32 R5, RZ, RZ, R28 ;  /* 0x000000ffff057224 */ /* 0x001fca00078e001c */
[----:B------:R4:W-:Y:S01]  /*9740*/  STG.E.U8 desc[UR36][R2.64], R5 ;  /* 0x0000000502007986 */ /* 0x0009e2000c101124 */
[----:B------:R-:W-:Y:S05]  /*9750*/  BRA `(.L_x_17271) ;  /* 0x0000001000807947 */ /* 0x000fea0003800000 */
.L_x_17268:
        /* <DEDUP_REMOVED lines=9> */
.L_x_17273:
[----:B------:R-:W0:Y:S02]  /*97f0*/  F2I.F64.TRUNC R29, R28 ;  /* 0x0000001c001d7311 */ /* 0x000e24000030d100 */
[----:B0-----:R2:W-:Y:S01]  /*9800*/  STG.E desc[UR36][R2.64], R29 ;  /* 0x0000001d02007986 */ /* 0x0015e2000c101924 */
[----:B------:R-:W-:Y:S05]  /*9810*/  BRA `(.L_x_17271) ;  /* 0x0000001000507947 */ /* 0x000fea0003800000 */
.L_x_17272:
[----:B------:R-:W0:Y:S02]  /*9820*/  F2I.F64.TRUNC R29, R28 ;  /* 0x0000001c001d7311 */ /* 0x000e24000030d100 */
[----:B0-----:R0:W-:Y:S01]  /*9830*/  STG.E.U16 desc[UR36][R2.64], R29 ;  /* 0x0000001d02007986 */ /* 0x0011e2000c101524 */
[----:B------:R-:W-:Y:S05]  /*9840*/  BRA `(.L_x_17271) ;  /* 0x0000001000447947 */ /* 0x000fea0003800000 */
.L_x_17267:
        /* <DEDUP_REMOVED lines=17> */
.L_x_17275:
        /* <DEDUP_REMOVED lines=12> */
.L_x_17274:
        /* <DEDUP_REMOVED lines=18> */
.L_x_17277:
        /* <DEDUP_REMOVED lines=13> */
.L_x_17276:
[----:B------:R0:W-:Y:S01]  /*9c10*/  STG.E.64 desc[UR36][R2.64], R28 ;  /* 0x0000001c02007986 */ /* 0x0001e2000c101b24 */
[----:B------:R-:W-:Y:S05]  /*9c20*/  BRA `(.L_x_17271) ;  /* 0x0000000c004c7947 */ /* 0x000fea0003800000 */
.L_x_17266:
        /* <DEDUP_REMOVED lines=13> */
.L_x_17281:
        /* <DEDUP_REMOVED lines=26> */
.L_x_17284:
[----:B------:R-:W-:-:S04]  /*9ea0*/  SHF.R.U32.HI R5, RZ, 0x18, R5 ;  /* 0x00000018ff057819 */ /* 0x000fc80000011605 */
[----:B------:R-:W-:-:S07]  /*9eb0*/  LOP3.LUT R0, R0, 0x80, R5, 0xf8, !PT ;  /* 0x0000008000007812 */ /* 0x000fce00078ef805 */
.L_x_17283:
[----:B------:R-:W-:Y:S05]  /*9ec0*/  BSYNC.RECONVERGENT B0 ;  /* 0x0000000000007941 */ /* 0x000fea0003800200 */
.L_x_17282:
[----:B------:R0:W-:Y:S01]  /*9ed0*/  STG.E.U8 desc[UR36][R2.64], R0 ;  /* 0x0000000002007986 */ /* 0x0001e2000c101124 */
[----:B------:R-:W-:Y:S05]  /*9ee0*/  BRA `(.L_x_17271) ;  /* 0x00000008009c7947 */ /* 0x000fea0003800000 */
.L_x_17280:
        /* <DEDUP_REMOVED lines=26> */
.L_x_17287:
[----:B------:R-:W-:-:S04]  /*a090*/  SHF.R.U32.HI R5, RZ, 0x18, R5 ;  /* 0x00000018ff057819 */ /* 0x000fc80000011605 */
[----:B------:R-:W-:-:S07]  /*a0a0*/  LOP3.LUT R0, R0, 0x80, R5, 0xf8, !PT ;  /* 0x0000008000007812 */ /* 0x000fce00078ef805 */
.L_x_17286:
[----:B------:R-:W-:Y:S05]  /*a0b0*/  BSYNC.RECONVERGENT B0 ;  /* 0x0000000000007941 */ /* 0x000fea0003800200 */
.L_x_17285:
[----:B------:R0:W-:Y:S01]  /*a0c0*/  STG.E.U8 desc[UR36][R2.64], R0 ;  /* 0x0000000002007986 */ /* 0x0001e2000c101124 */
[----:B------:R-:W-:Y:S05]  /*a0d0*/  BRA `(.L_x_17271) ;  /* 0x0000000800207947 */ /* 0x000fea0003800000 */
.L_x_17279:
        /* <DEDUP_REMOVED lines=30> */
.L_x_17289:
[----:B------:R-:W0:Y:S02]  /*a2c0*/  F2I.U64.F64.TRUNC R28, R28 ;  /* 0x0000001c001c7311 */ /* 0x000e24000030d800 */
[----:B0-----:R0:W-:Y:S01]  /*a2d0*/  STG.E.64 desc[UR36][R2.64], R28 ;  /* 0x0000001c02007986 */ /* 0x0011e2000c101b24 */
[----:B------:R-:W-:Y:S05]  /*a2e0*/  BRA `(.L_x_17271) ;  /* 0x00000004009c7947 */ /* 0x000fea0003800000 */
.L_x_17288:
[----:B------:R-:W0:Y:S02]  /*a2f0*/  F2I.U32.F64.TRUNC R29, R28 ;  /* 0x0000001c001d7311 */ /* 0x000e24000030d000 */
[----:B0-----:R0:W-:Y:S01]  /*a300*/  STG.E desc[UR36][R2.64], R29 ;  /* 0x0000001d02007986 */ /* 0x0011e2000c101924 */
[----:B------:R-:W-:Y:S05]  /*a310*/  BRA `(.L_x_17271) ;  /* 0x0000000400907947 */ /* 0x000fea0003800000 */
.L_x_17278:
        /* <DEDUP_REMOVED lines=10> */
.L_x_17291:
[----:B------:R-:W-:-:S05]  /*a3c0*/  CS2R R30, SRZ ;  /* 0x00000000001e7805 */ /* 0x000fca000001ff00 */
[----:B------:R0:W-:Y:S01]  /*a3d0*/  STG.E.128 desc[UR36][R2.64], R28 ;  /* 0x0000001c02007986 */ /* 0x0001e2000c101d24 */
[----:B------:R-:W-:Y:S05]  /*a3e0*/  BRA `(.L_x_17271) ;  /* 0x00000004005c7947 */ /* 0x000fea0003800000 */
.L_x_17290:
[----:B------:R-:W-:-:S13]  /*a3f0*/  ISETP.NE.AND P0, PT, R0, 0xf, PT ;  /* 0x0000000f0000780c */ /* 0x000fda0003f05270 */
[----:B------:R-:W-:Y:S05]  /*a400*/  @!P0 BRA `(.L_x_17292) ;  /* 0x0000000400288947 */ /* 0x000fea0003800000 */
[----:B------:R-:W-:-:S13]  /*a410*/  ISETP.NE.AND P0, PT, R0, 0x17, PT ;  /* 0x000000170000780c */ /* 0x000fda0003f05270 */
[----:B------:R-:W-:Y:S05]  /*a420*/  @!P0 BRA `(.L_x_17293) ;  /* 0x0000000000b08947 */ /* 0x000fea0003800000 */
[----:B------:R-:W-:-:S13]  /*a430*/  ISETP.NE.AND P0, PT, R0, 0x18, PT ;  /* 0x000000180000780c */ /* 0x000fda0003f05270 */
[----:B------:R-:W-:Y:S05]  /*a440*/  @!P0 BRA `(.L_x_17294) ;  /* 0x0000000000448947 */ /* 0x000fea0003800000 */
.L_x_17270:
        /* <DEDUP_REMOVED lines=16> */
.L_x_17295:
[----:B------:R-:W-:Y:S05]  /*a550*/  BRA `(.L_x_17271) ;  /* 0x0000000400007947 */ /* 0x000fea0003800000 */
.L_x_17294:
        /* <DEDUP_REMOVED lines=21> */
.L_x_17297:
[----:B------:R-:W-:Y:S05]  /*a6b0*/  BSYNC.RECONVERGENT B0 ;  /* 0x0000000000007941 */ /* 0x000fea0003800200 */
.L_x_17296:
[----:B------:R-:W-:-:S05]  /*a6c0*/  LOP3.LUT R5, R0, 0x80, R5, 0xf8, !PT ;  /* 0x0000008000057812 */ /* 0x000fca00078ef805 */
[----:B------:R0:W-:Y:S01]  /*a6d0*/  STG.E.U8 desc[UR36][R2.64], R5 ;  /* 0x0000000502007986 */ /* 0x0001e2000c101124 */
[----:B------:R-:W-:Y:S05]  /*a6e0*/  BRA `(.L_x_17271) ;  /* 0x00000000009c7947 */ /* 0x000fea0003800000 */
.L_x_17293:
        /* <DEDUP_REMOVED lines=20> */
.L_x_17299:
[----:B------:R-:W-:Y:S01]  /*a830*/  IMAD.MOV.U32 R0, RZ, RZ, 0x7f ;  /* 0x0000007fff007424 */ /* 0x000fe200078e00ff */
[----:B------:R-:W-:-:S04]  /*a840*/  ISETP.GT.U32.AND P0, PT, R4, 0x7f800000, PT ;  /* 0x7f8000000400780c */ /* 0x000fc80003f04070 */
[----:B------:R-:W-:-:S09]  /*a850*/  SEL R0, R0, 0x7c, P0 ;  /* 0x0000007c00007807 */ /* 0x000fd20000000000 */
.L_x_17300:
[----:B------:R-:W-:Y:S05]  /*a860*/  BSYNC.RECONVERGENT B0 ;  /* 0x0000000000007941 */ /* 0x000fea0003800200 */
.L_x_17298:
[----:B------:R-:W-:-:S04]  /*a870*/  SHF.R.U32.HI R5, RZ, 0x18, R5 ;  /* 0x00000018ff057819 */ /* 0x000fc80000011605 */
[----:B------:R-:W-:-:S05]  /*a880*/  LOP3.LUT R5, R0, 0x80, R5, 0xf8, !PT ;  /* 0x0000008000057812 */ /* 0x000fca00078ef805 */
[----:B------:R0:W-:Y:S01]  /*a890*/  STG.E.U8 desc[UR36][R2.64], R5 ;  /* 0x0000000502007986 */ /* 0x0001e2000c101124 */
[----:B------:R-:W-:Y:S05]  /*a8a0*/  BRA `(.L_x_17271) ;  /* 0x00000000002c7947 */ /* 0x000fea0003800000 */
.L_x_17292:
        /* <DEDUP_REMOVED lines=11> */
.L_x_17271:
        /* <DEDUP_REMOVED lines=24> */
.L_x_17304:
[----:B------:R-:W0:Y:S02]  /*aae0*/  F2I.S64.F64.TRUNC R24, R24 ;  /* 0x0000001800187311 */ /* 0x000e24000030d900 */
[----:B0-----:R-:W-:-:S05]  /*aaf0*/  IMAD.MOV.U32 R5, RZ, RZ, R24 ;  /* 0x000000ffff057224 */ /* 0x001fca00078e0018 */
[----:B------:R0:W-:Y:S01]  /*ab00*/  STG.E.U8 desc[UR36][R2.64], R5 ;  /* 0x0000000502007986 */ /* 0x0001e2000c101124 */
[----:B------:R-:W-:Y:S05]  /*ab10*/  BRA `(.L_x_17306) ;  /* 0x0000001000807947 */ /* 0x000fea0003800000 */
.L_x_17303:
        /* <DEDUP_REMOVED lines=9> */
.L_x_17308:
[----:B------:R-:W0:Y:S02]  /*abb0*/  F2I.F64.TRUNC R25, R24 ;  /* 0x0000001800197311 */ /* 0x000e24000030d100 */
[----:B0-----:R0:W-:Y:S01]  /*abc0*/  STG.E desc[UR36][R2.64], R25 ;  /* 0x0000001902007986 */ /* 0x0011e2000c101924 */
[----:B------:R-:W-:Y:S05]  /*abd0*/  BRA `(.L_x_17306) ;  /* 0x0000001000507947 */ /* 0x000fea0003800000 */
.L_x_17307:
[----:B------:R-:W0:Y:S02]  /*abe0*/  F2I.F64.TRUNC R25, R24 ;  /* 0x0000001800197311 */ /* 0x000e24000030d100 */
[----:B0-----:R0:W-:Y:S01]  /*abf0*/  STG.E.U16 desc[UR36][R2.64], R25 ;  /* 0x0000001902007986 */ /* 0x0011e2000c101524 */
[----:B------:R-:W-:Y:S05]  /*ac00*/  BRA `(.L_x_17306) ;  /* 0x0000001000447947 */ /* 0x000fea0003800000 */
.L_x_17302:
        /* <DEDUP_REMOVED lines=17> */
.L_x_17310:
        /* <DEDUP_REMOVED lines=12> */
.L_x_17309:
        /* <DEDUP_REMOVED lines=18> */
.L_x_17312:
        /* <DEDUP_REMOVED lines=13> */
.L_x_17311:
[----:B------:R4:W-:Y:S01]  /*afd0*/  STG.E.64 desc[UR36][R2.64], R24 ;  /* 0x0000001802007986 */ /* 0x0009e2000c101b24 */
[----:B------:R-:W-:Y:S05]  /*afe0*/  BRA `(.L_x_17306) ;  /* 0x0000000c004c7947 */ /* 0x000fea0003800000 */
.L_x_17301:
        /* <DEDUP_REMOVED lines=13> */
.L_x_17316:
        /* <DEDUP_REMOVED lines=26> */
.L_x_17319:
[----:B------:R-:W-:-:S04]  /*b260*/  SHF.R.U32.HI R5, RZ, 0x18, R5 ;  /* 0x00000018ff057819 */ /* 0x000fc80000011605 */
[----:B------:R-:W-:-:S07]  /*b270*/  LOP3.LUT R0, R0, 0x80, R5, 0xf8, !PT ;  /* 0x0000008000007812 */ /* 0x000fce00078ef805 */
.L_x_17318:
[----:B------:R-:W-:Y:S05]  /*b280*/  BSYNC.RECONVERGENT B0 ;  /* 0x0000000000007941 */ /* 0x000fea0003800200 */
.L_x_17317:
[----:B------:R0:W-:Y:S01]  /*b290*/  STG.E.U8 desc[UR36][R2.64], R0 ;  /* 0x0000000002007986 */ /* 0x0001e2000c101124 */
[----:B------:R-:W-:Y:S05]  /*b2a0*/  BRA `(.L_x_17306) ;  /* 0x00000008009c7947 */ /* 0x000fea0003800000 */
.L_x_17315:
        /* <DEDUP_REMOVED lines=26> */
.L_x_17322:
[----:B------:R-:W-:-:S04]  /*b450*/  SHF.R.U32.HI R5, RZ, 0x18, R5 ;  /* 0x00000018ff057819 */ /* 0x000fc80000011605 */
[----:B------:R-:W-:-:S07]  /*b460*/  LOP3.LUT R0, R0, 0x80, R5, 0xf8, !PT ;  /* 0x0000008000007812 */ /* 0x000fce00078ef805 */
.L_x_17321:
[----:B------:R-:W-:Y:S05]  /*b470*/  BSYNC.RECONVERGENT B0 ;  /* 0x0000000000007941 */ /* 0x000fea0003800200 */
.L_x_17320:
[----:B------:R0:W-:Y:S01]  /*b480*/  STG.E.U8 desc[UR36][R2.64], R0 ;  /* 0x0000000002007986 */ /* 0x0001e2000c101124 */
[----:B------:R-:W-:Y:S05]  /*b490*/  BRA `(.L_x_17306) ;  /* 0x0000000800207947 */ /* 0x000fea0003800000 */
.L_x_17314:
        /* <DEDUP_REMOVED lines=30> */
.L_x_17324:
[----:B------:R-:W0:Y:S02]  /*b680*/  F2I.U64.F64.TRUNC R24, R24 ;  /* 0x0000001800187311 */ /* 0x000e24000030d800 */
[----:B0-----:R0:W-:Y:S01]  /*b690*/  STG.E.64 desc[UR36][R2.64], R24 ;  /* 0x0000001802007986 */ /* 0x0011e2000c101b24 */
[----:B------:R-:W-:Y:S05]  /*b6a0*/  BRA `(.L_x_17306) ;  /* 0x00000004009c7947 */ /* 0x000fea0003800000 */
.L_x_17323:
[----:B------:R-:W0:Y:S02]  /*b6b0*/  F2I.U32.F64.TRUNC R25, R24 ;  /* 0x0000001800197311 */ /* 0x000e24000030d000 */
[----:B0-----:R0:W-:Y:S01]  /*b6c0*/  STG.E desc[UR36][R2.64], R25 ;  /* 0x0000001902007986 */ /* 0x0011e2000c101924 */
[----:B------:R-:W-:Y:S05]  /*b6d0*/  BRA `(.L_x_17306) ;  /* 0x0000000400907947 */ /* 0x000fea0003800000 */
.L_x_17313:
        /* <DEDUP_REMOVED lines=10> */
.L_x_17326:
[----:B------:R-:W-:-:S05]  /*b780*/  CS2R R26, SRZ ;  /* 0x00000000001a7805 */ /* 0x000fca000001ff00 */
[----:B------:R0:W-:Y:S01]  /*b790*/  STG.E.128 desc[UR36][R2.64], R24 ;  /* 0x0000001802007986 */ /* 0x0001e2000c101d24 */
[----:B------:R-:W-:Y:S05]  /*b7a0*/  BRA `(.L_x_17306) ;  /* 0x00000004005c7947 */ /* 0x000fea0003800000 */
.L_x_17325:
[----:B------:R-:W-:-:S13]  /*b7b0*/  ISETP.NE.AND P0, PT, R0, 0xf, PT ;  /* 0x0000000f0000780c */ /* 0x000fda0003f05270 */
[----:B------:R-:W-:Y:S05]  /*b7c0*/  @!P0 BRA `(.L_x_17327) ;  /* 0x0000000400288947 */ /* 0x000fea0003800000 */
[----:B------:R-:W-:-:S13]  /*b7d0*/  ISETP.NE.AND P0, PT, R0, 0x17, PT ;  /* 0x000000170000780c */ /* 0x000fda0003f05270 */
[----:B------:R-:W-:Y:S05]  /*b7e0*/  @!P0 BRA `(.L_x_17328) ;  /* 0x0000000000b08947 */ /* 0x000fea0003800000 */
[----:B------:R-:W-:-:S13]  /*b7f0*/  ISETP.NE.AND P0, PT, R0, 0x18, PT ;  /* 0x000000180000780c */ /* 0x000fda0003f05270 */
[----:B------:R-:W-:Y:S05]  /*b800*/  @!P0 BRA `(.L_x_17329) ;  /* 0x0000000000448947 */ /* 0x000fea0003800000 */
.L_x_17305:
        /* <DEDUP_REMOVED lines=16> */
.L_x_17330:
[----:B------:R-:W-:Y:S05]  /*b910*/  BRA `(.L_x_17306) ;  /* 0x0000000400007947 */ /* 0x000fea0003800000 */
.L_x_17329:
        /* <DEDUP_REMOVED lines=21> */
.L_x_17332:
[----:B------:R-:W-:Y:S05]  /*ba70*/  BSYNC.RECONVERGENT B0 ;  /* 0x0000000000007941 */ /* 0x000fea0003800200 */
.L_x_17331:
[----:B------:R-:W-:-:S05]  /*ba80*/  LOP3.LUT R5, R0, 0x80, R5, 0xf8, !PT ;  /* 0x0000008000057812 */ /* 0x000fca00078ef805 */
[----:B------:R0:W-:Y:S01]  /*ba90*/  STG.E.U8 desc[UR36][R2.64], R5 ;  /* 0x0000000502007986 */ /* 0x0001e2000c101124 */
[----:B------:R-:W-:Y:S05]  /*baa0*/  BRA `(.L_x_17306) ;  /* 0x00000000009c7947 */ /* 0x000fea0003800000 */
.L_x_17328:
        /* <DEDUP_REMOVED lines=20> */
.L_x_17334:
[----:B------:R-:W-:Y:S01]  /*bbf0*/  IMAD.MOV.U32 R0, RZ, RZ, 0x7f ;  /* 0x0000007fff007424 */ /* 0x000fe200078e00ff */
[----:B------:R-:W-:-:S04]  /*bc00*/  ISETP.GT.U32.AND P0, PT, R4, 0x7f800000, PT ;  /* 0x7f8000000400780c */ /* 0x000fc80003f04070 */
[----:B------:R-:W-:-:S09]  /*bc10*/  SEL R0, R0, 0x7c, P0 ;  /* 0x0000007c00007807 */ /* 0x000fd20000000000 */
.L_x_17335:
[----:B------:R-:W-:Y:S05]  /*bc20*/  BSYNC.RECONVERGENT B0 ;  /* 0x0000000000007941 */ /* 0x000fea0003800200 */
.L_x_17333:
[----:B------:R-:W-:-:S04]  /*bc30*/  SHF.R.U32.HI R5, RZ, 0x18, R5 ;  /* 0x00000018ff057819 */ /* 0x000fc80000011605 */
[----:B------:R-:W-:-:S05]  /*bc40*/  LOP3.LUT R5, R0, 0x80, R5, 0xf8, !PT ;  /* 0x0000008000057812 */ /* 0x000fca00078ef805 */
[----:B------:R0:W-:Y:S01]  /*bc50*/  STG.E.U8 desc[UR36][R2.64], R5 ;  /* 0x0000000502007986 */ /* 0x0001e2000c101124 */
[----:B------:R-:W-:Y:S05]  /*bc60*/  BRA `(.L_x_17306) ;  /* 0x00000000002c7947 */ /* 0x000fea0003800000 */
.L_x_17327:
        /* <DEDUP_REMOVED lines=11> */
.L_x_17306:
[----:B------:R-:W-:-:S07]  /*bd20*/  VIADD R36, R36, 0x80 ;  /* 0x0000008024247836 */ /* 0x000fce0000000000 */
.L_x_17265:
[----:B------:R-:W-:Y:S05]  /*bd30*/  BSYNC.RECONVERGENT B6 ;  /* 0x0000000000067941 */ /* 0x000fea0003800200 */
.L_x_17264:
[----:B------:R-:W-:-:S13]  /*bd40*/  ISETP.GE.AND P0, PT, R36, R37, PT ;  /* 0x000000252400720c */ /* 0x000fda0003f06270 */
[----:B------:R-:W-:Y:S05]  /*bd50*/  @P0 EXIT ;  /* 0x000000000000094d */ /* 0x000fea0003800000 */
[----:B0-----:R-:W0:Y:S01]  /*bd60*/  S2R R0, SR_CTAID.X ;  /* 0x0000000000007919 */ /* 0x001e220000002500 */
[----:B---3--:R-:W3:Y:S01]  /*bd70*/  LDC.U8 R4, c[0x0][0x3b0] ;  /* 0x0000ec00ff047b82 */ /* 0x008ee20000000000 */
[----:B------:R-:W3:Y:S07]  /*bd80*/  LDCU UR4, c[0x0][0x3b4] ;  /* 0x00007680ff0477ac */ /* 0x000eee0008000800 */
[----:B-12-4-:R-:W1:Y:S01]  /*bd90*/  LDC.64 R2, c[0x0][0x388] ;  /* 0x0000e200ff027b82 */ /* 0x016e620000000a00 */
[----:B0-----:R-:W-:Y:S01]  /*bda0*/  IMAD R36, R0, 0x200, R36 ;  /* 0x0000020000247824 */ /* 0x001fe200078e0224 */
[----:B---3--:R-:W-:-:S03]  /*bdb0*/  PRMT R0, R4, 0x9910, RZ ;  /* 0x0000991004007816 */ /* 0x008fc600000000ff */
[----:B------:R-:W-:Y:S01]  /*bdc0*/  IMAD R5, R36, UR4, RZ ;  /* 0x0000000424057c24 */ /* 0x000fe2000f8e02ff */
[----:B------:R-:W-:-:S04]  /*bdd0*/  ISETP.GT.AND P1, PT, R0, 0x9, PT ;  /* 0x000000090000780c */ /* 0x000fc80003f24270 */
[----:B-1----:R-:W-:-:S05]  /*bde0*/  IADD3 R2, P0, PT, R5, R2, RZ ;  /* 0x0000000205027210 */ /* 0x002fca0007f1e0ff */
[----:B------:R-:W-:-:S04]  /*bdf0*/  IMAD.X R3, RZ, RZ, R3, P0 ;  /* 0x000000ffff037224 */ /* 0x000fc800000e0603 */
        /* <DEDUP_REMOVED lines=9> */
[----:B-----5:R-:W0:Y:S02]  /*be90*/  F2I.F64.TRUNC R17, R16 ;  /* 0x0000001000117311 */ /* 0x020e24000030d100 */
[----:B0-----:R-:W-:Y:S01]  /*bea0*/  STG.E.U8 desc[UR36][R2.64], R17 ;  /* 0x0000001102007986 */ /* 0x001fe2000c101124 */
[----:B------:R-:W-:Y:S05]  /*beb0*/  EXIT ;  /* 0x000000000000794d */ /* 0x000fea0003800000 */
.L_x_17339:
[----:B-----5:R-:W0:Y:S02]  /*bec0*/  F2I.S64.F64.TRUNC R16, R16 ;  /* 0x0000001000107311 */ /* 0x020e24000030d900 */
[----:B0-----:R-:W-:-:S05]  /*bed0*/  IMAD.MOV.U32 R5, RZ, RZ, R16 ;  /* 0x000000ffff057224 */ /* 0x001fca00078e0010 */
[----:B------:R-:W-:Y:S01]  /*bee0*/  STG.E.U8 desc[UR36][R2.64], R5 ;  /* 0x0000000502007986 */ /* 0x000fe2000c101124 */
[----:B------:R-:W-:Y:S05]  /*bef0*/  EXIT ;  /* 0x000000000000794d */ /* 0x000fea0003800000 */
.L_x_17338:
[----:B------:R-:W-:-:S13]  /*bf00*/  ISETP.NE.AND P0, PT, R0, 0x2, PT ;  /* 0x000000020000780c */ /* 0x000fda0003f05270 */
[----:B------:R-:W-:Y:S05]  /*bf10*/  @!P0 BRA `(.L_x_17341) ;  /* 0x0000000000288947 */ /* 0x000fea0003800000 */
[----:B------:R-:W-:-:S13]  /*bf20*/  ISETP.NE.AND P0, PT, R0, 0x3, PT ;  /* 0x000000030000780c */ /* 0x000fda0003f05270 */
[----:B------:R-:W-:Y:S05]  /*bf30*/  @!P0 BRA `(.L_x_17342) ;  /* 0x0000000000148947 */ /* 0x000fea0003800000 */
[----:B------:R-:W-:-:S13]  /*bf40*/  ISETP.NE.AND P0, PT, R0, 0x4, PT ;  /* 0x000000040000780c */ /* 0x000fda0003f05270 */
[----:B------:R-:W-:Y:S05]  /*bf50*/  @P0 BRA `(.L_x_17340) ;  /* 0x0000000c00240947 */ /* 0x000fea0003800000 */
[----:B-----5:R-:W0:Y:S02]  /*bf60*/  F2I.S64.F64.TRUNC R16, R16 ;  /* 0x0000001000107311 */ /* 0x020e24000030d900 */
[----:B0-----:R-:W-:Y:S01]  /*bf70*/  STG.E.64 desc[UR36][R2.64], R16 ;  /* 0x0000001002007986 */ /* 0x001fe2000c101b24 */
[----:B------:R-:W-:Y:S05]  /*bf80*/  EXIT ;  /* 0x000000000000794d */ /* 0x000fea0003800000 */
.L_x_17342:
[----:B-----5:R-:W0:Y:S02]  /*bf90*/  F2I.F64.TRUNC R17, R16 ;  /* 0x0000001000117311 */ /* 0x020e24000030d100 */
[----:B0-----:R-:W-:Y:S01]  /*bfa0*/  STG.E desc[UR36][R2.64], R17 ;  /* 0x0000001102007986 */ /* 0x001fe2000c101924 */
[----:B------:R-:W-:Y:S05]  /*bfb0*/  EXIT ;  /* 0x000000000000794d */ /* 0x000fea0003800000 */
.L_x_17341:
[----:B-----5:R-:W0:Y:S02]  /*bfc0*/  F2I.F64.TRUNC R17, R16 ;  /* 0x0000001000117311 */ /* 0x020e24000030d100 */
[----:B0-----:R-:W-:Y:S01]  /*bfd0*/  STG.E.U16 desc[UR36][R2.64], R17 ;  /* 0x0000001102007986 */ /* 0x001fe2000c101524 */
[----:B------:R-:W-:Y:S05]  /*bfe0*/  EXIT ;  /* 0x000000000000794d */ /* 0x000fea0003800000 */
.L_x_17337:
        /* <DEDUP_REMOVED lines=17> */
.L_x_17344:
        /* <DEDUP_REMOVED lines=12> */
.L_x_17343:
        /* <DEDUP_REMOVED lines=18> */
.L_x_17346:
        /* <DEDUP_REMOVED lines=13> */
.L_x_17345:
[----:B-----5:R-:W-:Y:S01]  /*c3b0*/  STG.E.64 desc[UR36][R2.64], R16 ;  /* 0x0000001002007986 */ /* 0x020fe2000c101b24 */
[----:B------:R-:W-:Y:S05]  /*c3c0*/  EXIT ;  /* 0x000000000000794d */ /* 0x000fea0003800000 */
.L_x_17336:
        /* <DEDUP_REMOVED lines=10> */
[----:B-----5:R-:W0:Y:S02]  /*c470*/  F2I.U32.F64.TRUNC R17, R16 ;  /* 0x0000001000117311 */ /* 0x020e24000030d000 */
[----:B0-----:R-:W-:Y:S01]  /*c480*/  STG.E.U16 desc[UR36][R2.64], R17 ;  /* 0x0000001102007986 */ /* 0x001fe2000c101524 */
[----:B------:R-:W-:Y:S05]  /*c490*/  EXIT ;  /* 0x000000000000794d */ /* 0x000fea0003800000 */
.L_x_17350:
        /* <DEDUP_REMOVED lines=26> */
.L_x_17353:
[----:B------:R-:W-:-:S04]  /*c640*/  SHF.R.U32.HI R5, RZ, 0x18, R5 ;  /* 0x00000018ff057819 */ /* 0x000fc80000011605 */
[----:B------:R-:W-:-:S07]  /*c650*/  LOP3.LUT R0, R0, 0x80, R5, 0xf8, !PT ;  /* 0x0000008000007812 */ /* 0x000fce00078ef805 */
.L_x_17352:
[----:B------:R-:W-:Y:S05]  /*c660*/  BSYNC.RECONVERGENT B0 ;  /* 0x0000000000007941 */ /* 0x000fea0003800200 */
.L_x_17351:
[----:B------:R-:W-:Y:S01]  /*c670*/  STG.E.U8 desc[UR36][R2.64], R0 ;  /* 0x0000000002007986 */ /* 0x000fe2000c101124 */
[----:B------:R-:W-:Y:S05]  /*c680*/  EXIT ;  /* 0x000000000000794d */ /* 0x000fea0003800000 */
.L_x_17349:
        /* <DEDUP_REMOVED lines=26> */
.L_x_17356:
[----:B------:R-:W-:-:S04]  /*c830*/  SHF.R.U32.HI R5, RZ, 0x18, R5 ;  /* 0x00000018ff057819 */ /* 0x000fc80000011605 */
[----:B------:R-:W-:-:S07]  /*c840*/  LOP3.LUT R0, R0, 0x80, R5, 0xf8, !PT ;  /* 0x0000008000007812 */ /* 0x000fce00078ef805 */
.L_x_17355:
[----:B------:R-:W-:Y:S05]  /*c850*/  BSYNC.RECONVERGENT B0 ;  /* 0x0000000000007941 */ /* 0x000fea0003800200 */
.L_x_17354:
[----:B------:R-:W-:Y:S01]  /*c860*/  STG.E.U8 desc[UR36][R2.64], R0 ;  /* 0x0000000002007986 */ /* 0x000fe2000c101124 */
[----:B------:R-:W-:Y:S05]  /*c870*/  EXIT ;  /* 0x000000000000794d */ /* 0x000fea0003800000 */
.L_x_17348:
        /* <DEDUP_REMOVED lines=30> */
.L_x_17358:
[----:B-----5:R-:W0:Y:S02]  /*ca60*/  F2I.U64.F64.TRUNC R16, R16 ;  /* 0x0000001000107311 */ /* 0x020e24000030d800 */
[----:B0-----:R-:W-:Y:S01]  /*ca70*/  STG.E.64 desc[UR36][R2.64], R16 ;  /* 0x0000001002007986 */ /* 0x001fe2000c101b24 */
[----:B------:R-:W-:Y:S05]  /*ca80*/  EXIT ;  /* 0x000000000000794d */ /* 0x000fea0003800000 */
.L_x_17357:
[----:B-----5:R-:W0:Y:S02]  /*ca90*/  F2I.U32.F64.TRUNC R17, R16 ;  /* 0x0000001000117311 */ /* 0x020e24000030d000 */
[----:B0-----:R-:W-:Y:S01]  /*caa0*/  STG.E desc[UR36][R2.64], R17 ;  /* 0x0000001102007986 */ /* 0x001fe2000c101924 */
[----:B------:R-:W-:Y:S05]  /*cab0*/  EXIT ;  /* 0x000000000000794d */ /* 0x000fea0003800000 */
.L_x_17347:
[----:B------:R-:W-:-:S13]  /*cac0*/  ISETP.GT.AND P0, PT, R0, 0xe, PT ;  /* 0x0000000e0000780c */ /* 0x000fda0003f04270 */
[----:B------:R-:W-:Y:S05]  /*cad0*/  @P0 BRA `(.L_x_17359) ;  /* 0x00000000002c0947 */ /* 0x000fea0003800000 */
[----:B------:R-:W-:-:S13]  /*cae0*/  ISETP.NE.AND P0, PT, R0, 0xa, PT ;  /* 0x0000000a0000780c */ /* 0x000fda0003f05270 */
[----:B------:R-:W-:Y:S05]  /*caf0*/  @!P0 BRA `(.L_x_17360) ;  /* 0x0000000000188947 */ /* 0x000fea0003800000 */
[----:B------:R-:W-:-:S13]  /*cb00*/  ISETP.NE.AND P0, PT, R0, 0xb, PT ;  /* 0x0000000b0000780c */ /* 0x000fda0003f05270 */
[----:B------:R-:W-:Y:S05]  /*cb10*/  @P0 BRA `(.L_x_17340) ;  /* 0x0000000000340947 */ /* 0x000fea0003800000 */
[----:B-----5:R-:W0:Y:S02]  /*cb20*/  DSETP.NEU.AND P0, PT, R16, RZ, PT ;  /* 0x000000ff1000722a */ /* 0x020e240003f0d000 */
[----:B0-----:R-:W-:-:S05]  /*cb30*/  SEL R5, RZ, 0x1, !P0 ;  /* 0x00000001ff057807 */ /* 0x001fca0004000000 */
[----:B------:R-:W-:Y:S01]  /*cb40*/  STG.E.U8 desc[UR36][R2.64], R5 ;  /* 0x0000000502007986 */ /* 0x000fe2000c101124 */
[----:B------:R-:W-:Y:S05]  /*cb50*/  EXIT ;  /* 0x000000000000794d */ /* 0x000fea0003800000 */
.L_x_17360:
[----:B-----5:R-:W-:-:S05]  /*cb60*/  CS2R R18, SRZ ;  /* 0x0000000000127805 */ /* 0x020fca000001ff00 */
[----:B------:R-:W-:Y:S01]  /*cb70*/  STG.E.128 desc[UR36][R2.64], R16 ;  /* 0x0000001002007986 */ /* 0x000fe2000c101d24 */
[----:B------:R-:W-:Y:S05]  /*cb80*/  EXIT ;  /* 0x000000000000794d */ /* 0x000fea0003800000 */
.L_x_17359:
[----:B------:R-:W-:-:S13]  /*cb90*/  ISETP.NE.AND P0, PT, R0, 0xf, PT ;  /* 0x0000000f0000780c */ /* 0x000fda0003f05270 */
[----:B------:R-:W-:Y:S05]  /*cba0*/  @!P0 BRA `(.L_x_17361) ;  /* 0x0000000400288947 */ /* 0x000fea0003800000 */
[----:B------:R-:W-:-:S13]  /*cbb0*/  ISETP.NE.AND P0, PT, R0, 0x17, PT ;  /* 0x000000170000780c */ /* 0x000fda0003f05270 */
[----:B------:R-:W-:Y:S05]  /*cbc0*/  @!P0 BRA `(.L_x_17362) ;  /* 0x0000000000b08947 */ /* 0x000fea0003800000 */
[----:B------:R-:W-:-:S13]  /*cbd0*/  ISETP.NE.AND P0, PT, R0, 0x18, PT ;  /* 0x000000180000780c */ /* 0x000fda0003f05270 */
[----:B------:R-:W-:Y:S05]  /*cbe0*/  @!P0 BRA `(.L_x_17363) ;  /* 0x0000000000448947 */ /* 0x000fea0003800000 */
.L_x_17340:
        /* <DEDUP_REMOVED lines=16> */
.L_x_17364:
[----:B------:R-:W-:Y:S05]  /*ccf0*/  EXIT ;  /* 0x000000000000794d */ /* 0x000fea0003800000 */
.L_x_17363:
        /* <DEDUP_REMOVED lines=21> */
.L_x_17366:
[----:B------:R-:W-:Y:S05]  /*ce50*/  BSYNC.RECONVERGENT B0 ;  /* 0x0000000000007941 */ /* 0x000fea0003800200 */
.L_x_17365:
[----:B------:R-:W-:-:S05]  /*ce60*/  LOP3.LUT R5, R0, 0x80, R5, 0xf8, !PT ;  /* 0x0000008000057812 */ /* 0x000fca00078ef805 */
[----:B------:R-:W-:Y:S01]  /*ce70*/  STG.E.U8 desc[UR36][R2.64], R5 ;  /* 0x0000000502007986 */ /* 0x000fe2000c101124 */
[----:B------:R-:W-:Y:S05]  /*ce80*/  EXIT ;  /* 0x000000000000794d */ /* 0x000fea0003800000 */
.L_x_17362:
        /* <DEDUP_REMOVED lines=20> */
.L_x_17368:
[----:B------:R-:W-:Y:S01]  /*cfd0*/  IMAD.MOV.U32 R0, RZ, RZ, 0x7f ;  /* 0x0000007fff007424 */ /* 0x000fe200078e00ff */
[----:B------:R-:W-:-:S04]  /*cfe0*/  ISETP.GT.U32.AND P0, PT, R4, 0x7f800000, PT ;  /* 0x7f8000000400780c */ /* 0x000fc80003f04070 */
[----:B------:R-:W-:-:S09]  /*cff0*/  SEL R0, R0, 0x7c, P0 ;  /* 0x0000007c00007807 */ /* 0x000fd20000000000 */
.L_x_17369:
[----:B------:R-:W-:Y:S05]  /*d000*/  BSYNC.RECONVERGENT B0 ;  /* 0x0000000000007941 */ /* 0x000fea0003800200 */
.L_x_17367:
[----:B------:R-:W-:-:S04]  /*d010*/  SHF.R.U32.HI R5, RZ, 0x18, R5 ;  /* 0x00000018ff057819 */ /* 0x000fc80000011605 */
[----:B------:R-:W-:-:S05]  /*d020*/  LOP3.LUT R5, R0, 0x80, R5, 0xf8, !PT ;  /* 0x0000008000057812 */ /* 0x000fca00078ef805 */
[----:B------:R-:W-:Y:S01]  /*d030*/  STG.E.U8 desc[UR36][R2.64], R5 ;  /* 0x0000000502007986 */ /* 0x000fe2000c101124 */
[----:B------:R-:W-:Y:S05]  /*d040*/  EXIT ;  /* 0x000000000000794d */ /* 0x000fea0003800000 */
.L_x_17361:
        /* <DEDUP_REMOVED lines=12> */
.L_x_17370:
        /* <DEDUP_REMOVED lines=15> */
.L_x_41024:


//--------------------- .text._ZN2at6native18elementwise_kernelILi128ELi2EZNS0_22gpu_kernel_impl_nocastINS0_13BinaryFunctorIdddZZZNS0_19minimum_kernel_cudaERNS_18TensorIteratorBaseEENKUlvE0_clEvENKUlvE_clEvEUlddE_EEEEvS5_RKT_EUliE_EEviT1_ --------------------------
	.section	.text._ZN2at6native18elementwise_kernelILi128ELi2EZNS0_22gpu_kernel_impl_nocastINS0_13BinaryFunctorIdddZZZNS0_19minimum_kernel_cudaERNS_18TensorIteratorBaseEENKUlvE0_clEvENKUlvE_clEvEUlddE_EEEEvS5_RKT_EUliE_EEviT1_,"ax",@progbits
	.align	128
        .global         _ZN2at6native18elementwise_kernelILi128ELi2EZNS0_22gpu_kernel_impl_nocastINS0_13BinaryFunctorIdddZZZNS0_19minimum_kernel_cudaERNS_18TensorIteratorBaseEENKUlvE0_clEvENKUlvE_clEvEUlddE_EEEEvS5_RKT_EUliE_EEviT1_
        .type           _ZN2at6native18elementwise_kernelILi128ELi2EZNS0_22gpu_kernel_impl_nocastINS0_13BinaryFunctorIdddZZZNS0_19minimum_kernel_cudaERNS_18TensorIteratorBaseEENKUlvE0_clEvENKUlvE_clEvEUlddE_EEEEvS5_RKT_EUliE_EEviT1_,@function
        .size           _ZN2at6native18elementwise_kernelILi128ELi2EZNS0_22gpu_kernel_impl_nocastINS0_13BinaryFunctorIdddZZZNS0_19minimum_kernel_cudaERNS_18TensorIteratorBaseEENKUlvE0_clEvENKUlvE_clEvEUlddE_EEEEvS5_RKT_EUliE_EEviT1_,(.L_x_41025 - _ZN2at6native18elementwise_kernelILi128ELi2EZNS0_22gpu_kernel_impl_nocastINS0_13BinaryFunctorIdddZZZNS0_19minimum_kernel_cudaERNS_18TensorIteratorBaseEENKUlvE0_clEvENKUlvE_clEvEUlddE_EEEEvS5_RKT_EUliE_EEviT1_)
        .other          _ZN2at6native18elementwise_kernelILi128ELi2EZNS0_22gpu_kernel_impl_nocastINS0_13BinaryFunctorIdddZZZNS0_19minimum_kernel_cudaERNS_18TensorIteratorBaseEENKUlvE0_clEvENKUlvE_clEvEUlddE_EEEEvS5_RKT_EUliE_EEviT1_,@"STO_CUDA_ENTRY STV_DEFAULT"
_ZN2at6native18elementwise_kernelILi128ELi2EZNS0_22gpu_kernel_impl_nocastINS0_13BinaryFunctorIdddZZZNS0_19minimum_kernel_cudaERNS_18TensorIteratorBaseEENKUlvE0_clEvENKUlvE_clEvEUlddE_EEEEvS5_RKT_EUliE_EEviT1_:
.text._ZN2at6native18elementwise_kernelILi128ELi2EZNS0_22gpu_kernel_impl_nocastINS0_13BinaryFunctorIdddZZZNS0_19minimum_kernel_cudaERNS_18TensorIteratorBaseEENKUlvE0_clEvENKUlvE_clEvEUlddE_EEEEvS5_RKT_EUliE_EEviT1_:
        /* <DEDUP_REMOVED lines=14> */
[----:B0-----:R-:W2:Y:S06]  /*00e0*/  LDG.E.64 R4, desc[UR6][R4.64] ;  /* 0x0000000604047981 */ /* 0x001eac000c1e1b00 */
[----:B------:R-:W0:Y:S01]  /*00f0*/  LDC.64 R8, c[0x0][0x5e8] ;  /* 0x00017a00ff087b82 */ /* 0x000e220000000a00 */
[----:B--2---:R-:W1:Y:S02]  /*0100*/  DSETP.NAN.AND P0, PT, R4, R4, PT ;  /* 0x000000040400722a */ /* 0x004e640003f08000 */
[----:B01----:R-:W-:Y:S05]  /*0110*/  @P0 BRA `(.L_x_17374) ;  /* 0x0000000000440947 */ /* 0x003fea0003800000 */
[----:B------:R-:W0:Y:S02]  /*0120*/  LDC.64 R6, c[0x0][0x5f8] ;  /* 0x00017e00ff067b82 */ /* 0x000e240000000a00 */
[----:B0-----:R-:W2:Y:S02]  /*0130*/  LDG.E.64 R6, desc[UR6][R6.64] ;  /* 0x0000000606067981 */ /* 0x001ea4000c1e1b00 */
[----:B--2---:R-:W0:Y:S02]  /*0140*/  DSETP.NAN.AND P0, PT, R6, R6, PT ;  /* 0x000000060600722a */ /* 0x004e240003f08000 */
[----:B0-----:R-:W-:Y:S02]  /*0150*/  @!P0 MOV R2, R7 ;  /* 0x0000000700028202 */ /* 0x001fe40000000f00 */
[----:B------:R-:W-:Y:S02]  /*0160*/  @!P0 MOV R0, R4 ;  /* 0x0000000400008202 */ /* 0x000fe40000000f00 */
[----:B------:R-:W-:-:S15]  /*0170*/  @!P0 LOP3.LUT R13, R2, 0x80000, RZ, 0xfc, !PT ;  /* 0x00080000020d8812 */ /* 0x000fde00078efcff */
[----:B------:R-:W-:-:S15]  /*0180*/  NOP ;  /* 0x0000000000007918 */ /* 0x000fde0000000000 */
[----:B------:R-:W-:-:S15]  /*0190*/  NOP ;  /* 0x0000000000007918 */ /* 0x000fde0000000000 */
[----:B------:R-:W-:-:S13]  /*01a0*/  NOP ;  /* 0x0000000000007918 */ /* 0x000fda0000000000 */
[----:B------:R-:W0:Y:S02]  /*01b0*/  @!P0 DSETP.MIN.AND P1, P2, R4, R6, PT ;  /* 0x000000060400822a */ /* 0x000e240003a20000 */
[----:B0-----:R-:W-:Y:S02]  /*01c0*/  @!P0 FSEL R10, R5, R2, P1 ;  /* 0x00000002050a8208 */ /* 0x001fe40000800000 */
[-C--:B------:R-:W-:Y:S02]  /*01d0*/  @!P0 MOV R5, R6.reuse ;  /* 0x0000000600058202 */ /* 0x080fe40000000f00 */
[----:B------:R-:W-:Y:S02]  /*01e0*/  MOV R4, R6 ;  /* 0x0000000600047202 */ /* 0x000fe40000000f00 */
[----:B------:R-:W-:Y:S02]  /*01f0*/  @!P0 SEL R11, R0, R5, P1 ;  /* 0x00000005000b8207 */ /* 0x000fe40000800000 */
[----:B------:R-:W-:-:S02]  /*0200*/  MOV R5, R7 ;  /* 0x0000000700057202 */ /* 0x000fc40000000f00 */
[----:B------:R-:W-:Y:S02]  /*0210*/  @!P0 SEL R5, R13, R10, P2 ;  /* 0x0000000a0d058207 */ /* 0x000fe40001000000 */
[----:B------:R-:W-:-:S07]  /*0220*/  @!P0 MOV R4, R11 ;  /* 0x0000000b00048202 */ /* 0x000fce0000000f00 */
.L_x_17374:
[----:B------:R0:W-:Y:S01]  /*0230*/  STG.E.64 desc[UR6][R8.64], R4 ;  /* 0x0000000408007986 */ /* 0x0001e2000c101b06 */
[----:B------:R-:W-:-:S07]  /*0240*/  IADD3 R3, PT, PT, R3, 0x80, RZ ;  /* 0x0000008003037810 */ /* 0x000fce0007ffe0ff */
.L_x_17373:
[----:B------:R-:W-:Y:S05]  /*0250*/  BSYNC.RECONVERGENT B0 ;  /* 0x0000000000007941 */ /* 0x000fea0003800200 */
.L_x_17372:
[----:B------:R-:W-:-:S13]  /*0260*/  ISETP.GE.AND P0, PT, R3, UR4, PT ;  /* 0x0000000403007c0c */ /* 0x000fda000bf06270 */
[----:B------:R-:W-:Y:S05]  /*0270*/  @P0 EXIT ;  /* 0x000000000000094d */ /* 0x000fea0003800000 */
[----:B0-----:R-:W0:Y:S02]  /*0280*/  LDC.64 R4, c[0x0][0x5f0] ;  /* 0x00017c00ff047b82 */ /* 0x001e240000000a00 */
[----:B0-----:R-:W2:Y:S06]  /*0290*/  LDG.E.64 R2, desc[UR6][R4.64] ;  /* 0x0000000604027981 */ /* 0x001eac000c1e1b00 */
[----:B------:R-:W0:Y:S01]  /*02a0*/  LDC.64 R6, c[0x0][0x5e8] ;  /* 0x00017a00ff067b82 */ /* 0x000e220000000a00 */
[----:B--2---:R-:W1:Y:S02]  /*02b0*/  DSETP.NAN.AND P0, PT, R2, R2, PT ;  /* 0x000000020200722a */ /* 0x004e640003f08000 */
[----:B01----:R-:W-:Y:S05]  /*02c0*/  @P0 BRA `(.L_x_17375) ;  /* 0x0000000000480947 */ /* 0x003fea0003800000 */
[----:B------:R-:W0:Y:S02]  /*02d0*/  LDC.64 R4, c[0x0][0x5f8] ;  /* 0x00017e00ff047b82 */ /* 0x000e240000000a00 */
[----:B0-----:R-:W2:Y:S02]  /*02e0*/  LDG.E.64 R4, desc[UR6][R4.64] ;  /* 0x0000000604047981 */ /* 0x001ea4000c1e1b00 */
[----:B--2---:R-:W0:Y:S02]  /*02f0*/  DSETP.NAN.AND P0, PT, R4, R4, PT ;  /* 0x000000040400722a */ /* 0x004e240003f08000 */
[----:B0-----:R-:W-:-:S15]  /*0300*/  @!P0 MOV R0, R2 ;  /* 0x0000000200008202 */ /* 0x001fde0000000f00 */
[----:B------:R-:W-:-:S15]  /*0310*/  NOP ;  /* 0x0000000000007918 */ /* 0x000fde0000000000 */
[----:B------:R-:W-:-:S15]  /*0320*/  NOP ;  /* 0x0000000000007918 */ /* 0x000fde0000000000 */
[----:B------:R-:W-:-:S15]  /*0330*/  NOP ;  /* 0x0000000000007918 */ /* 0x000fde0000000000 */
[----:B------:R-:W-:-:S02]  /*0340*/  NOP ;  /* 0x0000000000007918 */ /* 0x000fc40000000000 */
[----:B------:R0:W1:Y:S02]  /*0350*/  @!P0 DSETP.MIN.AND P1, P2, R2, R4, PT ;  /* 0x000000040200822a */ /* 0x0000640003a20000 */
[----:B0-----:R-:W-:-:S04]  /*0360*/  @!P0 MOV R2, R5 ;  /* 0x0000000500028202 */ /* 0x001fc80000000f00 */
[----:B-1----:R-:W-:Y:S02]  /*0370*/  @!P0 FSEL R8, R3, R2, P1 ;  /* 0x0000000203088208 */ /* 0x002fe40000800000 */
[-C--:B------:R-:W-:Y:S02]  /*0380*/  @!P0 MOV R3, R4.reuse ;  /* 0x0000000400038202 */ /* 0x080fe40000000f00 */
[----:B------:R-:W-:Y:S02]  /*0390*/  @!P0 LOP3.LUT R11, R2, 0x80000, RZ, 0xfc, !PT ;  /* 0x00080000020b8812 */ /* 0x000fe400078efcff */
[----:B------:R-:W-:Y:S02]  /*03a0*/  @!P0 SEL R9, R0, R3, P1 ;  /* 0x0000000300098207 */ /* 0x000fe40000800000 */
[----:B------:R-:W-:Y:S02]  /*03b0*/  MOV R2, R4 ;  /* 0x0000000400027202 */ /* 0x000fe40000000f00 */
[----:B------:R-:W-:-:S02]  /*03c0*/  MOV R3, R5 ;  /* 0x0000000500037202 */ /* 0x000fc40000000f00 */
[----:B------:R-:W-:Y:S02]  /*03d0*/  @!P0 SEL R3, R11, R8, P2 ;  /* 0x000000080b038207 */ /* 0x000fe40001000000 */
[----:B------:R-:W-:-:S07]  /*03e0*/  @!P0 MOV R2, R9 ;  /* 0x0000000900028202 */ /* 0x000fce0000000f00 */
.L_x_17375:
[----:B------:R-:W-:Y:S01]  /*03f0*/  STG.E.64 desc[UR6][R6.64], R2 ;  /* 0x0000000206007986 */ /* 0x000fe2000c101b06 */
[----:B------:R-:W-:Y:S05]  /*0400*/  EXIT ;  /* 0x000000000000794d */ /* 0x000fea0003800000 */
.L_x_17371:
        /* <DEDUP_REMOVED lines=177> */
[----:B------:R-:W-:Y:S01]  /*0f20*/  IMAD.MOV.U32 R10, RZ, RZ, RZ ;  /* 0x000000ffff0a7224 */ /* 0x000fe200078e00ff */
        /* <DEDUP_REMOVED lines=131> */
[----:B-1----:R-:W-:-:S05]  /*1760*/  SHF.R.U32.HI R11, RZ, UR5, R10 ;  /* 0x00000005ff0b7c19 */ /* 0x002fca000801160a */
[----:B------:R-:W-:-:S04]  /*1770*/  IMAD.MOV R7, RZ, RZ, -R11 ;  /* 0x000000ffff077224 */ /* 0x000fc800078e0a0b */
        /* <DEDUP_REMOVED lines=44> */
.L_x_17378:
[----:B------:R-:W0:Y:S02]  /*1a40*/  LDCU.128 UR8, c[0x0][0x5f0] ;  /* 0x0000be00ff0877ac */ /* 0x000e240008000c00 */
[----:B0-----:R-:W-:-:S04]  /*1a50*/  IADD3 R8, P0, PT, R6, UR8, RZ ;  /* 0x0000000806087c10 */ /* 0x001fc8000ff1e0ff */
[----:B------:R-:W-:-:S05]  /*1a60*/  IADD3.X R9, PT, PT, RZ, UR9, RZ, P0, !PT ;  /* 0x00000009ff097c10 */ /* 0x000fca00087fe4ff */
[----:B------:R-:W2:Y:S01]  /*1a70*/  LDG.E.64 R6, desc[UR6][R8.64] ;  /* 0x0000000608067981 */ /* 0x000ea2000c1e1b00 */
[----:B------:R-:W-:Y:S01]  /*1a80*/  IADD3 R10, P0, PT, R4, UR10, RZ ;  /* 0x0000000a040a7c10 */ /* 0x000fe2000ff1e0ff */
[----:B------:R-:W-:Y:S03]  /*1a90*/  BSSY.RECONVERGENT B1, `(.L_x_17379) ;  /* 0x0000015000017945 */ /* 0x000fe60003800200 */
[----:B------:R-:W-:-:S08]  /*1aa0*/  IADD3.X R11, PT, PT, RZ, UR11, RZ, P0, !PT ;  /* 0x0000000bff0b7c10 */ /* 0x000fd000087fe4ff */
[----:B--2---:R-:W0:Y:S02]  /*1ab0*/  DSETP.NAN.AND P0, PT, R6, R6, PT ;  /* 0x000000060600722a */ /* 0x004e240003f08000 */
[----:B0-----:R-:W-:Y:S05]  /*1ac0*/  @P0 BRA `(.L_x_17380) ;  /* 0x0000000000440947 */ /* 0x001fea0003800000 */
[----:B------:R-:W2:Y:S02]  /*1ad0*/  LDG.E.64 R10, desc[UR6][R10.64] ;  /* 0x000000060a0a7981 */ /* 0x000ea4000c1e1b00 */
        /* <DEDUP_REMOVED lines=16> */
.L_x_17380:
[----:B------:R-:W-:Y:S05]  /*1be0*/  BSYNC.RECONVERGENT B1 ;  /* 0x0000000000017941 */ /* 0x000fea0003800200 */
.L_x_17379:
[----:B------:R-:W0:Y:S01]  /*1bf0*/  LDCU.64 UR8, c[0x0][0x5e8] ;  /* 0x0000bd00ff0877ac */ /* 0x000e220008000a00 */
[----:B------:R-:W-:Y:S02]  /*1c00*/  IADD3 R3, PT, PT, R3, 0x80, RZ ;  /* 0x0000008003037810 */ /* 0x000fe40007ffe0ff */
[----:B0-----:R-:W-:-:S04]  /*1c10*/  IADD3 R4, P0, PT, R5, UR8, RZ ;  /* 0x0000000805047c10 */ /* 0x001fc8000ff1e0ff */
[----:B------:R-:W-:-:S05]  /*1c20*/  IADD3.X R5, PT, PT, RZ, UR9, RZ, P0, !PT ;  /* 0x00000009ff057c10 */ /* 0x000fca00087fe4ff */
[----:B------:R0:W-:Y:S04]  /*1c30*/  STG.E.64 desc[UR6][R4.64], R6 ;  /* 0x0000000604007986 */ /* 0x0001e8000c101b06 */
.L_x_17377:
[----:B------:R-:W-:Y:S05]  /*1c40*/  BSYNC.RECONVERGENT B0 ;  /* 0x0000000000007941 */ /* 0x000fea0003800200 */
.L_x_17376:
        /* <DEDUP_REMOVED lines=10> */
[----:B------:R-:W-:-:S05]  /*1cf0*/  SHF.R.U32.HI R7, RZ, UR5, R6 ;  /* 0x00000005ff077c19 */ /* 0x000fca0008011606 */
[----:B------:R-:W-:-:S04]  /*1d00*/  IMAD.MOV R4, RZ, RZ, -R7 ;  /* 0x000000ffff047224 */ /* 0x000fc800078e0a07 */
        /* <DEDUP_REMOVED lines=338> */
.L_x_17381:
[----:B------:R-:W0:Y:S01]  /*3230*/  LDCU.128 UR8, c[0x0][0x5f0] ;  /* 0x0000be00ff0877ac */ /* 0x000e220008000c00 */
[----:B------:R-:W1:Y:S01]  /*3240*/  LDCU.64 UR4, c[0x0][0x5e8] ;  /* 0x0000bd00ff0477ac */ /* 0x000e620008000a00 */
[----:B0-----:R-:W-:-:S04]  /*3250*/  IADD3 R4, P0, PT, R4, UR8, RZ ;  /* 0x0000000804047c10 */ /* 0x001fc8000ff1e0ff */
[----:B------:R-:W-:-:S06]  /*3260*/  IADD3.X R5, PT, PT, RZ, UR9, RZ, P0, !PT ;  /* 0x00000009ff057c10 */ /* 0x000fcc00087fe4ff */
[----:B------:R-:W2:Y:S01]  /*3270*/  LDG.E.64 R4, desc[UR6][R4.64] ;  /* 0x0000000604047981 */ /* 0x000ea2000c1e1b00 */
[----:B-1----:R-:W-:Y:S01]  /*3280*/  IADD3 R8, P0, PT, R3, UR4, RZ ;  /* 0x0000000403087c10 */ /* 0x002fe2000ff1e0ff */
[----:B------:R-:W-:Y:S01]  /*3290*/  BSSY.RECONVERGENT B0, `(.L_x_17382) ;  /* 0x0000017000007945 */ /* 0x000fe20003800200 */
[----:B------:R-:W-:Y:S02]  /*32a0*/  IADD3 R6, P1, PT, R2, UR10, RZ ;  /* 0x0000000a02067c10 */ /* 0x000fe4000ff3e0ff */
[----:B------:R-:W-:Y:S02]  /*32b0*/  IADD3.X R9, PT, PT, RZ, UR5, RZ, P0, !PT ;  /* 0x00000005ff097c10 */ /* 0x000fe400087fe4ff */
[----:B------:R-:W-:-:S06]  /*32c0*/  IADD3.X R7, PT, PT, RZ, UR11, RZ, P1, !PT ;  /* 0x0000000bff077c10 */ /* 0x000fcc0008ffe4ff */
[----:B--2---:R-:W0:Y:S01]  /*32d0*/  DSETP.NAN.AND P0, PT, R4, R4, PT ;  /* 0x000000040400722a */ /* 0x004e220003f08000 */
[----:B------:R-:W-:Y:S02]  /*32e0*/  MOV R2, R4 ;  /* 0x0000000400027202 */ /* 0x000fe40000000f00 */
[----:B------:R-:W-:Y:S01]  /*32f0*/  MOV R3, R5 ;  /* 0x0000000500037202 */ /* 0x000fe20000000f00 */
[----:B0-----:R-:W-:Y:S06]  /*3300*/  @P0 BRA `(.L_x_17383) ;  /* 0x00000000003c0947 */ /* 0x001fec0003800000 */
        /* <DEDUP_REMOVED lines=10> */
[----:B------:R-:W-:Y:S02]  /*33b0*/  @!P0 MOV R5, R2 ;  /* 0x0000000200058202 */ /* 0x000fe40000000f00 */
[----:B------:R-:W-:Y:S02]  /*33c0*/  @!P0 LOP3.LUT R11, R4, 0x80000, RZ, 0xfc, !PT ;  /* 0x00080000040b8812 */ /* 0x000fe400078efcff */
[----:B------:R-:W-:Y:S02]  /*33d0*/  @!P0 SEL R5, R0, R5, P1 ;  /* 0x0000000500058207 */ /* 0x000fe40000800000 */
[----:B------:R-:W-:Y:S02]  /*33e0*/  @!P0 SEL R3, R11, R10, P2 ;  /* 0x0000000a0b038207 */ /* 0x000fe40001000000 */
[----:B------:R-:W-:-:S07]  /*33f0*/  @!P0 MOV R2, R5 ;  /* 0x0000000500028202 */ /* 0x000fce0000000f00 */
.L_x_17383:
[----:B------:R-:W-:Y:S05]  /*3400*/  BSYNC.RECONVERGENT B0 ;  /* 0x0000000000007941 */ /* 0x000fea0003800200 */
.L_x_17382:
[----:B------:R-:W-:Y:S01]  /*3410*/  STG.E.64 desc[UR6][R8.64], R2 ;  /* 0x0000000208007986 */ /* 0x000fe2000c101b06 */
[----:B------:R-:W-:Y:S05]  /*3420*/  EXIT ;  /* 0x000000000000794d */ /* 0x000fea0003800000 */
.L_x_17384:
        /* <DEDUP_REMOVED lines=13> */
.L_x_41025:


//--------------------- .text._ZN2at6native27unrolled_elementwise_kernelINS0_13BinaryFunctorIdddZZZNS0_19minimum_kernel_cudaERNS_18TensorIteratorBaseEENKUlvE0_clEvENKUlvE_clEvEUlddE_EESt5arrayIPcLm3EELi4E23TrivialOffsetCalculatorILi2EjESC_ILi1EjENS0_6memory15LoadWithoutCastENSF_16StoreWithoutCastEEEviT_T0_T2_T3_T4_T5_ --------------------------
	.section	.text._ZN2at6native27unrolled_elementwise_kernelINS0_13BinaryFunctorIdddZZZNS0_19minimum_kernel_cudaERNS_18TensorIteratorBaseEENKUlvE0_clEvENKUlvE_clEvEUlddE_EESt5arrayIPcLm3EELi4E23TrivialOffsetCalculatorILi2EjESC_ILi1EjENS0_6memory15LoadWithoutCastENSF_16StoreWithoutCastEEEviT_T0_T2_T3_T4_T5_,"ax",@progbits
	.align	128
        .global         _ZN2at6native27unrolled_elementwise_kernelINS0_13BinaryFunctorIdddZZZNS0_19minimum_kernel_cudaERNS_18TensorIteratorBaseEENKUlvE0_clEvENKUlvE_clEvEUlddE_EESt5arrayIPcLm3EELi4E23TrivialOffsetCalculatorILi2EjESC_ILi1EjENS0_6memory15LoadWithoutCastENSF_16StoreWithoutCastEEEviT_T0_T2_T3_T4_T5_
        .type           _ZN2at6native27unrolled_elementwise_kernelINS0_13BinaryFunctorIdddZZZNS0_19minimum_kernel_cudaERNS_18TensorIteratorBaseEENKUlvE0_clEvENKUlvE_clEvEUlddE_EESt5arrayIPcLm3EELi4E23TrivialOffsetCalculatorILi2EjESC_ILi1EjENS0_6memory15LoadWithoutCastENSF_16StoreWithoutCastEEEviT_T0_T2_T3_T4_T5_,@function
        .size           _ZN2at6native27unrolled_elementwise_kernelINS0_13BinaryFunctorIdddZZZNS0_19minimum_kernel_cudaERNS_18TensorIteratorBaseEENKUlvE0_clEvENKUlvE_clEvEUlddE_EESt5arrayIPcLm3EELi4E23TrivialOffsetCalculatorILi2EjESC_ILi1EjENS0_6memory15LoadWithoutCastENSF_16StoreWithoutCastEEEviT_T0_T2_T3_T4_T5_,(.L_x_41026 - _ZN2at6native27unrolled_elementwise_kernelINS0_13BinaryFunctorIdddZZZNS0_19minimum_kernel_cudaERNS_18TensorIteratorBaseEENKUlvE0_clEvENKUlvE_clEvEUlddE_EESt5arrayIPcLm3EELi4E23TrivialOffsetCalculatorILi2EjESC_ILi1EjENS0_6memory15LoadWithoutCastENSF_16StoreWithoutCastEEEviT_T0_T2_T3_T4_T5_)
        .other          _ZN2at6native27unrolled_elementwise_kernelINS0_13BinaryFunctorIdddZZZNS0_19minimum_kernel_cudaERNS_18TensorIteratorBaseEENKUlvE0_clEvENKUlvE_clEvEUlddE_EESt5arrayIPcLm3EELi4E23TrivialOffsetCalculatorILi2EjESC_ILi1EjENS0_6memory15LoadWithoutCastENSF_16StoreWithoutCastEEEviT_T0_T2_T3_T4_T5_,@"STO_CUDA_ENTRY STV_DEFAULT"
_ZN2at6native27unrolled_elementwise_kernelINS0_13BinaryFunctorIdddZZZNS0_19minimum_kernel_cudaERNS_18TensorIteratorBaseEENKUlvE0_clEvENKUlvE_clEvEUlddE_EESt5arrayIPcLm3EELi4E23TrivialOffsetCalculatorILi2EjESC_ILi1EjENS0_6memory15LoadWithoutCastENSF_16StoreWithoutCastEEEviT_T0_T2_T3_T4_T5_:
.text._ZN2at6native27unrolled_elementwise_kernelINS0_13BinaryFunctorIdddZZZNS0_19minimum_kernel_cudaERNS_18TensorIteratorBaseEENKUlvE0_clEvENKUlvE_clEvEUlddE_EESt5arrayIPcLm3EELi4E23TrivialOffsetCalculatorILi2EjESC_ILi1EjENS0_6memory15LoadWithoutCastENSF_16StoreWithoutCastEEEviT_T0_T2_T3_T4_T5_:
        /* <DEDUP_REMOVED lines=8> */
[----:B------:R-:W3:Y:S01]  /*0080*/  LDC.64 R4, c[0x0][0x390] ;  /* 0x0000e400ff047b82 */ /* 0x000ee20000000a00 */
[----:B0-----:R-:W-:-:S07]  /*0090*/  IMAD R10, R0, -0x200, R3 ;  /* 0xfffffe00000a7824 */ /* 0x001fce00078e0203 */
[----:B------:R-:W0:Y:S01]  /*00a0*/  LDC.64 R20, c[0x0][0x398] ;  /* 0x0000e600ff147b82 */ /* 0x000e220000000a00 */
[----:B--2---:R-:W-:Y:S01]  /*00b0*/  IMAD.MOV.U32 R11, RZ, RZ, R13 ;  /* 0x000000ffff0b7224 */ /* 0x004fe200078e000d */
[----:B------:R-:W-:-:S06]  /*00c0*/  ISETP.GE.AND P0, PT, R13, R10, PT ;  /* 0x0000000a0d00720c */ /* 0x000fcc0003f06270 */
[----:B------:R-:W2:Y:S07]  /*00d0*/  LDC.64 R2, c[0x0][0x398] ;  /* 0x0000e600ff027b82 */ /* 0x000eae0000000a00 */
[----:B------:R-:W-:Y:S02]  /*00e0*/  @!P0 VIADD R13, R11, 0x80 ;  /* 0x000000800b0d8836 */ /* 0x000fe40000000000 */
[----:B------:R-:W-:-:S03]  /*00f0*/  @!P0 IMAD R7, R0, 0x200, R11 ;  /* 0x0000020000078824 */ /* 0x000fc600078e020b */
[----:B------:R-:W-:Y:S01]  /*0100*/  ISETP.GE.AND P1, PT, R13, R10, PT ;  /* 0x0000000a0d00720c */ /* 0x000fe20003f26270 */
[----:B----4-:R-:W-:-:S05]  /*0110*/  @!P0 IMAD.WIDE.U32 R16, R7, 0x8, R16 ;  /* 0x0000000807108825 */ /* 0x010fca00078e0010 */
[----:B-1----:R2:W5:Y:S01]  /*0120*/  @!P0 LDG.E.64 R8, desc[UR4][R16.64] ;  /* 0x0000000410088981 */ /* 0x002562000c1e1b00 */
[----:B0-----:R-:W-:Y:S01]  /*0130*/  @!P0 IMAD.WIDE.U32 R20, R7, 0x8, R20 ;  /* 0x0000000807148825 */ /* 0x001fe200078e0014 */
[----:B------:R-:W-:-:S05]  /*0140*/  CS2R R6, SRZ ;  /* 0x0000000000067805 */ /* 0x000fca000001ff00 */
[----:B------:R-:W-:Y:S01]  /*0150*/  @!P1 LEA R19, R0, R13, 0x9 ;  /* 0x0000000d00139211 */ /* 0x000fe200078e48ff */
[----:B------:R-:W-:Y:S01]  /*0160*/  @!P1 VIADD R13, R13, 0x80 ;  /* 0x000000800d0d9836 */ /* 0x000fe20000000000 */
[----:B------:R0:W5:Y:S04]  /*0170*/  @!P0 LDG.E.64 R6, desc[UR4][R20.64] ;  /* 0x0000000414068981 */ /* 0x000168000c1e1b00 */
[----:B------:R-:W-:Y:S01]  /*0180*/  ISETP.GE.AND P2, PT, R13, R10, PT ;  /* 0x0000000a0d00720c */ /* 0x000fe20003f46270 */
[----:B---3--:R-:W-:-:S04]  /*0190*/  @!P1 IMAD.WIDE.U32 R22, R19, 0x8, R4 ;  /* 0x0000000813169825 */ /* 0x008fc800078e0004 */
[----:B--2---:R-:W-:Y:S01]  /*01a0*/  @!P1 IMAD.WIDE.U32 R16, R19, 0x8, R2 ;  /* 0x0000000813109825 */ /* 0x004fe200078e0002 */
[----:B0-----:R-:W0:Y:S07]  /*01b0*/  LDC.64 R20, c[0x0][0x390] ;  /* 0x0000e400ff147b82 */ /* 0x001e2e0000000a00 */
[----:B------:R-:W-:-:S04]  /*01c0*/  @!P2 IMAD R27, R0, 0x200, R13 ;  /* 0x00000200001ba824 */ /* 0x000fc800078e020d */
[----:B------:R-:W-:Y:S02]  /*01d0*/  @!P2 IMAD.WIDE.U32 R24, R27, 0x8, R14 ;  /* 0x000000081b18a825 */ /* 0x000fe400078e000e */
[----:B------:R-:W1:Y:S01]  /*01e0*/  LDC.64 R14, c[0x0][0x398] ;  /* 0x0000e600ff0e7b82 */ /* 0x000e620000000a00 */
[----:B------:R-:W-:-:S06]  /*01f0*/  CS2R R18, SRZ ;  /* 0x0000000000127805 */ /* 0x000fcc000001ff00 */
[----:B------:R-:W5:Y:S01]  /*0200*/  @!P2 LDG.E.64 R18, desc[UR4][R24.64] ;  /* 0x000000041812a981 */ /* 0x000f62000c1e1b00 */
[----:B-1----:R-:W-:Y:S01]  /*0210*/  @!P2 IMAD.WIDE.U32 R26, R27, 0x8, R14 ;  /* 0x000000081b1aa825 */ /* 0x002fe200078e000e */
[----:B------:R-:W-:-:S06]  /*0220*/  CS2R R14, SRZ ;  /* 0x00000000000e7805 */ /* 0x000fcc000001ff00 */
[----:B------:R-:W5:Y:S01]  /*0230*/  @!P2 LDG.E.64 R14, desc[UR4][R26.64] ;  /* 0x000000041a0ea981 */ /* 0x000f62000c1e1b00 */
[----:B------:R-:W-:Y:S01]  /*0240*/  CS2R R4, SRZ ;  /* 0x0000000000047805 */ /* 0x000fe2000001ff00 */
[----:B------:R-:W-:-:S05]  /*0250*/  @!P2 VIADD R13, R13, 0x80 ;  /* 0x000000800d0da836 */ /* 0x000fca0000000000 */
[----:B------:R1:W5:Y:S01]  /*0260*/  @!P1 LDG.E.64 R4, desc[UR4][R22.64] ;  /* 0x0000000416049981 */ /* 0x000362000c1e1b00 */
[----:B------:R-:W-:Y:S01]  /*0270*/  ISETP.GE.AND P0, PT, R13, R10, PT ;  /* 0x0000000a0d00720c */ /* 0x000fe20003f06270 */
[----:B-1----:R-:W1:Y:S01]  /*0280*/  LDC.64 R22, c[0x0][0x398] ;  /* 0x0000e600ff167b82 */ /* 0x002e620000000a00 */
[----:B------:R-:W-:-:S11]  /*0290*/  CS2R R2, SRZ ;  /* 0x0000000000027805 */ /* 0x000fd6000001ff00 */
[----:B------:R-:W-:Y:S01]  /*02a0*/  @!P0 LEA R13, R0, R13, 0x9 ;  /* 0x0000000d000d8211 */ /* 0x000fe200078e48ff */
[----:B------:R2:W5:Y:S04]  /*02b0*/  @!P1 LDG.E.64 R2, desc[UR4][R16.64] ;  /* 0x0000000410029981 */ /* 0x000568000c1e1b00 */
[----:B0-----:R-:W-:Y:S01]  /*02c0*/  @!P0 IMAD.WIDE.U32 R20, R13, 0x8, R20 ;  /* 0x000000080d148825 */ /* 0x001fe200078e0014 */
[----:B--2---:R-:W-:-:S06]  /*02d0*/  CS2R R16, SRZ ;  /* 0x0000000000107805 */ /* 0x004fcc000001ff00 */
[----:B------:R0:W5:Y:S01]  /*02e0*/  @!P0 LDG.E.64 R16, desc[UR4][R20.64] ;  /* 0x0000000414108981 */ /* 0x000162000c1e1b00 */
[----:B-1----:R-:W-:Y:S01]  /*02f0*/  @!P0 IMAD.WIDE.U32 R22, R13, 0x8, R22 ;  /* 0x000000080d168825 */ /* 0x002fe200078e0016 */
[----:B------:R-:W-:-:S06]  /*0300*/  CS2R R12, SRZ ;  /* 0x00000000000c7805 */ /* 0x000fcc000001ff00 */
[----:B------:R0:W5:Y:S01]  /*0310*/  @!P0 LDG.E.64 R12, desc[UR4][R22.64] ;  /* 0x00000004160c8981 */ /* 0x000162000c1e1b00 */
[----:B------:R-:W-:Y:S01]  /*0320*/  ISETP.GE.AND P0, PT, R11, R10, PT ;  /* 0x0000000a0b00720c */ /* 0x000fe20003f06270 */
[----:B------:R-:W-:-:S12]  /*0330*/  BSSY.RECONVERGENT B0, `(.L_x_17385) ;  /* 0x0000014000007945 */ /* 0x000fd80003800200 */
[----:B0-----:R-:W-:Y:S05]  /*0340*/  @P0 BRA `(.L_x_17386) ;  /* 0x0000000000480947 */ /* 0x001fea0003800000 */
[----:B-----5:R-:W0:Y:S02]  /*0350*/  DSETP.NAN.AND P1, PT, R8, R8, PT ;  /* 0x000000080800722a */ /* 0x020e240003f28000 */
[----:B0-----:R-:W-:Y:S05]  /*0360*/  @P1 BRA `(.L_x_17386) ;  /* 0x0000000000401947 */ /* 0x001fea0003800000 */
[----:B------:R-:W0:Y:S02]  /*0370*/  DSETP.NAN.AND P1, PT, R6, R6, PT ;  /* 0x000000060600722a */ /* 0x000e240003f28000 */
[----:B0-----:R-:W-:Y:S01]  /*0380*/  @!P1 IMAD.MOV.U32 R21, RZ, RZ, R8 ;  /* 0x000000ffff159224 */ /* 0x001fe200078e0008 */
[----:B------:R-:W-:-:S15]  /*0390*/  @!P1 LOP3.LUT R23, R9, 0x80000, RZ, 0xfc, !PT ;  /* 0x0008000009179812 */ /* 0x000fde00078efcff */
[----:B------:R-:W-:-:S15]  /*03a0*/  NOP ;  /* 0x0000000000007918 */ /* 0x000fde0000000000 */
[----:B------:R-:W-:-:S15]  /*03b0*/  NOP ;  /* 0x0000000000007918 */ /* 0x000fde0000000000 */
[----:B------:R-:W-:-:S15]  /*03c0*/  NOP ;  /* 0x0000000000007918 */ /* 0x000fde0000000000 */
[----:B------:R-:W-:-:S01]  /*03d0*/  NOP ;  /* 0x0000000000007918 */ /* 0x000fc20000000000 */
[----:B------:R0:W1:Y:S02]  /*03e0*/  @!P1 DSETP.MIN.AND P2, P3, R6, R8, PT ;  /* 0x000000080600922a */ /* 0x0000640003b40000 */
[----:B0-----:R-:W-:-:S05]  /*03f0*/  @!P1 IMAD.MOV.U32 R8, RZ, RZ, R7 ;  /* 0x000000ffff089224 */ /* 0x001fca00078e0007 */
[----:B-1----:R-:W-:Y:S01]  /*0400*/  @!P1 FSEL R20, R8, R9, P2 ;  /* 0x0000000908149208 */ /* 0x002fe20001000000 */
[----:B------:R-:W-:Y:S02]  /*0410*/  @!P1 IMAD.MOV.U32 R8, RZ, RZ, R6 ;  /* 0x000000ffff089224 */ /* 0x000fe400078e0006 */
[----:B------:R-:W-:Y:S01]  /*0420*/  IMAD.MOV.U32 R9, RZ, RZ, R7 ;  /* 0x000000ffff097224 */ /* 0x000fe200078e0007 */
[----:B------:R-:W-:Y:S02]  /*0430*/  @!P1 SEL R9, R23, R20, P3 ;  /* 0x0000001417099207 */ /* 0x000fe40001800000 */
[----:B------:R-:W-:Y:S02]  /*0440*/  @!P1 SEL R21, R8, R21, P2 ;  /* 0x0000001508159207 */ /* 0x000fe40001000000 */
[----:B------:R-:W-:-:S03]  /*0450*/  MOV R8, R6 ;  /* 0x0000000600087202 */ /* 0x000fc60000000f00 */
[----:B------:R-:W-:-:S07]  /*0460*/  @!P1 IMAD.MOV.U32 R8, RZ, RZ, R21 ;  /* 0x000000ffff089224 */ /* 0x000fce00078e0015 */
.L_x_17386:
[----:B------:R-:W-:Y:S05]  /*0470*/  BSYNC.RECONVERGENT B0 ;  /* 0x0000000000007941 */ /* 0x000fea0003800200 */
.L_x_17385:
[C---:B-----5:R-:W-:Y:S01]  /*0480*/  VIADD R7, R11.reuse, 0x100 ;  /* 0x000001000b077836 */ /* 0x060fe20000000000 */
[C---:B------:R-:W-:Y:S01]  /*0490*/  IADD3 R21, PT, PT, R11.reuse, 0x180, RZ ;  /* 0x000001800b157810 */ /* 0x040fe20007ffe0ff */
[----:B------:R-:W-:Y:S01]  /*04a0*/  VIADD R23, R11, 0x80 ;  /* 0x000000800b177836 */ /* 0x000fe20000000000 */
[----:B------:R-:W-:Y:S02]  /*04b0*/  BSSY.RECONVERGENT B0, `(.L_x_17387) ;  /* 0x000001c000007945 */ /* 0x000fe40003800200 */
[-C--:B------:R-:W-:Y:S02]  /*04c0*/  ISETP.GE.AND P3, PT, R7, R10.reuse, PT ;  /* 0x0000000a0700720c */ /* 0x080fe40003f66270 */
[----:B------:R-:W0:Y:S01]  /*04d0*/  @!P0 LDC.64 R6, c[0x0][0x388] ;  /* 0x0000e200ff068b82 */ /* 0x000e220000000a00 */
[-C--:B------:R-:W-:Y:S02]  /*04e0*/  ISETP.GE.AND P4, PT, R23, R10.reuse, PT ;  /* 0x0000000a1700720c */ /* 0x080fe40003f86270 */
[----:B------:R-:W-:Y:S01]  /*04f0*/  ISETP.GE.AND P1, PT, R21, R10, PT ;  /* 0x0000000a1500720c */ /* 0x000fe20003f26270 */
[----:B------:R-:W-:-:S02]  /*0500*/  @!P0 IMAD R21, R0, 0x200, R11 ;  /* 0x0000020000158824 */ /* 0x000fc400078e020b */
[----:B------:R-:W-:-:S05]  /*0510*/  @!P0 IMAD.MOV.U32 R11, RZ, RZ, R23 ;  /* 0x000000ffff0b8224 */ /* 0x000fca00078e0017 */
[----:B------:R-:W-:-:S03]  /*0520*/  ISETP.GE.AND P2, PT, R11, R10, PT ;  /* 0x0000000a0b00720c */ /* 0x000fc60003f46270 */
[----:B------:R-:W-:Y:S10]  /*0530*/  @P4 BRA `(.L_x_17388) ;  /* 0x00000000004c4947 */ /* 0x000ff40003800000 */
[----:B------:R-:W1:Y:S02]  /*0540*/  DSETP.NAN.AND P4, PT, R4, R4, PT ;  /* 0x000000040400722a */ /* 0x000e640003f88000 */
[----:B-1----:R-:W-:Y:S05]  /*0550*/  @P4 BRA `(.L_x_17388) ;  /* 0x0000000000444947 */ /* 0x002fea0003800000 */
[----:B------:R-:W1:Y:S02]  /*0560*/  DSETP.NAN.AND P4, PT, R2, R2, PT ;  /* 0x000000020200722a */ /* 0x000e640003f88000 */
[----:B-1----:R-:W-:Y:S01]  /*0570*/  @!P4 IMAD.MOV.U32 R20, RZ, RZ, R3 ;  /* 0x000000ffff14c224 */ /* 0x002fe200078e0003 */
[----:B------:R-:W-:-:S04]  /*0580*/  @!P4 MOV R23, R5 ;  /* 0x000000050017c202 */ /* 0x000fc80000000f00 */
[----:B------:R-:W-:-:S15]  /*0590*/  @!P4 LOP3.LUT R25, R23, 0x80000, RZ, 0xfc, !PT ;  /* 0x000800001719c812 */ /* 0x000fde00078efcff */
[----:B------:R-:W-:-:S15]  /*05a0*/  NOP ;  /* 0x0000000000007918 */ /* 0x000fde0000000000 */
[----:B------:R-:W-:-:S15]  /*05b0*/  NOP ;  /* 0x0000000000007918 */ /* 0x000fde0000000000 */
[----:B------:R-:W-:-:S12]  /*05c0*/  NOP ;  /* 0x0000000000007918 */ /* 0x000fd80000000000 */
[----:B------:R-:W1:Y:S02]  /*05d0*/  @!P4 DSETP.MIN.AND P5, P6, R2, R4, PT ;  /* 0x000000040200c22a */ /* 0x000e640003ea0000 */
[----:B-1----:R-:W-:Y:S01]  /*05e0*/  @!P4 FSEL R20, R20, R23, P5 ;  /* 0x000000171414c208 */ /* 0x002fe20002800000 */
[----:B------:R-:W-:Y:S02]  /*05f0*/  @!P4 IMAD.MOV.U32 R23, RZ, RZ, R4 ;  /* 0x000000ffff17c224 */ /* 0x000fe400078e0004 */
[----:B------:R-:W-:Y:S01]  /*0600*/  @!P4 IMAD.MOV.U32 R4, RZ, RZ, R2 ;  /* 0x000000ffff04c224 */ /* 0x000fe200078e0002 */
[----:B------:R-:W-:Y:S01]  /*0610*/  @!P4 SEL R20, R25, R20, P6 ;  /* 0x000000141914c207 */ /* 0x000fe20003000000 */
[----:B------:R-:W-:-:S03]  /*0620*/  IMAD.MOV.U32 R5, RZ, RZ, R3 ;  /* 0x000000ffff057224 */ /* 0x000fc600078e0003 */
[----:B------:R-:W-:Y:S01]  /*0630*/  @!P4 SEL R23, R4, R23, P5 ;  /* 0x000000170417c207 */ /* 0x000fe20002800000 */
[----:B------:R-:W-:Y:S01]  /*0640*/  @!P4 IMAD.MOV.U32 R5, RZ, RZ, R20 ;  /* 0x000000ffff05c224 */ /* 0x000fe200078e0014 */
[----:B------:R-:W-:-:S03]  /*0650*/  MOV R4, R2 ;  /* 0x0000000200047202 */ /* 0x000fc60000000f00 */
[----:B------:R-:W-:-:S07]  /*0660*/  @!P4 IMAD.MOV.U32 R4, RZ, RZ, R23 ;  /* 0x000000ffff04c224 */ /* 0x000fce00078e0017 */
.L_x_17388:
[----:B------:R-:W-:Y:S05]  /*0670*/  BSYNC.RECONVERGENT B0 ;  /* 0x0000000000007941 */ /* 0x000fea0003800200 */
.L_x_17387:
[----:B------:R-:W-:Y:S01]  /*0680*/  BSSY.RECONVERGENT B0, `(.L_x_17389) ;  /* 0x0000014000007945 */ /* 0x000fe20003800200 */
[----:B0-----:R-:W-:-:S03]  /*0690*/  @!P0 IMAD.WIDE.U32 R6, R21, 0x8, R6 ;  /* 0x0000000815068825 */ /* 0x001fc600078e0006 */
[----:B------:R-:W-:Y:S05]  /*06a0*/  @P3 BRA `(.L_x_17390) ;  /* 0x0000000000443947 */ /* 0x000fea0003800000 */
[----:B------:R-:W0:Y:S02]  /*06b0*/  DSETP.NAN.AND P3, PT, R18, R18, PT ;  /* 0x000000121200722a */ /* 0x000e240003f68000 */
[----:B0-----:R-:W-:Y:S05]  /*06c0*/  @P3 BRA `(.L_x_17390) ;  /* 0x00000000003c3947 */ /* 0x001fea0003800000 */
[----:B------:R-:W0:Y:S02]  /*06d0*/  DSETP.NAN.AND P3, PT, R14, R14, PT ;  /* 0x0000000e0e00722a */ /* 0x000e240003f68000 */
[----:B0-----:R-:W-:Y:S01]  /*06e0*/  @!P3 IMAD.MOV.U32 R2, RZ, RZ, R15 ;  /* 0x000000ffff02b224 */ /* 0x001fe200078e000f */
[----:B------:R-:W-:Y:S02]  /*06f0*/  @!P3 MOV R3, R18 ;  /* 0x000000120003b202 */ /* 0x000fe40000000f00 */
[----:B------:R-:W-:-:S15]  /*0700*/  @!P3 LOP3.LUT R21, R19, 0x80000, RZ, 0xfc, !PT ;  /* 0x000800001315b812 */ /* 0x000fde00078efcff */
[----:B------:R-:W-:-:S15]  /*0710*/  NOP ;  /* 0x0000000000007918 */ /* 0x000fde0000000000 */
[----:B------:R-:W-:-:S15]  /*0720*/  NOP ;  /* 0x0000000000007918 */ /* 0x000fde0000000000 */
[----:B------:R-:W-:-:S14]  /*0730*/  NOP ;  /* 0x0000000000007918 */ /* 0x000fdc0000000000 */
[----:B------:R-:W0:Y:S02]  /*0740*/  @!P3 DSETP.MIN.AND P4, P5, R14, R18, PT ;  /* 0x000000120e00b22a */ /* 0x000e240003d80000 */
[----:B0-----:R-:W-:Y:S01]  /*0750*/  @!P3 FSEL R20, R2, R19, P4 ;  /* 0x000000130214b208 */ /* 0x001fe20002000000 */
[----:B------:R-:W-:Y:S01]  /*0760*/  @!P3 IMAD.MOV.U32 R2, RZ, RZ, R14 ;  /* 0x000000ffff02b224 */ /* 0x000fe200078e000e */
[----:B------:R-:W-:Y:S01]  /*0770*/  MOV R18, R14 ;  /* 0x0000000e00127202 */ /* 0x000fe20000000f00 */
[----:B------:R-:W-:Y:S01]  /*0780*/  IMAD.MOV.U32 R19, RZ, RZ, R15 ;  /* 0x000000ffff137224 */ /* 0x000fe200078e000f */
[----:B------:R-:W-:Y:S02]  /*0790*/  @!P3 SEL R19, R21, R20, P5 ;  /* 0x000000141513b207 */ /* 0x000fe40002800000 */
[----:B------:R-:W-:-:S05]  /*07a0*/  @!P3 SEL R3, R2, R3, P4 ;  /* 0x000000030203b207 */ /* 0x000fca0002000000 */
[----:B------:R-:W-:-:S07]  /*07b0*/  @!P3 IMAD.MOV.U32 R18, RZ, RZ, R3 ;  /* 0x000000ffff12b224 */ /* 0x000fce00078e0003 */
.L_x_17390:
[----:B------:R-:W-:Y:S05]  /*07c0*/  BSYNC.RECONVERGENT B0 ;  /* 0x0000000000007941 */ /* 0x000fea0003800200 */
.L_x_17389:
[----:B------:R-:W-:Y:S04]  /*07d0*/  BSSY.RECONVERGENT B0, `(.L_x_17391) ;  /* 0x0000013000007945 */ /* 0x000fe80003800200 */
        /* <DEDUP_REMOVED lines=18> */
.L_x_17392:
[----:B------:R-:W-:Y:S05]  /*0900*/  BSYNC.RECONVERGENT B0 ;  /* 0x0000000000007941 */ /* 0x000fea0003800200 */
.L_x_17391:
[----:B------:R0:W-:Y:S01]  /*0910*/  @!P0 STG.E.64 desc[UR4][R6.64], R8 ;  /* 0x0000000806008986 */ /* 0x0001e2000c101b04 */
[----:B------:R-:W-:Y:S04]  /*0920*/  BSSY.RECONVERGENT B0, `(.L_x_17393) ;  /* 0x000000c000007945 */ /* 0x000fe80003800200 */
[----:B------:R-:W-:Y:S05]  /*0930*/  @P2 BRA `(.L_x_17394) ;  /* 0x0000000000282947 */ /* 0x000fea0003800000 */
[----:B------:R-:W1:Y:S01]  /*0940*/  LDC.64 R2, c[0x0][0x388] ;  /* 0x0000e200ff027b82 */ /* 0x000e620000000a00 */
[----:B0-----:R-:W-:Y:S01]  /*0950*/  LEA R7, R0, R11, 0x9 ;  /* 0x0000000b00077211 */ /* 0x001fe200078e48ff */
[----:B------:R-:W-:-:S05]  /*0960*/  VIADD R11, R11, 0x80 ;  /* 0x000000800b0b7836 */ /* 0x000fca0000000000 */
[----:B------:R-:W-:-:S13]  /*0970*/  ISETP.GE.AND P0, PT, R11, R10, PT ;  /* 0x0000000a0b00720c */ /* 0x000fda0003f06270 */
[----:B------:R-:W-:Y:S01]  /*0980*/  @!P0 IMAD R9, R0, 0x200, R11 ;  /* 0x0000020000098824 */ /* 0x000fe200078e020b */
[----:B------:R-:W-:Y:S01]  /*0990*/  @!P0 IADD3 R11, PT, PT, R11, 0x80, RZ ;  /* 0x000000800b0b8810 */ /* 0x000fe20007ffe0ff */
[----:B-1----:R-:W-:-:S04]  /*09a0*/  IMAD.WIDE.U32 R6, R7, 0x8, R2 ;  /* 0x0000000807067825 */ /* 0x002fc800078e0002 */
[----:B------:R-:W-:Y:S01]  /*09b0*/  @!P0 IMAD.WIDE.U32 R2, R9, 0x8, R2 ;  /* 0x0000000809028825 */ /* 0x000fe200078e0002 */
[----:B------:R1:W-:Y:S04]  /*09c0*/  STG.E.64 desc[UR4][R6.64], R4 ;  /* 0x0000000406007986 */ /* 0x0003e8000c101b04 */
[----:B------:R1:W-:Y:S02]  /*09d0*/  @!P0 STG.E.64 desc[UR4][R2.64], R18 ;  /* 0x0000001202008986 */ /* 0x0003e4000c101b04 */
.L_x_17394:
[----:B------:R-:W-:Y:S05]  /*09e0*/  BSYNC.RECONVERGENT B0 ;  /* 0x0000000000007941 */ /* 0x000fea0003800200 */
.L_x_17393:
[----:B------:R-:W-:-:S13]  /*09f0*/  ISETP.GE.AND P0, PT, R11, R10, PT ;  /* 0x0000000a0b00720c */ /* 0x000fda0003f06270 */
[----:B------:R-:W-:Y:S05]  /*0a00*/  @P0 EXIT ;  /* 0x000000000000094d */ /* 0x000fea0003800000 */
[----:B-1----:R-:W1:Y:S01]  /*0a10*/  LDC.64 R2, c[0x0][0x388] ;  /* 0x0000e200ff027b82 */ /* 0x002e620000000a00 */
[----:B------:R-:W-:-:S04]  /*0a20*/  IMAD R11, R0, 0x200, R11 ;  /* 0x00000200000b7824 */ /* 0x000fc800078e020b */
[----:B-1----:R-:W-:-:S05]  /*0a30*/  IMAD.WIDE.U32 R2, R11, 0x8, R2 ;  /* 0x000000080b027825 */ /* 0x002fca00078e0002 */
[----:B------:R-:W-:Y:S01]  /*0a40*/  STG.E.64 desc[UR4][R2.64], R16 ;  /* 0x0000001002007986 */ /* 0x000fe2000c101b04 */
[----:B------:R-:W-:Y:S05]  /*0a50*/  EXIT ;  /* 0x000000000000794d */ /* 0x000fea0003800000 */
.L_x_17395:
        /* <DEDUP_REMOVED lines=10> */
.L_x_41026:


//--------------------- .text._ZN2at6native29vectorized_elementwise_kernelILi2ENS0_13BinaryFunctorIdddZZZNS0_19minimum_kernel_cudaERNS_18TensorIteratorBaseEENKUlvE0_clEvENKUlvE_clEvEUlddE_EESt5arrayIPcLm3EEEEviT0_T1_ --------------------------
	.section	.text._ZN2at6native29vectorized_elementwise_kernelILi2ENS0_13BinaryFunctorIdddZZZNS0_19minimum_kernel_cudaERNS_18TensorIteratorBaseEENKUlvE0_clEvENKUlvE_clEvEUlddE_EESt5arrayIPcLm3EEEEviT0_T1_,"ax",@progbits
	.align	128
        .global         _ZN2at6native29vectorized_elementwise_kernelILi2ENS0_13BinaryFunctorIdddZZZNS0_19minimum_kernel_cudaERNS_18TensorIteratorBaseEENKUlvE0_clEvENKUlvE_clEvEUlddE_EESt5arrayIPcLm3EEEEviT0_T1_
        .type           _ZN2at6native29vectorized_elementwise_kernelILi2ENS0_13BinaryFunctorIdddZZZNS0_19minimum_kernel_cudaERNS_18TensorIteratorBaseEENKUlvE0_clEvENKUlvE_clEvEUlddE_EESt5arrayIPcLm3EEEEviT0_T1_,@function
        .size           _ZN2at6native29vectorized_elementwise_kernelILi2ENS0_13BinaryFunctorIdddZZZNS0_19minimum_kernel_cudaERNS_18TensorIteratorBaseEENKUlvE0_clEvENKUlvE_clEvEUlddE_EESt5arrayIPcLm3EEEEviT0_T1_,(.L_x_41027 - _ZN2at6native29vectorized_elementwise_kernelILi2ENS0_13BinaryFunctorIdddZZZNS0_19minimum_kernel_cudaERNS_18TensorIteratorBaseEENKUlvE0_clEvENKUlvE_clEvEUlddE_EESt5arrayIPcLm3EEEEviT0_T1_)
        .other          _ZN2at6native29vectorized_elementwise_kernelILi2ENS0_13BinaryFunctorIdddZZZNS0_19minimum_kernel_cudaERNS_18TensorIteratorBaseEENKUlvE0_clEvENKUlvE_clEvEUlddE_EESt5arrayIPcLm3EEEEviT0_T1_,@"STO_CUDA_ENTRY STV_DEFAULT"
_ZN2at6native29vectorized_elementwise_kernelILi2ENS0_13BinaryFunctorIdddZZZNS0_19minimum_kernel_cudaERNS_18TensorIteratorBaseEENKUlvE0_clEvENKUlvE_clEvEUlddE_EESt5arrayIPcLm3EEEEviT0_T1_:
.text._ZN2at6native29vectorized_elementwise_kernelILi2ENS0_13BinaryFunctorIdddZZZNS0_19minimum_kernel_cudaERNS_18TensorIteratorBaseEENKUlvE0_clEvENKUlvE_clEvEUlddE_EESt5arrayIPcLm3EEEEviT0_T1_:
        /* <DEDUP_REMOVED lines=16> */
[----:B------:R-:W0:Y:S06]  /*0100*/  LDC.64 R20, c[0x0][0x390] ;  /* 0x0000e400ff147b82 */ /* 0x000e2c0000000a00 */
[----:B------:R-:W-:Y:S01]  /*0110*/  @!P0 VIADD R35, R3, 0x80 ;  /* 0x0000008003238836 */ /* 0x000fe20000000000 */
[----:B------:R-:W-:-:S04]  /*0120*/  @!P0 IADD3 R5, PT, PT, R0, R3, RZ ;  /* 0x0000000300058210 */ /* 0x000fc80007ffe0ff */
[----:B------:R-:W-:Y:S01]  /*0130*/  ISETP.GE.U32.AND P1, PT, R35, R2, PT ;  /* 0x000000022300720c */ /* 0x000fe20003f26070 */
[----:B-1----:R-:W-:-:S04]  /*0140*/  @!P0 IMAD.WIDE.U32 R14, R5, 0x8, R14 ;  /* 0x00000008050e8825 */ /* 0x002fc800078e000e */
[----:B--2---:R-:W-:Y:S01]  /*0150*/  @!P0 IMAD.WIDE.U32 R12, R5, 0x8, R12 ;  /* 0x00000008050c8825 */ /* 0x004fe200078e000c */
[----:B------:R-:W-:Y:S01]  /*0160*/  CS2R R4, SRZ ;  /* 0x0000000000047805 */ /* 0x000fe2000001ff00 */
[----:B------:R1:W5:Y:S05]  /*0170*/  @!P0 LDG.E.64 R6, desc[UR4][R14.64] ;  /* 0x000000040e068981 */ /* 0x00036a000c1e1b00 */
[----:B------:R2:W5:Y:S01]  /*0180*/  @!P0 LDG.E.64 R4, desc[UR4][R12.64] ;  /* 0x000000040c048981 */ /* 0x000562000c1e1b00 */
[----:B------:R-:W-:Y:S02]  /*0190*/  @!P1 IMAD.IADD R11, R0, 0x1, R35 ;  /* 0x00000001000b9824 */ /* 0x000fe400078e0223 */
[----:B------:R-:W-:Y:S01]  /*01a0*/  @!P1 VIADD R35, R35, 0x80 ;  /* 0x0000008023239836 */ /* 0x000fe20000000000 */
[----:B-1----:R-:W1:Y:S04]  /*01b0*/  LDC.64 R14, c[0x0][0x398] ;  /* 0x0000e600ff0e7b82 */ /* 0x002e680000000a00 */
[----:B------:R-:W-:Y:S01]  /*01c0*/  ISETP.GE.U32.AND P0, PT, R35, R2, PT ;  /* 0x000000022300720c */ /* 0x000fe20003f06070 */
[----:B---3--:R-:W-:Y:S01]  /*01d0*/  @!P1 IMAD.WIDE.U32 R16, R11, 0x8, R16 ;  /* 0x000000080b109825 */ /* 0x008fe200078e0010 */
[----:B------:R-:W-:-:S03]  /*01e0*/  CS2R R8, SRZ ;  /* 0x0000000000087805 */ /* 0x000fc6000001ff00 */
[----:B----4-:R-:W-:Y:S01]  /*01f0*/  @!P1 IMAD.WIDE.U32 R18, R11, 0x8, R18 ;  /* 0x000000080b129825 */ /* 0x010fe200078e0012 */
[----:B------:R-:W-:Y:S02]  /*0200*/  CS2R R10, SRZ ;  /* 0x00000000000a7805 */ /* 0x000fe4000001ff00 */
[----:B--2---:R-:W-:Y:S01]  /*0210*/  CS2R R12, SRZ ;  /* 0x00000000000c7805 */ /* 0x004fe2000001ff00 */
[----:B------:R2:W5:Y:S04]  /*0220*/  @!P1 LDG.E.64 R8, desc[UR4][R16.64] ;  /* 0x0000000410089981 */ /* 0x000568000c1e1b00 */
[----:B------:R3:W5:Y:S01]  /*0230*/  @!P1 LDG.E.64 R10, desc[UR4][R18.64] ;  /* 0x00000004120a9981 */ /* 0x000762000c1e1b00 */
[----:B------:R-:W-:-:S04]  /*0240*/  @!P0 IMAD.IADD R23, R0, 0x1, R35 ;  /* 0x0000000100178824 */ /* 0x000fc800078e0223 */
[C---:B0-----:R-:W-:Y:S01]  /*0250*/  @!P0 IMAD.WIDE.U32 R20, R23.reuse, 0x8, R20 ;  /* 0x0000000817148825 */ /* 0x041fe200078e0014 */
[----:B--2---:R-:W0:Y:S03]  /*0260*/  LDC.64 R16, c[0x0][0x390] ;  /* 0x0000e400ff107b82 */ /* 0x004e260000000a00 */
[----:B-1----:R-:W-:Y:S01]  /*0270*/  @!P0 IMAD.WIDE.U32 R22, R23, 0x8, R14 ;  /* 0x0000000817168825 */ /* 0x002fe200078e000e */
[----:B------:R-:W-:Y:S02]  /*0280*/  CS2R R14, SRZ ;  /* 0x00000000000e7805 */ /* 0x000fe4000001ff00 */
[----:B------:R-:W-:Y:S01]  /*0290*/  @!P0 IADD3 R35, PT, PT, R35, 0x80, RZ ;  /* 0x0000008023238810 */ /* 0x000fe20007ffe0ff */
[----:B------:R1:W5:Y:S01]  /*02a0*/  @!P0 LDG.E.64 R12, desc[UR4][R20.64] ;  /* 0x00000004140c8981 */ /* 0x000362000c1e1b00 */
[----:B---3--:R-:W2:Y:S03]  /*02b0*/  LDC.64 R18, c[0x0][0x398] ;  /* 0x0000e600ff127b82 */ /* 0x008ea60000000a00 */
[----:B------:R3:W5:Y:S01]  /*02c0*/  @!P0 LDG.E.64 R14, desc[UR4][R22.64] ;  /* 0x00000004160e8981 */ /* 0x000762000c1e1b00 */
[----:B------:R-:W-:-:S04]  /*02d0*/  ISETP.GE.U32.AND P0, PT, R35, R2, PT ;  /* 0x000000022300720c */ /* 0x000fc80003f06070 */
[----:B-1----:R-:W1:Y:S09]  /*02e0*/  LDC.64 R20, c[0x0][0x390] ;  /* 0x0000e400ff147b82 */ /* 0x002e720000000a00 */
[----:B------:R-:W-:Y:S01]  /*02f0*/  @!P0 IMAD.IADD R27, R0, 0x1, R35 ;  /* 0x00000001001b8824 */ /* 0x000fe200078e0223 */
[----:B---3--:R-:W3:Y:S03]  /*0300*/  LDC.64 R22, c[0x0][0x398] ;  /* 0x0000e600ff167b82 */ /* 0x008ee60000000a00 */
[----:B0-----:R-:W-:Y:S01]  /*0310*/  @!P0 IMAD.WIDE.U32 R24, R27, 0x8, R16 ;  /* 0x000000081b188825 */ /* 0x001fe200078e0010 */
[----:B------:R-:W-:-:S03]  /*0320*/  CS2R R16, SRZ ;  /* 0x0000000000107805 */ /* 0x000fc6000001ff00 */
[----:B--2---:R-:W-:Y:S01]  /*0330*/  @!P0 IMAD.WIDE.U32 R26, R27, 0x8, R18 ;  /* 0x000000081b1a8825 */ /* 0x004fe200078e0012 */
[----:B------:R-:W-:Y:S02]  /*0340*/  CS2R R18, SRZ ;  /* 0x0000000000127805 */ /* 0x000fe4000001ff00 */
[----:B------:R0:W5:Y:S01]  /*0350*/  @!P0 LDG.E.64 R16, desc[UR4][R24.64] ;  /* 0x0000000418108981 */ /* 0x000162000c1e1b00 */
[----:B------:R-:W-:-:S03]  /*0360*/  @!P0 VIADD R35, R35, 0x80 ;  /* 0x0000008023238836 */ /* 0x000fc60000000000 */
[----:B------:R2:W5:Y:S02]  /*0370*/  @!P0 LDG.E.64 R18, desc[UR4][R26.64] ;  /* 0x000000041a128981 */ /* 0x000564000c1e1b00 */
[----:B------:R-:W-:Y:S01]  /*0380*/  ISETP.GE.U32.AND P0, PT, R35, R2, PT ;  /* 0x000000022300720c */ /* 0x000fe20003f06070 */
[----:B0-----:R-:W0:Y:S08]  /*0390*/  LDC.64 R24, c[0x0][0x390] ;  /* 0x0000e400ff187b82 */ /* 0x001e300000000a00 */
[----:B--2---:R-:W2:Y:S04]  /*03a0*/  LDC.64 R26, c[0x0][0x398] ;  /* 0x0000e600ff1a7b82 */ /* 0x004ea80000000a00 */
[----:B------:R-:W-:-:S04]  /*03b0*/  @!P0 IMAD.IADD R31, R0, 0x1, R35 ;  /* 0x00000001001f8824 */ /* 0x000fc800078e0223 */
[----:B-1----:R-:W-:Y:S01]  /*03c0*/  @!P0 IMAD.WIDE.U32 R28, R31, 0x8, R20 ;  /* 0x000000081f1c8825 */ /* 0x002fe200078e0014 */
[----:B------:R-:W-:-:S03]  /*03d0*/  CS2R R20, SRZ ;  /* 0x0000000000147805 */ /* 0x000fc6000001ff00 */
[----:B---3--:R-:W-:Y:S01]  /*03e0*/  @!P0 IMAD.WIDE.U32 R30, R31, 0x8, R22 ;  /* 0x000000081f1e8825 */ /* 0x008fe200078e0016 */
[----:B------:R-:W-:Y:S02]  /*03f0*/  CS2R R22, SRZ ;  /* 0x0000000000167805 */ /* 0x000fe4000001ff00 */
[----:B------:R-:W-:Y:S01]  /*0400*/  @!P0 IADD3 R35, PT, PT, R35, 0x80, RZ ;  /* 0x0000008023238810 */ /* 0x000fe20007ffe0ff */
[----:B------:R1:W5:Y:S04]  /*0410*/  @!P0 LDG.E.64 R20, desc[UR4][R28.64] ;  /* 0x000000041c148981 */ /* 0x000368000c1e1b00 */
[----:B------:R-:W5:Y:S01]  /*0420*/  @!P0 LDG.E.64 R22, desc[UR4][R30.64] ;  /* 0x000000041e168981 */ /* 0x000f62000c1e1b00 */
[----:B------:R-:W-:Y:S01]  /*0430*/  ISETP.GE.U32.AND P0, PT, R35, R2, PT ;  /* 0x000000022300720c */ /* 0x000fe20003f06070 */
[----:B-1----:R-:W1:-:S12]  /*0440*/  LDC.64 R28, c[0x0][0x390] ;  /* 0x0000e400ff1c7b82 */ /* 0x002e580000000a00 */
[----:B------:R-:W-:-:S04]  /*0450*/  @!P0 IMAD.IADD R37, R0, 0x1, R35 ;  /* 0x0000000100258824 */ /* 0x000fc800078e0223 */
[----:B0-----:R-:W-:Y:S01]  /*0460*/  @!P0 IMAD.WIDE.U32 R32, R37, 0x8, R24 ;  /* 0x0000000825208825 */ /* 0x001fe200078e0018 */
[----:B------:R-:W-:-:S03]  /*0470*/  CS2R R24, SRZ ;  /* 0x0000000000187805 */ /* 0x000fc6000001ff00 */
[----:B--2---:R-:W-:Y:S01]  /*0480*/  @!P0 IMAD.WIDE.U32 R36, R37, 0x8, R26 ;  /* 0x0000000825248825 */ /* 0x004fe200078e001a */
[----:B------:R-:W-:Y:S02]  /*0490*/  CS2R R26, SRZ ;  /* 0x00000000001a7805 */ /* 0x000fe4000001ff00 */
[----:B------:R0:W5:Y:S01]  /*04a0*/  @!P0 LDG.E.64 R24, desc[UR4][R32.64] ;  /* 0x0000000420188981 */ /* 0x000162000c1e1b00 */
[----:B------:R-:W-:-:S03]  /*04b0*/  @!P0 VIADD R35, R35, 0x80 ;  /* 0x0000008023238836 */ /* 0x000fc60000000000 */
[----:B------:R1:W5:Y:S01]  /*04c0*/  @!P0 LDG.E.64 R26, desc[UR4][R36.64] ;  /* 0x00000004241a8981 */ /* 0x000362000c1e1b00 */
[----:B0-----:R-:W0:Y:S01]  /*04d0*/  LDC.64 R32, c[0x0][0x398] ;  /* 0x0000e600ff207b82 */ /* 0x001e220000000a00 */
[----:B------:R-:W-:-:S13]  /*04e0*/  ISETP.GE.U32.AND P0, PT, R35, R2, PT ;  /* 0x000000022300720c */ /* 0x000fda0003f06070 */
[----:B------:R-:W-:-:S04]  /*04f0*/  @!P0 IMAD.IADD R31, R0, 0x1, R35 ;  /* 0x00000001001f8824 */ /* 0x000fc800078e0223 */
[----:B-1----:R-:W-:Y:S01]  /*0500*/  @!P0 IMAD.WIDE.U32 R36, R31, 0x8, R28 ;  /* 0x000000081f248825 */ /* 0x002fe200078e001c */
[----:B------:R-:W-:Y:S02]  /*0510*/  CS2R R28, SRZ ;  /* 0x00000000001c7805 */ /* 0x000fe4000001ff00 */
[----:B------:R-:W-:Y:S01]  /*0520*/  @!P0 IADD3 R35, PT, PT, R35, 0x80, RZ ;  /* 0x0000008023238810 */ /* 0x000fe20007ffe0ff */
[----:B0-----:R-:W-:Y:S01]  /*0530*/  @!P0 IMAD.WIDE.U32 R32, R31, 0x8, R32 ;  /* 0x000000081f208825 */ /* 0x001fe200078e0020 */
[----:B------:R-:W-:Y:S02]  /*0540*/  CS2R R30, SRZ ;  /* 0x00000000001e7805 */ /* 0x000fe4000001ff00 */
[----:B------:R0:W5:Y:S04]  /*0550*/  @!P0 LDG.E.64 R28, desc[UR4][R36.64] ;  /* 0x00000004241c8981 */ /* 0x000168000c1e1b00 */
[----:B------:R1:W5:Y:S01]  /*0560*/  @!P0 LDG.E.64 R30, desc[UR4][R32.64] ;  /* 0x00000004201e8981 */ /* 0x000362000c1e1b00 */
[----:B------:R-:W-:-:S13]  /*0570*/  ISETP.GE.U32.AND P0, PT, R35, R2, PT ;  /* 0x000000022300720c */ /* 0x000fda0003f06070 */
[----:B0-----:R-:W-:Y:S02]  /*0580*/  @!P0 IMAD.IADD R37, R0, 0x1, R35 ;  /* 0x0000000100258824 */ /* 0x001fe400078e0223 */
[----:B------:R-:W0:Y:S01]  /*0590*/  LDC.64 R34, c[0x0][0x390] ;  /* 0x0000e400ff227b82 */ /* 0x000e220000000a00 */
[----:B-1----:R-:W-:Y:S01]  /*05a0*/  CS2R R32, SRZ ;  /* 0x0000000000207805 */ /* 0x002fe2000001ff00 */
[----:B0-----:R-:W-:-:S05]  /*05b0*/  @!P0 IMAD.WIDE.U32 R34, R37, 0x8, R34 ;  /* 0x0000000825228825 */ /* 0x001fca00078e0022 */
[----:B------:R0:W5:Y:S02]  /*05c0*/  @!P0 LDG.E.64 R32, desc[UR4][R34.64] ;  /* 0x0000000422208981 */ /* 0x000164000c1e1b00 */
[----:B0-----:R-:W0:Y:S01]  /*05d0*/  LDC.64 R34, c[0x0][0x398] ;  /* 0x0000e600ff227b82 */ /* 0x001e220000000a00 */
[----:B------:R-:W-:Y:S01]  /*05e0*/  BSSY.RECONVERGENT B0, `(.L_x_17397) ;  /* 0x0000018000007945 */ /* 0x000fe20003800200 */
[----:B0-----:R-:W-:Y:S01]  /*05f0*/  @!P0 IMAD.WIDE.U32 R36, R37, 0x8, R34 ;  /* 0x0000000825248825 */ /* 0x001fe200078e0022 */
[----:B------:R-:W-:-:S06]  /*0600*/  CS2R R34, SRZ ;  /* 0x0000000000227805 */ /* 0x000fcc000001ff00 */
[----:B------:R0:W5:Y:S01]  /*0610*/  @!P0 LDG.E.64 R34, desc[UR4][R36.64] ;  /* 0x0000000424228981 */ /* 0x000162000c1e1b00 */
[----:B------:R-:W-:-:S13]  /*0620*/  ISETP.GE.U32.AND P0, PT, R3, R2, PT ;  /* 0x000000020300720c */ /* 0x000fda0003f06070 */
[----:B0-----:R-:W-:Y:S05]  /*0630*/  @P0 BRA `(.L_x_17398) ;  /* 0x0000000000480947 */ /* 0x001fea0003800000 */
[----:B-----5:R-:W0:Y:S02]  /*0640*/  DSETP.NAN.AND P1, PT, R4, R4, PT ;  /* 0x000000040400722a */ /* 0x020e240003f28000 */
[----:B0-----:R-:W-:Y:S05]  /*0650*/  @P1 BRA `(.L_x_17398) ;  /* 0x0000000000401947 */ /* 0x001fea0003800000 */
[----:B------:R-:W0:Y:S02]  /*0660*/  DSETP.NAN.AND P1, PT, R6, R6, PT ;  /* 0x000000060600722a */ /* 0x000e240003f28000 */
[----:B0-----:R-:W-:Y:S02]  /*0670*/  @!P1 IMAD.MOV.U32 R36, RZ, RZ, R4 ;  /* 0x000000ffff249224 */ /* 0x001fe400078e0004 */
[----:B------:R-:W-:-:S15]  /*0680*/  @!P1 IMAD.MOV.U32 R37, RZ, RZ, R6 ;  /* 0x000000ffff259224 */ /* 0x000fde00078e0006 */
[----:B------:R-:W-:-:S15]  /*0690*/  NOP ;  /* 0x0000000000007918 */ /* 0x000fde0000000000 */
[----:B------:R-:W-:-:S15]  /*06a0*/  NOP ;  /* 0x0000000000007918 */ /* 0x000fde0000000000 */
[----:B------:R-:W-:-:S15]  /*06b0*/  NOP ;  /* 0x0000000000007918 */ /* 0x000fde0000000000 */
[----:B------:R0:W1:Y:S02]  /*06c0*/  @!P1 DSETP.MIN.AND P2, P3, R6, R4, PT ;  /* 0x000000040600922a */ /* 0x0000640003b40000 */
[----:B0-----:R-:W-:Y:S02]  /*06d0*/  @!P1 MOV R4, R7 ;  /* 0x0000000700049202 */ /* 0x001fe40000000f00 */
[----:B-1----:R-:W-:Y:S02]  /*06e0*/  @!P1 SEL R36, R37, R36, P2 ;  /* 0x0000002425249207 */ /* 0x002fe40001000000 */
[----:B------:R-:W-:Y:S02]  /*06f0*/  @!P1 FSEL R4, R4, R5, P2 ;  /* 0x0000000504049208 */ /* 0x000fe40001000000 */
[----:B------:R-:W-:-:S04]  /*0700*/  @!P1 LOP3.LUT R5, R5, 0x80000, RZ, 0xfc, !PT ;  /* 0x0008000005059812 */ /* 0x000fc800078efcff */
[----:B------:R-:W-:Y:S01]  /*0710*/  @!P1 SEL R37, R5, R4, P3 ;  /* 0x0000000405259207 */ /* 0x000fe20001800000 */
[----:B------:R-:W-:Y:S02]  /*0720*/  IMAD.MOV.U32 R4, RZ, RZ, R6 ;  /* 0x000000ffff047224 */ /* 0x000fe400078e0006 */
[----:B------:R-:W-:Y:S01]  /*0730*/  IMAD.MOV.U32 R5, RZ, RZ, R7 ;  /* 0x000000ffff057224 */ /* 0x000fe200078e0007 */
[----:B------:R-:W-:Y:S01]  /*0740*/  @!P1 MOV R5, R37 ;  /* 0x0000002500059202 */ /* 0x000fe20000000f00 */
[----:B------:R-:W-:-:S07]  /*0750*/  @!P1 IMAD.MOV.U32 R4, RZ, RZ, R36 ;  /* 0x000000ffff049224 */ /* 0x000fce00078e0024 */
.L_x_17398:
[----:B------:R-:W-:Y:S05]  /*0760*/  BSYNC.RECONVERGENT B0 ;  /* 0x0000000000007941 */ /* 0x000fea0003800200 */
.L_x_17397:
[----:B-----5:R-:W-:Y:S01]  /*0770*/  VIADD R7, R3, 0x80 ;  /* 0x0000008003077836 */ /* 0x020fe20000000000 */
[----:B------:R-:W-:Y:S04]  /*0780*/  BSSY.RECONVERGENT B0, `(.L_x_17399) ;  /* 0x0000015000007945 */ /* 0x000fe80003800200 */
[----:B------:R-:W-:-:S13]  /*0790*/  ISETP.GE.U32.AND P1, PT, R7, R2, PT ;  /* 0x000000020700720c */ /* 0x000fda0003f26070 */
[----:B------:R-:W-:Y:S05]  /*07a0*/  @P1 BRA `(.L_x_17400) ;  /* 0x0000000000481947 */ /* 0x000fea0003800000 */
[----:B------:R-:W0:Y:S02]  /*07b0*/  DSETP.NAN.AND P1, PT, R8, R8, PT ;  /* 0x000000080800722a */ /* 0x000e240003f28000 */
        /* <DEDUP_REMOVED lines=17> */
.L_x_17400:
[----:B------:R-:W-:Y:S05]  /*08d0*/  BSYNC.RECONVERGENT B0 ;  /* 0x0000000000007941 */ /* 0x000fea0003800200 */
.L_x_17399:
[----:B------:R-:W-:Y:S01]  /*08e0*/  VIADD R11, R3, 0x100 ;  /* 0x00000100030b7836 */ /* 0x000fe20000000000 */
        /* <DEDUP_REMOVED lines=11> */
[----:B------:R-:W0:Y:S02]  /*09a0*/  @!P1 DSETP.MIN.AND P2, P3, R14, R12, PT ;  /* 0x0000000c0e00922a */ /* 0x000e240003b40000 */
[----:B0-----:R-:W-:Y:S01]  /*09b0*/  @!P1 FSEL R6, R6, R11, P2 ;  /* 0x0000000b06069208 */ /* 0x001fe20001000000 */
[----:B------:R-:W-:Y:S01]  /*09c0*/  IMAD.MOV.U32 R13, RZ, RZ, R15 ;  /* 0x000000ffff0d7224 */ /* 0x000fe200078e000f */
[----:B------:R-:W-:-:S04]  /*09d0*/  @!P1 LOP3.LUT R11, R11, 0x80000, RZ, 0xfc, !PT ;  /* 0x000800000b0b9812 */ /* 0x000fc800078efcff */
[----:B------:R-:W-:Y:S02]  /*09e0*/  @!P1 SEL R11, R11, R6, P3 ;  /* 0x000000060b0b9207 */ /* 0x000fe40001800000 */
[----:B------:R-:W-:Y:S02]  /*09f0*/  @!P1 MOV R6, R14 ;  /* 0x0000000e00069202 */ /* 0x000fe40000000f00 */
[----:B------:R-:W-:Y:S02]  /*0a00*/  @!P1 MOV R13, R11 ;  /* 0x0000000b000d9202 */ /* 0x000fe40000000f00 */
[----:B------:R-:W-:Y:S01]  /*0a10*/  @!P1 SEL R6, R6, R12, P2 ;  /* 0x0000000c06069207 */ /* 0x000fe20001000000 */
[----:B------:R-:W-:-:S04]  /*0a20*/  IMAD.MOV.U32 R12, RZ, RZ, R14 ;  /* 0x000000ffff0c7224 */ /* 0x000fc800078e000e */
[----:B------:R-:W-:-:S07]  /*0a30*/  @!P1 IMAD.MOV.U32 R12, RZ, RZ, R6 ;  /* 0x000000ffff0c9224 */ /* 0x000fce00078e0006 */
.L_x_17402:
[----:B------:R-:W-:Y:S05]  /*0a40*/  BSYNC.RECONVERGENT B0 ;  /* 0x0000000000007941 */ /* 0x000fea0003800200 */
.L_x_17401:
[----:B------:R-:W-:Y:S01]  /*0a50*/  VIADD R11, R3, 0x180 ;  /* 0x00000180030b7836 */ /* 0x000fe20000000000 */
[----:B------:R-:W-:Y:S04]  /*0a60*/  BSSY.RECONVERGENT B0, `(.L_x_17403) ;  /* 0x0000014000007945 */ /* 0x000fe80003800200 */
[----:B------:R-:W-:-:S13]  /*0a70*/  ISETP.GE.U32.AND P1, PT, R11, R2, PT ;  /* 0x000000020b00720c */ /* 0x000fda0003f26070 */
[----:B------:R-:W-:Y:S05]  /*0a80*/  @P1 BRA `(.L_x_17404) ;  /* 0x0000000000441947 */ /* 0x000fea0003800000 */
[----:B------:R-:W0:Y:S02]  /*0a90*/  DSETP.NAN.AND P1, PT, R16, R16, PT ;  /* 0x000000101000722a */ /* 0x000e240003f28000 */
        /* <DEDUP_REMOVED lines=10> */
[----:B------:R-:W-:Y:S01]  /*0b40*/  IMAD.MOV.U32 R16, RZ, RZ, R18 ;  /* 0x000000ffff107224 */ /* 0x000fe200078e0012 */
[----:B------:R-:W-:Y:S01]  /*0b50*/  @!P1 MOV R6, R18 ;  /* 0x0000001200069202 */ /* 0x000fe20000000f00 */
[----:B------:R-:W-:Y:S01]  /*0b60*/  IMAD.MOV.U32 R17, RZ, RZ, R19 ;  /* 0x000000ffff117224 */ /* 0x000fe200078e0013 */
[----:B------:R-:W-:Y:S02]  /*0b70*/  @!P1 SEL R17, R15, R10, P3 ;  /* 0x0000000a0f119207 */ /* 0x000fe40001800000 */
[----:B------:R-:W-:-:S05]  /*0b80*/  @!P1 SEL R11, R6, R11, P2 ;  /* 0x0000000b060b9207 */ /* 0x000fca0001000000 */
[----:B------:R-:W-:-:S07]  /*0b90*/  @!P1 IMAD.MOV.U32 R16, RZ, RZ, R11 ;  /* 0x000000ffff109224 */ /* 0x000fce00078e000b */
.L_x_17404:
[----:B------:R-:W-:Y:S05]  /*0ba0*/  BSYNC.RECONVERGENT B0 ;  /* 0x0000000000007941 */ /* 0x000fea0003800200 */
.L_x_17403:
[----:B------:R-:W-:Y:S01]  /*0bb0*/  IADD3 R11, PT, PT, R3, 0x200, RZ ;  /* 0x00000200030b7810 */ /* 0x000fe20007ffe0ff */
[----:B------:R-:W-:Y:S03]  /*0bc0*/  BSSY.RECONVERGENT B0, `(.L_x_17405) ;  /* 0x0000014000007945 */ /* 0x000fe60003800200 */
        /* <DEDUP_REMOVED lines=19> */
.L_x_17406:
[----:B------:R-:W-:Y:S05]  /*0d00*/  BSYNC.RECONVERGENT B0 ;  /* 0x0000000000007941 */ /* 0x000fea0003800200 */
.L_x_17405:
[----:B------:R-:W-:Y:S01]  /*0d10*/  VIADD R11, R3, 0x280 ;  /* 0x00000280030b7836 */ /* 0x000fe20000000000 */
[----:B------:R-:W-:Y:S04]  /*0d20*/  BSSY.RECONVERGENT B0, `(.L_x_17407) ;  /* 0x0000015000007945 */ /* 0x000fe80003800200 */
[----:B------:R-:W-:Y:S02]  /*0d30*/  ISETP.GE.U32.AND P1, PT, R11, R2, PT ;  /* 0x000000020b00720c */ /* 0x000fe40003f26070 */
[----:B------:R-:W0:Y:S11]  /*0d40*/  @!P0 LDC.64 R10, c[0x0][0x388] ;  /* 0x0000e200ff0a8b82 */ /* 0x000e360000000a00 */
[----:B------:R-:W-:Y:S05]  /*0d50*/  @P1 BRA `(.L_x_17408) ;  /* 0x0000000000441947 */ /* 0x000fea0003800000 */
[----:B------:R-:W1:Y:S02]  /*0d60*/  DSETP.NAN.AND P1, PT, R24, R24, PT ;  /* 0x000000181800722a */ /* 0x000e640003f28000 */
[----:B-1----:R-:W-:Y:S05]  /*0d70*/  @P1 BRA `(.L_x_17408) ;  /* 0x00000000003c1947 */ /* 0x002fea0003800000 */
[----:B------:R-:W1:Y:S02]  /*0d80*/  DSETP.NAN.AND P1, PT, R26, R26, PT ;  /* 0x0000001a1a00722a */ /* 0x000e640003f28000 */
[----:B-1----:R-:W-:Y:S01]  /*0d90*/  @!P1 IMAD.MOV.U32 R6, RZ, RZ, R27 ;  /* 0x000000ffff069224 */ /* 0x002fe200078e001b */
[----:B------:R-:W-:Y:S02]  /*0da0*/  @!P1 MOV R15, R24 ;  /* 0x00000018000f9202 */ /* 0x000fe40000000f00 */
[----:B------:R-:W-:-:S15]  /*0db0*/  @!P1 LOP3.LUT R19, R25, 0x80000, RZ, 0xfc, !PT ;  /* 0x0008000019139812 */ /* 0x000fde00078efcff */
[----:B------:R-:W-:-:S15]  /*0dc0*/  NOP ;  /* 0x0000000000007918 */ /* 0x000fde0000000000 */
[----:B------:R-:W-:-:S15]  /*0dd0*/  NOP ;  /* 0x0000000000007918 */ /* 0x000fde0000000000 */
[----:B------:R-:W-:-:S14]  /*0de0*/  NOP ;  /* 0x0000000000007918 */ /* 0x000fdc0000000000 */
[----:B------:R-:W1:Y:S02]  /*0df0*/  @!P1 DSETP.MIN.AND P2, P3, R26, R24, PT ;  /* 0x000000181a00922a */ /* 0x000e640003b40000 */
[----:B-1----:R-:W-:Y:S01]  /*0e00*/  @!P1 FSEL R14, R6, R25, P2 ;  /* 0x00000019060e9208 */ /* 0x002fe20001000000 */
[--C-:B------:R-:W-:Y:S01]  /*0e10*/  @!P1 IMAD.MOV.U32 R6, RZ, RZ, R26.reuse ;  /* 0x000000ffff069224 */ /* 0x100fe200078e001a */
[----:B------:R-:W-:Y:S01]  /*0e20*/  MOV R25, R27 ;  /* 0x0000001b00197202 */ /* 0x000fe20000000f00 */
[----:B------:R-:W-:Y:S01]  /*0e30*/  IMAD.MOV.U32 R24, RZ, RZ, R26 ;  /* 0x000000ffff187224 */ /* 0x000fe200078e001a */
[----:B------:R-:W-:Y:S02]  /*0e40*/  @!P1 SEL R25, R19, R14, P3 ;  /* 0x0000000e13199207 */ /* 0x000fe40001800000 */
[----:B------:R-:W-:-:S05]  /*0e50*/  @!P1 SEL R15, R6, R15, P2 ;  /* 0x0000000f060f9207 */ /* 0x000fca0001000000 */
[----:B------:R-:W-:-:S07]  /*0e60*/  @!P1 IMAD.MOV.U32 R24, RZ, RZ, R15 ;  /* 0x000000ffff189224 */ /* 0x000fce00078e000f */
.L_x_17408:
[----:B------:R-:W-:Y:S05]  /*0e70*/  BSYNC.RECONVERGENT B0 ;  /* 0x0000000000007941 */ /* 0x000fea0003800200 */
.L_x_17407:
[C---:B------:R-:W-:Y:S01]  /*0e80*/  VIADD R15, R3.reuse, 0x300 ;  /* 0x00000300030f7836 */ /* 0x040fe20000000000 */
[----:B------:R-:W-:Y:S01]  /*0e90*/  BSSY.RECONVERGENT B0, `(.L_x_17409) ;  /* 0x0000018000007945 */ /* 0x000fe20003800200 */
[----:B------:R-:W-:-:S03]  /*0ea0*/  VIADD R19, R3, 0x380 ;  /* 0x0000038003137836 */ /* 0x000fc60000000000 */
[-C--:B------:R-:W-:Y:S02]  /*0eb0*/  ISETP.GE.U32.AND P1, PT, R15, R2.reuse, PT ;  /* 0x000000020f00720c */ /* 0x080fe40003f26070 */
[----:B------:R-:W-:Y:S02]  /*0ec0*/  @!P0 IADD3 R15, PT, PT, R0, R3, RZ ;  /* 0x00000003000f8210 */ /* 0x000fe40007ffe0ff */
[----:B------:R-:W-:-:S03]  /*0ed0*/  ISETP.GE.U32.AND P2, PT, R19, R2, PT ;  /* 0x000000021300720c */ /* 0x000fc60003f46070 */
[----:B0-----:R-:W-:-:S06]  /*0ee0*/  @!P0 IMAD.WIDE.U32 R10, R15, 0x8, R10 ;  /* 0x000000080f0a8825 */ /* 0x001fcc00078e000a */
        /* <DEDUP_REMOVED lines=18> */
.L_x_17410:
[----:B------:R-:W-:Y:S05]  /*1010*/  BSYNC.RECONVERGENT B0 ;  /* 0x0000000000007941 */ /* 0x000fea0003800200 */
.L_x_17409:
[----:B------:R-:W-:Y:S04]  /*1020*/  BSSY.RECONVERGENT B0, `(.L_x_17411) ;  /* 0x0000013000007945 */ /* 0x000fe80003800200 */
[----:B------:R-:W-:Y:S05]  /*1030*/  @P2 BRA `(.L_x_17412) ;  /* 0x0000000000442947 */ /* 0x000fea0003800000 */
[----:B------:R-:W0:Y:S02]  /*1040*/  DSETP.NAN.AND P1, PT, R32, R32, PT ;  /* 0x000000202000722a */ /* 0x000e240003f28000 */
[----:B0-----:R-:W-:Y:S05]  /*1050*/  @P1 BRA `(.L_x_17412) ;  /* 0x00000000003c1947 */ /* 0x001fea0003800000 */
[----:B------:R-:W0:Y:S02]  /*1060*/  DSETP.NAN.AND P1, PT, R34, R34, PT ;  /* 0x000000222200722a */ /* 0x000e240003f28000 */
[----:B0-----:R-:W-:Y:S01]  /*1070*/  @!P1 MOV R6, R35 ;  /* 0x0000002300069202 */ /* 0x001fe20000000f00 */
[----:B------:R-:W-:Y:S01]  /*1080*/  @!P1 IMAD.MOV.U32 R15, RZ, RZ, R32 ;  /* 0x000000ffff0f9224 */ /* 0x000fe200078e0020 */
[----:B------:R-:W-:-:S15]  /*1090*/  @!P1 LOP3.LUT R19, R33, 0x80000, RZ, 0xfc, !PT ;  /* 0x0008000021139812 */ /* 0x000fde00078efcff */
[----:B------:R-:W-:-:S15]  /*10a0*/  NOP ;  /* 0x0000000000007918 */ /* 0x000fde0000000000 */
[----:B------:R-:W-:-:S15]  /*10b0*/  NOP ;  /* 0x0000000000007918 */ /* 0x000fde0000000000 */
[----:B------:R-:W-:-:S15]  /*10c0*/  NOP ;  /* 0x0000000000007918 */ /* 0x000fde0000000000 */
[----:B------:R-:W0:Y:S02]  /*10d0*/  @!P1 DSETP.MIN.AND P2, P3, R34, R32, PT ;  /* 0x000000202200922a */ /* 0x000e240003b40000 */
[----:B0-----:R-:W-:Y:S01]  /*10e0*/  @!P1 FSEL R14, R6, R33, P2 ;  /* 0x00000021060e9208 */ /* 0x001fe20001000000 */
[--C-:B------:R-:W-:Y:S02]  /*10f0*/  @!P1 IMAD.MOV.U32 R6, RZ, RZ, R34.reuse ;  /* 0x000000ffff069224 */ /* 0x100fe400078e0022 */
[----:B------:R-:W-:Y:S02]  /*1100*/  IMAD.MOV.U32 R32, RZ, RZ, R34 ;  /* 0x000000ffff207224 */ /* 0x000fe400078e0022 */
[----:B------:R-:W-:Y:S01]  /*1110*/  IMAD.MOV.U32 R33, RZ, RZ, R35 ;  /* 0x000000ffff217224 */ /* 0x000fe200078e0023 */
[----:B------:R-:W-:Y:S02]  /*1120*/  @!P1 SEL R15, R6, R15, P2 ;  /* 0x0000000f060f9207 */ /* 0x000fe40001000000 */
[----:B------:R-:W-:-:S02]  /*1130*/  @!P1 SEL R33, R19, R14, P3 ;  /* 0x0000000e13219207 */ /* 0x000fc40001800000 */
[----:B------:R-:W-:-:S07]  /*1140*/  @!P1 MOV R32, R15 ;  /* 0x0000000f00209202 */ /* 0x000fce0000000f00 */
.L_x_17412:
[----:B------:R-:W-:Y:S05]  /*1150*/  BSYNC.RECONVERGENT B0 ;  /* 0x0000000000007941 */ /* 0x000fea0003800200 */
.L_x_17411:
[----:B------:R-:W-:Y:S01]  /*1160*/  @!P0 IMAD.MOV.U32 R3, RZ, RZ, R7 ;  /* 0x000000ffff038224 */ /* 0x000fe200078e0007 */
[----:B------:R0:W-:Y:S01]  /*1170*/  @!P0 STG.E.64 desc[UR4][R10.64], R4 ;  /* 0x000000040a008986 */ /* 0x0001e2000c101b04 */
        /* <DEDUP_REMOVED lines=16> */
.L_x_17415:
[----:B------:R-:W-:-:S13]  /*1280*/  ISETP.GE.U32.AND P0, PT, R3, R2, PT ;  /* 0x000000020300720c */ /* 0x000fda0003f06070 */
[----:B------:R-:W-:Y:S05]  /*1290*/  @P0 BRA `(.L_x_17417) ;  /* 0x0000000000300947 */ /* 0x000fea0003800000 */
[----:B0-----:R-:W0:Y:S01]  /*12a0*/  LDC.64 R4, c[0x0][0x388] ;  /* 0x0000e200ff047b82 */ /* 0x001e220000000a00 */
[----:B------:R-:W-:Y:S02]  /*12b0*/  IMAD.IADD R7, R0, 0x1, R3 ;  /* 0x0000000100077824 */ /* 0x000fe400078e0203 */
[----:B------:R-:W-:Y:S02]  /*12c0*/  VIADD R3, R3, 0x80 ;  /* 0x0000008003037836 */ /* 0x000fe40000000000 */
[----:B0-----:R-:W-:-:S05]  /*12d0*/  IMAD.WIDE.U32 R4, R7, 0x8, R4 ;  /* 0x0000000807047825 */ /* 0x001fca00078e0004 */
[----:B------:R1:W-:Y:S02]  /*12e0*/  STG.E.64 desc[UR4][R4.64], R16 ;  /* 0x0000001004007986 */ /* 0x0003e4000c101b04 */
.L_x_17416:
[----:B------:R-:W-:-:S13]  /*12f0*/  ISETP.GE.U32.AND P0, PT, R3, R2, PT ;  /* 0x000000020300720c */ /* 0x000fda0003f06070 */
[----:B------:R-:W-:Y:S05]  /*1300*/  @P0 BRA `(.L_x_17418) ;  /* 0x0000000000340947 */ /* 0x000fea0003800000 */
[----:B01----:R-:W0:Y:S01]  /*1310*/  LDC.64 R4, c[0x0][0x388] ;  /* 0x0000e200ff047b82 */ /* 0x003e220000000a00 */
[----:B------:R-:W-:Y:S01]  /*1320*/  IADD3 R7, PT, PT, R0, R3, RZ ;  /* 0x0000000300077210 */ /* 0x000fe20007ffe0ff */
[----:B------:R-:W-:-:S04]  /*1330*/  VIADD R3, R3, 0x80 ;  /* 0x0000008003037836 */ /* 0x000fc80000000000 */
[----:B0-----:R-:W-:-:S05]  /*1340*/  IMAD.WIDE.U32 R4, R7, 0x8, R4 ;  /* 0x0000000807047825 */ /* 0x001fca00078e0004 */
[----:B------:R1:W-:Y:S02]  /*1350*/  STG.E.64 desc[UR4][R4.64], R20 ;  /* 0x0000001404007986 */ /* 0x0003e4000c101b04 */
.L_x_17417:
[----:B------:R-:W-:-:S13]  /*1360*/  ISETP.GE.U32.AND P0, PT, R3, R2, PT ;  /* 0x000000020300720c */ /* 0x000fda0003f06070 */
[----:B------:R-:W-:Y:S05]  /*1370*/  @P0 BREAK.RELIABLE B1 ;  /* 0x0000000000010942 */ /* 0x000fea0003800100 */
[----:B------:R-:W-:Y:S05]  /*1380*/  @P0 BRA `(.L_x_17419) ;  /* 0x0000000000300947 */ /* 0x000fea0003800000 */
[----:B01----:R-:W0:Y:S01]  /*1390*/  LDC.64 R4, c[0x0][0x388] ;  /* 0x0000e200ff047b82 */ /* 0x003e220000000a00 */
[----:B------:R-:W-:Y:S02]  /*13a0*/  IMAD.IADD R7, R0, 0x1, R3 ;  /* 0x0000000100077824 */ /* 0x000fe400078e0203 */
[----:B------:R-:W-:Y:S02]  /*13b0*/  VIADD R3, R3, 0x80 ;  /* 0x0000008003037836 */ /* 0x000fe40000000000 */
[----:B0-----:R-:W-:-:S05]  /*13c0*/  IMAD.WIDE.U32 R4, R7, 0x8, R4 ;  /* 0x0000000807047825 */ /* 0x001fca00078e0004 */
[----:B------:R2:W-:Y:S02]  /*13d0*/  STG.E.64 desc[UR4][R4.64], R24 ;  /* 0x0000001804007986 */ /* 0x0005e4000c101b04 */
.L_x_17418:
[----:B------:R-:W-:Y:S05]  /*13e0*/  BSYNC.RELIABLE B1 ;  /* 0x0000000000017941 */ /* 0x000fea0003800100 */
.L_x_17414:
[----:B------:R-:W-:-:S13]  /*13f0*/  ISETP.GE.U32.AND P0, PT, R3, R2, PT ;  /* 0x000000020300720c */ /* 0x000fda0003f06070 */
[----:B012---:R-:W0:Y:S01]  /*1400*/  @!P0 LDC.64 R4, c[0x0][0x388] ;  /* 0x0000e200ff048b82 */ /* 0x007e220000000a00 */
[----:B------:R-:W-:Y:S01]  /*1410*/  @!P0 IADD3 R7, PT, PT, R0, R3, RZ ;  /* 0x0000000300078210 */ /* 0x000fe20007ffe0ff */
[----:B------:R-:W-:-:S04]  /*1420*/  @!P0 VIADD R3, R3, 0x80 ;  /* 0x0000008003038836 */ /* 0x000fc80000000000 */
[----:B0-----:R-:W-:-:S05]  /*1430*/  @!P0 IMAD.WIDE.U32 R4, R7, 0x8, R4 ;  /* 0x0000000807048825 */ /* 0x001fca00078e0004 */
[----:B------:R2:W-:Y:S02]  /*1440*/  @!P0 STG.E.64 desc[UR4][R4.64], R28 ;  /* 0x0000001c04008986 */ /* 0x0005e4000c101b04 */
.L_x_17419:
[----:B------:R-:W-:Y:S05]  /*1450*/  BSYNC.RECONVERGENT B0 ;  /* 0x0000000000007941 */ /* 0x000fea0003800200 */
.L_x_17413:
[----:B------:R-:W-:Y:S05]  /*1460*/  WARPSYNC.ALL ;  /* 0x0000000000007948 */ /* 0x000fea0003800000 */
[----:B------:R-:W-:-:S13]  /*1470*/  ISETP.GE.U32.AND P0, PT, R3, R2, PT ;  /* 0x000000020300720c */ /* 0x000fda0003f06070 */
[----:B------:R-:W-:Y:S05]  /*1480*/  @P0 EXIT ;  /* 0x000000000000094d */ /* 0x000fea0003800000 */
[----:B012---:R-:W0:Y:S01]  /*1490*/  LDC.64 R4, c[0x0][0x388] ;  /* 0x0000e200ff047b82 */ /* 0x007e220000000a00 */
[----:B------:R-:W-:-:S04]  /*14a0*/  IMAD.IADD R3, R0, 0x1, R3 ;  /* 0x0000000100037824 */ /* 0x000fc800078e0203 */
[----:B0-----:R-:W-:-:S05]  /*14b0*/  IMAD.WIDE.U32 R2, R3, 0x8, R4 ;  /* 0x0000000803027825 */ /* 0x001fca00078e0004 */
[----:B------:R-:W-:Y:S01]  /*14c0*/  STG.E.64 desc[UR4][R2.64], R32 ;  /* 0x0000002002007986 */ /* 0x000fe2000c101b04 */
[----:B------:R-:W-:Y:S05]  /*14d0*/  EXIT ;  /* 0x000000000000794d */ /* 0x000fea0003800000 */
.L_x_17396:
[----:B------:R-:W0:Y:S01]  /*14e0*/  S2R R37, SR_TID.X ;  /* 0x0000000000257919 */ /* 0x000e220000002100 */
[----:B------:R-:W1:Y:S08]  /*14f0*/  LDC.64 R2, c[0x0][0x390] ;  /* 0x0000e400ff027b82 */ /* 0x000e700000000a00 */
[----:B------:R-:W2:Y:S01]  /*1500*/  LDC.64 R4, c[0x0][0x398] ;  /* 0x0000e600ff047b82 */ /* 0x000ea20000000a00 */
[----:B-1----:R-:W-:-:S04]  /*1510*/  IMAD.WIDE.U32 R2, R0, 0x8, R2 ;  /* 0x0000000800027825 */ /* 0x002fc800078e0002 */
[----:B0-----:R-:W-:-:S04]  /*1520*/  IMAD.WIDE.U32 R2, R37, 0x10, R2 ;  /* 0x0000001025027825 */ /* 0x001fc800078e0002 */
[----:B--2---:R-:W-:Y:S01]  /*1530*/  IMAD.WIDE.U32 R4, R0, 0x8, R4 ;  /* 0x0000000800047825 */ /* 0x004fe200078e0004 */
[----:B------:R-:W2:Y:S04]  /*1540*/  LDG.E.128 R32, desc[UR4][R2.64] ;  /* 0x0000000402207981 */ /* 0x000ea8000c1e1d00 */
[----:B------:R0:W5:Y:S01]  /*1550*/  LDG.E.128 R28, desc[UR4][R2.64+0x800] ;  /* 0x00080004021c7981 */ /* 0x000162000c1e1d00 */
[----:B------:R-:W-:-:S03]  /*1560*/  IMAD.WIDE.U32 R36, R37, 0x10, R4 ;  /* 0x0000001025247825 */ /* 0x000fc600078e0004 */
[----:B------:R0:W5:Y:S04]  /*1570*/  LDG.E.128 R24, desc[UR4][R2.64+0x1000] ;  /* 0x0010000402187981 */ /* 0x000168000c1e1d00 */
[----:B------:R0:W5:Y:S04]  /*1580*/  LDG.E.128 R20, desc[UR4][R2.64+0x1800] ;  /* 0x0018000402147981 */ /* 0x000168000c1e1d00 */
[----:B------:R0:W5:Y:S04]  /*1590*/  LDG.E.128 R16, desc[UR4][R36.64+0x800] ;  /* 0x0008000424107981 */ /* 0x000168000c1e1d00 */
[----:B------:R0:W5:Y:S04]  /*15a0*/  LDG.E.128 R12, desc[UR4][R36.64+0x1000] ;  /* 0x00100004240c7981 */ /* 0x000168000c1e1d00 */
[----:B------:R0:W5:Y:S04]  /*15b0*/  LDG.E.128 R8, desc[UR4][R36.64+0x1800] ;  /* 0x0018000424087981 */ /* 0x000168000c1e1d00 */
[----:B------:R0:W5:Y:S01]  /*15c0*/  LDG.E.128 R4, desc[UR4][R36.64] ;  /* 0x0000000424047981 */ /* 0x000162000c1e1d00 */
[----:B------:R-:W-:Y:S01]  /*15d0*/  BSSY.RECONVERGENT B0, `(.L_x_17420) ;  /* 0x0000014000007945 */ /* 0x000fe20003800200 */
[----:B--2---:R-:W1:Y:S03]  /*15e0*/  DSETP.NAN.AND P0, PT, R32, R32, PT ;  /* 0x000000202000722a */ /* 0x004e660003f08000 */
[----:B01----:R-:W-:Y:S05]  /*15f0*/  @P0 BRA `(.L_x_17421) ;  /* 0x0000000000440947 */ /* 0x003fea0003800000 */
[----:B-----5:R-:W0:Y:S02]  /*1600*/  DSETP.NAN.AND P0, PT, R4, R4, PT ;  /* 0x000000040400722a */ /* 0x020e240003f08000 */
[----:B0-----:R-:W-:Y:S01]  /*1610*/  @!P0 IMAD.MOV.U32 R2, RZ, RZ, R32 ;  /* 0x000000ffff028224 */ /* 0x001fe200078e0020 */
[----:B------:R-:W-:-:S15]  /*1620*/  @!P0 MOV R3, R4 ;  /* 0x0000000400038202 */ /* 0x000fde0000000f00 */
[----:B------:R-:W-:-:S15]  /*1630*/  NOP ;  /* 0x0000000000007918 */ /* 0x000fde0000000000 */
[----:B------:R-:W-:-:S15]  /*1640*/  NOP ;  /* 0x0000000000007918 */ /* 0x000fde0000000000 */
[----:B------:R-:W-:-:S15]  /*1650*/  NOP ;  /* 0x0000000000007918 */ /* 0x000fde0000000000 */
[----:B------:R-:W-:-:S01]  /*1660*/  NOP ;  /* 0x0000000000007918 */ /* 0x000fc20000000000 */
[----:B------:R0:W1:Y:S02]  /*1670*/  @!P0 DSETP.MIN.AND P1, P2, R32, R4, PT ;  /* 0x000000042000822a */ /* 0x0000640003a20000 */
[----:B0-----:R-:W-:Y:S01]  /*1680*/  @!P0 IMAD.MOV.U32 R32, RZ, RZ, R5 ;  /* 0x000000ffff208224 */ /* 0x001fe200078e0005 */
[----:B-1----:R-:W-:-:S04]  /*1690*/  @!P0 SEL R2, R2, R3, P1 ;  /* 0x0000000302028207 */ /* 0x002fc80000800000 */
[----:B------:R-:W-:Y:S02]  /*16a0*/  @!P0 FSEL R33, R33, R32, P1 ;  /* 0x0000002021218208 */ /* 0x000fe40000800000 */
[----:B------:R-:W-:-:S04]  /*16b0*/  @!P0 LOP3.LUT R32, R32, 0x80000, RZ, 0xfc, !PT ;  /* 0x0008000020208812 */ /* 0x000fc800078efcff */
[----:B------:R-:W-:Y:S01]  /*16c0*/  @!P0 SEL R3, R32, R33, P2 ;  /* 0x0000002120038207 */ /* 0x000fe20001000000 */
[----:B------:R-:W-:Y:S01]  /*16d0*/  IMAD.MOV.U32 R32, RZ, RZ, R4 ;  /* 0x000000ffff207224 */ /* 0x000fe200078e0004 */
[----:B------:R-:W-:Y:S01]  /*16e0*/  @!P0 MOV R32, R2 ;  /* 0x0000000200208202 */ /* 0x000fe20000000f00 */
[----:B------:R-:W-:Y:S02]  /*16f0*/  IMAD.MOV.U32 R33, RZ, RZ, R5 ;  /* 0x000000ffff217224 */ /* 0x000fe400078e0005 */
[----:B------:R-:W-:-:S07]  /*1700*/  @!P0 IMAD.MOV.U32 R33, RZ, RZ, R3 ;  /* 0x000000ffff218224 */ /* 0x000fce00078e0003 */
.L_x_17421:
[----:B------:R-:W-:Y:S05]  /*1710*/  BSYNC.RECONVERGENT B0 ;  /* 0x0000000000007941 */ /* 0x000fea0003800200 */
.L_x_17420:
[----:B------:R-:W0:Y:S01]  /*1720*/  DSETP.NAN.AND P3, PT, R34, R34, PT ;  /* 0x000000222200722a */ /* 0x000e220003f68000 */
[----:B------:R-:W-:-:S15]  /*1730*/  BSSY.RECONVERGENT B0, `(.L_x_17422) ;  /* 0x0000026000007945 */ /* 0x000fde0003800200 */
[----:B------:R-:W-:-:S15]  /*1740*/  NOP ;  /* 0x0000000000007918 */ /* 0x000fde0000000000 */
[----:B------:R-:W-:-:S15]  /*1750*/  NOP ;  /* 0x0000000000007918 */ /* 0x000fde0000000000 */
[----:B------:R-:W-:-:S15]  /*1760*/  NOP ;  /* 0x0000000000007918 */ /* 0x000fde0000000000 */
[----:B------:R-:W-:-:S03]  /*1770*/  NOP ;  /* 0x0000000000007918 */ /* 0x000fc60000000000 */
[----:B-----5:R1:W2:-:S15]  /*1780*/  DSETP.NAN.AND P4, PT, R28, R28, PT ;  /* 0x0000001c1c00722a */ /* 0x02029e0003f88000 */
[----:B------:R-:W-:-:S15]  /*1790*/  NOP ;  /* 0x0000000000007918 */ /* 0x000fde0000000000 */
[----:B------:R-:W-:-:S15]  /*17a0*/  NOP ;  /* 0x0000000000007918 */ /* 0x000fde0000000000 */
[----:B------:R-:W-:-:S15]  /*17b0*/  NOP ;  /* 0x0000000000007918 */ /* 0x000fde0000000000 */
[----:B------:R-:W-:-:S04]  /*17c0*/  NOP ;  /* 0x0000000000007918 */ /* 0x000fc80000000000 */
[----:B------:R1:W3:-:S15]  /*17d0*/  DSETP.NAN.AND P0, PT, R30, R30, PT ;  /* 0x0000001e1e00722a */ /* 0x0002de0003f08000 */
[----:B------:R-:W-:-:S15]  /*17e0*/  NOP ;  /* 0x0000000000007918 */ /* 0x000fde0000000000 */
[----:B------:R-:W-:-:S15]  /*17f0*/  NOP ;  /* 0x0000000000007918 */ /* 0x000fde0000000000 */
[----:B------:R-:W-:-:S15]  /*1800*/  NOP ;  /* 0x0000000000007918 */ /* 0x000fde0000000000 */
[----:B------:R-:W-:-:S04]  /*1810*/  NOP ;  /* 0x0000000000007918 */ /* 0x000fc80000000000 */
[----:B------:R1:W4:-:S15]  /*1820*/  DSETP.NAN.AND P1, PT, R24, R24, PT ;  /* 0x000000181800722a */ /* 0x00031e0003f28000 */
[----:B------:R-:W-:-:S15]  /*1830*/  NOP ;  /* 0x0000000000007918 */ /* 0x000fde0000000000 */
[----:B------:R-:W-:-:S15]  /*1840*/  NOP ;  /* 0x0000000000007918 */ /* 0x000fde0000000000 */
[----:B------:R-:W-:-:S15]  /*1850*/  NOP ;  /* 0x0000000000007918 */ /* 0x000fde0000000000 */
[----:B------:R-:W-:-:S04]  /*1860*/  NOP ;  /* 0x0000000000007918 */ /* 0x000fc80000000000 */
[----:B------:R1:W0:Y:S02]  /*1870*/  DSETP.NAN.AND P2, PT, R26, R26, PT ;  /* 0x0000001a1a00722a */ /* 0x0002240003f48000 */
[----:B0-234-:R-:W-:Y:S05]  /*1880*/  @P3 BRA `(.L_x_17423) ;  /* 0x0000000000403947 */ /* 0x01dfea0003800000 */
        /* <DEDUP_REMOVED lines=16> */
.L_x_17423:
[----:B------:R-:W-:Y:S05]  /*1990*/  BSYNC.RECONVERGENT B0 ;  /* 0x0000000000007941 */ /* 0x000fea0003800200 */
.L_x_17422:
[----:B------:R-:W0:Y:S01]  /*19a0*/  S2R R2, SR_TID.X ;  /* 0x0000000000027919 */ /* 0x000e220000002100 */
[----:B------:R-:W2:Y:S01]  /*19b0*/  LDC.64 R4, c[0x0][0x388] ;  /* 0x0000e200ff047b82 */ /* 0x000ea20000000a00 */
[----:B------:R-:W-:Y:S01]  /*19c0*/  BSSY.RECONVERGENT B0, `(.L_x_17424) ;  /* 0x0000013000007945 */ /* 0x000fe20003800200 */
[----:B------:R3:W4:Y:S03]  /*19d0*/  DSETP.NAN.AND P3, PT, R20, R20, PT ;  /* 0x000000141400722a */ /* 0x0007260003f68000 */
[----:B----4-:R-:W-:Y:S05]  /*19e0*/  @P4 BRA `(.L_x_17425) ;  /* 0x0000000000404947 */ /* 0x010fea0003800000 */
[----:B------:R-:W4:Y:S02]  /*19f0*/  DSETP.NAN.AND P4, PT, R16, R16, PT ;  /* 0x000000101000722a */ /* 0x000f240003f88000 */
[----:B----4-:R-:W-:Y:S02]  /*1a00*/  @!P4 IMAD.MOV.U32 R3, RZ, RZ, R29 ;  /* 0x000000ffff03c224 */ /* 0x010fe400078e001d */
[----:B------:R-:W-:-:S15]  /*1a10*/  @!P4 IMAD.MOV.U32 R6, RZ, RZ, R17 ;  /* 0x000000ffff06c224 */ /* 0x000fde00078e0011 */
[----:B------:R-:W-:-:S15]  /*1a20*/  NOP ;  /* 0x0000000000007918 */ /* 0x000fde0000000000 */
[----:B------:R-:W-:-:S15]  /*1a30*/  NOP ;  /* 0x0000000000007918 */ /* 0x000fde0000000000 */
[----:B------:R-:W-:-:S15]  /*1a40*/  NOP ;  /* 0x0000000000007918 */ /* 0x000fde0000000000 */
[----:B------:R-:W4:Y:S02]  /*1a50*/  @!P4 DSETP.MIN.AND P5, P6, R28, R16, PT ;  /* 0x000000101c00c22a */ /* 0x000f240003ea0000 */
[----:B----4-:R-:W-:Y:S01]  /*1a60*/  @!P4 FSEL R3, R3, R6, P5 ;  /* 0x000000060303c208 */ /* 0x010fe20002800000 */
[----:B-1----:R-:W-:Y:S01]  /*1a70*/  IMAD.MOV.U32 R29, RZ, RZ, R17 ;  /* 0x000000ffff1d7224 */ /* 0x002fe200078e0011 */
[----:B------:R-:W-:-:S04]  /*1a80*/  @!P4 LOP3.LUT R6, R6, 0x80000, RZ, 0xfc, !PT ;  /* 0x000800000606c812 */ /* 0x000fc800078efcff */
[----:B------:R-:W-:Y:S01]  /*1a90*/  @!P4 SEL R6, R6, R3, P6 ;  /* 0x000000030606c207 */ /* 0x000fe20003000000 */
[----:B------:R-:W-:-:S04]  /*1aa0*/  @!P4 IMAD.MOV.U32 R3, RZ, RZ, R16 ;  /* 0x000000ffff03c224 */ /* 0x000fc800078e0010 */
[----:B------:R-:W-:Y:S01]  /*1ab0*/  @!P4 IMAD.MOV.U32 R29, RZ, RZ, R6 ;  /* 0x000000ffff1dc224 */ /* 0x000fe200078e0006 */
[----:B------:R-:W-:Y:S02]  /*1ac0*/  @!P4 SEL R3, R28, R3, P5 ;  /* 0x000000031c03c207 */ /* 0x000fe40002800000 */
[----:B------:R-:W-:-:S03]  /*1ad0*/  MOV R28, R16 ;  /* 0x00000010001c7202 */ /* 0x000fc60000000f00 */
[----:B------:R-:W-:-:S07]  /*1ae0*/  @!P4 IMAD.MOV.U32 R28, RZ, RZ, R3 ;  /* 0x000000ffff1cc224 */ /* 0x000fce00078e0003 */
.L_x_17425:
[----:B------:R-:W-:Y:S05]  /*1af0*/  BSYNC.RECONVERGENT B0 ;  /* 0x0000000000007941 */ /* 0x000fea0003800200 */
.L_x_17424:
[----:B------:R-:W-:Y:S04]  /*1b00*/  BSSY.RECONVERGENT B0, `(.L_x_17426) ;  /* 0x0000012000007945 */ /* 0x000fe80003800200 */
[----:B------:R-:W-:Y:S05]  /*1b10*/  @P0 BRA `(.L_x_17427) ;  /* 0x0000000000400947 */ /* 0x000fea0003800000 */
[----:B------:R-:W4:Y:S02]  /*1b20*/  DSETP.NAN.AND P0, PT, R18, R18, PT ;  /* 0x000000121200722a */ /* 0x000f240003f08000 */
[----:B----4-:R-:W-:Y:S01]  /*1b30*/  @!P0 IMAD.MOV.U32 R6, RZ, RZ, R19 ;  /* 0x000000ffff068224 */ /* 0x010fe200078e0013 */
[----:B------:R-:W-:-:S04]  /*1b40*/  @!P0 MOV R3, R30 ;  /* 0x0000001e00038202 */ /* 0x000fc80000000f00 */
[----:B------:R-:W-:-:S15]  /*1b50*/  @!P0 LOP3.LUT R16, R6, 0x80000, RZ, 0xfc, !PT ;  /* 0x0008000006108812 */ /* 0x000fde00078efcff */
[----:B------:R-:W-:-:S15]  /*1b60*/  NOP ;  /* 0x0000000000007918 */ /* 0x000fde0000000000 */
[----:B------:R-:W-:-:S15]  /*1b70*/  NOP ;  /* 0x0000000000007918 */ /* 0x000fde0000000000 */
[----:B------:R-:W-:-:S12]  /*1b80*/  NOP ;  /* 0x0000000000007918 */ /* 0x000fd80000000000 */
[----:B------:R-:W4:Y:S02]  /*1b90*/  @!P0 DSETP.MIN.AND P4, P5, R30, R18, PT ;  /* 0x000000121e00822a */ /* 0x000f240003d80000 */
[----:B----4-:R-:W-:Y:S01]  /*1ba0*/  @!P0 FSEL R7, R31, R6, P4 ;  /* 0x000000061f078208 */ /* 0x010fe20002000000 */
[--C-:B------:R-:W-:Y:S01]  /*1bb0*/  @!P0 IMAD.MOV.U32 R6, RZ, RZ, R18.reuse ;  /* 0x000000ffff068224 */ /* 0x100fe200078e0012 */
[----:B-1----:R-:W-:Y:S01]  /*1bc0*/  MOV R31, R19 ;  /* 0x00000013001f7202 */ /* 0x002fe20000000f00 */
[----:B------:R-:W-:Y:S01]  /*1bd0*/  IMAD.MOV.U32 R30, RZ, RZ, R18 ;  /* 0x000000ffff1e7224 */ /* 0x000fe200078e0012 */
[----:B------:R-:W-:Y:S02]  /*1be0*/  @!P0 SEL R16, R16, R7, P5 ;  /* 0x0000000710108207 */ /* 0x000fe40002800000 */
[----:B------:R-:W-:-:S03]  /*1bf0*/  @!P0 SEL R3, R3, R6, P4 ;  /* 0x0000000603038207 */ /* 0x000fc60002000000 */
[----:B------:R-:W-:Y:S02]  /*1c00*/  @!P0 IMAD.MOV.U32 R31, RZ, RZ, R16 ;  /* 0x000000ffff1f8224 */ /* 0x000fe400078e0010 */
[----:B------:R-:W-:-:S07]  /*1c10*/  @!P0 IMAD.MOV.U32 R30, RZ, RZ, R3 ;  /* 0x000000ffff1e8224 */ /* 0x000fce00078e0003 */
.L_x_17427:
[----:B------:R-:W-:Y:S05]  /*1c20*/  BSYNC.RECONVERGENT B0 ;  /* 0x0000000000007941 */ /* 0x000fea0003800200 */
.L_x_17426:
[----:B------:R-:W-:Y:S04]  /*1c30*/  BSSY.RECONVERGENT B0, `(.L_x_17428) ;  /* 0x0000012000007945 */ /* 0x000fe80003800200 */
[----:B------:R-:W-:Y:S05]  /*1c40*/  @P1 BRA `(.L_x_17429) ;  /* 0x0000000000401947 */ /* 0x000fea0003800000 */
[----:B------:R-:W4:Y:S02]  /*1c50*/  DSETP.NAN.AND P0, PT, R12, R12, PT ;  /* 0x0000000c0c00722a */ /* 0x000f240003f08000 */
[----:B----4-:R-:W-:Y:S01]  /*1c60*/  @!P0 MOV R6, R13 ;  /* 0x0000000d00068202 */ /* 0x010fe20000000f00 */
[----:B------:R-:W-:-:S03]  /*1c70*/  @!P0 IMAD.MOV.U32 R3, RZ, RZ, R24 ;  /* 0x000000ffff038224 */ /* 0x000fc600078e0018 */
[----:B------:R-:W-:-:S15]  /*1c80*/  @!P0 LOP3.LUT R16, R6, 0x80000, RZ, 0xfc, !PT ;  /* 0x0008000006108812 */ /* 0x000fde00078efcff */
[----:B------:R-:W-:-:S15]  /*1c90*/  NOP ;  /* 0x0000000000007918 */ /* 0x000fde0000000000 */
[----:B------:R-:W-:-:S15]  /*1ca0*/  NOP ;  /* 0x0000000000007918 */ /* 0x000fde0000000000 */
[----:B------:R-:W-:-:S13]  /*1cb0*/  NOP ;  /* 0x0000000000007918 */ /* 0x000fda0000000000 */
[----:B------:R-:W4:Y:S02]  /*1cc0*/  @!P0 DSETP.MIN.AND P1, P4, R24, R12, PT ;  /* 0x0000000c1800822a */ /* 0x000f240003c20000 */
[----:B----4-:R-:W-:Y:S01]  /*1cd0*/  @!P0 FSEL R7, R25, R6, P1 ;  /* 0x0000000619078208 */ /* 0x010fe20000800000 */
[--C-:B------:R-:W-:Y:S02]  /*1ce0*/  @!P0 IMAD.MOV.U32 R6, RZ, RZ, R12.reuse ;  /* 0x000000ffff068224 */ /* 0x100fe400078e000c */
[----:B-1----:R-:W-:Y:S01]  /*1cf0*/  IMAD.MOV.U32 R24, RZ, RZ, R12 ;  /* 0x000000ffff187224 */ /* 0x002fe200078e000c */
[----:B------:R-:W-:Y:S01]  /*1d00*/  @!P0 SEL R16, R16, R7, P4 ;  /* 0x0000000710108207 */ /* 0x000fe20002000000 */
[----:B------:R-:W-:Y:S01]  /*1d10*/  IMAD.MOV.U32 R25, RZ, RZ, R13 ;  /* 0x000000ffff197224 */ /* 0x000fe200078e000d */
[----:B------:R-:W-:-:S03]  /*1d20*/  @!P0 SEL R3, R3, R6, P1 ;  /* 0x0000000603038207 */ /* 0x000fc60000800000 */
[----:B------:R-:W-:Y:S01]  /*1d30*/  @!P0 IMAD.MOV.U32 R25, RZ, RZ, R16 ;  /* 0x000000ffff198224 */ /* 0x000fe200078e0010 */
[----:B------:R-:W-:-:S07]  /*1d40*/  @!P0 MOV R24, R3 ;  /* 0x0000000300188202 */ /* 0x000fce0000000f00 */
.L_x_17429:
[----:B------:R-:W-:Y:S05]  /*1d50*/  BSYNC.RECONVERGENT B0 ;  /* 0x0000000000007941 */ /* 0x000fea0003800200 */
.L_x_17428:
[----:B------:R-:W-:Y:S01]  /*1d60*/  BSSY.RECONVERGENT B0, `(.L_x_17430) ;  /* 0x0000013000007945 */ /* 0x000fe20003800200 */
[----:B--2---:R-:W-:-:S03]  /*1d70*/  IMAD.WIDE.U32 R4, R0, 0x8, R4 ;  /* 0x0000000800047825 */ /* 0x004fc600078e0004 */
[----:B------:R-:W-:Y:S05]  /*1d80*/  @P2 BRA `(.L_x_17431) ;  /* 0x0000000000402947 */ /* 0x000fea0003800000 */
[----:B------:R-:W2:Y:S02]  /*1d90*/  DSETP.NAN.AND P0, PT, R14, R14, PT ;  /* 0x0000000e0e00722a */ /* 0x000ea40003f08000 */
[----:B--2---:R-:W-:Y:S01]  /*1da0*/  @!P0 IMAD.MOV.U32 R6, RZ, RZ, R15 ;  /* 0x000000ffff068224 */ /* 0x004fe200078e000f */
[----:B------:R-:W-:Y:S01]  /*1db0*/  @!P0 MOV R3, R14 ;  /* 0x0000000e00038202 */ /* 0x000fe20000000f00 */
[----:B------:R-:W-:-:S15]  /*1dc0*/  @!P0 IMAD.MOV.U32 R0, RZ, RZ, R26 ;  /* 0x000000ffff008224 */ /* 0x000fde00078e001a */
[----:B------:R-:W-:-:S15]  /*1dd0*/  NOP ;  /* 0x0000000000007918 */ /* 0x000fde0000000000 */
[----:B------:R-:W-:-:S15]  /*1de0*/  NOP ;  /* 0x0000000000007918 */ /* 0x000fde0000000000 */
[----:B------:R-:W-:-:S15]  /*1df0*/  NOP ;  /* 0x0000000000007918 */ /* 0x000fde0000000000 */
[----:B------:R-:W2:Y:S02]  /*1e00*/  @!P0 DSETP.MIN.AND P1, P2, R26, R14, PT ;  /* 0x0000000e1a00822a */ /* 0x000ea40003a20000 */
[----:B--2---:R-:W-:Y:S01]  /*1e10*/  @!P0 FSEL R7, R27, R6, P1 ;  /* 0x000000061b078208 */ /* 0x004fe20000800000 */
[----:B-1----:R-:W-:Y:S01]  /*1e20*/  IMAD.MOV.U32 R26, RZ, RZ, R14 ;  /* 0x000000ffff1a7224 */ /* 0x002fe200078e000e */
[----:B------:R-:W-:Y:S01]  /*1e30*/  @!P0 LOP3.LUT R6, R6, 0x80000, RZ, 0xfc, !PT ;  /* 0x0008000006068812 */ /* 0x000fe200078efcff */
[----:B------:R-:W-:Y:S01]  /*1e40*/  IMAD.MOV.U32 R27, RZ, RZ, R15 ;  /* 0x000000ffff1b7224 */ /* 0x000fe200078e000f */
[----:B------:R-:W-:Y:S02]  /*1e50*/  @!P0 SEL R0, R0, R3, P1 ;  /* 0x0000000300008207 */ /* 0x000fe40000800000 */
[----:B------:R-:W-:-:S03]  /*1e60*/  @!P0 SEL R7, R6, R7, P2 ;  /* 0x0000000706078207 */ /* 0x000fc60001000000 */
[----:B------:R-:W-:Y:S01]  /*1e70*/  @!P0 IMAD.MOV.U32 R26, RZ, RZ, R0 ;  /* 0x000000ffff1a8224 */ /* 0x000fe200078e0000 */
[----:B------:R-:W-:-:S07]  /*1e80*/  @!P0 MOV R27, R7 ;  /* 0x00000007001b8202 */ /* 0x000fce0000000f00 */
.L_x_17431:
[----:B------:R-:W-:Y:S05]  /*1e90*/  BSYNC.RECONVERGENT B0 ;  /* 0x0000000000007941 */ /* 0x000fea0003800200 */
.L_x_17430:
[----:B------:R-:W-:Y:S01]  /*1ea0*/  BSSY.RECONVERGENT B0, `(.L_x_17432) ;  /* 0x0000014000007945 */ /* 0x000fe20003800200 */
[----:B------:R2:W4:Y:S01]  /*1eb0*/  DSETP.NAN.AND P1, PT, R22, R22, PT ;  /* 0x000000161600722a */ /* 0x0005220003f28000 */
[----:B0-----:R-:W-:Y:S02]  /*1ec0*/  IMAD.WIDE.U32 R2, R2, 0x10, R4 ;  /* 0x0000001002027825 */ /* 0x001fe400078e0004 */
[----:B----4-:R-:W-:Y:S05]  /*1ed0*/  @P3 BRA `(.L_x_17433) ;  /* 0x0000000000403947 */ /* 0x010fea0003800000 */
[----:B------:R-:W0:Y:S02]  /*1ee0*/  DSETP.NAN.AND P0, PT, R8, R8, PT ;  /* 0x000000080800722a */ /* 0x000e240003f08000 */
[----:B0-----:R-:W-:Y:S02]  /*1ef0*/  @!P0 IMAD.MOV.U32 R4, RZ, RZ, R9 ;  /* 0x000000ffff048224 */ /* 0x001fe400078e0009 */
[----:B------:R-:W-:Y:S02]  /*1f00*/  @!P0 IMAD.MOV.U32 R0, RZ, RZ, R20 ;  /* 0x000000ffff008224 */ /* 0x000fe400078e0014 */
[----:B------:R-:W-:Y:S01]  /*1f10*/  @!P0 IMAD.MOV.U32 R5, RZ, RZ, R8 ;  /* 0x000000ffff058224 */ /* 0x000fe200078e0008 */
[----:B------:R-:W-:-:S15]  /*1f20*/  @!P0 LOP3.LUT R7, R4, 0x80000, RZ, 0xfc, !PT ;  /* 0x0008000004078812 */ /* 0x000fde00078efcff */
[----:B------:R-:W-:-:S15]  /*1f30*/  NOP ;  /* 0x0000000000007918 */ /* 0x000fde0000000000 */
[----:B------:R-:W-:-:S15]  /*1f40*/  NOP ;  /* 0x0000000000007918 */ /* 0x000fde0000000000 */
[----:B------:R-:W-:-:S12]  /*1f50*/  NOP ;  /* 0x0000000000007918 */ /* 0x000fd80000000000 */
[----:B------:R-:W0:Y:S02]  /*1f60*/  @!P0 DSETP.MIN.AND P2, P3, R20, R8, PT ;  /* 0x000000081400822a */ /* 0x000e240003b40000 */
[----:B0-----:R-:W-:Y:S01]  /*1f70*/  @!P0 FSEL R6, R21, R4, P2 ;  /* 0x0000000415068208 */ /* 0x001fe20001000000 */
[----:B---3--:R-:W-:Y:S01]  /*1f80*/  IMAD.MOV.U32 R21, RZ, RZ, R9 ;  /* 0x000000ffff157224 */ /* 0x008fe200078e0009 */
[----:B------:R-:W-:Y:S02]  /*1f90*/  @!P0 SEL R0, R0, R5, P2 ;  /* 0x0000000500008207 */ /* 0x000fe40001000000 */
[----:B------:R-:W-:Y:S02]  /*1fa0*/  @!P0 SEL R7, R7, R6, P3 ;  /* 0x0000000607078207 */ /* 0x000fe40001800000 */
[----:B------:R-:W-:Y:S01]  /*1fb0*/  MOV R20, R8 ;  /* 0x0000000800147202 */ /* 0x000fe20000000f00 */
[----:B------:R-:W-:Y:S01]  /*1fc0*/  @!P0 IMAD.MOV.U32 R20, RZ, RZ, R0 ;  /* 0x000000ffff148224 */ /* 0x000fe200078e0000 */
[----:B------:R-:W-:-:S07]  /*1fd0*/  @!P0 MOV R21, R7 ;  /* 0x0000000700158202 */ /* 0x000fce0000000f00 */
.L_x_17433:
[----:B------:R-:W-:Y:S05]  /*1fe0*/  BSYNC.RECONVERGENT B0 ;  /* 0x0000000000007941 */ /* 0x000fea0003800200 */
.L_x_17432:
[----:B------:R-:W-:Y:S04]  /*1ff0*/  BSSY.RECONVERGENT B0, `(.L_x_17434) ;  /* 0x0000012000007945 */ /* 0x000fe80003800200 */
[----:B------:R-:W-:Y:S05]  /*2000*/  @P1 BRA `(.L_x_17435) ;  /* 0x0000000000401947 */ /* 0x000fea0003800000 */
[----:B------:R-:W0:Y:S02]  /*2010*/  DSETP.NAN.AND P0, PT, R10, R10, PT ;  /* 0x0000000a0a00722a */ /* 0x000e240003f08000 */
[----:B0-----:R-:W-:Y:S01]  /*2020*/  @!P0 IMAD.MOV.U32 R4, RZ, RZ, R11 ;  /* 0x000000ffff048224 */ /* 0x001fe200078e000b */
[----:B------:R-:W-:Y:S01]  /*2030*/  @!P0 MOV R5, R10 ;  /* 0x0000000a00058202 */ /* 0x000fe20000000f00 */
[----:B------:R-:W-:-:S03]  /*2040*/  @!P0 IMAD.MOV.U32 R0, RZ, RZ, R22 ;  /* 0x000000ffff008224 */ /* 0x000fc600078e0016 */
[----:B------:R-:W-:-:S15]  /*2050*/  @!P0 LOP3.LUT R7, R4, 0x80000, RZ, 0xfc, !PT ;  /* 0x0008000004078812 */ /* 0x000fde00078efcff */
[----:B------:R-:W-:-:S15]  /*2060*/  NOP ;  /* 0x0000000000007918 */ /* 0x000fde0000000000 */
[----:B------:R-:W-:-:S15]  /*2070*/  NOP ;  /* 0x0000000000007918 */ /* 0x000fde0000000000 */
[----:B------:R-:W-:-:S12]  /*2080*/  NOP ;  /* 0x0000000000007918 */ /* 0x000fd80000000000 */
[----:B------:R-:W0:Y:S02]  /*2090*/  @!P0 DSETP.MIN.AND P1, P2, R22, R10, PT ;  /* 0x0000000a1600822a */ /* 0x000e240003a20000 */
[----:B0-----:R-:W-:Y:S01]  /*20a0*/  @!P0 FSEL R6, R23, R4, P1 ;  /* 0x0000000417068208 */ /* 0x001fe20000800000 */
[----:B--2---:R-:W-:Y:S01]  /*20b0*/  IMAD.MOV.U32 R22, RZ, RZ, R10 ;  /* 0x000000ffff167224 */ /* 0x004fe200078e000a */
[----:B------:R-:W-:Y:S01]  /*20c0*/  @!P0 SEL R0, R0, R5, P1 ;  /* 0x0000000500008207 */ /* 0x000fe20000800000 */
[----:B------:R-:W-:Y:S01]  /*20d0*/  IMAD.MOV.U32 R23, RZ, RZ, R11 ;  /* 0x000000ffff177224 */ /* 0x000fe200078e000b */
[----:B------:R-:W-:Y:S02]  /*20e0*/  @!P0 SEL R7, R7, R6, P2 ;  /* 0x0000000607078207 */ /* 0x000fe40001000000 */
[----:B------:R-:W-:-:S03]  /*20f0*/  @!P0 MOV R22, R0 ;  /* 0x0000000000168202 */ /* 0x000fc60000000f00 */
[----:B------:R-:W-:-:S07]  /*2100*/  @!P0 IMAD.MOV.U32 R23, RZ, RZ, R7 ;  /* 0x000000ffff178224 */ /* 0x000fce00078e0007 */
.L_x_17435:
[----:B------:R-:W-:Y:S05]  /*2110*/  BSYNC.RECONVERGENT B0 ;  /* 0x0000000000007941 */ /* 0x000fea0003800200 */
.L_x_17434:
[----:B------:R-:W-:Y:S04]  /*2120*/  STG.E.128 desc[UR4][R2.64], R32 ;  /* 0x0000002002007986 */ /* 0x000fe8000c101d04 */
[----:B------:R-:W-:Y:S04]  /*2130*/  STG.E.128 desc[UR4][R2.64+0x800], R28 ;  /* 0x0008001c02007986 */ /* 0x000fe8000c101d04 */
[----:B------:R-:W-:Y:S04]  /*2140*/  STG.E.128 desc[UR4][R2.64+0x1000], R24 ;  /* 0x0010001802007986 */ /* 0x000fe8000c101d04 */
[----:B------:R-:W-:Y:S01]  /*2150*/  STG.E.128 desc[UR4][R2.64+0x1800], R20 ;  /* 0x0018001402007986 */ /* 0x000fe2000c101d04 */
[----:B------:R-:W-:Y:S05]  /*2160*/  EXIT ;  /* 0x000000000000794d */ /* 0x000fea0003800000 */
.L_x_17436:
        /* <DEDUP_REMOVED lines=9> */
.L_x_41027:


//--------------------- .text._ZN2at6native29vectorized_elementwise_kernelILi4ENS0_13BinaryFunctorIdddZZZNS0_19minimum_kernel_cudaERNS_18TensorIteratorBaseEENKUlvE0_clEvENKUlvE_clEvEUlddE_EESt5arrayIPcLm3EEEEviT0_T1_ --------------------------
	.section	.text._ZN2at6native29vectorized_elementwise_kernelILi4ENS0_13BinaryFunctorIdddZZZNS0_19minimum_kernel_cudaERNS_18TensorIteratorBaseEENKUlvE0_clEvENKUlvE_clEvEUlddE_EESt5arrayIPcLm3EEEEviT0_T1_,"ax",@progbits
	.align	128
        .global         _ZN2at6native29vectorized_elementwise_kernelILi4ENS0_13BinaryFunctorIdddZZZNS0_19minimum_kernel_cudaERNS_18TensorIteratorBaseEENKUlvE0_clEvENKUlvE_clEvEUlddE_EESt5arrayIPcLm3EEEEviT0_T1_
        .type           _ZN2at6native29vectorized_elementwise_kernelILi4ENS0_13BinaryFunctorIdddZZZNS0_19minimum_kernel_cudaERNS_18TensorIteratorBaseEENKUlvE0_clEvENKUlvE_clEvEUlddE_EESt5arrayIPcLm3EEEEviT0_T1_,@function
        .size           _ZN2at6native29vectorized_elementwise_kernelILi4ENS0_13BinaryFunctorIdddZZZNS0_19minimum_kernel_cudaERNS_18TensorIteratorBaseEENKUlvE0_clEvENKUlvE_clEvEUlddE_EESt5arrayIPcLm3EEEEviT0_T1_,(.L_x_41028 - _ZN2at6native29vectorized_elementwise_kernelILi4ENS0_13BinaryFunctorIdddZZZNS0_19minimum_kernel_cudaERNS_18TensorIteratorBaseEENKUlvE0_clEvENKUlvE_clEvEUlddE_EESt5arrayIPcLm3EEEEviT0_T1_)
        .other          _ZN2at6native29vectorized_elementwise_kernelILi4ENS0_13BinaryFunctorIdddZZZNS0_19minimum_kernel_cudaERNS_18TensorIteratorBaseEENKUlvE0_clEvENKUlvE_clEvEUlddE_EESt5arrayIPcLm3EEEEviT0_T1_,@"STO_CUDA_ENTRY STV_DEFAULT"
_ZN2at6native29vectorized_elementwise_kernelILi4ENS0_13BinaryFunctorIdddZZZNS0_19minimum_kernel_cudaERNS_18TensorIteratorBaseEENKUlvE0_clEvENKUlvE_clEvEUlddE_EESt5arrayIPcLm3EEEEviT0_T1_:
.text._ZN2at6native29vectorized_elementwise_kernelILi4ENS0_13BinaryFunctorIdddZZZNS0_19minimum_kernel_cudaERNS_18TensorIteratorBaseEENKUlvE0_clEvENKUlvE_clEvEUlddE_EESt5arrayIPcLm3EEEEviT0_T1_:
        /* <DEDUP_REMOVED lines=118> */
.L_x_17439:
[----:B------:R-:W-:Y:S05]  /*0760*/  BSYNC.RECONVERGENT B0 ;  /* 0x0000000000007941 */ /* 0x000fea0003800200 */
.L_x_17438:
        /* <DEDUP_REMOVED lines=22> */
.L_x_17441:
[----:B------:R-:W-:Y:S05]  /*08d0*/  BSYNC.RECONVERGENT B0 ;  /* 0x0000000000007941 */ /* 0x000fea0003800200 */
.L_x_17440:
        /* <DEDUP_REMOVED lines=22> */
.L_x_17443:
[----:B------:R-:W-:Y:S05]  /*0a40*/  BSYNC.RECONVERGENT B0 ;  /* 0x0000000000007941 */ /* 0x000fea0003800200 */
.L_x_17442:
        /* <DEDUP_REMOVED lines=21> */
.L_x_17445:
[----:B------:R-:W-:Y:S05]  /*0ba0*/  BSYNC.RECONVERGENT B0 ;  /* 0x0000000000007941 */ /* 0x000fea0003800200 */
.L_x_17444:
        /* <DEDUP_REMOVED lines=21> */
.L_x_17447:
[----:B------:R-:W-:Y:S05]  /*0d00*/  BSYNC.RECONVERGENT B0 ;  /* 0x0000000000007941 */ /* 0x000fea0003800200 */
.L_x_17446:
        /* <DEDUP_REMOVED lines=22> */
.L_x_17449:
[----:B------:R-:W-:Y:S05]  /*0e70*/  BSYNC.RECONVERGENT B0 ;  /* 0x0000000000007941 */ /* 0x000fea0003800200 */
.L_x_17448:
        /* <DEDUP_REMOVED lines=25> */
.L_x_17451:
[----:B------:R-:W-:Y:S05]  /*1010*/  BSYNC.RECONVERGENT B0 ;  /* 0x0000000000007941 */ /* 0x000fea0003800200 */
.L_x_17450:
        /* <DEDUP_REMOVED lines=19> */
.L_x_17453:
[----:B------:R-:W-:Y:S05]  /*1150*/  BSYNC.RECONVERGENT B0 ;  /* 0x0000000000007941 */ /* 0x000fea0003800200 */
.L_x_17452:
        /* <DEDUP_REMOVED lines=18> */
.L_x_17456:
[----:B------:R-:W-:-:S13]  /*1280*/  ISETP.GE.U32.AND P0, PT, R3, R2, PT ;  /* 0x000000020300720c */ /* 0x000fda0003f06070 */
[----:B------:R-:W-:Y:S05]  /*1290*/  @P0 BRA `(.L_x_17458) ;  /* 0x0000000000300947 */ /* 0x000fea0003800000 */
[----:B0-----:R-:W0:Y:S01]  /*12a0*/  LDC.64 R4, c[0x0][0x388] ;  /* 0x0000e200ff047b82 */ /* 0x001e220000000a00 */
[----:B------:R-:W-:Y:S02]  /*12b0*/  IMAD.IADD R7, R0, 0x1, R3 ;  /* 0x0000000100077824 */ /* 0x000fe400078e0203 */
[----:B------:R-:W-:Y:S02]  /*12c0*/  VIADD R3, R3, 0x80 ;  /* 0x0000008003037836 */ /* 0x000fe40000000000 */
[----:B0-----:R-:W-:-:S05]  /*12d0*/  IMAD.WIDE.U32 R4, R7, 0x8, R4 ;  /* 0x0000000807047825 */ /* 0x001fca00078e0004 */
[----:B------:R1:W-:Y:S02]  /*12e0*/  STG.E.64 desc[UR4][R4.64], R16 ;  /* 0x0000001004007986 */ /* 0x0003e4000c101b04 */
.L_x_17457:
[----:B------:R-:W-:-:S13]  /*12f0*/  ISETP.GE.U32.AND P0, PT, R3, R2, PT ;  /* 0x000000020300720c */ /* 0x000fda0003f06070 */
[----:B------:R-:W-:Y:S05]  /*1300*/  @P0 BRA `(.L_x_17459) ;  /* 0x0000000000340947 */ /* 0x000fea0003800000 */
[----:B01----:R-:W0:Y:S01]  /*1310*/  LDC.64 R4, c[0x0][0x388] ;  /* 0x0000e200ff047b82 */ /* 0x003e220000000a00 */
[----:B------:R-:W-:Y:S01]  /*1320*/  IADD3 R7, PT, PT, R0, R3, RZ ;  /* 0x0000000300077210 */ /* 0x000fe20007ffe0ff */
[----:B------:R-:W-:-:S04]  /*1330*/  VIADD R3, R3, 0x80 ;  /* 0x0000008003037836 */ /* 0x000fc80000000000 */
[----:B0-----:R-:W-:-:S05]  /*1340*/  IMAD.WIDE.U32 R4, R7, 0x8, R4 ;  /* 0x0000000807047825 */ /* 0x001fca00078e0004 */
[----:B------:R1:W-:Y:S02]  /*1350*/  STG.E.64 desc[UR4][R4.64], R20 ;  /* 0x0000001404007986 */ /* 0x0003e4000c101b04 */
.L_x_17458:
        /* <DEDUP_REMOVED lines=8> */
.L_x_17459:
[----:B------:R-:W-:Y:S05]  /*13e0*/  BSYNC.RELIABLE B1 ;  /* 0x0000000000017941 */ /* 0x000fea0003800100 */
.L_x_17455:
[----:B------:R-:W-:-:S13]  /*13f0*/  ISETP.GE.U32.AND P0, PT, R3, R2, PT ;  /* 0x000000020300720c */ /* 0x000fda0003f06070 */
[----:B012---:R-:W0:Y:S01]  /*1400*/  @!P0 LDC.64 R4, c[0x0][0x388] ;  /* 0x0000e200ff048b82 */ /* 0x007e220000000a00 */
[----:B------:R-:W-:Y:S01]  /*1410*/  @!P0 IADD3 R7, PT, PT, R0, R3, RZ ;  /* 0x0000000300078210 */ /* 0x000fe20007ffe0ff */
[----:B------:R-:W-:-:S04]  /*1420*/  @!P0 VIADD R3, R3, 0x80 ;  /* 0x0000008003038836 */ /* 0x000fc80000000000 */
[----:B0-----:R-:W-:-:S05]  /*1430*/  @!P0 IMAD.WIDE.U32 R4, R7, 0x8, R4 ;  /* 0x0000000807048825 */ /* 0x001fca00078e0004 */
[----:B------:R2:W-:Y:S02]  /*1440*/  @!P0 STG.E.64 desc[UR4][R4.64], R28 ;  /* 0x0000001c04008986 */ /* 0x0005e4000c101b04 */
.L_x_17460:
[----:B------:R-:W-:Y:S05]  /*1450*/  BSYNC.RECONVERGENT B0 ;  /* 0x0000000000007941 */ /* 0x000fea0003800200 */
.L_x_17454:
        /* <DEDUP_REMOVED lines=8> */
.L_x_17437:
[----:B------:R-:W0:Y:S01]  /*14e0*/  S2R R37, SR_TID.X ;  /* 0x0000000000257919 */ /* 0x000e220000002100 */
[----:B------:R-:W1:Y:S08]  /*14f0*/  LDC.64 R2, c[0x0][0x390] ;  /* 0x0000e400ff027b82 */ /* 0x000e700000000a00 */
[----:B------:R-:W2:Y:S01]  /*1500*/  LDC.64 R4, c[0x0][0x398] ;  /* 0x0000e600ff047b82 */ /* 0x000ea20000000a00 */
[----:B-1----:R-:W-:-:S04]  /*1510*/  IMAD.WIDE.U32 R2, R0, 0x8, R2 ;  /* 0x0000000800027825 */ /* 0x002fc800078e0002 */
[----:B0-----:R-:W-:-:S04]  /*1520*/  IMAD.WIDE.U32 R2, R37, 0x20, R2 ;  /* 0x0000002025027825 */ /* 0x001fc800078e0002 */
[----:B--2---:R-:W-:Y:S01]  /*1530*/  IMAD.WIDE.U32 R4, R0, 0x8, R4 ;  /* 0x0000000800047825 */ /* 0x004fe200078e0004 */
[----:B------:R-:W2:Y:S04]  /*1540*/  LDG.E.ENL2.256 R28, R32, desc[UR4][R2.64] ;  /* 0xfe0000040220797e */ /* 0x000ea8000812191c */
[----:B------:R-:W3:Y:S01]  /*1550*/  LDG.E.ENL2.256 R20, R24, desc[UR4][R2.64+0x1000] ;  /* 0xfe0080040218797e */ /* 0x000ee20008121914 */
[----:B------:R-:W-:-:S05]  /*1560*/  IMAD.WIDE.U32 R36, R37, 0x20, R4 ;  /* 0x0000002025247825 */ /* 0x000fca00078e0004 */
[----:B------:R0:W5:Y:S04]  /*1570*/  LDG.E.ENL2.256 R12, R16, desc[UR4][R36.64+0x1000] ;  /* 0xfe0080042410797e */ /* 0x000168000812190c */
[----:B------:R0:W5:Y:S01]  /*1580*/  LDG.E.ENL2.256 R4, R8, desc[UR4][R36.64] ;  /* 0xfe0000042408797e */ /* 0x0001620008121904 */
[----:B------:R-:W-:Y:S01]  /*1590*/  BSSY.RECONVERGENT B0, `(.L_x_17461) ;  /* 0x0000028000007945 */ /* 0x000fe20003800200 */
[----:B--2---:R-:W1:-:S15]  /*15a0*/  DSETP.NAN.AND P3, PT, R32, R32, PT ;  /* 0x000000202000722a */ /* 0x004e5e0003f68000 */
[----:B------:R-:W-:-:S15]  /*15b0*/  NOP ;  /* 0x0000000000007918 */ /* 0x000fde0000000000 */
[----:B------:R-:W-:-:S15]  /*15c0*/  NOP ;  /* 0x0000000000007918 */ /* 0x000fde0000000000 */
[----:B------:R-:W-:-:S15]  /*15d0*/  NOP ;  /* 0x0000000000007918 */ /* 0x000fde0000000000 */
[----:B------:R-:W-:-:S04]  /*15e0*/  NOP ;  /* 0x0000000000007918 */ /* 0x000fc80000000000 */
[----:B------:R0:W2:-:S15]  /*15f0*/  DSETP.NAN.AND P4, PT, R34, R34, PT ;  /* 0x000000222200722a */ /* 0x00009e0003f88000 */
        /* <DEDUP_REMOVED lines=9> */
[----:B------:R0:W0:-:S15]  /*1690*/  DSETP.NAN.AND P1, PT, R30, R30, PT ;  /* 0x0000001e1e00722a */ /* 0x00001e0003f28000 */
[----:B------:R-:W-:-:S15]  /*16a0*/  NOP ;  /* 0x0000000000007918 */ /* 0x000fde0000000000 */
[----:B------:R-:W-:-:S15]  /*16b0*/  NOP ;  /* 0x0000000000007918 */ /* 0x000fde0000000000 */
[----:B------:R-:W-:-:S15]  /*16c0*/  NOP ;  /* 0x0000000000007918 */ /* 0x000fde0000000000 */
[----:B------:R-:W-:-:S04]  /*16d0*/  NOP ;  /* 0x0000000000007918 */ /* 0x000fc80000000000 */
[----:B---3--:R3:W0:Y:S02]  /*16e0*/  DSETP.NAN.AND P2, PT, R24, R24, PT ;  /* 0x000000181800722a */ /* 0x0086240003f48000 */
[----:B012-4-:R-:W-:Y:S05]  /*16f0*/  @P3 BRA `(.L_x_17462) ;  /* 0x0000000000443947 */ /* 0x017fea0003800000 */
        /* <DEDUP_REMOVED lines=17> */
.L_x_17462:
[----:B------:R-:W-:Y:S05]  /*1810*/  BSYNC.RECONVERGENT B0 ;  /* 0x0000000000007941 */ /* 0x000fea0003800200 */
.L_x_17461:
[----:B------:R-:W-:Y:S01]  /*1820*/  BSSY.RECONVERGENT B0, `(.L_x_17463) ;  /* 0x0000013000007945 */ /* 0x000fe20003800200 */
[----:B------:R0:W1:Y:S03]  /*1830*/  DSETP.NAN.AND P3, PT, R26, R26, PT ;  /* 0x0000001a1a00722a */ /* 0x0000660003f68000 */
[----:B-1----:R-:W-:Y:S05]  /*1840*/  @P4 BRA `(.L_x_17464) ;  /* 0x0000000000404947 */ /* 0x002fea0003800000 */
[----:B-----5:R-:W1:Y:S02]  /*1850*/  DSETP.NAN.AND P4, PT, R10, R10, PT ;  /* 0x0000000a0a00722a */ /* 0x020e640003f88000 */
[----:B-1----:R-:W-:Y:S02]  /*1860*/  @!P4 IMAD.MOV.U32 R2, RZ, RZ, R35 ;  /* 0x000000ffff02c224 */ /* 0x002fe400078e0023 */
[----:B------:R-:W-:-:S15]  /*1870*/  @!P4 IMAD.MOV.U32 R3, RZ, RZ, R11 ;  /* 0x000000ffff03c224 */ /* 0x000fde00078e000b */
[----:B------:R-:W-:-:S15]  /*1880*/  NOP ;  /* 0x0000000000007918 */ /* 0x000fde0000000000 */
[----:B------:R-:W-:-:S15]  /*1890*/  NOP ;  /* 0x0000000000007918 */ /* 0x000fde0000000000 */
[----:B------:R-:W-:-:S15]  /*18a0*/  NOP ;  /* 0x0000000000007918 */ /* 0x000fde0000000000 */
[----:B------:R-:W1:Y:S02]  /*18b0*/  @!P4 DSETP.MIN.AND P5, P6, R34, R10, PT ;  /* 0x0000000a2200c22a */ /* 0x000e640003ea0000 */
[----:B-1----:R-:W-:Y:S01]  /*18c0*/  @!P4 FSEL R2, R2, R3, P5 ;  /* 0x000000030202c208 */ /* 0x002fe20002800000 */
        /* <DEDUP_REMOVED lines=8> */
.L_x_17464:
[----:B------:R-:W-:Y:S05]  /*1950*/  BSYNC.RECONVERGENT B0 ;  /* 0x0000000000007941 */ /* 0x000fea0003800200 */
.L_x_17463:
[----:B-----5:R-:W1:Y:S01]  /*1960*/  S2R R8, SR_TID.X ;  /* 0x0000000000087919 */ /* 0x020e620000002100 */
[----:B------:R-:W2:Y:S01]  /*1970*/  LDC.64 R2, c[0x0][0x388] ;  /* 0x0000e200ff027b82 */ /* 0x000ea20000000a00 */
[----:B------:R-:W-:Y:S01]  /*1980*/  BSSY.RECONVERGENT B0, `(.L_x_17465) ;  /* 0x0000013000007945 */ /* 0x000fe20003800200 */
[----:B------:R4:W0:Y:S03]  /*1990*/  DSETP.NAN.AND P4, PT, R20, R20, PT ;  /* 0x000000141400722a */ /* 0x0008260003f88000 */
        /* <DEDUP_REMOVED lines=11> */
[----:B------:R-:W-:Y:S01]  /*1a50*/  @!P0 SEL R10, R10, R9, P6 ;  /* 0x000000090a0a8207 */ /* 0x000fe20003000000 */
[----:B------:R-:W-:-:S04]  /*1a60*/  @!P0 IMAD.MOV.U32 R9, RZ, RZ, R4 ;  /* 0x000000ffff098224 */ /* 0x000fc800078e0004 */
[----:B------:R-:W-:Y:S01]  /*1a70*/  @!P0 IMAD.MOV.U32 R29, RZ, RZ, R10 ;  /* 0x000000ffff1d8224 */ /* 0x000fe200078e000a */
[----:B------:R-:W-:Y:S02]  /*1a80*/  @!P0 SEL R9, R28, R9, P5 ;  /* 0x000000091c098207 */ /* 0x000fe40002800000 */
[----:B------:R-:W-:-:S03]  /*1a90*/  MOV R28, R4 ;  /* 0x00000004001c7202 */ /* 0x000fc60000000f00 */
[----:B------:R-:W-:-:S07]  /*1aa0*/  @!P0 IMAD.MOV.U32 R28, RZ, RZ, R9 ;  /* 0x000000ffff1c8224 */ /* 0x000fce00078e0009 */
.L_x_17466:
[----:B------:R-:W-:Y:S05]  /*1ab0*/  BSYNC.RECONVERGENT B0 ;  /* 0x0000000000007941 */ /* 0x000fea0003800200 */
.L_x_17465:
[----:B------:R-:W-:Y:S04]  /*1ac0*/  BSSY.RECONVERGENT B0, `(.L_x_17467) ;  /* 0x0000012000007945 */ /* 0x000fe80003800200 */
[----:B------:R-:W-:Y:S05]  /*1ad0*/  @P1 BRA `(.L_x_17468) ;  /* 0x0000000000401947 */ /* 0x000fea0003800000 */
[----:B------:R-:W0:Y:S02]  /*1ae0*/  DSETP.NAN.AND P0, PT, R6, R6, PT ;  /* 0x000000060600722a */ /* 0x000e240003f08000 */
[----:B0-----:R-:W-:Y:S01]  /*1af0*/  @!P0 IMAD.MOV.U32 R10, RZ, RZ, R7 ;  /* 0x000000ffff0a8224 */ /* 0x001fe200078e0007 */
[----:B------:R-:W-:Y:S01]  /*1b00*/  @!P0 MOV R4, R30 ;  /* 0x0000001e00048202 */ /* 0x000fe20000000f00 */
[----:B------:R-:W-:-:S15]  /*1b10*/  @!P0 IMAD.MOV.U32 R5, RZ, RZ, R6 ;  /* 0x000000ffff058224 */ /* 0x000fde00078e0006 */
[----:B------:R-:W-:-:S15]  /*1b20*/  NOP ;  /* 0x0000000000007918 */ /* 0x000fde0000000000 */
[----:B------:R-:W-:-:S15]  /*1b30*/  NOP ;  /* 0x0000000000007918 */ /* 0x000fde0000000000 */
[----:B------:R-:W-:-:S15]  /*1b40*/  NOP ;  /* 0x0000000000007918 */ /* 0x000fde0000000000 */
[----:B------:R-:W0:Y:S02]  /*1b50*/  @!P0 DSETP.MIN.AND P1, P5, R30, R6, PT ;  /* 0x000000061e00822a */ /* 0x000e240003d20000 */
[----:B0-----:R-:W-:Y:S01]  /*1b60*/  @!P0 FSEL R9, R31, R10, P1 ;  /* 0x0000000a1f098208 */ /* 0x001fe20000800000 */
[----:B------:R-:W-:Y:S01]  /*1b70*/  IMAD.MOV.U32 R30, RZ, RZ, R6 ;  /* 0x000000ffff1e7224 */ /* 0x000fe200078e0006 */
[----:B------:R-:W-:Y:S02]  /*1b80*/  @!P0 LOP3.LUT R10, R10, 0x80000, RZ, 0xfc, !PT ;  /* 0x000800000a0a8812 */ /* 0x000fe400078efcff */
[----:B------:R-:W-:Y:S02]  /*1b90*/  @!P0 SEL R4, R4, R5, P1 ;  /* 0x0000000504048207 */ /* 0x000fe40000800000 */
[----:B------:R-:W-:Y:S02]  /*1ba0*/  @!P0 SEL R9, R10, R9, P5 ;  /* 0x000000090a098207 */ /* 0x000fe40002800000 */
[----:B------:R-:W-:Y:S01]  /*1bb0*/  MOV R31, R7 ;  /* 0x00000007001f7202 */ /* 0x000fe20000000f00 */
[----:B------:R-:W-:-:S02]  /*1bc0*/  @!P0 IMAD.MOV.U32 R30, RZ, RZ, R4 ;  /* 0x000000ffff1e8224 */ /* 0x000fc400078e0004 */
[----:B------:R-:W-:-:S07]  /*1bd0*/  @!P0 IMAD.MOV.U32 R31, RZ, RZ, R9 ;  /* 0x000000ffff1f8224 */ /* 0x000fce00078e0009 */
.L_x_17468:
[----:B------:R-:W-:Y:S05]  /*1be0*/  BSYNC.RECONVERGENT B0 ;  /* 0x0000000000007941 */ /* 0x000fea0003800200 */
.L_x_17467:
[----:B------:R-:W-:Y:S01]  /*1bf0*/  BSSY.RECONVERGENT B0, `(.L_x_17469) ;  /* 0x0000013000007945 */ /* 0x000fe20003800200 */
[----:B--2---:R-:W-:-:S03]  /*1c00*/  IMAD.WIDE.U32 R2, R0, 0x8, R2 ;  /* 0x0000000800027825 */ /* 0x004fc600078e0002 */
[----:B------:R-:W-:Y:S05]  /*1c10*/  @P2 BRA `(.L_x_17470) ;  /* 0x0000000000402947 */ /* 0x000fea0003800000 */
[----:B------:R-:W0:Y:S02]  /*1c20*/  DSETP.NAN.AND P0, PT, R16, R16, PT ;  /* 0x000000101000722a */ /* 0x000e240003f08000 */
[----:B0-----:R-:W-:Y:S01]  /*1c30*/  @!P0 MOV R4, R17 ;  /* 0x0000001100048202 */ /* 0x001fe20000000f00 */
[----:B------:R-:W-:Y:S02]  /*1c40*/  @!P0 IMAD.MOV.U32 R0, RZ, RZ, R24 ;  /* 0x000000ffff008224 */ /* 0x000fe400078e0018 */
[----:B------:R-:W-:Y:S01]  /*1c50*/  @!P0 IMAD.MOV.U32 R5, RZ, RZ, R16 ;  /* 0x000000ffff058224 */ /* 0x000fe200078e0010 */
[----:B------:R-:W-:-:S15]  /*1c60*/  @!P0 LOP3.LUT R7, R4, 0x80000, RZ, 0xfc, !PT ;  /* 0x0008000004078812 */ /* 0x000fde00078efcff */
[----:B------:R-:W-:-:S15]  /*1c70*/  NOP ;  /* 0x0000000000007918 */ /* 0x000fde0000000000 */
[----:B------:R-:W-:-:S15]  /*1c80*/  NOP ;  /* 0x0000000000007918 */ /* 0x000fde0000000000 */
[----:B------:R-:W-:-:S13]  /*1c90*/  NOP ;  /* 0x0000000000007918 */ /* 0x000fda0000000000 */
[----:B------:R-:W0:Y:S02]  /*1ca0*/  @!P0 DSETP.MIN.AND P1, P2, R24, R16, PT ;  /* 0x000000101800822a */ /* 0x000e240003a20000 */
[----:B0-----:R-:W-:Y:S01]  /*1cb0*/  @!P0 FSEL R6, R25, R4, P1 ;  /* 0x0000000419068208 */ /* 0x001fe20000800000 */
[----:B---3--:R-:W-:Y:S01]  /*1cc0*/  IMAD.MOV.U32 R24, RZ, RZ, R16 ;  /* 0x000000ffff187224 */ /* 0x008fe200078e0010 */
[----:B------:R-:W-:Y:S01]  /*1cd0*/  @!P0 SEL R0, R0, R5, P1 ;  /* 0x0000000500008207 */ /* 0x000fe20000800000 */
[----:B------:R-:W-:Y:S01]  /*1ce0*/  IMAD.MOV.U32 R25, RZ, RZ, R17 ;  /* 0x000000ffff197224 */ /* 0x000fe200078e0011 */
[----:B------:R-:W-:Y:S02]  /*1cf0*/  @!P0 SEL R7, R7, R6, P2 ;  /* 0x0000000607078207 */ /* 0x000fe40001000000 */
[----:B------:R-:W-:-:S03]  /*1d00*/  @!P0 MOV R24, R0 ;  /* 0x0000000000188202 */ /* 0x000fc60000000f00 */
[----:B------:R-:W-:-:S07]  /*1d10*/  @!P0 IMAD.MOV.U32 R25, RZ, RZ, R7 ;  /* 0x000000ffff198224 */ /* 0x000fce00078e0007 */
.L_x_17470:
[----:B------:R-:W-:Y:S05]  /*1d20*/  BSYNC.RECONVERGENT B0 ;  /* 0x0000000000007941 */ /* 0x000fea0003800200 */
.L_x_17469:
[----:B------:R-:W-:Y:S01]  /*1d30*/  BSSY.RECONVERGENT B0, `(.L_x_17471) ;  /* 0x0000013000007945 */ /* 0x000fe20003800200 */
[----:B-1----:R-:W-:-:S03]  /*1d40*/  IMAD.WIDE.U32 R2, R8, 0x20, R2 ;  /* 0x0000002008027825 */ /* 0x002fc600078e0002 */
        /* <DEDUP_REMOVED lines=11> */
[----:B------:R-:W-:Y:S01]  /*1e00*/  IMAD.MOV.U32 R26, RZ, RZ, R18 ;  /* 0x000000ffff1a7224 */ /* 0x000fe200078e0012 */
[----:B------:R-:W-:Y:S01]  /*1e10*/  @!P0 SEL R0, R0, R5, P1 ;  /* 0x0000000500008207 */ /* 0x000fe20000800000 */
[----:B------:R-:W-:Y:S01]  /*1e20*/  IMAD.MOV.U32 R27, RZ, RZ, R19 ;  /* 0x000000ffff1b7224 */ /* 0x000fe200078e0013 */
[----:B------:R-:W-:-:S03]  /*1e30*/  @!P0 SEL R7, R7, R6, P2 ;  /* 0x0000000607078207 */ /* 0x000fc60001000000 */
[----:B------:R-:W-:Y:S01]  /*1e40*/  @!P0 IMAD.MOV.U32 R26, RZ, RZ, R0 ;  /* 0x000000ffff1a8224 */ /* 0x000fe200078e0000 */
[----:B------:R-:W-:-:S07]  /*1e50*/  @!P0 MOV R27, R7 ;  /* 0x00000007001b8202 */ /* 0x000fce0000000f00 */
.L_x_17472:
[----:B------:R-:W-:Y:S05]  /*1e60*/  BSYNC.RECONVERGENT B0 ;  /* 0x0000000000007941 */ /* 0x000fea0003800200 */
.L_x_17471:
[----:B------:R-:W-:Y:S01]  /*1e70*/  BSSY.RECONVERGENT B0, `(.L_x_17473) ;  /* 0x0000013000007945 */ /* 0x000fe20003800200 */
[----:B------:R0:W1:Y:S03]  /*1e80*/  DSETP.NAN.AND P1, PT, R22, R22, PT ;  /* 0x000000161600722a */ /* 0x0000660003f28000 */
[----:B-1----:R-:W-:Y:S05]  /*1e90*/  @P4 BRA `(.L_x_17474) ;  /* 0x0000000000404947 */ /* 0x002fea0003800000 */
[----:B------:R-:W1:Y:S02]  /*1ea0*/  DSETP.NAN.AND P0, PT, R12, R12, PT ;  /* 0x0000000c0c00722a */ /* 0x000e640003f08000 */
[----:B-1----:R-:W-:Y:S02]  /*1eb0*/  @!P0 IMAD.MOV.U32 R4, RZ, RZ, R13 ;  /* 0x000000ffff048224 */ /* 0x002fe400078e000d */
[----:B------:R-:W-:Y:S02]  /*1ec0*/  @!P0 IMAD.MOV.U32 R0, RZ, RZ, R20 ;  /* 0x000000ffff008224 */ /* 0x000fe400078e0014 */
[----:B------:R-:W-:Y:S01]  /*1ed0*/  @!P0 IMAD.MOV.U32 R5, RZ, RZ, R12 ;  /* 0x000000ffff058224 */ /* 0x000fe200078e000c */
[----:B------:R-:W-:-:S15]  /*1ee0*/  @!P0 LOP3.LUT R7, R4, 0x80000, RZ, 0xfc, !PT ;  /* 0x0008000004078812 */ /* 0x000fde00078efcff */
[----:B------:R-:W-:-:S15]  /*1ef0*/  NOP ;  /* 0x0000000000007918 */ /* 0x000fde0000000000 */
[----:B------:R-:W-:-:S15]  /*1f00*/  NOP ;  /* 0x0000000000007918 */ /* 0x000fde0000000000 */
[----:B------:R-:W-:-:S12]  /*1f10*/  NOP ;  /* 0x0000000000007918 */ /* 0x000fd80000000000 */
[----:B------:R-:W1:Y:S02]  /*1f20*/  @!P0 DSETP.MIN.AND P2, P3, R20, R12, PT ;  /* 0x0000000c1400822a */ /* 0x000e640003b40000 */
[----:B-1----:R-:W-:Y:S01]  /*1f30*/  @!P0 FSEL R6, R21, R4, P2 ;  /* 0x0000000415068208 */ /* 0x002fe20001000000 */
[----:B----4-:R-:W-:Y:S01]  /*1f40*/  IMAD.MOV.U32 R21, RZ, RZ, R13 ;  /* 0x000000ffff157224 */ /* 0x010fe200078e000d */
[----:B------:R-:W-:Y:S02]  /*1f50*/  @!P0 SEL R0, R0, R5, P2 ;  /* 0x0000000500008207 */ /* 0x000fe40001000000 */
[----:B------:R-:W-:Y:S02]  /*1f60*/  @!P0 SEL R7, R7, R6, P3 ;  /* 0x0000000607078207 */ /* 0x000fe40001800000 */
[----:B------:R-:W-:Y:S01]  /*1f70*/  MOV R20, R12 ;  /* 0x0000000c00147202 */ /* 0x000fe20000000f00 */
[----:B------:R-:W-:Y:S01]  /*1f80*/  @!P0 IMAD.MOV.U32 R20, RZ, RZ, R0 ;  /* 0x000000ffff148224 */ /* 0x000fe200078e0000 */
[----:B------:R-:W-:-:S07]  /*1f90*/  @!P0 MOV R21, R7 ;  /* 0x0000000700158202 */ /* 0x000fce0000000f00 */
.L_x_17474:
[----:B------:R-:W-:Y:S05]  /*1fa0*/  BSYNC.RECONVERGENT B0 ;  /* 0x0000000000007941 */ /* 0x000fea0003800200 */
.L_x_17473:
[----:B------:R-:W-:Y:S04]  /*1fb0*/  BSSY.RECONVERGENT B0, `(.L_x_17475) ;  /* 0x0000012000007945 */ /* 0x000fe80003800200 */
[----:B------:R-:W-:Y:S05]  /*1fc0*/  @P1 BRA `(.L_x_17476) ;  /* 0x0000000000401947 */ /* 0x000fea0003800000 */
[----:B------:R-:W1:Y:S02]  /*1fd0*/  DSETP.NAN.AND P0, PT, R14, R14, PT ;  /* 0x0000000e0e00722a */ /* 0x000e640003f08000 */
[----:B-1----:R-:W-:Y:S01]  /*1fe0*/  @!P0 IMAD.MOV.U32 R4, RZ, RZ, R15 ;  /* 0x000000ffff048224 */ /* 0x002fe200078e000f */
[----:B------:R-:W-:Y:S01]  /*1ff0*/  @!P0 MOV R5, R14 ;  /* 0x0000000e00058202 */ /* 0x000fe20000000f00 */
[----:B------:R-:W-:-:S03]  /*2000*/  @!P0 IMAD.MOV.U32 R0, RZ, RZ, R22 ;  /* 0x000000ffff008224 */ /* 0x000fc600078e0016 */
[----:B------:R-:W-:-:S15]  /*2010*/  @!P0 LOP3.LUT R7, R4, 0x80000, RZ, 0xfc, !PT ;  /* 0x0008000004078812 */ /* 0x000fde00078efcff */
[----:B------:R-:W-:-:S15]  /*2020*/  NOP ;  /* 0x0000000000007918 */ /* 0x000fde0000000000 */
[----:B------:R-:W-:-:S15]  /*2030*/  NOP ;  /* 0x0000000000007918 */ /* 0x000fde0000000000 */
[----:B------:R-:W-:-:S12]  /*2040*/  NOP ;  /* 0x0000000000007918 */ /* 0x000fd80000000000 */
[----:B------:R-:W1:Y:S02]  /*2050*/  @!P0 DSETP.MIN.AND P1, P2, R22, R14, PT ;  /* 0x0000000e1600822a */ /* 0x000e640003a20000 */
[----:B-1----:R-:W-:Y:S01]  /*2060*/  @!P0 FSEL R6, R23, R4, P1 ;  /* 0x0000000417068208 */ /* 0x002fe20000800000 */
[----:B0-----:R-:W-:Y:S01]  /*2070*/  IMAD.MOV.U32 R22, RZ, RZ, R14 ;  /* 0x000000ffff167224 */ /* 0x001fe200078e000e */
[----:B------:R-:W-:Y:S01]  /*2080*/  @!P0 SEL R0, R0, R5, P1 ;  /* 0x0000000500008207 */ /* 0x000fe20000800000 */
[----:B------:R-:W-:Y:S01]  /*2090*/  IMAD.MOV.U32 R23, RZ, RZ, R15 ;  /* 0x000000ffff177224 */ /* 0x000fe200078e000f */
[----:B------:R-:W-:Y:S02]  /*20a0*/  @!P0 SEL R7, R7, R6, P2 ;  /* 0x0000000607078207 */ /* 0x000fe40001000000 */
[----:B------:R-:W-:-:S03]  /*20b0*/  @!P0 MOV R22, R0 ;  /* 0x0000000000168202 */ /* 0x000fc60000000f00 */
[----:B------:R-:W-:-:S07]  /*20c0*/  @!P0 IMAD.MOV.U32 R23, RZ, RZ, R7 ;  /* 0x000000ffff178224 */ /* 0x000fce00078e0007 */
.L_x_17476:
[----:B------:R-:W-:Y:S05]  /*20d0*/  BSYNC.RECONVERGENT B0 ;  /* 0x0000000000007941 */ /* 0x000fea0003800200 */
.L_x_17475:
[----:B------:R-:W-:Y:S04]  /*20e0*/  STG.E.ENL2.256 desc[UR4][R2.64], R32, R28 ;  /* 0xf8000020021c797f */ /* 0x000fe8000f121804 */
[----:B------:R-:W-:Y:S01]  /*20f0*/  STG.E.ENL2.256 desc[UR4][R2.64+0x1000], R24, R20 ;  /* 0xf80080180214797f */ /* 0x000fe2000f121804 */
[----:B------:R-:W-:Y:S05]  /*2100*/  EXIT ;  /* 0x000000000000794d */ /* 0x000fea0003800000 */
.L_x_17477:
        /* <DEDUP_REMOVED lines=15> */
.L_x_41028:


//--------------------- .text._ZN2at6native29vectorized_elementwise_kernelILi8ENS0_13BinaryFunctorIdddZZZNS0_19minimum_kernel_cudaERNS_18TensorIteratorBaseEENKUlvE0_clEvENKUlvE_clEvEUlddE_EESt5arrayIPcLm3EEEEviT0_T1_ --------------------------
	.section	.text._ZN2at6native29vectorized_elementwise_kernelILi8ENS0_13BinaryFunctorIdddZZZNS0_19minimum_kernel_cudaERNS_18TensorIteratorBaseEENKUlvE0_clEvENKUlvE_clEvEUlddE_EESt5arrayIPcLm3EEEEviT0_T1_,"ax",@progbits
	.align	128
        .global         _ZN2at6native29vectorized_elementwise_kernelILi8ENS0_13BinaryFunctorIdddZZZNS0_19minimum_kernel_cudaERNS_18TensorIteratorBaseEENKUlvE0_clEvENKUlvE_clEvEUlddE_EESt5arrayIPcLm3EEEEviT0_T1_
        .type           _ZN2at6native29vectorized_elementwise_kernelILi8ENS0_13BinaryFunctorIdddZZZNS0_19minimum_kernel_cudaERNS_18TensorIteratorBaseEENKUlvE0_clEvENKUlvE_clEvEUlddE_EESt5arrayIPcLm3EEEEviT0_T1_,@function
        .size           _ZN2at6native29vectorized_elementwise_kernelILi8ENS0_13BinaryFunctorIdddZZZNS0_19minimum_kernel_cudaERNS_18TensorIteratorBaseEENKUlvE0_clEvENKUlvE_clEvEUlddE_EESt5arrayIPcLm3EEEEviT0_T1_,(.L_x_41029 - _ZN2at6native29vectorized_elementwise_kernelILi8ENS0_13BinaryFunctorIdddZZZNS0_19minimum_kernel_cudaERNS_18TensorIteratorBaseEENKUlvE0_clEvENKUlvE_clEvEUlddE_EESt5arrayIPcLm3EEEEviT0_T1_)
        .other          _ZN2at6native29vectorized_elementwise_kernelILi8ENS0_13BinaryFunctorIdddZZZNS0_19minimum_kernel_cudaERNS_18TensorIteratorBaseEENKUlvE0_clEvENKUlvE_clEvEUlddE_EESt5arrayIPcLm3EEEEviT0_T1_,@"STO_CUDA_ENTRY STV_DEFAULT"
_ZN2at6native29vectorized_elementwise_kernelILi8ENS0_13BinaryFunctorIdddZZZNS0_19minimum_kernel_cudaERNS_18TensorIteratorBaseEENKUlvE0_clEvENKUlvE_clEvEUlddE_EESt5arrayIPcLm3EEEEviT0_T1_:
.text._ZN2at6native29vectorized_elementwise_kernelILi8ENS0_13BinaryFunctorIdddZZZNS0_19minimum_kernel_cudaERNS_18TensorIteratorBaseEENKUlvE0_clEvENKUlvE_clEvEUlddE_EESt5arrayIPcLm3EEEEviT0_T1_:
[----:B------:R-:W-:Y:S01]  /*0000*/  LDC R1, c[0x0][0x37c] ;  /* 0x0000df00ff017b82 */ /* 0x000fe20000000800 */
[----:B------:R-:W-:Y:S05]  /*0010*/  EXIT ;  /* 0x000000000000794d */ /* 0x000fea0003800000 */
.L_x_17478:
        /* <DEDUP_REMOVED lines=14> */
.L_x_41029:


//--------------------- .text._ZN2at6native18elementwise_kernelILi128ELi4EZNS0_15gpu_kernel_implINS0_13AUnaryFunctorIsssZZZNS0_19minimum_kernel_cudaERNS_18TensorIteratorBaseEENKUlvE_clEvENKUlvE3_clEvEUlssE_EEEEvS5_RKT_EUliE_EEviT1_ --------------------------
	.section	.text._ZN2at6native18elementwise_kernelILi128ELi4EZNS0_15gpu_kernel_implINS0_13AUnaryFunctorIsssZZZNS0_19minimum_kernel_cudaERNS_18TensorIteratorBaseEENKUlvE_clEvENKUlvE3_clEvEUlssE_EEEEvS5_RKT_EUliE_EEviT1_,"ax",@progbits
	.align	128
        .global         _ZN2at6native18elementwise_kernelILi128ELi4EZNS0_15gpu_kernel_implINS0_13AUnaryFunctorIsssZZZNS0_19minimum_kernel_cudaERNS_18TensorIteratorBaseEENKUlvE_clEvENKUlvE3_clEvEUlssE_EEEEvS5_RKT_EUliE_EEviT1_
        .type           _ZN2at6native18elementwise_kernelILi128ELi4EZNS0_15gpu_kernel_implINS0_13AUnaryFunctorIsssZZZNS0_19minimum_kernel_cudaERNS_18TensorIteratorBaseEENKUlvE_clEvENKUlvE3_clEvEUlssE_EEEEvS5_RKT_EUliE_EEviT1_,@function
        .size           _ZN2at6native18elementwise_kernelILi128ELi4EZNS0_15gpu_kernel_implINS0_13AUnaryFunctorIsssZZZNS0_19minimum_kernel_cudaERNS_18TensorIteratorBaseEENKUlvE_clEvENKUlvE3_clEvEUlssE_EEEEvS5_RKT_EUliE_EEviT1_,(.L_x_41030 - _ZN2at6native18elementwise_kernelILi128ELi4EZNS0_15gpu_kernel_implINS0_13AUnaryFunctorIsssZZZNS0_19minimum_kernel_cudaERNS_18TensorIteratorBaseEENKUlvE_clEvENKUlvE3_clEvEUlssE_EEEEvS5_RKT_EUliE_EEviT1_)
        .other          _ZN2at6native18elementwise_kernelILi128ELi4EZNS0_15gpu_kernel_implINS0_13AUnaryFunctorIsssZZZNS0_19minimum_kernel_cudaERNS_18TensorIteratorBaseEENKUlvE_clEvENKUlvE3_clEvEUlssE_EEEEvS5_RKT_EUliE_EEviT1_,@"STO_CUDA_ENTRY STV_DEFAULT"
_ZN2at6native18elementwise_kernelILi128ELi4EZNS0_15gpu_kernel_implINS0_13AUnaryFunctorIsssZZZNS0_19minimum_kernel_cudaERNS_18TensorIteratorBaseEENKUlvE_clEvENKUlvE3_clEvEUlssE_EEEEvS5_RKT_EUliE_EEviT1_:
.text._ZN2at6native18elementwise_kernelILi128ELi4EZNS0_15gpu_kernel_implINS0_13AUnaryFunctorIsssZZZNS0_19minimum_kernel_cudaERNS_18TensorIteratorBaseEENKUlvE_clEvENKUlvE3_clEvEUlssE_EEEEvS5_RKT_EUliE_EEviT1_:
        /* <DEDUP_REMOVED lines=319> */
.L_x_17481:
        /* <DEDUP_REMOVED lines=14> */
[----:B------:R0:W5:Y:S01]  /*14d0*/  LDG.E.S8 R0, desc[UR36][R2.64] ;  /* 0x0000002402007981 */ /* 0x000162000c1e1300 */
[----:B------:R-:W-:Y:S05]  /*14e0*/  BRA `(.L_x_17487) ;  /* 0x0000000c00547947 */ /* 0x000fea0003800000 */
.L_x_17485:
[----:B------:R0:W5:Y:S01]  /*14f0*/  LDG.E.U8 R0, desc[UR36][R2.64] ;  /* 0x0000002402007981 */ /* 0x000162000c1e1100 */
[----:B------:R-:W-:Y:S05]  /*1500*/  BRA `(.L_x_17487) ;  /* 0x0000000c004c7947 */ /* 0x000fea0003800000 */
.L_x_17484:
[----:B------:R-:W-:-:S09]  /*1510*/  UISETP.NE.AND UP0, UPT, UR4, 0x2, UPT ;  /* 0x000000020400788c */ /* 0x000fd2000bf05270 */
[----:B------:R-:W-:Y:S05]  /*1520*/  BRA.U !UP0, `(.L_x_17488) ;  /* 0x0000000108207547 */ /* 0x000fea000b800000 */
[----:B------:R-:W-:-:S09]  /*1530*/  UISETP.NE.AND UP0, UPT, UR4, 0x3, UPT ;  /* 0x000000030400788c */ /* 0x000fd2000bf05270 */
[----:B------:R-:W-:Y:S05]  /*1540*/  BRA.U !UP0, `(.L_x_17489) ;  /* 0x0000000108107547 */ /* 0x000fea000b800000 */
[----:B------:R-:W-:-:S09]  /*1550*/  UISETP.NE.AND UP0, UPT, UR4, 0x4, UPT ;  /* 0x000000040400788c */ /* 0x000fd2000bf05270 */
[----:B------:R-:W-:Y:S05]  /*1560*/  BRA.U UP0, `(.L_x_17486) ;  /* 0x0000000900b07547 */ /* 0x000fea000b800000 */
[----:B------:R0:W5:Y:S01]  /*1570*/  LDG.E.U16 R0, desc[UR36][R2.64] ;  /* 0x0000002402007981 */ /* 0x000162000c1e1500 */
[----:B------:R-:W-:Y:S05]  /*1580*/  BRA `(.L_x_17487) ;  /* 0x0000000c002c7947 */ /* 0x000fea0003800000 */
.L_x_17489:
[----:B------:R0:W5:Y:S01]  /*1590*/  LDG.E.U16 R0, desc[UR36][R2.64] ;  /* 0x0000002402007981 */ /* 0x000162000c1e1500 */
[----:B------:R-:W-:Y:S05]  /*15a0*/  BRA `(.L_x_17487) ;  /* 0x0000000c00247947 */ /* 0x000fea0003800000 */
.L_x_17488:
[----:B------:R0:W5:Y:S01]  /*15b0*/  LDG.E.U16 R0, desc[UR36][R2.64] ;  /* 0x0000002402007981 */ /* 0x000162000c1e1500 */
[----:B------:R-:W-:Y:S05]  /*15c0*/  BRA `(.L_x_17487) ;  /* 0x0000000c001c7947 */ /* 0x000fea0003800000 */
.L_x_17483:
[----:B------:R-:W-:-:S09]  /*15d0*/  UISETP.GT.AND UP0, UPT, UR4, 0x6, UPT ;  /* 0x000000060400788c */ /* 0x000fd2000bf04270 */
[----:B------:R-:W-:Y:S05]  /*15e0*/  BRA.U UP0, `(.L_x_17490) ;  /* 0x0000000100307547 */ /* 0x000fea000b800000 */
[----:B------:R-:W-:-:S09]  /*15f0*/  UISETP.NE.AND UP0, UPT, UR4, 0x5, UPT ;  /* 0x000000050400788c */ /* 0x000fd2000bf05270 */
[----:B------:R-:W-:Y:S05]  /*1600*/  BRA.U !UP0, `(.L_x_17491) ;  /* 0x0000000108147547 */ /* 0x000fea000b800000 */
[----:B------:R-:W-:-:S09]  /*1610*/  UISETP.NE.AND UP0, UPT, UR4, 0x6, UPT ;  /* 0x000000060400788c */ /* 0x000fd2000bf05270 */
[----:B------:R-:W-:Y:S05]  /*1620*/  BRA.U UP0, `(.L_x_17486) ;  /* 0x0000000900807547 */ /* 0x000fea000b800000 */
[----:B------:R-:W2:Y:S02]  /*1630*/  LDG.E R2, desc[UR36][R2.64] ;  /* 0x0000002402027981 */ /* 0x000ea4000c1e1900 */
[----:B--2---:R3:W4:Y:S01]  /*1640*/  F2I.FTZ.TRUNC.NTZ R0, R2 ;  /* 0x0000000200007305 */ /* 0x004722000021f100 */
[----:B------:R-:W-:Y:S05]  /*1650*/  BRA `(.L_x_17487) ;  /* 0x0000000800f87947 */ /* 0x000fea0003800000 */
.L_x_17491:
[----:B------:R-:W2:Y:S02]  /*1660*/  LDG.E.U16 R4, desc[UR36][R2.64] ;  /* 0x0000002402047981 */ /* 0x000ea4000c1e1500 */
[----:B--2---:R-:W-:-:S06]  /*1670*/  HADD2.F32 R4, -RZ, R4.H0_H0 ;  /* 0x20000004ff047230 */ /* 0x004fcc0000004100 */
[----:B------:R-:W0:Y:S02]  /*1680*/  F2I.FTZ.TRUNC.NTZ R4, R4 ;  /* 0x0000000400047305 */ /* 0x000e24000021f100 */
[----:B0-----:R-:W-:Y:S01]  /*1690*/  PRMT R0, R4, 0x7610, R0 ;  /* 0x0000761004007816 */ /* 0x001fe20000000000 */
[----:B------:R-:W-:Y:S06]  /*16a0*/  BRA `(.L_x_17487) ;  /* 0x0000000800e47947 */ /* 0x000fec0003800000 */
.L_x_17490:
[----:B------:R-:W-:-:S09]  /*16b0*/  UISETP.NE.AND UP0, UPT, UR4, 0x7, UPT ;  /* 0x000000070400788c */ /* 0x000fd2000bf05270 */
[----:B------:R-:W-:Y:S05]  /*16c0*/  BRA.U !UP0, `(.L_x_17492) ;  /* 0x0000000108307547 */ /* 0x000fea000b800000 */
[----:B------:R-:W-:-:S09]  /*16d0*/  UISETP.NE.AND UP0, UPT, UR4, 0x8, UPT ;  /* 0x000000080400788c */ /* 0x000fd2000bf05270 */
[----:B------:R-:W-:Y:S05]  /*16e0*/  BRA.U !UP0, `(.L_x_17493) ;  /* 0x0000000108147547 */ /* 0x000fea000b800000 */
[----:B------:R-:W-:-:S09]  /*16f0*/  UISETP.NE.AND UP0, UPT, UR4, 0x9, UPT ;  /* 0x000000090400788c */ /* 0x000fd2000bf05270 */
[----:B------:R-:W-:Y:S05]  /*1700*/  BRA.U UP0, `(.L_x_17486) ;  /* 0x0000000900487547 */ /* 0x000fea000b800000 */
[----:B------:R-:W2:Y:S02]  /*1710*/  LDG.E R2, desc[UR36][R2.64] ;  /* 0x0000002402027981 */ /* 0x000ea4000c1e1900 */
[----:B--2---:R0:W1:Y:S01]  /*1720*/  F2I.FTZ.TRUNC.NTZ R0, R2 ;  /* 0x0000000200007305 */ /* 0x004062000021f100 */
[----:B------:R-:W-:Y:S05]  /*1730*/  BRA `(.L_x_17487) ;  /* 0x0000000800c07947 */ /* 0x000fea0003800000 */
.L_x_17493:
[----:B------:R-:W2:Y:S02]  /*1740*/  LDG.E.U16 R2, desc[UR36][R2.64] ;  /* 0x0000002402027981 */ /* 0x000ea4000c1e1500 */
[----:B--2---:R-:W-:-:S06]  /*1750*/  HADD2.F32 R4, -RZ, R2.H0_H0 ;  /* 0x20000002ff047230 */ /* 0x004fcc0000004100 */
[----:B------:R-:W0:Y:S02]  /*1760*/  F2I.FTZ.TRUNC.NTZ R4, R4 ;  /* 0x0000000400047305 */ /* 0x000e24000021f100 */
[----:B0-----:R-:W-:Y:S01]  /*1770*/  PRMT R0, R4, 0x7610, R0 ;  /* 0x0000761004007816 */ /* 0x001fe20000000000 */
[----:B------:R-:W-:Y:S06]  /*1780*/  BRA `(.L_x_17487) ;  /* 0x0000000800ac7947 */ /* 0x000fec0003800000 */
.L_x_17492:
[----:B------:R-:W2:Y:S02]  /*1790*/  LDG.E.64 R2, desc[UR36][R2.64] ;  /* 0x0000002402027981 */ /* 0x000ea4000c1e1b00 */
[----:B--2---:R0:W1:Y:S02]  /*17a0*/  F2I.F64.TRUNC R0, R2 ;  /* 0x0000000200007311 */ /* 0x004064000030d100 */
[----:B01----:R-:W-:Y:S05]  /*17b0*/  BRA `(.L_x_17487) ;  /* 0x0000000800a07947 */ /* 0x003fea0003800000 */
.L_x_17482:
        /* <DEDUP_REMOVED lines=10> */
[----:B------:R-:W-:Y:S01]  /*1860*/  SEL R0, RZ, 0x1, !P0 ;  /* 0x00000001ff007807 */ /* 0x000fe20004000000 */
[----:B------:R-:W-:Y:S08]  /*1870*/  BRA `(.L_x_17487) ;  /* 0x0000000800707947 */ /* 0x000ff00003800000 */
.L_x_17496:
[----:B------:R-:W2:Y:S02]  /*1880*/  LDG.E.64 R2, desc[UR36][R2.64] ;  /* 0x0000002402027981 */ /* 0x000ea4000c1e1b00 */
[----:B--2---:R3:W4:Y:S02]  /*1890*/  F2I.F64.TRUNC R0, R2 ;  /* 0x0000000200007311 */ /* 0x004724000030d100 */
[----:B---34-:R-:W-:Y:S05]  /*18a0*/  BRA `(.L_x_17487) ;  /* 0x0000000800647947 */ /* 0x018fea0003800000 */
.L_x_17495:
        /* <DEDUP_REMOVED lines=23> */
[----:B------:R-:W-:-:S06]  /*1a20*/  LOP3.LUT R5, R5, 0x80000000, R0, 0xf8, !PT ;  /* 0x8000000005057812 */ /* 0x000fcc00078ef800 */
[----:B------:R-:W0:Y:S02]  /*1a30*/  F2I.FTZ.TRUNC.NTZ R5, R5 ;  /* 0x0000000500057305 */ /* 0x000e24000021f100 */
[----:B0-----:R-:W-:Y:S01]  /*1a40*/  PRMT R0, R5, 0x7610, R0 ;  /* 0x0000761005007816 */ /* 0x001fe20000000000 */
[----:B------:R-:W-:Y:S06]  /*1a50*/  BRA `(.L_x_17487) ;  /* 0x0000000400f87947 */ /* 0x000fec0003800000 */
.L_x_17498:
        /* <DEDUP_REMOVED lines=10> */
[----:B------:R-:W-:-:S06]  /*1b00*/  LOP3.LUT R5, R0, 0x80000000, R5, 0xf8, !PT ;  /* 0x8000000000057812 */ /* 0x000fcc00078ef805 */
[----:B------:R-:W0:Y:S02]  /*1b10*/  F2I.FTZ.TRUNC.NTZ R5, R5 ;  /* 0x0000000500057305 */ /* 0x000e24000021f100 */
[----:B0-----:R-:W-:Y:S01]  /*1b20*/  PRMT R0, R5, 0x7610, R0 ;  /* 0x0000761005007816 */ /* 0x001fe20000000000 */
[----:B------:R-:W-:Y:S06]  /*1b30*/  BRA `(.L_x_17487) ;  /* 0x0000000400c07947 */ /* 0x000fec0003800000 */
.L_x_17497:
[----:B------:R-:W2:Y:S02]  /*1b40*/  LDG.E.U16 R4, desc[UR36][R2.64] ;  /* 0x0000002402047981 */ /* 0x000ea4000c1e1500 */
[----:B--2---:R-:W-:-:S06]  /*1b50*/  IMAD.U32 R4, R4, 0x10000, RZ ;  /* 0x0001000004047824 */ /* 0x004fcc00078e00ff */
[----:B------:R-:W0:Y:S02]  /*1b60*/  F2I.FTZ.TRUNC.NTZ R4, R4 ;  /* 0x0000000400047305 */ /* 0x000e24000021f100 */
[----:B0-----:R-:W-:Y:S01]  /*1b70*/  PRMT R0, R4, 0x7610, R0 ;  /* 0x0000761004007816 */ /* 0x001fe20000000000 */
[----:B------:R-:W-:Y:S06]  /*1b80*/  BRA `(.L_x_17487) ;  /* 0x0000000400ac7947 */ /* 0x000fec0003800000 */
.L_x_17494:
        /* <DEDUP_REMOVED lines=10> */
.L_x_17501:
        /* <DEDUP_REMOVED lines=21> */
.L_x_17505:
[----:B------:R-:W-:Y:S05]  /*1d80*/  BSYNC.RECONVERGENT B1 ;  /* 0x0000000000017941 */ /* 0x000fea0003800200 */
.L_x_17504:
[----:B------:R-:W-:Y:S02]  /*1d90*/  SHF.L.U32 R0, R0, 0x14, RZ ;  /* 0x0000001400007819 */ /* 0x000fe400000006ff */
[----:B------:R-:W-:-:S04]  /*1da0*/  LEA R2, R2, 0x3b800000, 0x17 ;  /* 0x3b80000002027811 */ /* 0x000fc800078eb8ff */
[----:B------:R-:W-:-:S07]  /*1db0*/  LOP3.LUT R4, R2, R0, R7, 0xfe, !PT ;  /* 0x0000000002047212 */ /* 0x000fce00078efe07 */
.L_x_17503:
[----:B------:R-:W-:Y:S05]  /*1dc0*/  BSYNC.RECONVERGENT B0 ;  /* 0x0000000000007941 */ /* 0x000fea0003800200 */
.L_x_17502:
[----:B------:R-:W0:Y:S02]  /*1dd0*/  F2I.FTZ.TRUNC.NTZ R4, R4 ;  /* 0x0000000400047305 */ /* 0x000e24000021f100 */
[----:B0-----:R-:W-:Y:S01]  /*1de0*/  PRMT R0, R4, 0x7610, R0 ;  /* 0x0000761004007816 */ /* 0x001fe20000000000 */
[----:B------:R-:W-:Y:S06]  /*1df0*/  BRA `(.L_x_17487) ;  /* 0x0000000400107947 */ /* 0x000fec0003800000 */
.L_x_17500:
        /* <DEDUP_REMOVED lines=21> */
.L_x_17509:
[----:B------:R-:W-:Y:S05]  /*1f50*/  BSYNC.RECONVERGENT B1 ;  /* 0x0000000000017941 */ /* 0x000fea0003800200 */
.L_x_17508:
[----:B------:R-:W-:Y:S01]  /*1f60*/  IMAD.SHL.U32 R0, R0, 0x200000, RZ ;  /* 0x0020000000007824 */ /* 0x000fe200078e00ff */
[----:B------:R-:W-:-:S04]  /*1f70*/  LEA R2, R2, 0x37800000, 0x17 ;  /* 0x3780000002027811 */ /* 0x000fc800078eb8ff */
[----:B------:R-:W-:-:S07]  /*1f80*/  LOP3.LUT R4, R2, R0, R7, 0xfe, !PT ;  /* 0x0000000002047212 */ /* 0x000fce00078efe07 */
.L_x_17507:
[----:B------:R-:W-:Y:S05]  /*1f90*/  BSYNC.RECONVERGENT B0 ;  /* 0x0000000000007941 */ /* 0x000fea0003800200 */
.L_x_17506:
[----:B------:R-:W0:Y:S02]  /*1fa0*/  F2I.FTZ.TRUNC.NTZ R4, R4 ;  /* 0x0000000400047305 */ /* 0x000e24000021f100 */
[----:B0-----:R-:W-:Y:S01]  /*1fb0*/  PRMT R0, R4, 0x7610, R0 ;  /* 0x0000761004007816 */ /* 0x001fe20000000000 */
[----:B------:R-:W-:Y:S06]  /*1fc0*/  BRA `(.L_x_17487) ;  /* 0x00000000009c7947 */ /* 0x000fec0003800000 */
.L_x_17499:
[----:B------:R-:W-:-:S09]  /*1fd0*/  UISETP.NE.AND UP0, UPT, UR4, 0x1c, UPT ;  /* 0x0000001c0400788c */ /* 0x000fd2000bf05270 */
[----:B------:R-:W-:Y:S05]  /*1fe0*/  BRA.U !UP0, `(.L_x_17510) ;  /* 0x0000000108907547 */ /* 0x000fea000b800000 */
[----:B------:R-:W-:-:S09]  /*1ff0*/  UISETP.NE.AND UP0, UPT, UR4, 0x1d, UPT ;  /* 0x0000001d0400788c */ /* 0x000fd2000bf05270 */
[----:B------:R-:W-:Y:S05]  /*2000*/  BRA.U !UP0, `(.L_x_17511) ;  /* 0x0000000108807547 */ /* 0x000fea000b800000 */
[----:B------:R-:W-:-:S09]  /*2010*/  UISETP.NE.AND UP0, UPT, UR4, 0x2c, UPT ;  /* 0x0000002c0400788c */ /* 0x000fd2000bf05270 */
[----:B------:R-:W-:Y:S05]  /*2020*/  BRA.U !UP0, `(.L_x_17512) ;  /* 0x0000000108487547 */ /* 0x000fea000b800000 */
.L_x_17486:
        /* <DEDUP_REMOVED lines=16> */
.L_x_17513:
[----:B------:R-:W-:Y:S01]  /*2130*/  PRMT R0, RZ, 0x7610, R0 ;  /* 0x00007610ff007816 */ /* 0x000fe20000000000 */
[----:B------:R-:W-:Y:S06]  /*2140*/  BRA `(.L_x_17487) ;  /* 0x00000000003c7947 */ /* 0x000fec0003800000 */
.L_x_17512:
        /* <DEDUP_REMOVED lines=8> */
.L_x_17515:
[----:B------:R-:W-:Y:S05]  /*21d0*/  BSYNC.RECONVERGENT B0 ;  /* 0x0000000000007941 */ /* 0x000fea0003800200 */
.L_x_17514:
[----:B------:R-:W0:Y:S02]  /*21e0*/  F2I.FTZ.TRUNC.NTZ R4, R4 ;  /* 0x0000000400047305 */ /* 0x000e24000021f100 */
[----:B0-----:R-:W-:Y:S01]  /*21f0*/  PRMT R0, R4, 0x7610, R0 ;  /* 0x0000761004007816 */ /* 0x001fe20000000000 */
[----:B------:R-:W-:Y:S06]  /*2200*/  BRA `(.L_x_17487) ;  /* 0x00000000000c7947 */ /* 0x000fec0003800000 */
.L_x_17511:
[----:B------:R2:W5:Y:S01]  /*2210*/  LDG.E.U16 R0, desc[UR36][R2.64] ;  /* 0x0000002402007981 */ /* 0x000562000c1e1500 */
[----:B------:R-:W-:Y:S05]  /*2220*/  BRA `(.L_x_17487) ;  /* 0x0000000000047947 */ /* 0x000fea0003800000 */
.L_x_17510:
[----:B------:R1:W5:Y:S02]  /*2230*/  LDG.E.U16 R0, desc[UR36][R2.64] ;  /* 0x0000002402007981 */ /* 0x000364000c1e1500 */
.L_x_17487:
[----:B------:R-:W0:Y:S01]  /*2240*/  LDCU.64 UR6, c[0x0][0x580] ;  /* 0x0000b000ff0677ac */ /* 0x000e220008000a00 */
[----:B------:R-:W4:Y:S01]  /*2250*/  LDCU.U16 UR8, c[0x0][0x592] ;  /* 0x0000b240ff0877ac */ /* 0x000f220008000400 */
[----:B------:R-:W-:-:S04]  /*2260*/  UPRMT UR4, UR41, 0x9910, URZ ;  /* 0x0000991029047896 */ /* 0x000fc800080000ff */
[----:B------:R-:W-:Y:S01]  /*2270*/  UISETP.GT.AND UP0, UPT, UR4, 0x9, UPT ;  /* 0x000000090400788c */ /* 0x000fe2000bf04270 */
[----:B0123--:R-:W-:Y:S02]  /*2280*/  IADD3 R2, P0, PT, R16, UR6, RZ ;  /* 0x0000000610027c10 */ /* 0x00ffe4000ff1e0ff */
[----:B----45:R-:W-:-:S03]  /*2290*/  VIMNMX.S16x2 R0, PT, PT, R0, UR8, PT ;  /* 0x0000000800007c48 */ /* 0x030fc6000bfe0300 */
[----:B------:R-:W-:Y:S01]  /*22a0*/  IMAD.X R3, RZ, RZ, UR7, P0 ;  /* 0x00000007ff037e24 */ /* 0x000fe200080e06ff */
[----:B------:R-:W-:Y:S02]  /*22b0*/  PRMT R9, R0, 0x7610, R9 ;  /* 0x0000761000097816 */ /* 0x000fe40000000009 */
        /* <DEDUP_REMOVED lines=9> */
[----:B------:R4:W-:Y:S01]  /*2350*/  STG.E.U8 desc[UR36][R2.64], R9 ;  /* 0x0000000902007986 */ /* 0x0009e2000c101124 */
[----:B------:R-:W-:Y:S05]  /*2360*/  BRA `(.L_x_17521) ;  /* 0x0000000c00587947 */ /* 0x000fea0003800000 */
.L_x_17519:
[----:B------:R3:W-:Y:S01]  /*2370*/  STG.E.U8 desc[UR36][R2.64], R9 ;  /* 0x0000000902007986 */ /* 0x0007e2000c101124 */
[----:B------:R-:W-:Y:S05]  /*2380*/  BRA `(.L_x_17521) ;  /* 0x0000000c00507947 */ /* 0x000fea0003800000 */
.L_x_17518:
[----:B------:R-:W-:-:S09]  /*2390*/  UISETP.NE.AND UP0, UPT, UR4, 0x2, UPT ;  /* 0x000000020400788c */ /* 0x000fd2000bf05270 */
[----:B------:R-:W-:Y:S05]  /*23a0*/  BRA.U !UP0, `(.L_x_17522) ;  /* 0x00000001082c7547 */ /* 0x000fea000b800000 */
[----:B------:R-:W-:-:S09]  /*23b0*/  UISETP.NE.AND UP0, UPT, UR4, 0x3, UPT ;  /* 0x000000030400788c */ /* 0x000fd2000bf05270 */
[----:B------:R-:W-:Y:S05]  /*23c0*/  BRA.U !UP0, `(.L_x_17523) ;  /* 0x0000000108187547 */ /* 0x000fea000b800000 */
[----:B------:R-:W-:-:S09]  /*23d0*/  UISETP.NE.AND UP0, UPT, UR4, 0x4, UPT ;  /* 0x000000040400788c */ /* 0x000fd2000bf05270 */
[----:B------:R-:W-:Y:S05]  /*23e0*/  BRA.U UP0, `(.L_x_17520) ;  /* 0x00000009009c7547 */ /* 0x000fea000b800000 */
[----:B------:R-:W-:-:S04]  /*23f0*/  PRMT R4, R9, 0x9910, RZ ;  /* 0x0000991009047816 */ /* 0x000fc800000000ff */
[----:B------:R-:W-:-:S05]  /*2400*/  SHF.R.S32.HI R5, RZ, 0x1f, R4 ;  /* 0x0000001fff057819 */ /* 0x000fca0000011404 */
[----:B------:R0:W-:Y:S01]  /*2410*/  STG.E.64 desc[UR36][R2.64], R4 ;  /* 0x0000000402007986 */ /* 0x0001e2000c101b24 */
[----:B------:R-:W-:Y:S05]  /*2420*/  BRA `(.L_x_17521) ;  /* 0x0000000c00287947 */ /* 0x000fea0003800000 */
.L_x_17523:
[----:B------:R-:W-:-:S05]  /*2430*/  PRMT R5, R9, 0x9910, RZ ;  /* 0x0000991009057816 */ /* 0x000fca00000000ff */
[----:B------:R1:W-:Y:S01]  /*2440*/  STG.E desc[UR36][R2.64], R5 ;  /* 0x0000000502007986 */ /* 0x0003e2000c101924 */
[----:B------:R-:W-:Y:S05]  /*2450*/  BRA `(.L_x_17521) ;  /* 0x0000000c001c7947 */ /* 0x000fea0003800000 */
.L_x_17522:
[----:B------:R2:W-:Y:S01]  /*2460*/  STG.E.U16 desc[UR36][R2.64], R9 ;  /* 0x0000000902007986 */ /* 0x0005e2000c101524 */
[----:B------:R-:W-:Y:S05]  /*2470*/  BRA `(.L_x_17521) ;  /* 0x0000000c00147947 */ /* 0x000fea0003800000 */
.L_x_17517:
[----:B------:R-:W-:-:S09]  /*2480*/  UISETP.GT.AND UP0, UPT, UR4, 0x6, UPT ;  /* 0x000000060400788c */ /* 0x000fd2000bf04270 */
[----:B------:R-:W-:Y:S05]  /*2490*/  BRA.U UP0, `(.L_x_17524) ;  /* 0x00000001002c7547 */ /* 0x000fea000b800000 */
[----:B------:R-:W-:-:S09]  /*24a0*/  UISETP.NE.AND UP0, UPT, UR4, 0x5, UPT ;  /* 0x000000050400788c */ /* 0x000fd2000bf05270 */
[----:B------:R-:W-:Y:S05]  /*24b0*/  BRA.U !UP0, `(.L_x_17525) ;  /* 0x0000000108147547 */ /* 0x000fea000b800000 */
[----:B------:R-:W-:-:S09]  /*24c0*/  UISETP.NE.AND UP0, UPT, UR4, 0x6, UPT ;  /* 0x000000060400788c */ /* 0x000fd2000bf05270 */
[----:B------:R-:W-:Y:S05]  /*24d0*/  BRA.U UP0, `(.L_x_17520) ;  /* 0x0000000900607547 */ /* 0x000fea000b800000 */
[----:B------:R-:W0:Y:S02]  /*24e0*/  I2F.S16 R5, R9 ;  /* 0x0000000900057306 */ /* 0x000e240000101400 */
[----:B0-----:R0:W-:Y:S01]  /*24f0*/  STG.E desc[UR36][R2.64], R5 ;  /* 0x0000000502007986 */ /* 0x0011e2000c101924 */
[----:B------:R-:W-:Y:S05]  /*2500*/  BRA `(.L_x_17521) ;  /* 0x0000000800f07947 */ /* 0x000fea0003800000 */
.L_x_17525:
[----:B------:R-:W0:Y:S02]  /*2510*/  I2F.S16 R0, R9 ;  /* 0x0000000900007306 */ /* 0x000e240000101400 */
[----:B0-----:R-:W-:-:S05]  /*2520*/  F2FP.F16.F32.PACK_AB R0, RZ, R0 ;  /* 0x00000000ff00723e */ /* 0x001fca00000000ff */
[----:B------:R0:W-:Y:S01]  /*2530*/  STG.E.U16 desc[UR36][R2.64], R0 ;  /* 0x0000000002007986 */ /* 0x0001e2000c101524 */
[----:B------:R-:W-:Y:S05]  /*2540*/  BRA `(.L_x_17521) ;  /* 0x0000000800e07947 */ /* 0x000fea0003800000 */
.L_x_17524:
[----:B------:R-:W-:-:S09]  /*2550*/  UISETP.NE.AND UP0, UPT, UR4, 0x7, UPT ;  /* 0x000000070400788c */ /* 0x000fd2000bf05270 */
[----:B------:R-:W-:Y:S05]  /*2560*/  BRA.U !UP0, `(.L_x_17526) ;  /* 0x0000000108347547 */ /* 0x000fea000b800000 */
[----:B------:R-:W-:-:S09]  /*2570*/  UISETP.NE.AND UP0, UPT, UR4, 0x8, UPT ;  /* 0x000000080400788c */ /* 0x000fd2000bf05270 */
[----:B------:R-:W-:Y:S05]  /*2580*/  BRA.U !UP0, `(.L_x_17527) ;  /* 0x0000000108187547 */ /* 0x000fea000b800000 */
[----:B------:R-:W-:-:S09]  /*2590*/  UISETP.NE.AND UP0, UPT, UR4, 0x9, UPT ;  /* 0x000000090400788c */ /* 0x000fd2000bf05270 */
[----:B------:R-:W-:Y:S05]  /*25a0*/  BRA.U UP0, `(.L_x_17520) ;  /* 0x00000009002c7547 */ /* 0x000fea000b800000 */
[----:B------:R-:W0:Y:S01]  /*25b0*/  I2F.S16 R4, R9 ;  /* 0x0000000900047306 */ /* 0x000e220000101400 */
[----:B------:R-:W-:-:S05]  /*25c0*/  IMAD.MOV.U32 R5, RZ, RZ, RZ ;  /* 0x000000ffff057224 */ /* 0x000fca00078e00ff */
[----:B0-----:R0:W-:Y:S01]  /*25d0*/  STG.E.64 desc[UR36][R2.64], R4 ;  /* 0x0000000402007986 */ /* 0x0011e2000c101b24 */
[----:B------:R-:W-:Y:S05]  /*25e0*/  BRA `(.L_x_17521) ;  /* 0x0000000800b87947 */ /* 0x000fea0003800000 */
.L_x_17527:
[----:B------:R-:W0:Y:S02]  /*25f0*/  I2F.S16 R9, R9 ;  /* 0x0000000900097306 */ /* 0x000e240000101400 */
[----:B0-----:R-:W-:-:S04]  /*2600*/  F2FP.F16.F32.PACK_AB R5, RZ, R9 ;  /* 0x00000009ff05723e */ /* 0x001fc800000000ff */
[----:B------:R-:W-:-:S05]  /*2610*/  PRMT R5, R5, 0x5410, RZ ;  /* 0x0000541005057816 */ /* 0x000fca00000000ff */
[----:B------:R0:W-:Y:S01]  /*2620*/  STG.E desc[UR36][R2.64], R5 ;  /* 0x0000000502007986 */ /* 0x0001e2000c101924 */
[----:B------:R-:W-:Y:S05]  /*2630*/  BRA `(.L_x_17521) ;  /* 0x0000000800a47947 */ /* 0x000fea0003800000 */
.L_x_17526:
[----:B------:R-:W0:Y:S02]  /*2640*/  I2F.F64.S16 R4, R9 ;  /* 0x0000000900047312 */ /* 0x000e240000101c00 */
[----:B0-----:R0:W-:Y:S01]  /*2650*/  STG.E.64 desc[UR36][R2.64], R4 ;  /* 0x0000000402007986 */ /* 0x0011e2000c101b24 */
[----:B------:R-:W-:Y:S05]  /*2660*/  BRA `(.L_x_17521) ;  /* 0x0000000800987947 */ /* 0x000fea0003800000 */
.L_x_17516:
        /* <DEDUP_REMOVED lines=8> */
[----:B------:R-:W-:-:S04]  /*26f0*/  PRMT R0, R9, 0x9910, RZ ;  /* 0x0000991009007816 */ /* 0x000fc800000000ff */
[----:B------:R-:W-:-:S04]  /*2700*/  ISETP.NE.AND P0, PT, R0, RZ, PT ;  /* 0x000000ff0000720c */ /* 0x000fc80003f05270 */
[----:B------:R-:W-:-:S05]  /*2710*/  SEL R5, RZ, 0x1, !P0 ;  /* 0x00000001ff057807 */ /* 0x000fca0004000000 */
[----:B------:R0:W-:Y:S01]  /*2720*/  STG.E.U8 desc[UR36][R2.64], R5 ;  /* 0x0000000502007986 */ /* 0x0001e2000c101124 */
[----:B------:R-:W-:Y:S05]  /*2730*/  BRA `(.L_x_17521) ;  /* 0x0000000800647947 */ /* 0x000fea0003800000 */
.L_x_17530:
[----:B------:R-:W-:Y:S01]  /*2740*/  CS2R R6, SRZ ;  /* 0x0000000000067805 */ /* 0x000fe2000001ff00 */
[----:B------:R-:W0:Y:S04]  /*2750*/  I2F.F64.S16 R4, R9 ;  /* 0x0000000900047312 */ /* 0x000e280000101c00 */
[----:B0-----:R0:W-:Y:S01]  /*2760*/  STG.E.128 desc[UR36][R2.64], R4 ;  /* 0x0000000402007986 */ /* 0x0011e2000c101d24 */
[----:B------:R-:W-:Y:S05]  /*2770*/  BRA `(.L_x_17521) ;  /* 0x0000000800547947 */ /* 0x000fea0003800000 */
.L_x_17529:
[----:B------:R-:W-:-:S09]  /*2780*/  UISETP.NE.AND UP0, UPT, UR4, 0xf, UPT ;  /* 0x0000000f0400788c */ /* 0x000fd2000bf05270 */
[----:B------:R-:W-:Y:S05]  /*2790*/  BRA.U !UP0, `(.L_x_17531) ;  /* 0x0000000108a07547 */ /* 0x000fea000b800000 */
[----:B------:R-:W-:-:S09]  /*27a0*/  UISETP.NE.AND UP0, UPT, UR4, 0x17, UPT ;  /* 0x000000170400788c */ /* 0x000fd2000bf05270 */
[----:B------:R-:W-:Y:S05]  /*27b0*/  BRA.U !UP0, `(.L_x_17532) ;  /* 0x00000001084c7547 */ /* 0x000fea000b800000 */
[----:B------:R-:W-:-:S09]  /*27c0*/  UISETP.NE.AND UP0, UPT, UR4, 0x18, UPT ;  /* 0x000000180400788c */ /* 0x000fd2000bf05270 */
[----:B------:R-:W-:Y:S05]  /*27d0*/  BRA.U UP0, `(.L_x_17520) ;  /* 0x0000000500a07547 */ /* 0x000fea000b800000 */
[----:B------:R-:W0:Y:S01]  /*27e0*/  I2F.S16 R9, R9 ;  /* 0x0000000900097306 */ /* 0x000e220000101400 */
[----:B------:R-:W-:Y:S01]  /*27f0*/  BSSY.RECONVERGENT B0, `(.L_x_17533) ;  /* 0x000000c000007945 */ /* 0x000fe20003800200 */
[----:B------:R-:W-:Y:S01]  /*2800*/  HFMA2 R0, -RZ, RZ, 0, 7.569789886474609375e-06 ;  /* 0x0000007fff007431 */ /* 0x000fe200000001ff */
[----:B0-----:R-:W-:Y:S02]  /*2810*/  LOP3.LUT R6, R9, 0x7fffffff, RZ, 0xc0, !PT ;  /* 0x7fffffff09067812 */ /* 0x001fe400078ec0ff */
        /* <DEDUP_REMOVED lines=9> */
.L_x_17534:
[----:B------:R-:W-:Y:S05]  /*28b0*/  BSYNC.RECONVERGENT B0 ;  /* 0x0000000000007941 */ /* 0x000fea0003800200 */
.L_x_17533:
[----:B------:R-:W-:-:S05]  /*28c0*/  LOP3.LUT R5, R0, 0x80, R5, 0xf8, !PT ;  /* 0x0000008000057812 */ /* 0x000fca00078ef805 */
[----:B------:R0:W-:Y:S01]  /*28d0*/  STG.E.U8 desc[UR36][R2.64], R5 ;  /* 0x0000000502007986 */ /* 0x0001e2000c101124 */
[----:B------:R-:W-:Y:S05]  /*28e0*/  BRA `(.L_x_17521) ;  /* 0x0000000400f87947 */ /* 0x000fea0003800000 */
.L_x_17532:
[----:B------:R-:W0:Y:S01]  /*28f0*/  I2F.S16 R9, R9 ;  /* 0x0000000900097306 */ /* 0x000e220000101400 */
[----:B------:R-:W-:Y:S01]  /*2900*/  BSSY.RECONVERGENT B0, `(.L_x_17535) ;  /* 0x000000e000007945 */ /* 0x000fe20003800200 */
[----:B0-----:R-:W-:Y:S02]  /*2910*/  LOP3.LUT R6, R9, 0x7fffffff, RZ, 0xc0, !PT ;  /* 0x7fffffff09067812 */ /* 0x001fe400078ec0ff */
        /* <DEDUP_REMOVED lines=12> */
.L_x_17536:
[----:B------:R-:W-:Y:S05]  /*29e0*/  BSYNC.RECONVERGENT B0 ;  /* 0x0000000000007941 */ /* 0x000fea0003800200 */
.L_x_17535:
[----:B------:R-:W-:-:S05]  /*29f0*/  LOP3.LUT R5, R0, 0x80, R5, 0xf8, !PT ;  /* 0x0000008000057812 */ /* 0x000fca00078ef805 */
[----:B------:R0:W-:Y:S01]  /*2a00*/  STG.E.U8 desc[UR36][R2.64], R5 ;  /* 0x0000000502007986 */ /* 0x0001e2000c101124 */
[----:B------:R-:W-:Y:S05]  /*2a10*/  BRA `(.L_x_17521) ;  /* 0x0000000400ac7947 */ /* 0x000fea0003800000 */
.L_x_17531:
[----:B------:R-:W0:Y:S02]  /*2a20*/  I2F.S16 R0, R9 ;  /* 0x0000000900007306 */ /* 0x000e240000101400 */
[----:B0-----:R-:W-:-:S05]  /*2a30*/  F2FP.BF16.F32.PACK_AB R0, RZ, R0 ;  /* 0x00000000ff00723e */ /* 0x001fca00000010ff */
[----:B------:R0:W-:Y:S01]  /*2a40*/  STG.E.U16 desc[UR36][R2.64], R0 ;  /* 0x0000000002007986 */ /* 0x0001e2000c101524 */
[----:B------:R-:W-:Y:S05]  /*2a50*/  BRA `(.L_x_17521) ;  /* 0x00000004009c7947 */ /* 0x000fea0003800000 */
.L_x_17528:
        /* <DEDUP_REMOVED lines=8> */
[----:B------:R0:W-:Y:S01]  /*2ae0*/  STG.E.U16 desc[UR36][R2.64], R9 ;  /* 0x0000000902007986 */ /* 0x0001e2000c101524 */
[----:B------:R-:W-:Y:S05]  /*2af0*/  BRA `(.L_x_17521) ;  /* 0x0000000400747947 */ /* 0x000fea0003800000 */
.L_x_17539:
[----:B------:R-:W0:Y:S01]  /*2b00*/  I2F.S16 R5, R9 ;  /* 0x0000000900057306 */ /* 0x000e220000101400 */
[----:B------:R-:W-:Y:S01]  /*2b10*/  BSSY.RECONVERGENT B0, `(.L_x_17540) ;  /* 0x0000014000007945 */ /* 0x000fe20003800200 */
[----:B------:R-:W-:Y:S01]  /*2b20*/  IMAD.MOV.U32 R0, RZ, RZ, 0x80 ;  /* 0x00000080ff007424 */ /* 0x000fe200078e00ff */
[----:B0-----:R-:W-:-:S04]  /*2b30*/  LOP3.LUT R4, R5, 0x7fffffff, RZ, 0xc0, !PT ;  /* 0x7fffffff05047812 */ /* 0x001fc800078ec0ff */
        /* <DEDUP_REMOVED lines=9> */
.L_x_17542:
[----:B------:R-:W-:-:S04]  /*2bd0*/  SHF.R.U32.HI R0, RZ, 0x14, R5 ;  /* 0x00000014ff007819 */ /* 0x000fc80000011605 */
[----:B------:R-:W-:-:S04]  /*2be0*/  LOP3.LUT R0, R0, 0x1, RZ, 0xc0, !PT ;  /* 0x0000000100007812 */ /* 0x000fc800078ec0ff */
[----:B------:R-:W-:-:S04]  /*2bf0*/  IADD3 R0, PT, PT, R5, 0x487ffff, R0 ;  /* 0x0487ffff05007810 */ /* 0x000fc80007ffe000 */
[----:B------:R-:W-:-:S04]  /*2c00*/  SHF.R.U32.HI R0, RZ, 0x14, R0 ;  /* 0x00000014ff007819 */ /* 0x000fc80000011600 */
[----:B------:R-:W-:-:S07]  /*2c10*/  LOP3.LUT R4, R0, 0xff, RZ, 0xc0, !PT ;  /* 0x000000ff00047812 */ /* 0x000fce00078ec0ff */
.L_x_17543:
[----:B------:R-:W-:-:S04]  /*2c20*/  SHF.R.U32.HI R5, RZ, 0x18, R5 ;  /* 0x00000018ff057819 */ /* 0x000fc80000011605 */
[----:B------:R-:W-:-:S04]  /*2c30*/  LOP3.LUT R4, R4, 0x80, R5, 0xf8, !PT ;  /* 0x0000008004047812 */ /* 0x000fc800078ef805 */
[----:B------:R-:W-:-:S07]  /*2c40*/  PRMT R0, R4, 0x7610, R0 ;  /* 0x0000761004007816 */ /* 0x000fce0000000000 */
.L_x_17541:
[----:B------:R-:W-:Y:S05]  /*2c50*/  BSYNC.RECONVERGENT B0 ;  /* 0x0000000000007941 */ /* 0x000fea0003800200 */
.L_x_17540:
[----:B------:R0:W-:Y:S01]  /*2c60*/  STG.E.U8 desc[UR36][R2.64], R0 ;  /* 0x0000000002007986 */ /* 0x0001e2000c101124 */
[----:B------:R-:W-:Y:S05]  /*2c70*/  BRA `(.L_x_17521) ;  /* 0x0000000400147947 */ /* 0x000fea0003800000 */
.L_x_17538:
        /* <DEDUP_REMOVED lines=13> */
.L_x_17546:
[----:B------:R-:W-:-:S04]  /*2d50*/  SHF.R.U32.HI R0, RZ, 0x15, R5 ;  /* 0x00000015ff007819 */ /* 0x000fc80000011605 */
[----:B------:R-:W-:-:S04]  /*2d60*/  LOP3.LUT R0, R0, 0x1, RZ, 0xc0, !PT ;  /* 0x0000000100007812 */ /* 0x000fc800078ec0ff */
[----:B------:R-:W-:-:S04]  /*2d70*/  IADD3 R0, PT, PT, R5, 0x88fffff, R0 ;  /* 0x088fffff05007810 */ /* 0x000fc80007ffe000 */
[----:B------:R-:W-:-:S04]  /*2d80*/  SHF.R.U32.HI R0, RZ, 0x15, R0 ;  /* 0x00000015ff007819 */ /* 0x000fc80000011600 */
[----:B------:R-:W-:-:S07]  /*2d90*/  LOP3.LUT R4, R0, 0xff, RZ, 0xc0, !PT ;  /* 0x000000ff00047812 */ /* 0x000fce00078ec0ff */
.L_x_17547:
[----:B------:R-:W-:-:S04]  /*2da0*/  SHF.R.U32.HI R5, RZ, 0x18, R5 ;  /* 0x00000018ff057819 */ /* 0x000fc80000011605 */
[----:B------:R-:W-:-:S04]  /*2db0*/  LOP3.LUT R4, R4, 0x80, R5, 0xf8, !PT ;  /* 0x0000008004047812 */ /* 0x000fc800078ef805 */
[----:B------:R-:W-:-:S07]  /*2dc0*/  PRMT R0, R4, 0x7610, R0 ;  /* 0x0000761004007816 */ /* 0x000fce0000000000 */
.L_x_17545:
[----:B------:R-:W-:Y:S05]  /*2dd0*/  BSYNC.RECONVERGENT B0 ;  /* 0x0000000000007941 */ /* 0x000fea0003800200 */
.L_x_17544:
[----:B------:R0:W-:Y:S01]  /*2de0*/  STG.E.U8 desc[UR36][R2.64], R0 ;  /* 0x0000000002007986 */ /* 0x0001e2000c101124 */
[----:B------:R-:W-:Y:S05]  /*2df0*/  BRA `(.L_x_17521) ;  /* 0x0000000000b47947 */ /* 0x000fea0003800000 */
.L_x_17537:
[----:B------:R-:W-:-:S09]  /*2e00*/  UISETP.NE.AND UP0, UPT, UR4, 0x1c, UPT ;  /* 0x0000001c0400788c */ /* 0x000fd2000bf05270 */
[----:B------:R-:W-:Y:S05]  /*2e10*/  BRA.U !UP0, `(.L_x_17548) ;  /* 0x0000000108a47547 */ /* 0x000fea000b800000 */
[----:B------:R-:W-:-:S09]  /*2e20*/  UISETP.NE.AND UP0, UPT, UR4, 0x1d, UPT ;  /* 0x0000001d0400788c */ /* 0x000fd2000bf05270 */
[----:B------:R-:W-:Y:S05]  /*2e30*/  BRA.U !UP0, `(.L_x_17549) ;  /* 0x00000001088c7547 */ /* 0x000fea000b800000 */
[----:B------:R-:W-:-:S09]  /*2e40*/  UISETP.NE.AND UP0, UPT, UR4, 0x2c, UPT ;  /* 0x0000002c0400788c */ /* 0x000fd2000bf05270 */
[----:B------:R-:W-:Y:S05]  /*2e50*/  BRA.U !UP0, `(.L_x_17550) ;  /* 0x0000000108447547 */ /* 0x000fea000b800000 */
.L_x_17520:
        /* <DEDUP_REMOVED lines=8> */
[----:B0-----:R-:W-:Y:S01]  /*2ee0*/  MOV R4, UR6 ;  /* 0x0000000600047c02 */ /* 0x001fe20008000f00 */
[----:B------:R-:W-:-:S02]  /*2ef0*/  IMAD.U32 R5, RZ, RZ, UR7 ;  /* 0x00000007ff057e24 */ /* 0x000fc4000f8e00ff */
[----:B---3--:R-:W-:Y:S02]  /*2f00*/  IMAD.U32 R6, RZ, RZ, UR8 ;  /* 0x00000008ff067e24 */ /* 0x008fe4000f8e00ff */
[----:B------:R-:W-:Y:S01]  /*2f10*/  IMAD.U32 R7, RZ, RZ, UR9 ;  /* 0x00000009ff077e24 */ /* 0x000fe2000f8e00ff */
[----:B----4-:R-:W-:Y:S01]  /*2f20*/  MOV R10, UR4 ;  /* 0x00000004000a7c02 */ /* 0x010fe20008000f00 */
[----:B-1----:R-:W-:-:S07]  /*2f30*/  IMAD.U32 R11, RZ, RZ, UR5 ;  /* 0x00000005ff0b7e24 */ /* 0x002fce000f8e00ff */
[----:B------:R-:W-:-:S07]  /*2f40*/  LEPC R20, `(.L_x_17551) ;  /* 0x000000001014794e */ /* 0x000fce0000000000 */
[----:B--2---:R-:W-:Y:S05]  /*2f50*/  CALL.ABS.NOINC R2 ;  /* 0x0000000002007343 */ /* 0x004fea0003c00000 */
.L_x_17551:
[----:B------:R-:W-:Y:S05]  /*2f60*/  BRA `(.L_x_17521) ;  /* 0x0000000000587947 */ /* 0x000fea0003800000 */
.L_x_17550:
[----:B------:R-:W0:Y:S02]  /*2f70*/  I2F.S16 R6, R9 ;  /* 0x0000000900067306 */ /* 0x000e240000101400 */
[----:B0-----:R-:W-:-:S04]  /*2f80*/  SHF.R.U32.HI R4, RZ, 0x17, R6 ;  /* 0x00000017ff047819 */ /* 0x001fc80000011606 */
        /* <DEDUP_REMOVED lines=14> */
.L_x_17549:
[----:B------:R-:W-:-:S04]  /*3070*/  PRMT R4, R9, 0x9910, RZ ;  /* 0x0000991009047816 */ /* 0x000fc800000000ff */
[----:B------:R-:W-:-:S05]  /*3080*/  SHF.R.S32.HI R5, RZ, 0x1f, R4 ;  /* 0x0000001fff057819 */ /* 0x000fca0000011404 */
[----:B------:R0:W-:Y:S01]  /*3090*/  STG.E.64 desc[UR36][R2.64], R4 ;  /* 0x0000000402007986 */ /* 0x0001e2000c101b24 */
[----:B------:R-:W-:Y:S05]  /*30a0*/  BRA `(.L_x_17521) ;  /* 0x0000000000087947 */ /* 0x000fea0003800000 */
.L_x_17548:
[----:B------:R-:W-:-:S05]  /*30b0*/  PRMT R5, R9, 0x9910, RZ ;  /* 0x0000991009057816 */ /* 0x000fca00000000ff */
[----:B------:R0:W-:Y:S02]  /*30c0*/  STG.E desc[UR36][R2.64], R5 ;  /* 0x0000000502007986 */ /* 0x0001e4000c101924 */
.L_x_17521:
[----:B------:R-:W-:-:S07]  /*30d0*/  VIADD R17, R17, 0x80 ;  /* 0x0000008011117836 */ /* 0x000fce0000000000 */
.L_x_17480:
[----:B------:R-:W-:Y:S05]  /*30e0*/  BSYNC.RECONVERGENT B6 ;  /* 0x0000000000067941 */ /* 0x000fea0003800200 */
.L_x_17479:
        /* <DEDUP_REMOVED lines=307> */
.L_x_17554:
        /* <DEDUP_REMOVED lines=16> */
.L_x_17558:
[----:B------:R1:W5:Y:S01]  /*4520*/  LDG.E.U8 R0, desc[UR36][R2.64] ;  /* 0x0000002402007981 */ /* 0x000362000c1e1100 */
[----:B------:R-:W-:Y:S05]  /*4530*/  BRA `(.L_x_17560) ;  /* 0x0000000c004c7947 */ /* 0x000fea0003800000 */
.L_x_17557:
        /* <DEDUP_REMOVED lines=8> */
.L_x_17562:
[----:B------:R3:W5:Y:S01]  /*45c0*/  LDG.E.U16 R0, desc[UR36][R2.64] ;  /* 0x0000002402007981 */ /* 0x000762000c1e1500 */
[----:B------:R-:W-:Y:S05]  /*45d0*/  BRA `(.L_x_17560) ;  /* 0x0000000c00247947 */ /* 0x000fea0003800000 */
.L_x_17561:
[----:B------:R2:W5:Y:S01]  /*45e0*/  LDG.E.U16 R0, desc[UR36][R2.64] ;  /* 0x0000002402007981 */ /* 0x000562000c1e1500 */
[----:B------:R-:W-:Y:S05]  /*45f0*/  BRA `(.L_x_17560) ;  /* 0x0000000c001c7947 */ /* 0x000fea0003800000 */
.L_x_17556:
[----:B------:R-:W-:-:S09]  /*4600*/  UISETP.GT.AND UP0, UPT, UR4, 0x6, UPT ;  /* 0x000000060400788c */ /* 0x000fd2000bf04270 */
[----:B------:R-:W-:Y:S05]  /*4610*/  BRA.U UP0, `(.L_x_17563) ;  /* 0x0000000100307547 */ /* 0x000fea000b800000 */
[----:B------:R-:W-:-:S09]  /*4620*/  UISETP.NE.AND UP0, UPT, UR4, 0x5, UPT ;  /* 0x000000050400788c */ /* 0x000fd2000bf05270 */
[----:B------:R-:W-:Y:S05]  /*4630*/  BRA.U !UP0, `(.L_x_17564) ;  /* 0x0000000108147547 */ /* 0x000fea000b800000 */
[----:B------:R-:W-:-:S09]  /*4640*/  UISETP.NE.AND UP0, UPT, UR4, 0x6, UPT ;  /* 0x000000060400788c */ /* 0x000fd2000bf05270 */
[----:B------:R-:W-:Y:S05]  /*4650*/  BRA.U UP0, `(.L_x_17559) ;  /* 0x0000000900b07547 */ /* 0x000fea000b800000 */
[----:B------:R-:W2:Y:S02]  /*4660*/  LDG.E R2, desc[UR36][R2.64] ;  /* 0x0000002402027981 */ /* 0x000ea4000c1e1900 */
[----:B--2---:R0:W1:Y:S01]  /*4670*/  F2I.FTZ.TRUNC.NTZ R0, R2 ;  /* 0x0000000200007305 */ /* 0x004062000021f100 */
[----:B------:R-:W-:Y:S05]  /*4680*/  BRA `(.L_x_17560) ;  /* 0x0000000800f87947 */ /* 0x000fea0003800000 */
.L_x_17564:
[----:B------:R-:W2:Y:S02]  /*4690*/  LDG.E.U16 R4, desc[UR36][R2.64] ;  /* 0x0000002402047981 */ /* 0x000ea4000c1e1500 */
[----:B--2---:R-:W-:-:S06]  /*46a0*/  HADD2.F32 R4, -RZ, R4.H0_H0 ;  /* 0x20000004ff047230 */ /* 0x004fcc0000004100 */
[----:B------:R-:W0:Y:S02]  /*46b0*/  F2I.FTZ.TRUNC.NTZ R4, R4 ;  /* 0x0000000400047305 */ /* 0x000e24000021f100 */
[----:B0-----:R-:W-:Y:S01]  /*46c0*/  PRMT R0, R4, 0x7610, R0 ;  /* 0x0000761004007816 */ /* 0x001fe20000000000 */
[----:B------:R-:W-:Y:S06]  /*46d0*/  BRA `(.L_x_17560) ;  /* 0x0000000800e47947 */ /* 0x000fec0003800000 */
.L_x_17563:
        /* <DEDUP_REMOVED lines=9> */
.L_x_17566:
[----:B------:R-:W2:Y:S02]  /*4770*/  LDG.E.U16 R2, desc[UR36][R2.64] ;  /* 0x0000002402027981 */ /* 0x000ea4000c1e1500 */
[----:B--2---:R-:W-:-:S06]  /*4780*/  HADD2.F32 R4, -RZ, R2.H0_H0 ;  /* 0x20000002ff047230 */ /* 0x004fcc0000004100 */
[----:B------:R-:W0:Y:S02]  /*4790*/  F2I.FTZ.TRUNC.NTZ R4, R4 ;  /* 0x0000000400047305 */ /* 0x000e24000021f100 */
[----:B0-----:R-:W-:Y:S01]  /*47a0*/  PRMT R0, R4, 0x7610, R0 ;  /* 0x0000761004007816 */ /* 0x001fe20000000000 */
[----:B------:R-:W-:Y:S06]  /*47b0*/  BRA `(.L_x_17560) ;  /* 0x0000000800ac7947 */ /* 0x000fec0003800000 */
.L_x_17565:
[----:B------:R-:W2:Y:S02]  /*47c0*/  LDG.E.64 R2, desc[UR36][R2.64] ;  /* 0x0000002402027981 */ /* 0x000ea4000c1e1b00 */
[----:B--2---:R0:W1:Y:S02]  /*47d0*/  F2I.F64.TRUNC R0, R2 ;  /* 0x0000000200007311 */ /* 0x004064000030d100 */
[----:B01----:R-:W-:Y:S05]  /*47e0*/  BRA `(.L_x_17560) ;  /* 0x0000000800a07947 */ /* 0x003fea0003800000 */
.L_x_17555:
        /* <DEDUP_REMOVED lines=12> */
.L_x_17569:
[----:B------:R-:W2:Y:S02]  /*48b0*/  LDG.E.64 R2, desc[UR36][R2.64] ;  /* 0x0000002402027981 */ /* 0x000ea4000c1e1b00 */
[----:B--2---:R0:W1:Y:S02]  /*48c0*/  F2I.F64.TRUNC R0, R2 ;  /* 0x0000000200007311 */ /* 0x004064000030d100 */
[----:B01----:R-:W-:Y:S05]  /*48d0*/  BRA `(.L_x_17560) ;  /* 0x0000000800647947 */ /* 0x003fea0003800000 */
.L_x_17568:
        /* <DEDUP_REMOVED lines=23> */
[----:B------:R-:W-:-:S06]  /*4a50*/  LOP3.LUT R5, R5, 0x80000000, R0, 0xf8, !PT ;  /* 0x8000000005057812 */ /* 0x000fcc00078ef800 */
[----:B------:R-:W0:Y:S02]  /*4a60*/  F2I.FTZ.TRUNC.NTZ R5, R5 ;  /* 0x0000000500057305 */ /* 0x000e24000021f100 */
[----:B0-----:R-:W-:Y:S01]  /*4a70*/  PRMT R0, R5, 0x7610, R0 ;  /* 0x0000761005007816 */ /* 0x001fe20000000000 */
[----:B------:R-:W-:Y:S06]  /*4a80*/  BRA `(.L_x_17560) ;  /* 0x0000000400f87947 */ /* 0x000fec0003800000 */
.L_x_17571:
        /* <DEDUP_REMOVED lines=10> */
[----:B------:R-:W-:-:S06]  /*4b30*/  LOP3.LUT R5, R0, 0x80000000, R5, 0xf8, !PT ;  /* 0x8000000000057812 */ /* 0x000fcc00078ef805 */
[----:B------:R-:W0:Y:S02]  /*4b40*/  F2I.FTZ.TRUNC.NTZ R5, R5 ;  /* 0x0000000500057305 */ /* 0x000e24000021f100 */
[----:B0-----:R-:W-:Y:S01]  /*4b50*/  PRMT R0, R5, 0x7610, R0 ;  /* 0x0000761005007816 */ /* 0x001fe20000000000 */
[----:B------:R-:W-:Y:S06]  /*4b60*/  BRA `(.L_x_17560) ;  /* 0x0000000400c07947 */ /* 0x000fec0003800000 */
.L_x_17570:
[----:B------:R-:W2:Y:S02]  /*4b70*/  LDG.E.U16 R4, desc[UR36][R2.64] ;  /* 0x0000002402047981 */ /* 0x000ea4000c1e1500 */
[----:B--2---:R-:W-:-:S06]  /*4b80*/  SHF.L.U32 R4, R4, 0x10, RZ ;  /* 0x0000001004047819 */ /* 0x004fcc00000006ff */
[----:B------:R-:W0:Y:S02]  /*4b90*/  F2I.FTZ.TRUNC.NTZ R4, R4 ;  /* 0x0000000400047305 */ /* 0x000e24000021f100 */
[----:B0-----:R-:W-:Y:S01]  /*4ba0*/  PRMT R0, R4, 0x7610, R0 ;  /* 0x0000761004007816 */ /* 0x001fe20000000000 */
[----:B------:R-:W-:Y:S06]  /*4bb0*/  BRA `(.L_x_17560) ;  /* 0x0000000400ac7947 */ /* 0x000fec0003800000 */
.L_x_17567:
        /* <DEDUP_REMOVED lines=10> */
.L_x_17574:
        /* <DEDUP_REMOVED lines=21> */
.L_x_17578:
[----:B------:R-:W-:Y:S05]  /*4db0*/  BSYNC.RECONVERGENT B1 ;  /* 0x0000000000017941 */ /* 0x000fea0003800200 */
.L_x_17577:
[----:B------:R-:W-:Y:S01]  /*4dc0*/  IMAD.SHL.U32 R0, R0, 0x100000, RZ ;  /* 0x0010000000007824 */ /* 0x000fe200078e00ff */
[----:B------:R-:W-:-:S04]  /*4dd0*/  LEA R2, R2, 0x3b800000, 0x17 ;  /* 0x3b80000002027811 */ /* 0x000fc800078eb8ff */
[----:B------:R-:W-:-:S07]  /*4de0*/  LOP3.LUT R4, R2, R0, R7, 0xfe, !PT ;  /* 0x0000000002047212 */ /* 0x000fce00078efe07 */
.L_x_17576:
[----:B------:R-:W-:Y:S05]  /*4df0*/  BSYNC.RECONVERGENT B0 ;  /* 0x0000000000007941 */ /* 0x000fea0003800200 */
.L_x_17575:
[----:B------:R-:W0:Y:S02]  /*4e00*/  F2I.FTZ.TRUNC.NTZ R4, R4 ;  /* 0x0000000400047305 */ /* 0x000e24000021f100 */
[----:B0-----:R-:W-:Y:S01]  /*4e10*/  PRMT R0, R4, 0x7610, R0 ;  /* 0x0000761004007816 */ /* 0x001fe20000000000 */
[----:B------:R-:W-:Y:S06]  /*4e20*/  BRA `(.L_x_17560) ;  /* 0x0000000400107947 */ /* 0x000fec0003800000 */
.L_x_17573:
        /* <DEDUP_REMOVED lines=21> */
.L_x_17582:
[----:B------:R-:W-:Y:S05]  /*4f80*/  BSYNC.RECONVERGENT B1 ;  /* 0x0000000000017941 */ /* 0x000fea0003800200 */
.L_x_17581:
[----:B------:R-:W-:Y:S01]  /*4f90*/  IMAD.SHL.U32 R0, R0, 0x200000, RZ ;  /* 0x0020000000007824 */ /* 0x000fe200078e00ff */
[----:B------:R-:W-:-:S04]  /*4fa0*/  LEA R2, R2, 0x37800000, 0x17 ;  /* 0x3780000002027811 */ /* 0x000fc800078eb8ff */
[----:B------:R-:W-:-:S07]  /*4fb0*/  LOP3.LUT R4, R2, R0, R7, 0xfe, !PT ;  /* 0x0000000002047212 */ /* 0x000fce00078efe07 */
.L_x_17580:
[----:B------:R-:W-:Y:S05]  /*4fc0*/  BSYNC.RECONVERGENT B0 ;  /* 0x0000000000007941 */ /* 0x000fea0003800200 */
.L_x_17579:
[----:B------:R-:W0:Y:S02]  /*4fd0*/  F2I.FTZ.TRUNC.NTZ R4, R4 ;  /* 0x0000000400047305 */ /* 0x000e24000021f100 */
[----:B0-----:R-:W-:Y:S01]  /*4fe0*/  PRMT R0, R4, 0x7610, R0 ;  /* 0x0000761004007816 */ /* 0x001fe20000000000 */
[----:B------:R-:W-:Y:S06]  /*4ff0*/  BRA `(.L_x_17560) ;  /* 0x00000000009c7947 */ /* 0x000fec0003800000 */
.L_x_17572:
        /* <DEDUP_REMOVED lines=14> */
.L_x_17586:
[----:B------:R-:W-:Y:S05]  /*50e0*/  BSYNC.RECONVERGENT B0 ;  /* 0x0000000000007941 */ /* 0x000fea0003800200 */
.L_x_17585:
[----:B------:R-:W0:Y:S02]  /*50f0*/  F2I.FTZ.TRUNC.NTZ R4, R4 ;  /* 0x0000000400047305 */ /* 0x000e24000021f100 */
[----:B0-----:R-:W-:Y:S01]  /*5100*/  PRMT R0, R4, 0x7610, R0 ;  /* 0x0000761004007816 */ /* 0x001fe20000000000 */
[----:B------:R-:W-:Y:S06]  /*5110*/  BRA `(.L_x_17560) ;  /* 0x0000000000547947 */ /* 0x000fec0003800000 */
.L_x_17559:
        /* <DEDUP_REMOVED lines=16> */
.L_x_17587:
[----:B------:R-:W-:Y:S01]  /*5220*/  PRMT R0, RZ, 0x7610, R0 ;  /* 0x00007610ff007816 */ /* 0x000fe20000000000 */
[----:B------:R-:W-:Y:S06]  /*5230*/  BRA `(.L_x_17560) ;  /* 0x00000000000c7947 */ /* 0x000fec0003800000 */
.L_x_17584:
[----:B------:R0:W5:Y:S01]  /*5240*/  LDG.E.U16 R0, desc[UR36][R2.64] ;  /* 0x0000002402007981 */ /* 0x000162000c1e1500 */
[----:B------:R-:W-:Y:S05]  /*5250*/  BRA `(.L_x_17560) ;  /* 0x0000000000047947 */ /* 0x000fea0003800000 */
.L_x_17583:
[----:B------:R0:W5:Y:S02]  /*5260*/  LDG.E.U16 R0, desc[UR36][R2.64] ;  /* 0x0000002402007981 */ /* 0x000164000c1e1500 */
.L_x_17560:
[----:B------:R-:W0:Y:S01]  /*5270*/  LDCU.64 UR6, c[0x0][0x580] ;  /* 0x0000b000ff0677ac */ /* 0x000e220008000a00 */
[----:B------:R-:W0:Y:S01]  /*5280*/  LDCU.U16 UR8, c[0x0][0x592] ;  /* 0x0000b240ff0877ac */ /* 0x000e220008000400 */
[----:B------:R-:W-:-:S04]  /*5290*/  UPRMT UR4, UR41, 0x9910, URZ ;  /* 0x0000991029047896 */ /* 0x000fc800080000ff */
[----:B------:R-:W-:Y:S01]  /*52a0*/  UISETP.GT.AND UP0, UPT, UR4, 0x9, UPT ;  /* 0x000000090400788c */ /* 0x000fe2000bf04270 */
[----:B01234-:R-:W-:Y:S02]  /*52b0*/  IADD3 R2, P0, PT, R16, UR6, RZ ;  /* 0x0000000610027c10 */ /* 0x01ffe4000ff1e0ff */
[----:B-----5:R-:W-:-:S03]  /*52c0*/  VIMNMX.S16x2 R0, PT, PT, R0, UR8, PT ;  /* 0x0000000800007c48 */ /* 0x020fc6000bfe0300 */
        /* <DEDUP_REMOVED lines=13> */
.L_x_17591:
[----:B------:R0:W-:Y:S01]  /*53a0*/  STG.E.U8 desc[UR36][R2.64], R9 ;  /* 0x0000000902007986 */ /* 0x0001e2000c101124 */
[----:B------:R-:W-:Y:S05]  /*53b0*/  BRA `(.L_x_17593) ;  /* 0x0000000c004c7947 */ /* 0x000fea0003800000 */
.L_x_17590:
        /* <DEDUP_REMOVED lines=10> */
.L_x_17595:
[----:B------:R-:W-:-:S05]  /*5460*/  PRMT R5, R9, 0x9910, RZ ;  /* 0x0000991009057816 */ /* 0x000fca00000000ff */
[----:B------:R0:W-:Y:S01]  /*5470*/  STG.E desc[UR36][R2.64], R5 ;  /* 0x0000000502007986 */ /* 0x0001e2000c101924 */
[----:B------:R-:W-:Y:S05]  /*5480*/  BRA `(.L_x_17593) ;  /* 0x0000000c00187947 */ /* 0x000fea0003800000 */
.L_x_17594:
[----:B------:R0:W-:Y:S01]  /*5490*/  STG.E.U16 desc[UR36][R2.64], R9 ;  /* 0x0000000902007986 */ /* 0x0001e2000c101524 */
[----:B------:R-:W-:Y:S05]  /*54a0*/  BRA `(.L_x_17593) ;  /* 0x0000000c00107947 */ /* 0x000fea0003800000 */
.L_x_17589:
        /* <DEDUP_REMOVED lines=9> */
.L_x_17597:
[----:B------:R-:W0:Y:S02]  /*5540*/  I2F.S16 R0, R9 ;  /* 0x0000000900007306 */ /* 0x000e240000101400 */
[----:B0-----:R-:W-:-:S05]  /*5550*/  F2FP.F16.F32.PACK_AB R0, RZ, R0 ;  /* 0x00000000ff00723e */ /* 0x001fca00000000ff */
[----:B------:R0:W-:Y:S01]  /*5560*/  STG.E.U16 desc[UR36][R2.64], R0 ;  /* 0x0000000002007986 */ /* 0x0001e2000c101524 */
[----:B------:R-:W-:Y:S05]  /*5570*/  BRA `(.L_x_17593) ;  /* 0x0000000800dc7947 */ /* 0x000fea0003800000 */
.L_x_17596:
[----:B------:R-:W-:-:S09]  /*5580*/  UISETP.NE.AND UP0, UPT, UR4, 0x7, UPT ;  /* 0x000000070400788c */ /* 0x000fd2000bf05270 */
[----:B------:R-:W-:Y:S05]  /*5590*/  BRA.U !UP0, `(.L_x_17598) ;  /* 0x0000000108347547 */ /* 0x000fea000b800000 */
[----:B------:R-:W-:-:S09]  /*55a0*/  UISETP.NE.AND UP0, UPT, UR4, 0x8, UPT ;  /* 0x000000080400788c */ /* 0x000fd2000bf05270 */
[----:B------:R-:W-:Y:S05]  /*55b0*/  BRA.U !UP0, `(.L_x_17599) ;  /* 0x0000000108187547 */ /* 0x000fea000b800000 */
[----:B------:R-:W-:-:S09]  /*55c0*/  UISETP.NE.AND UP0, UPT, UR4, 0x9, UPT ;  /* 0x000000090400788c */ /* 0x000fd2000bf05270 */
[----:B------:R-:W-:Y:S05]  /*55d0*/  BRA.U UP0, `(.L_x_17592) ;  /* 0x0000000500e07547 */ /* 0x000fea000b800000 */
[----:B------:R-:W0:Y:S01]  /*55e0*/  I2F.S16 R4, R9 ;  /* 0x0000000900047306 */ /* 0x000e220000101400 */
[----:B------:R-:W-:-:S05]  /*55f0*/  MOV R5, RZ ;  /* 0x000000ff00057202 */ /* 0x000fca0000000f00 */
[----:B0-----:R0:W-:Y:S01]  /*5600*/  STG.E.64 desc[UR36][R2.64], R4 ;  /* 0x0000000402007986 */ /* 0x0011e2000c101b24 */
[----:B------:R-:W-:Y:S05]  /*5610*/  BRA `(.L_x_17593) ;  /* 0x0000000800b47947 */ /* 0x000fea0003800000 */
.L_x_17599:
[----:B------:R-:W0:Y:S02]  /*5620*/  I2F.S16 R9, R9 ;  /* 0x0000000900097306 */ /* 0x000e240000101400 */
[----:B0-----:R-:W-:-:S04]  /*5630*/  F2FP.F16.F32.PACK_AB R5, RZ, R9 ;  /* 0x00000009ff05723e */ /* 0x001fc800000000ff */
[----:B------:R-:W-:-:S05]  /*5640*/  PRMT R5, R5, 0x5410, RZ ;  /* 0x0000541005057816 */ /* 0x000fca00000000ff */
[----:B------:R0:W-:Y:S01]  /*5650*/  STG.E desc[UR36][R2.64], R5 ;  /* 0x0000000502007986 */ /* 0x0001e2000c101924 */
[----:B------:R-:W-:Y:S05]  /*5660*/  BRA `(.L_x_17593) ;  /* 0x0000000800a07947 */ /* 0x000fea0003800000 */
.L_x_17598:
[----:B------:R-:W0:Y:S02]  /*5670*/  I2F.F64.S16 R4, R9 ;  /* 0x0000000900047312 */ /* 0x000e240000101c00 */
[----:B0-----:R0:W-:Y:S01]  /*5680*/  STG.E.64 desc[UR36][R2.64], R4 ;  /* 0x0000000402007986 */ /* 0x0011e2000c101b24 */
[----:B------:R-:W-:Y:S05]  /*5690*/  BRA `(.L_x_17593) ;  /* 0x0000000800947947 */ /* 0x000fea0003800000 */
.L_x_17588:
        /* <DEDUP_REMOVED lines=12> */
.L_x_17603:
[----:B------:R-:W0:Y:S01]  /*5760*/  I2F.S16 R5, R9 ;  /* 0x0000000900057306 */ /* 0x000e220000101400 */
[----:B------:R-:W-:Y:S01]  /*5770*/  BSSY.RECONVERGENT B0, `(.L_x_17604) ;  /* 0x0000013000007945 */ /* 0x000fe20003800200 */
[----:B------:R-:W-:Y:S01]  /*5780*/  IMAD.MOV.U32 R0, RZ, RZ, 0x80 ;  /* 0x00000080ff007424 */ /* 0x000fe200078e00ff */
[----:B0-----:R-:W-:-:S04]  /*5790*/  LOP3.LUT R4, R5, 0x7fffffff, RZ, 0xc0, !PT ;  /* 0x7fffffff05047812 */ /* 0x001fc800078ec0ff */
        /* <DEDUP_REMOVED lines=14> */
.L_x_17606:
[----:B------:R-:W-:-:S04]  /*5880*/  SHF.R.U32.HI R5, RZ, 0x18, R5 ;  /* 0x00000018ff057819 */ /* 0x000fc80000011605 */
[----:B------:R-:W-:-:S07]  /*5890*/  LOP3.LUT R0, R0, 0x80, R5, 0xf8, !PT ;  /* 0x0000008000007812 */ /* 0x000fce00078ef805 */
.L_x_17605:
[----:B------:R-:W-:Y:S05]  /*58a0*/  BSYNC.RECONVERGENT B0 ;  /* 0x0000000000007941 */ /* 0x000fea0003800200 */
.L_x_17604:
[----:B------:R0:W-:Y:S01]  /*58b0*/  STG.E.U8 desc[UR36][R2.64], R0 ;  /* 0x0000000002007986 */ /* 0x0001e2000c101124 */
[----:B------:R-:W-:Y:S05]  /*58c0*/  BRA `(.L_x_17593) ;  /* 0x0000000800087947 */ /* 0x000fea0003800000 */
.L_x_17602:
        /* <DEDUP_REMOVED lines=18> */
.L_x_17609:
[----:B------:R-:W-:-:S04]  /*59f0*/  SHF.R.U32.HI R5, RZ, 0x18, R5 ;  /* 0x00000018ff057819 */ /* 0x000fc80000011605 */
[----:B------:R-:W-:-:S07]  /*5a00*/  LOP3.LUT R0, R0, 0x80, R5, 0xf8, !PT ;  /* 0x0000008000007812 */ /* 0x000fce00078ef805 */
.L_x_17608:
[----:B------:R-:W-:Y:S05]  /*5a10*/  BSYNC.RECONVERGENT B0 ;  /* 0x0000000000007941 */ /* 0x000fea0003800200 */
.L_x_17607:
[----:B------:R0:W-:Y:S01]  /*5a20*/  STG.E.U8 desc[UR36][R2.64], R0 ;  /* 0x0000000002007986 */ /* 0x0001e2000c101124 */
[----:B------:R-:W-:Y:S05]  /*5a30*/  BRA `(.L_x_17593) ;  /* 0x0000000400ac7947 */ /* 0x000fea0003800000 */
.L_x_17601:
[----:B------:R-:W-:-:S09]  /*5a40*/  UISETP.NE.AND UP0, UPT, UR4, 0x1c, UPT ;  /* 0x0000001c0400788c */ /* 0x000fd2000bf05270 */
[----:B------:R-:W-:Y:S05]  /*5a50*/  BRA.U !UP0, `(.L_x_17610) ;  /* 0x0000000108607547 */ /* 0x000fea000b800000 */
[----:B------:R-:W-:-:S09]  /*5a60*/  UISETP.NE.AND UP0, UPT, UR4, 0x1d, UPT ;  /* 0x0000001d0400788c */ /* 0x000fd2000bf05270 */
[----:B------:R-:W-:Y:S05]  /*5a70*/  BRA.U !UP0, `(.L_x_17611) ;  /* 0x0000000108487547 */ /* 0x000fea000b800000 */
[----:B------:R-:W-:-:S09]  /*5a80*/  UISETP.NE.AND UP0, UPT, UR4, 0x2c, UPT ;  /* 0x0000002c0400788c */ /* 0x000fd2000bf05270 */
[----:B------:R-:W-:Y:S05]  /*5a90*/  BRA.U UP0, `(.L_x_17592) ;  /* 0x0000000100b07547 */ /* 0x000fea000b800000 */
        /* <DEDUP_REMOVED lines=16> */
.L_x_17611:
[----:B------:R-:W-:-:S04]  /*5ba0*/  PRMT R4, R9, 0x9910, RZ ;  /* 0x0000991009047816 */ /* 0x000fc800000000ff */
[----:B------:R-:W-:-:S05]  /*5bb0*/  SHF.R.S32.HI R5, RZ, 0x1f, R4 ;  /* 0x0000001fff057819 */ /* 0x000fca0000011404 */
[----:B------:R0:W-:Y:S01]  /*5bc0*/  STG.E.64 desc[UR36][R2.64], R4 ;  /* 0x0000000402007986 */ /* 0x0001e2000c101b24 */
[----:B------:R-:W-:Y:S05]  /*5bd0*/  BRA `(.L_x_17593) ;  /* 0x0000000400447947 */ /* 0x000fea0003800000 */
.L_x_17610:
[----:B------:R-:W-:-:S05]  /*5be0*/  PRMT R5, R9, 0x9910, RZ ;  /* 0x0000991009057816 */ /* 0x000fca00000000ff */
[----:B------:R0:W-:Y:S01]  /*5bf0*/  STG.E desc[UR36][R2.64], R5 ;  /* 0x0000000502007986 */ /* 0x0001e2000c101924 */
[----:B------:R-:W-:Y:S05]  /*5c00*/  BRA `(.L_x_17593) ;  /* 0x0000000400387947 */ /* 0x000fea0003800000 */
.L_x_17600:
        /* <DEDUP_REMOVED lines=11> */
.L_x_17613:
[----:B------:R-:W-:Y:S01]  /*5cc0*/  CS2R R6, SRZ ;  /* 0x0000000000067805 */ /* 0x000fe2000001ff00 */
[----:B------:R-:W0:Y:S04]  /*5cd0*/  I2F.F64.S16 R4, R9 ;  /* 0x0000000900047312 */ /* 0x000e280000101c00 */
[----:B0-----:R4:W-:Y:S01]  /*5ce0*/  STG.E.128 desc[UR36][R2.64], R4 ;  /* 0x0000000402007986 */ /* 0x0019e2000c101d24 */
[----:B------:R-:W-:Y:S05]  /*5cf0*/  BRA `(.L_x_17593) ;  /* 0x0000000000fc7947 */ /* 0x000fea0003800000 */
.L_x_17612:
[----:B------:R-:W-:-:S09]  /*5d00*/  UISETP.NE.AND UP0, UPT, UR4, 0xf, UPT ;  /* 0x0000000f0400788c */ /* 0x000fd2000bf05270 */
[----:B------:R-:W-:Y:S05]  /*5d10*/  BRA.U !UP0, `(.L_x_17614) ;  /* 0x0000000108e87547 */ /* 0x000fea000b800000 */
[----:B------:R-:W-:-:S09]  /*5d20*/  UISETP.NE.AND UP0, UPT, UR4, 0x17, UPT ;  /* 0x000000170400788c */ /* 0x000fd2000bf05270 */
[----:B------:R-:W-:Y:S05]  /*5d30*/  BRA.U !UP0, `(.L_x_17615) ;  /* 0x0000000108907547 */ /* 0x000fea000b800000 */
[----:B------:R-:W-:-:S09]  /*5d40*/  UISETP.NE.AND UP0, UPT, UR4, 0x18, UPT ;  /* 0x000000180400788c */ /* 0x000fd2000bf05270 */
[----:B------:R-:W-:Y:S05]  /*5d50*/  BRA.U !UP0, `(.L_x_17616) ;  /* 0x0000000108447547 */ /* 0x000fea000b800000 */
.L_x_17592:
        /* <DEDUP_REMOVED lines=9> */
[----:B------:R-:W-:-:S02]  /*5df0*/  IMAD.U32 R5, RZ, RZ, UR5 ;  /* 0x00000005ff057e24 */ /* 0x000fc4000f8e00ff */
[----:B---3--:R-:W-:Y:S01]  /*5e00*/  IMAD.U32 R6, RZ, RZ, UR6 ;  /* 0x00000006ff067e24 */ /* 0x008fe2000f8e00ff */
[----:B------:R-:W-:Y:S01]  /*5e10*/  MOV R7, UR7 ;  /* 0x0000000700077c02 */ /* 0x000fe20008000f00 */
[----:B----4-:R-:W-:Y:S02]  /*5e20*/  IMAD.U32 R10, RZ, RZ, UR8 ;  /* 0x00000008ff0a7e24 */ /* 0x010fe4000f8e00ff */
[----:B-1----:R-:W-:-:S07]  /*5e30*/  IMAD.U32 R11, RZ, RZ, UR9 ;  /* 0x00000009ff0b7e24 */ /* 0x002fce000f8e00ff */
[----:B------:R-:W-:-:S07]  /*5e40*/  LEPC R20, `(.L_x_17617) ;  /* 0x000000001014794e */ /* 0x000fce0000000000 */
[----:B--2---:R-:W-:Y:S05]  /*5e50*/  CALL.ABS.NOINC R2 ;  /* 0x0000000002007343 */ /* 0x004fea0003c00000 */
.L_x_17617:
[----:B------:R-:W-:Y:S05]  /*5e60*/  BRA `(.L_x_17593) ;  /* 0x0000000000a07947 */ /* 0x000fea0003800000 */
.L_x_17616:
[----:B------:R-:W0:Y:S01]  /*5e70*/  I2F.S16 R9, R9 ;  /* 0x0000000900097306 */ /* 0x000e220000101400 */
[----:B------:R-:W-:Y:S01]  /*5e80*/  BSSY.RECONVERGENT B0, `(.L_x_17618) ;  /* 0x000000c000007945 */ /* 0x000fe20003800200 */
[----:B------:R-:W-:Y:S01]  /*5e90*/  IMAD.MOV.U32 R0, RZ, RZ, 0x7f ;  /* 0x0000007fff007424 */ /* 0x000fe200078e00ff */
        /* <DEDUP_REMOVED lines=10> */
.L_x_17619:
[----:B------:R-:W-:Y:S05]  /*5f40*/  BSYNC.RECONVERGENT B0 ;  /* 0x0000000000007941 */ /* 0x000fea0003800200 */
.L_x_17618:
[----:B------:R-:W-:-:S05]  /*5f50*/  LOP3.LUT R5, R0, 0x80, R5, 0xf8, !PT ;  /* 0x0000008000057812 */ /* 0x000fca00078ef805 */
[----:B------:R2:W-:Y:S01]  /*5f60*/  STG.E.U8 desc[UR36][R2.64], R5 ;  /* 0x0000000502007986 */ /* 0x0005e2000c101124 */
[----:B------:R-:W-:Y:S05]  /*5f70*/  BRA `(.L_x_17593) ;  /* 0x00000000005c7947 */ /* 0x000fea0003800000 */
.L_x_17615:
[----:B------:R-:W0:Y:S01]  /*5f80*/  I2F.S16 R5, R9 ;  /* 0x0000000900057306 */ /* 0x000e220000101400 */
[----:B------:R-:W-:Y:S01]  /*5f90*/  BSSY.RECONVERGENT B0, `(.L_x_17620) ;  /* 0x000000e000007945 */ /* 0x000fe20003800200 */
[----:B0-----:R-:W-:-:S04]  /*5fa0*/  LOP3.LUT R4, R5, 0x7fffffff, RZ, 0xc0, !PT ;  /* 0x7fffffff05047812 */ /* 0x001fc800078ec0ff */
        /* <DEDUP_REMOVED lines=9> */
.L_x_17621:
[----:B------:R-:W-:Y:S01]  /*6040*/  IMAD.MOV.U32 R0, RZ, RZ, 0x7f ;  /* 0x0000007fff007424 */ /* 0x000fe200078e00ff */
[----:B------:R-:W-:-:S04]  /*6050*/  ISETP.GT.U32.AND P0, PT, R4, 0x7f800000, PT ;  /* 0x7f8000000400780c */ /* 0x000fc80003f04070 */
[----:B------:R-:W-:-:S09]  /*6060*/  SEL R0, R0, 0x7c, P0 ;  /* 0x0000007c00007807 */ /* 0x000fd20000000000 */
.L_x_17622:
[----:B------:R-:W-:Y:S05]  /*6070*/  BSYNC.RECONVERGENT B0 ;  /* 0x0000000000007941 */ /* 0x000fea0003800200 */
.L_x_17620:
[----:B------:R-:W-:-:S04]  /*6080*/  SHF.R.U32.HI R5, RZ, 0x18, R5 ;  /* 0x00000018ff057819 */ /* 0x000fc80000011605 */
[----:B------:R-:W-:-:S05]  /*6090*/  LOP3.LUT R5, R0, 0x80, R5, 0xf8, !PT ;  /* 0x0000008000057812 */ /* 0x000fca00078ef805 */
[----:B------:R1:W-:Y:S01]  /*60a0*/  STG.E.U8 desc[UR36][R2.64], R5 ;  /* 0x0000000502007986 */ /* 0x0003e2000c101124 */
[----:B------:R-:W-:Y:S05]  /*60b0*/  BRA `(.L_x_17593) ;  /* 0x00000000000c7947 */ /* 0x000fea0003800000 */
.L_x_17614:
[----:B------:R-:W0:Y:S02]  /*60c0*/  I2F.S16 R0, R9 ;  /* 0x0000000900007306 */ /* 0x000e240000101400 */
[----:B0-----:R-:W-:-:S05]  /*60d0*/  F2FP.BF16.F32.PACK_AB R0, RZ, R0 ;  /* 0x00000000ff00723e */ /* 0x001fca00000010ff */
[----:B------:R0:W-:Y:S02]  /*60e0*/  STG.E.U16 desc[UR36][R2.64], R0 ;  /* 0x0000000002007986 */ /* 0x0001e4000c101524 */
.L_x_17593:
[----:B------:R-:W-:-:S07]  /*60f0*/  IADD3 R17, PT, PT, R17, 0x80, RZ ;  /* 0x0000008011117810 */ /* 0x000fce0007ffe0ff */
.L_x_17553:
[----:B------:R-:W-:Y:S05]  /*6100*/  BSYNC.RECONVERGENT B6 ;  /* 0x0000000000067941 */ /* 0x000fea0003800200 */
.L_x_17552:
        /* <DEDUP_REMOVED lines=307> */
.L_x_17625:
        /* <DEDUP_REMOVED lines=16> */
.L_x_17629:
[----:B------:R0:W5:Y:S01]  /*7540*/  LDG.E.U8 R0, desc[UR36][R2.64] ;  /* 0x0000002402007981 */ /* 0x000162000c1e1100 */
[----:B------:R-:W-:Y:S05]  /*7550*/  BRA `(.L_x_17631) ;  /* 0x0000000c004c7947 */ /* 0x000fea0003800000 */
.L_x_17628:
        /* <DEDUP_REMOVED lines=8> */
.L_x_17633:
[----:B------:R3:W5:Y:S01]  /*75e0*/  LDG.E.U16 R0, desc[UR36][R2.64] ;  /* 0x0000002402007981 */ /* 0x000762000c1e1500 */
[----:B------:R-:W-:Y:S05]  /*75f0*/  BRA `(.L_x_17631) ;  /* 0x0000000c00247947 */ /* 0x000fea0003800000 */
.L_x_17632:
[----:B------:R0:W5:Y:S01]  /*7600*/  LDG.E.U16 R0, desc[UR36][R2.64] ;  /* 0x0000002402007981 */ /* 0x000162000c1e1500 */
[----:B------:R-:W-:Y:S05]  /*7610*/  BRA `(.L_x_17631) ;  /* 0x0000000c001c7947 */ /* 0x000fea0003800000 */
.L_x_17627:
        /* <DEDUP_REMOVED lines=9> */
.L_x_17635:
[----:B------:R-:W2:Y:S02]  /*76b0*/  LDG.E.U16 R4, desc[UR36][R2.64] ;  /* 0x0000002402047981 */ /* 0x000ea4000c1e1500 */
[----:B--2---:R-:W-:-:S06]  /*76c0*/  HADD2.F32 R4, -RZ, R4.H0_H0 ;  /* 0x20000004ff047230 */ /* 0x004fcc0000004100 */
[----:B------:R-:W0:Y:S02]  /*76d0*/  F2I.FTZ.TRUNC.NTZ R4, R4 ;  /* 0x0000000400047305 */ /* 0x000e24000021f100 */
[----:B0-----:R-:W-:Y:S01]  /*76e0*/  PRMT R0, R4, 0x7610, R0 ;  /* 0x0000761004007816 */ /* 0x001fe20000000000 */
[----:B------:R-:W-:Y:S06]  /*76f0*/  BRA `(.L_x_17631) ;  /* 0x0000000800e47947 */ /* 0x000fec0003800000 */
.L_x_17634:
        /* <DEDUP_REMOVED lines=9> */
.L_x_17637:
[----:B------:R-:W2:Y:S02]  /*7790*/  LDG.E.U16 R2, desc[UR36][R2.64] ;  /* 0x0000002402027981 */ /* 0x000ea4000c1e1500 */
[----:B--2---:R-:W-:-:S06]  /*77a0*/  HADD2.F32 R4, -RZ, R2.H0_H0 ;  /* 0x20000002ff047230 */ /* 0x004fcc0000004100 */
[----:B------:R-:W0:Y:S02]  /*77b0*/  F2I.FTZ.TRUNC.NTZ R4, R4 ;  /* 0x0000000400047305 */ /* 0x000e24000021f100 */
[----:B0-----:R-:W-:Y:S01]  /*77c0*/  PRMT R0, R4, 0x7610, R0 ;  /* 0x0000761004007816 */ /* 0x001fe20000000000 */
[----:B------:R-:W-:Y:S06]  /*77d0*/  BRA `(.L_x_17631) ;  /* 0x0000000800ac7947 */ /* 0x000fec0003800000 */
.L_x_17636:
[----:B------:R-:W2:Y:S02]  /*77e0*/  LDG.E.64 R2, desc[UR36][R2.64] ;  /* 0x0000002402027981 */ /* 0x000ea4000c1e1b00 */
[----:B--2---:R0:W1:Y:S02]  /*77f0*/  F2I.F64.TRUNC R0, R2 ;  /* 0x0000000200007311 */ /* 0x004064000030d100 */
[----:B01----:R-:W-:Y:S05]  /*7800*/  BRA `(.L_x_17631) ;  /* 0x0000000800a07947 */ /* 0x003fea0003800000 */
.L_x_17626:
        /* <DEDUP_REMOVED lines=12> */
.L_x_17640:
[----:B------:R-:W2:Y:S02]  /*78d0*/  LDG.E.64 R2, desc[UR36][R2.64] ;  /* 0x0000002402027981 */ /* 0x000ea4000c1e1b00 */
[----:B--2---:R0:W1:Y:S02]  /*78e0*/  F2I.F64.TRUNC R0, R2 ;  /* 0x0000000200007311 */ /* 0x004064000030d100 */
[----:B01----:R-:W-:Y:S05]  /*78f0*/  BRA `(.L_x_17631) ;  /* 0x0000000800647947 */ /* 0x003fea0003800000 */
.L_x_17639:
        /* <DEDUP_REMOVED lines=27> */
.L_x_17642:
        /* <DEDUP_REMOVED lines=14> */
.L_x_17641:
[----:B------:R-:W2:Y:S02]  /*7b90*/  LDG.E.U16 R4, desc[UR36][R2.64] ;  /* 0x0000002402047981 */ /* 0x000ea4000c1e1500 */
[----:B--2---:R-:W-:-:S06]  /*7ba0*/  SHF.L.U32 R4, R4, 0x10, RZ ;  /* 0x0000001004047819 */ /* 0x004fcc00000006ff */
[----:B------:R-:W0:Y:S02]  /*7bb0*/  F2I.FTZ.TRUNC.NTZ R4, R4 ;  /* 0x0000000400047305 */ /* 0x000e24000021f100 */
[----:B0-----:R-:W-:Y:S01]  /*7bc0*/  PRMT R0, R4, 0x7610, R0 ;  /* 0x0000761004007816 */ /* 0x001fe20000000000 */
[----:B------:R-:W-:Y:S06]  /*7bd0*/  BRA `(.L_x_17631) ;  /* 0x0000000400ac7947 */ /* 0x000fec0003800000 */
.L_x_17638:
        /* <DEDUP_REMOVED lines=10> */
.L_x_17645:
        /* <DEDUP_REMOVED lines=21> */
.L_x_17649:
[----:B------:R-:W-:Y:S05]  /*7dd0*/  BSYNC.RECONVERGENT B1 ;  /* 0x0000000000017941 */ /* 0x000fea0003800200 */
.L_x_17648:
[----:B------:R-:W-:Y:S01]  /*7de0*/  IMAD.SHL.U32 R0, R0, 0x100000, RZ ;  /* 0x0010000000007824 */ /* 0x000fe200078e00ff */
[----:B------:R-:W-:-:S04]  /*7df0*/  LEA R2, R2, 0x3b800000, 0x17 ;  /* 0x3b80000002027811 */ /* 0x000fc800078eb8ff */
[----:B------:R-:W-:-:S07]  /*7e00*/  LOP3.LUT R4, R2, R0, R7, 0xfe, !PT ;  /* 0x0000000002047212 */ /* 0x000fce00078efe07 */
.L_x_17647:
[----:B------:R-:W-:Y:S05]  /*7e10*/  BSYNC.RECONVERGENT B0 ;  /* 0x0000000000007941 */ /* 0x000fea0003800200 */
.L_x_17646:
[----:B------:R-:W0:Y:S02]  /*7e20*/  F2I.FTZ.TRUNC.NTZ R4, R4 ;  /* 0x0000000400047305 */ /* 0x000e24000021f100 */
[----:B0-----:R-:W-:Y:S01]  /*7e30*/  PRMT R0, R4, 0x7610, R0 ;  /* 0x0000761004007816 */ /* 0x001fe20000000000 */
[----:B------:R-:W-:Y:S06]  /*7e40*/  BRA `(.L_x_17631) ;  /* 0x0000000400107947 */ /* 0x000fec0003800000 */
.L_x_17644:
        /* <DEDUP_REMOVED lines=21> */
.L_x_17653:
[----:B------:R-:W-:Y:S05]  /*7fa0*/  BSYNC.RECONVERGENT B1 ;  /* 0x0000000000017941 */ /* 0x000fea0003800200 */
.L_x_17652:
[----:B------:R-:W-:Y:S01]  /*7fb0*/  IMAD.SHL.U32 R0, R0, 0x200000, RZ ;  /* 0x0020000000007824 */ /* 0x000fe200078e00ff */
[----:B------:R-:W-:-:S04]  /*7fc0*/  LEA R2, R2, 0x37800000, 0x17 ;  /* 0x3780000002027811 */ /* 0x000fc800078eb8ff */
[----:B------:R-:W-:-:S07]  /*7fd0*/  LOP3.LUT R4, R2, R0, R7, 0xfe, !PT ;  /* 0x0000000002047212 */ /* 0x000fce00078efe07 */
.L_x_17651:
[----:B------:R-:W-:Y:S05]  /*7fe0*/  BSYNC.RECONVERGENT B0 ;  /* 0x0000000000007941 */ /* 0x000fea0003800200 */
.L_x_17650:
[----:B------:R-:W0:Y:S02]  /*7ff0*/  F2I.FTZ.TRUNC.NTZ R4, R4 ;  /* 0x0000000400047305 */ /* 0x000e24000021f100 */
[----:B0-----:R-:W-:Y:S01]  /*8000*/  PRMT R0, R4, 0x7610, R0 ;  /* 0x0000761004007816 */ /* 0x001fe20000000000 */
[----:B------:R-:W-:Y:S06]  /*8010*/  BRA `(.L_x_17631) ;  /* 0x00000000009c7947 */ /* 0x000fec0003800000 */
.L_x_17643:
        /* <DEDUP_REMOVED lines=14> */
.L_x_17657:
[----:B------:R-:W-:Y:S05]  /*8100*/  BSYNC.RECONVERGENT B0 ;  /* 0x0000000000007941 */ /* 0x000fea0003800200 */
.L_x_17656:
[----:B------:R-:W0:Y:S02]  /*8110*/  F2I.FTZ.TRUNC.NTZ R4, R4 ;  /* 0x0000000400047305 */ /* 0x000e24000021f100 */
[----:B0-----:R-:W-:Y:S01]  /*8120*/  PRMT R0, R4, 0x7610, R0 ;  /* 0x0000761004007816 */ /* 0x001fe20000000000 */
[----:B------:R-:W-:Y:S06]  /*8130*/  BRA `(.L_x_17631) ;  /* 0x0000000000547947 */ /* 0x000fec0003800000 */
.L_x_17630:
        /* <DEDUP_REMOVED lines=16> */
.L_x_17658:
[----:B------:R-:W-:Y:S01]  /*8240*/  PRMT R0, RZ, 0x7610, R0 ;  /* 0x00007610ff007816 */ /* 0x000fe20000000000 */
[----:B------:R-:W-:Y:S06]  /*8250*/  BRA `(.L_x_17631) ;  /* 0x00000000000c7947 */ /* 0x000fec0003800000 */
.L_x_17655:
[----:B------:R1:W5:Y:S01]  /*8260*/  LDG.E.U16 R0, desc[UR36][R2.64] ;  /* 0x0000002402007981 */ /* 0x000362000c1e1500 */
[----:B------:R-:W-:Y:S05]  /*8270*/  BRA `(.L_x_17631) ;  /* 0x0000000000047947 */ /* 0x000fea0003800000 */
.L_x_17654:
[----:B------:R2:W5:Y:S02]  /*8280*/  LDG.E.U16 R0, desc[UR36][R2.64] ;  /* 0x0000002402007981 */ /* 0x000564000c1e1500 */
.L_x_17631:
        /* <DEDUP_REMOVED lines=19> */
.L_x_17662:
[----:B------:R4:W-:Y:S01]  /*83c0*/  STG.E.U8 desc[UR36][R2.64], R9 ;  /* 0x0000000902007986 */ /* 0x0009e2000c101124 */
[----:B------:R-:W-:Y:S05]  /*83d0*/  BRA `(.L_x_17664) ;  /* 0x0000000c004c7947 */ /* 0x000fea0003800000 */
.L_x_17661:
        /* <DEDUP_REMOVED lines=10> */
.L_x_17666:
[----:B------:R-:W-:-:S05]  /*8480*/  PRMT R5, R9, 0x9910, RZ ;  /* 0x0000991009057816 */ /* 0x000fca00000000ff */
[----:B------:R2:W-:Y:S01]  /*8490*/  STG.E desc[UR36][R2.64], R5 ;  /* 0x0000000502007986 */ /* 0x0005e2000c101924 */
[----:B------:R-:W-:Y:S05]  /*84a0*/  BRA `(.L_x_17664) ;  /* 0x0000000c00187947 */ /* 0x000fea0003800000 */
.L_x_17665:
[----:B------:R0:W-:Y:S01]  /*84b0*/  STG.E.U16 desc[UR36][R2.64], R9 ;  /* 0x0000000902007986 */ /* 0x0001e2000c101524 */
[----:B------:R-:W-:Y:S05]  /*84c0*/  BRA `(.L_x_17664) ;  /* 0x0000000c00107947 */ /* 0x000fea0003800000 */
.L_x_17660:
        /* <DEDUP_REMOVED lines=9> */
.L_x_17668:
[----:B------:R-:W0:Y:S02]  /*8560*/  I2F.S16 R0, R9 ;  /* 0x0000000900007306 */ /* 0x000e240000101400 */
[----:B0-----:R-:W-:-:S05]  /*8570*/  F2FP.F16.F32.PACK_AB R0, RZ, R0 ;  /* 0x00000000ff00723e */ /* 0x001fca00000000ff */
[----:B------:R0:W-:Y:S01]  /*8580*/  STG.E.U16 desc[UR36][R2.64], R0 ;  /* 0x0000000002007986 */ /* 0x0001e2000c101524 */
[----:B------:R-:W-:Y:S05]  /*8590*/  BRA `(.L_x_17664) ;  /* 0x0000000800dc7947 */ /* 0x000fea0003800000 */
.L_x_17667:
        /* <DEDUP_REMOVED lines=10> */
.L_x_17670:
[----:B------:R-:W0:Y:S02]  /*8640*/  I2F.S16 R9, R9 ;  /* 0x0000000900097306 */ /* 0x000e240000101400 */
[----:B0-----:R-:W-:-:S04]  /*8650*/  F2FP.F16.F32.PACK_AB R5, RZ, R9 ;  /* 0x00000009ff05723e */ /* 0x001fc800000000ff */
[----:B------:R-:W-:-:S05]  /*8660*/  PRMT R5, R5, 0x5410, RZ ;  /* 0x0000541005057816 */ /* 0x000fca00000000ff */
[----:B------:R0:W-:Y:S01]  /*8670*/  STG.E desc[UR36][R2.64], R5 ;  /* 0x0000000502007986 */ /* 0x0001e2000c101924 */
[----:B------:R-:W-:Y:S05]  /*8680*/  BRA `(.L_x_17664) ;  /* 0x0000000800a07947 */ /* 0x000fea0003800000 */
.L_x_17669:
[----:B------:R-:W0:Y:S02]  /*8690*/  I2F.F64.S16 R4, R9 ;  /* 0x0000000900047312 */ /* 0x000e240000101c00 */
[----:B0-----:R0:W-:Y:S01]  /*86a0*/  STG.E.64 desc[UR36][R2.64], R4 ;  /* 0x0000000402007986 */ /* 0x0011e2000c101b24 */
[----:B------:R-:W-:Y:S05]  /*86b0*/  BRA `(.L_x_17664) ;  /* 0x0000000800947947 */ /* 0x000fea0003800000 */
.L_x_17659:
        /* <DEDUP_REMOVED lines=12> */
.L_x_17674:
        /* <DEDUP_REMOVED lines=18> */
.L_x_17677:
[----:B------:R-:W-:-:S04]  /*88a0*/  SHF.R.U32.HI R5, RZ, 0x18, R5 ;  /* 0x00000018ff057819 */ /* 0x000fc80000011605 */
[----:B------:R-:W-:-:S07]  /*88b0*/  LOP3.LUT R0, R0, 0x80, R5, 0xf8, !PT ;  /* 0x0000008000007812 */ /* 0x000fce00078ef805 */
.L_x_17676:
[----:B------:R-:W-:Y:S05]  /*88c0*/  BSYNC.RECONVERGENT B0 ;  /* 0x0000000000007941 */ /* 0x000fea0003800200 */
.L_x_17675:
[----:B------:R0:W-:Y:S01]  /*88d0*/  STG.E.U8 desc[UR36][R2.64], R0 ;  /* 0x0000000002007986 */ /* 0x0001e2000c101124 */
[----:B------:R-:W-:Y:S05]  /*88e0*/  BRA `(.L_x_17664) ;  /* 0x0000000800087947 */ /* 0x000fea0003800000 */
.L_x_17673:
[----:B------:R-:W0:Y:S01]  /*88f0*/  I2F.S16 R5, R9 ;  /* 0x0000000900057306 */ /* 0x000e220000101400 */
[----:B------:R-:W-:Y:S01]  /*8900*/  BSSY.RECONVERGENT B0, `(.L_x_17678) ;  /* 0x0000013000007945 */ /* 0x000fe20003800200 */
[----:B------:R-:W-:Y:S01]  /*8910*/  HFMA2 R0, -RZ, RZ, 0, 7.62939453125e-06 ;  /* 0x00000080ff007431 */ /* 0x000fe200000001ff */
        /* <DEDUP_REMOVED lines=15> */
.L_x_17680:
[----:B------:R-:W-:-:S04]  /*8a10*/  SHF.R.U32.HI R5, RZ, 0x18, R5 ;  /* 0x00000018ff057819 */ /* 0x000fc80000011605 */
[----:B------:R-:W-:-:S07]  /*8a20*/  LOP3.LUT R0, R0, 0x80, R5, 0xf8, !PT ;  /* 0x0000008000007812 */ /* 0x000fce00078ef805 */
.L_x_17679:
[----:B------:R-:W-:Y:S05]  /*8a30*/  BSYNC.RECONVERGENT B0 ;  /* 0x0000000000007941 */ /* 0x000fea0003800200 */
.L_x_17678:
[----:B------:R0:W-:Y:S01]  /*8a40*/  STG.E.U8 desc[UR36][R2.64], R0 ;  /* 0x0000000002007986 */ /* 0x0001e2000c101124 */
[----:B------:R-:W-:Y:S05]  /*8a50*/  BRA `(.L_x_17664) ;  /* 0x0000000400ac7947 */ /* 0x000fea0003800000 */
.L_x_17672:
        /* <DEDUP_REMOVED lines=22> */
.L_x_17682:
[----:B------:R-:W-:-:S04]  /*8bc0*/  PRMT R4, R9, 0x9910, RZ ;  /* 0x0000991009047816 */ /* 0x000fc800000000ff */
[----:B------:R-:W-:-:S05]  /*8bd0*/  SHF.R.S32.HI R5, RZ, 0x1f, R4 ;  /* 0x0000001fff057819 */ /* 0x000fca0000011404 */
[----:B------:R0:W-:Y:S01]  /*8be0*/  STG.E.64 desc[UR36][R2.64], R4 ;  /* 0x0000000402007986 */ /* 0x0001e2000c101b24 */
[----:B------:R-:W-:Y:S05]  /*8bf0*/  BRA `(.L_x_17664) ;  /* 0x0000000400447947 */ /* 0x000fea0003800000 */
.L_x_17681:
[----:B------:R-:W-:-:S05]  /*8c00*/  PRMT R5, R9, 0x9910, RZ ;  /* 0x0000991009057816 */ /* 0x000fca00000000ff */
[----:B------:R0:W-:Y:S01]  /*8c10*/  STG.E desc[UR36][R2.64], R5 ;  /* 0x0000000502007986 */ /* 0x0001e2000c101924 */
[----:B------:R-:W-:Y:S05]  /*8c20*/  BRA `(.L_x_17664) ;  /* 0x0000000400387947 */ /* 0x000fea0003800000 */
.L_x_17671:
        /* <DEDUP_REMOVED lines=11> */
.L_x_17684:
[----:B------:R-:W-:Y:S01]  /*8ce0*/  CS2R R6, SRZ ;  /* 0x0000000000067805 */ /* 0x000fe2000001ff00 */
[----:B------:R-:W0:Y:S04]  /*8cf0*/  I2F.F64.S16 R4, R9 ;  /* 0x0000000900047312 */ /* 0x000e280000101c00 */
[----:B0-----:R0:W-:Y:S01]  /*8d00*/  STG.E.128 desc[UR36][R2.64], R4 ;  /* 0x0000000402007986 */ /* 0x0011e2000c101d24 */
[----:B------:R-:W-:Y:S05]  /*8d10*/  BRA `(.L_x_17664) ;  /* 0x0000000000fc7947 */ /* 0x000fea0003800000 */
.L_x_17683:
[----:B------:R-:W-:-:S09]  /*8d20*/  UISETP.NE.AND UP0, UPT, UR4, 0xf, UPT ;  /* 0x0000000f0400788c */ /* 0x000fd2000bf05270 */
[----:B------:R-:W-:Y:S05]  /*8d30*/  BRA.U !UP0, `(.L_x_17685) ;  /* 0x0000000108e87547 */ /* 0x000fea000b800000 */
[----:B------:R-:W-:-:S09]  /*8d40*/  UISETP.NE.AND UP0, UPT, UR4, 0x17, UPT ;  /* 0x000000170400788c */ /* 0x000fd2000bf05270 */
[----:B------:R-:W-:Y:S05]  /*8d50*/  BRA.U !UP0, `(.L_x_17686) ;  /* 0x0000000108907547 */ /* 0x000fea000b800000 */
[----:B------:R-:W-:-:S09]  /*8d60*/  UISETP.NE.AND UP0, UPT, UR4, 0x18, UPT ;  /* 0x000000180400788c */ /* 0x000fd2000bf05270 */
[----:B------:R-:W-:Y:S05]  /*8d70*/  BRA.U !UP0, `(.L_x_17687) ;  /* 0x0000000108447547 */ /* 0x000fea000b800000 */
.L_x_17663:
        /* <DEDUP_REMOVED lines=16> */
.L_x_17688:
[----:B------:R-:W-:Y:S05]  /*8e80*/  BRA `(.L_x_17664) ;  /* 0x0000000000a07947 */ /* 0x000fea0003800000 */
.L_x_17687:
[----:B------:R-:W0:Y:S01]  /*8e90*/  I2F.S16 R9, R9 ;  /* 0x0000000900097306 */ /* 0x000e220000101400 */
[----:B------:R-:W-:Y:S01]  /*8ea0*/  BSSY.RECONVERGENT B0, `(.L_x_17689) ;  /* 0x000000c000007945 */ /* 0x000fe20003800200 */
[----:B------:R-:W-:Y:S02]  /*8eb0*/  MOV R0, 0x7f ;  /* 0x0000007f00007802 */ /* 0x000fe40000000f00 */
        /* <DEDUP_REMOVED lines=10> */
.L_x_17690:
[----:B------:R-:W-:Y:S05]  /*8f60*/  BSYNC.RECONVERGENT B0 ;  /* 0x0000000000007941 */ /* 0x000fea0003800200 */
.L_x_17689:
[----:B------:R-:W-:-:S05]  /*8f70*/  LOP3.LUT R5, R0, 0x80, R5, 0xf8, !PT ;  /* 0x0000008000057812 */ /* 0x000fca00078ef805 */
[----:B------:R0:W-:Y:S01]  /*8f80*/  STG.E.U8 desc[UR36][R2.64], R5 ;  /* 0x0000000502007986 */ /* 0x0001e2000c101124 */
[----:B------:R-:W-:Y:S05]  /*8f90*/  BRA `(.L_x_17664) ;  /* 0x00000000005c7947 */ /* 0x000fea0003800000 */
.L_x_17686:
        /* <DEDUP_REMOVED lines=12> */
.L_x_17692:
[----:B------:R-:W-:Y:S01]  /*9060*/  IMAD.MOV.U32 R0, RZ, RZ, 0x7f ;  /* 0x0000007fff007424 */ /* 0x000fe200078e00ff */
[----:B------:R-:W-:-:S04]  /*9070*/  ISETP.GT.U32.AND P0, PT, R4, 0x7f800000, PT ;  /* 0x7f8000000400780c */ /* 0x000fc80003f04070 */
[----:B------:R-:W-:-:S09]  /*9080*/  SEL R0, R0, 0x7c, P0 ;  /* 0x0000007c00007807 */ /* 0x000fd20000000000 */
.L_x_17693:
[----:B------:R-:W-:Y:S05]  /*9090*/  BSYNC.RECONVERGENT B0 ;  /* 0x0000000000007941 */ /* 0x000fea0003800200 */
.L_x_17691:
[----:B------:R-:W-:-:S04]  /*90a0*/  SHF.R.U32.HI R5, RZ, 0x18, R5 ;  /* 0x00000018ff057819 */ /* 0x000fc80000011605 */
[----:B------:R-:W-:-:S05]  /*90b0*/  LOP3.LUT R5, R0, 0x80, R5, 0xf8, !PT ;  /* 0x0000008000057812 */ /* 0x000fca00078ef805 */
[----:B------:R0:W-:Y:S01]  /*90c0*/  STG.E.U8 desc[UR36][R2.64], R5 ;  /* 0x0000000502007986 */ /* 0x0001e2000c101124 */
[----:B------:R-:W-:Y:S05]  /*90d0*/  BRA `(.L_x_17664) ;  /* 0x00000000000c7947 */ /* 0x000fea0003800000 */
.L_x_17685:
[----:B------:R-:W0:Y:S02]  /*90e0*/  I2F.S16 R0, R9 ;  /* 0x0000000900007306 */ /* 0x000e240000101400 */
[----:B0-----:R-:W-:-:S05]  /*90f0*/  F2FP.BF16.F32.PACK_AB R0, RZ, R0 ;  /* 0x00000000ff00723e */ /* 0x001fca00000010ff */
[----:B------:R0:W-:Y:S02]  /*9100*/  STG.E.U16 desc[UR36][R2.64], R0 ;  /* 0x0000000002007986 */ /* 0x0001e4000c101524 */
.L_x_17664:
[----:B------:R-:W-:-:S07]  /*9110*/  VIADD R17, R17, 0x80 ;  /* 0x0000008011117836 */ /* 0x000fce0000000000 */
.L_x_17624:
[----:B------:R-:W-:Y:S05]  /*9120*/  BSYNC.RECONVERGENT B6 ;  /* 0x0000000000067941 */ /* 0x000fea0003800200 */
.L_x_17623:
[----:B------:R-:W5:Y:S02]  /*9130*/  LDCU UR4, c[0x0][0x380] ;  /* 0x00007000ff0477ac */ /* 0x000f640008000800 */
[----:B-----5:R-:W-:-:S13]  /*9140*/  ISETP.GE.AND P0, PT, R17, UR4, PT ;  /* 0x0000000411007c0c */ /* 0x020fda000bf06270 */
[----:B------:R-:W-:Y:S05]  /*9150*/  @P0 EXIT ;  /* 0x000000000000094d */ /* 0x000fea0003800000 */
        /* <DEDUP_REMOVED lines=303> */
.L_x_17694:
[----:B------:R-:W0:Y:S01]  /*a450*/  LDCU.128 UR8, c[0x0][0x580] ;  /* 0x0000b000ff0877ac */ /* 0x000e220008000c00 */
        /* <DEDUP_REMOVED lines=17> */
.L_x_17698:
[----:B------:R0:W5:Y:S01]  /*a570*/  LDG.E.U8 R0, desc[UR36][R2.64] ;  /* 0x0000002402007981 */ /* 0x000162000c1e1100 */
[----:B------:R-:W-:Y:S05]  /*a580*/  BRA `(.L_x_17700) ;  /* 0x0000000c004c7947 */ /* 0x000fea0003800000 */
.L_x_17697:
        /* <DEDUP_REMOVED lines=8> */
.L_x_17702:
[----:B------:R0:W5:Y:S01]  /*a610*/  LDG.E.U16 R0, desc[UR36][R2.64] ;  /* 0x0000002402007981 */ /* 0x000162000c1e1500 */
[----:B------:R-:W-:Y:S05]  /*a620*/  BRA `(.L_x_17700) ;  /* 0x0000000c00247947 */ /* 0x000fea0003800000 */
.L_x_17701:
[----:B------:R0:W5:Y:S01]  /*a630*/  LDG.E.U16 R0, desc[UR36][R2.64] ;  /* 0x0000002402007981 */ /* 0x000162000c1e1500 */
[----:B------:R-:W-:Y:S05]  /*a640*/  BRA `(.L_x_17700) ;  /* 0x0000000c001c7947 */ /* 0x000fea0003800000 */
.L_x_17696:
        /* <DEDUP_REMOVED lines=9> */
.L_x_17704:
[----:B------:R-:W2:Y:S02]  /*a6e0*/  LDG.E.U16 R4, desc[UR36][R2.64] ;  /* 0x0000002402047981 */ /* 0x000ea4000c1e1500 */
[----:B--2---:R-:W-:-:S06]  /*a6f0*/  HADD2.F32 R4, -RZ, R4.H0_H0 ;  /* 0x20000004ff047230 */ /* 0x004fcc0000004100 */
[----:B------:R-:W0:Y:S02]  /*a700*/  F2I.FTZ.TRUNC.NTZ R4, R4 ;  /* 0x0000000400047305 */ /* 0x000e24000021f100 */
[----:B0-----:R-:W-:Y:S01]  /*a710*/  PRMT R0, R4, 0x7610, R0 ;  /* 0x0000761004007816 */ /* 0x001fe20000000000 */
[----:B------:R-:W-:Y:S06]  /*a720*/  BRA `(.L_x_17700) ;  /* 0x0000000800e47947 */ /* 0x000fec0003800000 */
.L_x_17703:
[----:B------:R-:W-:-:S09]  /*a730*/  UISETP.NE.AND UP0, UPT, UR4, 0x7, UPT ;  /* 0x000000070400788c */ /* 0x000fd2000bf05270 */
[----:B------:R-:W-:Y:S05]  /*a740*/  BRA.U !UP0, `(.L_x_17705) ;  /* 0x0000000108307547 */ /* 0x000fea000b800000 */
[----:B------:R-:W-:-:S09]  /*a750*/  UISETP.NE.AND UP0, UPT, UR4, 0x8, UPT ;  /* 0x000000080400788c */ /* 0x000fd2000bf05270 */
[----:B------:R-:W-:Y:S05]  /*a760*/  BRA.U !UP0, `(.L_x_17706) ;  /* 0x0000000108147547 */ /* 0x000fea000b800000 */
[----:B------:R-:W-:-:S09]  /*a770*/  UISETP.NE.AND UP0, UPT, UR4, 0x9, UPT ;  /* 0x000000090400788c */ /* 0x000fd2000bf05270 */
[----:B------:R-:W-:Y:S05]  /*a780*/  BRA.U UP0, `(.L_x_17699) ;  /* 0x0000000900787547 */ /* 0x000fea000b800000 */
[----:B------:R-:W2:Y:S02]  /*a790*/  LDG.E R2, desc[UR36][R2.64] ;  /* 0x0000002402027981 */ /* 0x000ea4000c1e1900 */
[----:B--2---:R3:W4:Y:S01]  /*a7a0*/  F2I.FTZ.TRUNC.NTZ R0, R2 ;  /* 0x0000000200007305 */ /* 0x004722000021f100 */
[----:B------:R-:W-:Y:S05]  /*a7b0*/  BRA `(.L_x_17700) ;  /* 0x0000000800c07947 */ /* 0x000fea0003800000 */
.L_x_17706:
[----:B------:R-:W2:Y:S02]  /*a7c0*/  LDG.E.U16 R2, desc[UR36][R2.64] ;  /* 0x0000002402027981 */ /* 0x000ea4000c1e1500 */
[----:B--2---:R-:W-:-:S06]  /*a7d0*/  HADD2.F32 R4, -RZ, R2.H0_H0 ;  /* 0x20000002ff047230 */ /* 0x004fcc0000004100 */
[----:B------:R-:W0:Y:S02]  /*a7e0*/  F2I.FTZ.TRUNC.NTZ R4, R4 ;  /* 0x0000000400047305 */ /* 0x000e24000021f100 */
[----:B0-----:R-:W-:Y:S01]  /*a7f0*/  PRMT R0, R4, 0x7610, R0 ;  /* 0x0000761004007816 */ /* 0x001fe20000000000 */
[----:B------:R-:W-:Y:S06]  /*a800*/  BRA `(.L_x_17700) ;  /* 0x0000000800ac7947 */ /* 0x000fec0003800000 */
.L_x_17705:
[----:B------:R-:W2:Y:S02]  /*a810*/  LDG.E.64 R2, desc[UR36][R2.64] ;  /* 0x0000002402027981 */ /* 0x000ea4000c1e1b00 */
[----:B--2---:R0:W1:Y:S02]  /*a820*/  F2I.F64.TRUNC R0, R2 ;  /* 0x0000000200007311 */ /* 0x004064000030d100 */
[----:B01----:R-:W-:Y:S05]  /*a830*/  BRA `(.L_x_17700) ;  /* 0x0000000800a07947 */ /* 0x003fea0003800000 */
.L_x_17695:
        /* <DEDUP_REMOVED lines=12> */
.L_x_17709:
[----:B------:R-:W2:Y:S02]  /*a900*/  LDG.E.64 R2, desc[UR36][R2.64] ;  /* 0x0000002402027981 */ /* 0x000ea4000c1e1b00 */
[----:B--2---:R3:W4:Y:S02]  /*a910*/  F2I.F64.TRUNC R0, R2 ;  /* 0x0000000200007311 */ /* 0x004724000030d100 */
[----:B---34-:R-:W-:Y:S05]  /*a920*/  BRA `(.L_x_17700) ;  /* 0x0000000800647947 */ /* 0x018fea0003800000 */
.L_x_17708:
        /* <DEDUP_REMOVED lines=27> */
.L_x_17711:
        /* <DEDUP_REMOVED lines=14> */
.L_x_17710:
[----:B------:R-:W2:Y:S02]  /*abc0*/  LDG.E.U16 R4, desc[UR36][R2.64] ;  /* 0x0000002402047981 */ /* 0x000ea4000c1e1500 */
[----:B--2---:R-:W-:-:S06]  /*abd0*/  SHF.L.U32 R4, R4, 0x10, RZ ;  /* 0x0000001004047819 */ /* 0x004fcc00000006ff */
[----:B------:R-:W0:Y:S02]  /*abe0*/  F2I.FTZ.TRUNC.NTZ R4, R4 ;  /* 0x0000000400047305 */ /* 0x000e24000021f100 */
[----:B0-----:R-:W-:Y:S01]  /*abf0*/  PRMT R0, R4, 0x7610, R0 ;  /* 0x0000761004007816 */ /* 0x001fe20000000000 */
[----:B------:R-:W-:Y:S06]  /*ac00*/  BRA `(.L_x_17700) ;  /* 0x0000000400ac7947 */ /* 0x000fec0003800000 */
.L_x_17707:
        /* <DEDUP_REMOVED lines=10> */
.L_x_17714:
        /* <DEDUP_REMOVED lines=21> */
.L_x_17718:
[----:B------:R-:W-:Y:S05]  /*ae00*/  BSYNC.RECONVERGENT B1 ;  /* 0x0000000000017941 */ /* 0x000fea0003800200 */
.L_x_17717:
[----:B------:R-:W-:Y:S01]  /*ae10*/  IMAD.SHL.U32 R0, R0, 0x100000, RZ ;  /* 0x0010000000007824 */ /* 0x000fe200078e00ff */
[----:B------:R-:W-:-:S04]  /*ae20*/  LEA R2, R2, 0x3b800000, 0x17 ;  /* 0x3b80000002027811 */ /* 0x000fc800078eb8ff */
[----:B------:R-:W-:-:S07]  /*ae30*/  LOP3.LUT R4, R2, R0, R7, 0xfe, !PT ;  /* 0x0000000002047212 */ /* 0x000fce00078efe07 */
.L_x_17716:
[----:B------:R-:W-:Y:S05]  /*ae40*/  BSYNC.RECONVERGENT B0 ;  /* 0x0000000000007941 */ /* 0x000fea0003800200 */
.L_x_17715:
[----:B------:R-:W0:Y:S02]  /*ae50*/  F2I.FTZ.TRUNC.NTZ R4, R4 ;  /* 0x0000000400047305 */ /* 0x000e24000021f100 */
[----:B0-----:R-:W-:Y:S01]  /*ae60*/  PRMT R0, R4, 0x7610, R0 ;  /* 0x0000761004007816 */ /* 0x001fe20000000000 */
[----:B------:R-:W-:Y:S06]  /*ae70*/  BRA `(.L_x_17700) ;  /* 0x0000000400107947 */ /* 0x000fec0003800000 */
.L_x_17713:
        /* <DEDUP_REMOVED lines=21> */
.L_x_17722:
[----:B------:R-:W-:Y:S05]  /*afd0*/  BSYNC.RECONVERGENT B1 ;  /* 0x0000000000017941 */ /* 0x000fea0003800200 */
.L_x_17721:
[----:B------:R-:W-:Y:S01]  /*afe0*/  IMAD.SHL.U32 R0, R0, 0x200000, RZ ;  /* 0x0020000000007824 */ /* 0x000fe200078e00ff */
[----:B------:R-:W-:-:S04]  /*aff0*/  LEA R2, R2, 0x37800000, 0x17 ;  /* 0x3780000002027811 */ /* 0x000fc800078eb8ff */
[----:B------:R-:W-:-:S07]  /*b000*/  LOP3.LUT R4, R2, R0, R7, 0xfe, !PT ;  /* 0x0000000002047212 */ /* 0x000fce00078efe07 */
.L_x_17720:
[----:B------:R-:W-:Y:S05]  /*b010*/  BSYNC.RECONVERGENT B0 ;  /* 0x0000000000007941 */ /* 0x000fea0003800200 */
.L_x_17719:
[----:B------:R-:W0:Y:S02]  /*b020*/  F2I.FTZ.TRUNC.NTZ R4, R4 ;  /* 0x0000000400047305 */ /* 0x000e24000021f100 */
[----:B0-----:R-:W-:Y:S01]  /*b030*/  PRMT R0, R4, 0x7610, R0 ;  /* 0x0000761004007816 */ /* 0x001fe20000000000 */
[----:B------:R-:W-:Y:S06]  /*b040*/  BRA `(.L_x_17700) ;  /* 0x00000000009c7947 */ /* 0x000fec0003800000 */
.L_x_17712:
        /* <DEDUP_REMOVED lines=14> */
.L_x_17726:
[----:B------:R-:W-:Y:S05]  /*b130*/  BSYNC.RECONVERGENT B0 ;  /* 0x0000000000007941 */ /* 0x000fea0003800200 */
.L_x_17725:
[----:B------:R-:W0:Y:S02]  /*b140*/  F2I.FTZ.TRUNC.NTZ R4, R4 ;  /* 0x0000000400047305 */ /* 0x000e24000021f100 */
[----:B0-----:R-:W-:Y:S01]  /*b150*/  PRMT R0, R4, 0x7610, R0 ;  /* 0x0000761004007816 */ /* 0x001fe20000000000 */
[----:B------:R-:W-:Y:S06]  /*b160*/  BRA `(.L_x_17700) ;  /* 0x0000000000547947 */ /* 0x000fec0003800000 */
.L_x_17699:
        /* <DEDUP_REMOVED lines=16> */
.L_x_17727:
[----:B------:R-:W-:Y:S01]  /*b270*/  PRMT R0, RZ, 0x7610, R0 ;  /* 0x00007610ff007816 */ /* 0x000fe20000000000 */
[----:B------:R-:W-:Y:S06]  /*b280*/  BRA `(.L_x_17700) ;  /* 0x00000000000c7947 */ /* 0x000fec0003800000 */
.L_x_17724:
[----:B------:R2:W5:Y:S01]  /*b290*/  LDG.E.U16 R0, desc[UR36][R2.64] ;  /* 0x0000002402007981 */ /* 0x000562000c1e1500 */
[----:B------:R-:W-:Y:S05]  /*b2a0*/  BRA `(.L_x_17700) ;  /* 0x0000000000047947 */ /* 0x000fea0003800000 */
.L_x_17723:
[----:B------:R1:W5:Y:S02]  /*b2b0*/  LDG.E.U16 R0, desc[UR36][R2.64] ;  /* 0x0000002402007981 */ /* 0x000364000c1e1500 */
.L_x_17700:
[----:B------:R-:W1:Y:S01]  /*b2c0*/  LDCU.U16 UR6, c[0x0][0x592] ;  /* 0x0000b240ff0677ac */ /* 0x000e620008000400 */
[----:B------:R-:W-:-:S04]  /*b2d0*/  UPRMT UR4, UR41, 0x9910, URZ ;  /* 0x0000991029047896 */ /* 0x000fc800080000ff */
[----:B------:R-:W-:Y:S01]  /*b2e0*/  UISETP.GT.AND UP0, UPT, UR4, 0x9, UPT ;  /* 0x000000090400788c */ /* 0x000fe2000bf04270 */
[----:B-1--45:R-:W-:-:S04]  /*b2f0*/  VIMNMX.S16x2 R0, PT, PT, R0, UR6, PT ;  /* 0x0000000600007c48 */ /* 0x032fc8000bfe0300 */
[----:B------:R-:W-:-:S04]  /*b300*/  PRMT R5, R0, 0x7610, R5 ;  /* 0x0000761000057816 */ /* 0x000fc80000000005 */
        /* <DEDUP_REMOVED lines=9> */
[----:B------:R-:W-:Y:S01]  /*b3a0*/  STG.E.U8 desc[UR36][R16.64], R5 ;  /* 0x0000000510007986 */ /* 0x000fe2000c101124 */
[----:B------:R-:W-:Y:S05]  /*b3b0*/  EXIT ;  /* 0x000000000000794d */ /* 0x000fea0003800000 */
.L_x_17731:
[----:B------:R-:W-:Y:S01]  /*b3c0*/  STG.E.U8 desc[UR36][R16.64], R5 ;  /* 0x0000000510007986 */ /* 0x000fe2000c101124 */
[----:B------:R-:W-:Y:S05]  /*b3d0*/  EXIT ;  /* 0x000000000000794d */ /* 0x000fea0003800000 */
.L_x_17730:
[----:B------:R-:W-:-:S09]  /*b3e0*/  UISETP.NE.AND UP0, UPT, UR4, 0x2, UPT ;  /* 0x000000020400788c */ /* 0x000fd2000bf05270 */
[----:B------:R-:W-:Y:S05]  /*b3f0*/  BRA.U !UP0, `(.L_x_17733) ;  /* 0x00000001082c7547 */ /* 0x000fea000b800000 */
[----:B------:R-:W-:-:S09]  /*b400*/  UISETP.NE.AND UP0, UPT, UR4, 0x3, UPT ;  /* 0x000000030400788c */ /* 0x000fd2000bf05270 */
[----:B------:R-:W-:Y:S05]  /*b410*/  BRA.U !UP0, `(.L_x_17734) ;  /* 0x0000000108187547 */ /* 0x000fea000b800000 */
[----:B------:R-:W-:-:S09]  /*b420*/  UISETP.NE.AND UP0, UPT, UR4, 0x4, UPT ;  /* 0x000000040400788c */ /* 0x000fd2000bf05270 */
[----:B------:R-:W-:Y:S05]  /*b430*/  BRA.U UP0, `(.L_x_17732) ;  /* 0x0000000900507547 */ /* 0x000fea000b800000 */
[----:B0-23--:R-:W-:-:S04]  /*b440*/  PRMT R2, R5, 0x9910, RZ ;  /* 0x0000991005027816 */ /* 0x00dfc800000000ff */
[----:B------:R-:W-:-:S05]  /*b450*/  SHF.R.S32.HI R3, RZ, 0x1f, R2 ;  /* 0x0000001fff037819 */ /* 0x000fca0000011402 */
[----:B------:R-:W-:Y:S01]  /*b460*/  STG.E.64 desc[UR36][R16.64], R2 ;  /* 0x0000000210007986 */ /* 0x000fe2000c101b24 */
[----:B------:R-:W-:Y:S05]  /*b470*/  EXIT ;  /* 0x000000000000794d */ /* 0x000fea0003800000 */
.L_x_17734:
[----:B0-2---:R-:W-:-:S05]  /*b480*/  PRMT R3, R5, 0x9910, RZ ;  /* 0x0000991005037816 */ /* 0x005fca00000000ff */
[----:B------:R-:W-:Y:S01]  /*b490*/  STG.E desc[UR36][R16.64], R3 ;  /* 0x0000000310007986 */ /* 0x000fe2000c101924 */
[----:B------:R-:W-:Y:S05]  /*b4a0*/  EXIT ;  /* 0x000000000000794d */ /* 0x000fea0003800000 */
.L_x_17733:
[----:B------:R-:W-:Y:S01]  /*b4b0*/  STG.E.U16 desc[UR36][R16.64], R5 ;  /* 0x0000000510007986 */ /* 0x000fe2000c101524 */
[----:B------:R-:W-:Y:S05]  /*b4c0*/  EXIT ;  /* 0x000000000000794d */ /* 0x000fea0003800000 */
.L_x_17729:
[----:B------:R-:W-:-:S09]  /*b4d0*/  UISETP.GT.AND UP0, UPT, UR4, 0x6, UPT ;  /* 0x000000060400788c */ /* 0x000fd2000bf04270 */
[----:B------:R-:W-:Y:S05]  /*b4e0*/  BRA.U UP0, `(.L_x_17735) ;  /* 0x00000001002c7547 */ /* 0x000fea000b800000 */
[----:B------:R-:W-:-:S09]  /*b4f0*/  UISETP.NE.AND UP0, UPT, UR4, 0x5, UPT ;  /* 0x000000050400788c */ /* 0x000fd2000bf05270 */
[----:B------:R-:W-:Y:S05]  /*b500*/  BRA.U !UP0, `(.L_x_17736) ;  /* 0x0000000108147547 */ /* 0x000fea000b800000 */
[----:B------:R-:W-:-:S09]  /*b510*/  UISETP.NE.AND UP0, UPT, UR4, 0x6, UPT ;  /* 0x000000060400788c */ /* 0x000fd2000bf05270 */
[----:B------:R-:W-:Y:S05]  /*b520*/  BRA.U UP0, `(.L_x_17732) ;  /* 0x0000000900147547 */ /* 0x000fea000b800000 */
[----:B0-2---:R-:W0:Y:S02]  /*b530*/  I2F.S16 R3, R5 ;  /* 0x0000000500037306 */ /* 0x005e240000101400 */
[----:B0-----:R-:W-:Y:S01]  /*b540*/  STG.E desc[UR36][R16.64], R3 ;  /* 0x0000000310007986 */ /* 0x001fe2000c101924 */
[----:B------:R-:W-:Y:S05]  /*b550*/  EXIT ;  /* 0x000000000000794d */ /* 0x000fea0003800000 */
.L_x_17736:
[----:B------:R-:W1:Y:S02]  /*b560*/  I2F.S16 R0, R5 ;  /* 0x0000000500007306 */ /* 0x000e640000101400 */
[----:B-1----:R-:W-:-:S05]  /*b570*/  F2FP.F16.F32.PACK_AB R0, RZ, R0 ;  /* 0x00000000ff00723e */ /* 0x002fca00000000ff */
[----:B------:R-:W-:Y:S01]  /*b580*/  STG.E.U16 desc[UR36][R16.64], R0 ;  /* 0x0000000010007986 */ /* 0x000fe2000c101524 */
[----:B------:R-:W-:Y:S05]  /*b590*/  EXIT ;  /* 0x000000000000794d */ /* 0x000fea0003800000 */
.L_x_17735:
[----:B------:R-:W-:-:S09]  /*b5a0*/  UISETP.NE.AND UP0, UPT, UR4, 0x7, UPT ;  /* 0x000000070400788c */ /* 0x000fd2000bf05270 */
[----:B------:R-:W-:Y:S05]  /*b5b0*/  BRA.U !UP0, `(.L_x_17737) ;  /* 0x0000000108347547 */ /* 0x000fea000b800000 */
[----:B------:R-:W-:-:S09]  /*b5c0*/  UISETP.NE.AND UP0, UPT, UR4, 0x8, UPT ;  /* 0x000000080400788c */ /* 0x000fd2000bf05270 */
[----:B------:R-:W-:Y:S05]  /*b5d0*/  BRA.U !UP0, `(.L_x_17738) ;  /* 0x0000000108187547 */ /* 0x000fea000b800000 */
[----:B------:R-:W-:-:S09]  /*b5e0*/  UISETP.NE.AND UP0, UPT, UR4, 0x9, UPT ;  /* 0x000000090400788c */ /* 0x000fd2000bf05270 */
[----:B------:R-:W-:Y:S05]  /*b5f0*/  BRA.U UP0, `(.L_x_17732) ;  /* 0x0000000500e07547 */ /* 0x000fea000b800000 */
[----:B0-23--:R-:W0:Y:S01]  /*b600*/  I2F.S16 R2, R5 ;  /* 0x0000000500027306 */ /* 0x00de220000101400 */
[----:B------:R-:W-:-:S05]  /*b610*/  IMAD.MOV.U32 R3, RZ, RZ, RZ ;  /* 0x000000ffff037224 */ /* 0x000fca00078e00ff */
[----:B0-----:R-:W-:Y:S01]  /*b620*/  STG.E.64 desc[UR36][R16.64], R2 ;  /* 0x0000000210007986 */ /* 0x001fe2000c101b24 */
[----:B------:R-:W-:Y:S05]  /*b630*/  EXIT ;  /* 0x000000000000794d */ /* 0x000fea0003800000 */
.L_x_17738:
[----:B------:R-:W0:Y:S02]  /*b640*/  I2F.S16 R5, R5 ;  /* 0x0000000500057306 */ /* 0x000e240000101400 */
[----:B0-2---:R-:W-:-:S04]  /*b650*/  F2FP.F16.F32.PACK_AB R3, RZ, R5 ;  /* 0x00000005ff03723e */ /* 0x005fc800000000ff */
[----:B------:R-:W-:-:S05]  /*b660*/  PRMT R3, R3, 0x5410, RZ ;  /* 0x0000541003037816 */ /* 0x000fca00000000ff */
[----:B------:R-:W-:Y:S01]  /*b670*/  STG.E desc[UR36][R16.64], R3 ;  /* 0x0000000310007986 */ /* 0x000fe2000c101924 */
[----:B------:R-:W-:Y:S05]  /*b680*/  EXIT ;  /* 0x000000000000794d */ /* 0x000fea0003800000 */
.L_x_17737:
[----:B0-23--:R-:W0:Y:S02]  /*b690*/  I2F.F64.S16 R2, R5 ;  /* 0x0000000500027312 */ /* 0x00de240000101c00 */
[----:B0-----:R-:W-:Y:S01]  /*b6a0*/  STG.E.64 desc[UR36][R16.64], R2 ;  /* 0x0000000210007986 */ /* 0x001fe2000c101b24 */
[----:B------:R-:W-:Y:S05]  /*b6b0*/  EXIT ;  /* 0x000000000000794d */ /* 0x000fea0003800000 */
.L_x_17728:
        /* <DEDUP_REMOVED lines=10> */
[----:B------:R-:W-:Y:S01]  /*b760*/  STG.E.U16 desc[UR36][R16.64], R5 ;  /* 0x0000000510007986 */ /* 0x000fe2000c101524 */
[----:B------:R-:W-:Y:S05]  /*b770*/  EXIT ;  /* 0x000000000000794d */ /* 0x000fea0003800000 */
.L_x_17742:
[----:B0-2---:R-:W3:Y:S01]  /*b780*/  I2F.S16 R3, R5 ;  /* 0x0000000500037306 */ /* 0x005ee20000101400 */
[----:B------:R-:W-:Y:S01]  /*b790*/  BSSY.RECONVERGENT B0, `(.L_x_17743) ;  /* 0x0000013000007945 */ /* 0x000fe20003800200 */
[----:B------:R-:W-:Y:S02]  /*b7a0*/  MOV R8, 0x80 ;  /* 0x0000008000087802 */ /* 0x000fe40000000f00 */
[----:B---3--:R-:W-:-:S04]  /*b7b0*/  LOP3.LUT R2, R3, 0x7fffffff, RZ, 0xc0, !PT ;  /* 0x7fffffff03027812 */ /* 0x008fc800078ec0ff */
        /* <DEDUP_REMOVED lines=13> */
.L_x_17745:
[----:B------:R-:W-:-:S04]  /*b890*/  SHF.R.U32.HI R3, RZ, 0x18, R3 ;  /* 0x00000018ff037819 */ /* 0x000fc80000011603 */
[----:B------:R-:W-:-:S04]  /*b8a0*/  LOP3.LUT R0, R0, 0x80, R3, 0xf8, !PT ;  /* 0x0000008000007812 */ /* 0x000fc800078ef803 */
[----:B------:R-:W-:-:S07]  /*b8b0*/  PRMT R8, R0, 0x7610, R8 ;  /* 0x0000761000087816 */ /* 0x000fce0000000008 */
.L_x_17744:
[----:B------:R-:W-:Y:S05]  /*b8c0*/  BSYNC.RECONVERGENT B0 ;  /* 0x0000000000007941 */ /* 0x000fea0003800200 */
.L_x_17743:
[----:B------:R-:W-:Y:S01]  /*b8d0*/  STG.E.U8 desc[UR36][R16.64], R8 ;  /* 0x0000000810007986 */ /* 0x000fe2000c101124 */
[----:B------:R-:W-:Y:S05]  /*b8e0*/  EXIT ;  /* 0x000000000000794d */ /* 0x000fea0003800000 */
.L_x_17741:
[----:B0-2---:R-:W3:Y:S01]  /*b8f0*/  I2F.S16 R3, R5 ;  /* 0x0000000500037306 */ /* 0x005ee20000101400 */
[----:B------:R-:W-:Y:S01]  /*b900*/  BSSY.RECONVERGENT B0, `(.L_x_17746) ;  /* 0x0000013000007945 */ /* 0x000fe20003800200 */
[----:B------:R-:W-:Y:S01]  /*b910*/  IMAD.MOV.U32 R8, RZ, RZ, 0x80 ;  /* 0x00000080ff087424 */ /* 0x000fe200078e00ff */
        /* <DEDUP_REMOVED lines=14> */
.L_x_17748:
[----:B------:R-:W-:-:S04]  /*ba00*/  SHF.R.U32.HI R3, RZ, 0x18, R3 ;  /* 0x00000018ff037819 */ /* 0x000fc80000011603 */
[----:B------:R-:W-:-:S04]  /*ba10*/  LOP3.LUT R0, R0, 0x80, R3, 0xf8, !PT ;  /* 0x0000008000007812 */ /* 0x000fc800078ef803 */
[----:B------:R-:W-:-:S07]  /*ba20*/  PRMT R8, R0, 0x7610, R8 ;  /* 0x0000761000087816 */ /* 0x000fce0000000008 */
.L_x_17747:
[----:B------:R-:W-:Y:S05]  /*ba30*/  BSYNC.RECONVERGENT B0 ;  /* 0x0000000000007941 */ /* 0x000fea0003800200 */
.L_x_17746:
[----:B------:R-:W-:Y:S01]  /*ba40*/  STG.E.U8 desc[UR36][R16.64], R8 ;  /* 0x0000000810007986 */ /* 0x000fe2000c101124 */
[----:B------:R-:W-:Y:S05]  /*ba50*/  EXIT ;  /* 0x000000000000794d */ /* 0x000fea0003800000 */
.L_x_17740:
[----:B------:R-:W-:-:S09]  /*ba60*/  UISETP.NE.AND UP0, UPT, UR4, 0x1c, UPT ;  /* 0x0000001c0400788c */ /* 0x000fd2000bf05270 */
[----:B------:R-:W-:Y:S05]  /*ba70*/  BRA.U !UP0, `(.L_x_17749) ;  /* 0x0000000108607547 */ /* 0x000fea000b800000 */
[----:B------:R-:W-:-:S09]  /*ba80*/  UISETP.NE.AND UP0, UPT, UR4, 0x1d, UPT ;  /* 0x0000001d0400788c */ /* 0x000fd2000bf05270 */
[----:B------:R-:W-:Y:S05]  /*ba90*/  BRA.U !UP0, `(.L_x_17750) ;  /* 0x0000000108487547 */ /* 0x000fea000b800000 */
[----:B------:R-:W-:-:S09]  /*baa0*/  UISETP.NE.AND UP0, UPT, UR4, 0x2c, UPT ;  /* 0x0000002c0400788c */ /* 0x000fd2000bf05270 */
[----:B------:R-:W-:Y:S05]  /*bab0*/  BRA.U UP0, `(.L_x_17732) ;  /* 0x0000000100b07547 */ /* 0x000fea000b800000 */
[----:B------:R-:W0:Y:S02]  /*bac0*/  I2F.S16 R4, R5 ;  /* 0x0000000500047306 */ /* 0x000e240000101400 */
[----:B0-23--:R-:W-:-:S04]  /*bad0*/  SHF.R.U32.HI R2, RZ, 0x17, R4 ;  /* 0x00000017ff027819 */ /* 0x00dfc80000011604 */
        /* <DEDUP_REMOVED lines=14> */
.L_x_17750:
[----:B0-23--:R-:W-:-:S04]  /*bbc0*/  PRMT R2, R5, 0x9910, RZ ;  /* 0x0000991005027816 */ /* 0x00dfc800000000ff */
[----:B------:R-:W-:-:S05]  /*bbd0*/  SHF.R.S32.HI R3, RZ, 0x1f, R2 ;  /* 0x0000001fff037819 */ /* 0x000fca0000011402 */
[----:B------:R-:W-:Y:S01]  /*bbe0*/  STG.E.64 desc[UR36][R16.64], R2 ;  /* 0x0000000210007986 */ /* 0x000fe2000c101b24 */
[----:B------:R-:W-:Y:S05]  /*bbf0*/  EXIT ;  /* 0x000000000000794d */ /* 0x000fea0003800000 */
.L_x_17749:
[----:B0-2---:R-:W-:-:S05]  /*bc00*/  PRMT R3, R5, 0x9910, RZ ;  /* 0x0000991005037816 */ /* 0x005fca00000000ff */
[----:B------:R-:W-:Y:S01]  /*bc10*/  STG.E desc[UR36][R16.64], R3 ;  /* 0x0000000310007986 */ /* 0x000fe2000c101924 */
[----:B------:R-:W-:Y:S05]  /*bc20*/  EXIT ;  /* 0x000000000000794d */ /* 0x000fea0003800000 */
.L_x_17739:
        /* <DEDUP_REMOVED lines=8> */
[----:B0-2---:R-:W-:-:S05]  /*bcb0*/  SEL R3, RZ, 0x1, !P0 ;  /* 0x00000001ff037807 */ /* 0x005fca0004000000 */
[----:B------:R-:W-:Y:S01]  /*bcc0*/  STG.E.U8 desc[UR36][R16.64], R3 ;  /* 0x0000000310007986 */ /* 0x000fe2000c101124 */
[----:B------:R-:W-:Y:S05]  /*bcd0*/  EXIT ;  /* 0x000000000000794d */ /* 0x000fea0003800000 */
.L_x_17752:
[----:B------:R-:W-:Y:S01]  /*bce0*/  CS2R R6, SRZ ;  /* 0x0000000000067805 */ /* 0x000fe2000001ff00 */
[----:B------:R-:W1:Y:S04]  /*bcf0*/  I2F.F64.S16 R4, R5 ;  /* 0x0000000500047312 */ /* 0x000e680000101c00 */
[----:B-1----:R-:W-:Y:S01]  /*bd00*/  STG.E.128 desc[UR36][R16.64], R4 ;  /* 0x0000000410007986 */ /* 0x002fe2000c101d24 */
[----:B------:R-:W-:Y:S05]  /*bd10*/  EXIT ;  /* 0x000000000000794d */ /* 0x000fea0003800000 */
.L_x_17751:
[----:B------:R-:W-:-:S09]  /*bd20*/  UISETP.NE.AND UP0, UPT, UR4, 0xf, UPT ;  /* 0x0000000f0400788c */ /* 0x000fd2000bf05270 */
[----:B------:R-:W-:Y:S05]  /*bd30*/  BRA.U !UP0, `(.L_x_17753) ;  /* 0x0000000108e87547 */ /* 0x000fea000b800000 */
[----:B------:R-:W-:-:S09]  /*bd40*/  UISETP.NE.AND UP0, UPT, UR4, 0x17, UPT ;  /* 0x000000170400788c */ /* 0x000fd2000bf05270 */
[----:B------:R-:W-:Y:S05]  /*bd50*/  BRA.U !UP0, `(.L_x_17754) ;  /* 0x0000000108907547 */ /* 0x000fea000b800000 */
[----:B------:R-:W-:-:S09]  /*bd60*/  UISETP.NE.AND UP0, UPT, UR4, 0x18, UPT ;  /* 0x000000180400788c */ /* 0x000fd2000bf05270 */
[----:B------:R-:W-:Y:S05]  /*bd70*/  BRA.U !UP0, `(.L_x_17755) ;  /* 0x0000000108447547 */ /* 0x000fea000b800000 */
.L_x_17732:
[----:B------:R-:W-:Y:S01]  /*bd80*/  MOV R0, 0x0 ;  /* 0x0000000000007802 */ /* 0x000fe20000000f00 */
[----:B------:R-:W1:Y:S01]  /*bd90*/  LDCU.64 UR4, c[0x4][0x188] ;  /* 0x01003100ff0477ac */ /* 0x000e620008000a00 */
[----:B------:R-:W-:Y:S02]  /*bda0*/  HFMA2 R8, -RZ, RZ, 0, 6.020069122314453125e-06 ;  /* 0x00000065ff087431 */ /* 0x000fe400000001ff */
[----:B------:R-:W-:Y:S01]  /*bdb0*/  IMAD.MOV.U32 R12, RZ, RZ, 0x1 ;  /* 0x00000001ff0c7424 */ /* 0x000fe200078e00ff */
[----:B0-23--:R0:W2:Y:S01]  /*bdc0*/  LDC.64 R2, c[0x4][R0] ;  /* 0x0100000000027b82 */ /* 0x00d0a20000000a00 */
[----:B------:R-:W3:Y:S01]  /*bdd0*/  LDCU.64 UR6, c[0x4][0x190] ;  /* 0x01003200ff0677ac */ /* 0x000ee20008000a00 */
[----:B------:R-:W-:Y:S01]  /*bde0*/  IMAD.MOV.U32 R13, RZ, RZ, RZ ;  /* 0x000000ffff0d7224 */ /* 0x000fe200078e00ff */
[----:B------:R-:W4:Y:S01]  /*bdf0*/  LDCU.64 UR8, c[0x4][0x60] ;  /* 0x01000c00ff0877ac */ /* 0x000f220008000a00 */
[----:B-1----:R-:W-:Y:S01]  /*be00*/  MOV R4, UR4 ;  /* 0x0000000400047c02 */ /* 0x002fe20008000f00 */
[----:B------:R-:W-:-:S02]  /*be10*/  IMAD.U32 R5, RZ, RZ, UR5 ;  /* 0x00000005ff057e24 */ /* 0x000fc4000f8e00ff */
[----:B---3--:R-:W-:Y:S01]  /*be20*/  IMAD.U32 R6, RZ, RZ, UR6 ;  /* 0x00000006ff067e24 */ /* 0x008fe2000f8e00ff */
[----:B------:R-:W-:Y:S01]  /*be30*/  MOV R7, UR7 ;  /* 0x0000000700077c02 */ /* 0x000fe20008000f00 */
[----:B----4-:R-:W-:Y:S02]  /*be40*/  IMAD.U32 R10, RZ, RZ, UR8 ;  /* 0x00000008ff0a7e24 */ /* 0x010fe4000f8e00ff */
[----:B0-----:R-:W-:-:S07]  /*be50*/  IMAD.U32 R11, RZ, RZ, UR9 ;  /* 0x00000009ff0b7e24 */ /* 0x001fce000f8e00ff */
[----:B------:R-:W-:-:S07]  /*be60*/  LEPC R20, `(.L_x_17756) ;  /* 0x000000001014794e */ /* 0x000fce0000000000 */
[----:B--2---:R-:W-:Y:S05]  /*be70*/  CALL.ABS.NOINC R2 ;  /* 0x0000000002007343 */ /* 0x004fea0003c00000 */
.L_x_17756:
[----:B------:R-:W-:Y:S05]  /*be80*/  EXIT ;  /* 0x000000000000794d */ /* 0x000fea0003800000 */
.L_x_17755:
[----:B------:R-:W0:Y:S01]  /*be90*/  I2F.S16 R5, R5 ;  /* 0x0000000500057306 */ /* 0x000e220000101400 */
[----:B------:R-:W-:Y:S01]  /*bea0*/  BSSY.RECONVERGENT B0, `(.L_x_17757) ;  /* 0x000000c000007945 */ /* 0x000fe20003800200 */
[----:B------:R-:W-:Y:S02]  /*beb0*/  MOV R0, 0x7f ;  /* 0x0000007f00007802 */ /* 0x000fe40000000f00 */
[----:B0-23--:R-:W-:Y:S02]  /*bec0*/  LOP3.LUT R2, R5, 0x7fffffff, RZ, 0xc0, !PT ;  /* 0x7fffffff05027812 */ /* 0x00dfe400078ec0ff */
        /* <DEDUP_REMOVED lines=9> */
.L_x_17758:
[----:B------:R-:W-:Y:S05]  /*bf60*/  BSYNC.RECONVERGENT B0 ;  /* 0x0000000000007941 */ /* 0x000fea0003800200 */
.L_x_17757:
[----:B------:R-:W-:-:S05]  /*bf70*/  LOP3.LUT R3, R0, 0x80, R3, 0xf8, !PT ;  /* 0x0000008000037812 */ /* 0x000fca00078ef803 */
[----:B------:R-:W-:Y:S01]  /*bf80*/  STG.E.U8 desc[UR36][R16.64], R3 ;  /* 0x0000000310007986 */ /* 0x000fe2000c101124 */
[----:B------:R-:W-:Y:S05]  /*bf90*/  EXIT ;  /* 0x000000000000794d */ /* 0x000fea0003800000 */
.L_x_17754:
[----:B0-2---:R-:W3:Y:S01]  /*bfa0*/  I2F.S16 R3, R5 ;  /* 0x0000000500037306 */ /* 0x005ee20000101400 */
[----:B------:R-:W-:Y:S01]  /*bfb0*/  BSSY.RECONVERGENT B0, `(.L_x_17759) ;  /* 0x000000e000007945 */ /* 0x000fe20003800200 */
[----:B---3--:R-:W-:-:S04]  /*bfc0*/  LOP3.LUT R2, R3, 0x7fffffff, RZ, 0xc0, !PT ;  /* 0x7fffffff03027812 */ /* 0x008fc800078ec0ff */
        /* <DEDUP_REMOVED lines=9> */
.L_x_17760:
[----:B------:R-:W-:Y:S01]  /*c060*/  IMAD.MOV.U32 R0, RZ, RZ, 0x7f ;  /* 0x0000007fff007424 */ /* 0x000fe200078e00ff */
[----:B------:R-:W-:-:S04]  /*c070*/  ISETP.GT.U32.AND P0, PT, R2, 0x7f800000, PT ;  /* 0x7f8000000200780c */ /* 0x000fc80003f04070 */
[----:B------:R-:W-:-:S09]  /*c080*/  SEL R0, R0, 0x7c, P0 ;  /* 0x0000007c00007807 */ /* 0x000fd20000000000 */
.L_x_17761:
[----:B------:R-:W-:Y:S05]  /*c090*/  BSYNC.RECONVERGENT B0 ;  /* 0x0000000000007941 */ /* 0x000fea0003800200 */
.L_x_17759:
[----:B------:R-:W-:-:S04]  /*c0a0*/  SHF.R.U32.HI R3, RZ, 0x18, R3 ;  /* 0x00000018ff037819 */ /* 0x000fc80000011603 */
[----:B------:R-:W-:-:S05]  /*c0b0*/  LOP3.LUT R3, R0, 0x80, R3, 0xf8, !PT ;  /* 0x0000008000037812 */ /* 0x000fca00078ef803 */
[----:B------:R-:W-:Y:S01]  /*c0c0*/  STG.E.U8 desc[UR36][R16.64], R3 ;  /* 0x0000000310007986 */ /* 0x000fe2000c101124 */
[----:B------:R-:W-:Y:S05]  /*c0d0*/  EXIT ;  /* 0x000000000000794d */ /* 0x000fea0003800000 */
.L_x_17753:
[----:B------:R-:W1:Y:S02]  /*c0e0*/  I2F.S16 R0, R5 ;  /* 0x0000000500007306 */ /* 0x000e640000101400 */
[----:B-1----:R-:W-:-:S05]  /*c0f0*/  F2FP.BF16.F32.PACK_AB R0, RZ, R0 ;  /* 0x00000000ff00723e */ /* 0x002fca00000010ff */
[----:B------:R-:W-:Y:S01]  /*c100*/  STG.E.U16 desc[UR36][R16.64], R0 ;  /* 0x0000000010007986 */ /* 0x000fe2000c101524 */
[----:B------:R-:W-:Y:S05]  /*c110*/  EXIT ;  /* 0x000000000000794d */ /* 0x000fea0003800000 */
.L_x_17762:
        /* <DEDUP_REMOVED lines=14> */
.L_x_41030:


//--------------------- .text._ZN2at6native27unrolled_elementwise_kernelINS0_13AUnaryFunctorIsssZZZNS0_19minimum_kernel_cudaERNS_18TensorIteratorBaseEENKUlvE_clEvENKUlvE3_clEvEUlssE_EESt5arrayIPcLm2EELi4E23TrivialOffsetCalculatorILi1EjESD_NS0_6memory12LoadWithCastILi1EEENSE_13StoreWithCastILi1EEEEEviT_T0_T2_T3_T4_T5_ --------------------------
	.section	.text._ZN2at6native27unrolled_elementwise_kernelINS0_13AUnaryFunctorIsssZZZNS0_19minimum_kernel_cudaERNS_18TensorIteratorBaseEENKUlvE_clEvENKUlvE3_clEvEUlssE_EESt5arrayIPcLm2EELi4E23TrivialOffsetCalculatorILi1EjESD_NS0_6memory12LoadWithCastILi1EEENSE_13StoreWithCastILi1EEEEEviT_T0_T2_T3_T4_T5_,"ax",@progbits
	.align	128
        .global         _ZN2at6native27unrolled_elementwise_kernelINS0_13AUnaryFunctorIsssZZZNS0_19minimum_kernel_cudaERNS_18TensorIteratorBaseEENKUlvE_clEvENKUlvE3_clEvEUlssE_EESt5arrayIPcLm2EELi4E23TrivialOffsetCalculatorILi1EjESD_NS0_6memory12LoadWithCastILi1EEENSE_13StoreWithCastILi1EEEEEviT_T0_T2_T3_T4_T5_
        .type           _ZN2at6native27unrolled_elementwise_kernelINS0_13AUnaryFunctorIsssZZZNS0_19minimum_kernel_cudaERNS_18TensorIteratorBaseEENKUlvE_clEvENKUlvE3_clEvEUlssE_EESt5arrayIPcLm2EELi4E23TrivialOffsetCalculatorILi1EjESD_NS0_6memory12LoadWithCastILi1EEENSE_13StoreWithCastILi1EEEEEviT_T0_T2_T3_T4_T5_,@function
        .size           _ZN2at6native27unrolled_elementwise_kernelINS0_13AUnaryFunctorIsssZZZNS0_19minimum_kernel_cudaERNS_18TensorIteratorBaseEENKUlvE_clEvENKUlvE3_clEvEUlssE_EESt5arrayIPcLm2EELi4E23TrivialOffsetCalculatorILi1EjESD_NS0_6memory12LoadWithCastILi1EEENSE_13StoreWithCastILi1EEEEEviT_T0_T2_T3_T4_T5_,(.L_x_41031 - _ZN2at6native27unrolled_elementwise_kernelINS0_13AUnaryFunctorIsssZZZNS0_19minimum_kernel_cudaERNS_18TensorIteratorBaseEENKUlvE_clEvENKUlvE3_clEvEUlssE_EESt5arrayIPcLm2EELi4E23TrivialOffsetCalculatorILi1EjESD_NS0_6memory12LoadWithCastILi1EEENSE_13StoreWithCastILi1EEEEEviT_T0_T2_T3_T4_T5_)
        .other          _ZN2at6native27unrolled_elementwise_kernelINS0_13AUnaryFunctorIsssZZZNS0_19minimum_kernel_cudaERNS_18TensorIteratorBaseEENKUlvE_clEvENKUlvE3_clEvEUlssE_EESt5arrayIPcLm2EELi4E23TrivialOffsetCalculatorILi1EjESD_NS0_6memory12LoadWithCastILi1EEENSE_13StoreWithCastILi1EEEEEviT_T0_T2_T3_T4_T5_,@"STO_CUDA_ENTRY STV_DEFAULT"
_ZN2at6native27unrolled_elementwise_kernelINS0_13AUnaryFunctorIsssZZZNS0_19minimum_kernel_cudaERNS_18TensorIteratorBaseEENKUlvE_clEvENKUlvE3_clEvEUlssE_EESt5arrayIPcLm2EELi4E23TrivialOffsetCalculatorILi1EjESD_NS0_6memory12LoadWithCastILi1EEENSE_13StoreWithCastILi1EEEEEviT_T0_T2_T3_T4_T5_:
.text._ZN2at6native27unrolled_elementwise_kernelINS0_13AUnaryFunctorIsssZZZNS0_19minimum_kernel_cudaERNS_18TensorIteratorBaseEENKUlvE_clEvENKUlvE3_clEvEUlssE_EESt5arrayIPcLm2EELi4E23TrivialOffsetCalculatorILi1EjESD_NS0_6memory12LoadWithCastILi1EEENSE_13StoreWithCastILi1EEEEEviT_T0_T2_T3_T4_T5_:
        /* <DEDUP_REMOVED lines=31> */
.L_x_17768:
[----:B------:R3:W5:Y:S01]  /*01f0*/  LDG.E.U8 R22, desc[UR36][R2.64] ;  /* 0x0000002402167981 */ /* 0x000762000c1e1100 */
[----:B------:R-:W-:Y:S05]  /*0200*/  BRA `(.L_x_17770) ;  /* 0x0000000c004c7947 */ /* 0x000fea0003800000 */
.L_x_17767:
        /* <DEDUP_REMOVED lines=8> */
.L_x_17772:
[----:B------:R1:W5:Y:S01]  /*0290*/  LDG.E.U16 R22, desc[UR36][R2.64] ;  /* 0x0000002402167981 */ /* 0x000362000c1e1500 */
[----:B------:R-:W-:Y:S05]  /*02a0*/  BRA `(.L_x_17770) ;  /* 0x0000000c00247947 */ /* 0x000fea0003800000 */
.L_x_17771:
[----:B------:R2:W5:Y:S01]  /*02b0*/  LDG.E.U16 R22, desc[UR36][R2.64] ;  /* 0x0000002402167981 */ /* 0x000562000c1e1500 */
[----:B------:R-:W-:Y:S05]  /*02c0*/  BRA `(.L_x_17770) ;  /* 0x0000000c001c7947 */ /* 0x000fea0003800000 */
.L_x_17766:
        /* <DEDUP_REMOVED lines=9> */
.L_x_17774:
[----:B------:R-:W2:Y:S02]  /*0360*/  LDG.E.U16 R0, desc[UR36][R2.64] ;  /* 0x0000002402007981 */ /* 0x000ea4000c1e1500 */
[----:B--2---:R-:W-:-:S06]  /*0370*/  HADD2.F32 R0, -RZ, R0.H0_H0 ;  /* 0x20000000ff007230 */ /* 0x004fcc0000004100 */
[----:B------:R-:W0:Y:S02]  /*0380*/  F2I.FTZ.TRUNC.NTZ R0, R0 ;  /* 0x0000000000007305 */ /* 0x000e24000021f100 */
[----:B0-----:R-:W-:Y:S01]  /*0390*/  PRMT R22, R0, 0x7610, R22 ;  /* 0x0000761000167816 */ /* 0x001fe20000000016 */
[----:B------:R-:W-:Y:S06]  /*03a0*/  BRA `(.L_x_17770) ;  /* 0x0000000800e47947 */ /* 0x000fec0003800000 */
.L_x_17773:
        /* <DEDUP_REMOVED lines=9> */
.L_x_17776:
[----:B------:R-:W2:Y:S02]  /*0440*/  LDG.E.U16 R2, desc[UR36][R2.64] ;  /* 0x0000002402027981 */ /* 0x000ea4000c1e1500 */
[----:B--2---:R-:W-:-:S06]  /*0450*/  HADD2.F32 R0, -RZ, R2.H0_H0 ;  /* 0x20000002ff007230 */ /* 0x004fcc0000004100 */
[----:B------:R-:W0:Y:S02]  /*0460*/  F2I.FTZ.TRUNC.NTZ R0, R0 ;  /* 0x0000000000007305 */ /* 0x000e24000021f100 */
[----:B0-----:R-:W-:Y:S01]  /*0470*/  PRMT R22, R0, 0x7610, R22 ;  /* 0x0000761000167816 */ /* 0x001fe20000000016 */
[----:B------:R-:W-:Y:S06]  /*0480*/  BRA `(.L_x_17770) ;  /* 0x0000000800ac7947 */ /* 0x000fec0003800000 */
.L_x_17775:
[----:B------:R-:W2:Y:S02]  /*0490*/  LDG.E.64 R2, desc[UR36][R2.64] ;  /* 0x0000002402027981 */ /* 0x000ea4000c1e1b00 */
[----:B--2---:R0:W1:Y:S02]  /*04a0*/  F2I.F64.TRUNC R22, R2 ;  /* 0x0000000200167311 */ /* 0x004064000030d100 */
[----:B01----:R-:W-:Y:S05]  /*04b0*/  BRA `(.L_x_17770) ;  /* 0x0000000800a07947 */ /* 0x003fea0003800000 */
.L_x_17765:
        /* <DEDUP_REMOVED lines=12> */
.L_x_17779:
[----:B------:R-:W2:Y:S02]  /*0580*/  LDG.E.64 R2, desc[UR36][R2.64] ;  /* 0x0000002402027981 */ /* 0x000ea4000c1e1b00 */
[----:B--2---:R0:W1:Y:S02]  /*0590*/  F2I.F64.TRUNC R22, R2 ;  /* 0x0000000200167311 */ /* 0x004064000030d100 */
[----:B01----:R-:W-:Y:S05]  /*05a0*/  BRA `(.L_x_17770) ;  /* 0x0000000800647947 */ /* 0x003fea0003800000 */
.L_x_17778:
        /* <DEDUP_REMOVED lines=27> */
.L_x_17781:
        /* <DEDUP_REMOVED lines=14> */
.L_x_17780:
[----:B------:R-:W2:Y:S02]  /*0840*/  LDG.E.U16 R0, desc[UR36][R2.64] ;  /* 0x0000002402007981 */ /* 0x000ea4000c1e1500 */
[----:B--2---:R-:W-:-:S06]  /*0850*/  IMAD.U32 R0, R0, 0x10000, RZ ;  /* 0x0001000000007824 */ /* 0x004fcc00078e00ff */
[----:B------:R-:W0:Y:S02]  /*0860*/  F2I.FTZ.TRUNC.NTZ R0, R0 ;  /* 0x0000000000007305 */ /* 0x000e24000021f100 */
[----:B0-----:R-:W-:Y:S01]  /*0870*/  PRMT R22, R0, 0x7610, R22 ;  /* 0x0000761000167816 */ /* 0x001fe20000000016 */
[----:B------:R-:W-:Y:S06]  /*0880*/  BRA `(.L_x_17770) ;  /* 0x0000000400ac7947 */ /* 0x000fec0003800000 */
.L_x_17777:
        /* <DEDUP_REMOVED lines=10> */
.L_x_17784:
        /* <DEDUP_REMOVED lines=21> */
.L_x_17788:
[----:B------:R-:W-:Y:S05]  /*0a80*/  BSYNC.RECONVERGENT B1 ;  /* 0x0000000000017941 */ /* 0x000fea0003800200 */
.L_x_17787:
[----:B------:R-:W-:Y:S01]  /*0a90*/  IMAD.SHL.U32 R0, R0, 0x100000, RZ ;  /* 0x0010000000007824 */ /* 0x000fe200078e00ff */
[----:B------:R-:W-:-:S04]  /*0aa0*/  LEA R2, R2, 0x3b800000, 0x17 ;  /* 0x3b80000002027811 */ /* 0x000fc800078eb8ff */
[----:B------:R-:W-:-:S07]  /*0ab0*/  LOP3.LUT R0, R2, R0, R7, 0xfe, !PT ;  /* 0x0000000002007212 */ /* 0x000fce00078efe07 */
.L_x_17786:
[----:B------:R-:W-:Y:S05]  /*0ac0*/  BSYNC.RECONVERGENT B0 ;  /* 0x0000000000007941 */ /* 0x000fea0003800200 */
.L_x_17785:
[----:B------:R-:W0:Y:S02]  /*0ad0*/  F2I.FTZ.TRUNC.NTZ R0, R0 ;  /* 0x0000000000007305 */ /* 0x000e24000021f100 */
[----:B0-----:R-:W-:Y:S01]  /*0ae0*/  PRMT R22, R0, 0x7610, R22 ;  /* 0x0000761000167816 */ /* 0x001fe20000000016 */
[----:B------:R-:W-:Y:S06]  /*0af0*/  BRA `(.L_x_17770) ;  /* 0x0000000400107947 */ /* 0x000fec0003800000 */
.L_x_17783:
        /* <DEDUP_REMOVED lines=21> */
.L_x_17792:
[----:B------:R-:W-:Y:S05]  /*0c50*/  BSYNC.RECONVERGENT B1 ;  /* 0x0000000000017941 */ /* 0x000fea0003800200 */
.L_x_17791:
[----:B------:R-:W-:Y:S01]  /*0c60*/  IMAD.SHL.U32 R0, R0, 0x200000, RZ ;  /* 0x0020000000007824 */ /* 0x000fe200078e00ff */
[----:B------:R-:W-:-:S04]  /*0c70*/  LEA R2, R2, 0x37800000, 0x17 ;  /* 0x3780000002027811 */ /* 0x000fc800078eb8ff */
[----:B------:R-:W-:-:S07]  /*0c80*/  LOP3.LUT R0, R2, R0, R7, 0xfe, !PT ;  /* 0x0000000002007212 */ /* 0x000fce00078efe07 */
.L_x_17790:
[----:B------:R-:W-:Y:S05]  /*0c90*/  BSYNC.RECONVERGENT B0 ;  /* 0x0000000000007941 */ /* 0x000fea0003800200 */
.L_x_17789:
[----:B------:R-:W0:Y:S02]  /*0ca0*/  F2I.FTZ.TRUNC.NTZ R0, R0 ;  /* 0x0000000000007305 */ /* 0x000e24000021f100 */
[----:B0-----:R-:W-:Y:S01]  /*0cb0*/  PRMT R22, R0, 0x7610, R22 ;  /* 0x0000761000167816 */ /* 0x001fe20000000016 */
[----:B------:R-:W-:Y:S06]  /*0cc0*/  BRA `(.L_x_17770) ;  /* 0x00000000009c7947 */ /* 0x000fec0003800000 */
.L_x_17782:
[----:B------:R-:W-:-:S09]  /*0cd0*/  UISETP.NE.AND UP0, UPT, UR4, 0x1c, UPT ;  /* 0x0000001c0400788c */ /* 0x000fd2000bf05270 */
[----:B------:R-:W-:Y:S05]  /*0ce0*/  BRA.U !UP0, `(.L_x_17793) ;  /* 0x0000000108907547 */ /* 0x000fea000b800000 */
[----:B------:R-:W-:-:S09]  /*0cf0*/  UISETP.NE.AND UP0, UPT, UR4, 0x1d, UPT ;  /* 0x0000001d0400788c */ /* 0x000fd2000bf05270 */
[----:B------:R-:W-:Y:S05]  /*0d00*/  BRA.U !UP0, `(.L_x_17794) ;  /* 0x0000000108807547 */ /* 0x000fea000b800000 */
[----:B------:R-:W-:-:S09]  /*0d10*/  UISETP.NE.AND UP0, UPT, UR4, 0x2c, UPT ;  /* 0x0000002c0400788c */ /* 0x000fd2000bf05270 */
[----:B------:R-:W-:Y:S05]  /*0d20*/  BRA.U !UP0, `(.L_x_17795) ;  /* 0x0000000108487547 */ /* 0x000fea000b800000 */
.L_x_17769:
        /* <DEDUP_REMOVED lines=16> */
.L_x_17796:
[----:B------:R-:W-:Y:S01]  /*0e30*/  PRMT R22, RZ, 0x7610, R22 ;  /* 0x00007610ff167816 */ /* 0x000fe20000000016 */
[----:B------:R-:W-:Y:S06]  /*0e40*/  BRA `(.L_x_17770) ;  /* 0x00000000003c7947 */ /* 0x000fec0003800000 */
.L_x_17795:
        /* <DEDUP_REMOVED lines=8> */
.L_x_17798:
[----:B------:R-:W-:Y:S05]  /*0ed0*/  BSYNC.RECONVERGENT B0 ;  /* 0x0000000000007941 */ /* 0x000fea0003800200 */
.L_x_17797:
[----:B------:R-:W0:Y:S02]  /*0ee0*/  F2I.FTZ.TRUNC.NTZ R0, R0 ;  /* 0x0000000000007305 */ /* 0x000e24000021f100 */
[----:B0-----:R-:W-:Y:S01]  /*0ef0*/  PRMT R22, R0, 0x7610, R22 ;  /* 0x0000761000167816 */ /* 0x001fe20000000016 */
[----:B------:R-:W-:Y:S06]  /*0f00*/  BRA `(.L_x_17770) ;  /* 0x00000000000c7947 */ /* 0x000fec0003800000 */
.L_x_17794:
[----:B------:R0:W5:Y:S01]  /*0f10*/  LDG.E.U16 R22, desc[UR36][R2.64] ;  /* 0x0000002402167981 */ /* 0x000162000c1e1500 */
[----:B------:R-:W-:Y:S05]  /*0f20*/  BRA `(.L_x_17770) ;  /* 0x0000000000047947 */ /* 0x000fea0003800000 */
.L_x_17793:
[----:B------:R0:W5:Y:S02]  /*0f30*/  LDG.E.U16 R22, desc[UR36][R2.64] ;  /* 0x0000002402167981 */ /* 0x000164000c1e1500 */
.L_x_17770:
[----:B------:R-:W-:-:S07]  /*0f40*/  VIADD R26, R24, 0x80 ;  /* 0x00000080181a7836 */ /* 0x000fce0000000000 */
.L_x_17764:
[----:B------:R-:W-:Y:S05]  /*0f50*/  BSYNC.RECONVERGENT B6 ;  /* 0x0000000000067941 */ /* 0x000fea0003800200 */
.L_x_17763:
[----:B------:R-:W-:Y:S01]  /*0f60*/  ISETP.GE.AND P0, PT, R26, R19, PT ;  /* 0x000000131a00720c */ /* 0x000fe20003f06270 */
[----:B------:R-:W-:Y:S01]  /*0f70*/  BSSY.RECONVERGENT B6, `(.L_x_17799) ;  /* 0x00000ec000067945 */ /* 0x000fe20003800200 */
[----:B------:R-:W-:-:S11]  /*0f80*/  PRMT R18, RZ, 0x7610, R18 ;  /* 0x00007610ff127816 */ /* 0x000fd60000000012 */
[----:B------:R-:W-:Y:S05]  /*0f90*/  @P0 BRA `(.L_x_17800) ;  /* 0x0000000c00a40947 */ /* 0x000fea0003800000 */
[----:B01234-:R-:W0:Y:S01]  /*0fa0*/  LDC.64 R2, c[0x0][0x390] ;  /* 0x0000e400ff027b82 */ /* 0x01fe220000000a00 */
        /* <DEDUP_REMOVED lines=18> */
.L_x_17804:
[----:B------:R0:W5:Y:S01]  /*10d0*/  LDG.E.U8 R18, desc[UR36][R2.64] ;  /* 0x0000002402127981 */ /* 0x000162000c1e1100 */
[----:B------:R-:W-:Y:S05]  /*10e0*/  BRA `(.L_x_17806) ;  /* 0x0000000c004c7947 */ /* 0x000fea0003800000 */
.L_x_17803:
        /* <DEDUP_REMOVED lines=8> */
.L_x_17808:
[----:B------:R0:W5:Y:S01]  /*1170*/  LDG.E.U16 R18, desc[UR36][R2.64] ;  /* 0x0000002402127981 */ /* 0x000162000c1e1500 */
[----:B------:R-:W-:Y:S05]  /*1180*/  BRA `(.L_x_17806) ;  /* 0x0000000c00247947 */ /* 0x000fea0003800000 */
.L_x_17807:
[----:B------:R0:W5:Y:S01]  /*1190*/  LDG.E.U16 R18, desc[UR36][R2.64] ;  /* 0x0000002402127981 */ /* 0x000162000c1e1500 */
[----:B------:R-:W-:Y:S05]  /*11a0*/  BRA `(.L_x_17806) ;  /* 0x0000000c001c7947 */ /* 0x000fea0003800000 */
.L_x_17802:
        /* <DEDUP_REMOVED lines=9> */
.L_x_17810:
[----:B------:R-:W2:Y:S02]  /*1240*/  LDG.E.U16 R0, desc[UR36][R2.64] ;  /* 0x0000002402007981 */ /* 0x000ea4000c1e1500 */
[----:B--2---:R-:W-:-:S06]  /*1250*/  HADD2.F32 R0, -RZ, R0.H0_H0 ;  /* 0x20000000ff007230 */ /* 0x004fcc0000004100 */
[----:B------:R-:W0:Y:S02]  /*1260*/  F2I.FTZ.TRUNC.NTZ R0, R0 ;  /* 0x0000000000007305 */ /* 0x000e24000021f100 */
[----:B0-----:R-:W-:Y:S01]  /*1270*/  PRMT R18, R0, 0x7610, R18 ;  /* 0x0000761000127816 */ /* 0x001fe20000000012 */
[----:B------:R-:W-:Y:S06]  /*1280*/  BRA `(.L_x_17806) ;  /* 0x0000000800e47947 */ /* 0x000fec0003800000 */
.L_x_17809:
        /* <DEDUP_REMOVED lines=9> */
.L_x_17812:
[----:B------:R-:W2:Y:S02]  /*1320*/  LDG.E.U16 R2, desc[UR36][R2.64] ;  /* 0x0000002402027981 */ /* 0x000ea4000c1e1500 */
[----:B--2---:R-:W-:-:S06]  /*1330*/  HADD2.F32 R0, -RZ, R2.H0_H0 ;  /* 0x20000002ff007230 */ /* 0x004fcc0000004100 */
[----:B------:R-:W0:Y:S02]  /*1340*/  F2I.FTZ.TRUNC.NTZ R0, R0 ;  /* 0x0000000000007305 */ /* 0x000e24000021f100 */
[----:B0-----:R-:W-:Y:S01]  /*1350*/  PRMT R18, R0, 0x7610, R18 ;  /* 0x0000761000127816 */ /* 0x001fe20000000012 */
[----:B------:R-:W-:Y:S06]  /*1360*/  BRA `(.L_x_17806) ;  /* 0x0000000800ac7947 */ /* 0x000fec0003800000 */
.L_x_17811:
[----:B------:R-:W2:Y:S02]  /*1370*/  LDG.E.64 R2, desc[UR36][R2.64] ;  /* 0x0000002402027981 */ /* 0x000ea4000c1e1b00 */
[----:B--2---:R0:W1:Y:S02]  /*1380*/  F2I.F64.TRUNC R18, R2 ;  /* 0x0000000200127311 */ /* 0x004064000030d100 */
[----:B01----:R-:W-:Y:S05]  /*1390*/  BRA `(.L_x_17806) ;  /* 0x0000000800a07947 */ /* 0x003fea0003800000 */
.L_x_17801:
        /* <DEDUP_REMOVED lines=12> */
.L_x_17815:
[----:B------:R-:W2:Y:S02]  /*1460*/  LDG.E.64 R2, desc[UR36][R2.64] ;  /* 0x0000002402027981 */ /* 0x000ea4000c1e1b00 */
[----:B--2---:R0:W1:Y:S02]  /*1470*/  F2I.F64.TRUNC R18, R2 ;  /* 0x0000000200127311 */ /* 0x004064000030d100 */
[----:B01----:R-:W-:Y:S05]  /*1480*/  BRA `(.L_x_17806) ;  /* 0x0000000800647947 */ /* 0x003fea0003800000 */
.L_x_17814:
        /* <DEDUP_REMOVED lines=27> */
.L_x_17817:
        /* <DEDUP_REMOVED lines=14> */
.L_x_17816:
[----:B------:R-:W2:Y:S02]  /*1720*/  LDG.E.U16 R0, desc[UR36][R2.64] ;  /* 0x0000002402007981 */ /* 0x000ea4000c1e1500 */
[----:B--2---:R-:W-:-:S06]  /*1730*/  IMAD.U32 R0, R0, 0x10000, RZ ;  /* 0x0001000000007824 */ /* 0x004fcc00078e00ff */
[----:B------:R-:W0:Y:S02]  /*1740*/  F2I.FTZ.TRUNC.NTZ R0, R0 ;  /* 0x0000000000007305 */ /* 0x000e24000021f100 */
[----:B0-----:R-:W-:Y:S01]  /*1750*/  PRMT R18, R0, 0x7610, R18 ;  /* 0x0000761000127816 */ /* 0x001fe20000000012 */
[----:B------:R-:W-:Y:S06]  /*1760*/  BRA `(.L_x_17806) ;  /* 0x0000000400ac7947 */ /* 0x000fec0003800000 */
.L_x_17813:
        /* <DEDUP_REMOVED lines=10> */
.L_x_17820:
        /* <DEDUP_REMOVED lines=21> */
.L_x_17824:
[----:B------:R-:W-:Y:S05]  /*1960*/  BSYNC.RECONVERGENT B1 ;  /* 0x0000000000017941 */ /* 0x000fea0003800200 */
.L_x_17823:
[----:B------:R-:W-:Y:S01]  /*1970*/  IMAD.SHL.U32 R0, R0, 0x100000, RZ ;  /* 0x0010000000007824 */ /* 0x000fe200078e00ff */
[----:B------:R-:W-:-:S04]  /*1980*/  LEA R2, R2, 0x3b800000, 0x17 ;  /* 0x3b80000002027811 */ /* 0x000fc800078eb8ff */
[----:B------:R-:W-:-:S07]  /*1990*/  LOP3.LUT R0, R2, R0, R7, 0xfe, !PT ;  /* 0x0000000002007212 */ /* 0x000fce00078efe07 */
.L_x_17822:
[----:B------:R-:W-:Y:S05]  /*19a0*/  BSYNC.RECONVERGENT B0 ;  /* 0x0000000000007941 */ /* 0x000fea0003800200 */
.L_x_17821:
[----:B------:R-:W0:Y:S02]  /*19b0*/  F2I.FTZ.TRUNC.NTZ R0, R0 ;  /* 0x0000000000007305 */ /* 0x000e24000021f100 */
[----:B0-----:R-:W-:Y:S01]  /*19c0*/  PRMT R18, R0, 0x7610, R18 ;  /* 0x0000761000127816 */ /* 0x001fe20000000012 */
[----:B------:R-:W-:Y:S06]  /*19d0*/  BRA `(.L_x_17806) ;  /* 0x0000000400107947 */ /* 0x000fec0003800000 */
.L_x_17819:
        /* <DEDUP_REMOVED lines=21> */
.L_x_17828:
[----:B------:R-:W-:Y:S05]  /*1b30*/  BSYNC.RECONVERGENT B1 ;  /* 0x0000000000017941 */ /* 0x000fea0003800200 */
.L_x_17827:
[----:B------:R-:W-:Y:S01]  /*1b40*/  IMAD.SHL.U32 R0, R0, 0x200000, RZ ;  /* 0x0020000000007824 */ /* 0x000fe200078e00ff */
[----:B------:R-:W-:-:S04]  /*1b50*/  LEA R2, R2, 0x37800000, 0x17 ;  /* 0x3780000002027811 */ /* 0x000fc800078eb8ff */
[----:B------:R-:W-:-:S07]  /*1b60*/  LOP3.LUT R0, R2, R0, R7, 0xfe, !PT ;  /* 0x0000000002007212 */ /* 0x000fce00078efe07 */
.L_x_17826:
[----:B------:R-:W-:Y:S05]  /*1b70*/  BSYNC.RECONVERGENT B0 ;  /* 0x0000000000007941 */ /* 0x000fea0003800200 */
.L_x_17825:
[----:B------:R-:W0:Y:S02]  /*1b80*/  F2I.FTZ.TRUNC.NTZ R0, R0 ;  /* 0x0000000000007305 */ /* 0x000e24000021f100 */
[----:B0-----:R-:W-:Y:S01]  /*1b90*/  PRMT R18, R0, 0x7610, R18 ;  /* 0x0000761000127816 */ /* 0x001fe20000000012 */
[----:B------:R-:W-:Y:S06]  /*1ba0*/  BRA `(.L_x_17806) ;  /* 0x00000000009c7947 */ /* 0x000fec0003800000 */
.L_x_17818:
        /* <DEDUP_REMOVED lines=14> */
.L_x_17832:
[----:B------:R-:W-:Y:S05]  /*1c90*/  BSYNC.RECONVERGENT B0 ;  /* 0x0000000000007941 */ /* 0x000fea0003800200 */
.L_x_17831:
[----:B------:R-:W0:Y:S02]  /*1ca0*/  F2I.FTZ.TRUNC.NTZ R0, R0 ;  /* 0x0000000000007305 */ /* 0x000e24000021f100 */
[----:B0-----:R-:W-:Y:S01]  /*1cb0*/  PRMT R18, R0, 0x7610, R18 ;  /* 0x0000761000127816 */ /* 0x001fe20000000012 */
[----:B------:R-:W-:Y:S06]  /*1cc0*/  BRA `(.L_x_17806) ;  /* 0x0000000000547947 */ /* 0x000fec0003800000 */
.L_x_17805:
        /* <DEDUP_REMOVED lines=16> */
.L_x_17833:
[----:B------:R-:W-:Y:S01]  /*1dd0*/  PRMT R18, RZ, 0x7610, R18 ;  /* 0x00007610ff127816 */ /* 0x000fe20000000012 */
[----:B------:R-:W-:Y:S06]  /*1de0*/  BRA `(.L_x_17806) ;  /* 0x00000000000c7947 */ /* 0x000fec0003800000 */
.L_x_17830:
[----:B------:R1:W5:Y:S01]  /*1df0*/  LDG.E.U16 R18, desc[UR36][R2.64] ;  /* 0x0000002402127981 */ /* 0x000362000c1e1500 */
[----:B------:R-:W-:Y:S05]  /*1e00*/  BRA `(.L_x_17806) ;  /* 0x0000000000047947 */ /* 0x000fea0003800000 */
.L_x_17829:
[----:B------:R0:W5:Y:S02]  /*1e10*/  LDG.E.U16 R18, desc[UR36][R2.64] ;  /* 0x0000002402127981 */ /* 0x000164000c1e1500 */
.L_x_17806:
[----:B------:R-:W-:-:S07]  /*1e20*/  VIADD R26, R26, 0x80 ;  /* 0x000000801a1a7836 */ /* 0x000fce0000000000 */
.L_x_17800:
[----:B------:R-:W-:Y:S05]  /*1e30*/  BSYNC.RECONVERGENT B6 ;  /* 0x0000000000067941 */ /* 0x000fea0003800200 */
.L_x_17799:
        /* <DEDUP_REMOVED lines=23> */
.L_x_17839:
[----:B------:R0:W5:Y:S01]  /*1fb0*/  LDG.E.U8 R16, desc[UR36][R2.64] ;  /* 0x0000002402107981 */ /* 0x000162000c1e1100 */
[----:B------:R-:W-:Y:S05]  /*1fc0*/  BRA `(.L_x_17841) ;  /* 0x0000000c004c7947 */ /* 0x000fea0003800000 */
.L_x_17838:
        /* <DEDUP_REMOVED lines=8> */
.L_x_17843:
[----:B------:R0:W5:Y:S01]  /*2050*/  LDG.E.U16 R16, desc[UR36][R2.64] ;  /* 0x0000002402107981 */ /* 0x000162000c1e1500 */
[----:B------:R-:W-:Y:S05]  /*2060*/  BRA `(.L_x_17841) ;  /* 0x0000000c00247947 */ /* 0x000fea0003800000 */
.L_x_17842:
[----:B------:R0:W5:Y:S01]  /*2070*/  LDG.E.U16 R16, desc[UR36][R2.64] ;  /* 0x0000002402107981 */ /* 0x000162000c1e1500 */
[----:B------:R-:W-:Y:S05]  /*2080*/  BRA `(.L_x_17841) ;  /* 0x0000000c001c7947 */ /* 0x000fea0003800000 */
.L_x_17837:
        /* <DEDUP_REMOVED lines=9> */
.L_x_17845:
[----:B------:R-:W2:Y:S02]  /*2120*/  LDG.E.U16 R0, desc[UR36][R2.64] ;  /* 0x0000002402007981 */ /* 0x000ea4000c1e1500 */
[----:B--2---:R-:W-:-:S06]  /*2130*/  HADD2.F32 R0, -RZ, R0.H0_H0 ;  /* 0x20000000ff007230 */ /* 0x004fcc0000004100 */
[----:B------:R-:W0:Y:S02]  /*2140*/  F2I.FTZ.TRUNC.NTZ R0, R0 ;  /* 0x0000000000007305 */ /* 0x000e24000021f100 */
[----:B0-----:R-:W-:Y:S01]  /*2150*/  PRMT R16, R0, 0x7610, R16 ;  /* 0x0000761000107816 */ /* 0x001fe20000000010 */
[----:B------:R-:W-:Y:S06]  /*2160*/  BRA `(.L_x_17841) ;  /* 0x0000000800e47947 */ /* 0x000fec0003800000 */
.L_x_17844:
        /* <DEDUP_REMOVED lines=9> */
.L_x_17847:
[----:B------:R-:W2:Y:S02]  /*2200*/  LDG.E.U16 R2, desc[UR36][R2.64] ;  /* 0x0000002402027981 */ /* 0x000ea4000c1e1500 */
[----:B--2---:R-:W-:-:S06]  /*2210*/  HADD2.F32 R0, -RZ, R2.H0_H0 ;  /* 0x20000002ff007230 */ /* 0x004fcc0000004100 */
[----:B------:R-:W0:Y:S02]  /*2220*/  F2I.FTZ.TRUNC.NTZ R0, R0 ;  /* 0x0000000000007305 */ /* 0x000e24000021f100 */
[----:B0-----:R-:W-:Y:S01]  /*2230*/  PRMT R16, R0, 0x7610, R16 ;  /* 0x0000761000107816 */ /* 0x001fe20000000010 */
[----:B------:R-:W-:Y:S06]  /*2240*/  BRA `(.L_x_17841) ;  /* 0x0000000800ac7947 */ /* 0x000fec0003800000 */
.L_x_17846:
[----:B------:R-:W2:Y:S02]  /*2250*/  LDG.E.64 R2, desc[UR36][R2.64] ;  /* 0x0000002402027981 */ /* 0x000ea4000c1e1b00 */
[----:B--2---:R0:W1:Y:S02]  /*2260*/  F2I.F64.TRUNC R16, R2 ;  /* 0x0000000200107311 */ /* 0x004064000030d100 */
[----:B01----:R-:W-:Y:S05]  /*2270*/  BRA `(.L_x_17841) ;  /* 0x0000000800a07947 */ /* 0x003fea0003800000 */
.L_x_17836:
        /* <DEDUP_REMOVED lines=12> */
.L_x_17850:
[----:B------:R-:W2:Y:S02]  /*2340*/  LDG.E.64 R2, desc[UR36][R2.64] ;  /* 0x0000002402027981 */ /* 0x000ea4000c1e1b00 */
[----:B--2---:R3:W4:Y:S02]  /*2350*/  F2I.F64.TRUNC R16, R2 ;  /* 0x0000000200107311 */ /* 0x004724000030d100 */
[----:B---34-:R-:W-:Y:S05]  /*2360*/  BRA `(.L_x_17841) ;  /* 0x0000000800647947 */ /* 0x018fea0003800000 */
.L_x_17849:
        /* <DEDUP_REMOVED lines=27> */
.L_x_17852:
        /* <DEDUP_REMOVED lines=14> */
.L_x_17851:
[----:B------:R-:W2:Y:S02]  /*2600*/  LDG.E.U16 R0, desc[UR36][R2.64] ;  /* 0x0000002402007981 */ /* 0x000ea4000c1e1500 */
[----:B--2---:R-:W-:-:S06]  /*2610*/  IMAD.U32 R0, R0, 0x10000, RZ ;  /* 0x0001000000007824 */ /* 0x004fcc00078e00ff */
[----:B------:R-:W0:Y:S02]  /*2620*/  F2I.FTZ.TRUNC.NTZ R0, R0 ;  /* 0x0000000000007305 */ /* 0x000e24000021f100 */
[----:B0-----:R-:W-:Y:S01]  /*2630*/  PRMT R16, R0, 0x7610, R16 ;  /* 0x0000761000107816 */ /* 0x001fe20000000010 */
[----:B------:R-:W-:Y:S06]  /*2640*/  BRA `(.L_x_17841) ;  /* 0x0000000400ac7947 */ /* 0x000fec0003800000 */
.L_x_17848:
        /* <DEDUP_REMOVED lines=10> */
.L_x_17855:
        /* <DEDUP_REMOVED lines=21> */
.L_x_17859:
[----:B------:R-:W-:Y:S05]  /*2840*/  BSYNC.RECONVERGENT B1 ;  /* 0x0000000000017941 */ /* 0x000fea0003800200 */
.L_x_17858:
[----:B------:R-:W-:Y:S01]  /*2850*/  IMAD.SHL.U32 R0, R0, 0x100000, RZ ;  /* 0x0010000000007824 */ /* 0x000fe200078e00ff */
[----:B------:R-:W-:-:S04]  /*2860*/  LEA R2, R2, 0x3b800000, 0x17 ;  /* 0x3b80000002027811 */ /* 0x000fc800078eb8ff */
[----:B------:R-:W-:-:S07]  /*2870*/  LOP3.LUT R0, R2, R0, R7, 0xfe, !PT ;  /* 0x0000000002007212 */ /* 0x000fce00078efe07 */
.L_x_17857:
[----:B------:R-:W-:Y:S05]  /*2880*/  BSYNC.RECONVERGENT B0 ;  /* 0x0000000000007941 */ /* 0x000fea0003800200 */
.L_x_17856:
[----:B------:R-:W0:Y:S02]  /*2890*/  F2I.FTZ.TRUNC.NTZ R0, R0 ;  /* 0x0000000000007305 */ /* 0x000e24000021f100 */
[----:B0-----:R-:W-:Y:S01]  /*28a0*/  PRMT R16, R0, 0x7610, R16 ;  /* 0x0000761000107816 */ /* 0x001fe20000000010 */
[----:B------:R-:W-:Y:S06]  /*28b0*/  BRA `(.L_x_17841) ;  /* 0x0000000400107947 */ /* 0x000fec0003800000 */
.L_x_17854:
        /* <DEDUP_REMOVED lines=21> */
.L_x_17863:
[----:B------:R-:W-:Y:S05]  /*2a10*/  BSYNC.RECONVERGENT B1 ;  /* 0x0000000000017941 */ /* 0x000fea0003800200 */
.L_x_17862:
[----:B------:R-:W-:Y:S01]  /*2a20*/  IMAD.SHL.U32 R0, R0, 0x200000, RZ ;  /* 0x0020000000007824 */ /* 0x000fe200078e00ff */
[----:B------:R-:W-:-:S04]  /*2a30*/  LEA R2, R2, 0x37800000, 0x17 ;  /* 0x3780000002027811 */ /* 0x000fc800078eb8ff */
[----:B------:R-:W-:-:S07]  /*2a40*/  LOP3.LUT R0, R2, R0, R7, 0xfe, !PT ;  /* 0x0000000002007212 */ /* 0x000fce00078efe07 */
.L_x_17861:
[----:B------:R-:W-:Y:S05]  /*2a50*/  BSYNC.RECONVERGENT B0 ;  /* 0x0000000000007941 */ /* 0x000fea0003800200 */
.L_x_17860:
[----:B------:R-:W0:Y:S02]  /*2a60*/  F2I.FTZ.TRUNC.NTZ R0, R0 ;  /* 0x0000000000007305 */ /* 0x000e24000021f100 */
[----:B0-----:R-:W-:Y:S01]  /*2a70*/  PRMT R16, R0, 0x7610, R16 ;  /* 0x0000761000107816 */ /* 0x001fe20000000010 */
[----:B------:R-:W-:Y:S06]  /*2a80*/  BRA `(.L_x_17841) ;  /* 0x00000000009c7947 */ /* 0x000fec0003800000 */
.L_x_17853:
        /* <DEDUP_REMOVED lines=14> */
.L_x_17867:
[----:B------:R-:W-:Y:S05]  /*2b70*/  BSYNC.RECONVERGENT B0 ;  /* 0x0000000000007941 */ /* 0x000fea0003800200 */
.L_x_17866:
[----:B------:R-:W0:Y:S02]  /*2b80*/  F2I.FTZ.TRUNC.NTZ R0, R0 ;  /* 0x0000000000007305 */ /* 0x000e24000021f100 */
[----:B0-----:R-:W-:Y:S01]  /*2b90*/  PRMT R16, R0, 0x7610, R16 ;  /* 0x0000761000107816 */ /* 0x001fe20000000010 */
[----:B------:R-:W-:Y:S06]  /*2ba0*/  BRA `(.L_x_17841) ;  /* 0x0000000000547947 */ /* 0x000fec0003800000 */
.L_x_17840:
        /* <DEDUP_REMOVED lines=16> */
.L_x_17868:
[----:B------:R-:W-:Y:S01]  /*2cb0*/  PRMT R16, RZ, 0x7610, R16 ;  /* 0x00007610ff107816 */ /* 0x000fe20000000010 */
[----:B------:R-:W-:Y:S06]  /*2cc0*/  BRA `(.L_x_17841) ;  /* 0x00000000000c7947 */ /* 0x000fec0003800000 */
.L_x_17865:
[----:B------:R2:W5:Y:S01]  /*2cd0*/  LDG.E.U16 R16, desc[UR36][R2.64] ;  /* 0x0000002402107981 */ /* 0x000562000c1e1500 */
[----:B------:R-:W-:Y:S05]  /*2ce0*/  BRA `(.L_x_17841) ;  /* 0x0000000000047947 */ /* 0x000fea0003800000 */
.L_x_17864:
[----:B------:R1:W5:Y:S02]  /*2cf0*/  LDG.E.U16 R16, desc[UR36][R2.64] ;  /* 0x0000002402107981 */ /* 0x000364000c1e1500 */
.L_x_17841:
[----:B------:R-:W-:-:S07]  /*2d00*/  VIADD R26, R26, 0x80 ;  /* 0x000000801a1a7836 */ /* 0x000fce0000000000 */
.L_x_17835:
[----:B------:R-:W-:Y:S05]  /*2d10*/  BSYNC.RECONVERGENT B6 ;  /* 0x0000000000067941 */ /* 0x000fea0003800200 */
.L_x_17834:
[----:B------:R-:W-:Y:S01]  /*2d20*/  ISETP.GE.AND P0, PT, R26, R19, PT ;  /* 0x000000131a00720c */ /* 0x000fe20003f06270 */
[----:B------:R-:W-:Y:S01]  /*2d30*/  BSSY.RECONVERGENT B6, `(.L_x_17869) ;  /* 0x00000ea000067945 */ /* 0x000fe20003800200 */
[----:B01234-:R-:W-:-:S11]  /*2d40*/  PRMT R2, RZ, 0x7610, R2 ;  /* 0x00007610ff027816 */ /* 0x01ffd60000000002 */
[----:B------:R-:W-:Y:S05]  /*2d50*/  @P0 BRA `(.L_x_17870) ;  /* 0x0000000c009c0947 */ /* 0x000fea0003800000 */
        /* <DEDUP_REMOVED lines=19> */
.L_x_17874:
[----:B------:R0:W5:Y:S01]  /*2e90*/  LDG.E.U8 R2, desc[UR36][R4.64] ;  /* 0x0000002404027981 */ /* 0x000162000c1e1100 */
[----:B------:R-:W-:Y:S05]  /*2ea0*/  BRA `(.L_x_17870) ;  /* 0x0000000c00487947 */ /* 0x000fea0003800000 */
.L_x_17873:
        /* <DEDUP_REMOVED lines=8> */
.L_x_17877:
[----:B------:R0:W5:Y:S01]  /*2f30*/  LDG.E.U16 R2, desc[UR36][R4.64] ;  /* 0x0000002404027981 */ /* 0x000162000c1e1500 */
[----:B------:R-:W-:Y:S05]  /*2f40*/  BRA `(.L_x_17870) ;  /* 0x0000000c00207947 */ /* 0x000fea0003800000 */
.L_x_17876:
[----:B------:R0:W5:Y:S01]  /*2f50*/  LDG.E.U16 R2, desc[UR36][R4.64] ;  /* 0x0000002404027981 */ /* 0x000162000c1e1500 */
[----:B------:R-:W-:Y:S05]  /*2f60*/  BRA `(.L_x_17870) ;  /* 0x0000000c00187947 */ /* 0x000fea0003800000 */
.L_x_17872:
        /* <DEDUP_REMOVED lines=9> */
.L_x_17879:
[----:B------:R-:W2:Y:S02]  /*3000*/  LDG.E.U16 R0, desc[UR36][R4.64] ;  /* 0x0000002404007981 */ /* 0x000ea4000c1e1500 */
[----:B--2---:R-:W-:-:S06]  /*3010*/  HADD2.F32 R0, -RZ, R0.H0_H0 ;  /* 0x20000000ff007230 */ /* 0x004fcc0000004100 */
[----:B------:R-:W0:Y:S02]  /*3020*/  F2I.FTZ.TRUNC.NTZ R0, R0 ;  /* 0x0000000000007305 */ /* 0x000e24000021f100 */
[----:B0-----:R-:W-:Y:S01]  /*3030*/  PRMT R2, R0, 0x7610, R2 ;  /* 0x0000761000027816 */ /* 0x001fe20000000002 */
[----:B------:R-:W-:Y:S06]  /*3040*/  BRA `(.L_x_17870) ;  /* 0x0000000800e07947 */ /* 0x000fec0003800000 */
.L_x_17878:
        /* <DEDUP_REMOVED lines=9> */
.L_x_17881:
[----:B------:R-:W2:Y:S02]  /*30e0*/  LDG.E.U16 R4, desc[UR36][R4.64] ;  /* 0x0000002404047981 */ /* 0x000ea4000c1e1500 */
[----:B--2---:R-:W-:-:S06]  /*30f0*/  HADD2.F32 R0, -RZ, R4.H0_H0 ;  /* 0x20000004ff007230 */ /* 0x004fcc0000004100 */
[----:B------:R-:W0:Y:S02]  /*3100*/  F2I.FTZ.TRUNC.NTZ R0, R0 ;  /* 0x0000000000007305 */ /* 0x000e24000021f100 */
[----:B0-----:R-:W-:Y:S01]  /*3110*/  PRMT R2, R0, 0x7610, R2 ;  /* 0x0000761000027816 */ /* 0x001fe20000000002 */
[----:B------:R-:W-:Y:S06]  /*3120*/  BRA `(.L_x_17870) ;  /* 0x0000000800a87947 */ /* 0x000fec0003800000 */
.L_x_17880:
[----:B------:R-:W2:Y:S02]  /*3130*/  LDG.E.64 R4, desc[UR36][R4.64] ;  /* 0x0000002404047981 */ /* 0x000ea4000c1e1b00 */
[----:B--2---:R0:W1:Y:S02]  /*3140*/  F2I.F64.TRUNC R2, R4 ;  /* 0x0000000400027311 */ /* 0x004064000030d100 */
[----:B01----:R-:W-:Y:S05]  /*3150*/  BRA `(.L_x_17870) ;  /* 0x00000008009c7947 */ /* 0x003fea0003800000 */
.L_x_17871:
        /* <DEDUP_REMOVED lines=12> */
.L_x_17884:
[----:B------:R-:W2:Y:S02]  /*3220*/  LDG.E.64 R4, desc[UR36][R4.64] ;  /* 0x0000002404047981 */ /* 0x000ea4000c1e1b00 */
[----:B--2---:R3:W4:Y:S02]  /*3230*/  F2I.F64.TRUNC R2, R4 ;  /* 0x0000000400027311 */ /* 0x004724000030d100 */
[----:B---34-:R-:W-:Y:S05]  /*3240*/  BRA `(.L_x_17870) ;  /* 0x0000000800607947 */ /* 0x018fea0003800000 */
.L_x_17883:
        /* <DEDUP_REMOVED lines=27> */
.L_x_17886:
        /* <DEDUP_REMOVED lines=14> */
.L_x_17885:
[----:B------:R-:W2:Y:S02]  /*34e0*/  LDG.E.U16 R0, desc[UR36][R4.64] ;  /* 0x0000002404007981 */ /* 0x000ea4000c1e1500 */
[----:B--2---:R-:W-:-:S06]  /*34f0*/  IMAD.U32 R0, R0, 0x10000, RZ ;  /* 0x0001000000007824 */ /* 0x004fcc00078e00ff */
[----:B------:R-:W0:Y:S02]  /*3500*/  F2I.FTZ.TRUNC.NTZ R0, R0 ;  /* 0x0000000000007305 */ /* 0x000e24000021f100 */
[----:B0-----:R-:W-:Y:S01]  /*3510*/  PRMT R2, R0, 0x7610, R2 ;  /* 0x0000761000027816 */ /* 0x001fe20000000002 */
[----:B------:R-:W-:Y:S06]  /*3520*/  BRA `(.L_x_17870) ;  /* 0x0000000400a87947 */ /* 0x000fec0003800000 */
.L_x_17882:
        /* <DEDUP_REMOVED lines=10> */
.L_x_17889:
        /* <DEDUP_REMOVED lines=21> */
.L_x_17893:
[----:B------:R-:W-:Y:S05]  /*3720*/  BSYNC.RECONVERGENT B1 ;  /* 0x0000000000017941 */ /* 0x000fea0003800200 */
.L_x_17892:
[----:B------:R-:W-:Y:S01]  /*3730*/  IMAD.SHL.U32 R0, R0, 0x100000, RZ ;  /* 0x0010000000007824 */ /* 0x000fe200078e00ff */
[----:B------:R-:W-:-:S04]  /*3740*/  LEA R2, R2, 0x3b800000, 0x17 ;  /* 0x3b80000002027811 */ /* 0x000fc800078eb8ff */
[----:B------:R-:W-:-:S07]  /*3750*/  LOP3.LUT R0, R2, R0, R7, 0xfe, !PT ;  /* 0x0000000002007212 */ /* 0x000fce00078efe07 */
.L_x_17891:
[----:B------:R-:W-:Y:S05]  /*3760*/  BSYNC.RECONVERGENT B0 ;  /* 0x0000000000007941 */ /* 0x000fea0003800200 */
.L_x_17890:
[----:B------:R-:W0:Y:S02]  /*3770*/  F2I.FTZ.TRUNC.NTZ R0, R0 ;  /* 0x0000000000007305 */ /* 0x000e24000021f100 */
[----:B0-----:R-:W-:Y:S01]  /*3780*/  PRMT R2, R0, 0x7610, R2 ;  /* 0x0000761000027816 */ /* 0x001fe20000000002 */
[----:B------:R-:W-:Y:S06]  /*3790*/  BRA `(.L_x_17870) ;  /* 0x00000004000c7947 */ /* 0x000fec0003800000 */
.L_x_17888:
        /* <DEDUP_REMOVED lines=21> */
.L_x_17897:
[----:B------:R-:W-:Y:S05]  /*38f0*/  BSYNC.RECONVERGENT B1 ;  /* 0x0000000000017941 */ /* 0x000fea0003800200 */
.L_x_17896:
[----:B------:R-:W-:Y:S01]  /*3900*/  IMAD.SHL.U32 R0, R0, 0x200000, RZ ;  /* 0x0020000000007824 */ /* 0x000fe200078e00ff */
[----:B------:R-:W-:-:S04]  /*3910*/  LEA R2, R2, 0x37800000, 0x17 ;  /* 0x3780000002027811 */ /* 0x000fc800078eb8ff */
[----:B------:R-:W-:-:S07]  /*3920*/  LOP3.LUT R0, R2, R0, R7, 0xfe, !PT ;  /* 0x0000000002007212 */ /* 0x000fce00078efe07 */
.L_x_17895:
[----:B------:R-:W-:Y:S05]  /*3930*/  BSYNC.RECONVERGENT B0 ;  /* 0x0000000000007941 */ /* 0x000fea0003800200 */
.L_x_17894:
[----:B------:R-:W0:Y:S02]  /*3940*/  F2I.FTZ.TRUNC.NTZ R0, R0 ;  /* 0x0000000000007305 */ /* 0x000e24000021f100 */
[----:B0-----:R-:W-:Y:S01]  /*3950*/  PRMT R2, R0, 0x7610, R2 ;  /* 0x0000761000027816 */ /* 0x001fe20000000002 */
[----:B------:R-:W-:Y:S06]  /*3960*/  BRA `(.L_x_17870) ;  /* 0x0000000000987947 */ /* 0x000fec0003800000 */
.L_x_17887:
        /* <DEDUP_REMOVED lines=14> */
.L_x_17901:
[----:B------:R-:W-:Y:S05]  /*3a50*/  BSYNC.RECONVERGENT B0 ;  /* 0x0000000000007941 */ /* 0x000fea0003800200 */
.L_x_17900:
[----:B------:R-:W0:Y:S02]  /*3a60*/  F2I.FTZ.TRUNC.NTZ R0, R0 ;  /* 0x0000000000007305 */ /* 0x000e24000021f100 */
[----:B0-----:R-:W-:Y:S01]  /*3a70*/  PRMT R2, R0, 0x7610, R2 ;  /* 0x0000761000027816 */ /* 0x001fe20000000002 */
[----:B------:R-:W-:Y:S06]  /*3a80*/  BRA `(.L_x_17870) ;  /* 0x0000000000507947 */ /* 0x000fec0003800000 */
.L_x_17875:
        /* <DEDUP_REMOVED lines=16> */
.L_x_17902:
[----:B------:R-:W-:Y:S05]  /*3b90*/  BRA `(.L_x_17870) ;  /* 0x00000000000c7947 */ /* 0x000fea0003800000 */
.L_x_17899:
[----:B------:R2:W5:Y:S01]  /*3ba0*/  LDG.E.U16 R2, desc[UR36][R4.64] ;  /* 0x0000002404027981 */ /* 0x000562000c1e1500 */
[----:B------:R-:W-:Y:S05]  /*3bb0*/  BRA `(.L_x_17870) ;  /* 0x0000000000047947 */ /* 0x000fea0003800000 */
.L_x_17898:
[----:B------:R1:W5:Y:S02]  /*3bc0*/  LDG.E.U16 R2, desc[UR36][R4.64] ;  /* 0x0000002404027981 */ /* 0x000364000c1e1500 */
.L_x_17870:
[----:B------:R-:W-:Y:S05]  /*3bd0*/  BSYNC.RECONVERGENT B6 ;  /* 0x0000000000067941 */ /* 0x000fea0003800200 */
.L_x_17869:
[----:B------:R-:W0:Y:S01]  /*3be0*/  LDCU.U16 UR4, c[0x0][0x386] ;  /* 0x000070c0ff0477ac */ /* 0x000e220008000400 */
[----:B------:R-:W2:Y:S01]  /*3bf0*/  LDC.U8 R23, c[0x0][0x3a4] ;  /* 0x0000e900ff177b82 */ /* 0x000ea20000000000 */
[----:B------:R-:W-:Y:S01]  /*3c00*/  ISETP.GE.AND P0, PT, R24, R19, PT ;  /* 0x000000131800720c */ /* 0x000fe20003f06270 */
[----:B------:R-:W-:Y:S04]  /*3c10*/  BSSY.RECONVERGENT B7, `(.L_x_17903) ;  /* 0x00002d0000077945 */ /* 0x000fe80003800200 */
[----:B------:R-:W-:Y:S01]  /*3c20*/  BSSY.RELIABLE B6, `(.L_x_17904) ;  /* 0x00001e4000067945 */ /* 0x000fe20003800100 */
[----:B0----5:R-:W-:Y:S02]  /*3c30*/  VIMNMX.S16x2 R3, PT, PT, R22, UR4, PT ;  /* 0x0000000416037c48 */ /* 0x021fe4000bfe0300 */
[----:B------:R-:W-:-:S02]  /*3c40*/  VIMNMX.S16x2 R18, PT, PT, R18, UR4, PT ;  /* 0x0000000412127c48 */ /* 0x000fc4000bfe0300 */
[----:B------:R-:W-:Y:S02]  /*3c50*/  VIMNMX.S16x2 R16, PT, PT, R16, UR4, PT ;  /* 0x0000000410107c48 */ /* 0x000fe4000bfe0300 */
[----:B-1--4-:R-:W-:Y:S01]  /*3c60*/  VIMNMX.S16x2 R2, PT, PT, R2, UR4, PT ;  /* 0x0000000402027c48 */ /* 0x012fe2000bfe0300 */
[----:B------:R-:W-:Y:S06]  /*3c70*/  @P0 BRA `(.L_x_17905) ;  /* 0x0000001c006c0947 */ /* 0x000fec0003800000 */
[----:B------:R-:W0:Y:S01]  /*3c80*/  LDCU UR4, c[0x0][0x3a8] ;  /* 0x00007500ff0477ac */ /* 0x000e220008000800 */
[----:B------:R-:W1:Y:S01]  /*3c90*/  LDC.64 R8, c[0x0][0x388] ;  /* 0x0000e200ff087b82 */ /* 0x000e620000000a00 */
[----:B------:R-:W-:Y:S01]  /*3ca0*/  IMAD R0, R17, 0x200, R24 ;  /* 0x0000020011007824 */ /* 0x000fe200078e0218 */
[----:B--23--:R-:W-:Y:S01]  /*3cb0*/  PRMT R4, R23, 0x9910, RZ ;  /* 0x0000991017047816 */ /* 0x00cfe200000000ff */
        /* <DEDUP_REMOVED lines=15> */
[----:B------:R0:W-:Y:S01]  /*3db0*/  STG.E.U8 desc[UR36][R8.64], R3 ;  /* 0x0000000308007986 */ /* 0x0001e2000c101124 */
[----:B------:R-:W-:Y:S05]  /*3dc0*/  BRA `(.L_x_17911) ;  /* 0x0000000c00647947 */ /* 0x000fea0003800000 */
.L_x_17909:
[----:B------:R0:W-:Y:S01]  /*3dd0*/  STG.E.U8 desc[UR36][R8.64], R3 ;  /* 0x0000000308007986 */ /* 0x0001e2000c101124 */
[----:B------:R-:W-:Y:S05]  /*3de0*/  BRA `(.L_x_17911) ;  /* 0x0000000c005c7947 */ /* 0x000fea0003800000 */
.L_x_17908:
[----:B------:R-:W-:-:S13]  /*3df0*/  ISETP.NE.AND P0, PT, R0, 0x2, PT ;  /* 0x000000020000780c */ /* 0x000fda0003f05270 */
[----:B------:R-:W-:Y:S05]  /*3e00*/  @!P0 BRA `(.L_x_17912) ;  /* 0x0000000000308947 */ /* 0x000fea0003800000 */
[----:B------:R-:W-:-:S13]  /*3e10*/  ISETP.NE.AND P0, PT, R0, 0x3, PT ;  /* 0x000000030000780c */ /* 0x000fda0003f05270 */
[----:B------:R-:W-:Y:S05]  /*3e20*/  @!P0 BRA `(.L_x_17913) ;  /* 0x00000000001c8947 */ /* 0x000fea0003800000 */
[----:B------:R-:W-:-:S13]  /*3e30*/  ISETP.NE.AND P0, PT, R0, 0x4, PT ;  /* 0x000000040000780c */ /* 0x000fda0003f05270 */
[----:B------:R-:W-:Y:S05]  /*3e40*/  @P0 BRA `(.L_x_17910) ;  /* 0x0000000800a00947 */ /* 0x000fea0003800000 */
[----:B------:R-:W-:-:S05]  /*3e50*/  PRMT R3, R3, 0x9910, RZ ;  /* 0x0000991003037816 */ /* 0x000fca00000000ff */
[----:B------:R-:W-:-:S05]  /*3e60*/  IMAD.MOV.U32 R4, RZ, RZ, R3 ;  /* 0x000000ffff047224 */ /* 0x000fca00078e0003 */
[----:B------:R-:W-:-:S05]  /*3e70*/  SHF.R.S32.HI R5, RZ, 0x1f, R4 ;  /* 0x0000001fff057819 */ /* 0x000fca0000011404 */
[----:B------:R0:W-:Y:S01]  /*3e80*/  STG.E.64 desc[UR36][R8.64], R4 ;  /* 0x0000000408007986 */ /* 0x0001e2000c101b24 */
[----:B------:R-:W-:Y:S05]  /*3e90*/  BRA `(.L_x_17911) ;  /* 0x0000000c00307947 */ /* 0x000fea0003800000 */
.L_x_17913:
[----:B------:R-:W-:-:S05]  /*3ea0*/  PRMT R3, R3, 0x9910, RZ ;  /* 0x0000991003037816 */ /* 0x000fca00000000ff */
[----:B------:R0:W-:Y:S01]  /*3eb0*/  STG.E desc[UR36][R8.64], R3 ;  /* 0x0000000308007986 */ /* 0x0001e2000c101924 */
[----:B------:R-:W-:Y:S05]  /*3ec0*/  BRA `(.L_x_17911) ;  /* 0x0000000c00247947 */ /* 0x000fea0003800000 */
.L_x_17912:
[----:B------:R0:W-:Y:S01]  /*3ed0*/  STG.E.U16 desc[UR36][R8.64], R3 ;  /* 0x0000000308007986 */ /* 0x0001e2000c101524 */
[----:B------:R-:W-:Y:S05]  /*3ee0*/  BRA `(.L_x_17911) ;  /* 0x0000000c001c7947 */ /* 0x000fea0003800000 */
.L_x_17907:
[----:B------:R-:W-:-:S13]  /*3ef0*/  ISETP.GT.AND P0, PT, R0, 0x6, PT ;  /* 0x000000060000780c */ /* 0x000fda0003f04270 */
[----:B------:R-:W-:Y:S05]  /*3f00*/  @P0 BRA `(.L_x_17914) ;  /* 0x00000000002c0947 */ /* 0x000fea0003800000 */
[----:B------:R-:W-:-:S13]  /*3f10*/  ISETP.NE.AND P0, PT, R0, 0x5, PT ;  /* 0x000000050000780c */ /* 0x000fda0003f05270 */
[----:B------:R-:W-:Y:S05]  /*3f20*/  @!P0 BRA `(.L_x_17915) ;  /* 0x0000000000148947 */ /* 0x000fea0003800000 */
[----:B------:R-:W-:-:S13]  /*3f30*/  ISETP.NE.AND P0, PT, R0, 0x6, PT ;  /* 0x000000060000780c */ /* 0x000fda0003f05270 */
[----:B------:R-:W-:Y:S05]  /*3f40*/  @P0 BRA `(.L_x_17910) ;  /* 0x0000000800600947 */ /* 0x000fea0003800000 */
[----:B------:R-:W0:Y:S02]  /*3f50*/  I2F.S16 R3, R3 ;  /* 0x0000000300037306 */ /* 0x000e240000101400 */
[----:B0-----:R0:W-:Y:S01]  /*3f60*/  STG.E desc[UR36][R8.64], R3 ;  /* 0x0000000308007986 */ /* 0x0011e2000c101924 */
[----:B------:R-:W-:Y:S05]  /*3f70*/  BRA `(.L_x_17911) ;  /* 0x0000000800f87947 */ /* 0x000fea0003800000 */
.L_x_17915:
[----:B------:R-:W0:Y:S02]  /*3f80*/  I2F.S16 R0, R3 ;  /* 0x0000000300007306 */ /* 0x000e240000101400 */
[----:B0-----:R-:W-:-:S05]  /*3f90*/  F2FP.F16.F32.PACK_AB R0, RZ, R0 ;  /* 0x00000000ff00723e */ /* 0x001fca00000000ff */
[----:B------:R0:W-:Y:S01]  /*3fa0*/  STG.E.U16 desc[UR36][R8.64], R0 ;  /* 0x0000000008007986 */ /* 0x0001e2000c101524 */
[----:B------:R-:W-:Y:S05]  /*3fb0*/  BRA `(.L_x_17911) ;  /* 0x0000000800e87947 */ /* 0x000fea0003800000 */
.L_x_17914:
[----:B------:R-:W-:-:S13]  /*3fc0*/  ISETP.NE.AND P0, PT, R0, 0x7, PT ;  /* 0x000000070000780c */ /* 0x000fda0003f05270 */
[----:B------:R-:W-:Y:S05]  /*3fd0*/  @!P0 BRA `(.L_x_17916) ;  /* 0x0000000000348947 */ /* 0x000fea0003800000 */
[----:B------:R-:W-:-:S13]  /*3fe0*/  ISETP.NE.AND P0, PT, R0, 0x8, PT ;  /* 0x000000080000780c */ /* 0x000fda0003f05270 */
[----:B------:R-:W-:Y:S05]  /*3ff0*/  @!P0 BRA `(.L_x_17917) ;  /* 0x0000000000188947 */ /* 0x000fea0003800000 */
[----:B------:R-:W-:-:S13]  /*4000*/  ISETP.NE.AND P0, PT, R0, 0x9, PT ;  /* 0x000000090000780c */ /* 0x000fda0003f05270 */
[----:B------:R-:W-:Y:S05]  /*4010*/  @P0 BRA `(.L_x_17910) ;  /* 0x00000008002c0947 */ /* 0x000fea0003800000 */
[----:B------:R-:W0:Y:S01]  /*4020*/  I2F.S16 R4, R3 ;  /* 0x0000000300047306 */ /* 0x000e220000101400 */
[----:B------:R-:W-:-:S05]  /*4030*/  IMAD.MOV.U32 R5, RZ, RZ, RZ ;  /* 0x000000ffff057224 */ /* 0x000fca00078e00ff */
[----:B0-----:R0:W-:Y:S01]  /*4040*/  STG.E.64 desc[UR36][R8.64], R4 ;  /* 0x0000000408007986 */ /* 0x0011e2000c101b24 */
[----:B------:R-:W-:Y:S05]  /*4050*/  BRA `(.L_x_17911) ;  /* 0x0000000800c07947 */ /* 0x000fea0003800000 */
.L_x_17917:
[----:B------:R-:W0:Y:S02]  /*4060*/  I2F.S16 R3, R3 ;  /* 0x0000000300037306 */ /* 0x000e240000101400 */
[----:B0-----:R-:W-:-:S04]  /*4070*/  F2FP.F16.F32.PACK_AB R3, RZ, R3 ;  /* 0x00000003ff03723e */ /* 0x001fc800000000ff */
[----:B------:R-:W-:-:S05]  /*4080*/  PRMT R3, R3, 0x5410, RZ ;  /* 0x0000541003037816 */ /* 0x000fca00000000ff */
[----:B------:R0:W-:Y:S01]  /*4090*/  STG.E desc[UR36][R8.64], R3 ;  /* 0x0000000308007986 */ /* 0x0001e2000c101924 */
[----:B------:R-:W-:Y:S05]  /*40a0*/  BRA `(.L_x_17911) ;  /* 0x0000000800ac7947 */ /* 0x000fea0003800000 */
.L_x_17916:
[----:B------:R-:W0:Y:S02]  /*40b0*/  I2F.F64.S16 R4, R3 ;  /* 0x0000000300047312 */ /* 0x000e240000101c00 */
[----:B0-----:R0:W-:Y:S01]  /*40c0*/  STG.E.64 desc[UR36][R8.64], R4 ;  /* 0x0000000408007986 */ /* 0x0011e2000c101b24 */
[----:B------:R-:W-:Y:S05]  /*40d0*/  BRA `(.L_x_17911) ;  /* 0x0000000800a07947 */ /* 0x000fea0003800000 */
.L_x_17906:
        /* <DEDUP_REMOVED lines=8> */
[----:B------:R-:W-:-:S04]  /*4160*/  PRMT R0, R3, 0x9910, RZ ;  /* 0x0000991003007816 */ /* 0x000fc800000000ff */
[----:B------:R-:W-:-:S04]  /*4170*/  ISETP.NE.AND P0, PT, R0, RZ, PT ;  /* 0x000000ff0000720c */ /* 0x000fc80003f05270 */
[----:B------:R-:W-:-:S05]  /*4180*/  SEL R3, RZ, 0x1, !P0 ;  /* 0x00000001ff037807 */ /* 0x000fca0004000000 */
[----:B------:R4:W-:Y:S01]  /*4190*/  STG.E.U8 desc[UR36][R8.64], R3 ;  /* 0x0000000308007986 */ /* 0x0009e2000c101124 */
[----:B------:R-:W-:Y:S05]  /*41a0*/  BRA `(.L_x_17911) ;  /* 0x00000008006c7947 */ /* 0x000fea0003800000 */
.L_x_17920:
[----:B------:R-:W-:Y:S01]  /*41b0*/  CS2R R6, SRZ ;  /* 0x0000000000067805 */ /* 0x000fe2000001ff00 */
[----:B------:R-:W0:Y:S04]  /*41c0*/  I2F.F64.S16 R4, R3 ;  /* 0x0000000300047312 */ /* 0x000e280000101c00 */
[----:B0-----:R3:W-:Y:S01]  /*41d0*/  STG.E.128 desc[UR36][R8.64], R4 ;  /* 0x0000000408007986 */ /* 0x0017e2000c101d24 */
[----:B------:R-:W-:Y:S05]  /*41e0*/  BRA `(.L_x_17911) ;  /* 0x00000008005c7947 */ /* 0x000fea0003800000 */
.L_x_17919:
[----:B------:R-:W-:-:S13]  /*41f0*/  ISETP.NE.AND P0, PT, R0, 0xf, PT ;  /* 0x0000000f0000780c */ /* 0x000fda0003f05270 */
[----:B------:R-:W-:Y:S05]  /*4200*/  @!P0 BRA `(.L_x_17921) ;  /* 0x0000000000a08947 */ /* 0x000fea0003800000 */
[----:B------:R-:W-:-:S13]  /*4210*/  ISETP.NE.AND P0, PT, R0, 0x17, PT ;  /* 0x000000170000780c */ /* 0x000fda0003f05270 */
[----:B------:R-:W-:Y:S05]  /*4220*/  @!P0 BRA `(.L_x_17922) ;  /* 0x00000000004c8947 */ /* 0x000fea0003800000 */
[----:B------:R-:W-:-:S13]  /*4230*/  ISETP.NE.AND P0, PT, R0, 0x18, PT ;  /* 0x000000180000780c */ /* 0x000fda0003f05270 */
[----:B------:R-:W-:Y:S05]  /*4240*/  @P0 BRA `(.L_x_17910) ;  /* 0x0000000400a00947 */ /* 0x000fea0003800000 */
[----:B------:R-:W0:Y:S01]  /*4250*/  I2F.S16 R6, R3 ;  /* 0x0000000300067306 */ /* 0x000e220000101400 */
[----:B------:R-:W-:Y:S01]  /*4260*/  BSSY.RECONVERGENT B0, `(.L_x_17923) ;  /* 0x000000c000007945 */ /* 0x000fe20003800200 */
[----:B------:R-:W-:Y:S01]  /*4270*/  IMAD.MOV.U32 R0, RZ, RZ, 0x7f ;  /* 0x0000007fff007424 */ /* 0x000fe200078e00ff */
        /* <DEDUP_REMOVED lines=10> */
.L_x_17924:
[----:B------:R-:W-:Y:S05]  /*4320*/  BSYNC.RECONVERGENT B0 ;  /* 0x0000000000007941 */ /* 0x000fea0003800200 */
.L_x_17923:
[----:B------:R-:W-:-:S05]  /*4330*/  LOP3.LUT R5, R0, 0x80, R5, 0xf8, !PT ;  /* 0x0000008000057812 */ /* 0x000fca00078ef805 */
[----:B------:R2:W-:Y:S01]  /*4340*/  STG.E.U8 desc[UR36][R8.64], R5 ;  /* 0x0000000508007986 */ /* 0x0005e2000c101124 */
[----:B------:R-:W-:Y:S05]  /*4350*/  BRA `(.L_x_17911) ;  /* 0x0000000800007947 */ /* 0x000fea0003800000 */
.L_x_17922:
        /* <DEDUP_REMOVED lines=15> */
.L_x_17926:
[----:B------:R-:W-:Y:S05]  /*4450*/  BSYNC.RECONVERGENT B0 ;  /* 0x0000000000007941 */ /* 0x000fea0003800200 */
.L_x_17925:
[----:B------:R-:W-:-:S05]  /*4460*/  LOP3.LUT R5, R0, 0x80, R5, 0xf8, !PT ;  /* 0x0000008000057812 */ /* 0x000fca00078ef805 */
[----:B------:R1:W-:Y:S01]  /*4470*/  STG.E.U8 desc[UR36][R8.64], R5 ;  /* 0x0000000508007986 */ /* 0x0003e2000c101124 */
[----:B------:R-:W-:Y:S05]  /*4480*/  BRA `(.L_x_17911) ;  /* 0x0000000400b47947 */ /* 0x000fea0003800000 */
.L_x_17921:
[----:B------:R-:W0:Y:S02]  /*4490*/  I2F.S16 R0, R3 ;  /* 0x0000000300007306 */ /* 0x000e240000101400 */
[----:B0-----:R-:W-:-:S05]  /*44a0*/  F2FP.BF16.F32.PACK_AB R0, RZ, R0 ;  /* 0x00000000ff00723e */ /* 0x001fca00000010ff */
[----:B------:R0:W-:Y:S01]  /*44b0*/  STG.E.U16 desc[UR36][R8.64], R0 ;  /* 0x0000000008007986 */ /* 0x0001e2000c101524 */
[----:B------:R-:W-:Y:S05]  /*44c0*/  BRA `(.L_x_17911) ;  /* 0x0000000400a47947 */ /* 0x000fea0003800000 */
.L_x_17918:
        /* <DEDUP_REMOVED lines=8> */
[----:B------:R0:W-:Y:S01]  /*4550*/  STG.E.U16 desc[UR36][R8.64], R3 ;  /* 0x0000000308007986 */ /* 0x0001e2000c101524 */
[----:B------:R-:W-:Y:S05]  /*4560*/  BRA `(.L_x_17911) ;  /* 0x00000004007c7947 */ /* 0x000fea0003800000 */
.L_x_17929:
        /* <DEDUP_REMOVED lines=13> */
.L_x_17932:
[----:B------:R-:W-:-:S04]  /*4640*/  SHF.R.U32.HI R0, RZ, 0x14, R3 ;  /* 0x00000014ff007819 */ /* 0x000fc80000011603 */
[----:B------:R-:W-:-:S04]  /*4650*/  LOP3.LUT R0, R0, 0x1, RZ, 0xc0, !PT ;  /* 0x0000000100007812 */ /* 0x000fc800078ec0ff */
[----:B------:R-:W-:-:S04]  /*4660*/  IADD3 R0, PT, PT, R3, 0x487ffff, R0 ;  /* 0x0487ffff03007810 */ /* 0x000fc80007ffe000 */
[----:B------:R-:W-:-:S04]  /*4670*/  SHF.R.U32.HI R0, RZ, 0x14, R0 ;  /* 0x00000014ff007819 */ /* 0x000fc80000011600 */
[----:B------:R-:W-:-:S07]  /*4680*/  LOP3.LUT R0, R0, 0xff, RZ, 0xc0, !PT ;  /* 0x000000ff00007812 */ /* 0x000fce00078ec0ff */
.L_x_17933:
[----:B------:R-:W-:-:S04]  /*4690*/  SHF.R.U32.HI R3, RZ, 0x18, R3 ;  /* 0x00000018ff037819 */ /* 0x000fc80000011603 */
[----:B------:R-:W-:-:S04]  /*46a0*/  LOP3.LUT R0, R0, 0x80, R3, 0xf8, !PT ;  /* 0x0000008000007812 */ /* 0x000fc800078ef803 */
[----:B------:R-:W-:-:S07]  /*46b0*/  PRMT R4, R0, 0x7610, R4 ;  /* 0x0000761000047816 */ /* 0x000fce0000000004 */
.L_x_17931:
[----:B------:R-:W-:Y:S05]  /*46c0*/  BSYNC.RECONVERGENT B0 ;  /* 0x0000000000007941 */ /* 0x000fea0003800200 */
.L_x_17930:
[----:B------:R0:W-:Y:S01]  /*46d0*/  STG.E.U8 desc[UR36][R8.64], R4 ;  /* 0x0000000408007986 */ /* 0x0001e2000c101124 */
[----:B------:R-:W-:Y:S05]  /*46e0*/  BRA `(.L_x_17911) ;  /* 0x00000004001c7947 */ /* 0x000fea0003800000 */
.L_x_17928:
        /* <DEDUP_REMOVED lines=13> */
.L_x_17936:
[----:B------:R-:W-:-:S04]  /*47c0*/  SHF.R.U32.HI R0, RZ, 0x15, R3 ;  /* 0x00000015ff007819 */ /* 0x000fc80000011603 */
[----:B------:R-:W-:-:S04]  /*47d0*/  LOP3.LUT R0, R0, 0x1, RZ, 0xc0, !PT ;  /* 0x0000000100007812 */ /* 0x000fc800078ec0ff */
[----:B------:R-:W-:-:S04]  /*47e0*/  IADD3 R0, PT, PT, R3, 0x88fffff, R0 ;  /* 0x088fffff03007810 */ /* 0x000fc80007ffe000 */
[----:B------:R-:W-:-:S04]  /*47f0*/  SHF.R.U32.HI R0, RZ, 0x15, R0 ;  /* 0x00000015ff007819 */ /* 0x000fc80000011600 */
[----:B------:R-:W-:-:S07]  /*4800*/  LOP3.LUT R0, R0, 0xff, RZ, 0xc0, !PT ;  /* 0x000000ff00007812 */ /* 0x000fce00078ec0ff */
.L_x_17937:
[----:B------:R-:W-:-:S04]  /*4810*/  SHF.R.U32.HI R3, RZ, 0x18, R3 ;  /* 0x00000018ff037819 */ /* 0x000fc80000011603 */
[----:B------:R-:W-:-:S04]  /*4820*/  LOP3.LUT R0, R0, 0x80, R3, 0xf8, !PT ;  /* 0x0000008000007812 */ /* 0x000fc800078ef803 */
[----:B------:R-:W-:-:S07]  /*4830*/  PRMT R4, R0, 0x7610, R4 ;  /* 0x0000761000047816 */ /* 0x000fce0000000004 */
.L_x_17935:
[----:B------:R-:W-:Y:S05]  /*4840*/  BSYNC.RECONVERGENT B0 ;  /* 0x0000000000007941 */ /* 0x000fea0003800200 */
.L_x_17934:
[----:B------:R0:W-:Y:S01]  /*4850*/  STG.E.U8 desc[UR36][R8.64], R4 ;  /* 0x0000000408007986 */ /* 0x0001e2000c101124 */
[----:B------:R-:W-:Y:S05]  /*4860*/  BRA `(.L_x_17911) ;  /* 0x0000000000bc7947 */ /* 0x000fea0003800000 */
.L_x_17927:
[----:B------:R-:W-:-:S13]  /*4870*/  ISETP.NE.AND P0, PT, R0, 0x1c, PT ;  /* 0x0000001c0000780c */ /* 0x000fda0003f05270 */
[----:B------:R-:W-:Y:S05]  /*4880*/  @!P0 BRA `(.L_x_17938) ;  /* 0x0000000000ac8947 */ /* 0x000fea0003800000 */
[----:B------:R-:W-:-:S13]  /*4890*/  ISETP.NE.AND P0, PT, R0, 0x1d, PT ;  /* 0x0000001d0000780c */ /* 0x000fda0003f05270 */
[----:B------:R-:W-:Y:S05]  /*48a0*/  @!P0 BRA `(.L_x_17939) ;  /* 0x0000000000908947 */ /* 0x000fea0003800000 */
[----:B------:R-:W-:-:S13]  /*48b0*/  ISETP.NE.AND P0, PT, R0, 0x2c, PT ;  /* 0x0000002c0000780c */ /* 0x000fda0003f05270 */
[----:B------:R-:W-:Y:S05]  /*48c0*/  @!P0 BRA `(.L_x_17940) ;  /* 0x0000000000448947 */ /* 0x000fea0003800000 */
.L_x_17910:
        /* <DEDUP_REMOVED lines=16> */
.L_x_17941:
[----:B------:R-:W-:Y:S05]  /*49d0*/  BRA `(.L_x_17911) ;  /* 0x0000000000607947 */ /* 0x000fea0003800000 */
.L_x_17940:
[----:B------:R-:W0:Y:S02]  /*49e0*/  I2F.S16 R6, R3 ;  /* 0x0000000300067306 */ /* 0x000e240000101400 */
[----:B0-----:R-:W-:-:S04]  /*49f0*/  SHF.R.U32.HI R4, RZ, 0x17, R6 ;  /* 0x00000017ff047819 */ /* 0x001fc80000011606 */
[----:B------:R-:W-:-:S04]  /*4a00*/  LOP3.LUT R5, R4, 0xff, RZ, 0xc0, !PT ;  /* 0x000000ff04057812 */ /* 0x000fc800078ec0ff */
[----:B------:R-:W-:-:S13]  /*4a10*/  ISETP.NE.AND P1, PT, R5, 0xff, PT ;  /* 0x000000ff0500780c */ /* 0x000fda0003f25270 */
[--C-:B------:R-:W-:Y:S02]  /*4a20*/  @P1 SHF.R.U32.HI R0, RZ, 0x16, R6.reuse ;  /* 0x00000016ff001819 */ /* 0x100fe40000011606 */
[----:B------:R-:W-:Y:S01]  /*4a30*/  @P1 LOP3.LUT P0, RZ, R5, 0x3fffff, R6, 0xf8, !PT ;  /* 0x003fffff05ff1812 */ /* 0x000fe2000780f806 */
[----:B------:R-:W-:Y:S01]  /*4a40*/  @P1 VIADD R5, R4, 0x1 ;  /* 0x0000000104051836 */ /* 0x000fe20000000000 */
[----:B------:R-:W-:-:S04]  /*4a50*/  @P1 LOP3.LUT R0, R0, 0x1, RZ, 0xc0, !PT ;  /* 0x0000000100001812 */ /* 0x000fc800078ec0ff */
[----:B------:R-:W-:Y:S01]  /*4a60*/  @P1 ISETP.EQ.U32.AND P2, PT, R0, 0x1, P0 ;  /* 0x000000010000180c */ /* 0x000fe20000742070 */
[----:B------:R-:W-:Y:S01]  /*4a70*/  IMAD.MOV.U32 R0, RZ, RZ, 0xff ;  /* 0x000000ffff007424 */ /* 0x000fe200078e00ff */
[----:B------:R-:W-:Y:S02]  /*4a80*/  PLOP3.LUT P0, PT, PT, PT, PT, 0x80, 0x8 ;  /* 0x000000000008781c */ /* 0x000fe40003f0f070 */
[----:B------:R-:W-:Y:S02]  /*4a90*/  @P1 PLOP3.LUT P0, PT, P2, PT, PT, 0x80, 0x8 ;  /* 0x000000000008181c */ /* 0x000fe4000170f070 */
[----:B------:R-:W-:-:S11]  /*4aa0*/  PRMT R3, R0, 0x7610, R3 ;  /* 0x0000761000037816 */ /* 0x000fd60000000003 */
[----:B------:R-:W-:-:S04]  /*4ab0*/  @!P0 IMAD.MOV R5, RZ, RZ, R4 ;  /* 0x000000ffff058224 */ /* 0x000fc800078e0204 */
[----:B------:R-:W-:-:S05]  /*4ac0*/  @P1 IMAD.MOV.U32 R3, RZ, RZ, R5 ;  /* 0x000000ffff031224 */ /* 0x000fca00078e0005 */
[----:B------:R0:W-:Y:S01]  /*4ad0*/  STG.E.U8 desc[UR36][R8.64], R3 ;  /* 0x0000000308007986 */ /* 0x0001e2000c101124 */
[----:B------:R-:W-:Y:S05]  /*4ae0*/  BRA `(.L_x_17911) ;  /* 0x00000000001c7947 */ /* 0x000fea0003800000 */
.L_x_17939:
[----:B------:R-:W-:-:S05]  /*4af0*/  PRMT R3, R3, 0x9910, RZ ;  /* 0x0000991003037816 */ /* 0x000fca00000000ff */
[----:B------:R-:W-:-:S05]  /*4b00*/  IMAD.MOV.U32 R4, RZ, RZ, R3 ;  /* 0x000000ffff047224 */ /* 0x000fca00078e0003 */
[----:B------:R-:W-:-:S05]  /*4b10*/  SHF.R.S32.HI R5, RZ, 0x1f, R4 ;  /* 0x0000001fff057819 */ /* 0x000fca0000011404 */
[----:B------:R0:W-:Y:S01]  /*4b20*/  STG.E.64 desc[UR36][R8.64], R4 ;  /* 0x0000000408007986 */ /* 0x0001e2000c101b24 */
[----:B------:R-:W-:Y:S05]  /*4b30*/  BRA `(.L_x_17911) ;  /* 0x0000000000087947 */ /* 0x000fea0003800000 */
.L_x_17938:
[----:B------:R-:W-:-:S05]  /*4b40*/  PRMT R3, R3, 0x9910, RZ ;  /* 0x0000991003037816 */ /* 0x000fca00000000ff */
[----:B------:R0:W-:Y:S02]  /*4b50*/  STG.E desc[UR36][R8.64], R3 ;  /* 0x0000000308007986 */ /* 0x0001e4000c101924 */
.L_x_17911:
        /* <DEDUP_REMOVED lines=23> */
.L_x_17946:
[----:B------:R0:W-:Y:S01]  /*4cd0*/  STG.E.U8 desc[UR36][R8.64], R18 ;  /* 0x0000001208007986 */ /* 0x0001e2000c101124 */
[----:B------:R-:W-:Y:S05]  /*4ce0*/  BRA `(.L_x_17948) ;  /* 0x0000000c004c7947 */ /* 0x000fea0003800000 */
.L_x_17945:
[----:B------:R-:W-:-:S13]  /*4cf0*/  ISETP.NE.AND P0, PT, R0, 0x2, PT ;  /* 0x000000020000780c */ /* 0x000fda0003f05270 */
[----:B------:R-:W-:Y:S05]  /*4d00*/  @!P0 BRA `(.L_x_17949) ;  /* 0x00000000002c8947 */ /* 0x000fea0003800000 */
[----:B------:R-:W-:-:S13]  /*4d10*/  ISETP.NE.AND P0, PT, R0, 0x3, PT ;  /* 0x000000030000780c */ /* 0x000fda0003f05270 */
[----:B------:R-:W-:Y:S05]  /*4d20*/  @!P0 BRA `(.L_x_17950) ;  /* 0x0000000000188947 */ /* 0x000fea0003800000 */
[----:B------:R-:W-:-:S13]  /*4d30*/  ISETP.NE.AND P0, PT, R0, 0x4, PT ;  /* 0x000000040000780c */ /* 0x000fda0003f05270 */
[----:B------:R-:W-:Y:S05]  /*4d40*/  @P0 BRA `(.L_x_17947) ;  /* 0x0000000800500947 */ /* 0x000fea0003800000 */
[----:B------:R-:W-:-:S04]  /*4d50*/  PRMT R4, R18, 0x9910, RZ ;  /* 0x0000991012047816 */ /* 0x000fc800000000ff */
[----:B------:R-:W-:-:S05]  /*4d60*/  SHF.R.S32.HI R5, RZ, 0x1f, R4 ;  /* 0x0000001fff057819 */ /* 0x000fca0000011404 */
[----:B------:R4:W-:Y:S01]  /*4d70*/  STG.E.64 desc[UR36][R8.64], R4 ;  /* 0x0000000408007986 */ /* 0x0009e2000c101b24 */
[----:B------:R-:W-:Y:S05]  /*4d80*/  BRA `(.L_x_17948) ;  /* 0x0000000c00247947 */ /* 0x000fea0003800000 */
.L_x_17950:
[----:B------:R-:W-:-:S05]  /*4d90*/  PRMT R3, R18, 0x9910, RZ ;  /* 0x0000991012037816 */ /* 0x000fca00000000ff */
[----:B------:R3:W-:Y:S01]  /*4da0*/  STG.E desc[UR36][R8.64], R3 ;  /* 0x0000000308007986 */ /* 0x0007e2000c101924 */
[----:B------:R-:W-:Y:S05]  /*4db0*/  BRA `(.L_x_17948) ;  /* 0x0000000c00187947 */ /* 0x000fea0003800000 */
.L_x_17949:
[----:B------:R2:W-:Y:S01]  /*4dc0*/  STG.E.U16 desc[UR36][R8.64], R18 ;  /* 0x0000001208007986 */ /* 0x0005e2000c101524 */
[----:B------:R-:W-:Y:S05]  /*4dd0*/  BRA `(.L_x_17948) ;  /* 0x0000000c00107947 */ /* 0x000fea0003800000 */
.L_x_17944:
        /* <DEDUP_REMOVED lines=9> */
.L_x_17952:
[----:B------:R-:W0:Y:S02]  /*4e70*/  I2F.S16 R0, R18 ;  /* 0x0000001200007306 */ /* 0x000e240000101400 */
[----:B0-----:R-:W-:-:S05]  /*4e80*/  F2FP.F16.F32.PACK_AB R0, RZ, R0 ;  /* 0x00000000ff00723e */ /* 0x001fca00000000ff */
[----:B------:R0:W-:Y:S01]  /*4e90*/  STG.E.U16 desc[UR36][R8.64], R0 ;  /* 0x0000000008007986 */ /* 0x0001e2000c101524 */
[----:B------:R-:W-:Y:S05]  /*4ea0*/  BRA `(.L_x_17948) ;  /* 0x0000000800dc7947 */ /* 0x000fea0003800000 */
.L_x_17951:
        /* <DEDUP_REMOVED lines=10> */
.L_x_17954:
[----:B------:R-:W0:Y:S02]  /*4f50*/  I2F.S16 R18, R18 ;  /* 0x0000001200127306 */ /* 0x000e240000101400 */
[----:B0-----:R-:W-:-:S04]  /*4f60*/  F2FP.F16.F32.PACK_AB R3, RZ, R18 ;  /* 0x00000012ff03723e */ /* 0x001fc800000000ff */
[----:B------:R-:W-:-:S05]  /*4f70*/  PRMT R3, R3, 0x5410, RZ ;  /* 0x0000541003037816 */ /* 0x000fca00000000ff */
[----:B------:R0:W-:Y:S01]  /*4f80*/  STG.E desc[UR36][R8.64], R3 ;  /* 0x0000000308007986 */ /* 0x0001e2000c101924 */
[----:B------:R-:W-:Y:S05]  /*4f90*/  BRA `(.L_x_17948) ;  /* 0x0000000800a07947 */ /* 0x000fea0003800000 */
.L_x_17953:
[----:B------:R-:W0:Y:S02]  /*4fa0*/  I2F.F64.S16 R4, R18 ;  /* 0x0000001200047312 */ /* 0x000e240000101c00 */
[----:B0-----:R0:W-:Y:S01]  /*4fb0*/  STG.E.64 desc[UR36][R8.64], R4 ;  /* 0x0000000408007986 */ /* 0x0011e2000c101b24 */
[----:B------:R-:W-:Y:S05]  /*4fc0*/  BRA `(.L_x_17948) ;  /* 0x0000000800947947 */ /* 0x000fea0003800000 */
.L_x_17943:
        /* <DEDUP_REMOVED lines=12> */
.L_x_17958:
        /* <DEDUP_REMOVED lines=17> */
.L_x_17961:
[----:B------:R-:W-:-:S04]  /*51a0*/  SHF.R.U32.HI R3, RZ, 0x18, R5 ;  /* 0x00000018ff037819 */ /* 0x000fc80000011605 */
[----:B------:R-:W-:-:S04]  /*51b0*/  LOP3.LUT R0, R0, 0x80, R3, 0xf8, !PT ;  /* 0x0000008000007812 */ /* 0x000fc800078ef803 */
[----:B------:R-:W-:-:S07]  /*51c0*/  PRMT R4, R0, 0x7610, R4 ;  /* 0x0000761000047816 */ /* 0x000fce0000000004 */
.L_x_17960:
[----:B------:R-:W-:Y:S05]  /*51d0*/  BSYNC.RECONVERGENT B0 ;  /* 0x0000000000007941 */ /* 0x000fea0003800200 */
.L_x_17959:
[----:B------:R0:W-:Y:S01]  /*51e0*/  STG.E.U8 desc[UR36][R8.64], R4 ;  /* 0x0000000408007986 */ /* 0x0001e2000c101124 */
[----:B------:R-:W-:Y:S05]  /*51f0*/  BRA `(.L_x_17948) ;  /* 0x0000000800087947 */ /* 0x000fea0003800000 */
.L_x_17957:
        /* <DEDUP_REMOVED lines=17> */
.L_x_17964:
[----:B------:R-:W-:-:S04]  /*5310*/  SHF.R.U32.HI R3, RZ, 0x18, R5 ;  /* 0x00000018ff037819 */ /* 0x000fc80000011605 */
[----:B------:R-:W-:-:S04]  /*5320*/  LOP3.LUT R0, R0, 0x80, R3, 0xf8, !PT ;  /* 0x0000008000007812 */ /* 0x000fc800078ef803 */
[----:B------:R-:W-:-:S07]  /*5330*/  PRMT R4, R0, 0x7610, R4 ;  /* 0x0000761000047816 */ /* 0x000fce0000000004 */
.L_x_17963:
[----:B------:R-:W-:Y:S05]  /*5340*/  BSYNC.RECONVERGENT B0 ;  /* 0x0000000000007941 */ /* 0x000fea0003800200 */
.L_x_17962:
[----:B------:R0:W-:Y:S01]  /*5350*/  STG.E.U8 desc[UR36][R8.64], R4 ;  /* 0x0000000408007986 */ /* 0x0001e2000c101124 */
[----:B------:R-:W-:Y:S05]  /*5360*/  BRA `(.L_x_17948) ;  /* 0x0000000400ac7947 */ /* 0x000fea0003800000 */
.L_x_17956:
[----:B------:R-:W-:-:S13]  /*5370*/  ISETP.NE.AND P0, PT, R0, 0x1c, PT ;  /* 0x0000001c0000780c */ /* 0x000fda0003f05270 */
[----:B------:R-:W-:Y:S05]  /*5380*/  @!P0 BRA `(.L_x_17965) ;  /* 0x0000000000608947 */ /* 0x000fea0003800000 */
[----:B------:R-:W-:-:S13]  /*5390*/  ISETP.NE.AND P0, PT, R0, 0x1d, PT ;  /* 0x0000001d0000780c */ /* 0x000fda0003f05270 */
[----:B------:R-:W-:Y:S05]  /*53a0*/  @!P0 BRA `(.L_x_17966) ;  /* 0x0000000000488947 */ /* 0x000fea0003800000 */
[----:B------:R-:W-:-:S13]  /*53b0*/  ISETP.NE.AND P0, PT, R0, 0x2c, PT ;  /* 0x0000002c0000780c */ /* 0x000fda0003f05270 */
[----:B------:R-:W-:Y:S05]  /*53c0*/  @P0 BRA `(.L_x_17947) ;  /* 0x0000000000b00947 */ /* 0x000fea0003800000 */
        /* <DEDUP_REMOVED lines=16> */
.L_x_17966:
[----:B------:R-:W-:-:S04]  /*54d0*/  PRMT R4, R18, 0x9910, RZ ;  /* 0x0000991012047816 */ /* 0x000fc800000000ff */
[----:B------:R-:W-:-:S05]  /*54e0*/  SHF.R.S32.HI R5, RZ, 0x1f, R4 ;  /* 0x0000001fff057819 */ /* 0x000fca0000011404 */
[----:B------:R0:W-:Y:S01]  /*54f0*/  STG.E.64 desc[UR36][R8.64], R4 ;  /* 0x0000000408007986 */ /* 0x0001e2000c101b24 */
[----:B------:R-:W-:Y:S05]  /*5500*/  BRA `(.L_x_17948) ;  /* 0x0000000400447947 */ /* 0x000fea0003800000 */
.L_x_17965:
[----:B------:R-:W-:-:S05]  /*5510*/  PRMT R3, R18, 0x9910, RZ ;  /* 0x0000991012037816 */ /* 0x000fca00000000ff */
[----:B------:R0:W-:Y:S01]  /*5520*/  STG.E desc[UR36][R8.64], R3 ;  /* 0x0000000308007986 */ /* 0x0001e2000c101924 */
[----:B------:R-:W-:Y:S05]  /*5530*/  BRA `(.L_x_17948) ;  /* 0x0000000400387947 */ /* 0x000fea0003800000 */
.L_x_17955:
        /* <DEDUP_REMOVED lines=11> */
.L_x_17968:
[----:B------:R-:W-:Y:S01]  /*55f0*/  CS2R R6, SRZ ;  /* 0x0000000000067805 */ /* 0x000fe2000001ff00 */
[----:B------:R-:W0:Y:S04]  /*5600*/  I2F.F64.S16 R4, R18 ;  /* 0x0000001200047312 */ /* 0x000e280000101c00 */
[----:B0-----:R0:W-:Y:S01]  /*5610*/  STG.E.128 desc[UR36][R8.64], R4 ;  /* 0x0000000408007986 */ /* 0x0011e2000c101d24 */
[----:B------:R-:W-:Y:S05]  /*5620*/  BRA `(.L_x_17948) ;  /* 0x0000000000fc7947 */ /* 0x000fea0003800000 */
.L_x_17967:
[----:B------:R-:W-:-:S13]  /*5630*/  ISETP.NE.AND P0, PT, R0, 0xf, PT ;  /* 0x0000000f0000780c */ /* 0x000fda0003f05270 */
[----:B------:R-:W-:Y:S05]  /*5640*/  @!P0 BRA `(.L_x_17969) ;  /* 0x0000000000e88947 */ /* 0x000fea0003800000 */
[----:B------:R-:W-:-:S13]  /*5650*/  ISETP.NE.AND P0, PT, R0, 0x17, PT ;  /* 0x000000170000780c */ /* 0x000fda0003f05270 */
[----:B------:R-:W-:Y:S05]  /*5660*/  @!P0 BRA `(.L_x_17970) ;  /* 0x0000000000908947 */ /* 0x000fea0003800000 */
[----:B------:R-:W-:-:S13]  /*5670*/  ISETP.NE.AND P0, PT, R0, 0x18, PT ;  /* 0x000000180000780c */ /* 0x000fda0003f05270 */
[----:B------:R-:W-:Y:S05]  /*5680*/  @!P0 BRA `(.L_x_17971) ;  /* 0x0000000000448947 */ /* 0x000fea0003800000 */
.L_x_17947:
        /* <DEDUP_REMOVED lines=16> */
.L_x_17972:
[----:B------:R-:W-:Y:S05]  /*5790*/  BRA `(.L_x_17948) ;  /* 0x0000000000a07947 */ /* 0x000fea0003800000 */
.L_x_17971:
        /* <DEDUP_REMOVED lines=13> */
.L_x_17974:
[----:B------:R-:W-:Y:S05]  /*5870*/  BSYNC.RECONVERGENT B0 ;  /* 0x0000000000007941 */ /* 0x000fea0003800200 */
.L_x_17973:
[----:B------:R-:W-:-:S05]  /*5880*/  LOP3.LUT R3, R0, 0x80, R3, 0xf8, !PT ;  /* 0x0000008000037812 */ /* 0x000fca00078ef803 */
[----:B------:R0:W-:Y:S01]  /*5890*/  STG.E.U8 desc[UR36][R8.64], R3 ;  /* 0x0000000308007986 */ /* 0x0001e2000c101124 */
[----:B------:R-:W-:Y:S05]  /*58a0*/  BRA `(.L_x_17948) ;  /* 0x00000000005c7947 */ /* 0x000fea0003800000 */
.L_x_17970:
        /* <DEDUP_REMOVED lines=12> */
.L_x_17976:
[----:B------:R-:W-:Y:S01]  /*5970*/  IMAD.MOV.U32 R0, RZ, RZ, 0x7f ;  /* 0x0000007fff007424 */ /* 0x000fe200078e00ff */
[----:B------:R-:W-:-:S04]  /*5980*/  ISETP.GT.U32.AND P0, PT, R3, 0x7f800000, PT ;  /* 0x7f8000000300780c */ /* 0x000fc80003f04070 */
[----:B------:R-:W-:-:S09]  /*5990*/  SEL R0, R0, 0x7c, P0 ;  /* 0x0000007c00007807 */ /* 0x000fd20000000000 */
.L_x_17977:
[----:B------:R-:W-:Y:S05]  /*59a0*/  BSYNC.RECONVERGENT B0 ;  /* 0x0000000000007941 */ /* 0x000fea0003800200 */
.L_x_17975:
[----:B------:R-:W-:-:S04]  /*59b0*/  SHF.R.U32.HI R3, RZ, 0x18, R5 ;  /* 0x00000018ff037819 */ /* 0x000fc80000011605 */
[----:B------:R-:W-:-:S05]  /*59c0*/  LOP3.LUT R3, R0, 0x80, R3, 0xf8, !PT ;  /* 0x0000008000037812 */ /* 0x000fca00078ef803 */
[----:B------:R0:W-:Y:S01]  /*59d0*/  STG.E.U8 desc[UR36][R8.64], R3 ;  /* 0x0000000308007986 */ /* 0x0001e2000c101124 */
[----:B------:R-:W-:Y:S05]  /*59e0*/  BRA `(.L_x_17948) ;  /* 0x00000000000c7947 */ /* 0x000fea0003800000 */
.L_x_17969:
[----:B------:R-:W0:Y:S02]  /*59f0*/  I2F.S16 R0, R18 ;  /* 0x0000001200007306 */ /* 0x000e240000101400 */
[----:B0-----:R-:W-:-:S05]  /*5a00*/  F2FP.BF16.F32.PACK_AB R0, RZ, R0 ;  /* 0x00000000ff00723e */ /* 0x001fca00000010ff */
[----:B------:R0:W-:Y:S02]  /*5a10*/  STG.E.U16 desc[UR36][R8.64], R0 ;  /* 0x0000000008007986 */ /* 0x0001e4000c101524 */
.L_x_17948:
[----:B------:R-:W-:-:S07]  /*5a20*/  VIADD R24, R24, 0x80 ;  /* 0x0000008018187836 */ /* 0x000fce0000000000 */
.L_x_17905:
[----:B------:R-:W-:-:S13]  /*5a30*/  ISETP.GE.AND P0, PT, R24, R19, PT ;  /* 0x000000131800720c */ /* 0x000fda0003f06270 */
[----:B------:R-:W-:Y:S05]  /*5a40*/  @P0 BREAK.RELIABLE B6 ;  /* 0x0000000000060942 */ /* 0x000fea0003800100 */
[----:B------:R-:W-:Y:S05]  /*5a50*/  @P0 BRA `(.L_x_17942) ;  /* 0x0000000c00ac0947 */ /* 0x000fea0003800000 */
[----:B------:R-:W-:Y:S05]  /*5a60*/  BSYNC.RELIABLE B6 ;  /* 0x0000000000067941 */ /* 0x000fea0003800100 */
.L_x_17904:
        /* <DEDUP_REMOVED lines=20> */
.L_x_17981:
[----:B------:R0:W-:Y:S01]  /*5bb0*/  STG.E.U8 desc[UR36][R8.64], R16 ;  /* 0x0000001008007986 */ /* 0x0001e2000c101124 */
[----:B------:R-:W-:Y:S05]  /*5bc0*/  BRA `(.L_x_17983) ;  /* 0x0000000c004c7947 */ /* 0x000fea0003800000 */
.L_x_17980:
        /* <DEDUP_REMOVED lines=10> */
.L_x_17985:
[----:B------:R-:W-:-:S05]  /*5c70*/  PRMT R3, R16, 0x9910, RZ ;  /* 0x0000991010037816 */ /* 0x000fca00000000ff */
[----:B------:R0:W-:Y:S01]  /*5c80*/  STG.E desc[UR36][R8.64], R3 ;  /* 0x0000000308007986 */ /* 0x0001e2000c101924 */
[----:B------:R-:W-:Y:S05]  /*5c90*/  BRA `(.L_x_17983) ;  /* 0x0000000c00187947 */ /* 0x000fea0003800000 */
.L_x_17984:
[----:B------:R0:W-:Y:S01]  /*5ca0*/  STG.E.U16 desc[UR36][R8.64], R16 ;  /* 0x0000001008007986 */ /* 0x0001e2000c101524 */
[----:B------:R-:W-:Y:S05]  /*5cb0*/  BRA `(.L_x_17983) ;  /* 0x0000000c00107947 */ /* 0x000fea0003800000 */
.L_x_17979:
        /* <DEDUP_REMOVED lines=9> */
.L_x_17987:
[----:B------:R-:W0:Y:S02]  /*5d50*/  I2F.S16 R0, R16 ;  /* 0x0000001000007306 */ /* 0x000e240000101400 */
[----:B0-----:R-:W-:-:S05]  /*5d60*/  F2FP.F16.F32.PACK_AB R0, RZ, R0 ;  /* 0x00000000ff00723e */ /* 0x001fca00000000ff */
[----:B------:R0:W-:Y:S01]  /*5d70*/  STG.E.U16 desc[UR36][R8.64], R0 ;  /* 0x0000000008007986 */ /* 0x0001e2000c101524 */
[----:B------:R-:W-:Y:S05]  /*5d80*/  BRA `(.L_x_17983) ;  /* 0x0000000800dc7947 */ /* 0x000fea0003800000 */
.L_x_17986:
        /* <DEDUP_REMOVED lines=10> */
.L_x_17989:
[----:B------:R-:W0:Y:S02]  /*5e30*/  I2F.S16 R16, R16 ;  /* 0x0000001000107306 */ /* 0x000e240000101400 */
[----:B0-----:R-:W-:-:S04]  /*5e40*/  F2FP.F16.F32.PACK_AB R3, RZ, R16 ;  /* 0x00000010ff03723e */ /* 0x001fc800000000ff */
[----:B------:R-:W-:-:S05]  /*5e50*/  PRMT R3, R3, 0x5410, RZ ;  /* 0x0000541003037816 */ /* 0x000fca00000000ff */
[----:B------:R0:W-:Y:S01]  /*5e60*/  STG.E desc[UR36][R8.64], R3 ;  /* 0x0000000308007986 */ /* 0x0001e2000c101924 */
[----:B------:R-:W-:Y:S05]  /*5e70*/  BRA `(.L_x_17983) ;  /* 0x0000000800a07947 */ /* 0x000fea0003800000 */
.L_x_17988:
[----:B------:R-:W0:Y:S02]  /*5e80*/  I2F.F64.S16 R4, R16 ;  /* 0x0000001000047312 */ /* 0x000e240000101c00 */
[----:B0-----:R0:W-:Y:S01]  /*5e90*/  STG.E.64 desc[UR36][R8.64], R4 ;  /* 0x0000000408007986 */ /* 0x0011e2000c101b24 */
[----:B------:R-:W-:Y:S05]  /*5ea0*/  BRA `(.L_x_17983) ;  /* 0x0000000800947947 */ /* 0x000fea0003800000 */
.L_x_17978:
        /* <DEDUP_REMOVED lines=12> */
.L_x_17993:
        /* <DEDUP_REMOVED lines=17> */
.L_x_17996:
[----:B------:R-:W-:-:S04]  /*6080*/  SHF.R.U32.HI R3, RZ, 0x18, R5 ;  /* 0x00000018ff037819 */ /* 0x000fc80000011605 */
[----:B------:R-:W-:-:S04]  /*6090*/  LOP3.LUT R0, R0, 0x80, R3, 0xf8, !PT ;  /* 0x0000008000007812 */ /* 0x000fc800078ef803 */
[----:B------:R-:W-:-:S07]  /*60a0*/  PRMT R4, R0, 0x7610, R4 ;  /* 0x0000761000047816 */ /* 0x000fce0000000004 */
.L_x_17995:
[----:B------:R-:W-:Y:S05]  /*60b0*/  BSYNC.RECONVERGENT B0 ;  /* 0x0000000000007941 */ /* 0x000fea0003800200 */
.L_x_17994:
[----:B------:R0:W-:Y:S01]  /*60c0*/  STG.E.U8 desc[UR36][R8.64], R4 ;  /* 0x0000000408007986 */ /* 0x0001e2000c101124 */
[----:B------:R-:W-:Y:S05]  /*60d0*/  BRA `(.L_x_17983) ;  /* 0x0000000800087947 */ /* 0x000fea0003800000 */
.L_x_17992:
        /* <DEDUP_REMOVED lines=17> */
.L_x_17999:
[----:B------:R-:W-:-:S04]  /*61f0*/  SHF.R.U32.HI R3, RZ, 0x18, R5 ;  /* 0x00000018ff037819 */ /* 0x000fc80000011605 */
[----:B------:R-:W-:-:S04]  /*6200*/  LOP3.LUT R0, R0, 0x80, R3, 0xf8, !PT ;  /* 0x0000008000007812 */ /* 0x000fc800078ef803 */
[----:B------:R-:W-:-:S07]  /*6210*/  PRMT R4, R0, 0x7610, R4 ;  /* 0x0000761000047816 */ /* 0x000fce0000000004 */
.L_x_17998:
[----:B------:R-:W-:Y:S05]  /*6220*/  BSYNC.RECONVERGENT B0 ;  /* 0x0000000000007941 */ /* 0x000fea0003800200 */
.L_x_17997:
[----:B------:R0:W-:Y:S01]  /*6230*/  STG.E.U8 desc[UR36][R8.64], R4 ;  /* 0x0000000408007986 */ /* 0x0001e2000c101124 */
[----:B------:R-:W-:Y:S05]  /*6240*/  BRA `(.L_x_17983) ;  /* 0x0000000400ac7947 */ /* 0x000fea0003800000 */
.L_x_17991:
        /* <DEDUP_REMOVED lines=22> */
.L_x_18001:
[----:B------:R-:W-:-:S04]  /*63b0*/  PRMT R4, R16, 0x9910, RZ ;  /* 0x0000991010047816 */ /* 0x000fc800000000ff */
[----:B------:R-:W-:-:S05]  /*63c0*/  SHF.R.S32.HI R5, RZ, 0x1f, R4 ;  /* 0x0000001fff057819 */ /* 0x000fca0000011404 */
[----:B------:R0:W-:Y:S01]  /*63d0*/  STG.E.64 desc[UR36][R8.64], R4 ;  /* 0x0000000408007986 */ /* 0x0001e2000c101b24 */
[----:B------:R-:W-:Y:S05]  /*63e0*/  BRA `(.L_x_17983) ;  /* 0x0000000400447947 */ /* 0x000fea0003800000 */
.L_x_18000:
[----:B------:R-:W-:-:S05]  /*63f0*/  PRMT R3, R16, 0x9910, RZ ;  /* 0x0000991010037816 */ /* 0x000fca00000000ff */
[----:B------:R0:W-:Y:S01]  /*6400*/  STG.E desc[UR36][R8.64], R3 ;  /* 0x0000000308007986 */ /* 0x0001e2000c101924 */
[----:B------:R-:W-:Y:S05]  /*6410*/  BRA `(.L_x_17983) ;  /* 0x0000000400387947 */ /* 0x000fea0003800000 */
.L_x_17990:
        /* <DEDUP_REMOVED lines=11> */
.L_x_18003:
[----:B------:R-:W-:Y:S01]  /*64d0*/  CS2R R6, SRZ ;  /* 0x0000000000067805 */ /* 0x000fe2000001ff00 */
[----:B------:R-:W0:Y:S04]  /*64e0*/  I2F.F64.S16 R4, R16 ;  /* 0x0000001000047312 */ /* 0x000e280000101c00 */
[----:B0-----:R4:W-:Y:S01]  /*64f0*/  STG.E.128 desc[UR36][R8.64], R4 ;  /* 0x0000000408007986 */ /* 0x0019e2000c101d24 */
[----:B------:R-:W-:Y:S05]  /*6500*/  BRA `(.L_x_17983) ;  /* 0x0000000000fc7947 */ /* 0x000fea0003800000 */
.L_x_18002:
[----:B------:R-:W-:-:S13]  /*6510*/  ISETP.NE.AND P0, PT, R0, 0xf, PT ;  /* 0x0000000f0000780c */ /* 0x000fda0003f05270 */
[----:B------:R-:W-:Y:S05]  /*6520*/  @!P0 BRA `(.L_x_18004) ;  /* 0x0000000000e88947 */ /* 0x000fea0003800000 */
[----:B------:R-:W-:-:S13]  /*6530*/  ISETP.NE.AND P0, PT, R0, 0x17, PT ;  /* 0x000000170000780c */ /* 0x000fda0003f05270 */
[----:B------:R-:W-:Y:S05]  /*6540*/  @!P0 BRA `(.L_x_18005) ;  /* 0x0000000000908947 */ /* 0x000fea0003800000 */
[----:B------:R-:W-:-:S13]  /*6550*/  ISETP.NE.AND P0, PT, R0, 0x18, PT ;  /* 0x000000180000780c */ /* 0x000fda0003f05270 */
[----:B------:R-:W-:Y:S05]  /*6560*/  @!P0 BRA `(.L_x_18006) ;  /* 0x0000000000448947 */ /* 0x000fea0003800000 */
.L_x_17982:
        /* <DEDUP_REMOVED lines=16> */
.L_x_18007:
[----:B------:R-:W-:Y:S05]  /*6670*/  BRA `(.L_x_17983) ;  /* 0x0000000000a07947 */ /* 0x000fea0003800000 */
.L_x_18006:
        /* <DEDUP_REMOVED lines=13> */
.L_x_18009:
[----:B------:R-:W-:Y:S05]  /*6750*/  BSYNC.RECONVERGENT B0 ;  /* 0x0000000000007941 */ /* 0x000fea0003800200 */
.L_x_18008:
[----:B------:R-:W-:-:S05]  /*6760*/  LOP3.LUT R3, R0, 0x80, R3, 0xf8, !PT ;  /* 0x0000008000037812 */ /* 0x000fca00078ef803 */
[----:B------:R2:W-:Y:S01]  /*6770*/  STG.E.U8 desc[UR36][R8.64], R3 ;  /* 0x0000000308007986 */ /* 0x0005e2000c101124 */
[----:B------:R-:W-:Y:S05]  /*6780*/  BRA `(.L_x_17983) ;  /* 0x00000000005c7947 */ /* 0x000fea0003800000 */
.L_x_18005:
        /* <DEDUP_REMOVED lines=12> */
.L_x_18011:
[----:B------:R-:W-:Y:S01]  /*6850*/  IMAD.MOV.U32 R0, RZ, RZ, 0x7f ;  /* 0x0000007fff007424 */ /* 0x000fe200078e00ff */
[----:B------:R-:W-:-:S04]  /*6860*/  ISETP.GT.U32.AND P0, PT, R3, 0x7f800000, PT ;  /* 0x7f8000000300780c */ /* 0x000fc80003f04070 */
[----:B------:R-:W-:-:S09]  /*6870*/  SEL R0, R0, 0x7c, P0 ;  /* 0x0000007c00007807 */ /* 0x000fd20000000000 */
.L_x_18012:
[----:B------:R-:W-:Y:S05]  /*6880*/  BSYNC.RECONVERGENT B0 ;  /* 0x0000000000007941 */ /* 0x000fea0003800200 */
.L_x_18010:
[----:B------:R-:W-:-:S04]  /*6890*/  SHF.R.U32.HI R3, RZ, 0x18, R5 ;  /* 0x00000018ff037819 */ /* 0x000fc80000011605 */
[----:B------:R-:W-:-:S05]  /*68a0*/  LOP3.LUT R3, R0, 0x80, R3, 0xf8, !PT ;  /* 0x0000008000037812 */ /* 0x000fca00078ef803 */
[----:B------:R1:W-:Y:S01]  /*68b0*/  STG.E.U8 desc[UR36][R8.64], R3 ;  /* 0x0000000308007986 */ /* 0x0003e2000c101124 */
[----:B------:R-:W-:Y:S05]  /*68c0*/  BRA `(.L_x_17983) ;  /* 0x00000000000c7947 */ /* 0x000fea0003800000 */
.L_x_18004:
[----:B------:R-:W0:Y:S02]  /*68d0*/  I2F.S16 R0, R16 ;  /* 0x0000001000007306 */ /* 0x000e240000101400 */
[----:B0-----:R-:W-:-:S05]  /*68e0*/  F2FP.BF16.F32.PACK_AB R0, RZ, R0 ;  /* 0x00000000ff00723e */ /* 0x001fca00000010ff */
[----:B------:R0:W-:Y:S02]  /*68f0*/  STG.E.U16 desc[UR36][R8.64], R0 ;  /* 0x0000000008007986 */ /* 0x0001e4000c101524 */
.L_x_17983:
[----:B------:R-:W-:-:S07]  /*6900*/  VIADD R24, R24, 0x80 ;  /* 0x0000008018187836 */ /* 0x000fce0000000000 */
.L_x_17942:
[----:B------:R-:W-:Y:S05]  /*6910*/  BSYNC.RECONVERGENT B7 ;  /* 0x0000000000077941 */ /* 0x000fea0003800200 */
.L_x_17903:
        /* <DEDUP_REMOVED lines=19> */
[----:B------:R-:W-:Y:S01]  /*6a50*/  STG.E.U8 desc[UR36][R4.64], R2 ;  /* 0x0000000204007986 */ /* 0x000fe2000c101124 */
[----:B------:R-:W-:Y:S05]  /*6a60*/  EXIT ;  /* 0x000000000000794d */ /* 0x000fea0003800000 */
.L_x_18016:
[----:B------:R-:W-:Y:S01]  /*6a70*/  STG.E.U8 desc[UR36][R4.64], R2 ;  /* 0x0000000204007986 */ /* 0x000fe2000c101124 */
[----:B------:R-:W-:Y:S05]  /*6a80*/  EXIT ;  /* 0x000000000000794d */ /* 0x000fea0003800000 */
.L_x_18015:
        /* <DEDUP_REMOVED lines=8> */
[----:B------:R-:W-:Y:S01]  /*6b10*/  STG.E.64 desc[UR36][R4.64], R2 ;  /* 0x0000000204007986 */ /* 0x000fe2000c101b24 */
[----:B------:R-:W-:Y:S05]  /*6b20*/  EXIT ;  /* 0x000000000000794d */ /* 0x000fea0003800000 */
.L_x_18019:
[----:B------:R-:W-:-:S05]  /*6b30*/  PRMT R3, R2, 0x9910, RZ ;  /* 0x0000991002037816 */ /* 0x000fca00000000ff */
[----:B------:R-:W-:Y:S01]  /*6b40*/  STG.E desc[UR36][R4.64], R3 ;  /* 0x0000000304007986 */ /* 0x000fe2000c101924 */
[----:B------:R-:W-:Y:S05]  /*6b50*/  EXIT ;  /* 0x000000000000794d */ /* 0x000fea0003800000 */
.L_x_18018:
[----:B------:R-:W-:Y:S01]  /*6b60*/  STG.E.U16 desc[UR36][R4.64], R2 ;  /* 0x0000000204007986 */ /* 0x000fe2000c101524 */
[----:B------:R-:W-:Y:S05]  /*6b70*/  EXIT ;  /* 0x000000000000794d */ /* 0x000fea0003800000 */
.L_x_18014:
[----:B------:R-:W-:-:S13]  /*6b80*/  ISETP.GT.AND P0, PT, R0, 0x6, PT ;  /* 0x000000060000780c */ /* 0x000fda0003f04270 */
[----:B------:R-:W-:Y:S05]  /*6b90*/  @P0 BRA `(.L_x_18020) ;  /* 0x00000000002c0947 */ /* 0x000fea0003800000 */
[----:B------:R-:W-:-:S13]  /*6ba0*/  ISETP.NE.AND P0, PT, R0, 0x5, PT ;  /* 0x000000050000780c */ /* 0x000fda0003f05270 */
[----:B------:R-:W-:Y:S05]  /*6bb0*/  @!P0 BRA `(.L_x_18021) ;  /* 0x0000000000148947 */ /* 0x000fea0003800000 */
[----:B------:R-:W-:-:S13]  /*6bc0*/  ISETP.NE.AND P0, PT, R0, 0x6, PT ;  /* 0x000000060000780c */ /* 0x000fda0003f05270 */
[----:B------:R-:W-:Y:S05]  /*6bd0*/  @P0 BRA `(.L_x_18017) ;  /* 0x0000000800140947 */ /* 0x000fea0003800000 */
[----:B------:R-:W0:Y:S02]  /*6be0*/  I2F.S16 R3, R2 ;  /* 0x0000000200037306 */ /* 0x000e240000101400 */
[----:B0-----:R-:W-:Y:S01]  /*6bf0*/  STG.E desc[UR36][R4.64], R3 ;  /* 0x0000000304007986 */ /* 0x001fe2000c101924 */
[----:B------:R-:W-:Y:S05]  /*6c00*/  EXIT ;  /* 0x000000000000794d */ /* 0x000fea0003800000 */
.L_x_18021:
[----:B------:R-:W0:Y:S02]  /*6c10*/  I2F.S16 R0, R2 ;  /* 0x0000000200007306 */ /* 0x000e240000101400 */
[----:B0-----:R-:W-:-:S05]  /*6c20*/  F2FP.F16.F32.PACK_AB R0, RZ, R0 ;  /* 0x00000000ff00723e */ /* 0x001fca00000000ff */
[----:B------:R-:W-:Y:S01]  /*6c30*/  STG.E.U16 desc[UR36][R4.64], R0 ;  /* 0x0000000004007986 */ /* 0x000fe2000c101524 */
[----:B------:R-:W-:Y:S05]  /*6c40*/  EXIT ;  /* 0x000000000000794d */ /* 0x000fea0003800000 */
.L_x_18020:
        /* <DEDUP_REMOVED lines=8> */
[----:B0-----:R-:W-:Y:S01]  /*6cd0*/  STG.E.64 desc[UR36][R4.64], R2 ;  /* 0x0000000204007986 */ /* 0x001fe2000c101b24 */
[----:B------:R-:W-:Y:S05]  /*6ce0*/  EXIT ;  /* 0x000000000000794d */ /* 0x000fea0003800000 */
.L_x_18023:
[----:B------:R-:W0:Y:S02]  /*6cf0*/  I2F.S16 R2, R2 ;  /* 0x0000000200027306 */ /* 0x000e240000101400 */
[----:B0-----:R-:W-:-:S04]  /*6d00*/  F2FP.F16.F32.PACK_AB R3, RZ, R2 ;  /* 0x00000002ff03723e */ /* 0x001fc800000000ff */
[----:B------:R-:W-:-:S05]  /*6d10*/  PRMT R3, R3, 0x5410, RZ ;  /* 0x0000541003037816 */ /* 0x000fca00000000ff */
[----:B------:R-:W-:Y:S01]  /*6d20*/  STG.E desc[UR36][R4.64], R3 ;  /* 0x0000000304007986 */ /* 0x000fe2000c101924 */
[----:B------:R-:W-:Y:S05]  /*6d30*/  EXIT ;  /* 0x000000000000794d */ /* 0x000fea0003800000 */
.L_x_18022:
[----:B------:R-:W0:Y:S02]  /*6d40*/  I2F.F64.S16 R2, R2 ;  /* 0x0000000200027312 */ /* 0x000e240000101c00 */
[----:B0-----:R-:W-:Y:S01]  /*6d50*/  STG.E.64 desc[UR36][R4.64], R2 ;  /* 0x0000000204007986 */ /* 0x001fe2000c101b24 */
[----:B------:R-:W-:Y:S05]  /*6d60*/  EXIT ;  /* 0x000000000000794d */ /* 0x000fea0003800000 */
.L_x_18013:
        /* <DEDUP_REMOVED lines=10> */
[----:B------:R-:W-:Y:S01]  /*6e10*/  STG.E.U16 desc[UR36][R4.64], R2 ;  /* 0x0000000204007986 */ /* 0x000fe2000c101524 */
[----:B------:R-:W-:Y:S05]  /*6e20*/  EXIT ;  /* 0x000000000000794d */ /* 0x000fea0003800000 */
.L_x_18027:
        /* <DEDUP_REMOVED lines=18> */
.L_x_18030:
[----:B------:R-:W-:-:S04]  /*6f50*/  SHF.R.U32.HI R3, RZ, 0x18, R7 ;  /* 0x00000018ff037819 */ /* 0x000fc80000011607 */
[----:B------:R-:W-:-:S07]  /*6f60*/  LOP3.LUT R0, R0, 0x80, R3, 0xf8, !PT ;  /* 0x0000008000007812 */ /* 0x000fce00078ef803 */
.L_x_18029:
[----:B------:R-:W-:Y:S05]  /*6f70*/  BSYNC.RECONVERGENT B0 ;  /* 0x0000000000007941 */ /* 0x000fea0003800200 */
.L_x_18028:
[----:B------:R-:W-:Y:S01]  /*6f80*/  STG.E.U8 desc[UR36][R4.64], R0 ;  /* 0x0000000004007986 */ /* 0x000fe2000c101124 */
[----:B------:R-:W-:Y:S05]  /*6f90*/  EXIT ;  /* 0x000000000000794d */ /* 0x000fea0003800000 */
.L_x_18026:
        /* <DEDUP_REMOVED lines=18> */
.L_x_18033:
[----:B------:R-:W-:-:S04]  /*70c0*/  SHF.R.U32.HI R3, RZ, 0x18, R7 ;  /* 0x00000018ff037819 */ /* 0x000fc80000011607 */
[----:B------:R-:W-:-:S07]  /*70d0*/  LOP3.LUT R0, R0, 0x80, R3, 0xf8, !PT ;  /* 0x0000008000007812 */ /* 0x000fce00078ef803 */
.L_x_18032:
[----:B------:R-:W-:Y:S05]  /*70e0*/  BSYNC.RECONVERGENT B0 ;  /* 0x0000000000007941 */ /* 0x000fea0003800200 */
.L_x_18031:
[----:B------:R-:W-:Y:S01]  /*70f0*/  STG.E.U8 desc[UR36][R4.64], R0 ;  /* 0x0000000004007986 */ /* 0x000fe2000c101124 */
[----:B------:R-:W-:Y:S05]  /*7100*/  EXIT ;  /* 0x000000000000794d */ /* 0x000fea0003800000 */
.L_x_18025:
        /* <DEDUP_REMOVED lines=22> */
.L_x_18035:
[----:B------:R-:W-:-:S04]  /*7270*/  PRMT R2, R2, 0x9910, RZ ;  /* 0x0000991002027816 */ /* 0x000fc800000000ff */
[----:B------:R-:W-:-:S05]  /*7280*/  SHF.R.S32.HI R3, RZ, 0x1f, R2 ;  /* 0x0000001fff037819 */ /* 0x000fca0000011402 */
[----:B------:R-:W-:Y:S01]  /*7290*/  STG.E.64 desc[UR36][R4.64], R2 ;  /* 0x0000000204007986 */ /* 0x000fe2000c101b24 */
[----:B------:R-:W-:Y:S05]  /*72a0*/  EXIT ;  /* 0x000000000000794d */ /* 0x000fea0003800000 */
.L_x_18034:
[----:B------:R-:W-:-:S05]  /*72b0*/  PRMT R3, R2, 0x9910, RZ ;  /* 0x0000991002037816 */ /* 0x000fca00000000ff */
[----:B------:R-:W-:Y:S01]  /*72c0*/  STG.E desc[UR36][R4.64], R3 ;  /* 0x0000000304007986 */ /* 0x000fe2000c101924 */
[----:B------:R-:W-:Y:S05]  /*72d0*/  EXIT ;  /* 0x000000000000794d */ /* 0x000fea0003800000 */
.L_x_18024:
        /* <DEDUP_REMOVED lines=9> */
[----:B------:R-:W-:Y:S01]  /*7370*/  STG.E.U8 desc[UR36][R4.64], R3 ;  /* 0x0000000304007986 */ /* 0x000fe2000c101124 */
[----:B------:R-:W-:Y:S05]  /*7380*/  EXIT ;  /* 0x000000000000794d */ /* 0x000fea0003800000 */
.L_x_18037:
[----:B------:R-:W-:Y:S01]  /*7390*/  CS2R R10, SRZ ;  /* 0x00000000000a7805 */ /* 0x000fe2000001ff00 */
[----:B------:R-:W0:Y:S04]  /*73a0*/  I2F.F64.S16 R8, R2 ;  /* 0x0000000200087312 */ /* 0x000e280000101c00 */
[----:B0-----:R-:W-:Y:S01]  /*73b0*/  STG.E.128 desc[UR36][R4.64], R8 ;  /* 0x0000000804007986 */ /* 0x001fe2000c101d24 */
[----:B------:R-:W-:Y:S05]  /*73c0*/  EXIT ;  /* 0x000000000000794d */ /* 0x000fea0003800000 */
.L_x_18036:
[----:B------:R-:W-:-:S13]  /*73d0*/  ISETP.NE.AND P0, PT, R0, 0xf, PT ;  /* 0x0000000f0000780c */ /* 0x000fda0003f05270 */
[----:B------:R-:W-:Y:S05]  /*73e0*/  @!P0 BRA `(.L_x_18038) ;  /* 0x0000000000e88947 */ /* 0x000fea0003800000 */
[----:B------:R-:W-:-:S13]  /*73f0*/  ISETP.NE.AND P0, PT, R0, 0x17, PT ;  /* 0x000000170000780c */ /* 0x000fda0003f05270 */
[----:B------:R-:W-:Y:S05]  /*7400*/  @!P0 BRA `(.L_x_18039) ;  /* 0x0000000000908947 */ /* 0x000fea0003800000 */
[----:B------:R-:W-:-:S13]  /*7410*/  ISETP.NE.AND P0, PT, R0, 0x18, PT ;  /* 0x000000180000780c */ /* 0x000fda0003f05270 */
[----:B------:R-:W-:Y:S05]  /*7420*/  @!P0 BRA `(.L_x_18040) ;  /* 0x0000000000448947 */ /* 0x000fea0003800000 */
.L_x_18017:
        /* <DEDUP_REMOVED lines=16> */
.L_x_18041:
[----:B------:R-:W-:Y:S05]  /*7530*/  EXIT ;  /* 0x000000000000794d */ /* 0x000fea0003800000 */
.L_x_18040:
        /* <DEDUP_REMOVED lines=13> */
.L_x_18043:
[----:B------:R-:W-:Y:S05]  /*7610*/  BSYNC.RECONVERGENT B0 ;  /* 0x0000000000007941 */ /* 0x000fea0003800200 */
.L_x_18042:
[----:B------:R-:W-:-:S05]  /*7620*/  LOP3.LUT R3, R0, 0x80, R3, 0xf8, !PT ;  /* 0x0000008000037812 */ /* 0x000fca00078ef803 */
[----:B------:R-:W-:Y:S01]  /*7630*/  STG.E.U8 desc[UR36][R4.64], R3 ;  /* 0x0000000304007986 */ /* 0x000fe2000c101124 */
[----:B------:R-:W-:Y:S05]  /*7640*/  EXIT ;  /* 0x000000000000794d */ /* 0x000fea0003800000 */
.L_x_18039:
        /* <DEDUP_REMOVED lines=12> */
.L_x_18045:
[----:B------:R-:W-:Y:S01]  /*7710*/  IMAD.MOV.U32 R0, RZ, RZ, 0x7f ;  /* 0x0000007fff007424 */ /* 0x000fe200078e00ff */
[----:B------:R-:W-:-:S04]  /*7720*/  ISETP.GT.U32.AND P0, PT, R3, 0x7f800000, PT ;  /* 0x7f8000000300780c */ /* 0x000fc80003f04070 */
[----:B------:R-:W-:-:S09]  /*7730*/  SEL R0, R0, 0x7c, P0 ;  /* 0x0000007c00007807 */ /* 0x000fd20000000000 */
.L_x_18046:
[----:B------:R-:W-:Y:S05]  /*7740*/  BSYNC.RECONVERGENT B0 ;  /* 0x0000000000007941 */ /* 0x000fea0003800200 */
.L_x_18044:
[----:B------:R-:W-:-:S04]  /*7750*/  SHF.R.U32.HI R3, RZ, 0x18, R7 ;  /* 0x00000018ff037819 */ /* 0x000fc80000011607 */
[----:B------:R-:W-:-:S05]  /*7760*/  LOP3.LUT R3, R0, 0x80, R3, 0xf8, !PT ;  /* 0x0000008000037812 */ /* 0x000fca00078ef803 */
[----:B------:R-:W-:Y:S01]  /*7770*/  STG.E.U8 desc[UR36][R4.64], R3 ;  /* 0x0000000304007986 */ /* 0x000fe2000c101124 */
[----:B------:R-:W-:Y:S05]  /*7780*/  EXIT ;  /* 0x000000000000794d */ /* 0x000fea0003800000 */
.L_x_18038:
[----:B------:R-:W0:Y:S02]  /*7790*/  I2F.S16 R0, R2 ;  /* 0x0000000200007306 */ /* 0x000e240000101400 */
[----:B0-----:R-:W-:-:S05]  /*77a0*/  F2FP.BF16.F32.PACK_AB R0, RZ, R0 ;  /* 0x00000000ff00723e */ /* 0x001fca00000010ff */
[----:B------:R-:W-:Y:S01]  /*77b0*/  STG.E.U16 desc[UR36][R4.64], R0 ;  /* 0x0000000004007986 */ /* 0x000fe2000c101524 */
[----:B------:R-:W-:Y:S05]  /*77c0*/  EXIT ;  /* 0x000000000000794d */ /* 0x000fea0003800000 */
.L_x_18047:
        /* <DEDUP_REMOVED lines=11> */
.L_x_41031:


//--------------------- .text._ZN2at6native18elementwise_kernelILi128ELi4EZNS0_22gpu_kernel_impl_nocastINS0_13AUnaryFunctorIsssZZZNS0_19minimum_kernel_cudaERNS_18TensorIteratorBaseEENKUlvE_clEvENKUlvE3_clEvEUlssE_EEEEvS5_RKT_EUliE_EEviT1_ --------------------------
	.section	.text._ZN2at6native18elementwise_kernelILi128ELi4EZNS0_22gpu_kernel_impl_nocastINS0_13AUnaryFunctorIsssZZZNS0_19minimum_kernel_cudaERNS_18TensorIteratorBaseEENKUlvE_clEvENKUlvE3_clEvEUlssE_EEEEvS5_RKT_EUliE_EEviT1_,"ax",@progbits
	.align	128
        .global         _ZN2at6native18elementwise_kernelILi128ELi4EZNS0_22gpu_kernel_impl_nocastINS0_13AUnaryFunctorIsssZZZNS0_19minimum_kernel_cudaERNS_18TensorIteratorBaseEENKUlvE_clEvENKUlvE3_clEvEUlssE_EEEEvS5_RKT_EUliE_EEviT1_
        .type           _ZN2at6native18elementwise_kernelILi128ELi4EZNS0_22gpu_kernel_impl_nocastINS0_13AUnaryFunctorIsssZZZNS0_19minimum_kernel_cudaERNS_18TensorIteratorBaseEENKUlvE_clEvENKUlvE3_clEvEUlssE_EEEEvS5_RKT_EUliE_EEviT1_,@function
        .size           _ZN2at6native18elementwise_kernelILi128ELi4EZNS0_22gpu_kernel_impl_nocastINS0_13AUnaryFunctorIsssZZZNS0_19minimum_kernel_cudaERNS_18TensorIteratorBaseEENKUlvE_clEvENKUlvE3_clEvEUlssE_EEEEvS5_RKT_EUliE_EEviT1_,(.L_x_41032 - _ZN2at6native18elementwise_kernelILi128ELi4EZNS0_22gpu_kernel_impl_nocastINS0_13AUnaryFunctorIsssZZZNS0_19minimum_kernel_cudaERNS_18TensorIteratorBaseEENKUlvE_clEvENKUlvE3_clEvEUlssE_EEEEvS5_RKT_EUliE_EEviT1_)
        .other          _ZN2at6native18elementwise_kernelILi128ELi4EZNS0_22gpu_kernel_impl_nocastINS0_13AUnaryFunctorIsssZZZNS0_19minimum_kernel_cudaERNS_18TensorIteratorBaseEENKUlvE_clEvENKUlvE3_clEvEUlssE_EEEEvS5_RKT_EUliE_EEviT1_,@"STO_CUDA_ENTRY STV_DEFAULT"
_ZN2at6native18elementwise_kernelILi128ELi4EZNS0_22gpu_kernel_impl_nocastINS0_13AUnaryFunctorIsssZZZNS0_19minimum_kernel_cudaERNS_18TensorIteratorBaseEENKUlvE_clEvENKUlvE3_clEvEUlssE_EEEEvS5_RKT_EUliE_EEviT1_:
.text._ZN2at6native18elementwise_kernelILi128ELi4EZNS0_22gpu_kernel_impl_nocastINS0_13AUnaryFunctorIsssZZZNS0_19minimum_kernel_cudaERNS_18TensorIteratorBaseEENKUlvE_clEvENKUlvE3_clEvEUlssE_EEEEvS5_RKT_EUliE_EEviT1_:
        /* <DEDUP_REMOVED lines=15> */
[----:B------:R-:W1:Y:S01]  /*00f0*/  LDCU.U16 UR8, c[0x0][0x592] ;  /* 0x0000b240ff0877ac */ /* 0x000e620008000400 */
[----:B0-----:R-:W1:Y:S06]  /*0100*/  LDG.E.U16 R4, desc[UR6][R4.64] ;  /* 0x0000000604047981 */ /* 0x001e6c000c1e1500 */
[----:B------:R-:W0:Y:S01]  /*0110*/  LDC.64 R6, c[0x0][0x580] ;  /* 0x00016000ff067b82 */ /* 0x000e220000000a00 */
[----:B------:R-:W-:-:S04]  /*0120*/  IADD3 R3, PT, PT, R3, 0x80, RZ ;  /* 0x0000008003037810 */ /* 0x000fc80007ffe0ff */
[----:B------:R-:W-:Y:S02]  /*0130*/  ISETP.GE.AND P0, PT, R3, UR4, PT ;  /* 0x0000000403007c0c */ /* 0x000fe4000bf06270 */
[----:B-1----:R-:W-:-:S11]  /*0140*/  VIMNMX.S16x2 R0, PT, PT, R4, UR8, PT ;  /* 0x0000000804007c48 */ /* 0x002fd6000bfe0300 */
[----:B------:R-:W-:Y:S05]  /*0150*/  @P0 BREAK.RELIABLE B1 ;  /* 0x0000000000010942 */ /* 0x000fea0003800100 */
[----:B0-----:R0:W-:Y:S01]  /*0160*/  STG.E.U16 desc[UR6][R6.64], R0 ;  /* 0x0000000006007986 */ /* 0x0011e2000c101506 */
[----:B------:R-:W-:Y:S05]  /*0170*/  @P0 BRA `(.L_x_18052) ;  /* 0x0000000000480947 */ /* 0x000fea0003800000 */
[----:B------:R-:W1:Y:S01]  /*0180*/  LDC.64 R4, c[0x0][0x588] ;  /* 0x00016200ff047b82 */ /* 0x000e620000000a00 */
[----:B------:R-:W2:Y:S01]  /*0190*/  LDCU.U16 UR8, c[0x0][0x592] ;  /* 0x0000b240ff0877ac */ /* 0x000ea20008000400 */
[----:B-1----:R-:W2:Y:S06]  /*01a0*/  LDG.E.U16 R4, desc[UR6][R4.64] ;  /* 0x0000000604047981 */ /* 0x002eac000c1e1500 */
[----:B0-----:R-:W0:Y:S01]  /*01b0*/  LDC.64 R6, c[0x0][0x580] ;  /* 0x00016000ff067b82 */ /* 0x001e220000000a00 */
[----:B------:R-:W-:Y:S02]  /*01c0*/  IADD3 R3, PT, PT, R3, 0x80, RZ ;  /* 0x0000008003037810 */ /* 0x000fe40007ffe0ff */
[----:B--2---:R-:W-:-:S05]  /*01d0*/  VIMNMX.S16x2 R0, PT, PT, R4, UR8, PT ;  /* 0x0000000804007c48 */ /* 0x004fca000bfe0300 */
[----:B0-----:R0:W-:Y:S02]  /*01e0*/  STG.E.U16 desc[UR6][R6.64], R0 ;  /* 0x0000000006007986 */ /* 0x0011e4000c101506 */
.L_x_18051:
[----:B------:R-:W-:-:S13]  /*01f0*/  ISETP.GE.AND P0, PT, R3, UR4, PT ;  /* 0x0000000403007c0c */ /* 0x000fda000bf06270 */
[----:B------:R-:W-:Y:S05]  /*0200*/  @P0 BREAK.RELIABLE B1 ;  /* 0x0000000000010942 */ /* 0x000fea0003800100 */
[----:B------:R-:W-:Y:S05]  /*0210*/  @P0 BRA `(.L_x_18052) ;  /* 0x0000000000200947 */ /* 0x000fea0003800000 */
[----:B------:R-:W-:Y:S05]  /*0220*/  BSYNC.RELIABLE B1 ;  /* 0x0000000000017941 */ /* 0x000fea0003800100 */
.L_x_18050:
[----:B------:R-:W1:Y:S01]  /*0230*/  LDC.64 R4, c[0x0][0x588] ;  /* 0x00016200ff047b82 */ /* 0x000e620000000a00 */
[----:B------:R-:W2:Y:S01]  /*0240*/  LDCU.U16 UR8, c[0x0][0x592] ;  /* 0x0000b240ff0877ac */ /* 0x000ea20008000400 */
[----:B-1----:R-:W2:Y:S06]  /*0250*/  LDG.E.U16 R4, desc[UR6][R4.64] ;  /* 0x0000000604047981 */ /* 0x002eac000c1e1500 */
[----:B0-----:R-:W0:Y:S01]  /*0260*/  LDC.64 R6, c[0x0][0x580] ;  /* 0x00016000ff067b82 */ /* 0x001e220000000a00 */
[----:B------:R-:W-:Y:S02]  /*0270*/  IADD3 R3, PT, PT, R3, 0x80, RZ ;  /* 0x0000008003037810 */ /* 0x000fe40007ffe0ff */
[----:B--2---:R-:W-:-:S05]  /*0280*/  VIMNMX.S16x2 R0, PT, PT, R4, UR8, PT ;  /* 0x0000000804007c48 */ /* 0x004fca000bfe0300 */
[----:B0-----:R1:W-:Y:S02]  /*0290*/  STG.E.U16 desc[UR6][R6.64], R0 ;  /* 0x0000000006007986 */ /* 0x0013e4000c101506 */
.L_x_18052:
[----:B------:R-:W-:Y:S05]  /*02a0*/  BSYNC.RECONVERGENT B0 ;  /* 0x0000000000007941 */ /* 0x000fea0003800200 */
.L_x_18049:
[----:B------:R-:W-:Y:S05]  /*02b0*/  WARPSYNC.ALL ;  /* 0x0000000000007948 */ /* 0x000fea0003800000 */
[----:B------:R-:W-:-:S13]  /*02c0*/  ISETP.GE.AND P0, PT, R3, UR4, PT ;  /* 0x0000000403007c0c */ /* 0x000fda000bf06270 */
[----:B------:R-:W-:Y:S05]  /*02d0*/  @P0 EXIT ;  /* 0x000000000000094d */ /* 0x000fea0003800000 */
[----:B------:R-:W2:Y:S01]  /*02e0*/  LDC.64 R2, c[0x0][0x588] ;  /* 0x00016200ff027b82 */ /* 0x000ea20000000a00 */
[----:B------:R-:W0:Y:S01]  /*02f0*/  LDCU.U16 UR4, c[0x0][0x592] ;  /* 0x0000b240ff0477ac */ /* 0x000e220008000400 */
[----:B--2---:R-:W0:Y:S06]  /*0300*/  LDG.E.U16 R2, desc[UR6][R2.64] ;  /* 0x0000000602027981 */ /* 0x004e2c000c1e1500 */
[----:B------:R-:W2:Y:S01]  /*0310*/  LDC.64 R4, c[0x0][0x580] ;  /* 0x00016000ff047b82 */ /* 0x000ea20000000a00 */
[----:B01----:R-:W-:-:S05]  /*0320*/  VIMNMX.S16x2 R0, PT, PT, R2, UR4, PT ;  /* 0x0000000402007c48 */ /* 0x003fca000bfe0300 */
[----:B--2---:R-:W-:Y:S01]  /*0330*/  STG.E.U16 desc[UR6][R4.64], R0 ;  /* 0x0000000004007986 */ /* 0x004fe2000c101506 */
[----:B------:R-:W-:Y:S05]  /*0340*/  EXIT ;  /* 0x000000000000794d */ /* 0x000fea0003800000 */
.L_x_18048:
        /* <DEDUP_REMOVED lines=306> */
.L_x_18056:
[----:B------:R-:W0:Y:S02]  /*1670*/  LDCU.128 UR8, c[0x0][0x580] ;  /* 0x0000b000ff0877ac */ /* 0x000e240008000c00 */
[----:B0-----:R-:W-:Y:S01]  /*1680*/  IADD3 R6, P0, PT, R4, UR10, RZ ;  /* 0x0000000a04067c10 */ /* 0x001fe2000ff1e0ff */
[----:B------:R-:W0:Y:S03]  /*1690*/  LDCU.U16 UR10, c[0x0][0x592] ;  /* 0x0000b240ff0a77ac */ /* 0x000e260008000400 */
[----:B------:R-:W-:-:S05]  /*16a0*/  IADD3.X R7, PT, PT, RZ, UR11, RZ, P0, !PT ;  /* 0x0000000bff077c10 */ /* 0x000fca00087fe4ff */
[----:B------:R-:W0:Y:S01]  /*16b0*/  LDG.E.U16 R6, desc[UR6][R6.64] ;  /* 0x0000000606067981 */ /* 0x000e22000c1e1500 */
[----:B------:R-:W-:Y:S02]  /*16c0*/  IADD3 R4, P0, PT, R5, UR8, RZ ;  /* 0x0000000805047c10 */ /* 0x000fe4000ff1e0ff */
[----:B------:R-:W-:Y:S02]  /*16d0*/  IADD3 R3, PT, PT, R3, 0x80, RZ ;  /* 0x0000008003037810 */ /* 0x000fe40007ffe0ff */
[----:B------:R-:W-:Y:S02]  /*16e0*/  IADD3.X R5, PT, PT, RZ, UR9, RZ, P0, !PT ;  /* 0x00000009ff057c10 */ /* 0x000fe400087fe4ff */
[----:B------:R-:W-:Y:S02]  /*16f0*/  ISETP.GE.AND P0, PT, R3, UR4, PT ;  /* 0x0000000403007c0c */ /* 0x000fe4000bf06270 */
[----:B0-----:R-:W-:-:S11]  /*1700*/  VIMNMX.S16x2 R7, PT, PT, R6, UR10, PT ;  /* 0x0000000a06077c48 */ /* 0x001fd6000bfe0300 */
[----:B------:R-:W-:Y:S05]  /*1710*/  @P0 BREAK.RELIABLE B1 ;  /* 0x0000000000010942 */ /* 0x000fea0003800100 */
[----:B------:R0:W-:Y:S01]  /*1720*/  STG.E.U16 desc[UR6][R4.64], R7 ;  /* 0x0000000704007986 */ /* 0x0001e2000c101506 */
        /* <DEDUP_REMOVED lines=292> */
[----:B------:R-:W-:-:S04]  /*2970*/  IMAD R6, R13, UR8, R7 ;  /* 0x000000080d067c24 */ /* 0x000fc8000f8e0207 */
[----:B------:R-:W-:Y:S02]  /*2980*/  @P0 IMAD.MOV R10, RZ, RZ, -R10 ;  /* 0x000000ffff0a0224 */ /* 0x000fe400078e0a0a */
[C---:B--2---:R-:W-:Y:S02]  /*2990*/  IMAD R5, R6.reuse, UR10, R5 ;  /* 0x0000000a06057c24 */ /* 0x044fe4000f8e0205 */
[----:B0-----:R-:W-:Y:S02]  /*29a0*/  @P0 IMAD R10, R17, R10, R11 ;  /* 0x0000000a110a0224 */ /* 0x001fe400078e020b */
[----:B------:R-:W-:Y:S02]  /*29b0*/  IMAD R4, R6, UR11, R4 ;  /* 0x0000000b06047c24 */ /* 0x000fe4000f8e0204 */
[C---:B-1----:R-:W-:Y:S02]  /*29c0*/  @P0 IMAD R5, R10.reuse, R8, R5 ;  /* 0x000000080a050224 */ /* 0x042fe400078e0205 */
[----:B------:R-:W-:-:S07]  /*29d0*/  @P0 IMAD R4, R10, R9, R4 ;  /* 0x000000090a040224 */ /* 0x000fce00078e0204 */
.L_x_18058:
        /* <DEDUP_REMOVED lines=8> */
[----:B0-----:R-:W-:-:S05]  /*2a60*/  VIMNMX.S16x2 R7, PT, PT, R6, UR10, PT ;  /* 0x0000000a06077c48 */ /* 0x001fca000bfe0300 */
[----:B------:R0:W-:Y:S02]  /*2a70*/  STG.E.U16 desc[UR6][R4.64], R7 ;  /* 0x0000000704007986 */ /* 0x0001e4000c101506 */
.L_x_18055:
[----:B------:R-:W-:-:S13]  /*2a80*/  ISETP.GE.AND P0, PT, R3, UR4, PT ;  /* 0x0000000403007c0c */ /* 0x000fda000bf06270 */
[----:B------:R-:W-:Y:S05]  /*2a90*/  @P0 BREAK.RELIABLE B1 ;  /* 0x0000000000010942 */ /* 0x000fea0003800100 */
[----:B------:R-:W-:Y:S05]  /*2aa0*/  @P0 BRA `(.L_x_18057) ;  /* 0x0000001000d40947 */ /* 0x000fea0003800000 */
[----:B------:R-:W-:Y:S05]  /*2ab0*/  BSYNC.RELIABLE B1 ;  /* 0x0000000000017941 */ /* 0x000fea0003800100 */
.L_x_18054:
        /* <DEDUP_REMOVED lines=298> */
.L_x_18059:
        /* <DEDUP_REMOVED lines=10> */
.L_x_18057:
[----:B------:R-:W-:Y:S05]  /*3e00*/  BSYNC.RECONVERGENT B0 ;  /* 0x0000000000007941 */ /* 0x000fea0003800200 */
.L_x_18053:
[----:B------:R-:W-:Y:S05]  /*3e10*/  WARPSYNC.ALL ;  /* 0x0000000000007948 */ /* 0x000fea0003800000 */
[----:B------:R-:W-:-:S13]  /*3e20*/  ISETP.GE.AND P0, PT, R3, UR4, PT ;  /* 0x0000000403007c0c */ /* 0x000fda000bf06270 */
[----:B------:R-:W-:Y:S05]  /*3e30*/  @P0 EXIT ;  /* 0x000000000000094d */ /* 0x000fea0003800000 */
[----:B------:R-:W2:Y:S01]  /*3e40*/  LDCU.64 UR4, c[0x0][0x390] ;  /* 0x00007200ff0477ac */ /* 0x000ea20008000a00 */
[----:B01----:R-:W-:Y:S02]  /*3e50*/  MOV R4, RZ ;  /* 0x000000ff00047202 */ /* 0x003fe40000000f00 */
[----:B------:R-:W-:Y:S01]  /*3e60*/  MOV R5, R3 ;  /* 0x0000000300057202 */ /* 0x000fe20000000f00 */
[----:B------:R-:W0:Y:S01]  /*3e70*/  LDCU UR8, c[0x0][0x38c] ;  /* 0x00007180ff0877ac */ /* 0x000e220008000800 */
[----:B------:R-:W-:Y:S01]  /*3e80*/  ISETP.NE.AND P0, PT, R2, RZ, PT ;  /* 0x000000ff0200720c */ /* 0x000fe20003f05270 */
[----:B------:R-:W1:Y:S01]  /*3e90*/  LDCU.64 UR10, c[0x0][0x4b8] ;  /* 0x00009700ff0a77ac */ /* 0x000e620008000a00 */
[----:B--2---:R-:W-:-:S05]  /*3ea0*/  IMAD.HI.U32 R4, R3, UR4, R4 ;  /* 0x0000000403047c27 */ /* 0x004fca000f8e0004 */
[----:B------:R-:W-:-:S05]  /*3eb0*/  SHF.R.U32.HI R5, RZ, UR5, R4 ;  /* 0x00000005ff057c19 */ /* 0x000fca0008011604 */
[----:B------:R-:W-:-:S04]  /*3ec0*/  IMAD.MOV R6, RZ, RZ, -R5 ;  /* 0x000000ffff067224 */ /* 0x000fc800078e0a05 */
        /* <DEDUP_REMOVED lines=289> */
.L_x_18060:
[----:B------:R-:W0:Y:S01]  /*50e0*/  LDCU.128 UR8, c[0x0][0x580] ;  /* 0x0000b000ff0877ac */ /* 0x000e220008000c00 */
[----:B------:R-:W1:Y:S01]  /*50f0*/  LDCU.U16 UR4, c[0x0][0x592] ;  /* 0x0000b240ff0477ac */ /* 0x000e620008000400 */
[----:B0-----:R-:W-:-:S04]  /*5100*/  IADD3 R4, P0, PT, R2, UR10, RZ ;  /* 0x0000000a02047c10 */ /* 0x001fc8000ff1e0ff */
[----:B------:R-:W-:-:S05]  /*5110*/  IADD3.X R5, PT, PT, RZ, UR11, RZ, P0, !PT ;  /* 0x0000000bff057c10 */ /* 0x000fca00087fe4ff */
[----:B------:R-:W1:Y:S01]  /*5120*/  LDG.E.U16 R4, desc[UR6][R4.64] ;  /* 0x0000000604047981 */ /* 0x000e62000c1e1500 */
[----:B------:R-:W-:-:S04]  /*5130*/  IADD3 R2, P0, PT, R3, UR8, RZ ;  /* 0x0000000803027c10 */ /* 0x000fc8000ff1e0ff */
[----:B------:R-:W-:Y:S02]  /*5140*/  IADD3.X R3, PT, PT, RZ, UR9, RZ, P0, !PT ;  /* 0x00000009ff037c10 */ /* 0x000fe400087fe4ff */
[----:B-1----:R-:W-:-:S05]  /*5150*/  VIMNMX.S16x2 R0, PT, PT, R4, UR4, PT ;  /* 0x0000000404007c48 */ /* 0x002fca000bfe0300 */
[----:B------:R-:W-:Y:S01]  /*5160*/  STG.E.U16 desc[UR6][R2.64], R0 ;  /* 0x0000000002007986 */ /* 0x000fe2000c101506 */
[----:B------:R-:W-:Y:S05]  /*5170*/  EXIT ;  /* 0x000000000000794d */ /* 0x000fea0003800000 */
.L_x_18061:
        /* <DEDUP_REMOVED lines=16> */
.L_x_41032:


//--------------------- .text._ZN2at6native27unrolled_elementwise_kernelINS0_13AUnaryFunctorIsssZZZNS0_19minimum_kernel_cudaERNS_18TensorIteratorBaseEENKUlvE_clEvENKUlvE3_clEvEUlssE_EESt5arrayIPcLm2EELi4E23TrivialOffsetCalculatorILi1EjESD_NS0_6memory15LoadWithoutCastENSE_16StoreWithoutCastEEEviT_T0_T2_T3_T4_T5_ --------------------------
	.section	.text._ZN2at6native27unrolled_elementwise_kernelINS0_13AUnaryFunctorIsssZZZNS0_19minimum_kernel_cudaERNS_18TensorIteratorBaseEENKUlvE_clEvENKUlvE3_clEvEUlssE_EESt5arrayIPcLm2EELi4E23TrivialOffsetCalculatorILi1EjESD_NS0_6memory15LoadWithoutCastENSE_16StoreWithoutCastEEEviT_T0_T2_T3_T4_T5_,"ax",@progbits
	.align	128
        .global         _ZN2at6native27unrolled_elementwise_kernelINS0_13AUnaryFunctorIsssZZZNS0_19minimum_kernel_cudaERNS_18TensorIteratorBaseEENKUlvE_clEvENKUlvE3_clEvEUlssE_EESt5arrayIPcLm2EELi4E23TrivialOffsetCalculatorILi1EjESD_NS0_6memory15LoadWithoutCastENSE_16StoreWithoutCastEEEviT_T0_T2_T3_T4_T5_
        .type           _ZN2at6native27unrolled_elementwise_kernelINS0_13AUnaryFunctorIsssZZZNS0_19minimum_kernel_cudaERNS_18TensorIteratorBaseEENKUlvE_clEvENKUlvE3_clEvEUlssE_EESt5arrayIPcLm2EELi4E23TrivialOffsetCalculatorILi1EjESD_NS0_6memory15LoadWithoutCastENSE_16StoreWithoutCastEEEviT_T0_T2_T3_T4_T5_,@function
        .size           _ZN2at6native27unrolled_elementwise_kernelINS0_13AUnaryFunctorIsssZZZNS0_19minimum_kernel_cudaERNS_18TensorIteratorBaseEENKUlvE_clEvENKUlvE3_clEvEUlssE_EESt5arrayIPcLm2EELi4E23TrivialOffsetCalculatorILi1EjESD_NS0_6memory15LoadWithoutCastENSE_16StoreWithoutCastEEEviT_T0_T2_T3_T4_T5_,(.L_x_41033 - _ZN2at6native27unrolled_elementwise_kernelINS0_13AUnaryFunctorIsssZZZNS0_19minimum_kernel_cudaERNS_18TensorIteratorBaseEENKUlvE_clEvENKUlvE3_clEvEUlssE_EESt5arrayIPcLm2EELi4E23TrivialOffsetCalculatorILi1EjESD_NS0_6memory15LoadWithoutCastENSE_16StoreWithoutCastEEEviT_T0_T2_T3_T4_T5_)
        .other          _ZN2at6native27unrolled_elementwise_kernelINS0_13AUnaryFunctorIsssZZZNS0_19minimum_kernel_cudaERNS_18TensorIteratorBaseEENKUlvE_clEvENKUlvE3_clEvEUlssE_EESt5arrayIPcLm2EELi4E23TrivialOffsetCalculatorILi1EjESD_NS0_6memory15LoadWithoutCastENSE_16StoreWithoutCastEEEviT_T0_T2_T3_T4_T5_,@"STO_CUDA_ENTRY STV_DEFAULT"
_ZN2at6native27unrolled_elementwise_kernelINS0_13AUnaryFunctorIsssZZZNS0_19minimum_kernel_cudaERNS_18TensorIteratorBaseEENKUlvE_clEvENKUlvE3_clEvEUlssE_EESt5arrayIPcLm2EELi4E23TrivialOffsetCalculatorILi1EjESD_NS0_6memory15LoadWithoutCastENSE_16StoreWithoutCastEEEviT_T0_T2_T3_T4_T5_:
.text._ZN2at6native27unrolled_elementwise_kernelINS0_13AUnaryFunctorIsssZZZNS0_19minimum_kernel_cudaERNS_18TensorIteratorBaseEENKUlvE_clEvENKUlvE3_clEvEUlssE_EESt5arrayIPcLm2EELi4E23TrivialOffsetCalculatorILi1EjESD_NS0_6memory15LoadWithoutCastENSE_16StoreWithoutCastEEEviT_T0_T2_T3_T4_T5_:
[----:B------:R-:W-:Y:S01]  /*0000*/  LDC R1, c[0x0][0x37c] ;  /* 0x0000df00ff017b82 */ /* 0x000fe20000000800 */
[----:B------:R-:W0:Y:S07]  /*0010*/  S2R R3, SR_CTAID.X ;  /* 0x0000000000037919 */ /* 0x000e2e0000002500 */
[----:B------:R-:W0:Y:S01]  /*0020*/  LDC R2, c[0x0][0x380] ;  /* 0x0000e000ff027b82 */ /* 0x000e220000000800 */
[----:B------:R-:W1:Y:S01]  /*0030*/  LDCU.64 UR4, c[0x0][0x358] ;  /* 0x00006b00ff0477ac */ /* 0x000e620008000a00 */
[----:B------:R-:W-:Y:S01]  /*0040*/  PRMT R4, RZ, 0x7610, R4 ;  /* 0x00007610ff047816 */ /* 0x000fe20000000004 */
[----:B------:R-:W2:Y:S01]  /*0050*/  S2R R0, SR_TID.X ;  /* 0x0000000000007919 */ /* 0x000ea20000002100 */
[----:B------:R-:W3:Y:S01]  /*0060*/  LDCU.U16 UR6, c[0x0][0x386] ;  /* 0x000070c0ff0677ac */ /* 0x000ee20008000400 */
[--C-:B0-----:R-:W-:Y:S01]  /*0070*/  IMAD R5, R3, -0x200, R2.reuse ;  /* 0xfffffe0003057824 */ /* 0x101fe200078e0202 */
[----:B------:R-:W-:Y:S01]  /*0080*/  PRMT R2, RZ, 0x7610, R2 ;  /* 0x00007610ff027816 */ /* 0x000fe20000000002 */
[----:B--2---:R-:W-:-:S03]  /*0090*/  IMAD.MOV.U32 R8, RZ, RZ, R0 ;  /* 0x000000ffff087224 */ /* 0x004fc600078e0000 */
[----:B------:R-:W-:-:S13]  /*00a0*/  ISETP.GE.AND P0, PT, R0, R5, PT ;  /* 0x000000050000720c */ /* 0x000fda0003f06270 */
[----:B------:R-:W-:Y:S01]  /*00b0*/  @!P0 VIADD R0, R8, 0x80 ;  /* 0x0000008008008836 */ /* 0x000fe20000000000 */
[----:B------:R-:W0:Y:S01]  /*00c0*/  @!P0 LDC.64 R10, c[0x0][0x390] ;  /* 0x0000e400ff0a8b82 */ /* 0x000e220000000a00 */
[----:B------:R-:W-:-:S03]  /*00d0*/  @!P0 LEA R9, R3, R8, 0x9 ;  /* 0x0000000803098211 */ /* 0x000fc600078e48ff */
[----:B------:R-:W-:-:S13]  /*00e0*/  ISETP.GE.AND P1, PT, R0, R5, PT ;  /* 0x000000050000720c */ /* 0x000fda0003f26270 */
[----:B------:R-:W-:Y:S01]  /*00f0*/  @!P1 IMAD R17, R3, 0x200, R0 ;  /* 0x0000020003119824 */ /* 0x000fe200078e0200 */
[----:B------:R-:W-:Y:S01]  /*0100*/  @!P1 IADD3 R0, PT, PT, R0, 0x80, RZ ;  /* 0x0000008000009810 */ /* 0x000fe20007ffe0ff */
[----:B------:R-:W2:Y:S03]  /*0110*/  @!P1 LDC.64 R12, c[0x0][0x390] ;  /* 0x0000e400ff0c9b82 */ /* 0x000ea60000000a00 */
[----:B------:R-:W-:Y:S01]  /*0120*/  ISETP.GE.AND P3, PT, R0, R5, PT ;  /* 0x000000050000720c */ /* 0x000fe20003f66270 */
[----:B0-----:R-:W-:-:S12]  /*0130*/  @!P0 IMAD.WIDE.U32 R10, R9, 0x2, R10 ;  /* 0x00000002090a8825 */ /* 0x001fd800078e000a */
[----:B------:R-:W-:Y:S01]  /*0140*/  @!P3 IMAD R21, R3, 0x200, R0 ;  /* 0x000002000315b824 */ /* 0x000fe200078e0200 */
[----:B------:R-:W0:Y:S01]  /*0150*/  @!P3 LDC.64 R14, c[0x0][0x390] ;  /* 0x0000e400ff0ebb82 */ /* 0x000e220000000a00 */
[----:B------:R-:W-:-:S05]  /*0160*/  @!P3 VIADD R0, R0, 0x80 ;  /* 0x000000800000b836 */ /* 0x000fca0000000000 */
[----:B------:R-:W-:Y:S01]  /*0170*/  ISETP.GE.AND P2, PT, R0, R5, PT ;  /* 0x000000050000720c */ /* 0x000fe20003f46270 */
[----:B--2---:R-:W-:-:S05]  /*0180*/  @!P1 IMAD.WIDE.U32 R12, R17, 0x2, R12 ;  /* 0x00000002110c9825 */ /* 0x004fca00078e000c */
[----:B-1----:R-:W3:Y:S07]  /*0190*/  @!P1 LDG.E.U16 R2, desc[UR4][R12.64] ;  /* 0x000000040c029981 */ /* 0x002eee000c1e1500 */
[----:B------:R-:W1:Y:S01]  /*01a0*/  @!P2 LDC.64 R6, c[0x0][0x390] ;  /* 0x0000e400ff06ab82 */ /* 0x000e620000000a00 */
[--C-:B------:R-:W-:Y:S01]  /*01b0*/  @!P2 IMAD R19, R3, 0x200, R0.reuse ;  /* 0x000002000313a824 */ /* 0x100fe200078e0200 */
[----:B------:R-:W-:Y:S01]  /*01c0*/  PRMT R0, RZ, 0x7610, R0 ;  /* 0x00007610ff007816 */ /* 0x000fe20000000000 */
[----:B0-----:R-:W-:-:S05]  /*01d0*/  @!P3 IMAD.WIDE.U32 R16, R21, 0x2, R14 ;  /* 0x000000021510b825 */ /* 0x001fca00078e000e */
[----:B------:R-:W2:Y:S04]  /*01e0*/  @!P0 LDG.E.U16 R0, desc[UR4][R10.64] ;  /* 0x000000040a008981 */ /* 0x000ea8000c1e1500 */
[----:B------:R-:W4:Y:S01]  /*01f0*/  @!P3 LDG.E.U16 R4, desc[UR4][R16.64] ;  /* 0x000000041004b981 */ /* 0x000f22000c1e1500 */
[----:B-1----:R-:W-:Y:S01]  /*0200*/  @!P2 IMAD.WIDE.U32 R14, R19, 0x2, R6 ;  /* 0x00000002130ea825 */ /* 0x002fe200078e0006 */
[----:B------:R-:W-:-:S06]  /*0210*/  PRMT R6, RZ, 0x7610, R6 ;  /* 0x00007610ff067816 */ /* 0x000fcc0000000006 */
[----:B------:R-:W5:Y:S01]  /*0220*/  @!P2 LDG.E.U16 R6, desc[UR4][R14.64] ;  /* 0x000000040e06a981 */ /* 0x000f62000c1e1500 */
[----:B------:R-:W-:Y:S01]  /*0230*/  ISETP.GE.AND P0, PT, R8, R5, PT ;  /* 0x000000050800720c */ /* 0x000fe20003f06270 */
[----:B------:R-:W-:Y:S04]  /*0240*/  BSSY.RECONVERGENT B0, `(.L_x_18062) ;  /* 0x000001b000007945 */ /* 0x000fe80003800200 */
[----:B------:R-:W-:Y:S01]  /*0250*/  BSSY.RELIABLE B1, `(.L_x_18063) ;  /* 0x0000013000017945 */ /* 0x000fe20003800100 */
[----:B---3--:R-:W-:Y:S02]  /*0260*/  VIMNMX.S16x2 R2, PT, PT, R2, UR6, PT ;  /* 0x0000000602027c48 */ /* 0x008fe4000bfe0300 */
[----:B--2---:R-:W-:Y:S02]  /*0270*/  VIMNMX.S16x2 R0, PT, PT, R0, UR6, PT ;  /* 0x0000000600007c48 */ /* 0x004fe4000bfe0300 */
[----:B----4-:R-:W-:-:S02]  /*0280*/  VIMNMX.S16x2 R4, PT, PT, R4, UR6, PT ;  /* 0x0000000604047c48 */ /* 0x010fc4000bfe0300 */
[----:B-----5:R-:W-:Y:S01]  /*0290*/  VIMNMX.S16x2 R9, PT, PT, R6, UR6, PT ;  /* 0x0000000606097c48 */ /* 0x020fe2000bfe0300 */
[----:B------:R-:W-:Y:S06]  /*02a0*/  @P0 BRA `(.L_x_18064) ;  /* 0x0000000000340947 */ /* 0x000fec0003800000 */
[----:B------:R-:W0:Y:S01]  /*02b0*/  LDC.64 R6, c[0x0][0x388] ;  /* 0x0000e200ff067b82 */ /* 0x000e220000000a00 */
[----:B------:R-:W-:Y:S01]  /*02c0*/  IMAD R11, R3, 0x200, R8 ;  /* 0x00000200030b7824 */ /* 0x000fe200078e0208 */
[----:B------:R-:W-:-:S04]  /*02d0*/  IADD3 R8, PT, PT, R8, 0x80, RZ ;  /* 0x0000008008087810 */ /* 0x000fc80007ffe0ff */
[----:B------:R-:W-:-:S13]  /*02e0*/  ISETP.GE.AND P0, PT, R8, R5, PT ;  /* 0x000000050800720c */ /* 0x000fda0003f06270 */
[----:B------:R-:W-:Y:S05]  /*02f0*/  @P0 BREAK.RELIABLE B1 ;  /* 0x0000000000010942 */ /* 0x000fea0003800100 */
[----:B0-----:R-:W-:-:S05]  /*0300*/  IMAD.WIDE.U32 R6, R11, 0x2, R6 ;  /* 0x000000020b067825 */ /* 0x001fca00078e0006 */
[----:B------:R0:W-:Y:S01]  /*0310*/  STG.E.U16 desc[UR4][R6.64], R0 ;  /* 0x0000000006007986 */ /* 0x0001e2000c101504 */
[----:B------:R-:W-:Y:S05]  /*0320*/  @P0 BRA `(.L_x_18065) ;  /* 0x0000000000300947 */ /* 0x000fea0003800000 */
[----:B0-----:R-:W0:Y:S01]  /*0330*/  LDC.64 R6, c[0x0][0x388] ;  /* 0x0000e200ff067b82 */ /* 0x001e220000000a00 */
[----:B------:R-:W-:Y:S02]  /*0340*/  IMAD R11, R3, 0x200, R8 ;  /* 0x00000200030b7824 */ /* 0x000fe400078e0208 */
[----:B------:R-:W-:Y:S02]  /*0350*/  VIADD R8, R8, 0x80 ;  /* 0x0000008008087836 */ /* 0x000fe40000000000 */
[----:B0-----:R-:W-:-:S05]  /*0360*/  IMAD.WIDE.U32 R6, R11, 0x2, R6 ;  /* 0x000000020b067825 */ /* 0x001fca00078e0006 */
[----:B------:R0:W-:Y:S02]  /*0370*/  STG.E.U16 desc[UR4][R6.64], R2 ;  /* 0x0000000206007986 */ /* 0x0001e4000c101504 */
.L_x_18064:
[----:B------:R-:W-:Y:S05]  /*0380*/  BSYNC.RELIABLE B1 ;  /* 0x0000000000017941 */ /* 0x000fea0003800100 */
.L_x_18063:
[----:B------:R-:W-:-:S13]  /*0390*/  ISETP.GE.AND P0, PT, R8, R5, PT ;  /* 0x000000050800720c */ /* 0x000fda0003f06270 */
[----:B0-----:R-:W0:Y:S01]  /*03a0*/  @!P0 LDC.64 R6, c[0x0][0x388] ;  /* 0x0000e200ff068b82 */ /* 0x001e220000000a00 */
[----:B------:R-:W-:Y:S01]  /*03b0*/  @!P0 LEA R11, R3, R8, 0x9 ;  /* 0x00000008030b8211 */ /* 0x000fe200078e48ff */
[----:B------:R-:W-:-:S04]  /*03c0*/  @!P0 VIADD R8, R8, 0x80 ;  /* 0x0000008008088836 */ /* 0x000fc80000000000 */
[----:B0-----:R-:W-:-:S05]  /*03d0*/  @!P0 IMAD.WIDE.U32 R6, R11, 0x2, R6 ;  /* 0x000000020b068825 */ /* 0x001fca00078e0006 */
[----:B------:R1:W-:Y:S02]  /*03e0*/  @!P0 STG.E.U16 desc[UR4][R6.64], R4 ;  /* 0x0000000406008986 */ /* 0x0003e4000c101504 */
.L_x_18065:
[----:B------:R-:W-:Y:S05]  /*03f0*/  BSYNC.RECONVERGENT B0 ;  /* 0x0000000000007941 */ /* 0x000fea0003800200 */
.L_x_18062:
[----:B------:R-:W-:Y:S05]  /*0400*/  WARPSYNC.ALL ;  /* 0x0000000000007948 */ /* 0x000fea0003800000 */
[----:B------:R-:W-:-:S13]  /*0410*/  ISETP.GE.AND P0, PT, R8, R5, PT ;  /* 0x000000050800720c */ /* 0x000fda0003f06270 */
[----:B------:R-:W-:Y:S05]  /*0420*/  @P0 EXIT ;  /* 0x000000000000094d */ /* 0x000fea0003800000 */
[----:B-1----:R-:W1:Y:S01]  /*0430*/  LDC.64 R4, c[0x0][0x388] ;  /* 0x0000e200ff047b82 */ /* 0x002e620000000a00 */
[----:B------:R-:W-:-:S05]  /*0440*/  LEA R3, R3, R8, 0x9 ;  /* 0x0000000803037211 */ /* 0x000fca00078e48ff */
[----:B-1----:R-:W-:-:S05]  /*0450*/  IMAD.WIDE.U32 R2, R3, 0x2, R4 ;  /* 0x0000000203027825 */ /* 0x002fca00078e0004 */
[----:B------:R-:W-:Y:S01]  /*0460*/  STG.E.U16 desc[UR4][R2.64], R9 ;  /* 0x0000000902007986 */ /* 0x000fe2000c101504 */
[----:B------:R-:W-:Y:S05]  /*0470*/  EXIT ;  /* 0x000000000000794d */ /* 0x000fea0003800000 */
.L_x_18066:
        /* <DEDUP_REMOVED lines=16> */
.L_x_41033:


//--------------------- .text._ZN2at6native29vectorized_elementwise_kernelILi2ENS0_13AUnaryFunctorIsssZZZNS0_19minimum_kernel_cudaERNS_18TensorIteratorBaseEENKUlvE_clEvENKUlvE3_clEvEUlssE_EESt5arrayIPcLm2EEEEviT0_T1_ --------------------------
	.section	.text._ZN2at6native29vectorized_elementwise_kernelILi2ENS0_13AUnaryFunctorIsssZZZNS0_19minimum_kernel_cudaERNS_18TensorIteratorBaseEENKUlvE_clEvENKUlvE3_clEvEUlssE_EESt5arrayIPcLm2EEEEviT0_T1_,"ax",@progbits
	.align	128
        .global         _ZN2at6native29vectorized_elementwise_kernelILi2ENS0_13AUnaryFunctorIsssZZZNS0_19minimum_kernel_cudaERNS_18TensorIteratorBaseEENKUlvE_clEvENKUlvE3_clEvEUlssE_EESt5arrayIPcLm2EEEEviT0_T1_
        .type           _ZN2at6native29vectorized_elementwise_kernelILi2ENS0_13AUnaryFunctorIsssZZZNS0_19minimum_kernel_cudaERNS_18TensorIteratorBaseEENKUlvE_clEvENKUlvE3_clEvEUlssE_EESt5arrayIPcLm2EEEEviT0_T1_,@function
        .size           _ZN2at6native29vectorized_elementwise_kernelILi2ENS0_13AUnaryFunctorIsssZZZNS0_19minimum_kernel_cudaERNS_18TensorIteratorBaseEENKUlvE_clEvENKUlvE3_clEvEUlssE_EESt5arrayIPcLm2EEEEviT0_T1_,(.L_x_41034 - _ZN2at6native29vectorized_elementwise_kernelILi2ENS0_13AUnaryFunctorIsssZZZNS0_19minimum_kernel_cudaERNS_18TensorIteratorBaseEENKUlvE_clEvENKUlvE3_clEvEUlssE_EESt5arrayIPcLm2EEEEviT0_T1_)
        .other          _ZN2at6native29vectorized_elementwise_kernelILi2ENS0_13AUnaryFunctorIsssZZZNS0_19minimum_kernel_cudaERNS_18TensorIteratorBaseEENKUlvE_clEvENKUlvE3_clEvEUlssE_EESt5arrayIPcLm2EEEEviT0_T1_,@"STO_CUDA_ENTRY STV_DEFAULT"
_ZN2at6native29vectorized_elementwise_kernelILi2ENS0_13AUnaryFunctorIsssZZZNS0_19minimum_kernel_cudaERNS_18TensorIteratorBaseEENKUlvE_clEvENKUlvE3_clEvEUlssE_EESt5arrayIPcLm2EEEEviT0_T1_:
.text._ZN2at6native29vectorized_elementwise_kernelILi2ENS0_13AUnaryFunctorIsssZZZNS0_19minimum_kernel_cudaERNS_18TensorIteratorBaseEENKUlvE_clEvENKUlvE3_clEvEUlssE_EESt5arrayIPcLm2EEEEviT0_T1_:
        /* <DEDUP_REMOVED lines=9> */
[----:B------:R-:W-:Y:S01]  /*0090*/  PRMT R4, RZ, 0x7610, R4 ;  /* 0x00007610ff047816 */ /* 0x000fe20000000004 */
[----:B------:R-:W1:Y:S01]  /*00a0*/  LDCU.U16 UR6, c[0x0][0x386] ;  /* 0x000070c0ff0677ac */ /* 0x000e620008000400 */
        /* <DEDUP_REMOVED lines=11> */
[----:B------:R0:W1:Y:S07]  /*0160*/  @!P6 LDG.E.U16 R4, desc[UR4][R16.64] ;  /* 0x000000041004e981 */ /* 0x00006e000c1e1500 */
[----:B------:R-:W-:Y:S01]  /*0170*/  @!P4 IMAD.IADD R2, R3, 0x1, R0 ;  /* 0x000000010302c824 */ /* 0x000fe200078e0200 */
[----:B------:R-:W3:Y:S01]  /*0180*/  @!P4 LDC.64 R28, c[0x0][0x390] ;  /* 0x0000e400ff1ccb82 */ /* 0x000ee20000000a00 */
[----:B------:R-:W-:-:S05]  /*0190*/  @!P4 VIADD R0, R0, 0x80 ;  /* 0x000000800000c836 */ /* 0x000fca0000000000 */
        /* <DEDUP_REMOVED lines=9> */
[----:B------:R-:W-:Y:S01]  /*0230*/  @!P1 IMAD.IADD R11, R3, 0x1, R0 ;  /* 0x00000001030b9824 */ /* 0x000fe200078e0200 */
[----:B------:R-:W5:Y:S01]  /*0240*/  @!P1 LDC.64 R20, c[0x0][0x390] ;  /* 0x0000e400ff149b82 */ /* 0x000f620000000a00 */
[----:B------:R-:W-:-:S05]  /*0250*/  @!P1 VIADD R0, R0, 0x80 ;  /* 0x0000008000009836 */ /* 0x000fca0000000000 */
[----:B------:R-:W-:-:S13]  /*0260*/  ISETP.GE.U32.AND P0, PT, R0, R5, PT ;  /* 0x000000050000720c */ /* 0x000fda0003f06070 */
[----:B------:R-:W-:Y:S01]  /*0270*/  @!P0 IMAD.IADD R9, R3, 0x1, R0 ;  /* 0x0000000103098824 */ /* 0x000fe200078e0200 */
[----:B------:R-:W5:Y:S01]  /*0280*/  @!P0 LDC.64 R22, c[0x0][0x390] ;  /* 0x0000e400ff168b82 */ /* 0x000f620000000a00 */
[----:B------:R-:W-:-:S05]  /*0290*/  @!P0 VIADD R0, R0, 0x80 ;  /* 0x0000008000008836 */ /* 0x000fca0000000000 */
[----:B------:R-:W-:-:S13]  /*02a0*/  ISETP.GE.U32.AND P6, PT, R0, R5, PT ;  /* 0x000000050000720c */ /* 0x000fda0003fc6070 */
[----:B------:R-:W5:Y:S01]  /*02b0*/  @!P6 LDC.64 R24, c[0x0][0x390] ;  /* 0x0000e400ff18eb82 */ /* 0x000f620000000a00 */
[----:B----4-:R-:W-:Y:S01]  /*02c0*/  @!P2 IMAD.WIDE.U32 R18, R13, 0x2, R18 ;  /* 0x000000020d12a825 */ /* 0x010fe200078e0012 */
[----:B------:R-:W-:Y:S02]  /*02d0*/  @!P6 IADD3 R13, PT, PT, R3, R0, RZ ;  /* 0x00000000030de210 */ /* 0x000fe40007ffe0ff */
[----:B------:R-:W-:Y:S01]  /*02e0*/  PRMT R0, RZ, 0x7610, R0 ;  /* 0x00007610ff007816 */ /* 0x000fe20000000000 */
[----:B--2---:R-:W-:Y:S01]  /*02f0*/  @!P5 IMAD.WIDE.U32 R26, R6, 0x2, R26 ;  /* 0x00000002061ad825 */ /* 0x004fe200078e001a */
[----:B------:R-:W-:Y:S02]  /*0300*/  PRMT R6, RZ, 0x7610, R6 ;  /* 0x00007610ff067816 */ /* 0x000fe40000000006 */
[----:B------:R-:W-:Y:S01]  /*0310*/  PRMT R8, RZ, 0x7610, R8 ;  /* 0x00007610ff087816 */ /* 0x000fe20000000008 */
[----:B---3--:R-:W-:Y:S01]  /*0320*/  @!P4 IMAD.WIDE.U32 R28, R2, 0x2, R28 ;  /* 0x00000002021cc825 */ /* 0x008fe200078e001c */
[----:B------:R-:W-:-:S02]  /*0330*/  PRMT R2, RZ, 0x7610, R2 ;  /* 0x00007610ff027816 */ /* 0x000fc40000000002 */
[----:B------:R-:W-:Y:S01]  /*0340*/  PRMT R10, RZ, 0x7610, R10 ;  /* 0x00007610ff0a7816 */ /* 0x000fe2000000000a */
[----:B0-----:R-:W-:Y:S01]  /*0350*/  @!P3 IMAD.WIDE.U32 R16, R15, 0x2, R16 ;  /* 0x000000020f10b825 */ /* 0x001fe200078e0010 */
[----:B------:R-:W-:Y:S01]  /*0360*/  PRMT R12, RZ, 0x7610, R12 ;  /* 0x00007610ff0c7816 */ /* 0x000fe2000000000c */
[----:B------:R-:W2:Y:S01]  /*0370*/  @!P4 LDG.E.U16 R0, desc[UR4][R28.64] ;  /* 0x000000041c00c981 */ /* 0x000ea2000c1e1500 */
[----:B------:R-:W-:Y:S01]  /*0380*/  PRMT R14, RZ, 0x7610, R14 ;  /* 0x00007610ff0e7816 */ /* 0x000fe2000000000e */
[----:B-----5:R-:W-:Y:S02]  /*0390*/  @!P1 IMAD.WIDE.U32 R20, R11, 0x2, R20 ;  /* 0x000000020b149825 */ /* 0x020fe400078e0014 */
[----:B------:R-:W3:Y:S02]  /*03a0*/  @!P5 LDG.E.U16 R2, desc[UR4][R26.64] ;  /* 0x000000041a02d981 */ /* 0x000ee4000c1e1500 */
[----:B------:R-:W-:Y:S02]  /*03b0*/  @!P0 IMAD.WIDE.U32 R22, R9, 0x2, R22 ;  /* 0x0000000209168825 */ /* 0x000fe400078e0016 */
[----:B------:R-:W4:Y:S02]  /*03c0*/  @!P3 LDG.E.U16 R6, desc[UR4][R16.64] ;  /* 0x000000041006b981 */ /* 0x000f24000c1e1500 */
[----:B------:R-:W-:-:S02]  /*03d0*/  @!P6 IMAD.WIDE.U32 R24, R13, 0x2, R24 ;  /* 0x000000020d18e825 */ /* 0x000fc400078e0018 */
[----:B------:R-:W5:Y:S04]  /*03e0*/  @!P2 LDG.E.U16 R8, desc[UR4][R18.64] ;  /* 0x000000041208a981 */ /* 0x000f68000c1e1500 */
[----:B------:R-:W5:Y:S04]  /*03f0*/  @!P1 LDG.E.U16 R10, desc[UR4][R20.64] ;  /* 0x00000004140a9981 */ /* 0x000f68000c1e1500 */
[----:B------:R-:W5:Y:S04]  /*0400*/  @!P0 LDG.E.U16 R12, desc[UR4][R22.64] ;  /* 0x00000004160c8981 */ /* 0x000f68000c1e1500 */
[----:B------:R-:W5:Y:S01]  /*0410*/  @!P6 LDG.E.U16 R14, desc[UR4][R24.64] ;  /* 0x00000004180ee981 */ /* 0x000f62000c1e1500 */
[----:B------:R-:W-:Y:S01]  /*0420*/  ISETP.GE.U32.AND P0, PT, R7, R5, PT ;  /* 0x000000050700720c */ /* 0x000fe20003f06070 */
[----:B------:R-:W-:Y:S04]  /*0430*/  BSSY.RECONVERGENT B0, `(.L_x_18068) ;  /* 0x000003b000007945 */ /* 0x000fe80003800200 */
[----:B------:R-:W-:Y:S01]  /*0440*/  BSSY.RELIABLE B1, `(.L_x_18069) ;  /* 0x0000033000017945 */ /* 0x000fe20003800100 */
[----:B-1----:R-:W-:-:S02]  /*0450*/  VIMNMX.S16x2 R4, PT, PT, R4, UR6, PT ;  /* 0x0000000604047c48 */ /* 0x002fc4000bfe0300 */
[----:B--2---:R-:W-:Y:S02]  /*0460*/  VIMNMX.S16x2 R0, PT, PT, R0, UR6, PT ;  /* 0x0000000600007c48 */ /* 0x004fe4000bfe0300 */
[----:B---3--:R-:W-:Y:S02]  /*0470*/  VIMNMX.S16x2 R2, PT, PT, R2, UR6, PT ;  /* 0x0000000602027c48 */ /* 0x008fe4000bfe0300 */
[----:B----4-:R-:W-:Y:S02]  /*0480*/  VIMNMX.S16x2 R6, PT, PT, R6, UR6, PT ;  /* 0x0000000606067c48 */ /* 0x010fe4000bfe0300 */
[----:B-----5:R-:W-:Y:S02]  /*0490*/  VIMNMX.S16x2 R8, PT, PT, R8, UR6, PT ;  /* 0x0000000608087c48 */ /* 0x020fe4000bfe0300 */
[----:B------:R-:W-:Y:S02]  /*04a0*/  VIMNMX.S16x2 R10, PT, PT, R10, UR6, PT ;  /* 0x000000060a0a7c48 */ /* 0x000fe4000bfe0300 */
[----:B------:R-:W-:-:S02]  /*04b0*/  VIMNMX.S16x2 R12, PT, PT, R12, UR6, PT ;  /* 0x000000060c0c7c48 */ /* 0x000fc4000bfe0300 */
[----:B------:R-:W-:Y:S01]  /*04c0*/  VIMNMX.S16x2 R14, PT, PT, R14, UR6, PT ;  /* 0x000000060e0e7c48 */ /* 0x000fe2000bfe0300 */
[----:B------:R-:W-:Y:S06]  /*04d0*/  @P0 BRA `(.L_x_18070) ;  /* 0x0000000000300947 */ /* 0x000fec0003800000 */
        /* <DEDUP_REMOVED lines=12> */
.L_x_18070:
[----:B------:R-:W-:-:S13]  /*05a0*/  ISETP.GE.U32.AND P0, PT, R7, R5, PT ;  /* 0x000000050700720c */ /* 0x000fda0003f06070 */
[----:B------:R-:W-:Y:S05]  /*05b0*/  @P0 BRA `(.L_x_18072) ;  /* 0x0000000000300947 */ /* 0x000fea0003800000 */
[----:B0-----:R-:W0:Y:S01]  /*05c0*/  LDC.64 R16, c[0x0][0x388] ;  /* 0x0000e200ff107b82 */ /* 0x001e220000000a00 */
[----:B------:R-:W-:Y:S02]  /*05d0*/  IMAD.IADD R9, R3, 0x1, R7 ;  /* 0x0000000103097824 */ /* 0x000fe400078e0207 */
[----:B------:R-:W-:Y:S02]  /*05e0*/  VIADD R7, R7, 0x80 ;  /* 0x0000008007077836 */ /* 0x000fe40000000000 */
[----:B0-----:R-:W-:-:S05]  /*05f0*/  IMAD.WIDE.U32 R16, R9, 0x2, R16 ;  /* 0x0000000209107825 */ /* 0x001fca00078e0010 */
[----:B------:R1:W-:Y:S02]  /*0600*/  STG.E.U16 desc[UR4][R16.64], R0 ;  /* 0x0000000010007986 */ /* 0x0003e4000c101504 */
.L_x_18071:
[----:B------:R-:W-:-:S13]  /*0610*/  ISETP.GE.U32.AND P0, PT, R7, R5, PT ;  /* 0x000000050700720c */ /* 0x000fda0003f06070 */
[----:B------:R-:W-:Y:S05]  /*0620*/  @P0 BRA `(.L_x_18073) ;  /* 0x0000000000300947 */ /* 0x000fea0003800000 */
[----:B01----:R-:W0:Y:S01]  /*0630*/  LDC.64 R16, c[0x0][0x388] ;  /* 0x0000e200ff107b82 */ /* 0x003e220000000a00 */
[----:B------:R-:W-:Y:S02]  /*0640*/  IMAD.IADD R9, R3, 0x1, R7 ;  /* 0x0000000103097824 */ /* 0x000fe400078e0207 */
[----:B------:R-:W-:Y:S02]  /*0650*/  VIADD R7, R7, 0x80 ;  /* 0x0000008007077836 */ /* 0x000fe40000000000 */
[----:B0-----:R-:W-:-:S05]  /*0660*/  IMAD.WIDE.U32 R16, R9, 0x2, R16 ;  /* 0x0000000209107825 */ /* 0x001fca00078e0010 */
[----:B------:R1:W-:Y:S02]  /*0670*/  STG.E.U16 desc[UR4][R16.64], R6 ;  /* 0x0000000610007986 */ /* 0x0003e4000c101504 */
.L_x_18072:
[----:B------:R-:W-:-:S13]  /*0680*/  ISETP.GE.U32.AND P0, PT, R7, R5, PT ;  /* 0x000000050700720c */ /* 0x000fda0003f06070 */
[----:B------:R-:W-:Y:S05]  /*0690*/  @P0 BRA `(.L_x_18074) ;  /* 0x0000000000340947 */ /* 0x000fea0003800000 */
[----:B01----:R-:W0:Y:S01]  /*06a0*/  LDC.64 R16, c[0x0][0x388] ;  /* 0x0000e200ff107b82 */ /* 0x003e220000000a00 */
[----:B------:R-:W-:Y:S01]  /*06b0*/  IADD3 R9, PT, PT, R3, R7, RZ ;  /* 0x0000000703097210 */ /* 0x000fe20007ffe0ff */
[----:B------:R-:W-:-:S04]  /*06c0*/  VIADD R7, R7, 0x80 ;  /* 0x0000008007077836 */ /* 0x000fc80000000000 */
[----:B0-----:R-:W-:-:S05]  /*06d0*/  IMAD.WIDE.U32 R16, R9, 0x2, R16 ;  /* 0x0000000209107825 */ /* 0x001fca00078e0010 */
[----:B------:R2:W-:Y:S02]  /*06e0*/  STG.E.U16 desc[UR4][R16.64], R8 ;  /* 0x0000000810007986 */ /* 0x0005e4000c101504 */
.L_x_18073:
[----:B------:R-:W-:-:S13]  /*06f0*/  ISETP.GE.U32.AND P0, PT, R7, R5, PT ;  /* 0x000000050700720c */ /* 0x000fda0003f06070 */
[----:B------:R-:W-:Y:S05]  /*0700*/  @P0 BREAK.RELIABLE B1 ;  /* 0x0000000000010942 */ /* 0x000fea0003800100 */
[----:B------:R-:W-:Y:S05]  /*0710*/  @P0 BRA `(.L_x_18075) ;  /* 0x0000000000300947 */ /* 0x000fea0003800000 */
[----:B--2---:R-:W2:Y:S01]  /*0720*/  LDC.64 R8, c[0x0][0x388] ;  /* 0x0000e200ff087b82 */ /* 0x004ea20000000a00 */
[----:B------:R-:W-:Y:S02]  /*0730*/  IMAD.IADD R11, R3, 0x1, R7 ;  /* 0x00000001030b7824 */ /* 0x000fe400078e0207 */
[----:B------:R-:W-:Y:S02]  /*0740*/  VIADD R7, R7, 0x80 ;  /* 0x0000008007077836 */ /* 0x000fe40000000000 */
[----:B--2---:R-:W-:-:S05]  /*0750*/  IMAD.WIDE.U32 R8, R11, 0x2, R8 ;  /* 0x000000020b087825 */ /* 0x004fca00078e0008 */
[----:B------:R2:W-:Y:S02]  /*0760*/  STG.E.U16 desc[UR4][R8.64], R10 ;  /* 0x0000000a08007986 */ /* 0x0005e4000c101504 */
.L_x_18074:
[----:B------:R-:W-:Y:S05]  /*0770*/  BSYNC.RELIABLE B1 ;  /* 0x0000000000017941 */ /* 0x000fea0003800100 */
.L_x_18069:
[----:B------:R-:W-:-:S13]  /*0780*/  ISETP.GE.U32.AND P0, PT, R7, R5, PT ;  /* 0x000000050700720c */ /* 0x000fda0003f06070 */
[----:B--2---:R-:W2:Y:S01]  /*0790*/  @!P0 LDC.64 R8, c[0x0][0x388] ;  /* 0x0000e200ff088b82 */ /* 0x004ea20000000a00 */
[----:B------:R-:W-:Y:S02]  /*07a0*/  @!P0 IMAD.IADD R11, R3, 0x1, R7 ;  /* 0x00000001030b8824 */ /* 0x000fe400078e0207 */
[----:B------:R-:W-:Y:S02]  /*07b0*/  @!P0 VIADD R7, R7, 0x80 ;  /* 0x0000008007078836 */ /* 0x000fe40000000000 */
[----:B--2---:R-:W-:-:S05]  /*07c0*/  @!P0 IMAD.WIDE.U32 R8, R11, 0x2, R8 ;  /* 0x000000020b088825 */ /* 0x004fca00078e0008 */
[----:B------:R3:W-:Y:S02]  /*07d0*/  @!P0 STG.E.U16 desc[UR4][R8.64], R12 ;  /* 0x0000000c08008986 */ /* 0x0007e4000c101504 */
.L_x_18075:
[----:B------:R-:W-:Y:S05]  /*07e0*/  BSYNC.RECONVERGENT B0 ;  /* 0x0000000000007941 */ /* 0x000fea0003800200 */
.L_x_18068:
[----:B------:R-:W-:Y:S05]  /*07f0*/  WARPSYNC.ALL ;  /* 0x0000000000007948 */ /* 0x000fea0003800000 */
[----:B------:R-:W-:-:S13]  /*0800*/  ISETP.GE.U32.AND P0, PT, R7, R5, PT ;  /* 0x000000050700720c */ /* 0x000fda0003f06070 */
[----:B------:R-:W-:Y:S05]  /*0810*/  @P0 EXIT ;  /* 0x000000000000094d */ /* 0x000fea0003800000 */
[----:B0-----:R-:W0:Y:S01]  /*0820*/  LDC.64 R4, c[0x0][0x388] ;  /* 0x0000e200ff047b82 */ /* 0x001e220000000a00 */
[----:B------:R-:W-:-:S04]  /*0830*/  IMAD.IADD R3, R3, 0x1, R7 ;  /* 0x0000000103037824 */ /* 0x000fc800078e0207 */
[----:B0-----:R-:W-:-:S05]  /*0840*/  IMAD.WIDE.U32 R2, R3, 0x2, R4 ;  /* 0x0000000203027825 */ /* 0x001fca00078e0004 */
[----:B------:R-:W-:Y:S01]  /*0850*/  STG.E.U16 desc[UR4][R2.64], R14 ;  /* 0x0000000e02007986 */ /* 0x000fe2000c101504 */
[----:B------:R-:W-:Y:S05]  /*0860*/  EXIT ;  /* 0x000000000000794d */ /* 0x000fea0003800000 */
.L_x_18067:
[----:B------:R-:W0:Y:S01]  /*0870*/  S2R R9, SR_TID.X ;  /* 0x0000000000097919 */ /* 0x000e220000002100 */
[----:B------:R-:W1:Y:S01]  /*0880*/  LDC.64 R4, c[0x0][0x390] ;  /* 0x0000e400ff047b82 */ /* 0x000e620000000a00 */
[----:B------:R-:W2:Y:S07]  /*0890*/  LDCU.U16 UR6, c[0x0][0x386] ;  /* 0x000070c0ff0677ac */ /* 0x000eae0008000400 */
        /* <DEDUP_REMOVED lines=9> */
[C---:B----4-:R-:W-:Y:S02]  /*0930*/  PRMT R3, R8.reuse, 0x7632, R3 ;  /* 0x0000763208037816 */ /* 0x050fe40000000003 */
[----:B--2---:R-:W-:Y:S02]  /*0940*/  VIMNMX.S16x2 R8, PT, PT, R8, UR6, PT ;  /* 0x0000000608087c48 */ /* 0x004fe4000bfe0300 */
[----:B-----5:R-:W-:Y:S02]  /*0950*/  PRMT R5, R2, 0x7632, R5 ;  /* 0x0000763202057816 */ /* 0x020fe40000000005 */
[----:B------:R-:W-:Y:S02]  /*0960*/  VIMNMX.S16x2 R3, PT, PT, R3, UR6, PT ;  /* 0x0000000603037c48 */ /* 0x000fe4000bfe0300 */
[----:B------:R-:W-:Y:S02]  /*0970*/  PRMT R9, R0, 0x7632, R9 ;  /* 0x0000763200097816 */ /* 0x000fe40000000009 */
[----:B------:R-:W-:-:S02]  /*0980*/  VIMNMX.S16x2 R2, PT, PT, R2, UR6, PT ;  /* 0x0000000602027c48 */ /* 0x000fc4000bfe0300 */
[----:B------:R-:W-:Y:S02]  /*0990*/  PRMT R10, R4, 0x7632, R10 ;  /* 0x00007632040a7816 */ /* 0x000fe4000000000a */
[----:B------:R-:W-:Y:S02]  /*09a0*/  VIMNMX.S16x2 R5, PT, PT, R5, UR6, PT ;  /* 0x0000000605057c48 */ /* 0x000fe4000bfe0300 */
[----:B------:R-:W-:Y:S02]  /*09b0*/  VIMNMX.S16x2 R0, PT, PT, R0, UR6, PT ;  /* 0x0000000600007c48 */ /* 0x000fe4000bfe0300 */
[----:B------:R-:W-:Y:S02]  /*09c0*/  VIMNMX.S16x2 R9, PT, PT, R9, UR6, PT ;  /* 0x0000000609097c48 */ /* 0x000fe4000bfe0300 */
[----:B------:R-:W-:Y:S02]  /*09d0*/  VIMNMX.S16x2 R4, PT, PT, R4, UR6, PT ;  /* 0x0000000604047c48 */ /* 0x000fe4000bfe0300 */
[----:B------:R-:W-:-:S02]  /*09e0*/  VIMNMX.S16x2 R10, PT, PT, R10, UR6, PT ;  /* 0x000000060a0a7c48 */ /* 0x000fc4000bfe0300 */
        /* <DEDUP_REMOVED lines=9> */
.L_x_18076:
        /* <DEDUP_REMOVED lines=16> */
.L_x_41034:


//--------------------- .text._ZN2at6native29vectorized_elementwise_kernelILi4ENS0_13AUnaryFunctorIsssZZZNS0_19minimum_kernel_cudaERNS_18TensorIteratorBaseEENKUlvE_clEvENKUlvE3_clEvEUlssE_EESt5arrayIPcLm2EEEEviT0_T1_ --------------------------
	.section	.text._ZN2at6native29vectorized_elementwise_kernelILi4ENS0_13AUnaryFunctorIsssZZZNS0_19minimum_kernel_cudaERNS_18TensorIteratorBaseEENKUlvE_clEvENKUlvE3_clEvEUlssE_EESt5arrayIPcLm2EEEEviT0_T1_,"ax",@progbits
	.align	128
        .global         _ZN2at6native29vectorized_elementwise_kernelILi4ENS0_13AUnaryFunctorIsssZZZNS0_19minimum_kernel_cudaERNS_18TensorIteratorBaseEENKUlvE_clEvENKUlvE3_clEvEUlssE_EESt5arrayIPcLm2EEEEviT0_T1_
        .type           _ZN2at6native29vectorized_elementwise_kernelILi4ENS0_13AUnaryFunctorIsssZZZNS0_19minimum_kernel_cudaERNS_18TensorIteratorBaseEENKUlvE_clEvENKUlvE3_clEvEUlssE_EESt5arrayIPcLm2EEEEviT0_T1_,@function
        .size           _ZN2at6native29vectorized_elementwise_kernelILi4ENS0_13AUnaryFunctorIsssZZZNS0_19minimum_kernel_cudaERNS_18TensorIteratorBaseEENKUlvE_clEvENKUlvE3_clEvEUlssE_EESt5arrayIPcLm2EEEEviT0_T1_,(.L_x_41035 - _ZN2at6native29vectorized_elementwise_kernelILi4ENS0_13AUnaryFunctorIsssZZZNS0_19minimum_kernel_cudaERNS_18TensorIteratorBaseEENKUlvE_clEvENKUlvE3_clEvEUlssE_EESt5arrayIPcLm2EEEEviT0_T1_)
        .other          _ZN2at6native29vectorized_elementwise_kernelILi4ENS0_13AUnaryFunctorIsssZZZNS0_19minimum_kernel_cudaERNS_18TensorIteratorBaseEENKUlvE_clEvENKUlvE3_clEvEUlssE_EESt5arrayIPcLm2EEEEviT0_T1_,@"STO_CUDA_ENTRY STV_DEFAULT"
_ZN2at6native29vectorized_elementwise_kernelILi4ENS0_13AUnaryFunctorIsssZZZNS0_19minimum_kernel_cudaERNS_18TensorIteratorBaseEENKUlvE_clEvENKUlvE3_clEvEUlssE_EESt5arrayIPcLm2EEEEviT0_T1_:
.text._ZN2at6native29vectorized_elementwise_kernelILi4ENS0_13AUnaryFunctorIsssZZZNS0_19minimum_kernel_cudaERNS_18TensorIteratorBaseEENKUlvE_clEvENKUlvE3_clEvEUlssE_EESt5arrayIPcLm2EEEEviT0_T1_:
        /* <DEDUP_REMOVED lines=45> */
[----:B------:R-:W-:-:S03]  /*02d0*/  PRMT R8, RZ, 0x7610, R8 ;  /* 0x00007610ff087816 */ /* 0x000fc60000000008 */
[--C-:B------:R-:W-:Y:S01]  /*02e0*/  @!P6 IMAD.IADD R13, R3, 0x1, R0.reuse ;  /* 0x00000001030de824 */ /* 0x100fe200078e0200 */
[----:B------:R-:W-:Y:S01]  /*02f0*/  PRMT R0, RZ, 0x7610, R0 ;  /* 0x00007610ff007816 */ /* 0x000fe20000000000 */
[----:B--2---:R-:W-:Y:S01]  /*0300*/  @!P5 IMAD.WIDE.U32 R26, R6, 0x2, R26 ;  /* 0x00000002061ad825 */ /* 0x004fe200078e001a */
[----:B------:R-:W-:Y:S01]  /*0310*/  PRMT R6, RZ, 0x7610, R6 ;  /* 0x00007610ff067816 */ /* 0x000fe20000000006 */
[----:B------:R-:W2:Y:S01]  /*0320*/  @!P2 LDG.E.U16 R8, desc[UR4][R18.64] ;  /* 0x000000041208a981 */ /* 0x000ea2000c1e1500 */
[----:B------:R-:W-:Y:S01]  /*0330*/  PRMT R10, RZ, 0x7610, R10 ;  /* 0x00007610ff0a7816 */ /* 0x000fe2000000000a */
[----:B---3--:R-:W-:Y:S01]  /*0340*/  @!P4 IMAD.WIDE.U32 R28, R2, 0x2, R28 ;  /* 0x00000002021cc825 */ /* 0x008fe200078e001c */
[----:B------:R-:W-:Y:S02]  /*0350*/  PRMT R2, RZ, 0x7610, R2 ;  /* 0x00007610ff027816 */ /* 0x000fe40000000002 */
[----:B------:R-:W-:Y:S01]  /*0360*/  PRMT R12, RZ, 0x7610, R12 ;  /* 0x00007610ff0c7816 */ /* 0x000fe2000000000c */
[----:B0-----:R-:W-:Y:S01]  /*0370*/  @!P3 IMAD.WIDE.U32 R16, R15, 0x2, R16 ;  /* 0x000000020f10b825 */ /* 0x001fe200078e0010 */
[----:B------:R-:W-:Y:S01]  /*0380*/  PRMT R14, RZ, 0x7610, R14 ;  /* 0x00007610ff0e7816 */ /* 0x000fe2000000000e */
[----:B------:R-:W3:Y:S02]  /*0390*/  @!P4 LDG.E.U16 R0, desc[UR4][R28.64] ;  /* 0x000000041c00c981 */ /* 0x000ee4000c1e1500 */
[----:B-----5:R-:W-:-:S02]  /*03a0*/  @!P1 IMAD.WIDE.U32 R20, R11, 0x2, R20 ;  /* 0x000000020b149825 */ /* 0x020fc400078e0014 */
[----:B------:R-:W4:Y:S02]  /*03b0*/  @!P5 LDG.E.U16 R2, desc[UR4][R26.64] ;  /* 0x000000041a02d981 */ /* 0x000f24000c1e1500 */
[----:B------:R-:W-:Y:S02]  /*03c0*/  @!P0 IMAD.WIDE.U32 R22, R9, 0x2, R22 ;  /* 0x0000000209168825 */ /* 0x000fe400078e0016 */
[----:B------:R-:W5:Y:S02]  /*03d0*/  @!P3 LDG.E.U16 R6, desc[UR4][R16.64] ;  /* 0x000000041006b981 */ /* 0x000f64000c1e1500 */
[----:B------:R-:W-:Y:S02]  /*03e0*/  @!P6 IMAD.WIDE.U32 R24, R13, 0x2, R24 ;  /* 0x000000020d18e825 */ /* 0x000fe400078e0018 */
        /* <DEDUP_REMOVED lines=27> */
.L_x_18080:
[----:B------:R-:W-:-:S13]  /*05a0*/  ISETP.GE.U32.AND P0, PT, R7, R5, PT ;  /* 0x000000050700720c */ /* 0x000fda0003f06070 */
[----:B------:R-:W-:Y:S05]  /*05b0*/  @P0 BRA `(.L_x_18082) ;  /* 0x0000000000300947 */ /* 0x000fea0003800000 */
[----:B0-----:R-:W0:Y:S01]  /*05c0*/  LDC.64 R16, c[0x0][0x388] ;  /* 0x0000e200ff107b82 */ /* 0x001e220000000a00 */
[----:B------:R-:W-:Y:S02]  /*05d0*/  IMAD.IADD R9, R3, 0x1, R7 ;  /* 0x0000000103097824 */ /* 0x000fe400078e0207 */
[----:B------:R-:W-:Y:S02]  /*05e0*/  VIADD R7, R7, 0x80 ;  /* 0x0000008007077836 */ /* 0x000fe40000000000 */
[----:B0-----:R-:W-:-:S05]  /*05f0*/  IMAD.WIDE.U32 R16, R9, 0x2, R16 ;  /* 0x0000000209107825 */ /* 0x001fca00078e0010 */
[----:B------:R1:W-:Y:S02]  /*0600*/  STG.E.U16 desc[UR4][R16.64], R0 ;  /* 0x0000000010007986 */ /* 0x0003e4000c101504 */
.L_x_18081:
[----:B------:R-:W-:-:S13]  /*0610*/  ISETP.GE.U32.AND P0, PT, R7, R5, PT ;  /* 0x000000050700720c */ /* 0x000fda0003f06070 */
[----:B------:R-:W-:Y:S05]  /*0620*/  @P0 BRA `(.L_x_18083) ;  /* 0x0000000000300947 */ /* 0x000fea0003800000 */
[----:B01----:R-:W0:Y:S01]  /*0630*/  LDC.64 R16, c[0x0][0x388] ;  /* 0x0000e200ff107b82 */ /* 0x003e220000000a00 */
[----:B------:R-:W-:Y:S02]  /*0640*/  IMAD.IADD R9, R3, 0x1, R7 ;  /* 0x0000000103097824 */ /* 0x000fe400078e0207 */
[----:B------:R-:W-:Y:S02]  /*0650*/  VIADD R7, R7, 0x80 ;  /* 0x0000008007077836 */ /* 0x000fe40000000000 */
[----:B0-----:R-:W-:-:S05]  /*0660*/  IMAD.WIDE.U32 R16, R9, 0x2, R16 ;  /* 0x0000000209107825 */ /* 0x001fca00078e0010 */
[----:B------:R1:W-:Y:S02]  /*0670*/  STG.E.U16 desc[UR4][R16.64], R6 ;  /* 0x0000000610007986 */ /* 0x0003e4000c101504 */
.L_x_18082:
[----:B------:R-:W-:-:S13]  /*0680*/  ISETP.GE.U32.AND P0, PT, R7, R5, PT ;  /* 0x000000050700720c */ /* 0x000fda0003f06070 */
[----:B------:R-:W-:Y:S05]  /*0690*/  @P0 BRA `(.L_x_18084) ;  /* 0x0000000000340947 */ /* 0x000fea0003800000 */
[----:B01----:R-:W0:Y:S01]  /*06a0*/  LDC.64 R16, c[0x0][0x388] ;  /* 0x0000e200ff107b82 */ /* 0x003e220000000a00 */
[----:B------:R-:W-:Y:S02]  /*06b0*/  IMAD.IADD R9, R3, 0x1, R7 ;  /* 0x0000000103097824 */ /* 0x000fe400078e0207 */
[----:B------:R-:W-:Y:S02]  /*06c0*/  VIADD R7, R7, 0x80 ;  /* 0x0000008007077836 */ /* 0x000fe40000000000 */
[----:B0-----:R-:W-:-:S05]  /*06d0*/  IMAD.WIDE.U32 R16, R9, 0x2, R16 ;  /* 0x0000000209107825 */ /* 0x001fca00078e0010 */
[----:B------:R2:W-:Y:S02]  /*06e0*/  STG.E.U16 desc[UR4][R16.64], R8 ;  /* 0x0000000810007986 */ /* 0x0005e4000c101504 */
.L_x_18083:
        /* <DEDUP_REMOVED lines=8> */
.L_x_18084:
[----:B------:R-:W-:Y:S05]  /*0770*/  BSYNC.RELIABLE B1 ;  /* 0x0000000000017941 */ /* 0x000fea0003800100 */
.L_x_18079:
[----:B------:R-:W-:-:S13]  /*0780*/  ISETP.GE.U32.AND P0, PT, R7, R5, PT ;  /* 0x000000050700720c */ /* 0x000fda0003f06070 */
[----:B--2---:R-:W2:Y:S01]  /*0790*/  @!P0 LDC.64 R8, c[0x0][0x388] ;  /* 0x0000e200ff088b82 */ /* 0x004ea20000000a00 */
[----:B------:R-:W-:Y:S02]  /*07a0*/  @!P0 IMAD.IADD R11, R3, 0x1, R7 ;  /* 0x00000001030b8824 */ /* 0x000fe400078e0207 */
[----:B------:R-:W-:Y:S02]  /*07b0*/  @!P0 VIADD R7, R7, 0x80 ;  /* 0x0000008007078836 */ /* 0x000fe40000000000 */
[----:B--2---:R-:W-:-:S05]  /*07c0*/  @!P0 IMAD.WIDE.U32 R8, R11, 0x2, R8 ;  /* 0x000000020b088825 */ /* 0x004fca00078e0008 */
[----:B------:R3:W-:Y:S02]  /*07d0*/  @!P0 STG.E.U16 desc[UR4][R8.64], R12 ;  /* 0x0000000c08008986 */ /* 0x0007e4000c101504 */
.L_x_18085:
[----:B------:R-:W-:Y:S05]  /*07e0*/  BSYNC.RECONVERGENT B0 ;  /* 0x0000000000007941 */ /* 0x000fea0003800200 */
.L_x_18078:
        /* <DEDUP_REMOVED lines=8> */
.L_x_18077:
[----:B------:R-:W0:Y:S01]  /*0870*/  S2R R7, SR_TID.X ;  /* 0x0000000000077919 */ /* 0x000e220000002100 */
[----:B------:R-:W1:Y:S01]  /*0880*/  LDC.64 R4, c[0x0][0x390] ;  /* 0x0000e400ff047b82 */ /* 0x000e620000000a00 */
[----:B------:R-:W2:Y:S07]  /*0890*/  LDCU.U16 UR6, c[0x0][0x386] ;  /* 0x000070c0ff0677ac */ /* 0x000eae0008000400 */
[----:B------:R-:W3:Y:S01]  /*08a0*/  LDC.64 R10, c[0x0][0x388] ;  /* 0x0000e200ff0a7b82 */ /* 0x000ee20000000a00 */
[----:B-1----:R-:W-:-:S04]  /*08b0*/  IMAD.WIDE.U32 R4, R3, 0x2, R4 ;  /* 0x0000000203047825 */ /* 0x002fc800078e0004 */
[----:B0-----:R-:W-:-:S05]  /*08c0*/  IMAD.WIDE.U32 R8, R7, 0x8, R4 ;  /* 0x0000000807087825 */ /* 0x001fca00078e0004 */
[----:B------:R-:W4:Y:S04]  /*08d0*/  LDG.E.64 R4, desc[UR4][R8.64+0x400] ;  /* 0x0004000408047981 */ /* 0x000f28000c1e1b00 */
[----:B------:R4:W5:Y:S01]  /*08e0*/  LDG.E.64 R12, desc[UR4][R8.64] ;  /* 0x00000004080c7981 */ /* 0x000962000c1e1b00 */
[----:B---3--:R-:W-:-:S04]  /*08f0*/  IMAD.WIDE.U32 R2, R3, 0x2, R10 ;  /* 0x0000000203027825 */ /* 0x008fc800078e000a */
[----:B------:R-:W-:Y:S01]  /*0900*/  IMAD.WIDE.U32 R2, R7, 0x8, R2 ;  /* 0x0000000807027825 */ /* 0x000fe200078e0002 */
[----:B----4-:R-:W-:Y:S02]  /*0910*/  PRMT R8, R5, 0x7610, R8 ;  /* 0x0000761005087816 */ /* 0x010fe40000000008 */
[----:B------:R-:W-:Y:S02]  /*0920*/  PRMT R5, R4, 0x7632, R5 ;  /* 0x0000763204057816 */ /* 0x000fe40000000005 */
[C---:B-----5:R-:W-:Y:S02]  /*0930*/  PRMT R14, R13.reuse, 0x7610, R14 ;  /* 0x000076100d0e7816 */ /* 0x060fe4000000000e */
[----:B------:R-:W-:Y:S02]  /*0940*/  PRMT R10, R13, 0x7632, R10 ;  /* 0x000076320d0a7816 */ /* 0x000fe4000000000a */
[----:B------:R-:W-:Y:S02]  /*0950*/  PRMT R6, R12, 0x7632, R6 ;  /* 0x000076320c067816 */ /* 0x000fe40000000006 */
[----:B------:R-:W-:-:S02]  /*0960*/  PRMT R11, R5, 0x7632, R11 ;  /* 0x00007632050b7816 */ /* 0x000fc4000000000b */
[----:B--2---:R-:W-:Y:S02]  /*0970*/  VIMNMX.S16x2 R4, PT, PT, R4, UR6, PT ;  /* 0x0000000604047c48 */ /* 0x004fe4000bfe0300 */
[----:B------:R-:W-:Y:S02]  /*0980*/  VIMNMX.S16x2 R5, PT, PT, R5, UR6, PT ;  /* 0x0000000605057c48 */ /* 0x000fe4000bfe0300 */
[----:B------:R-:W-:Y:S02]  /*0990*/  VIMNMX.S16x2 R0, PT, PT, R12, UR6, PT ;  /* 0x000000060c007c48 */ /* 0x000fe4000bfe0300 */
[----:B------:R-:W-:Y:S02]  /*09a0*/  VIMNMX.S16x2 R9, PT, PT, R14, UR6, PT ;  /* 0x000000060e097c48 */ /* 0x000fe4000bfe0300 */
[----:B------:R-:W-:Y:S02]  /*09b0*/  VIMNMX.S16x2 R10, PT, PT, R10, UR6, PT ;  /* 0x000000060a0a7c48 */ /* 0x000fe4000bfe0300 */
[----:B------:R-:W-:-:S02]  /*09c0*/  VIMNMX.S16x2 R6, PT, PT, R6, UR6, PT ;  /* 0x0000000606067c48 */ /* 0x000fc4000bfe0300 */
[----:B------:R-:W-:Y:S02]  /*09d0*/  VIMNMX.S16x2 R8, PT, PT, R8, UR6, PT ;  /* 0x0000000608087c48 */ /* 0x000fe4000bfe0300 */
[----:B------:R-:W-:Y:S02]  /*09e0*/  VIMNMX.S16x2 R11, PT, PT, R11, UR6, PT ;  /* 0x000000060b0b7c48 */ /* 0x000fe4000bfe0300 */
[----:B------:R-:W-:Y:S02]  /*09f0*/  PRMT R4, R4, 0x5410, R5 ;  /* 0x0000541004047816 */ /* 0x000fe40000000005 */
[----:B------:R-:W-:Y:S02]  /*0a00*/  PRMT R7, R9, 0x5410, R10 ;  /* 0x0000541009077816 */ /* 0x000fe4000000000a */
[----:B------:R-:W-:Y:S02]  /*0a10*/  PRMT R6, R0, 0x5410, R6 ;  /* 0x0000541000067816 */ /* 0x000fe40000000006 */
[----:B------:R-:W-:-:S03]  /*0a20*/  PRMT R5, R8, 0x5410, R11 ;  /* 0x0000541008057816 */ /* 0x000fc6000000000b */
[----:B------:R-:W-:Y:S04]  /*0a30*/  STG.E.64 desc[UR4][R2.64], R6 ;  /* 0x0000000602007986 */ /* 0x000fe8000c101b04 */
[----:B------:R-:W-:Y:S01]  /*0a40*/  STG.E.64 desc[UR4][R2.64+0x400], R4 ;  /* 0x0004000402007986 */ /* 0x000fe2000c101b04 */
[----:B------:R-:W-:Y:S05]  /*0a50*/  EXIT ;  /* 0x000000000000794d */ /* 0x000fea0003800000 */
.L_x_18086:
        /* <DEDUP_REMOVED lines=10> */
.L_x_41035:


//--------------------- .text._ZN2at6native29vectorized_elementwise_kernelILi8ENS0_13AUnaryFunctorIsssZZZNS0_19minimum_kernel_cudaERNS_18TensorIteratorBaseEENKUlvE_clEvENKUlvE3_clEvEUlssE_EESt5arrayIPcLm2EEEEviT0_T1_ --------------------------
	.section	.text._ZN2at6native29vectorized_elementwise_kernelILi8ENS0_13AUnaryFunctorIsssZZZNS0_19minimum_kernel_cudaERNS_18TensorIteratorBaseEENKUlvE_clEvENKUlvE3_clEvEUlssE_EESt5arrayIPcLm2EEEEviT0_T1_,"ax",@progbits
	.align	128
        .global         _ZN2at6native29vectorized_elementwise_kernelILi8ENS0_13AUnaryFunctorIsssZZZNS0_19minimum_kernel_cudaERNS_18TensorIteratorBaseEENKUlvE_clEvENKUlvE3_clEvEUlssE_EESt5arrayIPcLm2EEEEviT0_T1_
        .type           _ZN2at6native29vectorized_elementwise_kernelILi8ENS0_13AUnaryFunctorIsssZZZNS0_19minimum_kernel_cudaERNS_18TensorIteratorBaseEENKUlvE_clEvENKUlvE3_clEvEUlssE_EESt5arrayIPcLm2EEEEviT0_T1_,@function
        .size           _ZN2at6native29vectorized_elementwise_kernelILi8ENS0_13AUnaryFunctorIsssZZZNS0_19minimum_kernel_cudaERNS_18TensorIteratorBaseEENKUlvE_clEvENKUlvE3_clEvEUlssE_EESt5arrayIPcLm2EEEEviT0_T1_,(.L_x_41036 - _ZN2at6native29vectorized_elementwise_kernelILi8ENS0_13AUnaryFunctorIsssZZZNS0_19minimum_kernel_cudaERNS_18TensorIteratorBaseEENKUlvE_clEvENKUlvE3_clEvEUlssE_EESt5arrayIPcLm2EEEEviT0_T1_)
        .other          _ZN2at6native29vectorized_elementwise_kernelILi8ENS0_13AUnaryFunctorIsssZZZNS0_19minimum_kernel_cudaERNS_18TensorIteratorBaseEENKUlvE_clEvENKUlvE3_clEvEUlssE_EESt5arrayIPcLm2EEEEviT0_T1_,@"STO_CUDA_ENTRY STV_DEFAULT"
_ZN2at6native29vectorized_elementwise_kernelILi8ENS0_13AUnaryFunctorIsssZZZNS0_19minimum_kernel_cudaERNS_18TensorIteratorBaseEENKUlvE_clEvENKUlvE3_clEvEUlssE_EESt5arrayIPcLm2EEEEviT0_T1_:
.text._ZN2at6native29vectorized_elementwise_kernelILi8ENS0_13AUnaryFunctorIsssZZZNS0_19minimum_kernel_cudaERNS_18TensorIteratorBaseEENKUlvE_clEvENKUlvE3_clEvEUlssE_EESt5arrayIPcLm2EEEEviT0_T1_:
[----:B------:R-:W-:Y:S01]  /*0000*/  LDC R1, c[0x0][0x37c] ;  /* 0x0000df00ff017b82 */ /* 0x000fe20000000800 */
[----:B------:R-:W-:Y:S05]  /*0010*/  EXIT ;  /* 0x000000000000794d */ /* 0x000fea0003800000 */
.L_x_18087:
        /* <DEDUP_REMOVED lines=14> */
.L_x_41036:


//--------------------- .text._ZN2at6native18elementwise_kernelILi128ELi4EZNS0_15gpu_kernel_implINS0_13BinaryFunctorIsssZZZNS0_19minimum_kernel_cudaERNS_18TensorIteratorBaseEENKUlvE_clEvENKUlvE3_clEvEUlssE_EEEEvS5_RKT_EUliE_EEviT1_ --------------------------
	.section	.text._ZN2at6native18elementwise_kernelILi128ELi4EZNS0_15gpu_kernel_implINS0_13BinaryFunctorIsssZZZNS0_19minimum_kernel_cudaERNS_18TensorIteratorBaseEENKUlvE_clEvENKUlvE3_clEvEUlssE_EEEEvS5_RKT_EUliE_EEviT1_,"ax",@progbits
	.align	128
        .global         _ZN2at6native18elementwise_kernelILi128ELi4EZNS0_15gpu_kernel_implINS0_13BinaryFunctorIsssZZZNS0_19minimum_kernel_cudaERNS_18TensorIteratorBaseEENKUlvE_clEvENKUlvE3_clEvEUlssE_EEEEvS5_RKT_EUliE_EEviT1_
        .type           _ZN2at6native18elementwise_kernelILi128ELi4EZNS0_15gpu_kernel_implINS0_13BinaryFunctorIsssZZZNS0_19minimum_kernel_cudaERNS_18TensorIteratorBaseEENKUlvE_clEvENKUlvE3_clEvEUlssE_EEEEvS5_RKT_EUliE_EEviT1_,@function
        .size           _ZN2at6native18elementwise_kernelILi128ELi4EZNS0_15gpu_kernel_implINS0_13BinaryFunctorIsssZZZNS0_19minimum_kernel_cudaERNS_18TensorIteratorBaseEENKUlvE_clEvENKUlvE3_clEvEUlssE_EEEEvS5_RKT_EUliE_EEviT1_,(.L_x_41037 - _ZN2at6native18elementwise_kernelILi128ELi4EZNS0_15gpu_kernel_implINS0_13BinaryFunctorIsssZZZNS0_19minimum_kernel_cudaERNS_18TensorIteratorBaseEENKUlvE_clEvENKUlvE3_clEvEUlssE_EEEEvS5_RKT_EUliE_EEviT1_)
        .other          _ZN2at6native18elementwise_kernelILi128ELi4EZNS0_15gpu_kernel_implINS0_13BinaryFunctorIsssZZZNS0_19minimum_kernel_cudaERNS_18TensorIteratorBaseEENKUlvE_clEvENKUlvE3_clEvEUlssE_EEEEvS5_RKT_EUliE_EEviT1_,@"STO_CUDA_ENTRY STV_DEFAULT"
_ZN2at6native18elementwise_kernelILi128ELi4EZNS0_15gpu_kernel_implINS0_13BinaryFunctorIsssZZZNS0_19minimum_kernel_cudaERNS_18TensorIteratorBaseEENKUlvE_clEvENKUlvE3_clEvEUlssE_EEEEvS5_RKT_EUliE_EEviT1_:
.text._ZN2at6native18elementwise_kernelILi128ELi4EZNS0_15gpu_kernel_implINS0_13BinaryFunctorIsssZZZNS0_19minimum_kernel_cudaERNS_18TensorIteratorBaseEENKUlvE_clEvENKUlvE3_clEvEUlssE_EEEEvS5_RKT_EUliE_EEviT1_:
        /* <DEDUP_REMOVED lines=371> */
.L_x_18090:
        /* <DEDUP_REMOVED lines=16> */
.L_x_18094:
[----:B------:R0:W5:Y:S01]  /*1830*/  LDG.E.U8 R2, desc[UR36][R4.64] ;  /* 0x0000002404027981 */ /* 0x000162000c1e1100 */
[----:B------:R-:W-:Y:S05]  /*1840*/  BRA `(.L_x_18096) ;  /* 0x0000000c004c7947 */ /* 0x000fea0003800000 */
.L_x_18093:
        /* <DEDUP_REMOVED lines=8> */
.L_x_18098:
[----:B------:R0:W5:Y:S01]  /*18d0*/  LDG.E.U16 R2, desc[UR36][R4.64] ;  /* 0x0000002404027981 */ /* 0x000162000c1e1500 */
[----:B------:R-:W-:Y:S05]  /*18e0*/  BRA `(.L_x_18096) ;  /* 0x0000000c00247947 */ /* 0x000fea0003800000 */
.L_x_18097:
[----:B------:R0:W5:Y:S01]  /*18f0*/  LDG.E.U16 R2, desc[UR36][R4.64] ;  /* 0x0000002404027981 */ /* 0x000162000c1e1500 */
[----:B------:R-:W-:Y:S05]  /*1900*/  BRA `(.L_x_18096) ;  /* 0x0000000c001c7947 */ /* 0x000fea0003800000 */
.L_x_18092:
        /* <DEDUP_REMOVED lines=9> */
.L_x_18100:
[----:B------:R-:W2:Y:S02]  /*19a0*/  LDG.E.U16 R0, desc[UR36][R4.64] ;  /* 0x0000002404007981 */ /* 0x000ea4000c1e1500 */
[----:B--2---:R-:W-:-:S06]  /*19b0*/  HADD2.F32 R0, -RZ, R0.H0_H0 ;  /* 0x20000000ff007230 */ /* 0x004fcc0000004100 */
[----:B------:R-:W0:Y:S02]  /*19c0*/  F2I.FTZ.TRUNC.NTZ R0, R0 ;  /* 0x0000000000007305 */ /* 0x000e24000021f100 */
[----:B0-----:R-:W-:Y:S01]  /*19d0*/  PRMT R2, R0, 0x7610, R2 ;  /* 0x0000761000027816 */ /* 0x001fe20000000002 */
[----:B------:R-:W-:Y:S06]  /*19e0*/  BRA `(.L_x_18096) ;  /* 0x0000000800e47947 */ /* 0x000fec0003800000 */
.L_x_18099:
        /* <DEDUP_REMOVED lines=9> */
.L_x_18102:
[----:B------:R-:W2:Y:S02]  /*1a80*/  LDG.E.U16 R4, desc[UR36][R4.64] ;  /* 0x0000002404047981 */ /* 0x000ea4000c1e1500 */
[----:B--2---:R-:W-:-:S06]  /*1a90*/  HADD2.F32 R0, -RZ, R4.H0_H0 ;  /* 0x20000004ff007230 */ /* 0x004fcc0000004100 */
[----:B------:R-:W0:Y:S02]  /*1aa0*/  F2I.FTZ.TRUNC.NTZ R0, R0 ;  /* 0x0000000000007305 */ /* 0x000e24000021f100 */
[----:B0-----:R-:W-:Y:S01]  /*1ab0*/  PRMT R2, R0, 0x7610, R2 ;  /* 0x0000761000027816 */ /* 0x001fe20000000002 */
[----:B------:R-:W-:Y:S06]  /*1ac0*/  BRA `(.L_x_18096) ;  /* 0x0000000800ac7947 */ /* 0x000fec0003800000 */
.L_x_18101:
[----:B------:R-:W2:Y:S02]  /*1ad0*/  LDG.E.64 R4, desc[UR36][R4.64] ;  /* 0x0000002404047981 */ /* 0x000ea4000c1e1b00 */
[----:B--2---:R0:W1:Y:S02]  /*1ae0*/  F2I.F64.TRUNC R2, R4 ;  /* 0x0000000400027311 */ /* 0x004064000030d100 */
[----:B01----:R-:W-:Y:S05]  /*1af0*/  BRA `(.L_x_18096) ;  /* 0x0000000800a07947 */ /* 0x003fea0003800000 */
.L_x_18091:
        /* <DEDUP_REMOVED lines=12> */
.L_x_18105:
[----:B------:R-:W2:Y:S02]  /*1bc0*/  LDG.E.64 R4, desc[UR36][R4.64] ;  /* 0x0000002404047981 */ /* 0x000ea4000c1e1b00 */
[----:B--2---:R3:W4:Y:S02]  /*1bd0*/  F2I.F64.TRUNC R2, R4 ;  /* 0x0000000400027311 */ /* 0x004724000030d100 */
[----:B---34-:R-:W-:Y:S05]  /*1be0*/  BRA `(.L_x_18096) ;  /* 0x0000000800647947 */ /* 0x018fea0003800000 */
.L_x_18104:
        /* <DEDUP_REMOVED lines=27> */
.L_x_18107:
        /* <DEDUP_REMOVED lines=14> */
.L_x_18106:
[----:B------:R-:W2:Y:S02]  /*1e80*/  LDG.E.U16 R0, desc[UR36][R4.64] ;  /* 0x0000002404007981 */ /* 0x000ea4000c1e1500 */
[----:B--2---:R-:W-:-:S06]  /*1e90*/  IMAD.U32 R0, R0, 0x10000, RZ ;  /* 0x0001000000007824 */ /* 0x004fcc00078e00ff */
[----:B------:R-:W0:Y:S02]  /*1ea0*/  F2I.FTZ.TRUNC.NTZ R0, R0 ;  /* 0x0000000000007305 */ /* 0x000e24000021f100 */
[----:B0-----:R-:W-:Y:S01]  /*1eb0*/  PRMT R2, R0, 0x7610, R2 ;  /* 0x0000761000027816 */ /* 0x001fe20000000002 */
[----:B------:R-:W-:Y:S06]  /*1ec0*/  BRA `(.L_x_18096) ;  /* 0x0000000400ac7947 */ /* 0x000fec0003800000 */
.L_x_18103:
        /* <DEDUP_REMOVED lines=10> */
.L_x_18110:
        /* <DEDUP_REMOVED lines=21> */
.L_x_18114:
[----:B------:R-:W-:Y:S05]  /*20c0*/  BSYNC.RECONVERGENT B1 ;  /* 0x0000000000017941 */ /* 0x000fea0003800200 */
.L_x_18113:
[----:B------:R-:W-:Y:S01]  /*20d0*/  IMAD.SHL.U32 R0, R0, 0x100000, RZ ;  /* 0x0010000000007824 */ /* 0x000fe200078e00ff */
[----:B------:R-:W-:-:S04]  /*20e0*/  LEA R2, R2, 0x3b800000, 0x17 ;  /* 0x3b80000002027811 */ /* 0x000fc800078eb8ff */
[----:B------:R-:W-:-:S07]  /*20f0*/  LOP3.LUT R0, R2, R0, R7, 0xfe, !PT ;  /* 0x0000000002007212 */ /* 0x000fce00078efe07 */
.L_x_18112:
[----:B------:R-:W-:Y:S05]  /*2100*/  BSYNC.RECONVERGENT B0 ;  /* 0x0000000000007941 */ /* 0x000fea0003800200 */
.L_x_18111:
[----:B------:R-:W0:Y:S02]  /*2110*/  F2I.FTZ.TRUNC.NTZ R0, R0 ;  /* 0x0000000000007305 */ /* 0x000e24000021f100 */
[----:B0-----:R-:W-:Y:S01]  /*2120*/  PRMT R2, R0, 0x7610, R2 ;  /* 0x0000761000027816 */ /* 0x001fe20000000002 */
[----:B------:R-:W-:Y:S06]  /*2130*/  BRA `(.L_x_18096) ;  /* 0x0000000400107947 */ /* 0x000fec0003800000 */
.L_x_18109:
        /* <DEDUP_REMOVED lines=21> */
.L_x_18118:
[----:B------:R-:W-:Y:S05]  /*2290*/  BSYNC.RECONVERGENT B1 ;  /* 0x0000000000017941 */ /* 0x000fea0003800200 */
.L_x_18117:
[----:B------:R-:W-:Y:S01]  /*22a0*/  IMAD.SHL.U32 R0, R0, 0x200000, RZ ;  /* 0x0020000000007824 */ /* 0x000fe200078e00ff */
[----:B------:R-:W-:-:S04]  /*22b0*/  LEA R2, R2, 0x37800000, 0x17 ;  /* 0x3780000002027811 */ /* 0x000fc800078eb8ff */
[----:B------:R-:W-:-:S07]  /*22c0*/  LOP3.LUT R0, R2, R0, R7, 0xfe, !PT ;  /* 0x0000000002007212 */ /* 0x000fce00078efe07 */
.L_x_18116:
[----:B------:R-:W-:Y:S05]  /*22d0*/  BSYNC.RECONVERGENT B0 ;  /* 0x0000000000007941 */ /* 0x000fea0003800200 */
.L_x_18115:
[----:B------:R-:W0:Y:S02]  /*22e0*/  F2I.FTZ.TRUNC.NTZ R0, R0 ;  /* 0x0000000000007305 */ /* 0x000e24000021f100 */
[----:B0-----:R-:W-:Y:S01]  /*22f0*/  PRMT R2, R0, 0x7610, R2 ;  /* 0x0000761000027816 */ /* 0x001fe20000000002 */
[----:B------:R-:W-:Y:S06]  /*2300*/  BRA `(.L_x_18096) ;  /* 0x00000000009c7947 */ /* 0x000fec0003800000 */
.L_x_18108:
[----:B------:R-:W-:-:S09]  /*2310*/  UISETP.NE.AND UP0, UPT, UR4, 0x1c, UPT ;  /* 0x0000001c0400788c */ /* 0x000fd2000bf05270 */
[----:B------:R-:W-:Y:S05]  /*2320*/  BRA.U !UP0, `(.L_x_18119) ;  /* 0x0000000108907547 */ /* 0x000fea000b800000 */
[----:B------:R-:W-:-:S09]  /*2330*/  UISETP.NE.AND UP0, UPT, UR4, 0x1d, UPT ;  /* 0x0000001d0400788c */ /* 0x000fd2000bf05270 */
[----:B------:R-:W-:Y:S05]  /*2340*/  BRA.U !UP0, `(.L_x_18120) ;  /* 0x0000000108807547 */ /* 0x000fea000b800000 */
[----:B------:R-:W-:-:S09]  /*2350*/  UISETP.NE.AND UP0, UPT, UR4, 0x2c, UPT ;  /* 0x0000002c0400788c */ /* 0x000fd2000bf05270 */
[----:B------:R-:W-:Y:S05]  /*2360*/  BRA.U !UP0, `(.L_x_18121) ;  /* 0x0000000108487547 */ /* 0x000fea000b800000 */
.L_x_18095:
        /* <DEDUP_REMOVED lines=15> */
[----:B--2---:R-:W-:Y:S05]  /*2460*/  CALL.ABS.NOINC R2 ;  /* 0x0000000002007343 */ /* 0x004fea0003c00000 */
.L_x_18122:
[----:B------:R-:W-:Y:S01]  /*2470*/  PRMT R2, RZ, 0x7610, R2 ;  /* 0x00007610ff027816 */ /* 0x000fe20000000002 */
[----:B------:R-:W-:Y:S06]  /*2480*/  BRA `(.L_x_18096) ;  /* 0x00000000003c7947 */ /* 0x000fec0003800000 */
.L_x_18121:
        /* <DEDUP_REMOVED lines=8> */
.L_x_18124:
[----:B------:R-:W-:Y:S05]  /*2510*/  BSYNC.RECONVERGENT B0 ;  /* 0x0000000000007941 */ /* 0x000fea0003800200 */
.L_x_18123:
[----:B------:R-:W0:Y:S02]  /*2520*/  F2I.FTZ.TRUNC.NTZ R0, R0 ;  /* 0x0000000000007305 */ /* 0x000e24000021f100 */
[----:B0-----:R-:W-:Y:S01]  /*2530*/  PRMT R2, R0, 0x7610, R2 ;  /* 0x0000761000027816 */ /* 0x001fe20000000002 */
[----:B------:R-:W-:Y:S06]  /*2540*/  BRA `(.L_x_18096) ;  /* 0x00000000000c7947 */ /* 0x000fec0003800000 */
.L_x_18120:
[----:B------:R2:W5:Y:S01]  /*2550*/  LDG.E.U16 R2, desc[UR36][R4.64] ;  /* 0x0000002404027981 */ /* 0x000562000c1e1500 */
[----:B------:R-:W-:Y:S05]  /*2560*/  BRA `(.L_x_18096) ;  /* 0x0000000000047947 */ /* 0x000fea0003800000 */
.L_x_18119:
[----:B------:R1:W5:Y:S02]  /*2570*/  LDG.E.U16 R2, desc[UR36][R4.64] ;  /* 0x0000002404027981 */ /* 0x000364000c1e1500 */
.L_x_18096:
[----:B------:R-:W0:Y:S01]  /*2580*/  LDCU.64 UR6, c[0x0][0x5f8] ;  /* 0x0000bf00ff0677ac */ /* 0x000e220008000a00 */
[----:B------:R-:W-:-:S04]  /*2590*/  UPRMT UR4, UR42, 0x9910, URZ ;  /* 0x000099102a047896 */ /* 0x000fc800080000ff */
[----:B------:R-:W-:Y:S01]  /*25a0*/  UISETP.GT.AND UP0, UPT, UR4, 0x9, UPT ;  /* 0x000000090400788c */ /* 0x000fe2000bf04270 */
[----:B0123--:R-:W-:-:S05]  /*25b0*/  IADD3 R4, P0, PT, R18, UR6, RZ ;  /* 0x0000000612047c10 */ /* 0x00ffca000ff1e0ff */
        /* <DEDUP_REMOVED lines=12> */
.L_x_18128:
[----:B------:R3:W5:Y:S01]  /*2680*/  LDG.E.U8 R0, desc[UR36][R4.64] ;  /* 0x0000002404007981 */ /* 0x000762000c1e1100 */
[----:B------:R-:W-:Y:S05]  /*2690*/  BRA `(.L_x_18130) ;  /* 0x0000000c00507947 */ /* 0x000fea0003800000 */
.L_x_18127:
        /* <DEDUP_REMOVED lines=8> */
.L_x_18132:
[----:B------:R1:W5:Y:S01]  /*2720*/  LDG.E.U16 R0, desc[UR36][R4.64] ;  /* 0x0000002404007981 */ /* 0x000362000c1e1500 */
[----:B------:R-:W-:Y:S05]  /*2730*/  BRA `(.L_x_18130) ;  /* 0x0000000c00287947 */ /* 0x000fea0003800000 */
.L_x_18131:
[----:B------:R2:W5:Y:S01]  /*2740*/  LDG.E.U16 R0, desc[UR36][R4.64] ;  /* 0x0000002404007981 */ /* 0x000562000c1e1500 */
[----:B------:R-:W-:Y:S05]  /*2750*/  BRA `(.L_x_18130) ;  /* 0x0000000c00207947 */ /* 0x000fea0003800000 */
.L_x_18126:
        /* <DEDUP_REMOVED lines=9> */
.L_x_18134:
[----:B------:R-:W2:Y:S02]  /*27f0*/  LDG.E.U16 R3, desc[UR36][R4.64] ;  /* 0x0000002404037981 */ /* 0x000ea4000c1e1500 */
[----:B--2---:R-:W-:-:S06]  /*2800*/  HADD2.F32 R3, -RZ, R3.H0_H0 ;  /* 0x20000003ff037230 */ /* 0x004fcc0000004100 */
[----:B------:R-:W0:Y:S02]  /*2810*/  F2I.FTZ.TRUNC.NTZ R3, R3 ;  /* 0x0000000300037305 */ /* 0x000e24000021f100 */
[----:B0-----:R-:W-:Y:S01]  /*2820*/  PRMT R0, R3, 0x7610, R0 ;  /* 0x0000761003007816 */ /* 0x001fe20000000000 */
[----:B------:R-:W-:Y:S06]  /*2830*/  BRA `(.L_x_18130) ;  /* 0x0000000800e87947 */ /* 0x000fec0003800000 */
.L_x_18133:
        /* <DEDUP_REMOVED lines=9> */
.L_x_18136:
[----:B------:R-:W2:Y:S02]  /*28d0*/  LDG.E.U16 R4, desc[UR36][R4.64] ;  /* 0x0000002404047981 */ /* 0x000ea4000c1e1500 */
[----:B--2---:R-:W-:-:S06]  /*28e0*/  HADD2.F32 R3, -RZ, R4.H0_H0 ;  /* 0x20000004ff037230 */ /* 0x004fcc0000004100 */
[----:B------:R-:W0:Y:S02]  /*28f0*/  F2I.FTZ.TRUNC.NTZ R3, R3 ;  /* 0x0000000300037305 */ /* 0x000e24000021f100 */
[----:B0-----:R-:W-:Y:S01]  /*2900*/  PRMT R0, R3, 0x7610, R0 ;  /* 0x0000761003007816 */ /* 0x001fe20000000000 */
[----:B------:R-:W-:Y:S06]  /*2910*/  BRA `(.L_x_18130) ;  /* 0x0000000800b07947 */ /* 0x000fec0003800000 */
.L_x_18135:
[----:B------:R-:W2:Y:S02]  /*2920*/  LDG.E.64 R4, desc[UR36][R4.64] ;  /* 0x0000002404047981 */ /* 0x000ea4000c1e1b00 */
[----:B--2---:R0:W1:Y:S02]  /*2930*/  F2I.F64.TRUNC R0, R4 ;  /* 0x0000000400007311 */ /* 0x004064000030d100 */
[----:B01----:R-:W-:Y:S05]  /*2940*/  BRA `(.L_x_18130) ;  /* 0x0000000800a47947 */ /* 0x003fea0003800000 */
.L_x_18125:
        /* <DEDUP_REMOVED lines=12> */
.L_x_18139:
[----:B------:R-:W2:Y:S02]  /*2a10*/  LDG.E.64 R4, desc[UR36][R4.64] ;  /* 0x0000002404047981 */ /* 0x000ea4000c1e1b00 */
[----:B--2---:R0:W1:Y:S02]  /*2a20*/  F2I.F64.TRUNC R0, R4 ;  /* 0x0000000400007311 */ /* 0x004064000030d100 */
[----:B01----:R-:W-:Y:S05]  /*2a30*/  BRA `(.L_x_18130) ;  /* 0x0000000800687947 */ /* 0x003fea0003800000 */
.L_x_18138:
        /* <DEDUP_REMOVED lines=27> */
.L_x_18141:
[----:B------:R-:W2:Y:S02]  /*2bf0*/  LDG.E.U8 R4, desc[UR36][R4.64] ;  /* 0x0000002404047981 */ /* 0x000ea4000c1e1100 */
[C---:B--2---:R-:W-:Y:S01]  /*2c00*/  SHF.L.U32 R3, R4.reuse, 0x19, RZ ;  /* 0x0000001904037819 */ /* 0x044fe200000006ff */
        /* <DEDUP_REMOVED lines=9> */
[----:B------:R-:W-:-:S06]  /*2ca0*/  LOP3.LUT R3, R0, 0x80000000, R3, 0xf8, !PT ;  /* 0x8000000000037812 */ /* 0x000fcc00078ef803 */
[----:B------:R-:W0:Y:S02]  /*2cb0*/  F2I.FTZ.TRUNC.NTZ R3, R3 ;  /* 0x0000000300037305 */ /* 0x000e24000021f100 */
[----:B0-----:R-:W-:Y:S01]  /*2cc0*/  PRMT R0, R3, 0x7610, R0 ;  /* 0x0000761003007816 */ /* 0x001fe20000000000 */
[----:B------:R-:W-:Y:S06]  /*2cd0*/  BRA `(.L_x_18130) ;  /* 0x0000000400c07947 */ /* 0x000fec0003800000 */
.L_x_18140:
[----:B------:R-:W2:Y:S02]  /*2ce0*/  LDG.E.U16 R3, desc[UR36][R4.64] ;  /* 0x0000002404037981 */ /* 0x000ea4000c1e1500 */
[----:B--2---:R-:W-:-:S06]  /*2cf0*/  IMAD.U32 R3, R3, 0x10000, RZ ;  /* 0x0001000003037824 */ /* 0x004fcc00078e00ff */
[----:B------:R-:W0:Y:S02]  /*2d00*/  F2I.FTZ.TRUNC.NTZ R3, R3 ;  /* 0x0000000300037305 */ /* 0x000e24000021f100 */
[----:B0-----:R-:W-:Y:S01]  /*2d10*/  PRMT R0, R3, 0x7610, R0 ;  /* 0x0000761003007816 */ /* 0x001fe20000000000 */
[----:B------:R-:W-:Y:S06]  /*2d20*/  BRA `(.L_x_18130) ;  /* 0x0000000400ac7947 */ /* 0x000fec0003800000 */
.L_x_18137:
        /* <DEDUP_REMOVED lines=10> */
.L_x_18144:
        /* <DEDUP_REMOVED lines=21> */
.L_x_18148:
[----:B------:R-:W-:Y:S05]  /*2f20*/  BSYNC.RECONVERGENT B1 ;  /* 0x0000000000017941 */ /* 0x000fea0003800200 */
.L_x_18147:
[----:B------:R-:W-:Y:S01]  /*2f30*/  IMAD.SHL.U32 R0, R0, 0x100000, RZ ;  /* 0x0010000000007824 */ /* 0x000fe200078e00ff */
[----:B------:R-:W-:-:S04]  /*2f40*/  LEA R3, R3, 0x3b800000, 0x17 ;  /* 0x3b80000003037811 */ /* 0x000fc800078eb8ff */
[----:B------:R-:W-:-:S07]  /*2f50*/  LOP3.LUT R3, R3, R0, R7, 0xfe, !PT ;  /* 0x0000000003037212 */ /* 0x000fce00078efe07 */
.L_x_18146:
[----:B------:R-:W-:Y:S05]  /*2f60*/  BSYNC.RECONVERGENT B0 ;  /* 0x0000000000007941 */ /* 0x000fea0003800200 */
.L_x_18145:
[----:B------:R-:W0:Y:S02]  /*2f70*/  F2I.FTZ.TRUNC.NTZ R3, R3 ;  /* 0x0000000300037305 */ /* 0x000e24000021f100 */
[----:B0-----:R-:W-:Y:S01]  /*2f80*/  PRMT R0, R3, 0x7610, R0 ;  /* 0x0000761003007816 */ /* 0x001fe20000000000 */
[----:B------:R-:W-:Y:S06]  /*2f90*/  BRA `(.L_x_18130) ;  /* 0x0000000400107947 */ /* 0x000fec0003800000 */
.L_x_18143:
        /* <DEDUP_REMOVED lines=21> */
.L_x_18152:
[----:B------:R-:W-:Y:S05]  /*30f0*/  BSYNC.RECONVERGENT B1 ;  /* 0x0000000000017941 */ /* 0x000fea0003800200 */
.L_x_18151:
[----:B------:R-:W-:Y:S01]  /*3100*/  IMAD.SHL.U32 R0, R0, 0x200000, RZ ;  /* 0x0020000000007824 */ /* 0x000fe200078e00ff */
[----:B------:R-:W-:-:S04]  /*3110*/  LEA R3, R3, 0x37800000, 0x17 ;  /* 0x3780000003037811 */ /* 0x000fc800078eb8ff */
[----:B------:R-:W-:-:S07]  /*3120*/  LOP3.LUT R3, R3, R0, R7, 0xfe, !PT ;  /* 0x0000000003037212 */ /* 0x000fce00078efe07 */
.L_x_18150:
[----:B------:R-:W-:Y:S05]  /*3130*/  BSYNC.RECONVERGENT B0 ;  /* 0x0000000000007941 */ /* 0x000fea0003800200 */
.L_x_18149:
[----:B------:R-:W0:Y:S02]  /*3140*/  F2I.FTZ.TRUNC.NTZ R3, R3 ;  /* 0x0000000300037305 */ /* 0x000e24000021f100 */
[----:B0-----:R-:W-:Y:S01]  /*3150*/  PRMT R0, R3, 0x7610, R0 ;  /* 0x0000761003007816 */ /* 0x001fe20000000000 */
[----:B------:R-:W-:Y:S06]  /*3160*/  BRA `(.L_x_18130) ;  /* 0x00000000009c7947 */ /* 0x000fec0003800000 */
.L_x_18142:
[----:B------:R-:W-:-:S09]  /*3170*/  UISETP.NE.AND UP0, UPT, UR4, 0x1c, UPT ;  /* 0x0000001c0400788c */ /* 0x000fd2000bf05270 */
[----:B------:R-:W-:Y:S05]  /*3180*/  BRA.U !UP0, `(.L_x_18153) ;  /* 0x0000000108907547 */ /* 0x000fea000b800000 */
[----:B------:R-:W-:-:S09]  /*3190*/  UISETP.NE.AND UP0, UPT, UR4, 0x1d, UPT ;  /* 0x0000001d0400788c */ /* 0x000fd2000bf05270 */
[----:B------:R-:W-:Y:S05]  /*31a0*/  BRA.U !UP0, `(.L_x_18154) ;  /* 0x0000000108807547 */ /* 0x000fea000b800000 */
[----:B------:R-:W-:-:S09]  /*31b0*/  UISETP.NE.AND UP0, UPT, UR4, 0x2c, UPT ;  /* 0x0000002c0400788c */ /* 0x000fd2000bf05270 */
[----:B------:R-:W-:Y:S05]  /*31c0*/  BRA.U !UP0, `(.L_x_18155) ;  /* 0x0000000108487547 */ /* 0x000fea000b800000 */
.L_x_18129:
        /* <DEDUP_REMOVED lines=15> */
[----:B--2-45:R-:W-:Y:S05]  /*32c0*/  CALL.ABS.NOINC R14 ;  /* 0x000000000e007343 */ /* 0x034fea0003c00000 */
.L_x_18156:
[----:B------:R-:W-:Y:S01]  /*32d0*/  PRMT R0, RZ, 0x7610, R0 ;  /* 0x00007610ff007816 */ /* 0x000fe20000000000 */
[----:B------:R-:W-:Y:S06]  /*32e0*/  BRA `(.L_x_18130) ;  /* 0x00000000003c7947 */ /* 0x000fec0003800000 */
.L_x_18155:
        /* <DEDUP_REMOVED lines=8> */
.L_x_18158:
[----:B------:R-:W-:Y:S05]  /*3370*/  BSYNC.RECONVERGENT B0 ;  /* 0x0000000000007941 */ /* 0x000fea0003800200 */
.L_x_18157:
[----:B------:R-:W0:Y:S02]  /*3380*/  F2I.FTZ.TRUNC.NTZ R3, R3 ;  /* 0x0000000300037305 */ /* 0x000e24000021f100 */
[----:B0-----:R-:W-:Y:S01]  /*3390*/  PRMT R0, R3, 0x7610, R0 ;  /* 0x0000761003007816 */ /* 0x001fe20000000000 */
[----:B------:R-:W-:Y:S06]  /*33a0*/  BRA `(.L_x_18130) ;  /* 0x00000000000c7947 */ /* 0x000fec0003800000 */
.L_x_18154:
[----:B------:R0:W5:Y:S01]  /*33b0*/  LDG.E.U16 R0, desc[UR36][R4.64] ;  /* 0x0000002404007981 */ /* 0x000162000c1e1500 */
[----:B------:R-:W-:Y:S05]  /*33c0*/  BRA `(.L_x_18130) ;  /* 0x0000000000047947 */ /* 0x000fea0003800000 */
.L_x_18153:
[----:B------:R0:W5:Y:S02]  /*33d0*/  LDG.E.U16 R0, desc[UR36][R4.64] ;  /* 0x0000002404007981 */ /* 0x000164000c1e1500 */
.L_x_18130:
[----:B------:R-:W0:Y:S01]  /*33e0*/  LDCU.64 UR6, c[0x0][0x5e8] ;  /* 0x0000bd00ff0677ac */ /* 0x000e220008000a00 */
[----:B-1--45:R-:W-:Y:S01]  /*33f0*/  VIMNMX.S16x2 R0, PT, PT, R2, R0, PT ;  /* 0x0000000002007248 */ /* 0x032fe20003fe0300 */
[----:B------:R-:W-:-:S03]  /*3400*/  UPRMT UR4, UR43, 0x9910, URZ ;  /* 0x000099102b047896 */ /* 0x000fc600080000ff */
[----:B------:R-:W-:Y:S01]  /*3410*/  PRMT R9, R0, 0x7610, R9 ;  /* 0x0000761000097816 */ /* 0x000fe20000000009 */
[----:B------:R-:W-:Y:S01]  /*3420*/  UISETP.GT.AND UP0, UPT, UR4, 0x9, UPT ;  /* 0x000000090400788c */ /* 0x000fe2000bf04270 */
[----:B0-23--:R-:W-:-:S04]  /*3430*/  IADD3 R4, P0, PT, R16, UR6, RZ ;  /* 0x0000000610047c10 */ /* 0x00dfc8000ff1e0ff */
        /* <DEDUP_REMOVED lines=12> */
.L_x_18162:
[----:B------:R1:W-:Y:S01]  /*3500*/  STG.E.U8 desc[UR36][R4.64], R9 ;  /* 0x0000000904007986 */ /* 0x0003e2000c101124 */
[----:B------:R-:W-:Y:S05]  /*3510*/  BRA `(.L_x_18164) ;  /* 0x0000000c00507947 */ /* 0x000fea0003800000 */
.L_x_18161:
        /* <DEDUP_REMOVED lines=10> */
.L_x_18166:
[----:B------:R-:W-:-:S05]  /*35c0*/  PRMT R3, R9, 0x9910, RZ ;  /* 0x0000991009037816 */ /* 0x000fca00000000ff */
[----:B------:R3:W-:Y:S01]  /*35d0*/  STG.E desc[UR36][R4.64], R3 ;  /* 0x0000000304007986 */ /* 0x0007e2000c101924 */
[----:B------:R-:W-:Y:S05]  /*35e0*/  BRA `(.L_x_18164) ;  /* 0x0000000c001c7947 */ /* 0x000fea0003800000 */
.L_x_18165:
[----:B------:R2:W-:Y:S01]  /*35f0*/  STG.E.U16 desc[UR36][R4.64], R9 ;  /* 0x0000000904007986 */ /* 0x0005e2000c101524 */
[----:B------:R-:W-:Y:S05]  /*3600*/  BRA `(.L_x_18164) ;  /* 0x0000000c00147947 */ /* 0x000fea0003800000 */
.L_x_18160:
        /* <DEDUP_REMOVED lines=9> */
.L_x_18168:
[----:B------:R-:W0:Y:S02]  /*36a0*/  I2F.S16 R0, R9 ;  /* 0x0000000900007306 */ /* 0x000e240000101400 */
[----:B0-----:R-:W-:-:S05]  /*36b0*/  F2FP.F16.F32.PACK_AB R0, RZ, R0 ;  /* 0x00000000ff00723e */ /* 0x001fca00000000ff */
[----:B------:R0:W-:Y:S01]  /*36c0*/  STG.E.U16 desc[UR36][R4.64], R0 ;  /* 0x0000000004007986 */ /* 0x0001e2000c101524 */
[----:B------:R-:W-:Y:S05]  /*36d0*/  BRA `(.L_x_18164) ;  /* 0x0000000800e07947 */ /* 0x000fea0003800000 */
.L_x_18167:
        /* <DEDUP_REMOVED lines=10> */
.L_x_18170:
[----:B------:R-:W0:Y:S02]  /*3780*/  I2F.S16 R9, R9 ;  /* 0x0000000900097306 */ /* 0x000e240000101400 */
[----:B0-----:R-:W-:-:S04]  /*3790*/  F2FP.F16.F32.PACK_AB R3, RZ, R9 ;  /* 0x00000009ff03723e */ /* 0x001fc800000000ff */
[----:B------:R-:W-:-:S05]  /*37a0*/  PRMT R3, R3, 0x5410, RZ ;  /* 0x0000541003037816 */ /* 0x000fca00000000ff */
[----:B------:R0:W-:Y:S01]  /*37b0*/  STG.E desc[UR36][R4.64], R3 ;  /* 0x0000000304007986 */ /* 0x0001e2000c101924 */
[----:B------:R-:W-:Y:S05]  /*37c0*/  BRA `(.L_x_18164) ;  /* 0x0000000800a47947 */ /* 0x000fea0003800000 */
.L_x_18169:
[----:B------:R-:W0:Y:S02]  /*37d0*/  I2F.F64.S16 R2, R9 ;  /* 0x0000000900027312 */ /* 0x000e240000101c00 */
[----:B0-----:R0:W-:Y:S01]  /*37e0*/  STG.E.64 desc[UR36][R4.64], R2 ;  /* 0x0000000204007986 */ /* 0x0011e2000c101b24 */
[----:B------:R-:W-:Y:S05]  /*37f0*/  BRA `(.L_x_18164) ;  /* 0x0000000800987947 */ /* 0x000fea0003800000 */
.L_x_18159:
        /* <DEDUP_REMOVED lines=13> */
.L_x_18173:
[----:B------:R-:W-:Y:S01]  /*38d0*/  CS2R R10, SRZ ;  /* 0x00000000000a7805 */ /* 0x000fe2000001ff00 */
[----:B------:R-:W0:Y:S04]  /*38e0*/  I2F.F64.S16 R8, R9 ;  /* 0x0000000900087312 */ /* 0x000e280000101c00 */
[----:B0-----:R0:W-:Y:S01]  /*38f0*/  STG.E.128 desc[UR36][R4.64], R8 ;  /* 0x0000000804007986 */ /* 0x0011e2000c101d24 */
[----:B------:R-:W-:Y:S05]  /*3900*/  BRA `(.L_x_18164) ;  /* 0x0000000800547947 */ /* 0x000fea0003800000 */
.L_x_18172:
        /* <DEDUP_REMOVED lines=19> */
.L_x_18177:
[----:B------:R-:W-:Y:S05]  /*3a40*/  BSYNC.RECONVERGENT B0 ;  /* 0x0000000000007941 */ /* 0x000fea0003800200 */
.L_x_18176:
[----:B------:R-:W-:-:S05]  /*3a50*/  LOP3.LUT R3, R0, 0x80, R3, 0xf8, !PT ;  /* 0x0000008000037812 */ /* 0x000fca00078ef803 */
[----:B------:R0:W-:Y:S01]  /*3a60*/  STG.E.U8 desc[UR36][R4.64], R3 ;  /* 0x0000000304007986 */ /* 0x0001e2000c101124 */
[----:B------:R-:W-:Y:S05]  /*3a70*/  BRA `(.L_x_18164) ;  /* 0x0000000400f87947 */ /* 0x000fea0003800000 */
.L_x_18175:
        /* <DEDUP_REMOVED lines=15> */
.L_x_18179:
[----:B------:R-:W-:Y:S05]  /*3b70*/  BSYNC.RECONVERGENT B0 ;  /* 0x0000000000007941 */ /* 0x000fea0003800200 */
.L_x_18178:
[----:B------:R-:W-:-:S05]  /*3b80*/  LOP3.LUT R3, R0, 0x80, R3, 0xf8, !PT ;  /* 0x0000008000037812 */ /* 0x000fca00078ef803 */
[----:B------:R0:W-:Y:S01]  /*3b90*/  STG.E.U8 desc[UR36][R4.64], R3 ;  /* 0x0000000304007986 */ /* 0x0001e2000c101124 */
[----:B------:R-:W-:Y:S05]  /*3ba0*/  BRA `(.L_x_18164) ;  /* 0x0000000400ac7947 */ /* 0x000fea0003800000 */
.L_x_18174:
[----:B------:R-:W0:Y:S02]  /*3bb0*/  I2F.S16 R0, R9 ;  /* 0x0000000900007306 */ /* 0x000e240000101400 */
[----:B0-----:R-:W-:-:S05]  /*3bc0*/  F2FP.BF16.F32.PACK_AB R0, RZ, R0 ;  /* 0x00000000ff00723e */ /* 0x001fca00000010ff */
[----:B------:R0:W-:Y:S01]  /*3bd0*/  STG.E.U16 desc[UR36][R4.64], R0 ;  /* 0x0000000004007986 */ /* 0x0001e2000c101524 */
[----:B------:R-:W-:Y:S05]  /*3be0*/  BRA `(.L_x_18164) ;  /* 0x00000004009c7947 */ /* 0x000fea0003800000 */
.L_x_18171:
        /* <DEDUP_REMOVED lines=10> */
.L_x_18182:
[----:B------:R-:W0:Y:S01]  /*3c90*/  I2F.S16 R3, R9 ;  /* 0x0000000900037306 */ /* 0x000e220000101400 */
[----:B------:R-:W-:Y:S01]  /*3ca0*/  BSSY.RECONVERGENT B0, `(.L_x_18183) ;  /* 0x0000014000007945 */ /* 0x000fe20003800200 */
[----:B------:R-:W-:Y:S02]  /*3cb0*/  MOV R2, 0x80 ;  /* 0x0000008000027802 */ /* 0x000fe40000000f00 */
        /* <DEDUP_REMOVED lines=10> */
.L_x_18185:
[----:B------:R-:W-:-:S04]  /*3d60*/  SHF.R.U32.HI R0, RZ, 0x14, R3 ;  /* 0x00000014ff007819 */ /* 0x000fc80000011603 */
[----:B------:R-:W-:-:S04]  /*3d70*/  LOP3.LUT R0, R0, 0x1, RZ, 0xc0, !PT ;  /* 0x0000000100007812 */ /* 0x000fc800078ec0ff */
[----:B------:R-:W-:-:S04]  /*3d80*/  IADD3 R0, PT, PT, R3, 0x487ffff, R0 ;  /* 0x0487ffff03007810 */ /* 0x000fc80007ffe000 */
[----:B------:R-:W-:-:S04]  /*3d90*/  SHF.R.U32.HI R0, RZ, 0x14, R0 ;  /* 0x00000014ff007819 */ /* 0x000fc80000011600 */
[----:B------:R-:W-:-:S07]  /*3da0*/  LOP3.LUT R0, R0, 0xff, RZ, 0xc0, !PT ;  /* 0x000000ff00007812 */ /* 0x000fce00078ec0ff */
.L_x_18186:
[----:B------:R-:W-:-:S04]  /*3db0*/  SHF.R.U32.HI R3, RZ, 0x18, R3 ;  /* 0x00000018ff037819 */ /* 0x000fc80000011603 */
[----:B------:R-:W-:-:S04]  /*3dc0*/  LOP3.LUT R0, R0, 0x80, R3, 0xf8, !PT ;  /* 0x0000008000007812 */ /* 0x000fc800078ef803 */
[----:B------:R-:W-:-:S07]  /*3dd0*/  PRMT R2, R0, 0x7610, R2 ;  /* 0x0000761000027816 */ /* 0x000fce0000000002 */
.L_x_18184:
[----:B------:R-:W-:Y:S05]  /*3de0*/  BSYNC.RECONVERGENT B0 ;  /* 0x0000000000007941 */ /* 0x000fea0003800200 */
.L_x_18183:
[----:B------:R0:W-:Y:S01]  /*3df0*/  STG.E.U8 desc[UR36][R4.64], R2 ;  /* 0x0000000204007986 */ /* 0x0001e2000c101124 */
[----:B------:R-:W-:Y:S05]  /*3e00*/  BRA `(.L_x_18164) ;  /* 0x0000000400147947 */ /* 0x000fea0003800000 */
.L_x_18181:
        /* <DEDUP_REMOVED lines=13> */
.L_x_18189:
[----:B------:R-:W-:-:S04]  /*3ee0*/  SHF.R.U32.HI R0, RZ, 0x15, R3 ;  /* 0x00000015ff007819 */ /* 0x000fc80000011603 */
[----:B------:R-:W-:-:S04]  /*3ef0*/  LOP3.LUT R0, R0, 0x1, RZ, 0xc0, !PT ;  /* 0x0000000100007812 */ /* 0x000fc800078ec0ff */
[----:B------:R-:W-:-:S04]  /*3f00*/  IADD3 R0, PT, PT, R3, 0x88fffff, R0 ;  /* 0x088fffff03007810 */ /* 0x000fc80007ffe000 */
[----:B------:R-:W-:-:S04]  /*3f10*/  SHF.R.U32.HI R0, RZ, 0x15, R0 ;  /* 0x00000015ff007819 */ /* 0x000fc80000011600 */
[----:B------:R-:W-:-:S07]  /*3f20*/  LOP3.LUT R0, R0, 0xff, RZ, 0xc0, !PT ;  /* 0x000000ff00007812 */ /* 0x000fce00078ec0ff */
.L_x_18190:
[----:B------:R-:W-:-:S04]  /*3f30*/  SHF.R.U32.HI R3, RZ, 0x18, R3 ;  /* 0x00000018ff037819 */ /* 0x000fc80000011603 */
[----:B------:R-:W-:-:S04]  /*3f40*/  LOP3.LUT R0, R0, 0x80, R3, 0xf8, !PT ;  /* 0x0000008000007812 */ /* 0x000fc800078ef803 */
[----:B------:R-:W-:-:S07]  /*3f50*/  PRMT R2, R0, 0x7610, R2 ;  /* 0x0000761000027816 */ /* 0x000fce0000000002 */
.L_x_18188:
[----:B------:R-:W-:Y:S05]  /*3f60*/  BSYNC.RECONVERGENT B0 ;  /* 0x0000000000007941 */ /* 0x000fea0003800200 */
.L_x_18187:
[----:B------:R0:W-:Y:S01]  /*3f70*/  STG.E.U8 desc[UR36][R4.64], R2 ;  /* 0x0000000204007986 */ /* 0x0001e2000c101124 */
[----:B------:R-:W-:Y:S05]  /*3f80*/  BRA `(.L_x_18164) ;  /* 0x0000000000b47947 */ /* 0x000fea0003800000 */
.L_x_18180:
[----:B------:R-:W-:-:S09]  /*3f90*/  UISETP.NE.AND UP0, UPT, UR4, 0x1c, UPT ;  /* 0x0000001c0400788c */ /* 0x000fd2000bf05270 */
[----:B------:R-:W-:Y:S05]  /*3fa0*/  BRA.U !UP0, `(.L_x_18191) ;  /* 0x0000000108a47547 */ /* 0x000fea000b800000 */
[----:B------:R-:W-:-:S09]  /*3fb0*/  UISETP.NE.AND UP0, UPT, UR4, 0x1d, UPT ;  /* 0x0000001d0400788c */ /* 0x000fd2000bf05270 */
[----:B------:R-:W-:Y:S05]  /*3fc0*/  BRA.U !UP0, `(.L_x_18192) ;  /* 0x00000001088c7547 */ /* 0x000fea000b800000 */
[----:B------:R-:W-:-:S09]  /*3fd0*/  UISETP.NE.AND UP0, UPT, UR4, 0x2c, UPT ;  /* 0x0000002c0400788c */ /* 0x000fd2000bf05270 */
[----:B------:R-:W-:Y:S05]  /*3fe0*/  BRA.U !UP0, `(.L_x_18193) ;  /* 0x0000000108447547 */ /* 0x000fea000b800000 */
.L_x_18163:
        /* <DEDUP_REMOVED lines=16> */
.L_x_18194:
[----:B------:R-:W-:Y:S05]  /*40f0*/  BRA `(.L_x_18164) ;  /* 0x0000000000587947 */ /* 0x000fea0003800000 */
.L_x_18193:
        /* <DEDUP_REMOVED lines=16> */
.L_x_18192:
[----:B------:R-:W-:-:S04]  /*4200*/  PRMT R2, R9, 0x9910, RZ ;  /* 0x0000991009027816 */ /* 0x000fc800000000ff */
[----:B------:R-:W-:-:S05]  /*4210*/  SHF.R.S32.HI R3, RZ, 0x1f, R2 ;  /* 0x0000001fff037819 */ /* 0x000fca0000011402 */
[----:B------:R0:W-:Y:S01]  /*4220*/  STG.E.64 desc[UR36][R4.64], R2 ;  /* 0x0000000204007986 */ /* 0x0001e2000c101b24 */
[----:B------:R-:W-:Y:S05]  /*4230*/  BRA `(.L_x_18164) ;  /* 0x0000000000087947 */ /* 0x000fea0003800000 */
.L_x_18191:
[----:B------:R-:W-:-:S05]  /*4240*/  PRMT R3, R9, 0x9910, RZ ;  /* 0x0000991009037816 */ /* 0x000fca00000000ff */
[----:B------:R0:W-:Y:S02]  /*4250*/  STG.E desc[UR36][R4.64], R3 ;  /* 0x0000000304007986 */ /* 0x0001e4000c101924 */
.L_x_18164:
[----:B------:R-:W-:-:S07]  /*4260*/  VIADD R17, R17, 0x80 ;  /* 0x0000008011117836 */ /* 0x000fce0000000000 */
.L_x_18089:
[----:B------:R-:W-:Y:S05]  /*4270*/  BSYNC.RECONVERGENT B6 ;  /* 0x0000000000067941 */ /* 0x000fea0003800200 */
.L_x_18088:
        /* <DEDUP_REMOVED lines=10> */
[----:B------:R-:W4:Y:S01]  /*4320*/  LDCU.64 UR4, c[0x0][0x390] ;  /* 0x00007200ff0477ac */ /* 0x000f220008000a00 */
[----:B------:R-:W-:Y:S01]  /*4330*/  IMAD.MOV.U32 R16, RZ, RZ, RZ ;  /* 0x000000ffff107224 */ /* 0x000fe200078e00ff */
[----:B------:R-:W0:Y:S01]  /*4340*/  LDCU UR6, c[0x0][0x38c] ;  /* 0x00007180ff0677ac */ /* 0x000e220008000800 */
[----:B------:R-:W5:Y:S01]  /*4350*/  LDCU.64 UR8, c[0x0][0x4b8] ;  /* 0x00009700ff0877ac */ /* 0x000f620008000a00 */
[----:B------:R-:W-:Y:S01]  /*4360*/  UISETP.NE.AND UP0, UPT, UR41, URZ, UPT ;  /* 0x000000ff2900728c */ /* 0x000fe2000bf05270 */
[----:B----4-:R-:W-:Y:S01]  /*4370*/  IMAD.HI.U32 R2, R17, UR4, R16 ;  /* 0x0000000411027c27 */ /* 0x010fe2000f8e0010 */
[----:B------:R-:W4:Y:S04]  /*4380*/  LDCU UR4, c[0x0][0x4c0] ;  /* 0x00009800ff0477ac */ /* 0x000f280008000800 */
[----:B---3--:R-:W-:-:S04]  /*4390*/  SHF.R.U32.HI R3, RZ, UR5, R2 ;  /* 0x00000005ff037c19 */ /* 0x008fc80008011602 */
[----:B------:R-:W-:-:S05]  /*43a0*/  IADD3 R18, PT, PT, -R3, RZ, RZ ;  /* 0x000000ff03127210 */ /* 0x000fca0007ffe1ff */
[----:B0-----:R-:W-:-:S04]  /*43b0*/  IMAD R18, R18, UR6, R17 ;  /* 0x0000000612127c24 */ /* 0x001fc8000f8e0211 */
[C---:B-----5:R-:W-:Y:S02]  /*43c0*/  IMAD R16, R18.reuse, UR8, RZ ;  /* 0x0000000812107c24 */ /* 0x060fe4000f8e02ff */
[C---:B------:R-:W-:Y:S02]  /*43d0*/  IMAD R0, R18.reuse, UR9, RZ ;  /* 0x0000000912007c24 */ /* 0x040fe4000f8e02ff */
[----:B----4-:R-:W-:Y:S01]  /*43e0*/  IMAD R18, R18, UR4, RZ ;  /* 0x0000000412127c24 */ /* 0x010fe2000f8e02ff */
[----:B------:R-:W-:Y:S06]  /*43f0*/  BRA.U !UP0, `(.L_x_18197) ;  /* 0x0000001508387547 */ /* 0x000fec000b800000 */
[----:B------:R-:W1:Y:S01]  /*4400*/  LDCU.64 UR6, c[0x0][0x398] ;  /* 0x00007300ff0677ac */ /* 0x000e620008000a00 */
[----:B------:R-:W-:Y:S01]  /*4410*/  IMAD.MOV.U32 R2, RZ, RZ, RZ ;  /* 0x000000ffff027224 */ /* 0x000fe200078e00ff */
[----:B------:R-:W0:Y:S01]  /*4420*/  LDCU UR4, c[0x0][0x3a0] ;  /* 0x00007400ff0477ac */ /* 0x000e220008000800 */
[----:B------:R-:W3:Y:S01]  /*4430*/  LDCU UR5, c[0x0][0x4c4] ;  /* 0x00009880ff0577ac */ /* 0x000ee20008000800 */
[----:B------:R-:W4:Y:S01]  /*4440*/  LDCU.64 UR8, c[0x0][0x4c8] ;  /* 0x00009900ff0877ac */ /* 0x000f220008000a00 */
[----:B------:R-:W-:Y:S01]  /*4450*/  UISETP.NE.AND UP0, UPT, UR38, 0x2, UPT ;  /* 0x000000022600788c */ /* 0x000fe2000bf05270 */
[----:B-12---:R-:W-:-:S05]  /*4460*/  IMAD.HI.U32 R4, R3, UR7, R2 ;  /* 0x0000000703047c27 */ /* 0x006fca000f8e0002 */
[----:B0-----:R-:W-:-:S05]  /*4470*/  SHF.R.U32.HI R5, RZ, UR4, R4 ;  /* 0x00000004ff057c19 */ /* 0x001fca0008011604 */
[----:B------:R-:W-:-:S04]  /*4480*/  IMAD.MOV R2, RZ, RZ, -R5 ;  /* 0x000000ffff027224 */ /* 0x000fc800078e0a05 */
[----:B------:R-:W-:-:S04]  /*4490*/  IMAD R3, R2, UR6, R3 ;  /* 0x0000000602037c24 */ /* 0x000fc8000f8e0203 */
[C---:B---3--:R-:W-:Y:S02]  /*44a0*/  IMAD R16, R3.reuse, UR5, R16 ;  /* 0x0000000503107c24 */ /* 0x048fe4000f8e0210 */
[C---:B----4-:R-:W-:Y:S02]  /*44b0*/  IMAD R0, R3.reuse, UR8, R0 ;  /* 0x0000000803007c24 */ /* 0x050fe4000f8e0200 */
        /* <DEDUP_REMOVED lines=322> */
.L_x_18197:
        /* <DEDUP_REMOVED lines=16> */
.L_x_18201:
[----:B------:R0:W5:Y:S01]  /*59e0*/  LDG.E.U8 R2, desc[UR36][R4.64] ;  /* 0x0000002404027981 */ /* 0x000162000c1e1100 */
[----:B------:R-:W-:Y:S05]  /*59f0*/  BRA `(.L_x_18203) ;  /* 0x0000000c004c7947 */ /* 0x000fea0003800000 */
.L_x_18200:
        /* <DEDUP_REMOVED lines=8> */
.L_x_18205:
[----:B------:R4:W5:Y:S01]  /*5a80*/  LDG.E.U16 R2, desc[UR36][R4.64] ;  /* 0x0000002404027981 */ /* 0x000962000c1e1500 */
[----:B------:R-:W-:Y:S05]  /*5a90*/  BRA `(.L_x_18203) ;  /* 0x0000000c00247947 */ /* 0x000fea0003800000 */
.L_x_18204:
[----:B------:R3:W5:Y:S01]  /*5aa0*/  LDG.E.U16 R2, desc[UR36][R4.64] ;  /* 0x0000002404027981 */ /* 0x000762000c1e1500 */
[----:B------:R-:W-:Y:S05]  /*5ab0*/  BRA `(.L_x_18203) ;  /* 0x0000000c001c7947 */ /* 0x000fea0003800000 */
.L_x_18199:
        /* <DEDUP_REMOVED lines=9> */
.L_x_18207:
[----:B------:R-:W2:Y:S02]  /*5b50*/  LDG.E.U16 R0, desc[UR36][R4.64] ;  /* 0x0000002404007981 */ /* 0x000ea4000c1e1500 */
[----:B--2---:R-:W-:-:S06]  /*5b60*/  HADD2.F32 R0, -RZ, R0.H0_H0 ;  /* 0x20000000ff007230 */ /* 0x004fcc0000004100 */
[----:B------:R-:W0:Y:S02]  /*5b70*/  F2I.FTZ.TRUNC.NTZ R0, R0 ;  /* 0x0000000000007305 */ /* 0x000e24000021f100 */
[----:B0-----:R-:W-:Y:S01]  /*5b80*/  PRMT R2, R0, 0x7610, R2 ;  /* 0x0000761000027816 */ /* 0x001fe20000000002 */
[----:B------:R-:W-:Y:S06]  /*5b90*/  BRA `(.L_x_18203) ;  /* 0x0000000800e47947 */ /* 0x000fec0003800000 */
.L_x_18206:
        /* <DEDUP_REMOVED lines=9> */
.L_x_18209:
[----:B------:R-:W2:Y:S02]  /*5c30*/  LDG.E.U16 R4, desc[UR36][R4.64] ;  /* 0x0000002404047981 */ /* 0x000ea4000c1e1500 */
[----:B--2---:R-:W-:-:S06]  /*5c40*/  HADD2.F32 R0, -RZ, R4.H0_H0 ;  /* 0x20000004ff007230 */ /* 0x004fcc0000004100 */
[----:B------:R-:W0:Y:S02]  /*5c50*/  F2I.FTZ.TRUNC.NTZ R0, R0 ;  /* 0x0000000000007305 */ /* 0x000e24000021f100 */
[----:B0-----:R-:W-:Y:S01]  /*5c60*/  PRMT R2, R0, 0x7610, R2 ;  /* 0x0000761000027816 */ /* 0x001fe20000000002 */
[----:B------:R-:W-:Y:S06]  /*5c70*/  BRA `(.L_x_18203) ;  /* 0x0000000800ac7947 */ /* 0x000fec0003800000 */
.L_x_18208:
[----:B------:R-:W2:Y:S02]  /*5c80*/  LDG.E.64 R4, desc[UR36][R4.64] ;  /* 0x0000002404047981 */ /* 0x000ea4000c1e1b00 */
[----:B--2---:R0:W1:Y:S02]  /*5c90*/  F2I.F64.TRUNC R2, R4 ;  /* 0x0000000400027311 */ /* 0x004064000030d100 */
[----:B01----:R-:W-:Y:S05]  /*5ca0*/  BRA `(.L_x_18203) ;  /* 0x0000000800a07947 */ /* 0x003fea0003800000 */
.L_x_18198:
        /* <DEDUP_REMOVED lines=12> */
.L_x_18212:
[----:B------:R-:W2:Y:S02]  /*5d70*/  LDG.E.64 R4, desc[UR36][R4.64] ;  /* 0x0000002404047981 */ /* 0x000ea4000c1e1b00 */
[----:B--2---:R3:W4:Y:S02]  /*5d80*/  F2I.F64.TRUNC R2, R4 ;  /* 0x0000000400027311 */ /* 0x004724000030d100 */
[----:B---34-:R-:W-:Y:S05]  /*5d90*/  BRA `(.L_x_18203) ;  /* 0x0000000800647947 */ /* 0x018fea0003800000 */
.L_x_18211:
        /* <DEDUP_REMOVED lines=27> */
.L_x_18214:
        /* <DEDUP_REMOVED lines=14> */
.L_x_18213:
[----:B------:R-:W2:Y:S02]  /*6030*/  LDG.E.U16 R0, desc[UR36][R4.64] ;  /* 0x0000002404007981 */ /* 0x000ea4000c1e1500 */
[----:B--2---:R-:W-:-:S06]  /*6040*/  IMAD.U32 R0, R0, 0x10000, RZ ;  /* 0x0001000000007824 */ /* 0x004fcc00078e00ff */
[----:B------:R-:W0:Y:S02]  /*6050*/  F2I.FTZ.TRUNC.NTZ R0, R0 ;  /* 0x0000000000007305 */ /* 0x000e24000021f100 */
[----:B0-----:R-:W-:Y:S01]  /*6060*/  PRMT R2, R0, 0x7610, R2 ;  /* 0x0000761000027816 */ /* 0x001fe20000000002 */
[----:B------:R-:W-:Y:S06]  /*6070*/  BRA `(.L_x_18203) ;  /* 0x0000000400ac7947 */ /* 0x000fec0003800000 */
.L_x_18210:
        /* <DEDUP_REMOVED lines=10> */
.L_x_18217:
        /* <DEDUP_REMOVED lines=21> */
.L_x_18221:
[----:B------:R-:W-:Y:S05]  /*6270*/  BSYNC.RECONVERGENT B1 ;  /* 0x0000000000017941 */ /* 0x000fea0003800200 */
.L_x_18220:
[----:B------:R-:W-:Y:S02]  /*6280*/  SHF.L.U32 R0, R0, 0x14, RZ ;  /* 0x0000001400007819 */ /* 0x000fe400000006ff */
[----:B------:R-:W-:-:S04]  /*6290*/  LEA R2, R2, 0x3b800000, 0x17 ;  /* 0x3b80000002027811 */ /* 0x000fc800078eb8ff */
[----:B------:R-:W-:-:S07]  /*62a0*/  LOP3.LUT R0, R2, R0, R7, 0xfe, !PT ;  /* 0x0000000002007212 */ /* 0x000fce00078efe07 */
.L_x_18219:
[----:B------:R-:W-:Y:S05]  /*62b0*/  BSYNC.RECONVERGENT B0 ;  /* 0x0000000000007941 */ /* 0x000fea0003800200 */
.L_x_18218:
[----:B------:R-:W0:Y:S02]  /*62c0*/  F2I.FTZ.TRUNC.NTZ R0, R0 ;  /* 0x0000000000007305 */ /* 0x000e24000021f100 */
[----:B0-----:R-:W-:Y:S01]  /*62d0*/  PRMT R2, R0, 0x7610, R2 ;  /* 0x0000761000027816 */ /* 0x001fe20000000002 */
[----:B------:R-:W-:Y:S06]  /*62e0*/  BRA `(.L_x_18203) ;  /* 0x0000000400107947 */ /* 0x000fec0003800000 */
.L_x_18216:
        /* <DEDUP_REMOVED lines=21> */
.L_x_18225:
[----:B------:R-:W-:Y:S05]  /*6440*/  BSYNC.RECONVERGENT B1 ;  /* 0x0000000000017941 */ /* 0x000fea0003800200 */
.L_x_18224:
[----:B------:R-:W-:Y:S01]  /*6450*/  IMAD.SHL.U32 R0, R0, 0x200000, RZ ;  /* 0x0020000000007824 */ /* 0x000fe200078e00ff */
[----:B------:R-:W-:-:S04]  /*6460*/  LEA R2, R2, 0x37800000, 0x17 ;  /* 0x3780000002027811 */ /* 0x000fc800078eb8ff */
[----:B------:R-:W-:-:S07]  /*6470*/  LOP3.LUT R0, R2, R0, R7, 0xfe, !PT ;  /* 0x0000000002007212 */ /* 0x000fce00078efe07 */
.L_x_18223:
[----:B------:R-:W-:Y:S05]  /*6480*/  BSYNC.RECONVERGENT B0 ;  /* 0x0000000000007941 */ /* 0x000fea0003800200 */
.L_x_18222:
[----:B------:R-:W0:Y:S02]  /*6490*/  F2I.FTZ.TRUNC.NTZ R0, R0 ;  /* 0x0000000000007305 */ /* 0x000e24000021f100 */
[----:B0-----:R-:W-:Y:S01]  /*64a0*/  PRMT R2, R0, 0x7610, R2 ;  /* 0x0000761000027816 */ /* 0x001fe20000000002 */
[----:B------:R-:W-:Y:S06]  /*64b0*/  BRA `(.L_x_18203) ;  /* 0x00000000009c7947 */ /* 0x000fec0003800000 */
.L_x_18215:
        /* <DEDUP_REMOVED lines=14> */
.L_x_18229:
[----:B------:R-:W-:Y:S05]  /*65a0*/  BSYNC.RECONVERGENT B0 ;  /* 0x0000000000007941 */ /* 0x000fea0003800200 */
.L_x_18228:
[----:B------:R-:W0:Y:S02]  /*65b0*/  F2I.FTZ.TRUNC.NTZ R0, R0 ;  /* 0x0000000000007305 */ /* 0x000e24000021f100 */
[----:B0-----:R-:W-:Y:S01]  /*65c0*/  PRMT R2, R0, 0x7610, R2 ;  /* 0x0000761000027816 */ /* 0x001fe20000000002 */
[----:B------:R-:W-:Y:S06]  /*65d0*/  BRA `(.L_x_18203) ;  /* 0x0000000000547947 */ /* 0x000fec0003800000 */
.L_x_18202:
        /* <DEDUP_REMOVED lines=16> */
.L_x_18230:
[----:B------:R-:W-:Y:S01]  /*66e0*/  PRMT R2, RZ, 0x7610, R2 ;  /* 0x00007610ff027816 */ /* 0x000fe20000000002 */
[----:B------:R-:W-:Y:S06]  /*66f0*/  BRA `(.L_x_18203) ;  /* 0x00000000000c7947 */ /* 0x000fec0003800000 */
.L_x_18227:
[----:B------:R1:W5:Y:S01]  /*6700*/  LDG.E.U16 R2, desc[UR36][R4.64] ;  /* 0x0000002404027981 */ /* 0x000362000c1e1500 */
[----:B------:R-:W-:Y:S05]  /*6710*/  BRA `(.L_x_18203) ;  /* 0x0000000000047947 */ /* 0x000fea0003800000 */
.L_x_18226:
[----:B------:R2:W5:Y:S02]  /*6720*/  LDG.E.U16 R2, desc[UR36][R4.64] ;  /* 0x0000002404027981 */ /* 0x000564000c1e1500 */
.L_x_18203:
[----:B------:R-:W0:Y:S01]  /*6730*/  LDCU.64 UR6, c[0x0][0x5f8] ;  /* 0x0000bf00ff0677ac */ /* 0x000e220008000a00 */
[----:B------:R-:W-:-:S04]  /*6740*/  UPRMT UR4, UR42, 0x9910, URZ ;  /* 0x000099102a047896 */ /* 0x000fc800080000ff */
[----:B------:R-:W-:Y:S01]  /*6750*/  UISETP.GT.AND UP0, UPT, UR4, 0x9, UPT ;  /* 0x000000090400788c */ /* 0x000fe2000bf04270 */
[----:B01234-:R-:W-:-:S05]  /*6760*/  IADD3 R4, P0, PT, R18, UR6, RZ ;  /* 0x0000000612047c10 */ /* 0x01ffca000ff1e0ff */
        /* <DEDUP_REMOVED lines=12> */
.L_x_18234:
[----:B------:R3:W5:Y:S01]  /*6830*/  LDG.E.U8 R0, desc[UR36][R4.64] ;  /* 0x0000002404007981 */ /* 0x000762000c1e1100 */
[----:B------:R-:W-:Y:S05]  /*6840*/  BRA `(.L_x_18236) ;  /* 0x0000000c00507947 */ /* 0x000fea0003800000 */
.L_x_18233:
        /* <DEDUP_REMOVED lines=8> */
.L_x_18238:
[----:B------:R2:W5:Y:S01]  /*68d0*/  LDG.E.U16 R0, desc[UR36][R4.64] ;  /* 0x0000002404007981 */ /* 0x000562000c1e1500 */
[----:B------:R-:W-:Y:S05]  /*68e0*/  BRA `(.L_x_18236) ;  /* 0x0000000c00287947 */ /* 0x000fea0003800000 */
.L_x_18237:
[----:B------:R0:W5:Y:S01]  /*68f0*/  LDG.E.U16 R0, desc[UR36][R4.64] ;  /* 0x0000002404007981 */ /* 0x000162000c1e1500 */
[----:B------:R-:W-:Y:S05]  /*6900*/  BRA `(.L_x_18236) ;  /* 0x0000000c00207947 */ /* 0x000fea0003800000 */
.L_x_18232:
        /* <DEDUP_REMOVED lines=9> */
.L_x_18240:
[----:B------:R-:W2:Y:S02]  /*69a0*/  LDG.E.U16 R3, desc[UR36][R4.64] ;  /* 0x0000002404037981 */ /* 0x000ea4000c1e1500 */
[----:B--2---:R-:W-:-:S06]  /*69b0*/  HADD2.F32 R3, -RZ, R3.H0_H0 ;  /* 0x20000003ff037230 */ /* 0x004fcc0000004100 */
[----:B------:R-:W0:Y:S02]  /*69c0*/  F2I.FTZ.TRUNC.NTZ R3, R3 ;  /* 0x0000000300037305 */ /* 0x000e24000021f100 */
[----:B0-----:R-:W-:Y:S01]  /*69d0*/  PRMT R0, R3, 0x7610, R0 ;  /* 0x0000761003007816 */ /* 0x001fe20000000000 */
[----:B------:R-:W-:Y:S06]  /*69e0*/  BRA `(.L_x_18236) ;  /* 0x0000000800e87947 */ /* 0x000fec0003800000 */
.L_x_18239:
        /* <DEDUP_REMOVED lines=9> */
.L_x_18242:
[----:B------:R-:W2:Y:S02]  /*6a80*/  LDG.E.U16 R4, desc[UR36][R4.64] ;  /* 0x0000002404047981 */ /* 0x000ea4000c1e1500 */
[----:B--2---:R-:W-:-:S06]  /*6a90*/  HADD2.F32 R3, -RZ, R4.H0_H0 ;  /* 0x20000004ff037230 */ /* 0x004fcc0000004100 */
[----:B------:R-:W0:Y:S02]  /*6aa0*/  F2I.FTZ.TRUNC.NTZ R3, R3 ;  /* 0x0000000300037305 */ /* 0x000e24000021f100 */
[----:B0-----:R-:W-:Y:S01]  /*6ab0*/  PRMT R0, R3, 0x7610, R0 ;  /* 0x0000761003007816 */ /* 0x001fe20000000000 */
[----:B------:R-:W-:Y:S06]  /*6ac0*/  BRA `(.L_x_18236) ;  /* 0x0000000800b07947 */ /* 0x000fec0003800000 */
.L_x_18241:
[----:B------:R-:W2:Y:S02]  /*6ad0*/  LDG.E.64 R4, desc[UR36][R4.64] ;  /* 0x0000002404047981 */ /* 0x000ea4000c1e1b00 */
[----:B--2---:R0:W1:Y:S02]  /*6ae0*/  F2I.F64.TRUNC R0, R4 ;  /* 0x0000000400007311 */ /* 0x004064000030d100 */
[----:B01----:R-:W-:Y:S05]  /*6af0*/  BRA `(.L_x_18236) ;  /* 0x0000000800a47947 */ /* 0x003fea0003800000 */
.L_x_18231:
        /* <DEDUP_REMOVED lines=12> */
.L_x_18245:
[----:B------:R-:W2:Y:S02]  /*6bc0*/  LDG.E.64 R4, desc[UR36][R4.64] ;  /* 0x0000002404047981 */ /* 0x000ea4000c1e1b00 */
[----:B--2---:R0:W1:Y:S02]  /*6bd0*/  F2I.F64.TRUNC R0, R4 ;  /* 0x0000000400007311 */ /* 0x004064000030d100 */
[----:B01----:R-:W-:Y:S05]  /*6be0*/  BRA `(.L_x_18236) ;  /* 0x0000000800687947 */ /* 0x003fea0003800000 */
.L_x_18244:
        /* <DEDUP_REMOVED lines=27> */
.L_x_18247:
        /* <DEDUP_REMOVED lines=9> */
[----:B------:R-:W-:Y:S01]  /*6e30*/  @!P0 FADD.FTZ R0, R3, -0.5 ;  /* 0xbf00000003008421 */ /* 0x000fe20000010000 */
[----:B------:R-:W-:-:S04]  /*6e40*/  MOV R3, R6 ;  /* 0x0000000600037202 */ /* 0x000fc80000000f00 */
[----:B------:R-:W-:-:S06]  /*6e50*/  LOP3.LUT R3, R0, 0x80000000, R3, 0xf8, !PT ;  /* 0x8000000000037812 */ /* 0x000fcc00078ef803 */
[----:B------:R-:W0:Y:S02]  /*6e60*/  F2I.FTZ.TRUNC.NTZ R3, R3 ;  /* 0x0000000300037305 */ /* 0x000e24000021f100 */
[----:B0-----:R-:W-:Y:S01]  /*6e70*/  PRMT R0, R3, 0x7610, R0 ;  /* 0x0000761003007816 */ /* 0x001fe20000000000 */
[----:B------:R-:W-:Y:S06]  /*6e80*/  BRA `(.L_x_18236) ;  /* 0x0000000400c07947 */ /* 0x000fec0003800000 */
.L_x_18246:
[----:B------:R-:W2:Y:S02]  /*6e90*/  LDG.E.U16 R3, desc[UR36][R4.64] ;  /* 0x0000002404037981 */ /* 0x000ea4000c1e1500 */
[----:B--2---:R-:W-:-:S06]  /*6ea0*/  IMAD.U32 R3, R3, 0x10000, RZ ;  /* 0x0001000003037824 */ /* 0x004fcc00078e00ff */
[----:B------:R-:W0:Y:S02]  /*6eb0*/  F2I.FTZ.TRUNC.NTZ R3, R3 ;  /* 0x0000000300037305 */ /* 0x000e24000021f100 */
[----:B0-----:R-:W-:Y:S01]  /*6ec0*/  PRMT R0, R3, 0x7610, R0 ;  /* 0x0000761003007816 */ /* 0x001fe20000000000 */
[----:B------:R-:W-:Y:S06]  /*6ed0*/  BRA `(.L_x_18236) ;  /* 0x0000000400ac7947 */ /* 0x000fec0003800000 */
.L_x_18243:
        /* <DEDUP_REMOVED lines=10> */
.L_x_18250:
        /* <DEDUP_REMOVED lines=21> */
.L_x_18254:
[----:B------:R-:W-:Y:S05]  /*70d0*/  BSYNC.RECONVERGENT B1 ;  /* 0x0000000000017941 */ /* 0x000fea0003800200 */
.L_x_18253:
[----:B------:R-:W-:Y:S01]  /*70e0*/  IMAD.SHL.U32 R0, R0, 0x100000, RZ ;  /* 0x0010000000007824 */ /* 0x000fe200078e00ff */
[----:B------:R-:W-:-:S04]  /*70f0*/  LEA R3, R3, 0x3b800000, 0x17 ;  /* 0x3b80000003037811 */ /* 0x000fc800078eb8ff */
[----:B------:R-:W-:-:S07]  /*7100*/  LOP3.LUT R3, R3, R0, R7, 0xfe, !PT ;  /* 0x0000000003037212 */ /* 0x000fce00078efe07 */
.L_x_18252:
[----:B------:R-:W-:Y:S05]  /*7110*/  BSYNC.RECONVERGENT B0 ;  /* 0x0000000000007941 */ /* 0x000fea0003800200 */
.L_x_18251:
[----:B------:R-:W0:Y:S02]  /*7120*/  F2I.FTZ.TRUNC.NTZ R3, R3 ;  /* 0x0000000300037305 */ /* 0x000e24000021f100 */
[----:B0-----:R-:W-:Y:S01]  /*7130*/  PRMT R0, R3, 0x7610, R0 ;  /* 0x0000761003007816 */ /* 0x001fe20000000000 */
[----:B------:R-:W-:Y:S06]  /*7140*/  BRA `(.L_x_18236) ;  /* 0x0000000400107947 */ /* 0x000fec0003800000 */
.L_x_18249:
        /* <DEDUP_REMOVED lines=21> */
.L_x_18258:
[----:B------:R-:W-:Y:S05]  /*72a0*/  BSYNC.RECONVERGENT B1 ;  /* 0x0000000000017941 */ /* 0x000fea0003800200 */
.L_x_18257:
[----:B------:R-:W-:Y:S01]  /*72b0*/  IMAD.SHL.U32 R0, R0, 0x200000, RZ ;  /* 0x0020000000007824 */ /* 0x000fe200078e00ff */
[----:B------:R-:W-:-:S04]  /*72c0*/  LEA R3, R3, 0x37800000, 0x17 ;  /* 0x3780000003037811 */ /* 0x000fc800078eb8ff */
[----:B------:R-:W-:-:S07]  /*72d0*/  LOP3.LUT R3, R3, R0, R7, 0xfe, !PT ;  /* 0x0000000003037212 */ /* 0x000fce00078efe07 */
.L_x_18256:
[----:B------:R-:W-:Y:S05]  /*72e0*/  BSYNC.RECONVERGENT B0 ;  /* 0x0000000000007941 */ /* 0x000fea0003800200 */
.L_x_18255:
[----:B------:R-:W0:Y:S02]  /*72f0*/  F2I.FTZ.TRUNC.NTZ R3, R3 ;  /* 0x0000000300037305 */ /* 0x000e24000021f100 */
[----:B0-----:R-:W-:Y:S01]  /*7300*/  PRMT R0, R3, 0x7610, R0 ;  /* 0x0000761003007816 */ /* 0x001fe20000000000 */
[----:B------:R-:W-:Y:S06]  /*7310*/  BRA `(.L_x_18236) ;  /* 0x00000000009c7947 */ /* 0x000fec0003800000 */
.L_x_18248:
        /* <DEDUP_REMOVED lines=14> */
.L_x_18262:
[----:B------:R-:W-:Y:S05]  /*7400*/  BSYNC.RECONVERGENT B0 ;  /* 0x0000000000007941 */ /* 0x000fea0003800200 */
.L_x_18261:
[----:B------:R-:W0:Y:S02]  /*7410*/  F2I.FTZ.TRUNC.NTZ R3, R3 ;  /* 0x0000000300037305 */ /* 0x000e24000021f100 */
[----:B0-----:R-:W-:Y:S01]  /*7420*/  PRMT R0, R3, 0x7610, R0 ;  /* 0x0000761003007816 */ /* 0x001fe20000000000 */
[----:B------:R-:W-:Y:S06]  /*7430*/  BRA `(.L_x_18236) ;  /* 0x0000000000547947 */ /* 0x000fec0003800000 */
.L_x_18235:
        /* <DEDUP_REMOVED lines=12> */
[----:B---3--:R-:W-:Y:S01]  /*7500*/  IMAD.U32 R10, RZ, RZ, UR8 ;  /* 0x00000008ff0a7e24 */ /* 0x008fe2000f8e00ff */
[----:B------:R-:W-:-:S07]  /*7510*/  MOV R11, UR9 ;  /* 0x00000009000b7c02 */ /* 0x000fce0008000f00 */
[----:B------:R-:W-:-:S07]  /*7520*/  LEPC R20, `(.L_x_18263) ;  /* 0x000000001014794e */ /* 0x000fce0000000000 */
[----:B--2--5:R-:W-:Y:S05]  /*7530*/  CALL.ABS.NOINC R14 ;  /* 0x000000000e007343 */ /* 0x024fea0003c00000 */
.L_x_18263:
[----:B------:R-:W-:Y:S01]  /*7540*/  PRMT R0, RZ, 0x7610, R0 ;  /* 0x00007610ff007816 */ /* 0x000fe20000000000 */
[----:B------:R-:W-:Y:S06]  /*7550*/  BRA `(.L_x_18236) ;  /* 0x00000000000c7947 */ /* 0x000fec0003800000 */
.L_x_18260:
[----:B------:R0:W5:Y:S01]  /*7560*/  LDG.E.U16 R0, desc[UR36][R4.64] ;  /* 0x0000002404007981 */ /* 0x000162000c1e1500 */
[----:B------:R-:W-:Y:S05]  /*7570*/  BRA `(.L_x_18236) ;  /* 0x0000000000047947 */ /* 0x000fea0003800000 */
.L_x_18259:
[----:B------:R0:W5:Y:S02]  /*7580*/  LDG.E.U16 R0, desc[UR36][R4.64] ;  /* 0x0000002404007981 */ /* 0x000164000c1e1500 */
.L_x_18236:
[----:B------:R-:W0:Y:S01]  /*7590*/  LDCU.64 UR6, c[0x0][0x5e8] ;  /* 0x0000bd00ff0677ac */ /* 0x000e220008000a00 */
[----:B-1---5:R-:W-:Y:S01]  /*75a0*/  VIMNMX.S16x2 R0, PT, PT, R2, R0, PT ;  /* 0x0000000002007248 */ /* 0x022fe20003fe0300 */
[----:B------:R-:W-:-:S03]  /*75b0*/  UPRMT UR4, UR43, 0x9910, URZ ;  /* 0x000099102b047896 */ /* 0x000fc600080000ff */
[----:B------:R-:W-:Y:S01]  /*75c0*/  PRMT R9, R0, 0x7610, R9 ;  /* 0x0000761000097816 */ /* 0x000fe20000000009 */
        /* <DEDUP_REMOVED lines=14> */
.L_x_18267:
[----:B------:R0:W-:Y:S01]  /*76b0*/  STG.E.U8 desc[UR36][R4.64], R9 ;  /* 0x0000000904007986 */ /* 0x0001e2000c101124 */
[----:B------:R-:W-:Y:S05]  /*76c0*/  BRA `(.L_x_18269) ;  /* 0x0000000c004c7947 */ /* 0x000fea0003800000 */
.L_x_18266:
        /* <DEDUP_REMOVED lines=10> */
.L_x_18271:
[----:B------:R-:W-:-:S05]  /*7770*/  PRMT R3, R9, 0x9910, RZ ;  /* 0x0000991009037816 */ /* 0x000fca00000000ff */
[----:B------:R0:W-:Y:S01]  /*7780*/  STG.E desc[UR36][R4.64], R3 ;  /* 0x0000000304007986 */ /* 0x0001e2000c101924 */
[----:B------:R-:W-:Y:S05]  /*7790*/  BRA `(.L_x_18269) ;  /* 0x0000000c00187947 */ /* 0x000fea0003800000 */
.L_x_18270:
[----:B------:R0:W-:Y:S01]  /*77a0*/  STG.E.U16 desc[UR36][R4.64], R9 ;  /* 0x0000000904007986 */ /* 0x0001e2000c101524 */
[----:B------:R-:W-:Y:S05]  /*77b0*/  BRA `(.L_x_18269) ;  /* 0x0000000c00107947 */ /* 0x000fea0003800000 */
.L_x_18265:
        /* <DEDUP_REMOVED lines=9> */
.L_x_18273:
[----:B------:R-:W0:Y:S02]  /*7850*/  I2F.S16 R0, R9 ;  /* 0x0000000900007306 */ /* 0x000e240000101400 */
[----:B0-----:R-:W-:-:S05]  /*7860*/  F2FP.F16.F32.PACK_AB R0, RZ, R0 ;  /* 0x00000000ff00723e */ /* 0x001fca00000000ff */
[----:B------:R0:W-:Y:S01]  /*7870*/  STG.E.U16 desc[UR36][R4.64], R0 ;  /* 0x0000000004007986 */ /* 0x0001e2000c101524 */
[----:B------:R-:W-:Y:S05]  /*7880*/  BRA `(.L_x_18269) ;  /* 0x0000000800dc7947 */ /* 0x000fea0003800000 */
.L_x_18272:
        /* <DEDUP_REMOVED lines=10> */
.L_x_18275:
[----:B------:R-:W0:Y:S02]  /*7930*/  I2F.S16 R9, R9 ;  /* 0x0000000900097306 */ /* 0x000e240000101400 */
[----:B0-----:R-:W-:-:S04]  /*7940*/  F2FP.F16.F32.PACK_AB R3, RZ, R9 ;  /* 0x00000009ff03723e */ /* 0x001fc800000000ff */
[----:B------:R-:W-:-:S05]  /*7950*/  PRMT R3, R3, 0x5410, RZ ;  /* 0x0000541003037816 */ /* 0x000fca00000000ff */
[----:B------:R0:W-:Y:S01]  /*7960*/  STG.E desc[UR36][R4.64], R3 ;  /* 0x0000000304007986 */ /* 0x0001e2000c101924 */
[----:B------:R-:W-:Y:S05]  /*7970*/  BRA `(.L_x_18269) ;  /* 0x0000000800a07947 */ /* 0x000fea0003800000 */
.L_x_18274:
[----:B------:R-:W0:Y:S02]  /*7980*/  I2F.F64.S16 R2, R9 ;  /* 0x0000000900027312 */ /* 0x000e240000101c00 */
[----:B0-----:R0:W-:Y:S01]  /*7990*/  STG.E.64 desc[UR36][R4.64], R2 ;  /* 0x0000000204007986 */ /* 0x0011e2000c101b24 */
[----:B------:R-:W-:Y:S05]  /*79a0*/  BRA `(.L_x_18269) ;  /* 0x0000000800947947 */ /* 0x000fea0003800000 */
.L_x_18264:
        /* <DEDUP_REMOVED lines=12> */
.L_x_18279:
        /* <DEDUP_REMOVED lines=17> */
.L_x_18282:
[----:B------:R-:W-:-:S04]  /*7b80*/  SHF.R.U32.HI R3, RZ, 0x18, R9 ;  /* 0x00000018ff037819 */ /* 0x000fc80000011609 */
[----:B------:R-:W-:-:S04]  /*7b90*/  LOP3.LUT R0, R0, 0x80, R3, 0xf8, !PT ;  /* 0x0000008000007812 */ /* 0x000fc800078ef803 */
[----:B------:R-:W-:-:S07]  /*7ba0*/  PRMT R2, R0, 0x7610, R2 ;  /* 0x0000761000027816 */ /* 0x000fce0000000002 */
.L_x_18281:
[----:B------:R-:W-:Y:S05]  /*7bb0*/  BSYNC.RECONVERGENT B0 ;  /* 0x0000000000007941 */ /* 0x000fea0003800200 */
.L_x_18280:
[----:B------:R0:W-:Y:S01]  /*7bc0*/  STG.E.U8 desc[UR36][R4.64], R2 ;  /* 0x0000000204007986 */ /* 0x0001e2000c101124 */
[----:B------:R-:W-:Y:S05]  /*7bd0*/  BRA `(.L_x_18269) ;  /* 0x0000000800087947 */ /* 0x000fea0003800000 */
.L_x_18278:
        /* <DEDUP_REMOVED lines=17> */
.L_x_18285:
[----:B------:R-:W-:-:S04]  /*7cf0*/  SHF.R.U32.HI R3, RZ, 0x18, R9 ;  /* 0x00000018ff037819 */ /* 0x000fc80000011609 */
[----:B------:R-:W-:-:S04]  /*7d00*/  LOP3.LUT R0, R0, 0x80, R3, 0xf8, !PT ;  /* 0x0000008000007812 */ /* 0x000fc800078ef803 */
[----:B------:R-:W-:-:S07]  /*7d10*/  PRMT R2, R0, 0x7610, R2 ;  /* 0x0000761000027816 */ /* 0x000fce0000000002 */
.L_x_18284:
[----:B------:R-:W-:Y:S05]  /*7d20*/  BSYNC.RECONVERGENT B0 ;  /* 0x0000000000007941 */ /* 0x000fea0003800200 */
.L_x_18283:
[----:B------:R0:W-:Y:S01]  /*7d30*/  STG.E.U8 desc[UR36][R4.64], R2 ;  /* 0x0000000204007986 */ /* 0x0001e2000c101124 */
[----:B------:R-:W-:Y:S05]  /*7d40*/  BRA `(.L_x_18269) ;  /* 0x0000000400ac7947 */ /* 0x000fea0003800000 */
.L_x_18277:
        /* <DEDUP_REMOVED lines=22> */
.L_x_18287:
[----:B------:R-:W-:-:S04]  /*7eb0*/  PRMT R2, R9, 0x9910, RZ ;  /* 0x0000991009027816 */ /* 0x000fc800000000ff */
[----:B------:R-:W-:-:S05]  /*7ec0*/  SHF.R.S32.HI R3, RZ, 0x1f, R2 ;  /* 0x0000001fff037819 */ /* 0x000fca0000011402 */
[----:B------:R0:W-:Y:S01]  /*7ed0*/  STG.E.64 desc[UR36][R4.64], R2 ;  /* 0x0000000204007986 */ /* 0x0001e2000c101b24 */
[----:B------:R-:W-:Y:S05]  /*7ee0*/  BRA `(.L_x_18269) ;  /* 0x0000000400447947 */ /* 0x000fea0003800000 */
.L_x_18286:
[----:B------:R-:W-:-:S05]  /*7ef0*/  PRMT R3, R9, 0x9910, RZ ;  /* 0x0000991009037816 */ /* 0x000fca00000000ff */
[----:B------:R0:W-:Y:S01]  /*7f00*/  STG.E desc[UR36][R4.64], R3 ;  /* 0x0000000304007986 */ /* 0x0001e2000c101924 */
[----:B------:R-:W-:Y:S05]  /*7f10*/  BRA `(.L_x_18269) ;  /* 0x0000000400387947 */ /* 0x000fea0003800000 */
.L_x_18276:
        /* <DEDUP_REMOVED lines=11> */
.L_x_18289:
[----:B------:R-:W-:Y:S01]  /*7fd0*/  CS2R R10, SRZ ;  /* 0x00000000000a7805 */ /* 0x000fe2000001ff00 */
[----:B------:R-:W0:Y:S04]  /*7fe0*/  I2F.F64.S16 R8, R9 ;  /* 0x0000000900087312 */ /* 0x000e280000101c00 */
[----:B0-----:R0:W-:Y:S01]  /*7ff0*/  STG.E.128 desc[UR36][R4.64], R8 ;  /* 0x0000000804007986 */ /* 0x0011e2000c101d24 */
[----:B------:R-:W-:Y:S05]  /*8000*/  BRA `(.L_x_18269) ;  /* 0x0000000000fc7947 */ /* 0x000fea0003800000 */
.L_x_18288:
[----:B------:R-:W-:-:S09]  /*8010*/  UISETP.NE.AND UP0, UPT, UR4, 0xf, UPT ;  /* 0x0000000f0400788c */ /* 0x000fd2000bf05270 */
[----:B------:R-:W-:Y:S05]  /*8020*/  BRA.U !UP0, `(.L_x_18290) ;  /* 0x0000000108e87547 */ /* 0x000fea000b800000 */
[----:B------:R-:W-:-:S09]  /*8030*/  UISETP.NE.AND UP0, UPT, UR4, 0x17, UPT ;  /* 0x000000170400788c */ /* 0x000fd2000bf05270 */
[----:B------:R-:W-:Y:S05]  /*8040*/  BRA.U !UP0, `(.L_x_18291) ;  /* 0x0000000108907547 */ /* 0x000fea000b800000 */
[----:B------:R-:W-:-:S09]  /*8050*/  UISETP.NE.AND UP0, UPT, UR4, 0x18, UPT ;  /* 0x000000180400788c */ /* 0x000fd2000bf05270 */
[----:B------:R-:W-:Y:S05]  /*8060*/  BRA.U !UP0, `(.L_x_18292) ;  /* 0x0000000108447547 */ /* 0x000fea000b800000 */
.L_x_18268:
        /* <DEDUP_REMOVED lines=16> */
.L_x_18293:
[----:B------:R-:W-:Y:S05]  /*8170*/  BRA `(.L_x_18269) ;  /* 0x0000000000a07947 */ /* 0x000fea0003800000 */
.L_x_18292:
        /* <DEDUP_REMOVED lines=13> */
.L_x_18295:
[----:B------:R-:W-:Y:S05]  /*8250*/  BSYNC.RECONVERGENT B0 ;  /* 0x0000000000007941 */ /* 0x000fea0003800200 */
.L_x_18294:
[----:B------:R-:W-:-:S05]  /*8260*/  LOP3.LUT R3, R0, 0x80, R3, 0xf8, !PT ;  /* 0x0000008000037812 */ /* 0x000fca00078ef803 */
[----:B------:R3:W-:Y:S01]  /*8270*/  STG.E.U8 desc[UR36][R4.64], R3 ;  /* 0x0000000304007986 */ /* 0x0007e2000c101124 */
[----:B------:R-:W-:Y:S05]  /*8280*/  BRA `(.L_x_18269) ;  /* 0x00000000005c7947 */ /* 0x000fea0003800000 */
.L_x_18291:
        /* <DEDUP_REMOVED lines=12> */
.L_x_18297:
[----:B------:R-:W-:Y:S01]  /*8350*/  IMAD.MOV.U32 R0, RZ, RZ, 0x7f ;  /* 0x0000007fff007424 */ /* 0x000fe200078e00ff */
[----:B------:R-:W-:-:S04]  /*8360*/  ISETP.GT.U32.AND P0, PT, R2, 0x7f800000, PT ;  /* 0x7f8000000200780c */ /* 0x000fc80003f04070 */
[----:B------:R-:W-:-:S09]  /*8370*/  SEL R0, R0, 0x7c, P0 ;  /* 0x0000007c00007807 */ /* 0x000fd20000000000 */
.L_x_18298:
[----:B------:R-:W-:Y:S05]  /*8380*/  BSYNC.RECONVERGENT B0 ;  /* 0x0000000000007941 */ /* 0x000fea0003800200 */
.L_x_18296:
[----:B------:R-:W-:-:S04]  /*8390*/  SHF.R.U32.HI R3, RZ, 0x18, R3 ;  /* 0x00000018ff037819 */ /* 0x000fc80000011603 */
[----:B------:R-:W-:-:S05]  /*83a0*/  LOP3.LUT R3, R0, 0x80, R3, 0xf8, !PT ;  /* 0x0000008000037812 */ /* 0x000fca00078ef803 */
[----:B------:R2:W-:Y:S01]  /*83b0*/  STG.E.U8 desc[UR36][R4.64], R3 ;  /* 0x0000000304007986 */ /* 0x0005e2000c101124 */
[----:B------:R-:W-:Y:S05]  /*83c0*/  BRA `(.L_x_18269) ;  /* 0x00000000000c7947 */ /* 0x000fea0003800000 */
.L_x_18290:
[----:B------:R-:W0:Y:S02]  /*83d0*/  I2F.S16 R0, R9 ;  /* 0x0000000900007306 */ /* 0x000e240000101400 */
[----:B0-----:R-:W-:-:S05]  /*83e0*/  F2FP.BF16.F32.PACK_AB R0, RZ, R0 ;  /* 0x00000000ff00723e */ /* 0x001fca00000010ff */
[----:B------:R4:W-:Y:S02]  /*83f0*/  STG.E.U16 desc[UR36][R4.64], R0 ;  /* 0x0000000004007986 */ /* 0x0009e4000c101524 */
.L_x_18269:
[----:B------:R-:W-:-:S07]  /*8400*/  VIADD R17, R17, 0x80 ;  /* 0x0000008011117836 */ /* 0x000fce0000000000 */
.L_x_18196:
[----:B------:R-:W-:Y:S05]  /*8410*/  BSYNC.RECONVERGENT B6 ;  /* 0x0000000000067941 */ /* 0x000fea0003800200 */
.L_x_18195:
[----:B------:R-:W5:Y:S01]  /*8420*/  LDCU UR4, c[0x0][0x380] ;  /* 0x00007000ff0477ac */ /* 0x000f620008000800 */
[----:B------:R-:W-:Y:S01]  /*8430*/  BSSY.RECONVERGENT B6, `(.L_x_18299) ;  /* 0x0000418000067945 */ /* 0x000fe20003800200 */
[----:B-----5:R-:W-:-:S13]  /*8440*/  ISETP.GE.AND P0, PT, R17, UR4, PT ;  /* 0x0000000411007c0c */ /* 0x020fda000bf06270 */
[----:B------:R-:W-:Y:S05]  /*8450*/  @P0 BRA `(.L_x_18300) ;  /* 0x0000004000540947 */ /* 0x000fea0003800000 */
[----:B------:R-:W5:Y:S01]  /*8460*/  LDCU UR4, c[0x0][0x388] ;  /* 0x00007100ff0477ac */ /* 0x000f620008000800 */
[----:B------:R-:W-:Y:S01]  /*8470*/  MOV R18, RZ ;  /* 0x000000ff00127202 */ /* 0x000fe20000000f00 */
[----:B0---4-:R-:W-:Y:S02]  /*8480*/  IMAD.MOV.U32 R0, RZ, RZ, RZ ;  /* 0x000000ffff007224 */ /* 0x011fe400078e00ff */
[----:B------:R-:W-:Y:S01]  /*8490*/  IMAD.MOV.U32 R16, RZ, RZ, RZ ;  /* 0x000000ffff107224 */ /* 0x000fe200078e00ff */
[----:B-----5:R-:W-:-:S09]  /*84a0*/  UISETP.NE.AND UP0, UPT, UR4, URZ, UPT ;  /* 0x000000ff0400728c */ /* 0x020fd2000bf05270 */
[----:B------:R-:W-:Y:S05]  /*84b0*/  BRA.U !UP0, `(.L_x_18301) ;  /* 0x0000001508707547 */ /* 0x000fea000b800000 */
[----:B------:R-:W0:Y:S01]  /*84c0*/  LDCU.64 UR4, c[0x0][0x390] ;  /* 0x00007200ff0477ac */ /* 0x000e220008000a00 */
[----:B------:R-:W-:Y:S01]  /*84d0*/  IMAD.MOV.U32 R16, RZ, RZ, RZ ;  /* 0x000000ffff107224 */ /* 0x000fe200078e00ff */
[----:B------:R-:W4:Y:S01]  /*84e0*/  LDCU UR6, c[0x0][0x38c] ;  /* 0x00007180ff0677ac */ /* 0x000f220008000800 */
[----:B------:R-:W5:Y:S01]  /*84f0*/  LDCU.64 UR8, c[0x0][0x4b8] ;  /* 0x00009700ff0877ac */ /* 0x000f620008000a00 */
[----:B------:R-:W-:Y:S01]  /*8500*/  UISETP.NE.AND UP0, UPT, UR41, URZ, UPT ;  /* 0x000000ff2900728c */ /* 0x000fe2000bf05270 */
[----:B0-----:R-:W-:Y:S01]  /*8510*/  IMAD.HI.U32 R2, R17, UR4, R16 ;  /* 0x0000000411027c27 */ /* 0x001fe2000f8e0010 */
[----:B------:R-:W0:Y:S04]  /*8520*/  LDCU UR4, c[0x0][0x4c0] ;  /* 0x00009800ff0477ac */ /* 0x000e280008000800 */
[----:B-123--:R-:W-:-:S04]  /*8530*/  SHF.R.U32.HI R3, RZ, UR5, R2 ;  /* 0x00000005ff037c19 */ /* 0x00efc80008011602 */
[----:B------:R-:W-:-:S05]  /*8540*/  IADD3 R18, PT, PT, -R3, RZ, RZ ;  /* 0x000000ff03127210 */ /* 0x000fca0007ffe1ff */
[----:B----4-:R-:W-:-:S04]  /*8550*/  IMAD R18, R18, UR6, R17 ;  /* 0x0000000612127c24 */ /* 0x010fc8000f8e0211 */
[C---:B-----5:R-:W-:Y:S02]  /*8560*/  IMAD R16, R18.reuse, UR8, RZ ;  /* 0x0000000812107c24 */ /* 0x060fe4000f8e02ff */
        /* <DEDUP_REMOVED lines=337> */
.L_x_18301:
        /* <DEDUP_REMOVED lines=16> */
.L_x_18305:
[----:B------:R0:W5:Y:S01]  /*9b80*/  LDG.E.U8 R2, desc[UR36][R4.64] ;  /* 0x0000002404027981 */ /* 0x000162000c1e1100 */
[----:B------:R-:W-:Y:S05]  /*9b90*/  BRA `(.L_x_18307) ;  /* 0x0000000c004c7947 */ /* 0x000fea0003800000 */
.L_x_18304:
        /* <DEDUP_REMOVED lines=8> */
.L_x_18309:
[----:B------:R0:W5:Y:S01]  /*9c20*/  LDG.E.U16 R2, desc[UR36][R4.64] ;  /* 0x0000002404027981 */ /* 0x000162000c1e1500 */
[----:B------:R-:W-:Y:S05]  /*9c30*/  BRA `(.L_x_18307) ;  /* 0x0000000c00247947 */ /* 0x000fea0003800000 */
.L_x_18308:
[----:B------:R0:W5:Y:S01]  /*9c40*/  LDG.E.U16 R2, desc[UR36][R4.64] ;  /* 0x0000002404027981 */ /* 0x000162000c1e1500 */
[----:B------:R-:W-:Y:S05]  /*9c50*/  BRA `(.L_x_18307) ;  /* 0x0000000c001c7947 */ /* 0x000fea0003800000 */
.L_x_18303:
        /* <DEDUP_REMOVED lines=9> */
.L_x_18311:
[----:B------:R-:W2:Y:S02]  /*9cf0*/  LDG.E.U16 R0, desc[UR36][R4.64] ;  /* 0x0000002404007981 */ /* 0x000ea4000c1e1500 */
[----:B--2---:R-:W-:-:S06]  /*9d00*/  HADD2.F32 R0, -RZ, R0.H0_H0 ;  /* 0x20000000ff007230 */ /* 0x004fcc0000004100 */
[----:B------:R-:W0:Y:S02]  /*9d10*/  F2I.FTZ.TRUNC.NTZ R0, R0 ;  /* 0x0000000000007305 */ /* 0x000e24000021f100 */
[----:B0-----:R-:W-:Y:S01]  /*9d20*/  PRMT R2, R0, 0x7610, R2 ;  /* 0x0000761000027816 */ /* 0x001fe20000000002 */
[----:B------:R-:W-:Y:S06]  /*9d30*/  BRA `(.L_x_18307) ;  /* 0x0000000800e47947 */ /* 0x000fec0003800000 */
.L_x_18310:
        /* <DEDUP_REMOVED lines=9> */
.L_x_18313:
[----:B------:R-:W2:Y:S02]  /*9dd0*/  LDG.E.U16 R4, desc[UR36][R4.64] ;  /* 0x0000002404047981 */ /* 0x000ea4000c1e1500 */
[----:B--2---:R-:W-:-:S06]  /*9de0*/  HADD2.F32 R0, -RZ, R4.H0_H0 ;  /* 0x20000004ff007230 */ /* 0x004fcc0000004100 */
[----:B------:R-:W0:Y:S02]  /*9df0*/  F2I.FTZ.TRUNC.NTZ R0, R0 ;  /* 0x0000000000007305 */ /* 0x000e24000021f100 */
[----:B0-----:R-:W-:Y:S01]  /*9e00*/  PRMT R2, R0, 0x7610, R2 ;  /* 0x0000761000027816 */ /* 0x001fe20000000002 */
[----:B------:R-:W-:Y:S06]  /*9e10*/  BRA `(.L_x_18307) ;  /* 0x0000000800ac7947 */ /* 0x000fec0003800000 */
.L_x_18312:
[----:B------:R-:W2:Y:S02]  /*9e20*/  LDG.E.64 R4, desc[UR36][R4.64] ;  /* 0x0000002404047981 */ /* 0x000ea4000c1e1b00 */
[----:B--2---:R0:W1:Y:S02]  /*9e30*/  F2I.F64.TRUNC R2, R4 ;  /* 0x0000000400027311 */ /* 0x004064000030d100 */
[----:B01----:R-:W-:Y:S05]  /*9e40*/  BRA `(.L_x_18307) ;  /* 0x0000000800a07947 */ /* 0x003fea0003800000 */
.L_x_18302:
        /* <DEDUP_REMOVED lines=12> */
.L_x_18316:
[----:B------:R-:W2:Y:S02]  /*9f10*/  LDG.E.64 R4, desc[UR36][R4.64] ;  /* 0x0000002404047981 */ /* 0x000ea4000c1e1b00 */
[----:B--2---:R3:W4:Y:S02]  /*9f20*/  F2I.F64.TRUNC R2, R4 ;  /* 0x0000000400027311 */ /* 0x004724000030d100 */
[----:B---34-:R-:W-:Y:S05]  /*9f30*/  BRA `(.L_x_18307) ;  /* 0x0000000800647947 */ /* 0x018fea0003800000 */
.L_x_18315:
        /* <DEDUP_REMOVED lines=27> */
.L_x_18318:
        /* <DEDUP_REMOVED lines=14> */
.L_x_18317:
[----:B------:R-:W2:Y:S02]  /*a1d0*/  LDG.E.U16 R0, desc[UR36][R4.64] ;  /* 0x0000002404007981 */ /* 0x000ea4000c1e1500 */
[----:B--2---:R-:W-:-:S06]  /*a1e0*/  IMAD.U32 R0, R0, 0x10000, RZ ;  /* 0x0001000000007824 */ /* 0x004fcc00078e00ff */
[----:B------:R-:W0:Y:S02]  /*a1f0*/  F2I.FTZ.TRUNC.NTZ R0, R0 ;  /* 0x0000000000007305 */ /* 0x000e24000021f100 */
[----:B0-----:R-:W-:Y:S01]  /*a200*/  PRMT R2, R0, 0x7610, R2 ;  /* 0x0000761000027816 */ /* 0x001fe20000000002 */
[----:B------:R-:W-:Y:S06]  /*a210*/  BRA `(.L_x_18307) ;  /* 0x0000000400ac7947 */ /* 0x000fec0003800000 */
.L_x_18314:
        /* <DEDUP_REMOVED lines=10> */
.L_x_18321:
        /* <DEDUP_REMOVED lines=21> */
.L_x_18325:
[----:B------:R-:W-:Y:S05]  /*a410*/  BSYNC.RECONVERGENT B1 ;  /* 0x0000000000017941 */ /* 0x000fea0003800200 */
.L_x_18324:
[----:B------:R-:W-:Y:S02]  /*a420*/  SHF.L.U32 R0, R0, 0x14, RZ ;  /* 0x0000001400007819 */ /* 0x000fe400000006ff */
[----:B------:R-:W-:-:S04]  /*a430*/  LEA R2, R2, 0x3b800000, 0x17 ;  /* 0x3b80000002027811 */ /* 0x000fc800078eb8ff */
[----:B------:R-:W-:-:S07]  /*a440*/  LOP3.LUT R0, R2, R0, R7, 0xfe, !PT ;  /* 0x0000000002007212 */ /* 0x000fce00078efe07 */
.L_x_18323:
[----:B------:R-:W-:Y:S05]  /*a450*/  BSYNC.RECONVERGENT B0 ;  /* 0x0000000000007941 */ /* 0x000fea0003800200 */
.L_x_18322:
[----:B------:R-:W0:Y:S02]  /*a460*/  F2I.FTZ.TRUNC.NTZ R0, R0 ;  /* 0x0000000000007305 */ /* 0x000e24000021f100 */
[----:B0-----:R-:W-:Y:S01]  /*a470*/  PRMT R2, R0, 0x7610, R2 ;  /* 0x0000761000027816 */ /* 0x001fe20000000002 */
[----:B------:R-:W-:Y:S06]  /*a480*/  BRA `(.L_x_18307) ;  /* 0x0000000400107947 */ /* 0x000fec0003800000 */
.L_x_18320:
        /* <DEDUP_REMOVED lines=21> */
.L_x_18329:
[----:B------:R-:W-:Y:S05]  /*a5e0*/  BSYNC.RECONVERGENT B1 ;  /* 0x0000000000017941 */ /* 0x000fea0003800200 */
.L_x_18328:
[----:B------:R-:W-:Y:S01]  /*a5f0*/  IMAD.SHL.U32 R0, R0, 0x200000, RZ ;  /* 0x0020000000007824 */ /* 0x000fe200078e00ff */
[----:B------:R-:W-:-:S04]  /*a600*/  LEA R2, R2, 0x37800000, 0x17 ;  /* 0x3780000002027811 */ /* 0x000fc800078eb8ff */
[----:B------:R-:W-:-:S07]  /*a610*/  LOP3.LUT R0, R2, R0, R7, 0xfe, !PT ;  /* 0x0000000002007212 */ /* 0x000fce00078efe07 */
.L_x_18327:
[----:B------:R-:W-:Y:S05]  /*a620*/  BSYNC.RECONVERGENT B0 ;  /* 0x0000000000007941 */ /* 0x000fea0003800200 */
.L_x_18326:
[----:B------:R-:W0:Y:S02]  /*a630*/  F2I.FTZ.TRUNC.NTZ R0, R0 ;  /* 0x0000000000007305 */ /* 0x000e24000021f100 */
[----:B0-----:R-:W-:Y:S01]  /*a640*/  PRMT R2, R0, 0x7610, R2 ;  /* 0x0000761000027816 */ /* 0x001fe20000000002 */
[----:B------:R-:W-:Y:S06]  /*a650*/  BRA `(.L_x_18307) ;  /* 0x00000000009c7947 */ /* 0x000fec0003800000 */
.L_x_18319:
        /* <DEDUP_REMOVED lines=14> */
.L_x_18333:
[----:B------:R-:W-:Y:S05]  /*a740*/  BSYNC.RECONVERGENT B0 ;  /* 0x0000000000007941 */ /* 0x000fea0003800200 */
.L_x_18332:
[----:B------:R-:W0:Y:S02]  /*a750*/  F2I.FTZ.TRUNC.NTZ R0, R0 ;  /* 0x0000000000007305 */ /* 0x000e24000021f100 */
[----:B0-----:R-:W-:Y:S01]  /*a760*/  PRMT R2, R0, 0x7610, R2 ;  /* 0x0000761000027816 */ /* 0x001fe20000000002 */
[----:B------:R-:W-:Y:S06]  /*a770*/  BRA `(.L_x_18307) ;  /* 0x0000000000547947 */ /* 0x000fec0003800000 */
.L_x_18306:
        /* <DEDUP_REMOVED lines=16> */
.L_x_18334:
[----:B------:R-:W-:Y:S01]  /*a880*/  PRMT R2, RZ, 0x7610, R2 ;  /* 0x00007610ff027816 */ /* 0x000fe20000000002 */
[----:B------:R-:W-:Y:S06]  /*a890*/  BRA `(.L_x_18307) ;  /* 0x00000000000c7947 */ /* 0x000fec0003800000 */
.L_x_18331:
[----:B------:R1:W5:Y:S01]  /*a8a0*/  LDG.E.U16 R2, desc[UR36][R4.64] ;  /* 0x0000002404027981 */ /* 0x000362000c1e1500 */
[----:B------:R-:W-:Y:S05]  /*a8b0*/  BRA `(.L_x_18307) ;  /* 0x0000000000047947 */ /* 0x000fea0003800000 */
.L_x_18330:
[----:B------:R0:W5:Y:S02]  /*a8c0*/  LDG.E.U16 R2, desc[UR36][R4.64] ;  /* 0x0000002404027981 */ /* 0x000164000c1e1500 */
.L_x_18307:
        /* <DEDUP_REMOVED lines=16> */
.L_x_18338:
[----:B------:R0:W5:Y:S01]  /*a9d0*/  LDG.E.U8 R0, desc[UR36][R4.64] ;  /* 0x0000002404007981 */ /* 0x000162000c1e1100 */
[----:B------:R-:W-:Y:S05]  /*a9e0*/  BRA `(.L_x_18340) ;  /* 0x0000000c00507947 */ /* 0x000fea0003800000 */
.L_x_18337:
        /* <DEDUP_REMOVED lines=8> */
.L_x_18342:
[----:B------:R0:W5:Y:S01]  /*aa70*/  LDG.E.U16 R0, desc[UR36][R4.64] ;  /* 0x0000002404007981 */ /* 0x000162000c1e1500 */
[----:B------:R-:W-:Y:S05]  /*aa80*/  BRA `(.L_x_18340) ;  /* 0x0000000c00287947 */ /* 0x000fea0003800000 */
.L_x_18341:
[----:B------:R0:W5:Y:S01]  /*aa90*/  LDG.E.U16 R0, desc[UR36][R4.64] ;  /* 0x0000002404007981 */ /* 0x000162000c1e1500 */
[----:B------:R-:W-:Y:S05]  /*aaa0*/  BRA `(.L_x_18340) ;  /* 0x0000000c00207947 */ /* 0x000fea0003800000 */
.L_x_18336:
[----:B------:R-:W-:-:S09]  /*aab0*/  UISETP.GT.AND UP0, UPT, UR4, 0x6, UPT ;  /* 0x000000060400788c */ /* 0x000fd2000bf04270 */
[----:B------:R-:W-:Y:S05]  /*aac0*/  BRA.U UP0, `(.L_x_18343) ;  /* 0x0000000100307547 */ /* 0x000fea000b800000 */
[----:B------:R-:W-:-:S09]  /*aad0*/  UISETP.NE.AND UP0, UPT, UR4, 0x5, UPT ;  /* 0x000000050400788c */ /* 0x000fd2000bf05270 */
[----:B------:R-:W-:Y:S05]  /*aae0*/  BRA.U !UP0, `(.L_x_18344) ;  /* 0x0000000108147547 */ /* 0x000fea000b800000 */
[----:B------:R-:W-:-:S09]  /*aaf0*/  UISETP.NE.AND UP0, UPT, UR4, 0x6, UPT ;  /* 0x000000060400788c */ /* 0x000fd2000bf05270 */
[----:B------:R-:W-:Y:S05]  /*ab00*/  BRA.U UP0, `(.L_x_18339) ;  /* 0x0000000900b47547 */ /* 0x000fea000b800000 */
[----:B------:R-:W2:Y:S02]  /*ab10*/  LDG.E R4, desc[UR36][R4.64] ;  /* 0x0000002404047981 */ /* 0x000ea4000c1e1900 */
[----:B--2---:R3:W0:Y:S01]  /*ab20*/  F2I.FTZ.TRUNC.NTZ R0, R4 ;  /* 0x0000000400007305 */ /* 0x004622000021f100 */
[----:B------:R-:W-:Y:S05]  /*ab30*/  BRA `(.L_x_18340) ;  /* 0x0000000800fc7947 */ /* 0x000fea0003800000 */
.L_x_18344:
[----:B------:R-:W2:Y:S02]  /*ab40*/  LDG.E.U16 R3, desc[UR36][R4.64] ;  /* 0x0000002404037981 */ /* 0x000ea4000c1e1500 */
[----:B--2---:R-:W-:-:S06]  /*ab50*/  HADD2.F32 R3, -RZ, R3.H0_H0 ;  /* 0x20000003ff037230 */ /* 0x004fcc0000004100 */
[----:B------:R-:W0:Y:S02]  /*ab60*/  F2I.FTZ.TRUNC.NTZ R3, R3 ;  /* 0x0000000300037305 */ /* 0x000e24000021f100 */
[----:B0-----:R-:W-:Y:S01]  /*ab70*/  PRMT R0, R3, 0x7610, R0 ;  /* 0x0000761003007816 */ /* 0x001fe20000000000 */
[----:B------:R-:W-:Y:S06]  /*ab80*/  BRA `(.L_x_18340) ;  /* 0x0000000800e87947 */ /* 0x000fec0003800000 */
.L_x_18343:
        /* <DEDUP_REMOVED lines=9> */
.L_x_18346:
[----:B------:R-:W2:Y:S02]  /*ac20*/  LDG.E.U16 R4, desc[UR36][R4.64] ;  /* 0x0000002404047981 */ /* 0x000ea4000c1e1500 */
[----:B--2---:R-:W-:-:S06]  /*ac30*/  HADD2.F32 R3, -RZ, R4.H0_H0 ;  /* 0x20000004ff037230 */ /* 0x004fcc0000004100 */
[----:B------:R-:W0:Y:S02]  /*ac40*/  F2I.FTZ.TRUNC.NTZ R3, R3 ;  /* 0x0000000300037305 */ /* 0x000e24000021f100 */
[----:B0-----:R-:W-:Y:S01]  /*ac50*/  PRMT R0, R3, 0x7610, R0 ;  /* 0x0000761003007816 */ /* 0x001fe20000000000 */
[----:B------:R-:W-:Y:S06]  /*ac60*/  BRA `(.L_x_18340) ;  /* 0x0000000800b07947 */ /* 0x000fec0003800000 */
.L_x_18345:
[----:B------:R-:W2:Y:S02]  /*ac70*/  LDG.E.64 R4, desc[UR36][R4.64] ;  /* 0x0000002404047981 */ /* 0x000ea4000c1e1b00 */
[----:B--2---:R0:W1:Y:S02]  /*ac80*/  F2I.F64.TRUNC R0, R4 ;  /* 0x0000000400007311 */ /* 0x004064000030d100 */
[----:B01----:R-:W-:Y:S05]  /*ac90*/  BRA `(.L_x_18340) ;  /* 0x0000000800a47947 */ /* 0x003fea0003800000 */
.L_x_18335:
        /* <DEDUP_REMOVED lines=12> */
.L_x_18349:
[----:B------:R-:W2:Y:S02]  /*ad60*/  LDG.E.64 R4, desc[UR36][R4.64] ;  /* 0x0000002404047981 */ /* 0x000ea4000c1e1b00 */
[----:B--2---:R3:W0:Y:S02]  /*ad70*/  F2I.F64.TRUNC R0, R4 ;  /* 0x0000000400007311 */ /* 0x004624000030d100 */
[----:B0--3--:R-:W-:Y:S05]  /*ad80*/  BRA `(.L_x_18340) ;  /* 0x0000000800687947 */ /* 0x009fea0003800000 */
.L_x_18348:
        /* <DEDUP_REMOVED lines=27> */
.L_x_18351:
        /* <DEDUP_REMOVED lines=15> */
.L_x_18350:
[----:B------:R-:W2:Y:S02]  /*b030*/  LDG.E.U16 R3, desc[UR36][R4.64] ;  /* 0x0000002404037981 */ /* 0x000ea4000c1e1500 */
[----:B--2---:R-:W-:-:S06]  /*b040*/  IMAD.U32 R3, R3, 0x10000, RZ ;  /* 0x0001000003037824 */ /* 0x004fcc00078e00ff */
[----:B------:R-:W0:Y:S02]  /*b050*/  F2I.FTZ.TRUNC.NTZ R3, R3 ;  /* 0x0000000300037305 */ /* 0x000e24000021f100 */
[----:B0-----:R-:W-:Y:S01]  /*b060*/  PRMT R0, R3, 0x7610, R0 ;  /* 0x0000761003007816 */ /* 0x001fe20000000000 */
[----:B------:R-:W-:Y:S06]  /*b070*/  BRA `(.L_x_18340) ;  /* 0x0000000400ac7947 */ /* 0x000fec0003800000 */
.L_x_18347:
        /* <DEDUP_REMOVED lines=10> */
.L_x_18354:
        /* <DEDUP_REMOVED lines=21> */
.L_x_18358:
[----:B------:R-:W-:Y:S05]  /*b270*/  BSYNC.RECONVERGENT B1 ;  /* 0x0000000000017941 */ /* 0x000fea0003800200 */
.L_x_18357:
[----:B------:R-:W-:Y:S01]  /*b280*/  IMAD.SHL.U32 R0, R0, 0x100000, RZ ;  /* 0x0010000000007824 */ /* 0x000fe200078e00ff */
[----:B------:R-:W-:-:S04]  /*b290*/  LEA R3, R3, 0x3b800000, 0x17 ;  /* 0x3b80000003037811 */ /* 0x000fc800078eb8ff */
[----:B------:R-:W-:-:S07]  /*b2a0*/  LOP3.LUT R3, R3, R0, R7, 0xfe, !PT ;  /* 0x0000000003037212 */ /* 0x000fce00078efe07 */
.L_x_18356:
[----:B------:R-:W-:Y:S05]  /*b2b0*/  BSYNC.RECONVERGENT B0 ;  /* 0x0000000000007941 */ /* 0x000fea0003800200 */
.L_x_18355:
[----:B------:R-:W0:Y:S02]  /*b2c0*/  F2I.FTZ.TRUNC.NTZ R3, R3 ;  /* 0x0000000300037305 */ /* 0x000e24000021f100 */
[----:B0-----:R-:W-:Y:S01]  /*b2d0*/  PRMT R0, R3, 0x7610, R0 ;  /* 0x0000761003007816 */ /* 0x001fe20000000000 */
[----:B------:R-:W-:Y:S06]  /*b2e0*/  BRA `(.L_x_18340) ;  /* 0x0000000400107947 */ /* 0x000fec0003800000 */
.L_x_18353:
        /* <DEDUP_REMOVED lines=21> */
.L_x_18362:
[----:B------:R-:W-:Y:S05]  /*b440*/  BSYNC.RECONVERGENT B1 ;  /* 0x0000000000017941 */ /* 0x000fea0003800200 */
.L_x_18361:
[----:B------:R-:W-:Y:S01]  /*b450*/  IMAD.SHL.U32 R0, R0, 0x200000, RZ ;  /* 0x0020000000007824 */ /* 0x000fe200078e00ff */
[----:B------:R-:W-:-:S04]  /*b460*/  LEA R3, R3, 0x37800000, 0x17 ;  /* 0x3780000003037811 */ /* 0x000fc800078eb8ff */
[----:B------:R-:W-:-:S07]  /*b470*/  LOP3.LUT R3, R3, R0, R7, 0xfe, !PT ;  /* 0x0000000003037212 */ /* 0x000fce00078efe07 */
.L_x_18360:
[----:B------:R-:W-:Y:S05]  /*b480*/  BSYNC.RECONVERGENT B0 ;  /* 0x0000000000007941 */ /* 0x000fea0003800200 */
.L_x_18359:
[----:B------:R-:W0:Y:S02]  /*b490*/  F2I.FTZ.TRUNC.NTZ R3, R3 ;  /* 0x0000000300037305 */ /* 0x000e24000021f100 */
[----:B0-----:R-:W-:Y:S01]  /*b4a0*/  PRMT R0, R3, 0x7610, R0 ;  /* 0x0000761003007816 */ /* 0x001fe20000000000 */
[----:B------:R-:W-:Y:S06]  /*b4b0*/  BRA `(.L_x_18340) ;  /* 0x00000000009c7947 */ /* 0x000fec0003800000 */
.L_x_18352:
        /* <DEDUP_REMOVED lines=14> */
.L_x_18366:
[----:B------:R-:W-:Y:S05]  /*b5a0*/  BSYNC.RECONVERGENT B0 ;  /* 0x0000000000007941 */ /* 0x000fea0003800200 */
.L_x_18365:
[----:B------:R-:W0:Y:S02]  /*b5b0*/  F2I.FTZ.TRUNC.NTZ R3, R3 ;  /* 0x0000000300037305 */ /* 0x000e24000021f100 */
[----:B0-----:R-:W-:Y:S01]  /*b5c0*/  PRMT R0, R3, 0x7610, R0 ;  /* 0x0000761003007816 */ /* 0x001fe20000000000 */
[----:B------:R-:W-:Y:S06]  /*b5d0*/  BRA `(.L_x_18340) ;  /* 0x0000000000547947 */ /* 0x000fec0003800000 */
.L_x_18339:
        /* <DEDUP_REMOVED lines=15> */
[----:B--2-45:R-:W-:Y:S05]  /*b6d0*/  CALL.ABS.NOINC R14 ;  /* 0x000000000e007343 */ /* 0x034fea0003c00000 */
.L_x_18367:
[----:B------:R-:W-:Y:S01]  /*b6e0*/  PRMT R0, RZ, 0x7610, R0 ;  /* 0x00007610ff007816 */ /* 0x000fe20000000000 */
[----:B------:R-:W-:Y:S06]  /*b6f0*/  BRA `(.L_x_18340) ;  /* 0x00000000000c7947 */ /* 0x000fec0003800000 */
.L_x_18364:
[----:B------:R2:W5:Y:S01]  /*b700*/  LDG.E.U16 R0, desc[UR36][R4.64] ;  /* 0x0000002404007981 */ /* 0x000562000c1e1500 */
[----:B------:R-:W-:Y:S05]  /*b710*/  BRA `(.L_x_18340) ;  /* 0x0000000000047947 */ /* 0x000fea0003800000 */
.L_x_18363:
[----:B------:R1:W5:Y:S02]  /*b720*/  LDG.E.U16 R0, desc[UR36][R4.64] ;  /* 0x0000002404007981 */ /* 0x000364000c1e1500 */
.L_x_18340:
[----:B------:R-:W2:Y:S01]  /*b730*/  LDCU.64 UR6, c[0x0][0x5e8] ;  /* 0x0000bd00ff0677ac */ /* 0x000ea20008000a00 */
[----:B01--45:R-:W-:Y:S01]  /*b740*/  VIMNMX.S16x2 R0, PT, PT, R2, R0, PT ;  /* 0x0000000002007248 */ /* 0x033fe20003fe0300 */
[----:B------:R-:W-:-:S03]  /*b750*/  UPRMT UR4, UR43, 0x9910, URZ ;  /* 0x000099102b047896 */ /* 0x000fc600080000ff */
[----:B------:R-:W-:Y:S01]  /*b760*/  PRMT R9, R0, 0x7610, R9 ;  /* 0x0000761000097816 */ /* 0x000fe20000000009 */
[----:B------:R-:W-:Y:S01]  /*b770*/  UISETP.GT.AND UP0, UPT, UR4, 0x9, UPT ;  /* 0x000000090400788c */ /* 0x000fe2000bf04270 */
[----:B--23--:R-:W-:-:S04]  /*b780*/  IADD3 R4, P0, PT, R16, UR6, RZ ;  /* 0x0000000610047c10 */ /* 0x00cfc8000ff1e0ff */
        /* <DEDUP_REMOVED lines=12> */
.L_x_18371:
[----:B------:R0:W-:Y:S01]  /*b850*/  STG.E.U8 desc[UR36][R4.64], R9 ;  /* 0x0000000904007986 */ /* 0x0001e2000c101124 */
[----:B------:R-:W-:Y:S05]  /*b860*/  BRA `(.L_x_18373) ;  /* 0x0000000c004c7947 */ /* 0x000fea0003800000 */
.L_x_18370:
        /* <DEDUP_REMOVED lines=10> */
.L_x_18375:
[----:B------:R-:W-:-:S05]  /*b910*/  PRMT R3, R9, 0x9910, RZ ;  /* 0x0000991009037816 */ /* 0x000fca00000000ff */
[----:B------:R0:W-:Y:S01]  /*b920*/  STG.E desc[UR36][R4.64], R3 ;  /* 0x0000000304007986 */ /* 0x0001e2000c101924 */
[----:B------:R-:W-:Y:S05]  /*b930*/  BRA `(.L_x_18373) ;  /* 0x0000000c00187947 */ /* 0x000fea0003800000 */
.L_x_18374:
[----:B------:R0:W-:Y:S01]  /*b940*/  STG.E.U16 desc[UR36][R4.64], R9 ;  /* 0x0000000904007986 */ /* 0x0001e2000c101524 */
[----:B------:R-:W-:Y:S05]  /*b950*/  BRA `(.L_x_18373) ;  /* 0x0000000c00107947 */ /* 0x000fea0003800000 */
.L_x_18369:
        /* <DEDUP_REMOVED lines=9> */
.L_x_18377:
[----:B------:R-:W0:Y:S02]  /*b9f0*/  I2F.S16 R0, R9 ;  /* 0x0000000900007306 */ /* 0x000e240000101400 */
[----:B0-----:R-:W-:-:S05]  /*ba00*/  F2FP.F16.F32.PACK_AB R0, RZ, R0 ;  /* 0x00000000ff00723e */ /* 0x001fca00000000ff */
[----:B------:R0:W-:Y:S01]  /*ba10*/  STG.E.U16 desc[UR36][R4.64], R0 ;  /* 0x0000000004007986 */ /* 0x0001e2000c101524 */
[----:B------:R-:W-:Y:S05]  /*ba20*/  BRA `(.L_x_18373) ;  /* 0x0000000800dc7947 */ /* 0x000fea0003800000 */
.L_x_18376:
        /* <DEDUP_REMOVED lines=10> */
.L_x_18379:
[----:B------:R-:W0:Y:S02]  /*bad0*/  I2F.S16 R9, R9 ;  /* 0x0000000900097306 */ /* 0x000e240000101400 */
[----:B0-----:R-:W-:-:S04]  /*bae0*/  F2FP.F16.F32.PACK_AB R3, RZ, R9 ;  /* 0x00000009ff03723e */ /* 0x001fc800000000ff */
[----:B------:R-:W-:-:S05]  /*baf0*/  PRMT R3, R3, 0x5410, RZ ;  /* 0x0000541003037816 */ /* 0x000fca00000000ff */
[----:B------:R0:W-:Y:S01]  /*bb00*/  STG.E desc[UR36][R4.64], R3 ;  /* 0x0000000304007986 */ /* 0x0001e2000c101924 */
[----:B------:R-:W-:Y:S05]  /*bb10*/  BRA `(.L_x_18373) ;  /* 0x0000000800a07947 */ /* 0x000fea0003800000 */
.L_x_18378:
[----:B------:R-:W0:Y:S02]  /*bb20*/  I2F.F64.S16 R2, R9 ;  /* 0x0000000900027312 */ /* 0x000e240000101c00 */
[----:B0-----:R0:W-:Y:S01]  /*bb30*/  STG.E.64 desc[UR36][R4.64], R2 ;  /* 0x0000000204007986 */ /* 0x0011e2000c101b24 */
[----:B------:R-:W-:Y:S05]  /*bb40*/  BRA `(.L_x_18373) ;  /* 0x0000000800947947 */ /* 0x000fea0003800000 */
.L_x_18368:
        /* <DEDUP_REMOVED lines=12> */
.L_x_18383:
        /* <DEDUP_REMOVED lines=17> */
.L_x_18386:
[----:B------:R-:W-:-:S04]  /*bd20*/  SHF.R.U32.HI R3, RZ, 0x18, R9 ;  /* 0x00000018ff037819 */ /* 0x000fc80000011609 */
[----:B------:R-:W-:-:S04]  /*bd30*/  LOP3.LUT R0, R0, 0x80, R3, 0xf8, !PT ;  /* 0x0000008000007812 */ /* 0x000fc800078ef803 */
[----:B------:R-:W-:-:S07]  /*bd40*/  PRMT R2, R0, 0x7610, R2 ;  /* 0x0000761000027816 */ /* 0x000fce0000000002 */
.L_x_18385:
[----:B------:R-:W-:Y:S05]  /*bd50*/  BSYNC.RECONVERGENT B0 ;  /* 0x0000000000007941 */ /* 0x000fea0003800200 */
.L_x_18384:
[----:B------:R0:W-:Y:S01]  /*bd60*/  STG.E.U8 desc[UR36][R4.64], R2 ;  /* 0x0000000204007986 */ /* 0x0001e2000c101124 */
[----:B------:R-:W-:Y:S05]  /*bd70*/  BRA `(.L_x_18373) ;  /* 0x0000000800087947 */ /* 0x000fea0003800000 */
.L_x_18382:
        /* <DEDUP_REMOVED lines=17> */
.L_x_18389:
[----:B------:R-:W-:-:S04]  /*be90*/  SHF.R.U32.HI R3, RZ, 0x18, R9 ;  /* 0x00000018ff037819 */ /* 0x000fc80000011609 */
[----:B------:R-:W-:-:S04]  /*bea0*/  LOP3.LUT R0, R0, 0x80, R3, 0xf8, !PT ;  /* 0x0000008000007812 */ /* 0x000fc800078ef803 */
[----:B------:R-:W-:-:S07]  /*beb0*/  PRMT R2, R0, 0x7610, R2 ;  /* 0x0000761000027816 */ /* 0x000fce0000000002 */
.L_x_18388:
[----:B------:R-:W-:Y:S05]  /*bec0*/  BSYNC.RECONVERGENT B0 ;  /* 0x0000000000007941 */ /* 0x000fea0003800200 */
.L_x_18387:
[----:B------:R0:W-:Y:S01]  /*bed0*/  STG.E.U8 desc[UR36][R4.64], R2 ;  /* 0x0000000204007986 */ /* 0x0001e2000c101124 */
[----:B------:R-:W-:Y:S05]  /*bee0*/  BRA `(.L_x_18373) ;  /* 0x0000000400ac7947 */ /* 0x000fea0003800000 */
.L_x_18381:
        /* <DEDUP_REMOVED lines=22> */
.L_x_18391:
[----:B------:R-:W-:-:S04]  /*c050*/  PRMT R2, R9, 0x9910, RZ ;  /* 0x0000991009027816 */ /* 0x000fc800000000ff */
[----:B------:R-:W-:-:S05]  /*c060*/  SHF.R.S32.HI R3, RZ, 0x1f, R2 ;  /* 0x0000001fff037819 */ /* 0x000fca0000011402 */
[----:B------:R0:W-:Y:S01]  /*c070*/  STG.E.64 desc[UR36][R4.64], R2 ;  /* 0x0000000204007986 */ /* 0x0001e2000c101b24 */
[----:B------:R-:W-:Y:S05]  /*c080*/  BRA `(.L_x_18373) ;  /* 0x0000000400447947 */ /* 0x000fea0003800000 */
.L_x_18390:
[----:B------:R-:W-:-:S05]  /*c090*/  PRMT R3, R9, 0x9910, RZ ;  /* 0x0000991009037816 */ /* 0x000fca00000000ff */
[----:B------:R0:W-:Y:S01]  /*c0a0*/  STG.E desc[UR36][R4.64], R3 ;  /* 0x0000000304007986 */ /* 0x0001e2000c101924 */
[----:B------:R-:W-:Y:S05]  /*c0b0*/  BRA `(.L_x_18373) ;  /* 0x0000000400387947 */ /* 0x000fea0003800000 */
.L_x_18380:
        /* <DEDUP_REMOVED lines=11> */
.L_x_18393:
[----:B------:R-:W-:Y:S01]  /*c170*/  CS2R R10, SRZ ;  /* 0x00000000000a7805 */ /* 0x000fe2000001ff00 */
[----:B------:R-:W0:Y:S04]  /*c180*/  I2F.F64.S16 R8, R9 ;  /* 0x0000000900087312 */ /* 0x000e280000101c00 */
[----:B0-----:R4:W-:Y:S01]  /*c190*/  STG.E.128 desc[UR36][R4.64], R8 ;  /* 0x0000000804007986 */ /* 0x0019e2000c101d24 */
[----:B------:R-:W-:Y:S05]  /*c1a0*/  BRA `(.L_x_18373) ;  /* 0x0000000000fc7947 */ /* 0x000fea0003800000 */
.L_x_18392:
[----:B------:R-:W-:-:S09]  /*c1b0*/  UISETP.NE.AND UP0, UPT, UR4, 0xf, UPT ;  /* 0x0000000f0400788c */ /* 0x000fd2000bf05270 */
[----:B------:R-:W-:Y:S05]  /*c1c0*/  BRA.U !UP0, `(.L_x_18394) ;  /* 0x0000000108e87547 */ /* 0x000fea000b800000 */
[----:B------:R-:W-:-:S09]  /*c1d0*/  UISETP.NE.AND UP0, UPT, UR4, 0x17, UPT ;  /* 0x000000170400788c */ /* 0x000fd2000bf05270 */
[----:B------:R-:W-:Y:S05]  /*c1e0*/  BRA.U !UP0, `(.L_x_18395) ;  /* 0x0000000108907547 */ /* 0x000fea000b800000 */
[----:B------:R-:W-:-:S09]  /*c1f0*/  UISETP.NE.AND UP0, UPT, UR4, 0x18, UPT ;  /* 0x000000180400788c */ /* 0x000fd2000bf05270 */
[----:B------:R-:W-:Y:S05]  /*c200*/  BRA.U !UP0, `(.L_x_18396) ;  /* 0x0000000108447547 */ /* 0x000fea000b800000 */
.L_x_18372:
        /* <DEDUP_REMOVED lines=16> */
.L_x_18397:
[----:B------:R-:W-:Y:S05]  /*c310*/  BRA `(.L_x_18373) ;  /* 0x0000000000a07947 */ /* 0x000fea0003800000 */
.L_x_18396:
        /* <DEDUP_REMOVED lines=13> */
.L_x_18399:
[----:B------:R-:W-:Y:S05]  /*c3f0*/  BSYNC.RECONVERGENT B0 ;  /* 0x0000000000007941 */ /* 0x000fea0003800200 */
.L_x_18398:
[----:B------:R-:W-:-:S05]  /*c400*/  LOP3.LUT R3, R0, 0x80, R3, 0xf8, !PT ;  /* 0x0000008000037812 */ /* 0x000fca00078ef803 */
[----:B------:R2:W-:Y:S01]  /*c410*/  STG.E.U8 desc[UR36][R4.64], R3 ;  /* 0x0000000304007986 */ /* 0x0005e2000c101124 */
[----:B------:R-:W-:Y:S05]  /*c420*/  BRA `(.L_x_18373) ;  /* 0x00000000005c7947 */ /* 0x000fea0003800000 */
.L_x_18395:
        /* <DEDUP_REMOVED lines=12> */
.L_x_18401:
[----:B------:R-:W-:Y:S01]  /*c4f0*/  IMAD.MOV.U32 R0, RZ, RZ, 0x7f ;  /* 0x0000007fff007424 */ /* 0x000fe200078e00ff */
[----:B------:R-:W-:-:S04]  /*c500*/  ISETP.GT.U32.AND P0, PT, R2, 0x7f800000, PT ;  /* 0x7f8000000200780c */ /* 0x000fc80003f04070 */
[----:B------:R-:W-:-:S09]  /*c510*/  SEL R0, R0, 0x7c, P0 ;  /* 0x0000007c00007807 */ /* 0x000fd20000000000 */
.L_x_18402:
[----:B------:R-:W-:Y:S05]  /*c520*/  BSYNC.RECONVERGENT B0 ;  /* 0x0000000000007941 */ /* 0x000fea0003800200 */
.L_x_18400:
[----:B------:R-:W-:-:S04]  /*c530*/  SHF.R.U32.HI R3, RZ, 0x18, R3 ;  /* 0x00000018ff037819 */ /* 0x000fc80000011603 */
[----:B------:R-:W-:-:S05]  /*c540*/  LOP3.LUT R3, R0, 0x80, R3, 0xf8, !PT ;  /* 0x0000008000037812 */ /* 0x000fca00078ef803 */
[----:B------:R1:W-:Y:S01]  /*c550*/  STG.E.U8 desc[UR36][R4.64], R3 ;  /* 0x0000000304007986 */ /* 0x0003e2000c101124 */
[----:B------:R-:W-:Y:S05]  /*c560*/  BRA `(.L_x_18373) ;  /* 0x00000000000c7947 */ /* 0x000fea0003800000 */
.L_x_18394:
[----:B------:R-:W0:Y:S02]  /*c570*/  I2F.S16 R0, R9 ;  /* 0x0000000900007306 */ /* 0x000e240000101400 */
[----:B0-----:R-:W-:-:S05]  /*c580*/  F2FP.BF16.F32.PACK_AB R0, RZ, R0 ;  /* 0x00000000ff00723e */ /* 0x001fca00000010ff */
[----:B------:R0:W-:Y:S02]  /*c590*/  STG.E.U16 desc[UR36][R4.64], R0 ;  /* 0x0000000004007986 */ /* 0x0001e4000c101524 */
.L_x_18373:
[----:B------:R-:W-:-:S07]  /*c5a0*/  VIADD R17, R17, 0x80 ;  /* 0x0000008011117836 */ /* 0x000fce0000000000 */
.L_x_18300:
[----:B------:R-:W-:Y:S05]  /*c5b0*/  BSYNC.RECONVERGENT B6 ;  /* 0x0000000000067941 */ /* 0x000fea0003800200 */
.L_x_18299:
[----:B------:R-:W5:Y:S02]  /*c5c0*/  LDCU UR4, c[0x0][0x380] ;  /* 0x00007000ff0477ac */ /* 0x000f640008000800 */
[----:B-----5:R-:W-:-:S13]  /*c5d0*/  ISETP.GE.AND P0, PT, R17, UR4, PT ;  /* 0x0000000411007c0c */ /* 0x020fda000bf06270 */
[----:B------:R-:W-:Y:S05]  /*c5e0*/  @P0 EXIT ;  /* 0x000000000000094d */ /* 0x000fea0003800000 */
        /* <DEDUP_REMOVED lines=354> */
.L_x_18403:
        /* <DEDUP_REMOVED lines=19> */
.L_x_18407:
[----:B------:R0:W5:Y:S01]  /*dd40*/  LDG.E.U8 R2, desc[UR36][R4.64] ;  /* 0x0000002404027981 */ /* 0x000162000c1e1100 */
[----:B------:R-:W-:Y:S05]  /*dd50*/  BRA `(.L_x_18409) ;  /* 0x0000000c004c7947 */ /* 0x000fea0003800000 */
.L_x_18406:
        /* <DEDUP_REMOVED lines=8> */
.L_x_18411:
[----:B------:R0:W5:Y:S01]  /*dde0*/  LDG.E.U16 R2, desc[UR36][R4.64] ;  /* 0x0000002404027981 */ /* 0x000162000c1e1500 */
[----:B------:R-:W-:Y:S05]  /*ddf0*/  BRA `(.L_x_18409) ;  /* 0x0000000c00247947 */ /* 0x000fea0003800000 */
.L_x_18410:
[----:B------:R0:W5:Y:S01]  /*de00*/  LDG.E.U16 R2, desc[UR36][R4.64] ;  /* 0x0000002404027981 */ /* 0x000162000c1e1500 */
[----:B------:R-:W-:Y:S05]  /*de10*/  BRA `(.L_x_18409) ;  /* 0x0000000c001c7947 */ /* 0x000fea0003800000 */
.L_x_18405:
        /* <DEDUP_REMOVED lines=9> */
.L_x_18413:
[----:B------:R-:W2:Y:S02]  /*deb0*/  LDG.E.U16 R0, desc[UR36][R4.64] ;  /* 0x0000002404007981 */ /* 0x000ea4000c1e1500 */
[----:B--2---:R-:W-:-:S06]  /*dec0*/  HADD2.F32 R0, -RZ, R0.H0_H0 ;  /* 0x20000000ff007230 */ /* 0x004fcc0000004100 */
[----:B------:R-:W0:Y:S02]  /*ded0*/  F2I.FTZ.TRUNC.NTZ R0, R0 ;  /* 0x0000000000007305 */ /* 0x000e24000021f100 */
[----:B0-----:R-:W-:Y:S01]  /*dee0*/  PRMT R2, R0, 0x7610, R2 ;  /* 0x0000761000027816 */ /* 0x001fe20000000002 */
[----:B------:R-:W-:Y:S06]  /*def0*/  BRA `(.L_x_18409) ;  /* 0x0000000800e47947 */ /* 0x000fec0003800000 */
.L_x_18412:
        /* <DEDUP_REMOVED lines=9> */
.L_x_18415:
[----:B------:R-:W2:Y:S02]  /*df90*/  LDG.E.U16 R4, desc[UR36][R4.64] ;  /* 0x0000002404047981 */ /* 0x000ea4000c1e1500 */
[----:B--2---:R-:W-:-:S06]  /*dfa0*/  HADD2.F32 R0, -RZ, R4.H0_H0 ;  /* 0x20000004ff007230 */ /* 0x004fcc0000004100 */
[----:B------:R-:W0:Y:S02]  /*dfb0*/  F2I.FTZ.TRUNC.NTZ R0, R0 ;  /* 0x0000000000007305 */ /* 0x000e24000021f100 */
[----:B0-----:R-:W-:Y:S01]  /*dfc0*/  PRMT R2, R0, 0x7610, R2 ;  /* 0x0000761000027816 */ /* 0x001fe20000000002 */
[----:B------:R-:W-:Y:S06]  /*dfd0*/  BRA `(.L_x_18409) ;  /* 0x0000000800ac7947 */ /* 0x000fec0003800000 */
.L_x_18414:
[----:B------:R-:W2:Y:S02]  /*dfe0*/  LDG.E.64 R4, desc[UR36][R4.64] ;  /* 0x0000002404047981 */ /* 0x000ea4000c1e1b00 */
[----:B--2---:R3:W4:Y:S02]  /*dff0*/  F2I.F64.TRUNC R2, R4 ;  /* 0x0000000400027311 */ /* 0x004724000030d100 */
[----:B---34-:R-:W-:Y:S05]  /*e000*/  BRA `(.L_x_18409) ;  /* 0x0000000800a07947 */ /* 0x018fea0003800000 */
.L_x_18404:
        /* <DEDUP_REMOVED lines=12> */
.L_x_18418:
[----:B------:R-:W2:Y:S02]  /*e0d0*/  LDG.E.64 R4, desc[UR36][R4.64] ;  /* 0x0000002404047981 */ /* 0x000ea4000c1e1b00 */
[----:B--2---:R3:W4:Y:S02]  /*e0e0*/  F2I.F64.TRUNC R2, R4 ;  /* 0x0000000400027311 */ /* 0x004724000030d100 */
[----:B---34-:R-:W-:Y:S05]  /*e0f0*/  BRA `(.L_x_18409) ;  /* 0x0000000800647947 */ /* 0x018fea0003800000 */
.L_x_18417:
        /* <DEDUP_REMOVED lines=27> */
.L_x_18420:
        /* <DEDUP_REMOVED lines=14> */
.L_x_18419:
[----:B------:R-:W2:Y:S02]  /*e390*/  LDG.E.U16 R0, desc[UR36][R4.64] ;  /* 0x0000002404007981 */ /* 0x000ea4000c1e1500 */
[----:B--2---:R-:W-:-:S06]  /*e3a0*/  SHF.L.U32 R0, R0, 0x10, RZ ;  /* 0x0000001000007819 */ /* 0x004fcc00000006ff */
[----:B------:R-:W0:Y:S02]  /*e3b0*/  F2I.FTZ.TRUNC.NTZ R0, R0 ;  /* 0x0000000000007305 */ /* 0x000e24000021f100 */
[----:B0-----:R-:W-:Y:S01]  /*e3c0*/  PRMT R2, R0, 0x7610, R2 ;  /* 0x0000761000027816 */ /* 0x001fe20000000002 */
[----:B------:R-:W-:Y:S06]  /*e3d0*/  BRA `(.L_x_18409) ;  /* 0x0000000400ac7947 */ /* 0x000fec0003800000 */
.L_x_18416:
        /* <DEDUP_REMOVED lines=10> */
.L_x_18423:
        /* <DEDUP_REMOVED lines=21> */
.L_x_18427:
[----:B------:R-:W-:Y:S05]  /*e5d0*/  BSYNC.RECONVERGENT B1 ;  /* 0x0000000000017941 */ /* 0x000fea0003800200 */
.L_x_18426:
[----:B------:R-:W-:Y:S01]  /*e5e0*/  IMAD.SHL.U32 R0, R0, 0x100000, RZ ;  /* 0x0010000000007824 */ /* 0x000fe200078e00ff */
[----:B------:R-:W-:-:S04]  /*e5f0*/  LEA R2, R2, 0x3b800000, 0x17 ;  /* 0x3b80000002027811 */ /* 0x000fc800078eb8ff */
[----:B------:R-:W-:-:S07]  /*e600*/  LOP3.LUT R0, R2, R0, R7, 0xfe, !PT ;  /* 0x0000000002007212 */ /* 0x000fce00078efe07 */
.L_x_18425:
[----:B------:R-:W-:Y:S05]  /*e610*/  BSYNC.RECONVERGENT B0 ;  /* 0x0000000000007941 */ /* 0x000fea0003800200 */
.L_x_18424:
[----:B------:R-:W0:Y:S02]  /*e620*/  F2I.FTZ.TRUNC.NTZ R0, R0 ;  /* 0x0000000000007305 */ /* 0x000e24000021f100 */
[----:B0-----:R-:W-:Y:S01]  /*e630*/  PRMT R2, R0, 0x7610, R2 ;  /* 0x0000761000027816 */ /* 0x001fe20000000002 */
[----:B------:R-:W-:Y:S06]  /*e640*/  BRA `(.L_x_18409) ;  /* 0x0000000400107947 */ /* 0x000fec0003800000 */
.L_x_18422:
        /* <DEDUP_REMOVED lines=21> */
.L_x_18431:
[----:B------:R-:W-:Y:S05]  /*e7a0*/  BSYNC.RECONVERGENT B1 ;  /* 0x0000000000017941 */ /* 0x000fea0003800200 */
.L_x_18430:
[----:B------:R-:W-:Y:S01]  /*e7b0*/  IMAD.SHL.U32 R0, R0, 0x200000, RZ ;  /* 0x0020000000007824 */ /* 0x000fe200078e00ff */
[----:B------:R-:W-:-:S04]  /*e7c0*/  LEA R2, R2, 0x37800000, 0x17 ;  /* 0x3780000002027811 */ /* 0x000fc800078eb8ff */
[----:B------:R-:W-:-:S07]  /*e7d0*/  LOP3.LUT R0, R2, R0, R7, 0xfe, !PT ;  /* 0x0000000002007212 */ /* 0x000fce00078efe07 */
.L_x_18429:
[----:B------:R-:W-:Y:S05]  /*e7e0*/  BSYNC.RECONVERGENT B0 ;  /* 0x0000000000007941 */ /* 0x000fea0003800200 */
.L_x_18428:
[----:B------:R-:W0:Y:S02]  /*e7f0*/  F2I.FTZ.TRUNC.NTZ R0, R0 ;  /* 0x0000000000007305 */ /* 0x000e24000021f100 */
[----:B0-----:R-:W-:Y:S01]  /*e800*/  PRMT R2, R0, 0x7610, R2 ;  /* 0x0000761000027816 */ /* 0x001fe20000000002 */
[----:B------:R-:W-:Y:S06]  /*e810*/  BRA `(.L_x_18409) ;  /* 0x00000000009c7947 */ /* 0x000fec0003800000 */
.L_x_18421:
        /* <DEDUP_REMOVED lines=14> */
.L_x_18435:
[----:B------:R-:W-:Y:S05]  /*e900*/  BSYNC.RECONVERGENT B0 ;  /* 0x0000000000007941 */ /* 0x000fea0003800200 */
.L_x_18434:
[----:B------:R-:W0:Y:S02]  /*e910*/  F2I.FTZ.TRUNC.NTZ R0, R0 ;  /* 0x0000000000007305 */ /* 0x000e24000021f100 */
[----:B0-----:R-:W-:Y:S01]  /*e920*/  PRMT R2, R0, 0x7610, R2 ;  /* 0x0000761000027816 */ /* 0x001fe20000000002 */
[----:B------:R-:W-:Y:S06]  /*e930*/  BRA `(.L_x_18409) ;  /* 0x0000000000547947 */ /* 0x000fec0003800000 */
.L_x_18408:
        /* <DEDUP_REMOVED lines=16> */
.L_x_18436:
[----:B------:R-:W-:Y:S01]  /*ea40*/  PRMT R2, RZ, 0x7610, R2 ;  /* 0x00007610ff027816 */ /* 0x000fe20000000002 */
[----:B------:R-:W-:Y:S06]  /*ea50*/  BRA `(.L_x_18409) ;  /* 0x00000000000c7947 */ /* 0x000fec0003800000 */
.L_x_18433:
[----:B------:R2:W5:Y:S01]  /*ea60*/  LDG.E.U16 R2, desc[UR36][R4.64] ;  /* 0x0000002404027981 */ /* 0x000562000c1e1500 */
[----:B------:R-:W-:Y:S05]  /*ea70*/  BRA `(.L_x_18409) ;  /* 0x0000000000047947 */ /* 0x000fea0003800000 */
.L_x_18432:
[----:B------:R1:W5:Y:S02]  /*ea80*/  LDG.E.U16 R2, desc[UR36][R4.64] ;  /* 0x0000002404027981 */ /* 0x000364000c1e1500 */
.L_x_18409:
        /* <DEDUP_REMOVED lines=16> */
.L_x_18440:
[----:B------:R0:W5:Y:S01]  /*eb90*/  LDG.E.U8 R0, desc[UR36][R4.64] ;  /* 0x0000002404007981 */ /* 0x000162000c1e1100 */
[----:B------:R-:W-:Y:S05]  /*eba0*/  BRA `(.L_x_18442) ;  /* 0x0000000c00507947 */ /* 0x000fea0003800000 */
.L_x_18439:
        /* <DEDUP_REMOVED lines=8> */
.L_x_18444:
[----:B------:R0:W5:Y:S01]  /*ec30*/  LDG.E.U16 R0, desc[UR36][R4.64] ;  /* 0x0000002404007981 */ /* 0x000162000c1e1500 */
[----:B------:R-:W-:Y:S05]  /*ec40*/  BRA `(.L_x_18442) ;  /* 0x0000000c00287947 */ /* 0x000fea0003800000 */
.L_x_18443:
[----:B------:R0:W5:Y:S01]  /*ec50*/  LDG.E.U16 R0, desc[UR36][R4.64] ;  /* 0x0000002404007981 */ /* 0x000162000c1e1500 */
[----:B------:R-:W-:Y:S05]  /*ec60*/  BRA `(.L_x_18442) ;  /* 0x0000000c00207947 */ /* 0x000fea0003800000 */
.L_x_18438:
        /* <DEDUP_REMOVED lines=9> */
.L_x_18446:
[----:B------:R-:W2:Y:S02]  /*ed00*/  LDG.E.U16 R3, desc[UR36][R4.64] ;  /* 0x0000002404037981 */ /* 0x000ea4000c1e1500 */
[----:B--2---:R-:W-:-:S06]  /*ed10*/  HADD2.F32 R3, -RZ, R3.H0_H0 ;  /* 0x20000003ff037230 */ /* 0x004fcc0000004100 */
[----:B------:R-:W0:Y:S02]  /*ed20*/  F2I.FTZ.TRUNC.NTZ R3, R3 ;  /* 0x0000000300037305 */ /* 0x000e24000021f100 */
[----:B0-----:R-:W-:Y:S01]  /*ed30*/  PRMT R0, R3, 0x7610, R0 ;  /* 0x0000761003007816 */ /* 0x001fe20000000000 */
[----:B------:R-:W-:Y:S06]  /*ed40*/  BRA `(.L_x_18442) ;  /* 0x0000000800e87947 */ /* 0x000fec0003800000 */
.L_x_18445:
        /* <DEDUP_REMOVED lines=9> */
.L_x_18448:
[----:B------:R-:W2:Y:S02]  /*ede0*/  LDG.E.U16 R4, desc[UR36][R4.64] ;  /* 0x0000002404047981 */ /* 0x000ea4000c1e1500 */
[----:B--2---:R-:W-:-:S06]  /*edf0*/  HADD2.F32 R3, -RZ, R4.H0_H0 ;  /* 0x20000004ff037230 */ /* 0x004fcc0000004100 */
[----:B------:R-:W0:Y:S02]  /*ee00*/  F2I.FTZ.TRUNC.NTZ R3, R3 ;  /* 0x0000000300037305 */ /* 0x000e24000021f100 */
[----:B0-----:R-:W-:Y:S01]  /*ee10*/  PRMT R0, R3, 0x7610, R0 ;  /* 0x0000761003007816 */ /* 0x001fe20000000000 */
[----:B------:R-:W-:Y:S06]  /*ee20*/  BRA `(.L_x_18442) ;  /* 0x0000000800b07947 */ /* 0x000fec0003800000 */
.L_x_18447:
[----:B------:R-:W2:Y:S02]  /*ee30*/  LDG.E.64 R4, desc[UR36][R4.64] ;  /* 0x0000002404047981 */ /* 0x000ea4000c1e1b00 */
[----:B--2---:R0:W1:Y:S02]  /*ee40*/  F2I.F64.TRUNC R0, R4 ;  /* 0x0000000400007311 */ /* 0x004064000030d100 */
[----:B01----:R-:W-:Y:S05]  /*ee50*/  BRA `(.L_x_18442) ;  /* 0x0000000800a47947 */ /* 0x003fea0003800000 */
.L_x_18437:
        /* <DEDUP_REMOVED lines=12> */
.L_x_18451:
[----:B------:R-:W2:Y:S02]  /*ef20*/  LDG.E.64 R4, desc[UR36][R4.64] ;  /* 0x0000002404047981 */ /* 0x000ea4000c1e1b00 */
[----:B--2---:R0:W1:Y:S02]  /*ef30*/  F2I.F64.TRUNC R0, R4 ;  /* 0x0000000400007311 */ /* 0x004064000030d100 */
[----:B01----:R-:W-:Y:S05]  /*ef40*/  BRA `(.L_x_18442) ;  /* 0x0000000800687947 */ /* 0x003fea0003800000 */
.L_x_18450:
        /* <DEDUP_REMOVED lines=27> */
.L_x_18453:
[----:B------:R-:W2:Y:S02]  /*f100*/  LDG.E.U8 R4, desc[UR36][R4.64] ;  /* 0x0000002404047981 */ /* 0x000ea4000c1e1100 */
[C---:B--2---:R-:W-:Y:S01]  /*f110*/  IMAD.SHL.U32 R0, R4.reuse, 0x2000000, RZ ;  /* 0x0200000004007824 */ /* 0x044fe200078e00ff */
[----:B------:R-:W-:-:S04]  /*f120*/  SHF.L.U32 R6, R4, 0x8, RZ ;  /* 0x0000000804067819 */ /* 0x000fc800000006ff */
        /* <DEDUP_REMOVED lines=8> */
[----:B------:R-:W-:-:S06]  /*f1b0*/  LOP3.LUT R3, R0, 0x80000000, R3, 0xf8, !PT ;  /* 0x8000000000037812 */ /* 0x000fcc00078ef803 */
[----:B------:R-:W0:Y:S02]  /*f1c0*/  F2I.FTZ.TRUNC.NTZ R3, R3 ;  /* 0x0000000300037305 */ /* 0x000e24000021f100 */
[----:B0-----:R-:W-:Y:S01]  /*f1d0*/  PRMT R0, R3, 0x7610, R0 ;  /* 0x0000761003007816 */ /* 0x001fe20000000000 */
[----:B------:R-:W-:Y:S06]  /*f1e0*/  BRA `(.L_x_18442) ;  /* 0x0000000400c07947 */ /* 0x000fec0003800000 */
.L_x_18452:
[----:B------:R-:W2:Y:S02]  /*f1f0*/  LDG.E.U16 R3, desc[UR36][R4.64] ;  /* 0x0000002404037981 */ /* 0x000ea4000c1e1500 */
[----:B--2---:R-:W-:-:S06]  /*f200*/  IMAD.U32 R3, R3, 0x10000, RZ ;  /* 0x0001000003037824 */ /* 0x004fcc00078e00ff */
[----:B------:R-:W0:Y:S02]  /*f210*/  F2I.FTZ.TRUNC.NTZ R3, R3 ;  /* 0x0000000300037305 */ /* 0x000e24000021f100 */
[----:B0-----:R-:W-:Y:S01]  /*f220*/  PRMT R0, R3, 0x7610, R0 ;  /* 0x0000761003007816 */ /* 0x001fe20000000000 */
[----:B------:R-:W-:Y:S06]  /*f230*/  BRA `(.L_x_18442) ;  /* 0x0000000400ac7947 */ /* 0x000fec0003800000 */
.L_x_18449:
        /* <DEDUP_REMOVED lines=10> */
.L_x_18456:
        /* <DEDUP_REMOVED lines=21> */
.L_x_18460:
[----:B------:R-:W-:Y:S05]  /*f430*/  BSYNC.RECONVERGENT B1 ;  /* 0x0000000000017941 */ /* 0x000fea0003800200 */
.L_x_18459:
[----:B------:R-:W-:Y:S01]  /*f440*/  IMAD.SHL.U32 R0, R0, 0x100000, RZ ;  /* 0x0010000000007824 */ /* 0x000fe200078e00ff */
[----:B------:R-:W-:-:S04]  /*f450*/  LEA R3, R3, 0x3b800000, 0x17 ;  /* 0x3b80000003037811 */ /* 0x000fc800078eb8ff */
[----:B------:R-:W-:-:S07]  /*f460*/  LOP3.LUT R3, R3, R0, R7, 0xfe, !PT ;  /* 0x0000000003037212 */ /* 0x000fce00078efe07 */
.L_x_18458:
[----:B------:R-:W-:Y:S05]  /*f470*/  BSYNC.RECONVERGENT B0 ;  /* 0x0000000000007941 */ /* 0x000fea0003800200 */
.L_x_18457:
[----:B------:R-:W0:Y:S02]  /*f480*/  F2I.FTZ.TRUNC.NTZ R3, R3 ;  /* 0x0000000300037305 */ /* 0x000e24000021f100 */
[----:B0-----:R-:W-:Y:S01]  /*f490*/  PRMT R0, R3, 0x7610, R0 ;  /* 0x0000761003007816 */ /* 0x001fe20000000000 */
[----:B------:R-:W-:Y:S06]  /*f4a0*/  BRA `(.L_x_18442) ;  /* 0x0000000400107947 */ /* 0x000fec0003800000 */
.L_x_18455:
        /* <DEDUP_REMOVED lines=21> */
.L_x_18464:
[----:B------:R-:W-:Y:S05]  /*f600*/  BSYNC.RECONVERGENT B1 ;  /* 0x0000000000017941 */ /* 0x000fea0003800200 */
.L_x_18463:
[----:B------:R-:W-:Y:S02]  /*f610*/  SHF.L.U32 R0, R0, 0x15, RZ ;  /* 0x0000001500007819 */ /* 0x000fe400000006ff */
[----:B------:R-:W-:-:S04]  /*f620*/  LEA R3, R3, 0x37800000, 0x17 ;  /* 0x3780000003037811 */ /* 0x000fc800078eb8ff */
[----:B------:R-:W-:-:S07]  /*f630*/  LOP3.LUT R3, R3, R0, R7, 0xfe, !PT ;  /* 0x0000000003037212 */ /* 0x000fce00078efe07 */
.L_x_18462:
[----:B------:R-:W-:Y:S05]  /*f640*/  BSYNC.RECONVERGENT B0 ;  /* 0x0000000000007941 */ /* 0x000fea0003800200 */
.L_x_18461:
[----:B------:R-:W0:Y:S02]  /*f650*/  F2I.FTZ.TRUNC.NTZ R3, R3 ;  /* 0x0000000300037305 */ /* 0x000e24000021f100 */
[----:B0-----:R-:W-:Y:S01]  /*f660*/  PRMT R0, R3, 0x7610, R0 ;  /* 0x0000761003007816 */ /* 0x001fe20000000000 */
[----:B------:R-:W-:Y:S06]  /*f670*/  BRA `(.L_x_18442) ;  /* 0x00000000009c7947 */ /* 0x000fec0003800000 */
.L_x_18454:
        /* <DEDUP_REMOVED lines=14> */
.L_x_18468:
[----:B------:R-:W-:Y:S05]  /*f760*/  BSYNC.RECONVERGENT B0 ;  /* 0x0000000000007941 */ /* 0x000fea0003800200 */
.L_x_18467:
[----:B------:R-:W0:Y:S02]  /*f770*/  F2I.FTZ.TRUNC.NTZ R3, R3 ;  /* 0x0000000300037305 */ /* 0x000e24000021f100 */
[----:B0-----:R-:W-:Y:S01]  /*f780*/  PRMT R0, R3, 0x7610, R0 ;  /* 0x0000761003007816 */ /* 0x001fe20000000000 */
[----:B------:R-:W-:Y:S06]  /*f790*/  BRA `(.L_x_18442) ;  /* 0x0000000000547947 */ /* 0x000fec0003800000 */
.L_x_18441:
        /* <DEDUP_REMOVED lines=16> */
.L_x_18469:
[----:B------:R-:W-:Y:S01]  /*f8a0*/  PRMT R0, RZ, 0x7610, R0 ;  /* 0x00007610ff007816 */ /* 0x000fe20000000000 */
[----:B------:R-:W-:Y:S06]  /*f8b0*/  BRA `(.L_x_18442) ;  /* 0x00000000000c7947 */ /* 0x000fec0003800000 */
.L_x_18466:
[----:B------:R2:W5:Y:S01]  /*f8c0*/  LDG.E.U16 R0, desc[UR36][R4.64] ;  /* 0x0000002404007981 */ /* 0x000562000c1e1500 */
[----:B------:R-:W-:Y:S05]  /*f8d0*/  BRA `(.L_x_18442) ;  /* 0x0000000000047947 */ /* 0x000fea0003800000 */
.L_x_18465:
[----:B------:R1:W5:Y:S02]  /*f8e0*/  LDG.E.U16 R0, desc[UR36][R4.64] ;  /* 0x0000002404007981 */ /* 0x000364000c1e1500 */
.L_x_18442:
[----:B------:R-:W-:Y:S01]  /*f8f0*/  UPRMT UR4, UR43, 0x9910, URZ ;  /* 0x000099102b047896 */ /* 0x000fe200080000ff */
[----:B01--45:R-:W-:-:S03]  /*f900*/  VIMNMX.S16x2 R0, PT, PT, R2, R0, PT ;  /* 0x0000000002007248 */ /* 0x033fc60003fe0300 */
[----:B------:R-:W-:Y:S01]  /*f910*/  UISETP.GT.AND UP0, UPT, UR4, 0x9, UPT ;  /* 0x000000090400788c */ /* 0x000fe2000bf04270 */
[----:B--2---:R-:W-:-:S08]  /*f920*/  PRMT R5, R0, 0x7610, R5 ;  /* 0x0000761000057816 */ /* 0x004fd00000000005 */
        /* <DEDUP_REMOVED lines=11> */
.L_x_18473:
[----:B------:R-:W-:Y:S01]  /*f9e0*/  STG.E.U8 desc[UR36][R16.64], R5 ;  /* 0x0000000510007986 */ /* 0x000fe2000c101124 */
[----:B------:R-:W-:Y:S05]  /*f9f0*/  EXIT ;  /* 0x000000000000794d */ /* 0x000fea0003800000 */
.L_x_18472:
        /* <DEDUP_REMOVED lines=8> */
[----:B------:R-:W-:Y:S01]  /*fa80*/  STG.E.64 desc[UR36][R16.64], R2 ;  /* 0x0000000210007986 */ /* 0x000fe2000c101b24 */
[----:B------:R-:W-:Y:S05]  /*fa90*/  EXIT ;  /* 0x000000000000794d */ /* 0x000fea0003800000 */
.L_x_18476:
[----:B------:R-:W-:-:S05]  /*faa0*/  PRMT R3, R5, 0x9910, RZ ;  /* 0x0000991005037816 */ /* 0x000fca00000000ff */
[----:B------:R-:W-:Y:S01]  /*fab0*/  STG.E desc[UR36][R16.64], R3 ;  /* 0x0000000310007986 */ /* 0x000fe2000c101924 */
[----:B------:R-:W-:Y:S05]  /*fac0*/  EXIT ;  /* 0x000000000000794d */ /* 0x000fea0003800000 */
.L_x_18475:
[----:B------:R-:W-:Y:S01]  /*fad0*/  STG.E.U16 desc[UR36][R16.64], R5 ;  /* 0x0000000510007986 */ /* 0x000fe2000c101524 */
[----:B------:R-:W-:Y:S05]  /*fae0*/  EXIT ;  /* 0x000000000000794d */ /* 0x000fea0003800000 */
.L_x_18471:
[----:B------:R-:W-:-:S09]  /*faf0*/  UISETP.GT.AND UP0, UPT, UR4, 0x6, UPT ;  /* 0x000000060400788c */ /* 0x000fd2000bf04270 */
[----:B------:R-:W-:Y:S05]  /*fb00*/  BRA.U UP0, `(.L_x_18477) ;  /* 0x00000001002c7547 */ /* 0x000fea000b800000 */
[----:B------:R-:W-:-:S09]  /*fb10*/  UISETP.NE.AND UP0, UPT, UR4, 0x5, UPT ;  /* 0x000000050400788c */ /* 0x000fd2000bf05270 */
[----:B------:R-:W-:Y:S05]  /*fb20*/  BRA.U !UP0, `(.L_x_18478) ;  /* 0x0000000108147547 */ /* 0x000fea000b800000 */
[----:B------:R-:W-:-:S09]  /*fb30*/  UISETP.NE.AND UP0, UPT, UR4, 0x6, UPT ;  /* 0x000000060400788c */ /* 0x000fd2000bf05270 */
[----:B------:R-:W-:Y:S05]  /*fb40*/  BRA.U UP0, `(.L_x_18474) ;  /* 0x0000000900147547 */ /* 0x000fea000b800000 */
[----:B------:R-:W0:Y:S02]  /*fb50*/  I2F.S16 R3, R5 ;  /* 0x0000000500037306 */ /* 0x000e240000101400 */
[----:B0-----:R-:W-:Y:S01]  /*fb60*/  STG.E desc[UR36][R16.64], R3 ;  /* 0x0000000310007986 */ /* 0x001fe2000c101924 */
[----:B------:R-:W-:Y:S05]  /*fb70*/  EXIT ;  /* 0x000000000000794d */ /* 0x000fea0003800000 */
.L_x_18478:
[----:B------:R-:W0:Y:S02]  /*fb80*/  I2F.S16 R0, R5 ;  /* 0x0000000500007306 */ /* 0x000e240000101400 */
[----:B0-----:R-:W-:-:S05]  /*fb90*/  F2FP.F16.F32.PACK_AB R0, RZ, R0 ;  /* 0x00000000ff00723e */ /* 0x001fca00000000ff */
[----:B------:R-:W-:Y:S01]  /*fba0*/  STG.E.U16 desc[UR36][R16.64], R0 ;  /* 0x0000000010007986 */ /* 0x000fe2000c101524 */
[----:B------:R-:W-:Y:S05]  /*fbb0*/  EXIT ;  /* 0x000000000000794d */ /* 0x000fea0003800000 */
.L_x_18477:
        /* <DEDUP_REMOVED lines=8> */
[----:B0-----:R-:W-:Y:S01]  /*fc40*/  STG.E.64 desc[UR36][R16.64], R2 ;  /* 0x0000000210007986 */ /* 0x001fe2000c101b24 */
[----:B------:R-:W-:Y:S05]  /*fc50*/  EXIT ;  /* 0x000000000000794d */ /* 0x000fea0003800000 */
.L_x_18480:
[----:B------:R-:W0:Y:S02]  /*fc60*/  I2F.S16 R5, R5 ;  /* 0x0000000500057306 */ /* 0x000e240000101400 */
[----:B0-----:R-:W-:-:S04]  /*fc70*/  F2FP.F16.F32.PACK_AB R3, RZ, R5 ;  /* 0x00000005ff03723e */ /* 0x001fc800000000ff */
[----:B------:R-:W-:-:S05]  /*fc80*/  PRMT R3, R3, 0x5410, RZ ;  /* 0x0000541003037816 */ /* 0x000fca00000000ff */
[----:B------:R-:W-:Y:S01]  /*fc90*/  STG.E desc[UR36][R16.64], R3 ;  /* 0x0000000310007986 */ /* 0x000fe2000c101924 */
[----:B------:R-:W-:Y:S05]  /*fca0*/  EXIT ;  /* 0x000000000000794d */ /* 0x000fea0003800000 */
.L_x_18479:
[----:B------:R-:W0:Y:S02]  /*fcb0*/  I2F.F64.S16 R2, R5 ;  /* 0x0000000500027312 */ /* 0x000e240000101c00 */
[----:B0-----:R-:W-:Y:S01]  /*fcc0*/  STG.E.64 desc[UR36][R16.64], R2 ;  /* 0x0000000210007986 */ /* 0x001fe2000c101b24 */
[----:B------:R-:W-:Y:S05]  /*fcd0*/  EXIT ;  /* 0x000000000000794d */ /* 0x000fea0003800000 */
.L_x_18470:
        /* <DEDUP_REMOVED lines=12> */
.L_x_18484:
        /* <DEDUP_REMOVED lines=17> */
.L_x_18487:
[----:B------:R-:W-:-:S04]  /*feb0*/  SHF.R.U32.HI R3, RZ, 0x18, R3 ;  /* 0x00000018ff037819 */ /* 0x000fc80000011603 */
[----:B------:R-:W-:-:S04]  /*fec0*/  LOP3.LUT R0, R0, 0x80, R3, 0xf8, !PT ;  /* 0x0000008000007812 */ /* 0x000fc800078ef803 */
[----:B------:R-:W-:-:S07]  /*fed0*/  PRMT R8, R0, 0x7610, R8 ;  /* 0x0000761000087816 */ /* 0x000fce0000000008 */
.L_x_18486:
[----:B------:R-:W-:Y:S05]  /*fee0*/  BSYNC.RECONVERGENT B0 ;  /* 0x0000000000007941 */ /* 0x000fea0003800200 */
.L_x_18485:
[----:B------:R-:W-:Y:S01]  /*fef0*/  STG.E.U8 desc[UR36][R16.64], R8 ;  /* 0x0000000810007986 */ /* 0x000fe2000c101124 */
[----:B------:R-:W-:Y:S05]  /*ff00*/  EXIT ;  /* 0x000000000000794d */ /* 0x000fea0003800000 */
.L_x_18483:
        /* <DEDUP_REMOVED lines=17> */
.L_x_18490:
[----:B------:R-:W-:-:S04]  /*10020*/  SHF.R.U32.HI R3, RZ, 0x18, R3 ;  /* 0x00000018ff037819 */ /* 0x000fc80000011603 */
[----:B------:R-:W-:-:S04]  /*10030*/  LOP3.LUT R0, R0, 0x80, R3, 0xf8, !PT ;  /* 0x0000008000007812 */ /* 0x000fc800078ef803 */
[----:B------:R-:W-:-:S07]  /*10040*/  PRMT R8, R0, 0x7610, R8 ;  /* 0x0000761000087816 */ /* 0x000fce0000000008 */
.L_x_18489:
[----:B------:R-:W-:Y:S05]  /*10050*/  BSYNC.RECONVERGENT B0 ;  /* 0x0000000000007941 */ /* 0x000fea0003800200 */
.L_x_18488:
[----:B------:R-:W-:Y:S01]  /*10060*/  STG.E.U8 desc[UR36][R16.64], R8 ;  /* 0x0000000810007986 */ /* 0x000fe2000c101124 */
[----:B------:R-:W-:Y:S05]  /*10070*/  EXIT ;  /* 0x000000000000794d */ /* 0x000fea0003800000 */
.L_x_18482:
[----:B------:R-:W-:-:S09]  /*10080*/  UISETP.NE.AND UP0, UPT, UR4, 0x1c, UPT ;  /* 0x0000001c0400788c */ /* 0x000fd2000bf05270 */
[----:B------:R-:W-:Y:S05]  /*10090*/  BRA.U !UP0, `(.L_x_18491) ;  /* 0x0000000108607547 */ /* 0x000fea000b800000 */
[----:B------:R-:W-:-:S09]  /*100a0*/  UISETP.NE.AND UP0, UPT, UR4, 0x1d, UPT ;  /* 0x0000001d0400788c */ /* 0x000fd2000bf05270 */
[----:B------:R-:W-:Y:S05]  /*100b0*/  BRA.U !UP0, `(.L_x_18492) ;  /* 0x0000000108487547 */ /* 0x000fea000b800000 */
[----:B------:R-:W-:-:S09]  /*100c0*/  UISETP.NE.AND UP0, UPT, UR4, 0x2c, UPT ;  /* 0x0000002c0400788c */ /* 0x000fd2000bf05270 */
[----:B------:R-:W-:Y:S05]  /*100d0*/  BRA.U UP0, `(.L_x_18474) ;  /* 0x0000000100b07547 */ /* 0x000fea000b800000 */
[----:B---3--:R-:W0:Y:S02]  /*100e0*/  I2F.S16 R4, R5 ;  /* 0x0000000500047306 */ /* 0x008e240000101400 */
        /* <DEDUP_REMOVED lines=15> */
.L_x_18492:
[----:B------:R-:W-:-:S04]  /*101e0*/  PRMT R2, R5, 0x9910, RZ ;  /* 0x0000991005027816 */ /* 0x000fc800000000ff */
[----:B------:R-:W-:-:S05]  /*101f0*/  SHF.R.S32.HI R3, RZ, 0x1f, R2 ;  /* 0x0000001fff037819 */ /* 0x000fca0000011402 */
[----:B------:R-:W-:Y:S01]  /*10200*/  STG.E.64 desc[UR36][R16.64], R2 ;  /* 0x0000000210007986 */ /* 0x000fe2000c101b24 */
[----:B------:R-:W-:Y:S05]  /*10210*/  EXIT ;  /* 0x000000000000794d */ /* 0x000fea0003800000 */
.L_x_18491:
[----:B------:R-:W-:-:S05]  /*10220*/  PRMT R3, R5, 0x9910, RZ ;  /* 0x0000991005037816 */ /* 0x000fca00000000ff */
[----:B------:R-:W-:Y:S01]  /*10230*/  STG.E desc[UR36][R16.64], R3 ;  /* 0x0000000310007986 */ /* 0x000fe2000c101924 */
[----:B------:R-:W-:Y:S05]  /*10240*/  EXIT ;  /* 0x000000000000794d */ /* 0x000fea0003800000 */
.L_x_18481:
        /* <DEDUP_REMOVED lines=9> */
[----:B------:R-:W-:Y:S01]  /*102e0*/  STG.E.U8 desc[UR36][R16.64], R3 ;  /* 0x0000000310007986 */ /* 0x000fe2000c101124 */
[----:B------:R-:W-:Y:S05]  /*102f0*/  EXIT ;  /* 0x000000000000794d */ /* 0x000fea0003800000 */
.L_x_18494:
[----:B------:R-:W-:Y:S01]  /*10300*/  CS2R R6, SRZ ;  /* 0x0000000000067805 */ /* 0x000fe2000001ff00 */
[----:B---3--:R-:W0:Y:S04]  /*10310*/  I2F.F64.S16 R4, R5 ;  /* 0x0000000500047312 */ /* 0x008e280000101c00 */
[----:B0-----:R-:W-:Y:S01]  /*10320*/  STG.E.128 desc[UR36][R16.64], R4 ;  /* 0x0000000410007986 */ /* 0x001fe2000c101d24 */
[----:B------:R-:W-:Y:S05]  /*10330*/  EXIT ;  /* 0x000000000000794d */ /* 0x000fea0003800000 */
.L_x_18493:
[----:B------:R-:W-:-:S09]  /*10340*/  UISETP.NE.AND UP0, UPT, UR4, 0xf, UPT ;  /* 0x0000000f0400788c */ /* 0x000fd2000bf05270 */
[----:B------:R-:W-:Y:S05]  /*10350*/  BRA.U !UP0, `(.L_x_18495) ;  /* 0x0000000108e87547 */ /* 0x000fea000b800000 */
[----:B------:R-:W-:-:S09]  /*10360*/  UISETP.NE.AND UP0, UPT, UR4, 0x17, UPT ;  /* 0x000000170400788c */ /* 0x000fd2000bf05270 */
[----:B------:R-:W-:Y:S05]  /*10370*/  BRA.U !UP0, `(.L_x_18496) ;  /* 0x0000000108907547 */ /* 0x000fea000b800000 */
[----:B------:R-:W-:-:S09]  /*10380*/  UISETP.NE.AND UP0, UPT, UR4, 0x18, UPT ;  /* 0x000000180400788c */ /* 0x000fd2000bf05270 */
[----:B------:R-:W-:Y:S05]  /*10390*/  BRA.U !UP0, `(.L_x_18497) ;  /* 0x0000000108447547 */ /* 0x000fea000b800000 */
.L_x_18474:
[----:B------:R-:W-:Y:S01]  /*103a0*/  MOV R0, 0x0 ;  /* 0x0000000000007802 */ /* 0x000fe20000000f00 */
[----:B------:R-:W3:Y:S01]  /*103b0*/  LDCU.64 UR4, c[0x4][0x188] ;  /* 0x01003100ff0477ac */ /* 0x000ee20008000a00 */
[----:B------:R-:W-:Y:S02]  /*103c0*/  HFMA2 R13, -RZ, RZ, 0, 0 ;  /* 0x00000000ff0d7431 */ /* 0x000fe400000001ff */
[----:B------:R-:W-:Y:S01]  /*103d0*/  IMAD.MOV.U32 R8, RZ, RZ, 0x65 ;  /* 0x00000065ff087424 */ /* 0x000fe200078e00ff */
[----:B------:R0:W1:Y:S01]  /*103e0*/  LDC.64 R2, c[0x4][R0] ;  /* 0x0100000000027b82 */ /* 0x0000620000000a00 */
[----:B------:R-:W2:Y:S01]  /*103f0*/  LDCU.64 UR6, c[0x4][0x190] ;  /* 0x01003200ff0677ac */ /* 0x000ea20008000a00 */
[----:B------:R-:W-:Y:S01]  /*10400*/  IMAD.MOV.U32 R12, RZ, RZ, 0x1 ;  /* 0x00000001ff0c7424 */ /* 0x000fe200078e00ff */
[----:B------:R-:W4:Y:S01]  /*10410*/  LDCU.64 UR8, c[0x4][0x60] ;  /* 0x01000c00ff0877ac */ /* 0x000f220008000a00 */
[----:B---3--:R-:W-:Y:S01]  /*10420*/  MOV R4, UR4 ;  /* 0x0000000400047c02 */ /* 0x008fe20008000f00 */
[----:B------:R-:W-:-:S02]  /*10430*/  IMAD.U32 R5, RZ, RZ, UR5 ;  /* 0x00000005ff057e24 */ /* 0x000fc4000f8e00ff */
[----:B--2---:R-:W-:Y:S02]  /*10440*/  IMAD.U32 R6, RZ, RZ, UR6 ;  /* 0x00000006ff067e24 */ /* 0x004fe4000f8e00ff */
[----:B------:R-:W-:Y:S01]  /*10450*/  IMAD.U32 R7, RZ, RZ, UR7 ;  /* 0x00000007ff077e24 */ /* 0x000fe2000f8e00ff */
[----:B----4-:R-:W-:Y:S01]  /*10460*/  MOV R10, UR8 ;  /* 0x00000008000a7c02 */ /* 0x010fe20008000f00 */
[----:B0-----:R-:W-:-:S07]  /*10470*/  IMAD.U32 R11, RZ, RZ, UR9 ;  /* 0x00000009ff0b7e24 */ /* 0x001fce000f8e00ff */
[----:B------:R-:W-:-:S07]  /*10480*/  LEPC R20, `(.L_x_18498) ;  /* 0x000000001014794e */ /* 0x000fce0000000000 */
[----:B-1----:R-:W-:Y:S05]  /*10490*/  CALL.ABS.NOINC R2 ;  /* 0x0000000002007343 */ /* 0x002fea0003c00000 */
.L_x_18498:
[----:B------:R-:W-:Y:S05]  /*104a0*/  EXIT ;  /* 0x000000000000794d */ /* 0x000fea0003800000 */
.L_x_18497:
        /* <DEDUP_REMOVED lines=13> */
.L_x_18500:
[----:B------:R-:W-:Y:S05]  /*10580*/  BSYNC.RECONVERGENT B0 ;  /* 0x0000000000007941 */ /* 0x000fea0003800200 */
.L_x_18499:
[----:B------:R-:W-:-:S05]  /*10590*/  LOP3.LUT R3, R0, 0x80, R3, 0xf8, !PT ;  /* 0x0000008000037812 */ /* 0x000fca00078ef803 */
[----:B------:R-:W-:Y:S01]  /*105a0*/  STG.E.U8 desc[UR36][R16.64], R3 ;  /* 0x0000000310007986 */ /* 0x000fe2000c101124 */
[----:B------:R-:W-:Y:S05]  /*105b0*/  EXIT ;  /* 0x000000000000794d */ /* 0x000fea0003800000 */
.L_x_18496:
        /* <DEDUP_REMOVED lines=12> */
.L_x_18502:
[----:B------:R-:W-:Y:S01]  /*10680*/  IMAD.MOV.U32 R0, RZ, RZ, 0x7f ;  /* 0x0000007fff007424 */ /* 0x000fe200078e00ff */
[----:B------:R-:W-:-:S04]  /*10690*/  ISETP.GT.U32.AND P0, PT, R2, 0x7f800000, PT ;  /* 0x7f8000000200780c */ /* 0x000fc80003f04070 */
[----:B------:R-:W-:-:S09]  /*106a0*/  SEL R0, R0, 0x7c, P0 ;  /* 0x0000007c00007807 */ /* 0x000fd20000000000 */
.L_x_18503:
[----:B------:R-:W-:Y:S05]  /*106b0*/  BSYNC.RECONVERGENT B0 ;  /* 0x0000000000007941 */ /* 0x000fea0003800200 */
.L_x_18501:
[----:B------:R-:W-:-:S04]  /*106c0*/  SHF.R.U32.HI R3, RZ, 0x18, R3 ;  /* 0x00000018ff037819 */ /* 0x000fc80000011603 */
[----:B------:R-:W-:-:S05]  /*106d0*/  LOP3.LUT R3, R0, 0x80, R3, 0xf8, !PT ;  /* 0x0000008000037812 */ /* 0x000fca00078ef803 */
[----:B------:R-:W-:Y:S01]  /*106e0*/  STG.E.U8 desc[UR36][R16.64], R3 ;  /* 0x0000000310007986 */ /* 0x000fe2000c101124 */
[----:B------:R-:W-:Y:S05]  /*106f0*/  EXIT ;  /* 0x000000000000794d */ /* 0x000fea0003800000 */
.L_x_18495:
[----:B------:R-:W0:Y:S02]  /*10700*/  I2F.S16 R0, R5 ;  /* 0x0000000500007306 */ /* 0x000e240000101400 */
[----:B0-----:R-:W-:-:S05]  /*10710*/  F2FP.BF16.F32.PACK_AB R0, RZ, R0 ;  /* 0x00000000ff00723e */ /* 0x001fca00000010ff */
[----:B------:R-:W-:Y:S01]  /*10720*/  STG.E.U16 desc[UR36][R16.64], R0 ;  /* 0x0000000010007986 */ /* 0x000fe2000c101524 */
[----:B------:R-:W-:Y:S05]  /*10730*/  EXIT ;  /* 0x000000000000794d */ /* 0x000fea0003800000 */
.L_x_18504:
        /* <DEDUP_REMOVED lines=12> */
.L_x_41037:


//--------------------- .text._ZN2at6native27unrolled_elementwise_kernelINS0_13BinaryFunctorIsssZZZNS0_19minimum_kernel_cudaERNS_18TensorIteratorBaseEENKUlvE_clEvENKUlvE3_clEvEUlssE_EESt5arrayIPcLm3EELi4E23TrivialOffsetCalculatorILi2EjESC_ILi1EjENS0_6memory12LoadWithCastILi2EEENSF_13StoreWithCastILi1EEEEEviT_T0_T2_T3_T4_T5_ --------------------------
	.section	.text._ZN2at6native27unrolled_elementwise_kernelINS0_13BinaryFunctorIsssZZZNS0_19minimum_kernel_cudaERNS_18TensorIteratorBaseEENKUlvE_clEvENKUlvE3_clEvEUlssE_EESt5arrayIPcLm3EELi4E23TrivialOffsetCalculatorILi2EjESC_ILi1EjENS0_6memory12LoadWithCastILi2EEENSF_13StoreWithCastILi1EEEEEviT_T0_T2_T3_T4_T5_,"ax",@progbits
	.align	128
        .global         _ZN2at6native27unrolled_elementwise_kernelINS0_13BinaryFunctorIsssZZZNS0_19minimum_kernel_cudaERNS_18TensorIteratorBaseEENKUlvE_clEvENKUlvE3_clEvEUlssE_EESt5arrayIPcLm3EELi4E23TrivialOffsetCalculatorILi2EjESC_ILi1EjENS0_6memory12LoadWithCastILi2EEENSF_13StoreWithCastILi1EEEEEviT_T0_T2_T3_T4_T5_
        .type           _ZN2at6native27unrolled_elementwise_kernelINS0_13BinaryFunctorIsssZZZNS0_19minimum_kernel_cudaERNS_18TensorIteratorBaseEENKUlvE_clEvENKUlvE3_clEvEUlssE_EESt5arrayIPcLm3EELi4E23TrivialOffsetCalculatorILi2EjESC_ILi1EjENS0_6memory12LoadWithCastILi2EEENSF_13StoreWithCastILi1EEEEEviT_T0_T2_T3_T4_T5_,@function
        .size           _ZN2at6native27unrolled_elementwise_kernelINS0_13BinaryFunctorIsssZZZNS0_19minimum_kernel_cudaERNS_18TensorIteratorBaseEENKUlvE_clEvENKUlvE3_clEvEUlssE_EESt5arrayIPcLm3EELi4E23TrivialOffsetCalculatorILi2EjESC_ILi1EjENS0_6memory12LoadWithCastILi2EEENSF_13StoreWithCastILi1EEEEEviT_T0_T2_T3_T4_T5_,(.L_x_41038 - _ZN2at6native27unrolled_elementwise_kernelINS0_13BinaryFunctorIsssZZZNS0_19minimum_kernel_cudaERNS_18TensorIteratorBaseEENKUlvE_clEvENKUlvE3_clEvEUlssE_EESt5arrayIPcLm3EELi4E23TrivialOffsetCalculatorILi2EjESC_ILi1EjENS0_6memory12LoadWithCastILi2EEENSF_13StoreWithCastILi1EEEEEviT_T0_T2_T3_T4_T5_)
        .other          _ZN2at6native27unrolled_elementwise_kernelINS0_13BinaryFunctorIsssZZZNS0_19minimum_kernel_cudaERNS_18TensorIteratorBaseEENKUlvE_clEvENKUlvE3_clEvEUlssE_EESt5arrayIPcLm3EELi4E23TrivialOffsetCalculatorILi2EjESC_ILi1EjENS0_6memory12LoadWithCastILi2EEENSF_13StoreWithCastILi1EEEEEviT_T0_T2_T3_T4_T5_,@"STO_CUDA_ENTRY STV_DEFAULT"
_ZN2at6native27unrolled_elementwise_kernelINS0_13BinaryFunctorIsssZZZNS0_19minimum_kernel_cudaERNS_18TensorIteratorBaseEENKUlvE_clEvENKUlvE3_clEvEUlssE_EESt5arrayIPcLm3EELi4E23TrivialOffsetCalculatorILi2EjESC_ILi1EjENS0_6memory12LoadWithCastILi2EEENSF_13StoreWithCastILi1EEEEEviT_T0_T2_T3_T4_T5_:
.text._ZN2at6native27unrolled_elementwise_kernelINS0_13BinaryFunctorIsssZZZNS0_19minimum_kernel_cudaERNS_18TensorIteratorBaseEENKUlvE_clEvENKUlvE3_clEvEUlssE_EESt5arrayIPcLm3EELi4E23TrivialOffsetCalculatorILi2EjESC_ILi1EjENS0_6memory12LoadWithCastILi2EEENSF_13StoreWithCastILi1EEEEEviT_T0_T2_T3_T4_T5_:
        /* <DEDUP_REMOVED lines=33> */
.L_x_18510:
[----:B------:R3:W5:Y:S01]  /*0210*/  LDG.E.U8 R27, desc[UR36][R4.64] ;  /* 0x00000024041b7981 */ /* 0x000762000c1e1100 */
[----:B------:R-:W-:Y:S05]  /*0220*/  BRA `(.L_x_18512) ;  /* 0x0000000c00507947 */ /* 0x000fea0003800000 */
.L_x_18509:
        /* <DEDUP_REMOVED lines=8> */
.L_x_18514:
[----:B------:R1:W5:Y:S01]  /*02b0*/  LDG.E.U16 R27, desc[UR36][R4.64] ;  /* 0x00000024041b7981 */ /* 0x000362000c1e1500 */
[----:B------:R-:W-:Y:S05]  /*02c0*/  BRA `(.L_x_18512) ;  /* 0x0000000c00287947 */ /* 0x000fea0003800000 */
.L_x_18513:
[----:B------:R2:W5:Y:S01]  /*02d0*/  LDG.E.U16 R27, desc[UR36][R4.64] ;  /* 0x00000024041b7981 */ /* 0x000562000c1e1500 */
[----:B------:R-:W-:Y:S05]  /*02e0*/  BRA `(.L_x_18512) ;  /* 0x0000000c00207947 */ /* 0x000fea0003800000 */
.L_x_18508:
        /* <DEDUP_REMOVED lines=9> */
.L_x_18516:
[----:B------:R-:W2:Y:S02]  /*0380*/  LDG.E.U16 R0, desc[UR36][R4.64] ;  /* 0x0000002404007981 */ /* 0x000ea4000c1e1500 */
[----:B--2---:R-:W-:-:S06]  /*0390*/  HADD2.F32 R0, -RZ, R0.H0_H0 ;  /* 0x20000000ff007230 */ /* 0x004fcc0000004100 */
[----:B------:R-:W0:Y:S02]  /*03a0*/  F2I.FTZ.TRUNC.NTZ R0, R0 ;  /* 0x0000000000007305 */ /* 0x000e24000021f100 */
[----:B0-----:R-:W-:Y:S01]  /*03b0*/  PRMT R27, R0, 0x7610, R27 ;  /* 0x00007610001b7816 */ /* 0x001fe2000000001b */
[----:B------:R-:W-:Y:S06]  /*03c0*/  BRA `(.L_x_18512) ;  /* 0x0000000800e87947 */ /* 0x000fec0003800000 */
.L_x_18515:
        /* <DEDUP_REMOVED lines=9> */
.L_x_18518:
[----:B------:R-:W2:Y:S02]  /*0460*/  LDG.E.U16 R4, desc[UR36][R4.64] ;  /* 0x0000002404047981 */ /* 0x000ea4000c1e1500 */
[----:B--2---:R-:W-:-:S06]  /*0470*/  HADD2.F32 R0, -RZ, R4.H0_H0 ;  /* 0x20000004ff007230 */ /* 0x004fcc0000004100 */
[----:B------:R-:W0:Y:S02]  /*0480*/  F2I.FTZ.TRUNC.NTZ R0, R0 ;  /* 0x0000000000007305 */ /* 0x000e24000021f100 */
[----:B0-----:R-:W-:Y:S01]  /*0490*/  PRMT R27, R0, 0x7610, R27 ;  /* 0x00007610001b7816 */ /* 0x001fe2000000001b */
[----:B------:R-:W-:Y:S06]  /*04a0*/  BRA `(.L_x_18512) ;  /* 0x0000000800b07947 */ /* 0x000fec0003800000 */
.L_x_18517:
[----:B------:R-:W2:Y:S02]  /*04b0*/  LDG.E.64 R4, desc[UR36][R4.64] ;  /* 0x0000002404047981 */ /* 0x000ea4000c1e1b00 */
[----:B--2---:R0:W1:Y:S02]  /*04c0*/  F2I.F64.TRUNC R27, R4 ;  /* 0x00000004001b7311 */ /* 0x004064000030d100 */
[----:B01----:R-:W-:Y:S05]  /*04d0*/  BRA `(.L_x_18512) ;  /* 0x0000000800a47947 */ /* 0x003fea0003800000 */
.L_x_18507:
        /* <DEDUP_REMOVED lines=12> */
.L_x_18521:
[----:B------:R-:W2:Y:S02]  /*05a0*/  LDG.E.64 R4, desc[UR36][R4.64] ;  /* 0x0000002404047981 */ /* 0x000ea4000c1e1b00 */
[----:B--2---:R0:W1:Y:S02]  /*05b0*/  F2I.F64.TRUNC R27, R4 ;  /* 0x00000004001b7311 */ /* 0x004064000030d100 */
[----:B01----:R-:W-:Y:S05]  /*05c0*/  BRA `(.L_x_18512) ;  /* 0x0000000800687947 */ /* 0x003fea0003800000 */
.L_x_18520:
        /* <DEDUP_REMOVED lines=27> */
.L_x_18523:
        /* <DEDUP_REMOVED lines=15> */
.L_x_18522:
[----:B------:R-:W2:Y:S02]  /*0870*/  LDG.E.U16 R0, desc[UR36][R4.64] ;  /* 0x0000002404007981 */ /* 0x000ea4000c1e1500 */
[----:B--2---:R-:W-:-:S06]  /*0880*/  IMAD.U32 R0, R0, 0x10000, RZ ;  /* 0x0001000000007824 */ /* 0x004fcc00078e00ff */
[----:B------:R-:W0:Y:S02]  /*0890*/  F2I.FTZ.TRUNC.NTZ R0, R0 ;  /* 0x0000000000007305 */ /* 0x000e24000021f100 */
[----:B0-----:R-:W-:Y:S01]  /*08a0*/  PRMT R27, R0, 0x7610, R27 ;  /* 0x00007610001b7816 */ /* 0x001fe2000000001b */
[----:B------:R-:W-:Y:S06]  /*08b0*/  BRA `(.L_x_18512) ;  /* 0x0000000400ac7947 */ /* 0x000fec0003800000 */
.L_x_18519:
        /* <DEDUP_REMOVED lines=10> */
.L_x_18526:
        /* <DEDUP_REMOVED lines=21> */
.L_x_18530:
[----:B------:R-:W-:Y:S05]  /*0ab0*/  BSYNC.RECONVERGENT B1 ;  /* 0x0000000000017941 */ /* 0x000fea0003800200 */
.L_x_18529:
[----:B------:R-:W-:Y:S01]  /*0ac0*/  IMAD.SHL.U32 R0, R0, 0x100000, RZ ;  /* 0x0010000000007824 */ /* 0x000fe200078e00ff */
[----:B------:R-:W-:-:S04]  /*0ad0*/  LEA R3, R3, 0x3b800000, 0x17 ;  /* 0x3b80000003037811 */ /* 0x000fc800078eb8ff */
[----:B------:R-:W-:-:S07]  /*0ae0*/  LOP3.LUT R0, R3, R0, R7, 0xfe, !PT ;  /* 0x0000000003007212 */ /* 0x000fce00078efe07 */
.L_x_18528:
[----:B------:R-:W-:Y:S05]  /*0af0*/  BSYNC.RECONVERGENT B0 ;  /* 0x0000000000007941 */ /* 0x000fea0003800200 */
.L_x_18527:
[----:B------:R-:W0:Y:S02]  /*0b00*/  F2I.FTZ.TRUNC.NTZ R0, R0 ;  /* 0x0000000000007305 */ /* 0x000e24000021f100 */
[----:B0-----:R-:W-:Y:S01]  /*0b10*/  PRMT R27, R0, 0x7610, R27 ;  /* 0x00007610001b7816 */ /* 0x001fe2000000001b */
[----:B------:R-:W-:Y:S06]  /*0b20*/  BRA `(.L_x_18512) ;  /* 0x0000000400107947 */ /* 0x000fec0003800000 */
.L_x_18525:
        /* <DEDUP_REMOVED lines=21> */
.L_x_18534:
[----:B------:R-:W-:Y:S05]  /*0c80*/  BSYNC.RECONVERGENT B1 ;  /* 0x0000000000017941 */ /* 0x000fea0003800200 */
.L_x_18533:
[----:B------:R-:W-:Y:S01]  /*0c90*/  IMAD.SHL.U32 R0, R0, 0x200000, RZ ;  /* 0x0020000000007824 */ /* 0x000fe200078e00ff */
[----:B------:R-:W-:-:S04]  /*0ca0*/  LEA R3, R3, 0x37800000, 0x17 ;  /* 0x3780000003037811 */ /* 0x000fc800078eb8ff */
[----:B------:R-:W-:-:S07]  /*0cb0*/  LOP3.LUT R0, R3, R0, R7, 0xfe, !PT ;  /* 0x0000000003007212 */ /* 0x000fce00078efe07 */
.L_x_18532:
[----:B------:R-:W-:Y:S05]  /*0cc0*/  BSYNC.RECONVERGENT B0 ;  /* 0x0000000000007941 */ /* 0x000fea0003800200 */
.L_x_18531:
[----:B------:R-:W0:Y:S02]  /*0cd0*/  F2I.FTZ.TRUNC.NTZ R0, R0 ;  /* 0x0000000000007305 */ /* 0x000e24000021f100 */
[----:B0-----:R-:W-:Y:S01]  /*0ce0*/  PRMT R27, R0, 0x7610, R27 ;  /* 0x00007610001b7816 */ /* 0x001fe2000000001b */
[----:B------:R-:W-:Y:S06]  /*0cf0*/  BRA `(.L_x_18512) ;  /* 0x00000000009c7947 */ /* 0x000fec0003800000 */
.L_x_18524:
[----:B------:R-:W-:-:S09]  /*0d00*/  UISETP.NE.AND UP0, UPT, UR4, 0x1c, UPT ;  /* 0x0000001c0400788c */ /* 0x000fd2000bf05270 */
[----:B------:R-:W-:Y:S05]  /*0d10*/  BRA.U !UP0, `(.L_x_18535) ;  /* 0x0000000108907547 */ /* 0x000fea000b800000 */
[----:B------:R-:W-:-:S09]  /*0d20*/  UISETP.NE.AND UP0, UPT, UR4, 0x1d, UPT ;  /* 0x0000001d0400788c */ /* 0x000fd2000bf05270 */
[----:B------:R-:W-:Y:S05]  /*0d30*/  BRA.U !UP0, `(.L_x_18536) ;  /* 0x0000000108807547 */ /* 0x000fea000b800000 */
[----:B------:R-:W-:-:S09]  /*0d40*/  UISETP.NE.AND UP0, UPT, UR4, 0x2c, UPT ;  /* 0x0000002c0400788c */ /* 0x000fd2000bf05270 */
[----:B------:R-:W-:Y:S05]  /*0d50*/  BRA.U !UP0, `(.L_x_18537) ;  /* 0x0000000108487547 */ /* 0x000fea000b800000 */
.L_x_18511:
        /* <DEDUP_REMOVED lines=16> */
.L_x_18538:
[----:B------:R-:W-:Y:S01]  /*0e60*/  PRMT R27, RZ, 0x7610, R27 ;  /* 0x00007610ff1b7816 */ /* 0x000fe2000000001b */
[----:B------:R-:W-:Y:S06]  /*0e70*/  BRA `(.L_x_18512) ;  /* 0x00000000003c7947 */ /* 0x000fec0003800000 */
.L_x_18537:
        /* <DEDUP_REMOVED lines=8> */
.L_x_18540:
[----:B------:R-:W-:Y:S05]  /*0f00*/  BSYNC.RECONVERGENT B0 ;  /* 0x0000000000007941 */ /* 0x000fea0003800200 */
.L_x_18539:
[----:B------:R-:W0:Y:S02]  /*0f10*/  F2I.FTZ.TRUNC.NTZ R0, R0 ;  /* 0x0000000000007305 */ /* 0x000e24000021f100 */
[----:B0-----:R-:W-:Y:S01]  /*0f20*/  PRMT R27, R0, 0x7610, R27 ;  /* 0x00007610001b7816 */ /* 0x001fe2000000001b */
[----:B------:R-:W-:Y:S06]  /*0f30*/  BRA `(.L_x_18512) ;  /* 0x00000000000c7947 */ /* 0x000fec0003800000 */
.L_x_18536:
[----:B------:R0:W5:Y:S01]  /*0f40*/  LDG.E.U16 R27, desc[UR36][R4.64] ;  /* 0x00000024041b7981 */ /* 0x000162000c1e1500 */
[----:B------:R-:W-:Y:S05]  /*0f50*/  BRA `(.L_x_18512) ;  /* 0x0000000000047947 */ /* 0x000fea0003800000 */
.L_x_18535:
[----:B------:R0:W5:Y:S02]  /*0f60*/  LDG.E.U16 R27, desc[UR36][R4.64] ;  /* 0x00000024041b7981 */ /* 0x000164000c1e1500 */
.L_x_18512:
[----:B01234-:R-:W0:Y:S01]  /*0f70*/  LDC.64 R4, c[0x0][0x398] ;  /* 0x0000e600ff047b82 */ /* 0x01fe220000000a00 */
        /* <DEDUP_REMOVED lines=17> */
.L_x_18544:
[----:B------:R1:W5:Y:S01]  /*1090*/  LDG.E.U8 R19, desc[UR36][R4.64] ;  /* 0x0000002404137981 */ /* 0x000362000c1e1100 */
[----:B------:R-:W-:Y:S05]  /*10a0*/  BRA `(.L_x_18546) ;  /* 0x0000000c00507947 */ /* 0x000fea0003800000 */
.L_x_18543:
        /* <DEDUP_REMOVED lines=8> */
.L_x_18548:
[----:B------:R3:W5:Y:S01]  /*1130*/  LDG.E.U16 R19, desc[UR36][R4.64] ;  /* 0x0000002404137981 */ /* 0x000762000c1e1500 */
[----:B------:R-:W-:Y:S05]  /*1140*/  BRA `(.L_x_18546) ;  /* 0x0000000c00287947 */ /* 0x000fea0003800000 */
.L_x_18547:
[----:B------:R2:W5:Y:S01]  /*1150*/  LDG.E.U16 R19, desc[UR36][R4.64] ;  /* 0x0000002404137981 */ /* 0x000562000c1e1500 */
[----:B------:R-:W-:Y:S05]  /*1160*/  BRA `(.L_x_18546) ;  /* 0x0000000c00207947 */ /* 0x000fea0003800000 */
.L_x_18542:
        /* <DEDUP_REMOVED lines=9> */
.L_x_18550:
[----:B------:R-:W2:Y:S02]  /*1200*/  LDG.E.U16 R0, desc[UR36][R4.64] ;  /* 0x0000002404007981 */ /* 0x000ea4000c1e1500 */
[----:B--2---:R-:W-:-:S06]  /*1210*/  HADD2.F32 R0, -RZ, R0.H0_H0 ;  /* 0x20000000ff007230 */ /* 0x004fcc0000004100 */
[----:B------:R-:W0:Y:S02]  /*1220*/  F2I.FTZ.TRUNC.NTZ R0, R0 ;  /* 0x0000000000007305 */ /* 0x000e24000021f100 */
[----:B0-----:R-:W-:Y:S01]  /*1230*/  PRMT R19, R0, 0x7610, R19 ;  /* 0x0000761000137816 */ /* 0x001fe20000000013 */
[----:B------:R-:W-:Y:S06]  /*1240*/  BRA `(.L_x_18546) ;  /* 0x0000000800e87947 */ /* 0x000fec0003800000 */
.L_x_18549:
        /* <DEDUP_REMOVED lines=9> */
.L_x_18552:
[----:B------:R-:W2:Y:S02]  /*12e0*/  LDG.E.U16 R4, desc[UR36][R4.64] ;  /* 0x0000002404047981 */ /* 0x000ea4000c1e1500 */
[----:B--2---:R-:W-:-:S06]  /*12f0*/  HADD2.F32 R0, -RZ, R4.H0_H0 ;  /* 0x20000004ff007230 */ /* 0x004fcc0000004100 */
[----:B------:R-:W0:Y:S02]  /*1300*/  F2I.FTZ.TRUNC.NTZ R0, R0 ;  /* 0x0000000000007305 */ /* 0x000e24000021f100 */
[----:B0-----:R-:W-:Y:S01]  /*1310*/  PRMT R19, R0, 0x7610, R19 ;  /* 0x0000761000137816 */ /* 0x001fe20000000013 */
[----:B------:R-:W-:Y:S06]  /*1320*/  BRA `(.L_x_18546) ;  /* 0x0000000800b07947 */ /* 0x000fec0003800000 */
.L_x_18551:
[----:B------:R-:W2:Y:S02]  /*1330*/  LDG.E.64 R4, desc[UR36][R4.64] ;  /* 0x0000002404047981 */ /* 0x000ea4000c1e1b00 */
[----:B--2---:R0:W1:Y:S02]  /*1340*/  F2I.F64.TRUNC R19, R4 ;  /* 0x0000000400137311 */ /* 0x004064000030d100 */
[----:B01----:R-:W-:Y:S05]  /*1350*/  BRA `(.L_x_18546) ;  /* 0x0000000800a47947 */ /* 0x003fea0003800000 */
.L_x_18541:
        /* <DEDUP_REMOVED lines=12> */
.L_x_18555:
[----:B------:R-:W2:Y:S02]  /*1420*/  LDG.E.64 R4, desc[UR36][R4.64] ;  /* 0x0000002404047981 */ /* 0x000ea4000c1e1b00 */
[----:B--2---:R0:W1:Y:S02]  /*1430*/  F2I.F64.TRUNC R19, R4 ;  /* 0x0000000400137311 */ /* 0x004064000030d100 */
[----:B01----:R-:W-:Y:S05]  /*1440*/  BRA `(.L_x_18546) ;  /* 0x0000000800687947 */ /* 0x003fea0003800000 */
.L_x_18554:
        /* <DEDUP_REMOVED lines=27> */
.L_x_18557:
        /* <DEDUP_REMOVED lines=15> */
.L_x_18556:
[----:B------:R-:W2:Y:S02]  /*16f0*/  LDG.E.U16 R0, desc[UR36][R4.64] ;  /* 0x0000002404007981 */ /* 0x000ea4000c1e1500 */
[----:B--2---:R-:W-:-:S06]  /*1700*/  IMAD.U32 R0, R0, 0x10000, RZ ;  /* 0x0001000000007824 */ /* 0x004fcc00078e00ff */
[----:B------:R-:W0:Y:S02]  /*1710*/  F2I.FTZ.TRUNC.NTZ R0, R0 ;  /* 0x0000000000007305 */ /* 0x000e24000021f100 */
[----:B0-----:R-:W-:Y:S01]  /*1720*/  PRMT R19, R0, 0x7610, R19 ;  /* 0x0000761000137816 */ /* 0x001fe20000000013 */
[----:B------:R-:W-:Y:S06]  /*1730*/  BRA `(.L_x_18546) ;  /* 0x0000000400ac7947 */ /* 0x000fec0003800000 */
.L_x_18553:
        /* <DEDUP_REMOVED lines=10> */
.L_x_18560:
        /* <DEDUP_REMOVED lines=21> */
.L_x_18564:
[----:B------:R-:W-:Y:S05]  /*1930*/  BSYNC.RECONVERGENT B1 ;  /* 0x0000000000017941 */ /* 0x000fea0003800200 */
.L_x_18563:
[----:B------:R-:W-:Y:S01]  /*1940*/  IMAD.SHL.U32 R0, R0, 0x100000, RZ ;  /* 0x0010000000007824 */ /* 0x000fe200078e00ff */
[----:B------:R-:W-:-:S04]  /*1950*/  LEA R3, R3, 0x3b800000, 0x17 ;  /* 0x3b80000003037811 */ /* 0x000fc800078eb8ff */
[----:B------:R-:W-:-:S07]  /*1960*/  LOP3.LUT R0, R3, R0, R7, 0xfe, !PT ;  /* 0x0000000003007212 */ /* 0x000fce00078efe07 */
.L_x_18562:
[----:B------:R-:W-:Y:S05]  /*1970*/  BSYNC.RECONVERGENT B0 ;  /* 0x0000000000007941 */ /* 0x000fea0003800200 */
.L_x_18561:
[----:B------:R-:W0:Y:S02]  /*1980*/  F2I.FTZ.TRUNC.NTZ R0, R0 ;  /* 0x0000000000007305 */ /* 0x000e24000021f100 */
[----:B0-----:R-:W-:Y:S01]  /*1990*/  PRMT R19, R0, 0x7610, R19 ;  /* 0x0000761000137816 */ /* 0x001fe20000000013 */
[----:B------:R-:W-:Y:S06]  /*19a0*/  BRA `(.L_x_18546) ;  /* 0x0000000400107947 */ /* 0x000fec0003800000 */
.L_x_18559:
        /* <DEDUP_REMOVED lines=21> */
.L_x_18568:
[----:B------:R-:W-:Y:S05]  /*1b00*/  BSYNC.RECONVERGENT B1 ;  /* 0x0000000000017941 */ /* 0x000fea0003800200 */
.L_x_18567:
[----:B------:R-:W-:Y:S01]  /*1b10*/  IMAD.SHL.U32 R0, R0, 0x200000, RZ ;  /* 0x0020000000007824 */ /* 0x000fe200078e00ff */
[----:B------:R-:W-:-:S04]  /*1b20*/  LEA R3, R3, 0x37800000, 0x17 ;  /* 0x3780000003037811 */ /* 0x000fc800078eb8ff */
[----:B------:R-:W-:-:S07]  /*1b30*/  LOP3.LUT R0, R3, R0, R7, 0xfe, !PT ;  /* 0x0000000003007212 */ /* 0x000fce00078efe07 */
.L_x_18566:
[----:B------:R-:W-:Y:S05]  /*1b40*/  BSYNC.RECONVERGENT B0 ;  /* 0x0000000000007941 */ /* 0x000fea0003800200 */
.L_x_18565:
[----:B------:R-:W0:Y:S02]  /*1b50*/  F2I.FTZ.TRUNC.NTZ R0, R0 ;  /* 0x0000000000007305 */ /* 0x000e24000021f100 */
[----:B0-----:R-:W-:Y:S01]  /*1b60*/  PRMT R19, R0, 0x7610, R19 ;  /* 0x0000761000137816 */ /* 0x001fe20000000013 */
[----:B------:R-:W-:Y:S06]  /*1b70*/  BRA `(.L_x_18546) ;  /* 0x00000000009c7947 */ /* 0x000fec0003800000 */
.L_x_18558:
[----:B------:R-:W-:-:S09]  /*1b80*/  UISETP.NE.AND UP0, UPT, UR4, 0x1c, UPT ;  /* 0x0000001c0400788c */ /* 0x000fd2000bf05270 */
[----:B------:R-:W-:Y:S05]  /*1b90*/  BRA.U !UP0, `(.L_x_18569) ;  /* 0x0000000108907547 */ /* 0x000fea000b800000 */
[----:B------:R-:W-:-:S09]  /*1ba0*/  UISETP.NE.AND UP0, UPT, UR4, 0x1d, UPT ;  /* 0x0000001d0400788c */ /* 0x000fd2000bf05270 */
[----:B------:R-:W-:Y:S05]  /*1bb0*/  BRA.U !UP0, `(.L_x_18570) ;  /* 0x0000000108807547 */ /* 0x000fea000b800000 */
[----:B------:R-:W-:-:S09]  /*1bc0*/  UISETP.NE.AND UP0, UPT, UR4, 0x2c, UPT ;  /* 0x0000002c0400788c */ /* 0x000fd2000bf05270 */
[----:B------:R-:W-:Y:S05]  /*1bd0*/  BRA.U !UP0, `(.L_x_18571) ;  /* 0x0000000108487547 */ /* 0x000fea000b800000 */
.L_x_18545:
        /* <DEDUP_REMOVED lines=16> */
.L_x_18572:
[----:B------:R-:W-:Y:S01]  /*1ce0*/  PRMT R19, RZ, 0x7610, R19 ;  /* 0x00007610ff137816 */ /* 0x000fe20000000013 */
[----:B------:R-:W-:Y:S06]  /*1cf0*/  BRA `(.L_x_18546) ;  /* 0x00000000003c7947 */ /* 0x000fec0003800000 */
.L_x_18571:
        /* <DEDUP_REMOVED lines=8> */
.L_x_18574:
[----:B------:R-:W-:Y:S05]  /*1d80*/  BSYNC.RECONVERGENT B0 ;  /* 0x0000000000007941 */ /* 0x000fea0003800200 */
.L_x_18573:
[----:B------:R-:W0:Y:S02]  /*1d90*/  F2I.FTZ.TRUNC.NTZ R0, R0 ;  /* 0x0000000000007305 */ /* 0x000e24000021f100 */
[----:B0-----:R-:W-:Y:S01]  /*1da0*/  PRMT R19, R0, 0x7610, R19 ;  /* 0x0000761000137816 */ /* 0x001fe20000000013 */
[----:B------:R-:W-:Y:S06]  /*1db0*/  BRA `(.L_x_18546) ;  /* 0x00000000000c7947 */ /* 0x000fec0003800000 */
.L_x_18570:
[----:B------:R0:W5:Y:S01]  /*1dc0*/  LDG.E.U16 R19, desc[UR36][R4.64] ;  /* 0x0000002404137981 */ /* 0x000162000c1e1500 */
[----:B------:R-:W-:Y:S05]  /*1dd0*/  BRA `(.L_x_18546) ;  /* 0x0000000000047947 */ /* 0x000fea0003800000 */
.L_x_18569:
[----:B------:R0:W5:Y:S02]  /*1de0*/  LDG.E.U16 R19, desc[UR36][R4.64] ;  /* 0x0000002404137981 */ /* 0x000164000c1e1500 */
.L_x_18546:
[----:B------:R-:W-:-:S07]  /*1df0*/  VIADD R29, R17, 0x80 ;  /* 0x00000080111d7836 */ /* 0x000fce0000000000 */
.L_x_18506:
[----:B------:R-:W-:Y:S05]  /*1e00*/  BSYNC.RECONVERGENT B6 ;  /* 0x0000000000067941 */ /* 0x000fea0003800200 */
.L_x_18505:
[----:B------:R-:W-:Y:S01]  /*1e10*/  ISETP.GE.AND P0, PT, R29, R16, PT ;  /* 0x000000101d00720c */ /* 0x000fe20003f06270 */
[----:B------:R-:W-:Y:S01]  /*1e20*/  BSSY.RECONVERGENT B6, `(.L_x_18575) ;  /* 0x00001d6000067945 */ /* 0x000fe20003800200 */
[----:B------:R-:W-:Y:S02]  /*1e30*/  PRMT R22, RZ, 0x7610, R22 ;  /* 0x00007610ff167816 */ /* 0x000fe40000000016 */
[----:B------:R-:W-:-:S09]  /*1e40*/  PRMT R24, RZ, 0x7610, R24 ;  /* 0x00007610ff187816 */ /* 0x000fd20000000018 */
        /* <DEDUP_REMOVED lines=20> */
.L_x_18580:
[----:B------:R3:W5:Y:S01]  /*1f90*/  LDG.E.U8 R22, desc[UR36][R4.64] ;  /* 0x0000002404167981 */ /* 0x000762000c1e1100 */
[----:B------:R-:W-:Y:S05]  /*1fa0*/  BRA `(.L_x_18582) ;  /* 0x0000000c00507947 */ /* 0x000fea0003800000 */
.L_x_18579:
        /* <DEDUP_REMOVED lines=8> */
.L_x_18584:
[----:B------:R0:W5:Y:S01]  /*2030*/  LDG.E.U16 R22, desc[UR36][R4.64] ;  /* 0x0000002404167981 */ /* 0x000162000c1e1500 */
[----:B------:R-:W-:Y:S05]  /*2040*/  BRA `(.L_x_18582) ;  /* 0x0000000c00287947 */ /* 0x000fea0003800000 */
.L_x_18583:
[----:B------:R0:W5:Y:S01]  /*2050*/  LDG.E.U16 R22, desc[UR36][R4.64] ;  /* 0x0000002404167981 */ /* 0x000162000c1e1500 */
[----:B------:R-:W-:Y:S05]  /*2060*/  BRA `(.L_x_18582) ;  /* 0x0000000c00207947 */ /* 0x000fea0003800000 */
.L_x_18578:
        /* <DEDUP_REMOVED lines=9> */
.L_x_18586:
[----:B------:R-:W2:Y:S02]  /*2100*/  LDG.E.U16 R0, desc[UR36][R4.64] ;  /* 0x0000002404007981 */ /* 0x000ea4000c1e1500 */
[----:B--2---:R-:W-:-:S06]  /*2110*/  HADD2.F32 R0, -RZ, R0.H0_H0 ;  /* 0x20000000ff007230 */ /* 0x004fcc0000004100 */
[----:B------:R-:W0:Y:S02]  /*2120*/  F2I.FTZ.TRUNC.NTZ R0, R0 ;  /* 0x0000000000007305 */ /* 0x000e24000021f100 */
[----:B0-----:R-:W-:Y:S01]  /*2130*/  PRMT R22, R0, 0x7610, R22 ;  /* 0x0000761000167816 */ /* 0x001fe20000000016 */
[----:B------:R-:W-:Y:S06]  /*2140*/  BRA `(.L_x_18582) ;  /* 0x0000000800e87947 */ /* 0x000fec0003800000 */
.L_x_18585:
        /* <DEDUP_REMOVED lines=9> */
.L_x_18588:
[----:B------:R-:W2:Y:S02]  /*21e0*/  LDG.E.U16 R4, desc[UR36][R4.64] ;  /* 0x0000002404047981 */ /* 0x000ea4000c1e1500 */
[----:B--2---:R-:W-:-:S06]  /*21f0*/  HADD2.F32 R0, -RZ, R4.H0_H0 ;  /* 0x20000004ff007230 */ /* 0x004fcc0000004100 */
[----:B------:R-:W0:Y:S02]  /*2200*/  F2I.FTZ.TRUNC.NTZ R0, R0 ;  /* 0x0000000000007305 */ /* 0x000e24000021f100 */
[----:B0-----:R-:W-:Y:S01]  /*2210*/  PRMT R22, R0, 0x7610, R22 ;  /* 0x0000761000167816 */ /* 0x001fe20000000016 */
[----:B------:R-:W-:Y:S06]  /*2220*/  BRA `(.L_x_18582) ;  /* 0x0000000800b07947 */ /* 0x000fec0003800000 */
.L_x_18587:
[----:B------:R-:W2:Y:S02]  /*2230*/  LDG.E.64 R4, desc[UR36][R4.64] ;  /* 0x0000002404047981 */ /* 0x000ea4000c1e1b00 */
[----:B--2---:R0:W1:Y:S02]  /*2240*/  F2I.F64.TRUNC R22, R4 ;  /* 0x0000000400167311 */ /* 0x004064000030d100 */
[----:B01----:R-:W-:Y:S05]  /*2250*/  BRA `(.L_x_18582) ;  /* 0x0000000800a47947 */ /* 0x003fea0003800000 */
.L_x_18577:
        /* <DEDUP_REMOVED lines=12> */
.L_x_18591:
[----:B------:R-:W2:Y:S02]  /*2320*/  LDG.E.64 R4, desc[UR36][R4.64] ;  /* 0x0000002404047981 */ /* 0x000ea4000c1e1b00 */
[----:B--2---:R0:W1:Y:S02]  /*2330*/  F2I.F64.TRUNC R22, R4 ;  /* 0x0000000400167311 */ /* 0x004064000030d100 */
[----:B01----:R-:W-:Y:S05]  /*2340*/  BRA `(.L_x_18582) ;  /* 0x0000000800687947 */ /* 0x003fea0003800000 */
.L_x_18590:
        /* <DEDUP_REMOVED lines=27> */
.L_x_18593:
        /* <DEDUP_REMOVED lines=15> */
.L_x_18592:
[----:B------:R-:W2:Y:S02]  /*25f0*/  LDG.E.U16 R0, desc[UR36][R4.64] ;  /* 0x0000002404007981 */ /* 0x000ea4000c1e1500 */
[----:B--2---:R-:W-:-:S06]  /*2600*/  IMAD.U32 R0, R0, 0x10000, RZ ;  /* 0x0001000000007824 */ /* 0x004fcc00078e00ff */
[----:B------:R-:W0:Y:S02]  /*2610*/  F2I.FTZ.TRUNC.NTZ R0, R0 ;  /* 0x0000000000007305 */ /* 0x000e24000021f100 */
[----:B0-----:R-:W-:Y:S01]  /*2620*/  PRMT R22, R0, 0x7610, R22 ;  /* 0x0000761000167816 */ /* 0x001fe20000000016 */
[----:B------:R-:W-:Y:S06]  /*2630*/  BRA `(.L_x_18582) ;  /* 0x0000000400ac7947 */ /* 0x000fec0003800000 */
.L_x_18589:
        /* <DEDUP_REMOVED lines=10> */
.L_x_18596:
        /* <DEDUP_REMOVED lines=21> */
.L_x_18600:
[----:B------:R-:W-:Y:S05]  /*2830*/  BSYNC.RECONVERGENT B1 ;  /* 0x0000000000017941 */ /* 0x000fea0003800200 */
.L_x_18599:
[----:B------:R-:W-:Y:S01]  /*2840*/  IMAD.SHL.U32 R0, R0, 0x100000, RZ ;  /* 0x0010000000007824 */ /* 0x000fe200078e00ff */
[----:B------:R-:W-:-:S04]  /*2850*/  LEA R3, R3, 0x3b800000, 0x17 ;  /* 0x3b80000003037811 */ /* 0x000fc800078eb8ff */
[----:B------:R-:W-:-:S07]  /*2860*/  LOP3.LUT R0, R3, R0, R7, 0xfe, !PT ;  /* 0x0000000003007212 */ /* 0x000fce00078efe07 */
.L_x_18598:
[----:B------:R-:W-:Y:S05]  /*2870*/  BSYNC.RECONVERGENT B0 ;  /* 0x0000000000007941 */ /* 0x000fea0003800200 */
.L_x_18597:
[----:B------:R-:W0:Y:S02]  /*2880*/  F2I.FTZ.TRUNC.NTZ R0, R0 ;  /* 0x0000000000007305 */ /* 0x000e24000021f100 */
[----:B0-----:R-:W-:Y:S01]  /*2890*/  PRMT R22, R0, 0x7610, R22 ;  /* 0x0000761000167816 */ /* 0x001fe20000000016 */
[----:B------:R-:W-:Y:S06]  /*28a0*/  BRA `(.L_x_18582) ;  /* 0x0000000400107947 */ /* 0x000fec0003800000 */
.L_x_18595:
        /* <DEDUP_REMOVED lines=21> */
.L_x_18604:
[----:B------:R-:W-:Y:S05]  /*2a00*/  BSYNC.RECONVERGENT B1 ;  /* 0x0000000000017941 */ /* 0x000fea0003800200 */
.L_x_18603:
[----:B------:R-:W-:Y:S01]  /*2a10*/  IMAD.SHL.U32 R0, R0, 0x200000, RZ ;  /* 0x0020000000007824 */ /* 0x000fe200078e00ff */
[----:B------:R-:W-:-:S04]  /*2a20*/  LEA R3, R3, 0x37800000, 0x17 ;  /* 0x3780000003037811 */ /* 0x000fc800078eb8ff */
[----:B------:R-:W-:-:S07]  /*2a30*/  LOP3.LUT R0, R3, R0, R7, 0xfe, !PT ;  /* 0x0000000003007212 */ /* 0x000fce00078efe07 */
.L_x_18602:
[----:B------:R-:W-:Y:S05]  /*2a40*/  BSYNC.RECONVERGENT B0 ;  /* 0x0000000000007941 */ /* 0x000fea0003800200 */
.L_x_18601:
[----:B------:R-:W0:Y:S02]  /*2a50*/  F2I.FTZ.TRUNC.NTZ R0, R0 ;  /* 0x0000000000007305 */ /* 0x000e24000021f100 */
[----:B0-----:R-:W-:Y:S01]  /*2a60*/  PRMT R22, R0, 0x7610, R22 ;  /* 0x0000761000167816 */ /* 0x001fe20000000016 */
[----:B------:R-:W-:Y:S06]  /*2a70*/  BRA `(.L_x_18582) ;  /* 0x00000000009c7947 */ /* 0x000fec0003800000 */
.L_x_18594:
        /* <DEDUP_REMOVED lines=14> */
.L_x_18608:
[----:B------:R-:W-:Y:S05]  /*2b60*/  BSYNC.RECONVERGENT B0 ;  /* 0x0000000000007941 */ /* 0x000fea0003800200 */
.L_x_18607:
[----:B------:R-:W0:Y:S02]  /*2b70*/  F2I.FTZ.TRUNC.NTZ R0, R0 ;  /* 0x0000000000007305 */ /* 0x000e24000021f100 */
[----:B0-----:R-:W-:Y:S01]  /*2b80*/  PRMT R22, R0, 0x7610, R22 ;  /* 0x0000761000167816 */ /* 0x001fe20000000016 */
[----:B------:R-:W-:Y:S06]  /*2b90*/  BRA `(.L_x_18582) ;  /* 0x0000000000547947 */ /* 0x000fec0003800000 */
.L_x_18581:
        /* <DEDUP_REMOVED lines=16> */
.L_x_18609:
[----:B------:R-:W-:Y:S01]  /*2ca0*/  PRMT R22, RZ, 0x7610, R22 ;  /* 0x00007610ff167816 */ /* 0x000fe20000000016 */
[----:B------:R-:W-:Y:S06]  /*2cb0*/  BRA `(.L_x_18582) ;  /* 0x00000000000c7947 */ /* 0x000fec0003800000 */
.L_x_18606:
[----:B------:R0:W5:Y:S01]  /*2cc0*/  LDG.E.U16 R22, desc[UR36][R4.64] ;  /* 0x0000002404167981 */ /* 0x000162000c1e1500 */
[----:B------:R-:W-:Y:S05]  /*2cd0*/  BRA `(.L_x_18582) ;  /* 0x0000000000047947 */ /* 0x000fea0003800000 */
.L_x_18605:
[----:B------:R1:W5:Y:S02]  /*2ce0*/  LDG.E.U16 R22, desc[UR36][R4.64] ;  /* 0x0000002404167981 */ /* 0x000364000c1e1500 */
.L_x_18582:
        /* <DEDUP_REMOVED lines=18> */
.L_x_18613:
[----:B------:R0:W5:Y:S01]  /*2e10*/  LDG.E.U8 R24, desc[UR36][R4.64] ;  /* 0x0000002404187981 */ /* 0x000162000c1e1100 */
[----:B------:R-:W-:Y:S05]  /*2e20*/  BRA `(.L_x_18615) ;  /* 0x0000000c00507947 */ /* 0x000fea0003800000 */
.L_x_18612:
        /* <DEDUP_REMOVED lines=8> */
.L_x_18617:
[----:B------:R0:W5:Y:S01]  /*2eb0*/  LDG.E.U16 R24, desc[UR36][R4.64] ;  /* 0x0000002404187981 */ /* 0x000162000c1e1500 */
[----:B------:R-:W-:Y:S05]  /*2ec0*/  BRA `(.L_x_18615) ;  /* 0x0000000c00287947 */ /* 0x000fea0003800000 */
.L_x_18616:
[----:B------:R0:W5:Y:S01]  /*2ed0*/  LDG.E.U16 R24, desc[UR36][R4.64] ;  /* 0x0000002404187981 */ /* 0x000162000c1e1500 */
[----:B------:R-:W-:Y:S05]  /*2ee0*/  BRA `(.L_x_18615) ;  /* 0x0000000c00207947 */ /* 0x000fea0003800000 */
.L_x_18611:
        /* <DEDUP_REMOVED lines=9> */
.L_x_18619:
[----:B------:R-:W2:Y:S02]  /*2f80*/  LDG.E.U16 R0, desc[UR36][R4.64] ;  /* 0x0000002404007981 */ /* 0x000ea4000c1e1500 */
[----:B--2---:R-:W-:-:S06]  /*2f90*/  HADD2.F32 R0, -RZ, R0.H0_H0 ;  /* 0x20000000ff007230 */ /* 0x004fcc0000004100 */
[----:B------:R-:W0:Y:S02]  /*2fa0*/  F2I.FTZ.TRUNC.NTZ R0, R0 ;  /* 0x0000000000007305 */ /* 0x000e24000021f100 */
[----:B0-----:R-:W-:Y:S01]  /*2fb0*/  PRMT R24, R0, 0x7610, R24 ;  /* 0x0000761000187816 */ /* 0x001fe20000000018 */
[----:B------:R-:W-:Y:S06]  /*2fc0*/  BRA `(.L_x_18615) ;  /* 0x0000000800e87947 */ /* 0x000fec0003800000 */
.L_x_18618:
        /* <DEDUP_REMOVED lines=9> */
.L_x_18621:
[----:B------:R-:W2:Y:S02]  /*3060*/  LDG.E.U16 R4, desc[UR36][R4.64] ;  /* 0x0000002404047981 */ /* 0x000ea4000c1e1500 */
[----:B--2---:R-:W-:-:S06]  /*3070*/  HADD2.F32 R0, -RZ, R4.H0_H0 ;  /* 0x20000004ff007230 */ /* 0x004fcc0000004100 */
[----:B------:R-:W0:Y:S02]  /*3080*/  F2I.FTZ.TRUNC.NTZ R0, R0 ;  /* 0x0000000000007305 */ /* 0x000e24000021f100 */
[----:B0-----:R-:W-:Y:S01]  /*3090*/  PRMT R24, R0, 0x7610, R24 ;  /* 0x0000761000187816 */ /* 0x001fe20000000018 */
[----:B------:R-:W-:Y:S06]  /*30a0*/  BRA `(.L_x_18615) ;  /* 0x0000000800b07947 */ /* 0x000fec0003800000 */
.L_x_18620:
[----:B------:R-:W2:Y:S02]  /*30b0*/  LDG.E.64 R4, desc[UR36][R4.64] ;  /* 0x0000002404047981 */ /* 0x000ea4000c1e1b00 */
[----:B--2---:R0:W1:Y:S02]  /*30c0*/  F2I.F64.TRUNC R24, R4 ;  /* 0x0000000400187311 */ /* 0x004064000030d100 */
[----:B01----:R-:W-:Y:S05]  /*30d0*/  BRA `(.L_x_18615) ;  /* 0x0000000800a47947 */ /* 0x003fea0003800000 */
.L_x_18610:
        /* <DEDUP_REMOVED lines=12> */
.L_x_18624:
[----:B------:R-:W2:Y:S02]  /*31a0*/  LDG.E.64 R4, desc[UR36][R4.64] ;  /* 0x0000002404047981 */ /* 0x000ea4000c1e1b00 */
[----:B--2---:R3:W4:Y:S02]  /*31b0*/  F2I.F64.TRUNC R24, R4 ;  /* 0x0000000400187311 */ /* 0x004724000030d100 */
[----:B---34-:R-:W-:Y:S05]  /*31c0*/  BRA `(.L_x_18615) ;  /* 0x0000000800687947 */ /* 0x018fea0003800000 */
.L_x_18623:
        /* <DEDUP_REMOVED lines=27> */
.L_x_18626:
        /* <DEDUP_REMOVED lines=15> */
.L_x_18625:
[----:B------:R-:W2:Y:S02]  /*3470*/  LDG.E.U16 R0, desc[UR36][R4.64] ;  /* 0x0000002404007981 */ /* 0x000ea4000c1e1500 */
[----:B--2---:R-:W-:-:S06]  /*3480*/  IMAD.U32 R0, R0, 0x10000, RZ ;  /* 0x0001000000007824 */ /* 0x004fcc00078e00ff */
[----:B------:R-:W0:Y:S02]  /*3490*/  F2I.FTZ.TRUNC.NTZ R0, R0 ;  /* 0x0000000000007305 */ /* 0x000e24000021f100 */
[----:B0-----:R-:W-:Y:S01]  /*34a0*/  PRMT R24, R0, 0x7610, R24 ;  /* 0x0000761000187816 */ /* 0x001fe20000000018 */
[----:B------:R-:W-:Y:S06]  /*34b0*/  BRA `(.L_x_18615) ;  /* 0x0000000400ac7947 */ /* 0x000fec0003800000 */
.L_x_18622:
        /* <DEDUP_REMOVED lines=10> */
.L_x_18629:
        /* <DEDUP_REMOVED lines=21> */
.L_x_18633:
[----:B------:R-:W-:Y:S05]  /*36b0*/  BSYNC.RECONVERGENT B1 ;  /* 0x0000000000017941 */ /* 0x000fea0003800200 */
.L_x_18632:
[----:B------:R-:W-:Y:S01]  /*36c0*/  IMAD.SHL.U32 R0, R0, 0x100000, RZ ;  /* 0x0010000000007824 */ /* 0x000fe200078e00ff */
[----:B------:R-:W-:-:S04]  /*36d0*/  LEA R3, R3, 0x3b800000, 0x17 ;  /* 0x3b80000003037811 */ /* 0x000fc800078eb8ff */
[----:B------:R-:W-:-:S07]  /*36e0*/  LOP3.LUT R0, R3, R0, R7, 0xfe, !PT ;  /* 0x0000000003007212 */ /* 0x000fce00078efe07 */
.L_x_18631:
[----:B------:R-:W-:Y:S05]  /*36f0*/  BSYNC.RECONVERGENT B0 ;  /* 0x0000000000007941 */ /* 0x000fea0003800200 */
.L_x_18630:
[----:B------:R-:W0:Y:S02]  /*3700*/  F2I.FTZ.TRUNC.NTZ R0, R0 ;  /* 0x0000000000007305 */ /* 0x000e24000021f100 */
[----:B0-----:R-:W-:Y:S01]  /*3710*/  PRMT R24, R0, 0x7610, R24 ;  /* 0x0000761000187816 */ /* 0x001fe20000000018 */
[----:B------:R-:W-:Y:S06]  /*3720*/  BRA `(.L_x_18615) ;  /* 0x0000000400107947 */ /* 0x000fec0003800000 */
.L_x_18628:
        /* <DEDUP_REMOVED lines=21> */
.L_x_18637:
[----:B------:R-:W-:Y:S05]  /*3880*/  BSYNC.RECONVERGENT B1 ;  /* 0x0000000000017941 */ /* 0x000fea0003800200 */
.L_x_18636:
[----:B------:R-:W-:Y:S01]  /*3890*/  IMAD.SHL.U32 R0, R0, 0x200000, RZ ;  /* 0x0020000000007824 */ /* 0x000fe200078e00ff */
[----:B------:R-:W-:-:S04]  /*38a0*/  LEA R3, R3, 0x37800000, 0x17 ;  /* 0x3780000003037811 */ /* 0x000fc800078eb8ff */
[----:B------:R-:W-:-:S07]  /*38b0*/  LOP3.LUT R0, R3, R0, R7, 0xfe, !PT ;  /* 0x0000000003007212 */ /* 0x000fce00078efe07 */
.L_x_18635:
[----:B------:R-:W-:Y:S05]  /*38c0*/  BSYNC.RECONVERGENT B0 ;  /* 0x0000000000007941 */ /* 0x000fea0003800200 */
.L_x_18634:
[----:B------:R-:W0:Y:S02]  /*38d0*/  F2I.FTZ.TRUNC.NTZ R0, R0 ;  /* 0x0000000000007305 */ /* 0x000e24000021f100 */
[----:B0-----:R-:W-:Y:S01]  /*38e0*/  PRMT R24, R0, 0x7610, R24 ;  /* 0x0000761000187816 */ /* 0x001fe20000000018 */
[----:B------:R-:W-:Y:S06]  /*38f0*/  BRA `(.L_x_18615) ;  /* 0x00000000009c7947 */ /* 0x000fec0003800000 */
.L_x_18627:
        /* <DEDUP_REMOVED lines=14> */
.L_x_18641:
[----:B------:R-:W-:Y:S05]  /*39e0*/  BSYNC.RECONVERGENT B0 ;  /* 0x0000000000007941 */ /* 0x000fea0003800200 */
.L_x_18640:
[----:B------:R-:W0:Y:S02]  /*39f0*/  F2I.FTZ.TRUNC.NTZ R0, R0 ;  /* 0x0000000000007305 */ /* 0x000e24000021f100 */
[----:B0-----:R-:W-:Y:S01]  /*3a00*/  PRMT R24, R0, 0x7610, R24 ;  /* 0x0000761000187816 */ /* 0x001fe20000000018 */
[----:B------:R-:W-:Y:S06]  /*3a10*/  BRA `(.L_x_18615) ;  /* 0x0000000000547947 */ /* 0x000fec0003800000 */
.L_x_18614:
        /* <DEDUP_REMOVED lines=16> */
.L_x_18642:
[----:B------:R-:W-:Y:S01]  /*3b20*/  PRMT R24, RZ, 0x7610, R24 ;  /* 0x00007610ff187816 */ /* 0x000fe20000000018 */
[----:B------:R-:W-:Y:S06]  /*3b30*/  BRA `(.L_x_18615) ;  /* 0x00000000000c7947 */ /* 0x000fec0003800000 */
.L_x_18639:
[----:B------:R1:W5:Y:S01]  /*3b40*/  LDG.E.U16 R24, desc[UR36][R4.64] ;  /* 0x0000002404187981 */ /* 0x000362000c1e1500 */
[----:B------:R-:W-:Y:S05]  /*3b50*/  BRA `(.L_x_18615) ;  /* 0x0000000000047947 */ /* 0x000fea0003800000 */
.L_x_18638:
[----:B------:R2:W5:Y:S02]  /*3b60*/  LDG.E.U16 R24, desc[UR36][R4.64] ;  /* 0x0000002404187981 */ /* 0x000564000c1e1500 */
.L_x_18615:
[----:B------:R-:W-:-:S07]  /*3b70*/  VIADD R29, R29, 0x80 ;  /* 0x000000801d1d7836 */ /* 0x000fce0000000000 */
.L_x_18576:
[----:B------:R-:W-:Y:S05]  /*3b80*/  BSYNC.RECONVERGENT B6 ;  /* 0x0000000000067941 */ /* 0x000fea0003800200 */
.L_x_18575:
        /* <DEDUP_REMOVED lines=24> */
.L_x_18648:
[----:B------:R3:W5:Y:S01]  /*3d10*/  LDG.E.U8 R23, desc[UR36][R4.64] ;  /* 0x0000002404177981 */ /* 0x000762000c1e1100 */
[----:B------:R-:W-:Y:S05]  /*3d20*/  BRA `(.L_x_18650) ;  /* 0x0000000c00507947 */ /* 0x000fea0003800000 */
.L_x_18647:
        /* <DEDUP_REMOVED lines=8> */
.L_x_18652:
[----:B------:R0:W5:Y:S01]  /*3db0*/  LDG.E.U16 R23, desc[UR36][R4.64] ;  /* 0x0000002404177981 */ /* 0x000162000c1e1500 */
[----:B------:R-:W-:Y:S05]  /*3dc0*/  BRA `(.L_x_18650) ;  /* 0x0000000c00287947 */ /* 0x000fea0003800000 */
.L_x_18651:
[----:B------:R0:W5:Y:S01]  /*3dd0*/  LDG.E.U16 R23, desc[UR36][R4.64] ;  /* 0x0000002404177981 */ /* 0x000162000c1e1500 */
[----:B------:R-:W-:Y:S05]  /*3de0*/  BRA `(.L_x_18650) ;  /* 0x0000000c00207947 */ /* 0x000fea0003800000 */
.L_x_18646:
        /* <DEDUP_REMOVED lines=9> */
.L_x_18654:
[----:B------:R-:W2:Y:S02]  /*3e80*/  LDG.E.U16 R0, desc[UR36][R4.64] ;  /* 0x0000002404007981 */ /* 0x000ea4000c1e1500 */
[----:B--2---:R-:W-:-:S06]  /*3e90*/  HADD2.F32 R0, -RZ, R0.H0_H0 ;  /* 0x20000000ff007230 */ /* 0x004fcc0000004100 */
[----:B------:R-:W0:Y:S02]  /*3ea0*/  F2I.FTZ.TRUNC.NTZ R0, R0 ;  /* 0x0000000000007305 */ /* 0x000e24000021f100 */
[----:B0-----:R-:W-:Y:S01]  /*3eb0*/  PRMT R23, R0, 0x7610, R23 ;  /* 0x0000761000177816 */ /* 0x001fe20000000017 */
[----:B------:R-:W-:Y:S06]  /*3ec0*/  BRA `(.L_x_18650) ;  /* 0x0000000800e87947 */ /* 0x000fec0003800000 */
.L_x_18653:
        /* <DEDUP_REMOVED lines=9> */
.L_x_18656:
[----:B------:R-:W2:Y:S02]  /*3f60*/  LDG.E.U16 R4, desc[UR36][R4.64] ;  /* 0x0000002404047981 */ /* 0x000ea4000c1e1500 */
[----:B--2---:R-:W-:-:S06]  /*3f70*/  HADD2.F32 R0, -RZ, R4.H0_H0 ;  /* 0x20000004ff007230 */ /* 0x004fcc0000004100 */
[----:B------:R-:W0:Y:S02]  /*3f80*/  F2I.FTZ.TRUNC.NTZ R0, R0 ;  /* 0x0000000000007305 */ /* 0x000e24000021f100 */
[----:B0-----:R-:W-:Y:S01]  /*3f90*/  PRMT R23, R0, 0x7610, R23 ;  /* 0x0000761000177816 */ /* 0x001fe20000000017 */
[----:B------:R-:W-:Y:S06]  /*3fa0*/  BRA `(.L_x_18650) ;  /* 0x0000000800b07947 */ /* 0x000fec0003800000 */
.L_x_18655:
[----:B------:R-:W2:Y:S02]  /*3fb0*/  LDG.E.64 R4, desc[UR36][R4.64] ;  /* 0x0000002404047981 */ /* 0x000ea4000c1e1b00 */
[----:B--2---:R0:W1:Y:S02]  /*3fc0*/  F2I.F64.TRUNC R23, R4 ;  /* 0x0000000400177311 */ /* 0x004064000030d100 */
[----:B01----:R-:W-:Y:S05]  /*3fd0*/  BRA `(.L_x_18650) ;  /* 0x0000000800a47947 */ /* 0x003fea0003800000 */
.L_x_18645:
        /* <DEDUP_REMOVED lines=12> */
.L_x_18659:
[----:B------:R-:W2:Y:S02]  /*40a0*/  LDG.E.64 R4, desc[UR36][R4.64] ;  /* 0x0000002404047981 */ /* 0x000ea4000c1e1b00 */
[----:B--2---:R0:W1:Y:S02]  /*40b0*/  F2I.F64.TRUNC R23, R4 ;  /* 0x0000000400177311 */ /* 0x004064000030d100 */
[----:B01----:R-:W-:Y:S05]  /*40c0*/  BRA `(.L_x_18650) ;  /* 0x0000000800687947 */ /* 0x003fea0003800000 */
.L_x_18658:
        /* <DEDUP_REMOVED lines=27> */
.L_x_18661:
        /* <DEDUP_REMOVED lines=15> */
.L_x_18660:
[----:B------:R-:W2:Y:S02]  /*4370*/  LDG.E.U16 R0, desc[UR36][R4.64] ;  /* 0x0000002404007981 */ /* 0x000ea4000c1e1500 */
[----:B--2---:R-:W-:-:S06]  /*4380*/  IMAD.U32 R0, R0, 0x10000, RZ ;  /* 0x0001000000007824 */ /* 0x004fcc00078e00ff */
[----:B------:R-:W0:Y:S02]  /*4390*/  F2I.FTZ.TRUNC.NTZ R0, R0 ;  /* 0x0000000000007305 */ /* 0x000e24000021f100 */
[----:B0-----:R-:W-:Y:S01]  /*43a0*/  PRMT R23, R0, 0x7610, R23 ;  /* 0x0000761000177816 */ /* 0x001fe20000000017 */
[----:B------:R-:W-:Y:S06]  /*43b0*/  BRA `(.L_x_18650) ;  /* 0x0000000400ac7947 */ /* 0x000fec0003800000 */
.L_x_18657:
        /* <DEDUP_REMOVED lines=10> */
.L_x_18664:
        /* <DEDUP_REMOVED lines=21> */
.L_x_18668:
[----:B------:R-:W-:Y:S05]  /*45b0*/  BSYNC.RECONVERGENT B1 ;  /* 0x0000000000017941 */ /* 0x000fea0003800200 */
.L_x_18667:
[----:B------:R-:W-:Y:S01]  /*45c0*/  IMAD.SHL.U32 R0, R0, 0x100000, RZ ;  /* 0x0010000000007824 */ /* 0x000fe200078e00ff */
[----:B------:R-:W-:-:S04]  /*45d0*/  LEA R3, R3, 0x3b800000, 0x17 ;  /* 0x3b80000003037811 */ /* 0x000fc800078eb8ff */
[----:B------:R-:W-:-:S07]  /*45e0*/  LOP3.LUT R0, R3, R0, R7, 0xfe, !PT ;  /* 0x0000000003007212 */ /* 0x000fce00078efe07 */
.L_x_18666:
[----:B------:R-:W-:Y:S05]  /*45f0*/  BSYNC.RECONVERGENT B0 ;  /* 0x0000000000007941 */ /* 0x000fea0003800200 */
.L_x_18665:
[----:B------:R-:W0:Y:S02]  /*4600*/  F2I.FTZ.TRUNC.NTZ R0, R0 ;  /* 0x0000000000007305 */ /* 0x000e24000021f100 */
[----:B0-----:R-:W-:Y:S01]  /*4610*/  PRMT R23, R0, 0x7610, R23 ;  /* 0x0000761000177816 */ /* 0x001fe20000000017 */
[----:B------:R-:W-:Y:S06]  /*4620*/  BRA `(.L_x_18650) ;  /* 0x0000000400107947 */ /* 0x000fec0003800000 */
.L_x_18663:
        /* <DEDUP_REMOVED lines=21> */
.L_x_18672:
[----:B------:R-:W-:Y:S05]  /*4780*/  BSYNC.RECONVERGENT B1 ;  /* 0x0000000000017941 */ /* 0x000fea0003800200 */
.L_x_18671:
[----:B------:R-:W-:Y:S01]  /*4790*/  IMAD.SHL.U32 R0, R0, 0x200000, RZ ;  /* 0x0020000000007824 */ /* 0x000fe200078e00ff */
[----:B------:R-:W-:-:S04]  /*47a0*/  LEA R3, R3, 0x37800000, 0x17 ;  /* 0x3780000003037811 */ /* 0x000fc800078eb8ff */
[----:B------:R-:W-:-:S07]  /*47b0*/  LOP3.LUT R0, R3, R0, R7, 0xfe, !PT ;  /* 0x0000000003007212 */ /* 0x000fce00078efe07 */
.L_x_18670:
[----:B------:R-:W-:Y:S05]  /*47c0*/  BSYNC.RECONVERGENT B0 ;  /* 0x0000000000007941 */ /* 0x000fea0003800200 */
.L_x_18669:
[----:B------:R-:W0:Y:S02]  /*47d0*/  F2I.FTZ.TRUNC.NTZ R0, R0 ;  /* 0x0000000000007305 */ /* 0x000e24000021f100 */
[----:B0-----:R-:W-:Y:S01]  /*47e0*/  PRMT R23, R0, 0x7610, R23 ;  /* 0x0000761000177816 */ /* 0x001fe20000000017 */
[----:B------:R-:W-:Y:S06]  /*47f0*/  BRA `(.L_x_18650) ;  /* 0x00000000009c7947 */ /* 0x000fec0003800000 */
.L_x_18662:
        /* <DEDUP_REMOVED lines=14> */
.L_x_18676:
[----:B------:R-:W-:Y:S05]  /*48e0*/  BSYNC.RECONVERGENT B0 ;  /* 0x0000000000007941 */ /* 0x000fea0003800200 */
.L_x_18675:
[----:B------:R-:W0:Y:S02]  /*48f0*/  F2I.FTZ.TRUNC.NTZ R0, R0 ;  /* 0x0000000000007305 */ /* 0x000e24000021f100 */
[----:B0-----:R-:W-:Y:S01]  /*4900*/  PRMT R23, R0, 0x7610, R23 ;  /* 0x0000761000177816 */ /* 0x001fe20000000017 */
[----:B------:R-:W-:Y:S06]  /*4910*/  BRA `(.L_x_18650) ;  /* 0x0000000000547947 */ /* 0x000fec0003800000 */
.L_x_18649:
        /* <DEDUP_REMOVED lines=16> */
.L_x_18677:
[----:B------:R-:W-:Y:S01]  /*4a20*/  PRMT R23, RZ, 0x7610, R23 ;  /* 0x00007610ff177816 */ /* 0x000fe20000000017 */
[----:B------:R-:W-:Y:S06]  /*4a30*/  BRA `(.L_x_18650) ;  /* 0x00000000000c7947 */ /* 0x000fec0003800000 */
.L_x_18674:
[----:B------:R1:W5:Y:S01]  /*4a40*/  LDG.E.U16 R23, desc[UR36][R4.64] ;  /* 0x0000002404177981 */ /* 0x000362000c1e1500 */
[----:B------:R-:W-:Y:S05]  /*4a50*/  BRA `(.L_x_18650) ;  /* 0x0000000000047947 */ /* 0x000fea0003800000 */
.L_x_18673:
[----:B------:R2:W5:Y:S02]  /*4a60*/  LDG.E.U16 R23, desc[UR36][R4.64] ;  /* 0x0000002404177981 */ /* 0x000564000c1e1500 */
.L_x_18650:
        /* <DEDUP_REMOVED lines=18> */
.L_x_18681:
[----:B------:R0:W5:Y:S01]  /*4b90*/  LDG.E.U8 R25, desc[UR36][R4.64] ;  /* 0x0000002404197981 */ /* 0x000162000c1e1100 */
[----:B------:R-:W-:Y:S05]  /*4ba0*/  BRA `(.L_x_18683) ;  /* 0x0000000c00507947 */ /* 0x000fea0003800000 */
.L_x_18680:
        /* <DEDUP_REMOVED lines=8> */
.L_x_18685:
[----:B------:R4:W5:Y:S01]  /*4c30*/  LDG.E.U16 R25, desc[UR36][R4.64] ;  /* 0x0000002404197981 */ /* 0x000962000c1e1500 */
[----:B------:R-:W-:Y:S05]  /*4c40*/  BRA `(.L_x_18683) ;  /* 0x0000000c00287947 */ /* 0x000fea0003800000 */
.L_x_18684:
[----:B------:R3:W5:Y:S01]  /*4c50*/  LDG.E.U16 R25, desc[UR36][R4.64] ;  /* 0x0000002404197981 */ /* 0x000762000c1e1500 */
[----:B------:R-:W-:Y:S05]  /*4c60*/  BRA `(.L_x_18683) ;  /* 0x0000000c00207947 */ /* 0x000fea0003800000 */
.L_x_18679:
        /* <DEDUP_REMOVED lines=9> */
.L_x_18687:
[----:B------:R-:W2:Y:S02]  /*4d00*/  LDG.E.U16 R0, desc[UR36][R4.64] ;  /* 0x0000002404007981 */ /* 0x000ea4000c1e1500 */
[----:B--2---:R-:W-:-:S06]  /*4d10*/  HADD2.F32 R0, -RZ, R0.H0_H0 ;  /* 0x20000000ff007230 */ /* 0x004fcc0000004100 */
[----:B------:R-:W0:Y:S02]  /*4d20*/  F2I.FTZ.TRUNC.NTZ R0, R0 ;  /* 0x0000000000007305 */ /* 0x000e24000021f100 */
[----:B0-----:R-:W-:Y:S01]  /*4d30*/  PRMT R25, R0, 0x7610, R25 ;  /* 0x0000761000197816 */ /* 0x001fe20000000019 */
[----:B------:R-:W-:Y:S06]  /*4d40*/  BRA `(.L_x_18683) ;  /* 0x0000000800e87947 */ /* 0x000fec0003800000 */
.L_x_18686:
        /* <DEDUP_REMOVED lines=9> */
.L_x_18689:
[----:B------:R-:W2:Y:S02]  /*4de0*/  LDG.E.U16 R4, desc[UR36][R4.64] ;  /* 0x0000002404047981 */ /* 0x000ea4000c1e1500 */
[----:B--2---:R-:W-:-:S06]  /*4df0*/  HADD2.F32 R0, -RZ, R4.H0_H0 ;  /* 0x20000004ff007230 */ /* 0x004fcc0000004100 */
[----:B------:R-:W0:Y:S02]  /*4e00*/  F2I.FTZ.TRUNC.NTZ R0, R0 ;  /* 0x0000000000007305 */ /* 0x000e24000021f100 */
[----:B0-----:R-:W-:Y:S01]  /*4e10*/  PRMT R25, R0, 0x7610, R25 ;  /* 0x0000761000197816 */ /* 0x001fe20000000019 */
[----:B------:R-:W-:Y:S06]  /*4e20*/  BRA `(.L_x_18683) ;  /* 0x0000000800b07947 */ /* 0x000fec0003800000 */
.L_x_18688:
[----:B------:R-:W2:Y:S02]  /*4e30*/  LDG.E.64 R4, desc[UR36][R4.64] ;  /* 0x0000002404047981 */ /* 0x000ea4000c1e1b00 */
[----:B--2---:R0:W1:Y:S02]  /*4e40*/  F2I.F64.TRUNC R25, R4 ;  /* 0x0000000400197311 */ /* 0x004064000030d100 */
[----:B01----:R-:W-:Y:S05]  /*4e50*/  BRA `(.L_x_18683) ;  /* 0x0000000800a47947 */ /* 0x003fea0003800000 */
.L_x_18678:
        /* <DEDUP_REMOVED lines=12> */
.L_x_18692:
[----:B------:R-:W2:Y:S02]  /*4f20*/  LDG.E.64 R4, desc[UR36][R4.64] ;  /* 0x0000002404047981 */ /* 0x000ea4000c1e1b00 */
[----:B--2---:R3:W4:Y:S02]  /*4f30*/  F2I.F64.TRUNC R25, R4 ;  /* 0x0000000400197311 */ /* 0x004724000030d100 */
[----:B---34-:R-:W-:Y:S05]  /*4f40*/  BRA `(.L_x_18683) ;  /* 0x0000000800687947 */ /* 0x018fea0003800000 */
.L_x_18691:
        /* <DEDUP_REMOVED lines=27> */
.L_x_18694:
        /* <DEDUP_REMOVED lines=15> */
.L_x_18693:
[----:B------:R-:W2:Y:S02]  /*51f0*/  LDG.E.U16 R0, desc[UR36][R4.64] ;  /* 0x0000002404007981 */ /* 0x000ea4000c1e1500 */
[----:B--2---:R-:W-:-:S06]  /*5200*/  IMAD.U32 R0, R0, 0x10000, RZ ;  /* 0x0001000000007824 */ /* 0x004fcc00078e00ff */
[----:B------:R-:W0:Y:S02]  /*5210*/  F2I.FTZ.TRUNC.NTZ R0, R0 ;  /* 0x0000000000007305 */ /* 0x000e24000021f100 */
[----:B0-----:R-:W-:Y:S01]  /*5220*/  PRMT R25, R0, 0x7610, R25 ;  /* 0x0000761000197816 */ /* 0x001fe20000000019 */
[----:B------:R-:W-:Y:S06]  /*5230*/  BRA `(.L_x_18683) ;  /* 0x0000000400ac7947 */ /* 0x000fec0003800000 */
.L_x_18690:
        /* <DEDUP_REMOVED lines=10> */
.L_x_18697:
        /* <DEDUP_REMOVED lines=21> */
.L_x_18701:
[----:B------:R-:W-:Y:S05]  /*5430*/  BSYNC.RECONVERGENT B1 ;  /* 0x0000000000017941 */ /* 0x000fea0003800200 */
.L_x_18700:
[----:B------:R-:W-:Y:S01]  /*5440*/  IMAD.SHL.U32 R0, R0, 0x100000, RZ ;  /* 0x0010000000007824 */ /* 0x000fe200078e00ff */
[----:B------:R-:W-:-:S04]  /*5450*/  LEA R3, R3, 0x3b800000, 0x17 ;  /* 0x3b80000003037811 */ /* 0x000fc800078eb8ff */
[----:B------:R-:W-:-:S07]  /*5460*/  LOP3.LUT R0, R3, R0, R7, 0xfe, !PT ;  /* 0x0000000003007212 */ /* 0x000fce00078efe07 */
.L_x_18699:
[----:B------:R-:W-:Y:S05]  /*5470*/  BSYNC.RECONVERGENT B0 ;  /* 0x0000000000007941 */ /* 0x000fea0003800200 */
.L_x_18698:
[----:B------:R-:W0:Y:S02]  /*5480*/  F2I.FTZ.TRUNC.NTZ R0, R0 ;  /* 0x0000000000007305 */ /* 0x000e24000021f100 */
[----:B0-----:R-:W-:Y:S01]  /*5490*/  PRMT R25, R0, 0x7610, R25 ;  /* 0x0000761000197816 */ /* 0x001fe20000000019 */
[----:B------:R-:W-:Y:S06]  /*54a0*/  BRA `(.L_x_18683) ;  /* 0x0000000400107947 */ /* 0x000fec0003800000 */
.L_x_18696:
        /* <DEDUP_REMOVED lines=21> */
.L_x_18705:
[----:B------:R-:W-:Y:S05]  /*5600*/  BSYNC.RECONVERGENT B1 ;  /* 0x0000000000017941 */ /* 0x000fea0003800200 */
.L_x_18704:
[----:B------:R-:W-:Y:S01]  /*5610*/  IMAD.SHL.U32 R0, R0, 0x200000, RZ ;  /* 0x0020000000007824 */ /* 0x000fe200078e00ff */
[----:B------:R-:W-:-:S04]  /*5620*/  LEA R3, R3, 0x37800000, 0x17 ;  /* 0x3780000003037811 */ /* 0x000fc800078eb8ff */
[----:B------:R-:W-:-:S07]  /*5630*/  LOP3.LUT R0, R3, R0, R7, 0xfe, !PT ;  /* 0x0000000003007212 */ /* 0x000fce00078efe07 */
.L_x_18703:
[----:B------:R-:W-:Y:S05]  /*5640*/  BSYNC.RECONVERGENT B0 ;  /* 0x0000000000007941 */ /* 0x000fea0003800200 */
.L_x_18702:
[----:B------:R-:W0:Y:S02]  /*5650*/  F2I.FTZ.TRUNC.NTZ R0, R0 ;  /* 0x0000000000007305 */ /* 0x000e24000021f100 */
[----:B0-----:R-:W-:Y:S01]  /*5660*/  PRMT R25, R0, 0x7610, R25 ;  /* 0x0000761000197816 */ /* 0x001fe20000000019 */
[----:B------:R-:W-:Y:S06]  /*5670*/  BRA `(.L_x_18683) ;  /* 0x00000000009c7947 */ /* 0x000fec0003800000 */
.L_x_18695:
        /* <DEDUP_REMOVED lines=14> */
.L_x_18709:
[----:B------:R-:W-:Y:S05]  /*5760*/  BSYNC.RECONVERGENT B0 ;  /* 0x0000000000007941 */ /* 0x000fea0003800200 */
.L_x_18708:
[----:B------:R-:W0:Y:S02]  /*5770*/  F2I.FTZ.TRUNC.NTZ R0, R0 ;  /* 0x0000000000007305 */ /* 0x000e24000021f100 */
[----:B0-----:R-:W-:Y:S01]  /*5780*/  PRMT R25, R0, 0x7610, R25 ;  /* 0x0000761000197816 */ /* 0x001fe20000000019 */
[----:B------:R-:W-:Y:S06]  /*5790*/  BRA `(.L_x_18683) ;  /* 0x0000000000547947 */ /* 0x000fec0003800000 */
.L_x_18682:
        /* <DEDUP_REMOVED lines=16> */
.L_x_18710:
[----:B------:R-:W-:Y:S01]  /*58a0*/  PRMT R25, RZ, 0x7610, R25 ;  /* 0x00007610ff197816 */ /* 0x000fe20000000019 */
[----:B------:R-:W-:Y:S06]  /*58b0*/  BRA `(.L_x_18683) ;  /* 0x00000000000c7947 */ /* 0x000fec0003800000 */
.L_x_18707:
[----:B------:R1:W5:Y:S01]  /*58c0*/  LDG.E.U16 R25, desc[UR36][R4.64] ;  /* 0x0000002404197981 */ /* 0x000362000c1e1500 */
[----:B------:R-:W-:Y:S05]  /*58d0*/  BRA `(.L_x_18683) ;  /* 0x0000000000047947 */ /* 0x000fea0003800000 */
.L_x_18706:
[----:B------:R2:W5:Y:S02]  /*58e0*/  LDG.E.U16 R25, desc[UR36][R4.64] ;  /* 0x0000002404197981 */ /* 0x000564000c1e1500 */
.L_x_18683:
[----:B------:R-:W-:-:S07]  /*58f0*/  VIADD R29, R29, 0x80 ;  /* 0x000000801d1d7836 */ /* 0x000fce0000000000 */
.L_x_18644:
[----:B------:R-:W-:Y:S05]  /*5900*/  BSYNC.RECONVERGENT B6 ;  /* 0x0000000000067941 */ /* 0x000fea0003800200 */
.L_x_18643:
        /* <DEDUP_REMOVED lines=24> */
.L_x_18716:
[----:B------:R0:W5:Y:S01]  /*5a90*/  LDG.E.U8 R28, desc[UR36][R4.64] ;  /* 0x00000024041c7981 */ /* 0x000162000c1e1100 */
[----:B------:R-:W-:Y:S05]  /*5aa0*/  BRA `(.L_x_18718) ;  /* 0x0000000c00507947 */ /* 0x000fea0003800000 */
.L_x_18715:
        /* <DEDUP_REMOVED lines=8> */
.L_x_18720:
[----:B------:R3:W5:Y:S01]  /*5b30*/  LDG.E.U16 R28, desc[UR36][R4.64] ;  /* 0x00000024041c7981 */ /* 0x000762000c1e1500 */
[----:B------:R-:W-:Y:S05]  /*5b40*/  BRA `(.L_x_18718) ;  /* 0x0000000c00287947 */ /* 0x000fea0003800000 */
.L_x_18719:
[----:B------:R2:W5:Y:S01]  /*5b50*/  LDG.E.U16 R28, desc[UR36][R4.64] ;  /* 0x00000024041c7981 */ /* 0x000562000c1e1500 */
[----:B------:R-:W-:Y:S05]  /*5b60*/  BRA `(.L_x_18718) ;  /* 0x0000000c00207947 */ /* 0x000fea0003800000 */
.L_x_18714:
        /* <DEDUP_REMOVED lines=9> */
.L_x_18722:
[----:B------:R-:W2:Y:S02]  /*5c00*/  LDG.E.U16 R0, desc[UR36][R4.64] ;  /* 0x0000002404007981 */ /* 0x000ea4000c1e1500 */
[----:B--2---:R-:W-:-:S06]  /*5c10*/  HADD2.F32 R0, -RZ, R0.H0_H0 ;  /* 0x20000000ff007230 */ /* 0x004fcc0000004100 */
[----:B------:R-:W0:Y:S02]  /*5c20*/  F2I.FTZ.TRUNC.NTZ R0, R0 ;  /* 0x0000000000007305 */ /* 0x000e24000021f100 */
[----:B0-----:R-:W-:Y:S01]  /*5c30*/  PRMT R28, R0, 0x7610, R28 ;  /* 0x00007610001c7816 */ /* 0x001fe2000000001c */
[----:B------:R-:W-:Y:S06]  /*5c40*/  BRA `(.L_x_18718) ;  /* 0x0000000800e87947 */ /* 0x000fec0003800000 */
.L_x_18721:
        /* <DEDUP_REMOVED lines=9> */
.L_x_18724:
[----:B------:R-:W2:Y:S02]  /*5ce0*/  LDG.E.U16 R4, desc[UR36][R4.64] ;  /* 0x0000002404047981 */ /* 0x000ea4000c1e1500 */
[----:B--2---:R-:W-:-:S06]  /*5cf0*/  HADD2.F32 R0, -RZ, R4.H0_H0 ;  /* 0x20000004ff007230 */ /* 0x004fcc0000004100 */
[----:B------:R-:W0:Y:S02]  /*5d00*/  F2I.FTZ.TRUNC.NTZ R0, R0 ;  /* 0x0000000000007305 */ /* 0x000e24000021f100 */
[----:B0-----:R-:W-:Y:S01]  /*5d10*/  PRMT R28, R0, 0x7610, R28 ;  /* 0x00007610001c7816 */ /* 0x001fe2000000001c */
[----:B------:R-:W-:Y:S06]  /*5d20*/  BRA `(.L_x_18718) ;  /* 0x0000000800b07947 */ /* 0x000fec0003800000 */
.L_x_18723:
[----:B------:R-:W2:Y:S02]  /*5d30*/  LDG.E.64 R4, desc[UR36][R4.64] ;  /* 0x0000002404047981 */ /* 0x000ea4000c1e1b00 */
[----:B--2---:R0:W1:Y:S02]  /*5d40*/  F2I.F64.TRUNC R28, R4 ;  /* 0x00000004001c7311 */ /* 0x004064000030d100 */
[----:B01----:R-:W-:Y:S05]  /*5d50*/  BRA `(.L_x_18718) ;  /* 0x0000000800a47947 */ /* 0x003fea0003800000 */
.L_x_18713:
        /* <DEDUP_REMOVED lines=12> */
.L_x_18727:
[----:B------:R-:W2:Y:S02]  /*5e20*/  LDG.E.64 R4, desc[UR36][R4.64] ;  /* 0x0000002404047981 */ /* 0x000ea4000c1e1b00 */
[----:B--2---:R0:W1:Y:S02]  /*5e30*/  F2I.F64.TRUNC R28, R4 ;  /* 0x00000004001c7311 */ /* 0x004064000030d100 */
[----:B01----:R-:W-:Y:S05]  /*5e40*/  BRA `(.L_x_18718) ;  /* 0x0000000800687947 */ /* 0x003fea0003800000 */
.L_x_18726:
        /* <DEDUP_REMOVED lines=27> */
.L_x_18729:
        /* <DEDUP_REMOVED lines=15> */
.L_x_18728:
[----:B------:R-:W2:Y:S02]  /*60f0*/  LDG.E.U16 R0, desc[UR36][R4.64] ;  /* 0x0000002404007981 */ /* 0x000ea4000c1e1500 */
[----:B--2---:R-:W-:-:S06]  /*6100*/  IMAD.U32 R0, R0, 0x10000, RZ ;  /* 0x0001000000007824 */ /* 0x004fcc00078e00ff */
[----:B------:R-:W0:Y:S02]  /*6110*/  F2I.FTZ.TRUNC.NTZ R0, R0 ;  /* 0x0000000000007305 */ /* 0x000e24000021f100 */
[----:B0-----:R-:W-:Y:S01]  /*6120*/  PRMT R28, R0, 0x7610, R28 ;  /* 0x00007610001c7816 */ /* 0x001fe2000000001c */
[----:B------:R-:W-:Y:S06]  /*6130*/  BRA `(.L_x_18718) ;  /* 0x0000000400ac7947 */ /* 0x000fec0003800000 */
.L_x_18725:
        /* <DEDUP_REMOVED lines=10> */
.L_x_18732:
        /* <DEDUP_REMOVED lines=21> */
.L_x_18736:
[----:B------:R-:W-:Y:S05]  /*6330*/  BSYNC.RECONVERGENT B1 ;  /* 0x0000000000017941 */ /* 0x000fea0003800200 */
.L_x_18735:
[----:B------:R-:W-:Y:S01]  /*6340*/  IMAD.SHL.U32 R0, R0, 0x100000, RZ ;  /* 0x0010000000007824 */ /* 0x000fe200078e00ff */
[----:B------:R-:W-:-:S04]  /*6350*/  LEA R3, R3, 0x3b800000, 0x17 ;  /* 0x3b80000003037811 */ /* 0x000fc800078eb8ff */
[----:B------:R-:W-:-:S07]  /*6360*/  LOP3.LUT R0, R3, R0, R7, 0xfe, !PT ;  /* 0x0000000003007212 */ /* 0x000fce00078efe07 */
.L_x_18734:
[----:B------:R-:W-:Y:S05]  /*6370*/  BSYNC.RECONVERGENT B0 ;  /* 0x0000000000007941 */ /* 0x000fea0003800200 */
.L_x_18733:
[----:B------:R-:W0:Y:S02]  /*6380*/  F2I.FTZ.TRUNC.NTZ R0, R0 ;  /* 0x0000000000007305 */ /* 0x000e24000021f100 */
[----:B0-----:R-:W-:Y:S01]  /*6390*/  PRMT R28, R0, 0x7610, R28 ;  /* 0x00007610001c7816 */ /* 0x001fe2000000001c */
[----:B------:R-:W-:Y:S06]  /*63a0*/  BRA `(.L_x_18718) ;  /* 0x0000000400107947 */ /* 0x000fec0003800000 */
.L_x_18731:
        /* <DEDUP_REMOVED lines=21> */
.L_x_18740:
[----:B------:R-:W-:Y:S05]  /*6500*/  BSYNC.RECONVERGENT B1 ;  /* 0x0000000000017941 */ /* 0x000fea0003800200 */
.L_x_18739:
[----:B------:R-:W-:Y:S01]  /*6510*/  IMAD.SHL.U32 R0, R0, 0x200000, RZ ;  /* 0x0020000000007824 */ /* 0x000fe200078e00ff */
[----:B------:R-:W-:-:S04]  /*6520*/  LEA R3, R3, 0x37800000, 0x17 ;  /* 0x3780000003037811 */ /* 0x000fc800078eb8ff */
[----:B------:R-:W-:-:S07]  /*6530*/  LOP3.LUT R0, R3, R0, R7, 0xfe, !PT ;  /* 0x0000000003007212 */ /* 0x000fce00078efe07 */
.L_x_18738:
[----:B------:R-:W-:Y:S05]  /*6540*/  BSYNC.RECONVERGENT B0 ;  /* 0x0000000000007941 */ /* 0x000fea0003800200 */
.L_x_18737:
[----:B------:R-:W0:Y:S02]  /*6550*/  F2I.FTZ.TRUNC.NTZ R0, R0 ;  /* 0x0000000000007305 */ /* 0x000e24000021f100 */
[----:B0-----:R-:W-:Y:S01]  /*6560*/  PRMT R28, R0, 0x7610, R28 ;  /* 0x00007610001c7816 */ /* 0x001fe2000000001c */
[----:B------:R-:W-:Y:S06]  /*6570*/  BRA `(.L_x_18718) ;  /* 0x00000000009c7947 */ /* 0x000fec0003800000 */
.L_x_18730:
        /* <DEDUP_REMOVED lines=14> */
.L_x_18744:
[----:B------:R-:W-:Y:S05]  /*6660*/  BSYNC.RECONVERGENT B0 ;  /* 0x0000000000007941 */ /* 0x000fea0003800200 */
.L_x_18743:
[----:B------:R-:W0:Y:S02]  /*6670*/  F2I.FTZ.TRUNC.NTZ R0, R0 ;  /* 0x0000000000007305 */ /* 0x000e24000021f100 */
[----:B0-----:R-:W-:Y:S01]  /*6680*/  PRMT R28, R0, 0x7610, R28 ;  /* 0x00007610001c7816 */ /* 0x001fe2000000001c */
[----:B------:R-:W-:Y:S06]  /*6690*/  BRA `(.L_x_18718) ;  /* 0x0000000000547947 */ /* 0x000fec0003800000 */
.L_x_18717:
        /* <DEDUP_REMOVED lines=16> */
.L_x_18745:
[----:B------:R-:W-:Y:S01]  /*67a0*/  PRMT R28, RZ, 0x7610, R28 ;  /* 0x00007610ff1c7816 */ /* 0x000fe2000000001c */
[----:B------:R-:W-:Y:S06]  /*67b0*/  BRA `(.L_x_18718) ;  /* 0x00000000000c7947 */ /* 0x000fec0003800000 */
.L_x_18742:
[----:B------:R0:W5:Y:S01]  /*67c0*/  LDG.E.U16 R28, desc[UR36][R4.64] ;  /* 0x00000024041c7981 */ /* 0x000162000c1e1500 */
[----:B------:R-:W-:Y:S05]  /*67d0*/  BRA `(.L_x_18718) ;  /* 0x0000000000047947 */ /* 0x000fea0003800000 */
.L_x_18741:
[----:B------:R0:W5:Y:S02]  /*67e0*/  LDG.E.U16 R28, desc[UR36][R4.64] ;  /* 0x00000024041c7981 */ /* 0x000164000c1e1500 */
.L_x_18718:
[----:B------:R-:W0:Y:S02]  /*67f0*/  LDCU.U8 UR6, c[0x0][0x3a5] ;  /* 0x000074a0ff0677ac */ /* 0x000e240008000000 */
        /* <DEDUP_REMOVED lines=18> */
.L_x_18749:
[----:B------:R0:W5:Y:S01]  /*6920*/  LDG.E.U8 R26, desc[UR36][R4.64] ;  /* 0x00000024041a7981 */ /* 0x000162000c1e1100 */
[----:B------:R-:W-:Y:S05]  /*6930*/  BRA `(.L_x_18712) ;  /* 0x0000000c004c7947 */ /* 0x000fea0003800000 */
.L_x_18748:
        /* <DEDUP_REMOVED lines=8> */
.L_x_18752:
[----:B------:R0:W5:Y:S01]  /*69c0*/  LDG.E.U16 R26, desc[UR36][R4.64] ;  /* 0x00000024041a7981 */ /* 0x000162000c1e1500 */
[----:B------:R-:W-:Y:S05]  /*69d0*/  BRA `(.L_x_18712) ;  /* 0x0000000c00247947 */ /* 0x000fea0003800000 */
.L_x_18751:
[----:B------:R0:W5:Y:S01]  /*69e0*/  LDG.E.U16 R26, desc[UR36][R4.64] ;  /* 0x00000024041a7981 */ /* 0x000162000c1e1500 */
[----:B------:R-:W-:Y:S05]  /*69f0*/  BRA `(.L_x_18712) ;  /* 0x0000000c001c7947 */ /* 0x000fea0003800000 */
.L_x_18747:
        /* <DEDUP_REMOVED lines=9> */
.L_x_18754:
[----:B------:R-:W2:Y:S02]  /*6a90*/  LDG.E.U16 R0, desc[UR36][R4.64] ;  /* 0x0000002404007981 */ /* 0x000ea4000c1e1500 */
[----:B--2---:R-:W-:-:S06]  /*6aa0*/  HADD2.F32 R0, -RZ, R0.H0_H0 ;  /* 0x20000000ff007230 */ /* 0x004fcc0000004100 */
[----:B------:R-:W0:Y:S02]  /*6ab0*/  F2I.FTZ.TRUNC.NTZ R0, R0 ;  /* 0x0000000000007305 */ /* 0x000e24000021f100 */
[----:B0-----:R-:W-:Y:S01]  /*6ac0*/  PRMT R26, R0, 0x7610, R26 ;  /* 0x00007610001a7816 */ /* 0x001fe2000000001a */
[----:B------:R-:W-:Y:S06]  /*6ad0*/  BRA `(.L_x_18712) ;  /* 0x0000000800e47947 */ /* 0x000fec0003800000 */
.L_x_18753:
        /* <DEDUP_REMOVED lines=9> */
.L_x_18756:
[----:B------:R-:W2:Y:S02]  /*6b70*/  LDG.E.U16 R4, desc[UR36][R4.64] ;  /* 0x0000002404047981 */ /* 0x000ea4000c1e1500 */
[----:B--2---:R-:W-:-:S06]  /*6b80*/  HADD2.F32 R0, -RZ, R4.H0_H0 ;  /* 0x20000004ff007230 */ /* 0x004fcc0000004100 */
[----:B------:R-:W0:Y:S02]  /*6b90*/  F2I.FTZ.TRUNC.NTZ R0, R0 ;  /* 0x0000000000007305 */ /* 0x000e24000021f100 */
[----:B0-----:R-:W-:Y:S01]  /*6ba0*/  PRMT R26, R0, 0x7610, R26 ;  /* 0x00007610001a7816 */ /* 0x001fe2000000001a */
[----:B------:R-:W-:Y:S06]  /*6bb0*/  BRA `(.L_x_18712) ;  /* 0x0000000800ac7947 */ /* 0x000fec0003800000 */
.L_x_18755:
[----:B------:R-:W2:Y:S02]  /*6bc0*/  LDG.E.64 R4, desc[UR36][R4.64] ;  /* 0x0000002404047981 */ /* 0x000ea4000c1e1b00 */
[----:B--2---:R0:W1:Y:S02]  /*6bd0*/  F2I.F64.TRUNC R26, R4 ;  /* 0x00000004001a7311 */ /* 0x004064000030d100 */
[----:B01----:R-:W-:Y:S05]  /*6be0*/  BRA `(.L_x_18712) ;  /* 0x0000000800a07947 */ /* 0x003fea0003800000 */
.L_x_18746:
        /* <DEDUP_REMOVED lines=12> */
.L_x_18759:
[----:B------:R-:W2:Y:S02]  /*6cb0*/  LDG.E.64 R4, desc[UR36][R4.64] ;  /* 0x0000002404047981 */ /* 0x000ea4000c1e1b00 */
[----:B--2---:R0:W1:Y:S02]  /*6cc0*/  F2I.F64.TRUNC R26, R4 ;  /* 0x00000004001a7311 */ /* 0x004064000030d100 */
[----:B01----:R-:W-:Y:S05]  /*6cd0*/  BRA `(.L_x_18712) ;  /* 0x0000000800647947 */ /* 0x003fea0003800000 */
.L_x_18758:
        /* <DEDUP_REMOVED lines=27> */
.L_x_18761:
        /* <DEDUP_REMOVED lines=15> */
.L_x_18760:
[----:B------:R-:W2:Y:S02]  /*6f80*/  LDG.E.U16 R0, desc[UR36][R4.64] ;  /* 0x0000002404007981 */ /* 0x000ea4000c1e1500 */
[----:B--2---:R-:W-:-:S06]  /*6f90*/  IMAD.U32 R0, R0, 0x10000, RZ ;  /* 0x0001000000007824 */ /* 0x004fcc00078e00ff */
[----:B------:R-:W0:Y:S02]  /*6fa0*/  F2I.FTZ.TRUNC.NTZ R0, R0 ;  /* 0x0000000000007305 */ /* 0x000e24000021f100 */
[----:B0-----:R-:W-:Y:S01]  /*6fb0*/  PRMT R26, R0, 0x7610, R26 ;  /* 0x00007610001a7816 */ /* 0x001fe2000000001a */
[----:B------:R-:W-:Y:S06]  /*6fc0*/  BRA `(.L_x_18712) ;  /* 0x0000000400a87947 */ /* 0x000fec0003800000 */
.L_x_18757:
        /* <DEDUP_REMOVED lines=10> */
.L_x_18764:
        /* <DEDUP_REMOVED lines=21> */
.L_x_18768:
[----:B------:R-:W-:Y:S05]  /*71c0*/  BSYNC.RECONVERGENT B1 ;  /* 0x0000000000017941 */ /* 0x000fea0003800200 */
.L_x_18767:
[----:B------:R-:W-:Y:S01]  /*71d0*/  IMAD.SHL.U32 R0, R0, 0x100000, RZ ;  /* 0x0010000000007824 */ /* 0x000fe200078e00ff */
[----:B------:R-:W-:-:S04]  /*71e0*/  LEA R3, R3, 0x3b800000, 0x17 ;  /* 0x3b80000003037811 */ /* 0x000fc800078eb8ff */
[----:B------:R-:W-:-:S07]  /*71f0*/  LOP3.LUT R0, R3, R0, R7, 0xfe, !PT ;  /* 0x0000000003007212 */ /* 0x000fce00078efe07 */
.L_x_18766:
[----:B------:R-:W-:Y:S05]  /*7200*/  BSYNC.RECONVERGENT B0 ;  /* 0x0000000000007941 */ /* 0x000fea0003800200 */
.L_x_18765:
[----:B------:R-:W0:Y:S02]  /*7210*/  F2I.FTZ.TRUNC.NTZ R0, R0 ;  /* 0x0000000000007305 */ /* 0x000e24000021f100 */
[----:B0-----:R-:W-:Y:S01]  /*7220*/  PRMT R26, R0, 0x7610, R26 ;  /* 0x00007610001a7816 */ /* 0x001fe2000000001a */
[----:B------:R-:W-:Y:S06]  /*7230*/  BRA `(.L_x_18712) ;  /* 0x00000004000c7947 */ /* 0x000fec0003800000 */
.L_x_18763:
        /* <DEDUP_REMOVED lines=21> */
.L_x_18772:
[----:B------:R-:W-:Y:S05]  /*7390*/  BSYNC.RECONVERGENT B1 ;  /* 0x0000000000017941 */ /* 0x000fea0003800200 */
.L_x_18771:
[----:B------:R-:W-:Y:S01]  /*73a0*/  IMAD.SHL.U32 R0, R0, 0x200000, RZ ;  /* 0x0020000000007824 */ /* 0x000fe200078e00ff */
[----:B------:R-:W-:-:S04]  /*73b0*/  LEA R3, R3, 0x37800000, 0x17 ;  /* 0x3780000003037811 */ /* 0x000fc800078eb8ff */
[----:B------:R-:W-:-:S07]  /*73c0*/  LOP3.LUT R0, R3, R0, R7, 0xfe, !PT ;  /* 0x0000000003007212 */ /* 0x000fce00078efe07 */
.L_x_18770:
[----:B------:R-:W-:Y:S05]  /*73d0*/  BSYNC.RECONVERGENT B0 ;  /* 0x0000000000007941 */ /* 0x000fea0003800200 */
.L_x_18769:
[----:B------:R-:W0:Y:S02]  /*73e0*/  F2I.FTZ.TRUNC.NTZ R0, R0 ;  /* 0x0000000000007305 */ /* 0x000e24000021f100 */
[----:B0-----:R-:W-:Y:S01]  /*73f0*/  PRMT R26, R0, 0x7610, R26 ;  /* 0x00007610001a7816 */ /* 0x001fe2000000001a */
[----:B------:R-:W-:Y:S06]  /*7400*/  BRA `(.L_x_18712) ;  /* 0x0000000000987947 */ /* 0x000fec0003800000 */
.L_x_18762:
        /* <DEDUP_REMOVED lines=14> */
.L_x_18776:
[----:B------:R-:W-:Y:S05]  /*74f0*/  BSYNC.RECONVERGENT B0 ;  /* 0x0000000000007941 */ /* 0x000fea0003800200 */
.L_x_18775:
[----:B------:R-:W0:Y:S02]  /*7500*/  F2I.FTZ.TRUNC.NTZ R0, R0 ;  /* 0x0000000000007305 */ /* 0x000e24000021f100 */
[----:B0-----:R-:W-:Y:S01]  /*7510*/  PRMT R26, R0, 0x7610, R26 ;  /* 0x00007610001a7816 */ /* 0x001fe2000000001a */
[----:B------:R-:W-:Y:S06]  /*7520*/  BRA `(.L_x_18712) ;  /* 0x0000000000507947 */ /* 0x000fec0003800000 */
.L_x_18750:
        /* <DEDUP_REMOVED lines=16> */
.L_x_18777:
[----:B------:R-:W-:Y:S05]  /*7630*/  BRA `(.L_x_18712) ;  /* 0x00000000000c7947 */ /* 0x000fea0003800000 */
.L_x_18774:
[----:B------:R0:W5:Y:S01]  /*7640*/  LDG.E.U16 R26, desc[UR36][R4.64] ;  /* 0x00000024041a7981 */ /* 0x000162000c1e1500 */
[----:B------:R-:W-:Y:S05]  /*7650*/  BRA `(.L_x_18712) ;  /* 0x0000000000047947 */ /* 0x000fea0003800000 */
.L_x_18773:
[----:B------:R0:W5:Y:S02]  /*7660*/  LDG.E.U16 R26, desc[UR36][R4.64] ;  /* 0x00000024041a7981 */ /* 0x000164000c1e1500 */
.L_x_18712:
[----:B------:R-:W-:Y:S05]  /*7670*/  BSYNC.RECONVERGENT B6 ;  /* 0x0000000000067941 */ /* 0x000fea0003800200 */
.L_x_18711:
[----:B------:R-:W0:Y:S01]  /*7680*/  LDC.U8 R18, c[0x0][0x3b0] ;  /* 0x0000ec00ff127b82 */ /* 0x000e220000000000 */
[----:B------:R-:W-:Y:S01]  /*7690*/  ISETP.GE.AND P0, PT, R17, R16, PT ;  /* 0x000000101100720c */ /* 0x000fe20003f06270 */
[----:B------:R-:W-:Y:S01]  /*76a0*/  BSSY.RECONVERGENT B7, `(.L_x_18778) ;  /* 0x00002d4000077945 */ /* 0x000fe20003800200 */
[----:B-----5:R-:W-:-:S03]  /*76b0*/  PRMT R22, R27, 0x5410, R22 ;  /* 0x000054101b167816 */ /* 0x020fc60000000016 */
[----:B------:R-:W-:Y:S01]  /*76c0*/  BSSY.RELIABLE B6, `(.L_x_18779) ;  /* 0x00001e7000067945 */ /* 0x000fe20003800100 */
[----:B-1--4-:R-:W-:Y:S02]  /*76d0*/  PRMT R19, R19, 0x5410, R24 ;  /* 0x0000541013137816 */ /* 0x012fe40000000018 */
[----:B------:R-:W-:Y:S02]  /*76e0*/  PRMT R23, R23, 0x5410, R28 ;  /* 0x0000541017177816 */ /* 0x000fe4000000001c */
[----:B------:R-:W-:Y:S02]  /*76f0*/  PRMT R26, R25, 0x5410, R26 ;  /* 0x00005410191a7816 */ /* 0x000fe4000000001a */
[----:B------:R-:W-:Y:S02]  /*7700*/  VIMNMX.S16x2 R3, PT, PT, R22, R19, PT ;  /* 0x0000001316037248 */ /* 0x000fe40003fe0300 */
[----:B------:R-:W-:Y:S02]  /*7710*/  VIMNMX.S16x2 R22, PT, PT, R23, R26, PT ;  /* 0x0000001a17167248 */ /* 0x000fe40003fe0300 */
[----:B------:R-:W-:-:S02]  /*7720*/  PRMT R23, R3, 0x7632, R23 ;  /* 0x0000763203177816 */ /* 0x000fc40000000017 */
[----:B------:R-:W-:Y:S01]  /*7730*/  PRMT R19, R22, 0x7632, R19 ;  /* 0x0000763216137816 */ /* 0x000fe20000000013 */
[----:B------:R-:W-:Y:S06]  /*7740*/  @P0 BRA `(.L_x_18780) ;  /* 0x0000001c006c0947 */ /* 0x000fec0003800000 */
[----:B------:R-:W1:Y:S01]  /*7750*/  LDCU UR4, c[0x0][0x3b4] ;  /* 0x00007680ff0477ac */ /* 0x000e620008000800 */
[----:B------:R-:W4:Y:S01]  /*7760*/  LDC.64 R8, c[0x0][0x388] ;  /* 0x0000e200ff087b82 */ /* 0x000f220000000a00 */
[----:B------:R-:W-:Y:S01]  /*7770*/  IMAD R0, R2, 0x200, R17 ;  /* 0x0000020002007824 */ /* 0x000fe200078e0211 */
[----:B0-23--:R-:W-:Y:S01]  /*7780*/  PRMT R4, R18, 0x9910, RZ ;  /* 0x0000991012047816 */ /* 0x00dfe200000000ff */
[----:B------:R-:W-:Y:S02]  /*7790*/  VIADD R17, R17, 0x80 ;  /* 0x0000008011117836 */ /* 0x000fe40000000000 */
[----:B-1----:R-:W-:Y:S02]  /*77a0*/  IMAD R5, R0, UR4, RZ ;  /* 0x0000000400057c24 */ /* 0x002fe4000f8e02ff */
[----:B------:R-:W-:-:S05]  /*77b0*/  IMAD.MOV.U32 R0, RZ, RZ, R4 ;  /* 0x000000ffff007224 */ /* 0x000fca00078e0004 */
[----:B------:R-:W-:Y:S02]  /*77c0*/  ISETP.GT.AND P0, PT, R0, 0x9, PT ;  /* 0x000000090000780c */ /* 0x000fe40003f04270 */
[----:B----4-:R-:W-:-:S05]  /*77d0*/  IADD3 R8, P1, PT, R5, R8, RZ ;  /* 0x0000000805087210 */ /* 0x010fca0007f3e0ff */
        /* <DEDUP_REMOVED lines=12> */
.L_x_18784:
[----:B------:R0:W-:Y:S01]  /*78a0*/  STG.E.U8 desc[UR36][R8.64], R3 ;  /* 0x0000000308007986 */ /* 0x0001e2000c101124 */
[----:B------:R-:W-:Y:S05]  /*78b0*/  BRA `(.L_x_18786) ;  /* 0x0000000c005c7947 */ /* 0x000fea0003800000 */
.L_x_18783:
        /* <DEDUP_REMOVED lines=11> */
.L_x_18788:
[----:B------:R-:W-:-:S05]  /*7970*/  PRMT R3, R3, 0x9910, RZ ;  /* 0x0000991003037816 */ /* 0x000fca00000000ff */
[----:B------:R0:W-:Y:S01]  /*7980*/  STG.E desc[UR36][R8.64], R3 ;  /* 0x0000000308007986 */ /* 0x0001e2000c101924 */
[----:B------:R-:W-:Y:S05]  /*7990*/  BRA `(.L_x_18786) ;  /* 0x0000000c00247947 */ /* 0x000fea0003800000 */
.L_x_18787:
[----:B------:R0:W-:Y:S01]  /*79a0*/  STG.E.U16 desc[UR36][R8.64], R3 ;  /* 0x0000000308007986 */ /* 0x0001e2000c101524 */
[----:B------:R-:W-:Y:S05]  /*79b0*/  BRA `(.L_x_18786) ;  /* 0x0000000c001c7947 */ /* 0x000fea0003800000 */
.L_x_18782:
        /* <DEDUP_REMOVED lines=9> */
.L_x_18790:
[----:B------:R-:W0:Y:S02]  /*7a50*/  I2F.S16 R0, R3 ;  /* 0x0000000300007306 */ /* 0x000e240000101400 */
[----:B0-----:R-:W-:-:S05]  /*7a60*/  F2FP.F16.F32.PACK_AB R0, RZ, R0 ;  /* 0x00000000ff00723e */ /* 0x001fca00000000ff */
[----:B------:R0:W-:Y:S01]  /*7a70*/  STG.E.U16 desc[UR36][R8.64], R0 ;  /* 0x0000000008007986 */ /* 0x0001e2000c101524 */
[----:B------:R-:W-:Y:S05]  /*7a80*/  BRA `(.L_x_18786) ;  /* 0x0000000800e87947 */ /* 0x000fea0003800000 */
.L_x_18789:
        /* <DEDUP_REMOVED lines=10> */
.L_x_18792:
[----:B------:R-:W0:Y:S02]  /*7b30*/  I2F.S16 R3, R3 ;  /* 0x0000000300037306 */ /* 0x000e240000101400 */
[----:B0-----:R-:W-:-:S04]  /*7b40*/  F2FP.F16.F32.PACK_AB R3, RZ, R3 ;  /* 0x00000003ff03723e */ /* 0x001fc800000000ff */
[----:B------:R-:W-:-:S05]  /*7b50*/  PRMT R3, R3, 0x5410, RZ ;  /* 0x0000541003037816 */ /* 0x000fca00000000ff */
[----:B------:R3:W-:Y:S01]  /*7b60*/  STG.E desc[UR36][R8.64], R3 ;  /* 0x0000000308007986 */ /* 0x0007e2000c101924 */
[----:B------:R-:W-:Y:S05]  /*7b70*/  BRA `(.L_x_18786) ;  /* 0x0000000800ac7947 */ /* 0x000fea0003800000 */
.L_x_18791:
[----:B------:R-:W0:Y:S02]  /*7b80*/  I2F.F64.S16 R4, R3 ;  /* 0x0000000300047312 */ /* 0x000e240000101c00 */
[----:B0-----:R4:W-:Y:S01]  /*7b90*/  STG.E.64 desc[UR36][R8.64], R4 ;  /* 0x0000000408007986 */ /* 0x0019e2000c101b24 */
[----:B------:R-:W-:Y:S05]  /*7ba0*/  BRA `(.L_x_18786) ;  /* 0x0000000800a07947 */ /* 0x000fea0003800000 */
.L_x_18781:
        /* <DEDUP_REMOVED lines=13> */
.L_x_18795:
[----:B------:R-:W-:Y:S01]  /*7c80*/  CS2R R6, SRZ ;  /* 0x0000000000067805 */ /* 0x000fe2000001ff00 */
[----:B------:R-:W0:Y:S04]  /*7c90*/  I2F.F64.S16 R4, R3 ;  /* 0x0000000300047312 */ /* 0x000e280000101c00 */
[----:B0-----:R0:W-:Y:S01]  /*7ca0*/  STG.E.128 desc[UR36][R8.64], R4 ;  /* 0x0000000408007986 */ /* 0x0011e2000c101d24 */
[----:B------:R-:W-:Y:S05]  /*7cb0*/  BRA `(.L_x_18786) ;  /* 0x00000008005c7947 */ /* 0x000fea0003800000 */
.L_x_18794:
        /* <DEDUP_REMOVED lines=19> */
.L_x_18799:
[----:B------:R-:W-:Y:S05]  /*7df0*/  BSYNC.RECONVERGENT B0 ;  /* 0x0000000000007941 */ /* 0x000fea0003800200 */
.L_x_18798:
[----:B------:R-:W-:-:S05]  /*7e00*/  LOP3.LUT R5, R0, 0x80, R5, 0xf8, !PT ;  /* 0x0000008000057812 */ /* 0x000fca00078ef805 */
[----:B------:R0:W-:Y:S01]  /*7e10*/  STG.E.U8 desc[UR36][R8.64], R5 ;  /* 0x0000000508007986 */ /* 0x0001e2000c101124 */
[----:B------:R-:W-:Y:S05]  /*7e20*/  BRA `(.L_x_18786) ;  /* 0x0000000800007947 */ /* 0x000fea0003800000 */
.L_x_18797:
        /* <DEDUP_REMOVED lines=15> */
.L_x_18801:
[----:B------:R-:W-:Y:S05]  /*7f20*/  BSYNC.RECONVERGENT B0 ;  /* 0x0000000000007941 */ /* 0x000fea0003800200 */
.L_x_18800:
[----:B------:R-:W-:-:S05]  /*7f30*/  LOP3.LUT R5, R0, 0x80, R5, 0xf8, !PT ;  /* 0x0000008000057812 */ /* 0x000fca00078ef805 */
[----:B------:R0:W-:Y:S01]  /*7f40*/  STG.E.U8 desc[UR36][R8.64], R5 ;  /* 0x0000000508007986 */ /* 0x0001e2000c101124 */
[----:B------:R-:W-:Y:S05]  /*7f50*/  BRA `(.L_x_18786) ;  /* 0x0000000400b47947 */ /* 0x000fea0003800000 */
.L_x_18796:
[----:B------:R-:W0:Y:S02]  /*7f60*/  I2F.S16 R0, R3 ;  /* 0x0000000300007306 */ /* 0x000e240000101400 */
[----:B0-----:R-:W-:-:S05]  /*7f70*/  F2FP.BF16.F32.PACK_AB R0, RZ, R0 ;  /* 0x00000000ff00723e */ /* 0x001fca00000010ff */
[----:B------:R0:W-:Y:S01]  /*7f80*/  STG.E.U16 desc[UR36][R8.64], R0 ;  /* 0x0000000008007986 */ /* 0x0001e2000c101524 */
[----:B------:R-:W-:Y:S05]  /*7f90*/  BRA `(.L_x_18786) ;  /* 0x0000000400a47947 */ /* 0x000fea0003800000 */
.L_x_18793:
        /* <DEDUP_REMOVED lines=10> */
.L_x_18804:
        /* <DEDUP_REMOVED lines=13> */
.L_x_18807:
[----:B------:R-:W-:-:S04]  /*8110*/  SHF.R.U32.HI R0, RZ, 0x14, R3 ;  /* 0x00000014ff007819 */ /* 0x000fc80000011603 */
[----:B------:R-:W-:-:S04]  /*8120*/  LOP3.LUT R0, R0, 0x1, RZ, 0xc0, !PT ;  /* 0x0000000100007812 */ /* 0x000fc800078ec0ff */
[----:B------:R-:W-:-:S04]  /*8130*/  IADD3 R0, PT, PT, R3, 0x487ffff, R0 ;  /* 0x0487ffff03007810 */ /* 0x000fc80007ffe000 */
[----:B------:R-:W-:-:S04]  /*8140*/  SHF.R.U32.HI R0, RZ, 0x14, R0 ;  /* 0x00000014ff007819 */ /* 0x000fc80000011600 */
[----:B------:R-:W-:-:S07]  /*8150*/  LOP3.LUT R0, R0, 0xff, RZ, 0xc0, !PT ;  /* 0x000000ff00007812 */ /* 0x000fce00078ec0ff */
.L_x_18808:
[----:B------:R-:W-:-:S04]  /*8160*/  SHF.R.U32.HI R3, RZ, 0x18, R3 ;  /* 0x00000018ff037819 */ /* 0x000fc80000011603 */
[----:B------:R-:W-:-:S04]  /*8170*/  LOP3.LUT R0, R0, 0x80, R3, 0xf8, !PT ;  /* 0x0000008000007812 */ /* 0x000fc800078ef803 */
[----:B------:R-:W-:-:S07]  /*8180*/  PRMT R4, R0, 0x7610, R4 ;  /* 0x0000761000047816 */ /* 0x000fce0000000004 */
.L_x_18806:
[----:B------:R-:W-:Y:S05]  /*8190*/  BSYNC.RECONVERGENT B0 ;  /* 0x0000000000007941 */ /* 0x000fea0003800200 */
.L_x_18805:
[----:B------:R0:W-:Y:S01]  /*81a0*/  STG.E.U8 desc[UR36][R8.64], R4 ;  /* 0x0000000408007986 */ /* 0x0001e2000c101124 */
[----:B------:R-:W-:Y:S05]  /*81b0*/  BRA `(.L_x_18786) ;  /* 0x00000004001c7947 */ /* 0x000fea0003800000 */
.L_x_18803:
        /* <DEDUP_REMOVED lines=13> */
.L_x_18811:
[----:B------:R-:W-:-:S04]  /*8290*/  SHF.R.U32.HI R0, RZ, 0x15, R3 ;  /* 0x00000015ff007819 */ /* 0x000fc80000011603 */
[----:B------:R-:W-:-:S04]  /*82a0*/  LOP3.LUT R0, R0, 0x1, RZ, 0xc0, !PT ;  /* 0x0000000100007812 */ /* 0x000fc800078ec0ff */
[----:B------:R-:W-:-:S04]  /*82b0*/  IADD3 R0, PT, PT, R3, 0x88fffff, R0 ;  /* 0x088fffff03007810 */ /* 0x000fc80007ffe000 */
[----:B------:R-:W-:-:S04]  /*82c0*/  SHF.R.U32.HI R0, RZ, 0x15, R0 ;  /* 0x00000015ff007819 */ /* 0x000fc80000011600 */
[----:B------:R-:W-:-:S07]  /*82d0*/  LOP3.LUT R0, R0, 0xff, RZ, 0xc0, !PT ;  /* 0x000000ff00007812 */ /* 0x000fce00078ec0ff */
.L_x_18812:
[----:B------:R-:W-:-:S04]  /*82e0*/  SHF.R.U32.HI R3, RZ, 0x18, R3 ;  /* 0x00000018ff037819 */ /* 0x000fc80000011603 */
[----:B------:R-:W-:-:S04]  /*82f0*/  LOP3.LUT R0, R0, 0x80, R3, 0xf8, !PT ;  /* 0x0000008000007812 */ /* 0x000fc800078ef803 */
[----:B------:R-:W-:-:S07]  /*8300*/  PRMT R4, R0, 0x7610, R4 ;  /* 0x0000761000047816 */ /* 0x000fce0000000004 */
.L_x_18810:
[----:B------:R-:W-:Y:S05]  /*8310*/  BSYNC.RECONVERGENT B0 ;  /* 0x0000000000007941 */ /* 0x000fea0003800200 */
.L_x_18809:
[----:B------:R0:W-:Y:S01]  /*8320*/  STG.E.U8 desc[UR36][R8.64], R4 ;  /* 0x0000000408007986 */ /* 0x0001e2000c101124 */
[----:B------:R-:W-:Y:S05]  /*8330*/  BRA `(.L_x_18786) ;  /* 0x0000000000bc7947 */ /* 0x000fea0003800000 */
.L_x_18802:
[----:B------:R-:W-:-:S13]  /*8340*/  ISETP.NE.AND P0, PT, R0, 0x1c, PT ;  /* 0x0000001c0000780c */ /* 0x000fda0003f05270 */
[----:B------:R-:W-:Y:S05]  /*8350*/  @!P0 BRA `(.L_x_18813) ;  /* 0x0000000000ac8947 */ /* 0x000fea0003800000 */
[----:B------:R-:W-:-:S13]  /*8360*/  ISETP.NE.AND P0, PT, R0, 0x1d, PT ;  /* 0x0000001d0000780c */ /* 0x000fda0003f05270 */
[----:B------:R-:W-:Y:S05]  /*8370*/  @!P0 BRA `(.L_x_18814) ;  /* 0x0000000000908947 */ /* 0x000fea0003800000 */
[----:B------:R-:W-:-:S13]  /*8380*/  ISETP.NE.AND P0, PT, R0, 0x2c, PT ;  /* 0x0000002c0000780c */ /* 0x000fda0003f05270 */
[----:B------:R-:W-:Y:S05]  /*8390*/  @!P0 BRA `(.L_x_18815) ;  /* 0x0000000000448947 */ /* 0x000fea0003800000 */
.L_x_18785:
        /* <DEDUP_REMOVED lines=16> */
.L_x_18816:
[----:B------:R-:W-:Y:S05]  /*84a0*/  BRA `(.L_x_18786) ;  /* 0x0000000000607947 */ /* 0x000fea0003800000 */
.L_x_18815:
        /* <DEDUP_REMOVED lines=17> */
.L_x_18814:
[----:B------:R-:W-:-:S05]  /*85c0*/  PRMT R3, R3, 0x9910, RZ ;  /* 0x0000991003037816 */ /* 0x000fca00000000ff */
[----:B------:R-:W-:-:S05]  /*85d0*/  IMAD.MOV.U32 R4, RZ, RZ, R3 ;  /* 0x000000ffff047224 */ /* 0x000fca00078e0003 */
[----:B------:R-:W-:-:S05]  /*85e0*/  SHF.R.S32.HI R5, RZ, 0x1f, R4 ;  /* 0x0000001fff057819 */ /* 0x000fca0000011404 */
[----:B------:R0:W-:Y:S01]  /*85f0*/  STG.E.64 desc[UR36][R8.64], R4 ;  /* 0x0000000408007986 */ /* 0x0001e2000c101b24 */
[----:B------:R-:W-:Y:S05]  /*8600*/  BRA `(.L_x_18786) ;  /* 0x0000000000087947 */ /* 0x000fea0003800000 */
.L_x_18813:
[----:B------:R-:W-:-:S05]  /*8610*/  PRMT R3, R3, 0x9910, RZ ;  /* 0x0000991003037816 */ /* 0x000fca00000000ff */
[----:B------:R0:W-:Y:S02]  /*8620*/  STG.E desc[UR36][R8.64], R3 ;  /* 0x0000000308007986 */ /* 0x0001e4000c101924 */
.L_x_18786:
        /* <DEDUP_REMOVED lines=23> */
.L_x_18821:
[----:B------:R4:W-:Y:S01]  /*87a0*/  STG.E.U8 desc[UR36][R8.64], R23 ;  /* 0x0000001708007986 */ /* 0x0009e2000c101124 */
[----:B------:R-:W-:Y:S05]  /*87b0*/  BRA `(.L_x_18823) ;  /* 0x0000000c004c7947 */ /* 0x000fea0003800000 */
.L_x_18820:
        /* <DEDUP_REMOVED lines=10> */
.L_x_18825:
[----:B------:R-:W-:-:S05]  /*8860*/  PRMT R3, R23, 0x9910, RZ ;  /* 0x0000991017037816 */ /* 0x000fca00000000ff */
[----:B------:R2:W-:Y:S01]  /*8870*/  STG.E desc[UR36][R8.64], R3 ;  /* 0x0000000308007986 */ /* 0x0005e2000c101924 */
[----:B------:R-:W-:Y:S05]  /*8880*/  BRA `(.L_x_18823) ;  /* 0x0000000c00187947 */ /* 0x000fea0003800000 */
.L_x_18824:
[----:B------:R0:W-:Y:S01]  /*8890*/  STG.E.U16 desc[UR36][R8.64], R23 ;  /* 0x0000001708007986 */ /* 0x0001e2000c101524 */
[----:B------:R-:W-:Y:S05]  /*88a0*/  BRA `(.L_x_18823) ;  /* 0x0000000c00107947 */ /* 0x000fea0003800000 */
.L_x_18819:
        /* <DEDUP_REMOVED lines=9> */
.L_x_18827:
[----:B------:R-:W0:Y:S02]  /*8940*/  I2F.S16 R0, R23 ;  /* 0x0000001700007306 */ /* 0x000e240000101400 */
[----:B0-----:R-:W-:-:S05]  /*8950*/  F2FP.F16.F32.PACK_AB R0, RZ, R0 ;  /* 0x00000000ff00723e */ /* 0x001fca00000000ff */
[----:B------:R0:W-:Y:S01]  /*8960*/  STG.E.U16 desc[UR36][R8.64], R0 ;  /* 0x0000000008007986 */ /* 0x0001e2000c101524 */
[----:B------:R-:W-:Y:S05]  /*8970*/  BRA `(.L_x_18823) ;  /* 0x0000000800dc7947 */ /* 0x000fea0003800000 */
.L_x_18826:
        /* <DEDUP_REMOVED lines=10> */
.L_x_18829:
[----:B------:R-:W0:Y:S02]  /*8a20*/  I2F.S16 R23, R23 ;  /* 0x0000001700177306 */ /* 0x000e240000101400 */
[----:B0-----:R-:W-:-:S04]  /*8a30*/  F2FP.F16.F32.PACK_AB R3, RZ, R23 ;  /* 0x00000017ff03723e */ /* 0x001fc800000000ff */
[----:B------:R-:W-:-:S05]  /*8a40*/  PRMT R3, R3, 0x5410, RZ ;  /* 0x0000541003037816 */ /* 0x000fca00000000ff */
[----:B------:R0:W-:Y:S01]  /*8a50*/  STG.E desc[UR36][R8.64], R3 ;  /* 0x0000000308007986 */ /* 0x0001e2000c101924 */
[----:B------:R-:W-:Y:S05]  /*8a60*/  BRA `(.L_x_18823) ;  /* 0x0000000800a07947 */ /* 0x000fea0003800000 */
.L_x_18828:
[----:B------:R-:W0:Y:S02]  /*8a70*/  I2F.F64.S16 R4, R23 ;  /* 0x0000001700047312 */ /* 0x000e240000101c00 */
[----:B0-----:R0:W-:Y:S01]  /*8a80*/  STG.E.64 desc[UR36][R8.64], R4 ;  /* 0x0000000408007986 */ /* 0x0011e2000c101b24 */
[----:B------:R-:W-:Y:S05]  /*8a90*/  BRA `(.L_x_18823) ;  /* 0x0000000800947947 */ /* 0x000fea0003800000 */
.L_x_18818:
        /* <DEDUP_REMOVED lines=12> */
.L_x_18833:
        /* <DEDUP_REMOVED lines=17> */
.L_x_18836:
[----:B------:R-:W-:-:S04]  /*8c70*/  SHF.R.U32.HI R3, RZ, 0x18, R23 ;  /* 0x00000018ff037819 */ /* 0x000fc80000011617 */
[----:B------:R-:W-:-:S04]  /*8c80*/  LOP3.LUT R0, R0, 0x80, R3, 0xf8, !PT ;  /* 0x0000008000007812 */ /* 0x000fc800078ef803 */
[----:B------:R-:W-:-:S07]  /*8c90*/  PRMT R4, R0, 0x7610, R4 ;  /* 0x0000761000047816 */ /* 0x000fce0000000004 */
.L_x_18835:
[----:B------:R-:W-:Y:S05]  /*8ca0*/  BSYNC.RECONVERGENT B0 ;  /* 0x0000000000007941 */ /* 0x000fea0003800200 */
.L_x_18834:
[----:B------:R0:W-:Y:S01]  /*8cb0*/  STG.E.U8 desc[UR36][R8.64], R4 ;  /* 0x0000000408007986 */ /* 0x0001e2000c101124 */
[----:B------:R-:W-:Y:S05]  /*8cc0*/  BRA `(.L_x_18823) ;  /* 0x0000000800087947 */ /* 0x000fea0003800000 */
.L_x_18832:
        /* <DEDUP_REMOVED lines=17> */
.L_x_18839:
[----:B------:R-:W-:-:S04]  /*8de0*/  SHF.R.U32.HI R3, RZ, 0x18, R23 ;  /* 0x00000018ff037819 */ /* 0x000fc80000011617 */
[----:B------:R-:W-:-:S04]  /*8df0*/  LOP3.LUT R0, R0, 0x80, R3, 0xf8, !PT ;  /* 0x0000008000007812 */ /* 0x000fc800078ef803 */
[----:B------:R-:W-:-:S07]  /*8e00*/  PRMT R4, R0, 0x7610, R4 ;  /* 0x0000761000047816 */ /* 0x000fce0000000004 */
.L_x_18838:
[----:B------:R-:W-:Y:S05]  /*8e10*/  BSYNC.RECONVERGENT B0 ;  /* 0x0000000000007941 */ /* 0x000fea0003800200 */
.L_x_18837:
[----:B------:R0:W-:Y:S01]  /*8e20*/  STG.E.U8 desc[UR36][R8.64], R4 ;  /* 0x0000000408007986 */ /* 0x0001e2000c101124 */
[----:B------:R-:W-:Y:S05]  /*8e30*/  BRA `(.L_x_18823) ;  /* 0x0000000400ac7947 */ /* 0x000fea0003800000 */
.L_x_18831:
        /* <DEDUP_REMOVED lines=22> */
.L_x_18841:
[----:B------:R-:W-:-:S04]  /*8fa0*/  PRMT R4, R23, 0x9910, RZ ;  /* 0x0000991017047816 */ /* 0x000fc800000000ff */
[----:B------:R-:W-:-:S05]  /*8fb0*/  SHF.R.S32.HI R5, RZ, 0x1f, R4 ;  /* 0x0000001fff057819 */ /* 0x000fca0000011404 */
[----:B------:R0:W-:Y:S01]  /*8fc0*/  STG.E.64 desc[UR36][R8.64], R4 ;  /* 0x0000000408007986 */ /* 0x0001e2000c101b24 */
[----:B------:R-:W-:Y:S05]  /*8fd0*/  BRA `(.L_x_18823) ;  /* 0x0000000400447947 */ /* 0x000fea0003800000 */
.L_x_18840:
[----:B------:R-:W-:-:S05]  /*8fe0*/  PRMT R3, R23, 0x9910, RZ ;  /* 0x0000991017037816 */ /* 0x000fca00000000ff */
[----:B------:R0:W-:Y:S01]  /*8ff0*/  STG.E desc[UR36][R8.64], R3 ;  /* 0x0000000308007986 */ /* 0x0001e2000c101924 */
[----:B------:R-:W-:Y:S05]  /*9000*/  BRA `(.L_x_18823) ;  /* 0x0000000400387947 */ /* 0x000fea0003800000 */
.L_x_18830:
        /* <DEDUP_REMOVED lines=11> */
.L_x_18843:
[----:B------:R-:W-:Y:S01]  /*90c0*/  CS2R R6, SRZ ;  /* 0x0000000000067805 */ /* 0x000fe2000001ff00 */
[----:B------:R-:W0:Y:S04]  /*90d0*/  I2F.F64.S16 R4, R23 ;  /* 0x0000001700047312 */ /* 0x000e280000101c00 */
[----:B0-----:R0:W-:Y:S01]  /*90e0*/  STG.E.128 desc[UR36][R8.64], R4 ;  /* 0x0000000408007986 */ /* 0x0011e2000c101d24 */
[----:B------:R-:W-:Y:S05]  /*90f0*/  BRA `(.L_x_18823) ;  /* 0x0000000000fc7947 */ /* 0x000fea0003800000 */
.L_x_18842:
[----:B------:R-:W-:-:S13]  /*9100*/  ISETP.NE.AND P0, PT, R0, 0xf, PT ;  /* 0x0000000f0000780c */ /* 0x000fda0003f05270 */
[----:B------:R-:W-:Y:S05]  /*9110*/  @!P0 BRA `(.L_x_18844) ;  /* 0x0000000000e88947 */ /* 0x000fea0003800000 */
[----:B------:R-:W-:-:S13]  /*9120*/  ISETP.NE.AND P0, PT, R0, 0x17, PT ;  /* 0x000000170000780c */ /* 0x000fda0003f05270 */
[----:B------:R-:W-:Y:S05]  /*9130*/  @!P0 BRA `(.L_x_18845) ;  /* 0x0000000000908947 */ /* 0x000fea0003800000 */
[----:B------:R-:W-:-:S13]  /*9140*/  ISETP.NE.AND P0, PT, R0, 0x18, PT ;  /* 0x000000180000780c */ /* 0x000fda0003f05270 */
[----:B------:R-:W-:Y:S05]  /*9150*/  @!P0 BRA `(.L_x_18846) ;  /* 0x0000000000448947 */ /* 0x000fea0003800000 */
.L_x_18822:
        /* <DEDUP_REMOVED lines=16> */
.L_x_18847:
[----:B------:R-:W-:Y:S05]  /*9260*/  BRA `(.L_x_18823) ;  /* 0x0000000000a07947 */ /* 0x000fea0003800000 */
.L_x_18846:
        /* <DEDUP_REMOVED lines=13> */
.L_x_18849:
[----:B------:R-:W-:Y:S05]  /*9340*/  BSYNC.RECONVERGENT B0 ;  /* 0x0000000000007941 */ /* 0x000fea0003800200 */
.L_x_18848:
[----:B------:R-:W-:-:S05]  /*9350*/  LOP3.LUT R3, R0, 0x80, R3, 0xf8, !PT ;  /* 0x0000008000037812 */ /* 0x000fca00078ef803 */
[----:B------:R0:W-:Y:S01]  /*9360*/  STG.E.U8 desc[UR36][R8.64], R3 ;  /* 0x0000000308007986 */ /* 0x0001e2000c101124 */
[----:B------:R-:W-:Y:S05]  /*9370*/  BRA `(.L_x_18823) ;  /* 0x00000000005c7947 */ /* 0x000fea0003800000 */
.L_x_18845:
        /* <DEDUP_REMOVED lines=12> */
.L_x_18851:
[----:B------:R-:W-:Y:S01]  /*9440*/  IMAD.MOV.U32 R0, RZ, RZ, 0x7f ;  /* 0x0000007fff007424 */ /* 0x000fe200078e00ff */
[----:B------:R-:W-:-:S04]  /*9450*/  ISETP.GT.U32.AND P0, PT, R3, 0x7f800000, PT ;  /* 0x7f8000000300780c */ /* 0x000fc80003f04070 */
[----:B------:R-:W-:-:S09]  /*9460*/  SEL R0, R0, 0x7c, P0 ;  /* 0x0000007c00007807 */ /* 0x000fd20000000000 */
.L_x_18852:
[----:B------:R-:W-:Y:S05]  /*9470*/  BSYNC.RECONVERGENT B0 ;  /* 0x0000000000007941 */ /* 0x000fea0003800200 */
.L_x_18850:
[----:B------:R-:W-:-:S04]  /*9480*/  SHF.R.U32.HI R3, RZ, 0x18, R23 ;  /* 0x00000018ff037819 */ /* 0x000fc80000011617 */
[----:B------:R-:W-:-:S05]  /*9490*/  LOP3.LUT R3, R0, 0x80, R3, 0xf8, !PT ;  /* 0x0000008000037812 */ /* 0x000fca00078ef803 */
[----:B------:R0:W-:Y:S01]  /*94a0*/  STG.E.U8 desc[UR36][R8.64], R3 ;  /* 0x0000000308007986 */ /* 0x0001e2000c101124 */
[----:B------:R-:W-:Y:S05]  /*94b0*/  BRA `(.L_x_18823) ;  /* 0x00000000000c7947 */ /* 0x000fea0003800000 */
.L_x_18844:
[----:B------:R-:W0:Y:S02]  /*94c0*/  I2F.S16 R0, R23 ;  /* 0x0000001700007306 */ /* 0x000e240000101400 */
[----:B0-----:R-:W-:-:S05]  /*94d0*/  F2FP.BF16.F32.PACK_AB R0, RZ, R0 ;  /* 0x00000000ff00723e */ /* 0x001fca00000010ff */
[----:B------:R0:W-:Y:S02]  /*94e0*/  STG.E.U16 desc[UR36][R8.64], R0 ;  /* 0x0000000008007986 */ /* 0x0001e4000c101524 */
.L_x_18823:
[----:B------:R-:W-:-:S07]  /*94f0*/  VIADD R17, R17, 0x80 ;  /* 0x0000008011117836 */ /* 0x000fce0000000000 */
.L_x_18780:
[----:B------:R-:W-:-:S13]  /*9500*/  ISETP.GE.AND P0, PT, R17, R16, PT ;  /* 0x000000101100720c */ /* 0x000fda0003f06270 */
[----:B------:R-:W-:Y:S05]  /*9510*/  @P0 BREAK.RELIABLE B6 ;  /* 0x0000000000060942 */ /* 0x000fea0003800100 */
[----:B------:R-:W-:Y:S05]  /*9520*/  @P0 BRA `(.L_x_18817) ;  /* 0x0000000c00ac0947 */ /* 0x000fea0003800000 */
[----:B------:R-:W-:Y:S05]  /*9530*/  BSYNC.RELIABLE B6 ;  /* 0x0000000000067941 */ /* 0x000fea0003800100 */
.L_x_18779:
        /* <DEDUP_REMOVED lines=20> */
.L_x_18856:
[----:B------:R0:W-:Y:S01]  /*9680*/  STG.E.U8 desc[UR36][R8.64], R22 ;  /* 0x0000001608007986 */ /* 0x0001e2000c101124 */
[----:B------:R-:W-:Y:S05]  /*9690*/  BRA `(.L_x_18858) ;  /* 0x0000000c004c7947 */ /* 0x000fea0003800000 */
.L_x_18855:
        /* <DEDUP_REMOVED lines=10> */
.L_x_18860:
[----:B------:R-:W-:-:S05]  /*9740*/  PRMT R3, R22, 0x9910, RZ ;  /* 0x0000991016037816 */ /* 0x000fca00000000ff */
[----:B------:R0:W-:Y:S01]  /*9750*/  STG.E desc[UR36][R8.64], R3 ;  /* 0x0000000308007986 */ /* 0x0001e2000c101924 */
[----:B------:R-:W-:Y:S05]  /*9760*/  BRA `(.L_x_18858) ;  /* 0x0000000c00187947 */ /* 0x000fea0003800000 */
.L_x_18859:
[----:B------:R0:W-:Y:S01]  /*9770*/  STG.E.U16 desc[UR36][R8.64], R22 ;  /* 0x0000001608007986 */ /* 0x0001e2000c101524 */
[----:B------:R-:W-:Y:S05]  /*9780*/  BRA `(.L_x_18858) ;  /* 0x0000000c00107947 */ /* 0x000fea0003800000 */
.L_x_18854:
        /* <DEDUP_REMOVED lines=9> */
.L_x_18862:
[----:B------:R-:W0:Y:S02]  /*9820*/  I2F.S16 R0, R22 ;  /* 0x0000001600007306 */ /* 0x000e240000101400 */
[----:B0-----:R-:W-:-:S05]  /*9830*/  F2FP.F16.F32.PACK_AB R0, RZ, R0 ;  /* 0x00000000ff00723e */ /* 0x001fca00000000ff */
[----:B------:R0:W-:Y:S01]  /*9840*/  STG.E.U16 desc[UR36][R8.64], R0 ;  /* 0x0000000008007986 */ /* 0x0001e2000c101524 */
[----:B------:R-:W-:Y:S05]  /*9850*/  BRA `(.L_x_18858) ;  /* 0x0000000800dc7947 */ /* 0x000fea0003800000 */
.L_x_18861:
        /* <DEDUP_REMOVED lines=10> */
.L_x_18864:
[----:B------:R-:W0:Y:S02]  /*9900*/  I2F.S16 R22, R22 ;  /* 0x0000001600167306 */ /* 0x000e240000101400 */
[----:B0-----:R-:W-:-:S04]  /*9910*/  F2FP.F16.F32.PACK_AB R3, RZ, R22 ;  /* 0x00000016ff03723e */ /* 0x001fc800000000ff */
[----:B------:R-:W-:-:S05]  /*9920*/  PRMT R3, R3, 0x5410, RZ ;  /* 0x0000541003037816 */ /* 0x000fca00000000ff */
[----:B------:R2:W-:Y:S01]  /*9930*/  STG.E desc[UR36][R8.64], R3 ;  /* 0x0000000308007986 */ /* 0x0005e2000c101924 */
[----:B------:R-:W-:Y:S05]  /*9940*/  BRA `(.L_x_18858) ;  /* 0x0000000800a07947 */ /* 0x000fea0003800000 */
.L_x_18863:
[----:B------:R-:W0:Y:S02]  /*9950*/  I2F.F64.S16 R22, R22 ;  /* 0x0000001600167312 */ /* 0x000e240000101c00 */
[----:B0-----:R4:W-:Y:S01]  /*9960*/  STG.E.64 desc[UR36][R8.64], R22 ;  /* 0x0000001608007986 */ /* 0x0019e2000c101b24 */
[----:B------:R-:W-:Y:S05]  /*9970*/  BRA `(.L_x_18858) ;  /* 0x0000000800947947 */ /* 0x000fea0003800000 */
.L_x_18853:
        /* <DEDUP_REMOVED lines=12> */
.L_x_18868:
        /* <DEDUP_REMOVED lines=17> */
.L_x_18871:
[----:B------:R-:W-:-:S04]  /*9b50*/  SHF.R.U32.HI R3, RZ, 0x18, R5 ;  /* 0x00000018ff037819 */ /* 0x000fc80000011605 */
[----:B------:R-:W-:-:S04]  /*9b60*/  LOP3.LUT R0, R0, 0x80, R3, 0xf8, !PT ;  /* 0x0000008000007812 */ /* 0x000fc800078ef803 */
[----:B------:R-:W-:-:S07]  /*9b70*/  PRMT R4, R0, 0x7610, R4 ;  /* 0x0000761000047816 */ /* 0x000fce0000000004 */
.L_x_18870:
[----:B------:R-:W-:Y:S05]  /*9b80*/  BSYNC.RECONVERGENT B0 ;  /* 0x0000000000007941 */ /* 0x000fea0003800200 */
.L_x_18869:
[----:B------:R0:W-:Y:S01]  /*9b90*/  STG.E.U8 desc[UR36][R8.64], R4 ;  /* 0x0000000408007986 */ /* 0x0001e2000c101124 */
[----:B------:R-:W-:Y:S05]  /*9ba0*/  BRA `(.L_x_18858) ;  /* 0x0000000800087947 */ /* 0x000fea0003800000 */
.L_x_18867:
        /* <DEDUP_REMOVED lines=17> */
.L_x_18874:
[----:B------:R-:W-:-:S04]  /*9cc0*/  SHF.R.U32.HI R3, RZ, 0x18, R5 ;  /* 0x00000018ff037819 */ /* 0x000fc80000011605 */
[----:B------:R-:W-:-:S04]  /*9cd0*/  LOP3.LUT R0, R0, 0x80, R3, 0xf8, !PT ;  /* 0x0000008000007812 */ /* 0x000fc800078ef803 */
[----:B------:R-:W-:-:S07]  /*9ce0*/  PRMT R4, R0, 0x7610, R4 ;  /* 0x0000761000047816 */ /* 0x000fce0000000004 */
.L_x_18873:
[----:B------:R-:W-:Y:S05]  /*9cf0*/  BSYNC.RECONVERGENT B0 ;  /* 0x0000000000007941 */ /* 0x000fea0003800200 */
.L_x_18872:
[----:B------:R0:W-:Y:S01]  /*9d00*/  STG.E.U8 desc[UR36][R8.64], R4 ;  /* 0x0000000408007986 */ /* 0x0001e2000c101124 */
[----:B------:R-:W-:Y:S05]  /*9d10*/  BRA `(.L_x_18858) ;  /* 0x0000000400ac7947 */ /* 0x000fea0003800000 */
.L_x_18866:
        /* <DEDUP_REMOVED lines=22> */
.L_x_18876:
[----:B------:R-:W-:-:S04]  /*9e80*/  PRMT R4, R22, 0x9910, RZ ;  /* 0x0000991016047816 */ /* 0x000fc800000000ff */
[----:B------:R-:W-:-:S05]  /*9e90*/  SHF.R.S32.HI R5, RZ, 0x1f, R4 ;  /* 0x0000001fff057819 */ /* 0x000fca0000011404 */
[----:B------:R0:W-:Y:S01]  /*9ea0*/  STG.E.64 desc[UR36][R8.64], R4 ;  /* 0x0000000408007986 */ /* 0x0001e2000c101b24 */
[----:B------:R-:W-:Y:S05]  /*9eb0*/  BRA `(.L_x_18858) ;  /* 0x0000000400447947 */ /* 0x000fea0003800000 */
.L_x_18875:
[----:B------:R-:W-:-:S05]  /*9ec0*/  PRMT R3, R22, 0x9910, RZ ;  /* 0x0000991016037816 */ /* 0x000fca00000000ff */
[----:B------:R0:W-:Y:S01]  /*9ed0*/  STG.E desc[UR36][R8.64], R3 ;  /* 0x0000000308007986 */ /* 0x0001e2000c101924 */
[----:B------:R-:W-:Y:S05]  /*9ee0*/  BRA `(.L_x_18858) ;  /* 0x0000000400387947 */ /* 0x000fea0003800000 */
.L_x_18865:
        /* <DEDUP_REMOVED lines=11> */
.L_x_18878:
[----:B------:R-:W-:Y:S01]  /*9fa0*/  CS2R R6, SRZ ;  /* 0x0000000000067805 */ /* 0x000fe2000001ff00 */
[----:B------:R-:W0:Y:S04]  /*9fb0*/  I2F.F64.S16 R4, R22 ;  /* 0x0000001600047312 */ /* 0x000e280000101c00 */
[----:B0-----:R0:W-:Y:S01]  /*9fc0*/  STG.E.128 desc[UR36][R8.64], R4 ;  /* 0x0000000408007986 */ /* 0x0011e2000c101d24 */
[----:B------:R-:W-:Y:S05]  /*9fd0*/  BRA `(.L_x_18858) ;  /* 0x0000000000fc7947 */ /* 0x000fea0003800000 */
.L_x_18877:
[----:B------:R-:W-:-:S13]  /*9fe0*/  ISETP.NE.AND P0, PT, R0, 0xf, PT ;  /* 0x0000000f0000780c */ /* 0x000fda0003f05270 */
[----:B------:R-:W-:Y:S05]  /*9ff0*/  @!P0 BRA `(.L_x_18879) ;  /* 0x0000000000e88947 */ /* 0x000fea0003800000 */
[----:B------:R-:W-:-:S13]  /*a000*/  ISETP.NE.AND P0, PT, R0, 0x17, PT ;  /* 0x000000170000780c */ /* 0x000fda0003f05270 */
[----:B------:R-:W-:Y:S05]  /*a010*/  @!P0 BRA `(.L_x_18880) ;  /* 0x0000000000908947 */ /* 0x000fea0003800000 */
[----:B------:R-:W-:-:S13]  /*a020*/  ISETP.NE.AND P0, PT, R0, 0x18, PT ;  /* 0x000000180000780c */ /* 0x000fda0003f05270 */
[----:B------:R-:W-:Y:S05]  /*a030*/  @!P0 BRA `(.L_x_18881) ;  /* 0x0000000000448947 */ /* 0x000fea0003800000 */
.L_x_18857:
        /* <DEDUP_REMOVED lines=16> */
.L_x_18882:
[----:B------:R-:W-:Y:S05]  /*a140*/  BRA `(.L_x_18858) ;  /* 0x0000000000a07947 */ /* 0x000fea0003800000 */
.L_x_18881:
        /* <DEDUP_REMOVED lines=13> */
.L_x_18884:
[----:B------:R-:W-:Y:S05]  /*a220*/  BSYNC.RECONVERGENT B0 ;  /* 0x0000000000007941 */ /* 0x000fea0003800200 */
.L_x_18883:
[----:B------:R-:W-:-:S05]  /*a230*/  LOP3.LUT R3, R0, 0x80, R3, 0xf8, !PT ;  /* 0x0000008000037812 */ /* 0x000fca00078ef803 */
[----:B------:R0:W-:Y:S01]  /*a240*/  STG.E.U8 desc[UR36][R8.64], R3 ;  /* 0x0000000308007986 */ /* 0x0001e2000c101124 */
[----:B------:R-:W-:Y:S05]  /*a250*/  BRA `(.L_x_18858) ;  /* 0x00000000005c7947 */ /* 0x000fea0003800000 */
.L_x_18880:
        /* <DEDUP_REMOVED lines=12> */
.L_x_18886:
[----:B------:R-:W-:Y:S01]  /*a320*/  IMAD.MOV.U32 R0, RZ, RZ, 0x7f ;  /* 0x0000007fff007424 */ /* 0x000fe200078e00ff */
[----:B------:R-:W-:-:S04]  /*a330*/  ISETP.GT.U32.AND P0, PT, R3, 0x7f800000, PT ;  /* 0x7f8000000300780c */ /* 0x000fc80003f04070 */
[----:B------:R-:W-:-:S09]  /*a340*/  SEL R0, R0, 0x7c, P0 ;  /* 0x0000007c00007807 */ /* 0x000fd20000000000 */
.L_x_18887:
[----:B------:R-:W-:Y:S05]  /*a350*/  BSYNC.RECONVERGENT B0 ;  /* 0x0000000000007941 */ /* 0x000fea0003800200 */
.L_x_18885:
[----:B------:R-:W-:-:S04]  /*a360*/  SHF.R.U32.HI R3, RZ, 0x18, R5 ;  /* 0x00000018ff037819 */ /* 0x000fc80000011605 */
[----:B------:R-:W-:-:S05]  /*a370*/  LOP3.LUT R3, R0, 0x80, R3, 0xf8, !PT ;  /* 0x0000008000037812 */ /* 0x000fca00078ef803 */
[----:B------:R0:W-:Y:S01]  /*a380*/  STG.E.U8 desc[UR36][R8.64], R3 ;  /* 0x0000000308007986 */ /* 0x0001e2000c101124 */
[----:B------:R-:W-:Y:S05]  /*a390*/  BRA `(.L_x_18858) ;  /* 0x00000000000c7947 */ /* 0x000fea0003800000 */
.L_x_18879:
[----:B------:R-:W0:Y:S02]  /*a3a0*/  I2F.S16 R0, R22 ;  /* 0x0000001600007306 */ /* 0x000e240000101400 */
[----:B0-----:R-:W-:-:S05]  /*a3b0*/  F2FP.BF16.F32.PACK_AB R0, RZ, R0 ;  /* 0x00000000ff00723e */ /* 0x001fca00000010ff */
[----:B------:R0:W-:Y:S02]  /*a3c0*/  STG.E.U16 desc[UR36][R8.64], R0 ;  /* 0x0000000008007986 */ /* 0x0001e4000c101524 */
.L_x_18858:
[----:B------:R-:W-:-:S07]  /*a3d0*/  VIADD R17, R17, 0x80 ;  /* 0x0000008011117836 */ /* 0x000fce0000000000 */
.L_x_18817:
[----:B------:R-:W-:Y:S05]  /*a3e0*/  BSYNC.RECONVERGENT B7 ;  /* 0x0000000000077941 */ /* 0x000fea0003800200 */
.L_x_18778:
        /* <DEDUP_REMOVED lines=21> */
.L_x_18891:
[----:B------:R-:W-:Y:S01]  /*a540*/  STG.E.U8 desc[UR36][R2.64], R19 ;  /* 0x0000001302007986 */ /* 0x000fe2000c101124 */
[----:B------:R-:W-:Y:S05]  /*a550*/  EXIT ;  /* 0x000000000000794d */ /* 0x000fea0003800000 */
.L_x_18890:
        /* <DEDUP_REMOVED lines=10> */
.L_x_18894:
[----:B------:R-:W-:-:S05]  /*a600*/  PRMT R5, R19, 0x9910, RZ ;  /* 0x0000991013057816 */ /* 0x000fca00000000ff */
[----:B------:R-:W-:Y:S01]  /*a610*/  STG.E desc[UR36][R2.64], R5 ;  /* 0x0000000502007986 */ /* 0x000fe2000c101924 */
[----:B------:R-:W-:Y:S05]  /*a620*/  EXIT ;  /* 0x000000000000794d */ /* 0x000fea0003800000 */
.L_x_18893:
[----:B------:R-:W-:Y:S01]  /*a630*/  STG.E.U16 desc[UR36][R2.64], R19 ;  /* 0x0000001302007986 */ /* 0x000fe2000c101524 */
[----:B------:R-:W-:Y:S05]  /*a640*/  EXIT ;  /* 0x000000000000794d */ /* 0x000fea0003800000 */
.L_x_18889:
        /* <DEDUP_REMOVED lines=9> */
.L_x_18896:
[----:B------:R-:W0:Y:S02]  /*a6e0*/  I2F.S16 R0, R19 ;  /* 0x0000001300007306 */ /* 0x000e240000101400 */
[----:B0-----:R-:W-:-:S05]  /*a6f0*/  F2FP.F16.F32.PACK_AB R0, RZ, R0 ;  /* 0x00000000ff00723e */ /* 0x001fca00000000ff */
[----:B------:R-:W-:Y:S01]  /*a700*/  STG.E.U16 desc[UR36][R2.64], R0 ;  /* 0x0000000002007986 */ /* 0x000fe2000c101524 */
[----:B------:R-:W-:Y:S05]  /*a710*/  EXIT ;  /* 0x000000000000794d */ /* 0x000fea0003800000 */
.L_x_18895:
        /* <DEDUP_REMOVED lines=10> */
.L_x_18898:
[----:B------:R-:W0:Y:S02]  /*a7c0*/  I2F.S16 R19, R19 ;  /* 0x0000001300137306 */ /* 0x000e240000101400 */
[----:B0-----:R-:W-:-:S04]  /*a7d0*/  F2FP.F16.F32.PACK_AB R5, RZ, R19 ;  /* 0x00000013ff05723e */ /* 0x001fc800000000ff */
[----:B------:R-:W-:-:S05]  /*a7e0*/  PRMT R5, R5, 0x5410, RZ ;  /* 0x0000541005057816 */ /* 0x000fca00000000ff */
[----:B------:R-:W-:Y:S01]  /*a7f0*/  STG.E desc[UR36][R2.64], R5 ;  /* 0x0000000502007986 */ /* 0x000fe2000c101924 */
[----:B------:R-:W-:Y:S05]  /*a800*/  EXIT ;  /* 0x000000000000794d */ /* 0x000fea0003800000 */
.L_x_18897:
[----:B------:R-:W0:Y:S02]  /*a810*/  I2F.F64.S16 R4, R19 ;  /* 0x0000001300047312 */ /* 0x000e240000101c00 */
[----:B0-----:R-:W-:Y:S01]  /*a820*/  STG.E.64 desc[UR36][R2.64], R4 ;  /* 0x0000000402007986 */ /* 0x001fe2000c101b24 */
[----:B------:R-:W-:Y:S05]  /*a830*/  EXIT ;  /* 0x000000000000794d */ /* 0x000fea0003800000 */
.L_x_18888:
        /* <DEDUP_REMOVED lines=12> */
.L_x_18902:
        /* <DEDUP_REMOVED lines=18> */
.L_x_18905:
[----:B------:R-:W-:-:S04]  /*aa20*/  SHF.R.U32.HI R5, RZ, 0x18, R5 ;  /* 0x00000018ff057819 */ /* 0x000fc80000011605 */
[----:B------:R-:W-:-:S07]  /*aa30*/  LOP3.LUT R0, R0, 0x80, R5, 0xf8, !PT ;  /* 0x0000008000007812 */ /* 0x000fce00078ef805 */
.L_x_18904:
[----:B------:R-:W-:Y:S05]  /*aa40*/  BSYNC.RECONVERGENT B0 ;  /* 0x0000000000007941 */ /* 0x000fea0003800200 */
.L_x_18903:
[----:B------:R-:W-:Y:S01]  /*aa50*/  STG.E.U8 desc[UR36][R2.64], R0 ;  /* 0x0000000002007986 */ /* 0x000fe2000c101124 */
[----:B------:R-:W-:Y:S05]  /*aa60*/  EXIT ;  /* 0x000000000000794d */ /* 0x000fea0003800000 */
.L_x_18901:
        /* <DEDUP_REMOVED lines=18> */
.L_x_18908:
[----:B------:R-:W-:-:S04]  /*ab90*/  SHF.R.U32.HI R5, RZ, 0x18, R5 ;  /* 0x00000018ff057819 */ /* 0x000fc80000011605 */
[----:B------:R-:W-:-:S07]  /*aba0*/  LOP3.LUT R0, R0, 0x80, R5, 0xf8, !PT ;  /* 0x0000008000007812 */ /* 0x000fce00078ef805 */
.L_x_18907:
[----:B------:R-:W-:Y:S05]  /*abb0*/  BSYNC.RECONVERGENT B0 ;  /* 0x0000000000007941 */ /* 0x000fea0003800200 */
.L_x_18906:
[----:B------:R-:W-:Y:S01]  /*abc0*/  STG.E.U8 desc[UR36][R2.64], R0 ;  /* 0x0000000002007986 */ /* 0x000fe2000c101124 */
[----:B------:R-:W-:Y:S05]  /*abd0*/  EXIT ;  /* 0x000000000000794d */ /* 0x000fea0003800000 */
.L_x_18900:
        /* <DEDUP_REMOVED lines=22> */
.L_x_18910:
[----:B------:R-:W-:-:S04]  /*ad40*/  PRMT R4, R19, 0x9910, RZ ;  /* 0x0000991013047816 */ /* 0x000fc800000000ff */
[----:B------:R-:W-:-:S05]  /*ad50*/  SHF.R.S32.HI R5, RZ, 0x1f, R4 ;  /* 0x0000001fff057819 */ /* 0x000fca0000011404 */
[----:B------:R-:W-:Y:S01]  /*ad60*/  STG.E.64 desc[UR36][R2.64], R4 ;  /* 0x0000000402007986 */ /* 0x000fe2000c101b24 */
[----:B------:R-:W-:Y:S05]  /*ad70*/  EXIT ;  /* 0x000000000000794d */ /* 0x000fea0003800000 */
.L_x_18909:
[----:B------:R-:W-:-:S05]  /*ad80*/  PRMT R5, R19, 0x9910, RZ ;  /* 0x0000991013057816 */ /* 0x000fca00000000ff */
[----:B------:R-:W-:Y:S01]  /*ad90*/  STG.E desc[UR36][R2.64], R5 ;  /* 0x0000000502007986 */ /* 0x000fe2000c101924 */
[----:B------:R-:W-:Y:S05]  /*ada0*/  EXIT ;  /* 0x000000000000794d */ /* 0x000fea0003800000 */
.L_x_18899:
        /* <DEDUP_REMOVED lines=11> */
.L_x_18912:
[----:B------:R-:W-:Y:S01]  /*ae60*/  CS2R R6, SRZ ;  /* 0x0000000000067805 */ /* 0x000fe2000001ff00 */
[----:B------:R-:W0:Y:S04]  /*ae70*/  I2F.F64.S16 R4, R19 ;  /* 0x0000001300047312 */ /* 0x000e280000101c00 */
[----:B0-----:R-:W-:Y:S01]  /*ae80*/  STG.E.128 desc[UR36][R2.64], R4 ;  /* 0x0000000402007986 */ /* 0x001fe2000c101d24 */
[----:B------:R-:W-:Y:S05]  /*ae90*/  EXIT ;  /* 0x000000000000794d */ /* 0x000fea0003800000 */
.L_x_18911:
[----:B------:R-:W-:-:S13]  /*aea0*/  ISETP.NE.AND P0, PT, R0, 0xf, PT ;  /* 0x0000000f0000780c */ /* 0x000fda0003f05270 */
[----:B------:R-:W-:Y:S05]  /*aeb0*/  @!P0 BRA `(.L_x_18913) ;  /* 0x0000000000e88947 */ /* 0x000fea0003800000 */
[----:B------:R-:W-:-:S13]  /*aec0*/  ISETP.NE.AND P0, PT, R0, 0x17, PT ;  /* 0x000000170000780c */ /* 0x000fda0003f05270 */
[----:B------:R-:W-:Y:S05]  /*aed0*/  @!P0 BRA `(.L_x_18914) ;  /* 0x0000000000908947 */ /* 0x000fea0003800000 */
[----:B------:R-:W-:-:S13]  /*aee0*/  ISETP.NE.AND P0, PT, R0, 0x18, PT ;  /* 0x000000180000780c */ /* 0x000fda0003f05270 */
[----:B------:R-:W-:Y:S05]  /*aef0*/  @!P0 BRA `(.L_x_18915) ;  /* 0x0000000000448947 */ /* 0x000fea0003800000 */
.L_x_18892:
        /* <DEDUP_REMOVED lines=16> */
.L_x_18916:
[----:B------:R-:W-:Y:S05]  /*b000*/  EXIT ;  /* 0x000000000000794d */ /* 0x000fea0003800000 */
.L_x_18915:
        /* <DEDUP_REMOVED lines=13> */
.L_x_18918:
[----:B------:R-:W-:Y:S05]  /*b0e0*/  BSYNC.RECONVERGENT B0 ;  /* 0x0000000000007941 */ /* 0x000fea0003800200 */
.L_x_18917:
[----:B------:R-:W-:-:S05]  /*b0f0*/  LOP3.LUT R5, R0, 0x80, R5, 0xf8, !PT ;  /* 0x0000008000057812 */ /* 0x000fca00078ef805 */
[----:B------:R-:W-:Y:S01]  /*b100*/  STG.E.U8 desc[UR36][R2.64], R5 ;  /* 0x0000000502007986 */ /* 0x000fe2000c101124 */
[----:B------:R-:W-:Y:S05]  /*b110*/  EXIT ;  /* 0x000000000000794d */ /* 0x000fea0003800000 */
.L_x_18914:
        /* <DEDUP_REMOVED lines=12> */
.L_x_18920:
[----:B------:R-:W-:Y:S01]  /*b1e0*/  IMAD.MOV.U32 R0, RZ, RZ, 0x7f ;  /* 0x0000007fff007424 */ /* 0x000fe200078e00ff */
[----:B------:R-:W-:-:S04]  /*b1f0*/  ISETP.GT.U32.AND P0, PT, R4, 0x7f800000, PT ;  /* 0x7f8000000400780c */ /* 0x000fc80003f04070 */
[----:B------:R-:W-:-:S09]  /*b200*/  SEL R0, R0, 0x7c, P0 ;  /* 0x0000007c00007807 */ /* 0x000fd20000000000 */
.L_x_18921:
[----:B------:R-:W-:Y:S05]  /*b210*/  BSYNC.RECONVERGENT B0 ;  /* 0x0000000000007941 */ /* 0x000fea0003800200 */
.L_x_18919:
[----:B------:R-:W-:-:S04]  /*b220*/  SHF.R.U32.HI R5, RZ, 0x18, R5 ;  /* 0x00000018ff057819 */ /* 0x000fc80000011605 */
[----:B------:R-:W-:-:S05]  /*b230*/  LOP3.LUT R5, R0, 0x80, R5, 0xf8, !PT ;  /* 0x0000008000057812 */ /* 0x000fca00078ef805 */
[----:B------:R-:W-:Y:S01]  /*b240*/  STG.E.U8 desc[UR36][R2.64], R5 ;  /* 0x0000000502007986 */ /* 0x000fe2000c101124 */
[----:B------:R-:W-:Y:S05]  /*b250*/  EXIT ;  /* 0x000000000000794d */ /* 0x000fea0003800000 */
.L_x_18913:
[----:B------:R-:W0:Y:S02]  /*b260*/  I2F.S16 R0, R19 ;  /* 0x0000001300007306 */ /* 0x000e240000101400 */
[----:B0-----:R-:W-:-:S05]  /*b270*/  F2FP.BF16.F32.PACK_AB R0, RZ, R0 ;  /* 0x00000000ff00723e */ /* 0x001fca00000010ff */
[----:B------:R-:W-:Y:S01]  /*b280*/  STG.E.U16 desc[UR36][R2.64], R0 ;  /* 0x0000000002007986 */ /* 0x000fe2000c101524 */
[----:B------:R-:W-:Y:S05]  /*b290*/  EXIT ;  /* 0x000000000000794d */ /* 0x000fea0003800000 */
.L_x_18922:
        /* <DEDUP_REMOVED lines=14> */
.L_x_41038:


//--------------------- .text._ZN2at6native18elementwise_kernelILi128ELi4EZNS0_22gpu_kernel_impl_nocastINS0_13BinaryFunctorIsssZZZNS0_19minimum_kernel_cudaERNS_18TensorIteratorBaseEENKUlvE_clEvENKUlvE3_clEvEUlssE_EEEEvS5_RKT_EUliE_EEviT1_ --------------------------
	.section	.text._ZN2at6native18elementwise_kernelILi128ELi4EZNS0_22gpu_kernel_impl_nocastINS0_13BinaryFunctorIsssZZZNS0_19minimum_kernel_cudaERNS_18TensorIteratorBaseEENKUlvE_clEvENKUlvE3_clEvEUlssE_EEEEvS5_RKT_EUliE_EEviT1_,"ax",@progbits
	.align	128
        .global         _ZN2at6native18elementwise_kernelILi128ELi4EZNS0_22gpu_kernel_impl_nocastINS0_13BinaryFunctorIsssZZZNS0_19minimum_kernel_cudaERNS_18TensorIteratorBaseEENKUlvE_clEvENKUlvE3_clEvEUlssE_EEEEvS5_RKT_EUliE_EEviT1_
        .type           _ZN2at6native18elementwise_kernelILi128ELi4EZNS0_22gpu_kernel_impl_nocastINS0_13BinaryFunctorIsssZZZNS0_19minimum_kernel_cudaERNS_18TensorIteratorBaseEENKUlvE_clEvENKUlvE3_clEvEUlssE_EEEEvS5_RKT_EUliE_EEviT1_,@function
        .size           _ZN2at6native18elementwise_kernelILi128ELi4EZNS0_22gpu_kernel_impl_nocastINS0_13BinaryFunctorIsssZZZNS0_19minimum_kernel_cudaERNS_18TensorIteratorBaseEENKUlvE_clEvENKUlvE3_clEvEUlssE_EEEEvS5_RKT_EUliE_EEviT1_,(.L_x_41039 - _ZN2at6native18elementwise_kernelILi128ELi4EZNS0_22gpu_kernel_impl_nocastINS0_13BinaryFunctorIsssZZZNS0_19minimum_kernel_cudaERNS_18TensorIteratorBaseEENKUlvE_clEvENKUlvE3_clEvEUlssE_EEEEvS5_RKT_EUliE_EEviT1_)
        .other          _ZN2at6native18elementwise_kernelILi128ELi4EZNS0_22gpu_kernel_impl_nocastINS0_13BinaryFunctorIsssZZZNS0_19minimum_kernel_cudaERNS_18TensorIteratorBaseEENKUlvE_clEvENKUlvE3_clEvEUlssE_EEEEvS5_RKT_EUliE_EEviT1_,@"STO_CUDA_ENTRY STV_DEFAULT"
_ZN2at6native18elementwise_kernelILi128ELi4EZNS0_22gpu_kernel_impl_nocastINS0_13BinaryFunctorIsssZZZNS0_19minimum_kernel_cudaERNS_18TensorIteratorBaseEENKUlvE_clEvENKUlvE3_clEvEUlssE_EEEEvS5_RKT_EUliE_EEviT1_:
.text._ZN2at6native18elementwise_kernelILi128ELi4EZNS0_22gpu_kernel_impl_nocastINS0_13BinaryFunctorIsssZZZNS0_19minimum_kernel_cudaERNS_18TensorIteratorBaseEENKUlvE_clEvENKUlvE3_clEvEUlssE_EEEEvS5_RKT_EUliE_EEviT1_:
        /* <DEDUP_REMOVED lines=17> */
[----:B-1----:R-:W2:Y:S03]  /*0110*/  LDG.E.U16 R6, desc[UR6][R6.64] ;  /* 0x0000000606067981 */ /* 0x002ea6000c1e1500 */
[----:B------:R-:W0:Y:S01]  /*0120*/  LDC.64 R8, c[0x0][0x5e8] ;  /* 0x00017a00ff087b82 */ /* 0x000e220000000a00 */
[----:B------:R-:W-:-:S04]  /*0130*/  IADD3 R3, PT, PT, R3, 0x80, RZ ;  /* 0x0000008003037810 */ /* 0x000fc80007ffe0ff */
[----:B------:R-:W-:-:S13]  /*0140*/  ISETP.GE.AND P0, PT, R3, UR4, PT ;  /* 0x0000000403007c0c */ /* 0x000fda000bf06270 */
[----:B------:R-:W-:Y:S05]  /*0150*/  @P0 BREAK.RELIABLE B1 ;  /* 0x0000000000010942 */ /* 0x000fea0003800100 */
[----:B--2---:R-:W-:-:S05]  /*0160*/  VIMNMX.S16x2 R0, PT, PT, R4, R6, PT ;  /* 0x0000000604007248 */ /* 0x004fca0003fe0300 */
[----:B0-----:R0:W-:Y:S01]  /*0170*/  STG.E.U16 desc[UR6][R8.64], R0 ;  /* 0x0000000008007986 */ /* 0x0011e2000c101506 */
[----:B------:R-:W-:Y:S05]  /*0180*/  @P0 BRA `(.L_x_18927) ;  /* 0x0000000000500947 */ /* 0x000fea0003800000 */
[----:B------:R-:W1:Y:S08]  /*0190*/  LDC.64 R4, c[0x0][0x5f0] ;  /* 0x00017c00ff047b82 */ /* 0x000e700000000a00 */
[----:B------:R-:W2:Y:S01]  /*01a0*/  LDC.64 R6, c[0x0][0x5f8] ;  /* 0x00017e00ff067b82 */ /* 0x000ea20000000a00 */
[----:B-1----:R-:W3:Y:S04]  /*01b0*/  LDG.E.U16 R4, desc[UR6][R4.64] ;  /* 0x0000000604047981 */ /* 0x002ee8000c1e1500 */
[----:B--2---:R-:W3:Y:S03]  /*01c0*/  LDG.E.U16 R6, desc[UR6][R6.64] ;  /* 0x0000000606067981 */ /* 0x004ee6000c1e1500 */
[----:B0-----:R-:W0:Y:S01]  /*01d0*/  LDC.64 R8, c[0x0][0x5e8] ;  /* 0x00017a00ff087b82 */ /* 0x001e220000000a00 */
[----:B------:R-:W-:-:S02]  /*01e0*/  IADD3 R3, PT, PT, R3, 0x80, RZ ;  /* 0x0000008003037810 */ /* 0x000fc40007ffe0ff */
[----:B---3--:R-:W-:-:S05]  /*01f0*/  VIMNMX.S16x2 R0, PT, PT, R4, R6, PT ;  /* 0x0000000604007248 */ /* 0x008fca0003fe0300 */
[----:B0-----:R0:W-:Y:S02]  /*0200*/  STG.E.U16 desc[UR6][R8.64], R0 ;  /* 0x0000000008007986 */ /* 0x0011e4000c101506 */
.L_x_18926:
[----:B------:R-:W-:-:S13]  /*0210*/  ISETP.GE.AND P0, PT, R3, UR4, PT ;  /* 0x0000000403007c0c */ /* 0x000fda000bf06270 */
[----:B------:R-:W-:Y:S05]  /*0220*/  @P0 BREAK.RELIABLE B1 ;  /* 0x0000000000010942 */ /* 0x000fea0003800100 */
[----:B------:R-:W-:Y:S05]  /*0230*/  @P0 BRA `(.L_x_18927) ;  /* 0x0000000000240947 */ /* 0x000fea0003800000 */
[----:B------:R-:W-:Y:S05]  /*0240*/  BSYNC.RELIABLE B1 ;  /* 0x0000000000017941 */ /* 0x000fea0003800100 */
.L_x_18925:
        /* <DEDUP_REMOVED lines=8> */
.L_x_18927:
[----:B------:R-:W-:Y:S05]  /*02d0*/  BSYNC.RECONVERGENT B0 ;  /* 0x0000000000007941 */ /* 0x000fea0003800200 */
.L_x_18924:
[----:B------:R-:W-:Y:S05]  /*02e0*/  WARPSYNC.ALL ;  /* 0x0000000000007948 */ /* 0x000fea0003800000 */
[----:B------:R-:W-:-:S13]  /*02f0*/  ISETP.GE.AND P0, PT, R3, UR4, PT ;  /* 0x0000000403007c0c */ /* 0x000fda000bf06270 */
[----:B------:R-:W-:Y:S05]  /*0300*/  @P0 EXIT ;  /* 0x000000000000094d */ /* 0x000fea0003800000 */
[----:B------:R-:W2:Y:S08]  /*0310*/  LDC.64 R2, c[0x0][0x5f0] ;  /* 0x00017c00ff027b82 */ /* 0x000eb00000000a00 */
[----:B------:R-:W3:Y:S01]  /*0320*/  LDC.64 R4, c[0x0][0x5f8] ;  /* 0x00017e00ff047b82 */ /* 0x000ee20000000a00 */
[----:B--2---:R-:W0:Y:S04]  /*0330*/  LDG.E.U16 R2, desc[UR6][R2.64] ;  /* 0x0000000602027981 */ /* 0x004e28000c1e1500 */
[----:B---3--:R-:W0:Y:S03]  /*0340*/  LDG.E.U16 R4, desc[UR6][R4.64] ;  /* 0x0000000604047981 */ /* 0x008e26000c1e1500 */
[----:B------:R-:W2:Y:S01]  /*0350*/  LDC.64 R6, c[0x0][0x5e8] ;  /* 0x00017a00ff067b82 */ /* 0x000ea20000000a00 */
[----:B01----:R-:W-:-:S05]  /*0360*/  VIMNMX.S16x2 R0, PT, PT, R2, R4, PT ;  /* 0x0000000402007248 */ /* 0x003fca0003fe0300 */
[----:B--2---:R-:W-:Y:S01]  /*0370*/  STG.E.U16 desc[UR6][R6.64], R0 ;  /* 0x0000000006007986 */ /* 0x004fe2000c101506 */
[----:B------:R-:W-:Y:S05]  /*0380*/  EXIT ;  /* 0x000000000000794d */ /* 0x000fea0003800000 */
.L_x_18923:
        /* <DEDUP_REMOVED lines=356> */
.L_x_18931:
[----:B------:R-:W0:Y:S02]  /*19d0*/  LDCU.128 UR8, c[0x0][0x5f0] ;  /* 0x0000be00ff0877ac */ /* 0x000e240008000c00 */
[----:B0-----:R-:W-:Y:S02]  /*19e0*/  IADD3 R6, P0, PT, R6, UR8, RZ ;  /* 0x0000000806067c10 */ /* 0x001fe4000ff1e0ff */
[----:B------:R-:W-:Y:S02]  /*19f0*/  IADD3 R8, P1, PT, R4, UR10, RZ ;  /* 0x0000000a04087c10 */ /* 0x000fe4000ff3e0ff */
[----:B------:R-:W-:Y:S01]  /*1a00*/  IADD3.X R7, PT, PT, RZ, UR9, RZ, P0, !PT ;  /* 0x00000009ff077c10 */ /* 0x000fe200087fe4ff */
[----:B------:R-:W0:Y:S01]  /*1a10*/  LDCU.64 UR8, c[0x0][0x5e8] ;  /* 0x0000bd00ff0877ac */ /* 0x000e220008000a00 */
[----:B------:R-:W-:-:S03]  /*1a20*/  IADD3.X R9, PT, PT, RZ, UR11, RZ, P1, !PT ;  /* 0x0000000bff097c10 */ /* 0x000fc60008ffe4ff */
[----:B------:R-:W2:Y:S04]  /*1a30*/  LDG.E.U16 R6, desc[UR6][R6.64] ;  /* 0x0000000606067981 */ /* 0x000ea8000c1e1500 */
[----:B------:R-:W2:Y:S01]  /*1a40*/  LDG.E.U16 R8, desc[UR6][R8.64] ;  /* 0x0000000608087981 */ /* 0x000ea2000c1e1500 */
[----:B------:R-:W-:Y:S02]  /*1a50*/  IADD3 R3, PT, PT, R3, 0x80, RZ ;  /* 0x0000008003037810 */ /* 0x000fe40007ffe0ff */
[----:B0-----:R-:W-:-:S04]  /*1a60*/  IADD3 R4, P0, PT, R5, UR8, RZ ;  /* 0x0000000805047c10 */ /* 0x001fc8000ff1e0ff */
[----:B------:R-:W-:Y:S02]  /*1a70*/  IADD3.X R5, PT, PT, RZ, UR9, RZ, P0, !PT ;  /* 0x00000009ff057c10 */ /* 0x000fe400087fe4ff */
[----:B------:R-:W-:-:S13]  /*1a80*/  ISETP.GE.AND P0, PT, R3, UR4, PT ;  /* 0x0000000403007c0c */ /* 0x000fda000bf06270 */
[----:B------:R-:W-:Y:S05]  /*1a90*/  @P0 BREAK.RELIABLE B1 ;  /* 0x0000000000010942 */ /* 0x000fea0003800100 */
[----:B--2---:R-:W-:-:S05]  /*1aa0*/  VIMNMX.S16x2 R7, PT, PT, R6, R8, PT ;  /* 0x0000000806077248 */ /* 0x004fca0003fe0300 */
[----:B------:R0:W-:Y:S01]  /*1ab0*/  STG.E.U16 desc[UR6][R4.64], R7 ;  /* 0x0000000704007986 */ /* 0x0001e2000c101506 */
        /* <DEDUP_REMOVED lines=349> */
.L_x_18933:
        /* <DEDUP_REMOVED lines=11> */
[----:B--2---:R-:W-:-:S05]  /*3140*/  VIMNMX.S16x2 R7, PT, PT, R6, R8, PT ;  /* 0x0000000806077248 */ /* 0x004fca0003fe0300 */
[----:B------:R0:W-:Y:S02]  /*3150*/  STG.E.U16 desc[UR6][R4.64], R7 ;  /* 0x0000000704007986 */ /* 0x0001e4000c101506 */
.L_x_18930:
[----:B------:R-:W-:-:S13]  /*3160*/  ISETP.GE.AND P0, PT, R3, UR4, PT ;  /* 0x0000000403007c0c */ /* 0x000fda000bf06270 */
[----:B------:R-:W-:Y:S05]  /*3170*/  @P0 BREAK.RELIABLE B1 ;  /* 0x0000000000010942 */ /* 0x000fea0003800100 */
[----:B------:R-:W-:Y:S05]  /*3180*/  @P0 BRA `(.L_x_18932) ;  /* 0x0000001400a80947 */ /* 0x000fea0003800000 */
[----:B------:R-:W-:Y:S05]  /*3190*/  BSYNC.RELIABLE B1 ;  /* 0x0000000000017941 */ /* 0x000fea0003800100 */
.L_x_18929:
        /* <DEDUP_REMOVED lines=348> */
.L_x_18934:
        /* <DEDUP_REMOVED lines=13> */
.L_x_18932:
[----:B------:R-:W-:Y:S05]  /*4830*/  BSYNC.RECONVERGENT B0 ;  /* 0x0000000000007941 */ /* 0x000fea0003800200 */
.L_x_18928:
        /* <DEDUP_REMOVED lines=351> */
.L_x_18935:
[----:B------:R-:W0:Y:S01]  /*5e30*/  LDCU.128 UR8, c[0x0][0x5f0] ;  /* 0x0000be00ff0877ac */ /* 0x000e220008000c00 */
[----:B------:R-:W1:Y:S01]  /*5e40*/  LDCU.64 UR4, c[0x0][0x5e8] ;  /* 0x0000bd00ff0477ac */ /* 0x000e620008000a00 */
[----:B0-----:R-:W-:Y:S02]  /*5e50*/  IADD3 R4, P0, PT, R4, UR8, RZ ;  /* 0x0000000804047c10 */ /* 0x001fe4000ff1e0ff */
[----:B------:R-:W-:Y:S02]  /*5e60*/  IADD3 R6, P1, PT, R2, UR10, RZ ;  /* 0x0000000a02067c10 */ /* 0x000fe4000ff3e0ff */
[----:B------:R-:W-:Y:S02]  /*5e70*/  IADD3.X R5, PT, PT, RZ, UR9, RZ, P0, !PT ;  /* 0x00000009ff057c10 */ /* 0x000fe400087fe4ff */
[----:B------:R-:W-:-:S03]  /*5e80*/  IADD3.X R7, PT, PT, RZ, UR11, RZ, P1, !PT ;  /* 0x0000000bff077c10 */ /* 0x000fc60008ffe4ff */
[----:B------:R-:W2:Y:S04]  /*5e90*/  LDG.E.U16 R4, desc[UR6][R4.64] ;  /* 0x0000000604047981 */ /* 0x000ea8000c1e1500 */
[----:B------:R-:W2:Y:S01]  /*5ea0*/  LDG.E.U16 R6, desc[UR6][R6.64] ;  /* 0x0000000606067981 */ /* 0x000ea2000c1e1500 */
[----:B-1----:R-:W-:-:S04]  /*5eb0*/  IADD3 R2, P0, PT, R3, UR4, RZ ;  /* 0x0000000403027c10 */ /* 0x002fc8000ff1e0ff */
[----:B------:R-:W-:Y:S02]  /*5ec0*/  IADD3.X R3, PT, PT, RZ, UR5, RZ, P0, !PT ;  /* 0x00000005ff037c10 */ /* 0x000fe400087fe4ff */
[----:B--2---:R-:W-:-:S05]  /*5ed0*/  VIMNMX.S16x2 R0, PT, PT, R4, R6, PT ;  /* 0x0000000604007248 */ /* 0x004fca0003fe0300 */
[----:B------:R-:W-:Y:S01]  /*5ee0*/  STG.E.U16 desc[UR6][R2.64], R0 ;  /* 0x0000000002007986 */ /* 0x000fe2000c101506 */
[----:B------:R-:W-:Y:S05]  /*5ef0*/  EXIT ;  /* 0x000000000000794d */ /* 0x000fea0003800000 */
.L_x_18936:
        /* <DEDUP_REMOVED lines=16> */
.L_x_41039:


//--------------------- .text._ZN2at6native27unrolled_elementwise_kernelINS0_13BinaryFunctorIsssZZZNS0_19minimum_kernel_cudaERNS_18TensorIteratorBaseEENKUlvE_clEvENKUlvE3_clEvEUlssE_EESt5arrayIPcLm3EELi4E23TrivialOffsetCalculatorILi2EjESC_ILi1EjENS0_6memory15LoadWithoutCastENSF_16StoreWithoutCastEEEviT_T0_T2_T3_T4_T5_ --------------------------
	.section	.text._ZN2at6native27unrolled_elementwise_kernelINS0_13BinaryFunctorIsssZZZNS0_19minimum_kernel_cudaERNS_18TensorIteratorBaseEENKUlvE_clEvENKUlvE3_clEvEUlssE_EESt5arrayIPcLm3EELi4E23TrivialOffsetCalculatorILi2EjESC_ILi1EjENS0_6memory15LoadWithoutCastENSF_16StoreWithoutCastEEEviT_T0_T2_T3_T4_T5_,"ax",@progbits
	.align	128
        .global         _ZN2at6native27unrolled_elementwise_kernelINS0_13BinaryFunctorIsssZZZNS0_19minimum_kernel_cudaERNS_18TensorIteratorBaseEENKUlvE_clEvENKUlvE3_clEvEUlssE_EESt5arrayIPcLm3EELi4E23TrivialOffsetCalculatorILi2EjESC_ILi1EjENS0_6memory15LoadWithoutCastENSF_16StoreWithoutCastEEEviT_T0_T2_T3_T4_T5_
        .type           _ZN2at6native27unrolled_elementwise_kernelINS0_13BinaryFunctorIsssZZZNS0_19minimum_kernel_cudaERNS_18TensorIteratorBaseEENKUlvE_clEvENKUlvE3_clEvEUlssE_EESt5arrayIPcLm3EELi4E23TrivialOffsetCalculatorILi2EjESC_ILi1EjENS0_6memory15LoadWithoutCastENSF_16StoreWithoutCastEEEviT_T0_T2_T3_T4_T5_,@function
        .size           _ZN2at6native27unrolled_elementwise_kernelINS0_13BinaryFunctorIsssZZZNS0_19minimum_kernel_cudaERNS_18TensorIteratorBaseEENKUlvE_clEvENKUlvE3_clEvEUlssE_EESt5arrayIPcLm3EELi4E23TrivialOffsetCalculatorILi2EjESC_ILi1EjENS0_6memory15LoadWithoutCastENSF_16StoreWithoutCastEEEviT_T0_T2_T3_T4_T5_,(.L_x_41040 - _ZN2at6native27unrolled_elementwise_kernelINS0_13BinaryFunctorIsssZZZNS0_19minimum_kernel_cudaERNS_18TensorIteratorBaseEENKUlvE_clEvENKUlvE3_clEvEUlssE_EESt5arrayIPcLm3EELi4E23TrivialOffsetCalculatorILi2EjESC_ILi1EjENS0_6memory15LoadWithoutCastENSF_16StoreWithoutCastEEEviT_T0_T2_T3_T4_T5_)
        .other          _ZN2at6native27unrolled_elementwise_kernelINS0_13BinaryFunctorIsssZZZNS0_19minimum_kernel_cudaERNS_18TensorIteratorBaseEENKUlvE_clEvENKUlvE3_clEvEUlssE_EESt5arrayIPcLm3EELi4E23TrivialOffsetCalculatorILi2EjESC_ILi1EjENS0_6memory15LoadWithoutCastENSF_16StoreWithoutCastEEEviT_T0_T2_T3_T4_T5_,@"STO_CUDA_ENTRY STV_DEFAULT"
_ZN2at6native27unrolled_elementwise_kernelINS0_13BinaryFunctorIsssZZZNS0_19minimum_kernel_cudaERNS_18TensorIteratorBaseEENKUlvE_clEvENKUlvE3_clEvEUlssE_EESt5arrayIPcLm3EELi4E23TrivialOffsetCalculatorILi2EjESC_ILi1EjENS0_6memory15LoadWithoutCastENSF_16StoreWithoutCastEEEviT_T0_T2_T3_T4_T5_:
.text._ZN2at6native27unrolled_elementwise_kernelINS0_13BinaryFunctorIsssZZZNS0_19minimum_kernel_cudaERNS_18TensorIteratorBaseEENKUlvE_clEvENKUlvE3_clEvEUlssE_EESt5arrayIPcLm3EELi4E23TrivialOffsetCalculatorILi2EjESC_ILi1EjENS0_6memory15LoadWithoutCastENSF_16StoreWithoutCastEEEviT_T0_T2_T3_T4_T5_:
[----:B------:R-:W-:Y:S01]  /*0000*/  LDC R1, c[0x0][0x37c] ;  /* 0x0000df00ff017b82 */ /* 0x000fe20000000800 */
[----:B------:R-:W0:Y:S07]  /*0010*/  S2R R3, SR_CTAID.X ;  /* 0x0000000000037919 */ /* 0x000e2e0000002500 */
[----:B------:R-:W0:Y:S01]  /*0020*/  LDC R2, c[0x0][0x380] ;  /* 0x0000e000ff027b82 */ /* 0x000e220000000800 */
[----:B------:R-:W1:Y:S01]  /*0030*/  LDCU.64 UR4, c[0x0][0x358] ;  /* 0x00006b00ff0477ac */ /* 0x000e620008000a00 */
[----:B------:R-:W-:Y:S01]  /*0040*/  PRMT R4, RZ, 0x7610, R4 ;  /* 0x00007610ff047816 */ /* 0x000fe20000000004 */
[----:B------:R-:W2:Y:S05]  /*0050*/  S2R R0, SR_TID.X ;  /* 0x0000000000007919 */ /* 0x000eaa0000002100 */
[----:B------:R-:W3:Y:S08]  /*0060*/  LDC.64 R26, c[0x0][0x390] ;  /* 0x0000e400ff1a7b82 */ /* 0x000ef00000000a00 */
[----:B------:R-:W4:Y:S08]  /*0070*/  LDC.64 R28, c[0x0][0x398] ;  /* 0x0000e600ff1c7b82 */ /* 0x000f300000000a00 */
[----:B------:R-:W5:Y:S01]  /*0080*/  LDC.64 R6, c[0x0][0x390] ;  /* 0x0000e400ff067b82 */ /* 0x000f620000000a00 */
[----:B0-----:R-:W-:-:S07]  /*0090*/  IMAD R5, R3, -0x200, R2 ;  /* 0xfffffe0003057824 */ /* 0x001fce00078e0202 */
[----:B------:R-:W0:Y:S01]  /*00a0*/  LDC.64 R16, c[0x0][0x398] ;  /* 0x0000e600ff107b82 */ /* 0x000e220000000a00 */
[----:B------:R-:W-:Y:S01]  /*00b0*/  PRMT R2, RZ, 0x7610, R2 ;  /* 0x00007610ff027816 */ /* 0x000fe20000000002 */
[----:B--2---:R-:W-:Y:S01]  /*00c0*/  IMAD.MOV.U32 R9, RZ, RZ, R0 ;  /* 0x000000ffff097224 */ /* 0x004fe200078e0000 */
[----:B------:R-:W-:-:S05]  /*00d0*/  ISETP.GE.AND P0, PT, R0, R5, PT ;  /* 0x000000050000720c */ /* 0x000fca0003f06270 */
[----:B------:R-:W2:Y:S08]  /*00e0*/  LDC.64 R18, c[0x0][0x390] ;  /* 0x0000e400ff127b82 */ /* 0x000eb00000000a00 */
[----:B------:R-:W2:Y:S01]  /*00f0*/  LDC.64 R20, c[0x0][0x398] ;  /* 0x0000e600ff147b82 */ /* 0x000ea20000000a00 */
[----:B------:R-:W-:Y:S01]  /*0100*/  @!P0 VIADD R0, R9, 0x80 ;  /* 0x0000008009008836 */ /* 0x000fe20000000000 */
[----:B------:R-:W-:-:S04]  /*0110*/  @!P0 LEA R13, R3, R9, 0x9 ;  /* 0x00000009030d8211 */ /* 0x000fc800078e48ff */
[----:B------:R-:W-:Y:S01]  /*0120*/  ISETP.GE.AND P1, PT, R0, R5, PT ;  /* 0x000000050000720c */ /* 0x000fe20003f26270 */
[C---:B---3--:R-:W-:Y:S01]  /*0130*/  @!P0 IMAD.WIDE.U32 R26, R13.reuse, 0x2, R26 ;  /* 0x000000020d1a8825 */ /* 0x048fe200078e001a */
[----:B------:R-:W3:Y:S03]  /*0140*/  LDC.64 R22, c[0x0][0x390] ;  /* 0x0000e400ff167b82 */ /* 0x000ee60000000a00 */
[----:B----4-:R-:W-:-:S05]  /*0150*/  @!P0 IMAD.WIDE.U32 R28, R13, 0x2, R28 ;  /* 0x000000020d1c8825 */ /* 0x010fca00078e001c */
[----:B------:R-:W4:Y:S01]  /*0160*/  LDC.64 R24, c[0x0][0x398] ;  /* 0x0000e600ff187b82 */ /* 0x000f220000000a00 */
[----:B------:R-:W-:Y:S01]  /*0170*/  PRMT R8, RZ, 0x7610, R8 ;  /* 0x00007610ff087816 */ /* 0x000fe20000000008 */
[----:B-1----:R-:W4:Y:S01]  /*0180*/  @!P0 LDG.E.U16 R4, desc[UR4][R26.64] ;  /* 0x000000041a048981 */ /* 0x002f22000c1e1500 */
[----:B------:R-:W-:Y:S01]  /*0190*/  @!P1 IMAD R15, R3, 0x200, R0 ;  /* 0x00000200030f9824 */ /* 0x000fe200078e0200 */
[----:B------:R-:W-:Y:S02]  /*01a0*/  @!P1 IADD3 R0, PT, PT, R0, 0x80, RZ ;  /* 0x0000008000009810 */ /* 0x000fe40007ffe0ff */
[----:B------:R-:W-:Y:S01]  /*01b0*/  PRMT R10, RZ, 0x7610, R10 ;  /* 0x00007610ff0a7816 */ /* 0x000fe2000000000a */
[C---:B-----5:R-:W-:Y:S01]  /*01c0*/  @!P1 IMAD.WIDE.U32 R6, R15.reuse, 0x2, R6 ;  /* 0x000000020f069825 */ /* 0x060fe200078e0006 */
[----:B------:R-:W-:Y:S01]  /*01d0*/  ISETP.GE.AND P3, PT, R0, R5, PT ;  /* 0x000000050000720c */ /* 0x000fe20003f66270 */
[----:B------:R-:W5:Y:S01]  /*01e0*/  @!P0 LDG.E.U16 R2, desc[UR4][R28.64] ;  /* 0x000000041c028981 */ /* 0x000f62000c1e1500 */
[----:B------:R-:W-:Y:S01]  /*01f0*/  PRMT R12, RZ, 0x7610, R12 ;  /* 0x00007610ff0c7816 */ /* 0x000fe2000000000c */
[----:B0-----:R-:W-:-:S10]  /*0200*/  @!P1 IMAD.WIDE.U32 R16, R15, 0x2, R16 ;  /* 0x000000020f109825 */ /* 0x001fd400078e0010 */
[----:B------:R-:W-:Y:S02]  /*0210*/  @!P3 IMAD R11, R3, 0x200, R0 ;  /* 0x00000200030bb824 */ /* 0x000fe400078e0200 */
[----:B------:R-:W-:Y:S01]  /*0220*/  @!P3 VIADD R0, R0, 0x80 ;  /* 0x000000800000b836 */ /* 0x000fe20000000000 */
[----:B------:R-:W-:Y:S01]  /*0230*/  PRMT R14, RZ, 0x7610, R14 ;  /* 0x00007610ff0e7816 */ /* 0x000fe2000000000e */
[----:B--2---:R-:W-:-:S03]  /*0240*/  @!P3 IMAD.WIDE.U32 R18, R11, 0x2, R18 ;  /* 0x000000020b12b825 */ /* 0x004fc600078e0012 */
[----:B------:R-:W-:Y:S01]  /*0250*/  ISETP.GE.AND P2, PT, R0, R5, PT ;  /* 0x000000050000720c */ /* 0x000fe20003f46270 */
[----:B------:R-:W-:Y:S01]  /*0260*/  @!P3 IMAD.WIDE.U32 R20, R11, 0x2, R20 ;  /* 0x000000020b14b825 */ /* 0x000fe200078e0014 */
[----:B------:R-:W2:Y:S04]  /*0270*/  @!P3 LDG.E.U16 R8, desc[UR4][R18.64] ;  /* 0x000000041208b981 */ /* 0x000ea8000c1e1500 */
[----:B------:R-:W2:Y:S07]  /*0280*/  @!P3 LDG.E.U16 R10, desc[UR4][R20.64] ;  /* 0x00000004140ab981 */ /* 0x000eae000c1e1500 */
[--C-:B------:R-:W-:Y:S01]  /*0290*/  @!P2 IMAD R13, R3, 0x200, R0.reuse ;  /* 0x00000200030da824 */ /* 0x100fe200078e0200 */
[----:B------:R-:W-:-:S03]  /*02a0*/  PRMT R0, RZ, 0x7610, R0 ;  /* 0x00007610ff007816 */ /* 0x000fc60000000000 */
[----:B---3--:R-:W-:-:S03]  /*02b0*/  @!P2 IMAD.WIDE.U32 R22, R13, 0x2, R22 ;  /* 0x000000020d16a825 */ /* 0x008fc600078e0016 */
[----:B------:R0:W3:Y:S01]  /*02c0*/  @!P1 LDG.E.U16 R0, desc[UR4][R6.64] ;  /* 0x0000000406009981 */ /* 0x0000e2000c1e1500 */
[----:B----4-:R-:W-:-:S03]  /*02d0*/  @!P2 IMAD.WIDE.U32 R24, R13, 0x2, R24 ;  /* 0x000000020d18a825 */ /* 0x010fc600078e0018 */
[----:B------:R-:W4:Y:S04]  /*02e0*/  @!P2 LDG.E.U16 R12, desc[UR4][R22.64] ;  /* 0x00000004160ca981 */ /* 0x000f28000c1e1500 */
[----:B------:R-:W4:Y:S01]  /*02f0*/  @!P2 LDG.E.U16 R14, desc[UR4][R24.64] ;  /* 0x00000004180ea981 */ /* 0x000f22000c1e1500 */
[----:B0-----:R-:W-:-:S06]  /*0300*/  PRMT R6, RZ, 0x7610, R6 ;  /* 0x00007610ff067816 */ /* 0x001fcc0000000006 */
[----:B------:R-:W3:Y:S01]  /*0310*/  @!P1 LDG.E.U16 R6, desc[UR4][R16.64] ;  /* 0x0000000410069981 */ /* 0x000ee2000c1e1500 */
[----:B------:R-:W-:Y:S01]  /*0320*/  ISETP.GE.AND P0, PT, R9, R5, PT ;  /* 0x000000050900720c */ /* 0x000fe20003f06270 */
[----:B------:R-:W-:Y:S04]  /*0330*/  BSSY.RECONVERGENT B0, `(.L_x_18937) ;  /* 0x000001b000007945 */ /* 0x000fe80003800200 */
[----:B------:R-:W-:Y:S01]  /*0340*/  BSSY.RELIABLE B1, `(.L_x_18938) ;  /* 0x0000013000017945 */ /* 0x000fe20003800100 */
[----:B-----5:R-:W-:Y:S02]  /*0350*/  VIMNMX.S16x2 R2, PT, PT, R4, R2, PT ;  /* 0x0000000204027248 */ /* 0x020fe40003fe0300 */
[----:B--2---:R-:W-:Y:S02]  /*0360*/  VIMNMX.S16x2 R8, PT, PT, R8, R10, PT ;  /* 0x0000000a08087248 */ /* 0x004fe40003fe0300 */
[----:B----4-:R-:W-:-:S02]  /*0370*/  VIMNMX.S16x2 R12, PT, PT, R12, R14, PT ;  /* 0x0000000e0c0c7248 */ /* 0x010fc40003fe0300 */
[----:B---3--:R-:W-:Y:S01]  /*0380*/  VIMNMX.S16x2 R0, PT, PT, R0, R6, PT ;  /* 0x0000000600007248 */ /* 0x008fe20003fe0300 */
        /* <DEDUP_REMOVED lines=14> */
.L_x_18939:
[----:B------:R-:W-:Y:S05]  /*0470*/  BSYNC.RELIABLE B1 ;  /* 0x0000000000017941 */ /* 0x000fea0003800100 */
.L_x_18938:
[----:B------:R-:W-:-:S13]  /*0480*/  ISETP.GE.AND P0, PT, R9, R5, PT ;  /* 0x000000050900720c */ /* 0x000fda0003f06270 */
[----:B0-----:R-:W0:Y:S01]  /*0490*/  @!P0 LDC.64 R6, c[0x0][0x388] ;  /* 0x0000e200ff068b82 */ /* 0x001e220000000a00 */
[----:B------:R-:W-:Y:S01]  /*04a0*/  @!P0 LEA R11, R3, R9, 0x9 ;  /* 0x00000009030b8211 */ /* 0x000fe200078e48ff */
[----:B------:R-:W-:-:S04]  /*04b0*/  @!P0 VIADD R9, R9, 0x80 ;  /* 0x0000008009098836 */ /* 0x000fc80000000000 */
[----:B0-----:R-:W-:-:S05]  /*04c0*/  @!P0 IMAD.WIDE.U32 R6, R11, 0x2, R6 ;  /* 0x000000020b068825 */ /* 0x001fca00078e0006 */
[----:B------:R1:W-:Y:S02]  /*04d0*/  @!P0 STG.E.U16 desc[UR4][R6.64], R8 ;  /* 0x0000000806008986 */ /* 0x0003e4000c101504 */
.L_x_18940:
[----:B------:R-:W-:Y:S05]  /*04e0*/  BSYNC.RECONVERGENT B0 ;  /* 0x0000000000007941 */ /* 0x000fea0003800200 */
.L_x_18937:
[----:B------:R-:W-:Y:S05]  /*04f0*/  WARPSYNC.ALL ;  /* 0x0000000000007948 */ /* 0x000fea0003800000 */
[----:B------:R-:W-:-:S13]  /*0500*/  ISETP.GE.AND P0, PT, R9, R5, PT ;  /* 0x000000050900720c */ /* 0x000fda0003f06270 */
[----:B------:R-:W-:Y:S05]  /*0510*/  @P0 EXIT ;  /* 0x000000000000094d */ /* 0x000fea0003800000 */
[----:B------:R-:W0:Y:S01]  /*0520*/  LDC.64 R4, c[0x0][0x388] ;  /* 0x0000e200ff047b82 */ /* 0x000e220000000a00 */
[----:B------:R-:W-:-:S05]  /*0530*/  LEA R3, R3, R9, 0x9 ;  /* 0x0000000903037211 */ /* 0x000fca00078e48ff */
[----:B0-----:R-:W-:-:S05]  /*0540*/  IMAD.WIDE.U32 R2, R3, 0x2, R4 ;  /* 0x0000000203027825 */ /* 0x001fca00078e0004 */
[----:B------:R-:W-:Y:S01]  /*0550*/  STG.E.U16 desc[UR4][R2.64], R12 ;  /* 0x0000000c02007986 */ /* 0x000fe2000c101504 */
[----:B------:R-:W-:Y:S05]  /*0560*/  EXIT ;  /* 0x000000000000794d */ /* 0x000fea0003800000 */
.L_x_18941:
        /* <DEDUP_REMOVED lines=9> */
.L_x_41040:


//--------------------- .text._ZN2at6native29vectorized_elementwise_kernelILi2ENS0_13BinaryFunctorIsssZZZNS0_19minimum_kernel_cudaERNS_18TensorIteratorBaseEENKUlvE_clEvENKUlvE3_clEvEUlssE_EESt5arrayIPcLm3EEEEviT0_T1_ --------------------------
	.section	.text._ZN2at6native29vectorized_elementwise_kernelILi2ENS0_13BinaryFunctorIsssZZZNS0_19minimum_kernel_cudaERNS_18TensorIteratorBaseEENKUlvE_clEvENKUlvE3_clEvEUlssE_EESt5arrayIPcLm3EEEEviT0_T1_,"ax",@progbits
	.align	128
        .global         _ZN2at6native29vectorized_elementwise_kernelILi2ENS0_13BinaryFunctorIsssZZZNS0_19minimum_kernel_cudaERNS_18TensorIteratorBaseEENKUlvE_clEvENKUlvE3_clEvEUlssE_EESt5arrayIPcLm3EEEEviT0_T1_
        .type           _ZN2at6native29vectorized_elementwise_kernelILi2ENS0_13BinaryFunctorIsssZZZNS0_19minimum_kernel_cudaERNS_18TensorIteratorBaseEENKUlvE_clEvENKUlvE3_clEvEUlssE_EESt5arrayIPcLm3EEEEviT0_T1_,@function
        .size           _ZN2at6native29vectorized_elementwise_kernelILi2ENS0_13BinaryFunctorIsssZZZNS0_19minimum_kernel_cudaERNS_18TensorIteratorBaseEENKUlvE_clEvENKUlvE3_clEvEUlssE_EESt5arrayIPcLm3EEEEviT0_T1_,(.L_x_41041 - _ZN2at6native29vectorized_elementwise_kernelILi2ENS0_13BinaryFunctorIsssZZZNS0_19minimum_kernel_cudaERNS_18TensorIteratorBaseEENKUlvE_clEvENKUlvE3_clEvEUlssE_EESt5arrayIPcLm3EEEEviT0_T1_)
        .other          _ZN2at6native29vectorized_elementwise_kernelILi2ENS0_13BinaryFunctorIsssZZZNS0_19minimum_kernel_cudaERNS_18TensorIteratorBaseEENKUlvE_clEvENKUlvE3_clEvEUlssE_EESt5arrayIPcLm3EEEEviT0_T1_,@"STO_CUDA_ENTRY STV_DEFAULT"
_ZN2at6native29vectorized_elementwise_kernelILi2ENS0_13BinaryFunctorIsssZZZNS0_19minimum_kernel_cudaERNS_18TensorIteratorBaseEENKUlvE_clEvENKUlvE3_clEvEUlssE_EESt5arrayIPcLm3EEEEviT0_T1_:
.text._ZN2at6native29vectorized_elementwise_kernelILi2ENS0_13BinaryFunctorIsssZZZNS0_19minimum_kernel_cudaERNS_18TensorIteratorBaseEENKUlvE_clEvENKUlvE3_clEvEUlssE_EESt5arrayIPcLm3EEEEviT0_T1_:
        /* <DEDUP_REMOVED lines=18> */
[----:B------:R-:W0:Y:S01]  /*0120*/  LDC.64 R22, c[0x0][0x390] ;  /* 0x0000e400ff167b82 */ /* 0x000e220000000a00 */
[----:B------:R-:W-:-:S07]  /*0130*/  PRMT R2, RZ, 0x7610, R2 ;  /* 0x00007610ff027816 */ /* 0x000fce0000000002 */
[----:B------:R-:W5:Y:S01]  /*0140*/  LDC.64 R32, c[0x0][0x398] ;  /* 0x0000e600ff207b82 */ /* 0x000f620000000a00 */
[----:B------:R-:W-:Y:S02]  /*0150*/  @!P2 VIADD R20, R7, 0x80 ;  /* 0x000000800714a836 */ /* 0x000fe40000000000 */
[----:B------:R-:W-:-:S03]  /*0160*/  @!P2 IMAD.IADD R11, R3, 0x1, R7 ;  /* 0x00000001030ba824 */ /* 0x000fc600078e0207 */
[----:B------:R-:W-:Y:S01]  /*0170*/  ISETP.GE.U32.AND P3, PT, R20, R5, PT ;  /* 0x000000051400720c */ /* 0x000fe20003f66070 */
[C---:B-1----:R-:W-:Y:S01]  /*0180*/  @!P2 IMAD.WIDE.U32 R26, R11.reuse, 0x2, R26 ;  /* 0x000000020b1aa825 */ /* 0x042fe200078e001a */
[----:B------:R-:W1:Y:S03]  /*0190*/  LDC.64 R12, c[0x0][0x390] ;  /* 0x0000e400ff0c7b82 */ /* 0x000e660000000a00 */
[----:B--2---:R-:W-:Y:S01]  /*01a0*/  @!P2 IMAD.WIDE.U32 R8, R11, 0x2, R8 ;  /* 0x000000020b08a825 */ /* 0x004fe200078e0008 */
[----:B------:R2:W5:Y:S04]  /*01b0*/  @!P2 LDG.E.U16 R30, desc[UR4][R26.64] ;  /* 0x000000041a1ea981 */ /* 0x000568000c1e1500 */
[----:B------:R-:W5:Y:S01]  /*01c0*/  @!P2 LDG.E.U16 R28, desc[UR4][R8.64] ;  /* 0x00000004081ca981 */ /* 0x000f62000c1e1500 */
[----:B------:R-:W1:Y:S02]  /*01d0*/  LDC.64 R14, c[0x0][0x398] ;  /* 0x0000e600ff0e7b82 */ /* 0x000e640000000a00 */
[----:B------:R-:W-:-:S02]  /*01e0*/  @!P3 IMAD.IADD R19, R3, 0x1, R20 ;  /* 0x000000010313b824 */ /* 0x000fc400078e0214 */
[----:B------:R-:W-:Y:S02]  /*01f0*/  @!P3 VIADD R20, R20, 0x80 ;  /* 0x000000801414b836 */ /* 0x000fe40000000000 */
[C---:B---3--:R-:W-:Y:S02]  /*0200*/  @!P3 IMAD.WIDE.U32 R24, R19.reuse, 0x2, R24 ;  /* 0x000000021318b825 */ /* 0x048fe400078e0018 */
[----:B------:R-:W3:Y:S01]  /*0210*/  LDC.64 R34, c[0x0][0x398] ;  /* 0x0000e600ff227b82 */ /* 0x000ee20000000a00 */
[----:B------:R-:W-:Y:S01]  /*0220*/  ISETP.GE.U32.AND P0, PT, R20, R5, PT ;  /* 0x000000051400720c */ /* 0x000fe20003f06070 */
[----:B----4-:R-:W-:Y:S01]  /*0230*/  @!P3 IMAD.WIDE.U32 R36, R19, 0x2, R36 ;  /* 0x000000021324b825 */ /* 0x010fe200078e0024 */
[----:B------:R4:W3:Y:S04]  /*0240*/  @!P3 LDG.E.U16 R0, desc[UR4][R24.64] ;  /* 0x000000041800b981 */ /* 0x0008e8000c1e1500 */
[----:B------:R0:W3:Y:S01]  /*0250*/  @!P3 LDG.E.U16 R2, desc[UR4][R36.64] ;  /* 0x000000042402b981 */ /* 0x0000e2000c1e1500 */
[----:B------:R-:W3:Y:S06]  /*0260*/  LDC.64 R18, c[0x0][0x390] ;  /* 0x0000e400ff127b82 */ /* 0x000eec0000000a00 */
[----:B------:R-:W-:-:S02]  /*0270*/  @!P0 IMAD.IADD R17, R3, 0x1, R20 ;  /* 0x0000000103118824 */ /* 0x000fc400078e0214 */
[----:B------:R-:W-:Y:S01]  /*0280*/  @!P0 VIADD R20, R20, 0x80 ;  /* 0x0000008014148836 */ /* 0x000fe20000000000 */
[----:B------:R-:W-:Y:S01]  /*0290*/  PRMT R4, RZ, 0x7610, R4 ;  /* 0x00007610ff047816 */ /* 0x000fe20000000004 */
[----:B--2---:R-:W2:Y:S03]  /*02a0*/  LDC.64 R26, c[0x0][0x390] ;  /* 0x0000e400ff1a7b82 */ /* 0x004ea60000000a00 */
[----:B------:R-:W-:Y:S02]  /*02b0*/  ISETP.GE.U32.AND P1, PT, R20, R5, PT ;  /* 0x000000051400720c */ /* 0x000fe40003f26070 */
[----:B------:R-:W-:-:S03]  /*02c0*/  PRMT R6, RZ, 0x7610, R6 ;  /* 0x00007610ff067816 */ /* 0x000fc60000000006 */
[----:B----4-:R-:W4:Y:S08]  /*02d0*/  LDC.64 R24, c[0x0][0x398] ;  /* 0x0000e600ff187b82 */ /* 0x010f300000000a00 */
[----:B------:R-:W-:Y:S01]  /*02e0*/  @!P1 IMAD.IADD R11, R3, 0x1, R20 ;  /* 0x00000001030b9824 */ /* 0x000fe200078e0214 */
[----:B------:R-:W-:Y:S01]  /*02f0*/  PRMT R10, RZ, 0x7610, R10 ;  /* 0x00007610ff0a7816 */ /* 0x000fe2000000000a */
[----:B------:R-:W-:Y:S01]  /*0300*/  @!P1 VIADD R20, R20, 0x80 ;  /* 0x0000008014149836 */ /* 0x000fe20000000000 */
[----:B------:R-:W-:Y:S01]  /*0310*/  PRMT R8, RZ, 0x7610, R8 ;  /* 0x00007610ff087816 */ /* 0x000fe20000000008 */
[----:B0-----:R-:W0:Y:S03]  /*0320*/  LDC.64 R36, c[0x0][0x390] ;  /* 0x0000e400ff247b82 */ /* 0x001e260000000a00 */
[----:B------:R-:W-:-:S13]  /*0330*/  ISETP.GE.U32.AND P2, PT, R20, R5, PT ;  /* 0x000000051400720c */ /* 0x000fda0003f46070 */
[----:B------:R-:W-:Y:S02]  /*0340*/  @!P2 IMAD.IADD R9, R3, 0x1, R20 ;  /* 0x000000010309a824 */ /* 0x000fe400078e0214 */
[----:B------:R-:W-:-:S05]  /*0350*/  @!P2 VIADD R20, R20, 0x80 ;  /* 0x000000801414a836 */ /* 0x000fca0000000000 */
[----:B------:R-:W-:Y:S01]  /*0360*/  ISETP.GE.U32.AND P3, PT, R20, R5, PT ;  /* 0x000000051400720c */ /* 0x000fe20003f66070 */
[----:B------:R-:W-:-:S04]  /*0370*/  @!P2 IMAD.WIDE.U32 R22, R9, 0x2, R22 ;  /* 0x000000020916a825 */ /* 0x000fc800078e0016 */
[----:B-----5:R-:W-:-:S04]  /*0380*/  @!P2 IMAD.WIDE.U32 R32, R9, 0x2, R32 ;  /* 0x000000020920a825 */ /* 0x020fc800078e0020 */
[----:B-1----:R-:W-:-:S04]  /*0390*/  @!P0 IMAD.WIDE.U32 R12, R17, 0x2, R12 ;  /* 0x00000002110c8825 */ /* 0x002fc800078e000c */
[----:B------:R-:W-:Y:S01]  /*03a0*/  @!P0 IMAD.WIDE.U32 R14, R17, 0x2, R14 ;  /* 0x00000002110e8825 */ /* 0x000fe200078e000e */
[----:B------:R1:W5:Y:S03]  /*03b0*/  @!P0 LDG.E.U16 R4, desc[UR4][R12.64] ;  /* 0x000000040c048981 */ /* 0x000366000c1e1500 */
[----:B------:R-:W-:Y:S01]  /*03c0*/  @!P3 IMAD.IADD R9, R3, 0x1, R20 ;  /* 0x000000010309b824 */ /* 0x000fe200078e0214 */
[----:B------:R2:W5:Y:S01]  /*03d0*/  @!P0 LDG.E.U16 R6, desc[UR4][R14.64] ;  /* 0x000000040e068981 */ /* 0x000562000c1e1500 */
[----:B------:R-:W-:-:S05]  /*03e0*/  @!P3 VIADD R20, R20, 0x80 ;  /* 0x000000801414b836 */ /* 0x000fca0000000000 */
[----:B------:R-:W-:Y:S02]  /*03f0*/  ISETP.GE.U32.AND P0, PT, R20, R5, PT ;  /* 0x000000051400720c */ /* 0x000fe40003f06070 */
[----:B-1----:R-:W-:Y:S01]  /*0400*/  PRMT R12, RZ, 0x7610, R12 ;  /* 0x00007610ff0c7816 */ /* 0x002fe2000000000c */
[----:B---3--:R-:W-:Y:S01]  /*0410*/  @!P1 IMAD.WIDE.U32 R34, R11, 0x2, R34 ;  /* 0x000000020b229825 */ /* 0x008fe200078e0022 */
[----:B--2---:R-:W-:-:S04]  /*0420*/  PRMT R14, RZ, 0x7610, R14 ;  /* 0x00007610ff0e7816 */ /* 0x004fc8000000000e */
[----:B------:R1:W2:Y:S01]  /*0430*/  @!P2 LDG.E.U16 R12, desc[UR4][R22.64] ;  /* 0x00000004160ca981 */ /* 0x0002a2000c1e1500 */
[----:B------:R-:W-:-:S03]  /*0440*/  @!P1 IMAD.WIDE.U32 R18, R11, 0x2, R18 ;  /* 0x000000020b129825 */ /* 0x000fc600078e0012 */
[----:B------:R-:W3:Y:S01]  /*0450*/  @!P1 LDG.E.U16 R10, desc[UR4][R34.64] ;  /* 0x00000004220a9981 */ /* 0x000ee2000c1e1500 */
[----:B------:R-:W-:-:S03]  /*0460*/  @!P0 IMAD.IADD R11, R3, 0x1, R20 ;  /* 0x00000001030b8824 */ /* 0x000fc600078e0214 */
[----:B------:R4:W2:Y:S01]  /*0470*/  @!P2 LDG.E.U16 R14, desc[UR4][R32.64] ;  /* 0x00000004200ea981 */ /* 0x0008a2000c1e1500 */
[----:B-1----:R-:W1:Y:S01]  /*0480*/  LDC.64 R22, c[0x0][0x390] ;  /* 0x0000e400ff167b82 */ /* 0x002e620000000a00 */
[----:B------:R-:W-:Y:S02]  /*0490*/  @!P0 VIADD R20, R20, 0x80 ;  /* 0x0000008014148836 */ /* 0x000fe40000000000 */
[----:B------:R0:W3:Y:S03]  /*04a0*/  @!P1 LDG.E.U16 R8, desc[UR4][R18.64] ;  /* 0x0000000412089981 */ /* 0x0000e6000c1e1500 */
[----:B------:R-:W-:Y:S02]  /*04b0*/  ISETP.GE.U32.AND P1, PT, R20, R5, PT ;  /* 0x000000051400720c */ /* 0x000fe40003f26070 */
[----:B----4-:R-:W4:Y:S08]  /*04c0*/  LDC.64 R32, c[0x0][0x398] ;  /* 0x0000e600ff207b82 */ /* 0x010f300000000a00 */
[----:B------:R-:W4:Y:S01]  /*04d0*/  LDC.64 R34, c[0x0][0x398] ;  /* 0x0000e600ff227b82 */ /* 0x000f220000000a00 */
[----:B------:R-:W-:Y:S01]  /*04e0*/  @!P3 IMAD.WIDE.U32 R26, R9, 0x2, R26 ;  /* 0x00000002091ab825 */ /* 0x000fe200078e001a */
[----:B------:R-:W-:-:S03]  /*04f0*/  PRMT R16, RZ, 0x7610, R16 ;  /* 0x00007610ff107816 */ /* 0x000fc60000000010 */
[----:B------:R-:W-:Y:S01]  /*0500*/  @!P3 IMAD.WIDE.U32 R24, R9, 0x2, R24 ;  /* 0x000000020918b825 */ /* 0x000fe200078e0018 */
[----:B0-----:R-:W-:Y:S02]  /*0510*/  PRMT R18, RZ, 0x7610, R18 ;  /* 0x00007610ff127816 */ /* 0x001fe40000000012 */
[----:B------:R0:W3:Y:S01]  /*0520*/  @!P3 LDG.E.U16 R16, desc[UR4][R26.64] ;  /* 0x000000041a10b981 */ /* 0x0000e2000c1e1500 */
[--C-:B------:R-:W-:Y:S01]  /*0530*/  @!P1 IMAD.IADD R9, R3, 0x1, R20.reuse ;  /* 0x0000000103099824 */ /* 0x100fe200078e0214 */
[----:B------:R-:W-:Y:S01]  /*0540*/  PRMT R20, RZ, 0x7610, R20 ;  /* 0x00007610ff147816 */ /* 0x000fe20000000014 */
[C---:B-1----:R-:W-:Y:S01]  /*0550*/  @!P0 IMAD.WIDE.U32 R22, R11.reuse, 0x2, R22 ;  /* 0x000000020b168825 */ /* 0x042fe200078e0016 */
[----:B------:R1:W3:Y:S04]  /*0560*/  @!P3 LDG.E.U16 R18, desc[UR4][R24.64] ;  /* 0x000000041812b981 */ /* 0x0002e8000c1e1500 */
[----:B------:R1:W3:Y:S01]  /*0570*/  @!P0 LDG.E.U16 R20, desc[UR4][R22.64] ;  /* 0x0000000416148981 */ /* 0x0002e2000c1e1500 */
[----:B----4-:R-:W-:Y:S01]  /*0580*/  @!P0 IMAD.WIDE.U32 R32, R11, 0x2, R32 ;  /* 0x000000020b208825 */ /* 0x010fe200078e0020 */
[----:B0-----:R-:W-:-:S03]  /*0590*/  PRMT R26, RZ, 0x7610, R26 ;  /* 0x00007610ff1a7816 */ /* 0x001fc6000000001a */
[----:B------:R-:W-:Y:S01]  /*05a0*/  @!P1 IMAD.WIDE.U32 R36, R9, 0x2, R36 ;  /* 0x0000000209249825 */ /* 0x000fe200078e0024 */
[----:B-1----:R-:W-:-:S03]  /*05b0*/  PRMT R24, RZ, 0x7610, R24 ;  /* 0x00007610ff187816 */ /* 0x002fc60000000018 */
[----:B------:R-:W-:Y:S01]  /*05c0*/  @!P1 IMAD.WIDE.U32 R34, R9, 0x2, R34 ;  /* 0x0000000209229825 */ /* 0x000fe200078e0022 */
[----:B------:R-:W-:Y:S02]  /*05d0*/  PRMT R22, RZ, 0x7610, R22 ;  /* 0x00007610ff167816 */ /* 0x000fe40000000016 */
[----:B------:R-:W4:Y:S04]  /*05e0*/  @!P1 LDG.E.U16 R24, desc[UR4][R36.64] ;  /* 0x0000000424189981 */ /* 0x000f28000c1e1500 */
[----:B------:R-:W4:Y:S04]  /*05f0*/  @!P0 LDG.E.U16 R22, desc[UR4][R32.64] ;  /* 0x0000000420168981 */ /* 0x000f28000c1e1500 */
[----:B------:R-:W4:Y:S01]  /*0600*/  @!P1 LDG.E.U16 R26, desc[UR4][R34.64] ;  /* 0x00000004221a9981 */ /* 0x000f22000c1e1500 */
[----:B------:R-:W-:Y:S01]  /*0610*/  ISETP.GE.U32.AND P0, PT, R7, R5, PT ;  /* 0x000000050700720c */ /* 0x000fe20003f06070 */
[----:B------:R-:W-:Y:S04]  /*0620*/  BSSY.RECONVERGENT B0, `(.L_x_18943) ;  /* 0x000003b000007945 */ /* 0x000fe80003800200 */
[----:B------:R-:W-:Y:S01]  /*0630*/  BSSY.RELIABLE B1, `(.L_x_18944) ;  /* 0x0000033000017945 */ /* 0x000fe20003800100 */
[----:B------:R-:W-:-:S02]  /*0640*/  VIMNMX.S16x2 R28, PT, PT, R30, R28, PT ;  /* 0x0000001c1e1c7248 */ /* 0x000fc40003fe0300 */
[----:B------:R-:W-:Y:S02]  /*0650*/  VIMNMX.S16x2 R0, PT, PT, R0, R2, PT ;  /* 0x0000000200007248 */ /* 0x000fe40003fe0300 */
[----:B-----5:R-:W-:Y:S02]  /*0660*/  VIMNMX.S16x2 R4, PT, PT, R4, R6, PT ;  /* 0x0000000604047248 */ /* 0x020fe40003fe0300 */
[----:B--2---:R-:W-:Y:S02]  /*0670*/  VIMNMX.S16x2 R12, PT, PT, R12, R14, PT ;  /* 0x0000000e0c0c7248 */ /* 0x004fe40003fe0300 */
[----:B---3--:R-:W-:Y:S02]  /*0680*/  VIMNMX.S16x2 R8, PT, PT, R8, R10, PT ;  /* 0x0000000a08087248 */ /* 0x008fe40003fe0300 */
[----:B------:R-:W-:Y:S02]  /*0690*/  VIMNMX.S16x2 R16, PT, PT, R16, R18, PT ;  /* 0x0000001210107248 */ /* 0x000fe40003fe0300 */
[----:B----4-:R-:W-:-:S02]  /*06a0*/  VIMNMX.S16x2 R20, PT, PT, R20, R22, PT ;  /* 0x0000001614147248 */ /* 0x010fc40003fe0300 */
[----:B------:R-:W-:Y:S01]  /*06b0*/  VIMNMX.S16x2 R24, PT, PT, R24, R26, PT ;  /* 0x0000001a18187248 */ /* 0x000fe20003fe0300 */
        /* <DEDUP_REMOVED lines=13> */
.L_x_18945:
[----:B------:R-:W-:-:S13]  /*0790*/  ISETP.GE.U32.AND P0, PT, R7, R5, PT ;  /* 0x000000050700720c */ /* 0x000fda0003f06070 */
[----:B------:R-:W-:Y:S05]  /*07a0*/  @P0 BRA `(.L_x_18947) ;  /* 0x0000000000300947 */ /* 0x000fea0003800000 */
[----:B0-----:R-:W0:Y:S01]  /*07b0*/  LDC.64 R10, c[0x0][0x388] ;  /* 0x0000e200ff0a7b82 */ /* 0x001e220000000a00 */
[----:B------:R-:W-:Y:S02]  /*07c0*/  IMAD.IADD R9, R3, 0x1, R7 ;  /* 0x0000000103097824 */ /* 0x000fe400078e0207 */
[----:B------:R-:W-:Y:S02]  /*07d0*/  VIADD R7, R7, 0x80 ;  /* 0x0000008007077836 */ /* 0x000fe40000000000 */
[----:B0-----:R-:W-:-:S05]  /*07e0*/  IMAD.WIDE.U32 R10, R9, 0x2, R10 ;  /* 0x00000002090a7825 */ /* 0x001fca00078e000a */
[----:B------:R1:W-:Y:S02]  /*07f0*/  STG.E.U16 desc[UR4][R10.64], R4 ;  /* 0x000000040a007986 */ /* 0x0003e4000c101504 */
.L_x_18946:
[----:B------:R-:W-:-:S13]  /*0800*/  ISETP.GE.U32.AND P0, PT, R7, R5, PT ;  /* 0x000000050700720c */ /* 0x000fda0003f06070 */
[----:B------:R-:W-:Y:S05]  /*0810*/  @P0 BRA `(.L_x_18948) ;  /* 0x0000000000300947 */ /* 0x000fea0003800000 */
[----:B01----:R-:W0:Y:S01]  /*0820*/  LDC.64 R10, c[0x0][0x388] ;  /* 0x0000e200ff0a7b82 */ /* 0x003e220000000a00 */
[----:B------:R-:W-:Y:S02]  /*0830*/  IMAD.IADD R9, R3, 0x1, R7 ;  /* 0x0000000103097824 */ /* 0x000fe400078e0207 */
[----:B------:R-:W-:Y:S02]  /*0840*/  VIADD R7, R7, 0x80 ;  /* 0x0000008007077836 */ /* 0x000fe40000000000 */
[----:B0-----:R-:W-:-:S05]  /*0850*/  IMAD.WIDE.U32 R10, R9, 0x2, R10 ;  /* 0x00000002090a7825 */ /* 0x001fca00078e000a */
[----:B------:R1:W-:Y:S02]  /*0860*/  STG.E.U16 desc[UR4][R10.64], R8 ;  /* 0x000000080a007986 */ /* 0x0003e4000c101504 */
.L_x_18947:
[----:B------:R-:W-:-:S13]  /*0870*/  ISETP.GE.U32.AND P0, PT, R7, R5, PT ;  /* 0x000000050700720c */ /* 0x000fda0003f06070 */
[----:B------:R-:W-:Y:S05]  /*0880*/  @P0 BRA `(.L_x_18949) ;  /* 0x0000000000340947 */ /* 0x000fea0003800000 */
[----:B-1----:R-:W1:Y:S01]  /*0890*/  LDC.64 R8, c[0x0][0x388] ;  /* 0x0000e200ff087b82 */ /* 0x002e620000000a00 */
[----:B0-----:R-:W-:Y:S02]  /*08a0*/  IMAD.IADD R11, R3, 0x1, R7 ;  /* 0x00000001030b7824 */ /* 0x001fe400078e0207 */
[----:B------:R-:W-:Y:S02]  /*08b0*/  VIADD R7, R7, 0x80 ;  /* 0x0000008007077836 */ /* 0x000fe40000000000 */
[----:B-1----:R-:W-:-:S05]  /*08c0*/  IMAD.WIDE.U32 R8, R11, 0x2, R8 ;  /* 0x000000020b087825 */ /* 0x002fca00078e0008 */
[----:B------:R2:W-:Y:S02]  /*08d0*/  STG.E.U16 desc[UR4][R8.64], R12 ;  /* 0x0000000c08007986 */ /* 0x0005e4000c101504 */
.L_x_18948:
[----:B------:R-:W-:-:S13]  /*08e0*/  ISETP.GE.U32.AND P0, PT, R7, R5, PT ;  /* 0x000000050700720c */ /* 0x000fda0003f06070 */
[----:B------:R-:W-:Y:S05]  /*08f0*/  @P0 BREAK.RELIABLE B1 ;  /* 0x0000000000010942 */ /* 0x000fea0003800100 */
[----:B------:R-:W-:Y:S05]  /*0900*/  @P0 BRA `(.L_x_18950) ;  /* 0x0000000000300947 */ /* 0x000fea0003800000 */
[----:B--2---:R-:W2:Y:S01]  /*0910*/  LDC.64 R8, c[0x0][0x388] ;  /* 0x0000e200ff087b82 */ /* 0x004ea20000000a00 */
[----:B01----:R-:W-:Y:S02]  /*0920*/  IMAD.IADD R11, R3, 0x1, R7 ;  /* 0x00000001030b7824 */ /* 0x003fe400078e0207 */
[----:B------:R-:W-:Y:S02]  /*0930*/  VIADD R7, R7, 0x80 ;  /* 0x0000008007077836 */ /* 0x000fe40000000000 */
[----:B--2---:R-:W-:-:S05]  /*0940*/  IMAD.WIDE.U32 R8, R11, 0x2, R8 ;  /* 0x000000020b087825 */ /* 0x004fca00078e0008 */
[----:B------:R2:W-:Y:S02]  /*0950*/  STG.E.U16 desc[UR4][R8.64], R16 ;  /* 0x0000001008007986 */ /* 0x0005e4000c101504 */
.L_x_18949:
[----:B------:R-:W-:Y:S05]  /*0960*/  BSYNC.RELIABLE B1 ;  /* 0x0000000000017941 */ /* 0x000fea0003800100 */
.L_x_18944:
[----:B------:R-:W-:-:S13]  /*0970*/  ISETP.GE.U32.AND P0, PT, R7, R5, PT ;  /* 0x000000050700720c */ /* 0x000fda0003f06070 */
[----:B-12---:R-:W1:Y:S01]  /*0980*/  @!P0 LDC.64 R8, c[0x0][0x388] ;  /* 0x0000e200ff088b82 */ /* 0x006e620000000a00 */
[----:B0-----:R-:W-:Y:S02]  /*0990*/  @!P0 IMAD.IADD R11, R3, 0x1, R7 ;  /* 0x00000001030b8824 */ /* 0x001fe400078e0207 */
[----:B------:R-:W-:Y:S02]  /*09a0*/  @!P0 VIADD R7, R7, 0x80 ;  /* 0x0000008007078836 */ /* 0x000fe40000000000 */
[----:B-1----:R-:W-:-:S05]  /*09b0*/  @!P0 IMAD.WIDE.U32 R8, R11, 0x2, R8 ;  /* 0x000000020b088825 */ /* 0x002fca00078e0008 */
[----:B------:R3:W-:Y:S02]  /*09c0*/  @!P0 STG.E.U16 desc[UR4][R8.64], R20 ;  /* 0x0000001408008986 */ /* 0x0007e4000c101504 */
.L_x_18950:
[----:B------:R-:W-:Y:S05]  /*09d0*/  BSYNC.RECONVERGENT B0 ;  /* 0x0000000000007941 */ /* 0x000fea0003800200 */
.L_x_18943:
[----:B------:R-:W-:Y:S05]  /*09e0*/  WARPSYNC.ALL ;  /* 0x0000000000007948 */ /* 0x000fea0003800000 */
[----:B------:R-:W-:-:S13]  /*09f0*/  ISETP.GE.U32.AND P0, PT, R7, R5, PT ;  /* 0x000000050700720c */ /* 0x000fda0003f06070 */
[----:B------:R-:W-:Y:S05]  /*0a00*/  @P0 EXIT ;  /* 0x000000000000094d */ /* 0x000fea0003800000 */
[----:B-1----:R-:W1:Y:S01]  /*0a10*/  LDC.64 R4, c[0x0][0x388] ;  /* 0x0000e200ff047b82 */ /* 0x002e620000000a00 */
[----:B------:R-:W-:-:S04]  /*0a20*/  IMAD.IADD R3, R3, 0x1, R7 ;  /* 0x0000000103037824 */ /* 0x000fc800078e0207 */
[----:B-1----:R-:W-:-:S05]  /*0a30*/  IMAD.WIDE.U32 R2, R3, 0x2, R4 ;  /* 0x0000000203027825 */ /* 0x002fca00078e0004 */
[----:B------:R-:W-:Y:S01]  /*0a40*/  STG.E.U16 desc[UR4][R2.64], R24 ;  /* 0x0000001802007986 */ /* 0x000fe2000c101504 */
[----:B------:R-:W-:Y:S05]  /*0a50*/  EXIT ;  /* 0x000000000000794d */ /* 0x000fea0003800000 */
.L_x_18942:
[----:B------:R-:W0:Y:S01]  /*0a60*/  S2R R9, SR_TID.X ;  /* 0x0000000000097919 */ /* 0x000e220000002100 */
[----:B------:R-:W1:Y:S08]  /*0a70*/  LDC.64 R4, c[0x0][0x390] ;  /* 0x0000e400ff047b82 */ /* 0x000e700000000a00 */
[----:B------:R-:W2:Y:S08]  /*0a80*/  LDC.64 R6, c[0x0][0x398] ;  /* 0x0000e600ff067b82 */ /* 0x000eb00000000a00 */
[----:B------:R-:W3:Y:S01]  /*0a90*/  LDC.64 R16, c[0x0][0x388] ;  /* 0x0000e200ff107b82 */ /* 0x000ee20000000a00 */
[----:B-1----:R-:W-:-:S04]  /*0aa0*/  IMAD.WIDE.U32 R4, R3, 0x2, R4 ;  /* 0x0000000203047825 */ /* 0x002fc800078e0004 */
[----:B0-----:R-:W-:-:S04]  /*0ab0*/  IMAD.WIDE.U32 R18, R9, 0x4, R4 ;  /* 0x0000000409127825 */ /* 0x001fc800078e0004 */
[----:B--2---:R-:W-:Y:S01]  /*0ac0*/  IMAD.WIDE.U32 R6, R3, 0x2, R6 ;  /* 0x0000000203067825 */ /* 0x004fe200078e0006 */
[----:B------:R-:W2:Y:S04]  /*0ad0*/  LDG.E R0, desc[UR4][R18.64] ;  /* 0x0000000412007981 */ /* 0x000ea8000c1e1900 */
[----:B------:R-:W4:Y:S01]  /*0ae0*/  LDG.E R4, desc[UR4][R18.64+0x200] ;  /* 0x0002000412047981 */ /* 0x000f22000c1e1900 */
[----:B------:R-:W-:-:S03]  /*0af0*/  IMAD.WIDE.U32 R20, R9, 0x4, R6 ;  /* 0x0000000409147825 */ /* 0x000fc600078e0006 */
[----:B------:R-:W5:Y:S04]  /*0b00*/  LDG.E R8, desc[UR4][R18.64+0x400] ;  /* 0x0004000412087981 */ /* 0x000f68000c1e1900 */
[----:B------:R-:W5:Y:S04]  /*0b10*/  LDG.E R2, desc[UR4][R20.64] ;  /* 0x0000000414027981 */ /* 0x000f68000c1e1900 */
[----:B------:R-:W5:Y:S04]  /*0b20*/  LDG.E R6, desc[UR4][R20.64+0x200] ;  /* 0x0002000414067981 */ /* 0x000f68000c1e1900 */
[----:B------:R-:W5:Y:S04]  /*0b30*/  LDG.E R10, desc[UR4][R20.64+0x400] ;  /* 0x00040004140a7981 */ /* 0x000f68000c1e1900 */
[----:B------:R-:W5:Y:S04]  /*0b40*/  LDG.E R12, desc[UR4][R18.64+0x600] ;  /* 0x00060004120c7981 */ /* 0x000f68000c1e1900 */
[----:B------:R-:W5:Y:S01]  /*0b50*/  LDG.E R14, desc[UR4][R20.64+0x600] ;  /* 0x00060004140e7981 */ /* 0x000f62000c1e1900 */
[----:B---3--:R-:W-:-:S04]  /*0b60*/  IMAD.WIDE.U32 R16, R3, 0x2, R16 ;  /* 0x0000000203107825 */ /* 0x008fc800078e0010 */
[----:B------:R-:W-:Y:S01]  /*0b70*/  IMAD.WIDE.U32 R16, R9, 0x4, R16 ;  /* 0x0000000409107825 */ /* 0x000fe200078e0010 */
[----:B--2---:R-:W-:Y:S02]  /*0b80*/  PRMT R3, R0, 0x7632, R3 ;  /* 0x0000763200037816 */ /* 0x004fe40000000003 */
[----:B----4-:R-:W-:Y:S02]  /*0b90*/  PRMT R7, R4, 0x7632, R7 ;  /* 0x0000763204077816 */ /* 0x010fe40000000007 */
[----:B-----5:R-:W-:Y:S02]  /*0ba0*/  PRMT R5, R2, 0x7632, R5 ;  /* 0x0000763202057816 */ /* 0x020fe40000000005 */
[----:B------:R-:W-:Y:S02]  /*0bb0*/  VIMNMX.S16x2 R0, PT, PT, R0, R2, PT ;  /* 0x0000000200007248 */ /* 0x000fe40003fe0300 */
[----:B------:R-:W-:Y:S02]  /*0bc0*/  PRMT R9, R6, 0x7632, R9 ;  /* 0x0000763206097816 */ /* 0x000fe40000000009 */
[----:B------:R-:W-:-:S02]  /*0bd0*/  VIMNMX.S16x2 R2, PT, PT, R3, R5, PT ;  /* 0x0000000503027248 */ /* 0x000fc40003fe0300 */
[----:B------:R-:W-:Y:S02]  /*0be0*/  VIMNMX.S16x2 R4, PT, PT, R4, R6, PT ;  /* 0x0000000604047248 */ /* 0x000fe40003fe0300 */
[----:B------:R-:W-:Y:S02]  /*0bf0*/  VIMNMX.S16x2 R3, PT, PT, R7, R9, PT ;  /* 0x0000000907037248 */ /* 0x000fe40003fe0300 */
[----:B------:R-:W-:Y:S02]  /*0c00*/  PRMT R5, R8, 0x7632, R5 ;  /* 0x0000763208057816 */ /* 0x000fe40000000005 */
[----:B------:R-:W-:Y:S02]  /*0c10*/  PRMT R6, R10, 0x7632, R6 ;  /* 0x000076320a067816 */ /* 0x000fe40000000006 */
[----:B------:R-:W-:Y:S02]  /*0c20*/  PRMT R7, R12, 0x7632, R7 ;  /* 0x000076320c077816 */ /* 0x000fe40000000007 */
[----:B------:R-:W-:-:S02]  /*0c30*/  PRMT R9, R14, 0x7632, R9 ;  /* 0x000076320e097816 */ /* 0x000fc40000000009 */
[----:B------:R-:W-:Y:S02]  /*0c40*/  VIMNMX.S16x2 R5, PT, PT, R5, R6, PT ;  /* 0x0000000605057248 */ /* 0x000fe40003fe0300 */
[----:B------:R-:W-:Y:S02]  /*0c50*/  VIMNMX.S16x2 R8, PT, PT, R8, R10, PT ;  /* 0x0000000a08087248 */ /* 0x000fe40003fe0300 */
[----:B------:R-:W-:Y:S02]  /*0c60*/  VIMNMX.S16x2 R12, PT, PT, R12, R14, PT ;  /* 0x0000000e0c0c7248 */ /* 0x000fe40003fe0300 */
[----:B------:R-:W-:Y:S02]  /*0c70*/  VIMNMX.S16x2 R6, PT, PT, R7, R9, PT ;  /* 0x0000000907067248 */ /* 0x000fe40003fe0300 */
[----:B------:R-:W-:Y:S02]  /*0c80*/  PRMT R0, R0, 0x5410, R2 ;  /* 0x0000541000007816 */ /* 0x000fe40000000002 */
[----:B------:R-:W-:-:S02]  /*0c90*/  PRMT R4, R4, 0x5410, R3 ;  /* 0x0000541004047816 */ /* 0x000fc40000000003 */
[----:B------:R-:W-:Y:S02]  /*0ca0*/  PRMT R8, R8, 0x5410, R5 ;  /* 0x0000541008087816 */ /* 0x000fe40000000005 */
[----:B------:R-:W-:Y:S01]  /*0cb0*/  PRMT R12, R12, 0x5410, R6 ;  /* 0x000054100c0c7816 */ /* 0x000fe20000000006 */
[----:B------:R-:W-:Y:S04]  /*0cc0*/  STG.E desc[UR4][R16.64], R0 ;  /* 0x0000000010007986 */ /* 0x000fe8000c101904 */
[----:B------:R-:W-:Y:S04]  /*0cd0*/  STG.E desc[UR4][R16.64+0x200], R4 ;  /* 0x0002000410007986 */ /* 0x000fe8000c101904 */
[----:B------:R-:W-:Y:S04]  /*0ce0*/  STG.E desc[UR4][R16.64+0x400], R8 ;  /* 0x0004000810007986 */ /* 0x000fe8000c101904 */
[----:B------:R-:W-:Y:S01]  /*0cf0*/  STG.E desc[UR4][R16.64+0x600], R12 ;  /* 0x0006000c10007986 */ /* 0x000fe2000c101904 */
[----:B------:R-:W-:Y:S05]  /*0d00*/  EXIT ;  /* 0x000000000000794d */ /* 0x000fea0003800000 */
.L_x_18951:
        /* <DEDUP_REMOVED lines=15> */
.L_x_41041:


//--------------------- .text._ZN2at6native29vectorized_elementwise_kernelILi4ENS0_13BinaryFunctorIsssZZZNS0_19minimum_kernel_cudaERNS_18TensorIteratorBaseEENKUlvE_clEvENKUlvE3_clEvEUlssE_EESt5arrayIPcLm3EEEEviT0_T1_ --------------------------
	.section	.text._ZN2at6native29vectorized_elementwise_kernelILi4ENS0_13BinaryFunctorIsssZZZNS0_19minimum_kernel_cudaERNS_18TensorIteratorBaseEENKUlvE_clEvENKUlvE3_clEvEUlssE_EESt5arrayIPcLm3EEEEviT0_T1_,"ax",@progbits
	.align	128
        .global         _ZN2at6native29vectorized_elementwise_kernelILi4ENS0_13BinaryFunctorIsssZZZNS0_19minimum_kernel_cudaERNS_18TensorIteratorBaseEENKUlvE_clEvENKUlvE3_clEvEUlssE_EESt5arrayIPcLm3EEEEviT0_T1_
        .type           _ZN2at6native29vectorized_elementwise_kernelILi4ENS0_13BinaryFunctorIsssZZZNS0_19minimum_kernel_cudaERNS_18TensorIteratorBaseEENKUlvE_clEvENKUlvE3_clEvEUlssE_EESt5arrayIPcLm3EEEEviT0_T1_,@function
        .size           _ZN2at6native29vectorized_elementwise_kernelILi4ENS0_13BinaryFunctorIsssZZZNS0_19minimum_kernel_cudaERNS_18TensorIteratorBaseEENKUlvE_clEvENKUlvE3_clEvEUlssE_EESt5arrayIPcLm3EEEEviT0_T1_,(.L_x_41042 - _ZN2at6native29vectorized_elementwise_kernelILi4ENS0_13BinaryFunctorIsssZZZNS0_19minimum_kernel_cudaERNS_18TensorIteratorBaseEENKUlvE_clEvENKUlvE3_clEvEUlssE_EESt5arrayIPcLm3EEEEviT0_T1_)
        .other          _ZN2at6native29vectorized_elementwise_kernelILi4ENS0_13BinaryFunctorIsssZZZNS0_19minimum_kernel_cudaERNS_18TensorIteratorBaseEENKUlvE_clEvENKUlvE3_clEvEUlssE_EESt5arrayIPcLm3EEEEviT0_T1_,@"STO_CUDA_ENTRY STV_DEFAULT"
_ZN2at6native29vectorized_elementwise_kernelILi4ENS0_13BinaryFunctorIsssZZZNS0_19minimum_kernel_cudaERNS_18TensorIteratorBaseEENKUlvE_clEvENKUlvE3_clEvEUlssE_EESt5arrayIPcLm3EEEEviT0_T1_:
.text._ZN2at6native29vectorized_elementwise_kernelILi4ENS0_13BinaryFunctorIsssZZZNS0_19minimum_kernel_cudaERNS_18TensorIteratorBaseEENKUlvE_clEvENKUlvE3_clEvEUlssE_EESt5arrayIPcLm3EEEEviT0_T1_:
        /* <DEDUP_REMOVED lines=121> */
.L_x_18955:
[----:B------:R-:W-:-:S13]  /*0790*/  ISETP.GE.U32.AND P0, PT, R7, R5, PT ;  /* 0x000000050700720c */ /* 0x000fda0003f06070 */
[----:B------:R-:W-:Y:S05]  /*07a0*/  @P0 BRA `(.L_x_18957) ;  /* 0x0000000000300947 */ /* 0x000fea0003800000 */
[----:B0-----:R-:W0:Y:S01]  /*07b0*/  LDC.64 R10, c[0x0][0x388] ;  /* 0x0000e200ff0a7b82 */ /* 0x001e220000000a00 */
[----:B------:R-:W-:Y:S02]  /*07c0*/  IMAD.IADD R9, R3, 0x1, R7 ;  /* 0x0000000103097824 */ /* 0x000fe400078e0207 */
[----:B------:R-:W-:Y:S02]  /*07d0*/  VIADD R7, R7, 0x80 ;  /* 0x0000008007077836 */ /* 0x000fe40000000000 */
[----:B0-----:R-:W-:-:S05]  /*07e0*/  IMAD.WIDE.U32 R10, R9, 0x2, R10 ;  /* 0x00000002090a7825 */ /* 0x001fca00078e000a */
[----:B------:R1:W-:Y:S02]  /*07f0*/  STG.E.U16 desc[UR4][R10.64], R4 ;  /* 0x000000040a007986 */ /* 0x0003e4000c101504 */
.L_x_18956:
[----:B------:R-:W-:-:S13]  /*0800*/  ISETP.GE.U32.AND P0, PT, R7, R5, PT ;  /* 0x000000050700720c */ /* 0x000fda0003f06070 */
[----:B------:R-:W-:Y:S05]  /*0810*/  @P0 BRA `(.L_x_18958) ;  /* 0x0000000000300947 */ /* 0x000fea0003800000 */
[----:B01----:R-:W0:Y:S01]  /*0820*/  LDC.64 R10, c[0x0][0x388] ;  /* 0x0000e200ff0a7b82 */ /* 0x003e220000000a00 */
[----:B------:R-:W-:Y:S02]  /*0830*/  IMAD.IADD R9, R3, 0x1, R7 ;  /* 0x0000000103097824 */ /* 0x000fe400078e0207 */
[----:B------:R-:W-:Y:S02]  /*0840*/  VIADD R7, R7, 0x80 ;  /* 0x0000008007077836 */ /* 0x000fe40000000000 */
[----:B0-----:R-:W-:-:S05]  /*0850*/  IMAD.WIDE.U32 R10, R9, 0x2, R10 ;  /* 0x00000002090a7825 */ /* 0x001fca00078e000a */
[----:B------:R1:W-:Y:S02]  /*0860*/  STG.E.U16 desc[UR4][R10.64], R8 ;  /* 0x000000080a007986 */ /* 0x0003e4000c101504 */
.L_x_18957:
[----:B------:R-:W-:-:S13]  /*0870*/  ISETP.GE.U32.AND P0, PT, R7, R5, PT ;  /* 0x000000050700720c */ /* 0x000fda0003f06070 */
[----:B------:R-:W-:Y:S05]  /*0880*/  @P0 BRA `(.L_x_18959) ;  /* 0x0000000000340947 */ /* 0x000fea0003800000 */
[----:B-1----:R-:W1:Y:S01]  /*0890*/  LDC.64 R8, c[0x0][0x388] ;  /* 0x0000e200ff087b82 */ /* 0x002e620000000a00 */
[----:B0-----:R-:W-:Y:S02]  /*08a0*/  IMAD.IADD R11, R3, 0x1, R7 ;  /* 0x00000001030b7824 */ /* 0x001fe400078e0207 */
[----:B------:R-:W-:Y:S02]  /*08b0*/  VIADD R7, R7, 0x80 ;  /* 0x0000008007077836 */ /* 0x000fe40000000000 */
[----:B-1----:R-:W-:-:S05]  /*08c0*/  IMAD.WIDE.U32 R8, R11, 0x2, R8 ;  /* 0x000000020b087825 */ /* 0x002fca00078e0008 */
[----:B------:R2:W-:Y:S02]  /*08d0*/  STG.E.U16 desc[UR4][R8.64], R12 ;  /* 0x0000000c08007986 */ /* 0x0005e4000c101504 */
.L_x_18958:
        /* <DEDUP_REMOVED lines=8> */
.L_x_18959:
[----:B------:R-:W-:Y:S05]  /*0960*/  BSYNC.RELIABLE B1 ;  /* 0x0000000000017941 */ /* 0x000fea0003800100 */
.L_x_18954:
[----:B------:R-:W-:-:S13]  /*0970*/  ISETP.GE.U32.AND P0, PT, R7, R5, PT ;  /* 0x000000050700720c */ /* 0x000fda0003f06070 */
[----:B-12---:R-:W1:Y:S01]  /*0980*/  @!P0 LDC.64 R8, c[0x0][0x388] ;  /* 0x0000e200ff088b82 */ /* 0x006e620000000a00 */
[----:B0-----:R-:W-:Y:S02]  /*0990*/  @!P0 IMAD.IADD R11, R3, 0x1, R7 ;  /* 0x00000001030b8824 */ /* 0x001fe400078e0207 */
[----:B------:R-:W-:Y:S02]  /*09a0*/  @!P0 VIADD R7, R7, 0x80 ;  /* 0x0000008007078836 */ /* 0x000fe40000000000 */
[----:B-1----:R-:W-:-:S05]  /*09b0*/  @!P0 IMAD.WIDE.U32 R8, R11, 0x2, R8 ;  /* 0x000000020b088825 */ /* 0x002fca00078e0008 */
[----:B------:R3:W-:Y:S02]  /*09c0*/  @!P0 STG.E.U16 desc[UR4][R8.64], R20 ;  /* 0x0000001408008986 */ /* 0x0007e4000c101504 */
.L_x_18960:
[----:B------:R-:W-:Y:S05]  /*09d0*/  BSYNC.RECONVERGENT B0 ;  /* 0x0000000000007941 */ /* 0x000fea0003800200 */
.L_x_18953:
        /* <DEDUP_REMOVED lines=8> */
.L_x_18952:
        /* <DEDUP_REMOVED lines=14> */
[C---:B--2---:R-:W-:Y:S02]  /*0b40*/  PRMT R13, R11.reuse, 0x7632, R13 ;  /* 0x000076320b0d7816 */ /* 0x044fe4000000000d */
[----:B------:R-:W-:Y:S02]  /*0b50*/  PRMT R18, R11, 0x7610, R18 ;  /* 0x000076100b127816 */ /* 0x000fe40000000012 */
[----:B------:R-:W-:Y:S02]  /*0b60*/  PRMT R11, R10, 0x7632, R11 ;  /* 0x000076320a0b7816 */ /* 0x000fe4000000000b */
[----:B-----5:R-:W-:Y:S02]  /*0b70*/  PRMT R15, R8, 0x7632, R15 ;  /* 0x00007632080f7816 */ /* 0x020fe4000000000f */
[C---:B------:R-:W-:Y:S02]  /*0b80*/  PRMT R16, R9.reuse, 0x7632, R16 ;  /* 0x0000763209107816 */ /* 0x040fe40000000010 */
[----:B------:R-:W-:-:S02]  /*0b90*/  PRMT R20, R9, 0x7610, R20 ;  /* 0x0000761009147816 */ /* 0x000fc40000000014 */
[----:B------:R-:W-:Y:S02]  /*0ba0*/  VIMNMX.S16x2 R9, PT, PT, R10, R8, PT ;  /* 0x000000080a097248 */ /* 0x000fe40003fe0300 */
[----:B------:R-:W-:Y:S02]  /*0bb0*/  VIMNMX.S16x2 R11, PT, PT, R11, R15, PT ;  /* 0x0000000f0b0b7248 */ /* 0x000fe40003fe0300 */
[C---:B----4-:R-:W-:Y:S02]  /*0bc0*/  PRMT R14, R5.reuse, 0x7632, R14 ;  /* 0x00007632050e7816 */ /* 0x050fe4000000000e */
[----:B------:R-:W-:Y:S02]  /*0bd0*/  PRMT R8, R5, 0x7610, R8 ;  /* 0x0000761005087816 */ /* 0x000fe40000000008 */
[C---:B------:R-:W-:Y:S02]  /*0be0*/  PRMT R15, R7.reuse, 0x7632, R15 ;  /* 0x00007632070f7816 */ /* 0x040fe4000000000f */
[----:B------:R-:W-:-:S02]  /*0bf0*/  PRMT R10, R7, 0x7610, R10 ;  /* 0x00007610070a7816 */ /* 0x000fc4000000000a */
[----:B------:R-:W-:Y:S02]  /*0c00*/  PRMT R5, R4, 0x7632, R5 ;  /* 0x0000763204057816 */ /* 0x000fe40000000005 */
[----:B------:R-:W-:Y:S02]  /*0c10*/  PRMT R7, R6, 0x7632, R7 ;  /* 0x0000763206077816 */ /* 0x000fe40000000007 */
[----:B------:R-:W-:Y:S02]  /*0c20*/  VIMNMX.S16x2 R4, PT, PT, R4, R6, PT ;  /* 0x0000000604047248 */ /* 0x000fe40003fe0300 */
[----:B------:R-:W-:Y:S02]  /*0c30*/  VIMNMX.S16x2 R12, PT, PT, R18, R20, PT ;  /* 0x00000014120c7248 */ /* 0x000fe40003fe0300 */
[----:B------:R-:W-:Y:S02]  /*0c40*/  VIMNMX.S16x2 R13, PT, PT, R13, R16, PT ;  /* 0x000000100d0d7248 */ /* 0x000fe40003fe0300 */
[----:B------:R-:W-:-:S02]  /*0c50*/  VIMNMX.S16x2 R8, PT, PT, R8, R10, PT ;  /* 0x0000000a08087248 */ /* 0x000fc40003fe0300 */
[----:B------:R-:W-:Y:S02]  /*0c60*/  VIMNMX.S16x2 R6, PT, PT, R14, R15, PT ;  /* 0x0000000f0e067248 */ /* 0x000fe40003fe0300 */
[----:B------:R-:W-:Y:S02]  /*0c70*/  VIMNMX.S16x2 R5, PT, PT, R5, R7, PT ;  /* 0x0000000705057248 */ /* 0x000fe40003fe0300 */
[----:B------:R-:W-:Y:S02]  /*0c80*/  PRMT R13, R12, 0x5410, R13 ;  /* 0x000054100c0d7816 */ /* 0x000fe4000000000d */
[----:B------:R-:W-:Y:S02]  /*0c90*/  PRMT R7, R8, 0x5410, R6 ;  /* 0x0000541008077816 */ /* 0x000fe40000000006 */
[----:B------:R-:W-:Y:S02]  /*0ca0*/  PRMT R12, R9, 0x5410, R11 ;  /* 0x00005410090c7816 */ /* 0x000fe4000000000b */
[----:B------:R-:W-:-:S03]  /*0cb0*/  PRMT R6, R4, 0x5410, R5 ;  /* 0x0000541004067816 */ /* 0x000fc60000000005 */
[----:B------:R-:W-:Y:S04]  /*0cc0*/  STG.E.64 desc[UR4][R2.64], R12 ;  /* 0x0000000c02007986 */ /* 0x000fe8000c101b04 */
[----:B------:R-:W-:Y:S01]  /*0cd0*/  STG.E.64 desc[UR4][R2.64+0x400], R6 ;  /* 0x0004000602007986 */ /* 0x000fe2000c101b04 */
[----:B------:R-:W-:Y:S05]  /*0ce0*/  EXIT ;  /* 0x000000000000794d */ /* 0x000fea0003800000 */
.L_x_18961:
        /* <DEDUP_REMOVED lines=9> */
.L_x_41042:


//--------------------- .text._ZN2at6native29vectorized_elementwise_kernelILi8ENS0_13BinaryFunctorIsssZZZNS0_19minimum_kernel_cudaERNS_18TensorIteratorBaseEENKUlvE_clEvENKUlvE3_clEvEUlssE_EESt5arrayIPcLm3EEEEviT0_T1_ --------------------------
	.section	.text._ZN2at6native29vectorized_elementwise_kernelILi8ENS0_13BinaryFunctorIsssZZZNS0_19minimum_kernel_cudaERNS_18TensorIteratorBaseEENKUlvE_clEvENKUlvE3_clEvEUlssE_EESt5arrayIPcLm3EEEEviT0_T1_,"ax",@progbits
	.align	128
        .global         _ZN2at6native29vectorized_elementwise_kernelILi8ENS0_13BinaryFunctorIsssZZZNS0_19minimum_kernel_cudaERNS_18TensorIteratorBaseEENKUlvE_clEvENKUlvE3_clEvEUlssE_EESt5arrayIPcLm3EEEEviT0_T1_
        .type           _ZN2at6native29vectorized_elementwise_kernelILi8ENS0_13BinaryFunctorIsssZZZNS0_19minimum_kernel_cudaERNS_18TensorIteratorBaseEENKUlvE_clEvENKUlvE3_clEvEUlssE_EESt5arrayIPcLm3EEEEviT0_T1_,@function
        .size           _ZN2at6native29vectorized_elementwise_kernelILi8ENS0_13BinaryFunctorIsssZZZNS0_19minimum_kernel_cudaERNS_18TensorIteratorBaseEENKUlvE_clEvENKUlvE3_clEvEUlssE_EESt5arrayIPcLm3EEEEviT0_T1_,(.L_x_41043 - _ZN2at6native29vectorized_elementwise_kernelILi8ENS0_13BinaryFunctorIsssZZZNS0_19minimum_kernel_cudaERNS_18TensorIteratorBaseEENKUlvE_clEvENKUlvE3_clEvEUlssE_EESt5arrayIPcLm3EEEEviT0_T1_)
        .other          _ZN2at6native29vectorized_elementwise_kernelILi8ENS0_13BinaryFunctorIsssZZZNS0_19minimum_kernel_cudaERNS_18TensorIteratorBaseEENKUlvE_clEvENKUlvE3_clEvEUlssE_EESt5arrayIPcLm3EEEEviT0_T1_,@"STO_CUDA_ENTRY STV_DEFAULT"
_ZN2at6native29vectorized_elementwise_kernelILi8ENS0_13BinaryFunctorIsssZZZNS0_19minimum_kernel_cudaERNS_18TensorIteratorBaseEENKUlvE_clEvENKUlvE3_clEvEUlssE_EESt5arrayIPcLm3EEEEviT0_T1_:
.text._ZN2at6native29vectorized_elementwise_kernelILi8ENS0_13BinaryFunctorIsssZZZNS0_19minimum_kernel_cudaERNS_18TensorIteratorBaseEENKUlvE_clEvENKUlvE3_clEvEUlssE_EESt5arrayIPcLm3EEEEviT0_T1_:
[----:B------:R-:W-:Y:S01]  /*0000*/  LDC R1, c[0x0][0x37c] ;  /* 0x0000df00ff017b82 */ /* 0x000fe20000000800 */
[----:B------:R-:W-:Y:S05]  /*0010*/  EXIT ;  /* 0x000000000000794d */ /* 0x000fea0003800000 */
.L_x_18962:
        /* <DEDUP_REMOVED lines=14> */
.L_x_41043:


//--------------------- .text._ZN2at6native18elementwise_kernelILi128ELi4EZNS0_15gpu_kernel_implINS0_13AUnaryFunctorIlllZZZNS0_19minimum_kernel_cudaERNS_18TensorIteratorBaseEENKUlvE_clEvENKUlvE2_clEvEUlllE_EEEEvS5_RKT_EUliE_EEviT1_ --------------------------
	.section	.text._ZN2at6native18elementwise_kernelILi128ELi4EZNS0_15gpu_kernel_implINS0_13AUnaryFunctorIlllZZZNS0_19minimum_kernel_cudaERNS_18TensorIteratorBaseEENKUlvE_clEvENKUlvE2_clEvEUlllE_EEEEvS5_RKT_EUliE_EEviT1_,"ax",@progbits
	.align	128
        .global         _ZN2at6native18elementwise_kernelILi128ELi4EZNS0_15gpu_kernel_implINS0_13AUnaryFunctorIlllZZZNS0_19minimum_kernel_cudaERNS_18TensorIteratorBaseEENKUlvE_clEvENKUlvE2_clEvEUlllE_EEEEvS5_RKT_EUliE_EEviT1_
        .type           _ZN2at6native18elementwise_kernelILi128ELi4EZNS0_15gpu_kernel_implINS0_13AUnaryFunctorIlllZZZNS0_19minimum_kernel_cudaERNS_18TensorIteratorBaseEENKUlvE_clEvENKUlvE2_clEvEUlllE_EEEEvS5_RKT_EUliE_EEviT1_,@function
        .size           _ZN2at6native18elementwise_kernelILi128ELi4EZNS0_15gpu_kernel_implINS0_13AUnaryFunctorIlllZZZNS0_19minimum_kernel_cudaERNS_18TensorIteratorBaseEENKUlvE_clEvENKUlvE2_clEvEUlllE_EEEEvS5_RKT_EUliE_EEviT1_,(.L_x_41044 - _ZN2at6native18elementwise_kernelILi128ELi4EZNS0_15gpu_kernel_implINS0_13AUnaryFunctorIlllZZZNS0_19minimum_kernel_cudaERNS_18TensorIteratorBaseEENKUlvE_clEvENKUlvE2_clEvEUlllE_EEEEvS5_RKT_EUliE_EEviT1_)
        .other          _ZN2at6native18elementwise_kernelILi128ELi4EZNS0_15gpu_kernel_implINS0_13AUnaryFunctorIlllZZZNS0_19minimum_kernel_cudaERNS_18TensorIteratorBaseEENKUlvE_clEvENKUlvE2_clEvEUlllE_EEEEvS5_RKT_EUliE_EEviT1_,@"STO_CUDA_ENTRY STV_DEFAULT"
_ZN2at6native18elementwise_kernelILi128ELi4EZNS0_15gpu_kernel_implINS0_13AUnaryFunctorIlllZZZNS0_19minimum_kernel_cudaERNS_18TensorIteratorBaseEENKUlvE_clEvENKUlvE2_clEvEUlllE_EEEEvS5_RKT_EUliE_EEviT1_:
.text._ZN2at6native18elementwise_kernelILi128ELi4EZNS0_15gpu_kernel_implINS0_13AUnaryFunctorIlllZZZNS0_19minimum_kernel_cudaERNS_18TensorIteratorBaseEENKUlvE_clEvENKUlvE2_clEvEUlllE_EEEEvS5_RKT_EUliE_EEviT1_:
        /* <DEDUP_REMOVED lines=319> */
.L_x_18965:
        /* <DEDUP_REMOVED lines=15> */
[----:B--2---:R-:W-:Y:S01]  /*14e0*/  SHF.R.S32.HI R5, RZ, 0x1f, R4 ;  /* 0x0000001fff057819 */ /* 0x004fe20000011404 */
[----:B------:R-:W-:Y:S06]  /*14f0*/  BRA `(.L_x_18971) ;  /* 0x0000000c004c7947 */ /* 0x000fec0003800000 */
.L_x_18969:
[----:B------:R4:W5:Y:S01]  /*1500*/  LDG.E.U8 R4, desc[UR36][R2.64] ;  /* 0x0000002402047981 */ /* 0x000962000c1e1100 */
[----:B------:R-:W-:Y:S01]  /*1510*/  IMAD.MOV.U32 R5, RZ, RZ, RZ ;  /* 0x000000ffff057224 */ /* 0x000fe200078e00ff */
[----:B------:R-:W-:Y:S06]  /*1520*/  BRA `(.L_x_18971) ;  /* 0x0000000c00407947 */ /* 0x000fec0003800000 */
.L_x_18968:
[----:B------:R-:W-:-:S09]  /*1530*/  UISETP.NE.AND UP0, UPT, UR4, 0x2, UPT ;  /* 0x000000020400788c */ /* 0x000fd2000bf05270 */
[----:B------:R-:W-:Y:S05]  /*1540*/  BRA.U !UP0, `(.L_x_18972) ;  /* 0x0000000108247547 */ /* 0x000fea000b800000 */
[----:B------:R-:W-:-:S09]  /*1550*/  UISETP.NE.AND UP0, UPT, UR4, 0x3, UPT ;  /* 0x000000030400788c */ /* 0x000fd2000bf05270 */
[----:B------:R-:W-:Y:S05]  /*1560*/  BRA.U !UP0, `(.L_x_18973) ;  /* 0x0000000108107547 */ /* 0x000fea000b800000 */
[----:B------:R-:W-:-:S09]  /*1570*/  UISETP.NE.AND UP0, UPT, UR4, 0x4, UPT ;  /* 0x000000040400788c */ /* 0x000fd2000bf05270 */
[----:B------:R-:W-:Y:S05]  /*1580*/  BRA.U UP0, `(.L_x_18970) ;  /* 0x0000000900a47547 */ /* 0x000fea000b800000 */
[----:B------:R3:W5:Y:S01]  /*1590*/  LDG.E.64 R4, desc[UR36][R2.64] ;  /* 0x0000002402047981 */ /* 0x000762000c1e1b00 */
[----:B------:R-:W-:Y:S05]  /*15a0*/  BRA `(.L_x_18971) ;  /* 0x0000000c00207947 */ /* 0x000fea0003800000 */
.L_x_18973:
[----:B------:R-:W2:Y:S02]  /*15b0*/  LDG.E R4, desc[UR36][R2.64] ;  /* 0x0000002402047981 */ /* 0x000ea4000c1e1900 */
[----:B--2---:R-:W-:Y:S01]  /*15c0*/  SHF.R.S32.HI R5, RZ, 0x1f, R4 ;  /* 0x0000001fff057819 */ /* 0x004fe20000011404 */
[----:B------:R-:W-:Y:S06]  /*15d0*/  BRA `(.L_x_18971) ;  /* 0x0000000c00147947 */ /* 0x000fec0003800000 */
.L_x_18972:
[----:B------:R-:W2:Y:S02]  /*15e0*/  LDG.E.S16 R4, desc[UR36][R2.64] ;  /* 0x0000002402047981 */ /* 0x000ea4000c1e1700 */
[----:B--2---:R-:W-:Y:S01]  /*15f0*/  SHF.R.S32.HI R5, RZ, 0x1f, R4 ;  /* 0x0000001fff057819 */ /* 0x004fe20000011404 */
[----:B------:R-:W-:Y:S06]  /*1600*/  BRA `(.L_x_18971) ;  /* 0x0000000c00087947 */ /* 0x000fec0003800000 */
.L_x_18967:
[----:B------:R-:W-:-:S09]  /*1610*/  UISETP.GT.AND UP0, UPT, UR4, 0x6, UPT ;  /* 0x000000060400788c */ /* 0x000fd2000bf04270 */
[----:B------:R-:W-:Y:S05]  /*1620*/  BRA.U UP0, `(.L_x_18974) ;  /* 0x00000001002c7547 */ /* 0x000fea000b800000 */
[----:B------:R-:W-:-:S09]  /*1630*/  UISETP.NE.AND UP0, UPT, UR4, 0x5, UPT ;  /* 0x000000050400788c */ /* 0x000fd2000bf05270 */
[----:B------:R-:W-:Y:S05]  /*1640*/  BRA.U !UP0, `(.L_x_18975) ;  /* 0x0000000108147547 */ /* 0x000fea000b800000 */
[----:B------:R-:W-:-:S09]  /*1650*/  UISETP.NE.AND UP0, UPT, UR4, 0x6, UPT ;  /* 0x000000060400788c */ /* 0x000fd2000bf05270 */
[----:B------:R-:W-:Y:S05]  /*1660*/  BRA.U UP0, `(.L_x_18970) ;  /* 0x00000009006c7547 */ /* 0x000fea000b800000 */
[----:B------:R-:W2:Y:S02]  /*1670*/  LDG.E R2, desc[UR36][R2.64] ;  /* 0x0000002402027981 */ /* 0x000ea4000c1e1900 */
[----:B--2---:R3:W4:Y:S02]  /*1680*/  F2I.S64.TRUNC R4, R2 ;  /* 0x0000000200047311 */ /* 0x004724000020d900 */
[----:B---34-:R-:W-:Y:S05]  /*1690*/  BRA `(.L_x_18971) ;  /* 0x0000000800e47947 */ /* 0x018fea0003800000 */
.L_x_18975:
[----:B------:R-:W2:Y:S02]  /*16a0*/  LDG.E.U16 R2, desc[UR36][R2.64] ;  /* 0x0000002402027981 */ /* 0x000ea4000c1e1500 */
[----:B--2---:R-:W-:-:S06]  /*16b0*/  HADD2.F32 R4, -RZ, R2.H0_H0 ;  /* 0x20000002ff047230 */ /* 0x004fcc0000004100 */
[----:B------:R-:W3:Y:S02]  /*16c0*/  F2I.S64.TRUNC R4, R4 ;  /* 0x0000000400047311 */ /* 0x000ee4000020d900 */
[----:B---3--:R-:W-:Y:S05]  /*16d0*/  BRA `(.L_x_18971) ;  /* 0x0000000800d47947 */ /* 0x008fea0003800000 */
.L_x_18974:
[----:B------:R-:W-:-:S09]  /*16e0*/  UISETP.NE.AND UP0, UPT, UR4, 0x7, UPT ;  /* 0x000000070400788c */ /* 0x000fd2000bf05270 */
[----:B------:R-:W-:Y:S05]  /*16f0*/  BRA.U !UP0, `(.L_x_18976) ;  /* 0x00000001082c7547 */ /* 0x000fea000b800000 */
[----:B------:R-:W-:-:S09]  /*1700*/  UISETP.NE.AND UP0, UPT, UR4, 0x8, UPT ;  /* 0x000000080400788c */ /* 0x000fd2000bf05270 */
[----:B------:R-:W-:Y:S05]  /*1710*/  BRA.U !UP0, `(.L_x_18977) ;  /* 0x0000000108147547 */ /* 0x000fea000b800000 */
[----:B------:R-:W-:-:S09]  /*1720*/  UISETP.NE.AND UP0, UPT, UR4, 0x9, UPT ;  /* 0x000000090400788c */ /* 0x000fd2000bf05270 */
[----:B------:R-:W-:Y:S05]  /*1730*/  BRA.U UP0, `(.L_x_18970) ;  /* 0x0000000900387547 */ /* 0x000fea000b800000 */
[----:B------:R-:W2:Y:S02]  /*1740*/  LDG.E R2, desc[UR36][R2.64] ;  /* 0x0000002402027981 */ /* 0x000ea4000c1e1900 */
[----:B--2---:R3:W4:Y:S02]  /*1750*/  F2I.S64.TRUNC R4, R2 ;  /* 0x0000000200047311 */ /* 0x004724000020d900 */
[----:B---34-:R-:W-:Y:S05]  /*1760*/  BRA `(.L_x_18971) ;  /* 0x0000000800b07947 */ /* 0x018fea0003800000 */
.L_x_18977:
[----:B------:R-:W2:Y:S02]  /*1770*/  LDG.E.U16 R2, desc[UR36][R2.64] ;  /* 0x0000002402027981 */ /* 0x000ea4000c1e1500 */
[----:B--2---:R-:W-:-:S06]  /*1780*/  HADD2.F32 R4, -RZ, R2.H0_H0 ;  /* 0x20000002ff047230 */ /* 0x004fcc0000004100 */
[----:B------:R-:W3:Y:S02]  /*1790*/  F2I.S64.TRUNC R4, R4 ;  /* 0x0000000400047311 */ /* 0x000ee4000020d900 */
[----:B---3--:R-:W-:Y:S05]  /*17a0*/  BRA `(.L_x_18971) ;  /* 0x0000000800a07947 */ /* 0x008fea0003800000 */
.L_x_18976:
[----:B------:R-:W2:Y:S02]  /*17b0*/  LDG.E.64 R2, desc[UR36][R2.64] ;  /* 0x0000002402027981 */ /* 0x000ea4000c1e1b00 */
[----:B--2---:R3:W4:Y:S02]  /*17c0*/  F2I.S64.F64.TRUNC R4, R2 ;  /* 0x0000000200047311 */ /* 0x004724000030d900 */
[----:B---34-:R-:W-:Y:S05]  /*17d0*/  BRA `(.L_x_18971) ;  /* 0x0000000800947947 */ /* 0x018fea0003800000 */
.L_x_18966:
        /* <DEDUP_REMOVED lines=9> */
[----:B------:R-:W-:Y:S01]  /*1870*/  HFMA2 R5, -RZ, RZ, 0, 0 ;  /* 0x00000000ff057431 */ /* 0x000fe200000001ff */
[----:B--2---:R-:W-:-:S04]  /*1880*/  ISETP.NE.AND P0, PT, R2, RZ, PT ;  /* 0x000000ff0200720c */ /* 0x004fc80003f05270 */
[----:B------:R-:W-:Y:S01]  /*1890*/  SEL R4, RZ, 0x1, !P0 ;  /* 0x00000001ff047807 */ /* 0x000fe20004000000 */
[----:B------:R-:W-:Y:S08]  /*18a0*/  BRA `(.L_x_18971) ;  /* 0x0000000800607947 */ /* 0x000ff00003800000 */
.L_x_18980:
[----:B------:R-:W2:Y:S02]  /*18b0*/  LDG.E.64 R2, desc[UR36][R2.64] ;  /* 0x0000002402027981 */ /* 0x000ea4000c1e1b00 */
[----:B--2---:R3:W4:Y:S02]  /*18c0*/  F2I.S64.F64.TRUNC R4, R2 ;  /* 0x0000000200047311 */ /* 0x004724000030d900 */
[----:B---34-:R-:W-:Y:S05]  /*18d0*/  BRA `(.L_x_18971) ;  /* 0x0000000800547947 */ /* 0x018fea0003800000 */
.L_x_18979:
        /* <DEDUP_REMOVED lines=24> */
[----:B------:R-:W3:Y:S02]  /*1a60*/  F2I.S64.TRUNC R4, R5 ;  /* 0x0000000500047311 */ /* 0x000ee4000020d900 */
[----:B---3--:R-:W-:Y:S05]  /*1a70*/  BRA `(.L_x_18971) ;  /* 0x0000000400ec7947 */ /* 0x008fea0003800000 */
.L_x_18982:
        /* <DEDUP_REMOVED lines=11> */
[----:B------:R-:W3:Y:S02]  /*1b30*/  F2I.S64.TRUNC R4, R5 ;  /* 0x0000000500047311 */ /* 0x000ee4000020d900 */
[----:B---3--:R-:W-:Y:S05]  /*1b40*/  BRA `(.L_x_18971) ;  /* 0x0000000400b87947 */ /* 0x008fea0003800000 */
.L_x_18981:
[----:B------:R-:W2:Y:S02]  /*1b50*/  LDG.E.U16 R4, desc[UR36][R2.64] ;  /* 0x0000002402047981 */ /* 0x000ea4000c1e1500 */
[----:B--2---:R-:W-:-:S06]  /*1b60*/  IMAD.U32 R4, R4, 0x10000, RZ ;  /* 0x0001000004047824 */ /* 0x004fcc00078e00ff */
[----:B------:R-:W3:Y:S02]  /*1b70*/  F2I.S64.TRUNC R4, R4 ;  /* 0x0000000400047311 */ /* 0x000ee4000020d900 */
[----:B---3--:R-:W-:Y:S05]  /*1b80*/  BRA `(.L_x_18971) ;  /* 0x0000000400a87947 */ /* 0x008fea0003800000 */
.L_x_18978:
        /* <DEDUP_REMOVED lines=9> */
[----:B------:R-:W-:Y:S01]  /*1c20*/  IMAD.MOV.U32 R5, RZ, RZ, RZ ;  /* 0x000000ffff057224 */ /* 0x000fe200078e00ff */
[----:B------:R-:W-:Y:S06]  /*1c30*/  BRA `(.L_x_18971) ;  /* 0x00000004007c7947 */ /* 0x000fec0003800000 */
.L_x_18985:
        /* <DEDUP_REMOVED lines=21> */
.L_x_18989:
[----:B------:R-:W-:Y:S05]  /*1d90*/  BSYNC.RECONVERGENT B1 ;  /* 0x0000000000017941 */ /* 0x000fea0003800200 */
.L_x_18988:
[----:B------:R-:W-:Y:S01]  /*1da0*/  IMAD.SHL.U32 R0, R0, 0x100000, RZ ;  /* 0x0010000000007824 */ /* 0x000fe200078e00ff */
[----:B------:R-:W-:-:S04]  /*1db0*/  LEA R2, R2, 0x3b800000, 0x17 ;  /* 0x3b80000002027811 */ /* 0x000fc800078eb8ff */
[----:B------:R-:W-:-:S07]  /*1dc0*/  LOP3.LUT R4, R2, R0, R7, 0xfe, !PT ;  /* 0x0000000002047212 */ /* 0x000fce00078efe07 */
.L_x_18987:
[----:B------:R-:W-:Y:S05]  /*1dd0*/  BSYNC.RECONVERGENT B0 ;  /* 0x0000000000007941 */ /* 0x000fea0003800200 */
.L_x_18986:
[----:B------:R-:W1:Y:S02]  /*1de0*/  F2I.S64.TRUNC R4, R4 ;  /* 0x0000000400047311 */ /* 0x000e64000020d900 */
[----:B-1----:R-:W-:Y:S05]  /*1df0*/  BRA `(.L_x_18971) ;  /* 0x00000004000c7947 */ /* 0x002fea0003800000 */
.L_x_18984:
        /* <DEDUP_REMOVED lines=21> */
.L_x_18993:
[----:B------:R-:W-:Y:S05]  /*1f50*/  BSYNC.RECONVERGENT B1 ;  /* 0x0000000000017941 */ /* 0x000fea0003800200 */
.L_x_18992:
[----:B------:R-:W-:Y:S02]  /*1f60*/  SHF.L.U32 R0, R0, 0x15, RZ ;  /* 0x0000001500007819 */ /* 0x000fe400000006ff */
[----:B------:R-:W-:-:S04]  /*1f70*/  LEA R2, R2, 0x37800000, 0x17 ;  /* 0x3780000002027811 */ /* 0x000fc800078eb8ff */
[----:B------:R-:W-:-:S07]  /*1f80*/  LOP3.LUT R4, R2, R0, R7, 0xfe, !PT ;  /* 0x0000000002047212 */ /* 0x000fce00078efe07 */
.L_x_18991:
[----:B------:R-:W-:Y:S05]  /*1f90*/  BSYNC.RECONVERGENT B0 ;  /* 0x0000000000007941 */ /* 0x000fea0003800200 */
.L_x_18990:
[----:B------:R-:W1:Y:S02]  /*1fa0*/  F2I.S64.TRUNC R4, R4 ;  /* 0x0000000400047311 */ /* 0x000e64000020d900 */
[----:B-1----:R-:W-:Y:S05]  /*1fb0*/  BRA `(.L_x_18971) ;  /* 0x00000000009c7947 */ /* 0x002fea0003800000 */
.L_x_18983:
[----:B------:R-:W-:-:S09]  /*1fc0*/  UISETP.NE.AND UP0, UPT, UR4, 0x1c, UPT ;  /* 0x0000001c0400788c */ /* 0x000fd2000bf05270 */
[----:B------:R-:W-:Y:S05]  /*1fd0*/  BRA.U !UP0, `(.L_x_18994) ;  /* 0x00000001088c7547 */ /* 0x000fea000b800000 */
[----:B------:R-:W-:-:S09]  /*1fe0*/  UISETP.NE.AND UP0, UPT, UR4, 0x1d, UPT ;  /* 0x0000001d0400788c */ /* 0x000fd2000bf05270 */
[----:B------:R-:W-:Y:S05]  /*1ff0*/  BRA.U !UP0, `(.L_x_18995) ;  /* 0x00000001087c7547 */ /* 0x000fea000b800000 */
[----:B------:R-:W-:-:S09]  /*2000*/  UISETP.NE.AND UP0, UPT, UR4, 0x2c, UPT ;  /* 0x0000002c0400788c */ /* 0x000fd2000bf05270 */
[----:B------:R-:W-:Y:S05]  /*2010*/  BRA.U !UP0, `(.L_x_18996) ;  /* 0x0000000108487547 */ /* 0x000fea000b800000 */
.L_x_18970:
        /* <DEDUP_REMOVED lines=16> */
.L_x_18997:
[----:B------:R-:W-:Y:S01]  /*2120*/  CS2R R4, SRZ ;  /* 0x0000000000047805 */ /* 0x000fe2000001ff00 */
[----:B------:R-:W-:Y:S06]  /*2130*/  BRA `(.L_x_18971) ;  /* 0x00000000003c7947 */ /* 0x000fec0003800000 */
.L_x_18996:
        /* <DEDUP_REMOVED lines=8> */
.L_x_18999:
[----:B------:R-:W-:Y:S05]  /*21c0*/  BSYNC.RECONVERGENT B0 ;  /* 0x0000000000007941 */ /* 0x000fea0003800200 */
.L_x_18998:
[----:B------:R-:W2:Y:S02]  /*21d0*/  F2I.S64.TRUNC R4, R4 ;  /* 0x0000000400047311 */ /* 0x000ea4000020d900 */
[----:B--2---:R-:W-:Y:S05]  /*21e0*/  BRA `(.L_x_18971) ;  /* 0x0000000000107947 */ /* 0x004fea0003800000 */
.L_x_18995:
[----:B------:R2:W5:Y:S01]  /*21f0*/  LDG.E.64 R4, desc[UR36][R2.64] ;  /* 0x0000002402047981 */ /* 0x000562000c1e1b00 */
[----:B------:R-:W-:Y:S05]  /*2200*/  BRA `(.L_x_18971) ;  /* 0x0000000000087947 */ /* 0x000fea0003800000 */
.L_x_18994:
[----:B------:R1:W5:Y:S01]  /*2210*/  LDG.E R4, desc[UR36][R2.64] ;  /* 0x0000002402047981 */ /* 0x000362000c1e1900 */
[----:B------:R-:W-:-:S07]  /*2220*/  IMAD.MOV.U32 R5, RZ, RZ, RZ ;  /* 0x000000ffff057224 */ /* 0x000fce00078e00ff */
.L_x_18971:
[----:B------:R-:W0:Y:S01]  /*2230*/  LDCU.64 UR8, c[0x0][0x598] ;  /* 0x0000b300ff0877ac */ /* 0x000e220008000a00 */
[----:B------:R-:W1:Y:S01]  /*2240*/  LDCU.64 UR6, c[0x0][0x580] ;  /* 0x0000b000ff0677ac */ /* 0x000e620008000a00 */
[----:B------:R-:W-:-:S04]  /*2250*/  UPRMT UR4, UR41, 0x9910, URZ ;  /* 0x0000991029047896 */ /* 0x000fc800080000ff */
[----:B------:R-:W-:Y:S01]  /*2260*/  UISETP.GT.AND UP0, UPT, UR4, 0x9, UPT ;  /* 0x000000090400788c */ /* 0x000fe2000bf04270 */
[----:B0----5:R-:W-:-:S04]  /*2270*/  ISETP.LT.U32.AND P0, PT, R4, UR8, PT ;  /* 0x0000000804007c0c */ /* 0x021fc8000bf01070 */
[C---:B------:R-:W-:Y:S02]  /*2280*/  ISETP.LT.AND.EX P0, PT, R5.reuse, UR9, PT, P0 ;  /* 0x0000000905007c0c */ /* 0x040fe4000bf01300 */
[----:B-1234-:R-:W-:Y:S02]  /*2290*/  IADD3 R2, P1, PT, R16, UR6, RZ ;  /* 0x0000000610027c10 */ /* 0x01efe4000ff3e0ff */
[----:B------:R-:W-:Y:S02]  /*22a0*/  SEL R7, R4, UR8, P0 ;  /* 0x0000000804077c07 */ /* 0x000fe40008000000 */
[----:B------:R-:W-:Y:S01]  /*22b0*/  SEL R5, R5, UR9, P0 ;  /* 0x0000000905057c07 */ /* 0x000fe20008000000 */
[----:B------:R-:W-:Y:S01]  /*22c0*/  IMAD.X R3, RZ, RZ, UR7, P1 ;  /* 0x00000007ff037e24 */ /* 0x000fe200088e06ff */
[----:B------:R-:W-:Y:S01]  /*22d0*/  MOV R4, R7 ;  /* 0x0000000700047202 */ /* 0x000fe20000000f00 */
        /* <DEDUP_REMOVED lines=11> */
.L_x_19003:
[----:B------:R3:W-:Y:S01]  /*2390*/  STG.E.U8 desc[UR36][R2.64], R7 ;  /* 0x0000000702007986 */ /* 0x0007e2000c101124 */
[----:B------:R-:W-:Y:S05]  /*23a0*/  BRA `(.L_x_19005) ;  /* 0x0000000c003c7947 */ /* 0x000fea0003800000 */
.L_x_19002:
[----:B------:R-:W-:-:S09]  /*23b0*/  UISETP.NE.AND UP0, UPT, UR4, 0x2, UPT ;  /* 0x000000020400788c */ /* 0x000fd2000bf05270 */
[----:B------:R-:W-:Y:S05]  /*23c0*/  BRA.U !UP0, `(.L_x_19006) ;  /* 0x0000000108207547 */ /* 0x000fea000b800000 */
[----:B------:R-:W-:-:S09]  /*23d0*/  UISETP.NE.AND UP0, UPT, UR4, 0x3, UPT ;  /* 0x000000030400788c */ /* 0x000fd2000bf05270 */
[----:B------:R-:W-:Y:S05]  /*23e0*/  BRA.U !UP0, `(.L_x_19007) ;  /* 0x0000000108107547 */ /* 0x000fea000b800000 */
[----:B------:R-:W-:-:S09]  /*23f0*/  UISETP.NE.AND UP0, UPT, UR4, 0x4, UPT ;  /* 0x000000040400788c */ /* 0x000fd2000bf05270 */
[----:B------:R-:W-:Y:S05]  /*2400*/  BRA.U UP0, `(.L_x_19004) ;  /* 0x0000000900907547 */ /* 0x000fea000b800000 */
[----:B------:R0:W-:Y:S01]  /*2410*/  STG.E.64 desc[UR36][R2.64], R4 ;  /* 0x0000000402007986 */ /* 0x0001e2000c101b24 */
[----:B------:R-:W-:Y:S05]  /*2420*/  BRA `(.L_x_19005) ;  /* 0x0000000c001c7947 */ /* 0x000fea0003800000 */
.L_x_19007:
[----:B------:R1:W-:Y:S01]  /*2430*/  STG.E desc[UR36][R2.64], R7 ;  /* 0x0000000702007986 */ /* 0x0003e2000c101924 */
[----:B------:R-:W-:Y:S05]  /*2440*/  BRA `(.L_x_19005) ;  /* 0x0000000c00147947 */ /* 0x000fea0003800000 */
.L_x_19006:
[----:B------:R2:W-:Y:S01]  /*2450*/  STG.E.U16 desc[UR36][R2.64], R7 ;  /* 0x0000000702007986 */ /* 0x0005e2000c101524 */
[----:B------:R-:W-:Y:S05]  /*2460*/  BRA `(.L_x_19005) ;  /* 0x0000000c000c7947 */ /* 0x000fea0003800000 */
.L_x_19001:
[----:B------:R-:W-:-:S09]  /*2470*/  UISETP.GT.AND UP0, UPT, UR4, 0x6, UPT ;  /* 0x000000060400788c */ /* 0x000fd2000bf04270 */
[----:B------:R-:W-:Y:S05]  /*2480*/  BRA.U UP0, `(.L_x_19008) ;  /* 0x00000001002c7547 */ /* 0x000fea000b800000 */
[----:B------:R-:W-:-:S09]  /*2490*/  UISETP.NE.AND UP0, UPT, UR4, 0x5, UPT ;  /* 0x000000050400788c */ /* 0x000fd2000bf05270 */
[----:B------:R-:W-:Y:S05]  /*24a0*/  BRA.U !UP0, `(.L_x_19009) ;  /* 0x0000000108147547 */ /* 0x000fea000b800000 */
[----:B------:R-:W-:-:S09]  /*24b0*/  UISETP.NE.AND UP0, UPT, UR4, 0x6, UPT ;  /* 0x000000060400788c */ /* 0x000fd2000bf05270 */
[----:B------:R-:W-:Y:S05]  /*24c0*/  BRA.U UP0, `(.L_x_19004) ;  /* 0x0000000900607547 */ /* 0x000fea000b800000 */
[----:B------:R-:W0:Y:S02]  /*24d0*/  I2F.S64 R5, R4 ;  /* 0x0000000400057312 */ /* 0x000e240000301400 */
[----:B0-----:R0:W-:Y:S01]  /*24e0*/  STG.E desc[UR36][R2.64], R5 ;  /* 0x0000000502007986 */ /* 0x0011e2000c101924 */
[----:B------:R-:W-:Y:S05]  /*24f0*/  BRA `(.L_x_19005) ;  /* 0x0000000800e87947 */ /* 0x000fea0003800000 */
.L_x_19009:
[----:B------:R-:W0:Y:S02]  /*2500*/  I2F.S64 R0, R4 ;  /* 0x0000000400007312 */ /* 0x000e240000301400 */
[----:B0-----:R-:W-:-:S05]  /*2510*/  F2FP.F16.F32.PACK_AB R0, RZ, R0 ;  /* 0x00000000ff00723e */ /* 0x001fca00000000ff */
[----:B------:R0:W-:Y:S01]  /*2520*/  STG.E.U16 desc[UR36][R2.64], R0 ;  /* 0x0000000002007986 */ /* 0x0001e2000c101524 */
[----:B------:R-:W-:Y:S05]  /*2530*/  BRA `(.L_x_19005) ;  /* 0x0000000800d87947 */ /* 0x000fea0003800000 */
.L_x_19008:
[----:B------:R-:W-:-:S09]  /*2540*/  UISETP.NE.AND UP0, UPT, UR4, 0x7, UPT ;  /* 0x000000070400788c */ /* 0x000fd2000bf05270 */
[----:B------:R-:W-:Y:S05]  /*2550*/  BRA.U !UP0, `(.L_x_19010) ;  /* 0x0000000108347547 */ /* 0x000fea000b800000 */
[----:B------:R-:W-:-:S09]  /*2560*/  UISETP.NE.AND UP0, UPT, UR4, 0x8, UPT ;  /* 0x000000080400788c */ /* 0x000fd2000bf05270 */
[----:B------:R-:W-:Y:S05]  /*2570*/  BRA.U !UP0, `(.L_x_19011) ;  /* 0x0000000108187547 */ /* 0x000fea000b800000 */
[----:B------:R-:W-:-:S09]  /*2580*/  UISETP.NE.AND UP0, UPT, UR4, 0x9, UPT ;  /* 0x000000090400788c */ /* 0x000fd2000bf05270 */
[----:B------:R-:W-:Y:S05]  /*2590*/  BRA.U UP0, `(.L_x_19004) ;  /* 0x00000009002c7547 */ /* 0x000fea000b800000 */
[----:B------:R-:W-:Y:S01]  /*25a0*/  IMAD.MOV.U32 R7, RZ, RZ, RZ ;  /* 0x000000ffff077224 */ /* 0x000fe200078e00ff */
[----:B------:R-:W0:Y:S04]  /*25b0*/  I2F.S64 R6, R4 ;  /* 0x0000000400067312 */ /* 0x000e280000301400 */
[----:B0-----:R0:W-:Y:S01]  /*25c0*/  STG.E.64 desc[UR36][R2.64], R6 ;  /* 0x0000000602007986 */ /* 0x0011e2000c101b24 */
[----:B------:R-:W-:Y:S05]  /*25d0*/  BRA `(.L_x_19005) ;  /* 0x0000000800b07947 */ /* 0x000fea0003800000 */
.L_x_19011:
[----:B------:R-:W0:Y:S02]  /*25e0*/  I2F.S64 R4, R4 ;  /* 0x0000000400047312 */ /* 0x000e240000301400 */
[----:B0-----:R-:W-:-:S04]  /*25f0*/  F2FP.F16.F32.PACK_AB R5, RZ, R4 ;  /* 0x00000004ff05723e */ /* 0x001fc800000000ff */
[----:B------:R-:W-:-:S05]  /*2600*/  PRMT R5, R5, 0x5410, RZ ;  /* 0x0000541005057816 */ /* 0x000fca00000000ff */
[----:B------:R0:W-:Y:S01]  /*2610*/  STG.E desc[UR36][R2.64], R5 ;  /* 0x0000000502007986 */ /* 0x0001e2000c101924 */
[----:B------:R-:W-:Y:S05]  /*2620*/  BRA `(.L_x_19005) ;  /* 0x00000008009c7947 */ /* 0x000fea0003800000 */
.L_x_19010:
[----:B------:R-:W0:Y:S02]  /*2630*/  I2F.F64.S64 R4, R4 ;  /* 0x0000000400047312 */ /* 0x000e240000301c00 */
[----:B0-----:R0:W-:Y:S01]  /*2640*/  STG.E.64 desc[UR36][R2.64], R4 ;  /* 0x0000000402007986 */ /* 0x0011e2000c101b24 */
[----:B------:R-:W-:Y:S05]  /*2650*/  BRA `(.L_x_19005) ;  /* 0x0000000800907947 */ /* 0x000fea0003800000 */
.L_x_19000:
        /* <DEDUP_REMOVED lines=8> */
[----:B------:R-:W-:-:S04]  /*26e0*/  ISETP.NE.U32.AND P0, PT, R7, RZ, PT ;  /* 0x000000ff0700720c */ /* 0x000fc80003f05070 */
[----:B------:R-:W-:-:S04]  /*26f0*/  ISETP.NE.AND.EX P0, PT, R5, RZ, PT, P0 ;  /* 0x000000ff0500720c */ /* 0x000fc80003f05300 */
[----:B------:R-:W-:-:S05]  /*2700*/  SEL R5, RZ, 0x1, !P0 ;  /* 0x00000001ff057807 */ /* 0x000fca0004000000 */
[----:B------:R0:W-:Y:S01]  /*2710*/  STG.E.U8 desc[UR36][R2.64], R5 ;  /* 0x0000000502007986 */ /* 0x0001e2000c101124 */
[----:B------:R-:W-:Y:S05]  /*2720*/  BRA `(.L_x_19005) ;  /* 0x00000008005c7947 */ /* 0x000fea0003800000 */
.L_x_19014:
[----:B------:R-:W-:Y:S01]  /*2730*/  CS2R R6, SRZ ;  /* 0x0000000000067805 */ /* 0x000fe2000001ff00 */
[----:B------:R-:W0:Y:S04]  /*2740*/  I2F.F64.S64 R4, R4 ;  /* 0x0000000400047312 */ /* 0x000e280000301c00 */
[----:B0-----:R0:W-:Y:S01]  /*2750*/  STG.E.128 desc[UR36][R2.64], R4 ;  /* 0x0000000402007986 */ /* 0x0011e2000c101d24 */
[----:B------:R-:W-:Y:S05]  /*2760*/  BRA `(.L_x_19005) ;  /* 0x00000008004c7947 */ /* 0x000fea0003800000 */
.L_x_19013:
[----:B------:R-:W-:-:S09]  /*2770*/  UISETP.NE.AND UP0, UPT, UR4, 0xf, UPT ;  /* 0x0000000f0400788c */ /* 0x000fd2000bf05270 */
[----:B------:R-:W-:Y:S05]  /*2780*/  BRA.U !UP0, `(.L_x_19015) ;  /* 0x0000000108a07547 */ /* 0x000fea000b800000 */
[----:B------:R-:W-:-:S09]  /*2790*/  UISETP.NE.AND UP0, UPT, UR4, 0x17, UPT ;  /* 0x000000170400788c */ /* 0x000fd2000bf05270 */
[----:B------:R-:W-:Y:S05]  /*27a0*/  BRA.U !UP0, `(.L_x_19016) ;  /* 0x00000001084c7547 */ /* 0x000fea000b800000 */
[----:B------:R-:W-:-:S09]  /*27b0*/  UISETP.NE.AND UP0, UPT, UR4, 0x18, UPT ;  /* 0x000000180400788c */ /* 0x000fd2000bf05270 */
[----:B------:R-:W-:Y:S05]  /*27c0*/  BRA.U UP0, `(.L_x_19004) ;  /* 0x0000000500a07547 */ /* 0x000fea000b800000 */
[----:B------:R-:W0:Y:S01]  /*27d0*/  I2F.S64 R5, R4 ;  /* 0x0000000400057312 */ /* 0x000e220000301400 */
[----:B------:R-:W-:Y:S01]  /*27e0*/  BSSY.RECONVERGENT B0, `(.L_x_19017) ;  /* 0x000000c000007945 */ /* 0x000fe20003800200 */
[----:B0-----:R-:W-:Y:S01]  /*27f0*/  LOP3.LUT R6, R5, 0x7fffffff, RZ, 0xc0, !PT ;  /* 0x7fffffff05067812 */ /* 0x001fe200078ec0ff */
[----:B------:R-:W-:Y:S01]  /*2800*/  IMAD.MOV.U32 R0, RZ, RZ, 0x7f ;  /* 0x0000007fff007424 */ /* 0x000fe200078e00ff */
        /* <DEDUP_REMOVED lines=9> */
.L_x_19018:
[----:B------:R-:W-:Y:S05]  /*28a0*/  BSYNC.RECONVERGENT B0 ;  /* 0x0000000000007941 */ /* 0x000fea0003800200 */
.L_x_19017:
[----:B------:R-:W-:-:S05]  /*28b0*/  LOP3.LUT R7, R0, 0x80, R7, 0xf8, !PT ;  /* 0x0000008000077812 */ /* 0x000fca00078ef807 */
[----:B------:R0:W-:Y:S01]  /*28c0*/  STG.E.U8 desc[UR36][R2.64], R7 ;  /* 0x0000000702007986 */ /* 0x0001e2000c101124 */
[----:B------:R-:W-:Y:S05]  /*28d0*/  BRA `(.L_x_19005) ;  /* 0x0000000400f07947 */ /* 0x000fea0003800000 */
.L_x_19016:
[----:B------:R-:W0:Y:S01]  /*28e0*/  I2F.S64 R5, R4 ;  /* 0x0000000400057312 */ /* 0x000e220000301400 */
[----:B------:R-:W-:Y:S01]  /*28f0*/  BSSY.RECONVERGENT B0, `(.L_x_19019) ;  /* 0x000000e000007945 */ /* 0x000fe20003800200 */
[----:B0-----:R-:W-:Y:S02]  /*2900*/  LOP3.LUT R6, R5, 0x7fffffff, RZ, 0xc0, !PT ;  /* 0x7fffffff05067812 */ /* 0x001fe400078ec0ff */
        /* <DEDUP_REMOVED lines=12> */
.L_x_19020:
[----:B------:R-:W-:Y:S05]  /*29d0*/  BSYNC.RECONVERGENT B0 ;  /* 0x0000000000007941 */ /* 0x000fea0003800200 */
.L_x_19019:
[----:B------:R-:W-:-:S05]  /*29e0*/  LOP3.LUT R7, R0, 0x80, R7, 0xf8, !PT ;  /* 0x0000008000077812 */ /* 0x000fca00078ef807 */
[----:B------:R0:W-:Y:S01]  /*29f0*/  STG.E.U8 desc[UR36][R2.64], R7 ;  /* 0x0000000702007986 */ /* 0x0001e2000c101124 */
[----:B------:R-:W-:Y:S05]  /*2a00*/  BRA `(.L_x_19005) ;  /* 0x0000000400a47947 */ /* 0x000fea0003800000 */
.L_x_19015:
[----:B------:R-:W0:Y:S02]  /*2a10*/  I2F.S64 R0, R4 ;  /* 0x0000000400007312 */ /* 0x000e240000301400 */
[----:B0-----:R-:W-:-:S05]  /*2a20*/  F2FP.BF16.F32.PACK_AB R0, RZ, R0 ;  /* 0x00000000ff00723e */ /* 0x001fca00000010ff */
[----:B------:R0:W-:Y:S01]  /*2a30*/  STG.E.U16 desc[UR36][R2.64], R0 ;  /* 0x0000000002007986 */ /* 0x0001e2000c101524 */
[----:B------:R-:W-:Y:S05]  /*2a40*/  BRA `(.L_x_19005) ;  /* 0x0000000400947947 */ /* 0x000fea0003800000 */
.L_x_19012:
        /* <DEDUP_REMOVED lines=10> */
.L_x_19023:
[----:B------:R-:W0:Y:S01]  /*2af0*/  I2F.S64 R5, R4 ;  /* 0x0000000400057312 */ /* 0x000e220000301400 */
[----:B------:R-:W-:Y:S01]  /*2b00*/  BSSY.RECONVERGENT B0, `(.L_x_19024) ;  /* 0x0000014000007945 */ /* 0x000fe20003800200 */
[----:B0-----:R-:W-:Y:S01]  /*2b10*/  LOP3.LUT R6, R5, 0x7fffffff, RZ, 0xc0, !PT ;  /* 0x7fffffff05067812 */ /* 0x001fe200078ec0ff */
[----:B------:R-:W-:-:S03]  /*2b20*/  IMAD.MOV.U32 R0, RZ, RZ, 0x80 ;  /* 0x00000080ff007424 */ /* 0x000fc600078e00ff */
        /* <DEDUP_REMOVED lines=9> */
.L_x_19026:
[----:B------:R-:W-:-:S04]  /*2bc0*/  SHF.R.U32.HI R0, RZ, 0x14, R5 ;  /* 0x00000014ff007819 */ /* 0x000fc80000011605 */
[----:B------:R-:W-:-:S04]  /*2bd0*/  LOP3.LUT R0, R0, 0x1, RZ, 0xc0, !PT ;  /* 0x0000000100007812 */ /* 0x000fc800078ec0ff */
[----:B------:R-:W-:-:S04]  /*2be0*/  IADD3 R0, PT, PT, R5, 0x487ffff, R0 ;  /* 0x0487ffff05007810 */ /* 0x000fc80007ffe000 */
[----:B------:R-:W-:-:S04]  /*2bf0*/  SHF.R.U32.HI R0, RZ, 0x14, R0 ;  /* 0x00000014ff007819 */ /* 0x000fc80000011600 */
[----:B------:R-:W-:-:S07]  /*2c00*/  LOP3.LUT R4, R0, 0xff, RZ, 0xc0, !PT ;  /* 0x000000ff00047812 */ /* 0x000fce00078ec0ff */
.L_x_19027:
[----:B------:R-:W-:-:S04]  /*2c10*/  SHF.R.U32.HI R5, RZ, 0x18, R5 ;  /* 0x00000018ff057819 */ /* 0x000fc80000011605 */
[----:B------:R-:W-:-:S04]  /*2c20*/  LOP3.LUT R4, R4, 0x80, R5, 0xf8, !PT ;  /* 0x0000008004047812 */ /* 0x000fc800078ef805 */
[----:B------:R-:W-:-:S07]  /*2c30*/  PRMT R0, R4, 0x7610, R0 ;  /* 0x0000761004007816 */ /* 0x000fce0000000000 */
.L_x_19025:
[----:B------:R-:W-:Y:S05]  /*2c40*/  BSYNC.RECONVERGENT B0 ;  /* 0x0000000000007941 */ /* 0x000fea0003800200 */
.L_x_19024:
[----:B------:R0:W-:Y:S01]  /*2c50*/  STG.E.U8 desc[UR36][R2.64], R0 ;  /* 0x0000000002007986 */ /* 0x0001e2000c101124 */
[----:B------:R-:W-:Y:S05]  /*2c60*/  BRA `(.L_x_19005) ;  /* 0x00000004000c7947 */ /* 0x000fea0003800000 */
.L_x_19022:
        /* <DEDUP_REMOVED lines=13> */
.L_x_19030:
[----:B------:R-:W-:-:S04]  /*2d40*/  SHF.R.U32.HI R0, RZ, 0x15, R5 ;  /* 0x00000015ff007819 */ /* 0x000fc80000011605 */
[----:B------:R-:W-:-:S04]  /*2d50*/  LOP3.LUT R0, R0, 0x1, RZ, 0xc0, !PT ;  /* 0x0000000100007812 */ /* 0x000fc800078ec0ff */
[----:B------:R-:W-:-:S04]  /*2d60*/  IADD3 R0, PT, PT, R5, 0x88fffff, R0 ;  /* 0x088fffff05007810 */ /* 0x000fc80007ffe000 */
[----:B------:R-:W-:-:S04]  /*2d70*/  SHF.R.U32.HI R0, RZ, 0x15, R0 ;  /* 0x00000015ff007819 */ /* 0x000fc80000011600 */
[----:B------:R-:W-:-:S07]  /*2d80*/  LOP3.LUT R4, R0, 0xff, RZ, 0xc0, !PT ;  /* 0x000000ff00047812 */ /* 0x000fce00078ec0ff */
.L_x_19031:
[----:B------:R-:W-:-:S04]  /*2d90*/  SHF.R.U32.HI R5, RZ, 0x18, R5 ;  /* 0x00000018ff057819 */ /* 0x000fc80000011605 */
[----:B------:R-:W-:-:S04]  /*2da0*/  LOP3.LUT R4, R4, 0x80, R5, 0xf8, !PT ;  /* 0x0000008004047812 */ /* 0x000fc800078ef805 */
[----:B------:R-:W-:-:S07]  /*2db0*/  PRMT R0, R4, 0x7610, R0 ;  /* 0x0000761004007816 */ /* 0x000fce0000000000 */
.L_x_19029:
[----:B------:R-:W-:Y:S05]  /*2dc0*/  BSYNC.RECONVERGENT B0 ;  /* 0x0000000000007941 */ /* 0x000fea0003800200 */
.L_x_19028:
[----:B------:R0:W-:Y:S01]  /*2dd0*/  STG.E.U8 desc[UR36][R2.64], R0 ;  /* 0x0000000002007986 */ /* 0x0001e2000c101124 */
[----:B------:R-:W-:Y:S05]  /*2de0*/  BRA `(.L_x_19005) ;  /* 0x0000000000ac7947 */ /* 0x000fea0003800000 */
.L_x_19021:
[----:B------:R-:W-:-:S09]  /*2df0*/  UISETP.NE.AND UP0, UPT, UR4, 0x1c, UPT ;  /* 0x0000001c0400788c */ /* 0x000fd2000bf05270 */
[----:B------:R-:W-:Y:S05]  /*2e00*/  BRA.U !UP0, `(.L_x_19032) ;  /* 0x0000000108a07547 */ /* 0x000fea000b800000 */
[----:B------:R-:W-:-:S09]  /*2e10*/  UISETP.NE.AND UP0, UPT, UR4, 0x1d, UPT ;  /* 0x0000001d0400788c */ /* 0x000fd2000bf05270 */
[----:B------:R-:W-:Y:S05]  /*2e20*/  BRA.U !UP0, `(.L_x_19033) ;  /* 0x0000000108907547 */ /* 0x000fea000b800000 */
[----:B------:R-:W-:-:S09]  /*2e30*/  UISETP.NE.AND UP0, UPT, UR4, 0x2c, UPT ;  /* 0x0000002c0400788c */ /* 0x000fd2000bf05270 */
[----:B------:R-:W-:Y:S05]  /*2e40*/  BRA.U !UP0, `(.L_x_19034) ;  /* 0x0000000108447547 */ /* 0x000fea000b800000 */
.L_x_19004:
        /* <DEDUP_REMOVED lines=16> */
.L_x_19035:
[----:B------:R-:W-:Y:S05]  /*2f50*/  BRA `(.L_x_19005) ;  /* 0x0000000000507947 */ /* 0x000fea0003800000 */
.L_x_19034:
[----:B------:R-:W0:Y:S02]  /*2f60*/  I2F.S64 R4, R4 ;  /* 0x0000000400047312 */ /* 0x000e240000301400 */
        /* <DEDUP_REMOVED lines=8> */
[----:B------:R-:W-:Y:S01]  /*2ff0*/  HFMA2 R0, -RZ, RZ, 0, 1.5199184417724609375e-05 ;  /* 0x000000ffff007431 */ /* 0x000fe200000001ff */
[----:B------:R-:W-:Y:S02]  /*3000*/  PLOP3.LUT P0, PT, PT, PT, PT, 0x80, 0x8 ;  /* 0x000000000008781c */ /* 0x000fe40003f0f070 */
[----:B------:R-:W-:Y:S02]  /*3010*/  @P1 PLOP3.LUT P0, PT, P2, PT, PT, 0x80, 0x8 ;  /* 0x000000000008181c */ /* 0x000fe4000170f070 */
[----:B------:R-:W-:-:S11]  /*3020*/  PRMT R5, R0, 0x7610, R5 ;  /* 0x0000761000057816 */ /* 0x000fd60000000005 */
[----:B------:R-:W-:-:S05]  /*3030*/  @!P0 IMAD.MOV R4, RZ, RZ, R6 ;  /* 0x000000ffff048224 */ /* 0x000fca00078e0206 */
[----:B------:R-:W-:-:S05]  /*3040*/  @P1 MOV R5, R4 ;  /* 0x0000000400051202 */ /* 0x000fca0000000f00 */
[----:B------:R0:W-:Y:S01]  /*3050*/  STG.E.U8 desc[UR36][R2.64], R5 ;  /* 0x0000000502007986 */ /* 0x0001e2000c101124 */
[----:B------:R-:W-:Y:S05]  /*3060*/  BRA `(.L_x_19005) ;  /* 0x00000000000c7947 */ /* 0x000fea0003800000 */
.L_x_19033:
[----:B------:R0:W-:Y:S01]  /*3070*/  STG.E.64 desc[UR36][R2.64], R4 ;  /* 0x0000000402007986 */ /* 0x0001e2000c101b24 */
[----:B------:R-:W-:Y:S05]  /*3080*/  BRA `(.L_x_19005) ;  /* 0x0000000000047947 */ /* 0x000fea0003800000 */
.L_x_19032:
[----:B------:R0:W-:Y:S02]  /*3090*/  STG.E desc[UR36][R2.64], R7 ;  /* 0x0000000702007986 */ /* 0x0001e4000c101924 */
.L_x_19005:
[----:B------:R-:W-:-:S07]  /*30a0*/  VIADD R17, R17, 0x80 ;  /* 0x0000008011117836 */ /* 0x000fce0000000000 */
.L_x_18964:
[----:B------:R-:W-:Y:S05]  /*30b0*/  BSYNC.RECONVERGENT B6 ;  /* 0x0000000000067941 */ /* 0x000fea0003800200 */
.L_x_18963:
[----:B------:R-:W5:Y:S01]  /*30c0*/  LDCU UR4, c[0x0][0x380] ;  /* 0x00007000ff0477ac */ /* 0x000f620008000800 */
[----:B------:R-:W-:Y:S01]  /*30d0*/  BSSY.RECONVERGENT B6, `(.L_x_19036) ;  /* 0x00002fd000067945 */ /* 0x000fe20003800200 */
[----:B-----5:R-:W-:-:S13]  /*30e0*/  ISETP.GE.AND P0, PT, R17, UR4, PT ;  /* 0x0000000411007c0c */ /* 0x020fda000bf06270 */
[----:B------:R-:W-:Y:S05]  /*30f0*/  @P0 BRA `(.L_x_19037) ;  /* 0x0000002c00e80947 */ /* 0x000fea0003800000 */
        /* <DEDUP_REMOVED lines=303> */
.L_x_19038:
[----:B------:R-:W1:Y:S01]  /*43f0*/  LDCU.64 UR6, c[0x0][0x588] ;  /* 0x0000b100ff0677ac */ /* 0x000e620008000a00 */
        /* <DEDUP_REMOVED lines=16> */
.L_x_19042:
[----:B------:R0:W5:Y:S01]  /*4500*/  LDG.E.U8 R4, desc[UR36][R2.64] ;  /* 0x0000002402047981 */ /* 0x000162000c1e1100 */
[----:B------:R-:W-:Y:S01]  /*4510*/  IMAD.MOV.U32 R5, RZ, RZ, RZ ;  /* 0x000000ffff057224 */ /* 0x000fe200078e00ff */
[----:B------:R-:W-:Y:S06]  /*4520*/  BRA `(.L_x_19044) ;  /* 0x0000000c00407947 */ /* 0x000fec0003800000 */
.L_x_19041:
        /* <DEDUP_REMOVED lines=8> */
.L_x_19046:
[----:B------:R-:W2:Y:S02]  /*45b0*/  LDG.E R4, desc[UR36][R2.64] ;  /* 0x0000002402047981 */ /* 0x000ea4000c1e1900 */
[----:B--2---:R-:W-:Y:S01]  /*45c0*/  SHF.R.S32.HI R5, RZ, 0x1f, R4 ;  /* 0x0000001fff057819 */ /* 0x004fe20000011404 */
[----:B------:R-:W-:Y:S06]  /*45d0*/  BRA `(.L_x_19044) ;  /* 0x0000000c00147947 */ /* 0x000fec0003800000 */
.L_x_19045:
[----:B------:R-:W2:Y:S02]  /*45e0*/  LDG.E.S16 R4, desc[UR36][R2.64] ;  /* 0x0000002402047981 */ /* 0x000ea4000c1e1700 */
[----:B--2---:R-:W-:Y:S01]  /*45f0*/  SHF.R.S32.HI R5, RZ, 0x1f, R4 ;  /* 0x0000001fff057819 */ /* 0x004fe20000011404 */
[----:B------:R-:W-:Y:S06]  /*4600*/  BRA `(.L_x_19044) ;  /* 0x0000000c00087947 */ /* 0x000fec0003800000 */
.L_x_19040:
[----:B------:R-:W-:-:S09]  /*4610*/  UISETP.GT.AND UP0, UPT, UR4, 0x6, UPT ;  /* 0x000000060400788c */ /* 0x000fd2000bf04270 */
[----:B------:R-:W-:Y:S05]  /*4620*/  BRA.U UP0, `(.L_x_19047) ;  /* 0x00000001002c7547 */ /* 0x000fea000b800000 */
[----:B------:R-:W-:-:S09]  /*4630*/  UISETP.NE.AND UP0, UPT, UR4, 0x5, UPT ;  /* 0x000000050400788c */ /* 0x000fd2000bf05270 */
[----:B------:R-:W-:Y:S05]  /*4640*/  BRA.U !UP0, `(.L_x_19048) ;  /* 0x0000000108147547 */ /* 0x000fea000b800000 */
[----:B------:R-:W-:-:S09]  /*4650*/  UISETP.NE.AND UP0, UPT, UR4, 0x6, UPT ;  /* 0x000000060400788c */ /* 0x000fd2000bf05270 */
[----:B------:R-:W-:Y:S05]  /*4660*/  BRA.U UP0, `(.L_x_19043) ;  /* 0x0000000900987547 */ /* 0x000fea000b800000 */
[----:B------:R-:W2:Y:S02]  /*4670*/  LDG.E R2, desc[UR36][R2.64] ;  /* 0x0000002402027981 */ /* 0x000ea4000c1e1900 */
[----:B--2---:R2:W3:Y:S02]  /*4680*/  F2I.S64.TRUNC R4, R2 ;  /* 0x0000000200047311 */ /* 0x0044e4000020d900 */
[----:B--23--:R-:W-:Y:S05]  /*4690*/  BRA `(.L_x_19044) ;  /* 0x0000000800e47947 */ /* 0x00cfea0003800000 */
.L_x_19048:
[----:B------:R-:W2:Y:S02]  /*46a0*/  LDG.E.U16 R2, desc[UR36][R2.64] ;  /* 0x0000002402027981 */ /* 0x000ea4000c1e1500 */
[----:B--2---:R-:W-:-:S06]  /*46b0*/  HADD2.F32 R4, -RZ, R2.H0_H0 ;  /* 0x20000002ff047230 */ /* 0x004fcc0000004100 */
[----:B------:R-:W2:Y:S02]  /*46c0*/  F2I.S64.TRUNC R4, R4 ;  /* 0x0000000400047311 */ /* 0x000ea4000020d900 */
[----:B--2---:R-:W-:Y:S05]  /*46d0*/  BRA `(.L_x_19044) ;  /* 0x0000000800d47947 */ /* 0x004fea0003800000 */
.L_x_19047:
[----:B------:R-:W-:-:S09]  /*46e0*/  UISETP.NE.AND UP0, UPT, UR4, 0x7, UPT ;  /* 0x000000070400788c */ /* 0x000fd2000bf05270 */
[----:B------:R-:W-:Y:S05]  /*46f0*/  BRA.U !UP0, `(.L_x_19049) ;  /* 0x00000001082c7547 */ /* 0x000fea000b800000 */
[----:B------:R-:W-:-:S09]  /*4700*/  UISETP.NE.AND UP0, UPT, UR4, 0x8, UPT ;  /* 0x000000080400788c */ /* 0x000fd2000bf05270 */
[----:B------:R-:W-:Y:S05]  /*4710*/  BRA.U !UP0, `(.L_x_19050) ;  /* 0x0000000108147547 */ /* 0x000fea000b800000 */
[----:B------:R-:W-:-:S09]  /*4720*/  UISETP.NE.AND UP0, UPT, UR4, 0x9, UPT ;  /* 0x000000090400788c */ /* 0x000fd2000bf05270 */
[----:B------:R-:W-:Y:S05]  /*4730*/  BRA.U UP0, `(.L_x_19043) ;  /* 0x0000000900647547 */ /* 0x000fea000b800000 */
[----:B------:R-:W2:Y:S02]  /*4740*/  LDG.E R2, desc[UR36][R2.64] ;  /* 0x0000002402027981 */ /* 0x000ea4000c1e1900 */
[----:B--2---:R2:W3:Y:S02]  /*4750*/  F2I.S64.TRUNC R4, R2 ;  /* 0x0000000200047311 */ /* 0x0044e4000020d900 */
[----:B--23--:R-:W-:Y:S05]  /*4760*/  BRA `(.L_x_19044) ;  /* 0x0000000800b07947 */ /* 0x00cfea0003800000 */
.L_x_19050:
[----:B------:R-:W2:Y:S02]  /*4770*/  LDG.E.U16 R2, desc[UR36][R2.64] ;  /* 0x0000002402027981 */ /* 0x000ea4000c1e1500 */
[----:B--2---:R-:W-:-:S06]  /*4780*/  HADD2.F32 R4, -RZ, R2.H0_H0 ;  /* 0x20000002ff047230 */ /* 0x004fcc0000004100 */
[----:B------:R-:W2:Y:S02]  /*4790*/  F2I.S64.TRUNC R4, R4 ;  /* 0x0000000400047311 */ /* 0x000ea4000020d900 */
[----:B--2---:R-:W-:Y:S05]  /*47a0*/  BRA `(.L_x_19044) ;  /* 0x0000000800a07947 */ /* 0x004fea0003800000 */
.L_x_19049:
[----:B------:R-:W2:Y:S02]  /*47b0*/  LDG.E.64 R2, desc[UR36][R2.64] ;  /* 0x0000002402027981 */ /* 0x000ea4000c1e1b00 */
[----:B--2---:R2:W3:Y:S02]  /*47c0*/  F2I.S64.F64.TRUNC R4, R2 ;  /* 0x0000000200047311 */ /* 0x0044e4000030d900 */
[----:B--23--:R-:W-:Y:S05]  /*47d0*/  BRA `(.L_x_19044) ;  /* 0x0000000800947947 */ /* 0x00cfea0003800000 */
.L_x_19039:
        /* <DEDUP_REMOVED lines=11> */
[----:B------:R-:W-:Y:S01]  /*4890*/  SEL R4, RZ, 0x1, !P0 ;  /* 0x00000001ff047807 */ /* 0x000fe20004000000 */
[----:B------:R-:W-:Y:S08]  /*48a0*/  BRA `(.L_x_19044) ;  /* 0x0000000800607947 */ /* 0x000ff00003800000 */
.L_x_19053:
[----:B------:R-:W2:Y:S02]  /*48b0*/  LDG.E.64 R2, desc[UR36][R2.64] ;  /* 0x0000002402027981 */ /* 0x000ea4000c1e1b00 */
[----:B--2---:R0:W1:Y:S02]  /*48c0*/  F2I.S64.F64.TRUNC R4, R2 ;  /* 0x0000000200047311 */ /* 0x004064000030d900 */
[----:B01----:R-:W-:Y:S05]  /*48d0*/  BRA `(.L_x_19044) ;  /* 0x0000000800547947 */ /* 0x003fea0003800000 */
.L_x_19052:
        /* <DEDUP_REMOVED lines=24> */
[----:B------:R-:W0:Y:S02]  /*4a60*/  F2I.S64.TRUNC R4, R5 ;  /* 0x0000000500047311 */ /* 0x000e24000020d900 */
[----:B0-----:R-:W-:Y:S05]  /*4a70*/  BRA `(.L_x_19044) ;  /* 0x0000000400ec7947 */ /* 0x001fea0003800000 */
.L_x_19055:
        /* <DEDUP_REMOVED lines=11> */
[----:B------:R-:W0:Y:S02]  /*4b30*/  F2I.S64.TRUNC R4, R5 ;  /* 0x0000000500047311 */ /* 0x000e24000020d900 */
[----:B0-----:R-:W-:Y:S05]  /*4b40*/  BRA `(.L_x_19044) ;  /* 0x0000000400b87947 */ /* 0x001fea0003800000 */
.L_x_19054:
[----:B------:R-:W2:Y:S02]  /*4b50*/  LDG.E.U16 R4, desc[UR36][R2.64] ;  /* 0x0000002402047981 */ /* 0x000ea4000c1e1500 */
[----:B--2---:R-:W-:-:S06]  /*4b60*/  SHF.L.U32 R4, R4, 0x10, RZ ;  /* 0x0000001004047819 */ /* 0x004fcc00000006ff */
[----:B------:R-:W0:Y:S02]  /*4b70*/  F2I.S64.TRUNC R4, R4 ;  /* 0x0000000400047311 */ /* 0x000e24000020d900 */
[----:B0-----:R-:W-:Y:S05]  /*4b80*/  BRA `(.L_x_19044) ;  /* 0x0000000400a87947 */ /* 0x001fea0003800000 */
.L_x_19051:
        /* <DEDUP_REMOVED lines=11> */
.L_x_19058:
        /* <DEDUP_REMOVED lines=21> */
.L_x_19062:
[----:B------:R-:W-:Y:S05]  /*4d90*/  BSYNC.RECONVERGENT B1 ;  /* 0x0000000000017941 */ /* 0x000fea0003800200 */
.L_x_19061:
[----:B------:R-:W-:Y:S02]  /*4da0*/  SHF.L.U32 R0, R0, 0x14, RZ ;  /* 0x0000001400007819 */ /* 0x000fe400000006ff */
[----:B------:R-:W-:-:S04]  /*4db0*/  LEA R2, R2, 0x3b800000, 0x17 ;  /* 0x3b80000002027811 */ /* 0x000fc800078eb8ff */
[----:B------:R-:W-:-:S07]  /*4dc0*/  LOP3.LUT R4, R2, R0, R7, 0xfe, !PT ;  /* 0x0000000002047212 */ /* 0x000fce00078efe07 */
.L_x_19060:
[----:B------:R-:W-:Y:S05]  /*4dd0*/  BSYNC.RECONVERGENT B0 ;  /* 0x0000000000007941 */ /* 0x000fea0003800200 */
.L_x_19059:
[----:B------:R-:W4:Y:S02]  /*4de0*/  F2I.S64.TRUNC R4, R4 ;  /* 0x0000000400047311 */ /* 0x000f24000020d900 */
[----:B----4-:R-:W-:Y:S05]  /*4df0*/  BRA `(.L_x_19044) ;  /* 0x00000004000c7947 */ /* 0x010fea0003800000 */
.L_x_19057:
        /* <DEDUP_REMOVED lines=21> */
.L_x_19066:
[----:B------:R-:W-:Y:S05]  /*4f50*/  BSYNC.RECONVERGENT B1 ;  /* 0x0000000000017941 */ /* 0x000fea0003800200 */
.L_x_19065:
[----:B------:R-:W-:Y:S01]  /*4f60*/  IMAD.SHL.U32 R0, R0, 0x200000, RZ ;  /* 0x0020000000007824 */ /* 0x000fe200078e00ff */
[----:B------:R-:W-:-:S04]  /*4f70*/  LEA R2, R2, 0x37800000, 0x17 ;  /* 0x3780000002027811 */ /* 0x000fc800078eb8ff */
[----:B------:R-:W-:-:S07]  /*4f80*/  LOP3.LUT R4, R2, R0, R7, 0xfe, !PT ;  /* 0x0000000002047212 */ /* 0x000fce00078efe07 */
.L_x_19064:
[----:B------:R-:W-:Y:S05]  /*4f90*/  BSYNC.RECONVERGENT B0 ;  /* 0x0000000000007941 */ /* 0x000fea0003800200 */
.L_x_19063:
[----:B------:R-:W4:Y:S02]  /*4fa0*/  F2I.S64.TRUNC R4, R4 ;  /* 0x0000000400047311 */ /* 0x000f24000020d900 */
[----:B----4-:R-:W-:Y:S05]  /*4fb0*/  BRA `(.L_x_19044) ;  /* 0x00000000009c7947 */ /* 0x010fea0003800000 */
.L_x_19056:
        /* <DEDUP_REMOVED lines=14> */
.L_x_19070:
[----:B------:R-:W-:Y:S05]  /*50a0*/  BSYNC.RECONVERGENT B0 ;  /* 0x0000000000007941 */ /* 0x000fea0003800200 */
.L_x_19069:
[----:B------:R-:W2:Y:S02]  /*50b0*/  F2I.S64.TRUNC R4, R4 ;  /* 0x0000000400047311 */ /* 0x000ea4000020d900 */
[----:B--2---:R-:W-:Y:S05]  /*50c0*/  BRA `(.L_x_19044) ;  /* 0x0000000000587947 */ /* 0x004fea0003800000 */
.L_x_19043:
        /* <DEDUP_REMOVED lines=16> */
.L_x_19071:
[----:B------:R-:W-:Y:S01]  /*51d0*/  CS2R R4, SRZ ;  /* 0x0000000000047805 */ /* 0x000fe2000001ff00 */
[----:B------:R-:W-:Y:S06]  /*51e0*/  BRA `(.L_x_19044) ;  /* 0x0000000000107947 */ /* 0x000fec0003800000 */
.L_x_19068:
[----:B------:R2:W5:Y:S01]  /*51f0*/  LDG.E.64 R4, desc[UR36][R2.64] ;  /* 0x0000002402047981 */ /* 0x000562000c1e1b00 */
[----:B------:R-:W-:Y:S05]  /*5200*/  BRA `(.L_x_19044) ;  /* 0x0000000000087947 */ /* 0x000fea0003800000 */
.L_x_19067:
[----:B------:R3:W5:Y:S01]  /*5210*/  LDG.E R4, desc[UR36][R2.64] ;  /* 0x0000002402047981 */ /* 0x000762000c1e1900 */
[----:B------:R-:W-:-:S07]  /*5220*/  MOV R5, RZ ;  /* 0x000000ff00057202 */ /* 0x000fce0000000f00 */
.L_x_19044:
        /* <DEDUP_REMOVED lines=9> */
[----:B------:R-:W-:Y:S02]  /*52c0*/  IMAD.X R3, RZ, RZ, UR7, P1 ;  /* 0x00000007ff037e24 */ /* 0x000fe400088e06ff */
        /* <DEDUP_REMOVED lines=12> */
.L_x_19075:
[----:B------:R0:W-:Y:S01]  /*5390*/  STG.E.U8 desc[UR36][R2.64], R7 ;  /* 0x0000000702007986 */ /* 0x0001e2000c101124 */
[----:B------:R-:W-:Y:S05]  /*53a0*/  BRA `(.L_x_19077) ;  /* 0x0000000c00387947 */ /* 0x000fea0003800000 */
.L_x_19074:
        /* <DEDUP_REMOVED lines=8> */
.L_x_19079:
[----:B------:R0:W-:Y:S01]  /*5430*/  STG.E desc[UR36][R2.64], R7 ;  /* 0x0000000702007986 */ /* 0x0001e2000c101924 */
[----:B------:R-:W-:Y:S05]  /*5440*/  BRA `(.L_x_19077) ;  /* 0x0000000c00107947 */ /* 0x000fea0003800000 */
.L_x_19078:
[----:B------:R0:W-:Y:S01]  /*5450*/  STG.E.U16 desc[UR36][R2.64], R7 ;  /* 0x0000000702007986 */ /* 0x0001e2000c101524 */
[----:B------:R-:W-:Y:S05]  /*5460*/  BRA `(.L_x_19077) ;  /* 0x0000000c00087947 */ /* 0x000fea0003800000 */
.L_x_19073:
        /* <DEDUP_REMOVED lines=9> */
.L_x_19081:
[----:B------:R-:W0:Y:S02]  /*5500*/  I2F.S64 R0, R4 ;  /* 0x0000000400007312 */ /* 0x000e240000301400 */
[----:B0-----:R-:W-:-:S05]  /*5510*/  F2FP.F16.F32.PACK_AB R0, RZ, R0 ;  /* 0x00000000ff00723e */ /* 0x001fca00000000ff */
[----:B------:R0:W-:Y:S01]  /*5520*/  STG.E.U16 desc[UR36][R2.64], R0 ;  /* 0x0000000002007986 */ /* 0x0001e2000c101524 */
[----:B------:R-:W-:Y:S05]  /*5530*/  BRA `(.L_x_19077) ;  /* 0x0000000800d47947 */ /* 0x000fea0003800000 */
.L_x_19080:
[----:B------:R-:W-:-:S09]  /*5540*/  UISETP.NE.AND UP0, UPT, UR4, 0x7, UPT ;  /* 0x000000070400788c */ /* 0x000fd2000bf05270 */
[----:B------:R-:W-:Y:S05]  /*5550*/  BRA.U !UP0, `(.L_x_19082) ;  /* 0x0000000108347547 */ /* 0x000fea000b800000 */
[----:B------:R-:W-:-:S09]  /*5560*/  UISETP.NE.AND UP0, UPT, UR4, 0x8, UPT ;  /* 0x000000080400788c */ /* 0x000fd2000bf05270 */
[----:B------:R-:W-:Y:S05]  /*5570*/  BRA.U !UP0, `(.L_x_19083) ;  /* 0x0000000108187547 */ /* 0x000fea000b800000 */
[----:B------:R-:W-:-:S09]  /*5580*/  UISETP.NE.AND UP0, UPT, UR4, 0x9, UPT ;  /* 0x000000090400788c */ /* 0x000fd2000bf05270 */
[----:B------:R-:W-:Y:S05]  /*5590*/  BRA.U UP0, `(.L_x_19076) ;  /* 0x0000000500d87547 */ /* 0x000fea000b800000 */
[----:B------:R-:W-:Y:S01]  /*55a0*/  HFMA2 R7, -RZ, RZ, 0, 0 ;  /* 0x00000000ff077431 */ /* 0x000fe200000001ff */
[----:B------:R-:W0:Y:S04]  /*55b0*/  I2F.S64 R6, R4 ;  /* 0x0000000400067312 */ /* 0x000e280000301400 */
[----:B0-----:R0:W-:Y:S01]  /*55c0*/  STG.E.64 desc[UR36][R2.64], R6 ;  /* 0x0000000602007986 */ /* 0x0011e2000c101b24 */
[----:B------:R-:W-:Y:S05]  /*55d0*/  BRA `(.L_x_19077) ;  /* 0x0000000800ac7947 */ /* 0x000fea0003800000 */
.L_x_19083:
[----:B------:R-:W0:Y:S02]  /*55e0*/  I2F.S64 R4, R4 ;  /* 0x0000000400047312 */ /* 0x000e240000301400 */
[----:B0-----:R-:W-:-:S04]  /*55f0*/  F2FP.F16.F32.PACK_AB R5, RZ, R4 ;  /* 0x00000004ff05723e */ /* 0x001fc800000000ff */
[----:B------:R-:W-:-:S05]  /*5600*/  PRMT R5, R5, 0x5410, RZ ;  /* 0x0000541005057816 */ /* 0x000fca00000000ff */
[----:B------:R0:W-:Y:S01]  /*5610*/  STG.E desc[UR36][R2.64], R5 ;  /* 0x0000000502007986 */ /* 0x0001e2000c101924 */
[----:B------:R-:W-:Y:S05]  /*5620*/  BRA `(.L_x_19077) ;  /* 0x0000000800987947 */ /* 0x000fea0003800000 */
.L_x_19082:
[----:B------:R-:W0:Y:S02]  /*5630*/  I2F.F64.S64 R4, R4 ;  /* 0x0000000400047312 */ /* 0x000e240000301c00 */
[----:B0-----:R0:W-:Y:S01]  /*5640*/  STG.E.64 desc[UR36][R2.64], R4 ;  /* 0x0000000402007986 */ /* 0x0011e2000c101b24 */
[----:B------:R-:W-:Y:S05]  /*5650*/  BRA `(.L_x_19077) ;  /* 0x00000008008c7947 */ /* 0x000fea0003800000 */
.L_x_19072:
        /* <DEDUP_REMOVED lines=12> */
.L_x_19087:
[----:B------:R-:W0:Y:S01]  /*5720*/  I2F.S64 R5, R4 ;  /* 0x0000000400057312 */ /* 0x000e220000301400 */
[----:B------:R-:W-:Y:S01]  /*5730*/  BSSY.RECONVERGENT B0, `(.L_x_19088) ;  /* 0x0000013000007945 */ /* 0x000fe20003800200 */
[----:B0-----:R-:W-:Y:S01]  /*5740*/  LOP3.LUT R6, R5, 0x7fffffff, RZ, 0xc0, !PT ;  /* 0x7fffffff05067812 */ /* 0x001fe200078ec0ff */
[----:B------:R-:W-:-:S03]  /*5750*/  IMAD.MOV.U32 R0, RZ, RZ, 0x80 ;  /* 0x00000080ff007424 */ /* 0x000fc600078e00ff */
        /* <DEDUP_REMOVED lines=14> */
.L_x_19090:
[----:B------:R-:W-:-:S04]  /*5840*/  SHF.R.U32.HI R5, RZ, 0x18, R5 ;  /* 0x00000018ff057819 */ /* 0x000fc80000011605 */
[----:B------:R-:W-:-:S07]  /*5850*/  LOP3.LUT R0, R0, 0x80, R5, 0xf8, !PT ;  /* 0x0000008000007812 */ /* 0x000fce00078ef805 */
.L_x_19089:
[----:B------:R-:W-:Y:S05]  /*5860*/  BSYNC.RECONVERGENT B0 ;  /* 0x0000000000007941 */ /* 0x000fea0003800200 */
.L_x_19088:
[----:B------:R0:W-:Y:S01]  /*5870*/  STG.E.U8 desc[UR36][R2.64], R0 ;  /* 0x0000000002007986 */ /* 0x0001e2000c101124 */
[----:B------:R-:W-:Y:S05]  /*5880*/  BRA `(.L_x_19077) ;  /* 0x0000000800007947 */ /* 0x000fea0003800000 */
.L_x_19086:
[----:B------:R-:W0:Y:S01]  /*5890*/  I2F.S64 R5, R4 ;  /* 0x0000000400057312 */ /* 0x000e220000301400 */
[----:B------:R-:W-:Y:S01]  /*58a0*/  BSSY.RECONVERGENT B0, `(.L_x_19091) ;  /* 0x0000013000007945 */ /* 0x000fe20003800200 */
[----:B0-----:R-:W-:Y:S02]  /*58b0*/  LOP3.LUT R6, R5, 0x7fffffff, RZ, 0xc0, !PT ;  /* 0x7fffffff05067812 */ /* 0x001fe400078ec0ff */
[----:B------:R-:W-:Y:S02]  /*58c0*/  MOV R0, 0x80 ;  /* 0x0000008000007802 */ /* 0x000fe40000000f00 */
        /* <DEDUP_REMOVED lines=14> */
.L_x_19093:
[----:B------:R-:W-:-:S04]  /*59b0*/  SHF.R.U32.HI R5, RZ, 0x18, R5 ;  /* 0x00000018ff057819 */ /* 0x000fc80000011605 */
[----:B------:R-:W-:-:S07]  /*59c0*/  LOP3.LUT R0, R0, 0x80, R5, 0xf8, !PT ;  /* 0x0000008000007812 */ /* 0x000fce00078ef805 */
.L_x_19092:
[----:B------:R-:W-:Y:S05]  /*59d0*/  BSYNC.RECONVERGENT B0 ;  /* 0x0000000000007941 */ /* 0x000fea0003800200 */
.L_x_19091:
[----:B------:R0:W-:Y:S01]  /*59e0*/  STG.E.U8 desc[UR36][R2.64], R0 ;  /* 0x0000000002007986 */ /* 0x0001e2000c101124 */
[----:B------:R-:W-:Y:S05]  /*59f0*/  BRA `(.L_x_19077) ;  /* 0x0000000400a47947 */ /* 0x000fea0003800000 */
.L_x_19085:
[----:B------:R-:W-:-:S09]  /*5a00*/  UISETP.NE.AND UP0, UPT, UR4, 0x1c, UPT ;  /* 0x0000001c0400788c */ /* 0x000fd2000bf05270 */
[----:B------:R-:W-:Y:S05]  /*5a10*/  BRA.U !UP0, `(.L_x_19094) ;  /* 0x00000001085c7547 */ /* 0x000fea000b800000 */
[----:B------:R-:W-:-:S09]  /*5a20*/  UISETP.NE.AND UP0, UPT, UR4, 0x1d, UPT ;  /* 0x0000001d0400788c */ /* 0x000fd2000bf05270 */
[----:B------:R-:W-:Y:S05]  /*5a30*/  BRA.U !UP0, `(.L_x_19095) ;  /* 0x00000001084c7547 */ /* 0x000fea000b800000 */
[----:B------:R-:W-:-:S09]  /*5a40*/  UISETP.NE.AND UP0, UPT, UR4, 0x2c, UPT ;  /* 0x0000002c0400788c */ /* 0x000fd2000bf05270 */
[----:B------:R-:W-:Y:S05]  /*5a50*/  BRA.U UP0, `(.L_x_19076) ;  /* 0x0000000100a87547 */ /* 0x000fea000b800000 */
[----:B------:R-:W0:Y:S02]  /*5a60*/  I2F.S64 R4, R4 ;  /* 0x0000000400047312 */ /* 0x000e240000301400 */
[----:B0-----:R-:W-:-:S04]  /*5a70*/  SHF.R.U32.HI R6, RZ, 0x17, R4 ;  /* 0x00000017ff067819 */ /* 0x001fc80000011604 */
[----:B------:R-:W-:-:S04]  /*5a80*/  LOP3.LUT R7, R6, 0xff, RZ, 0xc0, !PT ;  /* 0x000000ff06077812 */ /* 0x000fc800078ec0ff */
[----:B------:R-:W-:-:S13]  /*5a90*/  ISETP.NE.AND P1, PT, R7, 0xff, PT ;  /* 0x000000ff0700780c */ /* 0x000fda0003f25270 */
[--C-:B------:R-:W-:Y:S02]  /*5aa0*/  @P1 SHF.R.U32.HI R0, RZ, 0x16, R4.reuse ;  /* 0x00000016ff001819 */ /* 0x100fe40000011604 */
[----:B------:R-:W-:Y:S02]  /*5ab0*/  @P1 LOP3.LUT P0, RZ, R7, 0x3fffff, R4, 0xf8, !PT ;  /* 0x003fffff07ff1812 */ /* 0x000fe4000780f804 */
[----:B------:R-:W-:Y:S02]  /*5ac0*/  @P1 LOP3.LUT R0, R0, 0x1, RZ, 0xc0, !PT ;  /* 0x0000000100001812 */ /* 0x000fe400078ec0ff */
[----:B------:R-:W-:Y:S02]  /*5ad0*/  @P1 IADD3 R4, PT, PT, R6, 0x1, RZ ;  /* 0x0000000106041810 */ /* 0x000fe40007ffe0ff */
[----:B------:R-:W-:Y:S01]  /*5ae0*/  @P1 ISETP.EQ.U32.AND P2, PT, R0, 0x1, P0 ;  /* 0x000000010000180c */ /* 0x000fe20000742070 */
[----:B------:R-:W-:Y:S01]  /*5af0*/  IMAD.MOV.U32 R0, RZ, RZ, 0xff ;  /* 0x000000ffff007424 */ /* 0x000fe200078e00ff */
[----:B------:R-:W-:-:S02]  /*5b00*/  PLOP3.LUT P0, PT, PT, PT, PT, 0x80, 0x8 ;  /* 0x000000000008781c */ /* 0x000fc40003f0f070 */
[----:B------:R-:W-:Y:S02]  /*5b10*/  @P1 PLOP3.LUT P0, PT, P2, PT, PT, 0x80, 0x8 ;  /* 0x000000000008181c */ /* 0x000fe4000170f070 */
[----:B------:R-:W-:-:S11]  /*5b20*/  PRMT R5, R0, 0x7610, R5 ;  /* 0x0000761000057816 */ /* 0x000fd60000000005 */
[----:B------:R-:W-:-:S04]  /*5b30*/  @!P0 IMAD.MOV R4, RZ, RZ, R6 ;  /* 0x000000ffff048224 */ /* 0x000fc800078e0206 */
[----:B------:R-:W-:-:S05]  /*5b40*/  @P1 IMAD.MOV.U32 R5, RZ, RZ, R4 ;  /* 0x000000ffff051224 */ /* 0x000fca00078e0004 */
[----:B------:R0:W-:Y:S01]  /*5b50*/  STG.E.U8 desc[UR36][R2.64], R5 ;  /* 0x0000000502007986 */ /* 0x0001e2000c101124 */
[----:B------:R-:W-:Y:S05]  /*5b60*/  BRA `(.L_x_19077) ;  /* 0x0000000400487947 */ /* 0x000fea0003800000 */
.L_x_19095:
[----:B------:R0:W-:Y:S01]  /*5b70*/  STG.E.64 desc[UR36][R2.64], R4 ;  /* 0x0000000402007986 */ /* 0x0001e2000c101b24 */
[----:B------:R-:W-:Y:S05]  /*5b80*/  BRA `(.L_x_19077) ;  /* 0x0000000400407947 */ /* 0x000fea0003800000 */
.L_x_19094:
[----:B------:R0:W-:Y:S01]  /*5b90*/  STG.E desc[UR36][R2.64], R7 ;  /* 0x0000000702007986 */ /* 0x0001e2000c101924 */
[----:B------:R-:W-:Y:S05]  /*5ba0*/  BRA `(.L_x_19077) ;  /* 0x0000000400387947 */ /* 0x000fea0003800000 */
.L_x_19084:
        /* <DEDUP_REMOVED lines=11> */
.L_x_19097:
[----:B------:R-:W-:Y:S01]  /*5c60*/  CS2R R6, SRZ ;  /* 0x0000000000067805 */ /* 0x000fe2000001ff00 */
[----:B------:R-:W0:Y:S04]  /*5c70*/  I2F.F64.S64 R4, R4 ;  /* 0x0000000400047312 */ /* 0x000e280000301c00 */
[----:B0-----:R4:W-:Y:S01]  /*5c80*/  STG.E.128 desc[UR36][R2.64], R4 ;  /* 0x0000000402007986 */ /* 0x0019e2000c101d24 */
[----:B------:R-:W-:Y:S05]  /*5c90*/  BRA `(.L_x_19077) ;  /* 0x0000000000fc7947 */ /* 0x000fea0003800000 */
.L_x_19096:
[----:B------:R-:W-:-:S09]  /*5ca0*/  UISETP.NE.AND UP0, UPT, UR4, 0xf, UPT ;  /* 0x0000000f0400788c */ /* 0x000fd2000bf05270 */
[----:B------:R-:W-:Y:S05]  /*5cb0*/  BRA.U !UP0, `(.L_x_19098) ;  /* 0x0000000108e87547 */ /* 0x000fea000b800000 */
[----:B------:R-:W-:-:S09]  /*5cc0*/  UISETP.NE.AND UP0, UPT, UR4, 0x17, UPT ;  /* 0x000000170400788c */ /* 0x000fd2000bf05270 */
[----:B------:R-:W-:Y:S05]  /*5cd0*/  BRA.U !UP0, `(.L_x_19099) ;  /* 0x0000000108907547 */ /* 0x000fea000b800000 */
[----:B------:R-:W-:-:S09]  /*5ce0*/  UISETP.NE.AND UP0, UPT, UR4, 0x18, UPT ;  /* 0x000000180400788c */ /* 0x000fd2000bf05270 */
[----:B------:R-:W-:Y:S05]  /*5cf0*/  BRA.U !UP0, `(.L_x_19100) ;  /* 0x0000000108447547 */ /* 0x000fea000b800000 */
.L_x_19076:
        /* <DEDUP_REMOVED lines=16> */
.L_x_19101:
[----:B------:R-:W-:Y:S05]  /*5e00*/  BRA `(.L_x_19077) ;  /* 0x0000000000a07947 */ /* 0x000fea0003800000 */
.L_x_19100:
[----:B------:R-:W0:Y:S01]  /*5e10*/  I2F.S64 R5, R4 ;  /* 0x0000000400057312 */ /* 0x000e220000301400 */
[----:B------:R-:W-:Y:S01]  /*5e20*/  BSSY.RECONVERGENT B0, `(.L_x_19102) ;  /* 0x000000c000007945 */ /* 0x000fe20003800200 */
[----:B0-----:R-:W-:Y:S02]  /*5e30*/  LOP3.LUT R6, R5, 0x7fffffff, RZ, 0xc0, !PT ;  /* 0x7fffffff05067812 */ /* 0x001fe400078ec0ff */
        /* <DEDUP_REMOVED lines=10> */
.L_x_19103:
[----:B------:R-:W-:Y:S05]  /*5ee0*/  BSYNC.RECONVERGENT B0 ;  /* 0x0000000000007941 */ /* 0x000fea0003800200 */
.L_x_19102:
[----:B------:R-:W-:-:S05]  /*5ef0*/  LOP3.LUT R7, R0, 0x80, R7, 0xf8, !PT ;  /* 0x0000008000077812 */ /* 0x000fca00078ef807 */
[----:B------:R2:W-:Y:S01]  /*5f00*/  STG.E.U8 desc[UR36][R2.64], R7 ;  /* 0x0000000702007986 */ /* 0x0005e2000c101124 */
[----:B------:R-:W-:Y:S05]  /*5f10*/  BRA `(.L_x_19077) ;  /* 0x00000000005c7947 */ /* 0x000fea0003800000 */
.L_x_19099:
[----:B------:R-:W0:Y:S01]  /*5f20*/  I2F.S64 R5, R4 ;  /* 0x0000000400057312 */ /* 0x000e220000301400 */
        /* <DEDUP_REMOVED lines=11> */
.L_x_19105:
[----:B------:R-:W-:Y:S01]  /*5fe0*/  IMAD.MOV.U32 R0, RZ, RZ, 0x7f ;  /* 0x0000007fff007424 */ /* 0x000fe200078e00ff */
[----:B------:R-:W-:-:S04]  /*5ff0*/  ISETP.GT.U32.AND P0, PT, R6, 0x7f800000, PT ;  /* 0x7f8000000600780c */ /* 0x000fc80003f04070 */
[----:B------:R-:W-:-:S09]  /*6000*/  SEL R0, R0, 0x7c, P0 ;  /* 0x0000007c00007807 */ /* 0x000fd20000000000 */
.L_x_19106:
[----:B------:R-:W-:Y:S05]  /*6010*/  BSYNC.RECONVERGENT B0 ;  /* 0x0000000000007941 */ /* 0x000fea0003800200 */
.L_x_19104:
[----:B------:R-:W-:-:S04]  /*6020*/  SHF.R.U32.HI R5, RZ, 0x18, R5 ;  /* 0x00000018ff057819 */ /* 0x000fc80000011605 */
[----:B------:R-:W-:-:S05]  /*6030*/  LOP3.LUT R5, R0, 0x80, R5, 0xf8, !PT ;  /* 0x0000008000057812 */ /* 0x000fca00078ef805 */
[----:B------:R1:W-:Y:S01]  /*6040*/  STG.E.U8 desc[UR36][R2.64], R5 ;  /* 0x0000000502007986 */ /* 0x0003e2000c101124 */
[----:B------:R-:W-:Y:S05]  /*6050*/  BRA `(.L_x_19077) ;  /* 0x00000000000c7947 */ /* 0x000fea0003800000 */
.L_x_19098:
[----:B------:R-:W0:Y:S02]  /*6060*/  I2F.S64 R0, R4 ;  /* 0x0000000400007312 */ /* 0x000e240000301400 */
[----:B0-----:R-:W-:-:S05]  /*6070*/  F2FP.BF16.F32.PACK_AB R0, RZ, R0 ;  /* 0x00000000ff00723e */ /* 0x001fca00000010ff */
[----:B------:R0:W-:Y:S02]  /*6080*/  STG.E.U16 desc[UR36][R2.64], R0 ;  /* 0x0000000002007986 */ /* 0x0001e4000c101524 */
.L_x_19077:
[----:B------:R-:W-:-:S07]  /*6090*/  VIADD R17, R17, 0x80 ;  /* 0x0000008011117836 */ /* 0x000fce0000000000 */
.L_x_19037:
[----:B------:R-:W-:Y:S05]  /*60a0*/  BSYNC.RECONVERGENT B6 ;  /* 0x0000000000067941 */ /* 0x000fea0003800200 */
.L_x_19036:
        /* <DEDUP_REMOVED lines=307> */
.L_x_19109:
        /* <DEDUP_REMOVED lines=17> */
.L_x_19113:
[----:B------:R4:W5:Y:S01]  /*74f0*/  LDG.E.U8 R4, desc[UR36][R2.64] ;  /* 0x0000002402047981 */ /* 0x000962000c1e1100 */
[----:B------:R-:W-:Y:S01]  /*7500*/  IMAD.MOV.U32 R5, RZ, RZ, RZ ;  /* 0x000000ffff057224 */ /* 0x000fe200078e00ff */
[----:B------:R-:W-:Y:S06]  /*7510*/  BRA `(.L_x_19115) ;  /* 0x0000000c00407947 */ /* 0x000fec0003800000 */
.L_x_19112:
        /* <DEDUP_REMOVED lines=8> */
.L_x_19117:
[----:B------:R-:W2:Y:S02]  /*75a0*/  LDG.E R4, desc[UR36][R2.64] ;  /* 0x0000002402047981 */ /* 0x000ea4000c1e1900 */
[----:B--2---:R-:W-:Y:S01]  /*75b0*/  SHF.R.S32.HI R5, RZ, 0x1f, R4 ;  /* 0x0000001fff057819 */ /* 0x004fe20000011404 */
[----:B------:R-:W-:Y:S06]  /*75c0*/  BRA `(.L_x_19115) ;  /* 0x0000000c00147947 */ /* 0x000fec0003800000 */
.L_x_19116:
[----:B------:R-:W2:Y:S02]  /*75d0*/  LDG.E.S16 R4, desc[UR36][R2.64] ;  /* 0x0000002402047981 */ /* 0x000ea4000c1e1700 */
[----:B--2---:R-:W-:Y:S01]  /*75e0*/  SHF.R.S32.HI R5, RZ, 0x1f, R4 ;  /* 0x0000001fff057819 */ /* 0x004fe20000011404 */
[----:B------:R-:W-:Y:S06]  /*75f0*/  BRA `(.L_x_19115) ;  /* 0x0000000c00087947 */ /* 0x000fec0003800000 */
.L_x_19111:
[----:B------:R-:W-:-:S09]  /*7600*/  UISETP.GT.AND UP0, UPT, UR4, 0x6, UPT ;  /* 0x000000060400788c */ /* 0x000fd2000bf04270 */
[----:B------:R-:W-:Y:S05]  /*7610*/  BRA.U UP0, `(.L_x_19118) ;  /* 0x00000001002c7547 */ /* 0x000fea000b800000 */
[----:B------:R-:W-:-:S09]  /*7620*/  UISETP.NE.AND UP0, UPT, UR4, 0x5, UPT ;  /* 0x000000050400788c */ /* 0x000fd2000bf05270 */
[----:B------:R-:W-:Y:S05]  /*7630*/  BRA.U !UP0, `(.L_x_19119) ;  /* 0x0000000108147547 */ /* 0x000fea000b800000 */
[----:B------:R-:W-:-:S09]  /*7640*/  UISETP.NE.AND UP0, UPT, UR4, 0x6, UPT ;  /* 0x000000060400788c */ /* 0x000fd2000bf05270 */
[----:B------:R-:W-:Y:S05]  /*7650*/  BRA.U UP0, `(.L_x_19114) ;  /* 0x0000000900987547 */ /* 0x000fea000b800000 */
[----:B------:R-:W2:Y:S02]  /*7660*/  LDG.E R2, desc[UR36][R2.64] ;  /* 0x0000002402027981 */ /* 0x000ea4000c1e1900 */
[----:B--2---:R0:W1:Y:S02]  /*7670*/  F2I.S64.TRUNC R4, R2 ;  /* 0x0000000200047311 */ /* 0x004064000020d900 */
[----:B01----:R-:W-:Y:S05]  /*7680*/  BRA `(.L_x_19115) ;  /* 0x0000000800e47947 */ /* 0x003fea0003800000 */
.L_x_19119:
[----:B------:R-:W2:Y:S02]  /*7690*/  LDG.E.U16 R2, desc[UR36][R2.64] ;  /* 0x0000002402027981 */ /* 0x000ea4000c1e1500 */
[----:B--2---:R-:W-:-:S06]  /*76a0*/  HADD2.F32 R4, -RZ, R2.H0_H0 ;  /* 0x20000002ff047230 */ /* 0x004fcc0000004100 */
[----:B------:R-:W0:Y:S02]  /*76b0*/  F2I.S64.TRUNC R4, R4 ;  /* 0x0000000400047311 */ /* 0x000e24000020d900 */
[----:B0-----:R-:W-:Y:S05]  /*76c0*/  BRA `(.L_x_19115) ;  /* 0x0000000800d47947 */ /* 0x001fea0003800000 */
.L_x_19118:
[----:B------:R-:W-:-:S09]  /*76d0*/  UISETP.NE.AND UP0, UPT, UR4, 0x7, UPT ;  /* 0x000000070400788c */ /* 0x000fd2000bf05270 */
[----:B------:R-:W-:Y:S05]  /*76e0*/  BRA.U !UP0, `(.L_x_19120) ;  /* 0x00000001082c7547 */ /* 0x000fea000b800000 */
[----:B------:R-:W-:-:S09]  /*76f0*/  UISETP.NE.AND UP0, UPT, UR4, 0x8, UPT ;  /* 0x000000080400788c */ /* 0x000fd2000bf05270 */
[----:B------:R-:W-:Y:S05]  /*7700*/  BRA.U !UP0, `(.L_x_19121) ;  /* 0x0000000108147547 */ /* 0x000fea000b800000 */
[----:B------:R-:W-:-:S09]  /*7710*/  UISETP.NE.AND UP0, UPT, UR4, 0x9, UPT ;  /* 0x000000090400788c */ /* 0x000fd2000bf05270 */
[----:B------:R-:W-:Y:S05]  /*7720*/  BRA.U UP0, `(.L_x_19114) ;  /* 0x0000000900647547 */ /* 0x000fea000b800000 */
[----:B------:R-:W2:Y:S02]  /*7730*/  LDG.E R2, desc[UR36][R2.64] ;  /* 0x0000002402027981 */ /* 0x000ea4000c1e1900 */
[----:B--2---:R0:W1:Y:S02]  /*7740*/  F2I.S64.TRUNC R4, R2 ;  /* 0x0000000200047311 */ /* 0x004064000020d900 */
[----:B01----:R-:W-:Y:S05]  /*7750*/  BRA `(.L_x_19115) ;  /* 0x0000000800b07947 */ /* 0x003fea0003800000 */
.L_x_19121:
[----:B------:R-:W2:Y:S02]  /*7760*/  LDG.E.U16 R2, desc[UR36][R2.64] ;  /* 0x0000002402027981 */ /* 0x000ea4000c1e1500 */
[----:B--2---:R-:W-:-:S06]  /*7770*/  HADD2.F32 R4, -RZ, R2.H0_H0 ;  /* 0x20000002ff047230 */ /* 0x004fcc0000004100 */
[----:B------:R-:W0:Y:S02]  /*7780*/  F2I.S64.TRUNC R4, R4 ;  /* 0x0000000400047311 */ /* 0x000e24000020d900 */
[----:B0-----:R-:W-:Y:S05]  /*7790*/  BRA `(.L_x_19115) ;  /* 0x0000000800a07947 */ /* 0x001fea0003800000 */
.L_x_19120:
[----:B------:R-:W2:Y:S02]  /*77a0*/  LDG.E.64 R2, desc[UR36][R2.64] ;  /* 0x0000002402027981 */ /* 0x000ea4000c1e1b00 */
[----:B--2---:R0:W1:Y:S02]  /*77b0*/  F2I.S64.F64.TRUNC R4, R2 ;  /* 0x0000000200047311 */ /* 0x004064000030d900 */
[----:B01----:R-:W-:Y:S05]  /*77c0*/  BRA `(.L_x_19115) ;  /* 0x0000000800947947 */ /* 0x003fea0003800000 */
.L_x_19110:
        /* <DEDUP_REMOVED lines=11> */
[----:B------:R-:W-:Y:S01]  /*7880*/  SEL R4, RZ, 0x1, !P0 ;  /* 0x00000001ff047807 */ /* 0x000fe20004000000 */
[----:B------:R-:W-:Y:S08]  /*7890*/  BRA `(.L_x_19115) ;  /* 0x0000000800607947 */ /* 0x000ff00003800000 */
.L_x_19124:
[----:B------:R-:W2:Y:S02]  /*78a0*/  LDG.E.64 R2, desc[UR36][R2.64] ;  /* 0x0000002402027981 */ /* 0x000ea4000c1e1b00 */
[----:B--2---:R0:W1:Y:S02]  /*78b0*/  F2I.S64.F64.TRUNC R4, R2 ;  /* 0x0000000200047311 */ /* 0x004064000030d900 */
[----:B01----:R-:W-:Y:S05]  /*78c0*/  BRA `(.L_x_19115) ;  /* 0x0000000800547947 */ /* 0x003fea0003800000 */
.L_x_19123:
        /* <DEDUP_REMOVED lines=24> */
[----:B------:R-:W0:Y:S02]  /*7a50*/  F2I.S64.TRUNC R4, R5 ;  /* 0x0000000500047311 */ /* 0x000e24000020d900 */
[----:B0-----:R-:W-:Y:S05]  /*7a60*/  BRA `(.L_x_19115) ;  /* 0x0000000400ec7947 */ /* 0x001fea0003800000 */
.L_x_19126:
        /* <DEDUP_REMOVED lines=13> */
.L_x_19125:
[----:B------:R-:W2:Y:S02]  /*7b40*/  LDG.E.U16 R4, desc[UR36][R2.64] ;  /* 0x0000002402047981 */ /* 0x000ea4000c1e1500 */
[----:B--2---:R-:W-:-:S06]  /*7b50*/  IMAD.U32 R4, R4, 0x10000, RZ ;  /* 0x0001000004047824 */ /* 0x004fcc00078e00ff */
[----:B------:R-:W0:Y:S02]  /*7b60*/  F2I.S64.TRUNC R4, R4 ;  /* 0x0000000400047311 */ /* 0x000e24000020d900 */
[----:B0-----:R-:W-:Y:S05]  /*7b70*/  BRA `(.L_x_19115) ;  /* 0x0000000400a87947 */ /* 0x001fea0003800000 */
.L_x_19122:
        /* <DEDUP_REMOVED lines=11> */
.L_x_19129:
        /* <DEDUP_REMOVED lines=21> */
.L_x_19133:
[----:B------:R-:W-:Y:S05]  /*7d80*/  BSYNC.RECONVERGENT B1 ;  /* 0x0000000000017941 */ /* 0x000fea0003800200 */
.L_x_19132:
[----:B------:R-:W-:Y:S01]  /*7d90*/  IMAD.SHL.U32 R0, R0, 0x100000, RZ ;  /* 0x0010000000007824 */ /* 0x000fe200078e00ff */
[----:B------:R-:W-:-:S04]  /*7da0*/  LEA R2, R2, 0x3b800000, 0x17 ;  /* 0x3b80000002027811 */ /* 0x000fc800078eb8ff */
[----:B------:R-:W-:-:S07]  /*7db0*/  LOP3.LUT R4, R2, R0, R7, 0xfe, !PT ;  /* 0x0000000002047212 */ /* 0x000fce00078efe07 */
.L_x_19131:
[----:B------:R-:W-:Y:S05]  /*7dc0*/  BSYNC.RECONVERGENT B0 ;  /* 0x0000000000007941 */ /* 0x000fea0003800200 */
.L_x_19130:
[----:B------:R-:W1:Y:S02]  /*7dd0*/  F2I.S64.TRUNC R4, R4 ;  /* 0x0000000400047311 */ /* 0x000e64000020d900 */
[----:B-1----:R-:W-:Y:S05]  /*7de0*/  BRA `(.L_x_19115) ;  /* 0x00000004000c7947 */ /* 0x002fea0003800000 */
.L_x_19128:
        /* <DEDUP_REMOVED lines=21> */
.L_x_19137:
[----:B------:R-:W-:Y:S05]  /*7f40*/  BSYNC.RECONVERGENT B1 ;  /* 0x0000000000017941 */ /* 0x000fea0003800200 */
.L_x_19136:
[----:B------:R-:W-:Y:S02]  /*7f50*/  SHF.L.U32 R0, R0, 0x15, RZ ;  /* 0x0000001500007819 */ /* 0x000fe400000006ff */
[----:B------:R-:W-:-:S04]  /*7f60*/  LEA R2, R2, 0x37800000, 0x17 ;  /* 0x3780000002027811 */ /* 0x000fc800078eb8ff */
[----:B------:R-:W-:-:S07]  /*7f70*/  LOP3.LUT R4, R2, R0, R7, 0xfe, !PT ;  /* 0x0000000002047212 */ /* 0x000fce00078efe07 */
.L_x_19135:
[----:B------:R-:W-:Y:S05]  /*7f80*/  BSYNC.RECONVERGENT B0 ;  /* 0x0000000000007941 */ /* 0x000fea0003800200 */
.L_x_19134:
[----:B------:R-:W1:Y:S02]  /*7f90*/  F2I.S64.TRUNC R4, R4 ;  /* 0x0000000400047311 */ /* 0x000e64000020d900 */
[----:B-1----:R-:W-:Y:S05]  /*7fa0*/  BRA `(.L_x_19115) ;  /* 0x00000000009c7947 */ /* 0x002fea0003800000 */
.L_x_19127:
        /* <DEDUP_REMOVED lines=14> */
.L_x_19141:
[----:B------:R-:W-:Y:S05]  /*8090*/  BSYNC.RECONVERGENT B0 ;  /* 0x0000000000007941 */ /* 0x000fea0003800200 */
.L_x_19140:
[----:B------:R-:W1:Y:S02]  /*80a0*/  F2I.S64.TRUNC R4, R4 ;  /* 0x0000000400047311 */ /* 0x000e64000020d900 */
[----:B-1----:R-:W-:Y:S05]  /*80b0*/  BRA `(.L_x_19115) ;  /* 0x0000000000587947 */ /* 0x002fea0003800000 */
.L_x_19114:
        /* <DEDUP_REMOVED lines=16> */
.L_x_19142:
[----:B------:R-:W-:Y:S01]  /*81c0*/  CS2R R4, SRZ ;  /* 0x0000000000047805 */ /* 0x000fe2000001ff00 */
[----:B------:R-:W-:Y:S06]  /*81d0*/  BRA `(.L_x_19115) ;  /* 0x0000000000107947 */ /* 0x000fec0003800000 */
.L_x_19139:
[----:B------:R1:W5:Y:S01]  /*81e0*/  LDG.E.64 R4, desc[UR36][R2.64] ;  /* 0x0000002402047981 */ /* 0x000362000c1e1b00 */
[----:B------:R-:W-:Y:S05]  /*81f0*/  BRA `(.L_x_19115) ;  /* 0x0000000000087947 */ /* 0x000fea0003800000 */
.L_x_19138:
[----:B------:R2:W5:Y:S01]  /*8200*/  LDG.E R4, desc[UR36][R2.64] ;  /* 0x0000002402047981 */ /* 0x000562000c1e1900 */
[----:B------:R-:W-:-:S07]  /*8210*/  IMAD.MOV.U32 R5, RZ, RZ, RZ ;  /* 0x000000ffff057224 */ /* 0x000fce00078e00ff */
.L_x_19115:
        /* <DEDUP_REMOVED lines=22> */
.L_x_19146:
[----:B------:R4:W-:Y:S01]  /*8380*/  STG.E.U8 desc[UR36][R2.64], R7 ;  /* 0x0000000702007986 */ /* 0x0009e2000c101124 */
[----:B------:R-:W-:Y:S05]  /*8390*/  BRA `(.L_x_19148) ;  /* 0x0000000c00387947 */ /* 0x000fea0003800000 */
.L_x_19145:
        /* <DEDUP_REMOVED lines=8> */
.L_x_19150:
[----:B------:R2:W-:Y:S01]  /*8420*/  STG.E desc[UR36][R2.64], R7 ;  /* 0x0000000702007986 */ /* 0x0005e2000c101924 */
[----:B------:R-:W-:Y:S05]  /*8430*/  BRA `(.L_x_19148) ;  /* 0x0000000c00107947 */ /* 0x000fea0003800000 */
.L_x_19149:
[----:B------:R0:W-:Y:S01]  /*8440*/  STG.E.U16 desc[UR36][R2.64], R7 ;  /* 0x0000000702007986 */ /* 0x0001e2000c101524 */
[----:B------:R-:W-:Y:S05]  /*8450*/  BRA `(.L_x_19148) ;  /* 0x0000000c00087947 */ /* 0x000fea0003800000 */
.L_x_19144:
        /* <DEDUP_REMOVED lines=9> */
.L_x_19152:
[----:B------:R-:W0:Y:S02]  /*84f0*/  I2F.S64 R0, R4 ;  /* 0x0000000400007312 */ /* 0x000e240000301400 */
[----:B0-----:R-:W-:-:S05]  /*8500*/  F2FP.F16.F32.PACK_AB R0, RZ, R0 ;  /* 0x00000000ff00723e */ /* 0x001fca00000000ff */
[----:B------:R0:W-:Y:S01]  /*8510*/  STG.E.U16 desc[UR36][R2.64], R0 ;  /* 0x0000000002007986 */ /* 0x0001e2000c101524 */
[----:B------:R-:W-:Y:S05]  /*8520*/  BRA `(.L_x_19148) ;  /* 0x0000000800d47947 */ /* 0x000fea0003800000 */
.L_x_19151:
        /* <DEDUP_REMOVED lines=10> */
.L_x_19154:
[----:B------:R-:W0:Y:S02]  /*85d0*/  I2F.S64 R4, R4 ;  /* 0x0000000400047312 */ /* 0x000e240000301400 */
[----:B0-----:R-:W-:-:S04]  /*85e0*/  F2FP.F16.F32.PACK_AB R5, RZ, R4 ;  /* 0x00000004ff05723e */ /* 0x001fc800000000ff */
[----:B------:R-:W-:-:S05]  /*85f0*/  PRMT R5, R5, 0x5410, RZ ;  /* 0x0000541005057816 */ /* 0x000fca00000000ff */
[----:B------:R0:W-:Y:S01]  /*8600*/  STG.E desc[UR36][R2.64], R5 ;  /* 0x0000000502007986 */ /* 0x0001e2000c101924 */
[----:B------:R-:W-:Y:S05]  /*8610*/  BRA `(.L_x_19148) ;  /* 0x0000000800987947 */ /* 0x000fea0003800000 */
.L_x_19153:
[----:B------:R-:W0:Y:S02]  /*8620*/  I2F.F64.S64 R4, R4 ;  /* 0x0000000400047312 */ /* 0x000e240000301c00 */
[----:B0-----:R0:W-:Y:S01]  /*8630*/  STG.E.64 desc[UR36][R2.64], R4 ;  /* 0x0000000402007986 */ /* 0x0011e2000c101b24 */
[----:B------:R-:W-:Y:S05]  /*8640*/  BRA `(.L_x_19148) ;  /* 0x00000008008c7947 */ /* 0x000fea0003800000 */
.L_x_19143:
        /* <DEDUP_REMOVED lines=12> */
.L_x_19158:
        /* <DEDUP_REMOVED lines=18> */
.L_x_19161:
[----:B------:R-:W-:-:S04]  /*8830*/  SHF.R.U32.HI R5, RZ, 0x18, R5 ;  /* 0x00000018ff057819 */ /* 0x000fc80000011605 */
[----:B------:R-:W-:-:S07]  /*8840*/  LOP3.LUT R0, R0, 0x80, R5, 0xf8, !PT ;  /* 0x0000008000007812 */ /* 0x000fce00078ef805 */
.L_x_19160:
[----:B------:R-:W-:Y:S05]  /*8850*/  BSYNC.RECONVERGENT B0 ;  /* 0x0000000000007941 */ /* 0x000fea0003800200 */
.L_x_19159:
[----:B------:R0:W-:Y:S01]  /*8860*/  STG.E.U8 desc[UR36][R2.64], R0 ;  /* 0x0000000002007986 */ /* 0x0001e2000c101124 */
[----:B------:R-:W-:Y:S05]  /*8870*/  BRA `(.L_x_19148) ;  /* 0x0000000800007947 */ /* 0x000fea0003800000 */
.L_x_19157:
        /* <DEDUP_REMOVED lines=18> */
.L_x_19164:
[----:B------:R-:W-:-:S04]  /*89a0*/  SHF.R.U32.HI R5, RZ, 0x18, R5 ;  /* 0x00000018ff057819 */ /* 0x000fc80000011605 */
[----:B------:R-:W-:-:S07]  /*89b0*/  LOP3.LUT R0, R0, 0x80, R5, 0xf8, !PT ;  /* 0x0000008000007812 */ /* 0x000fce00078ef805 */
.L_x_19163:
[----:B------:R-:W-:Y:S05]  /*89c0*/  BSYNC.RECONVERGENT B0 ;  /* 0x0000000000007941 */ /* 0x000fea0003800200 */
.L_x_19162:
[----:B------:R0:W-:Y:S01]  /*89d0*/  STG.E.U8 desc[UR36][R2.64], R0 ;  /* 0x0000000002007986 */ /* 0x0001e2000c101124 */
[----:B------:R-:W-:Y:S05]  /*89e0*/  BRA `(.L_x_19148) ;  /* 0x0000000400a47947 */ /* 0x000fea0003800000 */
.L_x_19156:
        /* <DEDUP_REMOVED lines=23> */
.L_x_19166:
[----:B------:R0:W-:Y:S01]  /*8b60*/  STG.E.64 desc[UR36][R2.64], R4 ;  /* 0x0000000402007986 */ /* 0x0001e2000c101b24 */
[----:B------:R-:W-:Y:S05]  /*8b70*/  BRA `(.L_x_19148) ;  /* 0x0000000400407947 */ /* 0x000fea0003800000 */
.L_x_19165:
[----:B------:R0:W-:Y:S01]  /*8b80*/  STG.E desc[UR36][R2.64], R7 ;  /* 0x0000000702007986 */ /* 0x0001e2000c101924 */
[----:B------:R-:W-:Y:S05]  /*8b90*/  BRA `(.L_x_19148) ;  /* 0x0000000400387947 */ /* 0x000fea0003800000 */
.L_x_19155:
        /* <DEDUP_REMOVED lines=11> */
.L_x_19168:
[----:B------:R-:W-:Y:S01]  /*8c50*/  CS2R R6, SRZ ;  /* 0x0000000000067805 */ /* 0x000fe2000001ff00 */
[----:B------:R-:W0:Y:S04]  /*8c60*/  I2F.F64.S64 R4, R4 ;  /* 0x0000000400047312 */ /* 0x000e280000301c00 */
[----:B0-----:R0:W-:Y:S01]  /*8c70*/  STG.E.128 desc[UR36][R2.64], R4 ;  /* 0x0000000402007986 */ /* 0x0011e2000c101d24 */
[----:B------:R-:W-:Y:S05]  /*8c80*/  BRA `(.L_x_19148) ;  /* 0x0000000000fc7947 */ /* 0x000fea0003800000 */
.L_x_19167:
[----:B------:R-:W-:-:S09]  /*8c90*/  UISETP.NE.AND UP0, UPT, UR4, 0xf, UPT ;  /* 0x0000000f0400788c */ /* 0x000fd2000bf05270 */
[----:B------:R-:W-:Y:S05]  /*8ca0*/  BRA.U !UP0, `(.L_x_19169) ;  /* 0x0000000108e87547 */ /* 0x000fea000b800000 */
[----:B------:R-:W-:-:S09]  /*8cb0*/  UISETP.NE.AND UP0, UPT, UR4, 0x17, UPT ;  /* 0x000000170400788c */ /* 0x000fd2000bf05270 */
[----:B------:R-:W-:Y:S05]  /*8cc0*/  BRA.U !UP0, `(.L_x_19170) ;  /* 0x0000000108907547 */ /* 0x000fea000b800000 */
[----:B------:R-:W-:-:S09]  /*8cd0*/  UISETP.NE.AND UP0, UPT, UR4, 0x18, UPT ;  /* 0x000000180400788c */ /* 0x000fd2000bf05270 */
[----:B------:R-:W-:Y:S05]  /*8ce0*/  BRA.U !UP0, `(.L_x_19171) ;  /* 0x0000000108447547 */ /* 0x000fea000b800000 */
.L_x_19147:
        /* <DEDUP_REMOVED lines=16> */
.L_x_19172:
[----:B------:R-:W-:Y:S05]  /*8df0*/  BRA `(.L_x_19148) ;  /* 0x0000000000a07947 */ /* 0x000fea0003800000 */
.L_x_19171:
[----:B------:R-:W0:Y:S01]  /*8e00*/  I2F.S64 R5, R4 ;  /* 0x0000000400057312 */ /* 0x000e220000301400 */
[----:B------:R-:W-:Y:S01]  /*8e10*/  BSSY.RECONVERGENT B0, `(.L_x_19173) ;  /* 0x000000c000007945 */ /* 0x000fe20003800200 */
[----:B0-----:R-:W-:Y:S01]  /*8e20*/  LOP3.LUT R6, R5, 0x7fffffff, RZ, 0xc0, !PT ;  /* 0x7fffffff05067812 */ /* 0x001fe200078ec0ff */
[----:B------:R-:W-:Y:S01]  /*8e30*/  IMAD.MOV.U32 R0, RZ, RZ, 0x7f ;  /* 0x0000007fff007424 */ /* 0x000fe200078e00ff */
        /* <DEDUP_REMOVED lines=9> */
.L_x_19174:
[----:B------:R-:W-:Y:S05]  /*8ed0*/  BSYNC.RECONVERGENT B0 ;  /* 0x0000000000007941 */ /* 0x000fea0003800200 */
.L_x_19173:
[----:B------:R-:W-:-:S05]  /*8ee0*/  LOP3.LUT R7, R0, 0x80, R7, 0xf8, !PT ;  /* 0x0000008000077812 */ /* 0x000fca00078ef807 */
[----:B------:R0:W-:Y:S01]  /*8ef0*/  STG.E.U8 desc[UR36][R2.64], R7 ;  /* 0x0000000702007986 */ /* 0x0001e2000c101124 */
[----:B------:R-:W-:Y:S05]  /*8f00*/  BRA `(.L_x_19148) ;  /* 0x00000000005c7947 */ /* 0x000fea0003800000 */
.L_x_19170:
        /* <DEDUP_REMOVED lines=12> */
.L_x_19176:
[----:B------:R-:W-:Y:S01]  /*8fd0*/  IMAD.MOV.U32 R0, RZ, RZ, 0x7f ;  /* 0x0000007fff007424 */ /* 0x000fe200078e00ff */
[----:B------:R-:W-:-:S04]  /*8fe0*/  ISETP.GT.U32.AND P0, PT, R6, 0x7f800000, PT ;  /* 0x7f8000000600780c */ /* 0x000fc80003f04070 */
[----:B------:R-:W-:-:S09]  /*8ff0*/  SEL R0, R0, 0x7c, P0 ;  /* 0x0000007c00007807 */ /* 0x000fd20000000000 */
.L_x_19177:
[----:B------:R-:W-:Y:S05]  /*9000*/  BSYNC.RECONVERGENT B0 ;  /* 0x0000000000007941 */ /* 0x000fea0003800200 */
.L_x_19175:
[----:B------:R-:W-:-:S04]  /*9010*/  SHF.R.U32.HI R5, RZ, 0x18, R5 ;  /* 0x00000018ff057819 */ /* 0x000fc80000011605 */
[----:B------:R-:W-:-:S05]  /*9020*/  LOP3.LUT R5, R0, 0x80, R5, 0xf8, !PT ;  /* 0x0000008000057812 */ /* 0x000fca00078ef805 */
[----:B------:R0:W-:Y:S01]  /*9030*/  STG.E.U8 desc[UR36][R2.64], R5 ;  /* 0x0000000502007986 */ /* 0x0001e2000c101124 */
[----:B------:R-:W-:Y:S05]  /*9040*/  BRA `(.L_x_19148) ;  /* 0x00000000000c7947 */ /* 0x000fea0003800000 */
.L_x_19169:
[----:B------:R-:W0:Y:S02]  /*9050*/  I2F.S64 R0, R4 ;  /* 0x0000000400007312 */ /* 0x000e240000301400 */
[----:B0-----:R-:W-:-:S05]  /*9060*/  F2FP.BF16.F32.PACK_AB R0, RZ, R0 ;  /* 0x00000000ff00723e */ /* 0x001fca00000010ff */
[----:B------:R0:W-:Y:S02]  /*9070*/  STG.E.U16 desc[UR36][R2.64], R0 ;  /* 0x0000000002007986 */ /* 0x0001e4000c101524 */
.L_x_19148:
[----:B------:R-:W-:-:S07]  /*9080*/  IADD3 R17, PT, PT, R17, 0x80, RZ ;  /* 0x0000008011117810 */ /* 0x000fce0007ffe0ff */
.L_x_19108:
[----:B------:R-:W-:Y:S05]  /*9090*/  BSYNC.RECONVERGENT B6 ;  /* 0x0000000000067941 */ /* 0x000fea0003800200 */
.L_x_19107:
        /* <DEDUP_REMOVED lines=306> */
.L_x_19178:
[----:B------:R-:W0:Y:S01]  /*a3c0*/  LDCU.128 UR8, c[0x0][0x580] ;  /* 0x0000b000ff0877ac */ /* 0x000e220008000c00 */
[----:B------:R-:W-:-:S04]  /*a3d0*/  UPRMT UR4, UR42, 0x9910, URZ ;  /* 0x000099102a047896 */ /* 0x000fc800080000ff */
[----:B------:R-:W-:Y:S01]  /*a3e0*/  UISETP.GT.AND UP0, UPT, UR4, 0x9, UPT ;  /* 0x000000090400788c */ /* 0x000fe2000bf04270 */
[----:B0-----:R-:W-:Y:S02]  /*a3f0*/  IADD3 R16, P0, PT, R16, UR8, RZ ;  /* 0x0000000810107c10 */ /* 0x001fe4000ff1e0ff */
[----:B-1--4-:R-:W-:-:S03]  /*a400*/  IADD3 R4, P1, PT, R0, UR10, RZ ;  /* 0x0000000a00047c10 */ /* 0x012fc6000ff3e0ff */
[----:B------:R-:W-:Y:S01]  /*a410*/  IMAD.X R17, RZ, RZ, UR9, P0 ;  /* 0x00000009ff117e24 */ /* 0x000fe200080e06ff */
[----:B---3--:R-:W-:Y:S02]  /*a420*/  IADD3.X R5, PT, PT, RZ, UR11, RZ, P1, !PT ;  /* 0x0000000bff057c10 */ /* 0x008fe40008ffe4ff */
        /* <DEDUP_REMOVED lines=9> */
[----:B--2---:R-:W2:Y:S02]  /*a4c0*/  LDG.E.S8 R2, desc[UR36][R4.64] ;  /* 0x0000002404027981 */ /* 0x004ea4000c1e1300 */
[----:B--2---:R-:W-:Y:S01]  /*a4d0*/  SHF.R.S32.HI R3, RZ, 0x1f, R2 ;  /* 0x0000001fff037819 */ /* 0x004fe20000011402 */
[----:B------:R-:W-:Y:S06]  /*a4e0*/  BRA `(.L_x_19184) ;  /* 0x0000000c004c7947 */ /* 0x000fec0003800000 */
.L_x_19182:
[----:B--2---:R3:W5:Y:S01]  /*a4f0*/  LDG.E.U8 R2, desc[UR36][R4.64] ;  /* 0x0000002404027981 */ /* 0x004762000c1e1100 */
[----:B------:R-:W-:Y:S01]  /*a500*/  IMAD.MOV.U32 R3, RZ, RZ, RZ ;  /* 0x000000ffff037224 */ /* 0x000fe200078e00ff */
[----:B------:R-:W-:Y:S06]  /*a510*/  BRA `(.L_x_19184) ;  /* 0x0000000c00407947 */ /* 0x000fec0003800000 */
.L_x_19181:
[----:B------:R-:W-:-:S09]  /*a520*/  UISETP.NE.AND UP0, UPT, UR4, 0x2, UPT ;  /* 0x000000020400788c */ /* 0x000fd2000bf05270 */
[----:B------:R-:W-:Y:S05]  /*a530*/  BRA.U !UP0, `(.L_x_19185) ;  /* 0x0000000108247547 */ /* 0x000fea000b800000 */
[----:B------:R-:W-:-:S09]  /*a540*/  UISETP.NE.AND UP0, UPT, UR4, 0x3, UPT ;  /* 0x000000030400788c */ /* 0x000fd2000bf05270 */
[----:B------:R-:W-:Y:S05]  /*a550*/  BRA.U !UP0, `(.L_x_19186) ;  /* 0x0000000108107547 */ /* 0x000fea000b800000 */
[----:B------:R-:W-:-:S09]  /*a560*/  UISETP.NE.AND UP0, UPT, UR4, 0x4, UPT ;  /* 0x000000040400788c */ /* 0x000fd2000bf05270 */
[----:B------:R-:W-:Y:S05]  /*a570*/  BRA.U UP0, `(.L_x_19183) ;  /* 0x0000000900d07547 */ /* 0x000fea000b800000 */
[----:B--2---:R4:W5:Y:S01]  /*a580*/  LDG.E.64 R2, desc[UR36][R4.64] ;  /* 0x0000002404027981 */ /* 0x004962000c1e1b00 */
[----:B------:R-:W-:Y:S05]  /*a590*/  BRA `(.L_x_19184) ;  /* 0x0000000c00207947 */ /* 0x000fea0003800000 */
.L_x_19186:
[----:B--2---:R-:W2:Y:S02]  /*a5a0*/  LDG.E R2, desc[UR36][R4.64] ;  /* 0x0000002404027981 */ /* 0x004ea4000c1e1900 */
[----:B--2---:R-:W-:Y:S01]  /*a5b0*/  SHF.R.S32.HI R3, RZ, 0x1f, R2 ;  /* 0x0000001fff037819 */ /* 0x004fe20000011402 */
[----:B------:R-:W-:Y:S06]  /*a5c0*/  BRA `(.L_x_19184) ;  /* 0x0000000c00147947 */ /* 0x000fec0003800000 */
.L_x_19185:
[----:B--2---:R-:W2:Y:S02]  /*a5d0*/  LDG.E.S16 R2, desc[UR36][R4.64] ;  /* 0x0000002404027981 */ /* 0x004ea4000c1e1700 */
[----:B--2---:R-:W-:Y:S01]  /*a5e0*/  SHF.R.S32.HI R3, RZ, 0x1f, R2 ;  /* 0x0000001fff037819 */ /* 0x004fe20000011402 */
[----:B------:R-:W-:Y:S06]  /*a5f0*/  BRA `(.L_x_19184) ;  /* 0x0000000c00087947 */ /* 0x000fec0003800000 */
.L_x_19180:
[----:B------:R-:W-:-:S09]  /*a600*/  UISETP.GT.AND UP0, UPT, UR4, 0x6, UPT ;  /* 0x000000060400788c */ /* 0x000fd2000bf04270 */
[----:B------:R-:W-:Y:S05]  /*a610*/  BRA.U UP0, `(.L_x_19187) ;  /* 0x00000001002c7547 */ /* 0x000fea000b800000 */
[----:B------:R-:W-:-:S09]  /*a620*/  UISETP.NE.AND UP0, UPT, UR4, 0x5, UPT ;  /* 0x000000050400788c */ /* 0x000fd2000bf05270 */
[----:B------:R-:W-:Y:S05]  /*a630*/  BRA.U !UP0, `(.L_x_19188) ;  /* 0x0000000108147547 */ /* 0x000fea000b800000 */
[----:B------:R-:W-:-:S09]  /*a640*/  UISETP.NE.AND UP0, UPT, UR4, 0x6, UPT ;  /* 0x000000060400788c */ /* 0x000fd2000bf05270 */
[----:B------:R-:W-:Y:S05]  /*a650*/  BRA.U UP0, `(.L_x_19183) ;  /* 0x0000000900987547 */ /* 0x000fea000b800000 */
[----:B--2---:R-:W2:Y:S02]  /*a660*/  LDG.E R2, desc[UR36][R4.64] ;  /* 0x0000002404027981 */ /* 0x004ea4000c1e1900 */
[----:B--2---:R-:W3:Y:S02]  /*a670*/  F2I.S64.TRUNC R2, R2 ;  /* 0x0000000200027311 */ /* 0x004ee4000020d900 */
[----:B---3--:R-:W-:Y:S05]  /*a680*/  BRA `(.L_x_19184) ;  /* 0x0000000800e47947 */ /* 0x008fea0003800000 */
.L_x_19188:
[----:B------:R-:W2:Y:S02]  /*a690*/  LDG.E.U16 R4, desc[UR36][R4.64] ;  /* 0x0000002404047981 */ /* 0x000ea4000c1e1500 */
[----:B--2---:R-:W-:-:S06]  /*a6a0*/  HADD2.F32 R2, -RZ, R4.H0_H0 ;  /* 0x20000004ff027230 */ /* 0x004fcc0000004100 */
[----:B------:R-:W3:Y:S02]  /*a6b0*/  F2I.S64.TRUNC R2, R2 ;  /* 0x0000000200027311 */ /* 0x000ee4000020d900 */
[----:B---3--:R-:W-:Y:S05]  /*a6c0*/  BRA `(.L_x_19184) ;  /* 0x0000000800d47947 */ /* 0x008fea0003800000 */
.L_x_19187:
[----:B------:R-:W-:-:S09]  /*a6d0*/  UISETP.NE.AND UP0, UPT, UR4, 0x7, UPT ;  /* 0x000000070400788c */ /* 0x000fd2000bf05270 */
[----:B------:R-:W-:Y:S05]  /*a6e0*/  BRA.U !UP0, `(.L_x_19189) ;  /* 0x00000001082c7547 */ /* 0x000fea000b800000 */
[----:B------:R-:W-:-:S09]  /*a6f0*/  UISETP.NE.AND UP0, UPT, UR4, 0x8, UPT ;  /* 0x000000080400788c */ /* 0x000fd2000bf05270 */
[----:B------:R-:W-:Y:S05]  /*a700*/  BRA.U !UP0, `(.L_x_19190) ;  /* 0x0000000108147547 */ /* 0x000fea000b800000 */
[----:B------:R-:W-:-:S09]  /*a710*/  UISETP.NE.AND UP0, UPT, UR4, 0x9, UPT ;  /* 0x000000090400788c */ /* 0x000fd2000bf05270 */
[----:B------:R-:W-:Y:S05]  /*a720*/  BRA.U UP0, `(.L_x_19183) ;  /* 0x0000000900647547 */ /* 0x000fea000b800000 */
[----:B--2---:R-:W2:Y:S02]  /*a730*/  LDG.E R2, desc[UR36][R4.64] ;  /* 0x0000002404027981 */ /* 0x004ea4000c1e1900 */
[----:B--2---:R-:W3:Y:S02]  /*a740*/  F2I.S64.TRUNC R2, R2 ;  /* 0x0000000200027311 */ /* 0x004ee4000020d900 */
[----:B---3--:R-:W-:Y:S05]  /*a750*/  BRA `(.L_x_19184) ;  /* 0x0000000800b07947 */ /* 0x008fea0003800000 */
.L_x_19190:
[----:B------:R-:W2:Y:S02]  /*a760*/  LDG.E.U16 R4, desc[UR36][R4.64] ;  /* 0x0000002404047981 */ /* 0x000ea4000c1e1500 */
[----:B--2---:R-:W-:-:S06]  /*a770*/  HADD2.F32 R2, -RZ, R4.H0_H0 ;  /* 0x20000004ff027230 */ /* 0x004fcc0000004100 */
[----:B------:R-:W3:Y:S02]  /*a780*/  F2I.S64.TRUNC R2, R2 ;  /* 0x0000000200027311 */ /* 0x000ee4000020d900 */
[----:B---3--:R-:W-:Y:S05]  /*a790*/  BRA `(.L_x_19184) ;  /* 0x0000000800a07947 */ /* 0x008fea0003800000 */
.L_x_19189:
[----:B--2---:R-:W2:Y:S02]  /*a7a0*/  LDG.E.64 R2, desc[UR36][R4.64] ;  /* 0x0000002404027981 */ /* 0x004ea4000c1e1b00 */
[----:B--2---:R-:W3:Y:S02]  /*a7b0*/  F2I.S64.F64.TRUNC R2, R2 ;  /* 0x0000000200027311 */ /* 0x004ee4000030d900 */
[----:B---3--:R-:W-:Y:S05]  /*a7c0*/  BRA `(.L_x_19184) ;  /* 0x0000000800947947 */ /* 0x008fea0003800000 */
.L_x_19179:
        /* <DEDUP_REMOVED lines=8> */
[----:B------:R-:W3:Y:S01]  /*a850*/  LDG.E.U8 R4, desc[UR36][R4.64] ;  /* 0x0000002404047981 */ /* 0x000ee2000c1e1100 */
[----:B--2---:R-:W-:Y:S01]  /*a860*/  IMAD.MOV.U32 R3, RZ, RZ, RZ ;  /* 0x000000ffff037224 */ /* 0x004fe200078e00ff */
[----:B---3--:R-:W-:-:S04]  /*a870*/  ISETP.NE.AND P0, PT, R4, RZ, PT ;  /* 0x000000ff0400720c */ /* 0x008fc80003f05270 */
[----:B------:R-:W-:Y:S01]  /*a880*/  SEL R2, RZ, 0x1, !P0 ;  /* 0x00000001ff027807 */ /* 0x000fe20004000000 */
[----:B------:R-:W-:Y:S08]  /*a890*/  BRA `(.L_x_19184) ;  /* 0x0000000800607947 */ /* 0x000ff00003800000 */
.L_x_19193:
[----:B--2---:R-:W2:Y:S02]  /*a8a0*/  LDG.E.64 R2, desc[UR36][R4.64] ;  /* 0x0000002404027981 */ /* 0x004ea4000c1e1b00 */
[----:B--2---:R-:W3:Y:S02]  /*a8b0*/  F2I.S64.F64.TRUNC R2, R2 ;  /* 0x0000000200027311 */ /* 0x004ee4000030d900 */
[----:B---3--:R-:W-:Y:S05]  /*a8c0*/  BRA `(.L_x_19184) ;  /* 0x0000000800547947 */ /* 0x008fea0003800000 */
.L_x_19192:
[----:B------:R-:W-:-:S09]  /*a8d0*/  UISETP.NE.AND UP0, UPT, UR4, 0xf, UPT ;  /* 0x0000000f0400788c */ /* 0x000fd2000bf05270 */
[----:B------:R-:W-:Y:S05]  /*a8e0*/  BRA.U !UP0, `(.L_x_19194) ;  /* 0x0000000108947547 */ /* 0x000fea000b800000 */
[----:B------:R-:W-:-:S09]  /*a8f0*/  UISETP.NE.AND UP0, UPT, UR4, 0x17, UPT ;  /* 0x000000170400788c */ /* 0x000fd2000bf05270 */
[----:B------:R-:W-:Y:S05]  /*a900*/  BRA.U !UP0, `(.L_x_19195) ;  /* 0x0000000108587547 */ /* 0x000fea000b800000 */
[----:B------:R-:W-:-:S09]  /*a910*/  UISETP.NE.AND UP0, UPT, UR4, 0x18, UPT ;  /* 0x000000180400788c */ /* 0x000fd2000bf05270 */
[----:B------:R-:W-:Y:S05]  /*a920*/  BRA.U UP0, `(.L_x_19183) ;  /* 0x0000000500e47547 */ /* 0x000fea000b800000 */
[----:B------:R-:W3:Y:S01]  /*a930*/  LDG.E.U8 R0, desc[UR36][R4.64] ;  /* 0x0000002404007981 */ /* 0x000ee2000c1e1100 */
[----:B------:R-:W-:Y:S01]  /*a940*/  IMAD.MOV.U32 R6, RZ, RZ, 0x1f ;  /* 0x0000001fff067424 */ /* 0x000fe200078e00ff */
[----:B---3--:R-:W-:-:S04]  /*a950*/  SHF.L.U32 R0, R0, 0x18, RZ ;  /* 0x0000001800007819 */ /* 0x008fc800000006ff */
[C---:B--2---:R-:W-:Y:S02]  /*a960*/  LOP3.LUT R2, R0.reuse, 0x7f000000, RZ, 0xc0, !PT ;  /* 0x7f00000000027812 */ /* 0x044fe400078ec0ff */
        /* <DEDUP_REMOVED lines=14> */
[----:B------:R-:W3:Y:S02]  /*aa50*/  F2I.S64.TRUNC R2, R3 ;  /* 0x0000000300027311 */ /* 0x000ee4000020d900 */
[----:B---3--:R-:W-:Y:S05]  /*aa60*/  BRA `(.L_x_19184) ;  /* 0x0000000400ec7947 */ /* 0x008fea0003800000 */
.L_x_19195:
[----:B--2---:R-:W2:Y:S02]  /*aa70*/  LDG.E.U8 R3, desc[UR36][R4.64] ;  /* 0x0000002404037981 */ /* 0x004ea4000c1e1100 */
        /* <DEDUP_REMOVED lines=10> */
[----:B------:R-:W3:Y:S02]  /*ab20*/  F2I.S64.TRUNC R2, R3 ;  /* 0x0000000300027311 */ /* 0x000ee4000020d900 */
[----:B---3--:R-:W-:Y:S05]  /*ab30*/  BRA `(.L_x_19184) ;  /* 0x0000000400b87947 */ /* 0x008fea0003800000 */
.L_x_19194:
[----:B--2---:R-:W2:Y:S02]  /*ab40*/  LDG.E.U16 R2, desc[UR36][R4.64] ;  /* 0x0000002404027981 */ /* 0x004ea4000c1e1500 */
[----:B--2---:R-:W-:-:S06]  /*ab50*/  SHF.L.U32 R2, R2, 0x10, RZ ;  /* 0x0000001002027819 */ /* 0x004fcc00000006ff */
[----:B------:R-:W3:Y:S02]  /*ab60*/  F2I.S64.TRUNC R2, R2 ;  /* 0x0000000200027311 */ /* 0x000ee4000020d900 */
[----:B---3--:R-:W-:Y:S05]  /*ab70*/  BRA `(.L_x_19184) ;  /* 0x0000000400a87947 */ /* 0x008fea0003800000 */
.L_x_19191:
        /* <DEDUP_REMOVED lines=8> */
[----:B--2---:R0:W5:Y:S01]  /*ac00*/  LDG.E.U16 R2, desc[UR36][R4.64] ;  /* 0x0000002404027981 */ /* 0x004162000c1e1500 */
[----:B------:R-:W-:Y:S01]  /*ac10*/  IMAD.MOV.U32 R3, RZ, RZ, RZ ;  /* 0x000000ffff037224 */ /* 0x000fe200078e00ff */
[----:B------:R-:W-:Y:S06]  /*ac20*/  BRA `(.L_x_19184) ;  /* 0x00000004007c7947 */ /* 0x000fec0003800000 */
.L_x_19198:
[----:B------:R-:W3:Y:S01]  /*ac30*/  LDG.E.U8 R4, desc[UR36][R4.64] ;  /* 0x0000002404047981 */ /* 0x000ee2000c1e1100 */
[----:B------:R-:W-:Y:S01]  /*ac40*/  BSSY.RECONVERGENT B0, `(.L_x_19199) ;  /* 0x0000018000007945 */ /* 0x000fe20003800200 */
[----:B--2---:R-:W-:Y:S01]  /*ac50*/  IMAD.MOV.U32 R2, RZ, RZ, RZ ;  /* 0x000000ffff027224 */ /* 0x004fe200078e00ff */
[----:B---3--:R-:W-:-:S13]  /*ac60*/  ISETP.NE.AND P0, PT, R4, RZ, PT ;  /* 0x000000ff0400720c */ /* 0x008fda0003f05270 */
        /* <DEDUP_REMOVED lines=17> */
.L_x_19202:
[----:B------:R-:W-:Y:S05]  /*ad80*/  BSYNC.RECONVERGENT B1 ;  /* 0x0000000000017941 */ /* 0x000fea0003800200 */
.L_x_19201:
[----:B------:R-:W-:Y:S02]  /*ad90*/  SHF.L.U32 R0, R0, 0x14, RZ ;  /* 0x0000001400007819 */ /* 0x000fe400000006ff */
[----:B------:R-:W-:-:S04]  /*ada0*/  LEA R2, R2, 0x3b800000, 0x17 ;  /* 0x3b80000002027811 */ /* 0x000fc800078eb8ff */
[----:B------:R-:W-:-:S07]  /*adb0*/  LOP3.LUT R2, R2, R0, R7, 0xfe, !PT ;  /* 0x0000000002027212 */ /* 0x000fce00078efe07 */
.L_x_19200:
[----:B------:R-:W-:Y:S05]  /*adc0*/  BSYNC.RECONVERGENT B0 ;  /* 0x0000000000007941 */ /* 0x000fea0003800200 */
.L_x_19199:
[----:B------:R-:W1:Y:S02]  /*add0*/  F2I.S64.TRUNC R2, R2 ;  /* 0x0000000200027311 */ /* 0x000e64000020d900 */
[----:B-1----:R-:W-:Y:S05]  /*ade0*/  BRA `(.L_x_19184) ;  /* 0x00000004000c7947 */ /* 0x002fea0003800000 */
.L_x_19197:
[----:B------:R-:W3:Y:S01]  /*adf0*/  LDG.E.U8 R4, desc[UR36][R4.64] ;  /* 0x0000002404047981 */ /* 0x000ee2000c1e1100 */
[----:B------:R-:W-:Y:S01]  /*ae00*/  BSSY.RECONVERGENT B0, `(.L_x_19203) ;  /* 0x0000018000007945 */ /* 0x000fe20003800200 */
[----:B--2---:R-:W-:Y:S01]  /*ae10*/  IMAD.MOV.U32 R2, RZ, RZ, RZ ;  /* 0x000000ffff027224 */ /* 0x004fe200078e00ff */
[----:B---3--:R-:W-:-:S13]  /*ae20*/  ISETP.NE.AND P0, PT, R4, RZ, PT ;  /* 0x000000ff0400720c */ /* 0x008fda0003f05270 */
        /* <DEDUP_REMOVED lines=17> */
.L_x_19206:
[----:B------:R-:W-:Y:S05]  /*af40*/  BSYNC.RECONVERGENT B1 ;  /* 0x0000000000017941 */ /* 0x000fea0003800200 */
.L_x_19205:
[----:B------:R-:W-:Y:S01]  /*af50*/  IMAD.SHL.U32 R0, R0, 0x200000, RZ ;  /* 0x0020000000007824 */ /* 0x000fe200078e00ff */
[----:B------:R-:W-:-:S04]  /*af60*/  LEA R2, R2, 0x37800000, 0x17 ;  /* 0x3780000002027811 */ /* 0x000fc800078eb8ff */
[----:B------:R-:W-:-:S07]  /*af70*/  LOP3.LUT R2, R2, R0, R7, 0xfe, !PT ;  /* 0x0000000002027212 */ /* 0x000fce00078efe07 */
.L_x_19204:
[----:B------:R-:W-:Y:S05]  /*af80*/  BSYNC.RECONVERGENT B0 ;  /* 0x0000000000007941 */ /* 0x000fea0003800200 */
.L_x_19203:
[----:B------:R-:W0:Y:S02]  /*af90*/  F2I.S64.TRUNC R2, R2 ;  /* 0x0000000200027311 */ /* 0x000e24000020d900 */
[----:B0-----:R-:W-:Y:S05]  /*afa0*/  BRA `(.L_x_19184) ;  /* 0x00000000009c7947 */ /* 0x001fea0003800000 */
.L_x_19196:
[----:B------:R-:W-:-:S09]  /*afb0*/  UISETP.NE.AND UP0, UPT, UR4, 0x1c, UPT ;  /* 0x0000001c0400788c */ /* 0x000fd2000bf05270 */
[----:B------:R-:W-:Y:S05]  /*afc0*/  BRA.U !UP0, `(.L_x_19207) ;  /* 0x00000001088c7547 */ /* 0x000fea000b800000 */
[----:B------:R-:W-:-:S09]  /*afd0*/  UISETP.NE.AND UP0, UPT, UR4, 0x1d, UPT ;  /* 0x0000001d0400788c */ /* 0x000fd2000bf05270 */
[----:B------:R-:W-:Y:S05]  /*afe0*/  BRA.U !UP0, `(.L_x_19208) ;  /* 0x00000001087c7547 */ /* 0x000fea000b800000 */
[----:B------:R-:W-:-:S09]  /*aff0*/  UISETP.NE.AND UP0, UPT, UR4, 0x2c, UPT ;  /* 0x0000002c0400788c */ /* 0x000fd2000bf05270 */
[----:B------:R-:W-:Y:S05]  /*b000*/  BRA.U UP0, `(.L_x_19183) ;  /* 0x00000001002c7547 */ /* 0x000fea000b800000 */
[----:B------:R-:W3:Y:S01]  /*b010*/  LDG.E.U8 R4, desc[UR36][R4.64] ;  /* 0x0000002404047981 */ /* 0x000ee2000c1e1100 */
[----:B------:R-:W-:Y:S01]  /*b020*/  BSSY.RECONVERGENT B0, `(.L_x_19209) ;  /* 0x0000007000007945 */ /* 0x000fe20003800200 */
[----:B--2---:R-:W-:Y:S01]  /*b030*/  HFMA2 R2, -RZ, RZ, 3.814697265625e-06, 0 ;  /* 0x00400000ff027431 */ /* 0x004fe200000001ff */
[----:B---3--:R-:W-:-:S13]  /*b040*/  ISETP.NE.AND P0, PT, R4, RZ, PT ;  /* 0x000000ff0400720c */ /* 0x008fda0003f05270 */
[----:B------:R-:W-:Y:S05]  /*b050*/  @!P0 BRA `(.L_x_19210) ;  /* 0x00000000000c8947 */ /* 0x000fea0003800000 */
[----:B------:R-:W-:-:S13]  /*b060*/  ISETP.NE.AND P0, PT, R4, 0xff, PT ;  /* 0x000000ff0400780c */ /* 0x000fda0003f05270 */
[----:B------:R-:W-:Y:S02]  /*b070*/  @!P0 IMAD.MOV.U32 R2, RZ, RZ, 0x7f800001 ;  /* 0x7f800001ff028424 */ /* 0x000fe400078e00ff */
[----:B------:R-:W-:-:S07]  /*b080*/  @P0 IMAD.SHL.U32 R2, R4, 0x800000, RZ ;  /* 0x0080000004020824 */ /* 0x000fce00078e00ff */
.L_x_19210:
[----:B------:R-:W-:Y:S05]  /*b090*/  BSYNC.RECONVERGENT B0 ;  /* 0x0000000000007941 */ /* 0x000fea0003800200 */
.L_x_19209:
[----:B------:R-:W2:Y:S02]  /*b0a0*/  F2I.S64.TRUNC R2, R2 ;  /* 0x0000000200027311 */ /* 0x000ea4000020d900 */
[----:B--2---:R-:W-:Y:S05]  /*b0b0*/  BRA `(.L_x_19184) ;  /* 0x0000000000587947 */ /* 0x004fea0003800000 */
.L_x_19183:
[----:B------:R-:W-:Y:S01]  /*b0c0*/  MOV R0, 0x0 ;  /* 0x0000000000007802 */ /* 0x000fe20000000f00 */
[----:B------:R-:W0:Y:S01]  /*b0d0*/  LDCU.64 UR4, c[0x4][0x188] ;  /* 0x01003100ff0477ac */ /* 0x000e220008000a00 */
[----:B------:R-:W-:Y:S02]  /*b0e0*/  HFMA2 R8, -RZ, RZ, 0, 4.64916229248046875e-06 ;  /* 0x0000004eff087431 */ /* 0x000fe400000001ff */
[----:B------:R-:W-:Y:S01]  /*b0f0*/  IMAD.MOV.U32 R12, RZ, RZ, 0x1 ;  /* 0x00000001ff0c7424 */ /* 0x000fe200078e00ff */
[----:B--2---:R1:W2:Y:S01]  /*b100*/  LDC.64 R2, c[0x4][R0] ;  /* 0x0100000000027b82 */ /* 0x0042a20000000a00 */
        /* <DEDUP_REMOVED lines=11> */
.L_x_19211:
[----:B------:R-:W-:Y:S01]  /*b1c0*/  CS2R R2, SRZ ;  /* 0x0000000000027805 */ /* 0x000fe2000001ff00 */
[----:B------:R-:W-:Y:S06]  /*b1d0*/  BRA `(.L_x_19184) ;  /* 0x0000000000107947 */ /* 0x000fec0003800000 */
.L_x_19208:
[----:B--2---:R2:W5:Y:S01]  /*b1e0*/  LDG.E.64 R2, desc[UR36][R4.64] ;  /* 0x0000002404027981 */ /* 0x004562000c1e1b00 */
[----:B------:R-:W-:Y:S05]  /*b1f0*/  BRA `(.L_x_19184) ;  /* 0x0000000000087947 */ /* 0x000fea0003800000 */
.L_x_19207:
[----:B--2---:R1:W5:Y:S01]  /*b200*/  LDG.E R2, desc[UR36][R4.64] ;  /* 0x0000002404027981 */ /* 0x004362000c1e1900 */
[----:B------:R-:W-:-:S07]  /*b210*/  MOV R3, RZ ;  /* 0x000000ff00037202 */ /* 0x000fce0000000f00 */
.L_x_19184:
[----:B------:R-:W0:Y:S01]  /*b220*/  LDCU.64 UR6, c[0x0][0x598] ;  /* 0x0000b300ff0677ac */ /* 0x000e220008000a00 */
[----:B------:R-:W-:-:S04]  /*b230*/  UPRMT UR4, UR41, 0x9910, URZ ;  /* 0x0000991029047896 */ /* 0x000fc800080000ff */
[----:B------:R-:W-:Y:S01]  /*b240*/  UISETP.GT.AND UP0, UPT, UR4, 0x9, UPT ;  /* 0x000000090400788c */ /* 0x000fe2000bf04270 */
[----:B0----5:R-:W-:-:S04]  /*b250*/  ISETP.LT.U32.AND P0, PT, R2, UR6, PT ;  /* 0x0000000602007c0c */ /* 0x021fc8000bf01070 */
[----:B------:R-:W-:-:S04]  /*b260*/  ISETP.LT.AND.EX P0, PT, R3, UR7, PT, P0 ;  /* 0x0000000703007c0c */ /* 0x000fc8000bf01300 */
[----:B-1234-:R-:W-:Y:S02]  /*b270*/  SEL R5, R2, UR6, P0 ;  /* 0x0000000602057c07 */ /* 0x01efe40008000000 */
[----:B------:R-:W-:-:S03]  /*b280*/  SEL R3, R3, UR7, P0 ;  /* 0x0000000703037c07 */ /* 0x000fc60008000000 */
        /* <DEDUP_REMOVED lines=12> */
.L_x_19215:
[----:B------:R-:W-:Y:S01]  /*b350*/  STG.E.U8 desc[UR36][R16.64], R5 ;  /* 0x0000000510007986 */ /* 0x000fe2000c101124 */
[----:B------:R-:W-:Y:S05]  /*b360*/  EXIT ;  /* 0x000000000000794d */ /* 0x000fea0003800000 */
.L_x_19214:
[----:B------:R-:W-:-:S09]  /*b370*/  UISETP.NE.AND UP0, UPT, UR4, 0x2, UPT ;  /* 0x000000020400788c */ /* 0x000fd2000bf05270 */
[----:B------:R-:W-:Y:S05]  /*b380*/  BRA.U !UP0, `(.L_x_19217) ;  /* 0x0000000108207547 */ /* 0x000fea000b800000 */
[----:B------:R-:W-:-:S09]  /*b390*/  UISETP.NE.AND UP0, UPT, UR4, 0x3, UPT ;  /* 0x000000030400788c */ /* 0x000fd2000bf05270 */
[----:B------:R-:W-:Y:S05]  /*b3a0*/  BRA.U !UP0, `(.L_x_19218) ;  /* 0x0000000108107547 */ /* 0x000fea000b800000 */
[----:B------:R-:W-:-:S09]  /*b3b0*/  UISETP.NE.AND UP0, UPT, UR4, 0x4, UPT ;  /* 0x000000040400788c */ /* 0x000fd2000bf05270 */
[----:B------:R-:W-:Y:S05]  /*b3c0*/  BRA.U UP0, `(.L_x_19216) ;  /* 0x00000009003c7547 */ /* 0x000fea000b800000 */
[----:B------:R-:W-:Y:S01]  /*b3d0*/  STG.E.64 desc[UR36][R16.64], R2 ;  /* 0x0000000210007986 */ /* 0x000fe2000c101b24 */
[----:B------:R-:W-:Y:S05]  /*b3e0*/  EXIT ;  /* 0x000000000000794d */ /* 0x000fea0003800000 */
.L_x_19218:
[----:B------:R-:W-:Y:S01]  /*b3f0*/  STG.E desc[UR36][R16.64], R5 ;  /* 0x0000000510007986 */ /* 0x000fe2000c101924 */
[----:B------:R-:W-:Y:S05]  /*b400*/  EXIT ;  /* 0x000000000000794d */ /* 0x000fea0003800000 */
.L_x_19217:
[----:B------:R-:W-:Y:S01]  /*b410*/  STG.E.U16 desc[UR36][R16.64], R5 ;  /* 0x0000000510007986 */ /* 0x000fe2000c101524 */
[----:B------:R-:W-:Y:S05]  /*b420*/  EXIT ;  /* 0x000000000000794d */ /* 0x000fea0003800000 */
.L_x_19213:
[----:B------:R-:W-:-:S09]  /*b430*/  UISETP.GT.AND UP0, UPT, UR4, 0x6, UPT ;  /* 0x000000060400788c */ /* 0x000fd2000bf04270 */
[----:B------:R-:W-:Y:S05]  /*b440*/  BRA.U UP0, `(.L_x_19219) ;  /* 0x00000001002c7547 */ /* 0x000fea000b800000 */
[----:B------:R-:W-:-:S09]  /*b450*/  UISETP.NE.AND UP0, UPT, UR4, 0x5, UPT ;  /* 0x000000050400788c */ /* 0x000fd2000bf05270 */
[----:B------:R-:W-:Y:S05]  /*b460*/  BRA.U !UP0, `(.L_x_19220) ;  /* 0x0000000108147547 */ /* 0x000fea000b800000 */
[----:B------:R-:W-:-:S09]  /*b470*/  UISETP.NE.AND UP0, UPT, UR4, 0x6, UPT ;  /* 0x000000060400788c */ /* 0x000fd2000bf05270 */
[----:B------:R-:W-:Y:S05]  /*b480*/  BRA.U UP0, `(.L_x_19216) ;  /* 0x00000009000c7547 */ /* 0x000fea000b800000 */
[----:B------:R-:W0:Y:S02]  /*b490*/  I2F.S64 R3, R2 ;  /* 0x0000000200037312 */ /* 0x000e240000301400 */
[----:B0-----:R-:W-:Y:S01]  /*b4a0*/  STG.E desc[UR36][R16.64], R3 ;  /* 0x0000000310007986 */ /* 0x001fe2000c101924 */
[----:B------:R-:W-:Y:S05]  /*b4b0*/  EXIT ;  /* 0x000000000000794d */ /* 0x000fea0003800000 */
.L_x_19220:
[----:B------:R-:W0:Y:S02]  /*b4c0*/  I2F.S64 R0, R2 ;  /* 0x0000000200007312 */ /* 0x000e240000301400 */
[----:B0-----:R-:W-:-:S05]  /*b4d0*/  F2FP.F16.F32.PACK_AB R0, RZ, R0 ;  /* 0x00000000ff00723e */ /* 0x001fca00000000ff */
[----:B------:R-:W-:Y:S01]  /*b4e0*/  STG.E.U16 desc[UR36][R16.64], R0 ;  /* 0x0000000010007986 */ /* 0x000fe2000c101524 */
[----:B------:R-:W-:Y:S05]  /*b4f0*/  EXIT ;  /* 0x000000000000794d */ /* 0x000fea0003800000 */
.L_x_19219:
        /* <DEDUP_REMOVED lines=8> */
[----:B0-----:R-:W-:Y:S01]  /*b580*/  STG.E.64 desc[UR36][R16.64], R4 ;  /* 0x0000000410007986 */ /* 0x001fe2000c101b24 */
[----:B------:R-:W-:Y:S05]  /*b590*/  EXIT ;  /* 0x000000000000794d */ /* 0x000fea0003800000 */
.L_x_19222:
[----:B------:R-:W0:Y:S02]  /*b5a0*/  I2F.S64 R2, R2 ;  /* 0x0000000200027312 */ /* 0x000e240000301400 */
[----:B0-----:R-:W-:-:S04]  /*b5b0*/  F2FP.F16.F32.PACK_AB R3, RZ, R2 ;  /* 0x00000002ff03723e */ /* 0x001fc800000000ff */
[----:B------:R-:W-:-:S05]  /*b5c0*/  PRMT R3, R3, 0x5410, RZ ;  /* 0x0000541003037816 */ /* 0x000fca00000000ff */
[----:B------:R-:W-:Y:S01]  /*b5d0*/  STG.E desc[UR36][R16.64], R3 ;  /* 0x0000000310007986 */ /* 0x000fe2000c101924 */
[----:B------:R-:W-:Y:S05]  /*b5e0*/  EXIT ;  /* 0x000000000000794d */ /* 0x000fea0003800000 */
.L_x_19221:
[----:B------:R-:W0:Y:S02]  /*b5f0*/  I2F.F64.S64 R2, R2 ;  /* 0x0000000200027312 */ /* 0x000e240000301c00 */
[----:B0-----:R-:W-:Y:S01]  /*b600*/  STG.E.64 desc[UR36][R16.64], R2 ;  /* 0x0000000210007986 */ /* 0x001fe2000c101b24 */
[----:B------:R-:W-:Y:S05]  /*b610*/  EXIT ;  /* 0x000000000000794d */ /* 0x000fea0003800000 */
.L_x_19212:
        /* <DEDUP_REMOVED lines=12> */
.L_x_19226:
[----:B------:R-:W0:Y:S01]  /*b6e0*/  I2F.S64 R3, R2 ;  /* 0x0000000200037312 */ /* 0x000e220000301400 */
[----:B------:R-:W-:Y:S01]  /*b6f0*/  BSSY.RECONVERGENT B0, `(.L_x_19227) ;  /* 0x0000013000007945 */ /* 0x000fe20003800200 */
[----:B0-----:R-:W-:Y:S01]  /*b700*/  LOP3.LUT R4, R3, 0x7fffffff, RZ, 0xc0, !PT ;  /* 0x7fffffff03047812 */ /* 0x001fe200078ec0ff */
[----:B------:R-:W-:-:S03]  /*b710*/  HFMA2 R8, -RZ, RZ, 0, 7.62939453125e-06 ;  /* 0x00000080ff087431 */ /* 0x000fc600000001ff */
        /* <DEDUP_REMOVED lines=13> */
.L_x_19229:
[----:B------:R-:W-:-:S04]  /*b7f0*/  SHF.R.U32.HI R3, RZ, 0x18, R3 ;  /* 0x00000018ff037819 */ /* 0x000fc80000011603 */
[----:B------:R-:W-:-:S04]  /*b800*/  LOP3.LUT R0, R0, 0x80, R3, 0xf8, !PT ;  /* 0x0000008000007812 */ /* 0x000fc800078ef803 */
[----:B------:R-:W-:-:S07]  /*b810*/  PRMT R8, R0, 0x7610, R8 ;  /* 0x0000761000087816 */ /* 0x000fce0000000008 */
.L_x_19228:
[----:B------:R-:W-:Y:S05]  /*b820*/  BSYNC.RECONVERGENT B0 ;  /* 0x0000000000007941 */ /* 0x000fea0003800200 */
.L_x_19227:
[----:B------:R-:W-:Y:S01]  /*b830*/  STG.E.U8 desc[UR36][R16.64], R8 ;  /* 0x0000000810007986 */ /* 0x000fe2000c101124 */
[----:B------:R-:W-:Y:S05]  /*b840*/  EXIT ;  /* 0x000000000000794d */ /* 0x000fea0003800000 */
.L_x_19225:
        /* <DEDUP_REMOVED lines=17> */
.L_x_19232:
[----:B------:R-:W-:-:S04]  /*b960*/  SHF.R.U32.HI R3, RZ, 0x18, R3 ;  /* 0x00000018ff037819 */ /* 0x000fc80000011603 */
[----:B------:R-:W-:-:S04]  /*b970*/  LOP3.LUT R0, R0, 0x80, R3, 0xf8, !PT ;  /* 0x0000008000007812 */ /* 0x000fc800078ef803 */
[----:B------:R-:W-:-:S07]  /*b980*/  PRMT R8, R0, 0x7610, R8 ;  /* 0x0000761000087816 */ /* 0x000fce0000000008 */
.L_x_19231:
[----:B------:R-:W-:Y:S05]  /*b990*/  BSYNC.RECONVERGENT B0 ;  /* 0x0000000000007941 */ /* 0x000fea0003800200 */
.L_x_19230:
[----:B------:R-:W-:Y:S01]  /*b9a0*/  STG.E.U8 desc[UR36][R16.64], R8 ;  /* 0x0000000810007986 */ /* 0x000fe2000c101124 */
[----:B------:R-:W-:Y:S05]  /*b9b0*/  EXIT ;  /* 0x000000000000794d */ /* 0x000fea0003800000 */
.L_x_19224:
        /* <DEDUP_REMOVED lines=21> */
[----:B------:R-:W-:Y:S01]  /*bb10*/  STG.E.U8 desc[UR36][R16.64], R3 ;  /* 0x0000000310007986 */ /* 0x000fe2000c101124 */
[----:B------:R-:W-:Y:S05]  /*bb20*/  EXIT ;  /* 0x000000000000794d */ /* 0x000fea0003800000 */
.L_x_19234:
[----:B------:R-:W-:Y:S01]  /*bb30*/  STG.E.64 desc[UR36][R16.64], R2 ;  /* 0x0000000210007986 */ /* 0x000fe2000c101b24 */
[----:B------:R-:W-:Y:S05]  /*bb40*/  EXIT ;  /* 0x000000000000794d */ /* 0x000fea0003800000 */
.L_x_19233:
[----:B------:R-:W-:Y:S01]  /*bb50*/  STG.E desc[UR36][R16.64], R5 ;  /* 0x0000000510007986 */ /* 0x000fe2000c101924 */
[----:B------:R-:W-:Y:S05]  /*bb60*/  EXIT ;  /* 0x000000000000794d */ /* 0x000fea0003800000 */
.L_x_19223:
        /* <DEDUP_REMOVED lines=9> */
[----:B------:R-:W-:Y:S01]  /*bc00*/  STG.E.U8 desc[UR36][R16.64], R3 ;  /* 0x0000000310007986 */ /* 0x000fe2000c101124 */
[----:B------:R-:W-:Y:S05]  /*bc10*/  EXIT ;  /* 0x000000000000794d */ /* 0x000fea0003800000 */
.L_x_19236:
[----:B------:R-:W-:Y:S01]  /*bc20*/  CS2R R6, SRZ ;  /* 0x0000000000067805 */ /* 0x000fe2000001ff00 */
[----:B------:R-:W0:Y:S04]  /*bc30*/  I2F.F64.S64 R4, R2 ;  /* 0x0000000200047312 */ /* 0x000e280000301c00 */
[----:B0-----:R-:W-:Y:S01]  /*bc40*/  STG.E.128 desc[UR36][R16.64], R4 ;  /* 0x0000000410007986 */ /* 0x001fe2000c101d24 */
[----:B------:R-:W-:Y:S05]  /*bc50*/  EXIT ;  /* 0x000000000000794d */ /* 0x000fea0003800000 */
.L_x_19235:
[----:B------:R-:W-:-:S09]  /*bc60*/  UISETP.NE.AND UP0, UPT, UR4, 0xf, UPT ;  /* 0x0000000f0400788c */ /* 0x000fd2000bf05270 */
[----:B------:R-:W-:Y:S05]  /*bc70*/  BRA.U !UP0, `(.L_x_19237) ;  /* 0x0000000108e87547 */ /* 0x000fea000b800000 */
[----:B------:R-:W-:-:S09]  /*bc80*/  UISETP.NE.AND UP0, UPT, UR4, 0x17, UPT ;  /* 0x000000170400788c */ /* 0x000fd2000bf05270 */
[----:B------:R-:W-:Y:S05]  /*bc90*/  BRA.U !UP0, `(.L_x_19238) ;  /* 0x0000000108907547 */ /* 0x000fea000b800000 */
[----:B------:R-:W-:-:S09]  /*bca0*/  UISETP.NE.AND UP0, UPT, UR4, 0x18, UPT ;  /* 0x000000180400788c */ /* 0x000fd2000bf05270 */
[----:B------:R-:W-:Y:S05]  /*bcb0*/  BRA.U !UP0, `(.L_x_19239) ;  /* 0x0000000108447547 */ /* 0x000fea000b800000 */
.L_x_19216:
        /* <DEDUP_REMOVED lines=16> */
.L_x_19240:
[----:B------:R-:W-:Y:S05]  /*bdc0*/  EXIT ;  /* 0x000000000000794d */ /* 0x000fea0003800000 */
.L_x_19239:
        /* <DEDUP_REMOVED lines=13> */
.L_x_19242:
[----:B------:R-:W-:Y:S05]  /*bea0*/  BSYNC.RECONVERGENT B0 ;  /* 0x0000000000007941 */ /* 0x000fea0003800200 */
.L_x_19241:
[----:B------:R-:W-:-:S05]  /*beb0*/  LOP3.LUT R5, R0, 0x80, R5, 0xf8, !PT ;  /* 0x0000008000057812 */ /* 0x000fca00078ef805 */
[----:B------:R-:W-:Y:S01]  /*bec0*/  STG.E.U8 desc[UR36][R16.64], R5 ;  /* 0x0000000510007986 */ /* 0x000fe2000c101124 */
[----:B------:R-:W-:Y:S05]  /*bed0*/  EXIT ;  /* 0x000000000000794d */ /* 0x000fea0003800000 */
.L_x_19238:
        /* <DEDUP_REMOVED lines=12> */
.L_x_19244:
[----:B------:R-:W-:Y:S01]  /*bfa0*/  IMAD.MOV.U32 R0, RZ, RZ, 0x7f ;  /* 0x0000007fff007424 */ /* 0x000fe200078e00ff */
[----:B------:R-:W-:-:S04]  /*bfb0*/  ISETP.GT.U32.AND P0, PT, R4, 0x7f800000, PT ;  /* 0x7f8000000400780c */ /* 0x000fc80003f04070 */
[----:B------:R-:W-:-:S09]  /*bfc0*/  SEL R0, R0, 0x7c, P0 ;  /* 0x0000007c00007807 */ /* 0x000fd20000000000 */
.L_x_19245:
[----:B------:R-:W-:Y:S05]  /*bfd0*/  BSYNC.RECONVERGENT B0 ;  /* 0x0000000000007941 */ /* 0x000fea0003800200 */
.L_x_19243:
[----:B------:R-:W-:-:S04]  /*bfe0*/  SHF.R.U32.HI R3, RZ, 0x18, R3 ;  /* 0x00000018ff037819 */ /* 0x000fc80000011603 */
[----:B------:R-:W-:-:S05]  /*bff0*/  LOP3.LUT R3, R0, 0x80, R3, 0xf8, !PT ;  /* 0x0000008000037812 */ /* 0x000fca00078ef803 */
[----:B------:R-:W-:Y:S01]  /*c000*/  STG.E.U8 desc[UR36][R16.64], R3 ;  /* 0x0000000310007986 */ /* 0x000fe2000c101124 */
[----:B------:R-:W-:Y:S05]  /*c010*/  EXIT ;  /* 0x000000000000794d */ /* 0x000fea0003800000 */
.L_x_19237:
[----:B------:R-:W0:Y:S02]  /*c020*/  I2F.S64 R0, R2 ;  /* 0x0000000200007312 */ /* 0x000e240000301400 */
[----:B0-----:R-:W-:-:S05]  /*c030*/  F2FP.BF16.F32.PACK_AB R0, RZ, R0 ;  /* 0x00000000ff00723e */ /* 0x001fca00000010ff */
[----:B------:R-:W-:Y:S01]  /*c040*/  STG.E.U16 desc[UR36][R16.64], R0 ;  /* 0x0000000010007986 */ /* 0x000fe2000c101524 */
[----:B------:R-:W-:Y:S05]  /*c050*/  EXIT ;  /* 0x000000000000794d */ /* 0x000fea0003800000 */
.L_x_19246:
        /* <DEDUP_REMOVED lines=10> */
.L_x_41044:


//--------------------- .text._ZN2at6native27unrolled_elementwise_kernelINS0_13AUnaryFunctorIlllZZZNS0_19minimum_kernel_cudaERNS_18TensorIteratorBaseEENKUlvE_clEvENKUlvE2_clEvEUlllE_EESt5arrayIPcLm2EELi4E23TrivialOffsetCalculatorILi1EjESD_NS0_6memory12LoadWithCastILi1EEENSE_13StoreWithCastILi1EEEEEviT_T0_T2_T3_T4_T5_ --------------------------
	.section	.text._ZN2at6native27unrolled_elementwise_kernelINS0_13AUnaryFunctorIlllZZZNS0_19minimum_kernel_cudaERNS_18TensorIteratorBaseEENKUlvE_clEvENKUlvE2_clEvEUlllE_EESt5arrayIPcLm2EELi4E23TrivialOffsetCalculatorILi1EjESD_NS0_6memory12LoadWithCastILi1EEENSE_13StoreWithCastILi1EEEEEviT_T0_T2_T3_T4_T5_,"ax",@progbits
	.align	128
        .global         _ZN2at6native27unrolled_elementwise_kernelINS0_13AUnaryFunctorIlllZZZNS0_19minimum_kernel_cudaERNS_18TensorIteratorBaseEENKUlvE_clEvENKUlvE2_clEvEUlllE_EESt5arrayIPcLm2EELi4E23TrivialOffsetCalculatorILi1EjESD_NS0_6memory12LoadWithCastILi1EEENSE_13StoreWithCastILi1EEEEEviT_T0_T2_T3_T4_T5_
        .type           _ZN2at6native27unrolled_elementwise_kernelINS0_13AUnaryFunctorIlllZZZNS0_19minimum_kernel_cudaERNS_18TensorIteratorBaseEENKUlvE_clEvENKUlvE2_clEvEUlllE_EESt5arrayIPcLm2EELi4E23TrivialOffsetCalculatorILi1EjESD_NS0_6memory12LoadWithCastILi1EEENSE_13StoreWithCastILi1EEEEEviT_T0_T2_T3_T4_T5_,@function
        .size           _ZN2at6native27unrolled_elementwise_kernelINS0_13AUnaryFunctorIlllZZZNS0_19minimum_kernel_cudaERNS_18TensorIteratorBaseEENKUlvE_clEvENKUlvE2_clEvEUlllE_EESt5arrayIPcLm2EELi4E23TrivialOffsetCalculatorILi1EjESD_NS0_6memory12LoadWithCastILi1EEENSE_13StoreWithCastILi1EEEEEviT_T0_T2_T3_T4_T5_,(.L_x_41045 - _ZN2at6native27unrolled_elementwise_kernelINS0_13AUnaryFunctorIlllZZZNS0_19minimum_kernel_cudaERNS_18TensorIteratorBaseEENKUlvE_clEvENKUlvE2_clEvEUlllE_EESt5arrayIPcLm2EELi4E23TrivialOffsetCalculatorILi1EjESD_NS0_6memory12LoadWithCastILi1EEENSE_13StoreWithCastILi1EEEEEviT_T0_T2_T3_T4_T5_)
        .other          _ZN2at6native27unrolled_elementwise_kernelINS0_13AUnaryFunctorIlllZZZNS0_19minimum_kernel_cudaERNS_18TensorIteratorBaseEENKUlvE_clEvENKUlvE2_clEvEUlllE_EESt5arrayIPcLm2EELi4E23TrivialOffsetCalculatorILi1EjESD_NS0_6memory12LoadWithCastILi1EEENSE_13StoreWithCastILi1EEEEEviT_T0_T2_T3_T4_T5_,@"STO_CUDA_ENTRY STV_DEFAULT"
_ZN2at6native27unrolled_elementwise_kernelINS0_13AUnaryFunctorIlllZZZNS0_19minimum_kernel_cudaERNS_18TensorIteratorBaseEENKUlvE_clEvENKUlvE2_clEvEUlllE_EESt5arrayIPcLm2EELi4E23TrivialOffsetCalculatorILi1EjESD_NS0_6memory12LoadWithCastILi1EEENSE_13StoreWithCastILi1EEEEEviT_T0_T2_T3_T4_T5_:
.text._ZN2at6native27unrolled_elementwise_kernelINS0_13AUnaryFunctorIlllZZZNS0_19minimum_kernel_cudaERNS_18TensorIteratorBaseEENKUlvE_clEvENKUlvE2_clEvEUlllE_EESt5arrayIPcLm2EELi4E23TrivialOffsetCalculatorILi1EjESD_NS0_6memory12LoadWithCastILi1EEENSE_13StoreWithCastILi1EEEEEviT_T0_T2_T3_T4_T5_:
        /* <DEDUP_REMOVED lines=32> */
.L_x_19252:
[----:B------:R1:W5:Y:S01]  /*0200*/  LDG.E.U8 R28, desc[UR36][R4.64] ;  /* 0x00000024041c7981 */ /* 0x000362000c1e1100 */
[----:B------:R-:W-:Y:S01]  /*0210*/  IMAD.MOV.U32 R29, RZ, RZ, RZ ;  /* 0x000000ffff1d7224 */ /* 0x000fe200078e00ff */
[----:B------:R-:W-:Y:S06]  /*0220*/  BRA `(.L_x_19254) ;  /* 0x0000000c00447947 */ /* 0x000fec0003800000 */
.L_x_19251:
        /* <DEDUP_REMOVED lines=8> */
.L_x_19256:
[----:B------:R-:W2:Y:S02]  /*02b0*/  LDG.E R28, desc[UR36][R4.64] ;  /* 0x00000024041c7981 */ /* 0x000ea4000c1e1900 */
[----:B--2---:R-:W-:Y:S01]  /*02c0*/  SHF.R.S32.HI R29, RZ, 0x1f, R28 ;  /* 0x0000001fff1d7819 */ /* 0x004fe2000001141c */
[----:B------:R-:W-:Y:S06]  /*02d0*/  BRA `(.L_x_19254) ;  /* 0x0000000c00187947 */ /* 0x000fec0003800000 */
.L_x_19255:
[----:B------:R-:W2:Y:S02]  /*02e0*/  LDG.E.S16 R28, desc[UR36][R4.64] ;  /* 0x00000024041c7981 */ /* 0x000ea4000c1e1700 */
[----:B--2---:R-:W-:Y:S01]  /*02f0*/  SHF.R.S32.HI R29, RZ, 0x1f, R28 ;  /* 0x0000001fff1d7819 */ /* 0x004fe2000001141c */
[----:B------:R-:W-:Y:S06]  /*0300*/  BRA `(.L_x_19254) ;  /* 0x0000000c000c7947 */ /* 0x000fec0003800000 */
.L_x_19250:
        /* <DEDUP_REMOVED lines=9> */
.L_x_19258:
[----:B------:R-:W2:Y:S02]  /*03a0*/  LDG.E.U16 R4, desc[UR36][R4.64] ;  /* 0x0000002404047981 */ /* 0x000ea4000c1e1500 */
[----:B--2---:R-:W-:-:S06]  /*03b0*/  HADD2.F32 R28, -RZ, R4.H0_H0 ;  /* 0x20000004ff1c7230 */ /* 0x004fcc0000004100 */
[----:B------:R-:W2:Y:S02]  /*03c0*/  F2I.S64.TRUNC R28, R28 ;  /* 0x0000001c001c7311 */ /* 0x000ea4000020d900 */
[----:B--2---:R-:W-:Y:S05]  /*03d0*/  BRA `(.L_x_19254) ;  /* 0x0000000800d87947 */ /* 0x004fea0003800000 */
.L_x_19257:
        /* <DEDUP_REMOVED lines=9> */
.L_x_19260:
[----:B------:R-:W2:Y:S02]  /*0470*/  LDG.E.U16 R4, desc[UR36][R4.64] ;  /* 0x0000002404047981 */ /* 0x000ea4000c1e1500 */
[----:B--2---:R-:W-:-:S06]  /*0480*/  HADD2.F32 R28, -RZ, R4.H0_H0 ;  /* 0x20000004ff1c7230 */ /* 0x004fcc0000004100 */
[----:B------:R-:W2:Y:S02]  /*0490*/  F2I.S64.TRUNC R28, R28 ;  /* 0x0000001c001c7311 */ /* 0x000ea4000020d900 */
[----:B--2---:R-:W-:Y:S05]  /*04a0*/  BRA `(.L_x_19254) ;  /* 0x0000000800a47947 */ /* 0x004fea0003800000 */
.L_x_19259:
[----:B------:R-:W2:Y:S02]  /*04b0*/  LDG.E.64 R4, desc[UR36][R4.64] ;  /* 0x0000002404047981 */ /* 0x000ea4000c1e1b00 */
[----:B--2---:R2:W3:Y:S02]  /*04c0*/  F2I.S64.F64.TRUNC R28, R4 ;  /* 0x00000004001c7311 */ /* 0x0044e4000030d900 */
[----:B--23--:R-:W-:Y:S05]  /*04d0*/  BRA `(.L_x_19254) ;  /* 0x0000000800987947 */ /* 0x00cfea0003800000 */
.L_x_19249:
        /* <DEDUP_REMOVED lines=13> */
.L_x_19263:
[----:B------:R-:W2:Y:S02]  /*05b0*/  LDG.E.64 R4, desc[UR36][R4.64] ;  /* 0x0000002404047981 */ /* 0x000ea4000c1e1b00 */
[----:B--2---:R2:W3:Y:S02]  /*05c0*/  F2I.S64.F64.TRUNC R28, R4 ;  /* 0x00000004001c7311 */ /* 0x0044e4000030d900 */
[----:B--23--:R-:W-:Y:S05]  /*05d0*/  BRA `(.L_x_19254) ;  /* 0x0000000800587947 */ /* 0x00cfea0003800000 */
.L_x_19262:
        /* <DEDUP_REMOVED lines=24> */
[----:B------:R2:W3:Y:S02]  /*0760*/  F2I.S64.TRUNC R28, R3 ;  /* 0x00000003001c7311 */ /* 0x0004e4000020d900 */
[----:B--23--:R-:W-:Y:S05]  /*0770*/  BRA `(.L_x_19254) ;  /* 0x0000000400f07947 */ /* 0x00cfea0003800000 */
.L_x_19265:
        /* <DEDUP_REMOVED lines=12> */
[----:B------:R2:W3:Y:S02]  /*0840*/  F2I.S64.TRUNC R28, R0 ;  /* 0x00000000001c7311 */ /* 0x0004e4000020d900 */
[----:B--23--:R-:W-:Y:S05]  /*0850*/  BRA `(.L_x_19254) ;  /* 0x0000000400b87947 */ /* 0x00cfea0003800000 */
.L_x_19264:
[----:B------:R-:W2:Y:S02]  /*0860*/  LDG.E.U16 R28, desc[UR36][R4.64] ;  /* 0x00000024041c7981 */ /* 0x000ea4000c1e1500 */
[----:B--2---:R-:W-:-:S06]  /*0870*/  IMAD.U32 R28, R28, 0x10000, RZ ;  /* 0x000100001c1c7824 */ /* 0x004fcc00078e00ff */
[----:B------:R-:W2:Y:S02]  /*0880*/  F2I.S64.TRUNC R28, R28 ;  /* 0x0000001c001c7311 */ /* 0x000ea4000020d900 */
[----:B--2---:R-:W-:Y:S05]  /*0890*/  BRA `(.L_x_19254) ;  /* 0x0000000400a87947 */ /* 0x004fea0003800000 */
.L_x_19261:
        /* <DEDUP_REMOVED lines=11> */
.L_x_19268:
        /* <DEDUP_REMOVED lines=21> */
.L_x_19272:
[----:B------:R-:W-:Y:S05]  /*0aa0*/  BSYNC.RECONVERGENT B1 ;  /* 0x0000000000017941 */ /* 0x000fea0003800200 */
.L_x_19271:
[----:B------:R-:W-:Y:S01]  /*0ab0*/  IMAD.SHL.U32 R0, R0, 0x100000, RZ ;  /* 0x0010000000007824 */ /* 0x000fe200078e00ff */
[----:B------:R-:W-:-:S04]  /*0ac0*/  LEA R3, R3, 0x3b800000, 0x17 ;  /* 0x3b80000003037811 */ /* 0x000fc800078eb8ff */
[----:B------:R-:W-:-:S07]  /*0ad0*/  LOP3.LUT R28, R3, R0, R7, 0xfe, !PT ;  /* 0x00000000031c7212 */ /* 0x000fce00078efe07 */
.L_x_19270:
[----:B------:R-:W-:Y:S05]  /*0ae0*/  BSYNC.RECONVERGENT B0 ;  /* 0x0000000000007941 */ /* 0x000fea0003800200 */
.L_x_19269:
[----:B------:R-:W4:Y:S02]  /*0af0*/  F2I.S64.TRUNC R28, R28 ;  /* 0x0000001c001c7311 */ /* 0x000f24000020d900 */
[----:B----4-:R-:W-:Y:S05]  /*0b00*/  BRA `(.L_x_19254) ;  /* 0x00000004000c7947 */ /* 0x010fea0003800000 */
.L_x_19267:
        /* <DEDUP_REMOVED lines=21> */
.L_x_19276:
[----:B------:R-:W-:Y:S05]  /*0c60*/  BSYNC.RECONVERGENT B1 ;  /* 0x0000000000017941 */ /* 0x000fea0003800200 */
.L_x_19275:
[----:B------:R-:W-:Y:S01]  /*0c70*/  IMAD.SHL.U32 R0, R0, 0x200000, RZ ;  /* 0x0020000000007824 */ /* 0x000fe200078e00ff */
[----:B------:R-:W-:-:S04]  /*0c80*/  LEA R3, R3, 0x37800000, 0x17 ;  /* 0x3780000003037811 */ /* 0x000fc800078eb8ff */
[----:B------:R-:W-:-:S07]  /*0c90*/  LOP3.LUT R28, R3, R0, R7, 0xfe, !PT ;  /* 0x00000000031c7212 */ /* 0x000fce00078efe07 */
.L_x_19274:
[----:B------:R-:W-:Y:S05]  /*0ca0*/  BSYNC.RECONVERGENT B0 ;  /* 0x0000000000007941 */ /* 0x000fea0003800200 */
.L_x_19273:
[----:B------:R-:W4:Y:S02]  /*0cb0*/  F2I.S64.TRUNC R28, R28 ;  /* 0x0000001c001c7311 */ /* 0x000f24000020d900 */
[----:B----4-:R-:W-:Y:S05]  /*0cc0*/  BRA `(.L_x_19254) ;  /* 0x00000000009c7947 */ /* 0x010fea0003800000 */
.L_x_19266:
[----:B------:R-:W-:-:S09]  /*0cd0*/  UISETP.NE.AND UP0, UPT, UR4, 0x1c, UPT ;  /* 0x0000001c0400788c */ /* 0x000fd2000bf05270 */
[----:B------:R-:W-:Y:S05]  /*0ce0*/  BRA.U !UP0, `(.L_x_19277) ;  /* 0x00000001088c7547 */ /* 0x000fea000b800000 */
[----:B------:R-:W-:-:S09]  /*0cf0*/  UISETP.NE.AND UP0, UPT, UR4, 0x1d, UPT ;  /* 0x0000001d0400788c */ /* 0x000fd2000bf05270 */
[----:B------:R-:W-:Y:S05]  /*0d00*/  BRA.U !UP0, `(.L_x_19278) ;  /* 0x00000001087c7547 */ /* 0x000fea000b800000 */
[----:B------:R-:W-:-:S09]  /*0d10*/  UISETP.NE.AND UP0, UPT, UR4, 0x2c, UPT ;  /* 0x0000002c0400788c */ /* 0x000fd2000bf05270 */
[----:B------:R-:W-:Y:S05]  /*0d20*/  BRA.U !UP0, `(.L_x_19279) ;  /* 0x0000000108487547 */ /* 0x000fea000b800000 */
.L_x_19253:
        /* <DEDUP_REMOVED lines=16> */
.L_x_19280:
[----:B------:R-:W-:Y:S01]  /*0e30*/  CS2R R28, SRZ ;  /* 0x00000000001c7805 */ /* 0x000fe2000001ff00 */
[----:B------:R-:W-:Y:S06]  /*0e40*/  BRA `(.L_x_19254) ;  /* 0x00000000003c7947 */ /* 0x000fec0003800000 */
.L_x_19279:
        /* <DEDUP_REMOVED lines=8> */
.L_x_19282:
[----:B------:R-:W-:Y:S05]  /*0ed0*/  BSYNC.RECONVERGENT B0 ;  /* 0x0000000000007941 */ /* 0x000fea0003800200 */
.L_x_19281:
[----:B------:R-:W2:Y:S02]  /*0ee0*/  F2I.S64.TRUNC R28, R28 ;  /* 0x0000001c001c7311 */ /* 0x000ea4000020d900 */
[----:B--2---:R-:W-:Y:S05]  /*0ef0*/  BRA `(.L_x_19254) ;  /* 0x0000000000107947 */ /* 0x004fea0003800000 */
.L_x_19278:
[----:B------:R2:W5:Y:S01]  /*0f00*/  LDG.E.64 R28, desc[UR36][R4.64] ;  /* 0x00000024041c7981 */ /* 0x000562000c1e1b00 */
[----:B------:R-:W-:Y:S05]  /*0f10*/  BRA `(.L_x_19254) ;  /* 0x0000000000087947 */ /* 0x000fea0003800000 */
.L_x_19277:
[----:B------:R3:W5:Y:S01]  /*0f20*/  LDG.E R28, desc[UR36][R4.64] ;  /* 0x00000024041c7981 */ /* 0x000762000c1e1900 */
[----:B------:R-:W-:-:S07]  /*0f30*/  IMAD.MOV.U32 R29, RZ, RZ, RZ ;  /* 0x000000ffff1d7224 */ /* 0x000fce00078e00ff */
.L_x_19254:
[----:B------:R-:W-:-:S07]  /*0f40*/  VIADD R17, R19, 0x80 ;  /* 0x0000008013117836 */ /* 0x000fce0000000000 */
.L_x_19248:
[----:B------:R-:W-:Y:S05]  /*0f50*/  BSYNC.RECONVERGENT B6 ;  /* 0x0000000000067941 */ /* 0x000fea0003800200 */
.L_x_19247:
[----:B------:R-:W-:Y:S01]  /*0f60*/  ISETP.GE.AND P0, PT, R17, R16, PT ;  /* 0x000000101100720c */ /* 0x000fe20003f06270 */
[----:B------:R-:W-:Y:S01]  /*0f70*/  BSSY.RECONVERGENT B6, `(.L_x_19283) ;  /* 0x00000ec000067945 */ /* 0x000fe20003800200 */
[----:B------:R-:W-:-:S11]  /*0f80*/  CS2R R24, SRZ ;  /* 0x0000000000187805 */ /* 0x000fd6000001ff00 */
        /* <DEDUP_REMOVED lines=21> */
.L_x_19288:
[----:B------:R4:W5:Y:S01]  /*10e0*/  LDG.E.U8 R24, desc[UR36][R4.64] ;  /* 0x0000002404187981 */ /* 0x000962000c1e1100 */
[----:B------:R-:W-:Y:S01]  /*10f0*/  IMAD.MOV.U32 R25, RZ, RZ, RZ ;  /* 0x000000ffff197224 */ /* 0x000fe200078e00ff */
[----:B------:R-:W-:Y:S06]  /*1100*/  BRA `(.L_x_19290) ;  /* 0x0000000c00447947 */ /* 0x000fec0003800000 */
.L_x_19287:
        /* <DEDUP_REMOVED lines=8> */
.L_x_19292:
[----:B------:R-:W2:Y:S02]  /*1190*/  LDG.E R24, desc[UR36][R4.64] ;  /* 0x0000002404187981 */ /* 0x000ea4000c1e1900 */
[----:B--2---:R-:W-:Y:S01]  /*11a0*/  SHF.R.S32.HI R25, RZ, 0x1f, R24 ;  /* 0x0000001fff197819 */ /* 0x004fe20000011418 */
[----:B------:R-:W-:Y:S06]  /*11b0*/  BRA `(.L_x_19290) ;  /* 0x0000000c00187947 */ /* 0x000fec0003800000 */
.L_x_19291:
[----:B------:R-:W2:Y:S02]  /*11c0*/  LDG.E.S16 R24, desc[UR36][R4.64] ;  /* 0x0000002404187981 */ /* 0x000ea4000c1e1700 */
[----:B--2---:R-:W-:Y:S01]  /*11d0*/  SHF.R.S32.HI R25, RZ, 0x1f, R24 ;  /* 0x0000001fff197819 */ /* 0x004fe20000011418 */
[----:B------:R-:W-:Y:S06]  /*11e0*/  BRA `(.L_x_19290) ;  /* 0x0000000c000c7947 */ /* 0x000fec0003800000 */
.L_x_19286:
        /* <DEDUP_REMOVED lines=9> */
.L_x_19294:
[----:B------:R-:W2:Y:S02]  /*1280*/  LDG.E.U16 R4, desc[UR36][R4.64] ;  /* 0x0000002404047981 */ /* 0x000ea4000c1e1500 */
[----:B--2---:R-:W-:-:S06]  /*1290*/  HADD2.F32 R24, -RZ, R4.H0_H0 ;  /* 0x20000004ff187230 */ /* 0x004fcc0000004100 */
[----:B------:R-:W3:Y:S02]  /*12a0*/  F2I.S64.TRUNC R24, R24 ;  /* 0x0000001800187311 */ /* 0x000ee4000020d900 */
[----:B---3--:R-:W-:Y:S05]  /*12b0*/  BRA `(.L_x_19290) ;  /* 0x0000000800d87947 */ /* 0x008fea0003800000 */
.L_x_19293:
        /* <DEDUP_REMOVED lines=9> */
.L_x_19296:
[----:B------:R-:W2:Y:S02]  /*1350*/  LDG.E.U16 R4, desc[UR36][R4.64] ;  /* 0x0000002404047981 */ /* 0x000ea4000c1e1500 */
[----:B--2---:R-:W-:-:S06]  /*1360*/  HADD2.F32 R24, -RZ, R4.H0_H0 ;  /* 0x20000004ff187230 */ /* 0x004fcc0000004100 */
[----:B------:R-:W3:Y:S02]  /*1370*/  F2I.S64.TRUNC R24, R24 ;  /* 0x0000001800187311 */ /* 0x000ee4000020d900 */
[----:B---3--:R-:W-:Y:S05]  /*1380*/  BRA `(.L_x_19290) ;  /* 0x0000000800a47947 */ /* 0x008fea0003800000 */
.L_x_19295:
[----:B------:R-:W2:Y:S02]  /*1390*/  LDG.E.64 R4, desc[UR36][R4.64] ;  /* 0x0000002404047981 */ /* 0x000ea4000c1e1b00 */
[----:B--2---:R3:W4:Y:S02]  /*13a0*/  F2I.S64.F64.TRUNC R24, R4 ;  /* 0x0000000400187311 */ /* 0x004724000030d900 */
[----:B---34-:R-:W-:Y:S05]  /*13b0*/  BRA `(.L_x_19290) ;  /* 0x0000000800987947 */ /* 0x018fea0003800000 */
.L_x_19285:
        /* <DEDUP_REMOVED lines=13> */
.L_x_19299:
[----:B------:R-:W2:Y:S02]  /*1490*/  LDG.E.64 R4, desc[UR36][R4.64] ;  /* 0x0000002404047981 */ /* 0x000ea4000c1e1b00 */
[----:B--2---:R0:W1:Y:S02]  /*14a0*/  F2I.S64.F64.TRUNC R24, R4 ;  /* 0x0000000400187311 */ /* 0x004064000030d900 */
[----:B01----:R-:W-:Y:S05]  /*14b0*/  BRA `(.L_x_19290) ;  /* 0x0000000800587947 */ /* 0x003fea0003800000 */
.L_x_19298:
        /* <DEDUP_REMOVED lines=24> */
[----:B------:R0:W1:Y:S02]  /*1640*/  F2I.S64.TRUNC R24, R3 ;  /* 0x0000000300187311 */ /* 0x000064000020d900 */
[----:B01----:R-:W-:Y:S05]  /*1650*/  BRA `(.L_x_19290) ;  /* 0x0000000400f07947 */ /* 0x003fea0003800000 */
.L_x_19301:
        /* <DEDUP_REMOVED lines=12> */
[----:B------:R0:W1:Y:S02]  /*1720*/  F2I.S64.TRUNC R24, R0 ;  /* 0x0000000000187311 */ /* 0x000064000020d900 */
[----:B01----:R-:W-:Y:S05]  /*1730*/  BRA `(.L_x_19290) ;  /* 0x0000000400b87947 */ /* 0x003fea0003800000 */
.L_x_19300:
[----:B------:R-:W2:Y:S02]  /*1740*/  LDG.E.U16 R24, desc[UR36][R4.64] ;  /* 0x0000002404187981 */ /* 0x000ea4000c1e1500 */
[----:B--2---:R-:W-:-:S06]  /*1750*/  IMAD.U32 R24, R24, 0x10000, RZ ;  /* 0x0001000018187824 */ /* 0x004fcc00078e00ff */
[----:B------:R-:W0:Y:S02]  /*1760*/  F2I.S64.TRUNC R24, R24 ;  /* 0x0000001800187311 */ /* 0x000e24000020d900 */
[----:B0-----:R-:W-:Y:S05]  /*1770*/  BRA `(.L_x_19290) ;  /* 0x0000000400a87947 */ /* 0x001fea0003800000 */
.L_x_19297:
        /* <DEDUP_REMOVED lines=11> */
.L_x_19304:
        /* <DEDUP_REMOVED lines=21> */
.L_x_19308:
[----:B------:R-:W-:Y:S05]  /*1980*/  BSYNC.RECONVERGENT B1 ;  /* 0x0000000000017941 */ /* 0x000fea0003800200 */
.L_x_19307:
[----:B------:R-:W-:Y:S01]  /*1990*/  IMAD.SHL.U32 R0, R0, 0x100000, RZ ;  /* 0x0010000000007824 */ /* 0x000fe200078e00ff */
[----:B------:R-:W-:-:S04]  /*19a0*/  LEA R3, R3, 0x3b800000, 0x17 ;  /* 0x3b80000003037811 */ /* 0x000fc800078eb8ff */
[----:B------:R-:W-:-:S07]  /*19b0*/  LOP3.LUT R24, R3, R0, R7, 0xfe, !PT ;  /* 0x0000000003187212 */ /* 0x000fce00078efe07 */
.L_x_19306:
[----:B------:R-:W-:Y:S05]  /*19c0*/  BSYNC.RECONVERGENT B0 ;  /* 0x0000000000007941 */ /* 0x000fea0003800200 */
.L_x_19305:
[----:B------:R-:W2:Y:S02]  /*19d0*/  F2I.S64.TRUNC R24, R24 ;  /* 0x0000001800187311 */ /* 0x000ea4000020d900 */
[----:B--2---:R-:W-:Y:S05]  /*19e0*/  BRA `(.L_x_19290) ;  /* 0x00000004000c7947 */ /* 0x004fea0003800000 */
.L_x_19303:
        /* <DEDUP_REMOVED lines=21> */
.L_x_19312:
[----:B------:R-:W-:Y:S05]  /*1b40*/  BSYNC.RECONVERGENT B1 ;  /* 0x0000000000017941 */ /* 0x000fea0003800200 */
.L_x_19311:
[----:B------:R-:W-:Y:S01]  /*1b50*/  IMAD.SHL.U32 R0, R0, 0x200000, RZ ;  /* 0x0020000000007824 */ /* 0x000fe200078e00ff */
[----:B------:R-:W-:-:S04]  /*1b60*/  LEA R3, R3, 0x37800000, 0x17 ;  /* 0x3780000003037811 */ /* 0x000fc800078eb8ff */
[----:B------:R-:W-:-:S07]  /*1b70*/  LOP3.LUT R24, R3, R0, R7, 0xfe, !PT ;  /* 0x0000000003187212 */ /* 0x000fce00078efe07 */
.L_x_19310:
[----:B------:R-:W-:Y:S05]  /*1b80*/  BSYNC.RECONVERGENT B0 ;  /* 0x0000000000007941 */ /* 0x000fea0003800200 */
.L_x_19309:
[----:B------:R-:W2:Y:S02]  /*1b90*/  F2I.S64.TRUNC R24, R24 ;  /* 0x0000001800187311 */ /* 0x000ea4000020d900 */
[----:B--2---:R-:W-:Y:S05]  /*1ba0*/  BRA `(.L_x_19290) ;  /* 0x00000000009c7947 */ /* 0x004fea0003800000 */
.L_x_19302:
        /* <DEDUP_REMOVED lines=14> */
.L_x_19316:
[----:B------:R-:W-:Y:S05]  /*1c90*/  BSYNC.RECONVERGENT B0 ;  /* 0x0000000000007941 */ /* 0x000fea0003800200 */
.L_x_19315:
[----:B------:R-:W2:Y:S02]  /*1ca0*/  F2I.S64.TRUNC R24, R24 ;  /* 0x0000001800187311 */ /* 0x000ea4000020d900 */
[----:B--2---:R-:W-:Y:S05]  /*1cb0*/  BRA `(.L_x_19290) ;  /* 0x0000000000587947 */ /* 0x004fea0003800000 */
.L_x_19289:
        /* <DEDUP_REMOVED lines=16> */
.L_x_19317:
[----:B------:R-:W-:Y:S01]  /*1dc0*/  CS2R R24, SRZ ;  /* 0x0000000000187805 */ /* 0x000fe2000001ff00 */
[----:B------:R-:W-:Y:S06]  /*1dd0*/  BRA `(.L_x_19290) ;  /* 0x0000000000107947 */ /* 0x000fec0003800000 */
.L_x_19314:
[----:B------:R1:W5:Y:S01]  /*1de0*/  LDG.E.64 R24, desc[UR36][R4.64] ;  /* 0x0000002404187981 */ /* 0x000362000c1e1b00 */
[----:B------:R-:W-:Y:S05]  /*1df0*/  BRA `(.L_x_19290) ;  /* 0x0000000000087947 */ /* 0x000fea0003800000 */
.L_x_19313:
[----:B------:R0:W5:Y:S01]  /*1e00*/  LDG.E R24, desc[UR36][R4.64] ;  /* 0x0000002404187981 */ /* 0x000162000c1e1900 */
[----:B------:R-:W-:-:S07]  /*1e10*/  IMAD.MOV.U32 R25, RZ, RZ, RZ ;  /* 0x000000ffff197224 */ /* 0x000fce00078e00ff */
.L_x_19290:
[----:B------:R-:W-:-:S07]  /*1e20*/  VIADD R17, R17, 0x80 ;  /* 0x0000008011117836 */ /* 0x000fce0000000000 */
.L_x_19284:
[----:B------:R-:W-:Y:S05]  /*1e30*/  BSYNC.RECONVERGENT B6 ;  /* 0x0000000000067941 */ /* 0x000fea0003800200 */
.L_x_19283:
        /* <DEDUP_REMOVED lines=24> */
.L_x_19323:
[----:B------:R4:W5:Y:S01]  /*1fc0*/  LDG.E.U8 R26, desc[UR36][R4.64] ;  /* 0x00000024041a7981 */ /* 0x000962000c1e1100 */
[----:B------:R-:W-:Y:S01]  /*1fd0*/  IMAD.MOV.U32 R27, RZ, RZ, RZ ;  /* 0x000000ffff1b7224 */ /* 0x000fe200078e00ff */
[----:B------:R-:W-:Y:S06]  /*1fe0*/  BRA `(.L_x_19325) ;  /* 0x0000000c00447947 */ /* 0x000fec0003800000 */
.L_x_19322:
        /* <DEDUP_REMOVED lines=8> */
.L_x_19327:
[----:B------:R-:W2:Y:S02]  /*2070*/  LDG.E R26, desc[UR36][R4.64] ;  /* 0x00000024041a7981 */ /* 0x000ea4000c1e1900 */
[----:B--2---:R-:W-:Y:S01]  /*2080*/  SHF.R.S32.HI R27, RZ, 0x1f, R26 ;  /* 0x0000001fff1b7819 */ /* 0x004fe2000001141a */
[----:B------:R-:W-:Y:S06]  /*2090*/  BRA `(.L_x_19325) ;  /* 0x0000000c00187947 */ /* 0x000fec0003800000 */
.L_x_19326:
[----:B------:R-:W2:Y:S02]  /*20a0*/  LDG.E.S16 R26, desc[UR36][R4.64] ;  /* 0x00000024041a7981 */ /* 0x000ea4000c1e1700 */
[----:B--2---:R-:W-:Y:S01]  /*20b0*/  SHF.R.S32.HI R27, RZ, 0x1f, R26 ;  /* 0x0000001fff1b7819 */ /* 0x004fe2000001141a */
[----:B------:R-:W-:Y:S06]  /*20c0*/  BRA `(.L_x_19325) ;  /* 0x0000000c000c7947 */ /* 0x000fec0003800000 */
.L_x_19321:
        /* <DEDUP_REMOVED lines=9> */
.L_x_19329:
[----:B------:R-:W2:Y:S02]  /*2160*/  LDG.E.U16 R4, desc[UR36][R4.64] ;  /* 0x0000002404047981 */ /* 0x000ea4000c1e1500 */
[----:B--2---:R-:W-:-:S06]  /*2170*/  HADD2.F32 R26, -RZ, R4.H0_H0 ;  /* 0x20000004ff1a7230 */ /* 0x004fcc0000004100 */
[----:B------:R-:W3:Y:S02]  /*2180*/  F2I.S64.TRUNC R26, R26 ;  /* 0x0000001a001a7311 */ /* 0x000ee4000020d900 */
[----:B---3--:R-:W-:Y:S05]  /*2190*/  BRA `(.L_x_19325) ;  /* 0x0000000800d87947 */ /* 0x008fea0003800000 */
.L_x_19328:
        /* <DEDUP_REMOVED lines=9> */
.L_x_19331:
[----:B------:R-:W2:Y:S02]  /*2230*/  LDG.E.U16 R4, desc[UR36][R4.64] ;  /* 0x0000002404047981 */ /* 0x000ea4000c1e1500 */
[----:B--2---:R-:W-:-:S06]  /*2240*/  HADD2.F32 R26, -RZ, R4.H0_H0 ;  /* 0x20000004ff1a7230 */ /* 0x004fcc0000004100 */
[----:B------:R-:W3:Y:S02]  /*2250*/  F2I.S64.TRUNC R26, R26 ;  /* 0x0000001a001a7311 */ /* 0x000ee4000020d900 */
[----:B---3--:R-:W-:Y:S05]  /*2260*/  BRA `(.L_x_19325) ;  /* 0x0000000800a47947 */ /* 0x008fea0003800000 */
.L_x_19330:
[----:B------:R-:W2:Y:S02]  /*2270*/  LDG.E.64 R4, desc[UR36][R4.64] ;  /* 0x0000002404047981 */ /* 0x000ea4000c1e1b00 */
[----:B--2---:R3:W4:Y:S02]  /*2280*/  F2I.S64.F64.TRUNC R26, R4 ;  /* 0x00000004001a7311 */ /* 0x004724000030d900 */
[----:B---34-:R-:W-:Y:S05]  /*2290*/  BRA `(.L_x_19325) ;  /* 0x0000000800987947 */ /* 0x018fea0003800000 */
.L_x_19320:
        /* <DEDUP_REMOVED lines=13> */
.L_x_19334:
[----:B------:R-:W2:Y:S02]  /*2370*/  LDG.E.64 R4, desc[UR36][R4.64] ;  /* 0x0000002404047981 */ /* 0x000ea4000c1e1b00 */
[----:B--2---:R3:W4:Y:S02]  /*2380*/  F2I.S64.F64.TRUNC R26, R4 ;  /* 0x00000004001a7311 */ /* 0x004724000030d900 */
[----:B---34-:R-:W-:Y:S05]  /*2390*/  BRA `(.L_x_19325) ;  /* 0x0000000800587947 */ /* 0x018fea0003800000 */
.L_x_19333:
        /* <DEDUP_REMOVED lines=24> */
[----:B------:R3:W4:Y:S02]  /*2520*/  F2I.S64.TRUNC R26, R3 ;  /* 0x00000003001a7311 */ /* 0x000724000020d900 */
[----:B---34-:R-:W-:Y:S05]  /*2530*/  BRA `(.L_x_19325) ;  /* 0x0000000400f07947 */ /* 0x018fea0003800000 */
.L_x_19336:
        /* <DEDUP_REMOVED lines=12> */
[----:B------:R3:W4:Y:S02]  /*2600*/  F2I.S64.TRUNC R26, R0 ;  /* 0x00000000001a7311 */ /* 0x000724000020d900 */
[----:B---34-:R-:W-:Y:S05]  /*2610*/  BRA `(.L_x_19325) ;  /* 0x0000000400b87947 */ /* 0x018fea0003800000 */
.L_x_19335:
[----:B------:R-:W2:Y:S02]  /*2620*/  LDG.E.U16 R26, desc[UR36][R4.64] ;  /* 0x00000024041a7981 */ /* 0x000ea4000c1e1500 */
[----:B--2---:R-:W-:-:S06]  /*2630*/  IMAD.U32 R26, R26, 0x10000, RZ ;  /* 0x000100001a1a7824 */ /* 0x004fcc00078e00ff */
[----:B------:R-:W3:Y:S02]  /*2640*/  F2I.S64.TRUNC R26, R26 ;  /* 0x0000001a001a7311 */ /* 0x000ee4000020d900 */
[----:B---3--:R-:W-:Y:S05]  /*2650*/  BRA `(.L_x_19325) ;  /* 0x0000000400a87947 */ /* 0x008fea0003800000 */
.L_x_19332:
        /* <DEDUP_REMOVED lines=11> */
.L_x_19339:
        /* <DEDUP_REMOVED lines=21> */
.L_x_19343:
[----:B------:R-:W-:Y:S05]  /*2860*/  BSYNC.RECONVERGENT B1 ;  /* 0x0000000000017941 */ /* 0x000fea0003800200 */
.L_x_19342:
[----:B------:R-:W-:Y:S01]  /*2870*/  IMAD.SHL.U32 R0, R0, 0x100000, RZ ;  /* 0x0010000000007824 */ /* 0x000fe200078e00ff */
[----:B------:R-:W-:-:S04]  /*2880*/  LEA R3, R3, 0x3b800000, 0x17 ;  /* 0x3b80000003037811 */ /* 0x000fc800078eb8ff */
[----:B------:R-:W-:-:S07]  /*2890*/  LOP3.LUT R26, R3, R0, R7, 0xfe, !PT ;  /* 0x00000000031a7212 */ /* 0x000fce00078efe07 */
.L_x_19341:
[----:B------:R-:W-:Y:S05]  /*28a0*/  BSYNC.RECONVERGENT B0 ;  /* 0x0000000000007941 */ /* 0x000fea0003800200 */
.L_x_19340:
[----:B------:R-:W1:Y:S02]  /*28b0*/  F2I.S64.TRUNC R26, R26 ;  /* 0x0000001a001a7311 */ /* 0x000e64000020d900 */
[----:B-1----:R-:W-:Y:S05]  /*28c0*/  BRA `(.L_x_19325) ;  /* 0x00000004000c7947 */ /* 0x002fea0003800000 */
.L_x_19338:
        /* <DEDUP_REMOVED lines=21> */
.L_x_19347:
[----:B------:R-:W-:Y:S05]  /*2a20*/  BSYNC.RECONVERGENT B1 ;  /* 0x0000000000017941 */ /* 0x000fea0003800200 */
.L_x_19346:
[----:B------:R-:W-:Y:S01]  /*2a30*/  IMAD.SHL.U32 R0, R0, 0x200000, RZ ;  /* 0x0020000000007824 */ /* 0x000fe200078e00ff */
[----:B------:R-:W-:-:S04]  /*2a40*/  LEA R3, R3, 0x37800000, 0x17 ;  /* 0x3780000003037811 */ /* 0x000fc800078eb8ff */
[----:B------:R-:W-:-:S07]  /*2a50*/  LOP3.LUT R26, R3, R0, R7, 0xfe, !PT ;  /* 0x00000000031a7212 */ /* 0x000fce00078efe07 */
.L_x_19345:
[----:B------:R-:W-:Y:S05]  /*2a60*/  BSYNC.RECONVERGENT B0 ;  /* 0x0000000000007941 */ /* 0x000fea0003800200 */
.L_x_19344:
[----:B------:R-:W1:Y:S02]  /*2a70*/  F2I.S64.TRUNC R26, R26 ;  /* 0x0000001a001a7311 */ /* 0x000e64000020d900 */
[----:B-1----:R-:W-:Y:S05]  /*2a80*/  BRA `(.L_x_19325) ;  /* 0x00000000009c7947 */ /* 0x002fea0003800000 */
.L_x_19337:
        /* <DEDUP_REMOVED lines=14> */
.L_x_19351:
[----:B------:R-:W-:Y:S05]  /*2b70*/  BSYNC.RECONVERGENT B0 ;  /* 0x0000000000007941 */ /* 0x000fea0003800200 */
.L_x_19350:
[----:B------:R-:W2:Y:S02]  /*2b80*/  F2I.S64.TRUNC R26, R26 ;  /* 0x0000001a001a7311 */ /* 0x000ea4000020d900 */
[----:B--2---:R-:W-:Y:S05]  /*2b90*/  BRA `(.L_x_19325) ;  /* 0x0000000000587947 */ /* 0x004fea0003800000 */
.L_x_19324:
        /* <DEDUP_REMOVED lines=16> */
.L_x_19352:
[----:B------:R-:W-:Y:S01]  /*2ca0*/  CS2R R26, SRZ ;  /* 0x00000000001a7805 */ /* 0x000fe2000001ff00 */
[----:B------:R-:W-:Y:S06]  /*2cb0*/  BRA `(.L_x_19325) ;  /* 0x0000000000107947 */ /* 0x000fec0003800000 */
.L_x_19349:
[----:B------:R2:W5:Y:S01]  /*2cc0*/  LDG.E.64 R26, desc[UR36][R4.64] ;  /* 0x00000024041a7981 */ /* 0x000562000c1e1b00 */
[----:B------:R-:W-:Y:S05]  /*2cd0*/  BRA `(.L_x_19325) ;  /* 0x0000000000087947 */ /* 0x000fea0003800000 */
.L_x_19348:
[----:B------:R1:W5:Y:S01]  /*2ce0*/  LDG.E R26, desc[UR36][R4.64] ;  /* 0x00000024041a7981 */ /* 0x000362000c1e1900 */
[----:B------:R-:W-:-:S07]  /*2cf0*/  IMAD.MOV.U32 R27, RZ, RZ, RZ ;  /* 0x000000ffff1b7224 */ /* 0x000fce00078e00ff */
.L_x_19325:
[----:B------:R-:W-:-:S07]  /*2d00*/  VIADD R17, R17, 0x80 ;  /* 0x0000008011117836 */ /* 0x000fce0000000000 */
.L_x_19319:
[----:B------:R-:W-:Y:S05]  /*2d10*/  BSYNC.RECONVERGENT B6 ;  /* 0x0000000000067941 */ /* 0x000fea0003800200 */
.L_x_19318:
        /* <DEDUP_REMOVED lines=24> */
.L_x_19358:
[----:B------:R0:W5:Y:S01]  /*2ea0*/  LDG.E.U8 R22, desc[UR36][R4.64] ;  /* 0x0000002404167981 */ /* 0x000162000c1e1100 */
[----:B------:R-:W-:Y:S01]  /*2eb0*/  IMAD.MOV.U32 R23, RZ, RZ, RZ ;  /* 0x000000ffff177224 */ /* 0x000fe200078e00ff */
[----:B------:R-:W-:Y:S06]  /*2ec0*/  BRA `(.L_x_19354) ;  /* 0x0000000c00407947 */ /* 0x000fec0003800000 */
.L_x_19357:
        /* <DEDUP_REMOVED lines=8> */
.L_x_19361:
[----:B------:R-:W2:Y:S02]  /*2f50*/  LDG.E R22, desc[UR36][R4.64] ;  /* 0x0000002404167981 */ /* 0x000ea4000c1e1900 */
[----:B--2---:R-:W-:Y:S01]  /*2f60*/  SHF.R.S32.HI R23, RZ, 0x1f, R22 ;  /* 0x0000001fff177819 */ /* 0x004fe20000011416 */
[----:B------:R-:W-:Y:S06]  /*2f70*/  BRA `(.L_x_19354) ;  /* 0x0000000c00147947 */ /* 0x000fec0003800000 */
.L_x_19360:
[----:B------:R-:W2:Y:S02]  /*2f80*/  LDG.E.S16 R22, desc[UR36][R4.64] ;  /* 0x0000002404167981 */ /* 0x000ea4000c1e1700 */
[----:B--2---:R-:W-:Y:S01]  /*2f90*/  SHF.R.S32.HI R23, RZ, 0x1f, R22 ;  /* 0x0000001fff177819 */ /* 0x004fe20000011416 */
[----:B------:R-:W-:Y:S06]  /*2fa0*/  BRA `(.L_x_19354) ;  /* 0x0000000c00087947 */ /* 0x000fec0003800000 */
.L_x_19356:
        /* <DEDUP_REMOVED lines=9> */
.L_x_19363:
[----:B------:R-:W2:Y:S02]  /*3040*/  LDG.E.U16 R4, desc[UR36][R4.64] ;  /* 0x0000002404047981 */ /* 0x000ea4000c1e1500 */
[----:B--2---:R-:W-:-:S06]  /*3050*/  HADD2.F32 R22, -RZ, R4.H0_H0 ;  /* 0x20000004ff167230 */ /* 0x004fcc0000004100 */
[----:B------:R-:W0:Y:S02]  /*3060*/  F2I.S64.TRUNC R22, R22 ;  /* 0x0000001600167311 */ /* 0x000e24000020d900 */
[----:B0-----:R-:W-:Y:S05]  /*3070*/  BRA `(.L_x_19354) ;  /* 0x0000000800d47947 */ /* 0x001fea0003800000 */
.L_x_19362:
        /* <DEDUP_REMOVED lines=9> */
.L_x_19365:
[----:B------:R-:W2:Y:S02]  /*3110*/  LDG.E.U16 R4, desc[UR36][R4.64] ;  /* 0x0000002404047981 */ /* 0x000ea4000c1e1500 */
[----:B--2---:R-:W-:-:S06]  /*3120*/  HADD2.F32 R22, -RZ, R4.H0_H0 ;  /* 0x20000004ff167230 */ /* 0x004fcc0000004100 */
[----:B------:R-:W0:Y:S02]  /*3130*/  F2I.S64.TRUNC R22, R22 ;  /* 0x0000001600167311 */ /* 0x000e24000020d900 */
[----:B0-----:R-:W-:Y:S05]  /*3140*/  BRA `(.L_x_19354) ;  /* 0x0000000800a07947 */ /* 0x001fea0003800000 */
.L_x_19364:
[----:B------:R-:W2:Y:S02]  /*3150*/  LDG.E.64 R4, desc[UR36][R4.64] ;  /* 0x0000002404047981 */ /* 0x000ea4000c1e1b00 */
[----:B--2---:R0:W1:Y:S02]  /*3160*/  F2I.S64.F64.TRUNC R22, R4 ;  /* 0x0000000400167311 */ /* 0x004064000030d900 */
[----:B01----:R-:W-:Y:S05]  /*3170*/  BRA `(.L_x_19354) ;  /* 0x0000000800947947 */ /* 0x003fea0003800000 */
.L_x_19355:
        /* <DEDUP_REMOVED lines=13> */
.L_x_19368:
[----:B------:R-:W2:Y:S02]  /*3250*/  LDG.E.64 R4, desc[UR36][R4.64] ;  /* 0x0000002404047981 */ /* 0x000ea4000c1e1b00 */
[----:B--2---:R0:W1:Y:S02]  /*3260*/  F2I.S64.F64.TRUNC R22, R4 ;  /* 0x0000000400167311 */ /* 0x004064000030d900 */
[----:B01----:R-:W-:Y:S05]  /*3270*/  BRA `(.L_x_19354) ;  /* 0x0000000800547947 */ /* 0x003fea0003800000 */
.L_x_19367:
        /* <DEDUP_REMOVED lines=26> */
.L_x_19370:
        /* <DEDUP_REMOVED lines=14> */
.L_x_19369:
[----:B------:R-:W2:Y:S02]  /*3500*/  LDG.E.U16 R22, desc[UR36][R4.64] ;  /* 0x0000002404167981 */ /* 0x000ea4000c1e1500 */
[----:B--2---:R-:W-:-:S06]  /*3510*/  IMAD.U32 R22, R22, 0x10000, RZ ;  /* 0x0001000016167824 */ /* 0x004fcc00078e00ff */
[----:B------:R-:W0:Y:S02]  /*3520*/  F2I.S64.TRUNC R22, R22 ;  /* 0x0000001600167311 */ /* 0x000e24000020d900 */
[----:B0-----:R-:W-:Y:S05]  /*3530*/  BRA `(.L_x_19354) ;  /* 0x0000000400a47947 */ /* 0x001fea0003800000 */
.L_x_19366:
        /* <DEDUP_REMOVED lines=11> */
.L_x_19373:
        /* <DEDUP_REMOVED lines=21> */
.L_x_19377:
[----:B------:R-:W-:Y:S05]  /*3740*/  BSYNC.RECONVERGENT B1 ;  /* 0x0000000000017941 */ /* 0x000fea0003800200 */
.L_x_19376:
[----:B------:R-:W-:Y:S01]  /*3750*/  IMAD.SHL.U32 R0, R0, 0x100000, RZ ;  /* 0x0010000000007824 */ /* 0x000fe200078e00ff */
[----:B------:R-:W-:-:S04]  /*3760*/  LEA R3, R3, 0x3b800000, 0x17 ;  /* 0x3b80000003037811 */ /* 0x000fc800078eb8ff */
[----:B------:R-:W-:-:S07]  /*3770*/  LOP3.LUT R22, R3, R0, R7, 0xfe, !PT ;  /* 0x0000000003167212 */ /* 0x000fce00078efe07 */
.L_x_19375:
[----:B------:R-:W-:Y:S05]  /*3780*/  BSYNC.RECONVERGENT B0 ;  /* 0x0000000000007941 */ /* 0x000fea0003800200 */
.L_x_19374:
[----:B------:R-:W0:Y:S02]  /*3790*/  F2I.S64.TRUNC R22, R22 ;  /* 0x0000001600167311 */ /* 0x000e24000020d900 */
[----:B0-----:R-:W-:Y:S05]  /*37a0*/  BRA `(.L_x_19354) ;  /* 0x0000000400087947 */ /* 0x001fea0003800000 */
.L_x_19372:
        /* <DEDUP_REMOVED lines=21> */
.L_x_19381:
[----:B------:R-:W-:Y:S05]  /*3900*/  BSYNC.RECONVERGENT B1 ;  /* 0x0000000000017941 */ /* 0x000fea0003800200 */
.L_x_19380:
[----:B------:R-:W-:Y:S01]  /*3910*/  IMAD.SHL.U32 R0, R0, 0x200000, RZ ;  /* 0x0020000000007824 */ /* 0x000fe200078e00ff */
[----:B------:R-:W-:-:S04]  /*3920*/  LEA R3, R3, 0x37800000, 0x17 ;  /* 0x3780000003037811 */ /* 0x000fc800078eb8ff */
[----:B------:R-:W-:-:S07]  /*3930*/  LOP3.LUT R22, R3, R0, R7, 0xfe, !PT ;  /* 0x0000000003167212 */ /* 0x000fce00078efe07 */
.L_x_19379:
[----:B------:R-:W-:Y:S05]  /*3940*/  BSYNC.RECONVERGENT B0 ;  /* 0x0000000000007941 */ /* 0x000fea0003800200 */
.L_x_19378:
[----:B------:R-:W0:Y:S02]  /*3950*/  F2I.S64.TRUNC R22, R22 ;  /* 0x0000001600167311 */ /* 0x000e24000020d900 */
[----:B0-----:R-:W-:Y:S05]  /*3960*/  BRA `(.L_x_19354) ;  /* 0x0000000000987947 */ /* 0x001fea0003800000 */
.L_x_19371:
        /* <DEDUP_REMOVED lines=14> */
.L_x_19385:
[----:B------:R-:W-:Y:S05]  /*3a50*/  BSYNC.RECONVERGENT B0 ;  /* 0x0000000000007941 */ /* 0x000fea0003800200 */
.L_x_19384:
[----:B------:R-:W0:Y:S02]  /*3a60*/  F2I.S64.TRUNC R22, R22 ;  /* 0x0000001600167311 */ /* 0x000e24000020d900 */
[----:B0-----:R-:W-:Y:S05]  /*3a70*/  BRA `(.L_x_19354) ;  /* 0x0000000000547947 */ /* 0x001fea0003800000 */
.L_x_19359:
        /* <DEDUP_REMOVED lines=16> */
.L_x_19386:
[----:B------:R-:W-:Y:S05]  /*3b80*/  BRA `(.L_x_19354) ;  /* 0x0000000000107947 */ /* 0x000fea0003800000 */
.L_x_19383:
[----:B------:R0:W5:Y:S01]  /*3b90*/  LDG.E.64 R22, desc[UR36][R4.64] ;  /* 0x0000002404167981 */ /* 0x000162000c1e1b00 */
[----:B------:R-:W-:Y:S05]  /*3ba0*/  BRA `(.L_x_19354) ;  /* 0x0000000000087947 */ /* 0x000fea0003800000 */
.L_x_19382:
[----:B------:R0:W5:Y:S01]  /*3bb0*/  LDG.E R22, desc[UR36][R4.64] ;  /* 0x0000002404167981 */ /* 0x000162000c1e1900 */
[----:B------:R-:W-:-:S07]  /*3bc0*/  IMAD.MOV.U32 R23, RZ, RZ, RZ ;  /* 0x000000ffff177224 */ /* 0x000fce00078e00ff */
.L_x_19354:
[----:B------:R-:W-:Y:S05]  /*3bd0*/  BSYNC.RECONVERGENT B6 ;  /* 0x0000000000067941 */ /* 0x000fea0003800200 */
.L_x_19353:
[----:B------:R-:W0:Y:S01]  /*3be0*/  LDCU.64 UR4, c[0x0][0x390] ;  /* 0x00007200ff0477ac */ /* 0x000e220008000a00 */
[----:B------:R-:W1:Y:S01]  /*3bf0*/  LDC.U8 R17, c[0x0][0x3b4] ;  /* 0x0000ed00ff117b82 */ /* 0x000e620000000000 */
[----:B------:R-:W-:Y:S01]  /*3c00*/  ISETP.GE.AND P3, PT, R19, R16, PT ;  /* 0x000000101300720c */ /* 0x000fe20003f66270 */
[----:B------:R-:W-:Y:S04]  /*3c10*/  BSSY.RECONVERGENT B7, `(.L_x_19387) ;  /* 0x00002c8000077945 */ /* 0x000fe80003800200 */
[----:B------:R-:W-:Y:S01]  /*3c20*/  BSSY.RELIABLE B6, `(.L_x_19388) ;  /* 0x00001e2000067945 */ /* 0x000fe20003800100 */
[----:B0----5:R-:W-:Y:S02]  /*3c30*/  ISETP.LT.U32.AND P0, PT, R26, UR4, PT ;  /* 0x000000041a007c0c */ /* 0x021fe4000bf01070 */
[----:B------:R-:W-:-:S02]  /*3c40*/  ISETP.LT.U32.AND P2, PT, R28, UR4, PT ;  /* 0x000000041c007c0c */ /* 0x000fc4000bf41070 */
[C---:B------:R-:W-:Y:S02]  /*3c50*/  ISETP.LT.AND.EX P0, PT, R27.reuse, UR5, PT, P0 ;  /* 0x000000051b007c0c */ /* 0x040fe4000bf01300 */
[----:B------:R-:W-:Y:S02]  /*3c60*/  ISETP.LT.U32.AND P1, PT, R22, UR4, PT ;  /* 0x0000000416007c0c */ /* 0x000fe4000bf21070 */
[----:B------:R-:W-:Y:S02]  /*3c70*/  SEL R18, R26, UR4, P0 ;  /* 0x000000041a127c07 */ /* 0x000fe40008000000 */
[----:B------:R-:W-:Y:S02]  /*3c80*/  SEL R27, R27, UR5, P0 ;  /* 0x000000051b1b7c07 */ /* 0x000fe40008000000 */
[----:B------:R-:W-:Y:S01]  /*3c90*/  ISETP.LT.U32.AND P0, PT, R24, UR4, PT ;  /* 0x0000000418007c0c */ /* 0x000fe2000bf01070 */
[----:B------:R-:W-:Y:S01]  /*3ca0*/  IMAD.MOV.U32 R26, RZ, RZ, R18 ;  /* 0x000000ffff1a7224 */ /* 0x000fe200078e0012 */
[----:B------:R-:W-:-:S02]  /*3cb0*/  ISETP.LT.AND.EX P2, PT, R29, UR5, PT, P2 ;  /* 0x000000051d007c0c */ /* 0x000fc4000bf41320 */
[----:B------:R-:W-:Y:S02]  /*3cc0*/  ISETP.LT.AND.EX P1, PT, R23, UR5, PT, P1 ;  /* 0x0000000517007c0c */ /* 0x000fe4000bf21310 */
[----:B------:R-:W-:Y:S02]  /*3cd0*/  ISETP.LT.AND.EX P0, PT, R25, UR5, PT, P0 ;  /* 0x0000000519007c0c */ /* 0x000fe4000bf01300 */
[----:B-1234-:R-:W-:Y:S02]  /*3ce0*/  SEL R5, R29, UR5, P2 ;  /* 0x000000051d057c07 */ /* 0x01efe40009000000 */
[----:B------:R-:W-:Y:S02]  /*3cf0*/  SEL R22, R22, UR4, P1 ;  /* 0x0000000416167c07 */ /* 0x000fe40008800000 */
[----:B------:R-:W-:Y:S02]  /*3d00*/  SEL R23, R23, UR5, P1 ;  /* 0x0000000517177c07 */ /* 0x000fe40008800000 */
[----:B------:R-:W-:-:S02]  /*3d10*/  SEL R3, R28, UR4, P2 ;  /* 0x000000041c037c07 */ /* 0x000fc40009000000 */
[----:B------:R-:W-:Y:S02]  /*3d20*/  SEL R24, R24, UR4, P0 ;  /* 0x0000000418187c07 */ /* 0x000fe40008000000 */
[----:B------:R-:W-:Y:S01]  /*3d30*/  SEL R29, R25, UR5, P0 ;  /* 0x00000005191d7c07 */ /* 0x000fe20008000000 */
[----:B------:R-:W-:Y:S06]  /*3d40*/  @P3 BRA `(.L_x_19389) ;  /* 0x0000001c00303947 */ /* 0x000fec0003800000 */
[----:B------:R-:W0:Y:S01]  /*3d50*/  LDCU UR4, c[0x0][0x3b8] ;  /* 0x00007700ff0477ac */ /* 0x000e220008000800 */
[----:B------:R-:W1:Y:S01]  /*3d60*/  LDC.64 R8, c[0x0][0x398] ;  /* 0x0000e600ff087b82 */ /* 0x000e620000000a00 */
[----:B------:R-:W-:Y:S01]  /*3d70*/  IMAD R0, R2, 0x200, R19 ;  /* 0x0000020002007824 */ /* 0x000fe200078e0213 */
[----:B------:R-:W-:Y:S01]  /*3d80*/  PRMT R4, R17, 0x9910, RZ ;  /* 0x0000991011047816 */ /* 0x000fe200000000ff */
[----:B------:R-:W-:Y:S02]  /*3d90*/  VIADD R19, R19, 0x80 ;  /* 0x0000008013137836 */ /* 0x000fe40000000000 */
[----:B------:R-:W-:Y:S02]  /*3da0*/  IMAD.MOV.U32 R28, RZ, RZ, R24 ;  /* 0x000000ffff1c7224 */ /* 0x000fe400078e0018 */
[----:B0-----:R-:W-:Y:S02]  /*3db0*/  IMAD R7, R0, UR4, RZ ;  /* 0x0000000400077c24 */ /* 0x001fe4000f8e02ff */
[----:B------:R-:W-:-:S02]  /*3dc0*/  IMAD.MOV.U32 R0, RZ, RZ, R4 ;  /* 0x000000ffff007224 */ /* 0x000fc400078e0004 */
[----:B------:R-:W-:-:S03]  /*3dd0*/  IMAD.MOV.U32 R4, RZ, RZ, R3 ;  /* 0x000000ffff047224 */ /* 0x000fc600078e0003 */
        /* <DEDUP_REMOVED lines=14> */
.L_x_19393:
[----:B------:R0:W-:Y:S01]  /*3ec0*/  STG.E.U8 desc[UR36][R8.64], R3 ;  /* 0x0000000308007986 */ /* 0x0001e2000c101124 */
[----:B------:R-:W-:Y:S05]  /*3ed0*/  BRA `(.L_x_19395) ;  /* 0x0000000c00307947 */ /* 0x000fea0003800000 */
.L_x_19392:
[----:B------:R-:W-:-:S13]  /*3ee0*/  ISETP.NE.AND P0, PT, R0, 0x2, PT ;  /* 0x000000020000780c */ /* 0x000fda0003f05270 */
[----:B------:R-:W-:Y:S05]  /*3ef0*/  @!P0 BRA `(.L_x_19396) ;  /* 0x0000000000208947 */ /* 0x000fea0003800000 */
[----:B------:R-:W-:-:S13]  /*3f00*/  ISETP.NE.AND P0, PT, R0, 0x3, PT ;  /* 0x000000030000780c */ /* 0x000fda0003f05270 */
[----:B------:R-:W-:Y:S05]  /*3f10*/  @!P0 BRA `(.L_x_19397) ;  /* 0x0000000000108947 */ /* 0x000fea0003800000 */
[----:B------:R-:W-:-:S13]  /*3f20*/  ISETP.NE.AND P0, PT, R0, 0x4, PT ;  /* 0x000000040000780c */ /* 0x000fda0003f05270 */
[----:B------:R-:W-:Y:S05]  /*3f30*/  @P0 BRA `(.L_x_19394) ;  /* 0x0000000800880947 */ /* 0x000fea0003800000 */
[----:B------:R0:W-:Y:S01]  /*3f40*/  STG.E.64 desc[UR36][R8.64], R4 ;  /* 0x0000000408007986 */ /* 0x0001e2000c101b24 */
[----:B------:R-:W-:Y:S05]  /*3f50*/  BRA `(.L_x_19395) ;  /* 0x0000000c00107947 */ /* 0x000fea0003800000 */
.L_x_19397:
[----:B------:R0:W-:Y:S01]  /*3f60*/  STG.E desc[UR36][R8.64], R3 ;  /* 0x0000000308007986 */ /* 0x0001e2000c101924 */
[----:B------:R-:W-:Y:S05]  /*3f70*/  BRA `(.L_x_19395) ;  /* 0x0000000c00087947 */ /* 0x000fea0003800000 */
.L_x_19396:
[----:B------:R0:W-:Y:S01]  /*3f80*/  STG.E.U16 desc[UR36][R8.64], R3 ;  /* 0x0000000308007986 */ /* 0x0001e2000c101524 */
[----:B------:R-:W-:Y:S05]  /*3f90*/  BRA `(.L_x_19395) ;  /* 0x0000000c00007947 */ /* 0x000fea0003800000 */
.L_x_19391:
[----:B------:R-:W-:-:S13]  /*3fa0*/  ISETP.GT.AND P0, PT, R0, 0x6, PT ;  /* 0x000000060000780c */ /* 0x000fda0003f04270 */
[----:B------:R-:W-:Y:S05]  /*3fb0*/  @P0 BRA `(.L_x_19398) ;  /* 0x00000000002c0947 */ /* 0x000fea0003800000 */
[----:B------:R-:W-:-:S13]  /*3fc0*/  ISETP.NE.AND P0, PT, R0, 0x5, PT ;  /* 0x000000050000780c */ /* 0x000fda0003f05270 */
[----:B------:R-:W-:Y:S05]  /*3fd0*/  @!P0 BRA `(.L_x_19399) ;  /* 0x0000000000148947 */ /* 0x000fea0003800000 */
[----:B------:R-:W-:-:S13]  /*3fe0*/  ISETP.NE.AND P0, PT, R0, 0x6, PT ;  /* 0x000000060000780c */ /* 0x000fda0003f05270 */
[----:B------:R-:W-:Y:S05]  /*3ff0*/  @P0 BRA `(.L_x_19394) ;  /* 0x0000000800580947 */ /* 0x000fea0003800000 */
[----:B------:R-:W0:Y:S02]  /*4000*/  I2F.S64 R5, R4 ;  /* 0x0000000400057312 */ /* 0x000e240000301400 */
[----:B0-----:R0:W-:Y:S01]  /*4010*/  STG.E desc[UR36][R8.64], R5 ;  /* 0x0000000508007986 */ /* 0x0011e2000c101924 */
[----:B------:R-:W-:Y:S05]  /*4020*/  BRA `(.L_x_19395) ;  /* 0x0000000800dc7947 */ /* 0x000fea0003800000 */
.L_x_19399:
[----:B------:R-:W0:Y:S02]  /*4030*/  I2F.S64 R0, R4 ;  /* 0x0000000400007312 */ /* 0x000e240000301400 */
[----:B0-----:R-:W-:-:S05]  /*4040*/  F2FP.F16.F32.PACK_AB R0, RZ, R0 ;  /* 0x00000000ff00723e */ /* 0x001fca00000000ff */
[----:B------:R0:W-:Y:S01]  /*4050*/  STG.E.U16 desc[UR36][R8.64], R0 ;  /* 0x0000000008007986 */ /* 0x0001e2000c101524 */
[----:B------:R-:W-:Y:S05]  /*4060*/  BRA `(.L_x_19395) ;  /* 0x0000000800cc7947 */ /* 0x000fea0003800000 */
.L_x_19398:
[----:B------:R-:W-:-:S13]  /*4070*/  ISETP.NE.AND P0, PT, R0, 0x7, PT ;  /* 0x000000070000780c */ /* 0x000fda0003f05270 */
[----:B------:R-:W-:Y:S05]  /*4080*/  @!P0 BRA `(.L_x_19400) ;  /* 0x0000000000348947 */ /* 0x000fea0003800000 */
[----:B------:R-:W-:-:S13]  /*4090*/  ISETP.NE.AND P0, PT, R0, 0x8, PT ;  /* 0x000000080000780c */ /* 0x000fda0003f05270 */
[----:B------:R-:W-:Y:S05]  /*40a0*/  @!P0 BRA `(.L_x_19401) ;  /* 0x0000000000188947 */ /* 0x000fea0003800000 */
[----:B------:R-:W-:-:S13]  /*40b0*/  ISETP.NE.AND P0, PT, R0, 0x9, PT ;  /* 0x000000090000780c */ /* 0x000fda0003f05270 */
[----:B------:R-:W-:Y:S05]  /*40c0*/  @P0 BRA `(.L_x_19394) ;  /* 0x0000000800240947 */ /* 0x000fea0003800000 */
[----:B------:R-:W-:Y:S01]  /*40d0*/  IMAD.MOV.U32 R7, RZ, RZ, RZ ;  /* 0x000000ffff077224 */ /* 0x000fe200078e00ff */
[----:B------:R-:W0:Y:S04]  /*40e0*/  I2F.S64 R6, R4 ;  /* 0x0000000400067312 */ /* 0x000e280000301400 */
[----:B0-----:R0:W-:Y:S01]  /*40f0*/  STG.E.64 desc[UR36][R8.64], R6 ;  /* 0x0000000608007986 */ /* 0x0011e2000c101b24 */
[----:B------:R-:W-:Y:S05]  /*4100*/  BRA `(.L_x_19395) ;  /* 0x0000000800a47947 */ /* 0x000fea0003800000 */
.L_x_19401:
[----:B------:R-:W0:Y:S02]  /*4110*/  I2F.S64 R4, R4 ;  /* 0x0000000400047312 */ /* 0x000e240000301400 */
[----:B0-----:R-:W-:-:S04]  /*4120*/  F2FP.F16.F32.PACK_AB R3, RZ, R4 ;  /* 0x00000004ff03723e */ /* 0x001fc800000000ff */
[----:B------:R-:W-:-:S05]  /*4130*/  PRMT R3, R3, 0x5410, RZ ;  /* 0x0000541003037816 */ /* 0x000fca00000000ff */
[----:B------:R0:W-:Y:S01]  /*4140*/  STG.E desc[UR36][R8.64], R3 ;  /* 0x0000000308007986 */ /* 0x0001e2000c101924 */
[----:B------:R-:W-:Y:S05]  /*4150*/  BRA `(.L_x_19395) ;  /* 0x0000000800907947 */ /* 0x000fea0003800000 */
.L_x_19400:
[----:B------:R-:W0:Y:S02]  /*4160*/  I2F.F64.S64 R4, R4 ;  /* 0x0000000400047312 */ /* 0x000e240000301c00 */
[----:B0-----:R0:W-:Y:S01]  /*4170*/  STG.E.64 desc[UR36][R8.64], R4 ;  /* 0x0000000408007986 */ /* 0x0011e2000c101b24 */
[----:B------:R-:W-:Y:S05]  /*4180*/  BRA `(.L_x_19395) ;  /* 0x0000000800847947 */ /* 0x000fea0003800000 */
.L_x_19390:
        /* <DEDUP_REMOVED lines=8> */
[----:B------:R-:W-:-:S04]  /*4210*/  ISETP.NE.U32.AND P0, PT, R3, RZ, PT ;  /* 0x000000ff0300720c */ /* 0x000fc80003f05070 */
[----:B------:R-:W-:-:S04]  /*4220*/  ISETP.NE.AND.EX P0, PT, R5, RZ, PT, P0 ;  /* 0x000000ff0500720c */ /* 0x000fc80003f05300 */
[----:B------:R-:W-:-:S05]  /*4230*/  SEL R3, RZ, 0x1, !P0 ;  /* 0x00000001ff037807 */ /* 0x000fca0004000000 */
[----:B------:R4:W-:Y:S01]  /*4240*/  STG.E.U8 desc[UR36][R8.64], R3 ;  /* 0x0000000308007986 */ /* 0x0009e2000c101124 */
[----:B------:R-:W-:Y:S05]  /*4250*/  BRA `(.L_x_19395) ;  /* 0x0000000800507947 */ /* 0x000fea0003800000 */
.L_x_19404:
[----:B------:R-:W-:Y:S01]  /*4260*/  CS2R R6, SRZ ;  /* 0x0000000000067805 */ /* 0x000fe2000001ff00 */
[----:B------:R-:W0:Y:S04]  /*4270*/  I2F.F64.S64 R4, R4 ;  /* 0x0000000400047312 */ /* 0x000e280000301c00 */
[----:B0-----:R3:W-:Y:S01]  /*4280*/  STG.E.128 desc[UR36][R8.64], R4 ;  /* 0x0000000408007986 */ /* 0x0017e2000c101d24 */
[----:B------:R-:W-:Y:S05]  /*4290*/  BRA `(.L_x_19395) ;  /* 0x0000000800407947 */ /* 0x000fea0003800000 */
.L_x_19403:
[----:B------:R-:W-:-:S13]  /*42a0*/  ISETP.NE.AND P0, PT, R0, 0xf, PT ;  /* 0x0000000f0000780c */ /* 0x000fda0003f05270 */
[----:B------:R-:W-:Y:S05]  /*42b0*/  @!P0 BRA `(.L_x_19405) ;  /* 0x0000000000a08947 */ /* 0x000fea0003800000 */
[----:B------:R-:W-:-:S13]  /*42c0*/  ISETP.NE.AND P0, PT, R0, 0x17, PT ;  /* 0x000000170000780c */ /* 0x000fda0003f05270 */
[----:B------:R-:W-:Y:S05]  /*42d0*/  @!P0 BRA `(.L_x_19406) ;  /* 0x00000000004c8947 */ /* 0x000fea0003800000 */
[----:B------:R-:W-:-:S13]  /*42e0*/  ISETP.NE.AND P0, PT, R0, 0x18, PT ;  /* 0x000000180000780c */ /* 0x000fda0003f05270 */
[----:B------:R-:W-:Y:S05]  /*42f0*/  @P0 BRA `(.L_x_19394) ;  /* 0x0000000400980947 */ /* 0x000fea0003800000 */
        /* <DEDUP_REMOVED lines=13> */
.L_x_19408:
[----:B------:R-:W-:Y:S05]  /*43d0*/  BSYNC.RECONVERGENT B0 ;  /* 0x0000000000007941 */ /* 0x000fea0003800200 */
.L_x_19407:
[----:B------:R-:W-:-:S05]  /*43e0*/  LOP3.LUT R7, R0, 0x80, R7, 0xf8, !PT ;  /* 0x0000008000077812 */ /* 0x000fca00078ef807 */
[----:B------:R2:W-:Y:S01]  /*43f0*/  STG.E.U8 desc[UR36][R8.64], R7 ;  /* 0x0000000708007986 */ /* 0x0005e2000c101124 */
[----:B------:R-:W-:Y:S05]  /*4400*/  BRA `(.L_x_19395) ;  /* 0x0000000400e47947 */ /* 0x000fea0003800000 */
.L_x_19406:
[----:B------:R-:W0:Y:S01]  /*4410*/  I2F.S64 R4, R4 ;  /* 0x0000000400047312 */ /* 0x000e220000301400 */
        /* <DEDUP_REMOVED lines=14> */
.L_x_19410:
[----:B------:R-:W-:Y:S05]  /*4500*/  BSYNC.RECONVERGENT B0 ;  /* 0x0000000000007941 */ /* 0x000fea0003800200 */
.L_x_19409:
[----:B------:R-:W-:-:S05]  /*4510*/  LOP3.LUT R7, R0, 0x80, R7, 0xf8, !PT ;  /* 0x0000008000077812 */ /* 0x000fca00078ef807 */
[----:B------:R1:W-:Y:S01]  /*4520*/  STG.E.U8 desc[UR36][R8.64], R7 ;  /* 0x0000000708007986 */ /* 0x0003e2000c101124 */
[----:B------:R-:W-:Y:S05]  /*4530*/  BRA `(.L_x_19395) ;  /* 0x0000000400987947 */ /* 0x000fea0003800000 */
.L_x_19405:
[----:B------:R-:W0:Y:S02]  /*4540*/  I2F.S64 R0, R4 ;  /* 0x0000000400007312 */ /* 0x000e240000301400 */
[----:B0-----:R-:W-:-:S05]  /*4550*/  F2FP.BF16.F32.PACK_AB R0, RZ, R0 ;  /* 0x00000000ff00723e */ /* 0x001fca00000010ff */
[----:B------:R0:W-:Y:S01]  /*4560*/  STG.E.U16 desc[UR36][R8.64], R0 ;  /* 0x0000000008007986 */ /* 0x0001e2000c101524 */
[----:B------:R-:W-:Y:S05]  /*4570*/  BRA `(.L_x_19395) ;  /* 0x0000000400887947 */ /* 0x000fea0003800000 */
.L_x_19402:
        /* <DEDUP_REMOVED lines=10> */
.L_x_19413:
        /* <DEDUP_REMOVED lines=13> */
.L_x_19416:
[----:B------:R-:W-:-:S04]  /*46f0*/  SHF.R.U32.HI R0, RZ, 0x14, R5 ;  /* 0x00000014ff007819 */ /* 0x000fc80000011605 */
[----:B------:R-:W-:-:S04]  /*4700*/  LOP3.LUT R0, R0, 0x1, RZ, 0xc0, !PT ;  /* 0x0000000100007812 */ /* 0x000fc800078ec0ff */
[----:B------:R-:W-:-:S04]  /*4710*/  IADD3 R0, PT, PT, R5, 0x487ffff, R0 ;  /* 0x0487ffff05007810 */ /* 0x000fc80007ffe000 */
[----:B------:R-:W-:-:S04]  /*4720*/  SHF.R.U32.HI R0, RZ, 0x14, R0 ;  /* 0x00000014ff007819 */ /* 0x000fc80000011600 */
[----:B------:R-:W-:-:S07]  /*4730*/  LOP3.LUT R3, R0, 0xff, RZ, 0xc0, !PT ;  /* 0x000000ff00037812 */ /* 0x000fce00078ec0ff */
.L_x_19417:
[----:B------:R-:W-:-:S04]  /*4740*/  SHF.R.U32.HI R0, RZ, 0x18, R5 ;  /* 0x00000018ff007819 */ /* 0x000fc80000011605 */
[----:B------:R-:W-:-:S07]  /*4750*/  LOP3.LUT R0, R3, 0x80, R0, 0xf8, !PT ;  /* 0x0000008003007812 */ /* 0x000fce00078ef800 */
.L_x_19415:
[----:B------:R-:W-:Y:S05]  /*4760*/  BSYNC.RECONVERGENT B0 ;  /* 0x0000000000007941 */ /* 0x000fea0003800200 */
.L_x_19414:
[----:B------:R0:W-:Y:S01]  /*4770*/  STG.E.U8 desc[UR36][R8.64], R0 ;  /* 0x0000000008007986 */ /* 0x0001e2000c101124 */
[----:B------:R-:W-:Y:S05]  /*4780*/  BRA `(.L_x_19395) ;  /* 0x0000000400047947 */ /* 0x000fea0003800000 */
.L_x_19412:
        /* <DEDUP_REMOVED lines=13> */
.L_x_19420:
[----:B------:R-:W-:-:S04]  /*4860*/  SHF.R.U32.HI R0, RZ, 0x15, R5 ;  /* 0x00000015ff007819 */ /* 0x000fc80000011605 */
[----:B------:R-:W-:-:S04]  /*4870*/  LOP3.LUT R0, R0, 0x1, RZ, 0xc0, !PT ;  /* 0x0000000100007812 */ /* 0x000fc800078ec0ff */
[----:B------:R-:W-:-:S04]  /*4880*/  IADD3 R0, PT, PT, R5, 0x88fffff, R0 ;  /* 0x088fffff05007810 */ /* 0x000fc80007ffe000 */
[----:B------:R-:W-:-:S04]  /*4890*/  SHF.R.U32.HI R0, RZ, 0x15, R0 ;  /* 0x00000015ff007819 */ /* 0x000fc80000011600 */
[----:B------:R-:W-:-:S07]  /*48a0*/  LOP3.LUT R3, R0, 0xff, RZ, 0xc0, !PT ;  /* 0x000000ff00037812 */ /* 0x000fce00078ec0ff */
.L_x_19421:
[----:B------:R-:W-:-:S04]  /*48b0*/  SHF.R.U32.HI R0, RZ, 0x18, R5 ;  /* 0x00000018ff007819 */ /* 0x000fc80000011605 */
[----:B------:R-:W-:-:S07]  /*48c0*/  LOP3.LUT R0, R3, 0x80, R0, 0xf8, !PT ;  /* 0x0000008003007812 */ /* 0x000fce00078ef800 */
.L_x_19419:
[----:B------:R-:W-:Y:S05]  /*48d0*/  BSYNC.RECONVERGENT B0 ;  /* 0x0000000000007941 */ /* 0x000fea0003800200 */
.L_x_19418:
[----:B------:R0:W-:Y:S01]  /*48e0*/  STG.E.U8 desc[UR36][R8.64], R0 ;  /* 0x0000000008007986 */ /* 0x0001e2000c101124 */
[----:B------:R-:W-:Y:S05]  /*48f0*/  BRA `(.L_x_19395) ;  /* 0x0000000000a87947 */ /* 0x000fea0003800000 */
.L_x_19411:
[----:B------:R-:W-:-:S13]  /*4900*/  ISETP.NE.AND P0, PT, R0, 0x1c, PT ;  /* 0x0000001c0000780c */ /* 0x000fda0003f05270 */
[----:B------:R-:W-:Y:S05]  /*4910*/  @!P0 BRA `(.L_x_19422) ;  /* 0x00000000009c8947 */ /* 0x000fea0003800000 */
[----:B------:R-:W-:-:S13]  /*4920*/  ISETP.NE.AND P0, PT, R0, 0x1d, PT ;  /* 0x0000001d0000780c */ /* 0x000fda0003f05270 */
[----:B------:R-:W-:Y:S05]  /*4930*/  @!P0 BRA `(.L_x_19423) ;  /* 0x00000000008c8947 */ /* 0x000fea0003800000 */
[----:B------:R-:W-:-:S13]  /*4940*/  ISETP.NE.AND P0, PT, R0, 0x2c, PT ;  /* 0x0000002c0000780c */ /* 0x000fda0003f05270 */
[----:B------:R-:W-:Y:S05]  /*4950*/  @!P0 BRA `(.L_x_19424) ;  /* 0x0000000000448947 */ /* 0x000fea0003800000 */
.L_x_19394:
        /* <DEDUP_REMOVED lines=16> */
.L_x_19425:
[----:B------:R-:W-:Y:S05]  /*4a60*/  BRA `(.L_x_19395) ;  /* 0x00000000004c7947 */ /* 0x000fea0003800000 */
.L_x_19424:
[----:B------:R-:W0:Y:S02]  /*4a70*/  I2F.S64 R4, R4 ;  /* 0x0000000400047312 */ /* 0x000e240000301400 */
        /* <DEDUP_REMOVED lines=15> */
.L_x_19423:
[----:B------:R0:W-:Y:S01]  /*4b70*/  STG.E.64 desc[UR36][R8.64], R4 ;  /* 0x0000000408007986 */ /* 0x0001e2000c101b24 */
[----:B------:R-:W-:Y:S05]  /*4b80*/  BRA `(.L_x_19395) ;  /* 0x0000000000047947 */ /* 0x000fea0003800000 */
.L_x_19422:
[----:B------:R0:W-:Y:S02]  /*4b90*/  STG.E desc[UR36][R8.64], R3 ;  /* 0x0000000308007986 */ /* 0x0001e4000c101924 */
.L_x_19395:
        /* <DEDUP_REMOVED lines=23> */
.L_x_19430:
[----:B------:R0:W-:Y:S01]  /*4d10*/  STG.E.U8 desc[UR36][R8.64], R24 ;  /* 0x0000001808007986 */ /* 0x0001e2000c101124 */
[----:B------:R-:W-:Y:S05]  /*4d20*/  BRA `(.L_x_19432) ;  /* 0x0000000c00347947 */ /* 0x000fea0003800000 */
.L_x_19429:
        /* <DEDUP_REMOVED lines=8> */
.L_x_19434:
[----:B------:R3:W-:Y:S01]  /*4db0*/  STG.E desc[UR36][R8.64], R24 ;  /* 0x0000001808007986 */ /* 0x0007e2000c101924 */
[----:B------:R-:W-:Y:S05]  /*4dc0*/  BRA `(.L_x_19432) ;  /* 0x0000000c000c7947 */ /* 0x000fea0003800000 */
.L_x_19433:
[----:B------:R2:W-:Y:S01]  /*4dd0*/  STG.E.U16 desc[UR36][R8.64], R24 ;  /* 0x0000001808007986 */ /* 0x0005e2000c101524 */
[----:B------:R-:W-:Y:S05]  /*4de0*/  BRA `(.L_x_19432) ;  /* 0x0000000c00047947 */ /* 0x000fea0003800000 */
.L_x_19428:
        /* <DEDUP_REMOVED lines=9> */
.L_x_19436:
[----:B------:R-:W0:Y:S02]  /*4e80*/  I2F.S64 R0, R28 ;  /* 0x0000001c00007312 */ /* 0x000e240000301400 */
[----:B0-----:R-:W-:-:S05]  /*4e90*/  F2FP.F16.F32.PACK_AB R0, RZ, R0 ;  /* 0x00000000ff00723e */ /* 0x001fca00000000ff */
[----:B------:R0:W-:Y:S01]  /*4ea0*/  STG.E.U16 desc[UR36][R8.64], R0 ;  /* 0x0000000008007986 */ /* 0x0001e2000c101524 */
[----:B------:R-:W-:Y:S05]  /*4eb0*/  BRA `(.L_x_19432) ;  /* 0x0000000800d07947 */ /* 0x000fea0003800000 */
.L_x_19435:
        /* <DEDUP_REMOVED lines=10> */
.L_x_19438:
[----:B------:R-:W0:Y:S02]  /*4f60*/  I2F.S64 R28, R28 ;  /* 0x0000001c001c7312 */ /* 0x000e240000301400 */
[----:B0-----:R-:W-:-:S04]  /*4f70*/  F2FP.F16.F32.PACK_AB R3, RZ, R28 ;  /* 0x0000001cff03723e */ /* 0x001fc800000000ff */
[----:B------:R-:W-:-:S05]  /*4f80*/  PRMT R3, R3, 0x5410, RZ ;  /* 0x0000541003037816 */ /* 0x000fca00000000ff */
[----:B------:R0:W-:Y:S01]  /*4f90*/  STG.E desc[UR36][R8.64], R3 ;  /* 0x0000000308007986 */ /* 0x0001e2000c101924 */
[----:B------:R-:W-:Y:S05]  /*4fa0*/  BRA `(.L_x_19432) ;  /* 0x0000000800947947 */ /* 0x000fea0003800000 */
.L_x_19437:
[----:B------:R-:W0:Y:S02]  /*4fb0*/  I2F.F64.S64 R28, R28 ;  /* 0x0000001c001c7312 */ /* 0x000e240000301c00 */
[----:B0-----:R0:W-:Y:S01]  /*4fc0*/  STG.E.64 desc[UR36][R8.64], R28 ;  /* 0x0000001c08007986 */ /* 0x0011e2000c101b24 */
[----:B------:R-:W-:Y:S05]  /*4fd0*/  BRA `(.L_x_19432) ;  /* 0x0000000800887947 */ /* 0x000fea0003800000 */
.L_x_19427:
        /* <DEDUP_REMOVED lines=12> */
.L_x_19442:
        /* <DEDUP_REMOVED lines=17> */
.L_x_19445:
[----:B------:R-:W-:-:S04]  /*51b0*/  SHF.R.U32.HI R3, RZ, 0x18, R29 ;  /* 0x00000018ff037819 */ /* 0x000fc8000001161d */
[----:B------:R-:W-:-:S04]  /*51c0*/  LOP3.LUT R0, R0, 0x80, R3, 0xf8, !PT ;  /* 0x0000008000007812 */ /* 0x000fc800078ef803 */
[----:B------:R-:W-:-:S07]  /*51d0*/  PRMT R4, R0, 0x7610, R4 ;  /* 0x0000761000047816 */ /* 0x000fce0000000004 */
.L_x_19444:
[----:B------:R-:W-:Y:S05]  /*51e0*/  BSYNC.RECONVERGENT B0 ;  /* 0x0000000000007941 */ /* 0x000fea0003800200 */
.L_x_19443:
[----:B------:R0:W-:Y:S01]  /*51f0*/  STG.E.U8 desc[UR36][R8.64], R4 ;  /* 0x0000000408007986 */ /* 0x0001e2000c101124 */
[----:B------:R-:W-:Y:S05]  /*5200*/  BRA `(.L_x_19432) ;  /* 0x0000000400fc7947 */ /* 0x000fea0003800000 */
.L_x_19441:
        /* <DEDUP_REMOVED lines=17> */
.L_x_19448:
[----:B------:R-:W-:-:S04]  /*5320*/  SHF.R.U32.HI R3, RZ, 0x18, R29 ;  /* 0x00000018ff037819 */ /* 0x000fc8000001161d */
[----:B------:R-:W-:-:S04]  /*5330*/  LOP3.LUT R0, R0, 0x80, R3, 0xf8, !PT ;  /* 0x0000008000007812 */ /* 0x000fc800078ef803 */
[----:B------:R-:W-:-:S07]  /*5340*/  PRMT R4, R0, 0x7610, R4 ;  /* 0x0000761000047816 */ /* 0x000fce0000000004 */
.L_x_19447:
[----:B------:R-:W-:Y:S05]  /*5350*/  BSYNC.RECONVERGENT B0 ;  /* 0x0000000000007941 */ /* 0x000fea0003800200 */
.L_x_19446:
[----:B------:R0:W-:Y:S01]  /*5360*/  STG.E.U8 desc[UR36][R8.64], R4 ;  /* 0x0000000408007986 */ /* 0x0001e2000c101124 */
[----:B------:R-:W-:Y:S05]  /*5370*/  BRA `(.L_x_19432) ;  /* 0x0000000400a07947 */ /* 0x000fea0003800000 */
.L_x_19440:
[----:B------:R-:W-:-:S13]  /*5380*/  ISETP.NE.AND P0, PT, R0, 0x1c, PT ;  /* 0x0000001c0000780c */ /* 0x000fda0003f05270 */
[----:B------:R-:W-:Y:S05]  /*5390*/  @!P0 BRA `(.L_x_19449) ;  /* 0x0000000000588947 */ /* 0x000fea0003800000 */
[----:B------:R-:W-:-:S13]  /*53a0*/  ISETP.NE.AND P0, PT, R0, 0x1d, PT ;  /* 0x0000001d0000780c */ /* 0x000fda0003f05270 */
[----:B------:R-:W-:Y:S05]  /*53b0*/  @!P0 BRA `(.L_x_19450) ;  /* 0x0000000000488947 */ /* 0x000fea0003800000 */
[----:B------:R-:W-:-:S13]  /*53c0*/  ISETP.NE.AND P0, PT, R0, 0x2c, PT ;  /* 0x0000002c0000780c */ /* 0x000fda0003f05270 */
[----:B------:R-:W-:Y:S05]  /*53d0*/  @P0 BRA `(.L_x_19431) ;  /* 0x0000000000a40947 */ /* 0x000fea0003800000 */
        /* <DEDUP_REMOVED lines=16> */
.L_x_19450:
[----:B------:R0:W-:Y:S01]  /*54e0*/  STG.E.64 desc[UR36][R8.64], R28 ;  /* 0x0000001c08007986 */ /* 0x0001e2000c101b24 */
[----:B------:R-:W-:Y:S05]  /*54f0*/  BRA `(.L_x_19432) ;  /* 0x0000000400407947 */ /* 0x000fea0003800000 */
.L_x_19449:
[----:B------:R0:W-:Y:S01]  /*5500*/  STG.E desc[UR36][R8.64], R24 ;  /* 0x0000001808007986 */ /* 0x0001e2000c101924 */
[----:B------:R-:W-:Y:S05]  /*5510*/  BRA `(.L_x_19432) ;  /* 0x0000000400387947 */ /* 0x000fea0003800000 */
.L_x_19439:
        /* <DEDUP_REMOVED lines=11> */
.L_x_19452:
[----:B------:R-:W-:Y:S01]  /*55d0*/  CS2R R6, SRZ ;  /* 0x0000000000067805 */ /* 0x000fe2000001ff00 */
[----:B------:R-:W0:Y:S04]  /*55e0*/  I2F.F64.S64 R4, R28 ;  /* 0x0000001c00047312 */ /* 0x000e280000301c00 */
[----:B0-----:R0:W-:Y:S01]  /*55f0*/  STG.E.128 desc[UR36][R8.64], R4 ;  /* 0x0000000408007986 */ /* 0x0011e2000c101d24 */
[----:B------:R-:W-:Y:S05]  /*5600*/  BRA `(.L_x_19432) ;  /* 0x0000000000fc7947 */ /* 0x000fea0003800000 */
.L_x_19451:
[----:B------:R-:W-:-:S13]  /*5610*/  ISETP.NE.AND P0, PT, R0, 0xf, PT ;  /* 0x0000000f0000780c */ /* 0x000fda0003f05270 */
[----:B------:R-:W-:Y:S05]  /*5620*/  @!P0 BRA `(.L_x_19453) ;  /* 0x0000000000e88947 */ /* 0x000fea0003800000 */
[----:B------:R-:W-:-:S13]  /*5630*/  ISETP.NE.AND P0, PT, R0, 0x17, PT ;  /* 0x000000170000780c */ /* 0x000fda0003f05270 */
[----:B------:R-:W-:Y:S05]  /*5640*/  @!P0 BRA `(.L_x_19454) ;  /* 0x0000000000908947 */ /* 0x000fea0003800000 */
[----:B------:R-:W-:-:S13]  /*5650*/  ISETP.NE.AND P0, PT, R0, 0x18, PT ;  /* 0x000000180000780c */ /* 0x000fda0003f05270 */
[----:B------:R-:W-:Y:S05]  /*5660*/  @!P0 BRA `(.L_x_19455) ;  /* 0x0000000000448947 */ /* 0x000fea0003800000 */
.L_x_19431:
        /* <DEDUP_REMOVED lines=16> */
.L_x_19456:
[----:B------:R-:W-:Y:S05]  /*5770*/  BRA `(.L_x_19432) ;  /* 0x0000000000a07947 */ /* 0x000fea0003800000 */
.L_x_19455:
        /* <DEDUP_REMOVED lines=13> */
.L_x_19458:
[----:B------:R-:W-:Y:S05]  /*5850*/  BSYNC.RECONVERGENT B0 ;  /* 0x0000000000007941 */ /* 0x000fea0003800200 */
.L_x_19457:
[----:B------:R-:W-:-:S05]  /*5860*/  LOP3.LUT R3, R0, 0x80, R3, 0xf8, !PT ;  /* 0x0000008000037812 */ /* 0x000fca00078ef803 */
[----:B------:R0:W-:Y:S01]  /*5870*/  STG.E.U8 desc[UR36][R8.64], R3 ;  /* 0x0000000308007986 */ /* 0x0001e2000c101124 */
[----:B------:R-:W-:Y:S05]  /*5880*/  BRA `(.L_x_19432) ;  /* 0x00000000005c7947 */ /* 0x000fea0003800000 */
.L_x_19454:
        /* <DEDUP_REMOVED lines=12> */
.L_x_19460:
[----:B------:R-:W-:Y:S01]  /*5950*/  IMAD.MOV.U32 R0, RZ, RZ, 0x7f ;  /* 0x0000007fff007424 */ /* 0x000fe200078e00ff */
[----:B------:R-:W-:-:S04]  /*5960*/  ISETP.GT.U32.AND P0, PT, R3, 0x7f800000, PT ;  /* 0x7f8000000300780c */ /* 0x000fc80003f04070 */
[----:B------:R-:W-:-:S09]  /*5970*/  SEL R0, R0, 0x7c, P0 ;  /* 0x0000007c00007807 */ /* 0x000fd20000000000 */
.L_x_19461:
[----:B------:R-:W-:Y:S05]  /*5980*/  BSYNC.RECONVERGENT B0 ;  /* 0x0000000000007941 */ /* 0x000fea0003800200 */
.L_x_19459:
[----:B------:R-:W-:-:S04]  /*5990*/  SHF.R.U32.HI R3, RZ, 0x18, R29 ;  /* 0x00000018ff037819 */ /* 0x000fc8000001161d */
[----:B------:R-:W-:-:S05]  /*59a0*/  LOP3.LUT R3, R0, 0x80, R3, 0xf8, !PT ;  /* 0x0000008000037812 */ /* 0x000fca00078ef803 */
[----:B------:R0:W-:Y:S01]  /*59b0*/  STG.E.U8 desc[UR36][R8.64], R3 ;  /* 0x0000000308007986 */ /* 0x0001e2000c101124 */
[----:B------:R-:W-:Y:S05]  /*59c0*/  BRA `(.L_x_19432) ;  /* 0x00000000000c7947 */ /* 0x000fea0003800000 */
.L_x_19453:
[----:B------:R-:W0:Y:S02]  /*59d0*/  I2F.S64 R0, R28 ;  /* 0x0000001c00007312 */ /* 0x000e240000301400 */
[----:B0-----:R-:W-:-:S05]  /*59e0*/  F2FP.BF16.F32.PACK_AB R0, RZ, R0 ;  /* 0x00000000ff00723e */ /* 0x001fca00000010ff */
[----:B------:R0:W-:Y:S02]  /*59f0*/  STG.E.U16 desc[UR36][R8.64], R0 ;  /* 0x0000000008007986 */ /* 0x0001e4000c101524 */
.L_x_19432:
[----:B------:R-:W-:-:S07]  /*5a00*/  VIADD R19, R19, 0x80 ;  /* 0x0000008013137836 */ /* 0x000fce0000000000 */
.L_x_19389:
[----:B------:R-:W-:-:S13]  /*5a10*/  ISETP.GE.AND P0, PT, R19, R16, PT ;  /* 0x000000101300720c */ /* 0x000fda0003f06270 */
[----:B------:R-:W-:Y:S05]  /*5a20*/  @P0 BREAK.RELIABLE B6 ;  /* 0x0000000000060942 */ /* 0x000fea0003800100 */
[----:B------:R-:W-:Y:S05]  /*5a30*/  @P0 BRA `(.L_x_19426) ;  /* 0x0000000c00940947 */ /* 0x000fea0003800000 */
[----:B------:R-:W-:Y:S05]  /*5a40*/  BSYNC.RELIABLE B6 ;  /* 0x0000000000067941 */ /* 0x000fea0003800100 */
.L_x_19388:
        /* <DEDUP_REMOVED lines=20> */
.L_x_19465:
[----:B------:R0:W-:Y:S01]  /*5b90*/  STG.E.U8 desc[UR36][R8.64], R18 ;  /* 0x0000001208007986 */ /* 0x0001e2000c101124 */
[----:B------:R-:W-:Y:S05]  /*5ba0*/  BRA `(.L_x_19467) ;  /* 0x0000000c00347947 */ /* 0x000fea0003800000 */
.L_x_19464:
        /* <DEDUP_REMOVED lines=8> */
.L_x_19469:
[----:B------:R0:W-:Y:S01]  /*5c30*/  STG.E desc[UR36][R8.64], R18 ;  /* 0x0000001208007986 */ /* 0x0001e2000c101924 */
[----:B------:R-:W-:Y:S05]  /*5c40*/  BRA `(.L_x_19467) ;  /* 0x0000000c000c7947 */ /* 0x000fea0003800000 */
.L_x_19468:
[----:B------:R0:W-:Y:S01]  /*5c50*/  STG.E.U16 desc[UR36][R8.64], R18 ;  /* 0x0000001208007986 */ /* 0x0001e2000c101524 */
[----:B------:R-:W-:Y:S05]  /*5c60*/  BRA `(.L_x_19467) ;  /* 0x0000000c00047947 */ /* 0x000fea0003800000 */
.L_x_19463:
        /* <DEDUP_REMOVED lines=9> */
.L_x_19471:
[----:B------:R-:W0:Y:S02]  /*5d00*/  I2F.S64 R0, R26 ;  /* 0x0000001a00007312 */ /* 0x000e240000301400 */
[----:B0-----:R-:W-:-:S05]  /*5d10*/  F2FP.F16.F32.PACK_AB R0, RZ, R0 ;  /* 0x00000000ff00723e */ /* 0x001fca00000000ff */
[----:B------:R0:W-:Y:S01]  /*5d20*/  STG.E.U16 desc[UR36][R8.64], R0 ;  /* 0x0000000008007986 */ /* 0x0001e2000c101524 */
[----:B------:R-:W-:Y:S05]  /*5d30*/  BRA `(.L_x_19467) ;  /* 0x0000000800d07947 */ /* 0x000fea0003800000 */
.L_x_19470:
        /* <DEDUP_REMOVED lines=10> */
.L_x_19473:
[----:B------:R-:W0:Y:S02]  /*5de0*/  I2F.S64 R26, R26 ;  /* 0x0000001a001a7312 */ /* 0x000e240000301400 */
[----:B0-----:R-:W-:-:S04]  /*5df0*/  F2FP.F16.F32.PACK_AB R3, RZ, R26 ;  /* 0x0000001aff03723e */ /* 0x001fc800000000ff */
[----:B------:R-:W-:-:S05]  /*5e00*/  PRMT R3, R3, 0x5410, RZ ;  /* 0x0000541003037816 */ /* 0x000fca00000000ff */
[----:B------:R0:W-:Y:S01]  /*5e10*/  STG.E desc[UR36][R8.64], R3 ;  /* 0x0000000308007986 */ /* 0x0001e2000c101924 */
[----:B------:R-:W-:Y:S05]  /*5e20*/  BRA `(.L_x_19467) ;  /* 0x0000000800947947 */ /* 0x000fea0003800000 */
.L_x_19472:
[----:B------:R-:W0:Y:S02]  /*5e30*/  I2F.F64.S64 R26, R26 ;  /* 0x0000001a001a7312 */ /* 0x000e240000301c00 */
[----:B0-----:R0:W-:Y:S01]  /*5e40*/  STG.E.64 desc[UR36][R8.64], R26 ;  /* 0x0000001a08007986 */ /* 0x0011e2000c101b24 */
[----:B------:R-:W-:Y:S05]  /*5e50*/  BRA `(.L_x_19467) ;  /* 0x0000000800887947 */ /* 0x000fea0003800000 */
.L_x_19462:
        /* <DEDUP_REMOVED lines=12> */
.L_x_19477:
        /* <DEDUP_REMOVED lines=17> */
.L_x_19480:
[----:B------:R-:W-:-:S04]  /*6030*/  SHF.R.U32.HI R3, RZ, 0x18, R27 ;  /* 0x00000018ff037819 */ /* 0x000fc8000001161b */
[----:B------:R-:W-:-:S04]  /*6040*/  LOP3.LUT R0, R0, 0x80, R3, 0xf8, !PT ;  /* 0x0000008000007812 */ /* 0x000fc800078ef803 */
[----:B------:R-:W-:-:S07]  /*6050*/  PRMT R4, R0, 0x7610, R4 ;  /* 0x0000761000047816 */ /* 0x000fce0000000004 */
.L_x_19479:
[----:B------:R-:W-:Y:S05]  /*6060*/  BSYNC.RECONVERGENT B0 ;  /* 0x0000000000007941 */ /* 0x000fea0003800200 */
.L_x_19478:
[----:B------:R0:W-:Y:S01]  /*6070*/  STG.E.U8 desc[UR36][R8.64], R4 ;  /* 0x0000000408007986 */ /* 0x0001e2000c101124 */
[----:B------:R-:W-:Y:S05]  /*6080*/  BRA `(.L_x_19467) ;  /* 0x0000000400fc7947 */ /* 0x000fea0003800000 */
.L_x_19476:
        /* <DEDUP_REMOVED lines=17> */
.L_x_19483:
[----:B------:R-:W-:-:S04]  /*61a0*/  SHF.R.U32.HI R3, RZ, 0x18, R27 ;  /* 0x00000018ff037819 */ /* 0x000fc8000001161b */
[----:B------:R-:W-:-:S04]  /*61b0*/  LOP3.LUT R0, R0, 0x80, R3, 0xf8, !PT ;  /* 0x0000008000007812 */ /* 0x000fc800078ef803 */
[----:B------:R-:W-:-:S07]  /*61c0*/  PRMT R4, R0, 0x7610, R4 ;  /* 0x0000761000047816 */ /* 0x000fce0000000004 */
.L_x_19482:
[----:B------:R-:W-:Y:S05]  /*61d0*/  BSYNC.RECONVERGENT B0 ;  /* 0x0000000000007941 */ /* 0x000fea0003800200 */
.L_x_19481:
[----:B------:R0:W-:Y:S01]  /*61e0*/  STG.E.U8 desc[UR36][R8.64], R4 ;  /* 0x0000000408007986 */ /* 0x0001e2000c101124 */
[----:B------:R-:W-:Y:S05]  /*61f0*/  BRA `(.L_x_19467) ;  /* 0x0000000400a07947 */ /* 0x000fea0003800000 */
.L_x_19475:
        /* <DEDUP_REMOVED lines=22> */
.L_x_19485:
[----:B------:R0:W-:Y:S01]  /*6360*/  STG.E.64 desc[UR36][R8.64], R26 ;  /* 0x0000001a08007986 */ /* 0x0001e2000c101b24 */
[----:B------:R-:W-:Y:S05]  /*6370*/  BRA `(.L_x_19467) ;  /* 0x0000000400407947 */ /* 0x000fea0003800000 */
.L_x_19484:
[----:B------:R0:W-:Y:S01]  /*6380*/  STG.E desc[UR36][R8.64], R18 ;  /* 0x0000001208007986 */ /* 0x0001e2000c101924 */
[----:B------:R-:W-:Y:S05]  /*6390*/  BRA `(.L_x_19467) ;  /* 0x0000000400387947 */ /* 0x000fea0003800000 */
.L_x_19474:
        /* <DEDUP_REMOVED lines=11> */
.L_x_19487:
[----:B------:R-:W-:Y:S01]  /*6450*/  CS2R R6, SRZ ;  /* 0x0000000000067805 */ /* 0x000fe2000001ff00 */
[----:B------:R-:W0:Y:S04]  /*6460*/  I2F.F64.S64 R4, R26 ;  /* 0x0000001a00047312 */ /* 0x000e280000301c00 */
[----:B0-----:R4:W-:Y:S01]  /*6470*/  STG.E.128 desc[UR36][R8.64], R4 ;  /* 0x0000000408007986 */ /* 0x0019e2000c101d24 */
[----:B------:R-:W-:Y:S05]  /*6480*/  BRA `(.L_x_19467) ;  /* 0x0000000000fc7947 */ /* 0x000fea0003800000 */
.L_x_19486:
[----:B------:R-:W-:-:S13]  /*6490*/  ISETP.NE.AND P0, PT, R0, 0xf, PT ;  /* 0x0000000f0000780c */ /* 0x000fda0003f05270 */
[----:B------:R-:W-:Y:S05]  /*64a0*/  @!P0 BRA `(.L_x_19488) ;  /* 0x0000000000e88947 */ /* 0x000fea0003800000 */
[----:B------:R-:W-:-:S13]  /*64b0*/  ISETP.NE.AND P0, PT, R0, 0x17, PT ;  /* 0x000000170000780c */ /* 0x000fda0003f05270 */
[----:B------:R-:W-:Y:S05]  /*64c0*/  @!P0 BRA `(.L_x_19489) ;  /* 0x0000000000908947 */ /* 0x000fea0003800000 */
[----:B------:R-:W-:-:S13]  /*64d0*/  ISETP.NE.AND P0, PT, R0, 0x18, PT ;  /* 0x000000180000780c */ /* 0x000fda0003f05270 */
[----:B------:R-:W-:Y:S05]  /*64e0*/  @!P0 BRA `(.L_x_19490) ;  /* 0x0000000000448947 */ /* 0x000fea0003800000 */
.L_x_19466:
        /* <DEDUP_REMOVED lines=16> */
.L_x_19491:
[----:B------:R-:W-:Y:S05]  /*65f0*/  BRA `(.L_x_19467) ;  /* 0x0000000000a07947 */ /* 0x000fea0003800000 */
.L_x_19490:
        /* <DEDUP_REMOVED lines=13> */
.L_x_19493:
[----:B------:R-:W-:Y:S05]  /*66d0*/  BSYNC.RECONVERGENT B0 ;  /* 0x0000000000007941 */ /* 0x000fea0003800200 */
.L_x_19492:
[----:B------:R-:W-:-:S05]  /*66e0*/  LOP3.LUT R3, R0, 0x80, R3, 0xf8, !PT ;  /* 0x0000008000037812 */ /* 0x000fca00078ef803 */
[----:B------:R2:W-:Y:S01]  /*66f0*/  STG.E.U8 desc[UR36][R8.64], R3 ;  /* 0x0000000308007986 */ /* 0x0005e2000c101124 */
[----:B------:R-:W-:Y:S05]  /*6700*/  BRA `(.L_x_19467) ;  /* 0x00000000005c7947 */ /* 0x000fea0003800000 */
.L_x_19489:
        /* <DEDUP_REMOVED lines=12> */
.L_x_19495:
[----:B------:R-:W-:Y:S01]  /*67d0*/  IMAD.MOV.U32 R0, RZ, RZ, 0x7f ;  /* 0x0000007fff007424 */ /* 0x000fe200078e00ff */
[----:B------:R-:W-:-:S04]  /*67e0*/  ISETP.GT.U32.AND P0, PT, R3, 0x7f800000, PT ;  /* 0x7f8000000300780c */ /* 0x000fc80003f04070 */
[----:B------:R-:W-:-:S09]  /*67f0*/  SEL R0, R0, 0x7c, P0 ;  /* 0x0000007c00007807 */ /* 0x000fd20000000000 */
.L_x_19496:
[----:B------:R-:W-:Y:S05]  /*6800*/  BSYNC.RECONVERGENT B0 ;  /* 0x0000000000007941 */ /* 0x000fea0003800200 */
.L_x_19494:
[----:B------:R-:W-:-:S04]  /*6810*/  SHF.R.U32.HI R3, RZ, 0x18, R27 ;  /* 0x00000018ff037819 */ /* 0x000fc8000001161b */
[----:B------:R-:W-:-:S05]  /*6820*/  LOP3.LUT R3, R0, 0x80, R3, 0xf8, !PT ;  /* 0x0000008000037812 */ /* 0x000fca00078ef803 */
[----:B------:R1:W-:Y:S01]  /*6830*/  STG.E.U8 desc[UR36][R8.64], R3 ;  /* 0x0000000308007986 */ /* 0x0003e2000c101124 */
[----:B------:R-:W-:Y:S05]  /*6840*/  BRA `(.L_x_19467) ;  /* 0x00000000000c7947 */ /* 0x000fea0003800000 */
.L_x_19488:
[----:B------:R-:W0:Y:S02]  /*6850*/  I2F.S64 R0, R26 ;  /* 0x0000001a00007312 */ /* 0x000e240000301400 */
[----:B0-----:R-:W-:-:S05]  /*6860*/  F2FP.BF16.F32.PACK_AB R0, RZ, R0 ;  /* 0x00000000ff00723e */ /* 0x001fca00000010ff */
[----:B------:R0:W-:Y:S02]  /*6870*/  STG.E.U16 desc[UR36][R8.64], R0 ;  /* 0x0000000008007986 */ /* 0x0001e4000c101524 */
.L_x_19467:
[----:B------:R-:W-:-:S07]  /*6880*/  VIADD R19, R19, 0x80 ;  /* 0x0000008013137836 */ /* 0x000fce0000000000 */
.L_x_19426:
[----:B------:R-:W-:Y:S05]  /*6890*/  BSYNC.RECONVERGENT B7 ;  /* 0x0000000000077941 */ /* 0x000fea0003800200 */
.L_x_19387:
[----:B------:R-:W-:-:S13]  /*68a0*/  ISETP.GE.AND P0, PT, R19, R16, PT ;  /* 0x000000101300720c */ /* 0x000fda0003f06270 */
[----:B------:R-:W-:Y:S05]  /*68b0*/  @P0 EXIT ;  /* 0x000000000000094d */ /* 0x000fea0003800000 */
[----:B0--34-:R-:W0:Y:S01]  /*68c0*/  LDC.64 R4, c[0x0][0x398] ;  /* 0x0000e600ff047b82 */ /* 0x019e220000000a00 */
[----:B------:R-:W1:Y:S01]  /*68d0*/  LDCU UR4, c[0x0][0x3b8] ;  /* 0x00007700ff0477ac */ /* 0x000e620008000800 */
[----:B------:R-:W-:Y:S01]  /*68e0*/  PRMT R0, R17, 0x9910, RZ ;  /* 0x0000991011007816 */ /* 0x000fe200000000ff */
[----:B------:R-:W-:-:S03]  /*68f0*/  IMAD R2, R2, 0x200, R19 ;  /* 0x0000020002027824 */ /* 0x000fc600078e0213 */
[----:B------:R-:W-:Y:S01]  /*6900*/  ISETP.GT.AND P1, PT, R0, 0x9, PT ;  /* 0x000000090000780c */ /* 0x000fe20003f24270 */
[----:B-12---:R-:W-:-:S05]  /*6910*/  IMAD R3, R2, UR4, RZ ;  /* 0x0000000402037c24 */ /* 0x006fca000f8e02ff */
        /* <DEDUP_REMOVED lines=13> */
.L_x_19500:
[----:B------:R-:W-:Y:S01]  /*69f0*/  STG.E.U8 desc[UR36][R2.64], R22 ;  /* 0x0000001602007986 */ /* 0x000fe2000c101124 */
[----:B------:R-:W-:Y:S05]  /*6a00*/  EXIT ;  /* 0x000000000000794d */ /* 0x000fea0003800000 */
.L_x_19499:
[----:B------:R-:W-:-:S13]  /*6a10*/  ISETP.NE.AND P0, PT, R0, 0x2, PT ;  /* 0x000000020000780c */ /* 0x000fda0003f05270 */
[----:B------:R-:W-:Y:S05]  /*6a20*/  @!P0 BRA `(.L_x_19502) ;  /* 0x0000000000208947 */ /* 0x000fea0003800000 */
[----:B------:R-:W-:-:S13]  /*6a30*/  ISETP.NE.AND P0, PT, R0, 0x3, PT ;  /* 0x000000030000780c */ /* 0x000fda0003f05270 */
[----:B------:R-:W-:Y:S05]  /*6a40*/  @!P0 BRA `(.L_x_19503) ;  /* 0x0000000000108947 */ /* 0x000fea0003800000 */
[----:B------:R-:W-:-:S13]  /*6a50*/  ISETP.NE.AND P0, PT, R0, 0x4, PT ;  /* 0x000000040000780c */ /* 0x000fda0003f05270 */
[----:B------:R-:W-:Y:S05]  /*6a60*/  @P0 BRA `(.L_x_19501) ;  /* 0x0000000800380947 */ /* 0x000fea0003800000 */
[----:B------:R-:W-:Y:S01]  /*6a70*/  STG.E.64 desc[UR36][R2.64], R22 ;  /* 0x0000001602007986 */ /* 0x000fe2000c101b24 */
[----:B------:R-:W-:Y:S05]  /*6a80*/  EXIT ;  /* 0x000000000000794d */ /* 0x000fea0003800000 */
.L_x_19503:
[----:B------:R-:W-:Y:S01]  /*6a90*/  STG.E desc[UR36][R2.64], R22 ;  /* 0x0000001602007986 */ /* 0x000fe2000c101924 */
[----:B------:R-:W-:Y:S05]  /*6aa0*/  EXIT ;  /* 0x000000000000794d */ /* 0x000fea0003800000 */
.L_x_19502:
[----:B------:R-:W-:Y:S01]  /*6ab0*/  STG.E.U16 desc[UR36][R2.64], R22 ;  /* 0x0000001602007986 */ /* 0x000fe2000c101524 */
[----:B------:R-:W-:Y:S05]  /*6ac0*/  EXIT ;  /* 0x000000000000794d */ /* 0x000fea0003800000 */
.L_x_19498:
[----:B------:R-:W-:-:S13]  /*6ad0*/  ISETP.GT.AND P0, PT, R0, 0x6, PT ;  /* 0x000000060000780c */ /* 0x000fda0003f04270 */
[----:B------:R-:W-:Y:S05]  /*6ae0*/  @P0 BRA `(.L_x_19504) ;  /* 0x00000000002c0947 */ /* 0x000fea0003800000 */
[----:B------:R-:W-:-:S13]  /*6af0*/  ISETP.NE.AND P0, PT, R0, 0x5, PT ;  /* 0x000000050000780c */ /* 0x000fda0003f05270 */
[----:B------:R-:W-:Y:S05]  /*6b00*/  @!P0 BRA `(.L_x_19505) ;  /* 0x0000000000148947 */ /* 0x000fea0003800000 */
[----:B------:R-:W-:-:S13]  /*6b10*/  ISETP.NE.AND P0, PT, R0, 0x6, PT ;  /* 0x000000060000780c */ /* 0x000fda0003f05270 */
[----:B------:R-:W-:Y:S05]  /*6b20*/  @P0 BRA `(.L_x_19501) ;  /* 0x0000000800080947 */ /* 0x000fea0003800000 */
[----:B------:R-:W0:Y:S02]  /*6b30*/  I2F.S64 R23, R22 ;  /* 0x0000001600177312 */ /* 0x000e240000301400 */
[----:B0-----:R-:W-:Y:S01]  /*6b40*/  STG.E desc[UR36][R2.64], R23 ;  /* 0x0000001702007986 */ /* 0x001fe2000c101924 */
[----:B------:R-:W-:Y:S05]  /*6b50*/  EXIT ;  /* 0x000000000000794d */ /* 0x000fea0003800000 */
.L_x_19505:
[----:B------:R-:W0:Y:S02]  /*6b60*/  I2F.S64 R0, R22 ;  /* 0x0000001600007312 */ /* 0x000e240000301400 */
[----:B0-----:R-:W-:-:S05]  /*6b70*/  F2FP.F16.F32.PACK_AB R0, RZ, R0 ;  /* 0x00000000ff00723e */ /* 0x001fca00000000ff */
[----:B------:R-:W-:Y:S01]  /*6b80*/  STG.E.U16 desc[UR36][R2.64], R0 ;  /* 0x0000000002007986 */ /* 0x000fe2000c101524 */
[----:B------:R-:W-:Y:S05]  /*6b90*/  EXIT ;  /* 0x000000000000794d */ /* 0x000fea0003800000 */
.L_x_19504:
        /* <DEDUP_REMOVED lines=8> */
[----:B0-----:R-:W-:Y:S01]  /*6c20*/  STG.E.64 desc[UR36][R2.64], R4 ;  /* 0x0000000402007986 */ /* 0x001fe2000c101b24 */
[----:B------:R-:W-:Y:S05]  /*6c30*/  EXIT ;  /* 0x000000000000794d */ /* 0x000fea0003800000 */
.L_x_19507:
[----:B------:R-:W0:Y:S02]  /*6c40*/  I2F.S64 R22, R22 ;  /* 0x0000001600167312 */ /* 0x000e240000301400 */
[----:B0-----:R-:W-:-:S04]  /*6c50*/  F2FP.F16.F32.PACK_AB R5, RZ, R22 ;  /* 0x00000016ff05723e */ /* 0x001fc800000000ff */
[----:B------:R-:W-:-:S05]  /*6c60*/  PRMT R5, R5, 0x5410, RZ ;  /* 0x0000541005057816 */ /* 0x000fca00000000ff */
[----:B------:R-:W-:Y:S01]  /*6c70*/  STG.E desc[UR36][R2.64], R5 ;  /* 0x0000000502007986 */ /* 0x000fe2000c101924 */
[----:B------:R-:W-:Y:S05]  /*6c80*/  EXIT ;  /* 0x000000000000794d */ /* 0x000fea0003800000 */
.L_x_19506:
[----:B------:R-:W0:Y:S02]  /*6c90*/  I2F.F64.S64 R22, R22 ;  /* 0x0000001600167312 */ /* 0x000e240000301c00 */
[----:B0-----:R-:W-:Y:S01]  /*6ca0*/  STG.E.64 desc[UR36][R2.64], R22 ;  /* 0x0000001602007986 */ /* 0x001fe2000c101b24 */
[----:B------:R-:W-:Y:S05]  /*6cb0*/  EXIT ;  /* 0x000000000000794d */ /* 0x000fea0003800000 */
.L_x_19497:
        /* <DEDUP_REMOVED lines=12> */
.L_x_19511:
        /* <DEDUP_REMOVED lines=18> */
.L_x_19514:
[----:B------:R-:W-:-:S04]  /*6ea0*/  SHF.R.U32.HI R5, RZ, 0x18, R5 ;  /* 0x00000018ff057819 */ /* 0x000fc80000011605 */
[----:B------:R-:W-:-:S07]  /*6eb0*/  LOP3.LUT R0, R0, 0x80, R5, 0xf8, !PT ;  /* 0x0000008000007812 */ /* 0x000fce00078ef805 */
.L_x_19513:
[----:B------:R-:W-:Y:S05]  /*6ec0*/  BSYNC.RECONVERGENT B0 ;  /* 0x0000000000007941 */ /* 0x000fea0003800200 */
.L_x_19512:
[----:B------:R-:W-:Y:S01]  /*6ed0*/  STG.E.U8 desc[UR36][R2.64], R0 ;  /* 0x0000000002007986 */ /* 0x000fe2000c101124 */
[----:B------:R-:W-:Y:S05]  /*6ee0*/  EXIT ;  /* 0x000000000000794d */ /* 0x000fea0003800000 */
.L_x_19510:
        /* <DEDUP_REMOVED lines=18> */
.L_x_19517:
[----:B------:R-:W-:-:S04]  /*7010*/  SHF.R.U32.HI R5, RZ, 0x18, R5 ;  /* 0x00000018ff057819 */ /* 0x000fc80000011605 */
[----:B------:R-:W-:-:S07]  /*7020*/  LOP3.LUT R0, R0, 0x80, R5, 0xf8, !PT ;  /* 0x0000008000007812 */ /* 0x000fce00078ef805 */
.L_x_19516:
[----:B------:R-:W-:Y:S05]  /*7030*/  BSYNC.RECONVERGENT B0 ;  /* 0x0000000000007941 */ /* 0x000fea0003800200 */
.L_x_19515:
[----:B------:R-:W-:Y:S01]  /*7040*/  STG.E.U8 desc[UR36][R2.64], R0 ;  /* 0x0000000002007986 */ /* 0x000fe2000c101124 */
[----:B------:R-:W-:Y:S05]  /*7050*/  EXIT ;  /* 0x000000000000794d */ /* 0x000fea0003800000 */
.L_x_19509:
        /* <DEDUP_REMOVED lines=22> */
.L_x_19519:
[----:B------:R-:W-:Y:S01]  /*71c0*/  STG.E.64 desc[UR36][R2.64], R22 ;  /* 0x0000001602007986 */ /* 0x000fe2000c101b24 */
[----:B------:R-:W-:Y:S05]  /*71d0*/  EXIT ;  /* 0x000000000000794d */ /* 0x000fea0003800000 */
.L_x_19518:
[----:B------:R-:W-:Y:S01]  /*71e0*/  STG.E desc[UR36][R2.64], R22 ;  /* 0x0000001602007986 */ /* 0x000fe2000c101924 */
[----:B------:R-:W-:Y:S05]  /*71f0*/  EXIT ;  /* 0x000000000000794d */ /* 0x000fea0003800000 */
.L_x_19508:
        /* <DEDUP_REMOVED lines=9> */
[----:B------:R-:W-:Y:S01]  /*7290*/  STG.E.U8 desc[UR36][R2.64], R5 ;  /* 0x0000000502007986 */ /* 0x000fe2000c101124 */
[----:B------:R-:W-:Y:S05]  /*72a0*/  EXIT ;  /* 0x000000000000794d */ /* 0x000fea0003800000 */
.L_x_19521:
[----:B------:R-:W-:Y:S01]  /*72b0*/  CS2R R6, SRZ ;  /* 0x0000000000067805 */ /* 0x000fe2000001ff00 */
[----:B------:R-:W0:Y:S04]  /*72c0*/  I2F.F64.S64 R4, R22 ;  /* 0x0000001600047312 */ /* 0x000e280000301c00 */
[----:B0-----:R-:W-:Y:S01]  /*72d0*/  STG.E.128 desc[UR36][R2.64], R4 ;  /* 0x0000000402007986 */ /* 0x001fe2000c101d24 */
[----:B------:R-:W-:Y:S05]  /*72e0*/  EXIT ;  /* 0x000000000000794d */ /* 0x000fea0003800000 */
.L_x_19520:
[----:B------:R-:W-:-:S13]  /*72f0*/  ISETP.NE.AND P0, PT, R0, 0xf, PT ;  /* 0x0000000f0000780c */ /* 0x000fda0003f05270 */
[----:B------:R-:W-:Y:S05]  /*7300*/  @!P0 BRA `(.L_x_19522) ;  /* 0x0000000000e88947 */ /* 0x000fea0003800000 */
[----:B------:R-:W-:-:S13]  /*7310*/  ISETP.NE.AND P0, PT, R0, 0x17, PT ;  /* 0x000000170000780c */ /* 0x000fda0003f05270 */
[----:B------:R-:W-:Y:S05]  /*7320*/  @!P0 BRA `(.L_x_19523) ;  /* 0x0000000000908947 */ /* 0x000fea0003800000 */
[----:B------:R-:W-:-:S13]  /*7330*/  ISETP.NE.AND P0, PT, R0, 0x18, PT ;  /* 0x000000180000780c */ /* 0x000fda0003f05270 */
[----:B------:R-:W-:Y:S05]  /*7340*/  @!P0 BRA `(.L_x_19524) ;  /* 0x0000000000448947 */ /* 0x000fea0003800000 */
.L_x_19501:
        /* <DEDUP_REMOVED lines=16> */
.L_x_19525:
[----:B------:R-:W-:Y:S05]  /*7450*/  EXIT ;  /* 0x000000000000794d */ /* 0x000fea0003800000 */
.L_x_19524:
        /* <DEDUP_REMOVED lines=13> */
.L_x_19527:
[----:B------:R-:W-:Y:S05]  /*7530*/  BSYNC.RECONVERGENT B0 ;  /* 0x0000000000007941 */ /* 0x000fea0003800200 */
.L_x_19526:
[----:B------:R-:W-:-:S05]  /*7540*/  LOP3.LUT R5, R0, 0x80, R5, 0xf8, !PT ;  /* 0x0000008000057812 */ /* 0x000fca00078ef805 */
[----:B------:R-:W-:Y:S01]  /*7550*/  STG.E.U8 desc[UR36][R2.64], R5 ;  /* 0x0000000502007986 */ /* 0x000fe2000c101124 */
[----:B------:R-:W-:Y:S05]  /*7560*/  EXIT ;  /* 0x000000000000794d */ /* 0x000fea0003800000 */
.L_x_19523:
        /* <DEDUP_REMOVED lines=12> */
.L_x_19529:
[----:B------:R-:W-:Y:S01]  /*7630*/  IMAD.MOV.U32 R0, RZ, RZ, 0x7f ;  /* 0x0000007fff007424 */ /* 0x000fe200078e00ff */
[----:B------:R-:W-:-:S04]  /*7640*/  ISETP.GT.U32.AND P0, PT, R4, 0x7f800000, PT ;  /* 0x7f8000000400780c */ /* 0x000fc80003f04070 */
[----:B------:R-:W-:-:S09]  /*7650*/  SEL R0, R0, 0x7c, P0 ;  /* 0x0000007c00007807 */ /* 0x000fd20000000000 */
.L_x_19530:
[----:B------:R-:W-:Y:S05]  /*7660*/  BSYNC.RECONVERGENT B0 ;  /* 0x0000000000007941 */ /* 0x000fea0003800200 */
.L_x_19528:
[----:B------:R-:W-:-:S04]  /*7670*/  SHF.R.U32.HI R5, RZ, 0x18, R5 ;  /* 0x00000018ff057819 */ /* 0x000fc80000011605 */
[----:B------:R-:W-:-:S05]  /*7680*/  LOP3.LUT R5, R0, 0x80, R5, 0xf8, !PT ;  /* 0x0000008000057812 */ /* 0x000fca00078ef805 */
[----:B------:R-:W-:Y:S01]  /*7690*/  STG.E.U8 desc[UR36][R2.64], R5 ;  /* 0x0000000502007986 */ /* 0x000fe2000c101124 */
[----:B------:R-:W-:Y:S05]  /*76a0*/  EXIT ;  /* 0x000000000000794d */ /* 0x000fea0003800000 */
.L_x_19522:
[----:B------:R-:W0:Y:S02]  /*76b0*/  I2F.S64 R0, R22 ;  /* 0x0000001600007312 */ /* 0x000e240000301400 */
[----:B0-----:R-:W-:-:S05]  /*76c0*/  F2FP.BF16.F32.PACK_AB R0, RZ, R0 ;  /* 0x00000000ff00723e */ /* 0x001fca00000010ff */
[----:B------:R-:W-:Y:S01]  /*76d0*/  STG.E.U16 desc[UR36][R2.64], R0 ;  /* 0x0000000002007986 */ /* 0x000fe2000c101524 */
[----:B------:R-:W-:Y:S05]  /*76e0*/  EXIT ;  /* 0x000000000000794d */ /* 0x000fea0003800000 */
.L_x_19531:
        /* <DEDUP_REMOVED lines=9> */
.L_x_41045:


//--------------------- .text._ZN2at6native18elementwise_kernelILi128ELi2EZNS0_22gpu_kernel_impl_nocastINS0_13AUnaryFunctorIlllZZZNS0_19minimum_kernel_cudaERNS_18TensorIteratorBaseEENKUlvE_clEvENKUlvE2_clEvEUlllE_EEEEvS5_RKT_EUliE_EEviT1_ --------------------------
	.section	.text._ZN2at6native18elementwise_kernelILi128ELi2EZNS0_22gpu_kernel_impl_nocastINS0_13AUnaryFunctorIlllZZZNS0_19minimum_kernel_cudaERNS_18TensorIteratorBaseEENKUlvE_clEvENKUlvE2_clEvEUlllE_EEEEvS5_RKT_EUliE_EEviT1_,"ax",@progbits
	.align	128
        .global         _ZN2at6native18elementwise_kernelILi128ELi2EZNS0_22gpu_kernel_impl_nocastINS0_13AUnaryFunctorIlllZZZNS0_19minimum_kernel_cudaERNS_18TensorIteratorBaseEENKUlvE_clEvENKUlvE2_clEvEUlllE_EEEEvS5_RKT_EUliE_EEviT1_
        .type           _ZN2at6native18elementwise_kernelILi128ELi2EZNS0_22gpu_kernel_impl_nocastINS0_13AUnaryFunctorIlllZZZNS0_19minimum_kernel_cudaERNS_18TensorIteratorBaseEENKUlvE_clEvENKUlvE2_clEvEUlllE_EEEEvS5_RKT_EUliE_EEviT1_,@function
        .size           _ZN2at6native18elementwise_kernelILi128ELi2EZNS0_22gpu_kernel_impl_nocastINS0_13AUnaryFunctorIlllZZZNS0_19minimum_kernel_cudaERNS_18TensorIteratorBaseEENKUlvE_clEvENKUlvE2_clEvEUlllE_EEEEvS5_RKT_EUliE_EEviT1_,(.L_x_41046 - _ZN2at6native18elementwise_kernelILi128ELi2EZNS0_22gpu_kernel_impl_nocastINS0_13AUnaryFunctorIlllZZZNS0_19minimum_kernel_cudaERNS_18TensorIteratorBaseEENKUlvE_clEvENKUlvE2_clEvEUlllE_EEEEvS5_RKT_EUliE_EEviT1_)
        .other          _ZN2at6native18elementwise_kernelILi128ELi2EZNS0_22gpu_kernel_impl_nocastINS0_13AUnaryFunctorIlllZZZNS0_19minimum_kernel_cudaERNS_18TensorIteratorBaseEENKUlvE_clEvENKUlvE2_clEvEUlllE_EEEEvS5_RKT_EUliE_EEviT1_,@"STO_CUDA_ENTRY STV_DEFAULT"
_ZN2at6native18elementwise_kernelILi128ELi2EZNS0_22gpu_kernel_impl_nocastINS0_13AUnaryFunctorIlllZZZNS0_19minimum_kernel_cudaERNS_18TensorIteratorBaseEENKUlvE_clEvENKUlvE2_clEvEUlllE_EEEEvS5_RKT_EUliE_EEviT1_:
.text._ZN2at6native18elementwise_kernelILi128ELi2EZNS0_22gpu_kernel_impl_nocastINS0_13AUnaryFunctorIlllZZZNS0_19minimum_kernel_cudaERNS_18TensorIteratorBaseEENKUlvE_clEvENKUlvE2_clEvEUlllE_EEEEvS5_RKT_EUliE_EEviT1_:
        /* <DEDUP_REMOVED lines=15> */
[----:B0-----:R-:W1:Y:S07]  /*00f0*/  LDG.E.64 R4, desc[UR6][R4.64] ;  /* 0x0000000604047981 */ /* 0x001e6e000c1e1b00 */
[----:B------:R-:W0:Y:S01]  /*0100*/  LDC.64 R6, c[0x0][0x580] ;  /* 0x00016000ff067b82 */ /* 0x000e220000000a00 */
[----:B------:R-:W-:-:S02]  /*0110*/  IADD3 R3, PT, PT, R3, 0x80, RZ ;  /* 0x0000008003037810 */ /* 0x000fc40007ffe0ff */
[----:B-1----:R-:W-:-:S04]  /*0120*/  ISETP.LT.U32.AND P0, PT, R4, R8, PT ;  /* 0x000000080400720c */ /* 0x002fc80003f01070 */
[----:B------:R-:W-:-:S04]  /*0130*/  ISETP.LT.AND.EX P0, PT, R5, R9, PT, P0 ;  /* 0x000000090500720c */ /* 0x000fc80003f01300 */
[----:B------:R-:W-:Y:S02]  /*0140*/  SEL R8, R4, R8, P0 ;  /* 0x0000000804087207 */ /* 0x000fe40000000000 */
[----:B------:R-:W-:-:S05]  /*0150*/  SEL R9, R5, R9, P0 ;  /* 0x0000000905097207 */ /* 0x000fca0000000000 */
[----:B0-----:R0:W-:Y:S02]  /*0160*/  STG.E.64 desc[UR6][R6.64], R8 ;  /* 0x0000000806007986 */ /* 0x0011e4000c101b06 */
.L_x_19534:
[----:B------:R-:W-:Y:S05]  /*0170*/  BSYNC.RECONVERGENT B0 ;  /* 0x0000000000007941 */ /* 0x000fea0003800200 */
.L_x_19533:
[----:B------:R-:W-:-:S13]  /*0180*/  ISETP.GE.AND P0, PT, R3, UR4, PT ;  /* 0x0000000403007c0c */ /* 0x000fda000bf06270 */
[----:B------:R-:W-:Y:S05]  /*0190*/  @P0 EXIT ;  /* 0x000000000000094d */ /* 0x000fea0003800000 */
[----:B------:R-:W1:Y:S08]  /*01a0*/  LDC.64 R4, c[0x0][0x588] ;  /* 0x00016200ff047b82 */ /* 0x000e700000000a00 */
[----:B0-----:R-:W0:Y:S01]  /*01b0*/  LDC.64 R8, c[0x0][0x598] ;  /* 0x00016600ff087b82 */ /* 0x001e220000000a00 */
[----:B-1----:R-:W0:Y:S07]  /*01c0*/  LDG.E.64 R2, desc[UR6][R4.64] ;  /* 0x0000000604027981 */ /* 0x002e2e000c1e1b00 */
[----:B------:R-:W1:Y:S01]  /*01d0*/  LDC.64 R6, c[0x0][0x580] ;  /* 0x00016000ff067b82 */ /* 0x000e620000000a00 */
[----:B0-----:R-:W-:-:S04]  /*01e0*/  ISETP.LT.U32.AND P0, PT, R2, R8, PT ;  /* 0x000000080200720c */ /* 0x001fc80003f01070 */
[----:B------:R-:W-:-:S04]  /*01f0*/  ISETP.LT.AND.EX P0, PT, R3, R9, PT, P0 ;  /* 0x000000090300720c */ /* 0x000fc80003f01300 */
[----:B------:R-:W-:Y:S02]  /*0200*/  SEL R2, R2, R8, P0 ;  /* 0x0000000802027207 */ /* 0x000fe40000000000 */
[----:B------:R-:W-:-:S05]  /*0210*/  SEL R3, R3, R9, P0 ;  /* 0x0000000903037207 */ /* 0x000fca0000000000 */
[----:B-1----:R-:W-:Y:S01]  /*0220*/  STG.E.64 desc[UR6][R6.64], R2 ;  /* 0x0000000206007986 */ /* 0x002fe2000c101b06 */
[----:B------:R-:W-:Y:S05]  /*0230*/  EXIT ;  /* 0x000000000000794d */ /* 0x000fea0003800000 */
.L_x_19532:
        /* <DEDUP_REMOVED lines=300> */
[----:B--2---:R-:W-:Y:S02]  /*1500*/  IMAD R5, R6, UR10, R5 ;  /* 0x0000000a06057c24 */ /* 0x004fe4000f8e0205 */
[----:B0-----:R-:W-:Y:S02]  /*1510*/  @P0 IMAD R10, R10, R17, R11 ;  /* 0x000000110a0a0224 */ /* 0x001fe400078e020b */
[----:B------:R-:W-:Y:S02]  /*1520*/  IMAD R4, R6, UR11, R4 ;  /* 0x0000000b06047c24 */ /* 0x000fe4000f8e0204 */
[C---:B-1----:R-:W-:Y:S02]  /*1530*/  @P0 IMAD R5, R10.reuse, R8, R5 ;  /* 0x000000080a050224 */ /* 0x042fe400078e0205 */
[----:B------:R-:W-:-:S07]  /*1540*/  @P0 IMAD R4, R10, R9, R4 ;  /* 0x000000090a040224 */ /* 0x000fce00078e0204 */
.L_x_19537:
[----:B------:R-:W0:Y:S02]  /*1550*/  LDCU.128 UR8, c[0x0][0x580] ;  /* 0x0000b000ff0877ac */ /* 0x000e240008000c00 */
[----:B0-----:R-:W-:-:S04]  /*1560*/  IADD3 R6, P0, PT, R4, UR10, RZ ;  /* 0x0000000a04067c10 */ /* 0x001fc8000ff1e0ff */
[----:B------:R-:W-:Y:S01]  /*1570*/  IADD3.X R7, PT, PT, RZ, UR11, RZ, P0, !PT ;  /* 0x0000000bff077c10 */ /* 0x000fe200087fe4ff */
[----:B------:R-:W0:Y:S05]  /*1580*/  LDCU.64 UR10, c[0x0][0x598] ;  /* 0x0000b300ff0a77ac */ /* 0x000e2a0008000a00 */
[----:B------:R-:W0:Y:S01]  /*1590*/  LDG.E.64 R6, desc[UR6][R6.64] ;  /* 0x0000000606067981 */ /* 0x000e22000c1e1b00 */
[----:B------:R-:W-:Y:S02]  /*15a0*/  IADD3 R8, P1, PT, R5, UR8, RZ ;  /* 0x0000000805087c10 */ /* 0x000fe4000ff3e0ff */
[----:B------:R-:W-:Y:S02]  /*15b0*/  IADD3 R3, PT, PT, R3, 0x80, RZ ;  /* 0x0000008003037810 */ /* 0x000fe40007ffe0ff */
[----:B------:R-:W-:-:S02]  /*15c0*/  IADD3.X R9, PT, PT, RZ, UR9, RZ, P1, !PT ;  /* 0x00000009ff097c10 */ /* 0x000fc40008ffe4ff */
[----:B0-----:R-:W-:-:S04]  /*15d0*/  ISETP.LT.U32.AND P0, PT, R6, UR10, PT ;  /* 0x0000000a06007c0c */ /* 0x001fc8000bf01070 */
[----:B------:R-:W-:-:S04]  /*15e0*/  ISETP.LT.AND.EX P0, PT, R7, UR11, PT, P0 ;  /* 0x0000000b07007c0c */ /* 0x000fc8000bf01300 */
[----:B------:R-:W-:Y:S02]  /*15f0*/  SEL R4, R6, UR10, P0 ;  /* 0x0000000a06047c07 */ /* 0x000fe40008000000 */
[----:B------:R-:W-:-:S05]  /*1600*/  SEL R5, R7, UR11, P0 ;  /* 0x0000000b07057c07 */ /* 0x000fca0008000000 */
[----:B------:R0:W-:Y:S02]  /*1610*/  STG.E.64 desc[UR6][R8.64], R4 ;  /* 0x0000000408007986 */ /* 0x0001e4000c101b06 */
.L_x_19536:
[----:B------:R-:W-:Y:S05]  /*1620*/  BSYNC.RECONVERGENT B0 ;  /* 0x0000000000007941 */ /* 0x000fea0003800200 */
.L_x_19535:
        /* <DEDUP_REMOVED lines=300> */
.L_x_19538:
[----:B------:R-:W0:Y:S01]  /*28f0*/  LDCU.128 UR8, c[0x0][0x580] ;  /* 0x0000b000ff0877ac */ /* 0x000e220008000c00 */
[----:B------:R-:W1:Y:S01]  /*2900*/  LDCU.64 UR4, c[0x0][0x598] ;  /* 0x0000b300ff0477ac */ /* 0x000e620008000a00 */
[----:B0-----:R-:W-:-:S04]  /*2910*/  IADD3 R4, P0, PT, R2, UR10, RZ ;  /* 0x0000000a02047c10 */ /* 0x001fc8000ff1e0ff */
[----:B------:R-:W-:-:S06]  /*2920*/  IADD3.X R5, PT, PT, RZ, UR11, RZ, P0, !PT ;  /* 0x0000000bff057c10 */ /* 0x000fcc00087fe4ff */
[----:B------:R-:W1:Y:S01]  /*2930*/  LDG.E.64 R4, desc[UR6][R4.64] ;  /* 0x0000000604047981 */ /* 0x000e62000c1e1b00 */
[----:B------:R-:W-:-:S04]  /*2940*/  IADD3 R6, P1, PT, R3, UR8, RZ ;  /* 0x0000000803067c10 */ /* 0x000fc8000ff3e0ff */
[----:B------:R-:W-:Y:S02]  /*2950*/  IADD3.X R7, PT, PT, RZ, UR9, RZ, P1, !PT ;  /* 0x00000009ff077c10 */ /* 0x000fe40008ffe4ff */
[----:B-1----:R-:W-:-:S04]  /*2960*/  ISETP.LT.U32.AND P0, PT, R4, UR4, PT ;  /* 0x0000000404007c0c */ /* 0x002fc8000bf01070 */
[----:B------:R-:W-:-:S04]  /*2970*/  ISETP.LT.AND.EX P0, PT, R5, UR5, PT, P0 ;  /* 0x0000000505007c0c */ /* 0x000fc8000bf01300 */
[----:B------:R-:W-:Y:S02]  /*2980*/  SEL R2, R4, UR4, P0 ;  /* 0x0000000404027c07 */ /* 0x000fe40008000000 */
[----:B------:R-:W-:-:S05]  /*2990*/  SEL R3, R5, UR5, P0 ;  /* 0x0000000505037c07 */ /* 0x000fca0008000000 */
[----:B------:R-:W-:Y:S01]  /*29a0*/  STG.E.64 desc[UR6][R6.64], R2 ;  /* 0x0000000206007986 */ /* 0x000fe2000c101b06 */
[----:B------:R-:W-:Y:S05]  /*29b0*/  EXIT ;  /* 0x000000000000794d */ /* 0x000fea0003800000 */
.L_x_19539:
        /* <DEDUP_REMOVED lines=12> */
.L_x_41046:


//--------------------- .text._ZN2at6native27unrolled_elementwise_kernelINS0_13AUnaryFunctorIlllZZZNS0_19minimum_kernel_cudaERNS_18TensorIteratorBaseEENKUlvE_clEvENKUlvE2_clEvEUlllE_EESt5arrayIPcLm2EELi4E23TrivialOffsetCalculatorILi1EjESD_NS0_6memory15LoadWithoutCastENSE_16StoreWithoutCastEEEviT_T0_T2_T3_T4_T5_ --------------------------
	.section	.text._ZN2at6native27unrolled_elementwise_kernelINS0_13AUnaryFunctorIlllZZZNS0_19minimum_kernel_cudaERNS_18TensorIteratorBaseEENKUlvE_clEvENKUlvE2_clEvEUlllE_EESt5arrayIPcLm2EELi4E23TrivialOffsetCalculatorILi1EjESD_NS0_6memory15LoadWithoutCastENSE_16StoreWithoutCastEEEviT_T0_T2_T3_T4_T5_,"ax",@progbits
	.align	128
        .global         _ZN2at6native27unrolled_elementwise_kernelINS0_13AUnaryFunctorIlllZZZNS0_19minimum_kernel_cudaERNS_18TensorIteratorBaseEENKUlvE_clEvENKUlvE2_clEvEUlllE_EESt5arrayIPcLm2EELi4E23TrivialOffsetCalculatorILi1EjESD_NS0_6memory15LoadWithoutCastENSE_16StoreWithoutCastEEEviT_T0_T2_T3_T4_T5_
        .type           _ZN2at6native27unrolled_elementwise_kernelINS0_13AUnaryFunctorIlllZZZNS0_19minimum_kernel_cudaERNS_18TensorIteratorBaseEENKUlvE_clEvENKUlvE2_clEvEUlllE_EESt5arrayIPcLm2EELi4E23TrivialOffsetCalculatorILi1EjESD_NS0_6memory15LoadWithoutCastENSE_16StoreWithoutCastEEEviT_T0_T2_T3_T4_T5_,@function
        .size           _ZN2at6native27unrolled_elementwise_kernelINS0_13AUnaryFunctorIlllZZZNS0_19minimum_kernel_cudaERNS_18TensorIteratorBaseEENKUlvE_clEvENKUlvE2_clEvEUlllE_EESt5arrayIPcLm2EELi4E23TrivialOffsetCalculatorILi1EjESD_NS0_6memory15LoadWithoutCastENSE_16StoreWithoutCastEEEviT_T0_T2_T3_T4_T5_,(.L_x_41047 - _ZN2at6native27unrolled_elementwise_kernelINS0_13AUnaryFunctorIlllZZZNS0_19minimum_kernel_cudaERNS_18TensorIteratorBaseEENKUlvE_clEvENKUlvE2_clEvEUlllE_EESt5arrayIPcLm2EELi4E23TrivialOffsetCalculatorILi1EjESD_NS0_6memory15LoadWithoutCastENSE_16StoreWithoutCastEEEviT_T0_T2_T3_T4_T5_)
        .other          _ZN2at6native27unrolled_elementwise_kernelINS0_13AUnaryFunctorIlllZZZNS0_19minimum_kernel_cudaERNS_18TensorIteratorBaseEENKUlvE_clEvENKUlvE2_clEvEUlllE_EESt5arrayIPcLm2EELi4E23TrivialOffsetCalculatorILi1EjESD_NS0_6memory15LoadWithoutCastENSE_16StoreWithoutCastEEEviT_T0_T2_T3_T4_T5_,@"STO_CUDA_ENTRY STV_DEFAULT"
_ZN2at6native27unrolled_elementwise_kernelINS0_13AUnaryFunctorIlllZZZNS0_19minimum_kernel_cudaERNS_18TensorIteratorBaseEENKUlvE_clEvENKUlvE2_clEvEUlllE_EESt5arrayIPcLm2EELi4E23TrivialOffsetCalculatorILi1EjESD_NS0_6memory15LoadWithoutCastENSE_16StoreWithoutCastEEEviT_T0_T2_T3_T4_T5_:
.text._ZN2at6native27unrolled_elementwise_kernelINS0_13AUnaryFunctorIlllZZZNS0_19minimum_kernel_cudaERNS_18TensorIteratorBaseEENKUlvE_clEvENKUlvE2_clEvEUlllE_EESt5arrayIPcLm2EELi4E23TrivialOffsetCalculatorILi1EjESD_NS0_6memory15LoadWithoutCastENSE_16StoreWithoutCastEEEviT_T0_T2_T3_T4_T5_:
[----:B------:R-:W-:Y:S01]  /*0000*/  LDC R1, c[0x0][0x37c] ;  /* 0x0000df00ff017b82 */ /* 0x000fe20000000800 */
[----:B------:R-:W0:Y:S07]  /*0010*/  S2R R0, SR_CTAID.X ;  /* 0x0000000000007919 */ /* 0x000e2e0000002500 */
[----:B------:R-:W0:Y:S01]  /*0020*/  LDC R3, c[0x0][0x380] ;  /* 0x0000e000ff037b82 */ /* 0x000e220000000800 */
[----:B------:R-:W1:Y:S01]  /*0030*/  LDCU.64 UR4, c[0x0][0x358] ;  /* 0x00006b00ff0477ac */ /* 0x000e620008000a00 */
[----:B------:R-:W-:Y:S01]  /*0040*/  CS2R R16, SRZ ;  /* 0x0000000000107805 */ /* 0x000fe2000001ff00 */
        /* <DEDUP_REMOVED lines=10> */
[----:B------:R-:W2:Y:S01]  /*00f0*/  @!P1 LDC.64 R10, c[0x0][0x3a0] ;  /* 0x0000e800ff0a9b82 */ /* 0x000ea20000000a00 */
[----:B------:R-:W-:-:S05]  /*0100*/  @!P1 VIADD R13, R13, 0x80 ;  /* 0x000000800d0d9836 */ /* 0x000fca0000000000 */
[----:B------:R-:W-:Y:S01]  /*0110*/  ISETP.GE.AND P3, PT, R13, R2, PT ;  /* 0x000000020d00720c */ /* 0x000fe20003f66270 */
[----:B0-----:R-:W-:-:S05]  /*0120*/  @!P0 IMAD.WIDE.U32 R8, R15, 0x8, R8 ;  /* 0x000000080f088825 */ /* 0x001fca00078e0008 */
[----:B-1----:R-:W3:Y:S07]  /*0130*/  @!P0 LDG.E.64 R16, desc[UR4][R8.64] ;  /* 0x0000000408108981 */ /* 0x002eee000c1e1b00 */
[----:B------:R-:W-:Y:S01]  /*0140*/  @!P3 IMAD R21, R0, 0x200, R13 ;  /* 0x000002000015b824 */ /* 0x000fe200078e020d */
[----:B------:R-:W0:Y:S01]  /*0150*/  @!P3 LDC.64 R6, c[0x0][0x3a0] ;  /* 0x0000e800ff06bb82 */ /* 0x000e220000000a00 */
[----:B------:R-:W-:-:S05]  /*0160*/  @!P3 VIADD R13, R13, 0x80 ;  /* 0x000000800d0db836 */ /* 0x000fca0000000000 */
[----:B------:R-:W-:-:S13]  /*0170*/  ISETP.GE.AND P2, PT, R13, R2, PT ;  /* 0x000000020d00720c */ /* 0x000fda0003f46270 */
[----:B------:R-:W1:Y:S01]  /*0180*/  @!P2 LDC.64 R4, c[0x0][0x3a0] ;  /* 0x0000e800ff04ab82 */ /* 0x000e620000000a00 */
[----:B--2---:R-:W-:-:S04]  /*0190*/  @!P1 IMAD.WIDE.U32 R10, R19, 0x8, R10 ;  /* 0x00000008130a9825 */ /* 0x004fc800078e000a */
[----:B0-----:R-:W-:Y:S01]  /*01a0*/  @!P3 IMAD.WIDE.U32 R18, R21, 0x8, R6 ;  /* 0x000000081512b825 */ /* 0x001fe200078e0006 */
[----:B------:R-:W-:-:S03]  /*01b0*/  CS2R R6, SRZ ;  /* 0x0000000000067805 */ /* 0x000fc6000001ff00 */
[----:B------:R-:W-:-:S03]  /*01c0*/  @!P2 IMAD R15, R0, 0x200, R13 ;  /* 0x00000200000fa824 */ /* 0x000fc600078e020d */
[----:B------:R-:W2:Y:S01]  /*01d0*/  @!P1 LDG.E.64 R6, desc[UR4][R10.64] ;  /* 0x000000040a069981 */ /* 0x000ea2000c1e1b00 */
[----:B------:R-:W-:Y:S01]  /*01e0*/  CS2R R12, SRZ ;  /* 0x00000000000c7805 */ /* 0x000fe2000001ff00 */
[----:B-1----:R-:W-:Y:S01]  /*01f0*/  @!P2 IMAD.WIDE.U32 R14, R15, 0x8, R4 ;  /* 0x000000080f0ea825 */ /* 0x002fe200078e0004 */
[----:B------:R-:W-:-:S04]  /*0200*/  CS2R R4, SRZ ;  /* 0x0000000000047805 */ /* 0x000fc8000001ff00 */
[----:B------:R-:W4:Y:S04]  /*0210*/  @!P2 LDG.E.64 R12, desc[UR4][R14.64] ;  /* 0x000000040e0ca981 */ /* 0x000f28000c1e1b00 */
[----:B------:R-:W5:Y:S01]  /*0220*/  @!P3 LDG.E.64 R4, desc[UR4][R18.64] ;  /* 0x000000041204b981 */ /* 0x000f62000c1e1b00 */
[----:B------:R-:W-:Y:S04]  /*0230*/  BSSY.RECONVERGENT B0, `(.L_x_19540) ;  /* 0x0000028000007945 */ /* 0x000fe80003800200 */
[----:B------:R-:W-:Y:S01]  /*0240*/  BSSY.RELIABLE B1, `(.L_x_19541) ;  /* 0x0000020000017945 */ /* 0x000fe20003800100 */
[----:B---3--:R-:W-:-:S04]  /*0250*/  ISETP.LT.U32.AND P0, PT, R16, UR6, PT ;  /* 0x0000000610007c0c */ /* 0x008fc8000bf01070 */
[----:B------:R-:W-:-:S04]  /*0260*/  ISETP.LT.AND.EX P0, PT, R17, UR7, PT, P0 ;  /* 0x0000000711007c0c */ /* 0x000fc8000bf01300 */
[----:B------:R-:W-:Y:S02]  /*0270*/  SEL R16, R16, UR6, P0 ;  /* 0x0000000610107c07 */ /* 0x000fe40008000000 */
[----:B------:R-:W-:Y:S02]  /*0280*/  SEL R17, R17, UR7, P0 ;  /* 0x0000000711117c07 */ /* 0x000fe40008000000 */
[----:B--2---:R-:W-:-:S04]  /*0290*/  ISETP.LT.U32.AND P3, PT, R6, UR6, PT ;  /* 0x0000000606007c0c */ /* 0x004fc8000bf61070 */
[----:B------:R-:W-:Y:S02]  /*02a0*/  ISETP.LT.AND.EX P0, PT, R7, UR7, PT, P3 ;  /* 0x0000000707007c0c */ /* 0x000fe4000bf01330 */
[----:B------:R-:W-:Y:S02]  /*02b0*/  ISETP.GE.AND P3, PT, R3, R2, PT ;  /* 0x000000020300720c */ /* 0x000fe40003f66270 */
[----:B------:R-:W-:Y:S02]  /*02c0*/  SEL R8, R6, UR6, P0 ;  /* 0x0000000606087c07 */ /* 0x000fe40008000000 */
[----:B------:R-:W-:Y:S02]  /*02d0*/  SEL R9, R7, UR7, P0 ;  /* 0x0000000707097c07 */ /* 0x000fe40008000000 */
[----:B----4-:R-:W-:Y:S02]  /*02e0*/  ISETP.LT.U32.AND P1, PT, R12, UR6, PT ;  /* 0x000000060c007c0c */ /* 0x010fe4000bf21070 */
[----:B-----5:R-:W-:-:S02]  /*02f0*/  ISETP.LT.U32.AND P2, PT, R4, UR6, PT ;  /* 0x0000000604007c0c */ /* 0x020fc4000bf41070 */
[----:B------:R-:W-:Y:S02]  /*0300*/  ISETP.LT.AND.EX P1, PT, R13, UR7, PT, P1 ;  /* 0x000000070d007c0c */ /* 0x000fe4000bf21310 */
[----:B------:R-:W-:-:S04]  /*0310*/  ISETP.LT.AND.EX P2, PT, R5, UR7, PT, P2 ;  /* 0x0000000705007c0c */ /* 0x000fc8000bf41320 */
[----:B------:R-:W-:Y:S02]  /*0320*/  SEL R6, R4, UR6, P2 ;  /* 0x0000000604067c07 */ /* 0x000fe40009000000 */
[----:B------:R-:W-:Y:S02]  /*0330*/  SEL R7, R5, UR7, P2 ;  /* 0x0000000705077c07 */ /* 0x000fe40009000000 */
[----:B------:R-:W-:Y:S02]  /*0340*/  SEL R4, R12, UR6, P1 ;  /* 0x000000060c047c07 */ /* 0x000fe40008800000 */
[----:B------:R-:W-:Y:S01]  /*0350*/  SEL R5, R13, UR7, P1 ;  /* 0x000000070d057c07 */ /* 0x000fe20008800000 */
        /* <DEDUP_REMOVED lines=14> */
.L_x_19542:
[----:B------:R-:W-:Y:S05]  /*0440*/  BSYNC.RELIABLE B1 ;  /* 0x0000000000017941 */ /* 0x000fea0003800100 */
.L_x_19541:
[----:B------:R-:W-:-:S13]  /*0450*/  ISETP.GE.AND P0, PT, R3, R2, PT ;  /* 0x000000020300720c */ /* 0x000fda0003f06270 */
[----:B0-----:R-:W0:Y:S01]  /*0460*/  @!P0 LDC.64 R8, c[0x0][0x398] ;  /* 0x0000e600ff088b82 */ /* 0x001e220000000a00 */
[----:B------:R-:W-:Y:S02]  /*0470*/  @!P0 IMAD R11, R0, 0x200, R3 ;  /* 0x00000200000b8824 */ /* 0x000fe400078e0203 */
[----:B------:R-:W-:Y:S02]  /*0480*/  @!P0 VIADD R3, R3, 0x80 ;  /* 0x0000008003038836 */ /* 0x000fe40000000000 */
[----:B0-----:R-:W-:-:S05]  /*0490*/  @!P0 IMAD.WIDE.U32 R8, R11, 0x8, R8 ;  /* 0x000000080b088825 */ /* 0x001fca00078e0008 */
[----:B------:R1:W-:Y:S02]  /*04a0*/  @!P0 STG.E.64 desc[UR4][R8.64], R6 ;  /* 0x0000000608008986 */ /* 0x0003e4000c101b04 */
.L_x_19543:
[----:B------:R-:W-:Y:S05]  /*04b0*/  BSYNC.RECONVERGENT B0 ;  /* 0x0000000000007941 */ /* 0x000fea0003800200 */
.L_x_19540:
        /* <DEDUP_REMOVED lines=8> */
.L_x_19544:
        /* <DEDUP_REMOVED lines=12> */
.L_x_41047:


//--------------------- .text._ZN2at6native29vectorized_elementwise_kernelILi2ENS0_13AUnaryFunctorIlllZZZNS0_19minimum_kernel_cudaERNS_18TensorIteratorBaseEENKUlvE_clEvENKUlvE2_clEvEUlllE_EESt5arrayIPcLm2EEEEviT0_T1_ --------------------------
	.section	.text._ZN2at6native29vectorized_elementwise_kernelILi2ENS0_13AUnaryFunctorIlllZZZNS0_19minimum_kernel_cudaERNS_18TensorIteratorBaseEENKUlvE_clEvENKUlvE2_clEvEUlllE_EESt5arrayIPcLm2EEEEviT0_T1_,"ax",@progbits
	.align	128
        .global         _ZN2at6native29vectorized_elementwise_kernelILi2ENS0_13AUnaryFunctorIlllZZZNS0_19minimum_kernel_cudaERNS_18TensorIteratorBaseEENKUlvE_clEvENKUlvE2_clEvEUlllE_EESt5arrayIPcLm2EEEEviT0_T1_
        .type           _ZN2at6native29vectorized_elementwise_kernelILi2ENS0_13AUnaryFunctorIlllZZZNS0_19minimum_kernel_cudaERNS_18TensorIteratorBaseEENKUlvE_clEvENKUlvE2_clEvEUlllE_EESt5arrayIPcLm2EEEEviT0_T1_,@function
        .size           _ZN2at6native29vectorized_elementwise_kernelILi2ENS0_13AUnaryFunctorIlllZZZNS0_19minimum_kernel_cudaERNS_18TensorIteratorBaseEENKUlvE_clEvENKUlvE2_clEvEUlllE_EESt5arrayIPcLm2EEEEviT0_T1_,(.L_x_41048 - _ZN2at6native29vectorized_elementwise_kernelILi2ENS0_13AUnaryFunctorIlllZZZNS0_19minimum_kernel_cudaERNS_18TensorIteratorBaseEENKUlvE_clEvENKUlvE2_clEvEUlllE_EESt5arrayIPcLm2EEEEviT0_T1_)
        .other          _ZN2at6native29vectorized_elementwise_kernelILi2ENS0_13AUnaryFunctorIlllZZZNS0_19minimum_kernel_cudaERNS_18TensorIteratorBaseEENKUlvE_clEvENKUlvE2_clEvEUlllE_EESt5arrayIPcLm2EEEEviT0_T1_,@"STO_CUDA_ENTRY STV_DEFAULT"
_ZN2at6native29vectorized_elementwise_kernelILi2ENS0_13AUnaryFunctorIlllZZZNS0_19minimum_kernel_cudaERNS_18TensorIteratorBaseEENKUlvE_clEvENKUlvE2_clEvEUlllE_EESt5arrayIPcLm2EEEEviT0_T1_:
.text._ZN2at6native29vectorized_elementwise_kernelILi2ENS0_13AUnaryFunctorIlllZZZNS0_19minimum_kernel_cudaERNS_18TensorIteratorBaseEENKUlvE_clEvENKUlvE2_clEvEUlllE_EESt5arrayIPcLm2EEEEviT0_T1_:
        /* <DEDUP_REMOVED lines=21> */
[----:B------:R-:W-:-:S06]  /*0150*/  CS2R R2, SRZ ;  /* 0x0000000000027805 */ /* 0x000fcc000001ff00 */
[----:B------:R0:W1:Y:S05]  /*0160*/  @!P6 LDG.E.64 R2, desc[UR4][R8.64] ;  /* 0x000000040802e981 */ /* 0x00006a000c1e1b00 */
[----:B------:R-:W-:Y:S01]  /*0170*/  @!P4 IMAD.IADD R13, R25, 0x1, R23 ;  /* 0x00000001190dc824 */ /* 0x000fe200078e0217 */
[----:B------:R-:W3:Y:S01]  /*0180*/  @!P4 LDC.64 R18, c[0x0][0x3a0] ;  /* 0x0000e800ff12cb82 */ /* 0x000ee20000000a00 */
        /* <DEDUP_REMOVED lines=10> */
[----:B------:R-:W-:Y:S02]  /*0230*/  @!P1 IMAD.IADD R29, R25, 0x1, R23 ;  /* 0x00000001191d9824 */ /* 0x000fe400078e0217 */
[----:B------:R-:W-:-:S05]  /*0240*/  @!P1 VIADD R23, R23, 0x80 ;  /* 0x0000008017179836 */ /* 0x000fca0000000000 */
[----:B------:R-:W-:Y:S01]  /*0250*/  ISETP.GE.U32.AND P0, PT, R23, R0, PT ;  /* 0x000000001700720c */ /* 0x000fe20003f06070 */
[----:B--2---:R-:W-:-:S12]  /*0260*/  @!P5 IMAD.WIDE.U32 R6, R5, 0x8, R6 ;  /* 0x000000080506d825 */ /* 0x004fd800078e0006 */
[----:B------:R-:W-:Y:S01]  /*0270*/  @!P0 IMAD.IADD R27, R25, 0x1, R23 ;  /* 0x00000001191b8824 */ /* 0x000fe200078e0217 */
[----:B0-----:R-:W0:Y:S01]  /*0280*/  @!P0 LDC.64 R8, c[0x0][0x3a0] ;  /* 0x0000e800ff088b82 */ /* 0x001e220000000a00 */
[----:B------:R-:W-:-:S05]  /*0290*/  @!P0 VIADD R23, R23, 0x80 ;  /* 0x0000008017178836 */ /* 0x000fca0000000000 */
[----:B------:R-:W-:Y:S02]  /*02a0*/  ISETP.GE.U32.AND P6, PT, R23, R0, PT ;  /* 0x000000001700720c */ /* 0x000fe40003fc6070 */
[----:B------:R-:W-:-:S06]  /*02b0*/  CS2R R4, SRZ ;  /* 0x0000000000047805 */ /* 0x000fcc000001ff00 */
[----:B------:R2:W5:Y:S05]  /*02c0*/  @!P5 LDG.E.64 R4, desc[UR4][R6.64] ;  /* 0x000000040604d981 */ /* 0x00056a000c1e1b00 */
[----:B------:R-:W0:Y:S08]  /*02d0*/  @!P6 LDC.64 R10, c[0x0][0x3a0] ;  /* 0x0000e800ff0aeb82 */ /* 0x000e300000000a00 */
[----:B--2---:R-:W2:Y:S01]  /*02e0*/  @!P1 LDC.64 R6, c[0x0][0x3a0] ;  /* 0x0000e800ff069b82 */ /* 0x004ea20000000a00 */
[----:B---3--:R-:W-:Y:S01]  /*02f0*/  @!P4 IMAD.WIDE.U32 R18, R13, 0x8, R18 ;  /* 0x000000080d12c825 */ /* 0x008fe200078e0012 */
[----:B------:R-:W-:-:S03]  /*0300*/  CS2R R12, SRZ ;  /* 0x00000000000c7805 */ /* 0x000fc6000001ff00 */
[----:B----4-:R-:W-:-:S03]  /*0310*/  @!P3 IMAD.WIDE.U32 R14, R20, 0x8, R14 ;  /* 0x00000008140eb825 */ /* 0x010fc600078e000e */
[----:B------:R3:W4:Y:S01]  /*0320*/  @!P4 LDG.E.64 R12, desc[UR4][R18.64] ;  /* 0x00000004120cc981 */ /* 0x000722000c1e1b00 */
[----:B-----5:R-:W-:Y:S01]  /*0330*/  @!P2 IMAD.WIDE.U32 R16, R21, 0x8, R16 ;  /* 0x000000081510a825 */ /* 0x020fe200078e0010 */
[----:B------:R-:W-:-:S03]  /*0340*/  CS2R R20, SRZ ;  /* 0x0000000000147805 */ /* 0x000fc6000001ff00 */
[----:B------:R-:W-:-:S03]  /*0350*/  @!P6 IMAD.IADD R23, R25, 0x1, R23 ;  /* 0x000000011917e824 */ /* 0x000fc600078e0217 */
[----:B------:R-:W5:Y:S01]  /*0360*/  @!P2 LDG.E.64 R20, desc[UR4][R16.64] ;  /* 0x000000041014a981 */ /* 0x000f62000c1e1b00 */
[----:B---3--:R-:W-:-:S06]  /*0370*/  CS2R R18, SRZ ;  /* 0x0000000000127805 */ /* 0x008fcc000001ff00 */
[----:B------:R3:W5:Y:S01]  /*0380*/  @!P3 LDG.E.64 R18, desc[UR4][R14.64] ;  /* 0x000000040e12b981 */ /* 0x000762000c1e1b00 */
[----:B--2---:R-:W-:-:S04]  /*0390*/  @!P1 IMAD.WIDE.U32 R6, R29, 0x8, R6 ;  /* 0x000000081d069825 */ /* 0x004fc800078e0006 */
[----:B0-----:R-:W-:Y:S01]  /*03a0*/  @!P0 IMAD.WIDE.U32 R28, R27, 0x8, R8 ;  /* 0x000000081b1c8825 */ /* 0x001fe200078e0008 */
[----:B------:R-:W-:Y:S02]  /*03b0*/  CS2R R8, SRZ ;  /* 0x0000000000087805 */ /* 0x000fe4000001ff00 */
[----:B------:R-:W-:Y:S01]  /*03c0*/  CS2R R26, SRZ ;  /* 0x00000000001a7805 */ /* 0x000fe2000001ff00 */
[----:B---3--:R-:W-:Y:S01]  /*03d0*/  @!P6 IMAD.WIDE.U32 R14, R23, 0x8, R10 ;  /* 0x00000008170ee825 */ /* 0x008fe200078e000a */
[----:B------:R-:W-:Y:S02]  /*03e0*/  CS2R R10, SRZ ;  /* 0x00000000000a7805 */ /* 0x000fe4000001ff00 */
[----:B------:R0:W2:Y:S04]  /*03f0*/  @!P1 LDG.E.64 R8, desc[UR4][R6.64] ;  /* 0x0000000406089981 */ /* 0x0000a8000c1e1b00 */
[----:B------:R3:W2:Y:S04]  /*0400*/  @!P6 LDG.E.64 R26, desc[UR4][R14.64] ;  /* 0x000000040e1ae981 */ /* 0x0006a8000c1e1b00 */
[----:B------:R-:W2:Y:S01]  /*0410*/  @!P0 LDG.E.64 R10, desc[UR4][R28.64] ;  /* 0x000000041c0a8981 */ /* 0x000ea2000c1e1b00 */
[----:B------:R-:W-:Y:S04]  /*0420*/  BSSY.RECONVERGENT B0, `(.L_x_19546) ;  /* 0x0000054000007945 */ /* 0x000fe80003800200 */
[----:B------:R-:W-:Y:S01]  /*0430*/  BSSY.RELIABLE B1, `(.L_x_19547) ;  /* 0x000004c000017945 */ /* 0x000fe20003800100 */
[----:B-1----:R-:W-:-:S04]  /*0440*/  ISETP.LT.U32.AND P0, PT, R2, UR6, PT ;  /* 0x0000000602007c0c */ /* 0x002fc8000bf01070 */
[----:B------:R-:W-:-:S04]  /*0450*/  ISETP.LT.AND.EX P0, PT, R3, UR7, PT, P0 ;  /* 0x0000000703007c0c */ /* 0x000fc8000bf01300 */
[----:B------:R-:W-:Y:S02]  /*0460*/  SEL R2, R2, UR6, P0 ;  /* 0x0000000602027c07 */ /* 0x000fe40008000000 */
[----:B------:R-:W-:Y:S02]  /*0470*/  SEL R3, R3, UR7, P0 ;  /* 0x0000000703037c07 */ /* 0x000fe40008000000 */
[----:B------:R-:W-:-:S04]  /*0480*/  ISETP.LT.U32.AND P1, PT, R4, UR6, PT ;  /* 0x0000000604007c0c */ /* 0x000fc8000bf21070 */
[----:B------:R-:W-:-:S04]  /*0490*/  ISETP.LT.AND.EX P1, PT, R5, UR7, PT, P1 ;  /* 0x0000000705007c0c */ /* 0x000fc8000bf21310 */
[----:B------:R-:W-:Y:S02]  /*04a0*/  SEL R4, R4, UR6, P1 ;  /* 0x0000000604047c07 */ /* 0x000fe40008800000 */
[----:B------:R-:W-:Y:S02]  /*04b0*/  SEL R5, R5, UR7, P1 ;  /* 0x0000000705057c07 */ /* 0x000fe40008800000 */
[----:B----4-:R-:W-:-:S04]  /*04c0*/  ISETP.LT.U32.AND P2, PT, R12, UR6, PT ;  /* 0x000000060c007c0c */ /* 0x010fc8000bf41070 */
[----:B------:R-:W-:Y:S02]  /*04d0*/  ISETP.LT.AND.EX P0, PT, R13, UR7, PT, P2 ;  /* 0x000000070d007c0c */ /* 0x000fe4000bf01320 */
[----:B-----5:R-:W-:Y:S02]  /*04e0*/  ISETP.LT.U32.AND P2, PT, R20, UR6, PT ;  /* 0x0000000614007c0c */ /* 0x020fe4000bf41070 */
[----:B------:R-:W-:Y:S02]  /*04f0*/  ISETP.LT.U32.AND P3, PT, R18, UR6, PT ;  /* 0x0000000612007c0c */ /* 0x000fe4000bf61070 */
[----:B------:R-:W-:Y:S02]  /*0500*/  ISETP.LT.AND.EX P2, PT, R21, UR7, PT, P2 ;  /* 0x0000000715007c0c */ /* 0x000fe4000bf41320 */
[----:B------:R-:W-:Y:S02]  /*0510*/  ISETP.LT.AND.EX P1, PT, R19, UR7, PT, P3 ;  /* 0x0000000713007c0c */ /* 0x000fe4000bf21330 */
[----:B------:R-:W-:-:S02]  /*0520*/  ISETP.GE.U32.AND P3, PT, R22, R0, PT ;  /* 0x000000001600720c */ /* 0x000fc40003f66070 */
[----:B0-----:R-:W-:Y:S02]  /*0530*/  SEL R6, R12, UR6, P0 ;  /* 0x000000060c067c07 */ /* 0x001fe40008000000 */
[----:B------:R-:W-:Y:S02]  /*0540*/  SEL R7, R13, UR7, P0 ;  /* 0x000000070d077c07 */ /* 0x000fe40008000000 */
[----:B------:R-:W-:Y:S02]  /*0550*/  SEL R12, R18, UR6, P1 ;  /* 0x00000006120c7c07 */ /* 0x000fe40008800000 */
[----:B------:R-:W-:Y:S02]  /*0560*/  SEL R13, R19, UR7, P1 ;  /* 0x00000007130d7c07 */ /* 0x000fe40008800000 */
[----:B---3--:R-:W-:Y:S02]  /*0570*/  SEL R14, R20, UR6, P2 ;  /* 0x00000006140e7c07 */ /* 0x008fe40009000000 */
[----:B------:R-:W-:-:S02]  /*0580*/  SEL R15, R21, UR7, P2 ;  /* 0x00000007150f7c07 */ /* 0x000fc40009000000 */
[----:B--2---:R-:W-:Y:S02]  /*0590*/  ISETP.LT.U32.AND P1, PT, R10, UR6, PT ;  /* 0x000000060a007c0c */ /* 0x004fe4000bf21070 */
[----:B------:R-:W-:Y:S02]  /*05a0*/  ISETP.LT.U32.AND P0, PT, R8, UR6, PT ;  /* 0x0000000608007c0c */ /* 0x000fe4000bf01070 */
[----:B------:R-:W-:Y:S02]  /*05b0*/  ISETP.LT.U32.AND P2, PT, R26, UR6, PT ;  /* 0x000000061a007c0c */ /* 0x000fe4000bf41070 */
[----:B------:R-:W-:Y:S02]  /*05c0*/  ISETP.LT.AND.EX P1, PT, R11, UR7, PT, P1 ;  /* 0x000000070b007c0c */ /* 0x000fe4000bf21310 */
[----:B------:R-:W-:Y:S02]  /*05d0*/  ISETP.LT.AND.EX P0, PT, R9, UR7, PT, P0 ;  /* 0x0000000709007c0c */ /* 0x000fe4000bf01300 */
[----:B------:R-:W-:-:S02]  /*05e0*/  ISETP.LT.AND.EX P2, PT, R27, UR7, PT, P2 ;  /* 0x000000071b007c0c */ /* 0x000fc4000bf41320 */
[----:B------:R-:W-:Y:S02]  /*05f0*/  SEL R16, R10, UR6, P1 ;  /* 0x000000060a107c07 */ /* 0x000fe40008800000 */
[----:B------:R-:W-:Y:S02]  /*0600*/  SEL R17, R11, UR7, P1 ;  /* 0x000000070b117c07 */ /* 0x000fe40008800000 */
[----:B------:R-:W-:Y:S02]  /*0610*/  SEL R8, R8, UR6, P0 ;  /* 0x0000000608087c07 */ /* 0x000fe40008000000 */
[----:B------:R-:W-:Y:S02]  /*0620*/  SEL R9, R9, UR7, P0 ;  /* 0x0000000709097c07 */ /* 0x000fe40008000000 */
[----:B------:R-:W-:Y:S02]  /*0630*/  SEL R10, R26, UR6, P2 ;  /* 0x000000061a0a7c07 */ /* 0x000fe40009000000 */
[----:B------:R-:W-:Y:S01]  /*0640*/  SEL R11, R27, UR7, P2 ;  /* 0x000000071b0b7c07 */ /* 0x000fe20009000000 */
[----:B------:R-:W-:Y:S06]  /*0650*/  @P3 BRA `(.L_x_19548) ;  /* 0x0000000000303947 */ /* 0x000fec0003800000 */
        /* <DEDUP_REMOVED lines=12> */
.L_x_19548:
[----:B------:R-:W-:-:S13]  /*0720*/  ISETP.GE.U32.AND P0, PT, R22, R0, PT ;  /* 0x000000001600720c */ /* 0x000fda0003f06070 */
[----:B------:R-:W-:Y:S05]  /*0730*/  @P0 BRA `(.L_x_19550) ;  /* 0x0000000000300947 */ /* 0x000fea0003800000 */
[----:B0-----:R-:W0:Y:S01]  /*0740*/  LDC.64 R2, c[0x0][0x398] ;  /* 0x0000e600ff027b82 */ /* 0x001e220000000a00 */
[----:B------:R-:W-:Y:S02]  /*0750*/  IMAD.IADD R5, R25, 0x1, R22 ;  /* 0x0000000119057824 */ /* 0x000fe400078e0216 */
[----:B------:R-:W-:Y:S02]  /*0760*/  VIADD R22, R22, 0x80 ;  /* 0x0000008016167836 */ /* 0x000fe40000000000 */
[----:B0-----:R-:W-:-:S05]  /*0770*/  IMAD.WIDE.U32 R2, R5, 0x8, R2 ;  /* 0x0000000805027825 */ /* 0x001fca00078e0002 */
[----:B------:R1:W-:Y:S02]  /*0780*/  STG.E.64 desc[UR4][R2.64], R6 ;  /* 0x0000000602007986 */ /* 0x0003e4000c101b04 */
.L_x_19549:
[----:B------:R-:W-:-:S13]  /*0790*/  ISETP.GE.U32.AND P0, PT, R22, R0, PT ;  /* 0x000000001600720c */ /* 0x000fda0003f06070 */
[----:B------:R-:W-:Y:S05]  /*07a0*/  @P0 BRA `(.L_x_19551) ;  /* 0x0000000000300947 */ /* 0x000fea0003800000 */
[----:B01----:R-:W0:Y:S01]  /*07b0*/  LDC.64 R2, c[0x0][0x398] ;  /* 0x0000e600ff027b82 */ /* 0x003e220000000a00 */
[----:B------:R-:W-:Y:S02]  /*07c0*/  IMAD.IADD R5, R25, 0x1, R22 ;  /* 0x0000000119057824 */ /* 0x000fe400078e0216 */
[----:B------:R-:W-:Y:S02]  /*07d0*/  VIADD R22, R22, 0x80 ;  /* 0x0000008016167836 */ /* 0x000fe40000000000 */
[----:B0-----:R-:W-:-:S05]  /*07e0*/  IMAD.WIDE.U32 R2, R5, 0x8, R2 ;  /* 0x0000000805027825 */ /* 0x001fca00078e0002 */
[----:B------:R1:W-:Y:S02]  /*07f0*/  STG.E.64 desc[UR4][R2.64], R12 ;  /* 0x0000000c02007986 */ /* 0x0003e4000c101b04 */
.L_x_19550:
[----:B------:R-:W-:-:S13]  /*0800*/  ISETP.GE.U32.AND P0, PT, R22, R0, PT ;  /* 0x000000001600720c */ /* 0x000fda0003f06070 */
[----:B------:R-:W-:Y:S05]  /*0810*/  @P0 BRA `(.L_x_19552) ;  /* 0x0000000000340947 */ /* 0x000fea0003800000 */
[----:B01----:R-:W0:Y:S01]  /*0820*/  LDC.64 R2, c[0x0][0x398] ;  /* 0x0000e600ff027b82 */ /* 0x003e220000000a00 */
[----:B------:R-:W-:Y:S02]  /*0830*/  IMAD.IADD R5, R25, 0x1, R22 ;  /* 0x0000000119057824 */ /* 0x000fe400078e0216 */
[----:B------:R-:W-:Y:S02]  /*0840*/  VIADD R22, R22, 0x80 ;  /* 0x0000008016167836 */ /* 0x000fe40000000000 */
[----:B0-----:R-:W-:-:S05]  /*0850*/  IMAD.WIDE.U32 R2, R5, 0x8, R2 ;  /* 0x0000000805027825 */ /* 0x001fca00078e0002 */
[----:B------:R2:W-:Y:S02]  /*0860*/  STG.E.64 desc[UR4][R2.64], R14 ;  /* 0x0000000e02007986 */ /* 0x0005e4000c101b04 */
.L_x_19551:
        /* <DEDUP_REMOVED lines=8> */
.L_x_19552:
[----:B------:R-:W-:Y:S05]  /*08f0*/  BSYNC.RELIABLE B1 ;  /* 0x0000000000017941 */ /* 0x000fea0003800100 */
.L_x_19547:
[----:B------:R-:W-:-:S13]  /*0900*/  ISETP.GE.U32.AND P0, PT, R22, R0, PT ;  /* 0x000000001600720c */ /* 0x000fda0003f06070 */
[----:B012---:R-:W0:Y:S01]  /*0910*/  @!P0 LDC.64 R2, c[0x0][0x398] ;  /* 0x0000e600ff028b82 */ /* 0x007e220000000a00 */
[----:B------:R-:W-:Y:S02]  /*0920*/  @!P0 IMAD.IADD R5, R25, 0x1, R22 ;  /* 0x0000000119058824 */ /* 0x000fe400078e0216 */
[----:B------:R-:W-:Y:S02]  /*0930*/  @!P0 VIADD R22, R22, 0x80 ;  /* 0x0000008016168836 */ /* 0x000fe40000000000 */
[----:B0-----:R-:W-:-:S05]  /*0940*/  @!P0 IMAD.WIDE.U32 R2, R5, 0x8, R2 ;  /* 0x0000000805028825 */ /* 0x001fca00078e0002 */
[----:B------:R3:W-:Y:S02]  /*0950*/  @!P0 STG.E.64 desc[UR4][R2.64], R16 ;  /* 0x0000001002008986 */ /* 0x0007e4000c101b04 */
.L_x_19553:
[----:B------:R-:W-:Y:S05]  /*0960*/  BSYNC.RECONVERGENT B0 ;  /* 0x0000000000007941 */ /* 0x000fea0003800200 */
.L_x_19546:
        /* <DEDUP_REMOVED lines=8> */
.L_x_19545:
[----:B------:R-:W0:Y:S01]  /*09f0*/  S2R R21, SR_TID.X ;  /* 0x0000000000157919 */ /* 0x000e220000002100 */
[----:B------:R-:W1:Y:S01]  /*0a00*/  LDC.64 R2, c[0x0][0x3a0] ;  /* 0x0000e800ff027b82 */ /* 0x000e620000000a00 */
[----:B------:R-:W2:Y:S07]  /*0a10*/  LDCU.64 UR6, c[0x0][0x390] ;  /* 0x00007200ff0677ac */ /* 0x000eae0008000a00 */
[----:B------:R-:W3:Y:S01]  /*0a20*/  LDC.64 R22, c[0x0][0x398] ;  /* 0x0000e600ff167b82 */ /* 0x000ee20000000a00 */
[----:B-1----:R-:W-:-:S04]  /*0a30*/  IMAD.WIDE.U32 R2, R25, 0x8, R2 ;  /* 0x0000000819027825 */ /* 0x002fc800078e0002 */
[----:B0-----:R-:W-:-:S05]  /*0a40*/  IMAD.WIDE.U32 R26, R21, 0x10, R2 ;  /* 0x00000010151a7825 */ /* 0x001fca00078e0002 */
[----:B------:R-:W2:Y:S04]  /*0a50*/  LDG.E.128 R8, desc[UR4][R26.64] ;  /* 0x000000041a087981 */ /* 0x000ea8000c1e1d00 */
[----:B------:R-:W4:Y:S04]  /*0a60*/  LDG.E.128 R16, desc[UR4][R26.64+0x800] ;  /* 0x000800041a107981 */ /* 0x000f28000c1e1d00 */
[----:B------:R-:W5:Y:S04]  /*0a70*/  LDG.E.128 R12, desc[UR4][R26.64+0x1000] ;  /* 0x001000041a0c7981 */ /* 0x000f68000c1e1d00 */
[----:B------:R-:W5:Y:S01]  /*0a80*/  LDG.E.128 R4, desc[UR4][R26.64+0x1800] ;  /* 0x001800041a047981 */ /* 0x000f62000c1e1d00 */
[----:B---3--:R-:W-:-:S04]  /*0a90*/  IMAD.WIDE.U32 R22, R25, 0x8, R22 ;  /* 0x0000000819167825 */ /* 0x008fc800078e0016 */
[----:B------:R-:W-:Y:S01]  /*0aa0*/  IMAD.WIDE.U32 R22, R21, 0x10, R22 ;  /* 0x0000001015167825 */ /* 0x000fe200078e0016 */
[----:B--2---:R-:W-:Y:S02]  /*0ab0*/  ISETP.LT.U32.AND P0, PT, R8, UR6, PT ;  /* 0x0000000608007c0c */ /* 0x004fe4000bf01070 */
[----:B------:R-:W-:Y:S02]  /*0ac0*/  ISETP.LT.U32.AND P1, PT, R10, UR6, PT ;  /* 0x000000060a007c0c */ /* 0x000fe4000bf21070 */
[C---:B------:R-:W-:Y:S02]  /*0ad0*/  ISETP.LT.AND.EX P0, PT, R9.reuse, UR7, PT, P0 ;  /* 0x0000000709007c0c */ /* 0x040fe4000bf01300 */
[----:B----4-:R-:W-:Y:S02]  /*0ae0*/  ISETP.LT.U32.AND P2, PT, R16, UR6, PT ;  /* 0x0000000610007c0c */ /* 0x010fe4000bf41070 */
[----:B------:R-:W-:Y:S02]  /*0af0*/  SEL R2, R8, UR6, P0 ;  /* 0x0000000608027c07 */ /* 0x000fe40008000000 */
[----:B------:R-:W-:-:S02]  /*0b00*/  SEL R3, R9, UR7, P0 ;  /* 0x0000000709037c07 */ /* 0x000fc40008000000 */
[----:B------:R-:W-:Y:S02]  /*0b10*/  ISETP.LT.AND.EX P0, PT, R17, UR7, PT, P2 ;  /* 0x0000000711007c0c */ /* 0x000fe4000bf01320 */
[----:B------:R-:W-:Y:S02]  /*0b20*/  ISETP.LT.AND.EX P1, PT, R11, UR7, PT, P1 ;  /* 0x000000070b007c0c */ /* 0x000fe4000bf21310 */
[----:B------:R-:W-:Y:S02]  /*0b30*/  SEL R8, R16, UR6, P0 ;  /* 0x0000000610087c07 */ /* 0x000fe40008000000 */
[----:B------:R-:W-:Y:S02]  /*0b40*/  SEL R9, R17, UR7, P0 ;  /* 0x0000000711097c07 */ /* 0x000fe40008000000 */
[----:B-----5:R-:W-:Y:S02]  /*0b50*/  ISETP.LT.U32.AND P0, PT, R12, UR6, PT ;  /* 0x000000060c007c0c */ /* 0x020fe4000bf01070 */
[----:B------:R-:W-:-:S02]  /*0b60*/  ISETP.LT.U32.AND P3, PT, R18, UR6, PT ;  /* 0x0000000612007c0c */ /* 0x000fc4000bf61070 */
[----:B------:R-:W-:Y:S02]  /*0b70*/  SEL R0, R10, UR6, P1 ;  /* 0x000000060a007c07 */ /* 0x000fe40008800000 */
[----:B------:R-:W-:Y:S02]  /*0b80*/  SEL R11, R11, UR7, P1 ;  /* 0x000000070b0b7c07 */ /* 0x000fe40008800000 */
[----:B------:R-:W-:Y:S02]  /*0b90*/  ISETP.LT.AND.EX P0, PT, R13, UR7, PT, P0 ;  /* 0x000000070d007c0c */ /* 0x000fe4000bf01300 */
[----:B------:R-:W-:Y:S02]  /*0ba0*/  ISETP.LT.AND.EX P1, PT, R19, UR7, PT, P3 ;  /* 0x0000000713007c0c */ /* 0x000fe4000bf21330 */
[----:B------:R-:W-:Y:S02]  /*0bb0*/  ISETP.LT.U32.AND P2, PT, R4, UR6, PT ;  /* 0x0000000604007c0c */ /* 0x000fe4000bf41070 */
[----:B------:R-:W-:-:S02]  /*0bc0*/  ISETP.LT.U32.AND P3, PT, R6, UR6, PT ;  /* 0x0000000606007c0c */ /* 0x000fc4000bf61070 */
[----:B------:R-:W-:Y:S02]  /*0bd0*/  SEL R12, R12, UR6, P0 ;  /* 0x000000060c0c7c07 */ /* 0x000fe40008000000 */
[----:B------:R-:W-:Y:S02]  /*0be0*/  SEL R13, R13, UR7, P0 ;  /* 0x000000070d0d7c07 */ /* 0x000fe40008000000 */
[----:B------:R-:W-:Y:S02]  /*0bf0*/  ISETP.LT.AND.EX P0, PT, R5, UR7, PT, P2 ;  /* 0x0000000705007c0c */ /* 0x000fe4000bf01320 */
[----:B------:R-:W-:Y:S02]  /*0c00*/  SEL R10, R18, UR6, P1 ;  /* 0x00000006120a7c07 */ /* 0x000fe40008800000 */
[----:B------:R-:W-:Y:S02]  /*0c10*/  SEL R19, R19, UR7, P1 ;  /* 0x0000000713137c07 */ /* 0x000fe40008800000 */
[----:B------:R-:W-:-:S02]  /*0c20*/  ISETP.LT.AND.EX P2, PT, R7, UR7, PT, P3 ;  /* 0x0000000707007c0c */ /* 0x000fc4000bf41330 */
[----:B------:R-:W-:Y:S02]  /*0c30*/  ISETP.LT.U32.AND P1, PT, R14, UR6, PT ;  /* 0x000000060e007c0c */ /* 0x000fe4000bf21070 */
[----:B------:R-:W-:Y:S01]  /*0c40*/  SEL R21, R7, UR7, P2 ;  /* 0x0000000707157c07 */ /* 0x000fe20009000000 */
[----:B------:R-:W-:Y:S01]  /*0c50*/  IMAD.MOV.U32 R7, RZ, RZ, R11 ;  /* 0x000000ffff077224 */ /* 0x000fe200078e000b */
[----:B------:R-:W-:Y:S01]  /*0c60*/  ISETP.LT.AND.EX P1, PT, R15, UR7, PT, P1 ;  /* 0x000000070f007c0c */ /* 0x000fe2000bf21310 */
[----:B------:R-:W-:Y:S01]  /*0c70*/  IMAD.MOV.U32 R11, RZ, RZ, R19 ;  /* 0x000000ffff0b7224 */ /* 0x000fe200078e0013 */
[----:B------:R-:W-:Y:S01]  /*0c80*/  SEL R16, R4, UR6, P0 ;  /* 0x0000000604107c07 */ /* 0x000fe20008000000 */
        /* <DEDUP_REMOVED lines=8> */
[----:B------:R-:W-:Y:S04]  /*0d10*/  STG.E.128 desc[UR4][R22.64+0x800], R8 ;  /* 0x0008000816007986 */ /* 0x000fe8000c101d04 */
[----:B------:R-:W-:Y:S04]  /*0d20*/  STG.E.128 desc[UR4][R22.64], R4 ;  /* 0x0000000416007986 */ /* 0x000fe8000c101d04 */
[----:B------:R-:W-:Y:S04]  /*0d30*/  STG.E.128 desc[UR4][R22.64+0x1000], R12 ;  /* 0x0010000c16007986 */ /* 0x000fe8000c101d04 */
[----:B------:R-:W-:Y:S01]  /*0d40*/  STG.E.128 desc[UR4][R22.64+0x1800], R16 ;  /* 0x0018001016007986 */ /* 0x000fe2000c101d04 */
[----:B------:R-:W-:Y:S05]  /*0d50*/  EXIT ;  /* 0x000000000000794d */ /* 0x000fea0003800000 */
.L_x_19554:
        /* <DEDUP_REMOVED lines=10> */
.L_x_41048:


//--------------------- .text._ZN2at6native29vectorized_elementwise_kernelILi4ENS0_13AUnaryFunctorIlllZZZNS0_19minimum_kernel_cudaERNS_18TensorIteratorBaseEENKUlvE_clEvENKUlvE2_clEvEUlllE_EESt5arrayIPcLm2EEEEviT0_T1_ --------------------------
	.section	.text._ZN2at6native29vectorized_elementwise_kernelILi4ENS0_13AUnaryFunctorIlllZZZNS0_19minimum_kernel_cudaERNS_18TensorIteratorBaseEENKUlvE_clEvENKUlvE2_clEvEUlllE_EESt5arrayIPcLm2EEEEviT0_T1_,"ax",@progbits
	.align	128
        .global         _ZN2at6native29vectorized_elementwise_kernelILi4ENS0_13AUnaryFunctorIlllZZZNS0_19minimum_kernel_cudaERNS_18TensorIteratorBaseEENKUlvE_clEvENKUlvE2_clEvEUlllE_EESt5arrayIPcLm2EEEEviT0_T1_
        .type           _ZN2at6native29vectorized_elementwise_kernelILi4ENS0_13AUnaryFunctorIlllZZZNS0_19minimum_kernel_cudaERNS_18TensorIteratorBaseEENKUlvE_clEvENKUlvE2_clEvEUlllE_EESt5arrayIPcLm2EEEEviT0_T1_,@function
        .size           _ZN2at6native29vectorized_elementwise_kernelILi4ENS0_13AUnaryFunctorIlllZZZNS0_19minimum_kernel_cudaERNS_18TensorIteratorBaseEENKUlvE_clEvENKUlvE2_clEvEUlllE_EESt5arrayIPcLm2EEEEviT0_T1_,(.L_x_41049 - _ZN2at6native29vectorized_elementwise_kernelILi4ENS0_13AUnaryFunctorIlllZZZNS0_19minimum_kernel_cudaERNS_18TensorIteratorBaseEENKUlvE_clEvENKUlvE2_clEvEUlllE_EESt5arrayIPcLm2EEEEviT0_T1_)
        .other          _ZN2at6native29vectorized_elementwise_kernelILi4ENS0_13AUnaryFunctorIlllZZZNS0_19minimum_kernel_cudaERNS_18TensorIteratorBaseEENKUlvE_clEvENKUlvE2_clEvEUlllE_EESt5arrayIPcLm2EEEEviT0_T1_,@"STO_CUDA_ENTRY STV_DEFAULT"
_ZN2at6native29vectorized_elementwise_kernelILi4ENS0_13AUnaryFunctorIlllZZZNS0_19minimum_kernel_cudaERNS_18TensorIteratorBaseEENKUlvE_clEvENKUlvE2_clEvEUlllE_EESt5arrayIPcLm2EEEEviT0_T1_:
.text._ZN2at6native29vectorized_elementwise_kernelILi4ENS0_13AUnaryFunctorIlllZZZNS0_19minimum_kernel_cudaERNS_18TensorIteratorBaseEENKUlvE_clEvENKUlvE2_clEvEUlllE_EESt5arrayIPcLm2EEEEviT0_T1_:
        /* <DEDUP_REMOVED lines=114> */
.L_x_19558:
[----:B------:R-:W-:-:S13]  /*0720*/  ISETP.GE.U32.AND P0, PT, R22, R0, PT ;  /* 0x000000001600720c */ /* 0x000fda0003f06070 */
[----:B------:R-:W-:Y:S05]  /*0730*/  @P0 BRA `(.L_x_19560) ;  /* 0x0000000000300947 */ /* 0x000fea0003800000 */
[----:B0-----:R-:W0:Y:S01]  /*0740*/  LDC.64 R2, c[0x0][0x398] ;  /* 0x0000e600ff027b82 */ /* 0x001e220000000a00 */
[----:B------:R-:W-:Y:S02]  /*0750*/  IMAD.IADD R5, R25, 0x1, R22 ;  /* 0x0000000119057824 */ /* 0x000fe400078e0216 */
[----:B------:R-:W-:Y:S02]  /*0760*/  VIADD R22, R22, 0x80 ;  /* 0x0000008016167836 */ /* 0x000fe40000000000 */
[----:B0-----:R-:W-:-:S05]  /*0770*/  IMAD.WIDE.U32 R2, R5, 0x8, R2 ;  /* 0x0000000805027825 */ /* 0x001fca00078e0002 */
[----:B------:R1:W-:Y:S02]  /*0780*/  STG.E.64 desc[UR4][R2.64], R6 ;  /* 0x0000000602007986 */ /* 0x0003e4000c101b04 */
.L_x_19559:
[----:B------:R-:W-:-:S13]  /*0790*/  ISETP.GE.U32.AND P0, PT, R22, R0, PT ;  /* 0x000000001600720c */ /* 0x000fda0003f06070 */
[----:B------:R-:W-:Y:S05]  /*07a0*/  @P0 BRA `(.L_x_19561) ;  /* 0x0000000000300947 */ /* 0x000fea0003800000 */
[----:B01----:R-:W0:Y:S01]  /*07b0*/  LDC.64 R2, c[0x0][0x398] ;  /* 0x0000e600ff027b82 */ /* 0x003e220000000a00 */
[----:B------:R-:W-:Y:S02]  /*07c0*/  IMAD.IADD R5, R25, 0x1, R22 ;  /* 0x0000000119057824 */ /* 0x000fe400078e0216 */
[----:B------:R-:W-:Y:S02]  /*07d0*/  VIADD R22, R22, 0x80 ;  /* 0x0000008016167836 */ /* 0x000fe40000000000 */
[----:B0-----:R-:W-:-:S05]  /*07e0*/  IMAD.WIDE.U32 R2, R5, 0x8, R2 ;  /* 0x0000000805027825 */ /* 0x001fca00078e0002 */
[----:B------:R1:W-:Y:S02]  /*07f0*/  STG.E.64 desc[UR4][R2.64], R12 ;  /* 0x0000000c02007986 */ /* 0x0003e4000c101b04 */
.L_x_19560:
[----:B------:R-:W-:-:S13]  /*0800*/  ISETP.GE.U32.AND P0, PT, R22, R0, PT ;  /* 0x000000001600720c */ /* 0x000fda0003f06070 */
[----:B------:R-:W-:Y:S05]  /*0810*/  @P0 BRA `(.L_x_19562) ;  /* 0x0000000000340947 */ /* 0x000fea0003800000 */
[----:B01----:R-:W0:Y:S01]  /*0820*/  LDC.64 R2, c[0x0][0x398] ;  /* 0x0000e600ff027b82 */ /* 0x003e220000000a00 */
[----:B------:R-:W-:Y:S02]  /*0830*/  IMAD.IADD R5, R25, 0x1, R22 ;  /* 0x0000000119057824 */ /* 0x000fe400078e0216 */
[----:B------:R-:W-:Y:S02]  /*0840*/  VIADD R22, R22, 0x80 ;  /* 0x0000008016167836 */ /* 0x000fe40000000000 */
[----:B0-----:R-:W-:-:S05]  /*0850*/  IMAD.WIDE.U32 R2, R5, 0x8, R2 ;  /* 0x0000000805027825 */ /* 0x001fca00078e0002 */
[----:B------:R2:W-:Y:S02]  /*0860*/  STG.E.64 desc[UR4][R2.64], R14 ;  /* 0x0000000e02007986 */ /* 0x0005e4000c101b04 */
.L_x_19561:
        /* <DEDUP_REMOVED lines=8> */
.L_x_19562:
[----:B------:R-:W-:Y:S05]  /*08f0*/  BSYNC.RELIABLE B1 ;  /* 0x0000000000017941 */ /* 0x000fea0003800100 */
.L_x_19557:
[----:B------:R-:W-:-:S13]  /*0900*/  ISETP.GE.U32.AND P0, PT, R22, R0, PT ;  /* 0x000000001600720c */ /* 0x000fda0003f06070 */
[----:B012---:R-:W0:Y:S01]  /*0910*/  @!P0 LDC.64 R2, c[0x0][0x398] ;  /* 0x0000e600ff028b82 */ /* 0x007e220000000a00 */
[----:B------:R-:W-:Y:S02]  /*0920*/  @!P0 IMAD.IADD R5, R25, 0x1, R22 ;  /* 0x0000000119058824 */ /* 0x000fe400078e0216 */
[----:B------:R-:W-:Y:S02]  /*0930*/  @!P0 VIADD R22, R22, 0x80 ;  /* 0x0000008016168836 */ /* 0x000fe40000000000 */
[----:B0-----:R-:W-:-:S05]  /*0940*/  @!P0 IMAD.WIDE.U32 R2, R5, 0x8, R2 ;  /* 0x0000000805028825 */ /* 0x001fca00078e0002 */
[----:B------:R3:W-:Y:S02]  /*0950*/  @!P0 STG.E.64 desc[UR4][R2.64], R16 ;  /* 0x0000001002008986 */ /* 0x0007e4000c101b04 */
.L_x_19563:
[----:B------:R-:W-:Y:S05]  /*0960*/  BSYNC.RECONVERGENT B0 ;  /* 0x0000000000007941 */ /* 0x000fea0003800200 */
.L_x_19556:
        /* <DEDUP_REMOVED lines=8> */
.L_x_19555:
[----:B------:R-:W0:Y:S01]  /*09f0*/  S2R R21, SR_TID.X ;  /* 0x0000000000157919 */ /* 0x000e220000002100 */
[----:B------:R-:W1:Y:S01]  /*0a00*/  LDC.64 R2, c[0x0][0x3a0] ;  /* 0x0000e800ff027b82 */ /* 0x000e620000000a00 */
[----:B------:R-:W2:Y:S07]  /*0a10*/  LDCU.64 UR6, c[0x0][0x390] ;  /* 0x00007200ff0677ac */ /* 0x000eae0008000a00 */
[----:B------:R-:W3:Y:S01]  /*0a20*/  LDC.64 R22, c[0x0][0x398] ;  /* 0x0000e600ff167b82 */ /* 0x000ee20000000a00 */
[----:B-1----:R-:W-:-:S04]  /*0a30*/  IMAD.WIDE.U32 R2, R25, 0x8, R2 ;  /* 0x0000000819027825 */ /* 0x002fc800078e0002 */
[----:B0-----:R-:W-:-:S05]  /*0a40*/  IMAD.WIDE.U32 R2, R21, 0x20, R2 ;  /* 0x0000002015027825 */ /* 0x001fca00078e0002 */
[----:B------:R-:W2:Y:S04]  /*0a50*/  LDG.E.ENL2.256 R12, R16, desc[UR4][R2.64] ;  /* 0xfe0000040210797e */ /* 0x000ea8000812190c */
[----:B------:R-:W4:Y:S01]  /*0a60*/  LDG.E.ENL2.256 R4, R8, desc[UR4][R2.64+0x1000] ;  /* 0xfe0080040208797e */ /* 0x000f220008121904 */
[----:B---3--:R-:W-:-:S04]  /*0a70*/  IMAD.WIDE.U32 R22, R25, 0x8, R22 ;  /* 0x0000000819167825 */ /* 0x008fc800078e0016 */
[----:B------:R-:W-:Y:S01]  /*0a80*/  IMAD.WIDE.U32 R22, R21, 0x20, R22 ;  /* 0x0000002015167825 */ /* 0x000fe200078e0016 */
[----:B--2---:R-:W-:Y:S02]  /*0a90*/  ISETP.LT.U32.AND P0, PT, R16, UR6, PT ;  /* 0x0000000610007c0c */ /* 0x004fe4000bf01070 */
[----:B------:R-:W-:Y:S02]  /*0aa0*/  ISETP.LT.U32.AND P2, PT, R12, UR6, PT ;  /* 0x000000060c007c0c */ /* 0x000fe4000bf41070 */
[C---:B------:R-:W-:Y:S02]  /*0ab0*/  ISETP.LT.AND.EX P0, PT, R17.reuse, UR7, PT, P0 ;  /* 0x0000000711007c0c */ /* 0x040fe4000bf01300 */
[----:B------:R-:W-:Y:S02]  /*0ac0*/  ISETP.LT.U32.AND P1, PT, R18, UR6, PT ;  /* 0x0000000612007c0c */ /* 0x000fe4000bf21070 */
[----:B------:R-:W-:Y:S02]  /*0ad0*/  SEL R16, R16, UR6, P0 ;  /* 0x0000000610107c07 */ /* 0x000fe40008000000 */
[----:B------:R-:W-:-:S02]  /*0ae0*/  SEL R17, R17, UR7, P0 ;  /* 0x0000000711117c07 */ /* 0x000fc40008000000 */
[----:B------:R-:W-:Y:S02]  /*0af0*/  ISETP.LT.AND.EX P0, PT, R13, UR7, PT, P2 ;  /* 0x000000070d007c0c */ /* 0x000fe4000bf01320 */
[----:B------:R-:W-:Y:S02]  /*0b00*/  ISETP.LT.AND.EX P1, PT, R19, UR7, PT, P1 ;  /* 0x0000000713007c0c */ /* 0x000fe4000bf21310 */
[----:B------:R-:W-:Y:S02]  /*0b10*/  SEL R0, R12, UR6, P0 ;  /* 0x000000060c007c07 */ /* 0x000fe40008000000 */
[----:B------:R-:W-:Y:S02]  /*0b20*/  SEL R13, R13, UR7, P0 ;  /* 0x000000070d0d7c07 */ /* 0x000fe40008000000 */
[----:B----4-:R-:W-:Y:S02]  /*0b30*/  ISETP.LT.U32.AND P0, PT, R8, UR6, PT ;  /* 0x0000000608007c0c */ /* 0x010fe4000bf01070 */
        /* <DEDUP_REMOVED lines=11> */
[----:B------:R-:W-:Y:S02]  /*0bf0*/  ISETP.LT.AND.EX P2, PT, R7, UR7, PT, P3 ;  /* 0x0000000707007c0c */ /* 0x000fe4000bf41330 */
[----:B------:R-:W-:Y:S01]  /*0c00*/  SEL R19, R15, UR7, P1 ;  /* 0x000000070f137c07 */ /* 0x000fe20008800000 */
[----:B------:R-:W-:Y:S01]  /*0c10*/  IMAD.MOV.U32 R18, RZ, RZ, R12 ;  /* 0x000000ffff127224 */ /* 0x000fe200078e000c */
[----:B------:R-:W-:-:S02]  /*0c20*/  ISETP.LT.U32.AND P1, PT, R10, UR6, PT ;  /* 0x000000060a007c0c */ /* 0x000fc4000bf21070 */
        /* <DEDUP_REMOVED lines=8> */
[----:B------:R-:W-:Y:S01]  /*0cb0*/  ISETP.LT.AND.EX P1, PT, R11, UR7, PT, P1 ;  /* 0x000000070b007c0c */ /* 0x000fe2000bf21310 */
[----:B------:R-:W-:Y:S02]  /*0cc0*/  IMAD.MOV.U32 R16, RZ, RZ, R0 ;  /* 0x000000ffff107224 */ /* 0x000fe400078e0000 */
[----:B------:R-:W-:Y:S01]  /*0cd0*/  IMAD.MOV.U32 R17, RZ, RZ, R13 ;  /* 0x000000ffff117224 */ /* 0x000fe200078e000d */
[----:B------:R-:W-:-:S02]  /*0ce0*/  SEL R10, R10, UR6, P1 ;  /* 0x000000060a0a7c07 */ /* 0x000fc40008800000 */
[----:B------:R-:W-:Y:S02]  /*0cf0*/  SEL R11, R11, UR7, P1 ;  /* 0x000000070b0b7c07 */ /* 0x000fe40008800000 */
[----:B------:R0:W-:Y:S02]  /*0d00*/  STG.E.ENL2.256 desc[UR4][R22.64], R4, R16 ;  /* 0xf80000041610797f */ /* 0x0001e4000f121804 */
[----:B0-----:R-:W-:Y:S02]  /*0d10*/  IMAD.MOV.U32 R4, RZ, RZ, R14 ;  /* 0x000000ffff047224 */ /* 0x001fe400078e000e */
[----:B------:R-:W-:Y:S02]  /*0d20*/  IMAD.MOV.U32 R5, RZ, RZ, R15 ;  /* 0x000000ffff057224 */ /* 0x000fe400078e000f */
[----:B------:R-:W-:Y:S02]  /*0d30*/  IMAD.MOV.U32 R6, RZ, RZ, R20 ;  /* 0x000000ffff067224 */ /* 0x000fe400078e0014 */
[----:B------:R-:W-:-:S05]  /*0d40*/  IMAD.MOV.U32 R7, RZ, RZ, R21 ;  /* 0x000000ffff077224 */ /* 0x000fca00078e0015 */
[----:B------:R-:W-:Y:S01]  /*0d50*/  STG.E.ENL2.256 desc[UR4][R22.64+0x1000], R8, R4 ;  /* 0xf80080081604797f */ /* 0x000fe2000f121804 */
[----:B------:R-:W-:Y:S05]  /*0d60*/  EXIT ;  /* 0x000000000000794d */ /* 0x000fea0003800000 */
.L_x_19564:
        /* <DEDUP_REMOVED lines=9> */
.L_x_41049:


//--------------------- .text._ZN2at6native29vectorized_elementwise_kernelILi8ENS0_13AUnaryFunctorIlllZZZNS0_19minimum_kernel_cudaERNS_18TensorIteratorBaseEENKUlvE_clEvENKUlvE2_clEvEUlllE_EESt5arrayIPcLm2EEEEviT0_T1_ --------------------------
	.section	.text._ZN2at6native29vectorized_elementwise_kernelILi8ENS0_13AUnaryFunctorIlllZZZNS0_19minimum_kernel_cudaERNS_18TensorIteratorBaseEENKUlvE_clEvENKUlvE2_clEvEUlllE_EESt5arrayIPcLm2EEEEviT0_T1_,"ax",@progbits
	.align	128
        .global         _ZN2at6native29vectorized_elementwise_kernelILi8ENS0_13AUnaryFunctorIlllZZZNS0_19minimum_kernel_cudaERNS_18TensorIteratorBaseEENKUlvE_clEvENKUlvE2_clEvEUlllE_EESt5arrayIPcLm2EEEEviT0_T1_
        .type           _ZN2at6native29vectorized_elementwise_kernelILi8ENS0_13AUnaryFunctorIlllZZZNS0_19minimum_kernel_cudaERNS_18TensorIteratorBaseEENKUlvE_clEvENKUlvE2_clEvEUlllE_EESt5arrayIPcLm2EEEEviT0_T1_,@function
        .size           _ZN2at6native29vectorized_elementwise_kernelILi8ENS0_13AUnaryFunctorIlllZZZNS0_19minimum_kernel_cudaERNS_18TensorIteratorBaseEENKUlvE_clEvENKUlvE2_clEvEUlllE_EESt5arrayIPcLm2EEEEviT0_T1_,(.L_x_41050 - _ZN2at6native29vectorized_elementwise_kernelILi8ENS0_13AUnaryFunctorIlllZZZNS0_19minimum_kernel_cudaERNS_18TensorIteratorBaseEENKUlvE_clEvENKUlvE2_clEvEUlllE_EESt5arrayIPcLm2EEEEviT0_T1_)
        .other          _ZN2at6native29vectorized_elementwise_kernelILi8ENS0_13AUnaryFunctorIlllZZZNS0_19minimum_kernel_cudaERNS_18TensorIteratorBaseEENKUlvE_clEvENKUlvE2_clEvEUlllE_EESt5arrayIPcLm2EEEEviT0_T1_,@"STO_CUDA_ENTRY STV_DEFAULT"
_ZN2at6native29vectorized_elementwise_kernelILi8ENS0_13AUnaryFunctorIlllZZZNS0_19minimum_kernel_cudaERNS_18TensorIteratorBaseEENKUlvE_clEvENKUlvE2_clEvEUlllE_EESt5arrayIPcLm2EEEEviT0_T1_:
.text._ZN2at6native29vectorized_elementwise_kernelILi8ENS0_13AUnaryFunctorIlllZZZNS0_19minimum_kernel_cudaERNS_18TensorIteratorBaseEENKUlvE_clEvENKUlvE2_clEvEUlllE_EESt5arrayIPcLm2EEEEviT0_T1_:
[----:B------:R-:W-:Y:S01]  /*0000*/  LDC R1, c[0x0][0x37c] ;  /* 0x0000df00ff017b82 */ /* 0x000fe20000000800 */
[----:B------:R-:W-:Y:S05]  /*0010*/  EXIT ;  /* 0x000000000000794d */ /* 0x000fea0003800000 */
.L_x_19565:
        /* <DEDUP_REMOVED lines=14> */
.L_x_41050:


//--------------------- .text._ZN2at6native18elementwise_kernelILi128ELi4EZNS0_15gpu_kernel_implINS0_13BinaryFunctorIlllZZZNS0_19minimum_kernel_cudaERNS_18TensorIteratorBaseEENKUlvE_clEvENKUlvE2_clEvEUlllE_EEEEvS5_RKT_EUliE_EEviT1_ --------------------------
	.section	.text._ZN2at6native18elementwise_kernelILi128ELi4EZNS0_15gpu_kernel_implINS0_13BinaryFunctorIlllZZZNS0_19minimum_kernel_cudaERNS_18TensorIteratorBaseEENKUlvE_clEvENKUlvE2_clEvEUlllE_EEEEvS5_RKT_EUliE_EEviT1_,"ax",@progbits
	.align	128
        .global         _ZN2at6native18elementwise_kernelILi128ELi4EZNS0_15gpu_kernel_implINS0_13BinaryFunctorIlllZZZNS0_19minimum_kernel_cudaERNS_18TensorIteratorBaseEENKUlvE_clEvENKUlvE2_clEvEUlllE_EEEEvS5_RKT_EUliE_EEviT1_
        .type           _ZN2at6native18elementwise_kernelILi128ELi4EZNS0_15gpu_kernel_implINS0_13BinaryFunctorIlllZZZNS0_19minimum_kernel_cudaERNS_18TensorIteratorBaseEENKUlvE_clEvENKUlvE2_clEvEUlllE_EEEEvS5_RKT_EUliE_EEviT1_,@function
        .size           _ZN2at6native18elementwise_kernelILi128ELi4EZNS0_15gpu_kernel_implINS0_13BinaryFunctorIlllZZZNS0_19minimum_kernel_cudaERNS_18TensorIteratorBaseEENKUlvE_clEvENKUlvE2_clEvEUlllE_EEEEvS5_RKT_EUliE_EEviT1_,(.L_x_41051 - _ZN2at6native18elementwise_kernelILi128ELi4EZNS0_15gpu_kernel_implINS0_13BinaryFunctorIlllZZZNS0_19minimum_kernel_cudaERNS_18TensorIteratorBaseEENKUlvE_clEvENKUlvE2_clEvEUlllE_EEEEvS5_RKT_EUliE_EEviT1_)
        .other          _ZN2at6native18elementwise_kernelILi128ELi4EZNS0_15gpu_kernel_implINS0_13BinaryFunctorIlllZZZNS0_19minimum_kernel_cudaERNS_18TensorIteratorBaseEENKUlvE_clEvENKUlvE2_clEvEUlllE_EEEEvS5_RKT_EUliE_EEviT1_,@"STO_CUDA_ENTRY STV_DEFAULT"
_ZN2at6native18elementwise_kernelILi128ELi4EZNS0_15gpu_kernel_implINS0_13BinaryFunctorIlllZZZNS0_19minimum_kernel_cudaERNS_18TensorIteratorBaseEENKUlvE_clEvENKUlvE2_clEvEUlllE_EEEEvS5_RKT_EUliE_EEviT1_:
.text._ZN2at6native18elementwise_kernelILi128ELi4EZNS0_15gpu_kernel_implINS0_13BinaryFunctorIlllZZZNS0_19minimum_kernel_cudaERNS_18TensorIteratorBaseEENKUlvE_clEvENKUlvE2_clEvEUlllE_EEEEvS5_RKT_EUliE_EEviT1_:
        /* <DEDUP_REMOVED lines=371> */
.L_x_19568:
        /* <DEDUP_REMOVED lines=17> */
.L_x_19572:
[----:B------:R4:W5:Y:S01]  /*1840*/  LDG.E.U8 R16, desc[UR36][R2.64] ;  /* 0x0000002402107981 */ /* 0x000962000c1e1100 */
[----:B------:R-:W-:Y:S01]  /*1850*/  IMAD.MOV.U32 R17, RZ, RZ, RZ ;  /* 0x000000ffff117224 */ /* 0x000fe200078e00ff */
[----:B------:R-:W-:Y:S06]  /*1860*/  BRA `(.L_x_19574) ;  /* 0x0000000c00407947 */ /* 0x000fec0003800000 */
.L_x_19571:
        /* <DEDUP_REMOVED lines=8> */
.L_x_19576:
[----:B------:R-:W2:Y:S02]  /*18f0*/  LDG.E R16, desc[UR36][R2.64] ;  /* 0x0000002402107981 */ /* 0x000ea4000c1e1900 */
[----:B--2---:R-:W-:Y:S01]  /*1900*/  SHF.R.S32.HI R17, RZ, 0x1f, R16 ;  /* 0x0000001fff117819 */ /* 0x004fe20000011410 */
[----:B------:R-:W-:Y:S06]  /*1910*/  BRA `(.L_x_19574) ;  /* 0x0000000c00147947 */ /* 0x000fec0003800000 */
.L_x_19575:
[----:B------:R-:W2:Y:S02]  /*1920*/  LDG.E.S16 R16, desc[UR36][R2.64] ;  /* 0x0000002402107981 */ /* 0x000ea4000c1e1700 */
[----:B--2---:R-:W-:Y:S01]  /*1930*/  SHF.R.S32.HI R17, RZ, 0x1f, R16 ;  /* 0x0000001fff117819 */ /* 0x004fe20000011410 */
[----:B------:R-:W-:Y:S06]  /*1940*/  BRA `(.L_x_19574) ;  /* 0x0000000c00087947 */ /* 0x000fec0003800000 */
.L_x_19570:
        /* <DEDUP_REMOVED lines=9> */
.L_x_19578:
[----:B------:R-:W2:Y:S02]  /*19e0*/  LDG.E.U16 R2, desc[UR36][R2.64] ;  /* 0x0000002402027981 */ /* 0x000ea4000c1e1500 */
[----:B--2---:R-:W-:-:S06]  /*19f0*/  HADD2.F32 R16, -RZ, R2.H0_H0 ;  /* 0x20000002ff107230 */ /* 0x004fcc0000004100 */
[----:B------:R-:W3:Y:S02]  /*1a00*/  F2I.S64.TRUNC R16, R16 ;  /* 0x0000001000107311 */ /* 0x000ee4000020d900 */
[----:B---3--:R-:W-:Y:S05]  /*1a10*/  BRA `(.L_x_19574) ;  /* 0x0000000800d47947 */ /* 0x008fea0003800000 */
.L_x_19577:
        /* <DEDUP_REMOVED lines=9> */
.L_x_19580:
[----:B------:R-:W2:Y:S02]  /*1ab0*/  LDG.E.U16 R2, desc[UR36][R2.64] ;  /* 0x0000002402027981 */ /* 0x000ea4000c1e1500 */
[----:B--2---:R-:W-:-:S06]  /*1ac0*/  HADD2.F32 R16, -RZ, R2.H0_H0 ;  /* 0x20000002ff107230 */ /* 0x004fcc0000004100 */
[----:B------:R-:W3:Y:S02]  /*1ad0*/  F2I.S64.TRUNC R16, R16 ;  /* 0x0000001000107311 */ /* 0x000ee4000020d900 */
[----:B---3--:R-:W-:Y:S05]  /*1ae0*/  BRA `(.L_x_19574) ;  /* 0x0000000800a07947 */ /* 0x008fea0003800000 */
.L_x_19579:
[----:B------:R-:W2:Y:S02]  /*1af0*/  LDG.E.64 R2, desc[UR36][R2.64] ;  /* 0x0000002402027981 */ /* 0x000ea4000c1e1b00 */
[----:B--2---:R3:W4:Y:S02]  /*1b00*/  F2I.S64.F64.TRUNC R16, R2 ;  /* 0x0000000200107311 */ /* 0x004724000030d900 */
[----:B---34-:R-:W-:Y:S05]  /*1b10*/  BRA `(.L_x_19574) ;  /* 0x0000000800947947 */ /* 0x018fea0003800000 */
.L_x_19569:
        /* <DEDUP_REMOVED lines=13> */
.L_x_19583:
[----:B------:R-:W2:Y:S02]  /*1bf0*/  LDG.E.64 R2, desc[UR36][R2.64] ;  /* 0x0000002402027981 */ /* 0x000ea4000c1e1b00 */
[----:B--2---:R3:W4:Y:S02]  /*1c00*/  F2I.S64.F64.TRUNC R16, R2 ;  /* 0x0000000200107311 */ /* 0x004724000030d900 */
[----:B---34-:R-:W-:Y:S05]  /*1c10*/  BRA `(.L_x_19574) ;  /* 0x0000000800547947 */ /* 0x018fea0003800000 */
.L_x_19582:
        /* <DEDUP_REMOVED lines=26> */
.L_x_19585:
        /* <DEDUP_REMOVED lines=11> */
[----:B------:R3:W4:Y:S02]  /*1e70*/  F2I.S64.TRUNC R16, R0 ;  /* 0x0000000000107311 */ /* 0x000724000020d900 */
[----:B---34-:R-:W-:Y:S05]  /*1e80*/  BRA `(.L_x_19574) ;  /* 0x0000000400b87947 */ /* 0x018fea0003800000 */
.L_x_19584:
[----:B------:R-:W2:Y:S02]  /*1e90*/  LDG.E.U16 R16, desc[UR36][R2.64] ;  /* 0x0000002402107981 */ /* 0x000ea4000c1e1500 */
[----:B--2---:R-:W-:-:S06]  /*1ea0*/  IMAD.U32 R16, R16, 0x10000, RZ ;  /* 0x0001000010107824 */ /* 0x004fcc00078e00ff */
[----:B------:R-:W3:Y:S02]  /*1eb0*/  F2I.S64.TRUNC R16, R16 ;  /* 0x0000001000107311 */ /* 0x000ee4000020d900 */
[----:B---3--:R-:W-:Y:S05]  /*1ec0*/  BRA `(.L_x_19574) ;  /* 0x0000000400a87947 */ /* 0x008fea0003800000 */
.L_x_19581:
        /* <DEDUP_REMOVED lines=11> */
.L_x_19588:
        /* <DEDUP_REMOVED lines=21> */
.L_x_19592:
[----:B------:R-:W-:Y:S05]  /*20d0*/  BSYNC.RECONVERGENT B1 ;  /* 0x0000000000017941 */ /* 0x000fea0003800200 */
.L_x_19591:
[----:B------:R-:W-:Y:S02]  /*20e0*/  SHF.L.U32 R0, R0, 0x14, RZ ;  /* 0x0000001400007819 */ /* 0x000fe400000006ff */
[----:B------:R-:W-:-:S04]  /*20f0*/  LEA R2, R2, 0x3b800000, 0x17 ;  /* 0x3b80000002027811 */ /* 0x000fc800078eb8ff */
[----:B------:R-:W-:-:S07]  /*2100*/  LOP3.LUT R16, R2, R0, R7, 0xfe, !PT ;  /* 0x0000000002107212 */ /* 0x000fce00078efe07 */
.L_x_19590:
[----:B------:R-:W-:Y:S05]  /*2110*/  BSYNC.RECONVERGENT B0 ;  /* 0x0000000000007941 */ /* 0x000fea0003800200 */
.L_x_19589:
[----:B------:R-:W1:Y:S02]  /*2120*/  F2I.S64.TRUNC R16, R16 ;  /* 0x0000001000107311 */ /* 0x000e64000020d900 */
[----:B-1----:R-:W-:Y:S05]  /*2130*/  BRA `(.L_x_19574) ;  /* 0x00000004000c7947 */ /* 0x002fea0003800000 */
.L_x_19587:
        /* <DEDUP_REMOVED lines=21> */
.L_x_19596:
[----:B------:R-:W-:Y:S05]  /*2290*/  BSYNC.RECONVERGENT B1 ;  /* 0x0000000000017941 */ /* 0x000fea0003800200 */
.L_x_19595:
[----:B------:R-:W-:Y:S01]  /*22a0*/  IMAD.SHL.U32 R0, R0, 0x200000, RZ ;  /* 0x0020000000007824 */ /* 0x000fe200078e00ff */
[----:B------:R-:W-:-:S04]  /*22b0*/  LEA R2, R2, 0x37800000, 0x17 ;  /* 0x3780000002027811 */ /* 0x000fc800078eb8ff */
[----:B------:R-:W-:-:S07]  /*22c0*/  LOP3.LUT R16, R2, R0, R7, 0xfe, !PT ;  /* 0x0000000002107212 */ /* 0x000fce00078efe07 */
.L_x_19594:
[----:B------:R-:W-:Y:S05]  /*22d0*/  BSYNC.RECONVERGENT B0 ;  /* 0x0000000000007941 */ /* 0x000fea0003800200 */
.L_x_19593:
[----:B------:R-:W1:Y:S02]  /*22e0*/  F2I.S64.TRUNC R16, R16 ;  /* 0x0000001000107311 */ /* 0x000e64000020d900 */
[----:B-1----:R-:W-:Y:S05]  /*22f0*/  BRA `(.L_x_19574) ;  /* 0x00000000009c7947 */ /* 0x002fea0003800000 */
.L_x_19586:
[----:B------:R-:W-:-:S09]  /*2300*/  UISETP.NE.AND UP0, UPT, UR4, 0x1c, UPT ;  /* 0x0000001c0400788c */ /* 0x000fd2000bf05270 */
[----:B------:R-:W-:Y:S05]  /*2310*/  BRA.U !UP0, `(.L_x_19597) ;  /* 0x00000001088c7547 */ /* 0x000fea000b800000 */
[----:B------:R-:W-:-:S09]  /*2320*/  UISETP.NE.AND UP0, UPT, UR4, 0x1d, UPT ;  /* 0x0000001d0400788c */ /* 0x000fd2000bf05270 */
[----:B------:R-:W-:Y:S05]  /*2330*/  BRA.U !UP0, `(.L_x_19598) ;  /* 0x00000001087c7547 */ /* 0x000fea000b800000 */
[----:B------:R-:W-:-:S09]  /*2340*/  UISETP.NE.AND UP0, UPT, UR4, 0x2c, UPT ;  /* 0x0000002c0400788c */ /* 0x000fd2000bf05270 */
[----:B------:R-:W-:Y:S05]  /*2350*/  BRA.U !UP0, `(.L_x_19599) ;  /* 0x0000000108487547 */ /* 0x000fea000b800000 */
.L_x_19573:
        /* <DEDUP_REMOVED lines=16> */
.L_x_19600:
[----:B------:R-:W-:Y:S01]  /*2460*/  CS2R R16, SRZ ;  /* 0x0000000000107805 */ /* 0x000fe2000001ff00 */
[----:B------:R-:W-:Y:S06]  /*2470*/  BRA `(.L_x_19574) ;  /* 0x00000000003c7947 */ /* 0x000fec0003800000 */
.L_x_19599:
        /* <DEDUP_REMOVED lines=8> */
.L_x_19602:
[----:B------:R-:W-:Y:S05]  /*2500*/  BSYNC.RECONVERGENT B0 ;  /* 0x0000000000007941 */ /* 0x000fea0003800200 */
.L_x_19601:
[----:B------:R-:W2:Y:S02]  /*2510*/  F2I.S64.TRUNC R16, R16 ;  /* 0x0000001000107311 */ /* 0x000ea4000020d900 */
[----:B--2---:R-:W-:Y:S05]  /*2520*/  BRA `(.L_x_19574) ;  /* 0x0000000000107947 */ /* 0x004fea0003800000 */
.L_x_19598:
[----:B------:R2:W5:Y:S01]  /*2530*/  LDG.E.64 R16, desc[UR36][R2.64] ;  /* 0x0000002402107981 */ /* 0x000562000c1e1b00 */
[----:B------:R-:W-:Y:S05]  /*2540*/  BRA `(.L_x_19574) ;  /* 0x0000000000087947 */ /* 0x000fea0003800000 */
.L_x_19597:
[----:B------:R1:W5:Y:S01]  /*2550*/  LDG.E R16, desc[UR36][R2.64] ;  /* 0x0000002402107981 */ /* 0x000362000c1e1900 */
[----:B------:R-:W-:-:S07]  /*2560*/  IMAD.MOV.U32 R17, RZ, RZ, RZ ;  /* 0x000000ffff117224 */ /* 0x000fce00078e00ff */
.L_x_19574:
        /* <DEDUP_REMOVED lines=17> */
.L_x_19606:
[----:B------:R0:W5:Y:S01]  /*2680*/  LDG.E.U8 R4, desc[UR36][R22.64] ;  /* 0x0000002416047981 */ /* 0x000162000c1e1100 */
[----:B------:R-:W-:Y:S01]  /*2690*/  HFMA2 R5, -RZ, RZ, 0, 0 ;  /* 0x00000000ff057431 */ /* 0x000fe200000001ff */
[----:B------:R-:W-:Y:S06]  /*26a0*/  BRA `(.L_x_19608) ;  /* 0x0000000c00407947 */ /* 0x000fec0003800000 */
.L_x_19605:
        /* <DEDUP_REMOVED lines=8> */
.L_x_19610:
[----:B------:R-:W2:Y:S02]  /*2730*/  LDG.E R4, desc[UR36][R22.64] ;  /* 0x0000002416047981 */ /* 0x000ea4000c1e1900 */
[----:B--2---:R-:W-:Y:S01]  /*2740*/  SHF.R.S32.HI R5, RZ, 0x1f, R4 ;  /* 0x0000001fff057819 */ /* 0x004fe20000011404 */
[----:B------:R-:W-:Y:S06]  /*2750*/  BRA `(.L_x_19608) ;  /* 0x0000000c00147947 */ /* 0x000fec0003800000 */
.L_x_19609:
[----:B------:R-:W2:Y:S02]  /*2760*/  LDG.E.S16 R4, desc[UR36][R22.64] ;  /* 0x0000002416047981 */ /* 0x000ea4000c1e1700 */
[----:B--2---:R-:W-:Y:S01]  /*2770*/  SHF.R.S32.HI R5, RZ, 0x1f, R4 ;  /* 0x0000001fff057819 */ /* 0x004fe20000011404 */
[----:B------:R-:W-:Y:S06]  /*2780*/  BRA `(.L_x_19608) ;  /* 0x0000000c00087947 */ /* 0x000fec0003800000 */
.L_x_19604:
[----:B------:R-:W-:-:S09]  /*2790*/  UISETP.GT.AND UP0, UPT, UR4, 0x6, UPT ;  /* 0x000000060400788c */ /* 0x000fd2000bf04270 */
[----:B------:R-:W-:Y:S05]  /*27a0*/  BRA.U UP0, `(.L_x_19611) ;  /* 0x00000001002c7547 */ /* 0x000fea000b800000 */
[----:B------:R-:W-:-:S09]  /*27b0*/  UISETP.NE.AND UP0, UPT, UR4, 0x5, UPT ;  /* 0x000000050400788c */ /* 0x000fd2000bf05270 */
[----:B------:R-:W-:Y:S05]  /*27c0*/  BRA.U !UP0, `(.L_x_19612) ;  /* 0x0000000108147547 */ /* 0x000fea000b800000 */
[----:B------:R-:W-:-:S09]  /*27d0*/  UISETP.NE.AND UP0, UPT, UR4, 0x6, UPT ;  /* 0x000000060400788c */ /* 0x000fd2000bf05270 */
[----:B------:R-:W-:Y:S05]  /*27e0*/  BRA.U UP0, `(.L_x_19607) ;  /* 0x00000009006c7547 */ /* 0x000fea000b800000 */
[----:B------:R-:W2:Y:S02]  /*27f0*/  LDG.E R4, desc[UR36][R22.64] ;  /* 0x0000002416047981 */ /* 0x000ea4000c1e1900 */
[----:B--2---:R-:W0:Y:S02]  /*2800*/  F2I.S64.TRUNC R4, R4 ;  /* 0x0000000400047311 */ /* 0x004e24000020d900 */
[----:B0-----:R-:W-:Y:S05]  /*2810*/  BRA `(.L_x_19608) ;  /* 0x0000000800e47947 */ /* 0x001fea0003800000 */
.L_x_19612:
[----:B------:R-:W2:Y:S02]  /*2820*/  LDG.E.U16 R22, desc[UR36][R22.64] ;  /* 0x0000002416167981 */ /* 0x000ea4000c1e1500 */
[----:B--2---:R-:W-:-:S06]  /*2830*/  HADD2.F32 R4, -RZ, R22.H0_H0 ;  /* 0x20000016ff047230 */ /* 0x004fcc0000004100 */
[----:B------:R-:W0:Y:S02]  /*2840*/  F2I.S64.TRUNC R4, R4 ;  /* 0x0000000400047311 */ /* 0x000e24000020d900 */
[----:B0-----:R-:W-:Y:S05]  /*2850*/  BRA `(.L_x_19608) ;  /* 0x0000000800d47947 */ /* 0x001fea0003800000 */
.L_x_19611:
[----:B------:R-:W-:-:S09]  /*2860*/  UISETP.NE.AND UP0, UPT, UR4, 0x7, UPT ;  /* 0x000000070400788c */ /* 0x000fd2000bf05270 */
[----:B------:R-:W-:Y:S05]  /*2870*/  BRA.U !UP0, `(.L_x_19613) ;  /* 0x00000001082c7547 */ /* 0x000fea000b800000 */
[----:B------:R-:W-:-:S09]  /*2880*/  UISETP.NE.AND UP0, UPT, UR4, 0x8, UPT ;  /* 0x000000080400788c */ /* 0x000fd2000bf05270 */
[----:B------:R-:W-:Y:S05]  /*2890*/  BRA.U !UP0, `(.L_x_19614) ;  /* 0x0000000108147547 */ /* 0x000fea000b800000 */
[----:B------:R-:W-:-:S09]  /*28a0*/  UISETP.NE.AND UP0, UPT, UR4, 0x9, UPT ;  /* 0x000000090400788c */ /* 0x000fd2000bf05270 */
[----:B------:R-:W-:Y:S05]  /*28b0*/  BRA.U UP0, `(.L_x_19607) ;  /* 0x0000000900387547 */ /* 0x000fea000b800000 */
[----:B------:R-:W2:Y:S02]  /*28c0*/  LDG.E R4, desc[UR36][R22.64] ;  /* 0x0000002416047981 */ /* 0x000ea4000c1e1900 */
[----:B--2---:R-:W0:Y:S02]  /*28d0*/  F2I.S64.TRUNC R4, R4 ;  /* 0x0000000400047311 */ /* 0x004e24000020d900 */
[----:B0-----:R-:W-:Y:S05]  /*28e0*/  BRA `(.L_x_19608) ;  /* 0x0000000800b07947 */ /* 0x001fea0003800000 */
.L_x_19614:
[----:B------:R-:W2:Y:S02]  /*28f0*/  LDG.E.U16 R22, desc[UR36][R22.64] ;  /* 0x0000002416167981 */ /* 0x000ea4000c1e1500 */
[----:B--2---:R-:W-:-:S06]  /*2900*/  HADD2.F32 R4, -RZ, R22.H0_H0 ;  /* 0x20000016ff047230 */ /* 0x004fcc0000004100 */
[----:B------:R-:W0:Y:S02]  /*2910*/  F2I.S64.TRUNC R4, R4 ;  /* 0x0000000400047311 */ /* 0x000e24000020d900 */
[----:B0-----:R-:W-:Y:S05]  /*2920*/  BRA `(.L_x_19608) ;  /* 0x0000000800a07947 */ /* 0x001fea0003800000 */
.L_x_19613:
[----:B------:R-:W2:Y:S02]  /*2930*/  LDG.E.64 R4, desc[UR36][R22.64] ;  /* 0x0000002416047981 */ /* 0x000ea4000c1e1b00 */
[----:B--2---:R-:W0:Y:S02]  /*2940*/  F2I.S64.F64.TRUNC R4, R4 ;  /* 0x0000000400047311 */ /* 0x004e24000030d900 */
[----:B0-----:R-:W-:Y:S05]  /*2950*/  BRA `(.L_x_19608) ;  /* 0x0000000800947947 */ /* 0x001fea0003800000 */
.L_x_19603:
        /* <DEDUP_REMOVED lines=13> */
.L_x_19617:
[----:B------:R-:W2:Y:S02]  /*2a30*/  LDG.E.64 R4, desc[UR36][R22.64] ;  /* 0x0000002416047981 */ /* 0x000ea4000c1e1b00 */
[----:B--2---:R-:W0:Y:S02]  /*2a40*/  F2I.S64.F64.TRUNC R4, R4 ;  /* 0x0000000400047311 */ /* 0x004e24000030d900 */
[----:B0-----:R-:W-:Y:S05]  /*2a50*/  BRA `(.L_x_19608) ;  /* 0x0000000800547947 */ /* 0x001fea0003800000 */
.L_x_19616:
        /* <DEDUP_REMOVED lines=9> */
[C---:B-1-34-:R-:W-:Y:S02]  /*2af0*/  LOP3.LUT R2, R0.reuse, 0x7f000000, RZ, 0xc0, !PT ;  /* 0x7f00000000027812 */ /* 0x05afe400078ec0ff */
        /* <DEDUP_REMOVED lines=14> */
[----:B------:R0:W1:Y:S02]  /*2be0*/  F2I.S64.TRUNC R4, R3 ;  /* 0x0000000300047311 */ /* 0x000064000020d900 */
[----:B01----:R-:W-:Y:S05]  /*2bf0*/  BRA `(.L_x_19608) ;  /* 0x0000000400ec7947 */ /* 0x003fea0003800000 */
.L_x_19619:
[----:B-1234-:R-:W2:Y:S02]  /*2c00*/  LDG.E.U8 R3, desc[UR36][R22.64] ;  /* 0x0000002416037981 */ /* 0x01eea4000c1e1100 */
        /* <DEDUP_REMOVED lines=10> */
[----:B------:R0:W1:Y:S02]  /*2cb0*/  F2I.S64.TRUNC R4, R0 ;  /* 0x0000000000047311 */ /* 0x000064000020d900 */
[----:B01----:R-:W-:Y:S05]  /*2cc0*/  BRA `(.L_x_19608) ;  /* 0x0000000400b87947 */ /* 0x003fea0003800000 */
.L_x_19618:
[----:B------:R-:W2:Y:S02]  /*2cd0*/  LDG.E.U16 R4, desc[UR36][R22.64] ;  /* 0x0000002416047981 */ /* 0x000ea4000c1e1500 */
[----:B--2---:R-:W-:-:S06]  /*2ce0*/  IMAD.U32 R4, R4, 0x10000, RZ ;  /* 0x0001000004047824 */ /* 0x004fcc00078e00ff */
[----:B------:R-:W0:Y:S02]  /*2cf0*/  F2I.S64.TRUNC R4, R4 ;  /* 0x0000000400047311 */ /* 0x000e24000020d900 */
[----:B0-----:R-:W-:Y:S05]  /*2d00*/  BRA `(.L_x_19608) ;  /* 0x0000000400a87947 */ /* 0x001fea0003800000 */
.L_x_19615:
        /* <DEDUP_REMOVED lines=9> */
[----:B------:R-:W-:Y:S01]  /*2da0*/  MOV R5, RZ ;  /* 0x000000ff00057202 */ /* 0x000fe20000000f00 */
[----:B------:R-:W-:Y:S06]  /*2db0*/  BRA `(.L_x_19608) ;  /* 0x00000004007c7947 */ /* 0x000fec0003800000 */
.L_x_19622:
        /* <DEDUP_REMOVED lines=10> */
[----:B-1-34-:R-:W-:Y:S02]  /*2e60*/  LOP3.LUT P0, R2, R0, 0xf, RZ, 0xc0, !PT ;  /* 0x0000000f00027812 */ /* 0x01afe4000780c0ff */
        /* <DEDUP_REMOVED lines=10> */
.L_x_19626:
[----:B------:R-:W-:Y:S05]  /*2f10*/  BSYNC.RECONVERGENT B1 ;  /* 0x0000000000017941 */ /* 0x000fea0003800200 */
.L_x_19625:
[----:B------:R-:W-:Y:S01]  /*2f20*/  IMAD.SHL.U32 R0, R0, 0x100000, RZ ;  /* 0x0010000000007824 */ /* 0x000fe200078e00ff */
[----:B------:R-:W-:-:S04]  /*2f30*/  LEA R2, R2, 0x3b800000, 0x17 ;  /* 0x3b80000002027811 */ /* 0x000fc800078eb8ff */
[----:B------:R-:W-:-:S07]  /*2f40*/  LOP3.LUT R4, R2, R0, R7, 0xfe, !PT ;  /* 0x0000000002047212 */ /* 0x000fce00078efe07 */
.L_x_19624:
[----:B------:R-:W-:Y:S05]  /*2f50*/  BSYNC.RECONVERGENT B0 ;  /* 0x0000000000007941 */ /* 0x000fea0003800200 */
.L_x_19623:
[----:B------:R-:W0:Y:S02]  /*2f60*/  F2I.S64.TRUNC R4, R4 ;  /* 0x0000000400047311 */ /* 0x000e24000020d900 */
[----:B0-----:R-:W-:Y:S05]  /*2f70*/  BRA `(.L_x_19608) ;  /* 0x00000004000c7947 */ /* 0x001fea0003800000 */
.L_x_19621:
        /* <DEDUP_REMOVED lines=21> */
.L_x_19630:
[----:B------:R-:W-:Y:S05]  /*30d0*/  BSYNC.RECONVERGENT B1 ;  /* 0x0000000000017941 */ /* 0x000fea0003800200 */
.L_x_19629:
[----:B------:R-:W-:Y:S01]  /*30e0*/  IMAD.SHL.U32 R0, R0, 0x200000, RZ ;  /* 0x0020000000007824 */ /* 0x000fe200078e00ff */
[----:B------:R-:W-:-:S04]  /*30f0*/  LEA R2, R2, 0x37800000, 0x17 ;  /* 0x3780000002027811 */ /* 0x000fc800078eb8ff */
[----:B------:R-:W-:-:S07]  /*3100*/  LOP3.LUT R4, R2, R0, R7, 0xfe, !PT ;  /* 0x0000000002047212 */ /* 0x000fce00078efe07 */
.L_x_19628:
[----:B------:R-:W-:Y:S05]  /*3110*/  BSYNC.RECONVERGENT B0 ;  /* 0x0000000000007941 */ /* 0x000fea0003800200 */
.L_x_19627:
[----:B------:R-:W0:Y:S02]  /*3120*/  F2I.S64.TRUNC R4, R4 ;  /* 0x0000000400047311 */ /* 0x000e24000020d900 */
[----:B0-----:R-:W-:Y:S05]  /*3130*/  BRA `(.L_x_19608) ;  /* 0x00000000009c7947 */ /* 0x001fea0003800000 */
.L_x_19620:
[----:B------:R-:W-:-:S09]  /*3140*/  UISETP.NE.AND UP0, UPT, UR4, 0x1c, UPT ;  /* 0x0000001c0400788c */ /* 0x000fd2000bf05270 */
[----:B------:R-:W-:Y:S05]  /*3150*/  BRA.U !UP0, `(.L_x_19631) ;  /* 0x00000001088c7547 */ /* 0x000fea000b800000 */
[----:B------:R-:W-:-:S09]  /*3160*/  UISETP.NE.AND UP0, UPT, UR4, 0x1d, UPT ;  /* 0x0000001d0400788c */ /* 0x000fd2000bf05270 */
[----:B------:R-:W-:Y:S05]  /*3170*/  BRA.U !UP0, `(.L_x_19632) ;  /* 0x00000001087c7547 */ /* 0x000fea000b800000 */
[----:B------:R-:W-:-:S09]  /*3180*/  UISETP.NE.AND UP0, UPT, UR4, 0x2c, UPT ;  /* 0x0000002c0400788c */ /* 0x000fd2000bf05270 */
[----:B------:R-:W-:Y:S05]  /*3190*/  BRA.U !UP0, `(.L_x_19633) ;  /* 0x0000000108487547 */ /* 0x000fea000b800000 */
.L_x_19607:
[----:B-1234-:R-:W-:Y:S01]  /*31a0*/  MOV R2, 0x0 ;  /* 0x0000000000027802 */ /* 0x01efe20000000f00 */
        /* <DEDUP_REMOVED lines=15> */
.L_x_19634:
[----:B------:R-:W-:Y:S01]  /*32a0*/  CS2R R4, SRZ ;  /* 0x0000000000047805 */ /* 0x000fe2000001ff00 */
[----:B------:R-:W-:Y:S06]  /*32b0*/  BRA `(.L_x_19608) ;  /* 0x00000000003c7947 */ /* 0x000fec0003800000 */
.L_x_19633:
        /* <DEDUP_REMOVED lines=8> */
.L_x_19636:
[----:B------:R-:W-:Y:S05]  /*3340*/  BSYNC.RECONVERGENT B0 ;  /* 0x0000000000007941 */ /* 0x000fea0003800200 */
.L_x_19635:
[----:B------:R-:W0:Y:S02]  /*3350*/  F2I.S64.TRUNC R4, R4 ;  /* 0x0000000400047311 */ /* 0x000e24000020d900 */
[----:B0-----:R-:W-:Y:S05]  /*3360*/  BRA `(.L_x_19608) ;  /* 0x0000000000107947 */ /* 0x001fea0003800000 */
.L_x_19632:
[----:B------:R0:W5:Y:S01]  /*3370*/  LDG.E.64 R4, desc[UR36][R22.64] ;  /* 0x0000002416047981 */ /* 0x000162000c1e1b00 */
[----:B------:R-:W-:Y:S05]  /*3380*/  BRA `(.L_x_19608) ;  /* 0x0000000000087947 */ /* 0x000fea0003800000 */
.L_x_19631:
[----:B------:R0:W5:Y:S01]  /*3390*/  LDG.E R4, desc[UR36][R22.64] ;  /* 0x0000002416047981 */ /* 0x000162000c1e1900 */
[----:B------:R-:W-:-:S07]  /*33a0*/  IMAD.MOV.U32 R5, RZ, RZ, RZ ;  /* 0x000000ffff057224 */ /* 0x000fce00078e00ff */
.L_x_19608:
[----:B------:R-:W1:Y:S01]  /*33b0*/  LDCU.64 UR6, c[0x0][0x5e8] ;  /* 0x0000bd00ff0677ac */ /* 0x000e620008000a00 */
[----:B-----5:R-:W-:Y:S01]  /*33c0*/  ISETP.LT.U32.AND P0, PT, R16, R4, PT ;  /* 0x000000041000720c */ /* 0x020fe20003f01070 */
[----:B------:R-:W-:-:S03]  /*33d0*/  UPRMT UR4, UR43, 0x9910, URZ ;  /* 0x000099102b047896 */ /* 0x000fc600080000ff */
[----:B------:R-:W-:Y:S01]  /*33e0*/  ISETP.LT.AND.EX P0, PT, R17, R5, PT, P0 ;  /* 0x000000051100720c */ /* 0x000fe20003f01300 */
[----:B------:R-:W-:-:S03]  /*33f0*/  UISETP.GT.AND UP0, UPT, UR4, 0x9, UPT ;  /* 0x000000090400788c */ /* 0x000fc6000bf04270 */
[----:B------:R-:W-:Y:S02]  /*3400*/  SEL R7, R16, R4, P0 ;  /* 0x0000000410077207 */ /* 0x000fe40000000000 */
[----:B------:R-:W-:-:S03]  /*3410*/  SEL R5, R17, R5, P0 ;  /* 0x0000000511057207 */ /* 0x000fc60000000000 */
[----:B------:R-:W-:Y:S01]  /*3420*/  IMAD.MOV.U32 R4, RZ, RZ, R7 ;  /* 0x000000ffff047224 */ /* 0x000fe200078e0007 */
[----:B-1234-:R-:W-:-:S04]  /*3430*/  IADD3 R2, P1, PT, R18, UR6, RZ ;  /* 0x0000000612027c10 */ /* 0x01efc8000ff3e0ff */
        /* <DEDUP_REMOVED lines=12> */
.L_x_19640:
[----:B------:R2:W-:Y:S01]  /*3500*/  STG.E.U8 desc[UR36][R2.64], R7 ;  /* 0x0000000702007986 */ /* 0x0005e2000c101124 */
[----:B------:R-:W-:Y:S05]  /*3510*/  BRA `(.L_x_19642) ;  /* 0x0000000c003c7947 */ /* 0x000fea0003800000 */
.L_x_19639:
        /* <DEDUP_REMOVED lines=8> */
.L_x_19644:
[----:B------:R4:W-:Y:S01]  /*35a0*/  STG.E desc[UR36][R2.64], R7 ;  /* 0x0000000702007986 */ /* 0x0009e2000c101924 */
[----:B------:R-:W-:Y:S05]  /*35b0*/  BRA `(.L_x_19642) ;  /* 0x0000000c00147947 */ /* 0x000fea0003800000 */
.L_x_19643:
[----:B------:R3:W-:Y:S01]  /*35c0*/  STG.E.U16 desc[UR36][R2.64], R7 ;  /* 0x0000000702007986 */ /* 0x0007e2000c101524 */
[----:B------:R-:W-:Y:S05]  /*35d0*/  BRA `(.L_x_19642) ;  /* 0x0000000c000c7947 */ /* 0x000fea0003800000 */
.L_x_19638:
[----:B------:R-:W-:-:S09]  /*35e0*/  UISETP.GT.AND UP0, UPT, UR4, 0x6, UPT ;  /* 0x000000060400788c */ /* 0x000fd2000bf04270 */
[----:B------:R-:W-:Y:S05]  /*35f0*/  BRA.U UP0, `(.L_x_19645) ;  /* 0x00000001002c7547 */ /* 0x000fea000b800000 */
[----:B------:R-:W-:-:S09]  /*3600*/  UISETP.NE.AND UP0, UPT, UR4, 0x5, UPT ;  /* 0x000000050400788c */ /* 0x000fd2000bf05270 */
[----:B------:R-:W-:Y:S05]  /*3610*/  BRA.U !UP0, `(.L_x_19646) ;  /* 0x0000000108147547 */ /* 0x000fea000b800000 */
[----:B------:R-:W-:-:S09]  /*3620*/  UISETP.NE.AND UP0, UPT, UR4, 0x6, UPT ;  /* 0x000000060400788c */ /* 0x000fd2000bf05270 */
[----:B------:R-:W-:Y:S05]  /*3630*/  BRA.U UP0, `(.L_x_19641) ;  /* 0x0000000900607547 */ /* 0x000fea000b800000 */
[----:B------:R-:W1:Y:S02]  /*3640*/  I2F.S64 R5, R4 ;  /* 0x0000000400057312 */ /* 0x000e640000301400 */
[----:B-1----:R1:W-:Y:S01]  /*3650*/  STG.E desc[UR36][R2.64], R5 ;  /* 0x0000000502007986 */ /* 0x0023e2000c101924 */
[----:B------:R-:W-:Y:S05]  /*3660*/  BRA `(.L_x_19642) ;  /* 0x0000000800e87947 */ /* 0x000fea0003800000 */
.L_x_19646:
[----:B------:R-:W1:Y:S02]  /*3670*/  I2F.S64 R0, R4 ;  /* 0x0000000400007312 */ /* 0x000e640000301400 */
[----:B-1----:R-:W-:-:S05]  /*3680*/  F2FP.F16.F32.PACK_AB R0, RZ, R0 ;  /* 0x00000000ff00723e */ /* 0x002fca00000000ff */
[----:B------:R1:W-:Y:S01]  /*3690*/  STG.E.U16 desc[UR36][R2.64], R0 ;  /* 0x0000000002007986 */ /* 0x0003e2000c101524 */
[----:B------:R-:W-:Y:S05]  /*36a0*/  BRA `(.L_x_19642) ;  /* 0x0000000800d87947 */ /* 0x000fea0003800000 */
.L_x_19645:
[----:B------:R-:W-:-:S09]  /*36b0*/  UISETP.NE.AND UP0, UPT, UR4, 0x7, UPT ;  /* 0x000000070400788c */ /* 0x000fd2000bf05270 */
[----:B------:R-:W-:Y:S05]  /*36c0*/  BRA.U !UP0, `(.L_x_19647) ;  /* 0x0000000108347547 */ /* 0x000fea000b800000 */
[----:B------:R-:W-:-:S09]  /*36d0*/  UISETP.NE.AND UP0, UPT, UR4, 0x8, UPT ;  /* 0x000000080400788c */ /* 0x000fd2000bf05270 */
[----:B------:R-:W-:Y:S05]  /*36e0*/  BRA.U !UP0, `(.L_x_19648) ;  /* 0x0000000108187547 */ /* 0x000fea000b800000 */
[----:B------:R-:W-:-:S09]  /*36f0*/  UISETP.NE.AND UP0, UPT, UR4, 0x9, UPT ;  /* 0x000000090400788c */ /* 0x000fd2000bf05270 */
[----:B------:R-:W-:Y:S05]  /*3700*/  BRA.U UP0, `(.L_x_19641) ;  /* 0x00000009002c7547 */ /* 0x000fea000b800000 */
[----:B------:R-:W-:Y:S01]  /*3710*/  IMAD.MOV.U32 R7, RZ, RZ, RZ ;  /* 0x000000ffff077224 */ /* 0x000fe200078e00ff */
[----:B------:R-:W1:Y:S04]  /*3720*/  I2F.S64 R6, R4 ;  /* 0x0000000400067312 */ /* 0x000e680000301400 */
[----:B-1----:R1:W-:Y:S01]  /*3730*/  STG.E.64 desc[UR36][R2.64], R6 ;  /* 0x0000000602007986 */ /* 0x0023e2000c101b24 */
[----:B------:R-:W-:Y:S05]  /*3740*/  BRA `(.L_x_19642) ;  /* 0x0000000800b07947 */ /* 0x000fea0003800000 */
.L_x_19648:
[----:B------:R-:W1:Y:S02]  /*3750*/  I2F.S64 R4, R4 ;  /* 0x0000000400047312 */ /* 0x000e640000301400 */
[----:B-1----:R-:W-:-:S04]  /*3760*/  F2FP.F16.F32.PACK_AB R5, RZ, R4 ;  /* 0x00000004ff05723e */ /* 0x002fc800000000ff */
[----:B------:R-:W-:-:S05]  /*3770*/  PRMT R5, R5, 0x5410, RZ ;  /* 0x0000541005057816 */ /* 0x000fca00000000ff */
[----:B------:R1:W-:Y:S01]  /*3780*/  STG.E desc[UR36][R2.64], R5 ;  /* 0x0000000502007986 */ /* 0x0003e2000c101924 */
[----:B------:R-:W-:Y:S05]  /*3790*/  BRA `(.L_x_19642) ;  /* 0x00000008009c7947 */ /* 0x000fea0003800000 */
.L_x_19647:
[----:B------:R-:W1:Y:S02]  /*37a0*/  I2F.F64.S64 R4, R4 ;  /* 0x0000000400047312 */ /* 0x000e640000301c00 */
[----:B-1----:R1:W-:Y:S01]  /*37b0*/  STG.E.64 desc[UR36][R2.64], R4 ;  /* 0x0000000402007986 */ /* 0x0023e2000c101b24 */
[----:B------:R-:W-:Y:S05]  /*37c0*/  BRA `(.L_x_19642) ;  /* 0x0000000800907947 */ /* 0x000fea0003800000 */
.L_x_19637:
        /* <DEDUP_REMOVED lines=13> */
.L_x_19651:
[----:B------:R-:W-:Y:S01]  /*38a0*/  CS2R R6, SRZ ;  /* 0x0000000000067805 */ /* 0x000fe2000001ff00 */
[----:B------:R-:W1:Y:S04]  /*38b0*/  I2F.F64.S64 R4, R4 ;  /* 0x0000000400047312 */ /* 0x000e680000301c00 */
[----:B-1----:R1:W-:Y:S01]  /*38c0*/  STG.E.128 desc[UR36][R2.64], R4 ;  /* 0x0000000402007986 */ /* 0x0023e2000c101d24 */
[----:B------:R-:W-:Y:S05]  /*38d0*/  BRA `(.L_x_19642) ;  /* 0x00000008004c7947 */ /* 0x000fea0003800000 */
.L_x_19650:
[----:B------:R-:W-:-:S09]  /*38e0*/  UISETP.NE.AND UP0, UPT, UR4, 0xf, UPT ;  /* 0x0000000f0400788c */ /* 0x000fd2000bf05270 */
[----:B------:R-:W-:Y:S05]  /*38f0*/  BRA.U !UP0, `(.L_x_19652) ;  /* 0x0000000108a07547 */ /* 0x000fea000b800000 */
[----:B------:R-:W-:-:S09]  /*3900*/  UISETP.NE.AND UP0, UPT, UR4, 0x17, UPT ;  /* 0x000000170400788c */ /* 0x000fd2000bf05270 */
[----:B------:R-:W-:Y:S05]  /*3910*/  BRA.U !UP0, `(.L_x_19653) ;  /* 0x00000001084c7547 */ /* 0x000fea000b800000 */
[----:B------:R-:W-:-:S09]  /*3920*/  UISETP.NE.AND UP0, UPT, UR4, 0x18, UPT ;  /* 0x000000180400788c */ /* 0x000fd2000bf05270 */
[----:B------:R-:W-:Y:S05]  /*3930*/  BRA.U UP0, `(.L_x_19641) ;  /* 0x0000000500a07547 */ /* 0x000fea000b800000 */
[----:B------:R-:W1:Y:S01]  /*3940*/  I2F.S64 R5, R4 ;  /* 0x0000000400057312 */ /* 0x000e620000301400 */
[----:B------:R-:W-:Y:S01]  /*3950*/  BSSY.RECONVERGENT B0, `(.L_x_19654) ;  /* 0x000000c000007945 */ /* 0x000fe20003800200 */
[----:B-1----:R-:W-:Y:S01]  /*3960*/  LOP3.LUT R6, R5, 0x7fffffff, RZ, 0xc0, !PT ;  /* 0x7fffffff05067812 */ /* 0x002fe200078ec0ff */
        /* <DEDUP_REMOVED lines=10> */
.L_x_19655:
[----:B------:R-:W-:Y:S05]  /*3a10*/  BSYNC.RECONVERGENT B0 ;  /* 0x0000000000007941 */ /* 0x000fea0003800200 */
.L_x_19654:
[----:B------:R-:W-:-:S05]  /*3a20*/  LOP3.LUT R7, R0, 0x80, R7, 0xf8, !PT ;  /* 0x0000008000077812 */ /* 0x000fca00078ef807 */
[----:B------:R1:W-:Y:S01]  /*3a30*/  STG.E.U8 desc[UR36][R2.64], R7 ;  /* 0x0000000702007986 */ /* 0x0003e2000c101124 */
[----:B------:R-:W-:Y:S05]  /*3a40*/  BRA `(.L_x_19642) ;  /* 0x0000000400f07947 */ /* 0x000fea0003800000 */
.L_x_19653:
[----:B------:R-:W1:Y:S01]  /*3a50*/  I2F.S64 R5, R4 ;  /* 0x0000000400057312 */ /* 0x000e620000301400 */
[----:B------:R-:W-:Y:S01]  /*3a60*/  BSSY.RECONVERGENT B0, `(.L_x_19656) ;  /* 0x000000e000007945 */ /* 0x000fe20003800200 */
[----:B-1----:R-:W-:Y:S02]  /*3a70*/  LOP3.LUT R6, R5, 0x7fffffff, RZ, 0xc0, !PT ;  /* 0x7fffffff05067812 */ /* 0x002fe400078ec0ff */
        /* <DEDUP_REMOVED lines=12> */
.L_x_19657:
[----:B------:R-:W-:Y:S05]  /*3b40*/  BSYNC.RECONVERGENT B0 ;  /* 0x0000000000007941 */ /* 0x000fea0003800200 */
.L_x_19656:
[----:B------:R-:W-:-:S05]  /*3b50*/  LOP3.LUT R7, R0, 0x80, R7, 0xf8, !PT ;  /* 0x0000008000077812 */ /* 0x000fca00078ef807 */
[----:B------:R1:W-:Y:S01]  /*3b60*/  STG.E.U8 desc[UR36][R2.64], R7 ;  /* 0x0000000702007986 */ /* 0x0003e2000c101124 */
[----:B------:R-:W-:Y:S05]  /*3b70*/  BRA `(.L_x_19642) ;  /* 0x0000000400a47947 */ /* 0x000fea0003800000 */
.L_x_19652:
[----:B------:R-:W1:Y:S02]  /*3b80*/  I2F.S64 R0, R4 ;  /* 0x0000000400007312 */ /* 0x000e640000301400 */
[----:B-1----:R-:W-:-:S05]  /*3b90*/  F2FP.BF16.F32.PACK_AB R0, RZ, R0 ;  /* 0x00000000ff00723e */ /* 0x002fca00000010ff */
[----:B------:R1:W-:Y:S01]  /*3ba0*/  STG.E.U16 desc[UR36][R2.64], R0 ;  /* 0x0000000002007986 */ /* 0x0003e2000c101524 */
[----:B------:R-:W-:Y:S05]  /*3bb0*/  BRA `(.L_x_19642) ;  /* 0x0000000400947947 */ /* 0x000fea0003800000 */
.L_x_19649:
        /* <DEDUP_REMOVED lines=10> */
.L_x_19660:
[----:B------:R-:W1:Y:S01]  /*3c60*/  I2F.S64 R5, R4 ;  /* 0x0000000400057312 */ /* 0x000e620000301400 */
[----:B------:R-:W-:Y:S01]  /*3c70*/  BSSY.RECONVERGENT B0, `(.L_x_19661) ;  /* 0x0000014000007945 */ /* 0x000fe20003800200 */
[----:B-1----:R-:W-:Y:S01]  /*3c80*/  LOP3.LUT R6, R5, 0x7fffffff, RZ, 0xc0, !PT ;  /* 0x7fffffff05067812 */ /* 0x002fe200078ec0ff */
        /* <DEDUP_REMOVED lines=10> */
.L_x_19663:
[----:B------:R-:W-:-:S04]  /*3d30*/  SHF.R.U32.HI R0, RZ, 0x14, R5 ;  /* 0x00000014ff007819 */ /* 0x000fc80000011605 */
[----:B------:R-:W-:-:S04]  /*3d40*/  LOP3.LUT R0, R0, 0x1, RZ, 0xc0, !PT ;  /* 0x0000000100007812 */ /* 0x000fc800078ec0ff */
[----:B------:R-:W-:-:S04]  /*3d50*/  IADD3 R0, PT, PT, R5, 0x487ffff, R0 ;  /* 0x0487ffff05007810 */ /* 0x000fc80007ffe000 */
[----:B------:R-:W-:-:S04]  /*3d60*/  SHF.R.U32.HI R0, RZ, 0x14, R0 ;  /* 0x00000014ff007819 */ /* 0x000fc80000011600 */
[----:B------:R-:W-:-:S07]  /*3d70*/  LOP3.LUT R4, R0, 0xff, RZ, 0xc0, !PT ;  /* 0x000000ff00047812 */ /* 0x000fce00078ec0ff */
.L_x_19664:
[----:B------:R-:W-:-:S04]  /*3d80*/  SHF.R.U32.HI R5, RZ, 0x18, R5 ;  /* 0x00000018ff057819 */ /* 0x000fc80000011605 */
[----:B------:R-:W-:-:S04]  /*3d90*/  LOP3.LUT R4, R4, 0x80, R5, 0xf8, !PT ;  /* 0x0000008004047812 */ /* 0x000fc800078ef805 */
[----:B------:R-:W-:-:S07]  /*3da0*/  PRMT R0, R4, 0x7610, R0 ;  /* 0x0000761004007816 */ /* 0x000fce0000000000 */
.L_x_19662:
[----:B------:R-:W-:Y:S05]  /*3db0*/  BSYNC.RECONVERGENT B0 ;  /* 0x0000000000007941 */ /* 0x000fea0003800200 */
.L_x_19661:
[----:B------:R1:W-:Y:S01]  /*3dc0*/  STG.E.U8 desc[UR36][R2.64], R0 ;  /* 0x0000000002007986 */ /* 0x0003e2000c101124 */
[----:B------:R-:W-:Y:S05]  /*3dd0*/  BRA `(.L_x_19642) ;  /* 0x00000004000c7947 */ /* 0x000fea0003800000 */
.L_x_19659:
        /* <DEDUP_REMOVED lines=13> */
.L_x_19667:
[----:B------:R-:W-:-:S04]  /*3eb0*/  SHF.R.U32.HI R0, RZ, 0x15, R5 ;  /* 0x00000015ff007819 */ /* 0x000fc80000011605 */
[----:B------:R-:W-:-:S04]  /*3ec0*/  LOP3.LUT R0, R0, 0x1, RZ, 0xc0, !PT ;  /* 0x0000000100007812 */ /* 0x000fc800078ec0ff */
[----:B------:R-:W-:-:S04]  /*3ed0*/  IADD3 R0, PT, PT, R5, 0x88fffff, R0 ;  /* 0x088fffff05007810 */ /* 0x000fc80007ffe000 */
[----:B------:R-:W-:-:S04]  /*3ee0*/  SHF.R.U32.HI R0, RZ, 0x15, R0 ;  /* 0x00000015ff007819 */ /* 0x000fc80000011600 */
[----:B------:R-:W-:-:S07]  /*3ef0*/  LOP3.LUT R4, R0, 0xff, RZ, 0xc0, !PT ;  /* 0x000000ff00047812 */ /* 0x000fce00078ec0ff */
.L_x_19668:
[----:B------:R-:W-:-:S04]  /*3f00*/  SHF.R.U32.HI R5, RZ, 0x18, R5 ;  /* 0x00000018ff057819 */ /* 0x000fc80000011605 */
[----:B------:R-:W-:-:S04]  /*3f10*/  LOP3.LUT R4, R4, 0x80, R5, 0xf8, !PT ;  /* 0x0000008004047812 */ /* 0x000fc800078ef805 */
[----:B------:R-:W-:-:S07]  /*3f20*/  PRMT R0, R4, 0x7610, R0 ;  /* 0x0000761004007816 */ /* 0x000fce0000000000 */
.L_x_19666:
[----:B------:R-:W-:Y:S05]  /*3f30*/  BSYNC.RECONVERGENT B0 ;  /* 0x0000000000007941 */ /* 0x000fea0003800200 */
.L_x_19665:
[----:B------:R1:W-:Y:S01]  /*3f40*/  STG.E.U8 desc[UR36][R2.64], R0 ;  /* 0x0000000002007986 */ /* 0x0003e2000c101124 */
[----:B------:R-:W-:Y:S05]  /*3f50*/  BRA `(.L_x_19642) ;  /* 0x0000000000ac7947 */ /* 0x000fea0003800000 */
.L_x_19658:
[----:B------:R-:W-:-:S09]  /*3f60*/  UISETP.NE.AND UP0, UPT, UR4, 0x1c, UPT ;  /* 0x0000001c0400788c */ /* 0x000fd2000bf05270 */
[----:B------:R-:W-:Y:S05]  /*3f70*/  BRA.U !UP0, `(.L_x_19669) ;  /* 0x0000000108a07547 */ /* 0x000fea000b800000 */
[----:B------:R-:W-:-:S09]  /*3f80*/  UISETP.NE.AND UP0, UPT, UR4, 0x1d, UPT ;  /* 0x0000001d0400788c */ /* 0x000fd2000bf05270 */
[----:B------:R-:W-:Y:S05]  /*3f90*/  BRA.U !UP0, `(.L_x_19670) ;  /* 0x0000000108907547 */ /* 0x000fea000b800000 */
[----:B------:R-:W-:-:S09]  /*3fa0*/  UISETP.NE.AND UP0, UPT, UR4, 0x2c, UPT ;  /* 0x0000002c0400788c */ /* 0x000fd2000bf05270 */
[----:B------:R-:W-:Y:S05]  /*3fb0*/  BRA.U !UP0, `(.L_x_19671) ;  /* 0x0000000108447547 */ /* 0x000fea000b800000 */
.L_x_19641:
[----:B------:R-:W-:Y:S01]  /*3fc0*/  MOV R0, 0x0 ;  /* 0x0000000000007802 */ /* 0x000fe20000000f00 */
[----:B------:R-:W1:Y:S01]  /*3fd0*/  LDCU.64 UR6, c[0x4][0x188] ;  /* 0x01003100ff0677ac */ /* 0x000e620008000a00 */
[----:B------:R-:W-:Y:S02]  /*3fe0*/  IMAD.MOV.U32 R8, RZ, RZ, 0x65 ;  /* 0x00000065ff087424 */ /* 0x000fe400078e00ff */
[----:B------:R2:W3:Y:S01]  /*3ff0*/  LDC.64 R2, c[0x4][R0] ;  /* 0x0100000000027b82 */ /* 0x0004e20000000a00 */
[----:B------:R-:W4:Y:S01]  /*4000*/  LDCU.64 UR8, c[0x4][0x190] ;  /* 0x01003200ff0877ac */ /* 0x000f220008000a00 */
[----:B------:R-:W-:Y:S02]  /*4010*/  IMAD.MOV.U32 R12, RZ, RZ, 0x1 ;  /* 0x00000001ff0c7424 */ /* 0x000fe400078e00ff */
[----:B------:R-:W-:Y:S01]  /*4020*/  IMAD.MOV.U32 R13, RZ, RZ, RZ ;  /* 0x000000ffff0d7224 */ /* 0x000fe200078e00ff */
[----:B------:R-:W5:Y:S01]  /*4030*/  LDCU.64 UR4, c[0x4][0x50] ;  /* 0x01000a00ff0477ac */ /* 0x000f620008000a00 */
[----:B-1----:R-:W-:Y:S01]  /*4040*/  IMAD.U32 R4, RZ, RZ, UR6 ;  /* 0x00000006ff047e24 */ /* 0x002fe2000f8e00ff */
[----:B------:R-:W-:Y:S01]  /*4050*/  MOV R5, UR7 ;  /* 0x0000000700057c02 */ /* 0x000fe20008000f00 */
[----:B----4-:R-:W-:-:S02]  /*4060*/  IMAD.U32 R6, RZ, RZ, UR8 ;  /* 0x00000008ff067e24 */ /* 0x010fc4000f8e00ff */
[----:B------:R-:W-:Y:S02]  /*4070*/  IMAD.U32 R7, RZ, RZ, UR9 ;  /* 0x00000009ff077e24 */ /* 0x000fe4000f8e00ff */
[----:B-----5:R-:W-:Y:S01]  /*4080*/  IMAD.U32 R10, RZ, RZ, UR4 ;  /* 0x00000004ff0a7e24 */ /* 0x020fe2000f8e00ff */
[----:B--2---:R-:W-:-:S07]  /*4090*/  MOV R11, UR5 ;  /* 0x00000005000b7c02 */ /* 0x004fce0008000f00 */
[----:B------:R-:W-:-:S07]  /*40a0*/  LEPC R20, `(.L_x_19672) ;  /* 0x000000001014794e */ /* 0x000fce0000000000 */
[----:B0--3--:R-:W-:Y:S05]  /*40b0*/  CALL.ABS.NOINC R2 ;  /* 0x0000000002007343 */ /* 0x009fea0003c00000 */
.L_x_19672:
[----:B------:R-:W-:Y:S05]  /*40c0*/  BRA `(.L_x_19642) ;  /* 0x0000000000507947 */ /* 0x000fea0003800000 */
.L_x_19671:
[----:B------:R-:W1:Y:S02]  /*40d0*/  I2F.S64 R4, R4 ;  /* 0x0000000400047312 */ /* 0x000e640000301400 */
[----:B-1----:R-:W-:-:S04]  /*40e0*/  SHF.R.U32.HI R6, RZ, 0x17, R4 ;  /* 0x00000017ff067819 */ /* 0x002fc80000011604 */
        /* <DEDUP_REMOVED lines=11> */
[----:B------:R-:W-:-:S04]  /*41a0*/  @!P0 IMAD.MOV R4, RZ, RZ, R6 ;  /* 0x000000ffff048224 */ /* 0x000fc800078e0206 */
[----:B------:R-:W-:-:S05]  /*41b0*/  @P1 IMAD.MOV.U32 R5, RZ, RZ, R4 ;  /* 0x000000ffff051224 */ /* 0x000fca00078e0004 */
[----:B------:R1:W-:Y:S01]  /*41c0*/  STG.E.U8 desc[UR36][R2.64], R5 ;  /* 0x0000000502007986 */ /* 0x0003e2000c101124 */
[----:B------:R-:W-:Y:S05]  /*41d0*/  BRA `(.L_x_19642) ;  /* 0x00000000000c7947 */ /* 0x000fea0003800000 */
.L_x_19670:
[----:B------:R1:W-:Y:S01]  /*41e0*/  STG.E.64 desc[UR36][R2.64], R4 ;  /* 0x0000000402007986 */ /* 0x0003e2000c101b24 */
[----:B------:R-:W-:Y:S05]  /*41f0*/  BRA `(.L_x_19642) ;  /* 0x0000000000047947 */ /* 0x000fea0003800000 */
.L_x_19669:
[----:B------:R1:W-:Y:S02]  /*4200*/  STG.E desc[UR36][R2.64], R7 ;  /* 0x0000000702007986 */ /* 0x0003e4000c101924 */
.L_x_19642:
[----:B------:R-:W-:-:S07]  /*4210*/  IADD3 R19, PT, PT, R19, 0x80, RZ ;  /* 0x0000008013137810 */ /* 0x000fce0007ffe0ff */
.L_x_19567:
[----:B------:R-:W-:Y:S05]  /*4220*/  BSYNC.RECONVERGENT B6 ;  /* 0x0000000000067941 */ /* 0x000fea0003800200 */
.L_x_19566:
[----:B------:R-:W5:Y:S01]  /*4230*/  LDCU UR4, c[0x0][0x380] ;  /* 0x00007000ff0477ac */ /* 0x000f620008000800 */
[----:B------:R-:W-:Y:S01]  /*4240*/  BSSY.RECONVERGENT B6, `(.L_x_19673) ;  /* 0x0000413000067945 */ /* 0x000fe20003800200 */
[----:B-----5:R-:W-:-:S13]  /*4250*/  ISETP.GE.AND P0, PT, R19, UR4, PT ;  /* 0x0000000413007c0c */ /* 0x020fda000bf06270 */
[----:B------:R-:W-:Y:S05]  /*4260*/  @P0 BRA `(.L_x_19674) ;  /* 0x0000004000400947 */ /* 0x000fea0003800000 */
[----:B------:R-:W5:Y:S01]  /*4270*/  LDCU UR4, c[0x0][0x388] ;  /* 0x00007100ff0477ac */ /* 0x000f620008000800 */
[----:B0-----:R-:W-:Y:S02]  /*4280*/  IMAD.MOV.U32 R22, RZ, RZ, RZ ;  /* 0x000000ffff167224 */ /* 0x001fe400078e00ff */
[----:B-1----:R-:W-:Y:S02]  /*4290*/  IMAD.MOV.U32 R0, RZ, RZ, RZ ;  /* 0x000000ffff007224 */ /* 0x002fe400078e00ff */
[----:B------:R-:W-:Y:S01]  /*42a0*/  IMAD.MOV.U32 R18, RZ, RZ, RZ ;  /* 0x000000ffff127224 */ /* 0x000fe200078e00ff */
[----:B-----5:R-:W-:-:S09]  /*42b0*/  UISETP.NE.AND UP0, UPT, UR4, URZ, UPT ;  /* 0x000000ff0400728c */ /* 0x020fd2000bf05270 */
[----:B------:R-:W-:Y:S05]  /*42c0*/  BRA.U !UP0, `(.L_x_19675) ;  /* 0x0000001508707547 */ /* 0x000fea000b800000 */
[----:B------:R-:W2:Y:S01]  /*42d0*/  LDCU.64 UR4, c[0x0][0x390] ;  /* 0x00007200ff0477ac */ /* 0x000ea20008000a00 */
[----:B------:R-:W-:Y:S01]  /*42e0*/  MOV R18, RZ ;  /* 0x000000ff00127202 */ /* 0x000fe20000000f00 */
[----:B------:R-:W0:Y:S01]  /*42f0*/  LDCU UR6, c[0x0][0x38c] ;  /* 0x00007180ff0677ac */ /* 0x000e220008000800 */
[----:B------:R-:W1:Y:S01]  /*4300*/  LDCU.64 UR8, c[0x0][0x4b8] ;  /* 0x00009700ff0877ac */ /* 0x000e620008000a00 */
[----:B------:R-:W-:Y:S02]  /*4310*/  UISETP.NE.AND UP0, UPT, UR41, URZ, UPT ;  /* 0x000000ff2900728c */ /* 0x000fe4000bf05270 */
[----:B--234-:R-:W-:Y:S01]  /*4320*/  IMAD.HI.U32 R2, R19, UR4, R18 ;  /* 0x0000000413027c27 */ /* 0x01cfe2000f8e0012 */
        /* <DEDUP_REMOVED lines=342> */
.L_x_19675:
[----:B------:R-:W2:Y:S01]  /*5890*/  LDCU.64 UR6, c[0x0][0x5f0] ;  /* 0x0000be00ff0677ac */ /* 0x000ea20008000a00 */
[----:B------:R-:W-:-:S04]  /*58a0*/  UPRMT UR4, UR39, 0x9910, URZ ;  /* 0x0000991027047896 */ /* 0x000fc800080000ff */
[----:B------:R-:W-:Y:S01]  /*58b0*/  UISETP.GT.AND UP0, UPT, UR4, 0x9, UPT ;  /* 0x000000090400788c */ /* 0x000fe2000bf04270 */
[----:B--234-:R-:W-:-:S05]  /*58c0*/  IADD3 R2, P0, PT, R0, UR6, RZ ;  /* 0x0000000600027c10 */ /* 0x01cfca000ff1e0ff */
        /* <DEDUP_REMOVED lines=13> */
.L_x_19679:
[----:B------:R4:W5:Y:S01]  /*59a0*/  LDG.E.U8 R16, desc[UR36][R2.64] ;  /* 0x0000002402107981 */ /* 0x000962000c1e1100 */
[----:B------:R-:W-:Y:S01]  /*59b0*/  IMAD.MOV.U32 R17, RZ, RZ, RZ ;  /* 0x000000ffff117224 */ /* 0x000fe200078e00ff */
[----:B------:R-:W-:Y:S06]  /*59c0*/  BRA `(.L_x_19681) ;  /* 0x0000000c00407947 */ /* 0x000fec0003800000 */
.L_x_19678:
        /* <DEDUP_REMOVED lines=8> */
.L_x_19683:
[----:B------:R-:W2:Y:S02]  /*5a50*/  LDG.E R16, desc[UR36][R2.64] ;  /* 0x0000002402107981 */ /* 0x000ea4000c1e1900 */
[----:B--2---:R-:W-:Y:S01]  /*5a60*/  SHF.R.S32.HI R17, RZ, 0x1f, R16 ;  /* 0x0000001fff117819 */ /* 0x004fe20000011410 */
[----:B------:R-:W-:Y:S06]  /*5a70*/  BRA `(.L_x_19681) ;  /* 0x0000000c00147947 */ /* 0x000fec0003800000 */
.L_x_19682:
[----:B------:R-:W2:Y:S02]  /*5a80*/  LDG.E.S16 R16, desc[UR36][R2.64] ;  /* 0x0000002402107981 */ /* 0x000ea4000c1e1700 */
[----:B--2---:R-:W-:Y:S01]  /*5a90*/  SHF.R.S32.HI R17, RZ, 0x1f, R16 ;  /* 0x0000001fff117819 */ /* 0x004fe20000011410 */
[----:B------:R-:W-:Y:S06]  /*5aa0*/  BRA `(.L_x_19681) ;  /* 0x0000000c00087947 */ /* 0x000fec0003800000 */
.L_x_19677:
        /* <DEDUP_REMOVED lines=9> */
.L_x_19685:
[----:B------:R-:W2:Y:S02]  /*5b40*/  LDG.E.U16 R2, desc[UR36][R2.64] ;  /* 0x0000002402027981 */ /* 0x000ea4000c1e1500 */
[----:B--2---:R-:W-:-:S06]  /*5b50*/  HADD2.F32 R16, -RZ, R2.H0_H0 ;  /* 0x20000002ff107230 */ /* 0x004fcc0000004100 */
[----:B------:R-:W0:Y:S02]  /*5b60*/  F2I.S64.TRUNC R16, R16 ;  /* 0x0000001000107311 */ /* 0x000e24000020d900 */
[----:B0-----:R-:W-:Y:S05]  /*5b70*/  BRA `(.L_x_19681) ;  /* 0x0000000800d47947 */ /* 0x001fea0003800000 */
.L_x_19684:
        /* <DEDUP_REMOVED lines=9> */
.L_x_19687:
[----:B------:R-:W2:Y:S02]  /*5c10*/  LDG.E.U16 R2, desc[UR36][R2.64] ;  /* 0x0000002402027981 */ /* 0x000ea4000c1e1500 */
[----:B--2---:R-:W-:-:S06]  /*5c20*/  HADD2.F32 R16, -RZ, R2.H0_H0 ;  /* 0x20000002ff107230 */ /* 0x004fcc0000004100 */
[----:B------:R-:W0:Y:S02]  /*5c30*/  F2I.S64.TRUNC R16, R16 ;  /* 0x0000001000107311 */ /* 0x000e24000020d900 */
[----:B0-----:R-:W-:Y:S05]  /*5c40*/  BRA `(.L_x_19681) ;  /* 0x0000000800a07947 */ /* 0x001fea0003800000 */
.L_x_19686:
[----:B------:R-:W2:Y:S02]  /*5c50*/  LDG.E.64 R2, desc[UR36][R2.64] ;  /* 0x0000002402027981 */ /* 0x000ea4000c1e1b00 */
[----:B--2---:R0:W1:Y:S02]  /*5c60*/  F2I.S64.F64.TRUNC R16, R2 ;  /* 0x0000000200107311 */ /* 0x004064000030d900 */
[----:B01----:R-:W-:Y:S05]  /*5c70*/  BRA `(.L_x_19681) ;  /* 0x0000000800947947 */ /* 0x003fea0003800000 */
.L_x_19676:
        /* <DEDUP_REMOVED lines=13> */
.L_x_19690:
[----:B------:R-:W2:Y:S02]  /*5d50*/  LDG.E.64 R2, desc[UR36][R2.64] ;  /* 0x0000002402027981 */ /* 0x000ea4000c1e1b00 */
[----:B--2---:R3:W4:Y:S02]  /*5d60*/  F2I.S64.F64.TRUNC R16, R2 ;  /* 0x0000000200107311 */ /* 0x004724000030d900 */
[----:B---34-:R-:W-:Y:S05]  /*5d70*/  BRA `(.L_x_19681) ;  /* 0x0000000800547947 */ /* 0x018fea0003800000 */
.L_x_19689:
        /* <DEDUP_REMOVED lines=26> */
.L_x_19692:
        /* <DEDUP_REMOVED lines=11> */
[----:B------:R3:W4:Y:S02]  /*5fd0*/  F2I.S64.TRUNC R16, R0 ;  /* 0x0000000000107311 */ /* 0x000724000020d900 */
[----:B---34-:R-:W-:Y:S05]  /*5fe0*/  BRA `(.L_x_19681) ;  /* 0x0000000400b87947 */ /* 0x018fea0003800000 */
.L_x_19691:
[----:B------:R-:W2:Y:S02]  /*5ff0*/  LDG.E.U16 R16, desc[UR36][R2.64] ;  /* 0x0000002402107981 */ /* 0x000ea4000c1e1500 */
[----:B--2---:R-:W-:-:S06]  /*6000*/  IMAD.U32 R16, R16, 0x10000, RZ ;  /* 0x0001000010107824 */ /* 0x004fcc00078e00ff */
[----:B------:R-:W3:Y:S02]  /*6010*/  F2I.S64.TRUNC R16, R16 ;  /* 0x0000001000107311 */ /* 0x000ee4000020d900 */
[----:B---3--:R-:W-:Y:S05]  /*6020*/  BRA `(.L_x_19681) ;  /* 0x0000000400a87947 */ /* 0x008fea0003800000 */
.L_x_19688:
        /* <DEDUP_REMOVED lines=11> */
.L_x_19695:
        /* <DEDUP_REMOVED lines=21> */
.L_x_19699:
[----:B------:R-:W-:Y:S05]  /*6230*/  BSYNC.RECONVERGENT B1 ;  /* 0x0000000000017941 */ /* 0x000fea0003800200 */
.L_x_19698:
[----:B------:R-:W-:Y:S01]  /*6240*/  IMAD.SHL.U32 R0, R0, 0x100000, RZ ;  /* 0x0010000000007824 */ /* 0x000fe200078e00ff */
[----:B------:R-:W-:-:S04]  /*6250*/  LEA R2, R2, 0x3b800000, 0x17 ;  /* 0x3b80000002027811 */ /* 0x000fc800078eb8ff */
[----:B------:R-:W-:-:S07]  /*6260*/  LOP3.LUT R16, R2, R0, R7, 0xfe, !PT ;  /* 0x0000000002107212 */ /* 0x000fce00078efe07 */
.L_x_19697:
[----:B------:R-:W-:Y:S05]  /*6270*/  BSYNC.RECONVERGENT B0 ;  /* 0x0000000000007941 */ /* 0x000fea0003800200 */
.L_x_19696:
[----:B------:R-:W1:Y:S02]  /*6280*/  F2I.S64.TRUNC R16, R16 ;  /* 0x0000001000107311 */ /* 0x000e64000020d900 */
[----:B-1----:R-:W-:Y:S05]  /*6290*/  BRA `(.L_x_19681) ;  /* 0x00000004000c7947 */ /* 0x002fea0003800000 */
.L_x_19694:
        /* <DEDUP_REMOVED lines=21> */
.L_x_19703:
[----:B------:R-:W-:Y:S05]  /*63f0*/  BSYNC.RECONVERGENT B1 ;  /* 0x0000000000017941 */ /* 0x000fea0003800200 */
.L_x_19702:
[----:B------:R-:W-:Y:S02]  /*6400*/  SHF.L.U32 R0, R0, 0x15, RZ ;  /* 0x0000001500007819 */ /* 0x000fe400000006ff */
[----:B------:R-:W-:-:S04]  /*6410*/  LEA R2, R2, 0x37800000, 0x17 ;  /* 0x3780000002027811 */ /* 0x000fc800078eb8ff */
[----:B------:R-:W-:-:S07]  /*6420*/  LOP3.LUT R16, R2, R0, R7, 0xfe, !PT ;  /* 0x0000000002107212 */ /* 0x000fce00078efe07 */
.L_x_19701:
[----:B------:R-:W-:Y:S05]  /*6430*/  BSYNC.RECONVERGENT B0 ;  /* 0x0000000000007941 */ /* 0x000fea0003800200 */
.L_x_19700:
[----:B------:R-:W1:Y:S02]  /*6440*/  F2I.S64.TRUNC R16, R16 ;  /* 0x0000001000107311 */ /* 0x000e64000020d900 */
[----:B-1----:R-:W-:Y:S05]  /*6450*/  BRA `(.L_x_19681) ;  /* 0x00000000009c7947 */ /* 0x002fea0003800000 */
.L_x_19693:
        /* <DEDUP_REMOVED lines=14> */
.L_x_19707:
[----:B------:R-:W-:Y:S05]  /*6540*/  BSYNC.RECONVERGENT B0 ;  /* 0x0000000000007941 */ /* 0x000fea0003800200 */
.L_x_19706:
[----:B------:R-:W2:Y:S02]  /*6550*/  F2I.S64.TRUNC R16, R16 ;  /* 0x0000001000107311 */ /* 0x000ea4000020d900 */
[----:B--2---:R-:W-:Y:S05]  /*6560*/  BRA `(.L_x_19681) ;  /* 0x0000000000587947 */ /* 0x004fea0003800000 */
.L_x_19680:
        /* <DEDUP_REMOVED lines=16> */
.L_x_19708:
[----:B------:R-:W-:Y:S01]  /*6670*/  CS2R R16, SRZ ;  /* 0x0000000000107805 */ /* 0x000fe2000001ff00 */
[----:B------:R-:W-:Y:S06]  /*6680*/  BRA `(.L_x_19681) ;  /* 0x0000000000107947 */ /* 0x000fec0003800000 */
.L_x_19705:
[----:B------:R1:W5:Y:S01]  /*6690*/  LDG.E.64 R16, desc[UR36][R2.64] ;  /* 0x0000002402107981 */ /* 0x000362000c1e1b00 */
[----:B------:R-:W-:Y:S05]  /*66a0*/  BRA `(.L_x_19681) ;  /* 0x0000000000087947 */ /* 0x000fea0003800000 */
.L_x_19704:
[----:B------:R2:W5:Y:S01]  /*66b0*/  LDG.E R16, desc[UR36][R2.64] ;  /* 0x0000002402107981 */ /* 0x000562000c1e1900 */
[----:B------:R-:W-:-:S07]  /*66c0*/  IMAD.MOV.U32 R17, RZ, RZ, RZ ;  /* 0x000000ffff117224 */ /* 0x000fce00078e00ff */
.L_x_19681:
        /* <DEDUP_REMOVED lines=17> */
.L_x_19712:
[----:B------:R0:W5:Y:S01]  /*67e0*/  LDG.E.U8 R4, desc[UR36][R22.64] ;  /* 0x0000002416047981 */ /* 0x000162000c1e1100 */
[----:B------:R-:W-:Y:S01]  /*67f0*/  MOV R5, RZ ;  /* 0x000000ff00057202 */ /* 0x000fe20000000f00 */
[----:B------:R-:W-:Y:S06]  /*6800*/  BRA `(.L_x_19714) ;  /* 0x0000000c00407947 */ /* 0x000fec0003800000 */
.L_x_19711:
        /* <DEDUP_REMOVED lines=8> */
.L_x_19716:
[----:B------:R-:W2:Y:S02]  /*6890*/  LDG.E R4, desc[UR36][R22.64] ;  /* 0x0000002416047981 */ /* 0x000ea4000c1e1900 */
[----:B--2---:R-:W-:Y:S01]  /*68a0*/  SHF.R.S32.HI R5, RZ, 0x1f, R4 ;  /* 0x0000001fff057819 */ /* 0x004fe20000011404 */
[----:B------:R-:W-:Y:S06]  /*68b0*/  BRA `(.L_x_19714) ;  /* 0x0000000c00147947 */ /* 0x000fec0003800000 */
.L_x_19715:
[----:B------:R-:W2:Y:S02]  /*68c0*/  LDG.E.S16 R4, desc[UR36][R22.64] ;  /* 0x0000002416047981 */ /* 0x000ea4000c1e1700 */
[----:B--2---:R-:W-:Y:S01]  /*68d0*/  SHF.R.S32.HI R5, RZ, 0x1f, R4 ;  /* 0x0000001fff057819 */ /* 0x004fe20000011404 */
[----:B------:R-:W-:Y:S06]  /*68e0*/  BRA `(.L_x_19714) ;  /* 0x0000000c00087947 */ /* 0x000fec0003800000 */
.L_x_19710:
        /* <DEDUP_REMOVED lines=9> */
.L_x_19718:
[----:B------:R-:W2:Y:S02]  /*6980*/  LDG.E.U16 R22, desc[UR36][R22.64] ;  /* 0x0000002416167981 */ /* 0x000ea4000c1e1500 */
[----:B--2---:R-:W-:-:S06]  /*6990*/  HADD2.F32 R4, -RZ, R22.H0_H0 ;  /* 0x20000016ff047230 */ /* 0x004fcc0000004100 */
[----:B------:R-:W0:Y:S02]  /*69a0*/  F2I.S64.TRUNC R4, R4 ;  /* 0x0000000400047311 */ /* 0x000e24000020d900 */
[----:B0-----:R-:W-:Y:S05]  /*69b0*/  BRA `(.L_x_19714) ;  /* 0x0000000800d47947 */ /* 0x001fea0003800000 */
.L_x_19717:
        /* <DEDUP_REMOVED lines=9> */
.L_x_19720:
[----:B------:R-:W2:Y:S02]  /*6a50*/  LDG.E.U16 R22, desc[UR36][R22.64] ;  /* 0x0000002416167981 */ /* 0x000ea4000c1e1500 */
[----:B--2---:R-:W-:-:S06]  /*6a60*/  HADD2.F32 R4, -RZ, R22.H0_H0 ;  /* 0x20000016ff047230 */ /* 0x004fcc0000004100 */
[----:B------:R-:W0:Y:S02]  /*6a70*/  F2I.S64.TRUNC R4, R4 ;  /* 0x0000000400047311 */ /* 0x000e24000020d900 */
[----:B0-----:R-:W-:Y:S05]  /*6a80*/  BRA `(.L_x_19714) ;  /* 0x0000000800a07947 */ /* 0x001fea0003800000 */
.L_x_19719:
[----:B------:R-:W2:Y:S02]  /*6a90*/  LDG.E.64 R4, desc[UR36][R22.64] ;  /* 0x0000002416047981 */ /* 0x000ea4000c1e1b00 */
[----:B--2---:R-:W0:Y:S02]  /*6aa0*/  F2I.S64.F64.TRUNC R4, R4 ;  /* 0x0000000400047311 */ /* 0x004e24000030d900 */
[----:B0-----:R-:W-:Y:S05]  /*6ab0*/  BRA `(.L_x_19714) ;  /* 0x0000000800947947 */ /* 0x001fea0003800000 */
.L_x_19709:
        /* <DEDUP_REMOVED lines=13> */
.L_x_19723:
[----:B------:R-:W2:Y:S02]  /*6b90*/  LDG.E.64 R4, desc[UR36][R22.64] ;  /* 0x0000002416047981 */ /* 0x000ea4000c1e1b00 */
[----:B--2---:R-:W0:Y:S02]  /*6ba0*/  F2I.S64.F64.TRUNC R4, R4 ;  /* 0x0000000400047311 */ /* 0x004e24000030d900 */
[----:B0-----:R-:W-:Y:S05]  /*6bb0*/  BRA `(.L_x_19714) ;  /* 0x0000000800547947 */ /* 0x001fea0003800000 */
.L_x_19722:
        /* <DEDUP_REMOVED lines=9> */
[C---:B-1-34-:R-:W-:Y:S02]  /*6c50*/  LOP3.LUT R2, R0.reuse, 0x7f000000, RZ, 0xc0, !PT ;  /* 0x7f00000000027812 */ /* 0x05afe400078ec0ff */
        /* <DEDUP_REMOVED lines=16> */
.L_x_19725:
[----:B-1234-:R-:W2:Y:S02]  /*6d60*/  LDG.E.U8 R3, desc[UR36][R22.64] ;  /* 0x0000002416037981 */ /* 0x01eea4000c1e1100 */
        /* <DEDUP_REMOVED lines=10> */
[----:B------:R0:W1:Y:S02]  /*6e10*/  F2I.S64.TRUNC R4, R0 ;  /* 0x0000000000047311 */ /* 0x000064000020d900 */
[----:B01----:R-:W-:Y:S05]  /*6e20*/  BRA `(.L_x_19714) ;  /* 0x0000000400b87947 */ /* 0x003fea0003800000 */
.L_x_19724:
[----:B------:R-:W2:Y:S02]  /*6e30*/  LDG.E.U16 R4, desc[UR36][R22.64] ;  /* 0x0000002416047981 */ /* 0x000ea4000c1e1500 */
[----:B--2---:R-:W-:-:S06]  /*6e40*/  IMAD.U32 R4, R4, 0x10000, RZ ;  /* 0x0001000004047824 */ /* 0x004fcc00078e00ff */
[----:B------:R-:W0:Y:S02]  /*6e50*/  F2I.S64.TRUNC R4, R4 ;  /* 0x0000000400047311 */ /* 0x000e24000020d900 */
[----:B0-----:R-:W-:Y:S05]  /*6e60*/  BRA `(.L_x_19714) ;  /* 0x0000000400a87947 */ /* 0x001fea0003800000 */
.L_x_19721:
        /* <DEDUP_REMOVED lines=11> */
.L_x_19728:
        /* <DEDUP_REMOVED lines=21> */
.L_x_19732:
[----:B------:R-:W-:Y:S05]  /*7070*/  BSYNC.RECONVERGENT B1 ;  /* 0x0000000000017941 */ /* 0x000fea0003800200 */
.L_x_19731:
[----:B------:R-:W-:Y:S01]  /*7080*/  IMAD.SHL.U32 R0, R0, 0x100000, RZ ;  /* 0x0010000000007824 */ /* 0x000fe200078e00ff */
[----:B------:R-:W-:-:S04]  /*7090*/  LEA R2, R2, 0x3b800000, 0x17 ;  /* 0x3b80000002027811 */ /* 0x000fc800078eb8ff */
[----:B------:R-:W-:-:S07]  /*70a0*/  LOP3.LUT R4, R2, R0, R7, 0xfe, !PT ;  /* 0x0000000002047212 */ /* 0x000fce00078efe07 */
.L_x_19730:
[----:B------:R-:W-:Y:S05]  /*70b0*/  BSYNC.RECONVERGENT B0 ;  /* 0x0000000000007941 */ /* 0x000fea0003800200 */
.L_x_19729:
[----:B------:R-:W0:Y:S02]  /*70c0*/  F2I.S64.TRUNC R4, R4 ;  /* 0x0000000400047311 */ /* 0x000e24000020d900 */
[----:B0-----:R-:W-:Y:S05]  /*70d0*/  BRA `(.L_x_19714) ;  /* 0x00000004000c7947 */ /* 0x001fea0003800000 */
.L_x_19727:
        /* <DEDUP_REMOVED lines=21> */
.L_x_19736:
[----:B------:R-:W-:Y:S05]  /*7230*/  BSYNC.RECONVERGENT B1 ;  /* 0x0000000000017941 */ /* 0x000fea0003800200 */
.L_x_19735:
[----:B------:R-:W-:Y:S01]  /*7240*/  IMAD.SHL.U32 R0, R0, 0x200000, RZ ;  /* 0x0020000000007824 */ /* 0x000fe200078e00ff */
[----:B------:R-:W-:-:S04]  /*7250*/  LEA R2, R2, 0x37800000, 0x17 ;  /* 0x3780000002027811 */ /* 0x000fc800078eb8ff */
[----:B------:R-:W-:-:S07]  /*7260*/  LOP3.LUT R4, R2, R0, R7, 0xfe, !PT ;  /* 0x0000000002047212 */ /* 0x000fce00078efe07 */
.L_x_19734:
[----:B------:R-:W-:Y:S05]  /*7270*/  BSYNC.RECONVERGENT B0 ;  /* 0x0000000000007941 */ /* 0x000fea0003800200 */
.L_x_19733:
[----:B------:R-:W0:Y:S02]  /*7280*/  F2I.S64.TRUNC R4, R4 ;  /* 0x0000000400047311 */ /* 0x000e24000020d900 */
[----:B0-----:R-:W-:Y:S05]  /*7290*/  BRA `(.L_x_19714) ;  /* 0x00000000009c7947 */ /* 0x001fea0003800000 */
.L_x_19726:
        /* <DEDUP_REMOVED lines=14> */
.L_x_19740:
[----:B------:R-:W-:Y:S05]  /*7380*/  BSYNC.RECONVERGENT B0 ;  /* 0x0000000000007941 */ /* 0x000fea0003800200 */
.L_x_19739:
[----:B------:R-:W0:Y:S02]  /*7390*/  F2I.S64.TRUNC R4, R4 ;  /* 0x0000000400047311 */ /* 0x000e24000020d900 */
[----:B0-----:R-:W-:Y:S05]  /*73a0*/  BRA `(.L_x_19714) ;  /* 0x0000000000587947 */ /* 0x001fea0003800000 */
.L_x_19713:
[----:B-1234-:R-:W-:Y:S01]  /*73b0*/  MOV R2, 0x0 ;  /* 0x0000000000027802 */ /* 0x01efe20000000f00 */
        /* <DEDUP_REMOVED lines=14> */
[----:B--2--5:R-:W-:Y:S05]  /*74a0*/  CALL.ABS.NOINC R2 ;  /* 0x0000000002007343 */ /* 0x024fea0003c00000 */
.L_x_19741:
[----:B------:R-:W-:Y:S01]  /*74b0*/  CS2R R4, SRZ ;  /* 0x0000000000047805 */ /* 0x000fe2000001ff00 */
[----:B------:R-:W-:Y:S06]  /*74c0*/  BRA `(.L_x_19714) ;  /* 0x0000000000107947 */ /* 0x000fec0003800000 */
.L_x_19738:
[----:B------:R0:W5:Y:S01]  /*74d0*/  LDG.E.64 R4, desc[UR36][R22.64] ;  /* 0x0000002416047981 */ /* 0x000162000c1e1b00 */
[----:B------:R-:W-:Y:S05]  /*74e0*/  BRA `(.L_x_19714) ;  /* 0x0000000000087947 */ /* 0x000fea0003800000 */
.L_x_19737:
[----:B------:R0:W5:Y:S01]  /*74f0*/  LDG.E R4, desc[UR36][R22.64] ;  /* 0x0000002416047981 */ /* 0x000162000c1e1900 */
[----:B------:R-:W-:-:S07]  /*7500*/  IMAD.MOV.U32 R5, RZ, RZ, RZ ;  /* 0x000000ffff057224 */ /* 0x000fce00078e00ff */
.L_x_19714:
        /* <DEDUP_REMOVED lines=21> */
.L_x_19745:
[----:B------:R1:W-:Y:S01]  /*7660*/  STG.E.U8 desc[UR36][R2.64], R7 ;  /* 0x0000000702007986 */ /* 0x0003e2000c101124 */
[----:B------:R-:W-:Y:S05]  /*7670*/  BRA `(.L_x_19747) ;  /* 0x0000000c00387947 */ /* 0x000fea0003800000 */
.L_x_19744:
        /* <DEDUP_REMOVED lines=8> */
.L_x_19749:
[----:B------:R1:W-:Y:S01]  /*7700*/  STG.E desc[UR36][R2.64], R7 ;  /* 0x0000000702007986 */ /* 0x0003e2000c101924 */
[----:B------:R-:W-:Y:S05]  /*7710*/  BRA `(.L_x_19747) ;  /* 0x0000000c00107947 */ /* 0x000fea0003800000 */
.L_x_19748:
[----:B------:R1:W-:Y:S01]  /*7720*/  STG.E.U16 desc[UR36][R2.64], R7 ;  /* 0x0000000702007986 */ /* 0x0003e2000c101524 */
[----:B------:R-:W-:Y:S05]  /*7730*/  BRA `(.L_x_19747) ;  /* 0x0000000c00087947 */ /* 0x000fea0003800000 */
.L_x_19743:
        /* <DEDUP_REMOVED lines=9> */
.L_x_19751:
[----:B------:R-:W1:Y:S02]  /*77d0*/  I2F.S64 R0, R4 ;  /* 0x0000000400007312 */ /* 0x000e640000301400 */
[----:B-1----:R-:W-:-:S05]  /*77e0*/  F2FP.F16.F32.PACK_AB R0, RZ, R0 ;  /* 0x00000000ff00723e */ /* 0x002fca00000000ff */
[----:B------:R1:W-:Y:S01]  /*77f0*/  STG.E.U16 desc[UR36][R2.64], R0 ;  /* 0x0000000002007986 */ /* 0x0003e2000c101524 */
[----:B------:R-:W-:Y:S05]  /*7800*/  BRA `(.L_x_19747) ;  /* 0x0000000800d47947 */ /* 0x000fea0003800000 */
.L_x_19750:
        /* <DEDUP_REMOVED lines=10> */
.L_x_19753:
[----:B------:R-:W1:Y:S02]  /*78b0*/  I2F.S64 R4, R4 ;  /* 0x0000000400047312 */ /* 0x000e640000301400 */
[----:B-1----:R-:W-:-:S04]  /*78c0*/  F2FP.F16.F32.PACK_AB R5, RZ, R4 ;  /* 0x00000004ff05723e */ /* 0x002fc800000000ff */
[----:B------:R-:W-:-:S05]  /*78d0*/  PRMT R5, R5, 0x5410, RZ ;  /* 0x0000541005057816 */ /* 0x000fca00000000ff */
[----:B------:R1:W-:Y:S01]  /*78e0*/  STG.E desc[UR36][R2.64], R5 ;  /* 0x0000000502007986 */ /* 0x0003e2000c101924 */
[----:B------:R-:W-:Y:S05]  /*78f0*/  BRA `(.L_x_19747) ;  /* 0x0000000800987947 */ /* 0x000fea0003800000 */
.L_x_19752:
[----:B------:R-:W1:Y:S02]  /*7900*/  I2F.F64.S64 R4, R4 ;  /* 0x0000000400047312 */ /* 0x000e640000301c00 */
[----:B-1----:R1:W-:Y:S01]  /*7910*/  STG.E.64 desc[UR36][R2.64], R4 ;  /* 0x0000000402007986 */ /* 0x0023e2000c101b24 */
[----:B------:R-:W-:Y:S05]  /*7920*/  BRA `(.L_x_19747) ;  /* 0x00000008008c7947 */ /* 0x000fea0003800000 */
.L_x_19742:
        /* <DEDUP_REMOVED lines=12> */
.L_x_19757:
[----:B------:R-:W1:Y:S01]  /*79f0*/  I2F.S64 R5, R4 ;  /* 0x0000000400057312 */ /* 0x000e620000301400 */
[----:B------:R-:W-:Y:S01]  /*7a00*/  BSSY.RECONVERGENT B0, `(.L_x_19758) ;  /* 0x0000013000007945 */ /* 0x000fe20003800200 */
[----:B-1----:R-:W-:Y:S02]  /*7a10*/  LOP3.LUT R6, R5, 0x7fffffff, RZ, 0xc0, !PT ;  /* 0x7fffffff05067812 */ /* 0x002fe400078ec0ff */
        /* <DEDUP_REMOVED lines=15> */
.L_x_19760:
[----:B------:R-:W-:-:S04]  /*7b10*/  SHF.R.U32.HI R5, RZ, 0x18, R5 ;  /* 0x00000018ff057819 */ /* 0x000fc80000011605 */
[----:B------:R-:W-:-:S07]  /*7b20*/  LOP3.LUT R0, R0, 0x80, R5, 0xf8, !PT ;  /* 0x0000008000007812 */ /* 0x000fce00078ef805 */
.L_x_19759:
[----:B------:R-:W-:Y:S05]  /*7b30*/  BSYNC.RECONVERGENT B0 ;  /* 0x0000000000007941 */ /* 0x000fea0003800200 */
.L_x_19758:
[----:B------:R4:W-:Y:S01]  /*7b40*/  STG.E.U8 desc[UR36][R2.64], R0 ;  /* 0x0000000002007986 */ /* 0x0009e2000c101124 */
[----:B------:R-:W-:Y:S05]  /*7b50*/  BRA `(.L_x_19747) ;  /* 0x0000000800007947 */ /* 0x000fea0003800000 */
.L_x_19756:
[----:B------:R-:W1:Y:S01]  /*7b60*/  I2F.S64 R5, R4 ;  /* 0x0000000400057312 */ /* 0x000e620000301400 */
[----:B------:R-:W-:Y:S01]  /*7b70*/  BSSY.RECONVERGENT B0, `(.L_x_19761) ;  /* 0x0000013000007945 */ /* 0x000fe20003800200 */
[----:B-1----:R-:W-:Y:S01]  /*7b80*/  LOP3.LUT R6, R5, 0x7fffffff, RZ, 0xc0, !PT ;  /* 0x7fffffff05067812 */ /* 0x002fe200078ec0ff */
        /* <DEDUP_REMOVED lines=15> */
.L_x_19763:
[----:B------:R-:W-:-:S04]  /*7c80*/  SHF.R.U32.HI R5, RZ, 0x18, R5 ;  /* 0x00000018ff057819 */ /* 0x000fc80000011605 */
[----:B------:R-:W-:-:S07]  /*7c90*/  LOP3.LUT R0, R0, 0x80, R5, 0xf8, !PT ;  /* 0x0000008000007812 */ /* 0x000fce00078ef805 */
.L_x_19762:
[----:B------:R-:W-:Y:S05]  /*7ca0*/  BSYNC.RECONVERGENT B0 ;  /* 0x0000000000007941 */ /* 0x000fea0003800200 */
.L_x_19761:
[----:B------:R1:W-:Y:S01]  /*7cb0*/  STG.E.U8 desc[UR36][R2.64], R0 ;  /* 0x0000000002007986 */ /* 0x0003e2000c101124 */
[----:B------:R-:W-:Y:S05]  /*7cc0*/  BRA `(.L_x_19747) ;  /* 0x0000000400a47947 */ /* 0x000fea0003800000 */
.L_x_19755:
[----:B------:R-:W-:-:S09]  /*7cd0*/  UISETP.NE.AND UP0, UPT, UR4, 0x1c, UPT ;  /* 0x0000001c0400788c */ /* 0x000fd2000bf05270 */
[----:B------:R-:W-:Y:S05]  /*7ce0*/  BRA.U !UP0, `(.L_x_19764) ;  /* 0x00000001085c7547 */ /* 0x000fea000b800000 */
[----:B------:R-:W-:-:S09]  /*7cf0*/  UISETP.NE.AND UP0, UPT, UR4, 0x1d, UPT ;  /* 0x0000001d0400788c */ /* 0x000fd2000bf05270 */
[----:B------:R-:W-:Y:S05]  /*7d00*/  BRA.U !UP0, `(.L_x_19765) ;  /* 0x00000001084c7547 */ /* 0x000fea000b800000 */
[----:B------:R-:W-:-:S09]  /*7d10*/  UISETP.NE.AND UP0, UPT, UR4, 0x2c, UPT ;  /* 0x0000002c0400788c */ /* 0x000fd2000bf05270 */
[----:B------:R-:W-:Y:S05]  /*7d20*/  BRA.U UP0, `(.L_x_19746) ;  /* 0x0000000100a87547 */ /* 0x000fea000b800000 */
        /* <DEDUP_REMOVED lines=13> */
[----:B------:R-:W-:-:S05]  /*7e00*/  @!P0 IADD3 R4, PT, PT, R6, RZ, RZ ;  /* 0x000000ff06048210 */ /* 0x000fca0007ffe0ff */
[----:B------:R-:W-:-:S05]  /*7e10*/  @P1 IMAD.MOV.U32 R5, RZ, RZ, R4 ;  /* 0x000000ffff051224 */ /* 0x000fca00078e0004 */
[----:B------:R3:W-:Y:S01]  /*7e20*/  STG.E.U8 desc[UR36][R2.64], R5 ;  /* 0x0000000502007986 */ /* 0x0007e2000c101124 */
[----:B------:R-:W-:Y:S05]  /*7e30*/  BRA `(.L_x_19747) ;  /* 0x0000000400487947 */ /* 0x000fea0003800000 */
.L_x_19765:
[----:B------:R2:W-:Y:S01]  /*7e40*/  STG.E.64 desc[UR36][R2.64], R4 ;  /* 0x0000000402007986 */ /* 0x0005e2000c101b24 */
[----:B------:R-:W-:Y:S05]  /*7e50*/  BRA `(.L_x_19747) ;  /* 0x0000000400407947 */ /* 0x000fea0003800000 */
.L_x_19764:
[----:B------:R1:W-:Y:S01]  /*7e60*/  STG.E desc[UR36][R2.64], R7 ;  /* 0x0000000702007986 */ /* 0x0003e2000c101924 */
[----:B------:R-:W-:Y:S05]  /*7e70*/  BRA `(.L_x_19747) ;  /* 0x0000000400387947 */ /* 0x000fea0003800000 */
.L_x_19754:
        /* <DEDUP_REMOVED lines=11> */
.L_x_19767:
[----:B------:R-:W-:Y:S01]  /*7f30*/  CS2R R6, SRZ ;  /* 0x0000000000067805 */ /* 0x000fe2000001ff00 */
[----:B------:R-:W1:Y:S04]  /*7f40*/  I2F.F64.S64 R4, R4 ;  /* 0x0000000400047312 */ /* 0x000e680000301c00 */
[----:B-1----:R1:W-:Y:S01]  /*7f50*/  STG.E.128 desc[UR36][R2.64], R4 ;  /* 0x0000000402007986 */ /* 0x0023e2000c101d24 */
[----:B------:R-:W-:Y:S05]  /*7f60*/  BRA `(.L_x_19747) ;  /* 0x0000000000fc7947 */ /* 0x000fea0003800000 */
.L_x_19766:
[----:B------:R-:W-:-:S09]  /*7f70*/  UISETP.NE.AND UP0, UPT, UR4, 0xf, UPT ;  /* 0x0000000f0400788c */ /* 0x000fd2000bf05270 */
[----:B------:R-:W-:Y:S05]  /*7f80*/  BRA.U !UP0, `(.L_x_19768) ;  /* 0x0000000108e87547 */ /* 0x000fea000b800000 */
[----:B------:R-:W-:-:S09]  /*7f90*/  UISETP.NE.AND UP0, UPT, UR4, 0x17, UPT ;  /* 0x000000170400788c */ /* 0x000fd2000bf05270 */
[----:B------:R-:W-:Y:S05]  /*7fa0*/  BRA.U !UP0, `(.L_x_19769) ;  /* 0x0000000108907547 */ /* 0x000fea000b800000 */
[----:B------:R-:W-:-:S09]  /*7fb0*/  UISETP.NE.AND UP0, UPT, UR4, 0x18, UPT ;  /* 0x000000180400788c */ /* 0x000fd2000bf05270 */
[----:B------:R-:W-:Y:S05]  /*7fc0*/  BRA.U !UP0, `(.L_x_19770) ;  /* 0x0000000108447547 */ /* 0x000fea000b800000 */
.L_x_19746:
[----:B------:R-:W-:Y:S01]  /*7fd0*/  MOV R0, 0x0 ;  /* 0x0000000000007802 */ /* 0x000fe20000000f00 */
[----:B------:R-:W1:Y:S01]  /*7fe0*/  LDCU.64 UR4, c[0x4][0x188] ;  /* 0x01003100ff0477ac */ /* 0x000e620008000a00 */
[----:B------:R-:W-:Y:S02]  /*7ff0*/  HFMA2 R12, -RZ, RZ, 0, 5.9604644775390625e-08 ;  /* 0x00000001ff0c7431 */ /* 0x000fe400000001ff */
[----:B------:R-:W-:Y:S01]  /*8000*/  IMAD.MOV.U32 R8, RZ, RZ, 0x65 ;  /* 0x00000065ff087424 */ /* 0x000fe200078e00ff */
[----:B------:R2:W3:Y:S01]  /*8010*/  LDC.64 R2, c[0x4][R0] ;  /* 0x0100000000027b82 */ /* 0x0004e20000000a00 */
[----:B------:R-:W4:Y:S01]  /*8020*/  LDCU.64 UR6, c[0x4][0x190] ;  /* 0x01003200ff0677ac */ /* 0x000f220008000a00 */
[----:B------:R-:W-:Y:S01]  /*8030*/  IMAD.MOV.U32 R13, RZ, RZ, RZ ;  /* 0x000000ffff0d7224 */ /* 0x000fe200078e00ff */
[----:B------:R-:W5:Y:S01]  /*8040*/  LDCU.64 UR8, c[0x4][0x50] ;  /* 0x01000a00ff0877ac */ /* 0x000f620008000a00 */
[----:B-1----:R-:W-:Y:S01]  /*8050*/  IMAD.U32 R4, RZ, RZ, UR4 ;  /* 0x00000004ff047e24 */ /* 0x002fe2000f8e00ff */
[----:B------:R-:W-:Y:S01]  /*8060*/  MOV R5, UR5 ;  /* 0x0000000500057c02 */ /* 0x000fe20008000f00 */
[----:B----4-:R-:W-:-:S02]  /*8070*/  IMAD.U32 R6, RZ, RZ, UR6 ;  /* 0x00000006ff067e24 */ /* 0x010fc4000f8e00ff */
[----:B------:R-:W-:Y:S01]  /*8080*/  IMAD.U32 R7, RZ, RZ, UR7 ;  /* 0x00000007ff077e24 */ /* 0x000fe2000f8e00ff */
[----:B-----5:R-:W-:Y:S01]  /*8090*/  MOV R10, UR8 ;  /* 0x00000008000a7c02 */ /* 0x020fe20008000f00 */
[----:B--2---:R-:W-:-:S07]  /*80a0*/  IMAD.U32 R11, RZ, RZ, UR9 ;  /* 0x00000009ff0b7e24 */ /* 0x004fce000f8e00ff */
[----:B------:R-:W-:-:S07]  /*80b0*/  LEPC R20, `(.L_x_19771) ;  /* 0x000000001014794e */ /* 0x000fce0000000000 */
[----:B0--3--:R-:W-:Y:S05]  /*80c0*/  CALL.ABS.NOINC R2 ;  /* 0x0000000002007343 */ /* 0x009fea0003c00000 */
.L_x_19771:
[----:B------:R-:W-:Y:S05]  /*80d0*/  BRA `(.L_x_19747) ;  /* 0x0000000000a07947 */ /* 0x000fea0003800000 */
.L_x_19770:
[----:B------:R-:W1:Y:S01]  /*80e0*/  I2F.S64 R5, R4 ;  /* 0x0000000400057312 */ /* 0x000e620000301400 */
[----:B------:R-:W-:Y:S01]  /*80f0*/  BSSY.RECONVERGENT B0, `(.L_x_19772) ;  /* 0x000000c000007945 */ /* 0x000fe20003800200 */
[----:B-1----:R-:W-:Y:S01]  /*8100*/  LOP3.LUT R6, R5, 0x7fffffff, RZ, 0xc0, !PT ;  /* 0x7fffffff05067812 */ /* 0x002fe200078ec0ff */
        /* <DEDUP_REMOVED lines=10> */
.L_x_19773:
[----:B------:R-:W-:Y:S05]  /*81b0*/  BSYNC.RECONVERGENT B0 ;  /* 0x0000000000007941 */ /* 0x000fea0003800200 */
.L_x_19772:
[----:B------:R-:W-:-:S05]  /*81c0*/  LOP3.LUT R7, R0, 0x80, R7, 0xf8, !PT ;  /* 0x0000008000077812 */ /* 0x000fca00078ef807 */
[----:B------:R1:W-:Y:S01]  /*81d0*/  STG.E.U8 desc[UR36][R2.64], R7 ;  /* 0x0000000702007986 */ /* 0x0003e2000c101124 */
[----:B------:R-:W-:Y:S05]  /*81e0*/  BRA `(.L_x_19747) ;  /* 0x00000000005c7947 */ /* 0x000fea0003800000 */
.L_x_19769:
[----:B------:R-:W1:Y:S01]  /*81f0*/  I2F.S64 R5, R4 ;  /* 0x0000000400057312 */ /* 0x000e620000301400 */
[----:B------:R-:W-:Y:S01]  /*8200*/  BSSY.RECONVERGENT B0, `(.L_x_19774) ;  /* 0x000000e000007945 */ /* 0x000fe20003800200 */
[----:B-1----:R-:W-:-:S04]  /*8210*/  LOP3.LUT R6, R5, 0x7fffffff, RZ, 0xc0, !PT ;  /* 0x7fffffff05067812 */ /* 0x002fc800078ec0ff */
        /* <DEDUP_REMOVED lines=9> */
.L_x_19775:
[----:B------:R-:W-:Y:S02]  /*82b0*/  ISETP.GT.U32.AND P0, PT, R6, 0x7f800000, PT ;  /* 0x7f8000000600780c */ /* 0x000fe40003f04070 */
[----:B------:R-:W-:-:S04]  /*82c0*/  MOV R0, 0x7f ;  /* 0x0000007f00007802 */ /* 0x000fc80000000f00 */
[----:B------:R-:W-:-:S07]  /*82d0*/  SEL R0, R0, 0x7c, P0 ;  /* 0x0000007c00007807 */ /* 0x000fce0000000000 */
.L_x_19776:
[----:B------:R-:W-:Y:S05]  /*82e0*/  BSYNC.RECONVERGENT B0 ;  /* 0x0000000000007941 */ /* 0x000fea0003800200 */
.L_x_19774:
[----:B------:R-:W-:-:S04]  /*82f0*/  SHF.R.U32.HI R5, RZ, 0x18, R5 ;  /* 0x00000018ff057819 */ /* 0x000fc80000011605 */
[----:B------:R-:W-:-:S05]  /*8300*/  LOP3.LUT R5, R0, 0x80, R5, 0xf8, !PT ;  /* 0x0000008000057812 */ /* 0x000fca00078ef805 */
[----:B------:R1:W-:Y:S01]  /*8310*/  STG.E.U8 desc[UR36][R2.64], R5 ;  /* 0x0000000502007986 */ /* 0x0003e2000c101124 */
[----:B------:R-:W-:Y:S05]  /*8320*/  BRA `(.L_x_19747) ;  /* 0x00000000000c7947 */ /* 0x000fea0003800000 */
.L_x_19768:
[----:B------:R-:W1:Y:S02]  /*8330*/  I2F.S64 R0, R4 ;  /* 0x0000000400007312 */ /* 0x000e640000301400 */
[----:B-1----:R-:W-:-:S05]  /*8340*/  F2FP.BF16.F32.PACK_AB R0, RZ, R0 ;  /* 0x00000000ff00723e */ /* 0x002fca00000010ff */
[----:B------:R1:W-:Y:S02]  /*8350*/  STG.E.U16 desc[UR36][R2.64], R0 ;  /* 0x0000000002007986 */ /* 0x0003e4000c101524 */
.L_x_19747:
[----:B------:R-:W-:-:S07]  /*8360*/  VIADD R19, R19, 0x80 ;  /* 0x0000008013137836 */ /* 0x000fce0000000000 */
.L_x_19674:
[----:B------:R-:W-:Y:S05]  /*8370*/  BSYNC.RECONVERGENT B6 ;  /* 0x0000000000067941 */ /* 0x000fea0003800200 */
.L_x_19673:
[----:B------:R-:W5:Y:S01]  /*8380*/  LDCU UR4, c[0x0][0x380] ;  /* 0x00007000ff0477ac */ /* 0x000f620008000800 */
[----:B------:R-:W-:Y:S01]  /*8390*/  BSSY.RECONVERGENT B6, `(.L_x_19777) ;  /* 0x0000413000067945 */ /* 0x000fe20003800200 */
[----:B-----5:R-:W-:-:S13]  /*83a0*/  ISETP.GE.AND P0, PT, R19, UR4, PT ;  /* 0x0000000413007c0c */ /* 0x020fda000bf06270 */
[----:B------:R-:W-:Y:S05]  /*83b0*/  @P0 BRA `(.L_x_19778) ;  /* 0x0000004000400947 */ /* 0x000fea0003800000 */
[----:B------:R-:W5:Y:S01]  /*83c0*/  LDCU UR4, c[0x0][0x388] ;  /* 0x00007100ff0477ac */ /* 0x000f620008000800 */
[----:B-1--4-:R-:W-:Y:S02]  /*83d0*/  HFMA2 R0, -RZ, RZ, 0, 0 ;  /* 0x00000000ff007431 */ /* 0x012fe400000001ff */
[----:B0-----:R-:W-:Y:S02]  /*83e0*/  IMAD.MOV.U32 R22, RZ, RZ, RZ ;  /* 0x000000ffff167224 */ /* 0x001fe400078e00ff */
[----:B------:R-:W-:Y:S01]  /*83f0*/  IMAD.MOV.U32 R18, RZ, RZ, RZ ;  /* 0x000000ffff127224 */ /* 0x000fe200078e00ff */
[----:B-----5:R-:W-:-:S09]  /*8400*/  UISETP.NE.AND UP0, UPT, UR4, URZ, UPT ;  /* 0x000000ff0400728c */ /* 0x020fd2000bf05270 */
[----:B------:R-:W-:Y:S05]  /*8410*/  BRA.U !UP0, `(.L_x_19779) ;  /* 0x0000001508707547 */ /* 0x000fea000b800000 */
[----:B------:R-:W2:Y:S01]  /*8420*/  LDCU.64 UR4, c[0x0][0x390] ;  /* 0x00007200ff0477ac */ /* 0x000ea20008000a00 */
[----:B------:R-:W-:Y:S01]  /*8430*/  IMAD.MOV.U32 R18, RZ, RZ, RZ ;  /* 0x000000ffff127224 */ /* 0x000fe200078e00ff */
[----:B------:R-:W0:Y:S01]  /*8440*/  LDCU UR6, c[0x0][0x38c] ;  /* 0x00007180ff0677ac */ /* 0x000e220008000800 */
[----:B------:R-:W1:Y:S01]  /*8450*/  LDCU.64 UR8, c[0x0][0x4b8] ;  /* 0x00009700ff0877ac */ /* 0x000e620008000a00 */
[----:B------:R-:W-:Y:S01]  /*8460*/  UISETP.NE.AND UP0, UPT, UR41, URZ, UPT ;  /* 0x000000ff2900728c */ /* 0x000fe2000bf05270 */
[----:B--23--:R-:W-:Y:S01]  /*8470*/  IMAD.HI.U32 R2, R19, UR4, R18 ;  /* 0x0000000413027c27 */ /* 0x00cfe2000f8e0012 */
        /* <DEDUP_REMOVED lines=342> */
.L_x_19779:
[----:B------:R-:W2:Y:S01]  /*99e0*/  LDCU.64 UR6, c[0x0][0x5f0] ;  /* 0x0000be00ff0677ac */ /* 0x000ea20008000a00 */
[----:B------:R-:W-:-:S04]  /*99f0*/  UPRMT UR4, UR39, 0x9910, URZ ;  /* 0x0000991027047896 */ /* 0x000fc800080000ff */
[----:B------:R-:W-:Y:S01]  /*9a00*/  UISETP.GT.AND UP0, UPT, UR4, 0x9, UPT ;  /* 0x000000090400788c */ /* 0x000fe2000bf04270 */
[----:B--23--:R-:W-:-:S05]  /*9a10*/  IADD3 R2, P0, PT, R0, UR6, RZ ;  /* 0x0000000600027c10 */ /* 0x00cfca000ff1e0ff */
        /* <DEDUP_REMOVED lines=13> */
.L_x_19783:
[----:B------:R1:W5:Y:S01]  /*9af0*/  LDG.E.U8 R16, desc[UR36][R2.64] ;  /* 0x0000002402107981 */ /* 0x000362000c1e1100 */
[----:B------:R-:W-:Y:S01]  /*9b00*/  IMAD.MOV.U32 R17, RZ, RZ, RZ ;  /* 0x000000ffff117224 */ /* 0x000fe200078e00ff */
[----:B------:R-:W-:Y:S06]  /*9b10*/  BRA `(.L_x_19785) ;  /* 0x0000000c00407947 */ /* 0x000fec0003800000 */
.L_x_19782:
        /* <DEDUP_REMOVED lines=8> */
.L_x_19787:
[----:B------:R-:W2:Y:S02]  /*9ba0*/  LDG.E R16, desc[UR36][R2.64] ;  /* 0x0000002402107981 */ /* 0x000ea4000c1e1900 */
[----:B--2---:R-:W-:Y:S01]  /*9bb0*/  SHF.R.S32.HI R17, RZ, 0x1f, R16 ;  /* 0x0000001fff117819 */ /* 0x004fe20000011410 */
[----:B------:R-:W-:Y:S06]  /*9bc0*/  BRA `(.L_x_19785) ;  /* 0x0000000c00147947 */ /* 0x000fec0003800000 */
.L_x_19786:
[----:B------:R-:W2:Y:S02]  /*9bd0*/  LDG.E.S16 R16, desc[UR36][R2.64] ;  /* 0x0000002402107981 */ /* 0x000ea4000c1e1700 */
[----:B--2---:R-:W-:Y:S01]  /*9be0*/  SHF.R.S32.HI R17, RZ, 0x1f, R16 ;  /* 0x0000001fff117819 */ /* 0x004fe20000011410 */
[----:B------:R-:W-:Y:S06]  /*9bf0*/  BRA `(.L_x_19785) ;  /* 0x0000000c00087947 */ /* 0x000fec0003800000 */
.L_x_19781:
        /* <DEDUP_REMOVED lines=9> */
.L_x_19789:
[----:B------:R-:W2:Y:S02]  /*9c90*/  LDG.E.U16 R2, desc[UR36][R2.64] ;  /* 0x0000002402027981 */ /* 0x000ea4000c1e1500 */
[----:B--2---:R-:W-:-:S06]  /*9ca0*/  HADD2.F32 R16, -RZ, R2.H0_H0 ;  /* 0x20000002ff107230 */ /* 0x004fcc0000004100 */
[----:B------:R-:W2:Y:S02]  /*9cb0*/  F2I.S64.TRUNC R16, R16 ;  /* 0x0000001000107311 */ /* 0x000ea4000020d900 */
[----:B--2---:R-:W-:Y:S05]  /*9cc0*/  BRA `(.L_x_19785) ;  /* 0x0000000800d47947 */ /* 0x004fea0003800000 */
.L_x_19788:
        /* <DEDUP_REMOVED lines=9> */
.L_x_19791:
[----:B------:R-:W2:Y:S02]  /*9d60*/  LDG.E.U16 R2, desc[UR36][R2.64] ;  /* 0x0000002402027981 */ /* 0x000ea4000c1e1500 */
[----:B--2---:R-:W-:-:S06]  /*9d70*/  HADD2.F32 R16, -RZ, R2.H0_H0 ;  /* 0x20000002ff107230 */ /* 0x004fcc0000004100 */
[----:B------:R-:W2:Y:S02]  /*9d80*/  F2I.S64.TRUNC R16, R16 ;  /* 0x0000001000107311 */ /* 0x000ea4000020d900 */
[----:B--2---:R-:W-:Y:S05]  /*9d90*/  BRA `(.L_x_19785) ;  /* 0x0000000800a07947 */ /* 0x004fea0003800000 */
.L_x_19790:
[----:B------:R-:W2:Y:S02]  /*9da0*/  LDG.E.64 R2, desc[UR36][R2.64] ;  /* 0x0000002402027981 */ /* 0x000ea4000c1e1b00 */
[----:B--2---:R2:W3:Y:S02]  /*9db0*/  F2I.S64.F64.TRUNC R16, R2 ;  /* 0x0000000200107311 */ /* 0x0044e4000030d900 */
[----:B--23--:R-:W-:Y:S05]  /*9dc0*/  BRA `(.L_x_19785) ;  /* 0x0000000800947947 */ /* 0x00cfea0003800000 */
.L_x_19780:
        /* <DEDUP_REMOVED lines=13> */
.L_x_19794:
[----:B------:R-:W2:Y:S02]  /*9ea0*/  LDG.E.64 R2, desc[UR36][R2.64] ;  /* 0x0000002402027981 */ /* 0x000ea4000c1e1b00 */
[----:B--2---:R0:W1:Y:S02]  /*9eb0*/  F2I.S64.F64.TRUNC R16, R2 ;  /* 0x0000000200107311 */ /* 0x004064000030d900 */
[----:B01----:R-:W-:Y:S05]  /*9ec0*/  BRA `(.L_x_19785) ;  /* 0x0000000800547947 */ /* 0x003fea0003800000 */
.L_x_19793:
        /* <DEDUP_REMOVED lines=26> */
.L_x_19796:
        /* <DEDUP_REMOVED lines=13> */
.L_x_19795:
[----:B------:R-:W2:Y:S02]  /*a140*/  LDG.E.U16 R16, desc[UR36][R2.64] ;  /* 0x0000002402107981 */ /* 0x000ea4000c1e1500 */
[----:B--2---:R-:W-:-:S06]  /*a150*/  IMAD.U32 R16, R16, 0x10000, RZ ;  /* 0x0001000010107824 */ /* 0x004fcc00078e00ff */
[----:B------:R-:W0:Y:S02]  /*a160*/  F2I.S64.TRUNC R16, R16 ;  /* 0x0000001000107311 */ /* 0x000e24000020d900 */
[----:B0-----:R-:W-:Y:S05]  /*a170*/  BRA `(.L_x_19785) ;  /* 0x0000000400a87947 */ /* 0x001fea0003800000 */
.L_x_19792:
        /* <DEDUP_REMOVED lines=11> */
.L_x_19799:
        /* <DEDUP_REMOVED lines=21> */
.L_x_19803:
[----:B------:R-:W-:Y:S05]  /*a380*/  BSYNC.RECONVERGENT B1 ;  /* 0x0000000000017941 */ /* 0x000fea0003800200 */
.L_x_19802:
[----:B------:R-:W-:Y:S01]  /*a390*/  IMAD.SHL.U32 R0, R0, 0x100000, RZ ;  /* 0x0010000000007824 */ /* 0x000fe200078e00ff */
[----:B------:R-:W-:-:S04]  /*a3a0*/  LEA R2, R2, 0x3b800000, 0x17 ;  /* 0x3b80000002027811 */ /* 0x000fc800078eb8ff */
[----:B------:R-:W-:-:S07]  /*a3b0*/  LOP3.LUT R16, R2, R0, R7, 0xfe, !PT ;  /* 0x0000000002107212 */ /* 0x000fce00078efe07 */
.L_x_19801:
[----:B------:R-:W-:Y:S05]  /*a3c0*/  BSYNC.RECONVERGENT B0 ;  /* 0x0000000000007941 */ /* 0x000fea0003800200 */
.L_x_19800:
[----:B------:R-:W0:Y:S02]  /*a3d0*/  F2I.S64.TRUNC R16, R16 ;  /* 0x0000001000107311 */ /* 0x000e24000020d900 */
[----:B0-----:R-:W-:Y:S05]  /*a3e0*/  BRA `(.L_x_19785) ;  /* 0x00000004000c7947 */ /* 0x001fea0003800000 */
.L_x_19798:
        /* <DEDUP_REMOVED lines=21> */
.L_x_19807:
[----:B------:R-:W-:Y:S05]  /*a540*/  BSYNC.RECONVERGENT B1 ;  /* 0x0000000000017941 */ /* 0x000fea0003800200 */
.L_x_19806:
[----:B------:R-:W-:Y:S02]  /*a550*/  SHF.L.U32 R0, R0, 0x15, RZ ;  /* 0x0000001500007819 */ /* 0x000fe400000006ff */
[----:B------:R-:W-:-:S04]  /*a560*/  LEA R2, R2, 0x37800000, 0x17 ;  /* 0x3780000002027811 */ /* 0x000fc800078eb8ff */
[----:B------:R-:W-:-:S07]  /*a570*/  LOP3.LUT R16, R2, R0, R7, 0xfe, !PT ;  /* 0x0000000002107212 */ /* 0x000fce00078efe07 */
.L_x_19805:
[----:B------:R-:W-:Y:S05]  /*a580*/  BSYNC.RECONVERGENT B0 ;  /* 0x0000000000007941 */ /* 0x000fea0003800200 */
.L_x_19804:
[----:B------:R-:W4:Y:S02]  /*a590*/  F2I.S64.TRUNC R16, R16 ;  /* 0x0000001000107311 */ /* 0x000f24000020d900 */
[----:B----4-:R-:W-:Y:S05]  /*a5a0*/  BRA `(.L_x_19785) ;  /* 0x00000000009c7947 */ /* 0x010fea0003800000 */
.L_x_19797:
        /* <DEDUP_REMOVED lines=14> */
.L_x_19811:
[----:B------:R-:W-:Y:S05]  /*a690*/  BSYNC.RECONVERGENT B0 ;  /* 0x0000000000007941 */ /* 0x000fea0003800200 */
.L_x_19810:
[----:B------:R-:W3:Y:S02]  /*a6a0*/  F2I.S64.TRUNC R16, R16 ;  /* 0x0000001000107311 */ /* 0x000ee4000020d900 */
[----:B---3--:R-:W-:Y:S05]  /*a6b0*/  BRA `(.L_x_19785) ;  /* 0x0000000000587947 */ /* 0x008fea0003800000 */
.L_x_19784:
        /* <DEDUP_REMOVED lines=16> */
.L_x_19812:
[----:B------:R-:W-:Y:S01]  /*a7c0*/  CS2R R16, SRZ ;  /* 0x0000000000107805 */ /* 0x000fe2000001ff00 */
[----:B------:R-:W-:Y:S06]  /*a7d0*/  BRA `(.L_x_19785) ;  /* 0x0000000000107947 */ /* 0x000fec0003800000 */
.L_x_19809:
[----:B------:R2:W5:Y:S01]  /*a7e0*/  LDG.E.64 R16, desc[UR36][R2.64] ;  /* 0x0000002402107981 */ /* 0x000562000c1e1b00 */
[----:B------:R-:W-:Y:S05]  /*a7f0*/  BRA `(.L_x_19785) ;  /* 0x0000000000087947 */ /* 0x000fea0003800000 */
.L_x_19808:
[----:B------:R3:W5:Y:S01]  /*a800*/  LDG.E R16, desc[UR36][R2.64] ;  /* 0x0000002402107981 */ /* 0x000762000c1e1900 */
[----:B------:R-:W-:-:S07]  /*a810*/  IMAD.MOV.U32 R17, RZ, RZ, RZ ;  /* 0x000000ffff117224 */ /* 0x000fce00078e00ff */
.L_x_19785:
        /* <DEDUP_REMOVED lines=17> */
.L_x_19816:
[----:B------:R1:W5:Y:S01]  /*a930*/  LDG.E.U8 R4, desc[UR36][R22.64] ;  /* 0x0000002416047981 */ /* 0x000362000c1e1100 */
[----:B------:R-:W-:Y:S01]  /*a940*/  MOV R5, RZ ;  /* 0x000000ff00057202 */ /* 0x000fe20000000f00 */
[----:B------:R-:W-:Y:S06]  /*a950*/  BRA `(.L_x_19818) ;  /* 0x0000000c00407947 */ /* 0x000fec0003800000 */
.L_x_19815:
        /* <DEDUP_REMOVED lines=8> */
.L_x_19820:
[----:B------:R-:W2:Y:S02]  /*a9e0*/  LDG.E R4, desc[UR36][R22.64] ;  /* 0x0000002416047981 */ /* 0x000ea4000c1e1900 */
[----:B--2---:R-:W-:Y:S01]  /*a9f0*/  SHF.R.S32.HI R5, RZ, 0x1f, R4 ;  /* 0x0000001fff057819 */ /* 0x004fe20000011404 */
[----:B------:R-:W-:Y:S06]  /*aa00*/  BRA `(.L_x_19818) ;  /* 0x0000000c00147947 */ /* 0x000fec0003800000 */
.L_x_19819:
[----:B------:R-:W2:Y:S02]  /*aa10*/  LDG.E.S16 R4, desc[UR36][R22.64] ;  /* 0x0000002416047981 */ /* 0x000ea4000c1e1700 */
[----:B--2---:R-:W-:Y:S01]  /*aa20*/  SHF.R.S32.HI R5, RZ, 0x1f, R4 ;  /* 0x0000001fff057819 */ /* 0x004fe20000011404 */
[----:B------:R-:W-:Y:S06]  /*aa30*/  BRA `(.L_x_19818) ;  /* 0x0000000c00087947 */ /* 0x000fec0003800000 */
.L_x_19814:
[----:B------:R-:W-:-:S09]  /*aa40*/  UISETP.GT.AND UP0, UPT, UR4, 0x6, UPT ;  /* 0x000000060400788c */ /* 0x000fd2000bf04270 */
[----:B------:R-:W-:Y:S05]  /*aa50*/  BRA.U UP0, `(.L_x_19821) ;  /* 0x00000001002c7547 */ /* 0x000fea000b800000 */
[----:B------:R-:W-:-:S09]  /*aa60*/  UISETP.NE.AND UP0, UPT, UR4, 0x5, UPT ;  /* 0x000000050400788c */ /* 0x000fd2000bf05270 */
[----:B------:R-:W-:Y:S05]  /*aa70*/  BRA.U !UP0, `(.L_x_19822) ;  /* 0x0000000108147547 */ /* 0x000fea000b800000 */
[----:B------:R-:W-:-:S09]  /*aa80*/  UISETP.NE.AND UP0, UPT, UR4, 0x6, UPT ;  /* 0x000000060400788c */ /* 0x000fd2000bf05270 */
[----:B------:R-:W-:Y:S05]  /*aa90*/  BRA.U UP0, `(.L_x_19817) ;  /* 0x0000000900987547 */ /* 0x000fea000b800000 */
[----:B------:R-:W2:Y:S02]  /*aaa0*/  LDG.E R4, desc[UR36][R22.64] ;  /* 0x0000002416047981 */ /* 0x000ea4000c1e1900 */
[----:B--2---:R-:W1:Y:S02]  /*aab0*/  F2I.S64.TRUNC R4, R4 ;  /* 0x0000000400047311 */ /* 0x004e64000020d900 */
[----:B-1----:R-:W-:Y:S05]  /*aac0*/  BRA `(.L_x_19818) ;  /* 0x0000000800e47947 */ /* 0x002fea0003800000 */
.L_x_19822:
[----:B------:R-:W2:Y:S02]  /*aad0*/  LDG.E.U16 R22, desc[UR36][R22.64] ;  /* 0x0000002416167981 */ /* 0x000ea4000c1e1500 */
[----:B--2---:R-:W-:-:S06]  /*aae0*/  HADD2.F32 R4, -RZ, R22.H0_H0 ;  /* 0x20000016ff047230 */ /* 0x004fcc0000004100 */
[----:B------:R-:W1:Y:S02]  /*aaf0*/  F2I.S64.TRUNC R4, R4 ;  /* 0x0000000400047311 */ /* 0x000e64000020d900 */
[----:B-1----:R-:W-:Y:S05]  /*ab00*/  BRA `(.L_x_19818) ;  /* 0x0000000800d47947 */ /* 0x002fea0003800000 */
.L_x_19821:
[----:B------:R-:W-:-:S09]  /*ab10*/  UISETP.NE.AND UP0, UPT, UR4, 0x7, UPT ;  /* 0x000000070400788c */ /* 0x000fd2000bf05270 */
[----:B------:R-:W-:Y:S05]  /*ab20*/  BRA.U !UP0, `(.L_x_19823) ;  /* 0x00000001082c7547 */ /* 0x000fea000b800000 */
[----:B------:R-:W-:-:S09]  /*ab30*/  UISETP.NE.AND UP0, UPT, UR4, 0x8, UPT ;  /* 0x000000080400788c */ /* 0x000fd2000bf05270 */
[----:B------:R-:W-:Y:S05]  /*ab40*/  BRA.U !UP0, `(.L_x_19824) ;  /* 0x0000000108147547 */ /* 0x000fea000b800000 */
[----:B------:R-:W-:-:S09]  /*ab50*/  UISETP.NE.AND UP0, UPT, UR4, 0x9, UPT ;  /* 0x000000090400788c */ /* 0x000fd2000bf05270 */
[----:B------:R-:W-:Y:S05]  /*ab60*/  BRA.U UP0, `(.L_x_19817) ;  /* 0x0000000900647547 */ /* 0x000fea000b800000 */
[----:B------:R-:W2:Y:S02]  /*ab70*/  LDG.E R4, desc[UR36][R22.64] ;  /* 0x0000002416047981 */ /* 0x000ea4000c1e1900 */
[----:B--2---:R-:W1:Y:S02]  /*ab80*/  F2I.S64.TRUNC R4, R4 ;  /* 0x0000000400047311 */ /* 0x004e64000020d900 */
[----:B-1----:R-:W-:Y:S05]  /*ab90*/  BRA `(.L_x_19818) ;  /* 0x0000000800b07947 */ /* 0x002fea0003800000 */
.L_x_19824:
[----:B------:R-:W2:Y:S02]  /*aba0*/  LDG.E.U16 R22, desc[UR36][R22.64] ;  /* 0x0000002416167981 */ /* 0x000ea4000c1e1500 */
[----:B--2---:R-:W-:-:S06]  /*abb0*/  HADD2.F32 R4, -RZ, R22.H0_H0 ;  /* 0x20000016ff047230 */ /* 0x004fcc0000004100 */
[----:B------:R-:W1:Y:S02]  /*abc0*/  F2I.S64.TRUNC R4, R4 ;  /* 0x0000000400047311 */ /* 0x000e64000020d900 */
[----:B-1----:R-:W-:Y:S05]  /*abd0*/  BRA `(.L_x_19818) ;  /* 0x0000000800a07947 */ /* 0x002fea0003800000 */
.L_x_19823:
[----:B------:R-:W2:Y:S02]  /*abe0*/  LDG.E.64 R4, desc[UR36][R22.64] ;  /* 0x0000002416047981 */ /* 0x000ea4000c1e1b00 */
[----:B--2---:R-:W1:Y:S02]  /*abf0*/  F2I.S64.F64.TRUNC R4, R4 ;  /* 0x0000000400047311 */ /* 0x004e64000030d900 */
[----:B-1----:R-:W-:Y:S05]  /*ac00*/  BRA `(.L_x_19818) ;  /* 0x0000000800947947 */ /* 0x002fea0003800000 */
.L_x_19813:
        /* <DEDUP_REMOVED lines=13> */
.L_x_19827:
[----:B------:R-:W2:Y:S02]  /*ace0*/  LDG.E.64 R4, desc[UR36][R22.64] ;  /* 0x0000002416047981 */ /* 0x000ea4000c1e1b00 */
[----:B--2---:R-:W1:Y:S02]  /*acf0*/  F2I.S64.F64.TRUNC R4, R4 ;  /* 0x0000000400047311 */ /* 0x004e64000030d900 */
[----:B-1----:R-:W-:Y:S05]  /*ad00*/  BRA `(.L_x_19818) ;  /* 0x0000000800547947 */ /* 0x002fea0003800000 */
.L_x_19826:
        /* <DEDUP_REMOVED lines=9> */
[C---:B0--34-:R-:W-:Y:S02]  /*ada0*/  LOP3.LUT R2, R0.reuse, 0x7f000000, RZ, 0xc0, !PT ;  /* 0x7f00000000027812 */ /* 0x059fe400078ec0ff */
        /* <DEDUP_REMOVED lines=16> */
.L_x_19829:
[----:B0-234-:R-:W2:Y:S02]  /*aeb0*/  LDG.E.U8 R3, desc[UR36][R22.64] ;  /* 0x0000002416037981 */ /* 0x01dea4000c1e1100 */
        /* <DEDUP_REMOVED lines=12> */
.L_x_19828:
[----:B------:R-:W2:Y:S02]  /*af80*/  LDG.E.U16 R4, desc[UR36][R22.64] ;  /* 0x0000002416047981 */ /* 0x000ea4000c1e1500 */
[----:B--2---:R-:W-:-:S06]  /*af90*/  IMAD.U32 R4, R4, 0x10000, RZ ;  /* 0x0001000004047824 */ /* 0x004fcc00078e00ff */
[----:B------:R-:W1:Y:S02]  /*afa0*/  F2I.S64.TRUNC R4, R4 ;  /* 0x0000000400047311 */ /* 0x000e64000020d900 */
[----:B-1----:R-:W-:Y:S05]  /*afb0*/  BRA `(.L_x_19818) ;  /* 0x0000000400a87947 */ /* 0x002fea0003800000 */
.L_x_19825:
        /* <DEDUP_REMOVED lines=11> */
.L_x_19832:
        /* <DEDUP_REMOVED lines=10> */
[----:B0--34-:R-:W-:Y:S02]  /*b110*/  LOP3.LUT P0, R2, R0, 0xf, RZ, 0xc0, !PT ;  /* 0x0000000f00027812 */ /* 0x019fe4000780c0ff */
        /* <DEDUP_REMOVED lines=10> */
.L_x_19836:
[----:B------:R-:W-:Y:S05]  /*b1c0*/  BSYNC.RECONVERGENT B1 ;  /* 0x0000000000017941 */ /* 0x000fea0003800200 */
.L_x_19835:
[----:B------:R-:W-:Y:S01]  /*b1d0*/  IMAD.SHL.U32 R0, R0, 0x100000, RZ ;  /* 0x0010000000007824 */ /* 0x000fe200078e00ff */
[----:B------:R-:W-:-:S04]  /*b1e0*/  LEA R2, R2, 0x3b800000, 0x17 ;  /* 0x3b80000002027811 */ /* 0x000fc800078eb8ff */
[----:B------:R-:W-:-:S07]  /*b1f0*/  LOP3.LUT R4, R2, R0, R7, 0xfe, !PT ;  /* 0x0000000002047212 */ /* 0x000fce00078efe07 */
.L_x_19834:
[----:B------:R-:W-:Y:S05]  /*b200*/  BSYNC.RECONVERGENT B0 ;  /* 0x0000000000007941 */ /* 0x000fea0003800200 */
.L_x_19833:
[----:B------:R-:W1:Y:S02]  /*b210*/  F2I.S64.TRUNC R4, R4 ;  /* 0x0000000400047311 */ /* 0x000e64000020d900 */
[----:B-1----:R-:W-:Y:S05]  /*b220*/  BRA `(.L_x_19818) ;  /* 0x00000004000c7947 */ /* 0x002fea0003800000 */
.L_x_19831:
        /* <DEDUP_REMOVED lines=21> */
.L_x_19840:
[----:B------:R-:W-:Y:S05]  /*b380*/  BSYNC.RECONVERGENT B1 ;  /* 0x0000000000017941 */ /* 0x000fea0003800200 */
.L_x_19839:
[----:B------:R-:W-:Y:S01]  /*b390*/  IMAD.SHL.U32 R0, R0, 0x200000, RZ ;  /* 0x0020000000007824 */ /* 0x000fe200078e00ff */
[----:B------:R-:W-:-:S04]  /*b3a0*/  LEA R2, R2, 0x37800000, 0x17 ;  /* 0x3780000002027811 */ /* 0x000fc800078eb8ff */
[----:B------:R-:W-:-:S07]  /*b3b0*/  LOP3.LUT R4, R2, R0, R7, 0xfe, !PT ;  /* 0x0000000002047212 */ /* 0x000fce00078efe07 */
.L_x_19838:
[----:B------:R-:W-:Y:S05]  /*b3c0*/  BSYNC.RECONVERGENT B0 ;  /* 0x0000000000007941 */ /* 0x000fea0003800200 */
.L_x_19837:
[----:B------:R-:W1:Y:S02]  /*b3d0*/  F2I.S64.TRUNC R4, R4 ;  /* 0x0000000400047311 */ /* 0x000e64000020d900 */
[----:B-1----:R-:W-:Y:S05]  /*b3e0*/  BRA `(.L_x_19818) ;  /* 0x00000000009c7947 */ /* 0x002fea0003800000 */
.L_x_19830:
        /* <DEDUP_REMOVED lines=14> */
.L_x_19844:
[----:B------:R-:W-:Y:S05]  /*b4d0*/  BSYNC.RECONVERGENT B0 ;  /* 0x0000000000007941 */ /* 0x000fea0003800200 */
.L_x_19843:
[----:B------:R-:W1:Y:S02]  /*b4e0*/  F2I.S64.TRUNC R4, R4 ;  /* 0x0000000400047311 */ /* 0x000e64000020d900 */
[----:B-1----:R-:W-:Y:S05]  /*b4f0*/  BRA `(.L_x_19818) ;  /* 0x0000000000587947 */ /* 0x002fea0003800000 */
.L_x_19817:
[----:B0-234-:R-:W-:Y:S01]  /*b500*/  MOV R2, 0x0 ;  /* 0x0000000000027802 */ /* 0x01dfe20000000f00 */
        /* <DEDUP_REMOVED lines=15> */
.L_x_19845:
[----:B------:R-:W-:Y:S01]  /*b600*/  CS2R R4, SRZ ;  /* 0x0000000000047805 */ /* 0x000fe2000001ff00 */
[----:B------:R-:W-:Y:S06]  /*b610*/  BRA `(.L_x_19818) ;  /* 0x0000000000107947 */ /* 0x000fec0003800000 */
.L_x_19842:
[----:B------:R1:W5:Y:S01]  /*b620*/  LDG.E.64 R4, desc[UR36][R22.64] ;  /* 0x0000002416047981 */ /* 0x000362000c1e1b00 */
[----:B------:R-:W-:Y:S05]  /*b630*/  BRA `(.L_x_19818) ;  /* 0x0000000000087947 */ /* 0x000fea0003800000 */
.L_x_19841:
[----:B------:R1:W5:Y:S01]  /*b640*/  LDG.E R4, desc[UR36][R22.64] ;  /* 0x0000002416047981 */ /* 0x000362000c1e1900 */
[----:B------:R-:W-:-:S07]  /*b650*/  IMAD.MOV.U32 R5, RZ, RZ, RZ ;  /* 0x000000ffff057224 */ /* 0x000fce00078e00ff */
.L_x_19818:
[----:B------:R-:W0:Y:S01]  /*b660*/  LDCU.64 UR6, c[0x0][0x5e8] ;  /* 0x0000bd00ff0677ac */ /* 0x000e220008000a00 */
[----:B-----5:R-:W-:Y:S01]  /*b670*/  ISETP.LT.U32.AND P0, PT, R16, R4, PT ;  /* 0x000000041000720c */ /* 0x020fe20003f01070 */
[----:B------:R-:W-:-:S03]  /*b680*/  UPRMT UR4, UR43, 0x9910, URZ ;  /* 0x000099102b047896 */ /* 0x000fc600080000ff */
[----:B------:R-:W-:Y:S01]  /*b690*/  ISETP.LT.AND.EX P0, PT, R17, R5, PT, P0 ;  /* 0x000000051100720c */ /* 0x000fe20003f01300 */
[----:B------:R-:W-:-:S03]  /*b6a0*/  UISETP.GT.AND UP0, UPT, UR4, 0x9, UPT ;  /* 0x000000090400788c */ /* 0x000fc6000bf04270 */
[----:B------:R-:W-:Y:S02]  /*b6b0*/  SEL R7, R16, R4, P0 ;  /* 0x0000000410077207 */ /* 0x000fe40000000000 */
[----:B------:R-:W-:-:S03]  /*b6c0*/  SEL R5, R17, R5, P0 ;  /* 0x0000000511057207 */ /* 0x000fc60000000000 */
[----:B------:R-:W-:Y:S01]  /*b6d0*/  IMAD.MOV.U32 R4, RZ, RZ, R7 ;  /* 0x000000ffff047224 */ /* 0x000fe200078e0007 */
[----:B0-234-:R-:W-:-:S04]  /*b6e0*/  IADD3 R2, P1, PT, R18, UR6, RZ ;  /* 0x0000000612027c10 */ /* 0x01dfc8000ff3e0ff */
        /* <DEDUP_REMOVED lines=12> */
.L_x_19849:
[----:B------:R0:W-:Y:S01]  /*b7b0*/  STG.E.U8 desc[UR36][R2.64], R7 ;  /* 0x0000000702007986 */ /* 0x0001e2000c101124 */
[----:B------:R-:W-:Y:S05]  /*b7c0*/  BRA `(.L_x_19851) ;  /* 0x0000000c00387947 */ /* 0x000fea0003800000 */
.L_x_19848:
        /* <DEDUP_REMOVED lines=8> */
.L_x_19853:
[----:B------:R0:W-:Y:S01]  /*b850*/  STG.E desc[UR36][R2.64], R7 ;  /* 0x0000000702007986 */ /* 0x0001e2000c101924 */
[----:B------:R-:W-:Y:S05]  /*b860*/  BRA `(.L_x_19851) ;  /* 0x0000000c00107947 */ /* 0x000fea0003800000 */
.L_x_19852:
[----:B------:R0:W-:Y:S01]  /*b870*/  STG.E.U16 desc[UR36][R2.64], R7 ;  /* 0x0000000702007986 */ /* 0x0001e2000c101524 */
[----:B------:R-:W-:Y:S05]  /*b880*/  BRA `(.L_x_19851) ;  /* 0x0000000c00087947 */ /* 0x000fea0003800000 */
.L_x_19847:
        /* <DEDUP_REMOVED lines=9> */
.L_x_19855:
[----:B------:R-:W0:Y:S02]  /*b920*/  I2F.S64 R0, R4 ;  /* 0x0000000400007312 */ /* 0x000e240000301400 */
[----:B0-----:R-:W-:-:S05]  /*b930*/  F2FP.F16.F32.PACK_AB R0, RZ, R0 ;  /* 0x00000000ff00723e */ /* 0x001fca00000000ff */
[----:B------:R0:W-:Y:S01]  /*b940*/  STG.E.U16 desc[UR36][R2.64], R0 ;  /* 0x0000000002007986 */ /* 0x0001e2000c101524 */
[----:B------:R-:W-:Y:S05]  /*b950*/  BRA `(.L_x_19851) ;  /* 0x0000000800d47947 */ /* 0x000fea0003800000 */
.L_x_19854:
        /* <DEDUP_REMOVED lines=10> */
.L_x_19857:
[----:B------:R-:W0:Y:S02]  /*ba00*/  I2F.S64 R4, R4 ;  /* 0x0000000400047312 */ /* 0x000e240000301400 */
[----:B0-----:R-:W-:-:S04]  /*ba10*/  F2FP.F16.F32.PACK_AB R5, RZ, R4 ;  /* 0x00000004ff05723e */ /* 0x001fc800000000ff */
[----:B------:R-:W-:-:S05]  /*ba20*/  PRMT R5, R5, 0x5410, RZ ;  /* 0x0000541005057816 */ /* 0x000fca00000000ff */
[----:B------:R0:W-:Y:S01]  /*ba30*/  STG.E desc[UR36][R2.64], R5 ;  /* 0x0000000502007986 */ /* 0x0001e2000c101924 */
[----:B------:R-:W-:Y:S05]  /*ba40*/  BRA `(.L_x_19851) ;  /* 0x0000000800987947 */ /* 0x000fea0003800000 */
.L_x_19856:
[----:B------:R-:W0:Y:S02]  /*ba50*/  I2F.F64.S64 R4, R4 ;  /* 0x0000000400047312 */ /* 0x000e240000301c00 */
[----:B0-----:R0:W-:Y:S01]  /*ba60*/  STG.E.64 desc[UR36][R2.64], R4 ;  /* 0x0000000402007986 */ /* 0x0011e2000c101b24 */
[----:B------:R-:W-:Y:S05]  /*ba70*/  BRA `(.L_x_19851) ;  /* 0x00000008008c7947 */ /* 0x000fea0003800000 */
.L_x_19846:
        /* <DEDUP_REMOVED lines=12> */
.L_x_19861:
        /* <DEDUP_REMOVED lines=18> */
.L_x_19864:
[----:B------:R-:W-:-:S04]  /*bc60*/  SHF.R.U32.HI R5, RZ, 0x18, R5 ;  /* 0x00000018ff057819 */ /* 0x000fc80000011605 */
[----:B------:R-:W-:-:S07]  /*bc70*/  LOP3.LUT R0, R0, 0x80, R5, 0xf8, !PT ;  /* 0x0000008000007812 */ /* 0x000fce00078ef805 */
.L_x_19863:
[----:B------:R-:W-:Y:S05]  /*bc80*/  BSYNC.RECONVERGENT B0 ;  /* 0x0000000000007941 */ /* 0x000fea0003800200 */
.L_x_19862:
[----:B------:R0:W-:Y:S01]  /*bc90*/  STG.E.U8 desc[UR36][R2.64], R0 ;  /* 0x0000000002007986 */ /* 0x0001e2000c101124 */
[----:B------:R-:W-:Y:S05]  /*bca0*/  BRA `(.L_x_19851) ;  /* 0x0000000800007947 */ /* 0x000fea0003800000 */
.L_x_19860:
        /* <DEDUP_REMOVED lines=18> */
.L_x_19867:
[----:B------:R-:W-:-:S04]  /*bdd0*/  SHF.R.U32.HI R5, RZ, 0x18, R5 ;  /* 0x00000018ff057819 */ /* 0x000fc80000011605 */
[----:B------:R-:W-:-:S07]  /*bde0*/  LOP3.LUT R0, R0, 0x80, R5, 0xf8, !PT ;  /* 0x0000008000007812 */ /* 0x000fce00078ef805 */
.L_x_19866:
[----:B------:R-:W-:Y:S05]  /*bdf0*/  BSYNC.RECONVERGENT B0 ;  /* 0x0000000000007941 */ /* 0x000fea0003800200 */
.L_x_19865:
[----:B------:R0:W-:Y:S01]  /*be00*/  STG.E.U8 desc[UR36][R2.64], R0 ;  /* 0x0000000002007986 */ /* 0x0001e2000c101124 */
[----:B------:R-:W-:Y:S05]  /*be10*/  BRA `(.L_x_19851) ;  /* 0x0000000400a47947 */ /* 0x000fea0003800000 */
.L_x_19859:
        /* <DEDUP_REMOVED lines=23> */
.L_x_19869:
[----:B------:R0:W-:Y:S01]  /*bf90*/  STG.E.64 desc[UR36][R2.64], R4 ;  /* 0x0000000402007986 */ /* 0x0001e2000c101b24 */
[----:B------:R-:W-:Y:S05]  /*bfa0*/  BRA `(.L_x_19851) ;  /* 0x0000000400407947 */ /* 0x000fea0003800000 */
.L_x_19868:
[----:B------:R0:W-:Y:S01]  /*bfb0*/  STG.E desc[UR36][R2.64], R7 ;  /* 0x0000000702007986 */ /* 0x0001e2000c101924 */
[----:B------:R-:W-:Y:S05]  /*bfc0*/  BRA `(.L_x_19851) ;  /* 0x0000000400387947 */ /* 0x000fea0003800000 */
.L_x_19858:
        /* <DEDUP_REMOVED lines=11> */
.L_x_19871:
[----:B------:R-:W-:Y:S01]  /*c080*/  CS2R R6, SRZ ;  /* 0x0000000000067805 */ /* 0x000fe2000001ff00 */
[----:B------:R-:W0:Y:S04]  /*c090*/  I2F.F64.S64 R4, R4 ;  /* 0x0000000400047312 */ /* 0x000e280000301c00 */
[----:B0-----:R0:W-:Y:S01]  /*c0a0*/  STG.E.128 desc[UR36][R2.64], R4 ;  /* 0x0000000402007986 */ /* 0x0011e2000c101d24 */
[----:B------:R-:W-:Y:S05]  /*c0b0*/  BRA `(.L_x_19851) ;  /* 0x0000000000fc7947 */ /* 0x000fea0003800000 */
.L_x_19870:
[----:B------:R-:W-:-:S09]  /*c0c0*/  UISETP.NE.AND UP0, UPT, UR4, 0xf, UPT ;  /* 0x0000000f0400788c */ /* 0x000fd2000bf05270 */
[----:B------:R-:W-:Y:S05]  /*c0d0*/  BRA.U !UP0, `(.L_x_19872) ;  /* 0x0000000108e87547 */ /* 0x000fea000b800000 */
[----:B------:R-:W-:-:S09]  /*c0e0*/  UISETP.NE.AND UP0, UPT, UR4, 0x17, UPT ;  /* 0x000000170400788c */ /* 0x000fd2000bf05270 */
[----:B------:R-:W-:Y:S05]  /*c0f0*/  BRA.U !UP0, `(.L_x_19873) ;  /* 0x0000000108907547 */ /* 0x000fea000b800000 */
[----:B------:R-:W-:-:S09]  /*c100*/  UISETP.NE.AND UP0, UPT, UR4, 0x18, UPT ;  /* 0x000000180400788c */ /* 0x000fd2000bf05270 */
[----:B------:R-:W-:Y:S05]  /*c110*/  BRA.U !UP0, `(.L_x_19874) ;  /* 0x0000000108447547 */ /* 0x000fea000b800000 */
.L_x_19850:
        /* <DEDUP_REMOVED lines=9> */
[----:B------:R-:W-:Y:S01]  /*c1b0*/  MOV R5, UR5 ;  /* 0x0000000500057c02 */ /* 0x000fe20008000f00 */
[----:B----4-:R-:W-:-:S02]  /*c1c0*/  IMAD.U32 R6, RZ, RZ, UR6 ;  /* 0x00000006ff067e24 */ /* 0x010fc4000f8e00ff */
[----:B------:R-:W-:Y:S01]  /*c1d0*/  IMAD.U32 R7, RZ, RZ, UR7 ;  /* 0x00000007ff077e24 */ /* 0x000fe2000f8e00ff */
[----:B-----5:R-:W-:Y:S01]  /*c1e0*/  MOV R10, UR8 ;  /* 0x00000008000a7c02 */ /* 0x020fe20008000f00 */
[----:B--2---:R-:W-:-:S07]  /*c1f0*/  IMAD.U32 R11, RZ, RZ, UR9 ;  /* 0x00000009ff0b7e24 */ /* 0x004fce000f8e00ff */
[----:B------:R-:W-:-:S07]  /*c200*/  LEPC R20, `(.L_x_19875) ;  /* 0x000000001014794e */ /* 0x000fce0000000000 */
[----:B-1-3--:R-:W-:Y:S05]  /*c210*/  CALL.ABS.NOINC R2 ;  /* 0x0000000002007343 */ /* 0x00afea0003c00000 */
.L_x_19875:
[----:B------:R-:W-:Y:S05]  /*c220*/  BRA `(.L_x_19851) ;  /* 0x0000000000a07947 */ /* 0x000fea0003800000 */
.L_x_19874:
        /* <DEDUP_REMOVED lines=13> */
.L_x_19877:
[----:B------:R-:W-:Y:S05]  /*c300*/  BSYNC.RECONVERGENT B0 ;  /* 0x0000000000007941 */ /* 0x000fea0003800200 */
.L_x_19876:
[----:B------:R-:W-:-:S05]  /*c310*/  LOP3.LUT R7, R0, 0x80, R7, 0xf8, !PT ;  /* 0x0000008000077812 */ /* 0x000fca00078ef807 */
[----:B------:R4:W-:Y:S01]  /*c320*/  STG.E.U8 desc[UR36][R2.64], R7 ;  /* 0x0000000702007986 */ /* 0x0009e2000c101124 */
[----:B------:R-:W-:Y:S05]  /*c330*/  BRA `(.L_x_19851) ;  /* 0x00000000005c7947 */ /* 0x000fea0003800000 */
.L_x_19873:
        /* <DEDUP_REMOVED lines=12> */
.L_x_19879:
[----:B------:R-:W-:Y:S02]  /*c400*/  ISETP.GT.U32.AND P0, PT, R6, 0x7f800000, PT ;  /* 0x7f8000000600780c */ /* 0x000fe40003f04070 */
[----:B------:R-:W-:-:S04]  /*c410*/  MOV R0, 0x7f ;  /* 0x0000007f00007802 */ /* 0x000fc80000000f00 */
[----:B------:R-:W-:-:S07]  /*c420*/  SEL R0, R0, 0x7c, P0 ;  /* 0x0000007c00007807 */ /* 0x000fce0000000000 */
.L_x_19880:
[----:B------:R-:W-:Y:S05]  /*c430*/  BSYNC.RECONVERGENT B0 ;  /* 0x0000000000007941 */ /* 0x000fea0003800200 */
.L_x_19878:
[----:B------:R-:W-:-:S04]  /*c440*/  SHF.R.U32.HI R5, RZ, 0x18, R5 ;  /* 0x00000018ff057819 */ /* 0x000fc80000011605 */
[----:B------:R-:W-:-:S05]  /*c450*/  LOP3.LUT R5, R0, 0x80, R5, 0xf8, !PT ;  /* 0x0000008000057812 */ /* 0x000fca00078ef805 */
[----:B------:R3:W-:Y:S01]  /*c460*/  STG.E.U8 desc[UR36][R2.64], R5 ;  /* 0x0000000502007986 */ /* 0x0007e2000c101124 */
[----:B------:R-:W-:Y:S05]  /*c470*/  BRA `(.L_x_19851) ;  /* 0x00000000000c7947 */ /* 0x000fea0003800000 */
.L_x_19872:
[----:B------:R-:W0:Y:S02]  /*c480*/  I2F.S64 R0, R4 ;  /* 0x0000000400007312 */ /* 0x000e240000301400 */
[----:B0-----:R-:W-:-:S05]  /*c490*/  F2FP.BF16.F32.PACK_AB R0, RZ, R0 ;  /* 0x00000000ff00723e */ /* 0x001fca00000010ff */
[----:B------:R0:W-:Y:S02]  /*c4a0*/  STG.E.U16 desc[UR36][R2.64], R0 ;  /* 0x0000000002007986 */ /* 0x0001e4000c101524 */
.L_x_19851:
[----:B------:R-:W-:-:S07]  /*c4b0*/  VIADD R19, R19, 0x80 ;  /* 0x0000008013137836 */ /* 0x000fce0000000000 */
.L_x_19778:
[----:B------:R-:W-:Y:S05]  /*c4c0*/  BSYNC.RECONVERGENT B6 ;  /* 0x0000000000067941 */ /* 0x000fea0003800200 */
.L_x_19777:
[----:B------:R-:W5:Y:S02]  /*c4d0*/  LDCU UR4, c[0x0][0x380] ;  /* 0x00007000ff0477ac */ /* 0x000f640008000800 */
[----:B-----5:R-:W-:-:S13]  /*c4e0*/  ISETP.GE.AND P0, PT, R19, UR4, PT ;  /* 0x0000000413007c0c */ /* 0x020fda000bf06270 */
[----:B------:R-:W-:Y:S05]  /*c4f0*/  @P0 EXIT ;  /* 0x000000000000094d */ /* 0x000fea0003800000 */
[----:B------:R-:W5:Y:S01]  /*c500*/  LDCU UR4, c[0x0][0x388] ;  /* 0x00007100ff0477ac */ /* 0x000f620008000800 */
[----:B01--4-:R-:W-:Y:S02]  /*c510*/  HFMA2 R0, -RZ, RZ, 0, 0 ;  /* 0x00000000ff007431 */ /* 0x013fe400000001ff */
[----:B------:R-:W-:Y:S02]  /*c520*/  IMAD.MOV.U32 R22, RZ, RZ, RZ ;  /* 0x000000ffff167224 */ /* 0x000fe400078e00ff */
        /* <DEDUP_REMOVED lines=351> */
.L_x_19881:
[----:B------:R-:W0:Y:S01]  /*db20*/  LDCU.64 UR6, c[0x0][0x5e8] ;  /* 0x0000bd00ff0677ac */ /* 0x000e220008000a00 */
[----:B------:R-:W2:Y:S01]  /*db30*/  LDCU.64 UR8, c[0x0][0x5f0] ;  /* 0x0000be00ff0877ac */ /* 0x000ea20008000a00 */
[----:B------:R-:W-:-:S04]  /*db40*/  UPRMT UR4, UR39, 0x9910, URZ ;  /* 0x0000991027047896 */ /* 0x000fc800080000ff */
[----:B------:R-:W-:Y:S01]  /*db50*/  UISETP.GT.AND UP0, UPT, UR4, 0x9, UPT ;  /* 0x000000090400788c */ /* 0x000fe2000bf04270 */
[----:B0-----:R-:W-:Y:S02]  /*db60*/  IADD3 R16, P0, PT, R16, UR6, RZ ;  /* 0x0000000610107c10 */ /* 0x001fe4000ff1e0ff */
[----:B--23--:R-:W-:-:S03]  /*db70*/  IADD3 R2, P1, PT, R0, UR8, RZ ;  /* 0x0000000800027c10 */ /* 0x00cfc6000ff3e0ff */
        /* <DEDUP_REMOVED lines=14> */
.L_x_19885:
[----:B------:R3:W5:Y:S01]  /*dc60*/  LDG.E.U8 R18, desc[UR36][R2.64] ;  /* 0x0000002402127981 */ /* 0x000762000c1e1100 */
[----:B------:R-:W-:Y:S01]  /*dc70*/  MOV R19, RZ ;  /* 0x000000ff00137202 */ /* 0x000fe20000000f00 */
[----:B------:R-:W-:Y:S06]  /*dc80*/  BRA `(.L_x_19887) ;  /* 0x0000000c00407947 */ /* 0x000fec0003800000 */
.L_x_19884:
        /* <DEDUP_REMOVED lines=8> */
.L_x_19889:
[----:B------:R-:W2:Y:S02]  /*dd10*/  LDG.E R18, desc[UR36][R2.64] ;  /* 0x0000002402127981 */ /* 0x000ea4000c1e1900 */
[----:B--2---:R-:W-:Y:S01]  /*dd20*/  SHF.R.S32.HI R19, RZ, 0x1f, R18 ;  /* 0x0000001fff137819 */ /* 0x004fe20000011412 */
[----:B------:R-:W-:Y:S06]  /*dd30*/  BRA `(.L_x_19887) ;  /* 0x0000000c00147947 */ /* 0x000fec0003800000 */
.L_x_19888:
[----:B------:R-:W2:Y:S02]  /*dd40*/  LDG.E.S16 R18, desc[UR36][R2.64] ;  /* 0x0000002402127981 */ /* 0x000ea4000c1e1700 */
[----:B--2---:R-:W-:Y:S01]  /*dd50*/  SHF.R.S32.HI R19, RZ, 0x1f, R18 ;  /* 0x0000001fff137819 */ /* 0x004fe20000011412 */
[----:B------:R-:W-:Y:S06]  /*dd60*/  BRA `(.L_x_19887) ;  /* 0x0000000c00087947 */ /* 0x000fec0003800000 */
.L_x_19883:
        /* <DEDUP_REMOVED lines=9> */
.L_x_19891:
[----:B------:R-:W2:Y:S02]  /*de00*/  LDG.E.U16 R2, desc[UR36][R2.64] ;  /* 0x0000002402027981 */ /* 0x000ea4000c1e1500 */
[----:B--2---:R-:W-:-:S06]  /*de10*/  HADD2.F32 R18, -RZ, R2.H0_H0 ;  /* 0x20000002ff127230 */ /* 0x004fcc0000004100 */
[----:B------:R-:W3:Y:S02]  /*de20*/  F2I.S64.TRUNC R18, R18 ;  /* 0x0000001200127311 */ /* 0x000ee4000020d900 */
[----:B---3--:R-:W-:Y:S05]  /*de30*/  BRA `(.L_x_19887) ;  /* 0x0000000800d47947 */ /* 0x008fea0003800000 */
.L_x_19890:
        /* <DEDUP_REMOVED lines=9> */
.L_x_19893:
[----:B------:R-:W2:Y:S02]  /*ded0*/  LDG.E.U16 R2, desc[UR36][R2.64] ;  /* 0x0000002402027981 */ /* 0x000ea4000c1e1500 */
[----:B--2---:R-:W-:-:S06]  /*dee0*/  HADD2.F32 R18, -RZ, R2.H0_H0 ;  /* 0x20000002ff127230 */ /* 0x004fcc0000004100 */
[----:B------:R-:W3:Y:S02]  /*def0*/  F2I.S64.TRUNC R18, R18 ;  /* 0x0000001200127311 */ /* 0x000ee4000020d900 */
[----:B---3--:R-:W-:Y:S05]  /*df00*/  BRA `(.L_x_19887) ;  /* 0x0000000800a07947 */ /* 0x008fea0003800000 */
.L_x_19892:
[----:B------:R-:W2:Y:S02]  /*df10*/  LDG.E.64 R2, desc[UR36][R2.64] ;  /* 0x0000002402027981 */ /* 0x000ea4000c1e1b00 */
[----:B--2---:R3:W4:Y:S02]  /*df20*/  F2I.S64.F64.TRUNC R18, R2 ;  /* 0x0000000200127311 */ /* 0x004724000030d900 */
[----:B---34-:R-:W-:Y:S05]  /*df30*/  BRA `(.L_x_19887) ;  /* 0x0000000800947947 */ /* 0x018fea0003800000 */
.L_x_19882:
        /* <DEDUP_REMOVED lines=13> */
.L_x_19896:
[----:B------:R-:W2:Y:S02]  /*e010*/  LDG.E.64 R2, desc[UR36][R2.64] ;  /* 0x0000002402027981 */ /* 0x000ea4000c1e1b00 */
[----:B--2---:R0:W1:Y:S02]  /*e020*/  F2I.S64.F64.TRUNC R18, R2 ;  /* 0x0000000200127311 */ /* 0x004064000030d900 */
[----:B01----:R-:W-:Y:S05]  /*e030*/  BRA `(.L_x_19887) ;  /* 0x0000000800547947 */ /* 0x003fea0003800000 */
.L_x_19895:
        /* <DEDUP_REMOVED lines=26> */
.L_x_19898:
        /* <DEDUP_REMOVED lines=13> */
.L_x_19897:
[----:B------:R-:W2:Y:S02]  /*e2b0*/  LDG.E.U16 R18, desc[UR36][R2.64] ;  /* 0x0000002402127981 */ /* 0x000ea4000c1e1500 */
[----:B--2---:R-:W-:-:S06]  /*e2c0*/  IMAD.U32 R18, R18, 0x10000, RZ ;  /* 0x0001000012127824 */ /* 0x004fcc00078e00ff */
[----:B------:R-:W0:Y:S02]  /*e2d0*/  F2I.S64.TRUNC R18, R18 ;  /* 0x0000001200127311 */ /* 0x000e24000020d900 */
[----:B0-----:R-:W-:Y:S05]  /*e2e0*/  BRA `(.L_x_19887) ;  /* 0x0000000400a87947 */ /* 0x001fea0003800000 */
.L_x_19894:
        /* <DEDUP_REMOVED lines=11> */
.L_x_19901:
        /* <DEDUP_REMOVED lines=21> */
.L_x_19905:
[----:B------:R-:W-:Y:S05]  /*e4f0*/  BSYNC.RECONVERGENT B1 ;  /* 0x0000000000017941 */ /* 0x000fea0003800200 */
.L_x_19904:
[----:B------:R-:W-:Y:S01]  /*e500*/  IMAD.SHL.U32 R0, R0, 0x100000, RZ ;  /* 0x0010000000007824 */ /* 0x000fe200078e00ff */
[----:B------:R-:W-:-:S04]  /*e510*/  LEA R2, R2, 0x3b800000, 0x17 ;  /* 0x3b80000002027811 */ /* 0x000fc800078eb8ff */
[----:B------:R-:W-:-:S07]  /*e520*/  LOP3.LUT R18, R2, R0, R7, 0xfe, !PT ;  /* 0x0000000002127212 */ /* 0x000fce00078efe07 */
.L_x_19903:
[----:B------:R-:W-:Y:S05]  /*e530*/  BSYNC.RECONVERGENT B0 ;  /* 0x0000000000007941 */ /* 0x000fea0003800200 */
.L_x_19902:
[----:B------:R-:W3:Y:S02]  /*e540*/  F2I.S64.TRUNC R18, R18 ;  /* 0x0000001200127311 */ /* 0x000ee4000020d900 */
[----:B---3--:R-:W-:Y:S05]  /*e550*/  BRA `(.L_x_19887) ;  /* 0x00000004000c7947 */ /* 0x008fea0003800000 */
.L_x_19900:
        /* <DEDUP_REMOVED lines=21> */
.L_x_19909:
[----:B------:R-:W-:Y:S05]  /*e6b0*/  BSYNC.RECONVERGENT B1 ;  /* 0x0000000000017941 */ /* 0x000fea0003800200 */
.L_x_19908:
[----:B------:R-:W-:Y:S01]  /*e6c0*/  IMAD.SHL.U32 R0, R0, 0x200000, RZ ;  /* 0x0020000000007824 */ /* 0x000fe200078e00ff */
[----:B------:R-:W-:-:S04]  /*e6d0*/  LEA R2, R2, 0x37800000, 0x17 ;  /* 0x3780000002027811 */ /* 0x000fc800078eb8ff */
[----:B------:R-:W-:-:S07]  /*e6e0*/  LOP3.LUT R18, R2, R0, R7, 0xfe, !PT ;  /* 0x0000000002127212 */ /* 0x000fce00078efe07 */
.L_x_19907:
[----:B------:R-:W-:Y:S05]  /*e6f0*/  BSYNC.RECONVERGENT B0 ;  /* 0x0000000000007941 */ /* 0x000fea0003800200 */
.L_x_19906:
[----:B------:R-:W2:Y:S02]  /*e700*/  F2I.S64.TRUNC R18, R18 ;  /* 0x0000001200127311 */ /* 0x000ea4000020d900 */
[----:B--2---:R-:W-:Y:S05]  /*e710*/  BRA `(.L_x_19887) ;  /* 0x00000000009c7947 */ /* 0x004fea0003800000 */
.L_x_19899:
        /* <DEDUP_REMOVED lines=14> */
.L_x_19913:
[----:B------:R-:W-:Y:S05]  /*e800*/  BSYNC.RECONVERGENT B0 ;  /* 0x0000000000007941 */ /* 0x000fea0003800200 */
.L_x_19912:
[----:B------:R-:W1:Y:S02]  /*e810*/  F2I.S64.TRUNC R18, R18 ;  /* 0x0000001200127311 */ /* 0x000e64000020d900 */
[----:B-1----:R-:W-:Y:S05]  /*e820*/  BRA `(.L_x_19887) ;  /* 0x0000000000587947 */ /* 0x002fea0003800000 */
.L_x_19886:
        /* <DEDUP_REMOVED lines=16> */
.L_x_19914:
[----:B------:R-:W-:Y:S01]  /*e930*/  CS2R R18, SRZ ;  /* 0x0000000000127805 */ /* 0x000fe2000001ff00 */
[----:B------:R-:W-:Y:S06]  /*e940*/  BRA `(.L_x_19887) ;  /* 0x0000000000107947 */ /* 0x000fec0003800000 */
.L_x_19911:
[----:B------:R0:W5:Y:S01]  /*e950*/  LDG.E.64 R18, desc[UR36][R2.64] ;  /* 0x0000002402127981 */ /* 0x000162000c1e1b00 */
[----:B------:R-:W-:Y:S05]  /*e960*/  BRA `(.L_x_19887) ;  /* 0x0000000000087947 */ /* 0x000fea0003800000 */
.L_x_19910:
[----:B------:R1:W5:Y:S01]  /*e970*/  LDG.E R18, desc[UR36][R2.64] ;  /* 0x0000002402127981 */ /* 0x000362000c1e1900 */
[----:B------:R-:W-:-:S07]  /*e980*/  IMAD.MOV.U32 R19, RZ, RZ, RZ ;  /* 0x000000ffff137224 */ /* 0x000fce00078e00ff */
.L_x_19887:
[----:B------:R-:W1:Y:S01]  /*e990*/  LDCU.64 UR6, c[0x0][0x5f8] ;  /* 0x0000bf00ff0677ac */ /* 0x000e620008000a00 */
[----:B------:R-:W-:-:S04]  /*e9a0*/  UPRMT UR4, UR42, 0x9910, URZ ;  /* 0x000099102a047896 */ /* 0x000fc800080000ff */
[----:B------:R-:W-:Y:S01]  /*e9b0*/  UISETP.GT.AND UP0, UPT, UR4, 0x9, UPT ;  /* 0x000000090400788c */ /* 0x000fe2000bf04270 */
[----:B-1----:R-:W-:-:S04]  /*e9c0*/  IADD3 R22, P0, PT, R22, UR6, RZ ;  /* 0x0000000616167c10 */ /* 0x002fc8000ff1e0ff */
        /* <DEDUP_REMOVED lines=10> */
[----:B0-234-:R-:W2:Y:S02]  /*ea70*/  LDG.E.S8 R2, desc[UR36][R22.64] ;  /* 0x0000002416027981 */ /* 0x01dea4000c1e1300 */
[----:B--2---:R-:W-:Y:S01]  /*ea80*/  SHF.R.S32.HI R3, RZ, 0x1f, R2 ;  /* 0x0000001fff037819 */ /* 0x004fe20000011402 */
[----:B------:R-:W-:Y:S06]  /*ea90*/  BRA `(.L_x_19920) ;  /* 0x0000000c004c7947 */ /* 0x000fec0003800000 */
.L_x_19918:
[----:B0-234-:R0:W5:Y:S01]  /*eaa0*/  LDG.E.U8 R2, desc[UR36][R22.64] ;  /* 0x0000002416027981 */ /* 0x01d162000c1e1100 */
[----:B------:R-:W-:Y:S01]  /*eab0*/  IMAD.MOV.U32 R3, RZ, RZ, RZ ;  /* 0x000000ffff037224 */ /* 0x000fe200078e00ff */
[----:B------:R-:W-:Y:S06]  /*eac0*/  BRA `(.L_x_19920) ;  /* 0x0000000c00407947 */ /* 0x000fec0003800000 */
.L_x_19917:
[----:B------:R-:W-:-:S09]  /*ead0*/  UISETP.NE.AND UP0, UPT, UR4, 0x2, UPT ;  /* 0x000000020400788c */ /* 0x000fd2000bf05270 */
[----:B------:R-:W-:Y:S05]  /*eae0*/  BRA.U !UP0, `(.L_x_19921) ;  /* 0x0000000108247547 */ /* 0x000fea000b800000 */
[----:B------:R-:W-:-:S09]  /*eaf0*/  UISETP.NE.AND UP0, UPT, UR4, 0x3, UPT ;  /* 0x000000030400788c */ /* 0x000fd2000bf05270 */
[----:B------:R-:W-:Y:S05]  /*eb00*/  BRA.U !UP0, `(.L_x_19922) ;  /* 0x0000000108107547 */ /* 0x000fea000b800000 */
[----:B------:R-:W-:-:S09]  /*eb10*/  UISETP.NE.AND UP0, UPT, UR4, 0x4, UPT ;  /* 0x000000040400788c */ /* 0x000fd2000bf05270 */
[----:B------:R-:W-:Y:S05]  /*eb20*/  BRA.U UP0, `(.L_x_19919) ;  /* 0x0000000900d07547 */ /* 0x000fea000b800000 */
[----:B0-234-:R1:W5:Y:S01]  /*eb30*/  LDG.E.64 R2, desc[UR36][R22.64] ;  /* 0x0000002416027981 */ /* 0x01d362000c1e1b00 */
[----:B------:R-:W-:Y:S05]  /*eb40*/  BRA `(.L_x_19920) ;  /* 0x0000000c00207947 */ /* 0x000fea0003800000 */
.L_x_19922:
[----:B0-234-:R-:W2:Y:S02]  /*eb50*/  LDG.E R2, desc[UR36][R22.64] ;  /* 0x0000002416027981 */ /* 0x01dea4000c1e1900 */
[----:B--2---:R-:W-:Y:S01]  /*eb60*/  SHF.R.S32.HI R3, RZ, 0x1f, R2 ;  /* 0x0000001fff037819 */ /* 0x004fe20000011402 */
[----:B------:R-:W-:Y:S06]  /*eb70*/  BRA `(.L_x_19920) ;  /* 0x0000000c00147947 */ /* 0x000fec0003800000 */
.L_x_19921:
[----:B0-234-:R-:W2:Y:S02]  /*eb80*/  LDG.E.S16 R2, desc[UR36][R22.64] ;  /* 0x0000002416027981 */ /* 0x01dea4000c1e1700 */
[----:B--2---:R-:W-:Y:S01]  /*eb90*/  SHF.R.S32.HI R3, RZ, 0x1f, R2 ;  /* 0x0000001fff037819 */ /* 0x004fe20000011402 */
[----:B------:R-:W-:Y:S06]  /*eba0*/  BRA `(.L_x_19920) ;  /* 0x0000000c00087947 */ /* 0x000fec0003800000 */
.L_x_19916:
[----:B------:R-:W-:-:S09]  /*ebb0*/  UISETP.GT.AND UP0, UPT, UR4, 0x6, UPT ;  /* 0x000000060400788c */ /* 0x000fd2000bf04270 */
[----:B------:R-:W-:Y:S05]  /*ebc0*/  BRA.U UP0, `(.L_x_19923) ;  /* 0x00000001002c7547 */ /* 0x000fea000b800000 */
[----:B------:R-:W-:-:S09]  /*ebd0*/  UISETP.NE.AND UP0, UPT, UR4, 0x5, UPT ;  /* 0x000000050400788c */ /* 0x000fd2000bf05270 */
[----:B------:R-:W-:Y:S05]  /*ebe0*/  BRA.U !UP0, `(.L_x_19924) ;  /* 0x0000000108147547 */ /* 0x000fea000b800000 */
[----:B------:R-:W-:-:S09]  /*ebf0*/  UISETP.NE.AND UP0, UPT, UR4, 0x6, UPT ;  /* 0x000000060400788c */ /* 0x000fd2000bf05270 */
[----:B------:R-:W-:Y:S05]  /*ec00*/  BRA.U UP0, `(.L_x_19919) ;  /* 0x0000000900987547 */ /* 0x000fea000b800000 */
[----:B0-234-:R-:W2:Y:S02]  /*ec10*/  LDG.E R2, desc[UR36][R22.64] ;  /* 0x0000002416027981 */ /* 0x01dea4000c1e1900 */
[----:B--2---:R-:W2:Y:S02]  /*ec20*/  F2I.S64.TRUNC R2, R2 ;  /* 0x0000000200027311 */ /* 0x004ea4000020d900 */
[----:B--2---:R-:W-:Y:S05]  /*ec30*/  BRA `(.L_x_19920) ;  /* 0x0000000800e47947 */ /* 0x004fea0003800000 */
.L_x_19924:
[----:B------:R-:W0:Y:S02]  /*ec40*/  LDG.E.U16 R22, desc[UR36][R22.64] ;  /* 0x0000002416167981 */ /* 0x000e24000c1e1500 */
[----:B0-234-:R-:W-:-:S06]  /*ec50*/  HADD2.F32 R2, -RZ, R22.H0_H0 ;  /* 0x20000016ff027230 */ /* 0x01dfcc0000004100 */
[----:B------:R-:W2:Y:S02]  /*ec60*/  F2I.S64.TRUNC R2, R2 ;  /* 0x0000000200027311 */ /* 0x000ea4000020d900 */
[----:B--2---:R-:W-:Y:S05]  /*ec70*/  BRA `(.L_x_19920) ;  /* 0x0000000800d47947 */ /* 0x004fea0003800000 */
.L_x_19923:
[----:B------:R-:W-:-:S09]  /*ec80*/  UISETP.NE.AND UP0, UPT, UR4, 0x7, UPT ;  /* 0x000000070400788c */ /* 0x000fd2000bf05270 */
[----:B------:R-:W-:Y:S05]  /*ec90*/  BRA.U !UP0, `(.L_x_19925) ;  /* 0x00000001082c7547 */ /* 0x000fea000b800000 */
[----:B------:R-:W-:-:S09]  /*eca0*/  UISETP.NE.AND UP0, UPT, UR4, 0x8, UPT ;  /* 0x000000080400788c */ /* 0x000fd2000bf05270 */
[----:B------:R-:W-:Y:S05]  /*ecb0*/  BRA.U !UP0, `(.L_x_19926) ;  /* 0x0000000108147547 */ /* 0x000fea000b800000 */
[----:B------:R-:W-:-:S09]  /*ecc0*/  UISETP.NE.AND UP0, UPT, UR4, 0x9, UPT ;  /* 0x000000090400788c */ /* 0x000fd2000bf05270 */
[----:B------:R-:W-:Y:S05]  /*ecd0*/  BRA.U UP0, `(.L_x_19919) ;  /* 0x0000000900647547 */ /* 0x000fea000b800000 */
[----:B0-234-:R-:W2:Y:S02]  /*ece0*/  LDG.E R2, desc[UR36][R22.64] ;  /* 0x0000002416027981 */ /* 0x01dea4000c1e1900 */
[----:B--2---:R-:W2:Y:S02]  /*ecf0*/  F2I.S64.TRUNC R2, R2 ;  /* 0x0000000200027311 */ /* 0x004ea4000020d900 */
[----:B--2---:R-:W-:Y:S05]  /*ed00*/  BRA `(.L_x_19920) ;  /* 0x0000000800b07947 */ /* 0x004fea0003800000 */
.L_x_19926:
[----:B------:R-:W0:Y:S02]  /*ed10*/  LDG.E.U16 R22, desc[UR36][R22.64] ;  /* 0x0000002416167981 */ /* 0x000e24000c1e1500 */
[----:B0-234-:R-:W-:-:S06]  /*ed20*/  HADD2.F32 R2, -RZ, R22.H0_H0 ;  /* 0x20000016ff027230 */ /* 0x01dfcc0000004100 */
[----:B------:R-:W2:Y:S02]  /*ed30*/  F2I.S64.TRUNC R2, R2 ;  /* 0x0000000200027311 */ /* 0x000ea4000020d900 */
[----:B--2---:R-:W-:Y:S05]  /*ed40*/  BRA `(.L_x_19920) ;  /* 0x0000000800a07947 */ /* 0x004fea0003800000 */
.L_x_19925:
[----:B0-234-:R-:W2:Y:S02]  /*ed50*/  LDG.E.64 R2, desc[UR36][R22.64] ;  /* 0x0000002416027981 */ /* 0x01dea4000c1e1b00 */
[----:B--2---:R-:W2:Y:S02]  /*ed60*/  F2I.S64.F64.TRUNC R2, R2 ;  /* 0x0000000200027311 */ /* 0x004ea4000030d900 */
[----:B--2---:R-:W-:Y:S05]  /*ed70*/  BRA `(.L_x_19920) ;  /* 0x0000000800947947 */ /* 0x004fea0003800000 */
.L_x_19915:
        /* <DEDUP_REMOVED lines=9> */
[----:B0-234-:R-:W-:Y:S01]  /*ee10*/  IMAD.MOV.U32 R3, RZ, RZ, RZ ;  /* 0x000000ffff037224 */ /* 0x01dfe200078e00ff */
[----:B------:R-:W-:-:S04]  /*ee20*/  ISETP.NE.AND P0, PT, R22, RZ, PT ;  /* 0x000000ff1600720c */ /* 0x000fc80003f05270 */
[----:B------:R-:W-:Y:S01]  /*ee30*/  SEL R2, RZ, 0x1, !P0 ;  /* 0x00000001ff027807 */ /* 0x000fe20004000000 */
[----:B------:R-:W-:Y:S08]  /*ee40*/  BRA `(.L_x_19920) ;  /* 0x0000000800607947 */ /* 0x000ff00003800000 */
.L_x_19929:
[----:B0-234-:R-:W2:Y:S02]  /*ee50*/  LDG.E.64 R2, desc[UR36][R22.64] ;  /* 0x0000002416027981 */ /* 0x01dea4000c1e1b00 */
[----:B--2---:R-:W2:Y:S02]  /*ee60*/  F2I.S64.F64.TRUNC R2, R2 ;  /* 0x0000000200027311 */ /* 0x004ea4000030d900 */
[----:B--2---:R-:W-:Y:S05]  /*ee70*/  BRA `(.L_x_19920) ;  /* 0x0000000800547947 */ /* 0x004fea0003800000 */
.L_x_19928:
        /* <DEDUP_REMOVED lines=9> */
[C---:B0--34-:R-:W-:Y:S02]  /*ef10*/  LOP3.LUT R2, R0.reuse, 0x7f000000, RZ, 0xc0, !PT ;  /* 0x7f00000000027812 */ /* 0x059fe400078ec0ff */
        /* <DEDUP_REMOVED lines=14> */
[----:B------:R-:W2:Y:S02]  /*f000*/  F2I.S64.TRUNC R2, R3 ;  /* 0x0000000300027311 */ /* 0x000ea4000020d900 */
[----:B--2---:R-:W-:Y:S05]  /*f010*/  BRA `(.L_x_19920) ;  /* 0x0000000400ec7947 */ /* 0x004fea0003800000 */
.L_x_19931:
[----:B0-234-:R-:W2:Y:S02]  /*f020*/  LDG.E.U8 R3, desc[UR36][R22.64] ;  /* 0x0000002416037981 */ /* 0x01dea4000c1e1100 */
        /* <DEDUP_REMOVED lines=10> */
[----:B------:R-:W2:Y:S02]  /*f0d0*/  F2I.S64.TRUNC R2, R3 ;  /* 0x0000000300027311 */ /* 0x000ea4000020d900 */
[----:B--2---:R-:W-:Y:S05]  /*f0e0*/  BRA `(.L_x_19920) ;  /* 0x0000000400b87947 */ /* 0x004fea0003800000 */
.L_x_19930:
[----:B0-234-:R-:W2:Y:S02]  /*f0f0*/  LDG.E.U16 R2, desc[UR36][R22.64] ;  /* 0x0000002416027981 */ /* 0x01dea4000c1e1500 */
[----:B--2---:R-:W-:-:S06]  /*f100*/  SHF.L.U32 R2, R2, 0x10, RZ ;  /* 0x0000001002027819 */ /* 0x004fcc00000006ff */
[----:B------:R-:W2:Y:S02]  /*f110*/  F2I.S64.TRUNC R2, R2 ;  /* 0x0000000200027311 */ /* 0x000ea4000020d900 */
[----:B--2---:R-:W-:Y:S05]  /*f120*/  BRA `(.L_x_19920) ;  /* 0x0000000400a87947 */ /* 0x004fea0003800000 */
.L_x_19927:
        /* <DEDUP_REMOVED lines=8> */
[----:B0-234-:R4:W5:Y:S01]  /*f1b0*/  LDG.E.U16 R2, desc[UR36][R22.64] ;  /* 0x0000002416027981 */ /* 0x01d962000c1e1500 */
[----:B------:R-:W-:Y:S01]  /*f1c0*/  IMAD.MOV.U32 R3, RZ, RZ, RZ ;  /* 0x000000ffff037224 */ /* 0x000fe200078e00ff */
[----:B------:R-:W-:Y:S06]  /*f1d0*/  BRA `(.L_x_19920) ;  /* 0x00000004007c7947 */ /* 0x000fec0003800000 */
.L_x_19934:
[----:B------:R-:W2:Y:S01]  /*f1e0*/  LDG.E.U8 R22, desc[UR36][R22.64] ;  /* 0x0000002416167981 */ /* 0x000ea2000c1e1100 */
[----:B------:R-:W-:Y:S01]  /*f1f0*/  BSSY.RECONVERGENT B0, `(.L_x_19935) ;  /* 0x0000018000007945 */ /* 0x000fe20003800200 */
[----:B0-234-:R-:W-:Y:S01]  /*f200*/  IMAD.MOV.U32 R2, RZ, RZ, RZ ;  /* 0x000000ffff027224 */ /* 0x01dfe200078e00ff */
[----:B------:R-:W-:-:S13]  /*f210*/  ISETP.NE.AND P0, PT, R22, RZ, PT ;  /* 0x000000ff1600720c */ /* 0x000fda0003f05270 */
        /* <DEDUP_REMOVED lines=17> */
.L_x_19938:
[----:B------:R-:W-:Y:S05]  /*f330*/  BSYNC.RECONVERGENT B1 ;  /* 0x0000000000017941 */ /* 0x000fea0003800200 */
.L_x_19937:
[----:B------:R-:W-:Y:S02]  /*f340*/  SHF.L.U32 R0, R0, 0x14, RZ ;  /* 0x0000001400007819 */ /* 0x000fe400000006ff */
[----:B------:R-:W-:-:S04]  /*f350*/  LEA R2, R2, 0x3b800000, 0x17 ;  /* 0x3b80000002027811 */ /* 0x000fc800078eb8ff */
[----:B------:R-:W-:-:S07]  /*f360*/  LOP3.LUT R2, R2, R0, R7, 0xfe, !PT ;  /* 0x0000000002027212 */ /* 0x000fce00078efe07 */
.L_x_19936:
[----:B------:R-:W-:Y:S05]  /*f370*/  BSYNC.RECONVERGENT B0 ;  /* 0x0000000000007941 */ /* 0x000fea0003800200 */
.L_x_19935:
[----:B------:R-:W4:Y:S02]  /*f380*/  F2I.S64.TRUNC R2, R2 ;  /* 0x0000000200027311 */ /* 0x000f24000020d900 */
[----:B----4-:R-:W-:Y:S05]  /*f390*/  BRA `(.L_x_19920) ;  /* 0x00000004000c7947 */ /* 0x010fea0003800000 */
.L_x_19933:
[----:B------:R-:W2:Y:S01]  /*f3a0*/  LDG.E.U8 R22, desc[UR36][R22.64] ;  /* 0x0000002416167981 */ /* 0x000ea2000c1e1100 */
[----:B------:R-:W-:Y:S01]  /*f3b0*/  BSSY.RECONVERGENT B0, `(.L_x_19939) ;  /* 0x0000018000007945 */ /* 0x000fe20003800200 */
[----:B0-234-:R-:W-:Y:S01]  /*f3c0*/  IMAD.MOV.U32 R2, RZ, RZ, RZ ;  /* 0x000000ffff027224 */ /* 0x01dfe200078e00ff */
[----:B------:R-:W-:-:S13]  /*f3d0*/  ISETP.NE.AND P0, PT, R22, RZ, PT ;  /* 0x000000ff1600720c */ /* 0x000fda0003f05270 */
        /* <DEDUP_REMOVED lines=17> */
.L_x_19942:
[----:B------:R-:W-:Y:S05]  /*f4f0*/  BSYNC.RECONVERGENT B1 ;  /* 0x0000000000017941 */ /* 0x000fea0003800200 */
.L_x_19941:
[----:B------:R-:W-:Y:S01]  /*f500*/  IMAD.SHL.U32 R0, R0, 0x200000, RZ ;  /* 0x0020000000007824 */ /* 0x000fe200078e00ff */
[----:B------:R-:W-:-:S04]  /*f510*/  LEA R2, R2, 0x37800000, 0x17 ;  /* 0x3780000002027811 */ /* 0x000fc800078eb8ff */
[----:B------:R-:W-:-:S07]  /*f520*/  LOP3.LUT R2, R2, R0, R7, 0xfe, !PT ;  /* 0x0000000002027212 */ /* 0x000fce00078efe07 */
.L_x_19940:
[----:B------:R-:W-:Y:S05]  /*f530*/  BSYNC.RECONVERGENT B0 ;  /* 0x0000000000007941 */ /* 0x000fea0003800200 */
.L_x_19939:
[----:B------:R-:W4:Y:S02]  /*f540*/  F2I.S64.TRUNC R2, R2 ;  /* 0x0000000200027311 */ /* 0x000f24000020d900 */
[----:B----4-:R-:W-:Y:S05]  /*f550*/  BRA `(.L_x_19920) ;  /* 0x00000000009c7947 */ /* 0x010fea0003800000 */
.L_x_19932:
        /* <DEDUP_REMOVED lines=8> */
[----:B0-234-:R-:W-:Y:S01]  /*f5e0*/  HFMA2 R2, -RZ, RZ, 3.814697265625e-06, 0 ;  /* 0x00400000ff027431 */ /* 0x01dfe200000001ff */
[----:B------:R-:W-:-:S13]  /*f5f0*/  ISETP.NE.AND P0, PT, R22, RZ, PT ;  /* 0x000000ff1600720c */ /* 0x000fda0003f05270 */
[----:B------:R-:W-:Y:S05]  /*f600*/  @!P0 BRA `(.L_x_19946) ;  /* 0x00000000000c8947 */ /* 0x000fea0003800000 */
[----:B------:R-:W-:-:S13]  /*f610*/  ISETP.NE.AND P0, PT, R22, 0xff, PT ;  /* 0x000000ff1600780c */ /* 0x000fda0003f05270 */
[----:B------:R-:W-:Y:S02]  /*f620*/  @!P0 IMAD.MOV.U32 R2, RZ, RZ, 0x7f800001 ;  /* 0x7f800001ff028424 */ /* 0x000fe400078e00ff */
[----:B------:R-:W-:-:S07]  /*f630*/  @P0 IMAD.SHL.U32 R2, R22, 0x800000, RZ ;  /* 0x0080000016020824 */ /* 0x000fce00078e00ff */
.L_x_19946:
[----:B------:R-:W-:Y:S05]  /*f640*/  BSYNC.RECONVERGENT B0 ;  /* 0x0000000000007941 */ /* 0x000fea0003800200 */
.L_x_19945:
[----:B------:R-:W3:Y:S02]  /*f650*/  F2I.S64.TRUNC R2, R2 ;  /* 0x0000000200027311 */ /* 0x000ee4000020d900 */
[----:B---3--:R-:W-:Y:S05]  /*f660*/  BRA `(.L_x_19920) ;  /* 0x0000000000587947 */ /* 0x008fea0003800000 */
.L_x_19919:
[----:B0-234-:R-:W-:Y:S01]  /*f670*/  MOV R2, 0x0 ;  /* 0x0000000000027802 */ /* 0x01dfe20000000f00 */
        /* <DEDUP_REMOVED lines=15> */
.L_x_19947:
[----:B------:R-:W-:Y:S01]  /*f770*/  CS2R R2, SRZ ;  /* 0x0000000000027805 */ /* 0x000fe2000001ff00 */
[----:B------:R-:W-:Y:S06]  /*f780*/  BRA `(.L_x_19920) ;  /* 0x0000000000107947 */ /* 0x000fec0003800000 */
.L_x_19944:
[----:B0-234-:R2:W5:Y:S01]  /*f790*/  LDG.E.64 R2, desc[UR36][R22.64] ;  /* 0x0000002416027981 */ /* 0x01d562000c1e1b00 */
[----:B------:R-:W-:Y:S05]  /*f7a0*/  BRA `(.L_x_19920) ;  /* 0x0000000000087947 */ /* 0x000fea0003800000 */
.L_x_19943:
[----:B0-234-:R3:W5:Y:S01]  /*f7b0*/  LDG.E R2, desc[UR36][R22.64] ;  /* 0x0000002416027981 */ /* 0x01d762000c1e1900 */
[----:B------:R-:W-:-:S07]  /*f7c0*/  MOV R3, RZ ;  /* 0x000000ff00037202 */ /* 0x000fce0000000f00 */
.L_x_19920:
[----:B------:R-:W-:Y:S01]  /*f7d0*/  UPRMT UR4, UR43, 0x9910, URZ ;  /* 0x000099102b047896 */ /* 0x000fe200080000ff */
[----:B-----5:R-:W-:-:S03]  /*f7e0*/  ISETP.LT.U32.AND P0, PT, R18, R2, PT ;  /* 0x000000021200720c */ /* 0x020fc60003f01070 */
[----:B------:R-:W-:Y:S01]  /*f7f0*/  UISETP.GT.AND UP0, UPT, UR4, 0x9, UPT ;  /* 0x000000090400788c */ /* 0x000fe2000bf04270 */
[----:B------:R-:W-:-:S04]  /*f800*/  ISETP.LT.AND.EX P0, PT, R19, R3, PT, P0 ;  /* 0x000000031300720c */ /* 0x000fc80003f01300 */
[----:B------:R-:W-:Y:S02]  /*f810*/  SEL R5, R18, R2, P0 ;  /* 0x0000000212057207 */ /* 0x000fe40000000000 */
        /* <DEDUP_REMOVED lines=13> */
.L_x_19951:
[----:B------:R-:W-:Y:S01]  /*f8f0*/  STG.E.U8 desc[UR36][R16.64], R5 ;  /* 0x0000000510007986 */ /* 0x000fe2000c101124 */
[----:B------:R-:W-:Y:S05]  /*f900*/  EXIT ;  /* 0x000000000000794d */ /* 0x000fea0003800000 */
.L_x_19950:
        /* <DEDUP_REMOVED lines=8> */
.L_x_19954:
[----:B------:R-:W-:Y:S01]  /*f990*/  STG.E desc[UR36][R16.64], R5 ;  /* 0x0000000510007986 */ /* 0x000fe2000c101924 */
[----:B------:R-:W-:Y:S05]  /*f9a0*/  EXIT ;  /* 0x000000000000794d */ /* 0x000fea0003800000 */
.L_x_19953:
[----:B------:R-:W-:Y:S01]  /*f9b0*/  STG.E.U16 desc[UR36][R16.64], R5 ;  /* 0x0000000510007986 */ /* 0x000fe2000c101524 */
[----:B------:R-:W-:Y:S05]  /*f9c0*/  EXIT ;  /* 0x000000000000794d */ /* 0x000fea0003800000 */
.L_x_19949:
[----:B------:R-:W-:-:S09]  /*f9d0*/  UISETP.GT.AND UP0, UPT, UR4, 0x6, UPT ;  /* 0x000000060400788c */ /* 0x000fd2000bf04270 */
[----:B------:R-:W-:Y:S05]  /*f9e0*/  BRA.U UP0, `(.L_x_19955) ;  /* 0x00000001002c7547 */ /* 0x000fea000b800000 */
[----:B------:R-:W-:-:S09]  /*f9f0*/  UISETP.NE.AND UP0, UPT, UR4, 0x5, UPT ;  /* 0x000000050400788c */ /* 0x000fd2000bf05270 */
[----:B------:R-:W-:Y:S05]  /*fa00*/  BRA.U !UP0, `(.L_x_19956) ;  /* 0x0000000108147547 */ /* 0x000fea000b800000 */
[----:B------:R-:W-:-:S09]  /*fa10*/  UISETP.NE.AND UP0, UPT, UR4, 0x6, UPT ;  /* 0x000000060400788c */ /* 0x000fd2000bf05270 */
[----:B------:R-:W-:Y:S05]  /*fa20*/  BRA.U UP0, `(.L_x_19952) ;  /* 0x00000009000c7547 */ /* 0x000fea000b800000 */
[----:B------:R-:W5:Y:S02]  /*fa30*/  I2F.S64 R3, R2 ;  /* 0x0000000200037312 */ /* 0x000f640000301400 */
[----:B-----5:R-:W-:Y:S01]  /*fa40*/  STG.E desc[UR36][R16.64], R3 ;  /* 0x0000000310007986 */ /* 0x020fe2000c101924 */
[----:B------:R-:W-:Y:S05]  /*fa50*/  EXIT ;  /* 0x000000000000794d */ /* 0x000fea0003800000 */
.L_x_19956:
[----:B------:R-:W5:Y:S02]  /*fa60*/  I2F.S64 R0, R2 ;  /* 0x0000000200007312 */ /* 0x000f640000301400 */
[----:B-----5:R-:W-:-:S05]  /*fa70*/  F2FP.F16.F32.PACK_AB R0, RZ, R0 ;  /* 0x00000000ff00723e */ /* 0x020fca00000000ff */
[----:B------:R-:W-:Y:S01]  /*fa80*/  STG.E.U16 desc[UR36][R16.64], R0 ;  /* 0x0000000010007986 */ /* 0x000fe2000c101524 */
[----:B------:R-:W-:Y:S05]  /*fa90*/  EXIT ;  /* 0x000000000000794d */ /* 0x000fea0003800000 */
.L_x_19955:
[----:B------:R-:W-:-:S09]  /*faa0*/  UISETP.NE.AND UP0, UPT, UR4, 0x7, UPT ;  /* 0x000000070400788c */ /* 0x000fd2000bf05270 */
[----:B------:R-:W-:Y:S05]  /*fab0*/  BRA.U !UP0, `(.L_x_19957) ;  /* 0x0000000108347547 */ /* 0x000fea000b800000 */
[----:B------:R-:W-:-:S09]  /*fac0*/  UISETP.NE.AND UP0, UPT, UR4, 0x8, UPT ;  /* 0x000000080400788c */ /* 0x000fd2000bf05270 */
[----:B------:R-:W-:Y:S05]  /*fad0*/  BRA.U !UP0, `(.L_x_19958) ;  /* 0x0000000108187547 */ /* 0x000fea000b800000 */
[----:B------:R-:W-:-:S09]  /*fae0*/  UISETP.NE.AND UP0, UPT, UR4, 0x9, UPT ;  /* 0x000000090400788c */ /* 0x000fd2000bf05270 */
[----:B------:R-:W-:Y:S05]  /*faf0*/  BRA.U UP0, `(.L_x_19952) ;  /* 0x0000000500d87547 */ /* 0x000fea000b800000 */
[----:B------:R-:W-:Y:S01]  /*fb00*/  IMAD.MOV.U32 R5, RZ, RZ, RZ ;  /* 0x000000ffff057224 */ /* 0x000fe200078e00ff */
[----:B------:R-:W5:Y:S04]  /*fb10*/  I2F.S64 R4, R2 ;  /* 0x0000000200047312 */ /* 0x000f680000301400 */
[----:B-----5:R-:W-:Y:S01]  /*fb20*/  STG.E.64 desc[UR36][R16.64], R4 ;  /* 0x0000000410007986 */ /* 0x020fe2000c101b24 */
[----:B------:R-:W-:Y:S05]  /*fb30*/  EXIT ;  /* 0x000000000000794d */ /* 0x000fea0003800000 */
.L_x_19958:
[----:B------:R-:W5:Y:S02]  /*fb40*/  I2F.S64 R2, R2 ;  /* 0x0000000200027312 */ /* 0x000f640000301400 */
[----:B-----5:R-:W-:-:S04]  /*fb50*/  F2FP.F16.F32.PACK_AB R3, RZ, R2 ;  /* 0x00000002ff03723e */ /* 0x020fc800000000ff */
[----:B------:R-:W-:-:S05]  /*fb60*/  PRMT R3, R3, 0x5410, RZ ;  /* 0x0000541003037816 */ /* 0x000fca00000000ff */
[----:B------:R-:W-:Y:S01]  /*fb70*/  STG.E desc[UR36][R16.64], R3 ;  /* 0x0000000310007986 */ /* 0x000fe2000c101924 */
[----:B------:R-:W-:Y:S05]  /*fb80*/  EXIT ;  /* 0x000000000000794d */ /* 0x000fea0003800000 */
.L_x_19957:
[----:B------:R-:W5:Y:S02]  /*fb90*/  I2F.F64.S64 R2, R2 ;  /* 0x0000000200027312 */ /* 0x000f640000301c00 */
[----:B-----5:R-:W-:Y:S01]  /*fba0*/  STG.E.64 desc[UR36][R16.64], R2 ;  /* 0x0000000210007986 */ /* 0x020fe2000c101b24 */
[----:B------:R-:W-:Y:S05]  /*fbb0*/  EXIT ;  /* 0x000000000000794d */ /* 0x000fea0003800000 */
.L_x_19948:
        /* <DEDUP_REMOVED lines=12> */
.L_x_19962:
[----:B------:R-:W5:Y:S01]  /*fc80*/  I2F.S64 R3, R2 ;  /* 0x0000000200037312 */ /* 0x000f620000301400 */
[----:B------:R-:W-:Y:S01]  /*fc90*/  BSSY.RECONVERGENT B0, `(.L_x_19963) ;  /* 0x0000013000007945 */ /* 0x000fe20003800200 */
[----:B-----5:R-:W-:Y:S01]  /*fca0*/  LOP3.LUT R4, R3, 0x7fffffff, RZ, 0xc0, !PT ;  /* 0x7fffffff03047812 */ /* 0x020fe200078ec0ff */
        /* <DEDUP_REMOVED lines=14> */
.L_x_19965:
[----:B------:R-:W-:-:S04]  /*fd90*/  SHF.R.U32.HI R3, RZ, 0x18, R3 ;  /* 0x00000018ff037819 */ /* 0x000fc80000011603 */
[----:B------:R-:W-:-:S04]  /*fda0*/  LOP3.LUT R0, R0, 0x80, R3, 0xf8, !PT ;  /* 0x0000008000007812 */ /* 0x000fc800078ef803 */
[----:B------:R-:W-:-:S07]  /*fdb0*/  PRMT R8, R0, 0x7610, R8 ;  /* 0x0000761000087816 */ /* 0x000fce0000000008 */
.L_x_19964:
[----:B------:R-:W-:Y:S05]  /*fdc0*/  BSYNC.RECONVERGENT B0 ;  /* 0x0000000000007941 */ /* 0x000fea0003800200 */
.L_x_19963:
[----:B------:R-:W-:Y:S01]  /*fdd0*/  STG.E.U8 desc[UR36][R16.64], R8 ;  /* 0x0000000810007986 */ /* 0x000fe2000c101124 */
[----:B------:R-:W-:Y:S05]  /*fde0*/  EXIT ;  /* 0x000000000000794d */ /* 0x000fea0003800000 */
.L_x_19961:
[----:B------:R-:W5:Y:S01]  /*fdf0*/  I2F.S64 R3, R2 ;  /* 0x0000000200037312 */ /* 0x000f620000301400 */
[----:B------:R-:W-:Y:S01]  /*fe00*/  BSSY.RECONVERGENT B0, `(.L_x_19966) ;  /* 0x0000013000007945 */ /* 0x000fe20003800200 */
[----:B-----5:R-:W-:Y:S01]  /*fe10*/  LOP3.LUT R4, R3, 0x7fffffff, RZ, 0xc0, !PT ;  /* 0x7fffffff03047812 */ /* 0x020fe200078ec0ff */
        /* <DEDUP_REMOVED lines=14> */
.L_x_19968:
[----:B------:R-:W-:-:S04]  /*ff00*/  SHF.R.U32.HI R3, RZ, 0x18, R3 ;  /* 0x00000018ff037819 */ /* 0x000fc80000011603 */
[----:B------:R-:W-:-:S04]  /*ff10*/  LOP3.LUT R0, R0, 0x80, R3, 0xf8, !PT ;  /* 0x0000008000007812 */ /* 0x000fc800078ef803 */
[----:B------:R-:W-:-:S07]  /*ff20*/  PRMT R8, R0, 0x7610, R8 ;  /* 0x0000761000087816 */ /* 0x000fce0000000008 */
.L_x_19967:
[----:B------:R-:W-:Y:S05]  /*ff30*/  BSYNC.RECONVERGENT B0 ;  /* 0x0000000000007941 */ /* 0x000fea0003800200 */
.L_x_19966:
[----:B------:R-:W-:Y:S01]  /*ff40*/  STG.E.U8 desc[UR36][R16.64], R8 ;  /* 0x0000000810007986 */ /* 0x000fe2000c101124 */
[----:B------:R-:W-:Y:S05]  /*ff50*/  EXIT ;  /* 0x000000000000794d */ /* 0x000fea0003800000 */
.L_x_19960:
[----:B------:R-:W-:-:S09]  /*ff60*/  UISETP.NE.AND UP0, UPT, UR4, 0x1c, UPT ;  /* 0x0000001c0400788c */ /* 0x000fd2000bf05270 */
[----:B------:R-:W-:Y:S05]  /*ff70*/  BRA.U !UP0, `(.L_x_19969) ;  /* 0x00000001085c7547 */ /* 0x000fea000b800000 */
[----:B------:R-:W-:-:S09]  /*ff80*/  UISETP.NE.AND UP0, UPT, UR4, 0x1d, UPT ;  /* 0x0000001d0400788c */ /* 0x000fd2000bf05270 */
[----:B------:R-:W-:Y:S05]  /*ff90*/  BRA.U !UP0, `(.L_x_19970) ;  /* 0x00000001084c7547 */ /* 0x000fea000b800000 */
[----:B------:R-:W-:-:S09]  /*ffa0*/  UISETP.NE.AND UP0, UPT, UR4, 0x2c, UPT ;  /* 0x0000002c0400788c */ /* 0x000fd2000bf05270 */
[----:B------:R-:W-:Y:S05]  /*ffb0*/  BRA.U UP0, `(.L_x_19952) ;  /* 0x0000000100a87547 */ /* 0x000fea000b800000 */
[----:B------:R-:W5:Y:S02]  /*ffc0*/  I2F.S64 R2, R2 ;  /* 0x0000000200027312 */ /* 0x000f640000301400 */
[----:B-----5:R-:W-:-:S04]  /*ffd0*/  SHF.R.U32.HI R4, RZ, 0x17, R2 ;  /* 0x00000017ff047819 */ /* 0x020fc80000011602 */
        /* <DEDUP_REMOVED lines=15> */
.L_x_19970:
[----:B------:R-:W-:Y:S01]  /*100d0*/  STG.E.64 desc[UR36][R16.64], R2 ;  /* 0x0000000210007986 */ /* 0x000fe2000c101b24 */
[----:B------:R-:W-:Y:S05]  /*100e0*/  EXIT ;  /* 0x000000000000794d */ /* 0x000fea0003800000 */
.L_x_19969:
[----:B------:R-:W-:Y:S01]  /*100f0*/  STG.E desc[UR36][R16.64], R5 ;  /* 0x0000000510007986 */ /* 0x000fe2000c101924 */
[----:B------:R-:W-:Y:S05]  /*10100*/  EXIT ;  /* 0x000000000000794d */ /* 0x000fea0003800000 */
.L_x_19959:
        /* <DEDUP_REMOVED lines=11> */
.L_x_19972:
[----:B------:R-:W-:Y:S01]  /*101c0*/  CS2R R6, SRZ ;  /* 0x0000000000067805 */ /* 0x000fe2000001ff00 */
[----:B------:R-:W5:Y:S04]  /*101d0*/  I2F.F64.S64 R4, R2 ;  /* 0x0000000200047312 */ /* 0x000f680000301c00 */
[----:B-----5:R-:W-:Y:S01]  /*101e0*/  STG.E.128 desc[UR36][R16.64], R4 ;  /* 0x0000000410007986 */ /* 0x020fe2000c101d24 */
[----:B------:R-:W-:Y:S05]  /*101f0*/  EXIT ;  /* 0x000000000000794d */ /* 0x000fea0003800000 */
.L_x_19971:
[----:B------:R-:W-:-:S09]  /*10200*/  UISETP.NE.AND UP0, UPT, UR4, 0xf, UPT ;  /* 0x0000000f0400788c */ /* 0x000fd2000bf05270 */
[----:B------:R-:W-:Y:S05]  /*10210*/  BRA.U !UP0, `(.L_x_19973) ;  /* 0x0000000108e87547 */ /* 0x000fea000b800000 */
[----:B------:R-:W-:-:S09]  /*10220*/  UISETP.NE.AND UP0, UPT, UR4, 0x17, UPT ;  /* 0x000000170400788c */ /* 0x000fd2000bf05270 */
[----:B------:R-:W-:Y:S05]  /*10230*/  BRA.U !UP0, `(.L_x_19974) ;  /* 0x0000000108907547 */ /* 0x000fea000b800000 */
[----:B------:R-:W-:-:S09]  /*10240*/  UISETP.NE.AND UP0, UPT, UR4, 0x18, UPT ;  /* 0x000000180400788c */ /* 0x000fd2000bf05270 */
[----:B------:R-:W-:Y:S05]  /*10250*/  BRA.U !UP0, `(.L_x_19975) ;  /* 0x0000000108447547 */ /* 0x000fea000b800000 */
.L_x_19952:
[----:B------:R-:W-:Y:S01]  /*10260*/  MOV R0, 0x0 ;  /* 0x0000000000007802 */ /* 0x000fe20000000f00 */
[----:B------:R-:W5:Y:S01]  /*10270*/  LDCU.64 UR4, c[0x4][0x188] ;  /* 0x01003100ff0477ac */ /* 0x000f620008000a00 */
[----:B------:R-:W-:Y:S02]  /*10280*/  HFMA2 R8, -RZ, RZ, 0, 6.020069122314453125e-06 ;  /* 0x00000065ff087431 */ /* 0x000fe400000001ff */
[----:B------:R-:W-:Y:S01]  /*10290*/  IMAD.MOV.U32 R12, RZ, RZ, 0x1 ;  /* 0x00000001ff0c7424 */ /* 0x000fe200078e00ff */
[----:B------:R0:W0:Y:S01]  /*102a0*/  LDC.64 R2, c[0x4][R0] ;  /* 0x0100000000027b82 */ /* 0x0000220000000a00 */
[----:B------:R-:W1:Y:S01]  /*102b0*/  LDCU.64 UR6, c[0x4][0x190] ;  /* 0x01003200ff0677ac */ /* 0x000e620008000a00 */
[----:B------:R-:W-:Y:S01]  /*102c0*/  IMAD.MOV.U32 R13, RZ, RZ, RZ ;  /* 0x000000ffff0d7224 */ /* 0x000fe200078e00ff */
[----:B------:R-:W2:Y:S01]  /*102d0*/  LDCU.64 UR8, c[0x4][0x50] ;  /* 0x01000a00ff0877ac */ /* 0x000ea20008000a00 */
[----:B-----5:R-:W-:Y:S01]  /*102e0*/  MOV R4, UR4 ;  /* 0x0000000400047c02 */ /* 0x020fe20008000f00 */
[----:B------:R-:W-:-:S02]  /*102f0*/  IMAD.U32 R5, RZ, RZ, UR5 ;  /* 0x00000005ff057e24 */ /* 0x000fc4000f8e00ff */
[----:B-1----:R-:W-:Y:S01]  /*10300*/  IMAD.U32 R6, RZ, RZ, UR6 ;  /* 0x00000006ff067e24 */ /* 0x002fe2000f8e00ff */
[----:B------:R-:W-:Y:S01]  /*10310*/  MOV R7, UR7 ;  /* 0x0000000700077c02 */ /* 0x000fe20008000f00 */
[----:B--2---:R-:W-:Y:S02]  /*10320*/  IMAD.U32 R10, RZ, RZ, UR8 ;  /* 0x00000008ff0a7e24 */ /* 0x004fe4000f8e00ff */
[----:B------:R-:W-:-:S07]  /*10330*/  IMAD.U32 R11, RZ, RZ, UR9 ;  /* 0x00000009ff0b7e24 */ /* 0x000fce000f8e00ff */
[----:B------:R-:W-:-:S07]  /*10340*/  LEPC R20, `(.L_x_19976) ;  /* 0x000000001014794e */ /* 0x000fce0000000000 */
[----:B0--34-:R-:W-:Y:S05]  /*10350*/  CALL.ABS.NOINC R2 ;  /* 0x0000000002007343 */ /* 0x019fea0003c00000 */
.L_x_19976:
[----:B------:R-:W-:Y:S05]  /*10360*/  EXIT ;  /* 0x000000000000794d */ /* 0x000fea0003800000 */
.L_x_19975:
[----:B------:R-:W5:Y:S01]  /*10370*/  I2F.S64 R3, R2 ;  /* 0x0000000200037312 */ /* 0x000f620000301400 */
[----:B------:R-:W-:Y:S01]  /*10380*/  BSSY.RECONVERGENT B0, `(.L_x_19977) ;  /* 0x000000c000007945 */ /* 0x000fe20003800200 */
[----:B-----5:R-:W-:Y:S02]  /*10390*/  LOP3.LUT R4, R3, 0x7fffffff, RZ, 0xc0, !PT ;  /* 0x7fffffff03047812 */ /* 0x020fe400078ec0ff */
        /* <DEDUP_REMOVED lines=10> */
.L_x_19978:
[----:B------:R-:W-:Y:S05]  /*10440*/  BSYNC.RECONVERGENT B0 ;  /* 0x0000000000007941 */ /* 0x000fea0003800200 */
.L_x_19977:
[----:B------:R-:W-:-:S05]  /*10450*/  LOP3.LUT R5, R0, 0x80, R5, 0xf8, !PT ;  /* 0x0000008000057812 */ /* 0x000fca00078ef805 */
[----:B------:R-:W-:Y:S01]  /*10460*/  STG.E.U8 desc[UR36][R16.64], R5 ;  /* 0x0000000510007986 */ /* 0x000fe2000c101124 */
[----:B------:R-:W-:Y:S05]  /*10470*/  EXIT ;  /* 0x000000000000794d */ /* 0x000fea0003800000 */
.L_x_19974:
[----:B------:R-:W5:Y:S01]  /*10480*/  I2F.S64 R3, R2 ;  /* 0x0000000200037312 */ /* 0x000f620000301400 */
[----:B------:R-:W-:Y:S01]  /*10490*/  BSSY.RECONVERGENT B0, `(.L_x_19979) ;  /* 0x000000e000007945 */ /* 0x000fe20003800200 */
[----:B-----5:R-:W-:-:S04]  /*104a0*/  LOP3.LUT R4, R3, 0x7fffffff, RZ, 0xc0, !PT ;  /* 0x7fffffff03047812 */ /* 0x020fc800078ec0ff */
        /* <DEDUP_REMOVED lines=9> */
.L_x_19980:
[----:B------:R-:W-:Y:S01]  /*10540*/  IMAD.MOV.U32 R0, RZ, RZ, 0x7f ;  /* 0x0000007fff007424 */ /* 0x000fe200078e00ff */
[----:B------:R-:W-:-:S04]  /*10550*/  ISETP.GT.U32.AND P0, PT, R4, 0x7f800000, PT ;  /* 0x7f8000000400780c */ /* 0x000fc80003f04070 */
[----:B------:R-:W-:-:S09]  /*10560*/  SEL R0, R0, 0x7c, P0 ;  /* 0x0000007c00007807 */ /* 0x000fd20000000000 */
.L_x_19981:
[----:B------:R-:W-:Y:S05]  /*10570*/  BSYNC.RECONVERGENT B0 ;  /* 0x0000000000007941 */ /* 0x000fea0003800200 */
.L_x_19979:
[----:B------:R-:W-:-:S04]  /*10580*/  SHF.R.U32.HI R3, RZ, 0x18, R3 ;  /* 0x00000018ff037819 */ /* 0x000fc80000011603 */
[----:B------:R-:W-:-:S05]  /*10590*/  LOP3.LUT R3, R0, 0x80, R3, 0xf8, !PT ;  /* 0x0000008000037812 */ /* 0x000fca00078ef803 */
[----:B------:R-:W-:Y:S01]  /*105a0*/  STG.E.U8 desc[UR36][R16.64], R3 ;  /* 0x0000000310007986 */ /* 0x000fe2000c101124 */
[----:B------:R-:W-:Y:S05]  /*105b0*/  EXIT ;  /* 0x000000000000794d */ /* 0x000fea0003800000 */
.L_x_19973:
[----:B------:R-:W5:Y:S02]  /*105c0*/  I2F.S64 R0, R2 ;  /* 0x0000000200007312 */ /* 0x000f640000301400 */
[----:B-----5:R-:W-:-:S05]  /*105d0*/  F2FP.BF16.F32.PACK_AB R0, RZ, R0 ;  /* 0x00000000ff00723e */ /* 0x020fca00000010ff */
[----:B------:R-:W-:Y:S01]  /*105e0*/  STG.E.U16 desc[UR36][R16.64], R0 ;  /* 0x0000000010007986 */ /* 0x000fe2000c101524 */
[----:B------:R-:W-:Y:S05]  /*105f0*/  EXIT ;  /* 0x000000000000794d */ /* 0x000fea0003800000 */
.L_x_19982:
        /* <DEDUP_REMOVED lines=16> */
.L_x_41051:


//--------------------- .text._ZN2at6native27unrolled_elementwise_kernelINS0_13BinaryFunctorIlllZZZNS0_19minimum_kernel_cudaERNS_18TensorIteratorBaseEENKUlvE_clEvENKUlvE2_clEvEUlllE_EESt5arrayIPcLm3EELi4E23TrivialOffsetCalculatorILi2EjESC_ILi1EjENS0_6memory12LoadWithCastILi2EEENSF_13StoreWithCastILi1EEEEEviT_T0_T2_T3_T4_T5_ --------------------------
	.section	.text._ZN2at6native27unrolled_elementwise_kernelINS0_13BinaryFunctorIlllZZZNS0_19minimum_kernel_cudaERNS_18TensorIteratorBaseEENKUlvE_clEvENKUlvE2_clEvEUlllE_EESt5arrayIPcLm3EELi4E23TrivialOffsetCalculatorILi2EjESC_ILi1EjENS0_6memory12LoadWithCastILi2EEENSF_13StoreWithCastILi1EEEEEviT_T0_T2_T3_T4_T5_,"ax",@progbits
	.align	128
        .global         _ZN2at6native27unrolled_elementwise_kernelINS0_13BinaryFunctorIlllZZZNS0_19minimum_kernel_cudaERNS_18TensorIteratorBaseEENKUlvE_clEvENKUlvE2_clEvEUlllE_EESt5arrayIPcLm3EELi4E23TrivialOffsetCalculatorILi2EjESC_ILi1EjENS0_6memory12LoadWithCastILi2EEENSF_13StoreWithCastILi1EEEEEviT_T0_T2_T3_T4_T5_
        .type           _ZN2at6native27unrolled_elementwise_kernelINS0_13BinaryFunctorIlllZZZNS0_19minimum_kernel_cudaERNS_18TensorIteratorBaseEENKUlvE_clEvENKUlvE2_clEvEUlllE_EESt5arrayIPcLm3EELi4E23TrivialOffsetCalculatorILi2EjESC_ILi1EjENS0_6memory12LoadWithCastILi2EEENSF_13StoreWithCastILi1EEEEEviT_T0_T2_T3_T4_T5_,@function
        .size           _ZN2at6native27unrolled_elementwise_kernelINS0_13BinaryFunctorIlllZZZNS0_19minimum_kernel_cudaERNS_18TensorIteratorBaseEENKUlvE_clEvENKUlvE2_clEvEUlllE_EESt5arrayIPcLm3EELi4E23TrivialOffsetCalculatorILi2EjESC_ILi1EjENS0_6memory12LoadWithCastILi2EEENSF_13StoreWithCastILi1EEEEEviT_T0_T2_T3_T4_T5_,(.L_x_41052 - _ZN2at6native27unrolled_elementwise_kernelINS0_13BinaryFunctorIlllZZZNS0_19minimum_kernel_cudaERNS_18TensorIteratorBaseEENKUlvE_clEvENKUlvE2_clEvEUlllE_EESt5arrayIPcLm3EELi4E23TrivialOffsetCalculatorILi2EjESC_ILi1EjENS0_6memory12LoadWithCastILi2EEENSF_13StoreWithCastILi1EEEEEviT_T0_T2_T3_T4_T5_)
        .other          _ZN2at6native27unrolled_elementwise_kernelINS0_13BinaryFunctorIlllZZZNS0_19minimum_kernel_cudaERNS_18TensorIteratorBaseEENKUlvE_clEvENKUlvE2_clEvEUlllE_EESt5arrayIPcLm3EELi4E23TrivialOffsetCalculatorILi2EjESC_ILi1EjENS0_6memory12LoadWithCastILi2EEENSF_13StoreWithCastILi1EEEEEviT_T0_T2_T3_T4_T5_,@"STO_CUDA_ENTRY STV_DEFAULT"
_ZN2at6native27unrolled_elementwise_kernelINS0_13BinaryFunctorIlllZZZNS0_19minimum_kernel_cudaERNS_18TensorIteratorBaseEENKUlvE_clEvENKUlvE2_clEvEUlllE_EESt5arrayIPcLm3EELi4E23TrivialOffsetCalculatorILi2EjESC_ILi1EjENS0_6memory12LoadWithCastILi2EEENSF_13StoreWithCastILi1EEEEEviT_T0_T2_T3_T4_T5_:
.text._ZN2at6native27unrolled_elementwise_kernelINS0_13BinaryFunctorIlllZZZNS0_19minimum_kernel_cudaERNS_18TensorIteratorBaseEENKUlvE_clEvENKUlvE2_clEvEUlllE_EESt5arrayIPcLm3EELi4E23TrivialOffsetCalculatorILi2EjESC_ILi1EjENS0_6memory12LoadWithCastILi2EEENSF_13StoreWithCastILi1EEEEEviT_T0_T2_T3_T4_T5_:
        /* <DEDUP_REMOVED lines=34> */
.L_x_19988:
[----:B------:R1:W5:Y:S01]  /*0220*/  LDG.E.U8 R36, desc[UR36][R4.64] ;  /* 0x0000002404247981 */ /* 0x000362000c1e1100 */
[----:B------:R-:W-:Y:S01]  /*0230*/  IMAD.MOV.U32 R37, RZ, RZ, RZ ;  /* 0x000000ffff257224 */ /* 0x000fe200078e00ff */
[----:B------:R-:W-:Y:S06]  /*0240*/  BRA `(.L_x_19990) ;  /* 0x0000000c00447947 */ /* 0x000fec0003800000 */
.L_x_19987:
        /* <DEDUP_REMOVED lines=8> */
.L_x_19992:
[----:B------:R-:W2:Y:S02]  /*02d0*/  LDG.E R36, desc[UR36][R4.64] ;  /* 0x0000002404247981 */ /* 0x000ea4000c1e1900 */
[----:B--2---:R-:W-:Y:S01]  /*02e0*/  SHF.R.S32.HI R37, RZ, 0x1f, R36 ;  /* 0x0000001fff257819 */ /* 0x004fe20000011424 */
[----:B------:R-:W-:Y:S06]  /*02f0*/  BRA `(.L_x_19990) ;  /* 0x0000000c00187947 */ /* 0x000fec0003800000 */
.L_x_19991:
[----:B------:R-:W2:Y:S02]  /*0300*/  LDG.E.S16 R36, desc[UR36][R4.64] ;  /* 0x0000002404247981 */ /* 0x000ea4000c1e1700 */
[----:B--2---:R-:W-:Y:S01]  /*0310*/  SHF.R.S32.HI R37, RZ, 0x1f, R36 ;  /* 0x0000001fff257819 */ /* 0x004fe20000011424 */
[----:B------:R-:W-:Y:S06]  /*0320*/  BRA `(.L_x_19990) ;  /* 0x0000000c000c7947 */ /* 0x000fec0003800000 */
.L_x_19986:
        /* <DEDUP_REMOVED lines=9> */
.L_x_19994:
[----:B------:R-:W2:Y:S02]  /*03c0*/  LDG.E.U16 R4, desc[UR36][R4.64] ;  /* 0x0000002404047981 */ /* 0x000ea4000c1e1500 */
[----:B--2---:R-:W-:-:S06]  /*03d0*/  HADD2.F32 R36, -RZ, R4.H0_H0 ;  /* 0x20000004ff247230 */ /* 0x004fcc0000004100 */
[----:B------:R-:W2:Y:S02]  /*03e0*/  F2I.S64.TRUNC R36, R36 ;  /* 0x0000002400247311 */ /* 0x000ea4000020d900 */
[----:B--2---:R-:W-:Y:S05]  /*03f0*/  BRA `(.L_x_19990) ;  /* 0x0000000800d87947 */ /* 0x004fea0003800000 */
.L_x_19993:
        /* <DEDUP_REMOVED lines=9> */
.L_x_19996:
[----:B------:R-:W2:Y:S02]  /*0490*/  LDG.E.U16 R4, desc[UR36][R4.64] ;  /* 0x0000002404047981 */ /* 0x000ea4000c1e1500 */
[----:B--2---:R-:W-:-:S06]  /*04a0*/  HADD2.F32 R36, -RZ, R4.H0_H0 ;  /* 0x20000004ff247230 */ /* 0x004fcc0000004100 */
[----:B------:R-:W2:Y:S02]  /*04b0*/  F2I.S64.TRUNC R36, R36 ;  /* 0x0000002400247311 */ /* 0x000ea4000020d900 */
[----:B--2---:R-:W-:Y:S05]  /*04c0*/  BRA `(.L_x_19990) ;  /* 0x0000000800a47947 */ /* 0x004fea0003800000 */
.L_x_19995:
[----:B------:R-:W2:Y:S02]  /*04d0*/  LDG.E.64 R4, desc[UR36][R4.64] ;  /* 0x0000002404047981 */ /* 0x000ea4000c1e1b00 */
[----:B--2---:R2:W3:Y:S02]  /*04e0*/  F2I.S64.F64.TRUNC R36, R4 ;  /* 0x0000000400247311 */ /* 0x0044e4000030d900 */
[----:B--23--:R-:W-:Y:S05]  /*04f0*/  BRA `(.L_x_19990) ;  /* 0x0000000800987947 */ /* 0x00cfea0003800000 */
.L_x_19985:
        /* <DEDUP_REMOVED lines=13> */
.L_x_19999:
[----:B------:R-:W2:Y:S02]  /*05d0*/  LDG.E.64 R4, desc[UR36][R4.64] ;  /* 0x0000002404047981 */ /* 0x000ea4000c1e1b00 */
[----:B--2---:R2:W3:Y:S02]  /*05e0*/  F2I.S64.F64.TRUNC R36, R4 ;  /* 0x0000000400247311 */ /* 0x0044e4000030d900 */
[----:B--23--:R-:W-:Y:S05]  /*05f0*/  BRA `(.L_x_19990) ;  /* 0x0000000800587947 */ /* 0x00cfea0003800000 */
.L_x_19998:
        /* <DEDUP_REMOVED lines=26> */
.L_x_20001:
        /* <DEDUP_REMOVED lines=14> */
.L_x_20000:
[----:B------:R-:W2:Y:S02]  /*0880*/  LDG.E.U16 R36, desc[UR36][R4.64] ;  /* 0x0000002404247981 */ /* 0x000ea4000c1e1500 */
[----:B--2---:R-:W-:-:S06]  /*0890*/  IMAD.U32 R36, R36, 0x10000, RZ ;  /* 0x0001000024247824 */ /* 0x004fcc00078e00ff */
[----:B------:R-:W2:Y:S02]  /*08a0*/  F2I.S64.TRUNC R36, R36 ;  /* 0x0000002400247311 */ /* 0x000ea4000020d900 */
[----:B--2---:R-:W-:Y:S05]  /*08b0*/  BRA `(.L_x_19990) ;  /* 0x0000000400a87947 */ /* 0x004fea0003800000 */
.L_x_19997:
        /* <DEDUP_REMOVED lines=11> */
.L_x_20004:
        /* <DEDUP_REMOVED lines=21> */
.L_x_20008:
[----:B------:R-:W-:Y:S05]  /*0ac0*/  BSYNC.RECONVERGENT B1 ;  /* 0x0000000000017941 */ /* 0x000fea0003800200 */
.L_x_20007:
[----:B------:R-:W-:Y:S01]  /*0ad0*/  IMAD.SHL.U32 R0, R0, 0x100000, RZ ;  /* 0x0010000000007824 */ /* 0x000fe200078e00ff */
[----:B------:R-:W-:-:S04]  /*0ae0*/  LEA R3, R3, 0x3b800000, 0x17 ;  /* 0x3b80000003037811 */ /* 0x000fc800078eb8ff */
[----:B------:R-:W-:-:S07]  /*0af0*/  LOP3.LUT R36, R3, R0, R7, 0xfe, !PT ;  /* 0x0000000003247212 */ /* 0x000fce00078efe07 */
.L_x_20006:
[----:B------:R-:W-:Y:S05]  /*0b00*/  BSYNC.RECONVERGENT B0 ;  /* 0x0000000000007941 */ /* 0x000fea0003800200 */
.L_x_20005:
[----:B------:R-:W4:Y:S02]  /*0b10*/  F2I.S64.TRUNC R36, R36 ;  /* 0x0000002400247311 */ /* 0x000f24000020d900 */
[----:B----4-:R-:W-:Y:S05]  /*0b20*/  BRA `(.L_x_19990) ;  /* 0x00000004000c7947 */ /* 0x010fea0003800000 */
.L_x_20003:
        /* <DEDUP_REMOVED lines=21> */
.L_x_20012:
[----:B------:R-:W-:Y:S05]  /*0c80*/  BSYNC.RECONVERGENT B1 ;  /* 0x0000000000017941 */ /* 0x000fea0003800200 */
.L_x_20011:
[----:B------:R-:W-:Y:S01]  /*0c90*/  IMAD.SHL.U32 R0, R0, 0x200000, RZ ;  /* 0x0020000000007824 */ /* 0x000fe200078e00ff */
[----:B------:R-:W-:-:S04]  /*0ca0*/  LEA R3, R3, 0x37800000, 0x17 ;  /* 0x3780000003037811 */ /* 0x000fc800078eb8ff */
[----:B------:R-:W-:-:S07]  /*0cb0*/  LOP3.LUT R36, R3, R0, R7, 0xfe, !PT ;  /* 0x0000000003247212 */ /* 0x000fce00078efe07 */
.L_x_20010:
[----:B------:R-:W-:Y:S05]  /*0cc0*/  BSYNC.RECONVERGENT B0 ;  /* 0x0000000000007941 */ /* 0x000fea0003800200 */
.L_x_20009:
[----:B------:R-:W4:Y:S02]  /*0cd0*/  F2I.S64.TRUNC R36, R36 ;  /* 0x0000002400247311 */ /* 0x000f24000020d900 */
[----:B----4-:R-:W-:Y:S05]  /*0ce0*/  BRA `(.L_x_19990) ;  /* 0x00000000009c7947 */ /* 0x010fea0003800000 */
.L_x_20002:
[----:B------:R-:W-:-:S09]  /*0cf0*/  UISETP.NE.AND UP0, UPT, UR4, 0x1c, UPT ;  /* 0x0000001c0400788c */ /* 0x000fd2000bf05270 */
[----:B------:R-:W-:Y:S05]  /*0d00*/  BRA.U !UP0, `(.L_x_20013) ;  /* 0x00000001088c7547 */ /* 0x000fea000b800000 */
[----:B------:R-:W-:-:S09]  /*0d10*/  UISETP.NE.AND UP0, UPT, UR4, 0x1d, UPT ;  /* 0x0000001d0400788c */ /* 0x000fd2000bf05270 */
[----:B------:R-:W-:Y:S05]  /*0d20*/  BRA.U !UP0, `(.L_x_20014) ;  /* 0x00000001087c7547 */ /* 0x000fea000b800000 */
[----:B------:R-:W-:-:S09]  /*0d30*/  UISETP.NE.AND UP0, UPT, UR4, 0x2c, UPT ;  /* 0x0000002c0400788c */ /* 0x000fd2000bf05270 */
[----:B------:R-:W-:Y:S05]  /*0d40*/  BRA.U !UP0, `(.L_x_20015) ;  /* 0x0000000108487547 */ /* 0x000fea000b800000 */
.L_x_19989:
        /* <DEDUP_REMOVED lines=16> */
.L_x_20016:
[----:B------:R-:W-:Y:S01]  /*0e50*/  CS2R R36, SRZ ;  /* 0x0000000000247805 */ /* 0x000fe2000001ff00 */
[----:B------:R-:W-:Y:S06]  /*0e60*/  BRA `(.L_x_19990) ;  /* 0x00000000003c7947 */ /* 0x000fec0003800000 */
.L_x_20015:
        /* <DEDUP_REMOVED lines=8> */
.L_x_20018:
[----:B------:R-:W-:Y:S05]  /*0ef0*/  BSYNC.RECONVERGENT B0 ;  /* 0x0000000000007941 */ /* 0x000fea0003800200 */
.L_x_20017:
[----:B------:R-:W2:Y:S02]  /*0f00*/  F2I.S64.TRUNC R36, R36 ;  /* 0x0000002400247311 */ /* 0x000ea4000020d900 */
[----:B--2---:R-:W-:Y:S05]  /*0f10*/  BRA `(.L_x_19990) ;  /* 0x0000000000107947 */ /* 0x004fea0003800000 */
.L_x_20014:
[----:B------:R2:W5:Y:S01]  /*0f20*/  LDG.E.64 R36, desc[UR36][R4.64] ;  /* 0x0000002404247981 */ /* 0x000562000c1e1b00 */
[----:B------:R-:W-:Y:S05]  /*0f30*/  BRA `(.L_x_19990) ;  /* 0x0000000000087947 */ /* 0x000fea0003800000 */
.L_x_20013:
[----:B------:R3:W5:Y:S01]  /*0f40*/  LDG.E R36, desc[UR36][R4.64] ;  /* 0x0000002404247981 */ /* 0x000762000c1e1900 */
[----:B------:R-:W-:-:S07]  /*0f50*/  IMAD.MOV.U32 R37, RZ, RZ, RZ ;  /* 0x000000ffff257224 */ /* 0x000fce00078e00ff */
.L_x_19990:
        /* <DEDUP_REMOVED lines=19> */
.L_x_20022:
[----:B------:R0:W5:Y:S01]  /*1090*/  LDG.E.U8 R30, desc[UR36][R4.64] ;  /* 0x00000024041e7981 */ /* 0x000162000c1e1100 */
[----:B------:R-:W-:Y:S01]  /*10a0*/  IMAD.MOV.U32 R31, RZ, RZ, RZ ;  /* 0x000000ffff1f7224 */ /* 0x000fe200078e00ff */
[----:B------:R-:W-:Y:S06]  /*10b0*/  BRA `(.L_x_20024) ;  /* 0x0000000c00447947 */ /* 0x000fec0003800000 */
.L_x_20021:
        /* <DEDUP_REMOVED lines=8> */
.L_x_20026:
[----:B------:R-:W2:Y:S02]  /*1140*/  LDG.E R30, desc[UR36][R4.64] ;  /* 0x00000024041e7981 */ /* 0x000ea4000c1e1900 */
[----:B--2---:R-:W-:Y:S01]  /*1150*/  SHF.R.S32.HI R31, RZ, 0x1f, R30 ;  /* 0x0000001fff1f7819 */ /* 0x004fe2000001141e */
[----:B------:R-:W-:Y:S06]  /*1160*/  BRA `(.L_x_20024) ;  /* 0x0000000c00187947 */ /* 0x000fec0003800000 */
.L_x_20025:
[----:B------:R-:W2:Y:S02]  /*1170*/  LDG.E.S16 R30, desc[UR36][R4.64] ;  /* 0x00000024041e7981 */ /* 0x000ea4000c1e1700 */
[----:B--2---:R-:W-:Y:S01]  /*1180*/  SHF.R.S32.HI R31, RZ, 0x1f, R30 ;  /* 0x0000001fff1f7819 */ /* 0x004fe2000001141e */
[----:B------:R-:W-:Y:S06]  /*1190*/  BRA `(.L_x_20024) ;  /* 0x0000000c000c7947 */ /* 0x000fec0003800000 */
.L_x_20020:
        /* <DEDUP_REMOVED lines=9> */
.L_x_20028:
[----:B------:R-:W2:Y:S02]  /*1230*/  LDG.E.U16 R4, desc[UR36][R4.64] ;  /* 0x0000002404047981 */ /* 0x000ea4000c1e1500 */
[----:B--2---:R-:W-:-:S06]  /*1240*/  HADD2.F32 R30, -RZ, R4.H0_H0 ;  /* 0x20000004ff1e7230 */ /* 0x004fcc0000004100 */
[----:B------:R-:W2:Y:S02]  /*1250*/  F2I.S64.TRUNC R30, R30 ;  /* 0x0000001e001e7311 */ /* 0x000ea4000020d900 */
[----:B--2---:R-:W-:Y:S05]  /*1260*/  BRA `(.L_x_20024) ;  /* 0x0000000800d87947 */ /* 0x004fea0003800000 */
.L_x_20027:
        /* <DEDUP_REMOVED lines=9> */
.L_x_20030:
[----:B------:R-:W2:Y:S02]  /*1300*/  LDG.E.U16 R4, desc[UR36][R4.64] ;  /* 0x0000002404047981 */ /* 0x000ea4000c1e1500 */
[----:B--2---:R-:W-:-:S06]  /*1310*/  HADD2.F32 R30, -RZ, R4.H0_H0 ;  /* 0x20000004ff1e7230 */ /* 0x004fcc0000004100 */
[----:B------:R-:W2:Y:S02]  /*1320*/  F2I.S64.TRUNC R30, R30 ;  /* 0x0000001e001e7311 */ /* 0x000ea4000020d900 */
[----:B--2---:R-:W-:Y:S05]  /*1330*/  BRA `(.L_x_20024) ;  /* 0x0000000800a47947 */ /* 0x004fea0003800000 */
.L_x_20029:
[----:B------:R-:W2:Y:S02]  /*1340*/  LDG.E.64 R4, desc[UR36][R4.64] ;  /* 0x0000002404047981 */ /* 0x000ea4000c1e1b00 */
[----:B--2---:R2:W3:Y:S02]  /*1350*/  F2I.S64.F64.TRUNC R30, R4 ;  /* 0x00000004001e7311 */ /* 0x0044e4000030d900 */
[----:B--23--:R-:W-:Y:S05]  /*1360*/  BRA `(.L_x_20024) ;  /* 0x0000000800987947 */ /* 0x00cfea0003800000 */
.L_x_20019:
        /* <DEDUP_REMOVED lines=13> */
.L_x_20033:
[----:B------:R-:W2:Y:S02]  /*1440*/  LDG.E.64 R4, desc[UR36][R4.64] ;  /* 0x0000002404047981 */ /* 0x000ea4000c1e1b00 */
[----:B--2---:R0:W1:Y:S02]  /*1450*/  F2I.S64.F64.TRUNC R30, R4 ;  /* 0x00000004001e7311 */ /* 0x004064000030d900 */
[----:B01----:R-:W-:Y:S05]  /*1460*/  BRA `(.L_x_20024) ;  /* 0x0000000800587947 */ /* 0x003fea0003800000 */
.L_x_20032:
        /* <DEDUP_REMOVED lines=26> */
.L_x_20035:
        /* <DEDUP_REMOVED lines=12> */
[----:B------:R0:W1:Y:S02]  /*16d0*/  F2I.S64.TRUNC R30, R0 ;  /* 0x00000000001e7311 */ /* 0x000064000020d900 */
[----:B01----:R-:W-:Y:S05]  /*16e0*/  BRA `(.L_x_20024) ;  /* 0x0000000400b87947 */ /* 0x003fea0003800000 */
.L_x_20034:
[----:B------:R-:W2:Y:S02]  /*16f0*/  LDG.E.U16 R30, desc[UR36][R4.64] ;  /* 0x00000024041e7981 */ /* 0x000ea4000c1e1500 */
[----:B--2---:R-:W-:-:S06]  /*1700*/  IMAD.U32 R30, R30, 0x10000, RZ ;  /* 0x000100001e1e7824 */ /* 0x004fcc00078e00ff */
[----:B------:R-:W0:Y:S02]  /*1710*/  F2I.S64.TRUNC R30, R30 ;  /* 0x0000001e001e7311 */ /* 0x000e24000020d900 */
[----:B0-----:R-:W-:Y:S05]  /*1720*/  BRA `(.L_x_20024) ;  /* 0x0000000400a87947 */ /* 0x001fea0003800000 */
.L_x_20031:
        /* <DEDUP_REMOVED lines=11> */
.L_x_20038:
        /* <DEDUP_REMOVED lines=21> */
.L_x_20042:
[----:B------:R-:W-:Y:S05]  /*1930*/  BSYNC.RECONVERGENT B1 ;  /* 0x0000000000017941 */ /* 0x000fea0003800200 */
.L_x_20041:
[----:B------:R-:W-:Y:S01]  /*1940*/  IMAD.SHL.U32 R0, R0, 0x100000, RZ ;  /* 0x0010000000007824 */ /* 0x000fe200078e00ff */
[----:B------:R-:W-:-:S04]  /*1950*/  LEA R3, R3, 0x3b800000, 0x17 ;  /* 0x3b80000003037811 */ /* 0x000fc800078eb8ff */
[----:B------:R-:W-:-:S07]  /*1960*/  LOP3.LUT R30, R3, R0, R7, 0xfe, !PT ;  /* 0x00000000031e7212 */ /* 0x000fce00078efe07 */
.L_x_20040:
[----:B------:R-:W-:Y:S05]  /*1970*/  BSYNC.RECONVERGENT B0 ;  /* 0x0000000000007941 */ /* 0x000fea0003800200 */
.L_x_20039:
[----:B------:R-:W4:Y:S02]  /*1980*/  F2I.S64.TRUNC R30, R30 ;  /* 0x0000001e001e7311 */ /* 0x000f24000020d900 */
[----:B----4-:R-:W-:Y:S05]  /*1990*/  BRA `(.L_x_20024) ;  /* 0x00000004000c7947 */ /* 0x010fea0003800000 */
.L_x_20037:
        /* <DEDUP_REMOVED lines=21> */
.L_x_20046:
[----:B------:R-:W-:Y:S05]  /*1af0*/  BSYNC.RECONVERGENT B1 ;  /* 0x0000000000017941 */ /* 0x000fea0003800200 */
.L_x_20045:
[----:B------:R-:W-:Y:S01]  /*1b00*/  IMAD.SHL.U32 R0, R0, 0x200000, RZ ;  /* 0x0020000000007824 */ /* 0x000fe200078e00ff */
[----:B------:R-:W-:-:S04]  /*1b10*/  LEA R3, R3, 0x37800000, 0x17 ;  /* 0x3780000003037811 */ /* 0x000fc800078eb8ff */
[----:B------:R-:W-:-:S07]  /*1b20*/  LOP3.LUT R30, R3, R0, R7, 0xfe, !PT ;  /* 0x00000000031e7212 */ /* 0x000fce00078efe07 */
.L_x_20044:
[----:B------:R-:W-:Y:S05]  /*1b30*/  BSYNC.RECONVERGENT B0 ;  /* 0x0000000000007941 */ /* 0x000fea0003800200 */
.L_x_20043:
[----:B------:R-:W4:Y:S02]  /*1b40*/  F2I.S64.TRUNC R30, R30 ;  /* 0x0000001e001e7311 */ /* 0x000f24000020d900 */
[----:B----4-:R-:W-:Y:S05]  /*1b50*/  BRA `(.L_x_20024) ;  /* 0x00000000009c7947 */ /* 0x010fea0003800000 */
.L_x_20036:
[----:B------:R-:W-:-:S09]  /*1b60*/  UISETP.NE.AND UP0, UPT, UR4, 0x1c, UPT ;  /* 0x0000001c0400788c */ /* 0x000fd2000bf05270 */
[----:B------:R-:W-:Y:S05]  /*1b70*/  BRA.U !UP0, `(.L_x_20047) ;  /* 0x00000001088c7547 */ /* 0x000fea000b800000 */
[----:B------:R-:W-:-:S09]  /*1b80*/  UISETP.NE.AND UP0, UPT, UR4, 0x1d, UPT ;  /* 0x0000001d0400788c */ /* 0x000fd2000bf05270 */
[----:B------:R-:W-:Y:S05]  /*1b90*/  BRA.U !UP0, `(.L_x_20048) ;  /* 0x00000001087c7547 */ /* 0x000fea000b800000 */
[----:B------:R-:W-:-:S09]  /*1ba0*/  UISETP.NE.AND UP0, UPT, UR4, 0x2c, UPT ;  /* 0x0000002c0400788c */ /* 0x000fd2000bf05270 */
[----:B------:R-:W-:Y:S05]  /*1bb0*/  BRA.U !UP0, `(.L_x_20049) ;  /* 0x0000000108487547 */ /* 0x000fea000b800000 */
.L_x_20023:
        /* <DEDUP_REMOVED lines=16> */
.L_x_20050:
[----:B------:R-:W-:Y:S01]  /*1cc0*/  CS2R R30, SRZ ;  /* 0x00000000001e7805 */ /* 0x000fe2000001ff00 */
[----:B------:R-:W-:Y:S06]  /*1cd0*/  BRA `(.L_x_20024) ;  /* 0x00000000003c7947 */ /* 0x000fec0003800000 */
.L_x_20049:
        /* <DEDUP_REMOVED lines=8> */
.L_x_20052:
[----:B------:R-:W-:Y:S05]  /*1d60*/  BSYNC.RECONVERGENT B0 ;  /* 0x0000000000007941 */ /* 0x000fea0003800200 */
.L_x_20051:
[----:B------:R-:W2:Y:S02]  /*1d70*/  F2I.S64.TRUNC R30, R30 ;  /* 0x0000001e001e7311 */ /* 0x000ea4000020d900 */
[----:B--2---:R-:W-:Y:S05]  /*1d80*/  BRA `(.L_x_20024) ;  /* 0x0000000000107947 */ /* 0x004fea0003800000 */
.L_x_20048:
[----:B------:R2:W5:Y:S01]  /*1d90*/  LDG.E.64 R30, desc[UR36][R4.64] ;  /* 0x00000024041e7981 */ /* 0x000562000c1e1b00 */
[----:B------:R-:W-:Y:S05]  /*1da0*/  BRA `(.L_x_20024) ;  /* 0x0000000000087947 */ /* 0x000fea0003800000 */
.L_x_20047:
[----:B------:R3:W5:Y:S01]  /*1db0*/  LDG.E R30, desc[UR36][R4.64] ;  /* 0x00000024041e7981 */ /* 0x000762000c1e1900 */
[----:B------:R-:W-:-:S07]  /*1dc0*/  IMAD.MOV.U32 R31, RZ, RZ, RZ ;  /* 0x000000ffff1f7224 */ /* 0x000fce00078e00ff */
.L_x_20024:
[----:B------:R-:W-:-:S07]  /*1dd0*/  VIADD R35, R33, 0x80 ;  /* 0x0000008021237836 */ /* 0x000fce0000000000 */
.L_x_19984:
[----:B------:R-:W-:Y:S05]  /*1de0*/  BSYNC.RECONVERGENT B6 ;  /* 0x0000000000067941 */ /* 0x000fea0003800200 */
.L_x_19983:
[----:B------:R-:W-:Y:S01]  /*1df0*/  ISETP.GE.AND P0, PT, R35, R32, PT ;  /* 0x000000202300720c */ /* 0x000fe20003f06270 */
[----:B------:R-:W-:Y:S01]  /*1e00*/  BSSY.RECONVERGENT B6, `(.L_x_20053) ;  /* 0x00001d4000067945 */ /* 0x000fe20003800200 */
[----:B------:R-:W-:Y:S02]  /*1e10*/  CS2R R28, SRZ ;  /* 0x00000000001c7805 */ /* 0x000fe4000001ff00 */
[----:B------:R-:W-:-:S09]  /*1e20*/  CS2R R26, SRZ ;  /* 0x00000000001a7805 */ /* 0x000fd2000001ff00 */
        /* <DEDUP_REMOVED lines=21> */
.L_x_20058:
[----:B------:R3:W5:Y:S01]  /*1f80*/  LDG.E.U8 R28, desc[UR36][R4.64] ;  /* 0x00000024041c7981 */ /* 0x000762000c1e1100 */
[----:B------:R-:W-:Y:S01]  /*1f90*/  IMAD.MOV.U32 R29, RZ, RZ, RZ ;  /* 0x000000ffff1d7224 */ /* 0x000fe200078e00ff */
[----:B------:R-:W-:Y:S06]  /*1fa0*/  BRA `(.L_x_20060) ;  /* 0x0000000c00447947 */ /* 0x000fec0003800000 */
.L_x_20057:
        /* <DEDUP_REMOVED lines=8> */
.L_x_20062:
[----:B------:R-:W2:Y:S02]  /*2030*/  LDG.E R28, desc[UR36][R4.64] ;  /* 0x00000024041c7981 */ /* 0x000ea4000c1e1900 */
[----:B--2---:R-:W-:Y:S01]  /*2040*/  SHF.R.S32.HI R29, RZ, 0x1f, R28 ;  /* 0x0000001fff1d7819 */ /* 0x004fe2000001141c */
[----:B------:R-:W-:Y:S06]  /*2050*/  BRA `(.L_x_20060) ;  /* 0x0000000c00187947 */ /* 0x000fec0003800000 */
.L_x_20061:
[----:B------:R-:W2:Y:S02]  /*2060*/  LDG.E.S16 R28, desc[UR36][R4.64] ;  /* 0x00000024041c7981 */ /* 0x000ea4000c1e1700 */
[----:B--2---:R-:W-:Y:S01]  /*2070*/  SHF.R.S32.HI R29, RZ, 0x1f, R28 ;  /* 0x0000001fff1d7819 */ /* 0x004fe2000001141c */
[----:B------:R-:W-:Y:S06]  /*2080*/  BRA `(.L_x_20060) ;  /* 0x0000000c000c7947 */ /* 0x000fec0003800000 */
.L_x_20056:
        /* <DEDUP_REMOVED lines=9> */
.L_x_20064:
[----:B------:R-:W2:Y:S02]  /*2120*/  LDG.E.U16 R4, desc[UR36][R4.64] ;  /* 0x0000002404047981 */ /* 0x000ea4000c1e1500 */
[----:B--2---:R-:W-:-:S06]  /*2130*/  HADD2.F32 R28, -RZ, R4.H0_H0 ;  /* 0x20000004ff1c7230 */ /* 0x004fcc0000004100 */
[----:B------:R-:W0:Y:S02]  /*2140*/  F2I.S64.TRUNC R28, R28 ;  /* 0x0000001c001c7311 */ /* 0x000e24000020d900 */
[----:B0-----:R-:W-:Y:S05]  /*2150*/  BRA `(.L_x_20060) ;  /* 0x0000000800d87947 */ /* 0x001fea0003800000 */
.L_x_20063:
        /* <DEDUP_REMOVED lines=9> */
.L_x_20066:
[----:B------:R-:W2:Y:S02]  /*21f0*/  LDG.E.U16 R4, desc[UR36][R4.64] ;  /* 0x0000002404047981 */ /* 0x000ea4000c1e1500 */
[----:B--2---:R-:W-:-:S06]  /*2200*/  HADD2.F32 R28, -RZ, R4.H0_H0 ;  /* 0x20000004ff1c7230 */ /* 0x004fcc0000004100 */
[----:B------:R-:W0:Y:S02]  /*2210*/  F2I.S64.TRUNC R28, R28 ;  /* 0x0000001c001c7311 */ /* 0x000e24000020d900 */
[----:B0-----:R-:W-:Y:S05]  /*2220*/  BRA `(.L_x_20060) ;  /* 0x0000000800a47947 */ /* 0x001fea0003800000 */
.L_x_20065:
[----:B------:R-:W2:Y:S02]  /*2230*/  LDG.E.64 R4, desc[UR36][R4.64] ;  /* 0x0000002404047981 */ /* 0x000ea4000c1e1b00 */
[----:B--2---:R0:W1:Y:S02]  /*2240*/  F2I.S64.F64.TRUNC R28, R4 ;  /* 0x00000004001c7311 */ /* 0x004064000030d900 */
[----:B01----:R-:W-:Y:S05]  /*2250*/  BRA `(.L_x_20060) ;  /* 0x0000000800987947 */ /* 0x003fea0003800000 */
.L_x_20055:
        /* <DEDUP_REMOVED lines=13> */
.L_x_20069:
[----:B------:R-:W2:Y:S02]  /*2330*/  LDG.E.64 R4, desc[UR36][R4.64] ;  /* 0x0000002404047981 */ /* 0x000ea4000c1e1b00 */
[----:B--2---:R0:W1:Y:S02]  /*2340*/  F2I.S64.F64.TRUNC R28, R4 ;  /* 0x00000004001c7311 */ /* 0x004064000030d900 */
[----:B01----:R-:W-:Y:S05]  /*2350*/  BRA `(.L_x_20060) ;  /* 0x0000000800587947 */ /* 0x003fea0003800000 */
.L_x_20068:
        /* <DEDUP_REMOVED lines=26> */
.L_x_20071:
        /* <DEDUP_REMOVED lines=14> */
.L_x_20070:
[----:B------:R-:W2:Y:S02]  /*25e0*/  LDG.E.U16 R28, desc[UR36][R4.64] ;  /* 0x00000024041c7981 */ /* 0x000ea4000c1e1500 */
[----:B--2---:R-:W-:-:S06]  /*25f0*/  IMAD.U32 R28, R28, 0x10000, RZ ;  /* 0x000100001c1c7824 */ /* 0x004fcc00078e00ff */
[----:B------:R-:W0:Y:S02]  /*2600*/  F2I.S64.TRUNC R28, R28 ;  /* 0x0000001c001c7311 */ /* 0x000e24000020d900 */
[----:B0-----:R-:W-:Y:S05]  /*2610*/  BRA `(.L_x_20060) ;  /* 0x0000000400a87947 */ /* 0x001fea0003800000 */
.L_x_20067:
        /* <DEDUP_REMOVED lines=11> */
.L_x_20074:
        /* <DEDUP_REMOVED lines=21> */
.L_x_20078:
[----:B------:R-:W-:Y:S05]  /*2820*/  BSYNC.RECONVERGENT B1 ;  /* 0x0000000000017941 */ /* 0x000fea0003800200 */
.L_x_20077:
[----:B------:R-:W-:Y:S01]  /*2830*/  IMAD.SHL.U32 R0, R0, 0x100000, RZ ;  /* 0x0010000000007824 */ /* 0x000fe200078e00ff */
[----:B------:R-:W-:-:S04]  /*2840*/  LEA R3, R3, 0x3b800000, 0x17 ;  /* 0x3b80000003037811 */ /* 0x000fc800078eb8ff */
[----:B------:R-:W-:-:S07]  /*2850*/  LOP3.LUT R28, R3, R0, R7, 0xfe, !PT ;  /* 0x00000000031c7212 */ /* 0x000fce00078efe07 */
.L_x_20076:
[----:B------:R-:W-:Y:S05]  /*2860*/  BSYNC.RECONVERGENT B0 ;  /* 0x0000000000007941 */ /* 0x000fea0003800200 */
.L_x_20075:
[----:B------:R-:W2:Y:S02]  /*2870*/  F2I.S64.TRUNC R28, R28 ;  /* 0x0000001c001c7311 */ /* 0x000ea4000020d900 */
[----:B--2---:R-:W-:Y:S05]  /*2880*/  BRA `(.L_x_20060) ;  /* 0x00000004000c7947 */ /* 0x004fea0003800000 */
.L_x_20073:
        /* <DEDUP_REMOVED lines=21> */
.L_x_20082:
[----:B------:R-:W-:Y:S05]  /*29e0*/  BSYNC.RECONVERGENT B1 ;  /* 0x0000000000017941 */ /* 0x000fea0003800200 */
.L_x_20081:
[----:B------:R-:W-:Y:S01]  /*29f0*/  IMAD.SHL.U32 R0, R0, 0x200000, RZ ;  /* 0x0020000000007824 */ /* 0x000fe200078e00ff */
[----:B------:R-:W-:-:S04]  /*2a00*/  LEA R3, R3, 0x37800000, 0x17 ;  /* 0x3780000003037811 */ /* 0x000fc800078eb8ff */
[----:B------:R-:W-:-:S07]  /*2a10*/  LOP3.LUT R28, R3, R0, R7, 0xfe, !PT ;  /* 0x00000000031c7212 */ /* 0x000fce00078efe07 */
.L_x_20080:
[----:B------:R-:W-:Y:S05]  /*2a20*/  BSYNC.RECONVERGENT B0 ;  /* 0x0000000000007941 */ /* 0x000fea0003800200 */
.L_x_20079:
[----:B------:R-:W2:Y:S02]  /*2a30*/  F2I.S64.TRUNC R28, R28 ;  /* 0x0000001c001c7311 */ /* 0x000ea4000020d900 */
[----:B--2---:R-:W-:Y:S05]  /*2a40*/  BRA `(.L_x_20060) ;  /* 0x00000000009c7947 */ /* 0x004fea0003800000 */
.L_x_20072:
        /* <DEDUP_REMOVED lines=14> */
.L_x_20086:
[----:B------:R-:W-:Y:S05]  /*2b30*/  BSYNC.RECONVERGENT B0 ;  /* 0x0000000000007941 */ /* 0x000fea0003800200 */
.L_x_20085:
[----:B------:R-:W0:Y:S02]  /*2b40*/  F2I.S64.TRUNC R28, R28 ;  /* 0x0000001c001c7311 */ /* 0x000e24000020d900 */
[----:B0-----:R-:W-:Y:S05]  /*2b50*/  BRA `(.L_x_20060) ;  /* 0x0000000000587947 */ /* 0x001fea0003800000 */
.L_x_20059:
        /* <DEDUP_REMOVED lines=16> */
.L_x_20087:
[----:B------:R-:W-:Y:S01]  /*2c60*/  CS2R R28, SRZ ;  /* 0x00000000001c7805 */ /* 0x000fe2000001ff00 */
[----:B------:R-:W-:Y:S06]  /*2c70*/  BRA `(.L_x_20060) ;  /* 0x0000000000107947 */ /* 0x000fec0003800000 */
.L_x_20084:
[----:B------:R0:W5:Y:S01]  /*2c80*/  LDG.E.64 R28, desc[UR36][R4.64] ;  /* 0x00000024041c7981 */ /* 0x000162000c1e1b00 */
[----:B------:R-:W-:Y:S05]  /*2c90*/  BRA `(.L_x_20060) ;  /* 0x0000000000087947 */ /* 0x000fea0003800000 */
.L_x_20083:
[----:B------:R1:W5:Y:S01]  /*2ca0*/  LDG.E R28, desc[UR36][R4.64] ;  /* 0x00000024041c7981 */ /* 0x000362000c1e1900 */
[----:B------:R-:W-:-:S07]  /*2cb0*/  IMAD.MOV.U32 R29, RZ, RZ, RZ ;  /* 0x000000ffff1d7224 */ /* 0x000fce00078e00ff */
.L_x_20060:
        /* <DEDUP_REMOVED lines=19> */
.L_x_20091:
[----:B------:R3:W5:Y:S01]  /*2df0*/  LDG.E.U8 R26, desc[UR36][R4.64] ;  /* 0x00000024041a7981 */ /* 0x000762000c1e1100 */
[----:B------:R-:W-:Y:S01]  /*2e00*/  IMAD.MOV.U32 R27, RZ, RZ, RZ ;  /* 0x000000ffff1b7224 */ /* 0x000fe200078e00ff */
[----:B------:R-:W-:Y:S06]  /*2e10*/  BRA `(.L_x_20093) ;  /* 0x0000000c00447947 */ /* 0x000fec0003800000 */
.L_x_20090:
        /* <DEDUP_REMOVED lines=8> */
.L_x_20095:
[----:B------:R-:W2:Y:S02]  /*2ea0*/  LDG.E R26, desc[UR36][R4.64] ;  /* 0x00000024041a7981 */ /* 0x000ea4000c1e1900 */
[----:B--2---:R-:W-:Y:S01]  /*2eb0*/  SHF.R.S32.HI R27, RZ, 0x1f, R26 ;  /* 0x0000001fff1b7819 */ /* 0x004fe2000001141a */
[----:B------:R-:W-:Y:S06]  /*2ec0*/  BRA `(.L_x_20093) ;  /* 0x0000000c00187947 */ /* 0x000fec0003800000 */
.L_x_20094:
[----:B------:R-:W2:Y:S02]  /*2ed0*/  LDG.E.S16 R26, desc[UR36][R4.64] ;  /* 0x00000024041a7981 */ /* 0x000ea4000c1e1700 */
[----:B--2---:R-:W-:Y:S01]  /*2ee0*/  SHF.R.S32.HI R27, RZ, 0x1f, R26 ;  /* 0x0000001fff1b7819 */ /* 0x004fe2000001141a */
[----:B------:R-:W-:Y:S06]  /*2ef0*/  BRA `(.L_x_20093) ;  /* 0x0000000c000c7947 */ /* 0x000fec0003800000 */
.L_x_20089:
        /* <DEDUP_REMOVED lines=9> */
.L_x_20097:
[----:B------:R-:W2:Y:S02]  /*2f90*/  LDG.E.U16 R4, desc[UR36][R4.64] ;  /* 0x0000002404047981 */ /* 0x000ea4000c1e1500 */
[----:B--2---:R-:W-:-:S06]  /*2fa0*/  HADD2.F32 R26, -RZ, R4.H0_H0 ;  /* 0x20000004ff1a7230 */ /* 0x004fcc0000004100 */
[----:B------:R-:W3:Y:S02]  /*2fb0*/  F2I.S64.TRUNC R26, R26 ;  /* 0x0000001a001a7311 */ /* 0x000ee4000020d900 */
[----:B---3--:R-:W-:Y:S05]  /*2fc0*/  BRA `(.L_x_20093) ;  /* 0x0000000800d87947 */ /* 0x008fea0003800000 */
.L_x_20096:
        /* <DEDUP_REMOVED lines=9> */
.L_x_20099:
[----:B------:R-:W2:Y:S02]  /*3060*/  LDG.E.U16 R4, desc[UR36][R4.64] ;  /* 0x0000002404047981 */ /* 0x000ea4000c1e1500 */
[----:B--2---:R-:W-:-:S06]  /*3070*/  HADD2.F32 R26, -RZ, R4.H0_H0 ;  /* 0x20000004ff1a7230 */ /* 0x004fcc0000004100 */
[----:B------:R-:W3:Y:S02]  /*3080*/  F2I.S64.TRUNC R26, R26 ;  /* 0x0000001a001a7311 */ /* 0x000ee4000020d900 */
[----:B---3--:R-:W-:Y:S05]  /*3090*/  BRA `(.L_x_20093) ;  /* 0x0000000800a47947 */ /* 0x008fea0003800000 */
.L_x_20098:
[----:B------:R-:W2:Y:S02]  /*30a0*/  LDG.E.64 R4, desc[UR36][R4.64] ;  /* 0x0000002404047981 */ /* 0x000ea4000c1e1b00 */
[----:B--2---:R3:W4:Y:S02]  /*30b0*/  F2I.S64.F64.TRUNC R26, R4 ;  /* 0x00000004001a7311 */ /* 0x004724000030d900 */
[----:B---34-:R-:W-:Y:S05]  /*30c0*/  BRA `(.L_x_20093) ;  /* 0x0000000800987947 */ /* 0x018fea0003800000 */
.L_x_20088:
        /* <DEDUP_REMOVED lines=13> */
.L_x_20102:
[----:B------:R-:W2:Y:S02]  /*31a0*/  LDG.E.64 R4, desc[UR36][R4.64] ;  /* 0x0000002404047981 */ /* 0x000ea4000c1e1b00 */
[----:B--2---:R3:W4:Y:S02]  /*31b0*/  F2I.S64.F64.TRUNC R26, R4 ;  /* 0x00000004001a7311 */ /* 0x004724000030d900 */
[----:B---34-:R-:W-:Y:S05]  /*31c0*/  BRA `(.L_x_20093) ;  /* 0x0000000800587947 */ /* 0x018fea0003800000 */
.L_x_20101:
        /* <DEDUP_REMOVED lines=26> */
.L_x_20104:
        /* <DEDUP_REMOVED lines=14> */
.L_x_20103:
[----:B------:R-:W2:Y:S02]  /*3450*/  LDG.E.U16 R26, desc[UR36][R4.64] ;  /* 0x00000024041a7981 */ /* 0x000ea4000c1e1500 */
[----:B--2---:R-:W-:-:S06]  /*3460*/  IMAD.U32 R26, R26, 0x10000, RZ ;  /* 0x000100001a1a7824 */ /* 0x004fcc00078e00ff */
[----:B------:R-:W3:Y:S02]  /*3470*/  F2I.S64.TRUNC R26, R26 ;  /* 0x0000001a001a7311 */ /* 0x000ee4000020d900 */
[----:B---3--:R-:W-:Y:S05]  /*3480*/  BRA `(.L_x_20093) ;  /* 0x0000000400a87947 */ /* 0x008fea0003800000 */
.L_x_20100:
        /* <DEDUP_REMOVED lines=11> */
.L_x_20107:
        /* <DEDUP_REMOVED lines=21> */
.L_x_20111:
[----:B------:R-:W-:Y:S05]  /*3690*/  BSYNC.RECONVERGENT B1 ;  /* 0x0000000000017941 */ /* 0x000fea0003800200 */
.L_x_20110:
[----:B------:R-:W-:Y:S01]  /*36a0*/  IMAD.SHL.U32 R0, R0, 0x100000, RZ ;  /* 0x0010000000007824 */ /* 0x000fe200078e00ff */
[----:B------:R-:W-:-:S04]  /*36b0*/  LEA R3, R3, 0x3b800000, 0x17 ;  /* 0x3b80000003037811 */ /* 0x000fc800078eb8ff */
[----:B------:R-:W-:-:S07]  /*36c0*/  LOP3.LUT R26, R3, R0, R7, 0xfe, !PT ;  /* 0x00000000031a7212 */ /* 0x000fce00078efe07 */
.L_x_20109:
[----:B------:R-:W-:Y:S05]  /*36d0*/  BSYNC.RECONVERGENT B0 ;  /* 0x0000000000007941 */ /* 0x000fea0003800200 */
.L_x_20108:
[----:B------:R-:W0:Y:S02]  /*36e0*/  F2I.S64.TRUNC R26, R26 ;  /* 0x0000001a001a7311 */ /* 0x000e24000020d900 */
[----:B0-----:R-:W-:Y:S05]  /*36f0*/  BRA `(.L_x_20093) ;  /* 0x00000004000c7947 */ /* 0x001fea0003800000 */
.L_x_20106:
        /* <DEDUP_REMOVED lines=21> */
.L_x_20115:
[----:B------:R-:W-:Y:S05]  /*3850*/  BSYNC.RECONVERGENT B1 ;  /* 0x0000000000017941 */ /* 0x000fea0003800200 */
.L_x_20114:
[----:B------:R-:W-:Y:S01]  /*3860*/  IMAD.SHL.U32 R0, R0, 0x200000, RZ ;  /* 0x0020000000007824 */ /* 0x000fe200078e00ff */
[----:B------:R-:W-:-:S04]  /*3870*/  LEA R3, R3, 0x37800000, 0x17 ;  /* 0x3780000003037811 */ /* 0x000fc800078eb8ff */
[----:B------:R-:W-:-:S07]  /*3880*/  LOP3.LUT R26, R3, R0, R7, 0xfe, !PT ;  /* 0x00000000031a7212 */ /* 0x000fce00078efe07 */
.L_x_20113:
[----:B------:R-:W-:Y:S05]  /*3890*/  BSYNC.RECONVERGENT B0 ;  /* 0x0000000000007941 */ /* 0x000fea0003800200 */
.L_x_20112:
[----:B------:R-:W0:Y:S02]  /*38a0*/  F2I.S64.TRUNC R26, R26 ;  /* 0x0000001a001a7311 */ /* 0x000e24000020d900 */
[----:B0-----:R-:W-:Y:S05]  /*38b0*/  BRA `(.L_x_20093) ;  /* 0x00000000009c7947 */ /* 0x001fea0003800000 */
.L_x_20105:
        /* <DEDUP_REMOVED lines=14> */
.L_x_20119:
[----:B------:R-:W-:Y:S05]  /*39a0*/  BSYNC.RECONVERGENT B0 ;  /* 0x0000000000007941 */ /* 0x000fea0003800200 */
.L_x_20118:
[----:B------:R-:W1:Y:S02]  /*39b0*/  F2I.S64.TRUNC R26, R26 ;  /* 0x0000001a001a7311 */ /* 0x000e64000020d900 */
[----:B-1----:R-:W-:Y:S05]  /*39c0*/  BRA `(.L_x_20093) ;  /* 0x0000000000587947 */ /* 0x002fea0003800000 */
.L_x_20092:
        /* <DEDUP_REMOVED lines=16> */
.L_x_20120:
[----:B------:R-:W-:Y:S01]  /*3ad0*/  CS2R R26, SRZ ;  /* 0x00000000001a7805 */ /* 0x000fe2000001ff00 */
[----:B------:R-:W-:Y:S06]  /*3ae0*/  BRA `(.L_x_20093) ;  /* 0x0000000000107947 */ /* 0x000fec0003800000 */
.L_x_20117:
[----:B------:R1:W5:Y:S01]  /*3af0*/  LDG.E.64 R26, desc[UR36][R4.64] ;  /* 0x00000024041a7981 */ /* 0x000362000c1e1b00 */
[----:B------:R-:W-:Y:S05]  /*3b00*/  BRA `(.L_x_20093) ;  /* 0x0000000000087947 */ /* 0x000fea0003800000 */
.L_x_20116:
[----:B------:R2:W5:Y:S01]  /*3b10*/  LDG.E R26, desc[UR36][R4.64] ;  /* 0x00000024041a7981 */ /* 0x000562000c1e1900 */
[----:B------:R-:W-:-:S07]  /*3b20*/  IMAD.MOV.U32 R27, RZ, RZ, RZ ;  /* 0x000000ffff1b7224 */ /* 0x000fce00078e00ff */
.L_x_20093:
[----:B------:R-:W-:-:S07]  /*3b30*/  VIADD R35, R35, 0x80 ;  /* 0x0000008023237836 */ /* 0x000fce0000000000 */
.L_x_20054:
[----:B------:R-:W-:Y:S05]  /*3b40*/  BSYNC.RECONVERGENT B6 ;  /* 0x0000000000067941 */ /* 0x000fea0003800200 */
.L_x_20053:
        /* <DEDUP_REMOVED lines=25> */
.L_x_20126:
[----:B------:R3:W5:Y:S01]  /*3ce0*/  LDG.E.U8 R24, desc[UR36][R4.64] ;  /* 0x0000002404187981 */ /* 0x000762000c1e1100 */
[----:B------:R-:W-:Y:S01]  /*3cf0*/  IMAD.MOV.U32 R25, RZ, RZ, RZ ;  /* 0x000000ffff197224 */ /* 0x000fe200078e00ff */
[----:B------:R-:W-:Y:S06]  /*3d00*/  BRA `(.L_x_20128) ;  /* 0x0000000c00447947 */ /* 0x000fec0003800000 */
.L_x_20125:
        /* <DEDUP_REMOVED lines=8> */
.L_x_20130:
[----:B------:R-:W2:Y:S02]  /*3d90*/  LDG.E R24, desc[UR36][R4.64] ;  /* 0x0000002404187981 */ /* 0x000ea4000c1e1900 */
[----:B--2---:R-:W-:Y:S01]  /*3da0*/  SHF.R.S32.HI R25, RZ, 0x1f, R24 ;  /* 0x0000001fff197819 */ /* 0x004fe20000011418 */
[----:B------:R-:W-:Y:S06]  /*3db0*/  BRA `(.L_x_20128) ;  /* 0x0000000c00187947 */ /* 0x000fec0003800000 */
.L_x_20129:
[----:B------:R-:W2:Y:S02]  /*3dc0*/  LDG.E.S16 R24, desc[UR36][R4.64] ;  /* 0x0000002404187981 */ /* 0x000ea4000c1e1700 */
[----:B--2---:R-:W-:Y:S01]  /*3dd0*/  SHF.R.S32.HI R25, RZ, 0x1f, R24 ;  /* 0x0000001fff197819 */ /* 0x004fe20000011418 */
[----:B------:R-:W-:Y:S06]  /*3de0*/  BRA `(.L_x_20128) ;  /* 0x0000000c000c7947 */ /* 0x000fec0003800000 */
.L_x_20124:
        /* <DEDUP_REMOVED lines=9> */
.L_x_20132:
[----:B------:R-:W2:Y:S02]  /*3e80*/  LDG.E.U16 R4, desc[UR36][R4.64] ;  /* 0x0000002404047981 */ /* 0x000ea4000c1e1500 */
[----:B--2---:R-:W-:-:S06]  /*3e90*/  HADD2.F32 R24, -RZ, R4.H0_H0 ;  /* 0x20000004ff187230 */ /* 0x004fcc0000004100 */
[----:B------:R-:W0:Y:S02]  /*3ea0*/  F2I.S64.TRUNC R24, R24 ;  /* 0x0000001800187311 */ /* 0x000e24000020d900 */
[----:B0-----:R-:W-:Y:S05]  /*3eb0*/  BRA `(.L_x_20128) ;  /* 0x0000000800d87947 */ /* 0x001fea0003800000 */
.L_x_20131:
        /* <DEDUP_REMOVED lines=9> */
.L_x_20134:
[----:B------:R-:W2:Y:S02]  /*3f50*/  LDG.E.U16 R4, desc[UR36][R4.64] ;  /* 0x0000002404047981 */ /* 0x000ea4000c1e1500 */
[----:B--2---:R-:W-:-:S06]  /*3f60*/  HADD2.F32 R24, -RZ, R4.H0_H0 ;  /* 0x20000004ff187230 */ /* 0x004fcc0000004100 */
[----:B------:R-:W0:Y:S02]  /*3f70*/  F2I.S64.TRUNC R24, R24 ;  /* 0x0000001800187311 */ /* 0x000e24000020d900 */
[----:B0-----:R-:W-:Y:S05]  /*3f80*/  BRA `(.L_x_20128) ;  /* 0x0000000800a47947 */ /* 0x001fea0003800000 */
.L_x_20133:
[----:B------:R-:W2:Y:S02]  /*3f90*/  LDG.E.64 R4, desc[UR36][R4.64] ;  /* 0x0000002404047981 */ /* 0x000ea4000c1e1b00 */
[----:B--2---:R0:W1:Y:S02]  /*3fa0*/  F2I.S64.F64.TRUNC R24, R4 ;  /* 0x0000000400187311 */ /* 0x004064000030d900 */
[----:B01----:R-:W-:Y:S05]  /*3fb0*/  BRA `(.L_x_20128) ;  /* 0x0000000800987947 */ /* 0x003fea0003800000 */
.L_x_20123:
        /* <DEDUP_REMOVED lines=13> */
.L_x_20137:
[----:B------:R-:W2:Y:S02]  /*4090*/  LDG.E.64 R4, desc[UR36][R4.64] ;  /* 0x0000002404047981 */ /* 0x000ea4000c1e1b00 */
[----:B--2---:R0:W1:Y:S02]  /*40a0*/  F2I.S64.F64.TRUNC R24, R4 ;  /* 0x0000000400187311 */ /* 0x004064000030d900 */
[----:B01----:R-:W-:Y:S05]  /*40b0*/  BRA `(.L_x_20128) ;  /* 0x0000000800587947 */ /* 0x003fea0003800000 */
.L_x_20136:
        /* <DEDUP_REMOVED lines=26> */
.L_x_20139:
        /* <DEDUP_REMOVED lines=14> */
.L_x_20138:
[----:B------:R-:W2:Y:S02]  /*4340*/  LDG.E.U16 R24, desc[UR36][R4.64] ;  /* 0x0000002404187981 */ /* 0x000ea4000c1e1500 */
[----:B--2---:R-:W-:-:S06]  /*4350*/  IMAD.U32 R24, R24, 0x10000, RZ ;  /* 0x0001000018187824 */ /* 0x004fcc00078e00ff */
[----:B------:R-:W0:Y:S02]  /*4360*/  F2I.S64.TRUNC R24, R24 ;  /* 0x0000001800187311 */ /* 0x000e24000020d900 */
[----:B0-----:R-:W-:Y:S05]  /*4370*/  BRA `(.L_x_20128) ;  /* 0x0000000400a87947 */ /* 0x001fea0003800000 */
.L_x_20135:
        /* <DEDUP_REMOVED lines=11> */
.L_x_20142:
        /* <DEDUP_REMOVED lines=21> */
.L_x_20146:
[----:B------:R-:W-:Y:S05]  /*4580*/  BSYNC.RECONVERGENT B1 ;  /* 0x0000000000017941 */ /* 0x000fea0003800200 */
.L_x_20145:
[----:B------:R-:W-:Y:S01]  /*4590*/  IMAD.SHL.U32 R0, R0, 0x100000, RZ ;  /* 0x0010000000007824 */ /* 0x000fe200078e00ff */
[----:B------:R-:W-:-:S04]  /*45a0*/  LEA R3, R3, 0x3b800000, 0x17 ;  /* 0x3b80000003037811 */ /* 0x000fc800078eb8ff */
[----:B------:R-:W-:-:S07]  /*45b0*/  LOP3.LUT R24, R3, R0, R7, 0xfe, !PT ;  /* 0x0000000003187212 */ /* 0x000fce00078efe07 */
.L_x_20144:
[----:B------:R-:W-:Y:S05]  /*45c0*/  BSYNC.RECONVERGENT B0 ;  /* 0x0000000000007941 */ /* 0x000fea0003800200 */
.L_x_20143:
[----:B------:R-:W0:Y:S02]  /*45d0*/  F2I.S64.TRUNC R24, R24 ;  /* 0x0000001800187311 */ /* 0x000e24000020d900 */
[----:B0-----:R-:W-:Y:S05]  /*45e0*/  BRA `(.L_x_20128) ;  /* 0x00000004000c7947 */ /* 0x001fea0003800000 */
.L_x_20141:
        /* <DEDUP_REMOVED lines=21> */
.L_x_20150:
[----:B------:R-:W-:Y:S05]  /*4740*/  BSYNC.RECONVERGENT B1 ;  /* 0x0000000000017941 */ /* 0x000fea0003800200 */
.L_x_20149:
[----:B------:R-:W-:Y:S01]  /*4750*/  IMAD.SHL.U32 R0, R0, 0x200000, RZ ;  /* 0x0020000000007824 */ /* 0x000fe200078e00ff */
[----:B------:R-:W-:-:S04]  /*4760*/  LEA R3, R3, 0x37800000, 0x17 ;  /* 0x3780000003037811 */ /* 0x000fc800078eb8ff */
[----:B------:R-:W-:-:S07]  /*4770*/  LOP3.LUT R24, R3, R0, R7, 0xfe, !PT ;  /* 0x0000000003187212 */ /* 0x000fce00078efe07 */
.L_x_20148:
[----:B------:R-:W-:Y:S05]  /*4780*/  BSYNC.RECONVERGENT B0 ;  /* 0x0000000000007941 */ /* 0x000fea0003800200 */
.L_x_20147:
[----:B------:R-:W1:Y:S02]  /*4790*/  F2I.S64.TRUNC R24, R24 ;  /* 0x0000001800187311 */ /* 0x000e64000020d900 */
[----:B-1----:R-:W-:Y:S05]  /*47a0*/  BRA `(.L_x_20128) ;  /* 0x00000000009c7947 */ /* 0x002fea0003800000 */
.L_x_20140:
        /* <DEDUP_REMOVED lines=14> */
.L_x_20154:
[----:B------:R-:W-:Y:S05]  /*4890*/  BSYNC.RECONVERGENT B0 ;  /* 0x0000000000007941 */ /* 0x000fea0003800200 */
.L_x_20153:
[----:B------:R-:W1:Y:S02]  /*48a0*/  F2I.S64.TRUNC R24, R24 ;  /* 0x0000001800187311 */ /* 0x000e64000020d900 */
[----:B-1----:R-:W-:Y:S05]  /*48b0*/  BRA `(.L_x_20128) ;  /* 0x0000000000587947 */ /* 0x002fea0003800000 */
.L_x_20127:
        /* <DEDUP_REMOVED lines=16> */
.L_x_20155:
[----:B------:R-:W-:Y:S01]  /*49c0*/  CS2R R24, SRZ ;  /* 0x0000000000187805 */ /* 0x000fe2000001ff00 */
[----:B------:R-:W-:Y:S06]  /*49d0*/  BRA `(.L_x_20128) ;  /* 0x0000000000107947 */ /* 0x000fec0003800000 */
.L_x_20152:
[----:B------:R1:W5:Y:S01]  /*49e0*/  LDG.E.64 R24, desc[UR36][R4.64] ;  /* 0x0000002404187981 */ /* 0x000362000c1e1b00 */
[----:B------:R-:W-:Y:S05]  /*49f0*/  BRA `(.L_x_20128) ;  /* 0x0000000000087947 */ /* 0x000fea0003800000 */
.L_x_20151:
[----:B------:R2:W5:Y:S01]  /*4a00*/  LDG.E R24, desc[UR36][R4.64] ;  /* 0x0000002404187981 */ /* 0x000562000c1e1900 */
[----:B------:R-:W-:-:S07]  /*4a10*/  IMAD.MOV.U32 R25, RZ, RZ, RZ ;  /* 0x000000ffff197224 */ /* 0x000fce00078e00ff */
.L_x_20128:
        /* <DEDUP_REMOVED lines=19> */
.L_x_20159:
[----:B------:R4:W5:Y:S01]  /*4b50*/  LDG.E.U8 R22, desc[UR36][R4.64] ;  /* 0x0000002404167981 */ /* 0x000962000c1e1100 */
[----:B------:R-:W-:Y:S01]  /*4b60*/  IMAD.MOV.U32 R23, RZ, RZ, RZ ;  /* 0x000000ffff177224 */ /* 0x000fe200078e00ff */
[----:B------:R-:W-:Y:S06]  /*4b70*/  BRA `(.L_x_20161) ;  /* 0x0000000c00447947 */ /* 0x000fec0003800000 */
.L_x_20158:
        /* <DEDUP_REMOVED lines=8> */
.L_x_20163:
[----:B------:R-:W2:Y:S02]  /*4c00*/  LDG.E R22, desc[UR36][R4.64] ;  /* 0x0000002404167981 */ /* 0x000ea4000c1e1900 */
[----:B--2---:R-:W-:Y:S01]  /*4c10*/  SHF.R.S32.HI R23, RZ, 0x1f, R22 ;  /* 0x0000001fff177819 */ /* 0x004fe20000011416 */
[----:B------:R-:W-:Y:S06]  /*4c20*/  BRA `(.L_x_20161) ;  /* 0x0000000c00187947 */ /* 0x000fec0003800000 */
.L_x_20162:
[----:B------:R-:W2:Y:S02]  /*4c30*/  LDG.E.S16 R22, desc[UR36][R4.64] ;  /* 0x0000002404167981 */ /* 0x000ea4000c1e1700 */
[----:B--2---:R-:W-:Y:S01]  /*4c40*/  SHF.R.S32.HI R23, RZ, 0x1f, R22 ;  /* 0x0000001fff177819 */ /* 0x004fe20000011416 */
[----:B------:R-:W-:Y:S06]  /*4c50*/  BRA `(.L_x_20161) ;  /* 0x0000000c000c7947 */ /* 0x000fec0003800000 */
.L_x_20157:
        /* <DEDUP_REMOVED lines=9> */
.L_x_20165:
[----:B------:R-:W2:Y:S02]  /*4cf0*/  LDG.E.U16 R4, desc[UR36][R4.64] ;  /* 0x0000002404047981 */ /* 0x000ea4000c1e1500 */
[----:B--2---:R-:W-:-:S06]  /*4d00*/  HADD2.F32 R22, -RZ, R4.H0_H0 ;  /* 0x20000004ff167230 */ /* 0x004fcc0000004100 */
[----:B------:R-:W0:Y:S02]  /*4d10*/  F2I.S64.TRUNC R22, R22 ;  /* 0x0000001600167311 */ /* 0x000e24000020d900 */
[----:B0-----:R-:W-:Y:S05]  /*4d20*/  BRA `(.L_x_20161) ;  /* 0x0000000800d87947 */ /* 0x001fea0003800000 */
.L_x_20164:
        /* <DEDUP_REMOVED lines=9> */
.L_x_20167:
[----:B------:R-:W2:Y:S02]  /*4dc0*/  LDG.E.U16 R4, desc[UR36][R4.64] ;  /* 0x0000002404047981 */ /* 0x000ea4000c1e1500 */
[----:B--2---:R-:W-:-:S06]  /*4dd0*/  HADD2.F32 R22, -RZ, R4.H0_H0 ;  /* 0x20000004ff167230 */ /* 0x004fcc0000004100 */
[----:B------:R-:W0:Y:S02]  /*4de0*/  F2I.S64.TRUNC R22, R22 ;  /* 0x0000001600167311 */ /* 0x000e24000020d900 */
[----:B0-----:R-:W-:Y:S05]  /*4df0*/  BRA `(.L_x_20161) ;  /* 0x0000000800a47947 */ /* 0x001fea0003800000 */
.L_x_20166:
[----:B------:R-:W2:Y:S02]  /*4e00*/  LDG.E.64 R4, desc[UR36][R4.64] ;  /* 0x0000002404047981 */ /* 0x000ea4000c1e1b00 */
[----:B--2---:R0:W1:Y:S02]  /*4e10*/  F2I.S64.F64.TRUNC R22, R4 ;  /* 0x0000000400167311 */ /* 0x004064000030d900 */
[----:B01----:R-:W-:Y:S05]  /*4e20*/  BRA `(.L_x_20161) ;  /* 0x0000000800987947 */ /* 0x003fea0003800000 */
.L_x_20156:
        /* <DEDUP_REMOVED lines=13> */
.L_x_20170:
[----:B------:R-:W2:Y:S02]  /*4f00*/  LDG.E.64 R4, desc[UR36][R4.64] ;  /* 0x0000002404047981 */ /* 0x000ea4000c1e1b00 */
[----:B--2---:R3:W4:Y:S02]  /*4f10*/  F2I.S64.F64.TRUNC R22, R4 ;  /* 0x0000000400167311 */ /* 0x004724000030d900 */
[----:B---34-:R-:W-:Y:S05]  /*4f20*/  BRA `(.L_x_20161) ;  /* 0x0000000800587947 */ /* 0x018fea0003800000 */
.L_x_20169:
        /* <DEDUP_REMOVED lines=26> */
.L_x_20172:
        /* <DEDUP_REMOVED lines=14> */
.L_x_20171:
[----:B------:R-:W2:Y:S02]  /*51b0*/  LDG.E.U16 R22, desc[UR36][R4.64] ;  /* 0x0000002404167981 */ /* 0x000ea4000c1e1500 */
[----:B--2---:R-:W-:-:S06]  /*51c0*/  IMAD.U32 R22, R22, 0x10000, RZ ;  /* 0x0001000016167824 */ /* 0x004fcc00078e00ff */
[----:B------:R-:W3:Y:S02]  /*51d0*/  F2I.S64.TRUNC R22, R22 ;  /* 0x0000001600167311 */ /* 0x000ee4000020d900 */
[----:B---3--:R-:W-:Y:S05]  /*51e0*/  BRA `(.L_x_20161) ;  /* 0x0000000400a87947 */ /* 0x008fea0003800000 */
.L_x_20168:
        /* <DEDUP_REMOVED lines=11> */
.L_x_20175:
        /* <DEDUP_REMOVED lines=21> */
.L_x_20179:
[----:B------:R-:W-:Y:S05]  /*53f0*/  BSYNC.RECONVERGENT B1 ;  /* 0x0000000000017941 */ /* 0x000fea0003800200 */
.L_x_20178:
[----:B------:R-:W-:Y:S01]  /*5400*/  IMAD.SHL.U32 R0, R0, 0x100000, RZ ;  /* 0x0010000000007824 */ /* 0x000fe200078e00ff */
[----:B------:R-:W-:-:S04]  /*5410*/  LEA R3, R3, 0x3b800000, 0x17 ;  /* 0x3b80000003037811 */ /* 0x000fc800078eb8ff */
[----:B------:R-:W-:-:S07]  /*5420*/  LOP3.LUT R22, R3, R0, R7, 0xfe, !PT ;  /* 0x0000000003167212 */ /* 0x000fce00078efe07 */
.L_x_20177:
[----:B------:R-:W-:Y:S05]  /*5430*/  BSYNC.RECONVERGENT B0 ;  /* 0x0000000000007941 */ /* 0x000fea0003800200 */
.L_x_20176:
[----:B------:R-:W1:Y:S02]  /*5440*/  F2I.S64.TRUNC R22, R22 ;  /* 0x0000001600167311 */ /* 0x000e64000020d900 */
[----:B-1----:R-:W-:Y:S05]  /*5450*/  BRA `(.L_x_20161) ;  /* 0x00000004000c7947 */ /* 0x002fea0003800000 */
.L_x_20174:
        /* <DEDUP_REMOVED lines=21> */
.L_x_20183:
[----:B------:R-:W-:Y:S05]  /*55b0*/  BSYNC.RECONVERGENT B1 ;  /* 0x0000000000017941 */ /* 0x000fea0003800200 */
.L_x_20182:
[----:B------:R-:W-:Y:S01]  /*55c0*/  IMAD.SHL.U32 R0, R0, 0x200000, RZ ;  /* 0x0020000000007824 */ /* 0x000fe200078e00ff */
[----:B------:R-:W-:-:S04]  /*55d0*/  LEA R3, R3, 0x37800000, 0x17 ;  /* 0x3780000003037811 */ /* 0x000fc800078eb8ff */
[----:B------:R-:W-:-:S07]  /*55e0*/  LOP3.LUT R22, R3, R0, R7, 0xfe, !PT ;  /* 0x0000000003167212 */ /* 0x000fce00078efe07 */
.L_x_20181:
[----:B------:R-:W-:Y:S05]  /*55f0*/  BSYNC.RECONVERGENT B0 ;  /* 0x0000000000007941 */ /* 0x000fea0003800200 */
.L_x_20180:
[----:B------:R-:W1:Y:S02]  /*5600*/  F2I.S64.TRUNC R22, R22 ;  /* 0x0000001600167311 */ /* 0x000e64000020d900 */
[----:B-1----:R-:W-:Y:S05]  /*5610*/  BRA `(.L_x_20161) ;  /* 0x00000000009c7947 */ /* 0x002fea0003800000 */
.L_x_20173:
        /* <DEDUP_REMOVED lines=14> */
.L_x_20187:
[----:B------:R-:W-:Y:S05]  /*5700*/  BSYNC.RECONVERGENT B0 ;  /* 0x0000000000007941 */ /* 0x000fea0003800200 */
.L_x_20186:
[----:B------:R-:W2:Y:S02]  /*5710*/  F2I.S64.TRUNC R22, R22 ;  /* 0x0000001600167311 */ /* 0x000ea4000020d900 */
[----:B--2---:R-:W-:Y:S05]  /*5720*/  BRA `(.L_x_20161) ;  /* 0x0000000000587947 */ /* 0x004fea0003800000 */
.L_x_20160:
        /* <DEDUP_REMOVED lines=16> */
.L_x_20188:
[----:B------:R-:W-:Y:S01]  /*5830*/  CS2R R22, SRZ ;  /* 0x0000000000167805 */ /* 0x000fe2000001ff00 */
[----:B------:R-:W-:Y:S06]  /*5840*/  BRA `(.L_x_20161) ;  /* 0x0000000000107947 */ /* 0x000fec0003800000 */
.L_x_20185:
[----:B------:R1:W5:Y:S01]  /*5850*/  LDG.E.64 R22, desc[UR36][R4.64] ;  /* 0x0000002404167981 */ /* 0x000362000c1e1b00 */
[----:B------:R-:W-:Y:S05]  /*5860*/  BRA `(.L_x_20161) ;  /* 0x0000000000087947 */ /* 0x000fea0003800000 */
.L_x_20184:
[----:B------:R2:W5:Y:S01]  /*5870*/  LDG.E R22, desc[UR36][R4.64] ;  /* 0x0000002404167981 */ /* 0x000562000c1e1900 */
[----:B------:R-:W-:-:S07]  /*5880*/  IMAD.MOV.U32 R23, RZ, RZ, RZ ;  /* 0x000000ffff177224 */ /* 0x000fce00078e00ff */
.L_x_20161:
[----:B------:R-:W-:-:S07]  /*5890*/  VIADD R35, R35, 0x80 ;  /* 0x0000008023237836 */ /* 0x000fce0000000000 */
.L_x_20122:
[----:B------:R-:W-:Y:S05]  /*58a0*/  BSYNC.RECONVERGENT B6 ;  /* 0x0000000000067941 */ /* 0x000fea0003800200 */
.L_x_20121:
        /* <DEDUP_REMOVED lines=25> */
.L_x_20194:
[----:B------:R0:W5:Y:S01]  /*5a40*/  LDG.E.U8 R16, desc[UR36][R4.64] ;  /* 0x0000002404107981 */ /* 0x000162000c1e1100 */
[----:B------:R-:W-:Y:S01]  /*5a50*/  IMAD.MOV.U32 R17, RZ, RZ, RZ ;  /* 0x000000ffff117224 */ /* 0x000fe200078e00ff */
[----:B------:R-:W-:Y:S06]  /*5a60*/  BRA `(.L_x_20196) ;  /* 0x0000000c00447947 */ /* 0x000fec0003800000 */
.L_x_20193:
        /* <DEDUP_REMOVED lines=8> */
.L_x_20198:
[----:B------:R-:W2:Y:S02]  /*5af0*/  LDG.E R16, desc[UR36][R4.64] ;  /* 0x0000002404107981 */ /* 0x000ea4000c1e1900 */
[----:B--2---:R-:W-:Y:S01]  /*5b00*/  SHF.R.S32.HI R17, RZ, 0x1f, R16 ;  /* 0x0000001fff117819 */ /* 0x004fe20000011410 */
[----:B------:R-:W-:Y:S06]  /*5b10*/  BRA `(.L_x_20196) ;  /* 0x0000000c00187947 */ /* 0x000fec0003800000 */
.L_x_20197:
[----:B------:R-:W2:Y:S02]  /*5b20*/  LDG.E.S16 R16, desc[UR36][R4.64] ;  /* 0x0000002404107981 */ /* 0x000ea4000c1e1700 */
[----:B--2---:R-:W-:Y:S01]  /*5b30*/  SHF.R.S32.HI R17, RZ, 0x1f, R16 ;  /* 0x0000001fff117819 */ /* 0x004fe20000011410 */
[----:B------:R-:W-:Y:S06]  /*5b40*/  BRA `(.L_x_20196) ;  /* 0x0000000c000c7947 */ /* 0x000fec0003800000 */
.L_x_20192:
        /* <DEDUP_REMOVED lines=9> */
.L_x_20200:
[----:B------:R-:W2:Y:S02]  /*5be0*/  LDG.E.U16 R4, desc[UR36][R4.64] ;  /* 0x0000002404047981 */ /* 0x000ea4000c1e1500 */
[----:B--2---:R-:W-:-:S06]  /*5bf0*/  HADD2.F32 R16, -RZ, R4.H0_H0 ;  /* 0x20000004ff107230 */ /* 0x004fcc0000004100 */
[----:B------:R-:W2:Y:S02]  /*5c00*/  F2I.S64.TRUNC R16, R16 ;  /* 0x0000001000107311 */ /* 0x000ea4000020d900 */
[----:B--2---:R-:W-:Y:S05]  /*5c10*/  BRA `(.L_x_20196) ;  /* 0x0000000800d87947 */ /* 0x004fea0003800000 */
.L_x_20199:
        /* <DEDUP_REMOVED lines=9> */
.L_x_20202:
[----:B------:R-:W2:Y:S02]  /*5cb0*/  LDG.E.U16 R4, desc[UR36][R4.64] ;  /* 0x0000002404047981 */ /* 0x000ea4000c1e1500 */
[----:B--2---:R-:W-:-:S06]  /*5cc0*/  HADD2.F32 R16, -RZ, R4.H0_H0 ;  /* 0x20000004ff107230 */ /* 0x004fcc0000004100 */
[----:B------:R-:W2:Y:S02]  /*5cd0*/  F2I.S64.TRUNC R16, R16 ;  /* 0x0000001000107311 */ /* 0x000ea4000020d900 */
[----:B--2---:R-:W-:Y:S05]  /*5ce0*/  BRA `(.L_x_20196) ;  /* 0x0000000800a47947 */ /* 0x004fea0003800000 */
.L_x_20201:
[----:B------:R-:W2:Y:S02]  /*5cf0*/  LDG.E.64 R4, desc[UR36][R4.64] ;  /* 0x0000002404047981 */ /* 0x000ea4000c1e1b00 */
[----:B--2---:R2:W3:Y:S02]  /*5d00*/  F2I.S64.F64.TRUNC R16, R4 ;  /* 0x0000000400107311 */ /* 0x0044e4000030d900 */
[----:B--23--:R-:W-:Y:S05]  /*5d10*/  BRA `(.L_x_20196) ;  /* 0x0000000800987947 */ /* 0x00cfea0003800000 */
.L_x_20191:
        /* <DEDUP_REMOVED lines=13> */
.L_x_20205:
[----:B------:R-:W2:Y:S02]  /*5df0*/  LDG.E.64 R4, desc[UR36][R4.64] ;  /* 0x0000002404047981 */ /* 0x000ea4000c1e1b00 */
[----:B--2---:R2:W3:Y:S02]  /*5e00*/  F2I.S64.F64.TRUNC R16, R4 ;  /* 0x0000000400107311 */ /* 0x0044e4000030d900 */
[----:B--23--:R-:W-:Y:S05]  /*5e10*/  BRA `(.L_x_20196) ;  /* 0x0000000800587947 */ /* 0x00cfea0003800000 */
.L_x_20204:
        /* <DEDUP_REMOVED lines=26> */
.L_x_20207:
        /* <DEDUP_REMOVED lines=12> */
[----:B------:R2:W3:Y:S02]  /*6080*/  F2I.S64.TRUNC R16, R0 ;  /* 0x0000000000107311 */ /* 0x0004e4000020d900 */
[----:B--23--:R-:W-:Y:S05]  /*6090*/  BRA `(.L_x_20196) ;  /* 0x0000000400b87947 */ /* 0x00cfea0003800000 */
.L_x_20206:
[----:B------:R-:W2:Y:S02]  /*60a0*/  LDG.E.U16 R16, desc[UR36][R4.64] ;  /* 0x0000002404107981 */ /* 0x000ea4000c1e1500 */
[----:B--2---:R-:W-:-:S06]  /*60b0*/  IMAD.U32 R16, R16, 0x10000, RZ ;  /* 0x0001000010107824 */ /* 0x004fcc00078e00ff */
[----:B------:R-:W2:Y:S02]  /*60c0*/  F2I.S64.TRUNC R16, R16 ;  /* 0x0000001000107311 */ /* 0x000ea4000020d900 */
[----:B--2---:R-:W-:Y:S05]  /*60d0*/  BRA `(.L_x_20196) ;  /* 0x0000000400a87947 */ /* 0x004fea0003800000 */
.L_x_20203:
        /* <DEDUP_REMOVED lines=11> */
.L_x_20210:
        /* <DEDUP_REMOVED lines=21> */
.L_x_20214:
[----:B------:R-:W-:Y:S05]  /*62e0*/  BSYNC.RECONVERGENT B1 ;  /* 0x0000000000017941 */ /* 0x000fea0003800200 */
.L_x_20213:
[----:B------:R-:W-:Y:S01]  /*62f0*/  IMAD.SHL.U32 R0, R0, 0x100000, RZ ;  /* 0x0010000000007824 */ /* 0x000fe200078e00ff */
[----:B------:R-:W-:-:S04]  /*6300*/  LEA R3, R3, 0x3b800000, 0x17 ;  /* 0x3b80000003037811 */ /* 0x000fc800078eb8ff */
[----:B------:R-:W-:-:S07]  /*6310*/  LOP3.LUT R16, R3, R0, R7, 0xfe, !PT ;  /* 0x0000000003107212 */ /* 0x000fce00078efe07 */
.L_x_20212:
[----:B------:R-:W-:Y:S05]  /*6320*/  BSYNC.RECONVERGENT B0 ;  /* 0x0000000000007941 */ /* 0x000fea0003800200 */
.L_x_20211:
[----:B------:R-:W4:Y:S02]  /*6330*/  F2I.S64.TRUNC R16, R16 ;  /* 0x0000001000107311 */ /* 0x000f24000020d900 */
[----:B----4-:R-:W-:Y:S05]  /*6340*/  BRA `(.L_x_20196) ;  /* 0x00000004000c7947 */ /* 0x010fea0003800000 */
.L_x_20209:
        /* <DEDUP_REMOVED lines=21> */
.L_x_20218:
[----:B------:R-:W-:Y:S05]  /*64a0*/  BSYNC.RECONVERGENT B1 ;  /* 0x0000000000017941 */ /* 0x000fea0003800200 */
.L_x_20217:
[----:B------:R-:W-:Y:S01]  /*64b0*/  IMAD.SHL.U32 R0, R0, 0x200000, RZ ;  /* 0x0020000000007824 */ /* 0x000fe200078e00ff */
[----:B------:R-:W-:-:S04]  /*64c0*/  LEA R3, R3, 0x37800000, 0x17 ;  /* 0x3780000003037811 */ /* 0x000fc800078eb8ff */
[----:B------:R-:W-:-:S07]  /*64d0*/  LOP3.LUT R16, R3, R0, R7, 0xfe, !PT ;  /* 0x0000000003107212 */ /* 0x000fce00078efe07 */
.L_x_20216:
[----:B------:R-:W-:Y:S05]  /*64e0*/  BSYNC.RECONVERGENT B0 ;  /* 0x0000000000007941 */ /* 0x000fea0003800200 */
.L_x_20215:
[----:B------:R-:W0:Y:S02]  /*64f0*/  F2I.S64.TRUNC R16, R16 ;  /* 0x0000001000107311 */ /* 0x000e24000020d900 */
[----:B0-----:R-:W-:Y:S05]  /*6500*/  BRA `(.L_x_20196) ;  /* 0x00000000009c7947 */ /* 0x001fea0003800000 */
.L_x_20208:
        /* <DEDUP_REMOVED lines=14> */
.L_x_20222:
[----:B------:R-:W-:Y:S05]  /*65f0*/  BSYNC.RECONVERGENT B0 ;  /* 0x0000000000007941 */ /* 0x000fea0003800200 */
.L_x_20221:
[----:B------:R-:W2:Y:S02]  /*6600*/  F2I.S64.TRUNC R16, R16 ;  /* 0x0000001000107311 */ /* 0x000ea4000020d900 */
[----:B--2---:R-:W-:Y:S05]  /*6610*/  BRA `(.L_x_20196) ;  /* 0x0000000000587947 */ /* 0x004fea0003800000 */
.L_x_20195:
        /* <DEDUP_REMOVED lines=16> */
.L_x_20223:
[----:B------:R-:W-:Y:S01]  /*6720*/  CS2R R16, SRZ ;  /* 0x0000000000107805 */ /* 0x000fe2000001ff00 */
[----:B------:R-:W-:Y:S06]  /*6730*/  BRA `(.L_x_20196) ;  /* 0x0000000000107947 */ /* 0x000fec0003800000 */
.L_x_20220:
[----:B------:R2:W5:Y:S01]  /*6740*/  LDG.E.64 R16, desc[UR36][R4.64] ;  /* 0x0000002404107981 */ /* 0x000562000c1e1b00 */
[----:B------:R-:W-:Y:S05]  /*6750*/  BRA `(.L_x_20196) ;  /* 0x0000000000087947 */ /* 0x000fea0003800000 */
.L_x_20219:
[----:B------:R3:W5:Y:S01]  /*6760*/  LDG.E R16, desc[UR36][R4.64] ;  /* 0x0000002404107981 */ /* 0x000762000c1e1900 */
[----:B------:R-:W-:-:S07]  /*6770*/  IMAD.MOV.U32 R17, RZ, RZ, RZ ;  /* 0x000000ffff117224 */ /* 0x000fce00078e00ff */
.L_x_20196:
        /* <DEDUP_REMOVED lines=19> */
.L_x_20227:
[----:B------:R0:W5:Y:S01]  /*68b0*/  LDG.E.U8 R18, desc[UR36][R4.64] ;  /* 0x0000002404127981 */ /* 0x000162000c1e1100 */
[----:B------:R-:W-:Y:S01]  /*68c0*/  IMAD.MOV.U32 R19, RZ, RZ, RZ ;  /* 0x000000ffff137224 */ /* 0x000fe200078e00ff */
[----:B------:R-:W-:Y:S06]  /*68d0*/  BRA `(.L_x_20190) ;  /* 0x0000000c00407947 */ /* 0x000fec0003800000 */
.L_x_20226:
        /* <DEDUP_REMOVED lines=8> */
.L_x_20230:
[----:B------:R-:W2:Y:S02]  /*6960*/  LDG.E R18, desc[UR36][R4.64] ;  /* 0x0000002404127981 */ /* 0x000ea4000c1e1900 */
[----:B--2---:R-:W-:Y:S01]  /*6970*/  SHF.R.S32.HI R19, RZ, 0x1f, R18 ;  /* 0x0000001fff137819 */ /* 0x004fe20000011412 */
[----:B------:R-:W-:Y:S06]  /*6980*/  BRA `(.L_x_20190) ;  /* 0x0000000c00147947 */ /* 0x000fec0003800000 */
.L_x_20229:
[----:B------:R-:W2:Y:S02]  /*6990*/  LDG.E.S16 R18, desc[UR36][R4.64] ;  /* 0x0000002404127981 */ /* 0x000ea4000c1e1700 */
[----:B--2---:R-:W-:Y:S01]  /*69a0*/  SHF.R.S32.HI R19, RZ, 0x1f, R18 ;  /* 0x0000001fff137819 */ /* 0x004fe20000011412 */
[----:B------:R-:W-:Y:S06]  /*69b0*/  BRA `(.L_x_20190) ;  /* 0x0000000c00087947 */ /* 0x000fec0003800000 */
.L_x_20225:
        /* <DEDUP_REMOVED lines=9> */
.L_x_20232:
[----:B------:R-:W2:Y:S02]  /*6a50*/  LDG.E.U16 R4, desc[UR36][R4.64] ;  /* 0x0000002404047981 */ /* 0x000ea4000c1e1500 */
[----:B--2---:R-:W-:-:S06]  /*6a60*/  HADD2.F32 R18, -RZ, R4.H0_H0 ;  /* 0x20000004ff127230 */ /* 0x004fcc0000004100 */
[----:B------:R-:W0:Y:S02]  /*6a70*/  F2I.S64.TRUNC R18, R18 ;  /* 0x0000001200127311 */ /* 0x000e24000020d900 */
[----:B0-----:R-:W-:Y:S05]  /*6a80*/  BRA `(.L_x_20190) ;  /* 0x0000000800d47947 */ /* 0x001fea0003800000 */
.L_x_20231:
        /* <DEDUP_REMOVED lines=9> */
.L_x_20234:
[----:B------:R-:W2:Y:S02]  /*6b20*/  LDG.E.U16 R4, desc[UR36][R4.64] ;  /* 0x0000002404047981 */ /* 0x000ea4000c1e1500 */
[----:B--2---:R-:W-:-:S06]  /*6b30*/  HADD2.F32 R18, -RZ, R4.H0_H0 ;  /* 0x20000004ff127230 */ /* 0x004fcc0000004100 */
[----:B------:R-:W0:Y:S02]  /*6b40*/  F2I.S64.TRUNC R18, R18 ;  /* 0x0000001200127311 */ /* 0x000e24000020d900 */
[----:B0-----:R-:W-:Y:S05]  /*6b50*/  BRA `(.L_x_20190) ;  /* 0x0000000800a07947 */ /* 0x001fea0003800000 */
.L_x_20233:
[----:B------:R-:W2:Y:S02]  /*6b60*/  LDG.E.64 R4, desc[UR36][R4.64] ;  /* 0x0000002404047981 */ /* 0x000ea4000c1e1b00 */
[----:B--2---:R0:W1:Y:S02]  /*6b70*/  F2I.S64.F64.TRUNC R18, R4 ;  /* 0x0000000400127311 */ /* 0x004064000030d900 */
[----:B01----:R-:W-:Y:S05]  /*6b80*/  BRA `(.L_x_20190) ;  /* 0x0000000800947947 */ /* 0x003fea0003800000 */
.L_x_20224:
        /* <DEDUP_REMOVED lines=13> */
.L_x_20237:
[----:B------:R-:W2:Y:S02]  /*6c60*/  LDG.E.64 R4, desc[UR36][R4.64] ;  /* 0x0000002404047981 */ /* 0x000ea4000c1e1b00 */
[----:B--2---:R0:W1:Y:S02]  /*6c70*/  F2I.S64.F64.TRUNC R18, R4 ;  /* 0x0000000400127311 */ /* 0x004064000030d900 */
[----:B01----:R-:W-:Y:S05]  /*6c80*/  BRA `(.L_x_20190) ;  /* 0x0000000800547947 */ /* 0x003fea0003800000 */
.L_x_20236:
        /* <DEDUP_REMOVED lines=26> */
.L_x_20239:
        /* <DEDUP_REMOVED lines=14> */
.L_x_20238:
[----:B------:R-:W2:Y:S02]  /*6f10*/  LDG.E.U16 R18, desc[UR36][R4.64] ;  /* 0x0000002404127981 */ /* 0x000ea4000c1e1500 */
[----:B--2---:R-:W-:-:S06]  /*6f20*/  IMAD.U32 R18, R18, 0x10000, RZ ;  /* 0x0001000012127824 */ /* 0x004fcc00078e00ff */
[----:B------:R-:W0:Y:S02]  /*6f30*/  F2I.S64.TRUNC R18, R18 ;  /* 0x0000001200127311 */ /* 0x000e24000020d900 */
[----:B0-----:R-:W-:Y:S05]  /*6f40*/  BRA `(.L_x_20190) ;  /* 0x0000000400a47947 */ /* 0x001fea0003800000 */
.L_x_20235:
        /* <DEDUP_REMOVED lines=11> */
.L_x_20242:
        /* <DEDUP_REMOVED lines=21> */
.L_x_20246:
[----:B------:R-:W-:Y:S05]  /*7150*/  BSYNC.RECONVERGENT B1 ;  /* 0x0000000000017941 */ /* 0x000fea0003800200 */
.L_x_20245:
[----:B------:R-:W-:Y:S01]  /*7160*/  IMAD.SHL.U32 R0, R0, 0x100000, RZ ;  /* 0x0010000000007824 */ /* 0x000fe200078e00ff */
[----:B------:R-:W-:-:S04]  /*7170*/  LEA R3, R3, 0x3b800000, 0x17 ;  /* 0x3b80000003037811 */ /* 0x000fc800078eb8ff */
[----:B------:R-:W-:-:S07]  /*7180*/  LOP3.LUT R18, R3, R0, R7, 0xfe, !PT ;  /* 0x0000000003127212 */ /* 0x000fce00078efe07 */
.L_x_20244:
[----:B------:R-:W-:Y:S05]  /*7190*/  BSYNC.RECONVERGENT B0 ;  /* 0x0000000000007941 */ /* 0x000fea0003800200 */
.L_x_20243:
[----:B------:R-:W0:Y:S02]  /*71a0*/  F2I.S64.TRUNC R18, R18 ;  /* 0x0000001200127311 */ /* 0x000e24000020d900 */
[----:B0-----:R-:W-:Y:S05]  /*71b0*/  BRA `(.L_x_20190) ;  /* 0x0000000400087947 */ /* 0x001fea0003800000 */
.L_x_20241:
        /* <DEDUP_REMOVED lines=21> */
.L_x_20250:
[----:B------:R-:W-:Y:S05]  /*7310*/  BSYNC.RECONVERGENT B1 ;  /* 0x0000000000017941 */ /* 0x000fea0003800200 */
.L_x_20249:
[----:B------:R-:W-:Y:S01]  /*7320*/  IMAD.SHL.U32 R0, R0, 0x200000, RZ ;  /* 0x0020000000007824 */ /* 0x000fe200078e00ff */
[----:B------:R-:W-:-:S04]  /*7330*/  LEA R3, R3, 0x37800000, 0x17 ;  /* 0x3780000003037811 */ /* 0x000fc800078eb8ff */
[----:B------:R-:W-:-:S07]  /*7340*/  LOP3.LUT R18, R3, R0, R7, 0xfe, !PT ;  /* 0x0000000003127212 */ /* 0x000fce00078efe07 */
.L_x_20248:
[----:B------:R-:W-:Y:S05]  /*7350*/  BSYNC.RECONVERGENT B0 ;  /* 0x0000000000007941 */ /* 0x000fea0003800200 */
.L_x_20247:
[----:B------:R-:W0:Y:S02]  /*7360*/  F2I.S64.TRUNC R18, R18 ;  /* 0x0000001200127311 */ /* 0x000e24000020d900 */
[----:B0-----:R-:W-:Y:S05]  /*7370*/  BRA `(.L_x_20190) ;  /* 0x0000000000987947 */ /* 0x001fea0003800000 */
.L_x_20240:
        /* <DEDUP_REMOVED lines=14> */
.L_x_20254:
[----:B------:R-:W-:Y:S05]  /*7460*/  BSYNC.RECONVERGENT B0 ;  /* 0x0000000000007941 */ /* 0x000fea0003800200 */
.L_x_20253:
[----:B------:R-:W0:Y:S02]  /*7470*/  F2I.S64.TRUNC R18, R18 ;  /* 0x0000001200127311 */ /* 0x000e24000020d900 */
[----:B0-----:R-:W-:Y:S05]  /*7480*/  BRA `(.L_x_20190) ;  /* 0x0000000000547947 */ /* 0x001fea0003800000 */
.L_x_20228:
        /* <DEDUP_REMOVED lines=16> */
.L_x_20255:
[----:B------:R-:W-:Y:S05]  /*7590*/  BRA `(.L_x_20190) ;  /* 0x0000000000107947 */ /* 0x000fea0003800000 */
.L_x_20252:
[----:B------:R0:W5:Y:S01]  /*75a0*/  LDG.E.64 R18, desc[UR36][R4.64] ;  /* 0x0000002404127981 */ /* 0x000162000c1e1b00 */
[----:B------:R-:W-:Y:S05]  /*75b0*/  BRA `(.L_x_20190) ;  /* 0x0000000000087947 */ /* 0x000fea0003800000 */
.L_x_20251:
[----:B------:R0:W5:Y:S01]  /*75c0*/  LDG.E R18, desc[UR36][R4.64] ;  /* 0x0000002404127981 */ /* 0x000162000c1e1900 */
[----:B------:R-:W-:-:S07]  /*75d0*/  IMAD.MOV.U32 R19, RZ, RZ, RZ ;  /* 0x000000ffff137224 */ /* 0x000fce00078e00ff */
.L_x_20190:
[----:B------:R-:W-:Y:S05]  /*75e0*/  BSYNC.RECONVERGENT B6 ;  /* 0x0000000000067941 */ /* 0x000fea0003800200 */
.L_x_20189:
[----:B------:R-:W0:Y:S01]  /*75f0*/  LDC.U8 R34, c[0x0][0x3b0] ;  /* 0x0000ec00ff227b82 */ /* 0x000e220000000000 */
[----:B-----5:R-:W-:Y:S01]  /*7600*/  ISETP.LT.U32.AND P0, PT, R24, R22, PT ;  /* 0x000000161800720c */ /* 0x020fe20003f01070 */
[----:B------:R-:W-:Y:S01]  /*7610*/  BSSY.RECONVERGENT B7, `(.L_x_20256) ;  /* 0x00002c7000077945 */ /* 0x000fe20003800200 */
[----:B------:R-:W-:-:S03]  /*7620*/  ISETP.GE.AND P3, PT, R33, R32, PT ;  /* 0x000000202100720c */ /* 0x000fc60003f66270 */
[----:B------:R-:W-:Y:S01]  /*7630*/  BSSY.RELIABLE B6, `(.L_x_20257) ;  /* 0x00001e0000067945 */ /* 0x000fe20003800100 */
[CC--:B------:R-:W-:Y:S02]  /*7640*/  ISETP.LT.AND.EX P0, PT, R25.reuse, R23.reuse, PT, P0 ;  /* 0x000000171900720c */ /* 0x0c0fe40003f01300 */
[----:B------:R-:W-:Y:S02]  /*7650*/  ISETP.LT.U32.AND P1, PT, R16, R18, PT ;  /* 0x000000121000720c */ /* 0x000fe40003f21070 */
[----:B------:R-:W-:Y:S02]  /*7660*/  SEL R22, R24, R22, P0 ;  /* 0x0000001618167207 */ /* 0x000fe40000000000 */
[----:B------:R-:W-:Y:S02]  /*7670*/  SEL R23, R25, R23, P0 ;  /* 0x0000001719177207 */ /* 0x000fe40000000000 */
[----:B------:R-:W-:Y:S02]  /*7680*/  ISETP.LT.U32.AND P2, PT, R36, R30, PT ;  /* 0x0000001e2400720c */ /* 0x000fe40003f41070 */
[----:B------:R-:W-:-:S02]  /*7690*/  ISETP.LT.U32.AND P0, PT, R28, R26, PT ;  /* 0x0000001a1c00720c */ /* 0x000fc40003f01070 */
[----:B------:R-:W-:Y:S02]  /*76a0*/  ISETP.LT.AND.EX P1, PT, R17, R19, PT, P1 ;  /* 0x000000131100720c */ /* 0x000fe40003f21310 */
[----:B------:R-:W-:Y:S02]  /*76b0*/  ISETP.LT.AND.EX P2, PT, R37, R31, PT, P2 ;  /* 0x0000001f2500720c */ /* 0x000fe40003f41320 */
[----:B------:R-:W-:Y:S02]  /*76c0*/  ISETP.LT.AND.EX P0, PT, R29, R27, PT, P0 ;  /* 0x0000001b1d00720c */ /* 0x000fe40003f01300 */
[----:B------:R-:W-:Y:S02]  /*76d0*/  SEL R16, R16, R18, P1 ;  /* 0x0000001210107207 */ /* 0x000fe40000800000 */
[----:B------:R-:W-:Y:S02]  /*76e0*/  SEL R17, R17, R19, P1 ;  /* 0x0000001311117207 */ /* 0x000fe40000800000 */
[----:B------:R-:W-:-:S02]  /*76f0*/  SEL R3, R36, R30, P2 ;  /* 0x0000001e24037207 */ /* 0x000fc40001000000 */
[----:B01234-:R-:W-:Y:S02]  /*7700*/  SEL R5, R37, R31, P2 ;  /* 0x0000001f25057207 */ /* 0x01ffe40001000000 */
[----:B------:R-:W-:Y:S02]  /*7710*/  SEL R18, R28, R26, P0 ;  /* 0x0000001a1c127207 */ /* 0x000fe40000000000 */
[----:B------:R-:W-:Y:S01]  /*7720*/  SEL R25, R29, R27, P0 ;  /* 0x0000001b1d197207 */ /* 0x000fe20000000000 */
        /* <DEDUP_REMOVED lines=24> */
.L_x_20262:
[----:B------:R0:W-:Y:S01]  /*78b0*/  STG.E.U8 desc[UR36][R8.64], R3 ;  /* 0x0000000308007986 */ /* 0x0001e2000c101124 */
[----:B------:R-:W-:Y:S05]  /*78c0*/  BRA `(.L_x_20264) ;  /* 0x0000000c00307947 */ /* 0x000fea0003800000 */
.L_x_20261:
        /* <DEDUP_REMOVED lines=8> */
.L_x_20266:
[----:B------:R0:W-:Y:S01]  /*7950*/  STG.E desc[UR36][R8.64], R3 ;  /* 0x0000000308007986 */ /* 0x0001e2000c101924 */
[----:B------:R-:W-:Y:S05]  /*7960*/  BRA `(.L_x_20264) ;  /* 0x0000000c00087947 */ /* 0x000fea0003800000 */
.L_x_20265:
[----:B------:R0:W-:Y:S01]  /*7970*/  STG.E.U16 desc[UR36][R8.64], R3 ;  /* 0x0000000308007986 */ /* 0x0001e2000c101524 */
[----:B------:R-:W-:Y:S05]  /*7980*/  BRA `(.L_x_20264) ;  /* 0x0000000c00007947 */ /* 0x000fea0003800000 */
.L_x_20260:
        /* <DEDUP_REMOVED lines=9> */
.L_x_20268:
[----:B------:R-:W0:Y:S02]  /*7a20*/  I2F.S64 R0, R4 ;  /* 0x0000000400007312 */ /* 0x000e240000301400 */
[----:B0-----:R-:W-:-:S05]  /*7a30*/  F2FP.F16.F32.PACK_AB R0, RZ, R0 ;  /* 0x00000000ff00723e */ /* 0x001fca00000000ff */
[----:B------:R0:W-:Y:S01]  /*7a40*/  STG.E.U16 desc[UR36][R8.64], R0 ;  /* 0x0000000008007986 */ /* 0x0001e2000c101524 */
[----:B------:R-:W-:Y:S05]  /*7a50*/  BRA `(.L_x_20264) ;  /* 0x0000000800cc7947 */ /* 0x000fea0003800000 */
.L_x_20267:
        /* <DEDUP_REMOVED lines=10> */
.L_x_20270:
[----:B------:R-:W0:Y:S02]  /*7b00*/  I2F.S64 R4, R4 ;  /* 0x0000000400047312 */ /* 0x000e240000301400 */
[----:B0-----:R-:W-:-:S04]  /*7b10*/  F2FP.F16.F32.PACK_AB R3, RZ, R4 ;  /* 0x00000004ff03723e */ /* 0x001fc800000000ff */
[----:B------:R-:W-:-:S05]  /*7b20*/  PRMT R3, R3, 0x5410, RZ ;  /* 0x0000541003037816 */ /* 0x000fca00000000ff */
[----:B------:R3:W-:Y:S01]  /*7b30*/  STG.E desc[UR36][R8.64], R3 ;  /* 0x0000000308007986 */ /* 0x0007e2000c101924 */
[----:B------:R-:W-:Y:S05]  /*7b40*/  BRA `(.L_x_20264) ;  /* 0x0000000800907947 */ /* 0x000fea0003800000 */
.L_x_20269:
[----:B------:R-:W0:Y:S02]  /*7b50*/  I2F.F64.S64 R4, R4 ;  /* 0x0000000400047312 */ /* 0x000e240000301c00 */
[----:B0-----:R4:W-:Y:S01]  /*7b60*/  STG.E.64 desc[UR36][R8.64], R4 ;  /* 0x0000000408007986 */ /* 0x0019e2000c101b24 */
[----:B------:R-:W-:Y:S05]  /*7b70*/  BRA `(.L_x_20264) ;  /* 0x0000000800847947 */ /* 0x000fea0003800000 */
.L_x_20259:
        /* <DEDUP_REMOVED lines=13> */
.L_x_20273:
[----:B------:R-:W-:Y:S01]  /*7c50*/  CS2R R6, SRZ ;  /* 0x0000000000067805 */ /* 0x000fe2000001ff00 */
[----:B------:R-:W0:Y:S04]  /*7c60*/  I2F.F64.S64 R4, R4 ;  /* 0x0000000400047312 */ /* 0x000e280000301c00 */
[----:B0-----:R0:W-:Y:S01]  /*7c70*/  STG.E.128 desc[UR36][R8.64], R4 ;  /* 0x0000000408007986 */ /* 0x0011e2000c101d24 */
[----:B------:R-:W-:Y:S05]  /*7c80*/  BRA `(.L_x_20264) ;  /* 0x0000000800407947 */ /* 0x000fea0003800000 */
.L_x_20272:
        /* <DEDUP_REMOVED lines=19> */
.L_x_20277:
[----:B------:R-:W-:Y:S05]  /*7dc0*/  BSYNC.RECONVERGENT B0 ;  /* 0x0000000000007941 */ /* 0x000fea0003800200 */
.L_x_20276:
[----:B------:R-:W-:-:S05]  /*7dd0*/  LOP3.LUT R7, R0, 0x80, R7, 0xf8, !PT ;  /* 0x0000008000077812 */ /* 0x000fca00078ef807 */
[----:B------:R0:W-:Y:S01]  /*7de0*/  STG.E.U8 desc[UR36][R8.64], R7 ;  /* 0x0000000708007986 */ /* 0x0001e2000c101124 */
[----:B------:R-:W-:Y:S05]  /*7df0*/  BRA `(.L_x_20264) ;  /* 0x0000000400e47947 */ /* 0x000fea0003800000 */
.L_x_20275:
        /* <DEDUP_REMOVED lines=15> */
.L_x_20279:
[----:B------:R-:W-:Y:S05]  /*7ef0*/  BSYNC.RECONVERGENT B0 ;  /* 0x0000000000007941 */ /* 0x000fea0003800200 */
.L_x_20278:
[----:B------:R-:W-:-:S05]  /*7f00*/  LOP3.LUT R7, R0, 0x80, R7, 0xf8, !PT ;  /* 0x0000008000077812 */ /* 0x000fca00078ef807 */
[----:B------:R0:W-:Y:S01]  /*7f10*/  STG.E.U8 desc[UR36][R8.64], R7 ;  /* 0x0000000708007986 */ /* 0x0001e2000c101124 */
[----:B------:R-:W-:Y:S05]  /*7f20*/  BRA `(.L_x_20264) ;  /* 0x0000000400987947 */ /* 0x000fea0003800000 */
.L_x_20274:
[----:B------:R-:W0:Y:S02]  /*7f30*/  I2F.S64 R0, R4 ;  /* 0x0000000400007312 */ /* 0x000e240000301400 */
[----:B0-----:R-:W-:-:S05]  /*7f40*/  F2FP.BF16.F32.PACK_AB R0, RZ, R0 ;  /* 0x00000000ff00723e */ /* 0x001fca00000010ff */
[----:B------:R0:W-:Y:S01]  /*7f50*/  STG.E.U16 desc[UR36][R8.64], R0 ;  /* 0x0000000008007986 */ /* 0x0001e2000c101524 */
[----:B------:R-:W-:Y:S05]  /*7f60*/  BRA `(.L_x_20264) ;  /* 0x0000000400887947 */ /* 0x000fea0003800000 */
.L_x_20271:
        /* <DEDUP_REMOVED lines=10> */
.L_x_20282:
        /* <DEDUP_REMOVED lines=13> */
.L_x_20285:
[----:B------:R-:W-:-:S04]  /*80e0*/  SHF.R.U32.HI R0, RZ, 0x14, R5 ;  /* 0x00000014ff007819 */ /* 0x000fc80000011605 */
[----:B------:R-:W-:-:S04]  /*80f0*/  LOP3.LUT R0, R0, 0x1, RZ, 0xc0, !PT ;  /* 0x0000000100007812 */ /* 0x000fc800078ec0ff */
[----:B------:R-:W-:-:S04]  /*8100*/  IADD3 R0, PT, PT, R5, 0x487ffff, R0 ;  /* 0x0487ffff05007810 */ /* 0x000fc80007ffe000 */
[----:B------:R-:W-:-:S04]  /*8110*/  SHF.R.U32.HI R0, RZ, 0x14, R0 ;  /* 0x00000014ff007819 */ /* 0x000fc80000011600 */
[----:B------:R-:W-:-:S07]  /*8120*/  LOP3.LUT R3, R0, 0xff, RZ, 0xc0, !PT ;  /* 0x000000ff00037812 */ /* 0x000fce00078ec0ff */
.L_x_20286:
[----:B------:R-:W-:-:S04]  /*8130*/  SHF.R.U32.HI R0, RZ, 0x18, R5 ;  /* 0x00000018ff007819 */ /* 0x000fc80000011605 */
[----:B------:R-:W-:-:S07]  /*8140*/  LOP3.LUT R0, R3, 0x80, R0, 0xf8, !PT ;  /* 0x0000008003007812 */ /* 0x000fce00078ef800 */
.L_x_20284:
[----:B------:R-:W-:Y:S05]  /*8150*/  BSYNC.RECONVERGENT B0 ;  /* 0x0000000000007941 */ /* 0x000fea0003800200 */
.L_x_20283:
[----:B------:R0:W-:Y:S01]  /*8160*/  STG.E.U8 desc[UR36][R8.64], R0 ;  /* 0x0000000008007986 */ /* 0x0001e2000c101124 */
[----:B------:R-:W-:Y:S05]  /*8170*/  BRA `(.L_x_20264) ;  /* 0x0000000400047947 */ /* 0x000fea0003800000 */
.L_x_20281:
        /* <DEDUP_REMOVED lines=13> */
.L_x_20289:
[----:B------:R-:W-:-:S04]  /*8250*/  SHF.R.U32.HI R0, RZ, 0x15, R5 ;  /* 0x00000015ff007819 */ /* 0x000fc80000011605 */
[----:B------:R-:W-:-:S04]  /*8260*/  LOP3.LUT R0, R0, 0x1, RZ, 0xc0, !PT ;  /* 0x0000000100007812 */ /* 0x000fc800078ec0ff */
[----:B------:R-:W-:-:S04]  /*8270*/  IADD3 R0, PT, PT, R5, 0x88fffff, R0 ;  /* 0x088fffff05007810 */ /* 0x000fc80007ffe000 */
[----:B------:R-:W-:-:S04]  /*8280*/  SHF.R.U32.HI R0, RZ, 0x15, R0 ;  /* 0x00000015ff007819 */ /* 0x000fc80000011600 */
[----:B------:R-:W-:-:S07]  /*8290*/  LOP3.LUT R3, R0, 0xff, RZ, 0xc0, !PT ;  /* 0x000000ff00037812 */ /* 0x000fce00078ec0ff */
.L_x_20290:
[----:B------:R-:W-:-:S04]  /*82a0*/  SHF.R.U32.HI R0, RZ, 0x18, R5 ;  /* 0x00000018ff007819 */ /* 0x000fc80000011605 */
[----:B------:R-:W-:-:S07]  /*82b0*/  LOP3.LUT R0, R3, 0x80, R0, 0xf8, !PT ;  /* 0x0000008003007812 */ /* 0x000fce00078ef800 */
.L_x_20288:
[----:B------:R-:W-:Y:S05]  /*82c0*/  BSYNC.RECONVERGENT B0 ;  /* 0x0000000000007941 */ /* 0x000fea0003800200 */
.L_x_20287:
[----:B------:R0:W-:Y:S01]  /*82d0*/  STG.E.U8 desc[UR36][R8.64], R0 ;  /* 0x0000000008007986 */ /* 0x0001e2000c101124 */
[----:B------:R-:W-:Y:S05]  /*82e0*/  BRA `(.L_x_20264) ;  /* 0x0000000000a87947 */ /* 0x000fea0003800000 */
.L_x_20280:
[----:B------:R-:W-:-:S13]  /*82f0*/  ISETP.NE.AND P0, PT, R0, 0x1c, PT ;  /* 0x0000001c0000780c */ /* 0x000fda0003f05270 */
[----:B------:R-:W-:Y:S05]  /*8300*/  @!P0 BRA `(.L_x_20291) ;  /* 0x00000000009c8947 */ /* 0x000fea0003800000 */
[----:B------:R-:W-:-:S13]  /*8310*/  ISETP.NE.AND P0, PT, R0, 0x1d, PT ;  /* 0x0000001d0000780c */ /* 0x000fda0003f05270 */
[----:B------:R-:W-:Y:S05]  /*8320*/  @!P0 BRA `(.L_x_20292) ;  /* 0x00000000008c8947 */ /* 0x000fea0003800000 */
[----:B------:R-:W-:-:S13]  /*8330*/  ISETP.NE.AND P0, PT, R0, 0x2c, PT ;  /* 0x0000002c0000780c */ /* 0x000fda0003f05270 */
[----:B------:R-:W-:Y:S05]  /*8340*/  @!P0 BRA `(.L_x_20293) ;  /* 0x0000000000448947 */ /* 0x000fea0003800000 */
.L_x_20263:
        /* <DEDUP_REMOVED lines=16> */
.L_x_20294:
[----:B------:R-:W-:Y:S05]  /*8450*/  BRA `(.L_x_20264) ;  /* 0x00000000004c7947 */ /* 0x000fea0003800000 */
.L_x_20293:
        /* <DEDUP_REMOVED lines=16> */
.L_x_20292:
[----:B------:R0:W-:Y:S01]  /*8560*/  STG.E.64 desc[UR36][R8.64], R4 ;  /* 0x0000000408007986 */ /* 0x0001e2000c101b24 */
[----:B------:R-:W-:Y:S05]  /*8570*/  BRA `(.L_x_20264) ;  /* 0x0000000000047947 */ /* 0x000fea0003800000 */
.L_x_20291:
[----:B------:R0:W-:Y:S02]  /*8580*/  STG.E desc[UR36][R8.64], R3 ;  /* 0x0000000308007986 */ /* 0x0001e4000c101924 */
.L_x_20264:
        /* <DEDUP_REMOVED lines=23> */
.L_x_20299:
[----:B------:R4:W-:Y:S01]  /*8700*/  STG.E.U8 desc[UR36][R8.64], R18 ;  /* 0x0000001208007986 */ /* 0x0009e2000c101124 */
[----:B------:R-:W-:Y:S05]  /*8710*/  BRA `(.L_x_20301) ;  /* 0x0000000c00347947 */ /* 0x000fea0003800000 */
.L_x_20298:
        /* <DEDUP_REMOVED lines=8> */
.L_x_20303:
[----:B------:R2:W-:Y:S01]  /*87a0*/  STG.E desc[UR36][R8.64], R18 ;  /* 0x0000001208007986 */ /* 0x0005e2000c101924 */
[----:B------:R-:W-:Y:S05]  /*87b0*/  BRA `(.L_x_20301) ;  /* 0x0000000c000c7947 */ /* 0x000fea0003800000 */
.L_x_20302:
[----:B------:R0:W-:Y:S01]  /*87c0*/  STG.E.U16 desc[UR36][R8.64], R18 ;  /* 0x0000001208007986 */ /* 0x0001e2000c101524 */
[----:B------:R-:W-:Y:S05]  /*87d0*/  BRA `(.L_x_20301) ;  /* 0x0000000c00047947 */ /* 0x000fea0003800000 */
.L_x_20297:
        /* <DEDUP_REMOVED lines=9> */
.L_x_20305:
[----:B------:R-:W0:Y:S02]  /*8870*/  I2F.S64 R0, R24 ;  /* 0x0000001800007312 */ /* 0x000e240000301400 */
[----:B0-----:R-:W-:-:S05]  /*8880*/  F2FP.F16.F32.PACK_AB R0, RZ, R0 ;  /* 0x00000000ff00723e */ /* 0x001fca00000000ff */
[----:B------:R0:W-:Y:S01]  /*8890*/  STG.E.U16 desc[UR36][R8.64], R0 ;  /* 0x0000000008007986 */ /* 0x0001e2000c101524 */
[----:B------:R-:W-:Y:S05]  /*88a0*/  BRA `(.L_x_20301) ;  /* 0x0000000800d07947 */ /* 0x000fea0003800000 */
.L_x_20304:
        /* <DEDUP_REMOVED lines=10> */
.L_x_20307:
[----:B------:R-:W0:Y:S02]  /*8950*/  I2F.S64 R24, R24 ;  /* 0x0000001800187312 */ /* 0x000e240000301400 */
[----:B0-----:R-:W-:-:S04]  /*8960*/  F2FP.F16.F32.PACK_AB R3, RZ, R24 ;  /* 0x00000018ff03723e */ /* 0x001fc800000000ff */
[----:B------:R-:W-:-:S05]  /*8970*/  PRMT R3, R3, 0x5410, RZ ;  /* 0x0000541003037816 */ /* 0x000fca00000000ff */
[----:B------:R0:W-:Y:S01]  /*8980*/  STG.E desc[UR36][R8.64], R3 ;  /* 0x0000000308007986 */ /* 0x0001e2000c101924 */
[----:B------:R-:W-:Y:S05]  /*8990*/  BRA `(.L_x_20301) ;  /* 0x0000000800947947 */ /* 0x000fea0003800000 */
.L_x_20306:
[----:B------:R-:W0:Y:S02]  /*89a0*/  I2F.F64.S64 R24, R24 ;  /* 0x0000001800187312 */ /* 0x000e240000301c00 */
[----:B0-----:R0:W-:Y:S01]  /*89b0*/  STG.E.64 desc[UR36][R8.64], R24 ;  /* 0x0000001808007986 */ /* 0x0011e2000c101b24 */
[----:B------:R-:W-:Y:S05]  /*89c0*/  BRA `(.L_x_20301) ;  /* 0x0000000800887947 */ /* 0x000fea0003800000 */
.L_x_20296:
        /* <DEDUP_REMOVED lines=12> */
.L_x_20311:
        /* <DEDUP_REMOVED lines=17> */
.L_x_20314:
[----:B------:R-:W-:-:S04]  /*8ba0*/  SHF.R.U32.HI R3, RZ, 0x18, R25 ;  /* 0x00000018ff037819 */ /* 0x000fc80000011619 */
[----:B------:R-:W-:-:S04]  /*8bb0*/  LOP3.LUT R0, R0, 0x80, R3, 0xf8, !PT ;  /* 0x0000008000007812 */ /* 0x000fc800078ef803 */
[----:B------:R-:W-:-:S07]  /*8bc0*/  PRMT R4, R0, 0x7610, R4 ;  /* 0x0000761000047816 */ /* 0x000fce0000000004 */
.L_x_20313:
[----:B------:R-:W-:Y:S05]  /*8bd0*/  BSYNC.RECONVERGENT B0 ;  /* 0x0000000000007941 */ /* 0x000fea0003800200 */
.L_x_20312:
[----:B------:R0:W-:Y:S01]  /*8be0*/  STG.E.U8 desc[UR36][R8.64], R4 ;  /* 0x0000000408007986 */ /* 0x0001e2000c101124 */
[----:B------:R-:W-:Y:S05]  /*8bf0*/  BRA `(.L_x_20301) ;  /* 0x0000000400fc7947 */ /* 0x000fea0003800000 */
.L_x_20310:
        /* <DEDUP_REMOVED lines=17> */
.L_x_20317:
[----:B------:R-:W-:-:S04]  /*8d10*/  SHF.R.U32.HI R3, RZ, 0x18, R25 ;  /* 0x00000018ff037819 */ /* 0x000fc80000011619 */
[----:B------:R-:W-:-:S04]  /*8d20*/  LOP3.LUT R0, R0, 0x80, R3, 0xf8, !PT ;  /* 0x0000008000007812 */ /* 0x000fc800078ef803 */
[----:B------:R-:W-:-:S07]  /*8d30*/  PRMT R4, R0, 0x7610, R4 ;  /* 0x0000761000047816 */ /* 0x000fce0000000004 */
.L_x_20316:
[----:B------:R-:W-:Y:S05]  /*8d40*/  BSYNC.RECONVERGENT B0 ;  /* 0x0000000000007941 */ /* 0x000fea0003800200 */
.L_x_20315:
[----:B------:R0:W-:Y:S01]  /*8d50*/  STG.E.U8 desc[UR36][R8.64], R4 ;  /* 0x0000000408007986 */ /* 0x0001e2000c101124 */
[----:B------:R-:W-:Y:S05]  /*8d60*/  BRA `(.L_x_20301) ;  /* 0x0000000400a07947 */ /* 0x000fea0003800000 */
.L_x_20309:
        /* <DEDUP_REMOVED lines=22> */
.L_x_20319:
[----:B------:R0:W-:Y:S01]  /*8ed0*/  STG.E.64 desc[UR36][R8.64], R24 ;  /* 0x0000001808007986 */ /* 0x0001e2000c101b24 */
[----:B------:R-:W-:Y:S05]  /*8ee0*/  BRA `(.L_x_20301) ;  /* 0x0000000400407947 */ /* 0x000fea0003800000 */
.L_x_20318:
[----:B------:R0:W-:Y:S01]  /*8ef0*/  STG.E desc[UR36][R8.64], R18 ;  /* 0x0000001208007986 */ /* 0x0001e2000c101924 */
[----:B------:R-:W-:Y:S05]  /*8f00*/  BRA `(.L_x_20301) ;  /* 0x0000000400387947 */ /* 0x000fea0003800000 */
.L_x_20308:
        /* <DEDUP_REMOVED lines=11> */
.L_x_20321:
[----:B------:R-:W-:Y:S01]  /*8fc0*/  CS2R R6, SRZ ;  /* 0x0000000000067805 */ /* 0x000fe2000001ff00 */
[----:B------:R-:W0:Y:S04]  /*8fd0*/  I2F.F64.S64 R4, R24 ;  /* 0x0000001800047312 */ /* 0x000e280000301c00 */
[----:B0-----:R0:W-:Y:S01]  /*8fe0*/  STG.E.128 desc[UR36][R8.64], R4 ;  /* 0x0000000408007986 */ /* 0x0011e2000c101d24 */
[----:B------:R-:W-:Y:S05]  /*8ff0*/  BRA `(.L_x_20301) ;  /* 0x0000000000fc7947 */ /* 0x000fea0003800000 */
.L_x_20320:
[----:B------:R-:W-:-:S13]  /*9000*/  ISETP.NE.AND P0, PT, R0, 0xf, PT ;  /* 0x0000000f0000780c */ /* 0x000fda0003f05270 */
[----:B------:R-:W-:Y:S05]  /*9010*/  @!P0 BRA `(.L_x_20322) ;  /* 0x0000000000e88947 */ /* 0x000fea0003800000 */
[----:B------:R-:W-:-:S13]  /*9020*/  ISETP.NE.AND P0, PT, R0, 0x17, PT ;  /* 0x000000170000780c */ /* 0x000fda0003f05270 */
[----:B------:R-:W-:Y:S05]  /*9030*/  @!P0 BRA `(.L_x_20323) ;  /* 0x0000000000908947 */ /* 0x000fea0003800000 */
[----:B------:R-:W-:-:S13]  /*9040*/  ISETP.NE.AND P0, PT, R0, 0x18, PT ;  /* 0x000000180000780c */ /* 0x000fda0003f05270 */
[----:B------:R-:W-:Y:S05]  /*9050*/  @!P0 BRA `(.L_x_20324) ;  /* 0x0000000000448947 */ /* 0x000fea0003800000 */
.L_x_20300:
        /* <DEDUP_REMOVED lines=16> */
.L_x_20325:
[----:B------:R-:W-:Y:S05]  /*9160*/  BRA `(.L_x_20301) ;  /* 0x0000000000a07947 */ /* 0x000fea0003800000 */
.L_x_20324:
        /* <DEDUP_REMOVED lines=13> */
.L_x_20327:
[----:B------:R-:W-:Y:S05]  /*9240*/  BSYNC.RECONVERGENT B0 ;  /* 0x0000000000007941 */ /* 0x000fea0003800200 */
.L_x_20326:
[----:B------:R-:W-:-:S05]  /*9250*/  LOP3.LUT R3, R0, 0x80, R3, 0xf8, !PT ;  /* 0x0000008000037812 */ /* 0x000fca00078ef803 */
[----:B------:R0:W-:Y:S01]  /*9260*/  STG.E.U8 desc[UR36][R8.64], R3 ;  /* 0x0000000308007986 */ /* 0x0001e2000c101124 */
[----:B------:R-:W-:Y:S05]  /*9270*/  BRA `(.L_x_20301) ;  /* 0x00000000005c7947 */ /* 0x000fea0003800000 */
.L_x_20323:
        /* <DEDUP_REMOVED lines=12> */
.L_x_20329:
[----:B------:R-:W-:Y:S01]  /*9340*/  IMAD.MOV.U32 R0, RZ, RZ, 0x7f ;  /* 0x0000007fff007424 */ /* 0x000fe200078e00ff */
[----:B------:R-:W-:-:S04]  /*9350*/  ISETP.GT.U32.AND P0, PT, R3, 0x7f800000, PT ;  /* 0x7f8000000300780c */ /* 0x000fc80003f04070 */
[----:B------:R-:W-:-:S09]  /*9360*/  SEL R0, R0, 0x7c, P0 ;  /* 0x0000007c00007807 */ /* 0x000fd20000000000 */
.L_x_20330:
[----:B------:R-:W-:Y:S05]  /*9370*/  BSYNC.RECONVERGENT B0 ;  /* 0x0000000000007941 */ /* 0x000fea0003800200 */
.L_x_20328:
[----:B------:R-:W-:-:S04]  /*9380*/  SHF.R.U32.HI R3, RZ, 0x18, R25 ;  /* 0x00000018ff037819 */ /* 0x000fc80000011619 */
[----:B------:R-:W-:-:S05]  /*9390*/  LOP3.LUT R3, R0, 0x80, R3, 0xf8, !PT ;  /* 0x0000008000037812 */ /* 0x000fca00078ef803 */
[----:B------:R0:W-:Y:S01]  /*93a0*/  STG.E.U8 desc[UR36][R8.64], R3 ;  /* 0x0000000308007986 */ /* 0x0001e2000c101124 */
[----:B------:R-:W-:Y:S05]  /*93b0*/  BRA `(.L_x_20301) ;  /* 0x00000000000c7947 */ /* 0x000fea0003800000 */
.L_x_20322:
[----:B------:R-:W0:Y:S02]  /*93c0*/  I2F.S64 R0, R24 ;  /* 0x0000001800007312 */ /* 0x000e240000301400 */
[----:B0-----:R-:W-:-:S05]  /*93d0*/  F2FP.BF16.F32.PACK_AB R0, RZ, R0 ;  /* 0x00000000ff00723e */ /* 0x001fca00000010ff */
[----:B------:R0:W-:Y:S02]  /*93e0*/  STG.E.U16 desc[UR36][R8.64], R0 ;  /* 0x0000000008007986 */ /* 0x0001e4000c101524 */
.L_x_20301:
[----:B------:R-:W-:-:S07]  /*93f0*/  VIADD R33, R33, 0x80 ;  /* 0x0000008021217836 */ /* 0x000fce0000000000 */
.L_x_20258:
[----:B------:R-:W-:-:S13]  /*9400*/  ISETP.GE.AND P0, PT, R33, R32, PT ;  /* 0x000000202100720c */ /* 0x000fda0003f06270 */
[----:B------:R-:W-:Y:S05]  /*9410*/  @P0 BREAK.RELIABLE B6 ;  /* 0x0000000000060942 */ /* 0x000fea0003800100 */
[----:B------:R-:W-:Y:S05]  /*9420*/  @P0 BRA `(.L_x_20295) ;  /* 0x0000000c00940947 */ /* 0x000fea0003800000 */
[----:B------:R-:W-:Y:S05]  /*9430*/  BSYNC.RELIABLE B6 ;  /* 0x0000000000067941 */ /* 0x000fea0003800100 */
.L_x_20257:
        /* <DEDUP_REMOVED lines=20> */
.L_x_20334:
[----:B------:R0:W-:Y:S01]  /*9580*/  STG.E.U8 desc[UR36][R8.64], R22 ;  /* 0x0000001608007986 */ /* 0x0001e2000c101124 */
[----:B------:R-:W-:Y:S05]  /*9590*/  BRA `(.L_x_20336) ;  /* 0x0000000c00347947 */ /* 0x000fea0003800000 */
.L_x_20333:
        /* <DEDUP_REMOVED lines=8> */
.L_x_20338:
[----:B------:R0:W-:Y:S01]  /*9620*/  STG.E desc[UR36][R8.64], R22 ;  /* 0x0000001608007986 */ /* 0x0001e2000c101924 */
[----:B------:R-:W-:Y:S05]  /*9630*/  BRA `(.L_x_20336) ;  /* 0x0000000c000c7947 */ /* 0x000fea0003800000 */
.L_x_20337:
[----:B------:R0:W-:Y:S01]  /*9640*/  STG.E.U16 desc[UR36][R8.64], R22 ;  /* 0x0000001608007986 */ /* 0x0001e2000c101524 */
[----:B------:R-:W-:Y:S05]  /*9650*/  BRA `(.L_x_20336) ;  /* 0x0000000c00047947 */ /* 0x000fea0003800000 */
.L_x_20332:
        /* <DEDUP_REMOVED lines=9> */
.L_x_20340:
[----:B------:R-:W0:Y:S02]  /*96f0*/  I2F.S64 R0, R22 ;  /* 0x0000001600007312 */ /* 0x000e240000301400 */
[----:B0-----:R-:W-:-:S05]  /*9700*/  F2FP.F16.F32.PACK_AB R0, RZ, R0 ;  /* 0x00000000ff00723e */ /* 0x001fca00000000ff */
[----:B------:R0:W-:Y:S01]  /*9710*/  STG.E.U16 desc[UR36][R8.64], R0 ;  /* 0x0000000008007986 */ /* 0x0001e2000c101524 */
[----:B------:R-:W-:Y:S05]  /*9720*/  BRA `(.L_x_20336) ;  /* 0x0000000800d07947 */ /* 0x000fea0003800000 */
.L_x_20339:
        /* <DEDUP_REMOVED lines=10> */
.L_x_20342:
[----:B------:R-:W0:Y:S02]  /*97d0*/  I2F.S64 R22, R22 ;  /* 0x0000001600167312 */ /* 0x000e240000301400 */
[----:B0-----:R-:W-:-:S04]  /*97e0*/  F2FP.F16.F32.PACK_AB R3, RZ, R22 ;  /* 0x00000016ff03723e */ /* 0x001fc800000000ff */
[----:B------:R-:W-:-:S05]  /*97f0*/  PRMT R3, R3, 0x5410, RZ ;  /* 0x0000541003037816 */ /* 0x000fca00000000ff */
[----:B------:R2:W-:Y:S01]  /*9800*/  STG.E desc[UR36][R8.64], R3 ;  /* 0x0000000308007986 */ /* 0x0005e2000c101924 */
[----:B------:R-:W-:Y:S05]  /*9810*/  BRA `(.L_x_20336) ;  /* 0x0000000800947947 */ /* 0x000fea0003800000 */
.L_x_20341:
[----:B------:R-:W0:Y:S02]  /*9820*/  I2F.F64.S64 R22, R22 ;  /* 0x0000001600167312 */ /* 0x000e240000301c00 */
[----:B0-----:R4:W-:Y:S01]  /*9830*/  STG.E.64 desc[UR36][R8.64], R22 ;  /* 0x0000001608007986 */ /* 0x0019e2000c101b24 */
[----:B------:R-:W-:Y:S05]  /*9840*/  BRA `(.L_x_20336) ;  /* 0x0000000800887947 */ /* 0x000fea0003800000 */
.L_x_20331:
        /* <DEDUP_REMOVED lines=12> */
.L_x_20346:
        /* <DEDUP_REMOVED lines=17> */
.L_x_20349:
[----:B------:R-:W-:-:S04]  /*9a20*/  SHF.R.U32.HI R3, RZ, 0x18, R23 ;  /* 0x00000018ff037819 */ /* 0x000fc80000011617 */
[----:B------:R-:W-:-:S04]  /*9a30*/  LOP3.LUT R0, R0, 0x80, R3, 0xf8, !PT ;  /* 0x0000008000007812 */ /* 0x000fc800078ef803 */
[----:B------:R-:W-:-:S07]  /*9a40*/  PRMT R4, R0, 0x7610, R4 ;  /* 0x0000761000047816 */ /* 0x000fce0000000004 */
.L_x_20348:
[----:B------:R-:W-:Y:S05]  /*9a50*/  BSYNC.RECONVERGENT B0 ;  /* 0x0000000000007941 */ /* 0x000fea0003800200 */
.L_x_20347:
[----:B------:R0:W-:Y:S01]  /*9a60*/  STG.E.U8 desc[UR36][R8.64], R4 ;  /* 0x0000000408007986 */ /* 0x0001e2000c101124 */
[----:B------:R-:W-:Y:S05]  /*9a70*/  BRA `(.L_x_20336) ;  /* 0x0000000400fc7947 */ /* 0x000fea0003800000 */
.L_x_20345:
        /* <DEDUP_REMOVED lines=17> */
.L_x_20352:
[----:B------:R-:W-:-:S04]  /*9b90*/  SHF.R.U32.HI R3, RZ, 0x18, R23 ;  /* 0x00000018ff037819 */ /* 0x000fc80000011617 */
[----:B------:R-:W-:-:S04]  /*9ba0*/  LOP3.LUT R0, R0, 0x80, R3, 0xf8, !PT ;  /* 0x0000008000007812 */ /* 0x000fc800078ef803 */
[----:B------:R-:W-:-:S07]  /*9bb0*/  PRMT R4, R0, 0x7610, R4 ;  /* 0x0000761000047816 */ /* 0x000fce0000000004 */
.L_x_20351:
[----:B------:R-:W-:Y:S05]  /*9bc0*/  BSYNC.RECONVERGENT B0 ;  /* 0x0000000000007941 */ /* 0x000fea0003800200 */
.L_x_20350:
[----:B------:R0:W-:Y:S01]  /*9bd0*/  STG.E.U8 desc[UR36][R8.64], R4 ;  /* 0x0000000408007986 */ /* 0x0001e2000c101124 */
[----:B------:R-:W-:Y:S05]  /*9be0*/  BRA `(.L_x_20336) ;  /* 0x0000000400a07947 */ /* 0x000fea0003800000 */
.L_x_20344:
        /* <DEDUP_REMOVED lines=22> */
.L_x_20354:
[----:B------:R0:W-:Y:S01]  /*9d50*/  STG.E.64 desc[UR36][R8.64], R22 ;  /* 0x0000001608007986 */ /* 0x0001e2000c101b24 */
[----:B------:R-:W-:Y:S05]  /*9d60*/  BRA `(.L_x_20336) ;  /* 0x0000000400407947 */ /* 0x000fea0003800000 */
.L_x_20353:
[----:B------:R0:W-:Y:S01]  /*9d70*/  STG.E desc[UR36][R8.64], R22 ;  /* 0x0000001608007986 */ /* 0x0001e2000c101924 */
[----:B------:R-:W-:Y:S05]  /*9d80*/  BRA `(.L_x_20336) ;  /* 0x0000000400387947 */ /* 0x000fea0003800000 */
.L_x_20343:
        /* <DEDUP_REMOVED lines=11> */
.L_x_20356:
[----:B------:R-:W-:Y:S01]  /*9e40*/  CS2R R6, SRZ ;  /* 0x0000000000067805 */ /* 0x000fe2000001ff00 */
[----:B------:R-:W0:Y:S04]  /*9e50*/  I2F.F64.S64 R4, R22 ;  /* 0x0000001600047312 */ /* 0x000e280000301c00 */
[----:B0-----:R0:W-:Y:S01]  /*9e60*/  STG.E.128 desc[UR36][R8.64], R4 ;  /* 0x0000000408007986 */ /* 0x0011e2000c101d24 */
[----:B------:R-:W-:Y:S05]  /*9e70*/  BRA `(.L_x_20336) ;  /* 0x0000000000fc7947 */ /* 0x000fea0003800000 */
.L_x_20355:
[----:B------:R-:W-:-:S13]  /*9e80*/  ISETP.NE.AND P0, PT, R0, 0xf, PT ;  /* 0x0000000f0000780c */ /* 0x000fda0003f05270 */
[----:B------:R-:W-:Y:S05]  /*9e90*/  @!P0 BRA `(.L_x_20357) ;  /* 0x0000000000e88947 */ /* 0x000fea0003800000 */
[----:B------:R-:W-:-:S13]  /*9ea0*/  ISETP.NE.AND P0, PT, R0, 0x17, PT ;  /* 0x000000170000780c */ /* 0x000fda0003f05270 */
[----:B------:R-:W-:Y:S05]  /*9eb0*/  @!P0 BRA `(.L_x_20358) ;  /* 0x0000000000908947 */ /* 0x000fea0003800000 */
[----:B------:R-:W-:-:S13]  /*9ec0*/  ISETP.NE.AND P0, PT, R0, 0x18, PT ;  /* 0x000000180000780c */ /* 0x000fda0003f05270 */
[----:B------:R-:W-:Y:S05]  /*9ed0*/  @!P0 BRA `(.L_x_20359) ;  /* 0x0000000000448947 */ /* 0x000fea0003800000 */
.L_x_20335:
        /* <DEDUP_REMOVED lines=16> */
.L_x_20360:
[----:B------:R-:W-:Y:S05]  /*9fe0*/  BRA `(.L_x_20336) ;  /* 0x0000000000a07947 */ /* 0x000fea0003800000 */
.L_x_20359:
        /* <DEDUP_REMOVED lines=13> */
.L_x_20362:
[----:B------:R-:W-:Y:S05]  /*a0c0*/  BSYNC.RECONVERGENT B0 ;  /* 0x0000000000007941 */ /* 0x000fea0003800200 */
.L_x_20361:
[----:B------:R-:W-:-:S05]  /*a0d0*/  LOP3.LUT R3, R0, 0x80, R3, 0xf8, !PT ;  /* 0x0000008000037812 */ /* 0x000fca00078ef803 */
[----:B------:R0:W-:Y:S01]  /*a0e0*/  STG.E.U8 desc[UR36][R8.64], R3 ;  /* 0x0000000308007986 */ /* 0x0001e2000c101124 */
[----:B------:R-:W-:Y:S05]  /*a0f0*/  BRA `(.L_x_20336) ;  /* 0x00000000005c7947 */ /* 0x000fea0003800000 */
.L_x_20358:
        /* <DEDUP_REMOVED lines=12> */
.L_x_20364:
[----:B------:R-:W-:Y:S01]  /*a1c0*/  IMAD.MOV.U32 R0, RZ, RZ, 0x7f ;  /* 0x0000007fff007424 */ /* 0x000fe200078e00ff */
[----:B------:R-:W-:-:S04]  /*a1d0*/  ISETP.GT.U32.AND P0, PT, R3, 0x7f800000, PT ;  /* 0x7f8000000300780c */ /* 0x000fc80003f04070 */
[----:B------:R-:W-:-:S09]  /*a1e0*/  SEL R0, R0, 0x7c, P0 ;  /* 0x0000007c00007807 */ /* 0x000fd20000000000 */
.L_x_20365:
[----:B------:R-:W-:Y:S05]  /*a1f0*/  BSYNC.RECONVERGENT B0 ;  /* 0x0000000000007941 */ /* 0x000fea0003800200 */
.L_x_20363:
[----:B------:R-:W-:-:S04]  /*a200*/  SHF.R.U32.HI R3, RZ, 0x18, R23 ;  /* 0x00000018ff037819 */ /* 0x000fc80000011617 */
[----:B------:R-:W-:-:S05]  /*a210*/  LOP3.LUT R3, R0, 0x80, R3, 0xf8, !PT ;  /* 0x0000008000037812 */ /* 0x000fca00078ef803 */
[----:B------:R0:W-:Y:S01]  /*a220*/  STG.E.U8 desc[UR36][R8.64], R3 ;  /* 0x0000000308007986 */ /* 0x0001e2000c101124 */
[----:B------:R-:W-:Y:S05]  /*a230*/  BRA `(.L_x_20336) ;  /* 0x00000000000c7947 */ /* 0x000fea0003800000 */
.L_x_20357:
[----:B------:R-:W0:Y:S02]  /*a240*/  I2F.S64 R0, R22 ;  /* 0x0000001600007312 */ /* 0x000e240000301400 */
[----:B0-----:R-:W-:-:S05]  /*a250*/  F2FP.BF16.F32.PACK_AB R0, RZ, R0 ;  /* 0x00000000ff00723e */ /* 0x001fca00000010ff */
[----:B------:R0:W-:Y:S02]  /*a260*/  STG.E.U16 desc[UR36][R8.64], R0 ;  /* 0x0000000008007986 */ /* 0x0001e4000c101524 */
.L_x_20336:
[----:B------:R-:W-:-:S07]  /*a270*/  VIADD R33, R33, 0x80 ;  /* 0x0000008021217836 */ /* 0x000fce0000000000 */
.L_x_20295:
[----:B------:R-:W-:Y:S05]  /*a280*/  BSYNC.RECONVERGENT B7 ;  /* 0x0000000000077941 */ /* 0x000fea0003800200 */
.L_x_20256:
        /* <DEDUP_REMOVED lines=21> */
.L_x_20369:
[----:B------:R-:W-:Y:S01]  /*a3e0*/  STG.E.U8 desc[UR36][R2.64], R16 ;  /* 0x0000001002007986 */ /* 0x000fe2000c101124 */
[----:B------:R-:W-:Y:S05]  /*a3f0*/  EXIT ;  /* 0x000000000000794d */ /* 0x000fea0003800000 */
.L_x_20368:
        /* <DEDUP_REMOVED lines=8> */
.L_x_20372:
[----:B------:R-:W-:Y:S01]  /*a480*/  STG.E desc[UR36][R2.64], R16 ;  /* 0x0000001002007986 */ /* 0x000fe2000c101924 */
[----:B------:R-:W-:Y:S05]  /*a490*/  EXIT ;  /* 0x000000000000794d */ /* 0x000fea0003800000 */
.L_x_20371:
[----:B------:R-:W-:Y:S01]  /*a4a0*/  STG.E.U16 desc[UR36][R2.64], R16 ;  /* 0x0000001002007986 */ /* 0x000fe2000c101524 */
[----:B------:R-:W-:Y:S05]  /*a4b0*/  EXIT ;  /* 0x000000000000794d */ /* 0x000fea0003800000 */
.L_x_20367:
        /* <DEDUP_REMOVED lines=9> */
.L_x_20374:
[----:B------:R-:W0:Y:S02]  /*a550*/  I2F.S64 R0, R16 ;  /* 0x0000001000007312 */ /* 0x000e240000301400 */
[----:B0-----:R-:W-:-:S05]  /*a560*/  F2FP.F16.F32.PACK_AB R0, RZ, R0 ;  /* 0x00000000ff00723e */ /* 0x001fca00000000ff */
[----:B------:R-:W-:Y:S01]  /*a570*/  STG.E.U16 desc[UR36][R2.64], R0 ;  /* 0x0000000002007986 */ /* 0x000fe2000c101524 */
[----:B------:R-:W-:Y:S05]  /*a580*/  EXIT ;  /* 0x000000000000794d */ /* 0x000fea0003800000 */
.L_x_20373:
        /* <DEDUP_REMOVED lines=10> */
.L_x_20376:
[----:B------:R-:W0:Y:S02]  /*a630*/  I2F.S64 R16, R16 ;  /* 0x0000001000107312 */ /* 0x000e240000301400 */
[----:B0-----:R-:W-:-:S04]  /*a640*/  F2FP.F16.F32.PACK_AB R5, RZ, R16 ;  /* 0x00000010ff05723e */ /* 0x001fc800000000ff */
[----:B------:R-:W-:-:S05]  /*a650*/  PRMT R5, R5, 0x5410, RZ ;  /* 0x0000541005057816 */ /* 0x000fca00000000ff */
[----:B------:R-:W-:Y:S01]  /*a660*/  STG.E desc[UR36][R2.64], R5 ;  /* 0x0000000502007986 */ /* 0x000fe2000c101924 */
[----:B------:R-:W-:Y:S05]  /*a670*/  EXIT ;  /* 0x000000000000794d */ /* 0x000fea0003800000 */
.L_x_20375:
[----:B------:R-:W0:Y:S02]  /*a680*/  I2F.F64.S64 R16, R16 ;  /* 0x0000001000107312 */ /* 0x000e240000301c00 */
[----:B0-----:R-:W-:Y:S01]  /*a690*/  STG.E.64 desc[UR36][R2.64], R16 ;  /* 0x0000001002007986 */ /* 0x001fe2000c101b24 */
[----:B------:R-:W-:Y:S05]  /*a6a0*/  EXIT ;  /* 0x000000000000794d */ /* 0x000fea0003800000 */
.L_x_20366:
        /* <DEDUP_REMOVED lines=12> */
.L_x_20380:
        /* <DEDUP_REMOVED lines=18> */
.L_x_20383:
[----:B------:R-:W-:-:S04]  /*a890*/  SHF.R.U32.HI R5, RZ, 0x18, R5 ;  /* 0x00000018ff057819 */ /* 0x000fc80000011605 */
[----:B------:R-:W-:-:S07]  /*a8a0*/  LOP3.LUT R0, R0, 0x80, R5, 0xf8, !PT ;  /* 0x0000008000007812 */ /* 0x000fce00078ef805 */
.L_x_20382:
[----:B------:R-:W-:Y:S05]  /*a8b0*/  BSYNC.RECONVERGENT B0 ;  /* 0x0000000000007941 */ /* 0x000fea0003800200 */
.L_x_20381:
[----:B------:R-:W-:Y:S01]  /*a8c0*/  STG.E.U8 desc[UR36][R2.64], R0 ;  /* 0x0000000002007986 */ /* 0x000fe2000c101124 */
[----:B------:R-:W-:Y:S05]  /*a8d0*/  EXIT ;  /* 0x000000000000794d */ /* 0x000fea0003800000 */
.L_x_20379:
        /* <DEDUP_REMOVED lines=18> */
.L_x_20386:
[----:B------:R-:W-:-:S04]  /*aa00*/  SHF.R.U32.HI R5, RZ, 0x18, R5 ;  /* 0x00000018ff057819 */ /* 0x000fc80000011605 */
[----:B------:R-:W-:-:S07]  /*aa10*/  LOP3.LUT R0, R0, 0x80, R5, 0xf8, !PT ;  /* 0x0000008000007812 */ /* 0x000fce00078ef805 */
.L_x_20385:
[----:B------:R-:W-:Y:S05]  /*aa20*/  BSYNC.RECONVERGENT B0 ;  /* 0x0000000000007941 */ /* 0x000fea0003800200 */
.L_x_20384:
[----:B------:R-:W-:Y:S01]  /*aa30*/  STG.E.U8 desc[UR36][R2.64], R0 ;  /* 0x0000000002007986 */ /* 0x000fe2000c101124 */
[----:B------:R-:W-:Y:S05]  /*aa40*/  EXIT ;  /* 0x000000000000794d */ /* 0x000fea0003800000 */
.L_x_20378:
        /* <DEDUP_REMOVED lines=22> */
.L_x_20388:
[----:B------:R-:W-:Y:S01]  /*abb0*/  STG.E.64 desc[UR36][R2.64], R16 ;  /* 0x0000001002007986 */ /* 0x000fe2000c101b24 */
[----:B------:R-:W-:Y:S05]  /*abc0*/  EXIT ;  /* 0x000000000000794d */ /* 0x000fea0003800000 */
.L_x_20387:
[----:B------:R-:W-:Y:S01]  /*abd0*/  STG.E desc[UR36][R2.64], R16 ;  /* 0x0000001002007986 */ /* 0x000fe2000c101924 */
[----:B------:R-:W-:Y:S05]  /*abe0*/  EXIT ;  /* 0x000000000000794d */ /* 0x000fea0003800000 */
.L_x_20377:
        /* <DEDUP_REMOVED lines=11> */
.L_x_20390:
[----:B------:R-:W-:Y:S01]  /*aca0*/  CS2R R18, SRZ ;  /* 0x0000000000127805 */ /* 0x000fe2000001ff00 */
[----:B------:R-:W0:Y:S04]  /*acb0*/  I2F.F64.S64 R16, R16 ;  /* 0x0000001000107312 */ /* 0x000e280000301c00 */
[----:B0-----:R-:W-:Y:S01]  /*acc0*/  STG.E.128 desc[UR36][R2.64], R16 ;  /* 0x0000001002007986 */ /* 0x001fe2000c101d24 */
[----:B------:R-:W-:Y:S05]  /*acd0*/  EXIT ;  /* 0x000000000000794d */ /* 0x000fea0003800000 */
.L_x_20389:
[----:B------:R-:W-:-:S13]  /*ace0*/  ISETP.NE.AND P0, PT, R0, 0xf, PT ;  /* 0x0000000f0000780c */ /* 0x000fda0003f05270 */
[----:B------:R-:W-:Y:S05]  /*acf0*/  @!P0 BRA `(.L_x_20391) ;  /* 0x0000000000e88947 */ /* 0x000fea0003800000 */
[----:B------:R-:W-:-:S13]  /*ad00*/  ISETP.NE.AND P0, PT, R0, 0x17, PT ;  /* 0x000000170000780c */ /* 0x000fda0003f05270 */
[----:B------:R-:W-:Y:S05]  /*ad10*/  @!P0 BRA `(.L_x_20392) ;  /* 0x0000000000908947 */ /* 0x000fea0003800000 */
[----:B------:R-:W-:-:S13]  /*ad20*/  ISETP.NE.AND P0, PT, R0, 0x18, PT ;  /* 0x000000180000780c */ /* 0x000fda0003f05270 */
[----:B------:R-:W-:Y:S05]  /*ad30*/  @!P0 BRA `(.L_x_20393) ;  /* 0x0000000000448947 */ /* 0x000fea0003800000 */
.L_x_20370:
        /* <DEDUP_REMOVED lines=16> */
.L_x_20394:
[----:B------:R-:W-:Y:S05]  /*ae40*/  EXIT ;  /* 0x000000000000794d */ /* 0x000fea0003800000 */
.L_x_20393:
        /* <DEDUP_REMOVED lines=13> */
.L_x_20396:
[----:B------:R-:W-:Y:S05]  /*af20*/  BSYNC.RECONVERGENT B0 ;  /* 0x0000000000007941 */ /* 0x000fea0003800200 */
.L_x_20395:
[----:B------:R-:W-:-:S05]  /*af30*/  LOP3.LUT R5, R0, 0x80, R5, 0xf8, !PT ;  /* 0x0000008000057812 */ /* 0x000fca00078ef805 */
[----:B------:R-:W-:Y:S01]  /*af40*/  STG.E.U8 desc[UR36][R2.64], R5 ;  /* 0x0000000502007986 */ /* 0x000fe2000c101124 */
[----:B------:R-:W-:Y:S05]  /*af50*/  EXIT ;  /* 0x000000000000794d */ /* 0x000fea0003800000 */
.L_x_20392:
        /* <DEDUP_REMOVED lines=12> */
.L_x_20398:
[----:B------:R-:W-:Y:S01]  /*b020*/  IMAD.MOV.U32 R0, RZ, RZ, 0x7f ;  /* 0x0000007fff007424 */ /* 0x000fe200078e00ff */
[----:B------:R-:W-:-:S04]  /*b030*/  ISETP.GT.U32.AND P0, PT, R4, 0x7f800000, PT ;  /* 0x7f8000000400780c */ /* 0x000fc80003f04070 */
[----:B------:R-:W-:-:S09]  /*b040*/  SEL R0, R0, 0x7c, P0 ;  /* 0x0000007c00007807 */ /* 0x000fd20000000000 */
.L_x_20399:
[----:B------:R-:W-:Y:S05]  /*b050*/  BSYNC.RECONVERGENT B0 ;  /* 0x0000000000007941 */ /* 0x000fea0003800200 */
.L_x_20397:
[----:B------:R-:W-:-:S04]  /*b060*/  SHF.R.U32.HI R5, RZ, 0x18, R5 ;  /* 0x00000018ff057819 */ /* 0x000fc80000011605 */
[----:B------:R-:W-:-:S05]  /*b070*/  LOP3.LUT R5, R0, 0x80, R5, 0xf8, !PT ;  /* 0x0000008000057812 */ /* 0x000fca00078ef805 */
[----:B------:R-:W-:Y:S01]  /*b080*/  STG.E.U8 desc[UR36][R2.64], R5 ;  /* 0x0000000502007986 */ /* 0x000fe2000c101124 */
[----:B------:R-:W-:Y:S05]  /*b090*/  EXIT ;  /* 0x000000000000794d */ /* 0x000fea0003800000 */
.L_x_20391:
[----:B------:R-:W0:Y:S02]  /*b0a0*/  I2F.S64 R0, R16 ;  /* 0x0000001000007312 */ /* 0x000e240000301400 */
[----:B0-----:R-:W-:-:S05]  /*b0b0*/  F2FP.BF16.F32.PACK_AB R0, RZ, R0 ;  /* 0x00000000ff00723e */ /* 0x001fca00000010ff */
[----:B------:R-:W-:Y:S01]  /*b0c0*/  STG.E.U16 desc[UR36][R2.64], R0 ;  /* 0x0000000002007986 */ /* 0x000fe2000c101524 */
[----:B------:R-:W-:Y:S05]  /*b0d0*/  EXIT ;  /* 0x000000000000794d */ /* 0x000fea0003800000 */
.L_x_20400:
        /* <DEDUP_REMOVED lines=10> */
.L_x_41052:


//--------------------- .text._ZN2at6native18elementwise_kernelILi128ELi2EZNS0_22gpu_kernel_impl_nocastINS0_13BinaryFunctorIlllZZZNS0_19minimum_kernel_cudaERNS_18TensorIteratorBaseEENKUlvE_clEvENKUlvE2_clEvEUlllE_EEEEvS5_RKT_EUliE_EEviT1_ --------------------------
	.section	.text._ZN2at6native18elementwise_kernelILi128ELi2EZNS0_22gpu_kernel_impl_nocastINS0_13BinaryFunctorIlllZZZNS0_19minimum_kernel_cudaERNS_18TensorIteratorBaseEENKUlvE_clEvENKUlvE2_clEvEUlllE_EEEEvS5_RKT_EUliE_EEviT1_,"ax",@progbits
	.align	128
        .global         _ZN2at6native18elementwise_kernelILi128ELi2EZNS0_22gpu_kernel_impl_nocastINS0_13BinaryFunctorIlllZZZNS0_19minimum_kernel_cudaERNS_18TensorIteratorBaseEENKUlvE_clEvENKUlvE2_clEvEUlllE_EEEEvS5_RKT_EUliE_EEviT1_
        .type           _ZN2at6native18elementwise_kernelILi128ELi2EZNS0_22gpu_kernel_impl_nocastINS0_13BinaryFunctorIlllZZZNS0_19minimum_kernel_cudaERNS_18TensorIteratorBaseEENKUlvE_clEvENKUlvE2_clEvEUlllE_EEEEvS5_RKT_EUliE_EEviT1_,@function
        .size           _ZN2at6native18elementwise_kernelILi128ELi2EZNS0_22gpu_kernel_impl_nocastINS0_13BinaryFunctorIlllZZZNS0_19minimum_kernel_cudaERNS_18TensorIteratorBaseEENKUlvE_clEvENKUlvE2_clEvEUlllE_EEEEvS5_RKT_EUliE_EEviT1_,(.L_x_41053 - _ZN2at6native18elementwise_kernelILi128ELi2EZNS0_22gpu_kernel_impl_nocastINS0_13BinaryFunctorIlllZZZNS0_19minimum_kernel_cudaERNS_18TensorIteratorBaseEENKUlvE_clEvENKUlvE2_clEvEUlllE_EEEEvS5_RKT_EUliE_EEviT1_)
        .other          _ZN2at6native18elementwise_kernelILi128ELi2EZNS0_22gpu_kernel_impl_nocastINS0_13BinaryFunctorIlllZZZNS0_19minimum_kernel_cudaERNS_18TensorIteratorBaseEENKUlvE_clEvENKUlvE2_clEvEUlllE_EEEEvS5_RKT_EUliE_EEviT1_,@"STO_CUDA_ENTRY STV_DEFAULT"
_ZN2at6native18elementwise_kernelILi128ELi2EZNS0_22gpu_kernel_impl_nocastINS0_13BinaryFunctorIlllZZZNS0_19minimum_kernel_cudaERNS_18TensorIteratorBaseEENKUlvE_clEvENKUlvE2_clEvEUlllE_EEEEvS5_RKT_EUliE_EEviT1_:
.text._ZN2at6native18elementwise_kernelILi128ELi2EZNS0_22gpu_kernel_impl_nocastINS0_13BinaryFunctorIlllZZZNS0_19minimum_kernel_cudaERNS_18TensorIteratorBaseEENKUlvE_clEvENKUlvE2_clEvEUlllE_EEEEvS5_RKT_EUliE_EEviT1_:
        /* <DEDUP_REMOVED lines=16> */
[----:B-1----:R-:W2:Y:S03]  /*0100*/  LDG.E.64 R6, desc[UR6][R6.64] ;  /* 0x0000000606067981 */ /* 0x002ea6000c1e1b00 */
[----:B------:R-:W0:Y:S01]  /*0110*/  LDC.64 R8, c[0x0][0x5e8] ;  /* 0x00017a00ff087b82 */ /* 0x000e220000000a00 */
[----:B------:R-:W-:-:S02]  /*0120*/  IADD3 R3, PT, PT, R3, 0x80, RZ ;  /* 0x0000008003037810 */ /* 0x000fc40007ffe0ff */
[----:B--2---:R-:W-:-:S04]  /*0130*/  ISETP.LT.U32.AND P0, PT, R4, R6, PT ;  /* 0x000000060400720c */ /* 0x004fc80003f01070 */
[----:B------:R-:W-:-:S04]  /*0140*/  ISETP.LT.AND.EX P0, PT, R5, R7, PT, P0 ;  /* 0x000000070500720c */ /* 0x000fc80003f01300 */
[----:B------:R-:W-:Y:S02]  /*0150*/  SEL R10, R4, R6, P0 ;  /* 0x00000006040a7207 */ /* 0x000fe40000000000 */
[----:B------:R-:W-:-:S05]  /*0160*/  SEL R11, R5, R7, P0 ;  /* 0x00000007050b7207 */ /* 0x000fca0000000000 */
[----:B0-----:R0:W-:Y:S02]  /*0170*/  STG.E.64 desc[UR6][R8.64], R10 ;  /* 0x0000000a08007986 */ /* 0x0011e4000c101b06 */
.L_x_20403:
[----:B------:R-:W-:Y:S05]  /*0180*/  BSYNC.RECONVERGENT B0 ;  /* 0x0000000000007941 */ /* 0x000fea0003800200 */
.L_x_20402:
[----:B------:R-:W-:-:S13]  /*0190*/  ISETP.GE.AND P0, PT, R3, UR4, PT ;  /* 0x0000000403007c0c */ /* 0x000fda000bf06270 */
[----:B------:R-:W-:Y:S05]  /*01a0*/  @P0 EXIT ;  /* 0x000000000000094d */ /* 0x000fea0003800000 */
[----:B------:R-:W1:Y:S08]  /*01b0*/  LDC.64 R6, c[0x0][0x5f0] ;  /* 0x00017c00ff067b82 */ /* 0x000e700000000a00 */
[----:B------:R-:W2:Y:S01]  /*01c0*/  LDC.64 R4, c[0x0][0x5f8] ;  /* 0x00017e00ff047b82 */ /* 0x000ea20000000a00 */
[----:B-1----:R-:W3:Y:S04]  /*01d0*/  LDG.E.64 R2, desc[UR6][R6.64] ;  /* 0x0000000606027981 */ /* 0x002ee8000c1e1b00 */
[----:B--2---:R-:W3:Y:S03]  /*01e0*/  LDG.E.64 R4, desc[UR6][R4.64] ;  /* 0x0000000604047981 */ /* 0x004ee6000c1e1b00 */
[----:B0-----:R-:W0:Y:S01]  /*01f0*/  LDC.64 R8, c[0x0][0x5e8] ;  /* 0x00017a00ff087b82 */ /* 0x001e220000000a00 */
[----:B---3--:R-:W-:-:S04]  /*0200*/  ISETP.LT.U32.AND P0, PT, R2, R4, PT ;  /* 0x000000040200720c */ /* 0x008fc80003f01070 */
[----:B------:R-:W-:-:S04]  /*0210*/  ISETP.LT.AND.EX P0, PT, R3, R5, PT, P0 ;  /* 0x000000050300720c */ /* 0x000fc80003f01300 */
[----:B------:R-:W-:Y:S02]  /*0220*/  SEL R2, R2, R4, P0 ;  /* 0x0000000402027207 */ /* 0x000fe40000000000 */
[----:B------:R-:W-:-:S05]  /*0230*/  SEL R3, R3, R5, P0 ;  /* 0x0000000503037207 */ /* 0x000fca0000000000 */
[----:B0-----:R-:W-:Y:S01]  /*0240*/  STG.E.64 desc[UR6][R8.64], R2 ;  /* 0x0000000208007986 */ /* 0x001fe2000c101b06 */
[----:B------:R-:W-:Y:S05]  /*0250*/  EXIT ;  /* 0x000000000000794d */ /* 0x000fea0003800000 */
.L_x_20401:
        /* <DEDUP_REMOVED lines=355> */
.L_x_20406:
[----:B------:R-:W0:Y:S02]  /*1890*/  LDCU.128 UR8, c[0x0][0x5f0] ;  /* 0x0000be00ff0877ac */ /* 0x000e240008000c00 */
[----:B0-----:R-:W-:Y:S02]  /*18a0*/  IADD3 R6, P0, PT, R6, UR8, RZ ;  /* 0x0000000806067c10 */ /* 0x001fe4000ff1e0ff */
[----:B------:R-:W-:Y:S02]  /*18b0*/  IADD3 R8, P1, PT, R4, UR10, RZ ;  /* 0x0000000a04087c10 */ /* 0x000fe4000ff3e0ff */
[----:B------:R-:W-:Y:S01]  /*18c0*/  IADD3.X R7, PT, PT, RZ, UR9, RZ, P0, !PT ;  /* 0x00000009ff077c10 */ /* 0x000fe200087fe4ff */
[----:B------:R-:W0:Y:S01]  /*18d0*/  LDCU.64 UR8, c[0x0][0x5e8] ;  /* 0x0000bd00ff0877ac */ /* 0x000e220008000a00 */
[----:B------:R-:W-:-:S04]  /*18e0*/  IADD3.X R9, PT, PT, RZ, UR11, RZ, P1, !PT ;  /* 0x0000000bff097c10 */ /* 0x000fc80008ffe4ff */
[----:B------:R-:W2:Y:S04]  /*18f0*/  LDG.E.64 R6, desc[UR6][R6.64] ;  /* 0x0000000606067981 */ /* 0x000ea8000c1e1b00 */
[----:B------:R-:W2:Y:S01]  /*1900*/  LDG.E.64 R8, desc[UR6][R8.64] ;  /* 0x0000000608087981 */ /* 0x000ea2000c1e1b00 */
[----:B------:R-:W-:Y:S02]  /*1910*/  IADD3 R3, PT, PT, R3, 0x80, RZ ;  /* 0x0000008003037810 */ /* 0x000fe40007ffe0ff */
[----:B0-----:R-:W-:-:S04]  /*1920*/  IADD3 R10, P1, PT, R5, UR8, RZ ;  /* 0x00000008050a7c10 */ /* 0x001fc8000ff3e0ff */
[----:B------:R-:W-:Y:S02]  /*1930*/  IADD3.X R11, PT, PT, RZ, UR9, RZ, P1, !PT ;  /* 0x00000009ff0b7c10 */ /* 0x000fe40008ffe4ff */
[----:B--2---:R-:W-:-:S04]  /*1940*/  ISETP.LT.U32.AND P0, PT, R6, R8, PT ;  /* 0x000000080600720c */ /* 0x004fc80003f01070 */
[----:B------:R-:W-:-:S04]  /*1950*/  ISETP.LT.AND.EX P0, PT, R7, R9, PT, P0 ;  /* 0x000000090700720c */ /* 0x000fc80003f01300 */
[----:B------:R-:W-:Y:S02]  /*1960*/  SEL R4, R6, R8, P0 ;  /* 0x0000000806047207 */ /* 0x000fe40000000000 */
[----:B------:R-:W-:-:S05]  /*1970*/  SEL R5, R7, R9, P0 ;  /* 0x0000000907057207 */ /* 0x000fca0000000000 */
[----:B------:R0:W-:Y:S02]  /*1980*/  STG.E.64 desc[UR6][R10.64], R4 ;  /* 0x000000040a007986 */ /* 0x0001e4000c101b06 */
.L_x_20405:
[----:B------:R-:W-:Y:S05]  /*1990*/  BSYNC.RECONVERGENT B0 ;  /* 0x0000000000007941 */ /* 0x000fea0003800200 */
.L_x_20404:
        /* <DEDUP_REMOVED lines=350> */
.L_x_20407:
[----:B------:R-:W0:Y:S01]  /*2f80*/  LDCU.128 UR8, c[0x0][0x5f0] ;  /* 0x0000be00ff0877ac */ /* 0x000e220008000c00 */
[----:B------:R-:W1:Y:S01]  /*2f90*/  LDCU.64 UR4, c[0x0][0x5e8] ;  /* 0x0000bd00ff0477ac */ /* 0x000e620008000a00 */
[----:B0-----:R-:W-:Y:S02]  /*2fa0*/  IADD3 R4, P0, PT, R4, UR8, RZ ;  /* 0x0000000804047c10 */ /* 0x001fe4000ff1e0ff */
[----:B------:R-:W-:Y:S02]  /*2fb0*/  IADD3 R6, P1, PT, R2, UR10, RZ ;  /* 0x0000000a02067c10 */ /* 0x000fe4000ff3e0ff */
[----:B------:R-:W-:Y:S02]  /*2fc0*/  IADD3.X R5, PT, PT, RZ, UR9, RZ, P0, !PT ;  /* 0x00000009ff057c10 */ /* 0x000fe400087fe4ff */
[----:B------:R-:W-:-:S04]  /*2fd0*/  IADD3.X R7, PT, PT, RZ, UR11, RZ, P1, !PT ;  /* 0x0000000bff077c10 */ /* 0x000fc80008ffe4ff */
[----:B------:R-:W2:Y:S04]  /*2fe0*/  LDG.E.64 R4, desc[UR6][R4.64] ;  /* 0x0000000604047981 */ /* 0x000ea8000c1e1b00 */
[----:B------:R-:W2:Y:S01]  /*2ff0*/  LDG.E.64 R6, desc[UR6][R6.64] ;  /* 0x0000000606067981 */ /* 0x000ea2000c1e1b00 */
[----:B-1----:R-:W-:-:S04]  /*3000*/  IADD3 R8, P1, PT, R3, UR4, RZ ;  /* 0x0000000403087c10 */ /* 0x002fc8000ff3e0ff */
[----:B------:R-:W-:Y:S02]  /*3010*/  IADD3.X R9, PT, PT, RZ, UR5, RZ, P1, !PT ;  /* 0x00000005ff097c10 */ /* 0x000fe40008ffe4ff */
[----:B--2---:R-:W-:-:S04]  /*3020*/  ISETP.LT.U32.AND P0, PT, R4, R6, PT ;  /* 0x000000060400720c */ /* 0x004fc80003f01070 */
[----:B------:R-:W-:-:S04]  /*3030*/  ISETP.LT.AND.EX P0, PT, R5, R7, PT, P0 ;  /* 0x000000070500720c */ /* 0x000fc80003f01300 */
[----:B------:R-:W-:Y:S02]  /*3040*/  SEL R2, R4, R6, P0 ;  /* 0x0000000604027207 */ /* 0x000fe40000000000 */
[----:B------:R-:W-:-:S05]  /*3050*/  SEL R3, R5, R7, P0 ;  /* 0x0000000705037207 */ /* 0x000fca0000000000 */
[----:B------:R-:W-:Y:S01]  /*3060*/  STG.E.64 desc[UR6][R8.64], R2 ;  /* 0x0000000208007986 */ /* 0x000fe2000c101b06 */
[----:B------:R-:W-:Y:S05]  /*3070*/  EXIT ;  /* 0x000000000000794d */ /* 0x000fea0003800000 */
.L_x_20408:
        /* <DEDUP_REMOVED lines=16> */
.L_x_41053:


//--------------------- .text._ZN2at6native27unrolled_elementwise_kernelINS0_13BinaryFunctorIlllZZZNS0_19minimum_kernel_cudaERNS_18TensorIteratorBaseEENKUlvE_clEvENKUlvE2_clEvEUlllE_EESt5arrayIPcLm3EELi4E23TrivialOffsetCalculatorILi2EjESC_ILi1EjENS0_6memory15LoadWithoutCastENSF_16StoreWithoutCastEEEviT_T0_T2_T3_T4_T5_ --------------------------
	.section	.text._ZN2at6native27unrolled_elementwise_kernelINS0_13BinaryFunctorIlllZZZNS0_19minimum_kernel_cudaERNS_18TensorIteratorBaseEENKUlvE_clEvENKUlvE2_clEvEUlllE_EESt5arrayIPcLm3EELi4E23TrivialOffsetCalculatorILi2EjESC_ILi1EjENS0_6memory15LoadWithoutCastENSF_16StoreWithoutCastEEEviT_T0_T2_T3_T4_T5_,"ax",@progbits
	.align	128
        .global         _ZN2at6native27unrolled_elementwise_kernelINS0_13BinaryFunctorIlllZZZNS0_19minimum_kernel_cudaERNS_18TensorIteratorBaseEENKUlvE_clEvENKUlvE2_clEvEUlllE_EESt5arrayIPcLm3EELi4E23TrivialOffsetCalculatorILi2EjESC_ILi1EjENS0_6memory15LoadWithoutCastENSF_16StoreWithoutCastEEEviT_T0_T2_T3_T4_T5_
        .type           _ZN2at6native27unrolled_elementwise_kernelINS0_13BinaryFunctorIlllZZZNS0_19minimum_kernel_cudaERNS_18TensorIteratorBaseEENKUlvE_clEvENKUlvE2_clEvEUlllE_EESt5arrayIPcLm3EELi4E23TrivialOffsetCalculatorILi2EjESC_ILi1EjENS0_6memory15LoadWithoutCastENSF_16StoreWithoutCastEEEviT_T0_T2_T3_T4_T5_,@function
        .size           _ZN2at6native27unrolled_elementwise_kernelINS0_13BinaryFunctorIlllZZZNS0_19minimum_kernel_cudaERNS_18TensorIteratorBaseEENKUlvE_clEvENKUlvE2_clEvEUlllE_EESt5arrayIPcLm3EELi4E23TrivialOffsetCalculatorILi2EjESC_ILi1EjENS0_6memory15LoadWithoutCastENSF_16StoreWithoutCastEEEviT_T0_T2_T3_T4_T5_,(.L_x_41054 - _ZN2at6native27unrolled_elementwise_kernelINS0_13BinaryFunctorIlllZZZNS0_19minimum_kernel_cudaERNS_18TensorIteratorBaseEENKUlvE_clEvENKUlvE2_clEvEUlllE_EESt5arrayIPcLm3EELi4E23TrivialOffsetCalculatorILi2EjESC_ILi1EjENS0_6memory15LoadWithoutCastENSF_16StoreWithoutCastEEEviT_T0_T2_T3_T4_T5_)
        .other          _ZN2at6native27unrolled_elementwise_kernelINS0_13BinaryFunctorIlllZZZNS0_19minimum_kernel_cudaERNS_18TensorIteratorBaseEENKUlvE_clEvENKUlvE2_clEvEUlllE_EESt5arrayIPcLm3EELi4E23TrivialOffsetCalculatorILi2EjESC_ILi1EjENS0_6memory15LoadWithoutCastENSF_16StoreWithoutCastEEEviT_T0_T2_T3_T4_T5_,@"STO_CUDA_ENTRY STV_DEFAULT"
_ZN2at6native27unrolled_elementwise_kernelINS0_13BinaryFunctorIlllZZZNS0_19minimum_kernel_cudaERNS_18TensorIteratorBaseEENKUlvE_clEvENKUlvE2_clEvEUlllE_EESt5arrayIPcLm3EELi4E23TrivialOffsetCalculatorILi2EjESC_ILi1EjENS0_6memory15LoadWithoutCastENSF_16StoreWithoutCastEEEviT_T0_T2_T3_T4_T5_:
.text._ZN2at6native27unrolled_elementwise_kernelINS0_13BinaryFunctorIlllZZZNS0_19minimum_kernel_cudaERNS_18TensorIteratorBaseEENKUlvE_clEvENKUlvE2_clEvEUlllE_EESt5arrayIPcLm3EELi4E23TrivialOffsetCalculatorILi2EjESC_ILi1EjENS0_6memory15LoadWithoutCastENSF_16StoreWithoutCastEEEviT_T0_T2_T3_T4_T5_:
        /* <DEDUP_REMOVED lines=14> */
[----:B------:R-:W0:Y:S01]  /*00e0*/  LDC.64 R8, c[0x0][0x390] ;  /* 0x0000e400ff087b82 */ /* 0x000e220000000a00 */
[----:B------:R-:W-:Y:S02]  /*00f0*/  @!P0 VIADD R25, R23, 0x80 ;  /* 0x0000008017198836 */ /* 0x000fe40000000000 */
[----:B------:R-:W-:-:S03]  /*0100*/  @!P0 IMAD R13, R0, 0x200, R23 ;  /* 0x00000200000d8824 */ /* 0x000fc600078e0217 */
[----:B------:R-:W-:Y:S01]  /*0110*/  ISETP.GE.AND P1, PT, R25, R22, PT ;  /* 0x000000161900720c */ /* 0x000fe20003f26270 */
[----:B---3--:R-:W-:Y:S01]  /*0120*/  @!P0 IMAD.WIDE.U32 R6, R13, 0x8, R6 ;  /* 0x000000080d068825 */ /* 0x008fe200078e0006 */
[----:B------:R-:W3:Y:S04]  /*0130*/  LDC.64 R10, c[0x0][0x398] ;  /* 0x0000e600ff0a7b82 */ /* 0x000ee80000000a00 */
[----:B-1----:R1:W3:Y:S07]  /*0140*/  @!P0 LDG.E.64 R4, desc[UR4][R6.64] ;  /* 0x0000000406048981 */ /* 0x0022ee000c1e1b00 */
[----:B------:R-:W-:-:S02]  /*0150*/  @!P1 IMAD R21, R0, 0x200, R25 ;  /* 0x0000020000159824 */ /* 0x000fc400078e0219 */
[----:B------:R-:W-:Y:S01]  /*0160*/  @!P1 VIADD R25, R25, 0x80 ;  /* 0x0000008019199836 */ /* 0x000fe20000000000 */
[----:B-1----:R-:W1:Y:S04]  /*0170*/  LDC.64 R6, c[0x0][0x398] ;  /* 0x0000e600ff067b82 */ /* 0x002e680000000a00 */
[----:B------:R-:W-:Y:S01]  /*0180*/  ISETP.GE.AND P3, PT, R25, R22, PT ;  /* 0x000000161900720c */ /* 0x000fe20003f66270 */
[----:B----4-:R-:W-:Y:S01]  /*0190*/  @!P0 IMAD.WIDE.U32 R16, R13, 0x8, R16 ;  /* 0x000000080d108825 */ /* 0x010fe200078e0010 */
[----:B------:R-:W-:Y:S02]  /*01a0*/  CS2R R12, SRZ ;  /* 0x00000000000c7805 */ /* 0x000fe4000001ff00 */
[----:B------:R-:W-:Y:S01]  /*01b0*/  CS2R R14, SRZ ;  /* 0x00000000000e7805 */ /* 0x000fe2000001ff00 */
[----:B-----5:R-:W-:-:S03]  /*01c0*/  @!P1 IMAD.WIDE.U32 R28, R21, 0x8, R28 ;  /* 0x00000008151c9825 */ /* 0x020fc600078e001c */
[----:B------:R4:W5:Y:S01]  /*01d0*/  @!P0 LDG.E.64 R12, desc[UR4][R16.64] ;  /* 0x00000004100c8981 */ /* 0x000962000c1e1b00 */
[----:B--2---:R-:W-:-:S04]  /*01e0*/  @!P1 IMAD.WIDE.U32 R2, R21, 0x8, R2 ;  /* 0x0000000815029825 */ /* 0x004fc800078e0002 */
[----:B------:R-:W-:Y:S01]  /*01f0*/  @!P3 IMAD R27, R0, 0x200, R25 ;  /* 0x00000200001bb824 */ /* 0x000fe200078e0219 */
[----:B------:R-:W2:Y:S01]  /*0200*/  @!P1 LDG.E.64 R14, desc[UR4][R28.64] ;  /* 0x000000041c0e9981 */ /* 0x000ea2000c1e1b00 */
[----:B------:R-:W-:-:S05]  /*0210*/  @!P3 VIADD R25, R25, 0x80 ;  /* 0x000000801919b836 */ /* 0x000fca0000000000 */
[----:B------:R-:W-:Y:S02]  /*0220*/  ISETP.GE.AND P2, PT, R25, R22, PT ;  /* 0x000000161900720c */ /* 0x000fe40003f46270 */
[----:B----4-:R-:W-:Y:S02]  /*0230*/  CS2R R16, SRZ ;  /* 0x0000000000107805 */ /* 0x010fe4000001ff00 */
[----:B------:R-:W-:Y:S01]  /*0240*/  CS2R R20, SRZ ;  /* 0x0000000000147805 */ /* 0x000fe2000001ff00 */
[----:B0-----:R-:W-:-:S03]  /*0250*/  @!P3 IMAD.WIDE.U32 R18, R27, 0x8, R18 ;  /* 0x000000081b12b825 */ /* 0x001fc600078e0012 */
[----:B------:R-:W2:Y:S01]  /*0260*/  @!P1 LDG.E.64 R16, desc[UR4][R2.64] ;  /* 0x0000000402109981 */ /* 0x000ea2000c1e1b00 */
[----:B-1----:R-:W-:-:S03]  /*0270*/  @!P3 IMAD.WIDE.U32 R6, R27, 0x8, R6 ;  /* 0x000000081b06b825 */ /* 0x002fc600078e0006 */
[----:B------:R3:W4:Y:S01]  /*0280*/  @!P3 LDG.E.64 R20, desc[UR4][R18.64] ;  /* 0x000000041214b981 */ /* 0x000722000c1e1b00 */
[----:B------:R-:W-:-:S04]  /*0290*/  @!P2 IMAD R25, R0, 0x200, R25 ;  /* 0x000002000019a824 */ /* 0x000fc800078e0219 */
[----:B------:R-:W-:Y:S01]  /*02a0*/  @!P2 IMAD.WIDE.U32 R26, R25, 0x8, R8 ;  /* 0x00000008191aa825 */ /* 0x000fe200078e0008 */
[----:B------:R-:W-:-:S03]  /*02b0*/  CS2R R8, SRZ ;  /* 0x0000000000087805 */ /* 0x000fc6000001ff00 */
[----:B---3--:R-:W-:Y:S01]  /*02c0*/  @!P2 IMAD.WIDE.U32 R18, R25, 0x8, R10 ;  /* 0x000000081912a825 */ /* 0x008fe200078e000a */
[----:B------:R-:W-:Y:S02]  /*02d0*/  CS2R R10, SRZ ;  /* 0x00000000000a7805 */ /* 0x000fe4000001ff00 */
[----:B------:R-:W-:Y:S01]  /*02e0*/  CS2R R24, SRZ ;  /* 0x0000000000187805 */ /* 0x000fe2000001ff00 */
[----:B------:R-:W4:Y:S04]  /*02f0*/  @!P3 LDG.E.64 R8, desc[UR4][R6.64] ;  /* 0x000000040608b981 */ /* 0x000f28000c1e1b00 */
[----:B------:R-:W3:Y:S04]  /*0300*/  @!P2 LDG.E.64 R10, desc[UR4][R26.64] ;  /* 0x000000041a0aa981 */ /* 0x000ee8000c1e1b00 */
[----:B------:R-:W3:Y:S01]  /*0310*/  @!P2 LDG.E.64 R24, desc[UR4][R18.64] ;  /* 0x000000041218a981 */ /* 0x000ee2000c1e1b00 */
[----:B------:R-:W-:Y:S04]  /*0320*/  BSSY.RECONVERGENT B0, `(.L_x_20409) ;  /* 0x0000028000007945 */ /* 0x000fe80003800200 */
[----:B------:R-:W-:Y:S01]  /*0330*/  BSSY.RELIABLE B1, `(.L_x_20410) ;  /* 0x0000020000017945 */ /* 0x000fe20003800100 */
[----:B-----5:R-:W-:-:S04]  /*0340*/  ISETP.LT.U32.AND P0, PT, R4, R12, PT ;  /* 0x0000000c0400720c */ /* 0x020fc80003f01070 */
[----:B------:R-:W-:-:S04]  /*0350*/  ISETP.LT.AND.EX P0, PT, R5, R13, PT, P0 ;  /* 0x0000000d0500720c */ /* 0x000fc80003f01300 */
[----:B------:R-:W-:Y:S02]  /*0360*/  SEL R2, R4, R12, P0 ;  /* 0x0000000c04027207 */ /* 0x000fe40000000000 */
[----:B------:R-:W-:Y:S02]  /*0370*/  SEL R3, R5, R13, P0 ;  /* 0x0000000d05037207 */ /* 0x000fe40000000000 */
[----:B--2---:R-:W-:-:S04]  /*0380*/  ISETP.LT.U32.AND P3, PT, R14, R16, PT ;  /* 0x000000100e00720c */ /* 0x004fc80003f61070 */
[----:B------:R-:W-:Y:S02]  /*0390*/  ISETP.LT.AND.EX P0, PT, R15, R17, PT, P3 ;  /* 0x000000110f00720c */ /* 0x000fe40003f01330 */
[----:B------:R-:W-:Y:S02]  /*03a0*/  ISETP.GE.AND P3, PT, R23, R22, PT ;  /* 0x000000161700720c */ /* 0x000fe40003f66270 */
[----:B------:R-:W-:Y:S02]  /*03b0*/  SEL R4, R14, R16, P0 ;  /* 0x000000100e047207 */ /* 0x000fe40000000000 */
[----:B----4-:R-:W-:-:S04]  /*03c0*/  ISETP.LT.U32.AND P2, PT, R20, R8, PT ;  /* 0x000000081400720c */ /* 0x010fc80003f41070 */
[----:B------:R-:W-:Y:S02]  /*03d0*/  ISETP.LT.AND.EX P2, PT, R21, R9, PT, P2 ;  /* 0x000000091500720c */ /* 0x000fe40003f41320 */
[----:B---3--:R-:W-:-:S04]  /*03e0*/  ISETP.LT.U32.AND P1, PT, R10, R24, PT ;  /* 0x000000180a00720c */ /* 0x008fc80003f21070 */
[----:B------:R-:W-:Y:S02]  /*03f0*/  ISETP.LT.AND.EX P1, PT, R11, R25, PT, P1 ;  /* 0x000000190b00720c */ /* 0x000fe40003f21310 */
[----:B------:R-:W-:Y:S02]  /*0400*/  SEL R6, R20, R8, P2 ;  /* 0x0000000814067207 */ /* 0x000fe40001000000 */
[----:B------:R-:W-:Y:S02]  /*0410*/  SEL R7, R21, R9, P2 ;  /* 0x0000000915077207 */ /* 0x000fe40001000000 */
[----:B------:R-:W-:Y:S02]  /*0420*/  SEL R5, R15, R17, P0 ;  /* 0x000000110f057207 */ /* 0x000fe40000000000 */
[----:B------:R-:W-:Y:S02]  /*0430*/  SEL R8, R10, R24, P1 ;  /* 0x000000180a087207 */ /* 0x000fe40000800000 */
[----:B------:R-:W-:Y:S01]  /*0440*/  SEL R9, R11, R25, P1 ;  /* 0x000000190b097207 */ /* 0x000fe20000800000 */
        /* <DEDUP_REMOVED lines=14> */
.L_x_20411:
[----:B------:R-:W-:Y:S05]  /*0530*/  BSYNC.RELIABLE B1 ;  /* 0x0000000000017941 */ /* 0x000fea0003800100 */
.L_x_20410:
[----:B------:R-:W-:-:S13]  /*0540*/  ISETP.GE.AND P0, PT, R23, R22, PT ;  /* 0x000000161700720c */ /* 0x000fda0003f06270 */
[----:B0-----:R-:W0:Y:S01]  /*0550*/  @!P0 LDC.64 R2, c[0x0][0x388] ;  /* 0x0000e200ff028b82 */ /* 0x001e220000000a00 */
[----:B------:R-:W-:Y:S02]  /*0560*/  @!P0 IMAD R5, R0, 0x200, R23 ;  /* 0x0000020000058824 */ /* 0x000fe400078e0217 */
[----:B------:R-:W-:Y:S02]  /*0570*/  @!P0 VIADD R23, R23, 0x80 ;  /* 0x0000008017178836 */ /* 0x000fe40000000000 */
[----:B0-----:R-:W-:-:S05]  /*0580*/  @!P0 IMAD.WIDE.U32 R2, R5, 0x8, R2 ;  /* 0x0000000805028825 */ /* 0x001fca00078e0002 */
[----:B------:R1:W-:Y:S02]  /*0590*/  @!P0 STG.E.64 desc[UR4][R2.64], R6 ;  /* 0x0000000602008986 */ /* 0x0003e4000c101b04 */
.L_x_20412:
[----:B------:R-:W-:Y:S05]  /*05a0*/  BSYNC.RECONVERGENT B0 ;  /* 0x0000000000007941 */ /* 0x000fea0003800200 */
.L_x_20409:
[----:B------:R-:W-:Y:S05]  /*05b0*/  WARPSYNC.ALL ;  /* 0x0000000000007948 */ /* 0x000fea0003800000 */
[----:B------:R-:W-:-:S13]  /*05c0*/  ISETP.GE.AND P0, PT, R23, R22, PT ;  /* 0x000000161700720c */ /* 0x000fda0003f06270 */
[----:B------:R-:W-:Y:S05]  /*05d0*/  @P0 EXIT ;  /* 0x000000000000094d */ /* 0x000fea0003800000 */
[----:B01----:R-:W0:Y:S01]  /*05e0*/  LDC.64 R2, c[0x0][0x388] ;  /* 0x0000e200ff027b82 */ /* 0x003e220000000a00 */
[----:B------:R-:W-:-:S04]  /*05f0*/  IMAD R23, R0, 0x200, R23 ;  /* 0x0000020000177824 */ /* 0x000fc800078e0217 */
[----:B0-----:R-:W-:-:S05]  /*0600*/  IMAD.WIDE.U32 R2, R23, 0x8, R2 ;  /* 0x0000000817027825 */ /* 0x001fca00078e0002 */
[----:B------:R-:W-:Y:S01]  /*0610*/  STG.E.64 desc[UR4][R2.64], R8 ;  /* 0x0000000802007986 */ /* 0x000fe2000c101b04 */
[----:B------:R-:W-:Y:S05]  /*0620*/  EXIT ;  /* 0x000000000000794d */ /* 0x000fea0003800000 */
.L_x_20413:
        /* <DEDUP_REMOVED lines=13> */
.L_x_41054:


//--------------------- .text._ZN2at6native29vectorized_elementwise_kernelILi2ENS0_13BinaryFunctorIlllZZZNS0_19minimum_kernel_cudaERNS_18TensorIteratorBaseEENKUlvE_clEvENKUlvE2_clEvEUlllE_EESt5arrayIPcLm3EEEEviT0_T1_ --------------------------
	.section	.text._ZN2at6native29vectorized_elementwise_kernelILi2ENS0_13BinaryFunctorIlllZZZNS0_19minimum_kernel_cudaERNS_18TensorIteratorBaseEENKUlvE_clEvENKUlvE2_clEvEUlllE_EESt5arrayIPcLm3EEEEviT0_T1_,"ax",@progbits
	.align	128
        .global         _ZN2at6native29vectorized_elementwise_kernelILi2ENS0_13BinaryFunctorIlllZZZNS0_19minimum_kernel_cudaERNS_18TensorIteratorBaseEENKUlvE_clEvENKUlvE2_clEvEUlllE_EESt5arrayIPcLm3EEEEviT0_T1_
        .type           _ZN2at6native29vectorized_elementwise_kernelILi2ENS0_13BinaryFunctorIlllZZZNS0_19minimum_kernel_cudaERNS_18TensorIteratorBaseEENKUlvE_clEvENKUlvE2_clEvEUlllE_EESt5arrayIPcLm3EEEEviT0_T1_,@function
        .size           _ZN2at6native29vectorized_elementwise_kernelILi2ENS0_13BinaryFunctorIlllZZZNS0_19minimum_kernel_cudaERNS_18TensorIteratorBaseEENKUlvE_clEvENKUlvE2_clEvEUlllE_EESt5arrayIPcLm3EEEEviT0_T1_,(.L_x_41055 - _ZN2at6native29vectorized_elementwise_kernelILi2ENS0_13BinaryFunctorIlllZZZNS0_19minimum_kernel_cudaERNS_18TensorIteratorBaseEENKUlvE_clEvENKUlvE2_clEvEUlllE_EESt5arrayIPcLm3EEEEviT0_T1_)
        .other          _ZN2at6native29vectorized_elementwise_kernelILi2ENS0_13BinaryFunctorIlllZZZNS0_19minimum_kernel_cudaERNS_18TensorIteratorBaseEENKUlvE_clEvENKUlvE2_clEvEUlllE_EESt5arrayIPcLm3EEEEviT0_T1_,@"STO_CUDA_ENTRY STV_DEFAULT"
_ZN2at6native29vectorized_elementwise_kernelILi2ENS0_13BinaryFunctorIlllZZZNS0_19minimum_kernel_cudaERNS_18TensorIteratorBaseEENKUlvE_clEvENKUlvE2_clEvEUlllE_EESt5arrayIPcLm3EEEEviT0_T1_:
.text._ZN2at6native29vectorized_elementwise_kernelILi2ENS0_13BinaryFunctorIlllZZZNS0_19minimum_kernel_cudaERNS_18TensorIteratorBaseEENKUlvE_clEvENKUlvE2_clEvEUlllE_EESt5arrayIPcLm3EEEEviT0_T1_:
        /* <DEDUP_REMOVED lines=38> */
[----:B------:R-:W-:-:S05]  /*0260*/  @!P2 VIADD R37, R37, 0x80 ;  /* 0x000000802525a836 */ /* 0x000fca0000000000 */
        /* <DEDUP_REMOVED lines=19> */
[----:B------:R1:W5:Y:S04]  /*03a0*/  @!P2 LDG.E.64 R16, desc[UR4][R30.64] ;  /* 0x000000041e10a981 */ /* 0x000368000c1e1b00 */
[----:B------:R3:W5:Y:S01]  /*03b0*/  @!P1 LDG.E.64 R14, desc[UR4][R26.64] ;  /* 0x000000041a0e9981 */ /* 0x000762000c1e1b00 */
[----:B-1----:R-:W-:-:S04]  /*03c0*/  @!P0 IMAD.IADD R31, R0, 0x1, R37 ;  /* 0x00000001001f8824 */ /* 0x002fc800078e0225 */
[----:B---3--:R-:W-:Y:S01]  /*03d0*/  @!P0 IMAD.WIDE.U32 R26, R31, 0x8, R24 ;  /* 0x000000081f1a8825 */ /* 0x008fe200078e0018 */
[----:B------:R-:W-:-:S03]  /*03e0*/  CS2R R24, SRZ ;  /* 0x0000000000187805 */ /* 0x000fc6000001ff00 */
[----:B------:R-:W-:Y:S01]  /*03f0*/  @!P3 IMAD.WIDE.U32 R28, R36, 0x8, R22 ;  /* 0x00000008241cb825 */ /* 0x000fe200078e0016 */
[----:B------:R-:W-:Y:S02]  /*0400*/  CS2R R22, SRZ ;  /* 0x0000000000167805 */ /* 0x000fe4000001ff00 */
[----:B------:R1:W3:Y:S01]  /*0410*/  @!P0 LDG.E.64 R24, desc[UR4][R26.64] ;  /* 0x000000041a188981 */ /* 0x0002e2000c1e1b00 */
[----:B0-----:R-:W-:-:S03]  /*0420*/  @!P0 IMAD.WIDE.U32 R32, R31, 0x8, R32 ;  /* 0x000000081f208825 */ /* 0x001fc600078e0020 */
[----:B------:R0:W3:Y:S01]  /*0430*/  @!P3 LDG.E.64 R22, desc[UR4][R28.64] ;  /* 0x000000041c16b981 */ /* 0x0000e2000c1e1b00 */
[----:B-1----:R-:W-:Y:S01]  /*0440*/  CS2R R26, SRZ ;  /* 0x00000000001a7805 */ /* 0x002fe2000001ff00 */
[----:B------:R-:W-:Y:S01]  /*0450*/  @!P0 VIADD R37, R37, 0x80 ;  /* 0x0000008025258836 */ /* 0x000fe20000000000 */
[----:B0-----:R-:W0:Y:S04]  /*0460*/  LDC.64 R28, c[0x0][0x390] ;  /* 0x0000e400ff1c7b82 */ /* 0x001e280000000a00 */
[----:B------:R1:W3:Y:S01]  /*0470*/  @!P0 LDG.E.64 R26, desc[UR4][R32.64] ;  /* 0x00000004201a8981 */ /* 0x0002e2000c1e1b00 */
[----:B------:R-:W-:Y:S02]  /*0480*/  CS2R R18, SRZ ;  /* 0x0000000000127805 */ /* 0x000fe4000001ff00 */
[----:B------:R-:W-:-:S04]  /*0490*/  ISETP.GE.U32.AND P1, PT, R37, R2, PT ;  /* 0x000000022500720c */ /* 0x000fc80003f26070 */
[----:B------:R1:W3:Y:S02]  /*04a0*/  @!P2 LDG.E.64 R18, desc[UR4][R34.64] ;  /* 0x000000042212a981 */ /* 0x0002e4000c1e1b00 */
[----:B-1----:R-:W1:Y:S01]  /*04b0*/  LDC.64 R32, c[0x0][0x398] ;  /* 0x0000e600ff207b82 */ /* 0x002e620000000a00 */
[----:B------:R-:W-:Y:S01]  /*04c0*/  @!P3 IMAD.WIDE.U32 R34, R36, 0x8, R20 ;  /* 0x000000082422b825 */ /* 0x000fe200078e0014 */
[----:B------:R-:W-:-:S06]  /*04d0*/  CS2R R20, SRZ ;  /* 0x0000000000147805 */ /* 0x000fcc000001ff00 */
[----:B------:R0:W3:Y:S02]  /*04e0*/  @!P3 LDG.E.64 R20, desc[UR4][R34.64] ;  /* 0x000000042214b981 */ /* 0x0000e4000c1e1b00 */
[----:B0-----:R-:W-:-:S04]  /*04f0*/  @!P1 IMAD.IADD R35, R0, 0x1, R37 ;  /* 0x0000000100239824 */ /* 0x001fc800078e0225 */
[----:B------:R-:W-:-:S04]  /*0500*/  @!P1 IMAD.WIDE.U32 R30, R35, 0x8, R28 ;  /* 0x00000008231e9825 */ /* 0x000fc800078e001c */
[----:B-1----:R-:W-:Y:S02]  /*0510*/  @!P1 IMAD.WIDE.U32 R32, R35, 0x8, R32 ;  /* 0x0000000823209825 */ /* 0x002fe400078e0020 */
[----:B------:R-:W0:Y:S02]  /*0520*/  LDC.64 R34, c[0x0][0x390] ;  /* 0x0000e400ff227b82 */ /* 0x000e240000000a00 */
[----:B------:R-:W-:Y:S01]  /*0530*/  @!P1 VIADD R37, R37, 0x80 ;  /* 0x0000008025259836 */ /* 0x000fe20000000000 */
[----:B------:R-:W-:-:S04]  /*0540*/  CS2R R28, SRZ ;  /* 0x00000000001c7805 */ /* 0x000fc8000001ff00 */
[----:B------:R-:W-:Y:S02]  /*0550*/  ISETP.GE.U32.AND P0, PT, R37, R2, PT ;  /* 0x000000022500720c */ /* 0x000fe40003f06070 */
[----:B------:R1:W3:Y:S02]  /*0560*/  @!P1 LDG.E.64 R28, desc[UR4][R30.64] ;  /* 0x000000041e1c9981 */ /* 0x0002e4000c1e1b00 */
[----:B-1----:R-:W-:-:S09]  /*0570*/  CS2R R30, SRZ ;  /* 0x00000000001e7805 */ /* 0x002fd2000001ff00 */
[----:B------:R-:W-:Y:S01]  /*0580*/  @!P0 IMAD.IADD R37, R0, 0x1, R37 ;  /* 0x0000000100258824 */ /* 0x000fe200078e0225 */
[----:B------:R1:W3:Y:S03]  /*0590*/  @!P1 LDG.E.64 R30, desc[UR4][R32.64] ;  /* 0x00000004201e9981 */ /* 0x0002e6000c1e1b00 */
[----:B0-----:R-:W-:Y:S01]  /*05a0*/  @!P0 IMAD.WIDE.U32 R34, R37, 0x8, R34 ;  /* 0x0000000825228825 */ /* 0x001fe200078e0022 */
[----:B-1----:R-:W-:-:S06]  /*05b0*/  CS2R R32, SRZ ;  /* 0x0000000000207805 */ /* 0x002fcc000001ff00 */
[----:B------:R0:W3:Y:S02]  /*05c0*/  @!P0 LDG.E.64 R32, desc[UR4][R34.64] ;  /* 0x0000000422208981 */ /* 0x0000e4000c1e1b00 */
[----:B0-----:R-:W0:Y:S02]  /*05d0*/  LDC.64 R34, c[0x0][0x398] ;  /* 0x0000e600ff227b82 */ /* 0x001e240000000a00 */
[----:B0-----:R-:W-:Y:S01]  /*05e0*/  @!P0 IMAD.WIDE.U32 R36, R37, 0x8, R34 ;  /* 0x0000000825248825 */ /* 0x001fe200078e0022 */
[----:B------:R-:W-:-:S06]  /*05f0*/  CS2R R34, SRZ ;  /* 0x0000000000227805 */ /* 0x000fcc000001ff00 */
[----:B------:R-:W3:Y:S01]  /*0600*/  @!P0 LDG.E.64 R34, desc[UR4][R36.64] ;  /* 0x0000000424228981 */ /* 0x000ee2000c1e1b00 */
[----:B------:R-:W-:Y:S01]  /*0610*/  ISETP.GE.U32.AND P3, PT, R3, R2, PT ;  /* 0x000000020300720c */ /* 0x000fe20003f66070 */
[----:B------:R-:W-:Y:S04]  /*0620*/  BSSY.RECONVERGENT B0, `(.L_x_20415) ;  /* 0x0000053000007945 */ /* 0x000fe80003800200 */
[----:B------:R-:W-:Y:S01]  /*0630*/  BSSY.RELIABLE B1, `(.L_x_20416) ;  /* 0x000004b000017945 */ /* 0x000fe20003800100 */
[----:B--2---:R-:W-:-:S04]  /*0640*/  ISETP.LT.U32.AND P0, PT, R4, R6, PT ;  /* 0x000000060400720c */ /* 0x004fc80003f01070 */
[----:B------:R-:W-:-:S04]  /*0650*/  ISETP.LT.AND.EX P0, PT, R5, R7, PT, P0 ;  /* 0x000000070500720c */ /* 0x000fc80003f01300 */
[----:B------:R-:W-:Y:S02]  /*0660*/  SEL R4, R4, R6, P0 ;  /* 0x0000000604047207 */ /* 0x000fe40000000000 */
[----:B------:R-:W-:Y:S02]  /*0670*/  SEL R5, R5, R7, P0 ;  /* 0x0000000705057207 */ /* 0x000fe40000000000 */
[----:B----4-:R-:W-:-:S04]  /*0680*/  ISETP.LT.U32.AND P0, PT, R8, R10, PT ;  /* 0x0000000a0800720c */ /* 0x010fc80003f01070 */
[----:B------:R-:W-:-:S04]  /*0690*/  ISETP.LT.AND.EX P0, PT, R9, R11, PT, P0 ;  /* 0x0000000b0900720c */ /* 0x000fc80003f01300 */
[----:B------:R-:W-:Y:S02]  /*06a0*/  SEL R6, R8, R10, P0 ;  /* 0x0000000a08067207 */ /* 0x000fe40000000000 */
[----:B------:R-:W-:Y:S02]  /*06b0*/  SEL R7, R9, R11, P0 ;  /* 0x0000000b09077207 */ /* 0x000fe40000000000 */
[----:B-----5:R-:W-:-:S04]  /*06c0*/  ISETP.LT.U32.AND P0, PT, R12, R14, PT ;  /* 0x0000000e0c00720c */ /* 0x020fc80003f01070 */
[----:B------:R-:W-:-:S04]  /*06d0*/  ISETP.LT.AND.EX P0, PT, R13, R15, PT, P0 ;  /* 0x0000000f0d00720c */ /* 0x000fc80003f01300 */
[----:B------:R-:W-:Y:S02]  /*06e0*/  SEL R8, R12, R14, P0 ;  /* 0x0000000e0c087207 */ /* 0x000fe40000000000 */
[----:B------:R-:W-:Y:S02]  /*06f0*/  SEL R9, R13, R15, P0 ;  /* 0x0000000f0d097207 */ /* 0x000fe40000000000 */
[----:B---3--:R-:W-:-:S04]  /*0700*/  ISETP.LT.U32.AND P0, PT, R16, R18, PT ;  /* 0x000000121000720c */ /* 0x008fc80003f01070 */
[----:B------:R-:W-:-:S04]  /*0710*/  ISETP.LT.AND.EX P0, PT, R17, R19, PT, P0 ;  /* 0x000000131100720c */ /* 0x000fc80003f01300 */
[----:B------:R-:W-:Y:S02]  /*0720*/  SEL R10, R16, R18, P0 ;  /* 0x00000012100a7207 */ /* 0x000fe40000000000 */
[----:B------:R-:W-:-:S04]  /*0730*/  ISETP.LT.U32.AND P1, PT, R20, R22, PT ;  /* 0x000000161400720c */ /* 0x000fc80003f21070 */
[----:B------:R-:W-:Y:S02]  /*0740*/  ISETP.LT.AND.EX P1, PT, R21, R23, PT, P1 ;  /* 0x000000171500720c */ /* 0x000fe40003f21310 */
[----:B------:R-:W-:Y:S02]  /*0750*/  SEL R11, R17, R19, P0 ;  /* 0x00000013110b7207 */ /* 0x000fe40000000000 */
[----:B------:R-:W-:Y:S02]  /*0760*/  SEL R12, R20, R22, P1 ;  /* 0x00000016140c7207 */ /* 0x000fe40000800000 */
[----:B------:R-:W-:Y:S02]  /*0770*/  SEL R13, R21, R23, P1 ;  /* 0x00000017150d7207 */ /* 0x000fe40000800000 */
[----:B------:R-:W-:-:S04]  /*0780*/  ISETP.LT.U32.AND P0, PT, R24, R26, PT ;  /* 0x0000001a1800720c */ /* 0x000fc80003f01070 */
[----:B------:R-:W-:-:S04]  /*0790*/  ISETP.LT.AND.EX P0, PT, R25, R27, PT, P0 ;  /* 0x0000001b1900720c */ /* 0x000fc80003f01300 */
        /* <DEDUP_REMOVED lines=9> */
[----:B------:R-:W-:Y:S01]  /*0830*/  SEL R19, R33, R35, P1 ;  /* 0x0000002321137207 */ /* 0x000fe20000800000 */
        /* <DEDUP_REMOVED lines=13> */
.L_x_20417:
[----:B------:R-:W-:-:S13]  /*0910*/  ISETP.GE.U32.AND P0, PT, R3, R2, PT ;  /* 0x000000020300720c */ /* 0x000fda0003f06070 */
[----:B------:R-:W-:Y:S05]  /*0920*/  @P0 BRA `(.L_x_20419) ;  /* 0x0000000000300947 */ /* 0x000fea0003800000 */
[----:B0-----:R-:W0:Y:S01]  /*0930*/  LDC.64 R4, c[0x0][0x388] ;  /* 0x0000e200ff047b82 */ /* 0x001e220000000a00 */
[----:B------:R-:W-:Y:S02]  /*0940*/  IMAD.IADD R7, R0, 0x1, R3 ;  /* 0x0000000100077824 */ /* 0x000fe400078e0203 */
[----:B------:R-:W-:Y:S02]  /*0950*/  VIADD R3, R3, 0x80 ;  /* 0x0000008003037836 */ /* 0x000fe40000000000 */
[----:B0-----:R-:W-:-:S05]  /*0960*/  IMAD.WIDE.U32 R4, R7, 0x8, R4 ;  /* 0x0000000807047825 */ /* 0x001fca00078e0004 */
[----:B------:R1:W-:Y:S02]  /*0970*/  STG.E.64 desc[UR4][R4.64], R8 ;  /* 0x0000000804007986 */ /* 0x0003e4000c101b04 */
.L_x_20418:
[----:B------:R-:W-:-:S13]  /*0980*/  ISETP.GE.U32.AND P0, PT, R3, R2, PT ;  /* 0x000000020300720c */ /* 0x000fda0003f06070 */
[----:B------:R-:W-:Y:S05]  /*0990*/  @P0 BRA `(.L_x_20420) ;  /* 0x0000000000300947 */ /* 0x000fea0003800000 */
[----:B01----:R-:W0:Y:S01]  /*09a0*/  LDC.64 R4, c[0x0][0x388] ;  /* 0x0000e200ff047b82 */ /* 0x003e220000000a00 */
[----:B------:R-:W-:Y:S02]  /*09b0*/  IMAD.IADD R7, R0, 0x1, R3 ;  /* 0x0000000100077824 */ /* 0x000fe400078e0203 */
[----:B------:R-:W-:Y:S02]  /*09c0*/  VIADD R3, R3, 0x80 ;  /* 0x0000008003037836 */ /* 0x000fe40000000000 */
[----:B0-----:R-:W-:-:S05]  /*09d0*/  IMAD.WIDE.U32 R4, R7, 0x8, R4 ;  /* 0x0000000807047825 */ /* 0x001fca00078e0004 */
[----:B------:R1:W-:Y:S02]  /*09e0*/  STG.E.64 desc[UR4][R4.64], R10 ;  /* 0x0000000a04007986 */ /* 0x0003e4000c101b04 */
.L_x_20419:
[----:B------:R-:W-:-:S13]  /*09f0*/  ISETP.GE.U32.AND P0, PT, R3, R2, PT ;  /* 0x000000020300720c */ /* 0x000fda0003f06070 */
[----:B------:R-:W-:Y:S05]  /*0a00*/  @P0 BRA `(.L_x_20421) ;  /* 0x0000000000340947 */ /* 0x000fea0003800000 */
[----:B01----:R-:W0:Y:S01]  /*0a10*/  LDC.64 R4, c[0x0][0x388] ;  /* 0x0000e200ff047b82 */ /* 0x003e220000000a00 */
[----:B------:R-:W-:Y:S02]  /*0a20*/  IMAD.IADD R7, R0, 0x1, R3 ;  /* 0x0000000100077824 */ /* 0x000fe400078e0203 */
[----:B------:R-:W-:Y:S02]  /*0a30*/  VIADD R3, R3, 0x80 ;  /* 0x0000008003037836 */ /* 0x000fe40000000000 */
[----:B0-----:R-:W-:-:S05]  /*0a40*/  IMAD.WIDE.U32 R4, R7, 0x8, R4 ;  /* 0x0000000807047825 */ /* 0x001fca00078e0004 */
[----:B------:R2:W-:Y:S02]  /*0a50*/  STG.E.64 desc[UR4][R4.64], R12 ;  /* 0x0000000c04007986 */ /* 0x0005e4000c101b04 */
.L_x_20420:
        /* <DEDUP_REMOVED lines=8> */
.L_x_20421:
[----:B------:R-:W-:Y:S05]  /*0ae0*/  BSYNC.RELIABLE B1 ;  /* 0x0000000000017941 */ /* 0x000fea0003800100 */
.L_x_20416:
[----:B------:R-:W-:-:S13]  /*0af0*/  ISETP.GE.U32.AND P0, PT, R3, R2, PT ;  /* 0x000000020300720c */ /* 0x000fda0003f06070 */
[----:B012---:R-:W0:Y:S01]  /*0b00*/  @!P0 LDC.64 R4, c[0x0][0x388] ;  /* 0x0000e200ff048b82 */ /* 0x007e220000000a00 */
[----:B------:R-:W-:Y:S02]  /*0b10*/  @!P0 IMAD.IADD R7, R0, 0x1, R3 ;  /* 0x0000000100078824 */ /* 0x000fe400078e0203 */
[----:B------:R-:W-:Y:S02]  /*0b20*/  @!P0 VIADD R3, R3, 0x80 ;  /* 0x0000008003038836 */ /* 0x000fe40000000000 */
[----:B0-----:R-:W-:-:S05]  /*0b30*/  @!P0 IMAD.WIDE.U32 R4, R7, 0x8, R4 ;  /* 0x0000000807048825 */ /* 0x001fca00078e0004 */
[----:B------:R3:W-:Y:S02]  /*0b40*/  @!P0 STG.E.64 desc[UR4][R4.64], R16 ;  /* 0x0000001004008986 */ /* 0x0007e4000c101b04 */
.L_x_20422:
[----:B------:R-:W-:Y:S05]  /*0b50*/  BSYNC.RECONVERGENT B0 ;  /* 0x0000000000007941 */ /* 0x000fea0003800200 */
.L_x_20415:
        /* <DEDUP_REMOVED lines=8> */
.L_x_20414:
        /* <DEDUP_REMOVED lines=10> */
[----:B------:R-:W2:Y:S04]  /*0c80*/  LDG.E.128 R8, desc[UR4][R36.64] ;  /* 0x0000000424087981 */ /* 0x000ea8000c1e1d00 */
[----:B------:R-:W3:Y:S04]  /*0c90*/  LDG.E.128 R16, desc[UR4][R36.64+0x800] ;  /* 0x0008000424107981 */ /* 0x000ee8000c1e1d00 */
[----:B------:R-:W4:Y:S04]  /*0ca0*/  LDG.E.128 R24, desc[UR4][R36.64+0x1000] ;  /* 0x0010000424187981 */ /* 0x000f28000c1e1d00 */
[----:B------:R-:W5:Y:S04]  /*0cb0*/  LDG.E.128 R28, desc[UR4][R28.64+0x1800] ;  /* 0x001800041c1c7981 */ /* 0x000f68000c1e1d00 */
[----:B------:R-:W5:Y:S01]  /*0cc0*/  LDG.E.128 R32, desc[UR4][R36.64+0x1800] ;  /* 0x0018000424207981 */ /* 0x000f62000c1e1d00 */
[----:B--2---:R-:W-:-:S04]  /*0cd0*/  ISETP.LT.U32.AND P0, PT, R4, R8, PT ;  /* 0x000000080400720c */ /* 0x004fc80003f01070 */
[----:B------:R-:W-:-:S04]  /*0ce0*/  ISETP.LT.AND.EX P0, PT, R5, R9, PT, P0 ;  /* 0x000000090500720c */ /* 0x000fc80003f01300 */
[----:B------:R-:W-:Y:S02]  /*0cf0*/  SEL R4, R4, R8, P0 ;  /* 0x0000000804047207 */ /* 0x000fe40000000000 */
[----:B------:R-:W-:Y:S02]  /*0d00*/  SEL R5, R5, R9, P0 ;  /* 0x0000000905057207 */ /* 0x000fe40000000000 */
[----:B------:R-:W0:Y:S01]  /*0d10*/  LDC.64 R8, c[0x0][0x388] ;  /* 0x0000e200ff087b82 */ /* 0x000e220000000a00 */
[----:B------:R-:W-:-:S04]  /*0d20*/  ISETP.LT.U32.AND P0, PT, R6, R10, PT ;  /* 0x0000000a0600720c */ /* 0x000fc80003f01070 */
[CC--:B------:R-:W-:Y:S02]  /*0d30*/  ISETP.LT.AND.EX P0, PT, R7.reuse, R11.reuse, PT, P0 ;  /* 0x0000000b0700720c */ /* 0x0c0fe40003f01300 */
[----:B---3--:R-:W-:Y:S02]  /*0d40*/  ISETP.LT.U32.AND P1, PT, R14, R18, PT ;  /* 0x000000120e00720c */ /* 0x008fe40003f21070 */
[----:B------:R-:W-:Y:S02]  /*0d50*/  SEL R6, R6, R10, P0 ;  /* 0x0000000a06067207 */ /* 0x000fe40000000000 */
[----:B------:R-:W-:Y:S02]  /*0d60*/  SEL R7, R7, R11, P0 ;  /* 0x0000000b07077207 */ /* 0x000fe40000000000 */
[----:B------:R-:W-:Y:S02]  /*0d70*/  ISETP.LT.U32.AND P0, PT, R12, R16, PT ;  /* 0x000000100c00720c */ /* 0x000fe40003f01070 */
[----:B----4-:R-:W-:-:S02]  /*0d80*/  ISETP.LT.U32.AND P2, PT, R20, R24, PT ;  /* 0x000000181400720c */ /* 0x010fc40003f41070 */
[----:B------:R-:W-:Y:S02]  /*0d90*/  ISETP.LT.AND.EX P0, PT, R13, R17, PT, P0 ;  /* 0x000000110d00720c */ /* 0x000fe40003f01300 */
[----:B------:R-:W-:Y:S02]  /*0da0*/  ISETP.LT.U32.AND P3, PT, R22, R26, PT ;  /* 0x0000001a1600720c */ /* 0x000fe40003f61070 */
[----:B------:R-:W-:Y:S01]  /*0db0*/  ISETP.LT.AND.EX P1, PT, R15, R19, PT, P1 ;  /* 0x000000130f00720c */ /* 0x000fe20003f21310 */
[----:B0-----:R-:W-:Y:S01]  /*0dc0*/  IMAD.WIDE.U32 R8, R0, 0x8, R8 ;  /* 0x0000000800087825 */ /* 0x001fe200078e0008 */
[----:B------:R-:W-:Y:S02]  /*0dd0*/  SEL R0, R12, R16, P0 ;  /* 0x000000100c007207 */ /* 0x000fe40000000000 */
[----:B------:R-:W-:Y:S02]  /*0de0*/  SEL R13, R13, R17, P0 ;  /* 0x000000110d0d7207 */ /* 0x000fe40000000000 */
[----:B------:R-:W-:-:S02]  /*0df0*/  ISETP.LT.AND.EX P2, PT, R21, R25, PT, P2 ;  /* 0x000000191500720c */ /* 0x000fc40003f41320 */
[----:B------:R-:W-:Y:S02]  /*0e00*/  ISETP.LT.AND.EX P3, PT, R23, R27, PT, P3 ;  /* 0x0000001b1700720c */ /* 0x000fe40003f61330 */
[----:B------:R-:W-:Y:S02]  /*0e10*/  SEL R10, R14, R18, P1 ;  /* 0x000000120e0a7207 */ /* 0x000fe40000800000 */
[----:B------:R-:W-:Y:S02]  /*0e20*/  SEL R11, R15, R19, P1 ;  /* 0x000000130f0b7207 */ /* 0x000fe40000800000 */
[----:B-----5:R-:W-:Y:S01]  /*0e30*/  ISETP.LT.U32.AND P0, PT, R30, R34, PT ;  /* 0x000000221e00720c */ /* 0x020fe20003f01070 */
[----:B------:R-:W-:Y:S01]  /*0e40*/  IMAD.WIDE.U32 R8, R2, 0x10, R8 ;  /* 0x0000001002087825 */ /* 0x000fe200078e0008 */
[----:B------:R-:W-:Y:S02]  /*0e50*/  ISETP.LT.U32.AND P1, PT, R28, R32, PT ;  /* 0x000000201c00720c */ /* 0x000fe40003f21070 */
[----:B------:R-:W-:-:S02]  /*0e60*/  SEL R2, R20, R24, P2 ;  /* 0x0000001814027207 */ /* 0x000fc40001000000 */
[----:B------:R-:W-:Y:S02]  /*0e70*/  SEL R3, R21, R25, P2 ;  /* 0x0000001915037207 */ /* 0x000fe40001000000 */
[----:B------:R-:W-:Y:S02]  /*0e80*/  SEL R16, R22, R26, P3 ;  /* 0x0000001a16107207 */ /* 0x000fe40001800000 */
[----:B------:R-:W-:Y:S02]  /*0e90*/  SEL R23, R23, R27, P3 ;  /* 0x0000001b17177207 */ /* 0x000fe40001800000 */
[----:B------:R-:W-:Y:S02]  /*0ea0*/  ISETP.LT.AND.EX P0, PT, R31, R35, PT, P0 ;  /* 0x000000231f00720c */ /* 0x000fe40003f01300 */
[----:B------:R-:W-:Y:S01]  /*0eb0*/  ISETP.LT.AND.EX P1, PT, R29, R33, PT, P1 ;  /* 0x000000211d00720c */ /* 0x000fe20003f21310 */
[----:B------:R0:W-:Y:S01]  /*0ec0*/  STG.E.128 desc[UR4][R8.64], R4 ;  /* 0x0000000408007986 */ /* 0x0001e2000c101d04 */
[----:B------:R-:W-:-:S02]  /*0ed0*/  SEL R17, R30, R34, P0 ;  /* 0x000000221e117207 */ /* 0x000fc40000000000 */
[----:B------:R-:W-:Y:S02]  /*0ee0*/  SEL R18, R28, R32, P1 ;  /* 0x000000201c127207 */ /* 0x000fe40000800000 */
[----:B------:R-:W-:Y:S02]  /*0ef0*/  SEL R19, R29, R33, P1 ;  /* 0x000000211d137207 */ /* 0x000fe40000800000 */
[----:B------:R-:W-:Y:S01]  /*0f00*/  SEL R30, R31, R35, P0 ;  /* 0x000000231f1e7207 */ /* 0x000fe20000000000 */
[----:B------:R-:W-:Y:S02]  /*0f10*/  IMAD.MOV.U32 R12, RZ, RZ, R0 ;  /* 0x000000ffff0c7224 */ /* 0x000fe400078e0000 */
[----:B------:R-:W-:Y:S02]  /*0f20*/  IMAD.MOV.U32 R14, RZ, RZ, R10 ;  /* 0x000000ffff0e7224 */ /* 0x000fe400078e000a */
[----:B------:R-:W-:Y:S02]  /*0f30*/  IMAD.MOV.U32 R15, RZ, RZ, R11 ;  /* 0x000000ffff0f7224 */ /* 0x000fe400078e000b */
[----:B0-----:R-:W-:-:S02]  /*0f40*/  IMAD.MOV.U32 R4, RZ, RZ, R2 ;  /* 0x000000ffff047224 */ /* 0x001fc400078e0002 */
[----:B------:R-:W-:Y:S02]  /*0f50*/  IMAD.MOV.U32 R5, RZ, RZ, R3 ;  /* 0x000000ffff057224 */ /* 0x000fe400078e0003 */
[----:B------:R-:W-:Y:S02]  /*0f60*/  IMAD.MOV.U32 R6, RZ, RZ, R16 ;  /* 0x000000ffff067224 */ /* 0x000fe400078e0010 */
[----:B------:R-:W-:-:S05]  /*0f70*/  IMAD.MOV.U32 R7, RZ, RZ, R23 ;  /* 0x000000ffff077224 */ /* 0x000fca00078e0017 */
[----:B------:R0:W-:Y:S04]  /*0f80*/  STG.E.128 desc[UR4][R8.64+0x1000], R4 ;  /* 0x0010000408007986 */ /* 0x0001e8000c101d04 */
[----:B------:R-:W-:Y:S01]  /*0f90*/  STG.E.128 desc[UR4][R8.64+0x800], R12 ;  /* 0x0008000c08007986 */ /* 0x000fe2000c101d04 */
[----:B0-----:R-:W-:Y:S02]  /*0fa0*/  IMAD.MOV.U32 R4, RZ, RZ, R18 ;  /* 0x000000ffff047224 */ /* 0x001fe400078e0012 */
[----:B------:R-:W-:Y:S02]  /*0fb0*/  IMAD.MOV.U32 R5, RZ, RZ, R19 ;  /* 0x000000ffff057224 */ /* 0x000fe400078e0013 */
[----:B------:R-:W-:Y:S02]  /*0fc0*/  IMAD.MOV.U32 R6, RZ, RZ, R17 ;  /* 0x000000ffff067224 */ /* 0x000fe400078e0011 */
[----:B------:R-:W-:-:S05]  /*0fd0*/  IMAD.MOV.U32 R7, RZ, RZ, R30 ;  /* 0x000000ffff077224 */ /* 0x000fca00078e001e */
[----:B------:R-:W-:Y:S01]  /*0fe0*/  STG.E.128 desc[UR4][R8.64+0x1800], R4 ;  /* 0x0018000408007986 */ /* 0x000fe2000c101d04 */
[----:B------:R-:W-:Y:S05]  /*0ff0*/  EXIT ;  /* 0x000000000000794d */ /* 0x000fea0003800000 */
.L_x_20423:
        /* <DEDUP_REMOVED lines=16> */
.L_x_41055:


//--------------------- .text._ZN2at6native29vectorized_elementwise_kernelILi4ENS0_13BinaryFunctorIlllZZZNS0_19minimum_kernel_cudaERNS_18TensorIteratorBaseEENKUlvE_clEvENKUlvE2_clEvEUlllE_EESt5arrayIPcLm3EEEEviT0_T1_ --------------------------
	.section	.text._ZN2at6native29vectorized_elementwise_kernelILi4ENS0_13BinaryFunctorIlllZZZNS0_19minimum_kernel_cudaERNS_18TensorIteratorBaseEENKUlvE_clEvENKUlvE2_clEvEUlllE_EESt5arrayIPcLm3EEEEviT0_T1_,"ax",@progbits
	.align	128
        .global         _ZN2at6native29vectorized_elementwise_kernelILi4ENS0_13BinaryFunctorIlllZZZNS0_19minimum_kernel_cudaERNS_18TensorIteratorBaseEENKUlvE_clEvENKUlvE2_clEvEUlllE_EESt5arrayIPcLm3EEEEviT0_T1_
        .type           _ZN2at6native29vectorized_elementwise_kernelILi4ENS0_13BinaryFunctorIlllZZZNS0_19minimum_kernel_cudaERNS_18TensorIteratorBaseEENKUlvE_clEvENKUlvE2_clEvEUlllE_EESt5arrayIPcLm3EEEEviT0_T1_,@function
        .size           _ZN2at6native29vectorized_elementwise_kernelILi4ENS0_13BinaryFunctorIlllZZZNS0_19minimum_kernel_cudaERNS_18TensorIteratorBaseEENKUlvE_clEvENKUlvE2_clEvEUlllE_EESt5arrayIPcLm3EEEEviT0_T1_,(.L_x_41056 - _ZN2at6native29vectorized_elementwise_kernelILi4ENS0_13BinaryFunctorIlllZZZNS0_19minimum_kernel_cudaERNS_18TensorIteratorBaseEENKUlvE_clEvENKUlvE2_clEvEUlllE_EESt5arrayIPcLm3EEEEviT0_T1_)
        .other          _ZN2at6native29vectorized_elementwise_kernelILi4ENS0_13BinaryFunctorIlllZZZNS0_19minimum_kernel_cudaERNS_18TensorIteratorBaseEENKUlvE_clEvENKUlvE2_clEvEUlllE_EESt5arrayIPcLm3EEEEviT0_T1_,@"STO_CUDA_ENTRY STV_DEFAULT"
_ZN2at6native29vectorized_elementwise_kernelILi4ENS0_13BinaryFunctorIlllZZZNS0_19minimum_kernel_cudaERNS_18TensorIteratorBaseEENKUlvE_clEvENKUlvE2_clEvEUlllE_EESt5arrayIPcLm3EEEEviT0_T1_:
.text._ZN2at6native29vectorized_elementwise_kernelILi4ENS0_13BinaryFunctorIlllZZZNS0_19minimum_kernel_cudaERNS_18TensorIteratorBaseEENKUlvE_clEvENKUlvE2_clEvEUlllE_EESt5arrayIPcLm3EEEEviT0_T1_:
        /* <DEDUP_REMOVED lines=145> */
.L_x_20427:
[----:B------:R-:W-:-:S13]  /*0910*/  ISETP.GE.U32.AND P0, PT, R3, R2, PT ;  /* 0x000000020300720c */ /* 0x000fda0003f06070 */
[----:B------:R-:W-:Y:S05]  /*0920*/  @P0 BRA `(.L_x_20429) ;  /* 0x0000000000300947 */ /* 0x000fea0003800000 */
[----:B0-----:R-:W0:Y:S01]  /*0930*/  LDC.64 R4, c[0x0][0x388] ;  /* 0x0000e200ff047b82 */ /* 0x001e220000000a00 */
[----:B------:R-:W-:Y:S02]  /*0940*/  IMAD.IADD R7, R0, 0x1, R3 ;  /* 0x0000000100077824 */ /* 0x000fe400078e0203 */
[----:B------:R-:W-:Y:S02]  /*0950*/  VIADD R3, R3, 0x80 ;  /* 0x0000008003037836 */ /* 0x000fe40000000000 */
[----:B0-----:R-:W-:-:S05]  /*0960*/  IMAD.WIDE.U32 R4, R7, 0x8, R4 ;  /* 0x0000000807047825 */ /* 0x001fca00078e0004 */
[----:B------:R1:W-:Y:S02]  /*0970*/  STG.E.64 desc[UR4][R4.64], R8 ;  /* 0x0000000804007986 */ /* 0x0003e4000c101b04 */
.L_x_20428:
[----:B------:R-:W-:-:S13]  /*0980*/  ISETP.GE.U32.AND P0, PT, R3, R2, PT ;  /* 0x000000020300720c */ /* 0x000fda0003f06070 */
[----:B------:R-:W-:Y:S05]  /*0990*/  @P0 BRA `(.L_x_20430) ;  /* 0x0000000000300947 */ /* 0x000fea0003800000 */
[----:B01----:R-:W0:Y:S01]  /*09a0*/  LDC.64 R4, c[0x0][0x388] ;  /* 0x0000e200ff047b82 */ /* 0x003e220000000a00 */
[----:B------:R-:W-:Y:S02]  /*09b0*/  IMAD.IADD R7, R0, 0x1, R3 ;  /* 0x0000000100077824 */ /* 0x000fe400078e0203 */
[----:B------:R-:W-:Y:S02]  /*09c0*/  VIADD R3, R3, 0x80 ;  /* 0x0000008003037836 */ /* 0x000fe40000000000 */
[----:B0-----:R-:W-:-:S05]  /*09d0*/  IMAD.WIDE.U32 R4, R7, 0x8, R4 ;  /* 0x0000000807047825 */ /* 0x001fca00078e0004 */
[----:B------:R1:W-:Y:S02]  /*09e0*/  STG.E.64 desc[UR4][R4.64], R10 ;  /* 0x0000000a04007986 */ /* 0x0003e4000c101b04 */
.L_x_20429:
[----:B------:R-:W-:-:S13]  /*09f0*/  ISETP.GE.U32.AND P0, PT, R3, R2, PT ;  /* 0x000000020300720c */ /* 0x000fda0003f06070 */
[----:B------:R-:W-:Y:S05]  /*0a00*/  @P0 BRA `(.L_x_20431) ;  /* 0x0000000000340947 */ /* 0x000fea0003800000 */
[----:B01----:R-:W0:Y:S01]  /*0a10*/  LDC.64 R4, c[0x0][0x388] ;  /* 0x0000e200ff047b82 */ /* 0x003e220000000a00 */
[----:B------:R-:W-:Y:S02]  /*0a20*/  IMAD.IADD R7, R0, 0x1, R3 ;  /* 0x0000000100077824 */ /* 0x000fe400078e0203 */
[----:B------:R-:W-:Y:S02]  /*0a30*/  VIADD R3, R3, 0x80 ;  /* 0x0000008003037836 */ /* 0x000fe40000000000 */
[----:B0-----:R-:W-:-:S05]  /*0a40*/  IMAD.WIDE.U32 R4, R7, 0x8, R4 ;  /* 0x0000000807047825 */ /* 0x001fca00078e0004 */
[----:B------:R2:W-:Y:S02]  /*0a50*/  STG.E.64 desc[UR4][R4.64], R12 ;  /* 0x0000000c04007986 */ /* 0x0005e4000c101b04 */
.L_x_20430:
        /* <DEDUP_REMOVED lines=8> */
.L_x_20431:
[----:B------:R-:W-:Y:S05]  /*0ae0*/  BSYNC.RELIABLE B1 ;  /* 0x0000000000017941 */ /* 0x000fea0003800100 */
.L_x_20426:
[----:B------:R-:W-:-:S13]  /*0af0*/  ISETP.GE.U32.AND P0, PT, R3, R2, PT ;  /* 0x000000020300720c */ /* 0x000fda0003f06070 */
[----:B012---:R-:W0:Y:S01]  /*0b00*/  @!P0 LDC.64 R4, c[0x0][0x388] ;  /* 0x0000e200ff048b82 */ /* 0x007e220000000a00 */
[----:B------:R-:W-:Y:S02]  /*0b10*/  @!P0 IMAD.IADD R7, R0, 0x1, R3 ;  /* 0x0000000100078824 */ /* 0x000fe400078e0203 */
[----:B------:R-:W-:Y:S02]  /*0b20*/  @!P0 VIADD R3, R3, 0x80 ;  /* 0x0000008003038836 */ /* 0x000fe40000000000 */
[----:B0-----:R-:W-:-:S05]  /*0b30*/  @!P0 IMAD.WIDE.U32 R4, R7, 0x8, R4 ;  /* 0x0000000807048825 */ /* 0x001fca00078e0004 */
[----:B------:R3:W-:Y:S02]  /*0b40*/  @!P0 STG.E.64 desc[UR4][R4.64], R16 ;  /* 0x0000001004008986 */ /* 0x0007e4000c101b04 */
.L_x_20432:
[----:B------:R-:W-:Y:S05]  /*0b50*/  BSYNC.RECONVERGENT B0 ;  /* 0x0000000000007941 */ /* 0x000fea0003800200 */
.L_x_20425:
        /* <DEDUP_REMOVED lines=8> */
.L_x_20424:
        /* <DEDUP_REMOVED lines=9> */
[----:B------:R-:W3:Y:S04]  /*0c70*/  LDG.E.ENL2.256 R16, R12, desc[UR4][R28.64] ;  /* 0xfe0000041c0c797e */ /* 0x000ee80008121910 */
[----:B------:R-:W2:Y:S01]  /*0c80*/  LDG.E.ENL2.256 R32, R28, desc[UR4][R28.64+0x1000] ;  /* 0xfe0080041c1c797e */ /* 0x000ea20008121920 */
[----:B---3--:R-:W-:-:S04]  /*0c90*/  ISETP.LT.U32.AND P0, PT, R4, R12, PT ;  /* 0x0000000c0400720c */ /* 0x008fc80003f01070 */
[----:B------:R-:W-:-:S04]  /*0ca0*/  ISETP.LT.AND.EX P0, PT, R5, R13, PT, P0 ;  /* 0x0000000d0500720c */ /* 0x000fc80003f01300 */
[----:B------:R-:W-:Y:S02]  /*0cb0*/  SEL R2, R4, R12, P0 ;  /* 0x0000000c04027207 */ /* 0x000fe40000000000 */
[----:B------:R-:W-:Y:S02]  /*0cc0*/  SEL R5, R5, R13, P0 ;  /* 0x0000000d05057207 */ /* 0x000fe40000000000 */
[----:B------:R-:W-:-:S04]  /*0cd0*/  ISETP.LT.U32.AND P0, PT, R6, R14, PT ;  /* 0x0000000e0600720c */ /* 0x000fc80003f01070 */
[----:B------:R-:W-:-:S04]  /*0ce0*/  ISETP.LT.AND.EX P0, PT, R7, R15, PT, P0 ;  /* 0x0000000f0700720c */ /* 0x000fc80003f01300 */
[----:B------:R-:W-:Y:S02]  /*0cf0*/  SEL R4, R6, R14, P0 ;  /* 0x0000000e06047207 */ /* 0x000fe40000000000 */
[----:B------:R-:W-:Y:S02]  /*0d00*/  SEL R15, R7, R15, P0 ;  /* 0x0000000f070f7207 */ /* 0x000fe40000000000 */
[----:B------:R-:W0:Y:S01]  /*0d10*/  LDC.64 R6, c[0x0][0x388] ;  /* 0x0000e200ff067b82 */ /* 0x000e220000000a00 */
[----:B------:R-:W-:Y:S02]  /*0d20*/  ISETP.LT.U32.AND P0, PT, R8, R16, PT ;  /* 0x000000100800720c */ /* 0x000fe40003f01070 */
[----:B------:R-:W-:Y:S02]  /*0d30*/  ISETP.LT.U32.AND P1, PT, R10, R18, PT ;  /* 0x000000120a00720c */ /* 0x000fe40003f21070 */
[----:B------:R-:W-:Y:S02]  /*0d40*/  ISETP.LT.AND.EX P0, PT, R9, R17, PT, P0 ;  /* 0x000000110900720c */ /* 0x000fe40003f01300 */
[----:B------:R-:W-:-:S02]  /*0d50*/  ISETP.LT.AND.EX P1, PT, R11, R19, PT, P1 ;  /* 0x000000130b00720c */ /* 0x000fc40003f21310 */
[----:B------:R-:W-:Y:S02]  /*0d60*/  SEL R9, R9, R17, P0 ;  /* 0x0000001109097207 */ /* 0x000fe40000000000 */
[----:B--2---:R-:W-:Y:S02]  /*0d70*/  ISETP.LT.U32.AND P2, PT, R20, R28, PT ;  /* 0x0000001c1400720c */ /* 0x004fe40003f41070 */
[----:B------:R-:W-:Y:S02]  /*0d80*/  SEL R11, R11, R19, P1 ;  /* 0x000000130b0b7207 */ /* 0x000fe40000800000 */
[----:B------:R-:W-:Y:S02]  /*0d90*/  ISETP.LT.U32.AND P3, PT, R22, R30, PT ;  /* 0x0000001e1600720c */ /* 0x000fe40003f61070 */
[----:B------:R-:W-:Y:S01]  /*0da0*/  ISETP.LT.AND.EX P2, PT, R21, R29, PT, P2 ;  /* 0x0000001d1500720c */ /* 0x000fe20003f41320 */
[----:B0-----:R-:W-:Y:S01]  /*0db0*/  IMAD.WIDE.U32 R6, R0, 0x8, R6 ;  /* 0x0000000800067825 */ /* 0x001fe200078e0006 */
[----:B------:R-:W-:-:S02]  /*0dc0*/  SEL R0, R8, R16, P0 ;  /* 0x0000001008007207 */ /* 0x000fc40000000000 */
[----:B------:R-:W-:Y:S02]  /*0dd0*/  SEL R8, R10, R18, P1 ;  /* 0x000000120a087207 */ /* 0x000fe40000800000 */
[----:B------:R-:W-:Y:S02]  /*0de0*/  ISETP.LT.U32.AND P0, PT, R26, R34, PT ;  /* 0x000000221a00720c */ /* 0x000fe40003f01070 */
[----:B------:R-:W-:Y:S02]  /*0df0*/  ISETP.LT.U32.AND P1, PT, R24, R32, PT ;  /* 0x000000201800720c */ /* 0x000fe40003f21070 */
[----:B------:R-:W-:Y:S02]  /*0e00*/  ISETP.LT.AND.EX P3, PT, R23, R31, PT, P3 ;  /* 0x0000001f1700720c */ /* 0x000fe40003f61330 */
[----:B------:R-:W-:Y:S02]  /*0e10*/  ISETP.LT.AND.EX P0, PT, R27, R35, PT, P0 ;  /* 0x000000231b00720c */ /* 0x000fe40003f01300 */
[----:B------:R-:W-:Y:S01]  /*0e20*/  ISETP.LT.AND.EX P1, PT, R25, R33, PT, P1 ;  /* 0x000000211900720c */ /* 0x000fe20003f21310 */
[----:B------:R-:W-:Y:S01]  /*0e30*/  IMAD.WIDE.U32 R6, R3, 0x20, R6 ;  /* 0x0000002003067825 */ /* 0x000fe200078e0006 */
[----:B------:R-:W-:-:S02]  /*0e40*/  SEL R10, R20, R28, P2 ;  /* 0x0000001c140a7207 */ /* 0x000fc40001000000 */
[----:B------:R-:W-:Y:S01]  /*0e50*/  SEL R20, R22, R30, P3 ;  /* 0x0000001e16147207 */ /* 0x000fe20001800000 */
[----:B------:R-:W-:Y:S01]  /*0e60*/  IMAD.MOV.U32 R12, RZ, RZ, R2 ;  /* 0x000000ffff0c7224 */ /* 0x000fe200078e0002 */
        /* <DEDUP_REMOVED lines=11> */
[----:B------:R-:W-:-:S02]  /*0f20*/  IMAD.MOV.U32 R19, RZ, RZ, R11 ;  /* 0x000000ffff137224 */ /* 0x000fc400078e000b */
[----:B------:R-:W-:Y:S02]  /*0f30*/  IMAD.MOV.U32 R8, RZ, RZ, R10 ;  /* 0x000000ffff087224 */ /* 0x000fe400078e000a */
[----:B------:R-:W-:Y:S01]  /*0f40*/  IMAD.MOV.U32 R9, RZ, RZ, R21 ;  /* 0x000000ffff097224 */ /* 0x000fe200078e0015 */
[----:B------:R0:W-:Y:S01]  /*0f50*/  STG.E.ENL2.256 desc[UR4][R6.64], R12, R16 ;  /* 0xf800000c0610797f */ /* 0x0001e2000f121804 */
[----:B------:R-:W-:Y:S02]  /*0f60*/  IMAD.MOV.U32 R10, RZ, RZ, R20 ;  /* 0x000000ffff0a7224 */ /* 0x000fe400078e0014 */
[----:B------:R-:W-:Y:S02]  /*0f70*/  IMAD.MOV.U32 R11, RZ, RZ, R31 ;  /* 0x000000ffff0b7224 */ /* 0x000fe400078e001f */
[----:B0-----:R-:W-:Y:S02]  /*0f80*/  IMAD.MOV.U32 R12, RZ, RZ, R22 ;  /* 0x000000ffff0c7224 */ /* 0x001fe400078e0016 */
[----:B------:R-:W-:-:S02]  /*0f90*/  IMAD.MOV.U32 R13, RZ, RZ, R23 ;  /* 0x000000ffff0d7224 */ /* 0x000fc400078e0017 */
[----:B------:R-:W-:Y:S02]  /*0fa0*/  IMAD.MOV.U32 R14, RZ, RZ, R3 ;  /* 0x000000ffff0e7224 */ /* 0x000fe400078e0003 */
[----:B------:R-:W-:-:S05]  /*0fb0*/  IMAD.MOV.U32 R15, RZ, RZ, R26 ;  /* 0x000000ffff0f7224 */ /* 0x000fca00078e001a */
[----:B------:R-:W-:Y:S01]  /*0fc0*/  STG.E.ENL2.256 desc[UR4][R6.64+0x1000], R8, R12 ;  /* 0xf8008008060c797f */ /* 0x000fe2000f121804 */
[----:B------:R-:W-:Y:S05]  /*0fd0*/  EXIT ;  /* 0x000000000000794d */ /* 0x000fea0003800000 */
.L_x_20433:
        /* <DEDUP_REMOVED lines=10> */
.L_x_41056:


//--------------------- .text._ZN2at6native29vectorized_elementwise_kernelILi8ENS0_13BinaryFunctorIlllZZZNS0_19minimum_kernel_cudaERNS_18TensorIteratorBaseEENKUlvE_clEvENKUlvE2_clEvEUlllE_EESt5arrayIPcLm3EEEEviT0_T1_ --------------------------
	.section	.text._ZN2at6native29vectorized_elementwise_kernelILi8ENS0_13BinaryFunctorIlllZZZNS0_19minimum_kernel_cudaERNS_18TensorIteratorBaseEENKUlvE_clEvENKUlvE2_clEvEUlllE_EESt5arrayIPcLm3EEEEviT0_T1_,"ax",@progbits
	.align	128
        .global         _ZN2at6native29vectorized_elementwise_kernelILi8ENS0_13BinaryFunctorIlllZZZNS0_19minimum_kernel_cudaERNS_18TensorIteratorBaseEENKUlvE_clEvENKUlvE2_clEvEUlllE_EESt5arrayIPcLm3EEEEviT0_T1_
        .type           _ZN2at6native29vectorized_elementwise_kernelILi8ENS0_13BinaryFunctorIlllZZZNS0_19minimum_kernel_cudaERNS_18TensorIteratorBaseEENKUlvE_clEvENKUlvE2_clEvEUlllE_EESt5arrayIPcLm3EEEEviT0_T1_,@function
        .size           _ZN2at6native29vectorized_elementwise_kernelILi8ENS0_13BinaryFunctorIlllZZZNS0_19minimum_kernel_cudaERNS_18TensorIteratorBaseEENKUlvE_clEvENKUlvE2_clEvEUlllE_EESt5arrayIPcLm3EEEEviT0_T1_,(.L_x_41057 - _ZN2at6native29vectorized_elementwise_kernelILi8ENS0_13BinaryFunctorIlllZZZNS0_19minimum_kernel_cudaERNS_18TensorIteratorBaseEENKUlvE_clEvENKUlvE2_clEvEUlllE_EESt5arrayIPcLm3EEEEviT0_T1_)
        .other          _ZN2at6native29vectorized_elementwise_kernelILi8ENS0_13BinaryFunctorIlllZZZNS0_19minimum_kernel_cudaERNS_18TensorIteratorBaseEENKUlvE_clEvENKUlvE2_clEvEUlllE_EESt5arrayIPcLm3EEEEviT0_T1_,@"STO_CUDA_ENTRY STV_DEFAULT"
_ZN2at6native29vectorized_elementwise_kernelILi8ENS0_13BinaryFunctorIlllZZZNS0_19minimum_kernel_cudaERNS_18TensorIteratorBaseEENKUlvE_clEvENKUlvE2_clEvEUlllE_EESt5arrayIPcLm3EEEEviT0_T1_:
.text._ZN2at6native29vectorized_elementwise_kernelILi8ENS0_13BinaryFunctorIlllZZZNS0_19minimum_kernel_cudaERNS_18TensorIteratorBaseEENKUlvE_clEvENKUlvE2_clEvEUlllE_EESt5arrayIPcLm3EEEEviT0_T1_:
[----:B------:R-:W-:Y:S01]  /*0000*/  LDC R1, c[0x0][0x37c] ;  /* 0x0000df00ff017b82 */ /* 0x000fe20000000800 */
[----:B------:R-:W-:Y:S05]  /*0010*/  EXIT ;  /* 0x000000000000794d */ /* 0x000fea0003800000 */
.L_x_20434:
        /* <DEDUP_REMOVED lines=14> */
.L_x_41057:


//--------------------- .text._ZN2at6native18elementwise_kernelILi128ELi4EZNS0_15gpu_kernel_implINS0_13AUnaryFunctorIiiiZZZNS0_19minimum_kernel_cudaERNS_18TensorIteratorBaseEENKUlvE_clEvENKUlvE1_clEvEUliiE_EEEEvS5_RKT_EUliE_EEviT1_ --------------------------
	.section	.text._ZN2at6native18elementwise_kernelILi128ELi4EZNS0_15gpu_kernel_implINS0_13AUnaryFunctorIiiiZZZNS0_19minimum_kernel_cudaERNS_18TensorIteratorBaseEENKUlvE_clEvENKUlvE1_clEvEUliiE_EEEEvS5_RKT_EUliE_EEviT1_,"ax",@progbits
	.align	128
        .global         _ZN2at6native18elementwise_kernelILi128ELi4EZNS0_15gpu_kernel_implINS0_13AUnaryFunctorIiiiZZZNS0_19minimum_kernel_cudaERNS_18TensorIteratorBaseEENKUlvE_clEvENKUlvE1_clEvEUliiE_EEEEvS5_RKT_EUliE_EEviT1_
        .type           _ZN2at6native18elementwise_kernelILi128ELi4EZNS0_15gpu_kernel_implINS0_13AUnaryFunctorIiiiZZZNS0_19minimum_kernel_cudaERNS_18TensorIteratorBaseEENKUlvE_clEvENKUlvE1_clEvEUliiE_EEEEvS5_RKT_EUliE_EEviT1_,@function
        .size           _ZN2at6native18elementwise_kernelILi128ELi4EZNS0_15gpu_kernel_implINS0_13AUnaryFunctorIiiiZZZNS0_19minimum_kernel_cudaERNS_18TensorIteratorBaseEENKUlvE_clEvENKUlvE1_clEvEUliiE_EEEEvS5_RKT_EUliE_EEviT1_,(.L_x_41058 - _ZN2at6native18elementwise_kernelILi128ELi4EZNS0_15gpu_kernel_implINS0_13AUnaryFunctorIiiiZZZNS0_19minimum_kernel_cudaERNS_18TensorIteratorBaseEENKUlvE_clEvENKUlvE1_clEvEUliiE_EEEEvS5_RKT_EUliE_EEviT1_)
        .other          _ZN2at6native18elementwise_kernelILi128ELi4EZNS0_15gpu_kernel_implINS0_13AUnaryFunctorIiiiZZZNS0_19minimum_kernel_cudaERNS_18TensorIteratorBaseEENKUlvE_clEvENKUlvE1_clEvEUliiE_EEEEvS5_RKT_EUliE_EEviT1_,@"STO_CUDA_ENTRY STV_DEFAULT"
_ZN2at6native18elementwise_kernelILi128ELi4EZNS0_15gpu_kernel_implINS0_13AUnaryFunctorIiiiZZZNS0_19minimum_kernel_cudaERNS_18TensorIteratorBaseEENKUlvE_clEvENKUlvE1_clEvEUliiE_EEEEvS5_RKT_EUliE_EEviT1_:
.text._ZN2at6native18elementwise_kernelILi128ELi4EZNS0_15gpu_kernel_implINS0_13AUnaryFunctorIiiiZZZNS0_19minimum_kernel_cudaERNS_18TensorIteratorBaseEENKUlvE_clEvENKUlvE1_clEvEUliiE_EEEEvS5_RKT_EUliE_EEviT1_:
        /* <DEDUP_REMOVED lines=319> */
.L_x_20437:
        /* <DEDUP_REMOVED lines=16> */
.L_x_20441:
[----:B------:R0:W5:Y:S01]  /*14f0*/  LDG.E.U8 R0, desc[UR36][R2.64] ;  /* 0x0000002402007981 */ /* 0x000162000c1e1100 */
[----:B------:R-:W-:Y:S05]  /*1500*/  BRA `(.L_x_20443) ;  /* 0x0000000c002c7947 */ /* 0x000fea0003800000 */
.L_x_20440:
        /* <DEDUP_REMOVED lines=8> */
.L_x_20445:
[----:B------:R0:W5:Y:S01]  /*1590*/  LDG.E R0, desc[UR36][R2.64] ;  /* 0x0000002402007981 */ /* 0x000162000c1e1900 */
[----:B------:R-:W-:Y:S05]  /*15a0*/  BRA `(.L_x_20443) ;  /* 0x0000000c00047947 */ /* 0x000fea0003800000 */
.L_x_20444:
[----:B------:R0:W5:Y:S01]  /*15b0*/  LDG.E.S16 R0, desc[UR36][R2.64] ;  /* 0x0000002402007981 */ /* 0x000162000c1e1700 */
[----:B------:R-:W-:Y:S05]  /*15c0*/  BRA `(.L_x_20443) ;  /* 0x0000000800fc7947 */ /* 0x000fea0003800000 */
.L_x_20439:
[----:B------:R-:W-:-:S09]  /*15d0*/  UISETP.GT.AND UP0, UPT, UR4, 0x6, UPT ;  /* 0x000000060400788c */ /* 0x000fd2000bf04270 */
[----:B------:R-:W-:Y:S05]  /*15e0*/  BRA.U UP0, `(.L_x_20446) ;  /* 0x00000001002c7547 */ /* 0x000fea000b800000 */
[----:B------:R-:W-:-:S09]  /*15f0*/  UISETP.NE.AND UP0, UPT, UR4, 0x5, UPT ;  /* 0x000000050400788c */ /* 0x000fd2000bf05270 */
[----:B------:R-:W-:Y:S05]  /*1600*/  BRA.U !UP0, `(.L_x_20447) ;  /* 0x0000000108147547 */ /* 0x000fea000b800000 */
[----:B------:R-:W-:-:S09]  /*1610*/  UISETP.NE.AND UP0, UPT, UR4, 0x6, UPT ;  /* 0x000000060400788c */ /* 0x000fd2000bf05270 */
[----:B------:R-:W-:Y:S05]  /*1620*/  BRA.U UP0, `(.L_x_20442) ;  /* 0x0000000900647547 */ /* 0x000fea000b800000 */
[----:B------:R-:W2:Y:S02]  /*1630*/  LDG.E R0, desc[UR36][R2.64] ;  /* 0x0000002402007981 */ /* 0x000ea4000c1e1900 */
[----:B--2---:R-:W0:Y:S01]  /*1640*/  F2I.FTZ.TRUNC.NTZ R0, R0 ;  /* 0x0000000000007305 */ /* 0x004e22000021f100 */
[----:B------:R-:W-:Y:S05]  /*1650*/  BRA `(.L_x_20443) ;  /* 0x0000000800d87947 */ /* 0x000fea0003800000 */
.L_x_20447:
[----:B------:R-:W2:Y:S02]  /*1660*/  LDG.E.U16 R2, desc[UR36][R2.64] ;  /* 0x0000002402027981 */ /* 0x000ea4000c1e1500 */
[----:B--2---:R-:W-:-:S06]  /*1670*/  HADD2.F32 R0, -RZ, R2.H0_H0 ;  /* 0x20000002ff007230 */ /* 0x004fcc0000004100 */
[----:B------:R-:W0:Y:S01]  /*1680*/  F2I.FTZ.TRUNC.NTZ R0, R0 ;  /* 0x0000000000007305 */ /* 0x000e22000021f100 */
[----:B------:R-:W-:Y:S05]  /*1690*/  BRA `(.L_x_20443) ;  /* 0x0000000800c87947 */ /* 0x000fea0003800000 */
.L_x_20446:
[----:B------:R-:W-:-:S09]  /*16a0*/  UISETP.NE.AND UP0, UPT, UR4, 0x7, UPT ;  /* 0x000000070400788c */ /* 0x000fd2000bf05270 */
[----:B------:R-:W-:Y:S05]  /*16b0*/  BRA.U !UP0, `(.L_x_20448) ;  /* 0x00000001082c7547 */ /* 0x000fea000b800000 */
[----:B------:R-:W-:-:S09]  /*16c0*/  UISETP.NE.AND UP0, UPT, UR4, 0x8, UPT ;  /* 0x000000080400788c */ /* 0x000fd2000bf05270 */
[----:B------:R-:W-:Y:S05]  /*16d0*/  BRA.U !UP0, `(.L_x_20449) ;  /* 0x0000000108147547 */ /* 0x000fea000b800000 */
[----:B------:R-:W-:-:S09]  /*16e0*/  UISETP.NE.AND UP0, UPT, UR4, 0x9, UPT ;  /* 0x000000090400788c */ /* 0x000fd2000bf05270 */
[----:B------:R-:W-:Y:S05]  /*16f0*/  BRA.U UP0, `(.L_x_20442) ;  /* 0x0000000900307547 */ /* 0x000fea000b800000 */
[----:B------:R-:W2:Y:S02]  /*1700*/  LDG.E R0, desc[UR36][R2.64] ;  /* 0x0000002402007981 */ /* 0x000ea4000c1e1900 */
[----:B--2---:R-:W0:Y:S01]  /*1710*/  F2I.FTZ.TRUNC.NTZ R0, R0 ;  /* 0x0000000000007305 */ /* 0x004e22000021f100 */
[----:B------:R-:W-:Y:S05]  /*1720*/  BRA `(.L_x_20443) ;  /* 0x0000000800a47947 */ /* 0x000fea0003800000 */
.L_x_20449:
[----:B------:R-:W2:Y:S02]  /*1730*/  LDG.E.U16 R2, desc[UR36][R2.64] ;  /* 0x0000002402027981 */ /* 0x000ea4000c1e1500 */
[----:B--2---:R-:W-:-:S06]  /*1740*/  HADD2.F32 R0, -RZ, R2.H0_H0 ;  /* 0x20000002ff007230 */ /* 0x004fcc0000004100 */
[----:B------:R-:W0:Y:S01]  /*1750*/  F2I.FTZ.TRUNC.NTZ R0, R0 ;  /* 0x0000000000007305 */ /* 0x000e22000021f100 */
[----:B------:R-:W-:Y:S05]  /*1760*/  BRA `(.L_x_20443) ;  /* 0x0000000800947947 */ /* 0x000fea0003800000 */
.L_x_20448:
[----:B------:R-:W2:Y:S02]  /*1770*/  LDG.E.64 R2, desc[UR36][R2.64] ;  /* 0x0000002402027981 */ /* 0x000ea4000c1e1b00 */
[----:B--2---:R0:W1:Y:S02]  /*1780*/  F2I.F64.TRUNC R0, R2 ;  /* 0x0000000200007311 */ /* 0x004064000030d100 */
[----:B01----:R-:W-:Y:S05]  /*1790*/  BRA `(.L_x_20443) ;  /* 0x0000000800887947 */ /* 0x003fea0003800000 */
.L_x_20438:
        /* <DEDUP_REMOVED lines=12> */
.L_x_20452:
[----:B------:R-:W2:Y:S02]  /*1860*/  LDG.E.64 R2, desc[UR36][R2.64] ;  /* 0x0000002402027981 */ /* 0x000ea4000c1e1b00 */
[----:B--2---:R0:W1:Y:S02]  /*1870*/  F2I.F64.TRUNC R0, R2 ;  /* 0x0000000200007311 */ /* 0x004064000030d100 */
[----:B01----:R-:W-:Y:S05]  /*1880*/  BRA `(.L_x_20443) ;  /* 0x00000008004c7947 */ /* 0x003fea0003800000 */
.L_x_20451:
        /* <DEDUP_REMOVED lines=24> */
[----:B------:R-:W0:Y:S01]  /*1a10*/  F2I.FTZ.TRUNC.NTZ R0, R0 ;  /* 0x0000000000007305 */ /* 0x000e22000021f100 */
[----:B------:R-:W-:Y:S05]  /*1a20*/  BRA `(.L_x_20443) ;  /* 0x0000000400e47947 */ /* 0x000fea0003800000 */
.L_x_20454:
        /* <DEDUP_REMOVED lines=11> */
[----:B------:R-:W0:Y:S01]  /*1ae0*/  F2I.FTZ.TRUNC.NTZ R0, R0 ;  /* 0x0000000000007305 */ /* 0x000e22000021f100 */
[----:B------:R-:W-:Y:S05]  /*1af0*/  BRA `(.L_x_20443) ;  /* 0x0000000400b07947 */ /* 0x000fea0003800000 */
.L_x_20453:
[----:B------:R-:W2:Y:S02]  /*1b00*/  LDG.E.U16 R0, desc[UR36][R2.64] ;  /* 0x0000002402007981 */ /* 0x000ea4000c1e1500 */
[----:B--2---:R-:W-:-:S06]  /*1b10*/  IMAD.U32 R0, R0, 0x10000, RZ ;  /* 0x0001000000007824 */ /* 0x004fcc00078e00ff */
[----:B------:R-:W0:Y:S01]  /*1b20*/  F2I.FTZ.TRUNC.NTZ R0, R0 ;  /* 0x0000000000007305 */ /* 0x000e22000021f100 */
[----:B------:R-:W-:Y:S05]  /*1b30*/  BRA `(.L_x_20443) ;  /* 0x0000000400a07947 */ /* 0x000fea0003800000 */
.L_x_20450:
        /* <DEDUP_REMOVED lines=10> */
.L_x_20457:
        /* <DEDUP_REMOVED lines=21> */
.L_x_20461:
[----:B------:R-:W-:Y:S05]  /*1d30*/  BSYNC.RECONVERGENT B1 ;  /* 0x0000000000017941 */ /* 0x000fea0003800200 */
.L_x_20460:
[----:B------:R-:W-:Y:S02]  /*1d40*/  SHF.L.U32 R0, R0, 0x14, RZ ;  /* 0x0000001400007819 */ /* 0x000fe400000006ff */
[----:B------:R-:W-:-:S04]  /*1d50*/  LEA R2, R2, 0x3b800000, 0x17 ;  /* 0x3b80000002027811 */ /* 0x000fc800078eb8ff */
[----:B------:R-:W-:-:S07]  /*1d60*/  LOP3.LUT R0, R2, R0, R7, 0xfe, !PT ;  /* 0x0000000002007212 */ /* 0x000fce00078efe07 */
.L_x_20459:
[----:B------:R-:W-:Y:S05]  /*1d70*/  BSYNC.RECONVERGENT B0 ;  /* 0x0000000000007941 */ /* 0x000fea0003800200 */
.L_x_20458:
[----:B------:R-:W1:Y:S01]  /*1d80*/  F2I.FTZ.TRUNC.NTZ R0, R0 ;  /* 0x0000000000007305 */ /* 0x000e62000021f100 */
[----:B------:R-:W-:Y:S05]  /*1d90*/  BRA `(.L_x_20443) ;  /* 0x0000000400087947 */ /* 0x000fea0003800000 */
.L_x_20456:
        /* <DEDUP_REMOVED lines=21> */
.L_x_20465:
[----:B------:R-:W-:Y:S05]  /*1ef0*/  BSYNC.RECONVERGENT B1 ;  /* 0x0000000000017941 */ /* 0x000fea0003800200 */
.L_x_20464:
[----:B------:R-:W-:Y:S01]  /*1f00*/  IMAD.SHL.U32 R0, R0, 0x200000, RZ ;  /* 0x0020000000007824 */ /* 0x000fe200078e00ff */
[----:B------:R-:W-:-:S04]  /*1f10*/  LEA R2, R2, 0x37800000, 0x17 ;  /* 0x3780000002027811 */ /* 0x000fc800078eb8ff */
[----:B------:R-:W-:-:S07]  /*1f20*/  LOP3.LUT R0, R2, R0, R7, 0xfe, !PT ;  /* 0x0000000002007212 */ /* 0x000fce00078efe07 */
.L_x_20463:
[----:B------:R-:W-:Y:S05]  /*1f30*/  BSYNC.RECONVERGENT B0 ;  /* 0x0000000000007941 */ /* 0x000fea0003800200 */
.L_x_20462:
[----:B------:R-:W2:Y:S01]  /*1f40*/  F2I.FTZ.TRUNC.NTZ R0, R0 ;  /* 0x0000000000007305 */ /* 0x000ea2000021f100 */
[----:B------:R-:W-:Y:S05]  /*1f50*/  BRA `(.L_x_20443) ;  /* 0x0000000000987947 */ /* 0x000fea0003800000 */
.L_x_20455:
[----:B------:R-:W-:-:S09]  /*1f60*/  UISETP.NE.AND UP0, UPT, UR4, 0x1c, UPT ;  /* 0x0000001c0400788c */ /* 0x000fd2000bf05270 */
[----:B------:R-:W-:Y:S05]  /*1f70*/  BRA.U !UP0, `(.L_x_20466) ;  /* 0x00000001088c7547 */ /* 0x000fea000b800000 */
[----:B------:R-:W-:-:S09]  /*1f80*/  UISETP.NE.AND UP0, UPT, UR4, 0x1d, UPT ;  /* 0x0000001d0400788c */ /* 0x000fd2000bf05270 */
[----:B------:R-:W-:Y:S05]  /*1f90*/  BRA.U !UP0, `(.L_x_20467) ;  /* 0x00000001087c7547 */ /* 0x000fea000b800000 */
[----:B------:R-:W-:-:S09]  /*1fa0*/  UISETP.NE.AND UP0, UPT, UR4, 0x2c, UPT ;  /* 0x0000002c0400788c */ /* 0x000fd2000bf05270 */
[----:B------:R-:W-:Y:S05]  /*1fb0*/  BRA.U !UP0, `(.L_x_20468) ;  /* 0x0000000108487547 */ /* 0x000fea000b800000 */
.L_x_20442:
        /* <DEDUP_REMOVED lines=16> */
.L_x_20469:
[----:B------:R-:W-:Y:S01]  /*20c0*/  IMAD.MOV.U32 R0, RZ, RZ, RZ ;  /* 0x000000ffff007224 */ /* 0x000fe200078e00ff */
[----:B------:R-:W-:Y:S06]  /*20d0*/  BRA `(.L_x_20443) ;  /* 0x0000000000387947 */ /* 0x000fec0003800000 */
.L_x_20468:
        /* <DEDUP_REMOVED lines=8> */
.L_x_20471:
[----:B------:R-:W-:Y:S05]  /*2160*/  BSYNC.RECONVERGENT B0 ;  /* 0x0000000000007941 */ /* 0x000fea0003800200 */
.L_x_20470:
[----:B------:R-:W4:Y:S01]  /*2170*/  F2I.FTZ.TRUNC.NTZ R0, R0 ;  /* 0x0000000000007305 */ /* 0x000f22000021f100 */
[----:B------:R-:W-:Y:S05]  /*2180*/  BRA `(.L_x_20443) ;  /* 0x00000000000c7947 */ /* 0x000fea0003800000 */
.L_x_20467:
[----:B------:R0:W5:Y:S01]  /*2190*/  LDG.E R0, desc[UR36][R2.64] ;  /* 0x0000002402007981 */ /* 0x000162000c1e1900 */
[----:B------:R-:W-:Y:S05]  /*21a0*/  BRA `(.L_x_20443) ;  /* 0x0000000000047947 */ /* 0x000fea0003800000 */
.L_x_20466:
[----:B------:R3:W5:Y:S02]  /*21b0*/  LDG.E R0, desc[UR36][R2.64] ;  /* 0x0000002402007981 */ /* 0x000764000c1e1900 */
.L_x_20443:
[----:B------:R-:W0:Y:S01]  /*21c0*/  LDCU.64 UR6, c[0x0][0x580] ;  /* 0x0000b000ff0677ac */ /* 0x000e220008000a00 */
[----:B------:R-:W1:Y:S01]  /*21d0*/  LDCU UR5, c[0x0][0x594] ;  /* 0x0000b280ff0577ac */ /* 0x000e620008000800 */
[----:B------:R-:W-:-:S04]  /*21e0*/  UPRMT UR4, UR41, 0x9910, URZ ;  /* 0x0000991029047896 */ /* 0x000fc800080000ff */
[----:B------:R-:W-:Y:S01]  /*21f0*/  UISETP.GT.AND UP0, UPT, UR4, 0x9, UPT ;  /* 0x000000090400788c */ /* 0x000fe2000bf04270 */
[----:B0--3--:R-:W-:Y:S02]  /*2200*/  IADD3 R2, P0, PT, R16, UR6, RZ ;  /* 0x0000000610027c10 */ /* 0x009fe4000ff1e0ff */
[----:B-12-45:R-:W-:-:S03]  /*2210*/  VIMNMX R4, PT, PT, R0, UR5, PT ;  /* 0x0000000500047c48 */ /* 0x036fc6000bfe0100 */
        /* <DEDUP_REMOVED lines=12> */
.L_x_20475:
[----:B------:R3:W-:Y:S01]  /*22e0*/  STG.E.U8 desc[UR36][R2.64], R4 ;  /* 0x0000000402007986 */ /* 0x0007e2000c101124 */
[----:B------:R-:W-:Y:S05]  /*22f0*/  BRA `(.L_x_20477) ;  /* 0x0000000c003c7947 */ /* 0x000fea0003800000 */
.L_x_20474:
[----:B------:R-:W-:-:S09]  /*2300*/  UISETP.NE.AND UP0, UPT, UR4, 0x2, UPT ;  /* 0x000000020400788c */ /* 0x000fd2000bf05270 */
[----:B------:R-:W-:Y:S05]  /*2310*/  BRA.U !UP0, `(.L_x_20478) ;  /* 0x0000000108247547 */ /* 0x000fea000b800000 */
[----:B------:R-:W-:-:S09]  /*2320*/  UISETP.NE.AND UP0, UPT, UR4, 0x3, UPT ;  /* 0x000000030400788c */ /* 0x000fd2000bf05270 */
[----:B------:R-:W-:Y:S05]  /*2330*/  BRA.U !UP0, `(.L_x_20479) ;  /* 0x0000000108147547 */ /* 0x000fea000b800000 */
[----:B------:R-:W-:-:S09]  /*2340*/  UISETP.NE.AND UP0, UPT, UR4, 0x4, UPT ;  /* 0x000000040400788c */ /* 0x000fd2000bf05270 */
[----:B------:R-:W-:Y:S05]  /*2350*/  BRA.U UP0, `(.L_x_20476) ;  /* 0x0000000900907547 */ /* 0x000fea000b800000 */
[----:B------:R-:W-:-:S05]  /*2360*/  SHF.R.S32.HI R5, RZ, 0x1f, R4 ;  /* 0x0000001fff057819 */ /* 0x000fca0000011404 */
[----:B------:R0:W-:Y:S01]  /*2370*/  STG.E.64 desc[UR36][R2.64], R4 ;  /* 0x0000000402007986 */ /* 0x0001e2000c101b24 */
[----:B------:R-:W-:Y:S05]  /*2380*/  BRA `(.L_x_20477) ;  /* 0x0000000c00187947 */ /* 0x000fea0003800000 */
.L_x_20479:
[----:B------:R1:W-:Y:S01]  /*2390*/  STG.E desc[UR36][R2.64], R4 ;  /* 0x0000000402007986 */ /* 0x0003e2000c101924 */
[----:B------:R-:W-:Y:S05]  /*23a0*/  BRA `(.L_x_20477) ;  /* 0x0000000c00107947 */ /* 0x000fea0003800000 */
.L_x_20478:
[----:B------:R2:W-:Y:S01]  /*23b0*/  STG.E.U16 desc[UR36][R2.64], R4 ;  /* 0x0000000402007986 */ /* 0x0005e2000c101524 */
[----:B------:R-:W-:Y:S05]  /*23c0*/  BRA `(.L_x_20477) ;  /* 0x0000000c00087947 */ /* 0x000fea0003800000 */
.L_x_20473:
[----:B------:R-:W-:-:S09]  /*23d0*/  UISETP.GT.AND UP0, UPT, UR4, 0x6, UPT ;  /* 0x000000060400788c */ /* 0x000fd2000bf04270 */
[----:B------:R-:W-:Y:S05]  /*23e0*/  BRA.U UP0, `(.L_x_20480) ;  /* 0x00000001002c7547 */ /* 0x000fea000b800000 */
[----:B------:R-:W-:-:S09]  /*23f0*/  UISETP.NE.AND UP0, UPT, UR4, 0x5, UPT ;  /* 0x000000050400788c */ /* 0x000fd2000bf05270 */
[----:B------:R-:W-:Y:S05]  /*2400*/  BRA.U !UP0, `(.L_x_20481) ;  /* 0x0000000108147547 */ /* 0x000fea000b800000 */
[----:B------:R-:W-:-:S09]  /*2410*/  UISETP.NE.AND UP0, UPT, UR4, 0x6, UPT ;  /* 0x000000060400788c */ /* 0x000fd2000bf05270 */
[----:B------:R-:W-:Y:S05]  /*2420*/  BRA.U UP0, `(.L_x_20476) ;  /* 0x00000009005c7547 */ /* 0x000fea000b800000 */
[----:B------:R-:W-:-:S05]  /*2430*/  I2FP.F32.S32 R5, R4 ;  /* 0x0000000400057245 */ /* 0x000fca0000201400 */
[----:B------:R0:W-:Y:S01]  /*2440*/  STG.E desc[UR36][R2.64], R5 ;  /* 0x0000000502007986 */ /* 0x0001e2000c101924 */
[----:B------:R-:W-:Y:S05]  /*2450*/  BRA `(.L_x_20477) ;  /* 0x0000000800e47947 */ /* 0x000fea0003800000 */
.L_x_20481:
[----:B------:R-:W-:-:S04]  /*2460*/  I2FP.F32.S32 R0, R4 ;  /* 0x0000000400007245 */ /* 0x000fc80000201400 */
[----:B------:R-:W-:-:S05]  /*2470*/  F2FP.F16.F32.PACK_AB R0, RZ, R0 ;  /* 0x00000000ff00723e */ /* 0x000fca00000000ff */
[----:B------:R0:W-:Y:S01]  /*2480*/  STG.E.U16 desc[UR36][R2.64], R0 ;  /* 0x0000000002007986 */ /* 0x0001e2000c101524 */
[----:B------:R-:W-:Y:S05]  /*2490*/  BRA `(.L_x_20477) ;  /* 0x0000000800d47947 */ /* 0x000fea0003800000 */
.L_x_20480:
[----:B------:R-:W-:-:S09]  /*24a0*/  UISETP.NE.AND UP0, UPT, UR4, 0x7, UPT ;  /* 0x000000070400788c */ /* 0x000fd2000bf05270 */
[----:B------:R-:W-:Y:S05]  /*24b0*/  BRA.U !UP0, `(.L_x_20482) ;  /* 0x0000000108347547 */ /* 0x000fea000b800000 */
[----:B------:R-:W-:-:S09]  /*24c0*/  UISETP.NE.AND UP0, UPT, UR4, 0x8, UPT ;  /* 0x000000080400788c */ /* 0x000fd2000bf05270 */
[----:B------:R-:W-:Y:S05]  /*24d0*/  BRA.U !UP0, `(.L_x_20483) ;  /* 0x0000000108187547 */ /* 0x000fea000b800000 */
[----:B------:R-:W-:-:S09]  /*24e0*/  UISETP.NE.AND UP0, UPT, UR4, 0x9, UPT ;  /* 0x000000090400788c */ /* 0x000fd2000bf05270 */
[----:B------:R-:W-:Y:S05]  /*24f0*/  BRA.U UP0, `(.L_x_20476) ;  /* 0x0000000900287547 */ /* 0x000fea000b800000 */
[----:B------:R-:W-:Y:S01]  /*2500*/  I2FP.F32.S32 R4, R4 ;  /* 0x0000000400047245 */ /* 0x000fe20000201400 */
[----:B------:R-:W-:-:S05]  /*2510*/  HFMA2 R5, -RZ, RZ, 0, 0 ;  /* 0x00000000ff057431 */ /* 0x000fca00000001ff */
[----:B------:R0:W-:Y:S01]  /*2520*/  STG.E.64 desc[UR36][R2.64], R4 ;  /* 0x0000000402007986 */ /* 0x0001e2000c101b24 */
[----:B------:R-:W-:Y:S05]  /*2530*/  BRA `(.L_x_20477) ;  /* 0x0000000800ac7947 */ /* 0x000fea0003800000 */
.L_x_20483:
[----:B------:R-:W-:-:S04]  /*2540*/  I2FP.F32.S32 R4, R4 ;  /* 0x0000000400047245 */ /* 0x000fc80000201400 */
[----:B------:R-:W-:-:S04]  /*2550*/  F2FP.F16.F32.PACK_AB R5, RZ, R4 ;  /* 0x00000004ff05723e */ /* 0x000fc800000000ff */
[----:B------:R-:W-:-:S05]  /*2560*/  PRMT R5, R5, 0x5410, RZ ;  /* 0x0000541005057816 */ /* 0x000fca00000000ff */
[----:B------:R0:W-:Y:S01]  /*2570*/  STG.E desc[UR36][R2.64], R5 ;  /* 0x0000000502007986 */ /* 0x0001e2000c101924 */
[----:B------:R-:W-:Y:S05]  /*2580*/  BRA `(.L_x_20477) ;  /* 0x0000000800987947 */ /* 0x000fea0003800000 */
.L_x_20482:
[----:B------:R-:W0:Y:S02]  /*2590*/  I2F.F64 R4, R4 ;  /* 0x0000000400047312 */ /* 0x000e240000201c00 */
[----:B0-----:R0:W-:Y:S01]  /*25a0*/  STG.E.64 desc[UR36][R2.64], R4 ;  /* 0x0000000402007986 */ /* 0x0011e2000c101b24 */
[----:B------:R-:W-:Y:S05]  /*25b0*/  BRA `(.L_x_20477) ;  /* 0x00000008008c7947 */ /* 0x000fea0003800000 */
.L_x_20472:
        /* <DEDUP_REMOVED lines=8> */
[----:B------:R-:W-:-:S04]  /*2640*/  ISETP.NE.AND P0, PT, R4, RZ, PT ;  /* 0x000000ff0400720c */ /* 0x000fc80003f05270 */
[----:B------:R-:W-:-:S05]  /*2650*/  SEL R5, RZ, 0x1, !P0 ;  /* 0x00000001ff057807 */ /* 0x000fca0004000000 */
[----:B------:R0:W-:Y:S01]  /*2660*/  STG.E.U8 desc[UR36][R2.64], R5 ;  /* 0x0000000502007986 */ /* 0x0001e2000c101124 */
[----:B------:R-:W-:Y:S05]  /*2670*/  BRA `(.L_x_20477) ;  /* 0x00000008005c7947 */ /* 0x000fea0003800000 */
.L_x_20486:
[----:B------:R-:W-:Y:S01]  /*2680*/  CS2R R6, SRZ ;  /* 0x0000000000067805 */ /* 0x000fe2000001ff00 */
[----:B------:R-:W0:Y:S04]  /*2690*/  I2F.F64 R4, R4 ;  /* 0x0000000400047312 */ /* 0x000e280000201c00 */
[----:B0-----:R0:W-:Y:S01]  /*26a0*/  STG.E.128 desc[UR36][R2.64], R4 ;  /* 0x0000000402007986 */ /* 0x0011e2000c101d24 */
[----:B------:R-:W-:Y:S05]  /*26b0*/  BRA `(.L_x_20477) ;  /* 0x00000008004c7947 */ /* 0x000fea0003800000 */
.L_x_20485:
[----:B------:R-:W-:-:S09]  /*26c0*/  UISETP.NE.AND UP0, UPT, UR4, 0xf, UPT ;  /* 0x0000000f0400788c */ /* 0x000fd2000bf05270 */
[----:B------:R-:W-:Y:S05]  /*26d0*/  BRA.U !UP0, `(.L_x_20487) ;  /* 0x0000000108a07547 */ /* 0x000fea000b800000 */
[----:B------:R-:W-:-:S09]  /*26e0*/  UISETP.NE.AND UP0, UPT, UR4, 0x17, UPT ;  /* 0x000000170400788c */ /* 0x000fd2000bf05270 */
[----:B------:R-:W-:Y:S05]  /*26f0*/  BRA.U !UP0, `(.L_x_20488) ;  /* 0x00000001084c7547 */ /* 0x000fea000b800000 */
[----:B------:R-:W-:-:S09]  /*2700*/  UISETP.NE.AND UP0, UPT, UR4, 0x18, UPT ;  /* 0x000000180400788c */ /* 0x000fd2000bf05270 */
[----:B------:R-:W-:Y:S05]  /*2710*/  BRA.U UP0, `(.L_x_20476) ;  /* 0x0000000500a07547 */ /* 0x000fea000b800000 */
[----:B------:R-:W-:Y:S01]  /*2720*/  I2FP.F32.S32 R7, R4 ;  /* 0x0000000400077245 */ /* 0x000fe20000201400 */
        /* <DEDUP_REMOVED lines=12> */
.L_x_20490:
[----:B------:R-:W-:Y:S05]  /*27f0*/  BSYNC.RECONVERGENT B0 ;  /* 0x0000000000007941 */ /* 0x000fea0003800200 */
.L_x_20489:
[----:B------:R-:W-:-:S05]  /*2800*/  LOP3.LUT R5, R0, 0x80, R5, 0xf8, !PT ;  /* 0x0000008000057812 */ /* 0x000fca00078ef805 */
[----:B------:R0:W-:Y:S01]  /*2810*/  STG.E.U8 desc[UR36][R2.64], R5 ;  /* 0x0000000502007986 */ /* 0x0001e2000c101124 */
[----:B------:R-:W-:Y:S05]  /*2820*/  BRA `(.L_x_20477) ;  /* 0x0000000400f07947 */ /* 0x000fea0003800000 */
.L_x_20488:
[----:B------:R-:W-:Y:S01]  /*2830*/  I2FP.F32.S32 R7, R4 ;  /* 0x0000000400077245 */ /* 0x000fe20000201400 */
[----:B------:R-:W-:Y:S03]  /*2840*/  BSSY.RECONVERGENT B0, `(.L_x_20491) ;  /* 0x000000e000007945 */ /* 0x000fe60003800200 */
        /* <DEDUP_REMOVED lines=13> */
.L_x_20492:
[----:B------:R-:W-:Y:S05]  /*2920*/  BSYNC.RECONVERGENT B0 ;  /* 0x0000000000007941 */ /* 0x000fea0003800200 */
.L_x_20491:
[----:B------:R-:W-:-:S05]  /*2930*/  LOP3.LUT R5, R0, 0x80, R5, 0xf8, !PT ;  /* 0x0000008000057812 */ /* 0x000fca00078ef805 */
[----:B------:R0:W-:Y:S01]  /*2940*/  STG.E.U8 desc[UR36][R2.64], R5 ;  /* 0x0000000502007986 */ /* 0x0001e2000c101124 */
[----:B------:R-:W-:Y:S05]  /*2950*/  BRA `(.L_x_20477) ;  /* 0x0000000400a47947 */ /* 0x000fea0003800000 */
.L_x_20487:
[----:B------:R-:W-:-:S04]  /*2960*/  I2FP.F32.S32 R0, R4 ;  /* 0x0000000400007245 */ /* 0x000fc80000201400 */
[----:B------:R-:W-:-:S05]  /*2970*/  F2FP.BF16.F32.PACK_AB R0, RZ, R0 ;  /* 0x00000000ff00723e */ /* 0x000fca00000010ff */
[----:B------:R0:W-:Y:S01]  /*2980*/  STG.E.U16 desc[UR36][R2.64], R0 ;  /* 0x0000000002007986 */ /* 0x0001e2000c101524 */
[----:B------:R-:W-:Y:S05]  /*2990*/  BRA `(.L_x_20477) ;  /* 0x0000000400947947 */ /* 0x000fea0003800000 */
.L_x_20484:
        /* <DEDUP_REMOVED lines=10> */
.L_x_20495:
[----:B------:R-:W-:Y:S01]  /*2a40*/  I2FP.F32.S32 R5, R4 ;  /* 0x0000000400057245 */ /* 0x000fe20000201400 */
[----:B------:R-:W-:Y:S01]  /*2a50*/  BSSY.RECONVERGENT B0, `(.L_x_20496) ;  /* 0x0000014000007945 */ /* 0x000fe20003800200 */
[----:B------:R-:W-:Y:S02]  /*2a60*/  IMAD.MOV.U32 R0, RZ, RZ, 0x80 ;  /* 0x00000080ff007424 */ /* 0x000fe400078e00ff */
        /* <DEDUP_REMOVED lines=10> */
.L_x_20498:
[----:B------:R-:W-:-:S04]  /*2b10*/  SHF.R.U32.HI R0, RZ, 0x14, R5 ;  /* 0x00000014ff007819 */ /* 0x000fc80000011605 */
[----:B------:R-:W-:-:S04]  /*2b20*/  LOP3.LUT R0, R0, 0x1, RZ, 0xc0, !PT ;  /* 0x0000000100007812 */ /* 0x000fc800078ec0ff */
[----:B------:R-:W-:-:S04]  /*2b30*/  IADD3 R0, PT, PT, R5, 0x487ffff, R0 ;  /* 0x0487ffff05007810 */ /* 0x000fc80007ffe000 */
[----:B------:R-:W-:-:S04]  /*2b40*/  SHF.R.U32.HI R0, RZ, 0x14, R0 ;  /* 0x00000014ff007819 */ /* 0x000fc80000011600 */
[----:B------:R-:W-:-:S07]  /*2b50*/  LOP3.LUT R4, R0, 0xff, RZ, 0xc0, !PT ;  /* 0x000000ff00047812 */ /* 0x000fce00078ec0ff */
.L_x_20499:
[----:B------:R-:W-:-:S04]  /*2b60*/  SHF.R.U32.HI R5, RZ, 0x18, R5 ;  /* 0x00000018ff057819 */ /* 0x000fc80000011605 */
[----:B------:R-:W-:-:S04]  /*2b70*/  LOP3.LUT R4, R4, 0x80, R5, 0xf8, !PT ;  /* 0x0000008004047812 */ /* 0x000fc800078ef805 */
[----:B------:R-:W-:-:S07]  /*2b80*/  PRMT R0, R4, 0x7610, R0 ;  /* 0x0000761004007816 */ /* 0x000fce0000000000 */
.L_x_20497:
[----:B------:R-:W-:Y:S05]  /*2b90*/  BSYNC.RECONVERGENT B0 ;  /* 0x0000000000007941 */ /* 0x000fea0003800200 */
.L_x_20496:
[----:B------:R0:W-:Y:S01]  /*2ba0*/  STG.E.U8 desc[UR36][R2.64], R0 ;  /* 0x0000000002007986 */ /* 0x0001e2000c101124 */
[----:B------:R-:W-:Y:S05]  /*2bb0*/  BRA `(.L_x_20477) ;  /* 0x00000004000c7947 */ /* 0x000fea0003800000 */
.L_x_20494:
[----:B------:R-:W-:Y:S01]  /*2bc0*/  I2FP.F32.S32 R5, R4 ;  /* 0x0000000400057245 */ /* 0x000fe20000201400 */
[----:B------:R-:W-:Y:S01]  /*2bd0*/  BSSY.RECONVERGENT B0, `(.L_x_20500) ;  /* 0x0000014000007945 */ /* 0x000fe20003800200 */
[----:B------:R-:W-:Y:S02]  /*2be0*/  MOV R0, 0x80 ;  /* 0x0000008000007802 */ /* 0x000fe40000000f00 */
        /* <DEDUP_REMOVED lines=10> */
.L_x_20502:
[----:B------:R-:W-:-:S04]  /*2c90*/  SHF.R.U32.HI R0, RZ, 0x15, R5 ;  /* 0x00000015ff007819 */ /* 0x000fc80000011605 */
[----:B------:R-:W-:-:S04]  /*2ca0*/  LOP3.LUT R0, R0, 0x1, RZ, 0xc0, !PT ;  /* 0x0000000100007812 */ /* 0x000fc800078ec0ff */
[----:B------:R-:W-:-:S04]  /*2cb0*/  IADD3 R0, PT, PT, R5, 0x88fffff, R0 ;  /* 0x088fffff05007810 */ /* 0x000fc80007ffe000 */
[----:B------:R-:W-:-:S04]  /*2cc0*/  SHF.R.U32.HI R0, RZ, 0x15, R0 ;  /* 0x00000015ff007819 */ /* 0x000fc80000011600 */
[----:B------:R-:W-:-:S07]  /*2cd0*/  LOP3.LUT R4, R0, 0xff, RZ, 0xc0, !PT ;  /* 0x000000ff00047812 */ /* 0x000fce00078ec0ff */
.L_x_20503:
[----:B------:R-:W-:-:S04]  /*2ce0*/  SHF.R.U32.HI R5, RZ, 0x18, R5 ;  /* 0x00000018ff057819 */ /* 0x000fc80000011605 */
[----:B------:R-:W-:-:S04]  /*2cf0*/  LOP3.LUT R4, R4, 0x80, R5, 0xf8, !PT ;  /* 0x0000008004047812 */ /* 0x000fc800078ef805 */
[----:B------:R-:W-:-:S07]  /*2d00*/  PRMT R0, R4, 0x7610, R0 ;  /* 0x0000761004007816 */ /* 0x000fce0000000000 */
.L_x_20501:
[----:B------:R-:W-:Y:S05]  /*2d10*/  BSYNC.RECONVERGENT B0 ;  /* 0x0000000000007941 */ /* 0x000fea0003800200 */
.L_x_20500:
[----:B------:R0:W-:Y:S01]  /*2d20*/  STG.E.U8 desc[UR36][R2.64], R0 ;  /* 0x0000000002007986 */ /* 0x0001e2000c101124 */
[----:B------:R-:W-:Y:S05]  /*2d30*/  BRA `(.L_x_20477) ;  /* 0x0000000000ac7947 */ /* 0x000fea0003800000 */
.L_x_20493:
[----:B------:R-:W-:-:S09]  /*2d40*/  UISETP.NE.AND UP0, UPT, UR4, 0x1c, UPT ;  /* 0x0000001c0400788c */ /* 0x000fd2000bf05270 */
[----:B------:R-:W-:Y:S05]  /*2d50*/  BRA.U !UP0, `(.L_x_20504) ;  /* 0x0000000108a07547 */ /* 0x000fea000b800000 */
[----:B------:R-:W-:-:S09]  /*2d60*/  UISETP.NE.AND UP0, UPT, UR4, 0x1d, UPT ;  /* 0x0000001d0400788c */ /* 0x000fd2000bf05270 */
[----:B------:R-:W-:Y:S05]  /*2d70*/  BRA.U !UP0, `(.L_x_20505) ;  /* 0x00000001088c7547 */ /* 0x000fea000b800000 */
[----:B------:R-:W-:-:S09]  /*2d80*/  UISETP.NE.AND UP0, UPT, UR4, 0x2c, UPT ;  /* 0x0000002c0400788c */ /* 0x000fd2000bf05270 */
[----:B------:R-:W-:Y:S05]  /*2d90*/  BRA.U !UP0, `(.L_x_20506) ;  /* 0x0000000108447547 */ /* 0x000fea000b800000 */
.L_x_20476:
        /* <DEDUP_REMOVED lines=16> */
.L_x_20507:
[----:B------:R-:W-:Y:S05]  /*2ea0*/  BRA `(.L_x_20477) ;  /* 0x0000000000507947 */ /* 0x000fea0003800000 */
.L_x_20506:
[----:B------:R-:W-:-:S04]  /*2eb0*/  I2FP.F32.S32 R5, R4 ;  /* 0x0000000400057245 */ /* 0x000fc80000201400 */
        /* <DEDUP_REMOVED lines=15> */
.L_x_20505:
[----:B------:R-:W-:-:S05]  /*2fb0*/  SHF.R.S32.HI R5, RZ, 0x1f, R4 ;  /* 0x0000001fff057819 */ /* 0x000fca0000011404 */
[----:B------:R0:W-:Y:S01]  /*2fc0*/  STG.E.64 desc[UR36][R2.64], R4 ;  /* 0x0000000402007986 */ /* 0x0001e2000c101b24 */
[----:B------:R-:W-:Y:S05]  /*2fd0*/  BRA `(.L_x_20477) ;  /* 0x0000000000047947 */ /* 0x000fea0003800000 */
.L_x_20504:
[----:B------:R0:W-:Y:S02]  /*2fe0*/  STG.E desc[UR36][R2.64], R4 ;  /* 0x0000000402007986 */ /* 0x0001e4000c101924 */
.L_x_20477:
[----:B------:R-:W-:-:S07]  /*2ff0*/  VIADD R17, R17, 0x80 ;  /* 0x0000008011117836 */ /* 0x000fce0000000000 */
.L_x_20436:
[----:B------:R-:W-:Y:S05]  /*3000*/  BSYNC.RECONVERGENT B6 ;  /* 0x0000000000067941 */ /* 0x000fea0003800200 */
.L_x_20435:
        /* <DEDUP_REMOVED lines=307> */
.L_x_20510:
        /* <DEDUP_REMOVED lines=16> */
.L_x_20514:
[----:B------:R1:W5:Y:S01]  /*4440*/  LDG.E.U8 R0, desc[UR36][R2.64] ;  /* 0x0000002402007981 */ /* 0x000362000c1e1100 */
[----:B------:R-:W-:Y:S05]  /*4450*/  BRA `(.L_x_20516) ;  /* 0x0000000c002c7947 */ /* 0x000fea0003800000 */
.L_x_20513:
        /* <DEDUP_REMOVED lines=8> */
.L_x_20518:
[----:B------:R3:W5:Y:S01]  /*44e0*/  LDG.E R0, desc[UR36][R2.64] ;  /* 0x0000002402007981 */ /* 0x000762000c1e1900 */
[----:B------:R-:W-:Y:S05]  /*44f0*/  BRA `(.L_x_20516) ;  /* 0x0000000c00047947 */ /* 0x000fea0003800000 */
.L_x_20517:
[----:B------:R2:W5:Y:S01]  /*4500*/  LDG.E.S16 R0, desc[UR36][R2.64] ;  /* 0x0000002402007981 */ /* 0x000562000c1e1700 */
[----:B------:R-:W-:Y:S05]  /*4510*/  BRA `(.L_x_20516) ;  /* 0x0000000800fc7947 */ /* 0x000fea0003800000 */
.L_x_20512:
        /* <DEDUP_REMOVED lines=9> */
.L_x_20520:
[----:B------:R-:W2:Y:S02]  /*45b0*/  LDG.E.U16 R2, desc[UR36][R2.64] ;  /* 0x0000002402027981 */ /* 0x000ea4000c1e1500 */
[----:B--2---:R-:W-:-:S06]  /*45c0*/  HADD2.F32 R0, -RZ, R2.H0_H0 ;  /* 0x20000002ff007230 */ /* 0x004fcc0000004100 */
[----:B------:R-:W0:Y:S01]  /*45d0*/  F2I.FTZ.TRUNC.NTZ R0, R0 ;  /* 0x0000000000007305 */ /* 0x000e22000021f100 */
[----:B------:R-:W-:Y:S05]  /*45e0*/  BRA `(.L_x_20516) ;  /* 0x0000000800c87947 */ /* 0x000fea0003800000 */
.L_x_20519:
        /* <DEDUP_REMOVED lines=9> */
.L_x_20522:
[----:B------:R-:W2:Y:S02]  /*4680*/  LDG.E.U16 R2, desc[UR36][R2.64] ;  /* 0x0000002402027981 */ /* 0x000ea4000c1e1500 */
[----:B--2---:R-:W-:-:S06]  /*4690*/  HADD2.F32 R0, -RZ, R2.H0_H0 ;  /* 0x20000002ff007230 */ /* 0x004fcc0000004100 */
[----:B------:R-:W0:Y:S01]  /*46a0*/  F2I.FTZ.TRUNC.NTZ R0, R0 ;  /* 0x0000000000007305 */ /* 0x000e22000021f100 */
[----:B------:R-:W-:Y:S05]  /*46b0*/  BRA `(.L_x_20516) ;  /* 0x0000000800947947 */ /* 0x000fea0003800000 */
.L_x_20521:
[----:B------:R-:W2:Y:S02]  /*46c0*/  LDG.E.64 R2, desc[UR36][R2.64] ;  /* 0x0000002402027981 */ /* 0x000ea4000c1e1b00 */
[----:B--2---:R0:W1:Y:S02]  /*46d0*/  F2I.F64.TRUNC R0, R2 ;  /* 0x0000000200007311 */ /* 0x004064000030d100 */
[----:B01----:R-:W-:Y:S05]  /*46e0*/  BRA `(.L_x_20516) ;  /* 0x0000000800887947 */ /* 0x003fea0003800000 */
.L_x_20511:
        /* <DEDUP_REMOVED lines=12> */
.L_x_20525:
[----:B------:R-:W2:Y:S02]  /*47b0*/  LDG.E.64 R2, desc[UR36][R2.64] ;  /* 0x0000002402027981 */ /* 0x000ea4000c1e1b00 */
[----:B--2---:R0:W1:Y:S02]  /*47c0*/  F2I.F64.TRUNC R0, R2 ;  /* 0x0000000200007311 */ /* 0x004064000030d100 */
[----:B01----:R-:W-:Y:S05]  /*47d0*/  BRA `(.L_x_20516) ;  /* 0x00000008004c7947 */ /* 0x003fea0003800000 */
.L_x_20524:
        /* <DEDUP_REMOVED lines=24> */
[----:B------:R-:W0:Y:S01]  /*4960*/  F2I.FTZ.TRUNC.NTZ R0, R0 ;  /* 0x0000000000007305 */ /* 0x000e22000021f100 */
[----:B------:R-:W-:Y:S05]  /*4970*/  BRA `(.L_x_20516) ;  /* 0x0000000400e47947 */ /* 0x000fea0003800000 */
.L_x_20527:
        /* <DEDUP_REMOVED lines=11> */
[----:B------:R-:W0:Y:S01]  /*4a30*/  F2I.FTZ.TRUNC.NTZ R0, R0 ;  /* 0x0000000000007305 */ /* 0x000e22000021f100 */
[----:B------:R-:W-:Y:S05]  /*4a40*/  BRA `(.L_x_20516) ;  /* 0x0000000400b07947 */ /* 0x000fea0003800000 */
.L_x_20526:
[----:B------:R-:W2:Y:S02]  /*4a50*/  LDG.E.U16 R0, desc[UR36][R2.64] ;  /* 0x0000002402007981 */ /* 0x000ea4000c1e1500 */
[----:B--2---:R-:W-:-:S06]  /*4a60*/  IMAD.U32 R0, R0, 0x10000, RZ ;  /* 0x0001000000007824 */ /* 0x004fcc00078e00ff */
[----:B------:R-:W0:Y:S01]  /*4a70*/  F2I.FTZ.TRUNC.NTZ R0, R0 ;  /* 0x0000000000007305 */ /* 0x000e22000021f100 */
[----:B------:R-:W-:Y:S05]  /*4a80*/  BRA `(.L_x_20516) ;  /* 0x0000000400a07947 */ /* 0x000fea0003800000 */
.L_x_20523:
        /* <DEDUP_REMOVED lines=10> */
.L_x_20530:
        /* <DEDUP_REMOVED lines=21> */
.L_x_20534:
[----:B------:R-:W-:Y:S05]  /*4c80*/  BSYNC.RECONVERGENT B1 ;  /* 0x0000000000017941 */ /* 0x000fea0003800200 */
.L_x_20533:
[----:B------:R-:W-:Y:S02]  /*4c90*/  SHF.L.U32 R0, R0, 0x14, RZ ;  /* 0x0000001400007819 */ /* 0x000fe400000006ff */
[----:B------:R-:W-:-:S04]  /*4ca0*/  LEA R2, R2, 0x3b800000, 0x17 ;  /* 0x3b80000002027811 */ /* 0x000fc800078eb8ff */
[----:B------:R-:W-:-:S07]  /*4cb0*/  LOP3.LUT R0, R2, R0, R7, 0xfe, !PT ;  /* 0x0000000002007212 */ /* 0x000fce00078efe07 */
.L_x_20532:
[----:B------:R-:W-:Y:S05]  /*4cc0*/  BSYNC.RECONVERGENT B0 ;  /* 0x0000000000007941 */ /* 0x000fea0003800200 */
.L_x_20531:
[----:B------:R-:W0:Y:S01]  /*4cd0*/  F2I.FTZ.TRUNC.NTZ R0, R0 ;  /* 0x0000000000007305 */ /* 0x000e22000021f100 */
[----:B------:R-:W-:Y:S05]  /*4ce0*/  BRA `(.L_x_20516) ;  /* 0x0000000400087947 */ /* 0x000fea0003800000 */
.L_x_20529:
        /* <DEDUP_REMOVED lines=21> */
.L_x_20538:
[----:B------:R-:W-:Y:S05]  /*4e40*/  BSYNC.RECONVERGENT B1 ;  /* 0x0000000000017941 */ /* 0x000fea0003800200 */
.L_x_20537:
[----:B------:R-:W-:Y:S01]  /*4e50*/  IMAD.SHL.U32 R0, R0, 0x200000, RZ ;  /* 0x0020000000007824 */ /* 0x000fe200078e00ff */
[----:B------:R-:W-:-:S04]  /*4e60*/  LEA R2, R2, 0x37800000, 0x17 ;  /* 0x3780000002027811 */ /* 0x000fc800078eb8ff */
[----:B------:R-:W-:-:S07]  /*4e70*/  LOP3.LUT R0, R2, R0, R7, 0xfe, !PT ;  /* 0x0000000002007212 */ /* 0x000fce00078efe07 */
.L_x_20536:
[----:B------:R-:W-:Y:S05]  /*4e80*/  BSYNC.RECONVERGENT B0 ;  /* 0x0000000000007941 */ /* 0x000fea0003800200 */
.L_x_20535:
[----:B------:R-:W0:Y:S01]  /*4e90*/  F2I.FTZ.TRUNC.NTZ R0, R0 ;  /* 0x0000000000007305 */ /* 0x000e22000021f100 */
[----:B------:R-:W-:Y:S05]  /*4ea0*/  BRA `(.L_x_20516) ;  /* 0x0000000000987947 */ /* 0x000fea0003800000 */
.L_x_20528:
        /* <DEDUP_REMOVED lines=14> */
.L_x_20542:
[----:B------:R-:W-:Y:S05]  /*4f90*/  BSYNC.RECONVERGENT B0 ;  /* 0x0000000000007941 */ /* 0x000fea0003800200 */
.L_x_20541:
[----:B------:R-:W0:Y:S01]  /*4fa0*/  F2I.FTZ.TRUNC.NTZ R0, R0 ;  /* 0x0000000000007305 */ /* 0x000e22000021f100 */
[----:B------:R-:W-:Y:S05]  /*4fb0*/  BRA `(.L_x_20516) ;  /* 0x0000000000547947 */ /* 0x000fea0003800000 */
.L_x_20515:
        /* <DEDUP_REMOVED lines=16> */
.L_x_20543:
[----:B------:R-:W-:Y:S01]  /*50c0*/  MOV R0, RZ ;  /* 0x000000ff00007202 */ /* 0x000fe20000000f00 */
[----:B------:R-:W-:Y:S06]  /*50d0*/  BRA `(.L_x_20516) ;  /* 0x00000000000c7947 */ /* 0x000fec0003800000 */
.L_x_20540:
[----:B------:R0:W5:Y:S01]  /*50e0*/  LDG.E R0, desc[UR36][R2.64] ;  /* 0x0000002402007981 */ /* 0x000162000c1e1900 */
[----:B------:R-:W-:Y:S05]  /*50f0*/  BRA `(.L_x_20516) ;  /* 0x0000000000047947 */ /* 0x000fea0003800000 */
.L_x_20539:
[----:B------:R0:W5:Y:S02]  /*5100*/  LDG.E R0, desc[UR36][R2.64] ;  /* 0x0000002402007981 */ /* 0x000164000c1e1900 */
.L_x_20516:
[----:B------:R-:W0:Y:S01]  /*5110*/  LDCU.64 UR6, c[0x0][0x580] ;  /* 0x0000b000ff0677ac */ /* 0x000e220008000a00 */
[----:B------:R-:W0:Y:S01]  /*5120*/  LDCU UR5, c[0x0][0x594] ;  /* 0x0000b280ff0577ac */ /* 0x000e220008000800 */
[----:B------:R-:W-:-:S04]  /*5130*/  UPRMT UR4, UR41, 0x9910, URZ ;  /* 0x0000991029047896 */ /* 0x000fc800080000ff */
[----:B------:R-:W-:Y:S01]  /*5140*/  UISETP.GT.AND UP0, UPT, UR4, 0x9, UPT ;  /* 0x000000090400788c */ /* 0x000fe2000bf04270 */
[----:B01234-:R-:W-:Y:S02]  /*5150*/  IADD3 R2, P0, PT, R16, UR6, RZ ;  /* 0x0000000610027c10 */ /* 0x01ffe4000ff1e0ff */
[----:B-----5:R-:W-:-:S03]  /*5160*/  VIMNMX R4, PT, PT, R0, UR5, PT ;  /* 0x0000000500047c48 */ /* 0x020fc6000bfe0100 */
        /* <DEDUP_REMOVED lines=12> */
.L_x_20547:
[----:B------:R0:W-:Y:S01]  /*5230*/  STG.E.U8 desc[UR36][R2.64], R4 ;  /* 0x0000000402007986 */ /* 0x0001e2000c101124 */
[----:B------:R-:W-:Y:S05]  /*5240*/  BRA `(.L_x_20549) ;  /* 0x0000000c00387947 */ /* 0x000fea0003800000 */
.L_x_20546:
        /* <DEDUP_REMOVED lines=9> */
.L_x_20551:
[----:B------:R0:W-:Y:S01]  /*52e0*/  STG.E desc[UR36][R2.64], R4 ;  /* 0x0000000402007986 */ /* 0x0001e2000c101924 */
[----:B------:R-:W-:Y:S05]  /*52f0*/  BRA `(.L_x_20549) ;  /* 0x0000000c000c7947 */ /* 0x000fea0003800000 */
.L_x_20550:
[----:B------:R0:W-:Y:S01]  /*5300*/  STG.E.U16 desc[UR36][R2.64], R4 ;  /* 0x0000000402007986 */ /* 0x0001e2000c101524 */
[----:B------:R-:W-:Y:S05]  /*5310*/  BRA `(.L_x_20549) ;  /* 0x0000000c00047947 */ /* 0x000fea0003800000 */
.L_x_20545:
        /* <DEDUP_REMOVED lines=9> */
.L_x_20553:
[----:B------:R-:W-:-:S04]  /*53b0*/  I2FP.F32.S32 R0, R4 ;  /* 0x0000000400007245 */ /* 0x000fc80000201400 */
[----:B------:R-:W-:-:S05]  /*53c0*/  F2FP.F16.F32.PACK_AB R0, RZ, R0 ;  /* 0x00000000ff00723e */ /* 0x000fca00000000ff */
[----:B------:R0:W-:Y:S01]  /*53d0*/  STG.E.U16 desc[UR36][R2.64], R0 ;  /* 0x0000000002007986 */ /* 0x0001e2000c101524 */
[----:B------:R-:W-:Y:S05]  /*53e0*/  BRA `(.L_x_20549) ;  /* 0x0000000800d07947 */ /* 0x000fea0003800000 */
.L_x_20552:
[----:B------:R-:W-:-:S09]  /*53f0*/  UISETP.NE.AND UP0, UPT, UR4, 0x7, UPT ;  /* 0x000000070400788c */ /* 0x000fd2000bf05270 */
[----:B------:R-:W-:Y:S05]  /*5400*/  BRA.U !UP0, `(.L_x_20554) ;  /* 0x0000000108347547 */ /* 0x000fea000b800000 */
[----:B------:R-:W-:-:S09]  /*5410*/  UISETP.NE.AND UP0, UPT, UR4, 0x8, UPT ;  /* 0x000000080400788c */ /* 0x000fd2000bf05270 */
[----:B------:R-:W-:Y:S05]  /*5420*/  BRA.U !UP0, `(.L_x_20555) ;  /* 0x0000000108187547 */ /* 0x000fea000b800000 */
[----:B------:R-:W-:-:S09]  /*5430*/  UISETP.NE.AND UP0, UPT, UR4, 0x9, UPT ;  /* 0x000000090400788c */ /* 0x000fd2000bf05270 */
[----:B------:R-:W-:Y:S05]  /*5440*/  BRA.U UP0, `(.L_x_20548) ;  /* 0x0000000500d47547 */ /* 0x000fea000b800000 */
[----:B------:R-:W-:Y:S01]  /*5450*/  I2FP.F32.S32 R4, R4 ;  /* 0x0000000400047245 */ /* 0x000fe20000201400 */
[----:B------:R-:W-:-:S05]  /*5460*/  IMAD.MOV.U32 R5, RZ, RZ, RZ ;  /* 0x000000ffff057224 */ /* 0x000fca00078e00ff */
[----:B------:R0:W-:Y:S01]  /*5470*/  STG.E.64 desc[UR36][R2.64], R4 ;  /* 0x0000000402007986 */ /* 0x0001e2000c101b24 */
[----:B------:R-:W-:Y:S05]  /*5480*/  BRA `(.L_x_20549) ;  /* 0x0000000800a87947 */ /* 0x000fea0003800000 */
.L_x_20555:
[----:B------:R-:W-:-:S04]  /*5490*/  I2FP.F32.S32 R4, R4 ;  /* 0x0000000400047245 */ /* 0x000fc80000201400 */
[----:B------:R-:W-:-:S04]  /*54a0*/  F2FP.F16.F32.PACK_AB R5, RZ, R4 ;  /* 0x00000004ff05723e */ /* 0x000fc800000000ff */
[----:B------:R-:W-:-:S05]  /*54b0*/  PRMT R5, R5, 0x5410, RZ ;  /* 0x0000541005057816 */ /* 0x000fca00000000ff */
[----:B------:R0:W-:Y:S01]  /*54c0*/  STG.E desc[UR36][R2.64], R5 ;  /* 0x0000000502007986 */ /* 0x0001e2000c101924 */
[----:B------:R-:W-:Y:S05]  /*54d0*/  BRA `(.L_x_20549) ;  /* 0x0000000800947947 */ /* 0x000fea0003800000 */
.L_x_20554:
[----:B------:R-:W0:Y:S02]  /*54e0*/  I2F.F64 R4, R4 ;  /* 0x0000000400047312 */ /* 0x000e240000201c00 */
[----:B0-----:R0:W-:Y:S01]  /*54f0*/  STG.E.64 desc[UR36][R2.64], R4 ;  /* 0x0000000402007986 */ /* 0x0011e2000c101b24 */
[----:B------:R-:W-:Y:S05]  /*5500*/  BRA `(.L_x_20549) ;  /* 0x0000000800887947 */ /* 0x000fea0003800000 */
.L_x_20544:
        /* <DEDUP_REMOVED lines=12> */
.L_x_20559:
[----:B------:R-:W-:Y:S01]  /*55d0*/  I2FP.F32.S32 R5, R4 ;  /* 0x0000000400057245 */ /* 0x000fe20000201400 */
[----:B------:R-:W-:Y:S01]  /*55e0*/  BSSY.RECONVERGENT B0, `(.L_x_20560) ;  /* 0x0000013000007945 */ /* 0x000fe20003800200 */
[----:B------:R-:W-:Y:S02]  /*55f0*/  HFMA2 R0, -RZ, RZ, 0, 7.62939453125e-06 ;  /* 0x00000080ff007431 */ /* 0x000fe400000001ff */
        /* <DEDUP_REMOVED lines=15> */
.L_x_20562:
[----:B------:R-:W-:-:S04]  /*56f0*/  SHF.R.U32.HI R5, RZ, 0x18, R5 ;  /* 0x00000018ff057819 */ /* 0x000fc80000011605 */
[----:B------:R-:W-:-:S07]  /*5700*/  LOP3.LUT R0, R0, 0x80, R5, 0xf8, !PT ;  /* 0x0000008000007812 */ /* 0x000fce00078ef805 */
.L_x_20561:
[----:B------:R-:W-:Y:S05]  /*5710*/  BSYNC.RECONVERGENT B0 ;  /* 0x0000000000007941 */ /* 0x000fea0003800200 */
.L_x_20560:
[----:B------:R0:W-:Y:S01]  /*5720*/  STG.E.U8 desc[UR36][R2.64], R0 ;  /* 0x0000000002007986 */ /* 0x0001e2000c101124 */
[----:B------:R-:W-:Y:S05]  /*5730*/  BRA `(.L_x_20549) ;  /* 0x0000000400fc7947 */ /* 0x000fea0003800000 */
.L_x_20558:
[----:B------:R-:W-:Y:S01]  /*5740*/  I2FP.F32.S32 R5, R4 ;  /* 0x0000000400057245 */ /* 0x000fe20000201400 */
[----:B------:R-:W-:Y:S01]  /*5750*/  BSSY.RECONVERGENT B0, `(.L_x_20563) ;  /* 0x0000013000007945 */ /* 0x000fe20003800200 */
[----:B------:R-:W-:Y:S02]  /*5760*/  IMAD.MOV.U32 R0, RZ, RZ, 0x80 ;  /* 0x00000080ff007424 */ /* 0x000fe400078e00ff */
        /* <DEDUP_REMOVED lines=15> */
.L_x_20565:
[----:B------:R-:W-:-:S04]  /*5860*/  SHF.R.U32.HI R5, RZ, 0x18, R5 ;  /* 0x00000018ff057819 */ /* 0x000fc80000011605 */
[----:B------:R-:W-:-:S07]  /*5870*/  LOP3.LUT R0, R0, 0x80, R5, 0xf8, !PT ;  /* 0x0000008000007812 */ /* 0x000fce00078ef805 */
.L_x_20564:
[----:B------:R-:W-:Y:S05]  /*5880*/  BSYNC.RECONVERGENT B0 ;  /* 0x0000000000007941 */ /* 0x000fea0003800200 */
.L_x_20563:
[----:B------:R0:W-:Y:S01]  /*5890*/  STG.E.U8 desc[UR36][R2.64], R0 ;  /* 0x0000000002007986 */ /* 0x0001e2000c101124 */
[----:B------:R-:W-:Y:S05]  /*58a0*/  BRA `(.L_x_20549) ;  /* 0x0000000400a07947 */ /* 0x000fea0003800000 */
.L_x_20557:
[----:B------:R-:W-:-:S09]  /*58b0*/  UISETP.NE.AND UP0, UPT, UR4, 0x1c, UPT ;  /* 0x0000001c0400788c */ /* 0x000fd2000bf05270 */
[----:B------:R-:W-:Y:S05]  /*58c0*/  BRA.U !UP0, `(.L_x_20566) ;  /* 0x00000001085c7547 */ /* 0x000fea000b800000 */
[----:B------:R-:W-:-:S09]  /*58d0*/  UISETP.NE.AND UP0, UPT, UR4, 0x1d, UPT ;  /* 0x0000001d0400788c */ /* 0x000fd2000bf05270 */
[----:B------:R-:W-:Y:S05]  /*58e0*/  BRA.U !UP0, `(.L_x_20567) ;  /* 0x0000000108487547 */ /* 0x000fea000b800000 */
[----:B------:R-:W-:-:S09]  /*58f0*/  UISETP.NE.AND UP0, UPT, UR4, 0x2c, UPT ;  /* 0x0000002c0400788c */ /* 0x000fd2000bf05270 */
[----:B------:R-:W-:Y:S05]  /*5900*/  BRA.U UP0, `(.L_x_20548) ;  /* 0x0000000100a47547 */ /* 0x000fea000b800000 */
        /* <DEDUP_REMOVED lines=16> */
.L_x_20567:
[----:B------:R-:W-:-:S05]  /*5a10*/  SHF.R.S32.HI R5, RZ, 0x1f, R4 ;  /* 0x0000001fff057819 */ /* 0x000fca0000011404 */
[----:B------:R0:W-:Y:S01]  /*5a20*/  STG.E.64 desc[UR36][R2.64], R4 ;  /* 0x0000000402007986 */ /* 0x0001e2000c101b24 */
[----:B------:R-:W-:Y:S05]  /*5a30*/  BRA `(.L_x_20549) ;  /* 0x00000004003c7947 */ /* 0x000fea0003800000 */
.L_x_20566:
[----:B------:R0:W-:Y:S01]  /*5a40*/  STG.E desc[UR36][R2.64], R4 ;  /* 0x0000000402007986 */ /* 0x0001e2000c101924 */
[----:B------:R-:W-:Y:S05]  /*5a50*/  BRA `(.L_x_20549) ;  /* 0x0000000400347947 */ /* 0x000fea0003800000 */
.L_x_20556:
        /* <DEDUP_REMOVED lines=10> */
.L_x_20569:
[----:B------:R-:W-:Y:S01]  /*5b00*/  CS2R R6, SRZ ;  /* 0x0000000000067805 */ /* 0x000fe2000001ff00 */
[----:B------:R-:W0:Y:S04]  /*5b10*/  I2F.F64 R4, R4 ;  /* 0x0000000400047312 */ /* 0x000e280000201c00 */
[----:B0-----:R4:W-:Y:S01]  /*5b20*/  STG.E.128 desc[UR36][R2.64], R4 ;  /* 0x0000000402007986 */ /* 0x0019e2000c101d24 */
[----:B------:R-:W-:Y:S05]  /*5b30*/  BRA `(.L_x_20549) ;  /* 0x0000000000fc7947 */ /* 0x000fea0003800000 */
.L_x_20568:
[----:B------:R-:W-:-:S09]  /*5b40*/  UISETP.NE.AND UP0, UPT, UR4, 0xf, UPT ;  /* 0x0000000f0400788c */ /* 0x000fd2000bf05270 */
[----:B------:R-:W-:Y:S05]  /*5b50*/  BRA.U !UP0, `(.L_x_20570) ;  /* 0x0000000108e87547 */ /* 0x000fea000b800000 */
[----:B------:R-:W-:-:S09]  /*5b60*/  UISETP.NE.AND UP0, UPT, UR4, 0x17, UPT ;  /* 0x000000170400788c */ /* 0x000fd2000bf05270 */
[----:B------:R-:W-:Y:S05]  /*5b70*/  BRA.U !UP0, `(.L_x_20571) ;  /* 0x0000000108907547 */ /* 0x000fea000b800000 */
[----:B------:R-:W-:-:S09]  /*5b80*/  UISETP.NE.AND UP0, UPT, UR4, 0x18, UPT ;  /* 0x000000180400788c */ /* 0x000fd2000bf05270 */
[----:B------:R-:W-:Y:S05]  /*5b90*/  BRA.U !UP0, `(.L_x_20572) ;  /* 0x0000000108447547 */ /* 0x000fea000b800000 */
.L_x_20548:
        /* <DEDUP_REMOVED lines=16> */
.L_x_20573:
[----:B------:R-:W-:Y:S05]  /*5ca0*/  BRA `(.L_x_20549) ;  /* 0x0000000000a07947 */ /* 0x000fea0003800000 */
.L_x_20572:
[----:B------:R-:W-:Y:S01]  /*5cb0*/  I2FP.F32.S32 R7, R4 ;  /* 0x0000000400077245 */ /* 0x000fe20000201400 */
[----:B------:R-:W-:Y:S01]  /*5cc0*/  BSSY.RECONVERGENT B0, `(.L_x_20574) ;  /* 0x000000c000007945 */ /* 0x000fe20003800200 */
[----:B------:R-:W-:Y:S02]  /*5cd0*/  IMAD.MOV.U32 R0, RZ, RZ, 0x7f ;  /* 0x0000007fff007424 */ /* 0x000fe400078e00ff */
        /* <DEDUP_REMOVED lines=10> */
.L_x_20575:
[----:B------:R-:W-:Y:S05]  /*5d80*/  BSYNC.RECONVERGENT B0 ;  /* 0x0000000000007941 */ /* 0x000fea0003800200 */
.L_x_20574:
[----:B------:R-:W-:-:S05]  /*5d90*/  LOP3.LUT R5, R0, 0x80, R5, 0xf8, !PT ;  /* 0x0000008000057812 */ /* 0x000fca00078ef805 */
[----:B------:R2:W-:Y:S01]  /*5da0*/  STG.E.U8 desc[UR36][R2.64], R5 ;  /* 0x0000000502007986 */ /* 0x0005e2000c101124 */
[----:B------:R-:W-:Y:S05]  /*5db0*/  BRA `(.L_x_20549) ;  /* 0x00000000005c7947 */ /* 0x000fea0003800000 */
.L_x_20571:
[----:B------:R-:W-:Y:S01]  /*5dc0*/  I2FP.F32.S32 R5, R4 ;  /* 0x0000000400057245 */ /* 0x000fe20000201400 */
        /* <DEDUP_REMOVED lines=11> */
.L_x_20577:
[----:B------:R-:W-:Y:S02]  /*5e80*/  ISETP.GT.U32.AND P0, PT, R4, 0x7f800000, PT ;  /* 0x7f8000000400780c */ /* 0x000fe40003f04070 */
[----:B------:R-:W-:-:S04]  /*5e90*/  MOV R0, 0x7f ;  /* 0x0000007f00007802 */ /* 0x000fc80000000f00 */
[----:B------:R-:W-:-:S07]  /*5ea0*/  SEL R0, R0, 0x7c, P0 ;  /* 0x0000007c00007807 */ /* 0x000fce0000000000 */
.L_x_20578:
[----:B------:R-:W-:Y:S05]  /*5eb0*/  BSYNC.RECONVERGENT B0 ;  /* 0x0000000000007941 */ /* 0x000fea0003800200 */
.L_x_20576:
[----:B------:R-:W-:-:S04]  /*5ec0*/  SHF.R.U32.HI R5, RZ, 0x18, R5 ;  /* 0x00000018ff057819 */ /* 0x000fc80000011605 */
[----:B------:R-:W-:-:S05]  /*5ed0*/  LOP3.LUT R5, R0, 0x80, R5, 0xf8, !PT ;  /* 0x0000008000057812 */ /* 0x000fca00078ef805 */
[----:B------:R1:W-:Y:S01]  /*5ee0*/  STG.E.U8 desc[UR36][R2.64], R5 ;  /* 0x0000000502007986 */ /* 0x0003e2000c101124 */
[----:B------:R-:W-:Y:S05]  /*5ef0*/  BRA `(.L_x_20549) ;  /* 0x00000000000c7947 */ /* 0x000fea0003800000 */
.L_x_20570:
[----:B------:R-:W-:-:S04]  /*5f00*/  I2FP.F32.S32 R0, R4 ;  /* 0x0000000400007245 */ /* 0x000fc80000201400 */
[----:B------:R-:W-:-:S05]  /*5f10*/  F2FP.BF16.F32.PACK_AB R0, RZ, R0 ;  /* 0x00000000ff00723e */ /* 0x000fca00000010ff */
[----:B------:R0:W-:Y:S02]  /*5f20*/  STG.E.U16 desc[UR36][R2.64], R0 ;  /* 0x0000000002007986 */ /* 0x0001e4000c101524 */
.L_x_20549:
[----:B------:R-:W-:-:S07]  /*5f30*/  VIADD R17, R17, 0x80 ;  /* 0x0000008011117836 */ /* 0x000fce0000000000 */
.L_x_20509:
[----:B------:R-:W-:Y:S05]  /*5f40*/  BSYNC.RECONVERGENT B6 ;  /* 0x0000000000067941 */ /* 0x000fea0003800200 */
.L_x_20508:
        /* <DEDUP_REMOVED lines=307> */
.L_x_20581:
        /* <DEDUP_REMOVED lines=16> */
.L_x_20585:
[----:B------:R0:W5:Y:S01]  /*7380*/  LDG.E.U8 R0, desc[UR36][R2.64] ;  /* 0x0000002402007981 */ /* 0x000162000c1e1100 */
[----:B------:R-:W-:Y:S05]  /*7390*/  BRA `(.L_x_20587) ;  /* 0x0000000c002c7947 */ /* 0x000fea0003800000 */
.L_x_20584:
        /* <DEDUP_REMOVED lines=8> */
.L_x_20589:
[----:B------:R0:W5:Y:S01]  /*7420*/  LDG.E R0, desc[UR36][R2.64] ;  /* 0x0000002402007981 */ /* 0x000162000c1e1900 */
[----:B------:R-:W-:Y:S05]  /*7430*/  BRA `(.L_x_20587) ;  /* 0x0000000c00047947 */ /* 0x000fea0003800000 */
.L_x_20588:
[----:B------:R0:W5:Y:S01]  /*7440*/  LDG.E.S16 R0, desc[UR36][R2.64] ;  /* 0x0000002402007981 */ /* 0x000162000c1e1700 */
[----:B------:R-:W-:Y:S05]  /*7450*/  BRA `(.L_x_20587) ;  /* 0x0000000800fc7947 */ /* 0x000fea0003800000 */
.L_x_20583:
        /* <DEDUP_REMOVED lines=9> */
.L_x_20591:
[----:B------:R-:W2:Y:S02]  /*74f0*/  LDG.E.U16 R2, desc[UR36][R2.64] ;  /* 0x0000002402027981 */ /* 0x000ea4000c1e1500 */
[----:B--2---:R-:W-:-:S06]  /*7500*/  HADD2.F32 R0, -RZ, R2.H0_H0 ;  /* 0x20000002ff007230 */ /* 0x004fcc0000004100 */
[----:B------:R-:W0:Y:S01]  /*7510*/  F2I.FTZ.TRUNC.NTZ R0, R0 ;  /* 0x0000000000007305 */ /* 0x000e22000021f100 */
[----:B------:R-:W-:Y:S05]  /*7520*/  BRA `(.L_x_20587) ;  /* 0x0000000800c87947 */ /* 0x000fea0003800000 */
.L_x_20590:
        /* <DEDUP_REMOVED lines=9> */
.L_x_20593:
[----:B------:R-:W2:Y:S02]  /*75c0*/  LDG.E.U16 R2, desc[UR36][R2.64] ;  /* 0x0000002402027981 */ /* 0x000ea4000c1e1500 */
[----:B--2---:R-:W-:-:S06]  /*75d0*/  HADD2.F32 R0, -RZ, R2.H0_H0 ;  /* 0x20000002ff007230 */ /* 0x004fcc0000004100 */
[----:B------:R-:W0:Y:S01]  /*75e0*/  F2I.FTZ.TRUNC.NTZ R0, R0 ;  /* 0x0000000000007305 */ /* 0x000e22000021f100 */
[----:B------:R-:W-:Y:S05]  /*75f0*/  BRA `(.L_x_20587) ;  /* 0x0000000800947947 */ /* 0x000fea0003800000 */
.L_x_20592:
[----:B------:R-:W2:Y:S02]  /*7600*/  LDG.E.64 R2, desc[UR36][R2.64] ;  /* 0x0000002402027981 */ /* 0x000ea4000c1e1b00 */
[----:B--2---:R0:W1:Y:S02]  /*7610*/  F2I.F64.TRUNC R0, R2 ;  /* 0x0000000200007311 */ /* 0x004064000030d100 */
[----:B01----:R-:W-:Y:S05]  /*7620*/  BRA `(.L_x_20587) ;  /* 0x0000000800887947 */ /* 0x003fea0003800000 */
.L_x_20582:
        /* <DEDUP_REMOVED lines=12> */
.L_x_20596:
[----:B------:R-:W2:Y:S02]  /*76f0*/  LDG.E.64 R2, desc[UR36][R2.64] ;  /* 0x0000002402027981 */ /* 0x000ea4000c1e1b00 */
[----:B--2---:R0:W1:Y:S02]  /*7700*/  F2I.F64.TRUNC R0, R2 ;  /* 0x0000000200007311 */ /* 0x004064000030d100 */
[----:B01----:R-:W-:Y:S05]  /*7710*/  BRA `(.L_x_20587) ;  /* 0x00000008004c7947 */ /* 0x003fea0003800000 */
.L_x_20595:
        /* <DEDUP_REMOVED lines=24> */
[----:B------:R-:W1:Y:S01]  /*78a0*/  F2I.FTZ.TRUNC.NTZ R0, R0 ;  /* 0x0000000000007305 */ /* 0x000e62000021f100 */
[----:B------:R-:W-:Y:S05]  /*78b0*/  BRA `(.L_x_20587) ;  /* 0x0000000400e47947 */ /* 0x000fea0003800000 */
.L_x_20598:
        /* <DEDUP_REMOVED lines=13> */
.L_x_20597:
[----:B------:R-:W2:Y:S02]  /*7990*/  LDG.E.U16 R0, desc[UR36][R2.64] ;  /* 0x0000002402007981 */ /* 0x000ea4000c1e1500 */
[----:B--2---:R-:W-:-:S06]  /*79a0*/  IMAD.U32 R0, R0, 0x10000, RZ ;  /* 0x0001000000007824 */ /* 0x004fcc00078e00ff */
[----:B------:R-:W2:Y:S01]  /*79b0*/  F2I.FTZ.TRUNC.NTZ R0, R0 ;  /* 0x0000000000007305 */ /* 0x000ea2000021f100 */
[----:B------:R-:W-:Y:S05]  /*79c0*/  BRA `(.L_x_20587) ;  /* 0x0000000400a07947 */ /* 0x000fea0003800000 */
.L_x_20594:
        /* <DEDUP_REMOVED lines=10> */
.L_x_20601:
        /* <DEDUP_REMOVED lines=21> */
.L_x_20605:
[----:B------:R-:W-:Y:S05]  /*7bc0*/  BSYNC.RECONVERGENT B1 ;  /* 0x0000000000017941 */ /* 0x000fea0003800200 */
.L_x_20604:
[----:B------:R-:W-:Y:S02]  /*7bd0*/  SHF.L.U32 R0, R0, 0x14, RZ ;  /* 0x0000001400007819 */ /* 0x000fe400000006ff */
[----:B------:R-:W-:-:S04]  /*7be0*/  LEA R2, R2, 0x3b800000, 0x17 ;  /* 0x3b80000002027811 */ /* 0x000fc800078eb8ff */
[----:B------:R-:W-:-:S07]  /*7bf0*/  LOP3.LUT R0, R2, R0, R7, 0xfe, !PT ;  /* 0x0000000002007212 */ /* 0x000fce00078efe07 */
.L_x_20603:
[----:B------:R-:W-:Y:S05]  /*7c00*/  BSYNC.RECONVERGENT B0 ;  /* 0x0000000000007941 */ /* 0x000fea0003800200 */
.L_x_20602:
[----:B------:R-:W4:Y:S01]  /*7c10*/  F2I.FTZ.TRUNC.NTZ R0, R0 ;  /* 0x0000000000007305 */ /* 0x000f22000021f100 */
[----:B------:R-:W-:Y:S05]  /*7c20*/  BRA `(.L_x_20587) ;  /* 0x0000000400087947 */ /* 0x000fea0003800000 */
.L_x_20600:
        /* <DEDUP_REMOVED lines=21> */
.L_x_20609:
[----:B------:R-:W-:Y:S05]  /*7d80*/  BSYNC.RECONVERGENT B1 ;  /* 0x0000000000017941 */ /* 0x000fea0003800200 */
.L_x_20608:
[----:B------:R-:W-:Y:S01]  /*7d90*/  IMAD.SHL.U32 R0, R0, 0x200000, RZ ;  /* 0x0020000000007824 */ /* 0x000fe200078e00ff */
[----:B------:R-:W-:-:S04]  /*7da0*/  LEA R2, R2, 0x37800000, 0x17 ;  /* 0x3780000002027811 */ /* 0x000fc800078eb8ff */
[----:B------:R-:W-:-:S07]  /*7db0*/  LOP3.LUT R0, R2, R0, R7, 0xfe, !PT ;  /* 0x0000000002007212 */ /* 0x000fce00078efe07 */
.L_x_20607:
[----:B------:R-:W-:Y:S05]  /*7dc0*/  BSYNC.RECONVERGENT B0 ;  /* 0x0000000000007941 */ /* 0x000fea0003800200 */
.L_x_20606:
[----:B------:R-:W0:Y:S01]  /*7dd0*/  F2I.FTZ.TRUNC.NTZ R0, R0 ;  /* 0x0000000000007305 */ /* 0x000e22000021f100 */
[----:B------:R-:W-:Y:S05]  /*7de0*/  BRA `(.L_x_20587) ;  /* 0x0000000000987947 */ /* 0x000fea0003800000 */
.L_x_20599:
        /* <DEDUP_REMOVED lines=14> */
.L_x_20613:
[----:B------:R-:W-:Y:S05]  /*7ed0*/  BSYNC.RECONVERGENT B0 ;  /* 0x0000000000007941 */ /* 0x000fea0003800200 */
.L_x_20612:
[----:B------:R-:W0:Y:S01]  /*7ee0*/  F2I.FTZ.TRUNC.NTZ R0, R0 ;  /* 0x0000000000007305 */ /* 0x000e22000021f100 */
[----:B------:R-:W-:Y:S05]  /*7ef0*/  BRA `(.L_x_20587) ;  /* 0x0000000000547947 */ /* 0x000fea0003800000 */
.L_x_20586:
        /* <DEDUP_REMOVED lines=16> */
.L_x_20614:
[----:B------:R-:W-:Y:S01]  /*8000*/  MOV R0, RZ ;  /* 0x000000ff00007202 */ /* 0x000fe20000000f00 */
[----:B------:R-:W-:Y:S06]  /*8010*/  BRA `(.L_x_20587) ;  /* 0x00000000000c7947 */ /* 0x000fec0003800000 */
.L_x_20611:
[----:B------:R0:W5:Y:S01]  /*8020*/  LDG.E R0, desc[UR36][R2.64] ;  /* 0x0000002402007981 */ /* 0x000162000c1e1900 */
[----:B------:R-:W-:Y:S05]  /*8030*/  BRA `(.L_x_20587) ;  /* 0x0000000000047947 */ /* 0x000fea0003800000 */
.L_x_20610:
[----:B------:R0:W5:Y:S02]  /*8040*/  LDG.E R0, desc[UR36][R2.64] ;  /* 0x0000002402007981 */ /* 0x000164000c1e1900 */
.L_x_20587:
        /* <DEDUP_REMOVED lines=18> */
.L_x_20618:
[----:B------:R4:W-:Y:S01]  /*8170*/  STG.E.U8 desc[UR36][R2.64], R4 ;  /* 0x0000000402007986 */ /* 0x0009e2000c101124 */
[----:B------:R-:W-:Y:S05]  /*8180*/  BRA `(.L_x_20620) ;  /* 0x0000000c00387947 */ /* 0x000fea0003800000 */
.L_x_20617:
        /* <DEDUP_REMOVED lines=9> */
.L_x_20622:
[----:B------:R2:W-:Y:S01]  /*8220*/  STG.E desc[UR36][R2.64], R4 ;  /* 0x0000000402007986 */ /* 0x0005e2000c101924 */
[----:B------:R-:W-:Y:S05]  /*8230*/  BRA `(.L_x_20620) ;  /* 0x0000000c000c7947 */ /* 0x000fea0003800000 */
.L_x_20621:
[----:B------:R0:W-:Y:S01]  /*8240*/  STG.E.U16 desc[UR36][R2.64], R4 ;  /* 0x0000000402007986 */ /* 0x0001e2000c101524 */
[----:B------:R-:W-:Y:S05]  /*8250*/  BRA `(.L_x_20620) ;  /* 0x0000000c00047947 */ /* 0x000fea0003800000 */
.L_x_20616:
        /* <DEDUP_REMOVED lines=9> */
.L_x_20624:
[----:B------:R-:W-:-:S04]  /*82f0*/  I2FP.F32.S32 R0, R4 ;  /* 0x0000000400007245 */ /* 0x000fc80000201400 */
[----:B------:R-:W-:-:S05]  /*8300*/  F2FP.F16.F32.PACK_AB R0, RZ, R0 ;  /* 0x00000000ff00723e */ /* 0x000fca00000000ff */
[----:B------:R0:W-:Y:S01]  /*8310*/  STG.E.U16 desc[UR36][R2.64], R0 ;  /* 0x0000000002007986 */ /* 0x0001e2000c101524 */
[----:B------:R-:W-:Y:S05]  /*8320*/  BRA `(.L_x_20620) ;  /* 0x0000000800d07947 */ /* 0x000fea0003800000 */
.L_x_20623:
        /* <DEDUP_REMOVED lines=10> */
.L_x_20626:
[----:B------:R-:W-:-:S04]  /*83d0*/  I2FP.F32.S32 R4, R4 ;  /* 0x0000000400047245 */ /* 0x000fc80000201400 */
[----:B------:R-:W-:-:S04]  /*83e0*/  F2FP.F16.F32.PACK_AB R5, RZ, R4 ;  /* 0x00000004ff05723e */ /* 0x000fc800000000ff */
[----:B------:R-:W-:-:S05]  /*83f0*/  PRMT R5, R5, 0x5410, RZ ;  /* 0x0000541005057816 */ /* 0x000fca00000000ff */
[----:B------:R0:W-:Y:S01]  /*8400*/  STG.E desc[UR36][R2.64], R5 ;  /* 0x0000000502007986 */ /* 0x0001e2000c101924 */
[----:B------:R-:W-:Y:S05]  /*8410*/  BRA `(.L_x_20620) ;  /* 0x0000000800947947 */ /* 0x000fea0003800000 */
.L_x_20625:
[----:B------:R-:W0:Y:S02]  /*8420*/  I2F.F64 R4, R4 ;  /* 0x0000000400047312 */ /* 0x000e240000201c00 */
[----:B0-----:R0:W-:Y:S01]  /*8430*/  STG.E.64 desc[UR36][R2.64], R4 ;  /* 0x0000000402007986 */ /* 0x0011e2000c101b24 */
[----:B------:R-:W-:Y:S05]  /*8440*/  BRA `(.L_x_20620) ;  /* 0x0000000800887947 */ /* 0x000fea0003800000 */
.L_x_20615:
        /* <DEDUP_REMOVED lines=12> */
.L_x_20630:
        /* <DEDUP_REMOVED lines=18> */
.L_x_20633:
[----:B------:R-:W-:-:S04]  /*8630*/  SHF.R.U32.HI R5, RZ, 0x18, R5 ;  /* 0x00000018ff057819 */ /* 0x000fc80000011605 */
[----:B------:R-:W-:-:S07]  /*8640*/  LOP3.LUT R0, R0, 0x80, R5, 0xf8, !PT ;  /* 0x0000008000007812 */ /* 0x000fce00078ef805 */
.L_x_20632:
[----:B------:R-:W-:Y:S05]  /*8650*/  BSYNC.RECONVERGENT B0 ;  /* 0x0000000000007941 */ /* 0x000fea0003800200 */
.L_x_20631:
[----:B------:R0:W-:Y:S01]  /*8660*/  STG.E.U8 desc[UR36][R2.64], R0 ;  /* 0x0000000002007986 */ /* 0x0001e2000c101124 */
[----:B------:R-:W-:Y:S05]  /*8670*/  BRA `(.L_x_20620) ;  /* 0x0000000400fc7947 */ /* 0x000fea0003800000 */
.L_x_20629:
        /* <DEDUP_REMOVED lines=18> */
.L_x_20636:
[----:B------:R-:W-:-:S04]  /*87a0*/  SHF.R.U32.HI R5, RZ, 0x18, R5 ;  /* 0x00000018ff057819 */ /* 0x000fc80000011605 */
[----:B------:R-:W-:-:S07]  /*87b0*/  LOP3.LUT R0, R0, 0x80, R5, 0xf8, !PT ;  /* 0x0000008000007812 */ /* 0x000fce00078ef805 */
.L_x_20635:
[----:B------:R-:W-:Y:S05]  /*87c0*/  BSYNC.RECONVERGENT B0 ;  /* 0x0000000000007941 */ /* 0x000fea0003800200 */
.L_x_20634:
[----:B------:R0:W-:Y:S01]  /*87d0*/  STG.E.U8 desc[UR36][R2.64], R0 ;  /* 0x0000000002007986 */ /* 0x0001e2000c101124 */
[----:B------:R-:W-:Y:S05]  /*87e0*/  BRA `(.L_x_20620) ;  /* 0x0000000400a07947 */ /* 0x000fea0003800000 */
.L_x_20628:
        /* <DEDUP_REMOVED lines=22> */
.L_x_20638:
[----:B------:R-:W-:-:S05]  /*8950*/  SHF.R.S32.HI R5, RZ, 0x1f, R4 ;  /* 0x0000001fff057819 */ /* 0x000fca0000011404 */
[----:B------:R0:W-:Y:S01]  /*8960*/  STG.E.64 desc[UR36][R2.64], R4 ;  /* 0x0000000402007986 */ /* 0x0001e2000c101b24 */
[----:B------:R-:W-:Y:S05]  /*8970*/  BRA `(.L_x_20620) ;  /* 0x00000004003c7947 */ /* 0x000fea0003800000 */
.L_x_20637:
[----:B------:R0:W-:Y:S01]  /*8980*/  STG.E desc[UR36][R2.64], R4 ;  /* 0x0000000402007986 */ /* 0x0001e2000c101924 */
[----:B------:R-:W-:Y:S05]  /*8990*/  BRA `(.L_x_20620) ;  /* 0x0000000400347947 */ /* 0x000fea0003800000 */
.L_x_20627:
        /* <DEDUP_REMOVED lines=10> */
.L_x_20640:
[----:B------:R-:W-:Y:S01]  /*8a40*/  CS2R R6, SRZ ;  /* 0x0000000000067805 */ /* 0x000fe2000001ff00 */
[----:B------:R-:W0:Y:S04]  /*8a50*/  I2F.F64 R4, R4 ;  /* 0x0000000400047312 */ /* 0x000e280000201c00 */
[----:B0-----:R0:W-:Y:S01]  /*8a60*/  STG.E.128 desc[UR36][R2.64], R4 ;  /* 0x0000000402007986 */ /* 0x0011e2000c101d24 */
[----:B------:R-:W-:Y:S05]  /*8a70*/  BRA `(.L_x_20620) ;  /* 0x0000000000fc7947 */ /* 0x000fea0003800000 */
.L_x_20639:
[----:B------:R-:W-:-:S09]  /*8a80*/  UISETP.NE.AND UP0, UPT, UR4, 0xf, UPT ;  /* 0x0000000f0400788c */ /* 0x000fd2000bf05270 */
[----:B------:R-:W-:Y:S05]  /*8a90*/  BRA.U !UP0, `(.L_x_20641) ;  /* 0x0000000108e87547 */ /* 0x000fea000b800000 */
[----:B------:R-:W-:-:S09]  /*8aa0*/  UISETP.NE.AND UP0, UPT, UR4, 0x17, UPT ;  /* 0x000000170400788c */ /* 0x000fd2000bf05270 */
[----:B------:R-:W-:Y:S05]  /*8ab0*/  BRA.U !UP0, `(.L_x_20642) ;  /* 0x0000000108907547 */ /* 0x000fea000b800000 */
[----:B------:R-:W-:-:S09]  /*8ac0*/  UISETP.NE.AND UP0, UPT, UR4, 0x18, UPT ;  /* 0x000000180400788c */ /* 0x000fd2000bf05270 */
[----:B------:R-:W-:Y:S05]  /*8ad0*/  BRA.U !UP0, `(.L_x_20643) ;  /* 0x0000000108447547 */ /* 0x000fea000b800000 */
.L_x_20619:
        /* <DEDUP_REMOVED lines=16> */
.L_x_20644:
[----:B------:R-:W-:Y:S05]  /*8be0*/  BRA `(.L_x_20620) ;  /* 0x0000000000a07947 */ /* 0x000fea0003800000 */
.L_x_20643:
        /* <DEDUP_REMOVED lines=13> */
.L_x_20646:
[----:B------:R-:W-:Y:S05]  /*8cc0*/  BSYNC.RECONVERGENT B0 ;  /* 0x0000000000007941 */ /* 0x000fea0003800200 */
.L_x_20645:
[----:B------:R-:W-:-:S05]  /*8cd0*/  LOP3.LUT R5, R0, 0x80, R5, 0xf8, !PT ;  /* 0x0000008000057812 */ /* 0x000fca00078ef805 */
[----:B------:R0:W-:Y:S01]  /*8ce0*/  STG.E.U8 desc[UR36][R2.64], R5 ;  /* 0x0000000502007986 */ /* 0x0001e2000c101124 */
[----:B------:R-:W-:Y:S05]  /*8cf0*/  BRA `(.L_x_20620) ;  /* 0x00000000005c7947 */ /* 0x000fea0003800000 */
.L_x_20642:
        /* <DEDUP_REMOVED lines=12> */
.L_x_20648:
[----:B------:R-:W-:Y:S02]  /*8dc0*/  ISETP.GT.U32.AND P0, PT, R4, 0x7f800000, PT ;  /* 0x7f8000000400780c */ /* 0x000fe40003f04070 */
[----:B------:R-:W-:-:S04]  /*8dd0*/  MOV R0, 0x7f ;  /* 0x0000007f00007802 */ /* 0x000fc80000000f00 */
[----:B------:R-:W-:-:S07]  /*8de0*/  SEL R0, R0, 0x7c, P0 ;  /* 0x0000007c00007807 */ /* 0x000fce0000000000 */
.L_x_20649:
[----:B------:R-:W-:Y:S05]  /*8df0*/  BSYNC.RECONVERGENT B0 ;  /* 0x0000000000007941 */ /* 0x000fea0003800200 */
.L_x_20647:
[----:B------:R-:W-:-:S04]  /*8e00*/  SHF.R.U32.HI R5, RZ, 0x18, R5 ;  /* 0x00000018ff057819 */ /* 0x000fc80000011605 */
[----:B------:R-:W-:-:S05]  /*8e10*/  LOP3.LUT R5, R0, 0x80, R5, 0xf8, !PT ;  /* 0x0000008000057812 */ /* 0x000fca00078ef805 */
[----:B------:R0:W-:Y:S01]  /*8e20*/  STG.E.U8 desc[UR36][R2.64], R5 ;  /* 0x0000000502007986 */ /* 0x0001e2000c101124 */
[----:B------:R-:W-:Y:S05]  /*8e30*/  BRA `(.L_x_20620) ;  /* 0x00000000000c7947 */ /* 0x000fea0003800000 */
.L_x_20641:
[----:B------:R-:W-:-:S04]  /*8e40*/  I2FP.F32.S32 R0, R4 ;  /* 0x0000000400007245 */ /* 0x000fc80000201400 */
[----:B------:R-:W-:-:S05]  /*8e50*/  F2FP.BF16.F32.PACK_AB R0, RZ, R0 ;  /* 0x00000000ff00723e */ /* 0x000fca00000010ff */
[----:B------:R0:W-:Y:S02]  /*8e60*/  STG.E.U16 desc[UR36][R2.64], R0 ;  /* 0x0000000002007986 */ /* 0x0001e4000c101524 */
.L_x_20620:
[----:B------:R-:W-:-:S07]  /*8e70*/  VIADD R17, R17, 0x80 ;  /* 0x0000008011117836 */ /* 0x000fce0000000000 */
.L_x_20580:
[----:B------:R-:W-:Y:S05]  /*8e80*/  BSYNC.RECONVERGENT B6 ;  /* 0x0000000000067941 */ /* 0x000fea0003800200 */
.L_x_20579:
        /* <DEDUP_REMOVED lines=306> */
.L_x_20650:
[----:B------:R-:W1:Y:S01]  /*a1b0*/  LDCU.128 UR8, c[0x0][0x580] ;  /* 0x0000b000ff0877ac */ /* 0x000e620008000c00 */
[----:B------:R-:W-:-:S04]  /*a1c0*/  UPRMT UR4, UR42, 0x9910, URZ ;  /* 0x000099102a047896 */ /* 0x000fc800080000ff */
[----:B------:R-:W-:Y:S01]  /*a1d0*/  UISETP.GT.AND UP0, UPT, UR4, 0x9, UPT ;  /* 0x000000090400788c */ /* 0x000fe2000bf04270 */
[----:B-1234-:R-:W-:Y:S02]  /*a1e0*/  IADD3 R2, P1, PT, R0, UR10, RZ ;  /* 0x0000000a00027c10 */ /* 0x01efe4000ff3e0ff */
[----:B------:R-:W-:-:S03]  /*a1f0*/  IADD3 R16, P0, PT, R16, UR8, RZ ;  /* 0x0000000810107c10 */ /* 0x000fc6000ff1e0ff */
        /* <DEDUP_REMOVED lines=13> */
.L_x_20654:
[----:B------:R0:W5:Y:S01]  /*a2d0*/  LDG.E.U8 R0, desc[UR36][R2.64] ;  /* 0x0000002402007981 */ /* 0x000162000c1e1100 */
[----:B------:R-:W-:Y:S05]  /*a2e0*/  BRA `(.L_x_20656) ;  /* 0x0000000c002c7947 */ /* 0x000fea0003800000 */
.L_x_20653:
        /* <DEDUP_REMOVED lines=8> */
.L_x_20658:
[----:B------:R0:W5:Y:S01]  /*a370*/  LDG.E R0, desc[UR36][R2.64] ;  /* 0x0000002402007981 */ /* 0x000162000c1e1900 */
[----:B------:R-:W-:Y:S05]  /*a380*/  BRA `(.L_x_20656) ;  /* 0x0000000c00047947 */ /* 0x000fea0003800000 */
.L_x_20657:
[----:B------:R0:W5:Y:S01]  /*a390*/  LDG.E.S16 R0, desc[UR36][R2.64] ;  /* 0x0000002402007981 */ /* 0x000162000c1e1700 */
[----:B------:R-:W-:Y:S05]  /*a3a0*/  BRA `(.L_x_20656) ;  /* 0x0000000800fc7947 */ /* 0x000fea0003800000 */
.L_x_20652:
        /* <DEDUP_REMOVED lines=9> */
.L_x_20660:
[----:B------:R-:W2:Y:S02]  /*a440*/  LDG.E.U16 R2, desc[UR36][R2.64] ;  /* 0x0000002402027981 */ /* 0x000ea4000c1e1500 */
[----:B--2---:R-:W-:-:S06]  /*a450*/  HADD2.F32 R0, -RZ, R2.H0_H0 ;  /* 0x20000002ff007230 */ /* 0x004fcc0000004100 */
[----:B------:R-:W0:Y:S01]  /*a460*/  F2I.FTZ.TRUNC.NTZ R0, R0 ;  /* 0x0000000000007305 */ /* 0x000e22000021f100 */
[----:B------:R-:W-:Y:S05]  /*a470*/  BRA `(.L_x_20656) ;  /* 0x0000000800c87947 */ /* 0x000fea0003800000 */
.L_x_20659:
        /* <DEDUP_REMOVED lines=9> */
.L_x_20662:
[----:B------:R-:W2:Y:S02]  /*a510*/  LDG.E.U16 R2, desc[UR36][R2.64] ;  /* 0x0000002402027981 */ /* 0x000ea4000c1e1500 */
[----:B--2---:R-:W-:-:S06]  /*a520*/  HADD2.F32 R0, -RZ, R2.H0_H0 ;  /* 0x20000002ff007230 */ /* 0x004fcc0000004100 */
[----:B------:R-:W0:Y:S01]  /*a530*/  F2I.FTZ.TRUNC.NTZ R0, R0 ;  /* 0x0000000000007305 */ /* 0x000e22000021f100 */
[----:B------:R-:W-:Y:S05]  /*a540*/  BRA `(.L_x_20656) ;  /* 0x0000000800947947 */ /* 0x000fea0003800000 */
.L_x_20661:
[----:B------:R-:W2:Y:S02]  /*a550*/  LDG.E.64 R2, desc[UR36][R2.64] ;  /* 0x0000002402027981 */ /* 0x000ea4000c1e1b00 */
[----:B--2---:R0:W1:Y:S02]  /*a560*/  F2I.F64.TRUNC R0, R2 ;  /* 0x0000000200007311 */ /* 0x004064000030d100 */
[----:B01----:R-:W-:Y:S05]  /*a570*/  BRA `(.L_x_20656) ;  /* 0x0000000800887947 */ /* 0x003fea0003800000 */
.L_x_20651:
        /* <DEDUP_REMOVED lines=12> */
.L_x_20665:
[----:B------:R-:W2:Y:S02]  /*a640*/  LDG.E.64 R2, desc[UR36][R2.64] ;  /* 0x0000002402027981 */ /* 0x000ea4000c1e1b00 */
[----:B--2---:R0:W1:Y:S02]  /*a650*/  F2I.F64.TRUNC R0, R2 ;  /* 0x0000000200007311 */ /* 0x004064000030d100 */
[----:B01----:R-:W-:Y:S05]  /*a660*/  BRA `(.L_x_20656) ;  /* 0x00000008004c7947 */ /* 0x003fea0003800000 */
.L_x_20664:
        /* <DEDUP_REMOVED lines=26> */
.L_x_20667:
        /* <DEDUP_REMOVED lines=13> */
.L_x_20666:
[----:B------:R-:W2:Y:S02]  /*a8e0*/  LDG.E.U16 R0, desc[UR36][R2.64] ;  /* 0x0000002402007981 */ /* 0x000ea4000c1e1500 */
[----:B--2---:R-:W-:-:S06]  /*a8f0*/  IMAD.U32 R0, R0, 0x10000, RZ ;  /* 0x0001000000007824 */ /* 0x004fcc00078e00ff */
[----:B------:R-:W0:Y:S01]  /*a900*/  F2I.FTZ.TRUNC.NTZ R0, R0 ;  /* 0x0000000000007305 */ /* 0x000e22000021f100 */
[----:B------:R-:W-:Y:S05]  /*a910*/  BRA `(.L_x_20656) ;  /* 0x0000000400a07947 */ /* 0x000fea0003800000 */
.L_x_20663:
        /* <DEDUP_REMOVED lines=10> */
.L_x_20670:
        /* <DEDUP_REMOVED lines=21> */
.L_x_20674:
[----:B------:R-:W-:Y:S05]  /*ab10*/  BSYNC.RECONVERGENT B1 ;  /* 0x0000000000017941 */ /* 0x000fea0003800200 */
.L_x_20673:
[----:B------:R-:W-:Y:S01]  /*ab20*/  IMAD.SHL.U32 R0, R0, 0x100000, RZ ;  /* 0x0010000000007824 */ /* 0x000fe200078e00ff */
[----:B------:R-:W-:-:S04]  /*ab30*/  LEA R2, R2, 0x3b800000, 0x17 ;  /* 0x3b80000002027811 */ /* 0x000fc800078eb8ff */
[----:B------:R-:W-:-:S07]  /*ab40*/  LOP3.LUT R0, R2, R0, R7, 0xfe, !PT ;  /* 0x0000000002007212 */ /* 0x000fce00078efe07 */
.L_x_20672:
[----:B------:R-:W-:Y:S05]  /*ab50*/  BSYNC.RECONVERGENT B0 ;  /* 0x0000000000007941 */ /* 0x000fea0003800200 */
.L_x_20671:
[----:B------:R-:W2:Y:S01]  /*ab60*/  F2I.FTZ.TRUNC.NTZ R0, R0 ;  /* 0x0000000000007305 */ /* 0x000ea2000021f100 */
[----:B------:R-:W-:Y:S05]  /*ab70*/  BRA `(.L_x_20656) ;  /* 0x0000000400087947 */ /* 0x000fea0003800000 */
.L_x_20669:
        /* <DEDUP_REMOVED lines=21> */
.L_x_20678:
[----:B------:R-:W-:Y:S05]  /*acd0*/  BSYNC.RECONVERGENT B1 ;  /* 0x0000000000017941 */ /* 0x000fea0003800200 */
.L_x_20677:
[----:B------:R-:W-:Y:S02]  /*ace0*/  SHF.L.U32 R0, R0, 0x15, RZ ;  /* 0x0000001500007819 */ /* 0x000fe400000006ff */
[----:B------:R-:W-:-:S04]  /*acf0*/  LEA R2, R2, 0x37800000, 0x17 ;  /* 0x3780000002027811 */ /* 0x000fc800078eb8ff */
[----:B------:R-:W-:-:S07]  /*ad00*/  LOP3.LUT R0, R2, R0, R7, 0xfe, !PT ;  /* 0x0000000002007212 */ /* 0x000fce00078efe07 */
.L_x_20676:
[----:B------:R-:W-:Y:S05]  /*ad10*/  BSYNC.RECONVERGENT B0 ;  /* 0x0000000000007941 */ /* 0x000fea0003800200 */
.L_x_20675:
[----:B------:R-:W0:Y:S01]  /*ad20*/  F2I.FTZ.TRUNC.NTZ R0, R0 ;  /* 0x0000000000007305 */ /* 0x000e22000021f100 */
[----:B------:R-:W-:Y:S05]  /*ad30*/  BRA `(.L_x_20656) ;  /* 0x0000000000987947 */ /* 0x000fea0003800000 */
.L_x_20668:
        /* <DEDUP_REMOVED lines=14> */
.L_x_20682:
[----:B------:R-:W-:Y:S05]  /*ae20*/  BSYNC.RECONVERGENT B0 ;  /* 0x0000000000007941 */ /* 0x000fea0003800200 */
.L_x_20681:
[----:B------:R-:W4:Y:S01]  /*ae30*/  F2I.FTZ.TRUNC.NTZ R0, R0 ;  /* 0x0000000000007305 */ /* 0x000f22000021f100 */
[----:B------:R-:W-:Y:S05]  /*ae40*/  BRA `(.L_x_20656) ;  /* 0x0000000000547947 */ /* 0x000fea0003800000 */
.L_x_20655:
        /* <DEDUP_REMOVED lines=16> */
.L_x_20683:
[----:B------:R-:W-:Y:S01]  /*af50*/  IMAD.MOV.U32 R0, RZ, RZ, RZ ;  /* 0x000000ffff007224 */ /* 0x000fe200078e00ff */
[----:B------:R-:W-:Y:S06]  /*af60*/  BRA `(.L_x_20656) ;  /* 0x00000000000c7947 */ /* 0x000fec0003800000 */
.L_x_20680:
[----:B------:R0:W5:Y:S01]  /*af70*/  LDG.E R0, desc[UR36][R2.64] ;  /* 0x0000002402007981 */ /* 0x000162000c1e1900 */
[----:B------:R-:W-:Y:S05]  /*af80*/  BRA `(.L_x_20656) ;  /* 0x0000000000047947 */ /* 0x000fea0003800000 */
.L_x_20679:
[----:B------:R3:W5:Y:S02]  /*af90*/  LDG.E R0, desc[UR36][R2.64] ;  /* 0x0000002402007981 */ /* 0x000764000c1e1900 */
.L_x_20656:
[----:B------:R-:W0:Y:S01]  /*afa0*/  LDCU UR5, c[0x0][0x594] ;  /* 0x0000b280ff0577ac */ /* 0x000e220008000800 */
[----:B------:R-:W-:-:S04]  /*afb0*/  UPRMT UR4, UR41, 0x9910, URZ ;  /* 0x0000991029047896 */ /* 0x000fc800080000ff */
[----:B------:R-:W-:Y:S01]  /*afc0*/  UISETP.GT.AND UP0, UPT, UR4, 0x9, UPT ;  /* 0x000000090400788c */ /* 0x000fe2000bf04270 */
[----:B012345:R-:W-:-:S08]  /*afd0*/  VIMNMX R2, PT, PT, R0, UR5, PT ;  /* 0x0000000500027c48 */ /* 0x03ffd0000bfe0100 */
        /* <DEDUP_REMOVED lines=11> */
.L_x_20687:
[----:B------:R-:W-:Y:S01]  /*b090*/  STG.E.U8 desc[UR36][R16.64], R2 ;  /* 0x0000000210007986 */ /* 0x000fe2000c101124 */
[----:B------:R-:W-:Y:S05]  /*b0a0*/  EXIT ;  /* 0x000000000000794d */ /* 0x000fea0003800000 */
.L_x_20686:
[----:B------:R-:W-:-:S09]  /*b0b0*/  UISETP.NE.AND UP0, UPT, UR4, 0x2, UPT ;  /* 0x000000020400788c */ /* 0x000fd2000bf05270 */
[----:B------:R-:W-:Y:S05]  /*b0c0*/  BRA.U !UP0, `(.L_x_20689) ;  /* 0x0000000108247547 */ /* 0x000fea000b800000 */
[----:B------:R-:W-:-:S09]  /*b0d0*/  UISETP.NE.AND UP0, UPT, UR4, 0x3, UPT ;  /* 0x000000030400788c */ /* 0x000fd2000bf05270 */
[----:B------:R-:W-:Y:S05]  /*b0e0*/  BRA.U !UP0, `(.L_x_20690) ;  /* 0x0000000108147547 */ /* 0x000fea000b800000 */
[----:B------:R-:W-:-:S09]  /*b0f0*/  UISETP.NE.AND UP0, UPT, UR4, 0x4, UPT ;  /* 0x000000040400788c */ /* 0x000fd2000bf05270 */
[----:B------:R-:W-:Y:S05]  /*b100*/  BRA.U UP0, `(.L_x_20688) ;  /* 0x00000009003c7547 */ /* 0x000fea000b800000 */
[----:B------:R-:W-:-:S05]  /*b110*/  SHF.R.S32.HI R3, RZ, 0x1f, R2 ;  /* 0x0000001fff037819 */ /* 0x000fca0000011402 */
[----:B------:R-:W-:Y:S01]  /*b120*/  STG.E.64 desc[UR36][R16.64], R2 ;  /* 0x0000000210007986 */ /* 0x000fe2000c101b24 */
[----:B------:R-:W-:Y:S05]  /*b130*/  EXIT ;  /* 0x000000000000794d */ /* 0x000fea0003800000 */
.L_x_20690:
[----:B------:R-:W-:Y:S01]  /*b140*/  STG.E desc[UR36][R16.64], R2 ;  /* 0x0000000210007986 */ /* 0x000fe2000c101924 */
[----:B------:R-:W-:Y:S05]  /*b150*/  EXIT ;  /* 0x000000000000794d */ /* 0x000fea0003800000 */
.L_x_20689:
[----:B------:R-:W-:Y:S01]  /*b160*/  STG.E.U16 desc[UR36][R16.64], R2 ;  /* 0x0000000210007986 */ /* 0x000fe2000c101524 */
[----:B------:R-:W-:Y:S05]  /*b170*/  EXIT ;  /* 0x000000000000794d */ /* 0x000fea0003800000 */
.L_x_20685:
[----:B------:R-:W-:-:S09]  /*b180*/  UISETP.GT.AND UP0, UPT, UR4, 0x6, UPT ;  /* 0x000000060400788c */ /* 0x000fd2000bf04270 */
[----:B------:R-:W-:Y:S05]  /*b190*/  BRA.U UP0, `(.L_x_20691) ;  /* 0x00000001002c7547 */ /* 0x000fea000b800000 */
[----:B------:R-:W-:-:S09]  /*b1a0*/  UISETP.NE.AND UP0, UPT, UR4, 0x5, UPT ;  /* 0x000000050400788c */ /* 0x000fd2000bf05270 */
[----:B------:R-:W-:Y:S05]  /*b1b0*/  BRA.U !UP0, `(.L_x_20692) ;  /* 0x0000000108147547 */ /* 0x000fea000b800000 */
[----:B------:R-:W-:-:S09]  /*b1c0*/  UISETP.NE.AND UP0, UPT, UR4, 0x6, UPT ;  /* 0x000000060400788c */ /* 0x000fd2000bf05270 */
[----:B------:R-:W-:Y:S05]  /*b1d0*/  BRA.U UP0, `(.L_x_20688) ;  /* 0x0000000900087547 */ /* 0x000fea000b800000 */
[----:B------:R-:W-:-:S05]  /*b1e0*/  I2FP.F32.S32 R3, R2 ;  /* 0x0000000200037245 */ /* 0x000fca0000201400 */
[----:B------:R-:W-:Y:S01]  /*b1f0*/  STG.E desc[UR36][R16.64], R3 ;  /* 0x0000000310007986 */ /* 0x000fe2000c101924 */
[----:B------:R-:W-:Y:S05]  /*b200*/  EXIT ;  /* 0x000000000000794d */ /* 0x000fea0003800000 */
.L_x_20692:
[----:B------:R-:W-:-:S04]  /*b210*/  I2FP.F32.S32 R0, R2 ;  /* 0x0000000200007245 */ /* 0x000fc80000201400 */
[----:B------:R-:W-:-:S05]  /*b220*/  F2FP.F16.F32.PACK_AB R0, RZ, R0 ;  /* 0x00000000ff00723e */ /* 0x000fca00000000ff */
[----:B------:R-:W-:Y:S01]  /*b230*/  STG.E.U16 desc[UR36][R16.64], R0 ;  /* 0x0000000010007986 */ /* 0x000fe2000c101524 */
[----:B------:R-:W-:Y:S05]  /*b240*/  EXIT ;  /* 0x000000000000794d */ /* 0x000fea0003800000 */
.L_x_20691:
        /* <DEDUP_REMOVED lines=8> */
[----:B------:R-:W-:Y:S01]  /*b2d0*/  STG.E.64 desc[UR36][R16.64], R2 ;  /* 0x0000000210007986 */ /* 0x000fe2000c101b24 */
[----:B------:R-:W-:Y:S05]  /*b2e0*/  EXIT ;  /* 0x000000000000794d */ /* 0x000fea0003800000 */
.L_x_20694:
[----:B------:R-:W-:-:S04]  /*b2f0*/  I2FP.F32.S32 R2, R2 ;  /* 0x0000000200027245 */ /* 0x000fc80000201400 */
[----:B------:R-:W-:-:S04]  /*b300*/  F2FP.F16.F32.PACK_AB R3, RZ, R2 ;  /* 0x00000002ff03723e */ /* 0x000fc800000000ff */
[----:B------:R-:W-:-:S05]  /*b310*/  PRMT R3, R3, 0x5410, RZ ;  /* 0x0000541003037816 */ /* 0x000fca00000000ff */
[----:B------:R-:W-:Y:S01]  /*b320*/  STG.E desc[UR36][R16.64], R3 ;  /* 0x0000000310007986 */ /* 0x000fe2000c101924 */
[----:B------:R-:W-:Y:S05]  /*b330*/  EXIT ;  /* 0x000000000000794d */ /* 0x000fea0003800000 */
.L_x_20693:
[----:B------:R-:W0:Y:S02]  /*b340*/  I2F.F64 R2, R2 ;  /* 0x0000000200027312 */ /* 0x000e240000201c00 */
[----:B0-----:R-:W-:Y:S01]  /*b350*/  STG.E.64 desc[UR36][R16.64], R2 ;  /* 0x0000000210007986 */ /* 0x001fe2000c101b24 */
[----:B------:R-:W-:Y:S05]  /*b360*/  EXIT ;  /* 0x000000000000794d */ /* 0x000fea0003800000 */
.L_x_20684:
        /* <DEDUP_REMOVED lines=12> */
.L_x_20698:
[----:B------:R-:W-:Y:S01]  /*b430*/  I2FP.F32.S32 R3, R2 ;  /* 0x0000000200037245 */ /* 0x000fe20000201400 */
[----:B------:R-:W-:Y:S01]  /*b440*/  BSSY.RECONVERGENT B0, `(.L_x_20699) ;  /* 0x0000013000007945 */ /* 0x000fe20003800200 */
[----:B------:R-:W-:Y:S02]  /*b450*/  MOV R8, 0x80 ;  /* 0x0000008000087802 */ /* 0x000fe40000000f00 */
        /* <DEDUP_REMOVED lines=14> */
.L_x_20701:
[----:B------:R-:W-:-:S04]  /*b540*/  SHF.R.U32.HI R3, RZ, 0x18, R3 ;  /* 0x00000018ff037819 */ /* 0x000fc80000011603 */
[----:B------:R-:W-:-:S04]  /*b550*/  LOP3.LUT R0, R0, 0x80, R3, 0xf8, !PT ;  /* 0x0000008000007812 */ /* 0x000fc800078ef803 */
[----:B------:R-:W-:-:S07]  /*b560*/  PRMT R8, R0, 0x7610, R8 ;  /* 0x0000761000087816 */ /* 0x000fce0000000008 */
.L_x_20700:
[----:B------:R-:W-:Y:S05]  /*b570*/  BSYNC.RECONVERGENT B0 ;  /* 0x0000000000007941 */ /* 0x000fea0003800200 */
.L_x_20699:
[----:B------:R-:W-:Y:S01]  /*b580*/  STG.E.U8 desc[UR36][R16.64], R8 ;  /* 0x0000000810007986 */ /* 0x000fe2000c101124 */
[----:B------:R-:W-:Y:S05]  /*b590*/  EXIT ;  /* 0x000000000000794d */ /* 0x000fea0003800000 */
.L_x_20697:
        /* <DEDUP_REMOVED lines=17> */
.L_x_20704:
[----:B------:R-:W-:-:S04]  /*b6b0*/  SHF.R.U32.HI R3, RZ, 0x18, R3 ;  /* 0x00000018ff037819 */ /* 0x000fc80000011603 */
[----:B------:R-:W-:-:S04]  /*b6c0*/  LOP3.LUT R0, R0, 0x80, R3, 0xf8, !PT ;  /* 0x0000008000007812 */ /* 0x000fc800078ef803 */
[----:B------:R-:W-:-:S07]  /*b6d0*/  PRMT R8, R0, 0x7610, R8 ;  /* 0x0000761000087816 */ /* 0x000fce0000000008 */
.L_x_20703:
[----:B------:R-:W-:Y:S05]  /*b6e0*/  BSYNC.RECONVERGENT B0 ;  /* 0x0000000000007941 */ /* 0x000fea0003800200 */
.L_x_20702:
[----:B------:R-:W-:Y:S01]  /*b6f0*/  STG.E.U8 desc[UR36][R16.64], R8 ;  /* 0x0000000810007986 */ /* 0x000fe2000c101124 */
[----:B------:R-:W-:Y:S05]  /*b700*/  EXIT ;  /* 0x000000000000794d */ /* 0x000fea0003800000 */
.L_x_20696:
        /* <DEDUP_REMOVED lines=22> */
.L_x_20706:
[----:B------:R-:W-:-:S05]  /*b870*/  SHF.R.S32.HI R3, RZ, 0x1f, R2 ;  /* 0x0000001fff037819 */ /* 0x000fca0000011402 */
[----:B------:R-:W-:Y:S01]  /*b880*/  STG.E.64 desc[UR36][R16.64], R2 ;  /* 0x0000000210007986 */ /* 0x000fe2000c101b24 */
[----:B------:R-:W-:Y:S05]  /*b890*/  EXIT ;  /* 0x000000000000794d */ /* 0x000fea0003800000 */
.L_x_20705:
[----:B------:R-:W-:Y:S01]  /*b8a0*/  STG.E desc[UR36][R16.64], R2 ;  /* 0x0000000210007986 */ /* 0x000fe2000c101924 */
[----:B------:R-:W-:Y:S05]  /*b8b0*/  EXIT ;  /* 0x000000000000794d */ /* 0x000fea0003800000 */
.L_x_20695:
        /* <DEDUP_REMOVED lines=8> */
[----:B------:R-:W-:Y:S01]  /*b940*/  STG.E.U8 desc[UR36][R16.64], R3 ;  /* 0x0000000310007986 */ /* 0x000fe2000c101124 */
[----:B------:R-:W-:Y:S05]  /*b950*/  EXIT ;  /* 0x000000000000794d */ /* 0x000fea0003800000 */
.L_x_20708:
[----:B------:R-:W-:Y:S01]  /*b960*/  CS2R R6, SRZ ;  /* 0x0000000000067805 */ /* 0x000fe2000001ff00 */
[----:B------:R-:W0:Y:S04]  /*b970*/  I2F.F64 R4, R2 ;  /* 0x0000000200047312 */ /* 0x000e280000201c00 */
[----:B0-----:R-:W-:Y:S01]  /*b980*/  STG.E.128 desc[UR36][R16.64], R4 ;  /* 0x0000000410007986 */ /* 0x001fe2000c101d24 */
[----:B------:R-:W-:Y:S05]  /*b990*/  EXIT ;  /* 0x000000000000794d */ /* 0x000fea0003800000 */
.L_x_20707:
[----:B------:R-:W-:-:S09]  /*b9a0*/  UISETP.NE.AND UP0, UPT, UR4, 0xf, UPT ;  /* 0x0000000f0400788c */ /* 0x000fd2000bf05270 */
[----:B------:R-:W-:Y:S05]  /*b9b0*/  BRA.U !UP0, `(.L_x_20709) ;  /* 0x0000000108e87547 */ /* 0x000fea000b800000 */
[----:B------:R-:W-:-:S09]  /*b9c0*/  UISETP.NE.AND UP0, UPT, UR4, 0x17, UPT ;  /* 0x000000170400788c */ /* 0x000fd2000bf05270 */
[----:B------:R-:W-:Y:S05]  /*b9d0*/  BRA.U !UP0, `(.L_x_20710) ;  /* 0x0000000108907547 */ /* 0x000fea000b800000 */
[----:B------:R-:W-:-:S09]  /*b9e0*/  UISETP.NE.AND UP0, UPT, UR4, 0x18, UPT ;  /* 0x000000180400788c */ /* 0x000fd2000bf05270 */
[----:B------:R-:W-:Y:S05]  /*b9f0*/  BRA.U !UP0, `(.L_x_20711) ;  /* 0x0000000108447547 */ /* 0x000fea000b800000 */
.L_x_20688:
        /* <DEDUP_REMOVED lines=16> */
.L_x_20712:
[----:B------:R-:W-:Y:S05]  /*bb00*/  EXIT ;  /* 0x000000000000794d */ /* 0x000fea0003800000 */
.L_x_20711:
[----:B------:R-:W-:Y:S01]  /*bb10*/  I2FP.F32.S32 R5, R2 ;  /* 0x0000000200057245 */ /* 0x000fe20000201400 */
[----:B------:R-:W-:Y:S01]  /*bb20*/  BSSY.RECONVERGENT B0, `(.L_x_20713) ;  /* 0x000000c000007945 */ /* 0x000fe20003800200 */
[----:B------:R-:W-:Y:S02]  /*bb30*/  MOV R0, 0x7f ;  /* 0x0000007f00007802 */ /* 0x000fe40000000f00 */
        /* <DEDUP_REMOVED lines=10> */
.L_x_20714:
[----:B------:R-:W-:Y:S05]  /*bbe0*/  BSYNC.RECONVERGENT B0 ;  /* 0x0000000000007941 */ /* 0x000fea0003800200 */
.L_x_20713:
[----:B------:R-:W-:-:S05]  /*bbf0*/  LOP3.LUT R3, R0, 0x80, R3, 0xf8, !PT ;  /* 0x0000008000037812 */ /* 0x000fca00078ef803 */
[----:B------:R-:W-:Y:S01]  /*bc00*/  STG.E.U8 desc[UR36][R16.64], R3 ;  /* 0x0000000310007986 */ /* 0x000fe2000c101124 */
[----:B------:R-:W-:Y:S05]  /*bc10*/  EXIT ;  /* 0x000000000000794d */ /* 0x000fea0003800000 */
.L_x_20710:
        /* <DEDUP_REMOVED lines=12> */
.L_x_20716:
[----:B------:R-:W-:Y:S01]  /*bce0*/  IMAD.MOV.U32 R0, RZ, RZ, 0x7f ;  /* 0x0000007fff007424 */ /* 0x000fe200078e00ff */
[----:B------:R-:W-:-:S04]  /*bcf0*/  ISETP.GT.U32.AND P0, PT, R2, 0x7f800000, PT ;  /* 0x7f8000000200780c */ /* 0x000fc80003f04070 */
[----:B------:R-:W-:-:S09]  /*bd00*/  SEL R0, R0, 0x7c, P0 ;  /* 0x0000007c00007807 */ /* 0x000fd20000000000 */
.L_x_20717:
[----:B------:R-:W-:Y:S05]  /*bd10*/  BSYNC.RECONVERGENT B0 ;  /* 0x0000000000007941 */ /* 0x000fea0003800200 */
.L_x_20715:
[----:B------:R-:W-:-:S04]  /*bd20*/  SHF.R.U32.HI R3, RZ, 0x18, R3 ;  /* 0x00000018ff037819 */ /* 0x000fc80000011603 */
[----:B------:R-:W-:-:S05]  /*bd30*/  LOP3.LUT R3, R0, 0x80, R3, 0xf8, !PT ;  /* 0x0000008000037812 */ /* 0x000fca00078ef803 */
[----:B------:R-:W-:Y:S01]  /*bd40*/  STG.E.U8 desc[UR36][R16.64], R3 ;  /* 0x0000000310007986 */ /* 0x000fe2000c101124 */
[----:B------:R-:W-:Y:S05]  /*bd50*/  EXIT ;  /* 0x000000000000794d */ /* 0x000fea0003800000 */
.L_x_20709:
[----:B------:R-:W-:-:S04]  /*bd60*/  I2FP.F32.S32 R0, R2 ;  /* 0x0000000200007245 */ /* 0x000fc80000201400 */
[----:B------:R-:W-:-:S05]  /*bd70*/  F2FP.BF16.F32.PACK_AB R0, RZ, R0 ;  /* 0x00000000ff00723e */ /* 0x000fca00000010ff */
[----:B------:R-:W-:Y:S01]  /*bd80*/  STG.E.U16 desc[UR36][R16.64], R0 ;  /* 0x0000000010007986 */ /* 0x000fe2000c101524 */
[----:B------:R-:W-:Y:S05]  /*bd90*/  EXIT ;  /* 0x000000000000794d */ /* 0x000fea0003800000 */
.L_x_20718:
        /* <DEDUP_REMOVED lines=14> */
.L_x_41058:


//--------------------- .text._ZN2at6native27unrolled_elementwise_kernelINS0_13AUnaryFunctorIiiiZZZNS0_19minimum_kernel_cudaERNS_18TensorIteratorBaseEENKUlvE_clEvENKUlvE1_clEvEUliiE_EESt5arrayIPcLm2EELi4E23TrivialOffsetCalculatorILi1EjESD_NS0_6memory12LoadWithCastILi1EEENSE_13StoreWithCastILi1EEEEEviT_T0_T2_T3_T4_T5_ --------------------------
	.section	.text._ZN2at6native27unrolled_elementwise_kernelINS0_13AUnaryFunctorIiiiZZZNS0_19minimum_kernel_cudaERNS_18TensorIteratorBaseEENKUlvE_clEvENKUlvE1_clEvEUliiE_EESt5arrayIPcLm2EELi4E23TrivialOffsetCalculatorILi1EjESD_NS0_6memory12LoadWithCastILi1EEENSE_13StoreWithCastILi1EEEEEviT_T0_T2_T3_T4_T5_,"ax",@progbits
	.align	128
        .global         _ZN2at6native27unrolled_elementwise_kernelINS0_13AUnaryFunctorIiiiZZZNS0_19minimum_kernel_cudaERNS_18TensorIteratorBaseEENKUlvE_clEvENKUlvE1_clEvEUliiE_EESt5arrayIPcLm2EELi4E23TrivialOffsetCalculatorILi1EjESD_NS0_6memory12LoadWithCastILi1EEENSE_13StoreWithCastILi1EEEEEviT_T0_T2_T3_T4_T5_
        .type           _ZN2at6native27unrolled_elementwise_kernelINS0_13AUnaryFunctorIiiiZZZNS0_19minimum_kernel_cudaERNS_18TensorIteratorBaseEENKUlvE_clEvENKUlvE1_clEvEUliiE_EESt5arrayIPcLm2EELi4E23TrivialOffsetCalculatorILi1EjESD_NS0_6memory12LoadWithCastILi1EEENSE_13StoreWithCastILi1EEEEEviT_T0_T2_T3_T4_T5_,@function
        .size           _ZN2at6native27unrolled_elementwise_kernelINS0_13AUnaryFunctorIiiiZZZNS0_19minimum_kernel_cudaERNS_18TensorIteratorBaseEENKUlvE_clEvENKUlvE1_clEvEUliiE_EESt5arrayIPcLm2EELi4E23TrivialOffsetCalculatorILi1EjESD_NS0_6memory12LoadWithCastILi1EEENSE_13StoreWithCastILi1EEEEEviT_T0_T2_T3_T4_T5_,(.L_x_41059 - _ZN2at6native27unrolled_elementwise_kernelINS0_13AUnaryFunctorIiiiZZZNS0_19minimum_kernel_cudaERNS_18TensorIteratorBaseEENKUlvE_clEvENKUlvE1_clEvEUliiE_EESt5arrayIPcLm2EELi4E23TrivialOffsetCalculatorILi1EjESD_NS0_6memory12LoadWithCastILi1EEENSE_13StoreWithCastILi1EEEEEviT_T0_T2_T3_T4_T5_)
        .other          _ZN2at6native27unrolled_elementwise_kernelINS0_13AUnaryFunctorIiiiZZZNS0_19minimum_kernel_cudaERNS_18TensorIteratorBaseEENKUlvE_clEvENKUlvE1_clEvEUliiE_EESt5arrayIPcLm2EELi4E23TrivialOffsetCalculatorILi1EjESD_NS0_6memory12LoadWithCastILi1EEENSE_13StoreWithCastILi1EEEEEviT_T0_T2_T3_T4_T5_,@"STO_CUDA_ENTRY STV_DEFAULT"
_ZN2at6native27unrolled_elementwise_kernelINS0_13AUnaryFunctorIiiiZZZNS0_19minimum_kernel_cudaERNS_18TensorIteratorBaseEENKUlvE_clEvENKUlvE1_clEvEUliiE_EESt5arrayIPcLm2EELi4E23TrivialOffsetCalculatorILi1EjESD_NS0_6memory12LoadWithCastILi1EEENSE_13StoreWithCastILi1EEEEEviT_T0_T2_T3_T4_T5_:
.text._ZN2at6native27unrolled_elementwise_kernelINS0_13AUnaryFunctorIiiiZZZNS0_19minimum_kernel_cudaERNS_18TensorIteratorBaseEENKUlvE_clEvENKUlvE1_clEvEUliiE_EESt5arrayIPcLm2EELi4E23TrivialOffsetCalculatorILi1EjESD_NS0_6memory12LoadWithCastILi1EEENSE_13StoreWithCastILi1EEEEEviT_T0_T2_T3_T4_T5_:
        /* <DEDUP_REMOVED lines=31> */
.L_x_20724:
[----:B------:R3:W5:Y:S01]  /*01f0*/  LDG.E.U8 R19, desc[UR36][R4.64] ;  /* 0x0000002404137981 */ /* 0x000762000c1e1100 */
[----:B------:R-:W-:Y:S05]  /*0200*/  BRA `(.L_x_20726) ;  /* 0x0000000c00307947 */ /* 0x000fea0003800000 */
.L_x_20723:
        /* <DEDUP_REMOVED lines=8> */
.L_x_20728:
[----:B------:R1:W5:Y:S01]  /*0290*/  LDG.E R19, desc[UR36][R4.64] ;  /* 0x0000002404137981 */ /* 0x000362000c1e1900 */
[----:B------:R-:W-:Y:S05]  /*02a0*/  BRA `(.L_x_20726) ;  /* 0x0000000c00087947 */ /* 0x000fea0003800000 */
.L_x_20727:
[----:B------:R2:W5:Y:S01]  /*02b0*/  LDG.E.S16 R19, desc[UR36][R4.64] ;  /* 0x0000002404137981 */ /* 0x000562000c1e1700 */
[----:B------:R-:W-:Y:S05]  /*02c0*/  BRA `(.L_x_20726) ;  /* 0x0000000c00007947 */ /* 0x000fea0003800000 */
.L_x_20722:
        /* <DEDUP_REMOVED lines=9> */
.L_x_20730:
[----:B------:R-:W2:Y:S02]  /*0360*/  LDG.E.U16 R4, desc[UR36][R4.64] ;  /* 0x0000002404047981 */ /* 0x000ea4000c1e1500 */
[----:B--2---:R-:W-:-:S06]  /*0370*/  HADD2.F32 R19, -RZ, R4.H0_H0 ;  /* 0x20000004ff137230 */ /* 0x004fcc0000004100 */
[----:B------:R-:W0:Y:S01]  /*0380*/  F2I.FTZ.TRUNC.NTZ R19, R19 ;  /* 0x0000001300137305 */ /* 0x000e22000021f100 */
[----:B------:R-:W-:Y:S05]  /*0390*/  BRA `(.L_x_20726) ;  /* 0x0000000800cc7947 */ /* 0x000fea0003800000 */
.L_x_20729:
        /* <DEDUP_REMOVED lines=9> */
.L_x_20732:
[----:B------:R-:W2:Y:S02]  /*0430*/  LDG.E.U16 R4, desc[UR36][R4.64] ;  /* 0x0000002404047981 */ /* 0x000ea4000c1e1500 */
[----:B--2---:R-:W-:-:S06]  /*0440*/  HADD2.F32 R19, -RZ, R4.H0_H0 ;  /* 0x20000004ff137230 */ /* 0x004fcc0000004100 */
[----:B------:R-:W0:Y:S01]  /*0450*/  F2I.FTZ.TRUNC.NTZ R19, R19 ;  /* 0x0000001300137305 */ /* 0x000e22000021f100 */
[----:B------:R-:W-:Y:S05]  /*0460*/  BRA `(.L_x_20726) ;  /* 0x0000000800987947 */ /* 0x000fea0003800000 */
.L_x_20731:
[----:B------:R-:W2:Y:S02]  /*0470*/  LDG.E.64 R4, desc[UR36][R4.64] ;  /* 0x0000002404047981 */ /* 0x000ea4000c1e1b00 */
[----:B--2---:R0:W1:Y:S02]  /*0480*/  F2I.F64.TRUNC R19, R4 ;  /* 0x0000000400137311 */ /* 0x004064000030d100 */
[----:B01----:R-:W-:Y:S05]  /*0490*/  BRA `(.L_x_20726) ;  /* 0x00000008008c7947 */ /* 0x003fea0003800000 */
.L_x_20721:
        /* <DEDUP_REMOVED lines=12> */
.L_x_20735:
[----:B------:R-:W2:Y:S02]  /*0560*/  LDG.E.64 R4, desc[UR36][R4.64] ;  /* 0x0000002404047981 */ /* 0x000ea4000c1e1b00 */
[----:B--2---:R0:W1:Y:S02]  /*0570*/  F2I.F64.TRUNC R19, R4 ;  /* 0x0000000400137311 */ /* 0x004064000030d100 */
[----:B01----:R-:W-:Y:S05]  /*0580*/  BRA `(.L_x_20726) ;  /* 0x0000000800507947 */ /* 0x003fea0003800000 */
.L_x_20734:
        /* <DEDUP_REMOVED lines=24> */
[----:B------:R0:W1:Y:S01]  /*0710*/  F2I.FTZ.TRUNC.NTZ R19, R3 ;  /* 0x0000000300137305 */ /* 0x000062000021f100 */
[----:B------:R-:W-:Y:S05]  /*0720*/  BRA `(.L_x_20726) ;  /* 0x0000000400e87947 */ /* 0x000fea0003800000 */
.L_x_20737:
        /* <DEDUP_REMOVED lines=12> */
[----:B------:R0:W1:Y:S01]  /*07f0*/  F2I.FTZ.TRUNC.NTZ R19, R0 ;  /* 0x0000000000137305 */ /* 0x000062000021f100 */
[----:B------:R-:W-:Y:S05]  /*0800*/  BRA `(.L_x_20726) ;  /* 0x0000000400b07947 */ /* 0x000fea0003800000 */
.L_x_20736:
[----:B------:R-:W2:Y:S02]  /*0810*/  LDG.E.U16 R19, desc[UR36][R4.64] ;  /* 0x0000002404137981 */ /* 0x000ea4000c1e1500 */
[----:B--2---:R-:W-:-:S06]  /*0820*/  IMAD.U32 R19, R19, 0x10000, RZ ;  /* 0x0001000013137824 */ /* 0x004fcc00078e00ff */
[----:B------:R-:W0:Y:S01]  /*0830*/  F2I.FTZ.TRUNC.NTZ R19, R19 ;  /* 0x0000001300137305 */ /* 0x000e22000021f100 */
[----:B------:R-:W-:Y:S05]  /*0840*/  BRA `(.L_x_20726) ;  /* 0x0000000400a07947 */ /* 0x000fea0003800000 */
.L_x_20733:
        /* <DEDUP_REMOVED lines=10> */
.L_x_20740:
        /* <DEDUP_REMOVED lines=21> */
.L_x_20744:
[----:B------:R-:W-:Y:S05]  /*0a40*/  BSYNC.RECONVERGENT B1 ;  /* 0x0000000000017941 */ /* 0x000fea0003800200 */
.L_x_20743:
[----:B------:R-:W-:Y:S01]  /*0a50*/  IMAD.SHL.U32 R0, R0, 0x100000, RZ ;  /* 0x0010000000007824 */ /* 0x000fe200078e00ff */
[----:B------:R-:W-:-:S04]  /*0a60*/  LEA R3, R3, 0x3b800000, 0x17 ;  /* 0x3b80000003037811 */ /* 0x000fc800078eb8ff */
[----:B------:R-:W-:-:S07]  /*0a70*/  LOP3.LUT R19, R3, R0, R19, 0xfe, !PT ;  /* 0x0000000003137212 */ /* 0x000fce00078efe13 */
.L_x_20742:
[----:B------:R-:W-:Y:S05]  /*0a80*/  BSYNC.RECONVERGENT B0 ;  /* 0x0000000000007941 */ /* 0x000fea0003800200 */
.L_x_20741:
[----:B------:R-:W0:Y:S01]  /*0a90*/  F2I.FTZ.TRUNC.NTZ R19, R19 ;  /* 0x0000001300137305 */ /* 0x000e22000021f100 */
[----:B------:R-:W-:Y:S05]  /*0aa0*/  BRA `(.L_x_20726) ;  /* 0x0000000400087947 */ /* 0x000fea0003800000 */
.L_x_20739:
        /* <DEDUP_REMOVED lines=21> */
.L_x_20748:
[----:B------:R-:W-:Y:S05]  /*0c00*/  BSYNC.RECONVERGENT B1 ;  /* 0x0000000000017941 */ /* 0x000fea0003800200 */
.L_x_20747:
[----:B------:R-:W-:Y:S01]  /*0c10*/  IMAD.SHL.U32 R0, R0, 0x200000, RZ ;  /* 0x0020000000007824 */ /* 0x000fe200078e00ff */
[----:B------:R-:W-:-:S04]  /*0c20*/  LEA R3, R3, 0x37800000, 0x17 ;  /* 0x3780000003037811 */ /* 0x000fc800078eb8ff */
[----:B------:R-:W-:-:S07]  /*0c30*/  LOP3.LUT R19, R3, R0, R19, 0xfe, !PT ;  /* 0x0000000003137212 */ /* 0x000fce00078efe13 */
.L_x_20746:
[----:B------:R-:W-:Y:S05]  /*0c40*/  BSYNC.RECONVERGENT B0 ;  /* 0x0000000000007941 */ /* 0x000fea0003800200 */
.L_x_20745:
[----:B------:R-:W0:Y:S01]  /*0c50*/  F2I.FTZ.TRUNC.NTZ R19, R19 ;  /* 0x0000001300137305 */ /* 0x000e22000021f100 */
[----:B------:R-:W-:Y:S05]  /*0c60*/  BRA `(.L_x_20726) ;  /* 0x0000000000987947 */ /* 0x000fea0003800000 */
.L_x_20738:
[----:B------:R-:W-:-:S09]  /*0c70*/  UISETP.NE.AND UP0, UPT, UR4, 0x1c, UPT ;  /* 0x0000001c0400788c */ /* 0x000fd2000bf05270 */
[----:B------:R-:W-:Y:S05]  /*0c80*/  BRA.U !UP0, `(.L_x_20749) ;  /* 0x00000001088c7547 */ /* 0x000fea000b800000 */
[----:B------:R-:W-:-:S09]  /*0c90*/  UISETP.NE.AND UP0, UPT, UR4, 0x1d, UPT ;  /* 0x0000001d0400788c */ /* 0x000fd2000bf05270 */
[----:B------:R-:W-:Y:S05]  /*0ca0*/  BRA.U !UP0, `(.L_x_20750) ;  /* 0x00000001087c7547 */ /* 0x000fea000b800000 */
[----:B------:R-:W-:-:S09]  /*0cb0*/  UISETP.NE.AND UP0, UPT, UR4, 0x2c, UPT ;  /* 0x0000002c0400788c */ /* 0x000fd2000bf05270 */
[----:B------:R-:W-:Y:S05]  /*0cc0*/  BRA.U !UP0, `(.L_x_20751) ;  /* 0x0000000108487547 */ /* 0x000fea000b800000 */
.L_x_20725:
        /* <DEDUP_REMOVED lines=16> */
.L_x_20752:
[----:B------:R-:W-:Y:S01]  /*0dd0*/  IMAD.MOV.U32 R19, RZ, RZ, RZ ;  /* 0x000000ffff137224 */ /* 0x000fe200078e00ff */
[----:B------:R-:W-:Y:S06]  /*0de0*/  BRA `(.L_x_20726) ;  /* 0x0000000000387947 */ /* 0x000fec0003800000 */
.L_x_20751:
        /* <DEDUP_REMOVED lines=8> */
.L_x_20754:
[----:B------:R-:W-:Y:S05]  /*0e70*/  BSYNC.RECONVERGENT B0 ;  /* 0x0000000000007941 */ /* 0x000fea0003800200 */
.L_x_20753:
[----:B------:R-:W0:Y:S01]  /*0e80*/  F2I.FTZ.TRUNC.NTZ R19, R19 ;  /* 0x0000001300137305 */ /* 0x000e22000021f100 */
[----:B------:R-:W-:Y:S05]  /*0e90*/  BRA `(.L_x_20726) ;  /* 0x00000000000c7947 */ /* 0x000fea0003800000 */
.L_x_20750:
[----:B------:R0:W5:Y:S01]  /*0ea0*/  LDG.E R19, desc[UR36][R4.64] ;  /* 0x0000002404137981 */ /* 0x000162000c1e1900 */
[----:B------:R-:W-:Y:S05]  /*0eb0*/  BRA `(.L_x_20726) ;  /* 0x0000000000047947 */ /* 0x000fea0003800000 */
.L_x_20749:
[----:B------:R0:W5:Y:S02]  /*0ec0*/  LDG.E R19, desc[UR36][R4.64] ;  /* 0x0000002404137981 */ /* 0x000164000c1e1900 */
.L_x_20726:
[----:B------:R-:W-:-:S07]  /*0ed0*/  VIADD R23, R17, 0x80 ;  /* 0x0000008011177836 */ /* 0x000fce0000000000 */
.L_x_20720:
[----:B------:R-:W-:Y:S05]  /*0ee0*/  BSYNC.RECONVERGENT B6 ;  /* 0x0000000000067941 */ /* 0x000fea0003800200 */
.L_x_20719:
[----:B------:R-:W-:Y:S01]  /*0ef0*/  ISETP.GE.AND P0, PT, R23, R16, PT ;  /* 0x000000101700720c */ /* 0x000fe20003f06270 */
[----:B------:R-:W-:Y:S01]  /*0f00*/  BSSY.RECONVERGENT B6, `(.L_x_20755) ;  /* 0x00000e5000067945 */ /* 0x000fe20003800200 */
[----:B------:R-:W-:-:S11]  /*0f10*/  IMAD.MOV.U32 R26, RZ, RZ, RZ ;  /* 0x000000ffff1a7224 */ /* 0x000fd600078e00ff */
        /* <DEDUP_REMOVED lines=20> */
.L_x_20760:
[----:B------:R0:W5:Y:S01]  /*1060*/  LDG.E.U8 R26, desc[UR36][R4.64] ;  /* 0x00000024041a7981 */ /* 0x000162000c1e1100 */
[----:B------:R-:W-:Y:S05]  /*1070*/  BRA `(.L_x_20762) ;  /* 0x0000000c00307947 */ /* 0x000fea0003800000 */
.L_x_20759:
        /* <DEDUP_REMOVED lines=8> */
.L_x_20764:
[----:B------:R0:W5:Y:S01]  /*1100*/  LDG.E R26, desc[UR36][R4.64] ;  /* 0x00000024041a7981 */ /* 0x000162000c1e1900 */
[----:B------:R-:W-:Y:S05]  /*1110*/  BRA `(.L_x_20762) ;  /* 0x0000000c00087947 */ /* 0x000fea0003800000 */
.L_x_20763:
[----:B------:R0:W5:Y:S01]  /*1120*/  LDG.E.S16 R26, desc[UR36][R4.64] ;  /* 0x00000024041a7981 */ /* 0x000162000c1e1700 */
[----:B------:R-:W-:Y:S05]  /*1130*/  BRA `(.L_x_20762) ;  /* 0x0000000c00007947 */ /* 0x000fea0003800000 */
.L_x_20758:
        /* <DEDUP_REMOVED lines=9> */
.L_x_20766:
[----:B------:R-:W2:Y:S02]  /*11d0*/  LDG.E.U16 R4, desc[UR36][R4.64] ;  /* 0x0000002404047981 */ /* 0x000ea4000c1e1500 */
[----:B--2---:R-:W-:-:S06]  /*11e0*/  HADD2.F32 R26, -RZ, R4.H0_H0 ;  /* 0x20000004ff1a7230 */ /* 0x004fcc0000004100 */
[----:B------:R-:W0:Y:S01]  /*11f0*/  F2I.FTZ.TRUNC.NTZ R26, R26 ;  /* 0x0000001a001a7305 */ /* 0x000e22000021f100 */
[----:B------:R-:W-:Y:S05]  /*1200*/  BRA `(.L_x_20762) ;  /* 0x0000000800cc7947 */ /* 0x000fea0003800000 */
.L_x_20765:
        /* <DEDUP_REMOVED lines=9> */
.L_x_20768:
[----:B------:R-:W2:Y:S02]  /*12a0*/  LDG.E.U16 R4, desc[UR36][R4.64] ;  /* 0x0000002404047981 */ /* 0x000ea4000c1e1500 */
[----:B--2---:R-:W-:-:S06]  /*12b0*/  HADD2.F32 R26, -RZ, R4.H0_H0 ;  /* 0x20000004ff1a7230 */ /* 0x004fcc0000004100 */
[----:B------:R-:W0:Y:S01]  /*12c0*/  F2I.FTZ.TRUNC.NTZ R26, R26 ;  /* 0x0000001a001a7305 */ /* 0x000e22000021f100 */
[----:B------:R-:W-:Y:S05]  /*12d0*/  BRA `(.L_x_20762) ;  /* 0x0000000800987947 */ /* 0x000fea0003800000 */
.L_x_20767:
[----:B------:R-:W2:Y:S02]  /*12e0*/  LDG.E.64 R26, desc[UR36][R4.64] ;  /* 0x00000024041a7981 */ /* 0x000ea4000c1e1b00 */
[----:B--2---:R0:W1:Y:S02]  /*12f0*/  F2I.F64.TRUNC R26, R26 ;  /* 0x0000001a001a7311 */ /* 0x004064000030d100 */
[----:B01----:R-:W-:Y:S05]  /*1300*/  BRA `(.L_x_20762) ;  /* 0x00000008008c7947 */ /* 0x003fea0003800000 */
.L_x_20757:
        /* <DEDUP_REMOVED lines=12> */
.L_x_20771:
[----:B------:R-:W2:Y:S02]  /*13d0*/  LDG.E.64 R4, desc[UR36][R4.64] ;  /* 0x0000002404047981 */ /* 0x000ea4000c1e1b00 */
[----:B--2---:R0:W1:Y:S02]  /*13e0*/  F2I.F64.TRUNC R26, R4 ;  /* 0x00000004001a7311 */ /* 0x004064000030d100 */
[----:B01----:R-:W-:Y:S05]  /*13f0*/  BRA `(.L_x_20762) ;  /* 0x0000000800507947 */ /* 0x003fea0003800000 */
.L_x_20770:
        /* <DEDUP_REMOVED lines=26> */
.L_x_20773:
        /* <DEDUP_REMOVED lines=12> */
[----:B------:R2:W3:Y:S01]  /*1660*/  F2I.FTZ.TRUNC.NTZ R26, R0 ;  /* 0x00000000001a7305 */ /* 0x0004e2000021f100 */
[----:B------:R-:W-:Y:S05]  /*1670*/  BRA `(.L_x_20762) ;  /* 0x0000000400b07947 */ /* 0x000fea0003800000 */
.L_x_20772:
[----:B------:R-:W2:Y:S02]  /*1680*/  LDG.E.U16 R26, desc[UR36][R4.64] ;  /* 0x00000024041a7981 */ /* 0x000ea4000c1e1500 */
[----:B--2---:R-:W-:-:S06]  /*1690*/  IMAD.U32 R26, R26, 0x10000, RZ ;  /* 0x000100001a1a7824 */ /* 0x004fcc00078e00ff */
[----:B------:R-:W4:Y:S01]  /*16a0*/  F2I.FTZ.TRUNC.NTZ R26, R26 ;  /* 0x0000001a001a7305 */ /* 0x000f22000021f100 */
[----:B------:R-:W-:Y:S05]  /*16b0*/  BRA `(.L_x_20762) ;  /* 0x0000000400a07947 */ /* 0x000fea0003800000 */
.L_x_20769:
        /* <DEDUP_REMOVED lines=10> */
.L_x_20776:
        /* <DEDUP_REMOVED lines=21> */
.L_x_20780:
[----:B------:R-:W-:Y:S05]  /*18b0*/  BSYNC.RECONVERGENT B1 ;  /* 0x0000000000017941 */ /* 0x000fea0003800200 */
.L_x_20779:
[----:B------:R-:W-:Y:S01]  /*18c0*/  IMAD.SHL.U32 R0, R0, 0x100000, RZ ;  /* 0x0010000000007824 */ /* 0x000fe200078e00ff */
[----:B------:R-:W-:-:S04]  /*18d0*/  LEA R3, R3, 0x3b800000, 0x17 ;  /* 0x3b80000003037811 */ /* 0x000fc800078eb8ff */
[----:B------:R-:W-:-:S07]  /*18e0*/  LOP3.LUT R26, R3, R0, R7, 0xfe, !PT ;  /* 0x00000000031a7212 */ /* 0x000fce00078efe07 */
.L_x_20778:
[----:B------:R-:W-:Y:S05]  /*18f0*/  BSYNC.RECONVERGENT B0 ;  /* 0x0000000000007941 */ /* 0x000fea0003800200 */
.L_x_20777:
[----:B------:R-:W0:Y:S01]  /*1900*/  F2I.FTZ.TRUNC.NTZ R26, R26 ;  /* 0x0000001a001a7305 */ /* 0x000e22000021f100 */
[----:B------:R-:W-:Y:S05]  /*1910*/  BRA `(.L_x_20762) ;  /* 0x0000000400087947 */ /* 0x000fea0003800000 */
.L_x_20775:
        /* <DEDUP_REMOVED lines=21> */
.L_x_20784:
[----:B------:R-:W-:Y:S05]  /*1a70*/  BSYNC.RECONVERGENT B1 ;  /* 0x0000000000017941 */ /* 0x000fea0003800200 */
.L_x_20783:
[----:B------:R-:W-:Y:S01]  /*1a80*/  IMAD.SHL.U32 R0, R0, 0x200000, RZ ;  /* 0x0020000000007824 */ /* 0x000fe200078e00ff */
[----:B------:R-:W-:-:S04]  /*1a90*/  LEA R3, R3, 0x37800000, 0x17 ;  /* 0x3780000003037811 */ /* 0x000fc800078eb8ff */
[----:B------:R-:W-:-:S07]  /*1aa0*/  LOP3.LUT R26, R3, R0, R7, 0xfe, !PT ;  /* 0x00000000031a7212 */ /* 0x000fce00078efe07 */
.L_x_20782:
[----:B------:R-:W-:Y:S05]  /*1ab0*/  BSYNC.RECONVERGENT B0 ;  /* 0x0000000000007941 */ /* 0x000fea0003800200 */
.L_x_20781:
[----:B------:R-:W0:Y:S01]  /*1ac0*/  F2I.FTZ.TRUNC.NTZ R26, R26 ;  /* 0x0000001a001a7305 */ /* 0x000e22000021f100 */
[----:B------:R-:W-:Y:S05]  /*1ad0*/  BRA `(.L_x_20762) ;  /* 0x0000000000987947 */ /* 0x000fea0003800000 */
.L_x_20774:
        /* <DEDUP_REMOVED lines=14> */
.L_x_20788:
[----:B------:R-:W-:Y:S05]  /*1bc0*/  BSYNC.RECONVERGENT B0 ;  /* 0x0000000000007941 */ /* 0x000fea0003800200 */
.L_x_20787:
[----:B------:R-:W0:Y:S01]  /*1bd0*/  F2I.FTZ.TRUNC.NTZ R26, R26 ;  /* 0x0000001a001a7305 */ /* 0x000e22000021f100 */
[----:B------:R-:W-:Y:S05]  /*1be0*/  BRA `(.L_x_20762) ;  /* 0x0000000000547947 */ /* 0x000fea0003800000 */
.L_x_20761:
        /* <DEDUP_REMOVED lines=16> */
.L_x_20789:
[----:B------:R-:W-:Y:S01]  /*1cf0*/  IMAD.MOV.U32 R26, RZ, RZ, RZ ;  /* 0x000000ffff1a7224 */ /* 0x000fe200078e00ff */
[----:B------:R-:W-:Y:S06]  /*1d00*/  BRA `(.L_x_20762) ;  /* 0x00000000000c7947 */ /* 0x000fec0003800000 */
.L_x_20786:
[----:B------:R0:W5:Y:S01]  /*1d10*/  LDG.E R26, desc[UR36][R4.64] ;  /* 0x00000024041a7981 */ /* 0x000162000c1e1900 */
[----:B------:R-:W-:Y:S05]  /*1d20*/  BRA `(.L_x_20762) ;  /* 0x0000000000047947 */ /* 0x000fea0003800000 */
.L_x_20785:
[----:B------:R0:W5:Y:S02]  /*1d30*/  LDG.E R26, desc[UR36][R4.64] ;  /* 0x00000024041a7981 */ /* 0x000164000c1e1900 */
.L_x_20762:
[----:B------:R-:W-:-:S07]  /*1d40*/  VIADD R23, R23, 0x80 ;  /* 0x0000008017177836 */ /* 0x000fce0000000000 */
.L_x_20756:
[----:B------:R-:W-:Y:S05]  /*1d50*/  BSYNC.RECONVERGENT B6 ;  /* 0x0000000000067941 */ /* 0x000fea0003800200 */
.L_x_20755:
        /* <DEDUP_REMOVED lines=23> */
.L_x_20795:
[----:B------:R0:W5:Y:S01]  /*1ed0*/  LDG.E.U8 R24, desc[UR36][R4.64] ;  /* 0x0000002404187981 */ /* 0x000162000c1e1100 */
[----:B------:R-:W-:Y:S05]  /*1ee0*/  BRA `(.L_x_20797) ;  /* 0x0000000c00307947 */ /* 0x000fea0003800000 */
.L_x_20794:
        /* <DEDUP_REMOVED lines=8> */
.L_x_20799:
[----:B------:R0:W5:Y:S01]  /*1f70*/  LDG.E R24, desc[UR36][R4.64] ;  /* 0x0000002404187981 */ /* 0x000162000c1e1900 */
[----:B------:R-:W-:Y:S05]  /*1f80*/  BRA `(.L_x_20797) ;  /* 0x0000000c00087947 */ /* 0x000fea0003800000 */
.L_x_20798:
[----:B------:R0:W5:Y:S01]  /*1f90*/  LDG.E.S16 R24, desc[UR36][R4.64] ;  /* 0x0000002404187981 */ /* 0x000162000c1e1700 */
[----:B------:R-:W-:Y:S05]  /*1fa0*/  BRA `(.L_x_20797) ;  /* 0x0000000c00007947 */ /* 0x000fea0003800000 */
.L_x_20793:
        /* <DEDUP_REMOVED lines=9> */
.L_x_20801:
[----:B------:R-:W2:Y:S02]  /*2040*/  LDG.E.U16 R4, desc[UR36][R4.64] ;  /* 0x0000002404047981 */ /* 0x000ea4000c1e1500 */
[----:B--2---:R-:W-:-:S06]  /*2050*/  HADD2.F32 R24, -RZ, R4.H0_H0 ;  /* 0x20000004ff187230 */ /* 0x004fcc0000004100 */
[----:B------:R-:W0:Y:S01]  /*2060*/  F2I.FTZ.TRUNC.NTZ R24, R24 ;  /* 0x0000001800187305 */ /* 0x000e22000021f100 */
[----:B------:R-:W-:Y:S05]  /*2070*/  BRA `(.L_x_20797) ;  /* 0x0000000800cc7947 */ /* 0x000fea0003800000 */
.L_x_20800:
        /* <DEDUP_REMOVED lines=9> */
.L_x_20803:
[----:B------:R-:W2:Y:S02]  /*2110*/  LDG.E.U16 R4, desc[UR36][R4.64] ;  /* 0x0000002404047981 */ /* 0x000ea4000c1e1500 */
[----:B--2---:R-:W-:-:S06]  /*2120*/  HADD2.F32 R24, -RZ, R4.H0_H0 ;  /* 0x20000004ff187230 */ /* 0x004fcc0000004100 */
[----:B------:R-:W0:Y:S01]  /*2130*/  F2I.FTZ.TRUNC.NTZ R24, R24 ;  /* 0x0000001800187305 */ /* 0x000e22000021f100 */
[----:B------:R-:W-:Y:S05]  /*2140*/  BRA `(.L_x_20797) ;  /* 0x0000000800987947 */ /* 0x000fea0003800000 */
.L_x_20802:
[----:B------:R-:W2:Y:S02]  /*2150*/  LDG.E.64 R24, desc[UR36][R4.64] ;  /* 0x0000002404187981 */ /* 0x000ea4000c1e1b00 */
[----:B--2---:R0:W1:Y:S02]  /*2160*/  F2I.F64.TRUNC R24, R24 ;  /* 0x0000001800187311 */ /* 0x004064000030d100 */
[----:B01----:R-:W-:Y:S05]  /*2170*/  BRA `(.L_x_20797) ;  /* 0x00000008008c7947 */ /* 0x003fea0003800000 */
.L_x_20792:
        /* <DEDUP_REMOVED lines=12> */
.L_x_20806:
[----:B------:R-:W2:Y:S02]  /*2240*/  LDG.E.64 R4, desc[UR36][R4.64] ;  /* 0x0000002404047981 */ /* 0x000ea4000c1e1b00 */
[----:B--2---:R0:W1:Y:S02]  /*2250*/  F2I.F64.TRUNC R24, R4 ;  /* 0x0000000400187311 */ /* 0x004064000030d100 */
[----:B01----:R-:W-:Y:S05]  /*2260*/  BRA `(.L_x_20797) ;  /* 0x0000000800507947 */ /* 0x003fea0003800000 */
.L_x_20805:
        /* <DEDUP_REMOVED lines=26> */
.L_x_20808:
        /* <DEDUP_REMOVED lines=12> */
[----:B------:R0:W1:Y:S01]  /*24d0*/  F2I.FTZ.TRUNC.NTZ R24, R0 ;  /* 0x0000000000187305 */ /* 0x000062000021f100 */
[----:B------:R-:W-:Y:S05]  /*24e0*/  BRA `(.L_x_20797) ;  /* 0x0000000400b07947 */ /* 0x000fea0003800000 */
.L_x_20807:
[----:B------:R-:W2:Y:S02]  /*24f0*/  LDG.E.U16 R24, desc[UR36][R4.64] ;  /* 0x0000002404187981 */ /* 0x000ea4000c1e1500 */
[----:B--2---:R-:W-:-:S06]  /*2500*/  IMAD.U32 R24, R24, 0x10000, RZ ;  /* 0x0001000018187824 */ /* 0x004fcc00078e00ff */
[----:B------:R-:W0:Y:S01]  /*2510*/  F2I.FTZ.TRUNC.NTZ R24, R24 ;  /* 0x0000001800187305 */ /* 0x000e22000021f100 */
[----:B------:R-:W-:Y:S05]  /*2520*/  BRA `(.L_x_20797) ;  /* 0x0000000400a07947 */ /* 0x000fea0003800000 */
.L_x_20804:
        /* <DEDUP_REMOVED lines=10> */
.L_x_20811:
        /* <DEDUP_REMOVED lines=21> */
.L_x_20815:
[----:B------:R-:W-:Y:S05]  /*2720*/  BSYNC.RECONVERGENT B1 ;  /* 0x0000000000017941 */ /* 0x000fea0003800200 */
.L_x_20814:
[----:B------:R-:W-:Y:S01]  /*2730*/  IMAD.SHL.U32 R0, R0, 0x100000, RZ ;  /* 0x0010000000007824 */ /* 0x000fe200078e00ff */
[----:B------:R-:W-:-:S04]  /*2740*/  LEA R3, R3, 0x3b800000, 0x17 ;  /* 0x3b80000003037811 */ /* 0x000fc800078eb8ff */
[----:B------:R-:W-:-:S07]  /*2750*/  LOP3.LUT R24, R3, R0, R7, 0xfe, !PT ;  /* 0x0000000003187212 */ /* 0x000fce00078efe07 */
.L_x_20813:
[----:B------:R-:W-:Y:S05]  /*2760*/  BSYNC.RECONVERGENT B0 ;  /* 0x0000000000007941 */ /* 0x000fea0003800200 */
.L_x_20812:
[----:B------:R-:W1:Y:S01]  /*2770*/  F2I.FTZ.TRUNC.NTZ R24, R24 ;  /* 0x0000001800187305 */ /* 0x000e62000021f100 */
[----:B------:R-:W-:Y:S05]  /*2780*/  BRA `(.L_x_20797) ;  /* 0x0000000400087947 */ /* 0x000fea0003800000 */
.L_x_20810:
        /* <DEDUP_REMOVED lines=21> */
.L_x_20819:
[----:B------:R-:W-:Y:S05]  /*28e0*/  BSYNC.RECONVERGENT B1 ;  /* 0x0000000000017941 */ /* 0x000fea0003800200 */
.L_x_20818:
[----:B------:R-:W-:Y:S01]  /*28f0*/  IMAD.SHL.U32 R0, R0, 0x200000, RZ ;  /* 0x0020000000007824 */ /* 0x000fe200078e00ff */
[----:B------:R-:W-:-:S04]  /*2900*/  LEA R3, R3, 0x37800000, 0x17 ;  /* 0x3780000003037811 */ /* 0x000fc800078eb8ff */
[----:B------:R-:W-:-:S07]  /*2910*/  LOP3.LUT R24, R3, R0, R7, 0xfe, !PT ;  /* 0x0000000003187212 */ /* 0x000fce00078efe07 */
.L_x_20817:
[----:B------:R-:W-:Y:S05]  /*2920*/  BSYNC.RECONVERGENT B0 ;  /* 0x0000000000007941 */ /* 0x000fea0003800200 */
.L_x_20816:
[----:B------:R-:W2:Y:S01]  /*2930*/  F2I.FTZ.TRUNC.NTZ R24, R24 ;  /* 0x0000001800187305 */ /* 0x000ea2000021f100 */
[----:B------:R-:W-:Y:S05]  /*2940*/  BRA `(.L_x_20797) ;  /* 0x0000000000987947 */ /* 0x000fea0003800000 */
.L_x_20809:
        /* <DEDUP_REMOVED lines=14> */
.L_x_20823:
[----:B------:R-:W-:Y:S05]  /*2a30*/  BSYNC.RECONVERGENT B0 ;  /* 0x0000000000007941 */ /* 0x000fea0003800200 */
.L_x_20822:
[----:B------:R-:W4:Y:S01]  /*2a40*/  F2I.FTZ.TRUNC.NTZ R24, R24 ;  /* 0x0000001800187305 */ /* 0x000f22000021f100 */
[----:B------:R-:W-:Y:S05]  /*2a50*/  BRA `(.L_x_20797) ;  /* 0x0000000000547947 */ /* 0x000fea0003800000 */
.L_x_20796:
        /* <DEDUP_REMOVED lines=16> */
.L_x_20824:
[----:B------:R-:W-:Y:S01]  /*2b60*/  IMAD.MOV.U32 R24, RZ, RZ, RZ ;  /* 0x000000ffff187224 */ /* 0x000fe200078e00ff */
[----:B------:R-:W-:Y:S06]  /*2b70*/  BRA `(.L_x_20797) ;  /* 0x00000000000c7947 */ /* 0x000fec0003800000 */
.L_x_20821:
[----:B------:R0:W5:Y:S01]  /*2b80*/  LDG.E R24, desc[UR36][R4.64] ;  /* 0x0000002404187981 */ /* 0x000162000c1e1900 */
[----:B------:R-:W-:Y:S05]  /*2b90*/  BRA `(.L_x_20797) ;  /* 0x0000000000047947 */ /* 0x000fea0003800000 */
.L_x_20820:
[----:B------:R3:W5:Y:S02]  /*2ba0*/  LDG.E R24, desc[UR36][R4.64] ;  /* 0x0000002404187981 */ /* 0x000764000c1e1900 */
.L_x_20797:
[----:B------:R-:W-:-:S07]  /*2bb0*/  VIADD R23, R23, 0x80 ;  /* 0x0000008017177836 */ /* 0x000fce0000000000 */
.L_x_20791:
[----:B------:R-:W-:Y:S05]  /*2bc0*/  BSYNC.RECONVERGENT B6 ;  /* 0x0000000000067941 */ /* 0x000fea0003800200 */
.L_x_20790:
        /* <DEDUP_REMOVED lines=23> */
.L_x_20830:
[----:B------:R0:W5:Y:S01]  /*2d40*/  LDG.E.U8 R22, desc[UR36][R4.64] ;  /* 0x0000002404167981 */ /* 0x000162000c1e1100 */
[----:B------:R-:W-:Y:S05]  /*2d50*/  BRA `(.L_x_20826) ;  /* 0x0000000c002c7947 */ /* 0x000fea0003800000 */
.L_x_20829:
        /* <DEDUP_REMOVED lines=8> */
.L_x_20833:
[----:B------:R0:W5:Y:S01]  /*2de0*/  LDG.E R22, desc[UR36][R4.64] ;  /* 0x0000002404167981 */ /* 0x000162000c1e1900 */
[----:B------:R-:W-:Y:S05]  /*2df0*/  BRA `(.L_x_20826) ;  /* 0x0000000c00047947 */ /* 0x000fea0003800000 */
.L_x_20832:
[----:B------:R0:W5:Y:S01]  /*2e00*/  LDG.E.S16 R22, desc[UR36][R4.64] ;  /* 0x0000002404167981 */ /* 0x000162000c1e1700 */
[----:B------:R-:W-:Y:S05]  /*2e10*/  BRA `(.L_x_20826) ;  /* 0x0000000800fc7947 */ /* 0x000fea0003800000 */
.L_x_20828:
        /* <DEDUP_REMOVED lines=9> */
.L_x_20835:
[----:B------:R-:W2:Y:S02]  /*2eb0*/  LDG.E.U16 R4, desc[UR36][R4.64] ;  /* 0x0000002404047981 */ /* 0x000ea4000c1e1500 */
[----:B--2---:R-:W-:-:S06]  /*2ec0*/  HADD2.F32 R22, -RZ, R4.H0_H0 ;  /* 0x20000004ff167230 */ /* 0x004fcc0000004100 */
[----:B------:R-:W0:Y:S01]  /*2ed0*/  F2I.FTZ.TRUNC.NTZ R22, R22 ;  /* 0x0000001600167305 */ /* 0x000e22000021f100 */
[----:B------:R-:W-:Y:S05]  /*2ee0*/  BRA `(.L_x_20826) ;  /* 0x0000000800c87947 */ /* 0x000fea0003800000 */
.L_x_20834:
        /* <DEDUP_REMOVED lines=9> */
.L_x_20837:
[----:B------:R-:W2:Y:S02]  /*2f80*/  LDG.E.U16 R4, desc[UR36][R4.64] ;  /* 0x0000002404047981 */ /* 0x000ea4000c1e1500 */
[----:B--2---:R-:W-:-:S06]  /*2f90*/  HADD2.F32 R22, -RZ, R4.H0_H0 ;  /* 0x20000004ff167230 */ /* 0x004fcc0000004100 */
[----:B------:R-:W0:Y:S01]  /*2fa0*/  F2I.FTZ.TRUNC.NTZ R22, R22 ;  /* 0x0000001600167305 */ /* 0x000e22000021f100 */
[----:B------:R-:W-:Y:S05]  /*2fb0*/  BRA `(.L_x_20826) ;  /* 0x0000000800947947 */ /* 0x000fea0003800000 */
.L_x_20836:
[----:B------:R-:W2:Y:S02]  /*2fc0*/  LDG.E.64 R22, desc[UR36][R4.64] ;  /* 0x0000002404167981 */ /* 0x000ea4000c1e1b00 */
[----:B--2---:R0:W1:Y:S02]  /*2fd0*/  F2I.F64.TRUNC R22, R22 ;  /* 0x0000001600167311 */ /* 0x004064000030d100 */
[----:B01----:R-:W-:Y:S05]  /*2fe0*/  BRA `(.L_x_20826) ;  /* 0x0000000800887947 */ /* 0x003fea0003800000 */
.L_x_20827:
        /* <DEDUP_REMOVED lines=12> */
.L_x_20840:
[----:B------:R-:W2:Y:S02]  /*30b0*/  LDG.E.64 R4, desc[UR36][R4.64] ;  /* 0x0000002404047981 */ /* 0x000ea4000c1e1b00 */
[----:B--2---:R0:W1:Y:S02]  /*30c0*/  F2I.F64.TRUNC R22, R4 ;  /* 0x0000000400167311 */ /* 0x004064000030d100 */
[----:B01----:R-:W-:Y:S05]  /*30d0*/  BRA `(.L_x_20826) ;  /* 0x00000008004c7947 */ /* 0x003fea0003800000 */
.L_x_20839:
        /* <DEDUP_REMOVED lines=26> */
.L_x_20842:
        /* <DEDUP_REMOVED lines=14> */
.L_x_20841:
[----:B------:R-:W2:Y:S02]  /*3360*/  LDG.E.U16 R22, desc[UR36][R4.64] ;  /* 0x0000002404167981 */ /* 0x000ea4000c1e1500 */
[----:B--2---:R-:W-:-:S06]  /*3370*/  IMAD.U32 R22, R22, 0x10000, RZ ;  /* 0x0001000016167824 */ /* 0x004fcc00078e00ff */
[----:B------:R-:W0:Y:S01]  /*3380*/  F2I.FTZ.TRUNC.NTZ R22, R22 ;  /* 0x0000001600167305 */ /* 0x000e22000021f100 */
[----:B------:R-:W-:Y:S05]  /*3390*/  BRA `(.L_x_20826) ;  /* 0x00000004009c7947 */ /* 0x000fea0003800000 */
.L_x_20838:
        /* <DEDUP_REMOVED lines=10> */
.L_x_20845:
        /* <DEDUP_REMOVED lines=21> */
.L_x_20849:
[----:B------:R-:W-:Y:S05]  /*3590*/  BSYNC.RECONVERGENT B1 ;  /* 0x0000000000017941 */ /* 0x000fea0003800200 */
.L_x_20848:
[----:B------:R-:W-:Y:S01]  /*35a0*/  IMAD.SHL.U32 R0, R0, 0x100000, RZ ;  /* 0x0010000000007824 */ /* 0x000fe200078e00ff */
[----:B------:R-:W-:-:S04]  /*35b0*/  LEA R3, R3, 0x3b800000, 0x17 ;  /* 0x3b80000003037811 */ /* 0x000fc800078eb8ff */
[----:B------:R-:W-:-:S07]  /*35c0*/  LOP3.LUT R22, R3, R0, R7, 0xfe, !PT ;  /* 0x0000000003167212 */ /* 0x000fce00078efe07 */
.L_x_20847:
[----:B------:R-:W-:Y:S05]  /*35d0*/  BSYNC.RECONVERGENT B0 ;  /* 0x0000000000007941 */ /* 0x000fea0003800200 */
.L_x_20846:
[----:B------:R-:W0:Y:S01]  /*35e0*/  F2I.FTZ.TRUNC.NTZ R22, R22 ;  /* 0x0000001600167305 */ /* 0x000e22000021f100 */
[----:B------:R-:W-:Y:S05]  /*35f0*/  BRA `(.L_x_20826) ;  /* 0x0000000400047947 */ /* 0x000fea0003800000 */
.L_x_20844:
        /* <DEDUP_REMOVED lines=21> */
.L_x_20853:
[----:B------:R-:W-:Y:S05]  /*3750*/  BSYNC.RECONVERGENT B1 ;  /* 0x0000000000017941 */ /* 0x000fea0003800200 */
.L_x_20852:
[----:B------:R-:W-:Y:S01]  /*3760*/  IMAD.SHL.U32 R0, R0, 0x200000, RZ ;  /* 0x0020000000007824 */ /* 0x000fe200078e00ff */
[----:B------:R-:W-:-:S04]  /*3770*/  LEA R3, R3, 0x37800000, 0x17 ;  /* 0x3780000003037811 */ /* 0x000fc800078eb8ff */
[----:B------:R-:W-:-:S07]  /*3780*/  LOP3.LUT R22, R3, R0, R7, 0xfe, !PT ;  /* 0x0000000003167212 */ /* 0x000fce00078efe07 */
.L_x_20851:
[----:B------:R-:W-:Y:S05]  /*3790*/  BSYNC.RECONVERGENT B0 ;  /* 0x0000000000007941 */ /* 0x000fea0003800200 */
.L_x_20850:
[----:B------:R-:W0:Y:S01]  /*37a0*/  F2I.FTZ.TRUNC.NTZ R22, R22 ;  /* 0x0000001600167305 */ /* 0x000e22000021f100 */
[----:B------:R-:W-:Y:S05]  /*37b0*/  BRA `(.L_x_20826) ;  /* 0x0000000000947947 */ /* 0x000fea0003800000 */
.L_x_20843:
        /* <DEDUP_REMOVED lines=14> */
.L_x_20857:
[----:B------:R-:W-:Y:S05]  /*38a0*/  BSYNC.RECONVERGENT B0 ;  /* 0x0000000000007941 */ /* 0x000fea0003800200 */
.L_x_20856:
[----:B------:R-:W0:Y:S01]  /*38b0*/  F2I.FTZ.TRUNC.NTZ R22, R22 ;  /* 0x0000001600167305 */ /* 0x000e22000021f100 */
[----:B------:R-:W-:Y:S05]  /*38c0*/  BRA `(.L_x_20826) ;  /* 0x0000000000507947 */ /* 0x000fea0003800000 */
.L_x_20831:
        /* <DEDUP_REMOVED lines=16> */
.L_x_20858:
[----:B------:R-:W-:Y:S05]  /*39d0*/  BRA `(.L_x_20826) ;  /* 0x00000000000c7947 */ /* 0x000fea0003800000 */
.L_x_20855:
[----:B------:R0:W5:Y:S01]  /*39e0*/  LDG.E R22, desc[UR36][R4.64] ;  /* 0x0000002404167981 */ /* 0x000162000c1e1900 */
[----:B------:R-:W-:Y:S05]  /*39f0*/  BRA `(.L_x_20826) ;  /* 0x0000000000047947 */ /* 0x000fea0003800000 */
.L_x_20854:
[----:B------:R0:W5:Y:S02]  /*3a00*/  LDG.E R22, desc[UR36][R4.64] ;  /* 0x0000002404167981 */ /* 0x000164000c1e1900 */
.L_x_20826:
[----:B------:R-:W-:Y:S05]  /*3a10*/  BSYNC.RECONVERGENT B6 ;  /* 0x0000000000067941 */ /* 0x000fea0003800200 */
.L_x_20825:
[----:B------:R-:W0:Y:S01]  /*3a20*/  LDCU UR4, c[0x0][0x388] ;  /* 0x00007100ff0477ac */ /* 0x000e220008000800 */
[----:B------:R-:W0:Y:S01]  /*3a30*/  LDC.U8 R18, c[0x0][0x3ac] ;  /* 0x0000eb00ff127b82 */ /* 0x000e220000000000 */
[----:B------:R-:W-:Y:S01]  /*3a40*/  ISETP.GE.AND P0, PT, R17, R16, PT ;  /* 0x000000101100720c */ /* 0x000fe20003f06270 */
[----:B------:R-:W-:Y:S04]  /*3a50*/  BSSY.RECONVERGENT B7, `(.L_x_20859) ;  /* 0x00002be000077945 */ /* 0x000fe80003800200 */
[----:B------:R-:W-:Y:S01]  /*3a60*/  BSSY.RELIABLE B6, `(.L_x_20860) ;  /* 0x00001d7000067945 */ /* 0x000fe20003800100 */
[----:B012345:R-:W-:Y:S02]  /*3a70*/  VIMNMX R4, PT, PT, R19, UR4, PT ;  /* 0x0000000413047c48 */ /* 0x03ffe4000bfe0100 */
[----:B------:R-:W-:-:S02]  /*3a80*/  VIMNMX R26, PT, PT, R26, UR4, PT ;  /* 0x000000041a1a7c48 */ /* 0x000fc4000bfe0100 */
[----:B------:R-:W-:Y:S02]  /*3a90*/  VIMNMX R24, PT, PT, R24, UR4, PT ;  /* 0x0000000418187c48 */ /* 0x000fe4000bfe0100 */
[----:B------:R-:W-:Y:S01]  /*3aa0*/  VIMNMX R22, PT, PT, R22, UR4, PT ;  /* 0x0000000416167c48 */ /* 0x000fe2000bfe0100 */
        /* <DEDUP_REMOVED lines=22> */
.L_x_20865:
[----:B------:R0:W-:Y:S01]  /*3c10*/  STG.E.U8 desc[UR36][R8.64], R4 ;  /* 0x0000000408007986 */ /* 0x0001e2000c101124 */
[----:B------:R-:W-:Y:S05]  /*3c20*/  BRA `(.L_x_20867) ;  /* 0x0000000c003c7947 */ /* 0x000fea0003800000 */
.L_x_20864:
[----:B------:R-:W-:-:S13]  /*3c30*/  ISETP.NE.AND P0, PT, R0, 0x2, PT ;  /* 0x000000020000780c */ /* 0x000fda0003f05270 */
[----:B------:R-:W-:Y:S05]  /*3c40*/  @!P0 BRA `(.L_x_20868) ;  /* 0x0000000000248947 */ /* 0x000fea0003800000 */
[----:B------:R-:W-:-:S13]  /*3c50*/  ISETP.NE.AND P0, PT, R0, 0x3, PT ;  /* 0x000000030000780c */ /* 0x000fda0003f05270 */
[----:B------:R-:W-:Y:S05]  /*3c60*/  @!P0 BRA `(.L_x_20869) ;  /* 0x0000000000148947 */ /* 0x000fea0003800000 */
[----:B------:R-:W-:-:S13]  /*3c70*/  ISETP.NE.AND P0, PT, R0, 0x4, PT ;  /* 0x000000040000780c */ /* 0x000fda0003f05270 */
[----:B------:R-:W-:Y:S05]  /*3c80*/  @P0 BRA `(.L_x_20866) ;  /* 0x0000000800900947 */ /* 0x000fea0003800000 */
[----:B------:R-:W-:-:S05]  /*3c90*/  SHF.R.S32.HI R5, RZ, 0x1f, R4 ;  /* 0x0000001fff057819 */ /* 0x000fca0000011404 */
[----:B------:R0:W-:Y:S01]  /*3ca0*/  STG.E.64 desc[UR36][R8.64], R4 ;  /* 0x0000000408007986 */ /* 0x0001e2000c101b24 */
[----:B------:R-:W-:Y:S05]  /*3cb0*/  BRA `(.L_x_20867) ;  /* 0x0000000c00187947 */ /* 0x000fea0003800000 */
.L_x_20869:
[----:B------:R0:W-:Y:S01]  /*3cc0*/  STG.E desc[UR36][R8.64], R4 ;  /* 0x0000000408007986 */ /* 0x0001e2000c101924 */
[----:B------:R-:W-:Y:S05]  /*3cd0*/  BRA `(.L_x_20867) ;  /* 0x0000000c00107947 */ /* 0x000fea0003800000 */
.L_x_20868:
[----:B------:R0:W-:Y:S01]  /*3ce0*/  STG.E.U16 desc[UR36][R8.64], R4 ;  /* 0x0000000408007986 */ /* 0x0001e2000c101524 */
[----:B------:R-:W-:Y:S05]  /*3cf0*/  BRA `(.L_x_20867) ;  /* 0x0000000c00087947 */ /* 0x000fea0003800000 */
.L_x_20863:
[----:B------:R-:W-:-:S13]  /*3d00*/  ISETP.GT.AND P0, PT, R0, 0x6, PT ;  /* 0x000000060000780c */ /* 0x000fda0003f04270 */
[----:B------:R-:W-:Y:S05]  /*3d10*/  @P0 BRA `(.L_x_20870) ;  /* 0x00000000002c0947 */ /* 0x000fea0003800000 */
[----:B------:R-:W-:-:S13]  /*3d20*/  ISETP.NE.AND P0, PT, R0, 0x5, PT ;  /* 0x000000050000780c */ /* 0x000fda0003f05270 */
[----:B------:R-:W-:Y:S05]  /*3d30*/  @!P0 BRA `(.L_x_20871) ;  /* 0x0000000000148947 */ /* 0x000fea0003800000 */
[----:B------:R-:W-:-:S13]  /*3d40*/  ISETP.NE.AND P0, PT, R0, 0x6, PT ;  /* 0x000000060000780c */ /* 0x000fda0003f05270 */
[----:B------:R-:W-:Y:S05]  /*3d50*/  @P0 BRA `(.L_x_20866) ;  /* 0x00000008005c0947 */ /* 0x000fea0003800000 */
[----:B------:R-:W-:-:S05]  /*3d60*/  I2FP.F32.S32 R3, R4 ;  /* 0x0000000400037245 */ /* 0x000fca0000201400 */
[----:B------:R0:W-:Y:S01]  /*3d70*/  STG.E desc[UR36][R8.64], R3 ;  /* 0x0000000308007986 */ /* 0x0001e2000c101924 */
[----:B------:R-:W-:Y:S05]  /*3d80*/  BRA `(.L_x_20867) ;  /* 0x0000000800e47947 */ /* 0x000fea0003800000 */
.L_x_20871:
[----:B------:R-:W-:-:S04]  /*3d90*/  I2FP.F32.S32 R0, R4 ;  /* 0x0000000400007245 */ /* 0x000fc80000201400 */
[----:B------:R-:W-:-:S05]  /*3da0*/  F2FP.F16.F32.PACK_AB R0, RZ, R0 ;  /* 0x00000000ff00723e */ /* 0x000fca00000000ff */
[----:B------:R0:W-:Y:S01]  /*3db0*/  STG.E.U16 desc[UR36][R8.64], R0 ;  /* 0x0000000008007986 */ /* 0x0001e2000c101524 */
[----:B------:R-:W-:Y:S05]  /*3dc0*/  BRA `(.L_x_20867) ;  /* 0x0000000800d47947 */ /* 0x000fea0003800000 */
.L_x_20870:
[----:B------:R-:W-:-:S13]  /*3dd0*/  ISETP.NE.AND P0, PT, R0, 0x7, PT ;  /* 0x000000070000780c */ /* 0x000fda0003f05270 */
[----:B------:R-:W-:Y:S05]  /*3de0*/  @!P0 BRA `(.L_x_20872) ;  /* 0x0000000000348947 */ /* 0x000fea0003800000 */
[----:B------:R-:W-:-:S13]  /*3df0*/  ISETP.NE.AND P0, PT, R0, 0x8, PT ;  /* 0x000000080000780c */ /* 0x000fda0003f05270 */
[----:B------:R-:W-:Y:S05]  /*3e00*/  @!P0 BRA `(.L_x_20873) ;  /* 0x0000000000188947 */ /* 0x000fea0003800000 */
[----:B------:R-:W-:-:S13]  /*3e10*/  ISETP.NE.AND P0, PT, R0, 0x9, PT ;  /* 0x000000090000780c */ /* 0x000fda0003f05270 */
[----:B------:R-:W-:Y:S05]  /*3e20*/  @P0 BRA `(.L_x_20866) ;  /* 0x0000000800280947 */ /* 0x000fea0003800000 */
[----:B------:R-:W-:Y:S01]  /*3e30*/  I2FP.F32.S32 R4, R4 ;  /* 0x0000000400047245 */ /* 0x000fe20000201400 */
[----:B------:R-:W-:-:S05]  /*3e40*/  IMAD.MOV.U32 R5, RZ, RZ, RZ ;  /* 0x000000ffff057224 */ /* 0x000fca00078e00ff */
[----:B------:R0:W-:Y:S01]  /*3e50*/  STG.E.64 desc[UR36][R8.64], R4 ;  /* 0x0000000408007986 */ /* 0x0001e2000c101b24 */
[----:B------:R-:W-:Y:S05]  /*3e60*/  BRA `(.L_x_20867) ;  /* 0x0000000800ac7947 */ /* 0x000fea0003800000 */
.L_x_20873:
[----:B------:R-:W-:-:S04]  /*3e70*/  I2FP.F32.S32 R4, R4 ;  /* 0x0000000400047245 */ /* 0x000fc80000201400 */
[----:B------:R-:W-:-:S04]  /*3e80*/  F2FP.F16.F32.PACK_AB R3, RZ, R4 ;  /* 0x00000004ff03723e */ /* 0x000fc800000000ff */
[----:B------:R-:W-:-:S05]  /*3e90*/  PRMT R3, R3, 0x5410, RZ ;  /* 0x0000541003037816 */ /* 0x000fca00000000ff */
[----:B------:R0:W-:Y:S01]  /*3ea0*/  STG.E desc[UR36][R8.64], R3 ;  /* 0x0000000308007986 */ /* 0x0001e2000c101924 */
[----:B------:R-:W-:Y:S05]  /*3eb0*/  BRA `(.L_x_20867) ;  /* 0x0000000800987947 */ /* 0x000fea0003800000 */
.L_x_20872:
[----:B------:R-:W0:Y:S02]  /*3ec0*/  I2F.F64 R4, R4 ;  /* 0x0000000400047312 */ /* 0x000e240000201c00 */
[----:B0-----:R0:W-:Y:S01]  /*3ed0*/  STG.E.64 desc[UR36][R8.64], R4 ;  /* 0x0000000408007986 */ /* 0x0011e2000c101b24 */
[----:B------:R-:W-:Y:S05]  /*3ee0*/  BRA `(.L_x_20867) ;  /* 0x00000008008c7947 */ /* 0x000fea0003800000 */
.L_x_20862:
        /* <DEDUP_REMOVED lines=8> */
[----:B------:R-:W-:-:S04]  /*3f70*/  ISETP.NE.AND P0, PT, R4, RZ, PT ;  /* 0x000000ff0400720c */ /* 0x000fc80003f05270 */
[----:B------:R-:W-:-:S05]  /*3f80*/  SEL R3, RZ, 0x1, !P0 ;  /* 0x00000001ff037807 */ /* 0x000fca0004000000 */
[----:B------:R4:W-:Y:S01]  /*3f90*/  STG.E.U8 desc[UR36][R8.64], R3 ;  /* 0x0000000308007986 */ /* 0x0009e2000c101124 */
[----:B------:R-:W-:Y:S05]  /*3fa0*/  BRA `(.L_x_20867) ;  /* 0x00000008005c7947 */ /* 0x000fea0003800000 */
.L_x_20876:
[----:B------:R-:W-:Y:S01]  /*3fb0*/  CS2R R6, SRZ ;  /* 0x0000000000067805 */ /* 0x000fe2000001ff00 */
[----:B------:R-:W0:Y:S04]  /*3fc0*/  I2F.F64 R4, R4 ;  /* 0x0000000400047312 */ /* 0x000e280000201c00 */
[----:B0-----:R3:W-:Y:S01]  /*3fd0*/  STG.E.128 desc[UR36][R8.64], R4 ;  /* 0x0000000408007986 */ /* 0x0017e2000c101d24 */
[----:B------:R-:W-:Y:S05]  /*3fe0*/  BRA `(.L_x_20867) ;  /* 0x00000008004c7947 */ /* 0x000fea0003800000 */
.L_x_20875:
[----:B------:R-:W-:-:S13]  /*3ff0*/  ISETP.NE.AND P0, PT, R0, 0xf, PT ;  /* 0x0000000f0000780c */ /* 0x000fda0003f05270 */
[----:B------:R-:W-:Y:S05]  /*4000*/  @!P0 BRA `(.L_x_20877) ;  /* 0x0000000000a08947 */ /* 0x000fea0003800000 */
[----:B------:R-:W-:-:S13]  /*4010*/  ISETP.NE.AND P0, PT, R0, 0x17, PT ;  /* 0x000000170000780c */ /* 0x000fda0003f05270 */
[----:B------:R-:W-:Y:S05]  /*4020*/  @!P0 BRA `(.L_x_20878) ;  /* 0x00000000004c8947 */ /* 0x000fea0003800000 */
[----:B------:R-:W-:-:S13]  /*4030*/  ISETP.NE.AND P0, PT, R0, 0x18, PT ;  /* 0x000000180000780c */ /* 0x000fda0003f05270 */
[----:B------:R-:W-:Y:S05]  /*4040*/  @P0 BRA `(.L_x_20866) ;  /* 0x0000000400a00947 */ /* 0x000fea0003800000 */
        /* <DEDUP_REMOVED lines=13> */
.L_x_20880:
[----:B------:R-:W-:Y:S05]  /*4120*/  BSYNC.RECONVERGENT B0 ;  /* 0x0000000000007941 */ /* 0x000fea0003800200 */
.L_x_20879:
[----:B------:R-:W-:-:S05]  /*4130*/  LOP3.LUT R5, R0, 0x80, R5, 0xf8, !PT ;  /* 0x0000008000057812 */ /* 0x000fca00078ef805 */
[----:B------:R2:W-:Y:S01]  /*4140*/  STG.E.U8 desc[UR36][R8.64], R5 ;  /* 0x0000000508007986 */ /* 0x0005e2000c101124 */
[----:B------:R-:W-:Y:S05]  /*4150*/  BRA `(.L_x_20867) ;  /* 0x0000000400f07947 */ /* 0x000fea0003800000 */
.L_x_20878:
        /* <DEDUP_REMOVED lines=15> */
.L_x_20882:
[----:B------:R-:W-:Y:S05]  /*4250*/  BSYNC.RECONVERGENT B0 ;  /* 0x0000000000007941 */ /* 0x000fea0003800200 */
.L_x_20881:
[----:B------:R-:W-:-:S05]  /*4260*/  LOP3.LUT R5, R0, 0x80, R5, 0xf8, !PT ;  /* 0x0000008000057812 */ /* 0x000fca00078ef805 */
[----:B------:R1:W-:Y:S01]  /*4270*/  STG.E.U8 desc[UR36][R8.64], R5 ;  /* 0x0000000508007986 */ /* 0x0003e2000c101124 */
[----:B------:R-:W-:Y:S05]  /*4280*/  BRA `(.L_x_20867) ;  /* 0x0000000400a47947 */ /* 0x000fea0003800000 */
.L_x_20877:
[----:B------:R-:W-:-:S04]  /*4290*/  I2FP.F32.S32 R0, R4 ;  /* 0x0000000400007245 */ /* 0x000fc80000201400 */
[----:B------:R-:W-:-:S05]  /*42a0*/  F2FP.BF16.F32.PACK_AB R0, RZ, R0 ;  /* 0x00000000ff00723e */ /* 0x000fca00000010ff */
[----:B------:R0:W-:Y:S01]  /*42b0*/  STG.E.U16 desc[UR36][R8.64], R0 ;  /* 0x0000000008007986 */ /* 0x0001e2000c101524 */
[----:B------:R-:W-:Y:S05]  /*42c0*/  BRA `(.L_x_20867) ;  /* 0x0000000400947947 */ /* 0x000fea0003800000 */
.L_x_20874:
        /* <DEDUP_REMOVED lines=10> */
.L_x_20885:
        /* <DEDUP_REMOVED lines=13> */
.L_x_20888:
[----:B------:R-:W-:-:S04]  /*4440*/  SHF.R.U32.HI R0, RZ, 0x14, R3 ;  /* 0x00000014ff007819 */ /* 0x000fc80000011603 */
[----:B------:R-:W-:-:S04]  /*4450*/  LOP3.LUT R0, R0, 0x1, RZ, 0xc0, !PT ;  /* 0x0000000100007812 */ /* 0x000fc800078ec0ff */
[----:B------:R-:W-:-:S04]  /*4460*/  IADD3 R0, PT, PT, R3, 0x487ffff, R0 ;  /* 0x0487ffff03007810 */ /* 0x000fc80007ffe000 */
[----:B------:R-:W-:-:S04]  /*4470*/  SHF.R.U32.HI R0, RZ, 0x14, R0 ;  /* 0x00000014ff007819 */ /* 0x000fc80000011600 */
[----:B------:R-:W-:-:S07]  /*4480*/  LOP3.LUT R0, R0, 0xff, RZ, 0xc0, !PT ;  /* 0x000000ff00007812 */ /* 0x000fce00078ec0ff */
.L_x_20889:
[----:B------:R-:W-:-:S04]  /*4490*/  SHF.R.U32.HI R3, RZ, 0x18, R3 ;  /* 0x00000018ff037819 */ /* 0x000fc80000011603 */
[----:B------:R-:W-:-:S04]  /*44a0*/  LOP3.LUT R0, R0, 0x80, R3, 0xf8, !PT ;  /* 0x0000008000007812 */ /* 0x000fc800078ef803 */
[----:B------:R-:W-:-:S07]  /*44b0*/  PRMT R4, R0, 0x7610, R4 ;  /* 0x0000761000047816 */ /* 0x000fce0000000004 */
.L_x_20887:
[----:B------:R-:W-:Y:S05]  /*44c0*/  BSYNC.RECONVERGENT B0 ;  /* 0x0000000000007941 */ /* 0x000fea0003800200 */
.L_x_20886:
[----:B------:R0:W-:Y:S01]  /*44d0*/  STG.E.U8 desc[UR36][R8.64], R4 ;  /* 0x0000000408007986 */ /* 0x0001e2000c101124 */
[----:B------:R-:W-:Y:S05]  /*44e0*/  BRA `(.L_x_20867) ;  /* 0x00000004000c7947 */ /* 0x000fea0003800000 */
.L_x_20884:
        /* <DEDUP_REMOVED lines=13> */
.L_x_20892:
[----:B------:R-:W-:-:S04]  /*45c0*/  SHF.R.U32.HI R0, RZ, 0x15, R3 ;  /* 0x00000015ff007819 */ /* 0x000fc80000011603 */
[----:B------:R-:W-:-:S04]  /*45d0*/  LOP3.LUT R0, R0, 0x1, RZ, 0xc0, !PT ;  /* 0x0000000100007812 */ /* 0x000fc800078ec0ff */
[----:B------:R-:W-:-:S04]  /*45e0*/  IADD3 R0, PT, PT, R3, 0x88fffff, R0 ;  /* 0x088fffff03007810 */ /* 0x000fc80007ffe000 */
[----:B------:R-:W-:-:S04]  /*45f0*/  SHF.R.U32.HI R0, RZ, 0x15, R0 ;  /* 0x00000015ff007819 */ /* 0x000fc80000011600 */
[----:B------:R-:W-:-:S07]  /*4600*/  LOP3.LUT R0, R0, 0xff, RZ, 0xc0, !PT ;  /* 0x000000ff00007812 */ /* 0x000fce00078ec0ff */
.L_x_20893:
[----:B------:R-:W-:-:S04]  /*4610*/  SHF.R.U32.HI R3, RZ, 0x18, R3 ;  /* 0x00000018ff037819 */ /* 0x000fc80000011603 */
[----:B------:R-:W-:-:S04]  /*4620*/  LOP3.LUT R0, R0, 0x80, R3, 0xf8, !PT ;  /* 0x0000008000007812 */ /* 0x000fc800078ef803 */
[----:B------:R-:W-:-:S07]  /*4630*/  PRMT R4, R0, 0x7610, R4 ;  /* 0x0000761000047816 */ /* 0x000fce0000000004 */
.L_x_20891:
[----:B------:R-:W-:Y:S05]  /*4640*/  BSYNC.RECONVERGENT B0 ;  /* 0x0000000000007941 */ /* 0x000fea0003800200 */
.L_x_20890:
[----:B------:R0:W-:Y:S01]  /*4650*/  STG.E.U8 desc[UR36][R8.64], R4 ;  /* 0x0000000408007986 */ /* 0x0001e2000c101124 */
[----:B------:R-:W-:Y:S05]  /*4660*/  BRA `(.L_x_20867) ;  /* 0x0000000000ac7947 */ /* 0x000fea0003800000 */
.L_x_20883:
[----:B------:R-:W-:-:S13]  /*4670*/  ISETP.NE.AND P0, PT, R0, 0x1c, PT ;  /* 0x0000001c0000780c */ /* 0x000fda0003f05270 */
[----:B------:R-:W-:Y:S05]  /*4680*/  @!P0 BRA `(.L_x_20894) ;  /* 0x0000000000a08947 */ /* 0x000fea0003800000 */
[----:B------:R-:W-:-:S13]  /*4690*/  ISETP.NE.AND P0, PT, R0, 0x1d, PT ;  /* 0x0000001d0000780c */ /* 0x000fda0003f05270 */
[----:B------:R-:W-:Y:S05]  /*46a0*/  @!P0 BRA `(.L_x_20895) ;  /* 0x00000000008c8947 */ /* 0x000fea0003800000 */
[----:B------:R-:W-:-:S13]  /*46b0*/  ISETP.NE.AND P0, PT, R0, 0x2c, PT ;  /* 0x0000002c0000780c */ /* 0x000fda0003f05270 */
[----:B------:R-:W-:Y:S05]  /*46c0*/  @!P0 BRA `(.L_x_20896) ;  /* 0x0000000000448947 */ /* 0x000fea0003800000 */
.L_x_20866:
        /* <DEDUP_REMOVED lines=16> */
.L_x_20897:
[----:B------:R-:W-:Y:S05]  /*47d0*/  BRA `(.L_x_20867) ;  /* 0x0000000000507947 */ /* 0x000fea0003800000 */
.L_x_20896:
        /* <DEDUP_REMOVED lines=16> */
.L_x_20895:
[----:B------:R-:W-:-:S05]  /*48e0*/  SHF.R.S32.HI R5, RZ, 0x1f, R4 ;  /* 0x0000001fff057819 */ /* 0x000fca0000011404 */
[----:B------:R0:W-:Y:S01]  /*48f0*/  STG.E.64 desc[UR36][R8.64], R4 ;  /* 0x0000000408007986 */ /* 0x0001e2000c101b24 */
[----:B------:R-:W-:Y:S05]  /*4900*/  BRA `(.L_x_20867) ;  /* 0x0000000000047947 */ /* 0x000fea0003800000 */
.L_x_20894:
[----:B------:R0:W-:Y:S02]  /*4910*/  STG.E desc[UR36][R8.64], R4 ;  /* 0x0000000408007986 */ /* 0x0001e4000c101924 */
.L_x_20867:
        /* <DEDUP_REMOVED lines=23> */
.L_x_20902:
[----:B------:R0:W-:Y:S01]  /*4a90*/  STG.E.U8 desc[UR36][R8.64], R26 ;  /* 0x0000001a08007986 */ /* 0x0001e2000c101124 */
[----:B------:R-:W-:Y:S05]  /*4aa0*/  BRA `(.L_x_20904) ;  /* 0x0000000c00387947 */ /* 0x000fea0003800000 */
.L_x_20901:
        /* <DEDUP_REMOVED lines=9> */
.L_x_20906:
[----:B------:R3:W-:Y:S01]  /*4b40*/  STG.E desc[UR36][R8.64], R26 ;  /* 0x0000001a08007986 */ /* 0x0007e2000c101924 */
[----:B------:R-:W-:Y:S05]  /*4b50*/  BRA `(.L_x_20904) ;  /* 0x0000000c000c7947 */ /* 0x000fea0003800000 */
.L_x_20905:
[----:B------:R2:W-:Y:S01]  /*4b60*/  STG.E.U16 desc[UR36][R8.64], R26 ;  /* 0x0000001a08007986 */ /* 0x0005e2000c101524 */
[----:B------:R-:W-:Y:S05]  /*4b70*/  BRA `(.L_x_20904) ;  /* 0x0000000c00047947 */ /* 0x000fea0003800000 */
.L_x_20900:
        /* <DEDUP_REMOVED lines=9> */
.L_x_20908:
[----:B------:R-:W-:-:S04]  /*4c10*/  I2FP.F32.S32 R0, R26 ;  /* 0x0000001a00007245 */ /* 0x000fc80000201400 */
[----:B------:R-:W-:-:S05]  /*4c20*/  F2FP.F16.F32.PACK_AB R0, RZ, R0 ;  /* 0x00000000ff00723e */ /* 0x000fca00000000ff */
[----:B------:R0:W-:Y:S01]  /*4c30*/  STG.E.U16 desc[UR36][R8.64], R0 ;  /* 0x0000000008007986 */ /* 0x0001e2000c101524 */
[----:B------:R-:W-:Y:S05]  /*4c40*/  BRA `(.L_x_20904) ;  /* 0x0000000800d07947 */ /* 0x000fea0003800000 */
.L_x_20907:
        /* <DEDUP_REMOVED lines=10> */
.L_x_20910:
[----:B------:R-:W-:-:S04]  /*4cf0*/  I2FP.F32.S32 R26, R26 ;  /* 0x0000001a001a7245 */ /* 0x000fc80000201400 */
[----:B------:R-:W-:-:S04]  /*4d00*/  F2FP.F16.F32.PACK_AB R3, RZ, R26 ;  /* 0x0000001aff03723e */ /* 0x000fc800000000ff */
[----:B------:R-:W-:-:S05]  /*4d10*/  PRMT R3, R3, 0x5410, RZ ;  /* 0x0000541003037816 */ /* 0x000fca00000000ff */
[----:B------:R0:W-:Y:S01]  /*4d20*/  STG.E desc[UR36][R8.64], R3 ;  /* 0x0000000308007986 */ /* 0x0001e2000c101924 */
[----:B------:R-:W-:Y:S05]  /*4d30*/  BRA `(.L_x_20904) ;  /* 0x0000000800947947 */ /* 0x000fea0003800000 */
.L_x_20909:
[----:B------:R-:W0:Y:S02]  /*4d40*/  I2F.F64 R26, R26 ;  /* 0x0000001a001a7312 */ /* 0x000e240000201c00 */
[----:B0-----:R0:W-:Y:S01]  /*4d50*/  STG.E.64 desc[UR36][R8.64], R26 ;  /* 0x0000001a08007986 */ /* 0x0011e2000c101b24 */
[----:B------:R-:W-:Y:S05]  /*4d60*/  BRA `(.L_x_20904) ;  /* 0x0000000800887947 */ /* 0x000fea0003800000 */
.L_x_20899:
        /* <DEDUP_REMOVED lines=12> */
.L_x_20914:
        /* <DEDUP_REMOVED lines=17> */
.L_x_20917:
[----:B------:R-:W-:-:S04]  /*4f40*/  SHF.R.U32.HI R3, RZ, 0x18, R5 ;  /* 0x00000018ff037819 */ /* 0x000fc80000011605 */
[----:B------:R-:W-:-:S04]  /*4f50*/  LOP3.LUT R0, R0, 0x80, R3, 0xf8, !PT ;  /* 0x0000008000007812 */ /* 0x000fc800078ef803 */
[----:B------:R-:W-:-:S07]  /*4f60*/  PRMT R4, R0, 0x7610, R4 ;  /* 0x0000761000047816 */ /* 0x000fce0000000004 */
.L_x_20916:
[----:B------:R-:W-:Y:S05]  /*4f70*/  BSYNC.RECONVERGENT B0 ;  /* 0x0000000000007941 */ /* 0x000fea0003800200 */
.L_x_20915:
[----:B------:R0:W-:Y:S01]  /*4f80*/  STG.E.U8 desc[UR36][R8.64], R4 ;  /* 0x0000000408007986 */ /* 0x0001e2000c101124 */
[----:B------:R-:W-:Y:S05]  /*4f90*/  BRA `(.L_x_20904) ;  /* 0x0000000400fc7947 */ /* 0x000fea0003800000 */
.L_x_20913:
        /* <DEDUP_REMOVED lines=17> */
.L_x_20920:
[----:B------:R-:W-:-:S04]  /*50b0*/  SHF.R.U32.HI R3, RZ, 0x18, R5 ;  /* 0x00000018ff037819 */ /* 0x000fc80000011605 */
[----:B------:R-:W-:-:S04]  /*50c0*/  LOP3.LUT R0, R0, 0x80, R3, 0xf8, !PT ;  /* 0x0000008000007812 */ /* 0x000fc800078ef803 */
[----:B------:R-:W-:-:S07]  /*50d0*/  PRMT R4, R0, 0x7610, R4 ;  /* 0x0000761000047816 */ /* 0x000fce0000000004 */
.L_x_20919:
[----:B------:R-:W-:Y:S05]  /*50e0*/  BSYNC.RECONVERGENT B0 ;  /* 0x0000000000007941 */ /* 0x000fea0003800200 */
.L_x_20918:
[----:B------:R0:W-:Y:S01]  /*50f0*/  STG.E.U8 desc[UR36][R8.64], R4 ;  /* 0x0000000408007986 */ /* 0x0001e2000c101124 */
[----:B------:R-:W-:Y:S05]  /*5100*/  BRA `(.L_x_20904) ;  /* 0x0000000400a07947 */ /* 0x000fea0003800000 */
.L_x_20912:
[----:B------:R-:W-:-:S13]  /*5110*/  ISETP.NE.AND P0, PT, R0, 0x1c, PT ;  /* 0x0000001c0000780c */ /* 0x000fda0003f05270 */
[----:B------:R-:W-:Y:S05]  /*5120*/  @!P0 BRA `(.L_x_20921) ;  /* 0x00000000005c8947 */ /* 0x000fea0003800000 */
[----:B------:R-:W-:-:S13]  /*5130*/  ISETP.NE.AND P0, PT, R0, 0x1d, PT ;  /* 0x0000001d0000780c */ /* 0x000fda0003f05270 */
[----:B------:R-:W-:Y:S05]  /*5140*/  @!P0 BRA `(.L_x_20922) ;  /* 0x0000000000488947 */ /* 0x000fea0003800000 */
[----:B------:R-:W-:-:S13]  /*5150*/  ISETP.NE.AND P0, PT, R0, 0x2c, PT ;  /* 0x0000002c0000780c */ /* 0x000fda0003f05270 */
[----:B------:R-:W-:Y:S05]  /*5160*/  @P0 BRA `(.L_x_20903) ;  /* 0x0000000000a40947 */ /* 0x000fea0003800000 */
        /* <DEDUP_REMOVED lines=16> */
.L_x_20922:
[----:B------:R-:W-:-:S05]  /*5270*/  SHF.R.S32.HI R27, RZ, 0x1f, R26 ;  /* 0x0000001fff1b7819 */ /* 0x000fca000001141a */
[----:B------:R0:W-:Y:S01]  /*5280*/  STG.E.64 desc[UR36][R8.64], R26 ;  /* 0x0000001a08007986 */ /* 0x0001e2000c101b24 */
[----:B------:R-:W-:Y:S05]  /*5290*/  BRA `(.L_x_20904) ;  /* 0x00000004003c7947 */ /* 0x000fea0003800000 */
.L_x_20921:
[----:B------:R0:W-:Y:S01]  /*52a0*/  STG.E desc[UR36][R8.64], R26 ;  /* 0x0000001a08007986 */ /* 0x0001e2000c101924 */
[----:B------:R-:W-:Y:S05]  /*52b0*/  BRA `(.L_x_20904) ;  /* 0x0000000400347947 */ /* 0x000fea0003800000 */
.L_x_20911:
        /* <DEDUP_REMOVED lines=10> */
.L_x_20924:
[----:B------:R-:W-:Y:S01]  /*5360*/  CS2R R6, SRZ ;  /* 0x0000000000067805 */ /* 0x000fe2000001ff00 */
[----:B------:R-:W0:Y:S04]  /*5370*/  I2F.F64 R4, R26 ;  /* 0x0000001a00047312 */ /* 0x000e280000201c00 */
[----:B0-----:R0:W-:Y:S01]  /*5380*/  STG.E.128 desc[UR36][R8.64], R4 ;  /* 0x0000000408007986 */ /* 0x0011e2000c101d24 */
[----:B------:R-:W-:Y:S05]  /*5390*/  BRA `(.L_x_20904) ;  /* 0x0000000000fc7947 */ /* 0x000fea0003800000 */
.L_x_20923:
[----:B------:R-:W-:-:S13]  /*53a0*/  ISETP.NE.AND P0, PT, R0, 0xf, PT ;  /* 0x0000000f0000780c */ /* 0x000fda0003f05270 */
[----:B------:R-:W-:Y:S05]  /*53b0*/  @!P0 BRA `(.L_x_20925) ;  /* 0x0000000000e88947 */ /* 0x000fea0003800000 */
[----:B------:R-:W-:-:S13]  /*53c0*/  ISETP.NE.AND P0, PT, R0, 0x17, PT ;  /* 0x000000170000780c */ /* 0x000fda0003f05270 */
[----:B------:R-:W-:Y:S05]  /*53d0*/  @!P0 BRA `(.L_x_20926) ;  /* 0x0000000000908947 */ /* 0x000fea0003800000 */
[----:B------:R-:W-:-:S13]  /*53e0*/  ISETP.NE.AND P0, PT, R0, 0x18, PT ;  /* 0x000000180000780c */ /* 0x000fda0003f05270 */
[----:B------:R-:W-:Y:S05]  /*53f0*/  @!P0 BRA `(.L_x_20927) ;  /* 0x0000000000448947 */ /* 0x000fea0003800000 */
.L_x_20903:
        /* <DEDUP_REMOVED lines=16> */
.L_x_20928:
[----:B------:R-:W-:Y:S05]  /*5500*/  BRA `(.L_x_20904) ;  /* 0x0000000000a07947 */ /* 0x000fea0003800000 */
.L_x_20927:
        /* <DEDUP_REMOVED lines=13> */
.L_x_20930:
[----:B------:R-:W-:Y:S05]  /*55e0*/  BSYNC.RECONVERGENT B0 ;  /* 0x0000000000007941 */ /* 0x000fea0003800200 */
.L_x_20929:
[----:B------:R-:W-:-:S05]  /*55f0*/  LOP3.LUT R3, R0, 0x80, R3, 0xf8, !PT ;  /* 0x0000008000037812 */ /* 0x000fca00078ef803 */
[----:B------:R0:W-:Y:S01]  /*5600*/  STG.E.U8 desc[UR36][R8.64], R3 ;  /* 0x0000000308007986 */ /* 0x0001e2000c101124 */
[----:B------:R-:W-:Y:S05]  /*5610*/  BRA `(.L_x_20904) ;  /* 0x00000000005c7947 */ /* 0x000fea0003800000 */
.L_x_20926:
        /* <DEDUP_REMOVED lines=12> */
.L_x_20932:
[----:B------:R-:W-:Y:S01]  /*56e0*/  IMAD.MOV.U32 R0, RZ, RZ, 0x7f ;  /* 0x0000007fff007424 */ /* 0x000fe200078e00ff */
[----:B------:R-:W-:-:S04]  /*56f0*/  ISETP.GT.U32.AND P0, PT, R4, 0x7f800000, PT ;  /* 0x7f8000000400780c */ /* 0x000fc80003f04070 */
[----:B------:R-:W-:-:S09]  /*5700*/  SEL R0, R0, 0x7c, P0 ;  /* 0x0000007c00007807 */ /* 0x000fd20000000000 */
.L_x_20933:
[----:B------:R-:W-:Y:S05]  /*5710*/  BSYNC.RECONVERGENT B0 ;  /* 0x0000000000007941 */ /* 0x000fea0003800200 */
.L_x_20931:
[----:B------:R-:W-:-:S04]  /*5720*/  SHF.R.U32.HI R3, RZ, 0x18, R3 ;  /* 0x00000018ff037819 */ /* 0x000fc80000011603 */
[----:B------:R-:W-:-:S05]  /*5730*/  LOP3.LUT R3, R0, 0x80, R3, 0xf8, !PT ;  /* 0x0000008000037812 */ /* 0x000fca00078ef803 */
[----:B------:R0:W-:Y:S01]  /*5740*/  STG.E.U8 desc[UR36][R8.64], R3 ;  /* 0x0000000308007986 */ /* 0x0001e2000c101124 */
[----:B------:R-:W-:Y:S05]  /*5750*/  BRA `(.L_x_20904) ;  /* 0x00000000000c7947 */ /* 0x000fea0003800000 */
.L_x_20925:
[----:B------:R-:W-:-:S04]  /*5760*/  I2FP.F32.S32 R0, R26 ;  /* 0x0000001a00007245 */ /* 0x000fc80000201400 */
[----:B------:R-:W-:-:S05]  /*5770*/  F2FP.BF16.F32.PACK_AB R0, RZ, R0 ;  /* 0x00000000ff00723e */ /* 0x000fca00000010ff */
[----:B------:R0:W-:Y:S02]  /*5780*/  STG.E.U16 desc[UR36][R8.64], R0 ;  /* 0x0000000008007986 */ /* 0x0001e4000c101524 */
.L_x_20904:
[----:B------:R-:W-:-:S07]  /*5790*/  VIADD R17, R17, 0x80 ;  /* 0x0000008011117836 */ /* 0x000fce0000000000 */
.L_x_20861:
[----:B------:R-:W-:-:S13]  /*57a0*/  ISETP.GE.AND P0, PT, R17, R16, PT ;  /* 0x000000101100720c */ /* 0x000fda0003f06270 */
[----:B------:R-:W-:Y:S05]  /*57b0*/  @P0 BREAK.RELIABLE B6 ;  /* 0x0000000000060942 */ /* 0x000fea0003800100 */
[----:B------:R-:W-:Y:S05]  /*57c0*/  @P0 BRA `(.L_x_20898) ;  /* 0x0000000c00980947 */ /* 0x000fea0003800000 */
[----:B------:R-:W-:Y:S05]  /*57d0*/  BSYNC.RELIABLE B6 ;  /* 0x0000000000067941 */ /* 0x000fea0003800100 */
.L_x_20860:
        /* <DEDUP_REMOVED lines=20> */
.L_x_20937:
[----:B------:R0:W-:Y:S01]  /*5920*/  STG.E.U8 desc[UR36][R8.64], R24 ;  /* 0x0000001808007986 */ /* 0x0001e2000c101124 */
[----:B------:R-:W-:Y:S05]  /*5930*/  BRA `(.L_x_20939) ;  /* 0x0000000c00387947 */ /* 0x000fea0003800000 */
.L_x_20936:
        /* <DEDUP_REMOVED lines=9> */
.L_x_20941:
[----:B------:R0:W-:Y:S01]  /*59d0*/  STG.E desc[UR36][R8.64], R24 ;  /* 0x0000001808007986 */ /* 0x0001e2000c101924 */
[----:B------:R-:W-:Y:S05]  /*59e0*/  BRA `(.L_x_20939) ;  /* 0x0000000c000c7947 */ /* 0x000fea0003800000 */
.L_x_20940:
[----:B------:R0:W-:Y:S01]  /*59f0*/  STG.E.U16 desc[UR36][R8.64], R24 ;  /* 0x0000001808007986 */ /* 0x0001e2000c101524 */
[----:B------:R-:W-:Y:S05]  /*5a00*/  BRA `(.L_x_20939) ;  /* 0x0000000c00047947 */ /* 0x000fea0003800000 */
.L_x_20935:
        /* <DEDUP_REMOVED lines=9> */
.L_x_20943:
[----:B------:R-:W-:-:S04]  /*5aa0*/  I2FP.F32.S32 R0, R24 ;  /* 0x0000001800007245 */ /* 0x000fc80000201400 */
[----:B------:R-:W-:-:S05]  /*5ab0*/  F2FP.F16.F32.PACK_AB R0, RZ, R0 ;  /* 0x00000000ff00723e */ /* 0x000fca00000000ff */
[----:B------:R0:W-:Y:S01]  /*5ac0*/  STG.E.U16 desc[UR36][R8.64], R0 ;  /* 0x0000000008007986 */ /* 0x0001e2000c101524 */
[----:B------:R-:W-:Y:S05]  /*5ad0*/  BRA `(.L_x_20939) ;  /* 0x0000000800d07947 */ /* 0x000fea0003800000 */
.L_x_20942:
        /* <DEDUP_REMOVED lines=10> */
.L_x_20945:
[----:B------:R-:W-:-:S04]  /*5b80*/  I2FP.F32.S32 R24, R24 ;  /* 0x0000001800187245 */ /* 0x000fc80000201400 */
[----:B------:R-:W-:-:S04]  /*5b90*/  F2FP.F16.F32.PACK_AB R3, RZ, R24 ;  /* 0x00000018ff03723e */ /* 0x000fc800000000ff */
[----:B------:R-:W-:-:S05]  /*5ba0*/  PRMT R3, R3, 0x5410, RZ ;  /* 0x0000541003037816 */ /* 0x000fca00000000ff */
[----:B------:R0:W-:Y:S01]  /*5bb0*/  STG.E desc[UR36][R8.64], R3 ;  /* 0x0000000308007986 */ /* 0x0001e2000c101924 */
[----:B------:R-:W-:Y:S05]  /*5bc0*/  BRA `(.L_x_20939) ;  /* 0x0000000800947947 */ /* 0x000fea0003800000 */
.L_x_20944:
[----:B------:R-:W0:Y:S02]  /*5bd0*/  I2F.F64 R24, R24 ;  /* 0x0000001800187312 */ /* 0x000e240000201c00 */
[----:B0-----:R0:W-:Y:S01]  /*5be0*/  STG.E.64 desc[UR36][R8.64], R24 ;  /* 0x0000001808007986 */ /* 0x0011e2000c101b24 */
[----:B------:R-:W-:Y:S05]  /*5bf0*/  BRA `(.L_x_20939) ;  /* 0x0000000800887947 */ /* 0x000fea0003800000 */
.L_x_20934:
        /* <DEDUP_REMOVED lines=12> */
.L_x_20949:
        /* <DEDUP_REMOVED lines=17> */
.L_x_20952:
[----:B------:R-:W-:-:S04]  /*5dd0*/  SHF.R.U32.HI R3, RZ, 0x18, R5 ;  /* 0x00000018ff037819 */ /* 0x000fc80000011605 */
[----:B------:R-:W-:-:S04]  /*5de0*/  LOP3.LUT R0, R0, 0x80, R3, 0xf8, !PT ;  /* 0x0000008000007812 */ /* 0x000fc800078ef803 */
[----:B------:R-:W-:-:S07]  /*5df0*/  PRMT R4, R0, 0x7610, R4 ;  /* 0x0000761000047816 */ /* 0x000fce0000000004 */
.L_x_20951:
[----:B------:R-:W-:Y:S05]  /*5e00*/  BSYNC.RECONVERGENT B0 ;  /* 0x0000000000007941 */ /* 0x000fea0003800200 */
.L_x_20950:
[----:B------:R0:W-:Y:S01]  /*5e10*/  STG.E.U8 desc[UR36][R8.64], R4 ;  /* 0x0000000408007986 */ /* 0x0001e2000c101124 */
[----:B------:R-:W-:Y:S05]  /*5e20*/  BRA `(.L_x_20939) ;  /* 0x0000000400fc7947 */ /* 0x000fea0003800000 */
.L_x_20948:
        /* <DEDUP_REMOVED lines=17> */
.L_x_20955:
[----:B------:R-:W-:-:S04]  /*5f40*/  SHF.R.U32.HI R3, RZ, 0x18, R5 ;  /* 0x00000018ff037819 */ /* 0x000fc80000011605 */
[----:B------:R-:W-:-:S04]  /*5f50*/  LOP3.LUT R0, R0, 0x80, R3, 0xf8, !PT ;  /* 0x0000008000007812 */ /* 0x000fc800078ef803 */
[----:B------:R-:W-:-:S07]  /*5f60*/  PRMT R4, R0, 0x7610, R4 ;  /* 0x0000761000047816 */ /* 0x000fce0000000004 */
.L_x_20954:
[----:B------:R-:W-:Y:S05]  /*5f70*/  BSYNC.RECONVERGENT B0 ;  /* 0x0000000000007941 */ /* 0x000fea0003800200 */
.L_x_20953:
[----:B------:R0:W-:Y:S01]  /*5f80*/  STG.E.U8 desc[UR36][R8.64], R4 ;  /* 0x0000000408007986 */ /* 0x0001e2000c101124 */
[----:B------:R-:W-:Y:S05]  /*5f90*/  BRA `(.L_x_20939) ;  /* 0x0000000400a07947 */ /* 0x000fea0003800000 */
.L_x_20947:
        /* <DEDUP_REMOVED lines=22> */
.L_x_20957:
[----:B------:R-:W-:-:S05]  /*6100*/  SHF.R.S32.HI R25, RZ, 0x1f, R24 ;  /* 0x0000001fff197819 */ /* 0x000fca0000011418 */
[----:B------:R0:W-:Y:S01]  /*6110*/  STG.E.64 desc[UR36][R8.64], R24 ;  /* 0x0000001808007986 */ /* 0x0001e2000c101b24 */
[----:B------:R-:W-:Y:S05]  /*6120*/  BRA `(.L_x_20939) ;  /* 0x00000004003c7947 */ /* 0x000fea0003800000 */
.L_x_20956:
[----:B------:R0:W-:Y:S01]  /*6130*/  STG.E desc[UR36][R8.64], R24 ;  /* 0x0000001808007986 */ /* 0x0001e2000c101924 */
[----:B------:R-:W-:Y:S05]  /*6140*/  BRA `(.L_x_20939) ;  /* 0x0000000400347947 */ /* 0x000fea0003800000 */
.L_x_20946:
        /* <DEDUP_REMOVED lines=10> */
.L_x_20959:
[----:B------:R-:W-:Y:S01]  /*61f0*/  CS2R R6, SRZ ;  /* 0x0000000000067805 */ /* 0x000fe2000001ff00 */
[----:B------:R-:W0:Y:S04]  /*6200*/  I2F.F64 R4, R24 ;  /* 0x0000001800047312 */ /* 0x000e280000201c00 */
[----:B0-----:R4:W-:Y:S01]  /*6210*/  STG.E.128 desc[UR36][R8.64], R4 ;  /* 0x0000000408007986 */ /* 0x0019e2000c101d24 */
[----:B------:R-:W-:Y:S05]  /*6220*/  BRA `(.L_x_20939) ;  /* 0x0000000000fc7947 */ /* 0x000fea0003800000 */
.L_x_20958:
[----:B------:R-:W-:-:S13]  /*6230*/  ISETP.NE.AND P0, PT, R0, 0xf, PT ;  /* 0x0000000f0000780c */ /* 0x000fda0003f05270 */
[----:B------:R-:W-:Y:S05]  /*6240*/  @!P0 BRA `(.L_x_20960) ;  /* 0x0000000000e88947 */ /* 0x000fea0003800000 */
[----:B------:R-:W-:-:S13]  /*6250*/  ISETP.NE.AND P0, PT, R0, 0x17, PT ;  /* 0x000000170000780c */ /* 0x000fda0003f05270 */
[----:B------:R-:W-:Y:S05]  /*6260*/  @!P0 BRA `(.L_x_20961) ;  /* 0x0000000000908947 */ /* 0x000fea0003800000 */
[----:B------:R-:W-:-:S13]  /*6270*/  ISETP.NE.AND P0, PT, R0, 0x18, PT ;  /* 0x000000180000780c */ /* 0x000fda0003f05270 */
[----:B------:R-:W-:Y:S05]  /*6280*/  @!P0 BRA `(.L_x_20962) ;  /* 0x0000000000448947 */ /* 0x000fea0003800000 */
.L_x_20938:
        /* <DEDUP_REMOVED lines=16> */
.L_x_20963:
[----:B------:R-:W-:Y:S05]  /*6390*/  BRA `(.L_x_20939) ;  /* 0x0000000000a07947 */ /* 0x000fea0003800000 */
.L_x_20962:
        /* <DEDUP_REMOVED lines=13> */
.L_x_20965:
[----:B------:R-:W-:Y:S05]  /*6470*/  BSYNC.RECONVERGENT B0 ;  /* 0x0000000000007941 */ /* 0x000fea0003800200 */
.L_x_20964:
[----:B------:R-:W-:-:S05]  /*6480*/  LOP3.LUT R3, R0, 0x80, R3, 0xf8, !PT ;  /* 0x0000008000037812 */ /* 0x000fca00078ef803 */
[----:B------:R2:W-:Y:S01]  /*6490*/  STG.E.U8 desc[UR36][R8.64], R3 ;  /* 0x0000000308007986 */ /* 0x0005e2000c101124 */
[----:B------:R-:W-:Y:S05]  /*64a0*/  BRA `(.L_x_20939) ;  /* 0x00000000005c7947 */ /* 0x000fea0003800000 */
.L_x_20961:
        /* <DEDUP_REMOVED lines=12> */
.L_x_20967:
[----:B------:R-:W-:Y:S01]  /*6570*/  IMAD.MOV.U32 R0, RZ, RZ, 0x7f ;  /* 0x0000007fff007424 */ /* 0x000fe200078e00ff */
[----:B------:R-:W-:-:S04]  /*6580*/  ISETP.GT.U32.AND P0, PT, R4, 0x7f800000, PT ;  /* 0x7f8000000400780c */ /* 0x000fc80003f04070 */
[----:B------:R-:W-:-:S09]  /*6590*/  SEL R0, R0, 0x7c, P0 ;  /* 0x0000007c00007807 */ /* 0x000fd20000000000 */
.L_x_20968:
[----:B------:R-:W-:Y:S05]  /*65a0*/  BSYNC.RECONVERGENT B0 ;  /* 0x0000000000007941 */ /* 0x000fea0003800200 */
.L_x_20966:
[----:B------:R-:W-:-:S04]  /*65b0*/  SHF.R.U32.HI R3, RZ, 0x18, R3 ;  /* 0x00000018ff037819 */ /* 0x000fc80000011603 */
[----:B------:R-:W-:-:S05]  /*65c0*/  LOP3.LUT R3, R0, 0x80, R3, 0xf8, !PT ;  /* 0x0000008000037812 */ /* 0x000fca00078ef803 */
[----:B------:R1:W-:Y:S01]  /*65d0*/  STG.E.U8 desc[UR36][R8.64], R3 ;  /* 0x0000000308007986 */ /* 0x0003e2000c101124 */
[----:B------:R-:W-:Y:S05]  /*65e0*/  BRA `(.L_x_20939) ;  /* 0x00000000000c7947 */ /* 0x000fea0003800000 */
.L_x_20960:
[----:B------:R-:W-:-:S04]  /*65f0*/  I2FP.F32.S32 R0, R24 ;  /* 0x0000001800007245 */ /* 0x000fc80000201400 */
[----:B------:R-:W-:-:S05]  /*6600*/  F2FP.BF16.F32.PACK_AB R0, RZ, R0 ;  /* 0x00000000ff00723e */ /* 0x000fca00000010ff */
[----:B------:R0:W-:Y:S02]  /*6610*/  STG.E.U16 desc[UR36][R8.64], R0 ;  /* 0x0000000008007986 */ /* 0x0001e4000c101524 */
.L_x_20939:
[----:B------:R-:W-:-:S07]  /*6620*/  VIADD R17, R17, 0x80 ;  /* 0x0000008011117836 */ /* 0x000fce0000000000 */
.L_x_20898:
[----:B------:R-:W-:Y:S05]  /*6630*/  BSYNC.RECONVERGENT B7 ;  /* 0x0000000000077941 */ /* 0x000fea0003800200 */
.L_x_20859:
        /* <DEDUP_REMOVED lines=21> */
.L_x_20972:
[----:B------:R-:W-:Y:S01]  /*6790*/  STG.E.U8 desc[UR36][R2.64], R22 ;  /* 0x0000001602007986 */ /* 0x000fe2000c101124 */
[----:B------:R-:W-:Y:S05]  /*67a0*/  EXIT ;  /* 0x000000000000794d */ /* 0x000fea0003800000 */
.L_x_20971:
[----:B------:R-:W-:-:S13]  /*67b0*/  ISETP.NE.AND P0, PT, R0, 0x2, PT ;  /* 0x000000020000780c */ /* 0x000fda0003f05270 */
[----:B------:R-:W-:Y:S05]  /*67c0*/  @!P0 BRA `(.L_x_20974) ;  /* 0x0000000000248947 */ /* 0x000fea0003800000 */
[----:B------:R-:W-:-:S13]  /*67d0*/  ISETP.NE.AND P0, PT, R0, 0x3, PT ;  /* 0x000000030000780c */ /* 0x000fda0003f05270 */
[----:B------:R-:W-:Y:S05]  /*67e0*/  @!P0 BRA `(.L_x_20975) ;  /* 0x0000000000148947 */ /* 0x000fea0003800000 */
[----:B------:R-:W-:-:S13]  /*67f0*/  ISETP.NE.AND P0, PT, R0, 0x4, PT ;  /* 0x000000040000780c */ /* 0x000fda0003f05270 */
[----:B------:R-:W-:Y:S05]  /*6800*/  @P0 BRA `(.L_x_20973) ;  /* 0x00000008003c0947 */ /* 0x000fea0003800000 */
[----:B------:R-:W-:-:S05]  /*6810*/  SHF.R.S32.HI R23, RZ, 0x1f, R22 ;  /* 0x0000001fff177819 */ /* 0x000fca0000011416 */
[----:B------:R-:W-:Y:S01]  /*6820*/  STG.E.64 desc[UR36][R2.64], R22 ;  /* 0x0000001602007986 */ /* 0x000fe2000c101b24 */
[----:B------:R-:W-:Y:S05]  /*6830*/  EXIT ;  /* 0x000000000000794d */ /* 0x000fea0003800000 */
.L_x_20975:
[----:B------:R-:W-:Y:S01]  /*6840*/  STG.E desc[UR36][R2.64], R22 ;  /* 0x0000001602007986 */ /* 0x000fe2000c101924 */
[----:B------:R-:W-:Y:S05]  /*6850*/  EXIT ;  /* 0x000000000000794d */ /* 0x000fea0003800000 */
.L_x_20974:
[----:B------:R-:W-:Y:S01]  /*6860*/  STG.E.U16 desc[UR36][R2.64], R22 ;  /* 0x0000001602007986 */ /* 0x000fe2000c101524 */
[----:B------:R-:W-:Y:S05]  /*6870*/  EXIT ;  /* 0x000000000000794d */ /* 0x000fea0003800000 */
.L_x_20970:
[----:B------:R-:W-:-:S13]  /*6880*/  ISETP.GT.AND P0, PT, R0, 0x6, PT ;  /* 0x000000060000780c */ /* 0x000fda0003f04270 */
[----:B------:R-:W-:Y:S05]  /*6890*/  @P0 BRA `(.L_x_20976) ;  /* 0x00000000002c0947 */ /* 0x000fea0003800000 */
[----:B------:R-:W-:-:S13]  /*68a0*/  ISETP.NE.AND P0, PT, R0, 0x5, PT ;  /* 0x000000050000780c */ /* 0x000fda0003f05270 */
[----:B------:R-:W-:Y:S05]  /*68b0*/  @!P0 BRA `(.L_x_20977) ;  /* 0x0000000000148947 */ /* 0x000fea0003800000 */
[----:B------:R-:W-:-:S13]  /*68c0*/  ISETP.NE.AND P0, PT, R0, 0x6, PT ;  /* 0x000000060000780c */ /* 0x000fda0003f05270 */
[----:B------:R-:W-:Y:S05]  /*68d0*/  @P0 BRA `(.L_x_20973) ;  /* 0x0000000800080947 */ /* 0x000fea0003800000 */
[----:B------:R-:W-:-:S05]  /*68e0*/  I2FP.F32.S32 R5, R22 ;  /* 0x0000001600057245 */ /* 0x000fca0000201400 */
[----:B------:R-:W-:Y:S01]  /*68f0*/  STG.E desc[UR36][R2.64], R5 ;  /* 0x0000000502007986 */ /* 0x000fe2000c101924 */
[----:B------:R-:W-:Y:S05]  /*6900*/  EXIT ;  /* 0x000000000000794d */ /* 0x000fea0003800000 */
.L_x_20977:
[----:B------:R-:W-:-:S04]  /*6910*/  I2FP.F32.S32 R0, R22 ;  /* 0x0000001600007245 */ /* 0x000fc80000201400 */
[----:B------:R-:W-:-:S05]  /*6920*/  F2FP.F16.F32.PACK_AB R0, RZ, R0 ;  /* 0x00000000ff00723e */ /* 0x000fca00000000ff */
[----:B------:R-:W-:Y:S01]  /*6930*/  STG.E.U16 desc[UR36][R2.64], R0 ;  /* 0x0000000002007986 */ /* 0x000fe2000c101524 */
[----:B------:R-:W-:Y:S05]  /*6940*/  EXIT ;  /* 0x000000000000794d */ /* 0x000fea0003800000 */
.L_x_20976:
        /* <DEDUP_REMOVED lines=8> */
[----:B------:R-:W-:Y:S01]  /*69d0*/  STG.E.64 desc[UR36][R2.64], R22 ;  /* 0x0000001602007986 */ /* 0x000fe2000c101b24 */
[----:B------:R-:W-:Y:S05]  /*69e0*/  EXIT ;  /* 0x000000000000794d */ /* 0x000fea0003800000 */
.L_x_20979:
[----:B------:R-:W-:-:S04]  /*69f0*/  I2FP.F32.S32 R22, R22 ;  /* 0x0000001600167245 */ /* 0x000fc80000201400 */
[----:B------:R-:W-:-:S04]  /*6a00*/  F2FP.F16.F32.PACK_AB R5, RZ, R22 ;  /* 0x00000016ff05723e */ /* 0x000fc800000000ff */
[----:B------:R-:W-:-:S05]  /*6a10*/  PRMT R5, R5, 0x5410, RZ ;  /* 0x0000541005057816 */ /* 0x000fca00000000ff */
[----:B------:R-:W-:Y:S01]  /*6a20*/  STG.E desc[UR36][R2.64], R5 ;  /* 0x0000000502007986 */ /* 0x000fe2000c101924 */
[----:B------:R-:W-:Y:S05]  /*6a30*/  EXIT ;  /* 0x000000000000794d */ /* 0x000fea0003800000 */
.L_x_20978:
[----:B------:R-:W0:Y:S02]  /*6a40*/  I2F.F64 R22, R22 ;  /* 0x0000001600167312 */ /* 0x000e240000201c00 */
[----:B0-----:R-:W-:Y:S01]  /*6a50*/  STG.E.64 desc[UR36][R2.64], R22 ;  /* 0x0000001602007986 */ /* 0x001fe2000c101b24 */
[----:B------:R-:W-:Y:S05]  /*6a60*/  EXIT ;  /* 0x000000000000794d */ /* 0x000fea0003800000 */
.L_x_20969:
        /* <DEDUP_REMOVED lines=12> */
.L_x_20983:
        /* <DEDUP_REMOVED lines=18> */
.L_x_20986:
[----:B------:R-:W-:-:S04]  /*6c50*/  SHF.R.U32.HI R5, RZ, 0x18, R5 ;  /* 0x00000018ff057819 */ /* 0x000fc80000011605 */
[----:B------:R-:W-:-:S07]  /*6c60*/  LOP3.LUT R0, R0, 0x80, R5, 0xf8, !PT ;  /* 0x0000008000007812 */ /* 0x000fce00078ef805 */
.L_x_20985:
[----:B------:R-:W-:Y:S05]  /*6c70*/  BSYNC.RECONVERGENT B0 ;  /* 0x0000000000007941 */ /* 0x000fea0003800200 */
.L_x_20984:
[----:B------:R-:W-:Y:S01]  /*6c80*/  STG.E.U8 desc[UR36][R2.64], R0 ;  /* 0x0000000002007986 */ /* 0x000fe2000c101124 */
[----:B------:R-:W-:Y:S05]  /*6c90*/  EXIT ;  /* 0x000000000000794d */ /* 0x000fea0003800000 */
.L_x_20982:
        /* <DEDUP_REMOVED lines=18> */
.L_x_20989:
[----:B------:R-:W-:-:S04]  /*6dc0*/  SHF.R.U32.HI R5, RZ, 0x18, R5 ;  /* 0x00000018ff057819 */ /* 0x000fc80000011605 */
[----:B------:R-:W-:-:S07]  /*6dd0*/  LOP3.LUT R0, R0, 0x80, R5, 0xf8, !PT ;  /* 0x0000008000007812 */ /* 0x000fce00078ef805 */
.L_x_20988:
[----:B------:R-:W-:Y:S05]  /*6de0*/  BSYNC.RECONVERGENT B0 ;  /* 0x0000000000007941 */ /* 0x000fea0003800200 */
.L_x_20987:
[----:B------:R-:W-:Y:S01]  /*6df0*/  STG.E.U8 desc[UR36][R2.64], R0 ;  /* 0x0000000002007986 */ /* 0x000fe2000c101124 */
[----:B------:R-:W-:Y:S05]  /*6e00*/  EXIT ;  /* 0x000000000000794d */ /* 0x000fea0003800000 */
.L_x_20981:
        /* <DEDUP_REMOVED lines=22> */
.L_x_20991:
[----:B------:R-:W-:-:S05]  /*6f70*/  SHF.R.S32.HI R23, RZ, 0x1f, R22 ;  /* 0x0000001fff177819 */ /* 0x000fca0000011416 */
[----:B------:R-:W-:Y:S01]  /*6f80*/  STG.E.64 desc[UR36][R2.64], R22 ;  /* 0x0000001602007986 */ /* 0x000fe2000c101b24 */
[----:B------:R-:W-:Y:S05]  /*6f90*/  EXIT ;  /* 0x000000000000794d */ /* 0x000fea0003800000 */
.L_x_20990:
[----:B------:R-:W-:Y:S01]  /*6fa0*/  STG.E desc[UR36][R2.64], R22 ;  /* 0x0000001602007986 */ /* 0x000fe2000c101924 */
[----:B------:R-:W-:Y:S05]  /*6fb0*/  EXIT ;  /* 0x000000000000794d */ /* 0x000fea0003800000 */
.L_x_20980:
        /* <DEDUP_REMOVED lines=8> */
[----:B------:R-:W-:Y:S01]  /*7040*/  STG.E.U8 desc[UR36][R2.64], R5 ;  /* 0x0000000502007986 */ /* 0x000fe2000c101124 */
[----:B------:R-:W-:Y:S05]  /*7050*/  EXIT ;  /* 0x000000000000794d */ /* 0x000fea0003800000 */
.L_x_20993:
[----:B------:R-:W-:Y:S01]  /*7060*/  CS2R R6, SRZ ;  /* 0x0000000000067805 */ /* 0x000fe2000001ff00 */
[----:B------:R-:W0:Y:S04]  /*7070*/  I2F.F64 R4, R22 ;  /* 0x0000001600047312 */ /* 0x000e280000201c00 */
[----:B0-----:R-:W-:Y:S01]  /*7080*/  STG.E.128 desc[UR36][R2.64], R4 ;  /* 0x0000000402007986 */ /* 0x001fe2000c101d24 */
[----:B------:R-:W-:Y:S05]  /*7090*/  EXIT ;  /* 0x000000000000794d */ /* 0x000fea0003800000 */
.L_x_20992:
[----:B------:R-:W-:-:S13]  /*70a0*/  ISETP.NE.AND P0, PT, R0, 0xf, PT ;  /* 0x0000000f0000780c */ /* 0x000fda0003f05270 */
[----:B------:R-:W-:Y:S05]  /*70b0*/  @!P0 BRA `(.L_x_20994) ;  /* 0x0000000000e88947 */ /* 0x000fea0003800000 */
[----:B------:R-:W-:-:S13]  /*70c0*/  ISETP.NE.AND P0, PT, R0, 0x17, PT ;  /* 0x000000170000780c */ /* 0x000fda0003f05270 */
[----:B------:R-:W-:Y:S05]  /*70d0*/  @!P0 BRA `(.L_x_20995) ;  /* 0x0000000000908947 */ /* 0x000fea0003800000 */
[----:B------:R-:W-:-:S13]  /*70e0*/  ISETP.NE.AND P0, PT, R0, 0x18, PT ;  /* 0x000000180000780c */ /* 0x000fda0003f05270 */
[----:B------:R-:W-:Y:S05]  /*70f0*/  @!P0 BRA `(.L_x_20996) ;  /* 0x0000000000448947 */ /* 0x000fea0003800000 */
.L_x_20973:
        /* <DEDUP_REMOVED lines=16> */
.L_x_20997:
[----:B------:R-:W-:Y:S05]  /*7200*/  EXIT ;  /* 0x000000000000794d */ /* 0x000fea0003800000 */
.L_x_20996:
        /* <DEDUP_REMOVED lines=13> */
.L_x_20999:
[----:B------:R-:W-:Y:S05]  /*72e0*/  BSYNC.RECONVERGENT B0 ;  /* 0x0000000000007941 */ /* 0x000fea0003800200 */
.L_x_20998:
[----:B------:R-:W-:-:S05]  /*72f0*/  LOP3.LUT R5, R0, 0x80, R5, 0xf8, !PT ;  /* 0x0000008000057812 */ /* 0x000fca00078ef805 */
[----:B------:R-:W-:Y:S01]  /*7300*/  STG.E.U8 desc[UR36][R2.64], R5 ;  /* 0x0000000502007986 */ /* 0x000fe2000c101124 */
[----:B------:R-:W-:Y:S05]  /*7310*/  EXIT ;  /* 0x000000000000794d */ /* 0x000fea0003800000 */
.L_x_20995:
        /* <DEDUP_REMOVED lines=12> */
.L_x_21001:
[----:B------:R-:W-:Y:S01]  /*73e0*/  IMAD.MOV.U32 R0, RZ, RZ, 0x7f ;  /* 0x0000007fff007424 */ /* 0x000fe200078e00ff */
[----:B------:R-:W-:-:S04]  /*73f0*/  ISETP.GT.U32.AND P0, PT, R4, 0x7f800000, PT ;  /* 0x7f8000000400780c */ /* 0x000fc80003f04070 */
[----:B------:R-:W-:-:S09]  /*7400*/  SEL R0, R0, 0x7c, P0 ;  /* 0x0000007c00007807 */ /* 0x000fd20000000000 */
.L_x_21002:
[----:B------:R-:W-:Y:S05]  /*7410*/  BSYNC.RECONVERGENT B0 ;  /* 0x0000000000007941 */ /* 0x000fea0003800200 */
.L_x_21000:
[----:B------:R-:W-:-:S04]  /*7420*/  SHF.R.U32.HI R5, RZ, 0x18, R5 ;  /* 0x00000018ff057819 */ /* 0x000fc80000011605 */
[----:B------:R-:W-:-:S05]  /*7430*/  LOP3.LUT R5, R0, 0x80, R5, 0xf8, !PT ;  /* 0x0000008000057812 */ /* 0x000fca00078ef805 */
[----:B------:R-:W-:Y:S01]  /*7440*/  STG.E.U8 desc[UR36][R2.64], R5 ;  /* 0x0000000502007986 */ /* 0x000fe2000c101124 */
[----:B------:R-:W-:Y:S05]  /*7450*/  EXIT ;  /* 0x000000000000794d */ /* 0x000fea0003800000 */
.L_x_20994:
[----:B------:R-:W-:-:S04]  /*7460*/  I2FP.F32.S32 R0, R22 ;  /* 0x0000001600007245 */ /* 0x000fc80000201400 */
[----:B------:R-:W-:-:S05]  /*7470*/  F2FP.BF16.F32.PACK_AB R0, RZ, R0 ;  /* 0x00000000ff00723e */ /* 0x000fca00000010ff */
[----:B------:R-:W-:Y:S01]  /*7480*/  STG.E.U16 desc[UR36][R2.64], R0 ;  /* 0x0000000002007986 */ /* 0x000fe2000c101524 */
[----:B------:R-:W-:Y:S05]  /*7490*/  EXIT ;  /* 0x000000000000794d */ /* 0x000fea0003800000 */
.L_x_21003:
        /* <DEDUP_REMOVED lines=14> */
.L_x_41059:


//--------------------- .text._ZN2at6native18elementwise_kernelILi128ELi2EZNS0_22gpu_kernel_impl_nocastINS0_13AUnaryFunctorIiiiZZZNS0_19minimum_kernel_cudaERNS_18TensorIteratorBaseEENKUlvE_clEvENKUlvE1_clEvEUliiE_EEEEvS5_RKT_EUliE_EEviT1_ --------------------------
	.section	.text._ZN2at6native18elementwise_kernelILi128ELi2EZNS0_22gpu_kernel_impl_nocastINS0_13AUnaryFunctorIiiiZZZNS0_19minimum_kernel_cudaERNS_18TensorIteratorBaseEENKUlvE_clEvENKUlvE1_clEvEUliiE_EEEEvS5_RKT_EUliE_EEviT1_,"ax",@progbits
	.align	128
        .global         _ZN2at6native18elementwise_kernelILi128ELi2EZNS0_22gpu_kernel_impl_nocastINS0_13AUnaryFunctorIiiiZZZNS0_19minimum_kernel_cudaERNS_18TensorIteratorBaseEENKUlvE_clEvENKUlvE1_clEvEUliiE_EEEEvS5_RKT_EUliE_EEviT1_
        .type           _ZN2at6native18elementwise_kernelILi128ELi2EZNS0_22gpu_kernel_impl_nocastINS0_13AUnaryFunctorIiiiZZZNS0_19minimum_kernel_cudaERNS_18TensorIteratorBaseEENKUlvE_clEvENKUlvE1_clEvEUliiE_EEEEvS5_RKT_EUliE_EEviT1_,@function
        .size           _ZN2at6native18elementwise_kernelILi128ELi2EZNS0_22gpu_kernel_impl_nocastINS0_13AUnaryFunctorIiiiZZZNS0_19minimum_kernel_cudaERNS_18TensorIteratorBaseEENKUlvE_clEvENKUlvE1_clEvEUliiE_EEEEvS5_RKT_EUliE_EEviT1_,(.L_x_41060 - _ZN2at6native18elementwise_kernelILi128ELi2EZNS0_22gpu_kernel_impl_nocastINS0_13AUnaryFunctorIiiiZZZNS0_19minimum_kernel_cudaERNS_18TensorIteratorBaseEENKUlvE_clEvENKUlvE1_clEvEUliiE_EEEEvS5_RKT_EUliE_EEviT1_)
        .other          _ZN2at6native18elementwise_kernelILi128ELi2EZNS0_22gpu_kernel_impl_nocastINS0_13AUnaryFunctorIiiiZZZNS0_19minimum_kernel_cudaERNS_18TensorIteratorBaseEENKUlvE_clEvENKUlvE1_clEvEUliiE_EEEEvS5_RKT_EUliE_EEviT1_,@"STO_CUDA_ENTRY STV_DEFAULT"
_ZN2at6native18elementwise_kernelILi128ELi2EZNS0_22gpu_kernel_impl_nocastINS0_13AUnaryFunctorIiiiZZZNS0_19minimum_kernel_cudaERNS_18TensorIteratorBaseEENKUlvE_clEvENKUlvE1_clEvEUliiE_EEEEvS5_RKT_EUliE_EEviT1_:
.text._ZN2at6native18elementwise_kernelILi128ELi2EZNS0_22gpu_kernel_impl_nocastINS0_13AUnaryFunctorIiiiZZZNS0_19minimum_kernel_cudaERNS_18TensorIteratorBaseEENKUlvE_clEvENKUlvE1_clEvEUliiE_EEEEvS5_RKT_EUliE_EEviT1_:
        /* <DEDUP_REMOVED lines=18> */
[----:B-1----:R-:W-:-:S05]  /*0120*/  VIMNMX R9, PT, PT, R4, UR5, PT ;  /* 0x0000000504097c48 */ /* 0x002fca000bfe0100 */
[----:B0-----:R0:W-:Y:S02]  /*0130*/  STG.E desc[UR6][R6.64], R9 ;  /* 0x0000000906007986 */ /* 0x0011e4000c101906 */
.L_x_21006:
[----:B------:R-:W-:Y:S05]  /*0140*/  BSYNC.RECONVERGENT B0 ;  /* 0x0000000000007941 */ /* 0x000fea0003800200 */
.L_x_21005:
[----:B------:R-:W-:-:S13]  /*0150*/  ISETP.GE.AND P0, PT, R3, UR4, PT ;  /* 0x0000000403007c0c */ /* 0x000fda000bf06270 */
[----:B------:R-:W-:Y:S05]  /*0160*/  @P0 EXIT ;  /* 0x000000000000094d */ /* 0x000fea0003800000 */
[----:B------:R-:W1:Y:S01]  /*0170*/  LDC.64 R2, c[0x0][0x588] ;  /* 0x00016200ff027b82 */ /* 0x000e620000000a00 */
[----:B------:R-:W0:Y:S01]  /*0180*/  LDCU UR4, c[0x0][0x594] ;  /* 0x0000b280ff0477ac */ /* 0x000e220008000800 */
[----:B-1----:R-:W0:Y:S06]  /*0190*/  LDG.E R2, desc[UR6][R2.64] ;  /* 0x0000000602027981 */ /* 0x002e2c000c1e1900 */
[----:B------:R-:W1:Y:S01]  /*01a0*/  LDC.64 R4, c[0x0][0x580] ;  /* 0x00016000ff047b82 */ /* 0x000e620000000a00 */
[----:B0-----:R-:W-:-:S05]  /*01b0*/  VIMNMX R7, PT, PT, R2, UR4, PT ;  /* 0x0000000402077c48 */ /* 0x001fca000bfe0100 */
[----:B-1----:R-:W-:Y:S01]  /*01c0*/  STG.E desc[UR6][R4.64], R7 ;  /* 0x0000000704007986 */ /* 0x002fe2000c101906 */
[----:B------:R-:W-:Y:S05]  /*01d0*/  EXIT ;  /* 0x000000000000794d */ /* 0x000fea0003800000 */
.L_x_21004:
        /* <DEDUP_REMOVED lines=305> */
.L_x_21009:
        /* <DEDUP_REMOVED lines=8> */
[----:B-1----:R-:W-:-:S05]  /*1570*/  VIMNMX R9, PT, PT, R6, UR5, PT ;  /* 0x0000000506097c48 */ /* 0x002fca000bfe0100 */
[----:B------:R0:W-:Y:S02]  /*1580*/  STG.E desc[UR6][R4.64], R9 ;  /* 0x0000000904007986 */ /* 0x0001e4000c101906 */
.L_x_21008:
[----:B------:R-:W-:Y:S05]  /*1590*/  BSYNC.RECONVERGENT B0 ;  /* 0x0000000000007941 */ /* 0x000fea0003800200 */
.L_x_21007:
        /* <DEDUP_REMOVED lines=300> */
.L_x_21010:
[----:B------:R-:W0:Y:S01]  /*2860*/  LDCU.128 UR8, c[0x0][0x580] ;  /* 0x0000b000ff0877ac */ /* 0x000e220008000c00 */
[----:B------:R-:W1:Y:S01]  /*2870*/  LDCU UR4, c[0x0][0x594] ;  /* 0x0000b280ff0477ac */ /* 0x000e620008000800 */
[----:B0-----:R-:W-:-:S04]  /*2880*/  IADD3 R4, P0, PT, R2, UR10, RZ ;  /* 0x0000000a02047c10 */ /* 0x001fc8000ff1e0ff */
[----:B------:R-:W-:-:S05]  /*2890*/  IADD3.X R5, PT, PT, RZ, UR11, RZ, P0, !PT ;  /* 0x0000000bff057c10 */ /* 0x000fca00087fe4ff */
[----:B------:R-:W1:Y:S01]  /*28a0*/  LDG.E R4, desc[UR6][R4.64] ;  /* 0x0000000604047981 */ /* 0x000e62000c1e1900 */
[----:B------:R-:W-:-:S04]  /*28b0*/  IADD3 R2, P0, PT, R3, UR8, RZ ;  /* 0x0000000803027c10 */ /* 0x000fc8000ff1e0ff */
[----:B------:R-:W-:Y:S02]  /*28c0*/  IADD3.X R3, PT, PT, RZ, UR9, RZ, P0, !PT ;  /* 0x00000009ff037c10 */ /* 0x000fe400087fe4ff */
[----:B-1----:R-:W-:-:S05]  /*28d0*/  VIMNMX R7, PT, PT, R4, UR4, PT ;  /* 0x0000000404077c48 */ /* 0x002fca000bfe0100 */
[----:B------:R-:W-:Y:S01]  /*28e0*/  STG.E desc[UR6][R2.64], R7 ;  /* 0x0000000702007986 */ /* 0x000fe2000c101906 */
[----:B------:R-:W-:Y:S05]  /*28f0*/  EXIT ;  /* 0x000000000000794d */ /* 0x000fea0003800000 */
.L_x_21011:
        /* <DEDUP_REMOVED lines=16> */
.L_x_41060:


//--------------------- .text._ZN2at6native27unrolled_elementwise_kernelINS0_13AUnaryFunctorIiiiZZZNS0_19minimum_kernel_cudaERNS_18TensorIteratorBaseEENKUlvE_clEvENKUlvE1_clEvEUliiE_EESt5arrayIPcLm2EELi4E23TrivialOffsetCalculatorILi1EjESD_NS0_6memory15LoadWithoutCastENSE_16StoreWithoutCastEEEviT_T0_T2_T3_T4_T5_ --------------------------
	.section	.text._ZN2at6native27unrolled_elementwise_kernelINS0_13AUnaryFunctorIiiiZZZNS0_19minimum_kernel_cudaERNS_18TensorIteratorBaseEENKUlvE_clEvENKUlvE1_clEvEUliiE_EESt5arrayIPcLm2EELi4E23TrivialOffsetCalculatorILi1EjESD_NS0_6memory15LoadWithoutCastENSE_16StoreWithoutCastEEEviT_T0_T2_T3_T4_T5_,"ax",@progbits
	.align	128
        .global         _ZN2at6native27unrolled_elementwise_kernelINS0_13AUnaryFunctorIiiiZZZNS0_19minimum_kernel_cudaERNS_18TensorIteratorBaseEENKUlvE_clEvENKUlvE1_clEvEUliiE_EESt5arrayIPcLm2EELi4E23TrivialOffsetCalculatorILi1EjESD_NS0_6memory15LoadWithoutCastENSE_16StoreWithoutCastEEEviT_T0_T2_T3_T4_T5_
        .type           _ZN2at6native27unrolled_elementwise_kernelINS0_13AUnaryFunctorIiiiZZZNS0_19minimum_kernel_cudaERNS_18TensorIteratorBaseEENKUlvE_clEvENKUlvE1_clEvEUliiE_EESt5arrayIPcLm2EELi4E23TrivialOffsetCalculatorILi1EjESD_NS0_6memory15LoadWithoutCastENSE_16StoreWithoutCastEEEviT_T0_T2_T3_T4_T5_,@function
        .size           _ZN2at6native27unrolled_elementwise_kernelINS0_13AUnaryFunctorIiiiZZZNS0_19minimum_kernel_cudaERNS_18TensorIteratorBaseEENKUlvE_clEvENKUlvE1_clEvEUliiE_EESt5arrayIPcLm2EELi4E23TrivialOffsetCalculatorILi1EjESD_NS0_6memory15LoadWithoutCastENSE_16StoreWithoutCastEEEviT_T0_T2_T3_T4_T5_,(.L_x_41061 - _ZN2at6native27unrolled_elementwise_kernelINS0_13AUnaryFunctorIiiiZZZNS0_19minimum_kernel_cudaERNS_18TensorIteratorBaseEENKUlvE_clEvENKUlvE1_clEvEUliiE_EESt5arrayIPcLm2EELi4E23TrivialOffsetCalculatorILi1EjESD_NS0_6memory15LoadWithoutCastENSE_16StoreWithoutCastEEEviT_T0_T2_T3_T4_T5_)
        .other          _ZN2at6native27unrolled_elementwise_kernelINS0_13AUnaryFunctorIiiiZZZNS0_19minimum_kernel_cudaERNS_18TensorIteratorBaseEENKUlvE_clEvENKUlvE1_clEvEUliiE_EESt5arrayIPcLm2EELi4E23TrivialOffsetCalculatorILi1EjESD_NS0_6memory15LoadWithoutCastENSE_16StoreWithoutCastEEEviT_T0_T2_T3_T4_T5_,@"STO_CUDA_ENTRY STV_DEFAULT"
_ZN2at6native27unrolled_elementwise_kernelINS0_13AUnaryFunctorIiiiZZZNS0_19minimum_kernel_cudaERNS_18TensorIteratorBaseEENKUlvE_clEvENKUlvE1_clEvEUliiE_EESt5arrayIPcLm2EELi4E23TrivialOffsetCalculatorILi1EjESD_NS0_6memory15LoadWithoutCastENSE_16StoreWithoutCastEEEviT_T0_T2_T3_T4_T5_:
.text._ZN2at6native27unrolled_elementwise_kernelINS0_13AUnaryFunctorIiiiZZZNS0_19minimum_kernel_cudaERNS_18TensorIteratorBaseEENKUlvE_clEvENKUlvE1_clEvEUliiE_EESt5arrayIPcLm2EELi4E23TrivialOffsetCalculatorILi1EjESD_NS0_6memory15LoadWithoutCastENSE_16StoreWithoutCastEEEviT_T0_T2_T3_T4_T5_:
        /* <DEDUP_REMOVED lines=36> */
[----:B---3--:R-:W-:-:S02]  /*0240*/  VIMNMX R19, PT, PT, R14, UR6, PT ;  /* 0x000000060e137c48 */ /* 0x008fc4000bfe0100 */
[----:B--2---:R-:W-:Y:S02]  /*0250*/  VIMNMX R15, PT, PT, R15, UR6, PT ;  /* 0x000000060f0f7c48 */ /* 0x004fe4000bfe0100 */
[----:B----4-:R-:W-:Y:S02]  /*0260*/  VIMNMX R17, PT, PT, R12, UR6, PT ;  /* 0x000000060c117c48 */ /* 0x010fe4000bfe0100 */
[----:B-----5:R-:W-:Y:S01]  /*0270*/  VIMNMX R13, PT, PT, R13, UR6, PT ;  /* 0x000000060d0d7c48 */ /* 0x020fe2000bfe0100 */
        /* <DEDUP_REMOVED lines=14> */
.L_x_21014:
[----:B------:R-:W-:Y:S05]  /*0360*/  BSYNC.RELIABLE B1 ;  /* 0x0000000000017941 */ /* 0x000fea0003800100 */
.L_x_21013:
[----:B------:R-:W-:-:S13]  /*0370*/  ISETP.GE.AND P0, PT, R3, R2, PT ;  /* 0x000000020300720c */ /* 0x000fda0003f06270 */
[----:B0-----:R-:W0:Y:S01]  /*0380*/  @!P0 LDC.64 R4, c[0x0][0x390] ;  /* 0x0000e400ff048b82 */ /* 0x001e220000000a00 */
[----:B------:R-:W-:Y:S01]  /*0390*/  @!P0 LEA R7, R0, R3, 0x9 ;  /* 0x0000000300078211 */ /* 0x000fe200078e48ff */
[----:B------:R-:W-:-:S04]  /*03a0*/  @!P0 VIADD R3, R3, 0x80 ;  /* 0x0000008003038836 */ /* 0x000fc80000000000 */
[----:B0-----:R-:W-:-:S05]  /*03b0*/  @!P0 IMAD.WIDE.U32 R4, R7, 0x4, R4 ;  /* 0x0000000407048825 */ /* 0x001fca00078e0004 */
[----:B------:R1:W-:Y:S02]  /*03c0*/  @!P0 STG.E desc[UR4][R4.64], R19 ;  /* 0x0000001304008986 */ /* 0x0003e4000c101904 */
.L_x_21015:
[----:B------:R-:W-:Y:S05]  /*03d0*/  BSYNC.RECONVERGENT B0 ;  /* 0x0000000000007941 */ /* 0x000fea0003800200 */
.L_x_21012:
        /* <DEDUP_REMOVED lines=8> */
.L_x_21016:
        /* <DEDUP_REMOVED lines=10> */
.L_x_41061:


//--------------------- .text._ZN2at6native29vectorized_elementwise_kernelILi2ENS0_13AUnaryFunctorIiiiZZZNS0_19minimum_kernel_cudaERNS_18TensorIteratorBaseEENKUlvE_clEvENKUlvE1_clEvEUliiE_EESt5arrayIPcLm2EEEEviT0_T1_ --------------------------
	.section	.text._ZN2at6native29vectorized_elementwise_kernelILi2ENS0_13AUnaryFunctorIiiiZZZNS0_19minimum_kernel_cudaERNS_18TensorIteratorBaseEENKUlvE_clEvENKUlvE1_clEvEUliiE_EESt5arrayIPcLm2EEEEviT0_T1_,"ax",@progbits
	.align	128
        .global         _ZN2at6native29vectorized_elementwise_kernelILi2ENS0_13AUnaryFunctorIiiiZZZNS0_19minimum_kernel_cudaERNS_18TensorIteratorBaseEENKUlvE_clEvENKUlvE1_clEvEUliiE_EESt5arrayIPcLm2EEEEviT0_T1_
        .type           _ZN2at6native29vectorized_elementwise_kernelILi2ENS0_13AUnaryFunctorIiiiZZZNS0_19minimum_kernel_cudaERNS_18TensorIteratorBaseEENKUlvE_clEvENKUlvE1_clEvEUliiE_EESt5arrayIPcLm2EEEEviT0_T1_,@function
        .size           _ZN2at6native29vectorized_elementwise_kernelILi2ENS0_13AUnaryFunctorIiiiZZZNS0_19minimum_kernel_cudaERNS_18TensorIteratorBaseEENKUlvE_clEvENKUlvE1_clEvEUliiE_EESt5arrayIPcLm2EEEEviT0_T1_,(.L_x_41062 - _ZN2at6native29vectorized_elementwise_kernelILi2ENS0_13AUnaryFunctorIiiiZZZNS0_19minimum_kernel_cudaERNS_18TensorIteratorBaseEENKUlvE_clEvENKUlvE1_clEvEUliiE_EESt5arrayIPcLm2EEEEviT0_T1_)
        .other          _ZN2at6native29vectorized_elementwise_kernelILi2ENS0_13AUnaryFunctorIiiiZZZNS0_19minimum_kernel_cudaERNS_18TensorIteratorBaseEENKUlvE_clEvENKUlvE1_clEvEUliiE_EESt5arrayIPcLm2EEEEviT0_T1_,@"STO_CUDA_ENTRY STV_DEFAULT"
_ZN2at6native29vectorized_elementwise_kernelILi2ENS0_13AUnaryFunctorIiiiZZZNS0_19minimum_kernel_cudaERNS_18TensorIteratorBaseEENKUlvE_clEvENKUlvE1_clEvEUliiE_EESt5arrayIPcLm2EEEEviT0_T1_:
.text._ZN2at6native29vectorized_elementwise_kernelILi2ENS0_13AUnaryFunctorIiiiZZZNS0_19minimum_kernel_cudaERNS_18TensorIteratorBaseEENKUlvE_clEvENKUlvE1_clEvEUliiE_EESt5arrayIPcLm2EEEEviT0_T1_:
        /* <DEDUP_REMOVED lines=68> */
[----:B-1----:R-:W-:-:S02]  /*0440*/  VIMNMX R13, PT, PT, R18, UR6, PT ;  /* 0x00000006120d7c48 */ /* 0x002fc4000bfe0100 */
[----:B---3--:R-:W-:Y:S02]  /*0450*/  VIMNMX R15, PT, PT, R20, UR6, PT ;  /* 0x00000006140f7c48 */ /* 0x008fe4000bfe0100 */
[----:B------:R-:W-:Y:S02]  /*0460*/  VIMNMX R22, PT, PT, R22, UR6, PT ;  /* 0x0000000616167c48 */ /* 0x000fe4000bfe0100 */
[----:B--2---:R-:W-:Y:S02]  /*0470*/  VIMNMX R9, PT, PT, R9, UR6, PT ;  /* 0x0000000609097c48 */ /* 0x004fe4000bfe0100 */
[----:B----4-:R-:W-:Y:S02]  /*0480*/  VIMNMX R8, PT, PT, R8, UR6, PT ;  /* 0x0000000608087c48 */ /* 0x010fe4000bfe0100 */
[----:B-----5:R-:W-:Y:S02]  /*0490*/  VIMNMX R3, PT, PT, R14, UR6, PT ;  /* 0x000000060e037c48 */ /* 0x020fe4000bfe0100 */
[----:B------:R-:W-:-:S02]  /*04a0*/  VIMNMX R4, PT, PT, R19, UR6, PT ;  /* 0x0000000613047c48 */ /* 0x000fc4000bfe0100 */
[----:B------:R-:W-:Y:S01]  /*04b0*/  VIMNMX R2, PT, PT, R12, UR6, PT ;  /* 0x000000060c027c48 */ /* 0x000fe2000bfe0100 */
        /* <DEDUP_REMOVED lines=13> */
.L_x_21020:
[----:B------:R-:W-:-:S13]  /*0590*/  ISETP.GE.U32.AND P0, PT, R17, R16, PT ;  /* 0x000000101100720c */ /* 0x000fda0003f06070 */
[----:B------:R-:W-:Y:S05]  /*05a0*/  @P0 BRA `(.L_x_21022) ;  /* 0x0000000000300947 */ /* 0x000fea0003800000 */
[----:B0-----:R-:W0:Y:S01]  /*05b0*/  LDC.64 R6, c[0x0][0x390] ;  /* 0x0000e400ff067b82 */ /* 0x001e220000000a00 */
[----:B------:R-:W-:Y:S02]  /*05c0*/  IMAD.IADD R5, R0, 0x1, R17 ;  /* 0x0000000100057824 */ /* 0x000fe400078e0211 */
[----:B------:R-:W-:Y:S02]  /*05d0*/  VIADD R17, R17, 0x80 ;  /* 0x0000008011117836 */ /* 0x000fe40000000000 */
[----:B0-----:R-:W-:-:S05]  /*05e0*/  IMAD.WIDE.U32 R6, R5, 0x4, R6 ;  /* 0x0000000405067825 */ /* 0x001fca00078e0006 */
[----:B------:R1:W-:Y:S02]  /*05f0*/  STG.E desc[UR4][R6.64], R22 ;  /* 0x0000001606007986 */ /* 0x0003e4000c101904 */
.L_x_21021:
[----:B------:R-:W-:-:S13]  /*0600*/  ISETP.GE.U32.AND P0, PT, R17, R16, PT ;  /* 0x000000101100720c */ /* 0x000fda0003f06070 */
[----:B------:R-:W-:Y:S05]  /*0610*/  @P0 BRA `(.L_x_21023) ;  /* 0x0000000000300947 */ /* 0x000fea0003800000 */
[----:B01----:R-:W0:Y:S01]  /*0620*/  LDC.64 R6, c[0x0][0x390] ;  /* 0x0000e400ff067b82 */ /* 0x003e220000000a00 */
[----:B------:R-:W-:Y:S01]  /*0630*/  IADD3 R5, PT, PT, R0, R17, RZ ;  /* 0x0000001100057210 */ /* 0x000fe20007ffe0ff */
[----:B------:R-:W-:-:S04]  /*0640*/  VIADD R17, R17, 0x80 ;  /* 0x0000008011117836 */ /* 0x000fc80000000000 */
[----:B0-----:R-:W-:-:S05]  /*0650*/  IMAD.WIDE.U32 R6, R5, 0x4, R6 ;  /* 0x0000000405067825 */ /* 0x001fca00078e0006 */
[----:B------:R1:W-:Y:S02]  /*0660*/  STG.E desc[UR4][R6.64], R9 ;  /* 0x0000000906007986 */ /* 0x0003e4000c101904 */
.L_x_21022:
[----:B------:R-:W-:-:S13]  /*0670*/  ISETP.GE.U32.AND P0, PT, R17, R16, PT ;  /* 0x000000101100720c */ /* 0x000fda0003f06070 */
[----:B------:R-:W-:Y:S05]  /*0680*/  @P0 BRA `(.L_x_21024) ;  /* 0x0000000000340947 */ /* 0x000fea0003800000 */
[----:B01----:R-:W0:Y:S01]  /*0690*/  LDC.64 R6, c[0x0][0x390] ;  /* 0x0000e400ff067b82 */ /* 0x003e220000000a00 */
[----:B------:R-:W-:Y:S01]  /*06a0*/  IMAD.IADD R5, R0, 0x1, R17 ;  /* 0x0000000100057824 */ /* 0x000fe200078e0211 */
[----:B------:R-:W-:-:S03]  /*06b0*/  IADD3 R17, PT, PT, R17, 0x80, RZ ;  /* 0x0000008011117810 */ /* 0x000fc60007ffe0ff */
[----:B0-----:R-:W-:-:S05]  /*06c0*/  IMAD.WIDE.U32 R6, R5, 0x4, R6 ;  /* 0x0000000405067825 */ /* 0x001fca00078e0006 */
[----:B------:R2:W-:Y:S02]  /*06d0*/  STG.E desc[UR4][R6.64], R8 ;  /* 0x0000000806007986 */ /* 0x0005e4000c101904 */
.L_x_21023:
        /* <DEDUP_REMOVED lines=8> */
.L_x_21024:
[----:B------:R-:W-:Y:S05]  /*0760*/  BSYNC.RELIABLE B1 ;  /* 0x0000000000017941 */ /* 0x000fea0003800100 */
.L_x_21019:
[----:B------:R-:W-:-:S13]  /*0770*/  ISETP.GE.U32.AND P0, PT, R17, R16, PT ;  /* 0x000000101100720c */ /* 0x000fda0003f06070 */
[----:B--2---:R-:W2:Y:S01]  /*0780*/  @!P0 LDC.64 R4, c[0x0][0x390] ;  /* 0x0000e400ff048b82 */ /* 0x004ea20000000a00 */
[----:B01----:R-:W-:Y:S01]  /*0790*/  @!P0 IADD3 R7, PT, PT, R0, R17, RZ ;  /* 0x0000001100078210 */ /* 0x003fe20007ffe0ff */
[----:B------:R-:W-:-:S04]  /*07a0*/  @!P0 VIADD R17, R17, 0x80 ;  /* 0x0000008011118836 */ /* 0x000fc80000000000 */
[----:B--2---:R-:W-:-:S05]  /*07b0*/  @!P0 IMAD.WIDE.U32 R4, R7, 0x4, R4 ;  /* 0x0000000407048825 */ /* 0x004fca00078e0004 */
[----:B------:R3:W-:Y:S02]  /*07c0*/  @!P0 STG.E desc[UR4][R4.64], R3 ;  /* 0x0000000304008986 */ /* 0x0007e4000c101904 */
.L_x_21025:
[----:B------:R-:W-:Y:S05]  /*07d0*/  BSYNC.RECONVERGENT B0 ;  /* 0x0000000000007941 */ /* 0x000fea0003800200 */
.L_x_21018:
        /* <DEDUP_REMOVED lines=8> */
.L_x_21017:
        /* <DEDUP_REMOVED lines=12> */
[----:B--2---:R-:W-:Y:S02]  /*0920*/  VIMNMX R6, PT, PT, R6, UR6, PT ;  /* 0x0000000606067c48 */ /* 0x004fe4000bfe0100 */
[----:B------:R-:W-:Y:S02]  /*0930*/  VIMNMX R7, PT, PT, R7, UR6, PT ;  /* 0x0000000607077c48 */ /* 0x000fe4000bfe0100 */
[----:B----4-:R-:W-:Y:S02]  /*0940*/  VIMNMX R8, PT, PT, R8, UR6, PT ;  /* 0x0000000608087c48 */ /* 0x010fe4000bfe0100 */
[----:B------:R-:W-:Y:S01]  /*0950*/  VIMNMX R9, PT, PT, R9, UR6, PT ;  /* 0x0000000609097c48 */ /* 0x000fe2000bfe0100 */
[----:B------:R-:W-:Y:S01]  /*0960*/  STG.E.64 desc[UR4][R4.64], R6 ;  /* 0x0000000604007986 */ /* 0x000fe2000c101b04 */
[----:B-----5:R-:W-:Y:S02]  /*0970*/  VIMNMX R10, PT, PT, R10, UR6, PT ;  /* 0x000000060a0a7c48 */ /* 0x020fe4000bfe0100 */
[----:B------:R-:W-:Y:S01]  /*0980*/  VIMNMX R11, PT, PT, R11, UR6, PT ;  /* 0x000000060b0b7c48 */ /* 0x000fe2000bfe0100 */
[----:B------:R-:W-:Y:S01]  /*0990*/  STG.E.64 desc[UR4][R4.64+0x400], R8 ;  /* 0x0004000804007986 */ /* 0x000fe2000c101b04 */
[----:B------:R-:W-:-:S02]  /*09a0*/  VIMNMX R12, PT, PT, R12, UR6, PT ;  /* 0x000000060c0c7c48 */ /* 0x000fc4000bfe0100 */
[----:B------:R-:W-:Y:S01]  /*09b0*/  VIMNMX R13, PT, PT, R13, UR6, PT ;  /* 0x000000060d0d7c48 */ /* 0x000fe2000bfe0100 */
[----:B------:R-:W-:Y:S04]  /*09c0*/  STG.E.64 desc[UR4][R4.64+0x800], R10 ;  /* 0x0008000a04007986 */ /* 0x000fe8000c101b04 */
[----:B------:R-:W-:Y:S01]  /*09d0*/  STG.E.64 desc[UR4][R4.64+0xc00], R12 ;  /* 0x000c000c04007986 */ /* 0x000fe2000c101b04 */
[----:B------:R-:W-:Y:S05]  /*09e0*/  EXIT ;  /* 0x000000000000794d */ /* 0x000fea0003800000 */
.L_x_21026:
        /* <DEDUP_REMOVED lines=9> */
.L_x_41062:


//--------------------- .text._ZN2at6native29vectorized_elementwise_kernelILi4ENS0_13AUnaryFunctorIiiiZZZNS0_19minimum_kernel_cudaERNS_18TensorIteratorBaseEENKUlvE_clEvENKUlvE1_clEvEUliiE_EESt5arrayIPcLm2EEEEviT0_T1_ --------------------------
	.section	.text._ZN2at6native29vectorized_elementwise_kernelILi4ENS0_13AUnaryFunctorIiiiZZZNS0_19minimum_kernel_cudaERNS_18TensorIteratorBaseEENKUlvE_clEvENKUlvE1_clEvEUliiE_EESt5arrayIPcLm2EEEEviT0_T1_,"ax",@progbits
	.align	128
        .global         _ZN2at6native29vectorized_elementwise_kernelILi4ENS0_13AUnaryFunctorIiiiZZZNS0_19minimum_kernel_cudaERNS_18TensorIteratorBaseEENKUlvE_clEvENKUlvE1_clEvEUliiE_EESt5arrayIPcLm2EEEEviT0_T1_
        .type           _ZN2at6native29vectorized_elementwise_kernelILi4ENS0_13AUnaryFunctorIiiiZZZNS0_19minimum_kernel_cudaERNS_18TensorIteratorBaseEENKUlvE_clEvENKUlvE1_clEvEUliiE_EESt5arrayIPcLm2EEEEviT0_T1_,@function
        .size           _ZN2at6native29vectorized_elementwise_kernelILi4ENS0_13AUnaryFunctorIiiiZZZNS0_19minimum_kernel_cudaERNS_18TensorIteratorBaseEENKUlvE_clEvENKUlvE1_clEvEUliiE_EESt5arrayIPcLm2EEEEviT0_T1_,(.L_x_41063 - _ZN2at6native29vectorized_elementwise_kernelILi4ENS0_13AUnaryFunctorIiiiZZZNS0_19minimum_kernel_cudaERNS_18TensorIteratorBaseEENKUlvE_clEvENKUlvE1_clEvEUliiE_EESt5arrayIPcLm2EEEEviT0_T1_)
        .other          _ZN2at6native29vectorized_elementwise_kernelILi4ENS0_13AUnaryFunctorIiiiZZZNS0_19minimum_kernel_cudaERNS_18TensorIteratorBaseEENKUlvE_clEvENKUlvE1_clEvEUliiE_EESt5arrayIPcLm2EEEEviT0_T1_,@"STO_CUDA_ENTRY STV_DEFAULT"
_ZN2at6native29vectorized_elementwise_kernelILi4ENS0_13AUnaryFunctorIiiiZZZNS0_19minimum_kernel_cudaERNS_18TensorIteratorBaseEENKUlvE_clEvENKUlvE1_clEvEUliiE_EESt5arrayIPcLm2EEEEviT0_T1_:
.text._ZN2at6native29vectorized_elementwise_kernelILi4ENS0_13AUnaryFunctorIiiiZZZNS0_19minimum_kernel_cudaERNS_18TensorIteratorBaseEENKUlvE_clEvENKUlvE1_clEvEUliiE_EESt5arrayIPcLm2EEEEviT0_T1_:
        /* <DEDUP_REMOVED lines=89> */
.L_x_21030:
[----:B------:R-:W-:-:S13]  /*0590*/  ISETP.GE.U32.AND P0, PT, R17, R16, PT ;  /* 0x000000101100720c */ /* 0x000fda0003f06070 */
[----:B------:R-:W-:Y:S05]  /*05a0*/  @P0 BRA `(.L_x_21032) ;  /* 0x0000000000300947 */ /* 0x000fea0003800000 */
[----:B0-----:R-:W0:Y:S01]  /*05b0*/  LDC.64 R6, c[0x0][0x390] ;  /* 0x0000e400ff067b82 */ /* 0x001e220000000a00 */
[----:B------:R-:W-:Y:S02]  /*05c0*/  IMAD.IADD R5, R0, 0x1, R17 ;  /* 0x0000000100057824 */ /* 0x000fe400078e0211 */
[----:B------:R-:W-:Y:S02]  /*05d0*/  VIADD R17, R17, 0x80 ;  /* 0x0000008011117836 */ /* 0x000fe40000000000 */
[----:B0-----:R-:W-:-:S05]  /*05e0*/  IMAD.WIDE.U32 R6, R5, 0x4, R6 ;  /* 0x0000000405067825 */ /* 0x001fca00078e0006 */
[----:B------:R1:W-:Y:S02]  /*05f0*/  STG.E desc[UR4][R6.64], R22 ;  /* 0x0000001606007986 */ /* 0x0003e4000c101904 */
.L_x_21031:
[----:B------:R-:W-:-:S13]  /*0600*/  ISETP.GE.U32.AND P0, PT, R17, R16, PT ;  /* 0x000000101100720c */ /* 0x000fda0003f06070 */
[----:B------:R-:W-:Y:S05]  /*0610*/  @P0 BRA `(.L_x_21033) ;  /* 0x0000000000300947 */ /* 0x000fea0003800000 */
[----:B01----:R-:W0:Y:S01]  /*0620*/  LDC.64 R6, c[0x0][0x390] ;  /* 0x0000e400ff067b82 */ /* 0x003e220000000a00 */
[----:B------:R-:W-:Y:S01]  /*0630*/  IADD3 R5, PT, PT, R0, R17, RZ ;  /* 0x0000001100057210 */ /* 0x000fe20007ffe0ff */
[----:B------:R-:W-:-:S04]  /*0640*/  VIADD R17, R17, 0x80 ;  /* 0x0000008011117836 */ /* 0x000fc80000000000 */
[----:B0-----:R-:W-:-:S05]  /*0650*/  IMAD.WIDE.U32 R6, R5, 0x4, R6 ;  /* 0x0000000405067825 */ /* 0x001fca00078e0006 */
[----:B------:R1:W-:Y:S02]  /*0660*/  STG.E desc[UR4][R6.64], R9 ;  /* 0x0000000906007986 */ /* 0x0003e4000c101904 */
.L_x_21032:
[----:B------:R-:W-:-:S13]  /*0670*/  ISETP.GE.U32.AND P0, PT, R17, R16, PT ;  /* 0x000000101100720c */ /* 0x000fda0003f06070 */
[----:B------:R-:W-:Y:S05]  /*0680*/  @P0 BRA `(.L_x_21034) ;  /* 0x0000000000340947 */ /* 0x000fea0003800000 */
[----:B01----:R-:W0:Y:S01]  /*0690*/  LDC.64 R6, c[0x0][0x390] ;  /* 0x0000e400ff067b82 */ /* 0x003e220000000a00 */
[----:B------:R-:W-:Y:S01]  /*06a0*/  IMAD.IADD R5, R0, 0x1, R17 ;  /* 0x0000000100057824 */ /* 0x000fe200078e0211 */
[----:B------:R-:W-:-:S03]  /*06b0*/  IADD3 R17, PT, PT, R17, 0x80, RZ ;  /* 0x0000008011117810 */ /* 0x000fc60007ffe0ff */
[----:B0-----:R-:W-:-:S05]  /*06c0*/  IMAD.WIDE.U32 R6, R5, 0x4, R6 ;  /* 0x0000000405067825 */ /* 0x001fca00078e0006 */
[----:B------:R2:W-:Y:S02]  /*06d0*/  STG.E desc[UR4][R6.64], R8 ;  /* 0x0000000806007986 */ /* 0x0005e4000c101904 */
.L_x_21033:
        /* <DEDUP_REMOVED lines=8> */
.L_x_21034:
[----:B------:R-:W-:Y:S05]  /*0760*/  BSYNC.RELIABLE B1 ;  /* 0x0000000000017941 */ /* 0x000fea0003800100 */
.L_x_21029:
[----:B------:R-:W-:-:S13]  /*0770*/  ISETP.GE.U32.AND P0, PT, R17, R16, PT ;  /* 0x000000101100720c */ /* 0x000fda0003f06070 */
[----:B--2---:R-:W2:Y:S01]  /*0780*/  @!P0 LDC.64 R4, c[0x0][0x390] ;  /* 0x0000e400ff048b82 */ /* 0x004ea20000000a00 */
[----:B01----:R-:W-:Y:S01]  /*0790*/  @!P0 IADD3 R7, PT, PT, R0, R17, RZ ;  /* 0x0000001100078210 */ /* 0x003fe20007ffe0ff */
[----:B------:R-:W-:-:S04]  /*07a0*/  @!P0 VIADD R17, R17, 0x80 ;  /* 0x0000008011118836 */ /* 0x000fc80000000000 */
[----:B--2---:R-:W-:-:S05]  /*07b0*/  @!P0 IMAD.WIDE.U32 R4, R7, 0x4, R4 ;  /* 0x0000000407048825 */ /* 0x004fca00078e0004 */
[----:B------:R3:W-:Y:S02]  /*07c0*/  @!P0 STG.E desc[UR4][R4.64], R3 ;  /* 0x0000000304008986 */ /* 0x0007e4000c101904 */
.L_x_21035:
[----:B------:R-:W-:Y:S05]  /*07d0*/  BSYNC.RECONVERGENT B0 ;  /* 0x0000000000007941 */ /* 0x000fea0003800200 */
.L_x_21028:
        /* <DEDUP_REMOVED lines=8> */
.L_x_21027:
        /* <DEDUP_REMOVED lines=10> */
[----:B--2---:R-:W-:Y:S02]  /*0900*/  VIMNMX R4, PT, PT, R4, UR6, PT ;  /* 0x0000000604047c48 */ /* 0x004fe4000bfe0100 */
[----:B------:R-:W-:Y:S02]  /*0910*/  VIMNMX R5, PT, PT, R5, UR6, PT ;  /* 0x0000000605057c48 */ /* 0x000fe4000bfe0100 */
[----:B------:R-:W-:Y:S02]  /*0920*/  VIMNMX R6, PT, PT, R6, UR6, PT ;  /* 0x0000000606067c48 */ /* 0x000fe4000bfe0100 */
[----:B------:R-:W-:Y:S02]  /*0930*/  VIMNMX R7, PT, PT, R7, UR6, PT ;  /* 0x0000000607077c48 */ /* 0x000fe4000bfe0100 */
[----:B----4-:R-:W-:Y:S02]  /*0940*/  VIMNMX R8, PT, PT, R8, UR6, PT ;  /* 0x0000000608087c48 */ /* 0x010fe4000bfe0100 */
[----:B------:R-:W-:Y:S01]  /*0950*/  VIMNMX R9, PT, PT, R9, UR6, PT ;  /* 0x0000000609097c48 */ /* 0x000fe2000bfe0100 */
[----:B------:R-:W-:Y:S01]  /*0960*/  STG.E.128 desc[UR4][R12.64], R4 ;  /* 0x000000040c007986 */ /* 0x000fe2000c101d04 */
[----:B------:R-:W-:-:S02]  /*0970*/  VIMNMX R10, PT, PT, R10, UR6, PT ;  /* 0x000000060a0a7c48 */ /* 0x000fc4000bfe0100 */
[----:B------:R-:W-:-:S05]  /*0980*/  VIMNMX R11, PT, PT, R11, UR6, PT ;  /* 0x000000060b0b7c48 */ /* 0x000fca000bfe0100 */
[----:B------:R-:W-:Y:S01]  /*0990*/  STG.E.128 desc[UR4][R12.64+0x800], R8 ;  /* 0x000800080c007986 */ /* 0x000fe2000c101d04 */
[----:B------:R-:W-:Y:S05]  /*09a0*/  EXIT ;  /* 0x000000000000794d */ /* 0x000fea0003800000 */
.L_x_21036:
        /* <DEDUP_REMOVED lines=13> */
.L_x_41063:


//--------------------- .text._ZN2at6native29vectorized_elementwise_kernelILi8ENS0_13AUnaryFunctorIiiiZZZNS0_19minimum_kernel_cudaERNS_18TensorIteratorBaseEENKUlvE_clEvENKUlvE1_clEvEUliiE_EESt5arrayIPcLm2EEEEviT0_T1_ --------------------------
	.section	.text._ZN2at6native29vectorized_elementwise_kernelILi8ENS0_13AUnaryFunctorIiiiZZZNS0_19minimum_kernel_cudaERNS_18TensorIteratorBaseEENKUlvE_clEvENKUlvE1_clEvEUliiE_EESt5arrayIPcLm2EEEEviT0_T1_,"ax",@progbits
	.align	128
        .global         _ZN2at6native29vectorized_elementwise_kernelILi8ENS0_13AUnaryFunctorIiiiZZZNS0_19minimum_kernel_cudaERNS_18TensorIteratorBaseEENKUlvE_clEvENKUlvE1_clEvEUliiE_EESt5arrayIPcLm2EEEEviT0_T1_
        .type           _ZN2at6native29vectorized_elementwise_kernelILi8ENS0_13AUnaryFunctorIiiiZZZNS0_19minimum_kernel_cudaERNS_18TensorIteratorBaseEENKUlvE_clEvENKUlvE1_clEvEUliiE_EESt5arrayIPcLm2EEEEviT0_T1_,@function
        .size           _ZN2at6native29vectorized_elementwise_kernelILi8ENS0_13AUnaryFunctorIiiiZZZNS0_19minimum_kernel_cudaERNS_18TensorIteratorBaseEENKUlvE_clEvENKUlvE1_clEvEUliiE_EESt5arrayIPcLm2EEEEviT0_T1_,(.L_x_41064 - _ZN2at6native29vectorized_elementwise_kernelILi8ENS0_13AUnaryFunctorIiiiZZZNS0_19minimum_kernel_cudaERNS_18TensorIteratorBaseEENKUlvE_clEvENKUlvE1_clEvEUliiE_EESt5arrayIPcLm2EEEEviT0_T1_)
        .other          _ZN2at6native29vectorized_elementwise_kernelILi8ENS0_13AUnaryFunctorIiiiZZZNS0_19minimum_kernel_cudaERNS_18TensorIteratorBaseEENKUlvE_clEvENKUlvE1_clEvEUliiE_EESt5arrayIPcLm2EEEEviT0_T1_,@"STO_CUDA_ENTRY STV_DEFAULT"
_ZN2at6native29vectorized_elementwise_kernelILi8ENS0_13AUnaryFunctorIiiiZZZNS0_19minimum_kernel_cudaERNS_18TensorIteratorBaseEENKUlvE_clEvENKUlvE1_clEvEUliiE_EESt5arrayIPcLm2EEEEviT0_T1_:
.text._ZN2at6native29vectorized_elementwise_kernelILi8ENS0_13AUnaryFunctorIiiiZZZNS0_19minimum_kernel_cudaERNS_18TensorIteratorBaseEENKUlvE_clEvENKUlvE1_clEvEUliiE_EESt5arrayIPcLm2EEEEviT0_T1_:
[----:B------:R-:W-:Y:S01]  /*0000*/  LDC R1, c[0x0][0x37c] ;  /* 0x0000df00ff017b82 */ /* 0x000fe20000000800 */
[----:B------:R-:W-:Y:S05]  /*0010*/  EXIT ;  /* 0x000000000000794d */ /* 0x000fea0003800000 */
.L_x_21037:
        /* <DEDUP_REMOVED lines=14> */
.L_x_41064:


//--------------------- .text._ZN2at6native18elementwise_kernelILi128ELi4EZNS0_15gpu_kernel_implINS0_13BinaryFunctorIiiiZZZNS0_19minimum_kernel_cudaERNS_18TensorIteratorBaseEENKUlvE_clEvENKUlvE1_clEvEUliiE_EEEEvS5_RKT_EUliE_EEviT1_ --------------------------
	.section	.text._ZN2at6native18elementwise_kernelILi128ELi4EZNS0_15gpu_kernel_implINS0_13BinaryFunctorIiiiZZZNS0_19minimum_kernel_cudaERNS_18TensorIteratorBaseEENKUlvE_clEvENKUlvE1_clEvEUliiE_EEEEvS5_RKT_EUliE_EEviT1_,"ax",@progbits
	.align	128
        .global         _ZN2at6native18elementwise_kernelILi128ELi4EZNS0_15gpu_kernel_implINS0_13BinaryFunctorIiiiZZZNS0_19minimum_kernel_cudaERNS_18TensorIteratorBaseEENKUlvE_clEvENKUlvE1_clEvEUliiE_EEEEvS5_RKT_EUliE_EEviT1_
        .type           _ZN2at6native18elementwise_kernelILi128ELi4EZNS0_15gpu_kernel_implINS0_13BinaryFunctorIiiiZZZNS0_19minimum_kernel_cudaERNS_18TensorIteratorBaseEENKUlvE_clEvENKUlvE1_clEvEUliiE_EEEEvS5_RKT_EUliE_EEviT1_,@function
        .size           _ZN2at6native18elementwise_kernelILi128ELi4EZNS0_15gpu_kernel_implINS0_13BinaryFunctorIiiiZZZNS0_19minimum_kernel_cudaERNS_18TensorIteratorBaseEENKUlvE_clEvENKUlvE1_clEvEUliiE_EEEEvS5_RKT_EUliE_EEviT1_,(.L_x_41065 - _ZN2at6native18elementwise_kernelILi128ELi4EZNS0_15gpu_kernel_implINS0_13BinaryFunctorIiiiZZZNS0_19minimum_kernel_cudaERNS_18TensorIteratorBaseEENKUlvE_clEvENKUlvE1_clEvEUliiE_EEEEvS5_RKT_EUliE_EEviT1_)
        .other          _ZN2at6native18elementwise_kernelILi128ELi4EZNS0_15gpu_kernel_implINS0_13BinaryFunctorIiiiZZZNS0_19minimum_kernel_cudaERNS_18TensorIteratorBaseEENKUlvE_clEvENKUlvE1_clEvEUliiE_EEEEvS5_RKT_EUliE_EEviT1_,@"STO_CUDA_ENTRY STV_DEFAULT"
_ZN2at6native18elementwise_kernelILi128ELi4EZNS0_15gpu_kernel_implINS0_13BinaryFunctorIiiiZZZNS0_19minimum_kernel_cudaERNS_18TensorIteratorBaseEENKUlvE_clEvENKUlvE1_clEvEUliiE_EEEEvS5_RKT_EUliE_EEviT1_:
.text._ZN2at6native18elementwise_kernelILi128ELi4EZNS0_15gpu_kernel_implINS0_13BinaryFunctorIiiiZZZNS0_19minimum_kernel_cudaERNS_18TensorIteratorBaseEENKUlvE_clEvENKUlvE1_clEvEUliiE_EEEEvS5_RKT_EUliE_EEviT1_:
        /* <DEDUP_REMOVED lines=371> */
.L_x_21040:
        /* <DEDUP_REMOVED lines=16> */
.L_x_21044:
[----:B------:R0:W5:Y:S01]  /*1830*/  LDG.E.U8 R19, desc[UR36][R2.64] ;  /* 0x0000002402137981 */ /* 0x000162000c1e1100 */
[----:B------:R-:W-:Y:S05]  /*1840*/  BRA `(.L_x_21046) ;  /* 0x0000000c002c7947 */ /* 0x000fea0003800000 */
.L_x_21043:
        /* <DEDUP_REMOVED lines=8> */
.L_x_21048:
[----:B------:R0:W5:Y:S01]  /*18d0*/  LDG.E R19, desc[UR36][R2.64] ;  /* 0x0000002402137981 */ /* 0x000162000c1e1900 */
[----:B------:R-:W-:Y:S05]  /*18e0*/  BRA `(.L_x_21046) ;  /* 0x0000000c00047947 */ /* 0x000fea0003800000 */
.L_x_21047:
[----:B------:R0:W5:Y:S01]  /*18f0*/  LDG.E.S16 R19, desc[UR36][R2.64] ;  /* 0x0000002402137981 */ /* 0x000162000c1e1700 */
[----:B------:R-:W-:Y:S05]  /*1900*/  BRA `(.L_x_21046) ;  /* 0x0000000800fc7947 */ /* 0x000fea0003800000 */
.L_x_21042:
        /* <DEDUP_REMOVED lines=9> */
.L_x_21050:
[----:B------:R-:W2:Y:S02]  /*19a0*/  LDG.E.U16 R2, desc[UR36][R2.64] ;  /* 0x0000002402027981 */ /* 0x000ea4000c1e1500 */
[----:B--2---:R-:W-:-:S06]  /*19b0*/  HADD2.F32 R19, -RZ, R2.H0_H0 ;  /* 0x20000002ff137230 */ /* 0x004fcc0000004100 */
[----:B------:R-:W0:Y:S01]  /*19c0*/  F2I.FTZ.TRUNC.NTZ R19, R19 ;  /* 0x0000001300137305 */ /* 0x000e22000021f100 */
[----:B------:R-:W-:Y:S05]  /*19d0*/  BRA `(.L_x_21046) ;  /* 0x0000000800c87947 */ /* 0x000fea0003800000 */
.L_x_21049:
        /* <DEDUP_REMOVED lines=9> */
.L_x_21052:
[----:B------:R-:W2:Y:S02]  /*1a70*/  LDG.E.U16 R2, desc[UR36][R2.64] ;  /* 0x0000002402027981 */ /* 0x000ea4000c1e1500 */
[----:B--2---:R-:W-:-:S06]  /*1a80*/  HADD2.F32 R19, -RZ, R2.H0_H0 ;  /* 0x20000002ff137230 */ /* 0x004fcc0000004100 */
[----:B------:R-:W0:Y:S01]  /*1a90*/  F2I.FTZ.TRUNC.NTZ R19, R19 ;  /* 0x0000001300137305 */ /* 0x000e22000021f100 */
[----:B------:R-:W-:Y:S05]  /*1aa0*/  BRA `(.L_x_21046) ;  /* 0x0000000800947947 */ /* 0x000fea0003800000 */
.L_x_21051:
[----:B------:R-:W2:Y:S02]  /*1ab0*/  LDG.E.64 R2, desc[UR36][R2.64] ;  /* 0x0000002402027981 */ /* 0x000ea4000c1e1b00 */
[----:B--2---:R0:W1:Y:S02]  /*1ac0*/  F2I.F64.TRUNC R19, R2 ;  /* 0x0000000200137311 */ /* 0x004064000030d100 */
[----:B01----:R-:W-:Y:S05]  /*1ad0*/  BRA `(.L_x_21046) ;  /* 0x0000000800887947 */ /* 0x003fea0003800000 */
.L_x_21041:
        /* <DEDUP_REMOVED lines=12> */
.L_x_21055:
[----:B------:R-:W2:Y:S02]  /*1ba0*/  LDG.E.64 R2, desc[UR36][R2.64] ;  /* 0x0000002402027981 */ /* 0x000ea4000c1e1b00 */
[----:B--2---:R0:W1:Y:S02]  /*1bb0*/  F2I.F64.TRUNC R19, R2 ;  /* 0x0000000200137311 */ /* 0x004064000030d100 */
[----:B01----:R-:W-:Y:S05]  /*1bc0*/  BRA `(.L_x_21046) ;  /* 0x00000008004c7947 */ /* 0x003fea0003800000 */
.L_x_21054:
        /* <DEDUP_REMOVED lines=26> */
.L_x_21057:
        /* <DEDUP_REMOVED lines=11> */
[----:B------:R0:W1:Y:S01]  /*1e20*/  F2I.FTZ.TRUNC.NTZ R19, R0 ;  /* 0x0000000000137305 */ /* 0x000062000021f100 */
[----:B------:R-:W-:Y:S05]  /*1e30*/  BRA `(.L_x_21046) ;  /* 0x0000000400b07947 */ /* 0x000fea0003800000 */
.L_x_21056:
[----:B------:R-:W2:Y:S02]  /*1e40*/  LDG.E.U16 R19, desc[UR36][R2.64] ;  /* 0x0000002402137981 */ /* 0x000ea4000c1e1500 */
[----:B--2---:R-:W-:-:S06]  /*1e50*/  SHF.L.U32 R19, R19, 0x10, RZ ;  /* 0x0000001013137819 */ /* 0x004fcc00000006ff */
[----:B------:R-:W0:Y:S01]  /*1e60*/  F2I.FTZ.TRUNC.NTZ R19, R19 ;  /* 0x0000001300137305 */ /* 0x000e22000021f100 */
[----:B------:R-:W-:Y:S05]  /*1e70*/  BRA `(.L_x_21046) ;  /* 0x0000000400a07947 */ /* 0x000fea0003800000 */
.L_x_21053:
        /* <DEDUP_REMOVED lines=10> */
.L_x_21060:
        /* <DEDUP_REMOVED lines=21> */
.L_x_21064:
[----:B------:R-:W-:Y:S05]  /*2070*/  BSYNC.RECONVERGENT B1 ;  /* 0x0000000000017941 */ /* 0x000fea0003800200 */
.L_x_21063:
[----:B------:R-:W-:Y:S01]  /*2080*/  IMAD.SHL.U32 R0, R0, 0x100000, RZ ;  /* 0x0010000000007824 */ /* 0x000fe200078e00ff */
[----:B------:R-:W-:-:S04]  /*2090*/  LEA R2, R2, 0x3b800000, 0x17 ;  /* 0x3b80000002027811 */ /* 0x000fc800078eb8ff */
[----:B------:R-:W-:-:S07]  /*20a0*/  LOP3.LUT R19, R2, R0, R19, 0xfe, !PT ;  /* 0x0000000002137212 */ /* 0x000fce00078efe13 */
.L_x_21062:
[----:B------:R-:W-:Y:S05]  /*20b0*/  BSYNC.RECONVERGENT B0 ;  /* 0x0000000000007941 */ /* 0x000fea0003800200 */
.L_x_21061:
[----:B------:R-:W1:Y:S01]  /*20c0*/  F2I.FTZ.TRUNC.NTZ R19, R19 ;  /* 0x0000001300137305 */ /* 0x000e62000021f100 */
[----:B------:R-:W-:Y:S05]  /*20d0*/  BRA `(.L_x_21046) ;  /* 0x0000000400087947 */ /* 0x000fea0003800000 */
.L_x_21059:
        /* <DEDUP_REMOVED lines=21> */
.L_x_21068:
[----:B------:R-:W-:Y:S05]  /*2230*/  BSYNC.RECONVERGENT B1 ;  /* 0x0000000000017941 */ /* 0x000fea0003800200 */
.L_x_21067:
[----:B------:R-:W-:Y:S01]  /*2240*/  IMAD.SHL.U32 R0, R0, 0x200000, RZ ;  /* 0x0020000000007824 */ /* 0x000fe200078e00ff */
[----:B------:R-:W-:-:S04]  /*2250*/  LEA R2, R2, 0x37800000, 0x17 ;  /* 0x3780000002027811 */ /* 0x000fc800078eb8ff */
[----:B------:R-:W-:-:S07]  /*2260*/  LOP3.LUT R19, R2, R0, R19, 0xfe, !PT ;  /* 0x0000000002137212 */ /* 0x000fce00078efe13 */
.L_x_21066:
[----:B------:R-:W-:Y:S05]  /*2270*/  BSYNC.RECONVERGENT B0 ;  /* 0x0000000000007941 */ /* 0x000fea0003800200 */
.L_x_21065:
[----:B------:R-:W2:Y:S01]  /*2280*/  F2I.FTZ.TRUNC.NTZ R19, R19 ;  /* 0x0000001300137305 */ /* 0x000ea2000021f100 */
[----:B------:R-:W-:Y:S05]  /*2290*/  BRA `(.L_x_21046) ;  /* 0x0000000000987947 */ /* 0x000fea0003800000 */
.L_x_21058:
[----:B------:R-:W-:-:S09]  /*22a0*/  UISETP.NE.AND UP0, UPT, UR4, 0x1c, UPT ;  /* 0x0000001c0400788c */ /* 0x000fd2000bf05270 */
[----:B------:R-:W-:Y:S05]  /*22b0*/  BRA.U !UP0, `(.L_x_21069) ;  /* 0x00000001088c7547 */ /* 0x000fea000b800000 */
[----:B------:R-:W-:-:S09]  /*22c0*/  UISETP.NE.AND UP0, UPT, UR4, 0x1d, UPT ;  /* 0x0000001d0400788c */ /* 0x000fd2000bf05270 */
[----:B------:R-:W-:Y:S05]  /*22d0*/  BRA.U !UP0, `(.L_x_21070) ;  /* 0x00000001087c7547 */ /* 0x000fea000b800000 */
[----:B------:R-:W-:-:S09]  /*22e0*/  UISETP.NE.AND UP0, UPT, UR4, 0x2c, UPT ;  /* 0x0000002c0400788c */ /* 0x000fd2000bf05270 */
[----:B------:R-:W-:Y:S05]  /*22f0*/  BRA.U !UP0, `(.L_x_21071) ;  /* 0x0000000108487547 */ /* 0x000fea000b800000 */
.L_x_21045:
        /* <DEDUP_REMOVED lines=15> */
[----:B--2---:R-:W-:Y:S05]  /*23f0*/  CALL.ABS.NOINC R2 ;  /* 0x0000000002007343 */ /* 0x004fea0003c00000 */
.L_x_21072:
[----:B------:R-:W-:Y:S01]  /*2400*/  HFMA2 R19, -RZ, RZ, 0, 0 ;  /* 0x00000000ff137431 */ /* 0x000fe200000001ff */
[----:B------:R-:W-:Y:S06]  /*2410*/  BRA `(.L_x_21046) ;  /* 0x0000000000387947 */ /* 0x000fec0003800000 */
.L_x_21071:
        /* <DEDUP_REMOVED lines=8> */
.L_x_21074:
[----:B------:R-:W-:Y:S05]  /*24a0*/  BSYNC.RECONVERGENT B0 ;  /* 0x0000000000007941 */ /* 0x000fea0003800200 */
.L_x_21073:
[----:B------:R-:W4:Y:S01]  /*24b0*/  F2I.FTZ.TRUNC.NTZ R19, R19 ;  /* 0x0000001300137305 */ /* 0x000f22000021f100 */
[----:B------:R-:W-:Y:S05]  /*24c0*/  BRA `(.L_x_21046) ;  /* 0x00000000000c7947 */ /* 0x000fea0003800000 */
.L_x_21070:
[----:B------:R0:W5:Y:S01]  /*24d0*/  LDG.E R19, desc[UR36][R2.64] ;  /* 0x0000002402137981 */ /* 0x000162000c1e1900 */
[----:B------:R-:W-:Y:S05]  /*24e0*/  BRA `(.L_x_21046) ;  /* 0x0000000000047947 */ /* 0x000fea0003800000 */
.L_x_21069:
[----:B------:R3:W5:Y:S02]  /*24f0*/  LDG.E R19, desc[UR36][R2.64] ;  /* 0x0000002402137981 */ /* 0x000764000c1e1900 */
.L_x_21046:
[----:B------:R-:W0:Y:S01]  /*2500*/  LDCU.64 UR6, c[0x0][0x5f8] ;  /* 0x0000bf00ff0677ac */ /* 0x000e220008000a00 */
[----:B------:R-:W-:-:S04]  /*2510*/  UPRMT UR4, UR42, 0x9910, URZ ;  /* 0x000099102a047896 */ /* 0x000fc800080000ff */
[----:B------:R-:W-:Y:S01]  /*2520*/  UISETP.GT.AND UP0, UPT, UR4, 0x9, UPT ;  /* 0x000000090400788c */ /* 0x000fe2000bf04270 */
[----:B0--3--:R-:W-:-:S04]  /*2530*/  IADD3 R2, P0, PT, R18, UR6, RZ ;  /* 0x0000000612027c10 */ /* 0x009fc8000ff1e0ff */
        /* <DEDUP_REMOVED lines=12> */
.L_x_21078:
[----:B------:R0:W5:Y:S01]  /*2600*/  LDG.E.U8 R0, desc[UR36][R2.64] ;  /* 0x0000002402007981 */ /* 0x000162000c1e1100 */
[----:B------:R-:W-:Y:S05]  /*2610*/  BRA `(.L_x_21080) ;  /* 0x0000000c002c7947 */ /* 0x000fea0003800000 */
.L_x_21077:
        /* <DEDUP_REMOVED lines=8> */
.L_x_21082:
[----:B------:R3:W5:Y:S01]  /*26a0*/  LDG.E R0, desc[UR36][R2.64] ;  /* 0x0000002402007981 */ /* 0x000762000c1e1900 */
[----:B------:R-:W-:Y:S05]  /*26b0*/  BRA `(.L_x_21080) ;  /* 0x0000000c00047947 */ /* 0x000fea0003800000 */
.L_x_21081:
[----:B------:R0:W5:Y:S01]  /*26c0*/  LDG.E.S16 R0, desc[UR36][R2.64] ;  /* 0x0000002402007981 */ /* 0x000162000c1e1700 */
[----:B------:R-:W-:Y:S05]  /*26d0*/  BRA `(.L_x_21080) ;  /* 0x0000000800fc7947 */ /* 0x000fea0003800000 */
.L_x_21076:
[----:B------:R-:W-:-:S09]  /*26e0*/  UISETP.GT.AND UP0, UPT, UR4, 0x6, UPT ;  /* 0x000000060400788c */ /* 0x000fd2000bf04270 */
[----:B------:R-:W-:Y:S05]  /*26f0*/  BRA.U UP0, `(.L_x_21083) ;  /* 0x00000001002c7547 */ /* 0x000fea000b800000 */
[----:B------:R-:W-:-:S09]  /*2700*/  UISETP.NE.AND UP0, UPT, UR4, 0x5, UPT ;  /* 0x000000050400788c */ /* 0x000fd2000bf05270 */
[----:B------:R-:W-:Y:S05]  /*2710*/  BRA.U !UP0, `(.L_x_21084) ;  /* 0x0000000108147547 */ /* 0x000fea000b800000 */
[----:B------:R-:W-:-:S09]  /*2720*/  UISETP.NE.AND UP0, UPT, UR4, 0x6, UPT ;  /* 0x000000060400788c */ /* 0x000fd2000bf05270 */
[----:B------:R-:W-:Y:S05]  /*2730*/  BRA.U UP0, `(.L_x_21079) ;  /* 0x0000000900647547 */ /* 0x000fea000b800000 */
[----:B------:R-:W3:Y:S02]  /*2740*/  LDG.E R0, desc[UR36][R2.64] ;  /* 0x0000002402007981 */ /* 0x000ee4000c1e1900 */
[----:B---3--:R-:W0:Y:S01]  /*2750*/  F2I.FTZ.TRUNC.NTZ R0, R0 ;  /* 0x0000000000007305 */ /* 0x008e22000021f100 */
[----:B------:R-:W-:Y:S05]  /*2760*/  BRA `(.L_x_21080) ;  /* 0x0000000800d87947 */ /* 0x000fea0003800000 */
.L_x_21084:
[----:B------:R-:W3:Y:S02]  /*2770*/  LDG.E.U16 R2, desc[UR36][R2.64] ;  /* 0x0000002402027981 */ /* 0x000ee4000c1e1500 */
[----:B---3--:R-:W-:-:S06]  /*2780*/  HADD2.F32 R0, -RZ, R2.H0_H0 ;  /* 0x20000002ff007230 */ /* 0x008fcc0000004100 */
[----:B------:R-:W0:Y:S01]  /*2790*/  F2I.FTZ.TRUNC.NTZ R0, R0 ;  /* 0x0000000000007305 */ /* 0x000e22000021f100 */
[----:B------:R-:W-:Y:S05]  /*27a0*/  BRA `(.L_x_21080) ;  /* 0x0000000800c87947 */ /* 0x000fea0003800000 */
.L_x_21083:
[----:B------:R-:W-:-:S09]  /*27b0*/  UISETP.NE.AND UP0, UPT, UR4, 0x7, UPT ;  /* 0x000000070400788c */ /* 0x000fd2000bf05270 */
[----:B------:R-:W-:Y:S05]  /*27c0*/  BRA.U !UP0, `(.L_x_21085) ;  /* 0x00000001082c7547 */ /* 0x000fea000b800000 */
[----:B------:R-:W-:-:S09]  /*27d0*/  UISETP.NE.AND UP0, UPT, UR4, 0x8, UPT ;  /* 0x000000080400788c */ /* 0x000fd2000bf05270 */
[----:B------:R-:W-:Y:S05]  /*27e0*/  BRA.U !UP0, `(.L_x_21086) ;  /* 0x0000000108147547 */ /* 0x000fea000b800000 */
[----:B------:R-:W-:-:S09]  /*27f0*/  UISETP.NE.AND UP0, UPT, UR4, 0x9, UPT ;  /* 0x000000090400788c */ /* 0x000fd2000bf05270 */
[----:B------:R-:W-:Y:S05]  /*2800*/  BRA.U UP0, `(.L_x_21079) ;  /* 0x0000000900307547 */ /* 0x000fea000b800000 */
[----:B------:R-:W3:Y:S02]  /*2810*/  LDG.E R0, desc[UR36][R2.64] ;  /* 0x0000002402007981 */ /* 0x000ee4000c1e1900 */
[----:B---3--:R-:W0:Y:S01]  /*2820*/  F2I.FTZ.TRUNC.NTZ R0, R0 ;  /* 0x0000000000007305 */ /* 0x008e22000021f100 */
[----:B------:R-:W-:Y:S05]  /*2830*/  BRA `(.L_x_21080) ;  /* 0x0000000800a47947 */ /* 0x000fea0003800000 */
.L_x_21086:
[----:B------:R-:W3:Y:S02]  /*2840*/  LDG.E.U16 R2, desc[UR36][R2.64] ;  /* 0x0000002402027981 */ /* 0x000ee4000c1e1500 */
[----:B---3--:R-:W-:-:S06]  /*2850*/  HADD2.F32 R0, -RZ, R2.H0_H0 ;  /* 0x20000002ff007230 */ /* 0x008fcc0000004100 */
[----:B------:R-:W0:Y:S01]  /*2860*/  F2I.FTZ.TRUNC.NTZ R0, R0 ;  /* 0x0000000000007305 */ /* 0x000e22000021f100 */
[----:B------:R-:W-:Y:S05]  /*2870*/  BRA `(.L_x_21080) ;  /* 0x0000000800947947 */ /* 0x000fea0003800000 */
.L_x_21085:
[----:B------:R-:W3:Y:S02]  /*2880*/  LDG.E.64 R2, desc[UR36][R2.64] ;  /* 0x0000002402027981 */ /* 0x000ee4000c1e1b00 */
[----:B---3--:R0:W3:Y:S02]  /*2890*/  F2I.F64.TRUNC R0, R2 ;  /* 0x0000000200007311 */ /* 0x0080e4000030d100 */
[----:B0--3--:R-:W-:Y:S05]  /*28a0*/  BRA `(.L_x_21080) ;  /* 0x0000000800887947 */ /* 0x009fea0003800000 */
.L_x_21075:
        /* <DEDUP_REMOVED lines=8> */
[----:B------:R-:W3:Y:S02]  /*2930*/  LDG.E.U8 R2, desc[UR36][R2.64] ;  /* 0x0000002402027981 */ /* 0x000ee4000c1e1100 */
[----:B---3--:R-:W-:-:S04]  /*2940*/  ISETP.NE.AND P0, PT, R2, RZ, PT ;  /* 0x000000ff0200720c */ /* 0x008fc80003f05270 */
[----:B------:R-:W-:Y:S01]  /*2950*/  SEL R0, RZ, 0x1, !P0 ;  /* 0x00000001ff007807 */ /* 0x000fe20004000000 */
[----:B------:R-:W-:Y:S08]  /*2960*/  BRA `(.L_x_21080) ;  /* 0x0000000800587947 */ /* 0x000ff00003800000 */
.L_x_21089:
[----:B------:R-:W3:Y:S02]  /*2970*/  LDG.E.64 R2, desc[UR36][R2.64] ;  /* 0x0000002402027981 */ /* 0x000ee4000c1e1b00 */
[----:B---3--:R0:W3:Y:S02]  /*2980*/  F2I.F64.TRUNC R0, R2 ;  /* 0x0000000200007311 */ /* 0x0080e4000030d100 */
[----:B0--3--:R-:W-:Y:S05]  /*2990*/  BRA `(.L_x_21080) ;  /* 0x00000008004c7947 */ /* 0x009fea0003800000 */
.L_x_21088:
[----:B------:R-:W-:-:S09]  /*29a0*/  UISETP.NE.AND UP0, UPT, UR4, 0xf, UPT ;  /* 0x0000000f0400788c */ /* 0x000fd2000bf05270 */
[----:B------:R-:W-:Y:S05]  /*29b0*/  BRA.U !UP0, `(.L_x_21090) ;  /* 0x0000000108947547 */ /* 0x000fea000b800000 */
[----:B------:R-:W-:-:S09]  /*29c0*/  UISETP.NE.AND UP0, UPT, UR4, 0x17, UPT ;  /* 0x000000170400788c */ /* 0x000fd2000bf05270 */
[----:B------:R-:W-:Y:S05]  /*29d0*/  BRA.U !UP0, `(.L_x_21091) ;  /* 0x0000000108587547 */ /* 0x000fea000b800000 */
[----:B------:R-:W-:-:S09]  /*29e0*/  UISETP.NE.AND UP0, UPT, UR4, 0x18, UPT ;  /* 0x000000180400788c */ /* 0x000fd2000bf05270 */
[----:B------:R-:W-:Y:S05]  /*29f0*/  BRA.U UP0, `(.L_x_21079) ;  /* 0x0000000500b47547 */ /* 0x000fea000b800000 */
[----:B------:R-:W3:Y:S01]  /*2a00*/  LDG.E.U8 R0, desc[UR36][R2.64] ;  /* 0x0000002402007981 */ /* 0x000ee2000c1e1100 */
[----:B------:R-:W-:Y:S02]  /*2a10*/  IMAD.MOV.U32 R6, RZ, RZ, 0x1f ;  /* 0x0000001fff067424 */ /* 0x000fe400078e00ff */
[----:B---3--:R-:W-:-:S05]  /*2a20*/  IMAD.SHL.U32 R0, R0, 0x1000000, RZ ;  /* 0x0100000000007824 */ /* 0x008fca00078e00ff */
        /* <DEDUP_REMOVED lines=17> */
.L_x_21091:
[----:B------:R-:W3:Y:S02]  /*2b40*/  LDG.E.U8 R2, desc[UR36][R2.64] ;  /* 0x0000002402027981 */ /* 0x000ee4000c1e1100 */
[C---:B---3--:R-:W-:Y:S01]  /*2b50*/  SHF.L.U32 R4, R2.reuse, 0x19, RZ ;  /* 0x0000001902047819 */ /* 0x048fe200000006ff */
        /* <DEDUP_REMOVED lines=11> */
.L_x_21090:
[----:B------:R-:W3:Y:S02]  /*2c10*/  LDG.E.U16 R0, desc[UR36][R2.64] ;  /* 0x0000002402007981 */ /* 0x000ee4000c1e1500 */
[----:B---3--:R-:W-:-:S06]  /*2c20*/  IMAD.U32 R0, R0, 0x10000, RZ ;  /* 0x0001000000007824 */ /* 0x008fcc00078e00ff */
[----:B------:R-:W0:Y:S01]  /*2c30*/  F2I.FTZ.TRUNC.NTZ R0, R0 ;  /* 0x0000000000007305 */ /* 0x000e22000021f100 */
[----:B------:R-:W-:Y:S05]  /*2c40*/  BRA `(.L_x_21080) ;  /* 0x0000000400a07947 */ /* 0x000fea0003800000 */
.L_x_21087:
        /* <DEDUP_REMOVED lines=10> */
.L_x_21094:
[----:B------:R-:W3:Y:S01]  /*2cf0*/  LDG.E.U8 R3, desc[UR36][R2.64] ;  /* 0x0000002402037981 */ /* 0x000ee2000c1e1100 */
[----:B------:R-:W-:Y:S01]  /*2d00*/  BSSY.RECONVERGENT B0, `(.L_x_21095) ;  /* 0x0000018000007945 */ /* 0x000fe20003800200 */
[----:B------:R-:W-:Y:S01]  /*2d10*/  IMAD.MOV.U32 R0, RZ, RZ, RZ ;  /* 0x000000ffff007224 */ /* 0x000fe200078e00ff */
        /* <DEDUP_REMOVED lines=18> */
.L_x_21098:
[----:B------:R-:W-:Y:S05]  /*2e40*/  BSYNC.RECONVERGENT B1 ;  /* 0x0000000000017941 */ /* 0x000fea0003800200 */
.L_x_21097:
[----:B------:R-:W-:Y:S01]  /*2e50*/  IMAD.SHL.U32 R0, R0, 0x100000, RZ ;  /* 0x0010000000007824 */ /* 0x000fe200078e00ff */
[----:B------:R-:W-:-:S04]  /*2e60*/  LEA R2, R2, 0x3b800000, 0x17 ;  /* 0x3b80000002027811 */ /* 0x000fc800078eb8ff */
[----:B------:R-:W-:-:S07]  /*2e70*/  LOP3.LUT R0, R2, R0, R7, 0xfe, !PT ;  /* 0x0000000002007212 */ /* 0x000fce00078efe07 */
.L_x_21096:
[----:B------:R-:W-:Y:S05]  /*2e80*/  BSYNC.RECONVERGENT B0 ;  /* 0x0000000000007941 */ /* 0x000fea0003800200 */
.L_x_21095:
[----:B------:R-:W0:Y:S01]  /*2e90*/  F2I.FTZ.TRUNC.NTZ R0, R0 ;  /* 0x0000000000007305 */ /* 0x000e22000021f100 */
[----:B------:R-:W-:Y:S05]  /*2ea0*/  BRA `(.L_x_21080) ;  /* 0x0000000400087947 */ /* 0x000fea0003800000 */
.L_x_21093:
[----:B------:R-:W3:Y:S01]  /*2eb0*/  LDG.E.U8 R3, desc[UR36][R2.64] ;  /* 0x0000002402037981 */ /* 0x000ee2000c1e1100 */
[----:B------:R-:W-:Y:S01]  /*2ec0*/  BSSY.RECONVERGENT B0, `(.L_x_21099) ;  /* 0x0000018000007945 */ /* 0x000fe20003800200 */
[----:B------:R-:W-:Y:S01]  /*2ed0*/  HFMA2 R0, -RZ, RZ, 0, 0 ;  /* 0x00000000ff007431 */ /* 0x000fe200000001ff */
        /* <DEDUP_REMOVED lines=18> */
.L_x_21102:
[----:B------:R-:W-:Y:S05]  /*3000*/  BSYNC.RECONVERGENT B1 ;  /* 0x0000000000017941 */ /* 0x000fea0003800200 */
.L_x_21101:
[----:B------:R-:W-:Y:S02]  /*3010*/  SHF.L.U32 R0, R0, 0x15, RZ ;  /* 0x0000001500007819 */ /* 0x000fe400000006ff */
[----:B------:R-:W-:-:S04]  /*3020*/  LEA R2, R2, 0x37800000, 0x17 ;  /* 0x3780000002027811 */ /* 0x000fc800078eb8ff */
[----:B------:R-:W-:-:S07]  /*3030*/  LOP3.LUT R0, R2, R0, R7, 0xfe, !PT ;  /* 0x0000000002007212 */ /* 0x000fce00078efe07 */
.L_x_21100:
[----:B------:R-:W-:Y:S05]  /*3040*/  BSYNC.RECONVERGENT B0 ;  /* 0x0000000000007941 */ /* 0x000fea0003800200 */
.L_x_21099:
[----:B------:R-:W0:Y:S01]  /*3050*/  F2I.FTZ.TRUNC.NTZ R0, R0 ;  /* 0x0000000000007305 */ /* 0x000e22000021f100 */
[----:B------:R-:W-:Y:S05]  /*3060*/  BRA `(.L_x_21080) ;  /* 0x0000000000987947 */ /* 0x000fea0003800000 */
.L_x_21092:
[----:B------:R-:W-:-:S09]  /*3070*/  UISETP.NE.AND UP0, UPT, UR4, 0x1c, UPT ;  /* 0x0000001c0400788c */ /* 0x000fd2000bf05270 */
[----:B------:R-:W-:Y:S05]  /*3080*/  BRA.U !UP0, `(.L_x_21103) ;  /* 0x00000001088c7547 */ /* 0x000fea000b800000 */
[----:B------:R-:W-:-:S09]  /*3090*/  UISETP.NE.AND UP0, UPT, UR4, 0x1d, UPT ;  /* 0x0000001d0400788c */ /* 0x000fd2000bf05270 */
[----:B------:R-:W-:Y:S05]  /*30a0*/  BRA.U !UP0, `(.L_x_21104) ;  /* 0x00000001087c7547 */ /* 0x000fea000b800000 */
[----:B------:R-:W-:-:S09]  /*30b0*/  UISETP.NE.AND UP0, UPT, UR4, 0x2c, UPT ;  /* 0x0000002c0400788c */ /* 0x000fd2000bf05270 */
[----:B------:R-:W-:Y:S05]  /*30c0*/  BRA.U !UP0, `(.L_x_21105) ;  /* 0x0000000108487547 */ /* 0x000fea000b800000 */
.L_x_21079:
[----:B------:R-:W-:Y:S01]  /*30d0*/  MOV R2, 0x0 ;  /* 0x0000000000027802 */ /* 0x000fe20000000f00 */
[----:B------:R-:W0:Y:S01]  /*30e0*/  LDCU.64 UR4, c[0x4][0x188] ;  /* 0x01003100ff0477ac */ /* 0x000e220008000a00 */
[----:B------:R-:W-:Y:S02]  /*30f0*/  HFMA2 R12, -RZ, RZ, 0, 5.9604644775390625e-08 ;  /* 0x00000001ff0c7431 */ /* 0x000fe400000001ff */
[----:B------:R-:W-:Y:S01]  /*3100*/  IMAD.MOV.U32 R8, RZ, RZ, 0x4e ;  /* 0x0000004eff087424 */ /* 0x000fe200078e00ff */
[----:B------:R-:W3:Y:S01]  /*3110*/  LDCU.64 UR6, c[0x4][0x190] ;  /* 0x01003200ff0677ac */ /* 0x000ee20008000a00 */
[----:B------:R-:W1:Y:S01]  /*3120*/  LDC.64 R2, c[0x4][R2] ;  /* 0x0100000002027b82 */ /* 0x000e620000000a00 */
[----:B------:R-:W-:Y:S01]  /*3130*/  IMAD.MOV.U32 R13, RZ, RZ, RZ ;  /* 0x000000ffff0d7224 */ /* 0x000fe200078e00ff */
[----:B------:R-:W2:Y:S01]  /*3140*/  LDCU.64 UR8, c[0x4][0x38] ;  /* 0x01000700ff0877ac */ /* 0x000ea20008000a00 */
[----:B0-----:R-:W-:Y:S02]  /*3150*/  IMAD.U32 R4, RZ, RZ, UR4 ;  /* 0x00000004ff047e24 */ /* 0x001fe4000f8e00ff */
[----:B------:R-:W-:-:S02]  /*3160*/  IMAD.U32 R5, RZ, RZ, UR5 ;  /* 0x00000005ff057e24 */ /* 0x000fc4000f8e00ff */
[----:B---3--:R-:W-:Y:S01]  /*3170*/  IMAD.U32 R6, RZ, RZ, UR6 ;  /* 0x00000006ff067e24 */ /* 0x008fe2000f8e00ff */
[----:B------:R-:W-:Y:S01]  /*3180*/  MOV R7, UR7 ;  /* 0x0000000700077c02 */ /* 0x000fe20008000f00 */
[----:B--2---:R-:W-:Y:S02]  /*3190*/  IMAD.U32 R10, RZ, RZ, UR8 ;  /* 0x00000008ff0a7e24 */ /* 0x004fe4000f8e00ff */
[----:B------:R-:W-:-:S07]  /*31a0*/  IMAD.U32 R11, RZ, RZ, UR9 ;  /* 0x00000009ff0b7e24 */ /* 0x000fce000f8e00ff */
[----:B------:R-:W-:-:S07]  /*31b0*/  LEPC R20, `(.L_x_21106) ;  /* 0x000000001014794e */ /* 0x000fce0000000000 */
[----:B-1--45:R-:W-:Y:S05]  /*31c0*/  CALL.ABS.NOINC R2 ;  /* 0x0000000002007343 */ /* 0x032fea0003c00000 */
.L_x_21106:
[----:B------:R-:W-:Y:S01]  /*31d0*/  IMAD.MOV.U32 R0, RZ, RZ, RZ ;  /* 0x000000ffff007224 */ /* 0x000fe200078e00ff */
[----:B------:R-:W-:Y:S06]  /*31e0*/  BRA `(.L_x_21080) ;  /* 0x0000000000387947 */ /* 0x000fec0003800000 */
.L_x_21105:
[----:B------:R-:W3:Y:S01]  /*31f0*/  LDG.E.U8 R2, desc[UR36][R2.64] ;  /* 0x0000002402027981 */ /* 0x000ee2000c1e1100 */
[----:B------:R-:W-:Y:S01]  /*3200*/  BSSY.RECONVERGENT B0, `(.L_x_21107) ;  /* 0x0000007000007945 */ /* 0x000fe20003800200 */
[----:B------:R-:W-:Y:S01]  /*3210*/  IMAD.MOV.U32 R0, RZ, RZ, 0x400000 ;  /* 0x00400000ff007424 */ /* 0x000fe200078e00ff */
[----:B---3--:R-:W-:-:S13]  /*3220*/  ISETP.NE.AND P0, PT, R2, RZ, PT ;  /* 0x000000ff0200720c */ /* 0x008fda0003f05270 */
[----:B------:R-:W-:Y:S05]  /*3230*/  @!P0 BRA `(.L_x_21108) ;  /* 0x00000000000c8947 */ /* 0x000fea0003800000 */
[----:B------:R-:W-:-:S13]  /*3240*/  ISETP.NE.AND P0, PT, R2, 0xff, PT ;  /* 0x000000ff0200780c */ /* 0x000fda0003f05270 */
[----:B------:R-:W-:Y:S01]  /*3250*/  @!P0 MOV R0, 0x7f800001 ;  /* 0x7f80000100008802 */ /* 0x000fe20000000f00 */
[----:B------:R-:W-:-:S07]  /*3260*/  @P0 IMAD.SHL.U32 R0, R2, 0x800000, RZ ;  /* 0x0080000002000824 */ /* 0x000fce00078e00ff */
.L_x_21108:
[----:B------:R-:W-:Y:S05]  /*3270*/  BSYNC.RECONVERGENT B0 ;  /* 0x0000000000007941 */ /* 0x000fea0003800200 */
.L_x_21107:
[----:B------:R-:W0:Y:S01]  /*3280*/  F2I.FTZ.TRUNC.NTZ R0, R0 ;  /* 0x0000000000007305 */ /* 0x000e22000021f100 */
[----:B------:R-:W-:Y:S05]  /*3290*/  BRA `(.L_x_21080) ;  /* 0x00000000000c7947 */ /* 0x000fea0003800000 */
.L_x_21104:
[----:B------:R0:W5:Y:S01]  /*32a0*/  LDG.E R0, desc[UR36][R2.64] ;  /* 0x0000002402007981 */ /* 0x000162000c1e1900 */
[----:B------:R-:W-:Y:S05]  /*32b0*/  BRA `(.L_x_21080) ;  /* 0x0000000000047947 */ /* 0x000fea0003800000 */
.L_x_21103:
[----:B------:R0:W5:Y:S02]  /*32c0*/  LDG.E R0, desc[UR36][R2.64] ;  /* 0x0000002402007981 */ /* 0x000164000c1e1900 */
.L_x_21080:
[----:B------:R-:W3:Y:S01]  /*32d0*/  LDCU.64 UR6, c[0x0][0x5e8] ;  /* 0x0000bd00ff0677ac */ /* 0x000ee20008000a00 */
[----:B012-45:R-:W-:Y:S01]  /*32e0*/  VIMNMX R4, PT, PT, R0, R19, PT ;  /* 0x0000001300047248 */ /* 0x037fe20003fe0100 */
        /* <DEDUP_REMOVED lines=15> */
.L_x_21112:
[----:B------:R1:W-:Y:S01]  /*33e0*/  STG.E.U8 desc[UR36][R2.64], R4 ;  /* 0x0000000402007986 */ /* 0x0003e2000c101124 */
[----:B------:R-:W-:Y:S05]  /*33f0*/  BRA `(.L_x_21114) ;  /* 0x0000000c003c7947 */ /* 0x000fea0003800000 */
.L_x_21111:
        /* <DEDUP_REMOVED lines=9> */
.L_x_21116:
[----:B------:R3:W-:Y:S01]  /*3490*/  STG.E desc[UR36][R2.64], R4 ;  /* 0x0000000402007986 */ /* 0x0007e2000c101924 */
[----:B------:R-:W-:Y:S05]  /*34a0*/  BRA `(.L_x_21114) ;  /* 0x0000000c00107947 */ /* 0x000fea0003800000 */
.L_x_21115:
[----:B------:R2:W-:Y:S01]  /*34b0*/  STG.E.U16 desc[UR36][R2.64], R4 ;  /* 0x0000000402007986 */ /* 0x0005e2000c101524 */
[----:B------:R-:W-:Y:S05]  /*34c0*/  BRA `(.L_x_21114) ;  /* 0x0000000c00087947 */ /* 0x000fea0003800000 */
.L_x_21110:
        /* <DEDUP_REMOVED lines=9> */
.L_x_21118:
[----:B------:R-:W-:-:S04]  /*3560*/  I2FP.F32.S32 R0, R4 ;  /* 0x0000000400007245 */ /* 0x000fc80000201400 */
[----:B------:R-:W-:-:S05]  /*3570*/  F2FP.F16.F32.PACK_AB R0, RZ, R0 ;  /* 0x00000000ff00723e */ /* 0x000fca00000000ff */
[----:B------:R0:W-:Y:S01]  /*3580*/  STG.E.U16 desc[UR36][R2.64], R0 ;  /* 0x0000000002007986 */ /* 0x0001e2000c101524 */
[----:B------:R-:W-:Y:S05]  /*3590*/  BRA `(.L_x_21114) ;  /* 0x0000000800d47947 */ /* 0x000fea0003800000 */
.L_x_21117:
        /* <DEDUP_REMOVED lines=10> */
.L_x_21120:
[----:B------:R-:W-:-:S04]  /*3640*/  I2FP.F32.S32 R4, R4 ;  /* 0x0000000400047245 */ /* 0x000fc80000201400 */
[----:B------:R-:W-:-:S04]  /*3650*/  F2FP.F16.F32.PACK_AB R5, RZ, R4 ;  /* 0x00000004ff05723e */ /* 0x000fc800000000ff */
[----:B------:R-:W-:-:S05]  /*3660*/  PRMT R5, R5, 0x5410, RZ ;  /* 0x0000541005057816 */ /* 0x000fca00000000ff */
[----:B------:R0:W-:Y:S01]  /*3670*/  STG.E desc[UR36][R2.64], R5 ;  /* 0x0000000502007986 */ /* 0x0001e2000c101924 */
[----:B------:R-:W-:Y:S05]  /*3680*/  BRA `(.L_x_21114) ;  /* 0x0000000800987947 */ /* 0x000fea0003800000 */
.L_x_21119:
[----:B------:R-:W0:Y:S02]  /*3690*/  I2F.F64 R4, R4 ;  /* 0x0000000400047312 */ /* 0x000e240000201c00 */
[----:B0-----:R0:W-:Y:S01]  /*36a0*/  STG.E.64 desc[UR36][R2.64], R4 ;  /* 0x0000000402007986 */ /* 0x0011e2000c101b24 */
[----:B------:R-:W-:Y:S05]  /*36b0*/  BRA `(.L_x_21114) ;  /* 0x00000008008c7947 */ /* 0x000fea0003800000 */
.L_x_21109:
        /* <DEDUP_REMOVED lines=12> */
.L_x_21123:
[----:B------:R-:W-:Y:S01]  /*3780*/  CS2R R6, SRZ ;  /* 0x0000000000067805 */ /* 0x000fe2000001ff00 */
[----:B------:R-:W0:Y:S04]  /*3790*/  I2F.F64 R4, R4 ;  /* 0x0000000400047312 */ /* 0x000e280000201c00 */
[----:B0-----:R0:W-:Y:S01]  /*37a0*/  STG.E.128 desc[UR36][R2.64], R4 ;  /* 0x0000000402007986 */ /* 0x0011e2000c101d24 */
[----:B------:R-:W-:Y:S05]  /*37b0*/  BRA `(.L_x_21114) ;  /* 0x00000008004c7947 */ /* 0x000fea0003800000 */
.L_x_21122:
        /* <DEDUP_REMOVED lines=8> */
[----:B------:R-:W-:Y:S02]  /*3840*/  HFMA2 R0, -RZ, RZ, 0, 7.569789886474609375e-06 ;  /* 0x0000007fff007431 */ /* 0x000fe400000001ff */
        /* <DEDUP_REMOVED lines=10> */
.L_x_21127:
[----:B------:R-:W-:Y:S05]  /*38f0*/  BSYNC.RECONVERGENT B0 ;  /* 0x0000000000007941 */ /* 0x000fea0003800200 */
.L_x_21126:
[----:B------:R-:W-:-:S05]  /*3900*/  LOP3.LUT R5, R0, 0x80, R5, 0xf8, !PT ;  /* 0x0000008000057812 */ /* 0x000fca00078ef805 */
[----:B------:R0:W-:Y:S01]  /*3910*/  STG.E.U8 desc[UR36][R2.64], R5 ;  /* 0x0000000502007986 */ /* 0x0001e2000c101124 */
[----:B------:R-:W-:Y:S05]  /*3920*/  BRA `(.L_x_21114) ;  /* 0x0000000400f07947 */ /* 0x000fea0003800000 */
.L_x_21125:
        /* <DEDUP_REMOVED lines=15> */
.L_x_21129:
[----:B------:R-:W-:Y:S05]  /*3a20*/  BSYNC.RECONVERGENT B0 ;  /* 0x0000000000007941 */ /* 0x000fea0003800200 */
.L_x_21128:
[----:B------:R-:W-:-:S05]  /*3a30*/  LOP3.LUT R5, R0, 0x80, R5, 0xf8, !PT ;  /* 0x0000008000057812 */ /* 0x000fca00078ef805 */
[----:B------:R0:W-:Y:S01]  /*3a40*/  STG.E.U8 desc[UR36][R2.64], R5 ;  /* 0x0000000502007986 */ /* 0x0001e2000c101124 */
[----:B------:R-:W-:Y:S05]  /*3a50*/  BRA `(.L_x_21114) ;  /* 0x0000000400a47947 */ /* 0x000fea0003800000 */
.L_x_21124:
[----:B------:R-:W-:-:S04]  /*3a60*/  I2FP.F32.S32 R0, R4 ;  /* 0x0000000400007245 */ /* 0x000fc80000201400 */
[----:B------:R-:W-:-:S05]  /*3a70*/  F2FP.BF16.F32.PACK_AB R0, RZ, R0 ;  /* 0x00000000ff00723e */ /* 0x000fca00000010ff */
[----:B------:R0:W-:Y:S01]  /*3a80*/  STG.E.U16 desc[UR36][R2.64], R0 ;  /* 0x0000000002007986 */ /* 0x0001e2000c101524 */
[----:B------:R-:W-:Y:S05]  /*3a90*/  BRA `(.L_x_21114) ;  /* 0x0000000400947947 */ /* 0x000fea0003800000 */
.L_x_21121:
        /* <DEDUP_REMOVED lines=10> */
.L_x_21132:
        /* <DEDUP_REMOVED lines=13> */
.L_x_21135:
[----:B------:R-:W-:-:S04]  /*3c10*/  SHF.R.U32.HI R0, RZ, 0x14, R5 ;  /* 0x00000014ff007819 */ /* 0x000fc80000011605 */
[----:B------:R-:W-:-:S04]  /*3c20*/  LOP3.LUT R0, R0, 0x1, RZ, 0xc0, !PT ;  /* 0x0000000100007812 */ /* 0x000fc800078ec0ff */
[----:B------:R-:W-:-:S04]  /*3c30*/  IADD3 R0, PT, PT, R5, 0x487ffff, R0 ;  /* 0x0487ffff05007810 */ /* 0x000fc80007ffe000 */
[----:B------:R-:W-:-:S04]  /*3c40*/  SHF.R.U32.HI R0, RZ, 0x14, R0 ;  /* 0x00000014ff007819 */ /* 0x000fc80000011600 */
[----:B------:R-:W-:-:S07]  /*3c50*/  LOP3.LUT R4, R0, 0xff, RZ, 0xc0, !PT ;  /* 0x000000ff00047812 */ /* 0x000fce00078ec0ff */
.L_x_21136:
[----:B------:R-:W-:-:S04]  /*3c60*/  SHF.R.U32.HI R5, RZ, 0x18, R5 ;  /* 0x00000018ff057819 */ /* 0x000fc80000011605 */
[----:B------:R-:W-:-:S04]  /*3c70*/  LOP3.LUT R4, R4, 0x80, R5, 0xf8, !PT ;  /* 0x0000008004047812 */ /* 0x000fc800078ef805 */
[----:B------:R-:W-:-:S07]  /*3c80*/  PRMT R0, R4, 0x7610, R0 ;  /* 0x0000761004007816 */ /* 0x000fce0000000000 */
.L_x_21134:
[----:B------:R-:W-:Y:S05]  /*3c90*/  BSYNC.RECONVERGENT B0 ;  /* 0x0000000000007941 */ /* 0x000fea0003800200 */
.L_x_21133:
[----:B------:R0:W-:Y:S01]  /*3ca0*/  STG.E.U8 desc[UR36][R2.64], R0 ;  /* 0x0000000002007986 */ /* 0x0001e2000c101124 */
[----:B------:R-:W-:Y:S05]  /*3cb0*/  BRA `(.L_x_21114) ;  /* 0x00000004000c7947 */ /* 0x000fea0003800000 */
.L_x_21131:
        /* <DEDUP_REMOVED lines=13> */
.L_x_21139:
[----:B------:R-:W-:-:S04]  /*3d90*/  SHF.R.U32.HI R0, RZ, 0x15, R5 ;  /* 0x00000015ff007819 */ /* 0x000fc80000011605 */
[----:B------:R-:W-:-:S04]  /*3da0*/  LOP3.LUT R0, R0, 0x1, RZ, 0xc0, !PT ;  /* 0x0000000100007812 */ /* 0x000fc800078ec0ff */
[----:B------:R-:W-:-:S04]  /*3db0*/  IADD3 R0, PT, PT, R5, 0x88fffff, R0 ;  /* 0x088fffff05007810 */ /* 0x000fc80007ffe000 */
[----:B------:R-:W-:-:S04]  /*3dc0*/  SHF.R.U32.HI R0, RZ, 0x15, R0 ;  /* 0x00000015ff007819 */ /* 0x000fc80000011600 */
[----:B------:R-:W-:-:S07]  /*3dd0*/  LOP3.LUT R4, R0, 0xff, RZ, 0xc0, !PT ;  /* 0x000000ff00047812 */ /* 0x000fce00078ec0ff */
.L_x_21140:
[----:B------:R-:W-:-:S04]  /*3de0*/  SHF.R.U32.HI R5, RZ, 0x18, R5 ;  /* 0x00000018ff057819 */ /* 0x000fc80000011605 */
[----:B------:R-:W-:-:S04]  /*3df0*/  LOP3.LUT R4, R4, 0x80, R5, 0xf8, !PT ;  /* 0x0000008004047812 */ /* 0x000fc800078ef805 */
[----:B------:R-:W-:-:S07]  /*3e00*/  PRMT R0, R4, 0x7610, R0 ;  /* 0x0000761004007816 */ /* 0x000fce0000000000 */
.L_x_21138:
[----:B------:R-:W-:Y:S05]  /*3e10*/  BSYNC.RECONVERGENT B0 ;  /* 0x0000000000007941 */ /* 0x000fea0003800200 */
.L_x_21137:
[----:B------:R0:W-:Y:S01]  /*3e20*/  STG.E.U8 desc[UR36][R2.64], R0 ;  /* 0x0000000002007986 */ /* 0x0001e2000c101124 */
[----:B------:R-:W-:Y:S05]  /*3e30*/  BRA `(.L_x_21114) ;  /* 0x0000000000ac7947 */ /* 0x000fea0003800000 */
.L_x_21130:
[----:B------:R-:W-:-:S09]  /*3e40*/  UISETP.NE.AND UP0, UPT, UR4, 0x1c, UPT ;  /* 0x0000001c0400788c */ /* 0x000fd2000bf05270 */
[----:B------:R-:W-:Y:S05]  /*3e50*/  BRA.U !UP0, `(.L_x_21141) ;  /* 0x0000000108a07547 */ /* 0x000fea000b800000 */
[----:B------:R-:W-:-:S09]  /*3e60*/  UISETP.NE.AND UP0, UPT, UR4, 0x1d, UPT ;  /* 0x0000001d0400788c */ /* 0x000fd2000bf05270 */
[----:B------:R-:W-:Y:S05]  /*3e70*/  BRA.U !UP0, `(.L_x_21142) ;  /* 0x00000001088c7547 */ /* 0x000fea000b800000 */
[----:B------:R-:W-:-:S09]  /*3e80*/  UISETP.NE.AND UP0, UPT, UR4, 0x2c, UPT ;  /* 0x0000002c0400788c */ /* 0x000fd2000bf05270 */
[----:B------:R-:W-:Y:S05]  /*3e90*/  BRA.U !UP0, `(.L_x_21143) ;  /* 0x0000000108447547 */ /* 0x000fea000b800000 */
.L_x_21113:
        /* <DEDUP_REMOVED lines=16> */
.L_x_21144:
[----:B------:R-:W-:Y:S05]  /*3fa0*/  BRA `(.L_x_21114) ;  /* 0x0000000000507947 */ /* 0x000fea0003800000 */
.L_x_21143:
        /* <DEDUP_REMOVED lines=16> */
.L_x_21142:
[----:B------:R-:W-:-:S05]  /*40b0*/  SHF.R.S32.HI R5, RZ, 0x1f, R4 ;  /* 0x0000001fff057819 */ /* 0x000fca0000011404 */
[----:B------:R0:W-:Y:S01]  /*40c0*/  STG.E.64 desc[UR36][R2.64], R4 ;  /* 0x0000000402007986 */ /* 0x0001e2000c101b24 */
[----:B------:R-:W-:Y:S05]  /*40d0*/  BRA `(.L_x_21114) ;  /* 0x0000000000047947 */ /* 0x000fea0003800000 */
.L_x_21141:
[----:B------:R0:W-:Y:S02]  /*40e0*/  STG.E desc[UR36][R2.64], R4 ;  /* 0x0000000402007986 */ /* 0x0001e4000c101924 */
.L_x_21114:
[----:B------:R-:W-:-:S07]  /*40f0*/  VIADD R17, R17, 0x80 ;  /* 0x0000008011117836 */ /* 0x000fce0000000000 */
.L_x_21039:
[----:B------:R-:W-:Y:S05]  /*4100*/  BSYNC.RECONVERGENT B6 ;  /* 0x0000000000067941 */ /* 0x000fea0003800200 */
.L_x_21038:
[----:B------:R-:W5:Y:S01]  /*4110*/  LDCU UR4, c[0x0][0x380] ;  /* 0x00007000ff0477ac */ /* 0x000f620008000800 */
[----:B------:R-:W-:Y:S01]  /*4120*/  BSSY.RECONVERGENT B6, `(.L_x_21145) ;  /* 0x0000401000067945 */ /* 0x000fe20003800200 */
[----:B-----5:R-:W-:-:S13]  /*4130*/  ISETP.GE.AND P0, PT, R17, UR4, PT ;  /* 0x0000000411007c0c */ /* 0x020fda000bf06270 */
[----:B------:R-:W-:Y:S05]  /*4140*/  @P0 BRA `(.L_x_21146) ;  /* 0x0000003c00f80947 */ /* 0x000fea0003800000 */
[----:B------:R-:W5:Y:S01]  /*4150*/  LDCU UR4, c[0x0][0x388] ;  /* 0x00007100ff0477ac */ /* 0x000f620008000800 */
[----:B------:R-:W-:Y:S02]  /*4160*/  HFMA2 R16, -RZ, RZ, 0, 0 ;  /* 0x00000000ff107431 */ /* 0x000fe400000001ff */
[----:B------:R-:W-:Y:S02]  /*4170*/  IMAD.MOV.U32 R18, RZ, RZ, RZ ;  /* 0x000000ffff127224 */ /* 0x000fe400078e00ff */
        /* <DEDUP_REMOVED lines=351> */
.L_x_21147:
        /* <DEDUP_REMOVED lines=16> */
.L_x_21151:
[----:B------:R0:W5:Y:S01]  /*5870*/  LDG.E.U8 R19, desc[UR36][R2.64] ;  /* 0x0000002402137981 */ /* 0x000162000c1e1100 */
[----:B------:R-:W-:Y:S05]  /*5880*/  BRA `(.L_x_21153) ;  /* 0x0000000c002c7947 */ /* 0x000fea0003800000 */
.L_x_21150:
        /* <DEDUP_REMOVED lines=8> */
.L_x_21155:
[----:B------:R0:W5:Y:S01]  /*5910*/  LDG.E R19, desc[UR36][R2.64] ;  /* 0x0000002402137981 */ /* 0x000162000c1e1900 */
[----:B------:R-:W-:Y:S05]  /*5920*/  BRA `(.L_x_21153) ;  /* 0x0000000c00047947 */ /* 0x000fea0003800000 */
.L_x_21154:
[----:B------:R0:W5:Y:S01]  /*5930*/  LDG.E.S16 R19, desc[UR36][R2.64] ;  /* 0x0000002402137981 */ /* 0x000162000c1e1700 */
[----:B------:R-:W-:Y:S05]  /*5940*/  BRA `(.L_x_21153) ;  /* 0x0000000800fc7947 */ /* 0x000fea0003800000 */
.L_x_21149:
        /* <DEDUP_REMOVED lines=9> */
.L_x_21157:
[----:B------:R-:W2:Y:S02]  /*59e0*/  LDG.E.U16 R2, desc[UR36][R2.64] ;  /* 0x0000002402027981 */ /* 0x000ea4000c1e1500 */
[----:B--2---:R-:W-:-:S06]  /*59f0*/  HADD2.F32 R19, -RZ, R2.H0_H0 ;  /* 0x20000002ff137230 */ /* 0x004fcc0000004100 */
[----:B------:R-:W0:Y:S01]  /*5a00*/  F2I.FTZ.TRUNC.NTZ R19, R19 ;  /* 0x0000001300137305 */ /* 0x000e22000021f100 */
[----:B------:R-:W-:Y:S05]  /*5a10*/  BRA `(.L_x_21153) ;  /* 0x0000000800c87947 */ /* 0x000fea0003800000 */
.L_x_21156:
        /* <DEDUP_REMOVED lines=9> */
.L_x_21159:
[----:B------:R-:W2:Y:S02]  /*5ab0*/  LDG.E.U16 R2, desc[UR36][R2.64] ;  /* 0x0000002402027981 */ /* 0x000ea4000c1e1500 */
[----:B--2---:R-:W-:-:S06]  /*5ac0*/  HADD2.F32 R19, -RZ, R2.H0_H0 ;  /* 0x20000002ff137230 */ /* 0x004fcc0000004100 */
[----:B------:R-:W0:Y:S01]  /*5ad0*/  F2I.FTZ.TRUNC.NTZ R19, R19 ;  /* 0x0000001300137305 */ /* 0x000e22000021f100 */
[----:B------:R-:W-:Y:S05]  /*5ae0*/  BRA `(.L_x_21153) ;  /* 0x0000000800947947 */ /* 0x000fea0003800000 */
.L_x_21158:
[----:B------:R-:W2:Y:S02]  /*5af0*/  LDG.E.64 R2, desc[UR36][R2.64] ;  /* 0x0000002402027981 */ /* 0x000ea4000c1e1b00 */
[----:B--2---:R0:W1:Y:S02]  /*5b00*/  F2I.F64.TRUNC R19, R2 ;  /* 0x0000000200137311 */ /* 0x004064000030d100 */
[----:B01----:R-:W-:Y:S05]  /*5b10*/  BRA `(.L_x_21153) ;  /* 0x0000000800887947 */ /* 0x003fea0003800000 */
.L_x_21148:
        /* <DEDUP_REMOVED lines=12> */
.L_x_21162:
[----:B------:R-:W2:Y:S02]  /*5be0*/  LDG.E.64 R2, desc[UR36][R2.64] ;  /* 0x0000002402027981 */ /* 0x000ea4000c1e1b00 */
[----:B--2---:R0:W1:Y:S02]  /*5bf0*/  F2I.F64.TRUNC R19, R2 ;  /* 0x0000000200137311 */ /* 0x004064000030d100 */
[----:B01----:R-:W-:Y:S05]  /*5c00*/  BRA `(.L_x_21153) ;  /* 0x00000008004c7947 */ /* 0x003fea0003800000 */
.L_x_21161:
        /* <DEDUP_REMOVED lines=26> */
.L_x_21164:
        /* <DEDUP_REMOVED lines=11> */
[----:B------:R0:W1:Y:S01]  /*5e60*/  F2I.FTZ.TRUNC.NTZ R19, R0 ;  /* 0x0000000000137305 */ /* 0x000062000021f100 */
[----:B------:R-:W-:Y:S05]  /*5e70*/  BRA `(.L_x_21153) ;  /* 0x0000000400b07947 */ /* 0x000fea0003800000 */
.L_x_21163:
[----:B------:R-:W2:Y:S02]  /*5e80*/  LDG.E.U16 R19, desc[UR36][R2.64] ;  /* 0x0000002402137981 */ /* 0x000ea4000c1e1500 */
[----:B--2---:R-:W-:-:S06]  /*5e90*/  IMAD.U32 R19, R19, 0x10000, RZ ;  /* 0x0001000013137824 */ /* 0x004fcc00078e00ff */
[----:B------:R-:W0:Y:S01]  /*5ea0*/  F2I.FTZ.TRUNC.NTZ R19, R19 ;  /* 0x0000001300137305 */ /* 0x000e22000021f100 */
[----:B------:R-:W-:Y:S05]  /*5eb0*/  BRA `(.L_x_21153) ;  /* 0x0000000400a07947 */ /* 0x000fea0003800000 */
.L_x_21160:
        /* <DEDUP_REMOVED lines=10> */
.L_x_21167:
        /* <DEDUP_REMOVED lines=21> */
.L_x_21171:
[----:B------:R-:W-:Y:S05]  /*60b0*/  BSYNC.RECONVERGENT B1 ;  /* 0x0000000000017941 */ /* 0x000fea0003800200 */
.L_x_21170:
[----:B------:R-:W-:Y:S01]  /*60c0*/  IMAD.SHL.U32 R0, R0, 0x100000, RZ ;  /* 0x0010000000007824 */ /* 0x000fe200078e00ff */
[----:B------:R-:W-:-:S04]  /*60d0*/  LEA R2, R2, 0x3b800000, 0x17 ;  /* 0x3b80000002027811 */ /* 0x000fc800078eb8ff */
[----:B------:R-:W-:-:S07]  /*60e0*/  LOP3.LUT R19, R2, R0, R19, 0xfe, !PT ;  /* 0x0000000002137212 */ /* 0x000fce00078efe13 */
.L_x_21169:
[----:B------:R-:W-:Y:S05]  /*60f0*/  BSYNC.RECONVERGENT B0 ;  /* 0x0000000000007941 */ /* 0x000fea0003800200 */
.L_x_21168:
[----:B------:R-:W1:Y:S01]  /*6100*/  F2I.FTZ.TRUNC.NTZ R19, R19 ;  /* 0x0000001300137305 */ /* 0x000e62000021f100 */
[----:B------:R-:W-:Y:S05]  /*6110*/  BRA `(.L_x_21153) ;  /* 0x0000000400087947 */ /* 0x000fea0003800000 */
.L_x_21166:
        /* <DEDUP_REMOVED lines=21> */
.L_x_21175:
[----:B------:R-:W-:Y:S05]  /*6270*/  BSYNC.RECONVERGENT B1 ;  /* 0x0000000000017941 */ /* 0x000fea0003800200 */
.L_x_21174:
[----:B------:R-:W-:Y:S01]  /*6280*/  IMAD.SHL.U32 R0, R0, 0x200000, RZ ;  /* 0x0020000000007824 */ /* 0x000fe200078e00ff */
[----:B------:R-:W-:-:S04]  /*6290*/  LEA R2, R2, 0x37800000, 0x17 ;  /* 0x3780000002027811 */ /* 0x000fc800078eb8ff */
[----:B------:R-:W-:-:S07]  /*62a0*/  LOP3.LUT R19, R2, R0, R19, 0xfe, !PT ;  /* 0x0000000002137212 */ /* 0x000fce00078efe13 */
.L_x_21173:
[----:B------:R-:W-:Y:S05]  /*62b0*/  BSYNC.RECONVERGENT B0 ;  /* 0x0000000000007941 */ /* 0x000fea0003800200 */
.L_x_21172:
[----:B------:R-:W2:Y:S01]  /*62c0*/  F2I.FTZ.TRUNC.NTZ R19, R19 ;  /* 0x0000001300137305 */ /* 0x000ea2000021f100 */
[----:B------:R-:W-:Y:S05]  /*62d0*/  BRA `(.L_x_21153) ;  /* 0x0000000000987947 */ /* 0x000fea0003800000 */
.L_x_21165:
        /* <DEDUP_REMOVED lines=14> */
.L_x_21179:
[----:B------:R-:W-:Y:S05]  /*63c0*/  BSYNC.RECONVERGENT B0 ;  /* 0x0000000000007941 */ /* 0x000fea0003800200 */
.L_x_21178:
[----:B------:R-:W4:Y:S01]  /*63d0*/  F2I.FTZ.TRUNC.NTZ R19, R19 ;  /* 0x0000001300137305 */ /* 0x000f22000021f100 */
[----:B------:R-:W-:Y:S05]  /*63e0*/  BRA `(.L_x_21153) ;  /* 0x0000000000547947 */ /* 0x000fea0003800000 */
.L_x_21152:
        /* <DEDUP_REMOVED lines=16> */
.L_x_21180:
[----:B------:R-:W-:Y:S01]  /*64f0*/  HFMA2 R19, -RZ, RZ, 0, 0 ;  /* 0x00000000ff137431 */ /* 0x000fe200000001ff */
[----:B------:R-:W-:Y:S06]  /*6500*/  BRA `(.L_x_21153) ;  /* 0x00000000000c7947 */ /* 0x000fec0003800000 */
.L_x_21177:
[----:B------:R3:W5:Y:S01]  /*6510*/  LDG.E R19, desc[UR36][R2.64] ;  /* 0x0000002402137981 */ /* 0x000762000c1e1900 */
[----:B------:R-:W-:Y:S05]  /*6520*/  BRA `(.L_x_21153) ;  /* 0x0000000000047947 */ /* 0x000fea0003800000 */
.L_x_21176:
[----:B------:R0:W5:Y:S02]  /*6530*/  LDG.E R19, desc[UR36][R2.64] ;  /* 0x0000002402137981 */ /* 0x000164000c1e1900 */
.L_x_21153:
[----:B------:R-:W0:Y:S01]  /*6540*/  LDCU.64 UR6, c[0x0][0x5f8] ;  /* 0x0000bf00ff0677ac */ /* 0x000e220008000a00 */
[----:B------:R-:W-:-:S04]  /*6550*/  UPRMT UR4, UR42, 0x9910, URZ ;  /* 0x000099102a047896 */ /* 0x000fc800080000ff */
[----:B------:R-:W-:Y:S01]  /*6560*/  UISETP.GT.AND UP0, UPT, UR4, 0x9, UPT ;  /* 0x000000090400788c */ /* 0x000fe2000bf04270 */
[----:B0--3--:R-:W-:-:S05]  /*6570*/  IADD3 R2, P0, PT, R18, UR6, RZ ;  /* 0x0000000612027c10 */ /* 0x009fca000ff1e0ff */
        /* <DEDUP_REMOVED lines=12> */
.L_x_21184:
[----:B------:R0:W5:Y:S01]  /*6640*/  LDG.E.U8 R0, desc[UR36][R2.64] ;  /* 0x0000002402007981 */ /* 0x000162000c1e1100 */
[----:B------:R-:W-:Y:S05]  /*6650*/  BRA `(.L_x_21186) ;  /* 0x0000000c002c7947 */ /* 0x000fea0003800000 */
.L_x_21183:
        /* <DEDUP_REMOVED lines=8> */
.L_x_21188:
[----:B------:R0:W5:Y:S01]  /*66e0*/  LDG.E R0, desc[UR36][R2.64] ;  /* 0x0000002402007981 */ /* 0x000162000c1e1900 */
[----:B------:R-:W-:Y:S05]  /*66f0*/  BRA `(.L_x_21186) ;  /* 0x0000000c00047947 */ /* 0x000fea0003800000 */
.L_x_21187:
[----:B------:R0:W5:Y:S01]  /*6700*/  LDG.E.S16 R0, desc[UR36][R2.64] ;  /* 0x0000002402007981 */ /* 0x000162000c1e1700 */
[----:B------:R-:W-:Y:S05]  /*6710*/  BRA `(.L_x_21186) ;  /* 0x0000000800fc7947 */ /* 0x000fea0003800000 */
.L_x_21182:
        /* <DEDUP_REMOVED lines=9> */
.L_x_21190:
[----:B------:R-:W3:Y:S02]  /*67b0*/  LDG.E.U16 R2, desc[UR36][R2.64] ;  /* 0x0000002402027981 */ /* 0x000ee4000c1e1500 */
[----:B---3--:R-:W-:-:S06]  /*67c0*/  HADD2.F32 R0, -RZ, R2.H0_H0 ;  /* 0x20000002ff007230 */ /* 0x008fcc0000004100 */
[----:B------:R-:W0:Y:S01]  /*67d0*/  F2I.FTZ.TRUNC.NTZ R0, R0 ;  /* 0x0000000000007305 */ /* 0x000e22000021f100 */
[----:B------:R-:W-:Y:S05]  /*67e0*/  BRA `(.L_x_21186) ;  /* 0x0000000800c87947 */ /* 0x000fea0003800000 */
.L_x_21189:
        /* <DEDUP_REMOVED lines=9> */
.L_x_21192:
[----:B------:R-:W3:Y:S02]  /*6880*/  LDG.E.U16 R2, desc[UR36][R2.64] ;  /* 0x0000002402027981 */ /* 0x000ee4000c1e1500 */
[----:B---3--:R-:W-:-:S06]  /*6890*/  HADD2.F32 R0, -RZ, R2.H0_H0 ;  /* 0x20000002ff007230 */ /* 0x008fcc0000004100 */
[----:B------:R-:W0:Y:S01]  /*68a0*/  F2I.FTZ.TRUNC.NTZ R0, R0 ;  /* 0x0000000000007305 */ /* 0x000e22000021f100 */
[----:B------:R-:W-:Y:S05]  /*68b0*/  BRA `(.L_x_21186) ;  /* 0x0000000800947947 */ /* 0x000fea0003800000 */
.L_x_21191:
[----:B------:R-:W3:Y:S02]  /*68c0*/  LDG.E.64 R2, desc[UR36][R2.64] ;  /* 0x0000002402027981 */ /* 0x000ee4000c1e1b00 */
[----:B---3--:R0:W3:Y:S02]  /*68d0*/  F2I.F64.TRUNC R0, R2 ;  /* 0x0000000200007311 */ /* 0x0080e4000030d100 */
[----:B0--3--:R-:W-:Y:S05]  /*68e0*/  BRA `(.L_x_21186) ;  /* 0x0000000800887947 */ /* 0x009fea0003800000 */
.L_x_21181:
        /* <DEDUP_REMOVED lines=12> */
.L_x_21195:
[----:B------:R-:W3:Y:S02]  /*69b0*/  LDG.E.64 R2, desc[UR36][R2.64] ;  /* 0x0000002402027981 */ /* 0x000ee4000c1e1b00 */
[----:B---3--:R0:W3:Y:S02]  /*69c0*/  F2I.F64.TRUNC R0, R2 ;  /* 0x0000000200007311 */ /* 0x0080e4000030d100 */
[----:B0--3--:R-:W-:Y:S05]  /*69d0*/  BRA `(.L_x_21186) ;  /* 0x00000008004c7947 */ /* 0x009fea0003800000 */
.L_x_21194:
        /* <DEDUP_REMOVED lines=26> */
.L_x_21197:
[----:B------:R-:W3:Y:S02]  /*6b80*/  LDG.E.U8 R2, desc[UR36][R2.64] ;  /* 0x0000002402027981 */ /* 0x000ee4000c1e1100 */
[C---:B---3--:R-:W-:Y:S02]  /*6b90*/  IMAD.SHL.U32 R0, R2.reuse, 0x2000000, RZ ;  /* 0x0200000002007824 */ /* 0x048fe400078e00ff */
        /* <DEDUP_REMOVED lines=11> */
.L_x_21196:
[----:B------:R-:W3:Y:S02]  /*6c50*/  LDG.E.U16 R0, desc[UR36][R2.64] ;  /* 0x0000002402007981 */ /* 0x000ee4000c1e1500 */
[----:B---3--:R-:W-:-:S06]  /*6c60*/  IMAD.U32 R0, R0, 0x10000, RZ ;  /* 0x0001000000007824 */ /* 0x008fcc00078e00ff */
[----:B------:R-:W0:Y:S01]  /*6c70*/  F2I.FTZ.TRUNC.NTZ R0, R0 ;  /* 0x0000000000007305 */ /* 0x000e22000021f100 */
[----:B------:R-:W-:Y:S05]  /*6c80*/  BRA `(.L_x_21186) ;  /* 0x0000000400a07947 */ /* 0x000fea0003800000 */
.L_x_21193:
        /* <DEDUP_REMOVED lines=10> */
.L_x_21200:
[----:B------:R-:W3:Y:S01]  /*6d30*/  LDG.E.U8 R3, desc[UR36][R2.64] ;  /* 0x0000002402037981 */ /* 0x000ee2000c1e1100 */
[----:B------:R-:W-:Y:S01]  /*6d40*/  BSSY.RECONVERGENT B0, `(.L_x_21201) ;  /* 0x0000018000007945 */ /* 0x000fe20003800200 */
[----:B------:R-:W-:Y:S02]  /*6d50*/  MOV R0, RZ ;  /* 0x000000ff00007202 */ /* 0x000fe40000000f00 */
        /* <DEDUP_REMOVED lines=18> */
.L_x_21204:
[----:B------:R-:W-:Y:S05]  /*6e80*/  BSYNC.RECONVERGENT B1 ;  /* 0x0000000000017941 */ /* 0x000fea0003800200 */
.L_x_21203:
[----:B------:R-:W-:Y:S02]  /*6e90*/  SHF.L.U32 R0, R0, 0x14, RZ ;  /* 0x0000001400007819 */ /* 0x000fe400000006ff */
[----:B------:R-:W-:-:S04]  /*6ea0*/  LEA R2, R2, 0x3b800000, 0x17 ;  /* 0x3b80000002027811 */ /* 0x000fc800078eb8ff */
[----:B------:R-:W-:-:S07]  /*6eb0*/  LOP3.LUT R0, R2, R0, R7, 0xfe, !PT ;  /* 0x0000000002007212 */ /* 0x000fce00078efe07 */
.L_x_21202:
[----:B------:R-:W-:Y:S05]  /*6ec0*/  BSYNC.RECONVERGENT B0 ;  /* 0x0000000000007941 */ /* 0x000fea0003800200 */
.L_x_21201:
[----:B------:R-:W0:Y:S01]  /*6ed0*/  F2I.FTZ.TRUNC.NTZ R0, R0 ;  /* 0x0000000000007305 */ /* 0x000e22000021f100 */
[----:B------:R-:W-:Y:S05]  /*6ee0*/  BRA `(.L_x_21186) ;  /* 0x0000000400087947 */ /* 0x000fea0003800000 */
.L_x_21199:
[----:B------:R-:W3:Y:S01]  /*6ef0*/  LDG.E.U8 R3, desc[UR36][R2.64] ;  /* 0x0000002402037981 */ /* 0x000ee2000c1e1100 */
[----:B------:R-:W-:Y:S01]  /*6f00*/  BSSY.RECONVERGENT B0, `(.L_x_21205) ;  /* 0x0000018000007945 */ /* 0x000fe20003800200 */
[----:B------:R-:W-:Y:S01]  /*6f10*/  IMAD.MOV.U32 R0, RZ, RZ, RZ ;  /* 0x000000ffff007224 */ /* 0x000fe200078e00ff */
        /* <DEDUP_REMOVED lines=18> */
.L_x_21208:
[----:B------:R-:W-:Y:S05]  /*7040*/  BSYNC.RECONVERGENT B1 ;  /* 0x0000000000017941 */ /* 0x000fea0003800200 */
.L_x_21207:
[----:B------:R-:W-:Y:S01]  /*7050*/  IMAD.SHL.U32 R0, R0, 0x200000, RZ ;  /* 0x0020000000007824 */ /* 0x000fe200078e00ff */
[----:B------:R-:W-:-:S04]  /*7060*/  LEA R2, R2, 0x37800000, 0x17 ;  /* 0x3780000002027811 */ /* 0x000fc800078eb8ff */
[----:B------:R-:W-:-:S07]  /*7070*/  LOP3.LUT R0, R2, R0, R7, 0xfe, !PT ;  /* 0x0000000002007212 */ /* 0x000fce00078efe07 */
.L_x_21206:
[----:B------:R-:W-:Y:S05]  /*7080*/  BSYNC.RECONVERGENT B0 ;  /* 0x0000000000007941 */ /* 0x000fea0003800200 */
.L_x_21205:
[----:B------:R-:W0:Y:S01]  /*7090*/  F2I.FTZ.TRUNC.NTZ R0, R0 ;  /* 0x0000000000007305 */ /* 0x000e22000021f100 */
[----:B------:R-:W-:Y:S05]  /*70a0*/  BRA `(.L_x_21186) ;  /* 0x0000000000987947 */ /* 0x000fea0003800000 */
.L_x_21198:
        /* <DEDUP_REMOVED lines=14> */
.L_x_21212:
[----:B------:R-:W-:Y:S05]  /*7190*/  BSYNC.RECONVERGENT B0 ;  /* 0x0000000000007941 */ /* 0x000fea0003800200 */
.L_x_21211:
[----:B------:R-:W0:Y:S01]  /*71a0*/  F2I.FTZ.TRUNC.NTZ R0, R0 ;  /* 0x0000000000007305 */ /* 0x000e22000021f100 */
[----:B------:R-:W-:Y:S05]  /*71b0*/  BRA `(.L_x_21186) ;  /* 0x0000000000547947 */ /* 0x000fea0003800000 */
.L_x_21185:
        /* <DEDUP_REMOVED lines=8> */
[----:B0-----:R-:W-:Y:S01]  /*7240*/  IMAD.U32 R4, RZ, RZ, UR4 ;  /* 0x00000004ff047e24 */ /* 0x001fe2000f8e00ff */
[----:B------:R-:W-:Y:S01]  /*7250*/  MOV R5, UR5 ;  /* 0x0000000500057c02 */ /* 0x000fe20008000f00 */
[----:B---3--:R-:W-:-:S02]  /*7260*/  IMAD.U32 R6, RZ, RZ, UR6 ;  /* 0x00000006ff067e24 */ /* 0x008fc4000f8e00ff */
[----:B------:R-:W-:Y:S01]  /*7270*/  IMAD.U32 R7, RZ, RZ, UR7 ;  /* 0x00000007ff077e24 */ /* 0x000fe2000f8e00ff */
[----:B--2---:R-:W-:Y:S01]  /*7280*/  MOV R10, UR8 ;  /* 0x00000008000a7c02 */ /* 0x004fe20008000f00 */
[----:B------:R-:W-:-:S07]  /*7290*/  IMAD.U32 R11, RZ, RZ, UR9 ;  /* 0x00000009ff0b7e24 */ /* 0x000fce000f8e00ff */
[----:B------:R-:W-:-:S07]  /*72a0*/  LEPC R20, `(.L_x_21213) ;  /* 0x000000001014794e */ /* 0x000fce0000000000 */
[----:B-1--45:R-:W-:Y:S05]  /*72b0*/  CALL.ABS.NOINC R2 ;  /* 0x0000000002007343 */ /* 0x032fea0003c00000 */
.L_x_21213:
[----:B------:R-:W-:Y:S01]  /*72c0*/  IMAD.MOV.U32 R0, RZ, RZ, RZ ;  /* 0x000000ffff007224 */ /* 0x000fe200078e00ff */
[----:B------:R-:W-:Y:S06]  /*72d0*/  BRA `(.L_x_21186) ;  /* 0x00000000000c7947 */ /* 0x000fec0003800000 */
.L_x_21210:
[----:B------:R0:W5:Y:S01]  /*72e0*/  LDG.E R0, desc[UR36][R2.64] ;  /* 0x0000002402007981 */ /* 0x000162000c1e1900 */
[----:B------:R-:W-:Y:S05]  /*72f0*/  BRA `(.L_x_21186) ;  /* 0x0000000000047947 */ /* 0x000fea0003800000 */
.L_x_21209:
[----:B------:R0:W5:Y:S02]  /*7300*/  LDG.E R0, desc[UR36][R2.64] ;  /* 0x0000002402007981 */ /* 0x000164000c1e1900 */
.L_x_21186:
[----:B------:R-:W3:Y:S01]  /*7310*/  LDCU.64 UR6, c[0x0][0x5e8] ;  /* 0x0000bd00ff0677ac */ /* 0x000ee20008000a00 */
[----:B012-45:R-:W-:Y:S01]  /*7320*/  VIMNMX R4, PT, PT, R0, R19, PT ;  /* 0x0000001300047248 */ /* 0x037fe20003fe0100 */
        /* <DEDUP_REMOVED lines=15> */
.L_x_21217:
[----:B------:R0:W-:Y:S01]  /*7420*/  STG.E.U8 desc[UR36][R2.64], R4 ;  /* 0x0000000402007986 */ /* 0x0001e2000c101124 */
[----:B------:R-:W-:Y:S05]  /*7430*/  BRA `(.L_x_21219) ;  /* 0x0000000c00387947 */ /* 0x000fea0003800000 */
.L_x_21216:
        /* <DEDUP_REMOVED lines=9> */
.L_x_21221:
[----:B------:R0:W-:Y:S01]  /*74d0*/  STG.E desc[UR36][R2.64], R4 ;  /* 0x0000000402007986 */ /* 0x0001e2000c101924 */
[----:B------:R-:W-:Y:S05]  /*74e0*/  BRA `(.L_x_21219) ;  /* 0x0000000c000c7947 */ /* 0x000fea0003800000 */
.L_x_21220:
[----:B------:R0:W-:Y:S01]  /*74f0*/  STG.E.U16 desc[UR36][R2.64], R4 ;  /* 0x0000000402007986 */ /* 0x0001e2000c101524 */
[----:B------:R-:W-:Y:S05]  /*7500*/  BRA `(.L_x_21219) ;  /* 0x0000000c00047947 */ /* 0x000fea0003800000 */
.L_x_21215:
        /* <DEDUP_REMOVED lines=9> */
.L_x_21223:
[----:B------:R-:W-:-:S04]  /*75a0*/  I2FP.F32.S32 R0, R4 ;  /* 0x0000000400007245 */ /* 0x000fc80000201400 */
[----:B------:R-:W-:-:S05]  /*75b0*/  F2FP.F16.F32.PACK_AB R0, RZ, R0 ;  /* 0x00000000ff00723e */ /* 0x000fca00000000ff */
[----:B------:R0:W-:Y:S01]  /*75c0*/  STG.E.U16 desc[UR36][R2.64], R0 ;  /* 0x0000000002007986 */ /* 0x0001e2000c101524 */
[----:B------:R-:W-:Y:S05]  /*75d0*/  BRA `(.L_x_21219) ;  /* 0x0000000800d07947 */ /* 0x000fea0003800000 */
.L_x_21222:
        /* <DEDUP_REMOVED lines=10> */
.L_x_21225:
[----:B------:R-:W-:-:S04]  /*7680*/  I2FP.F32.S32 R4, R4 ;  /* 0x0000000400047245 */ /* 0x000fc80000201400 */
[----:B------:R-:W-:-:S04]  /*7690*/  F2FP.F16.F32.PACK_AB R5, RZ, R4 ;  /* 0x00000004ff05723e */ /* 0x000fc800000000ff */
[----:B------:R-:W-:-:S05]  /*76a0*/  PRMT R5, R5, 0x5410, RZ ;  /* 0x0000541005057816 */ /* 0x000fca00000000ff */
[----:B------:R0:W-:Y:S01]  /*76b0*/  STG.E desc[UR36][R2.64], R5 ;  /* 0x0000000502007986 */ /* 0x0001e2000c101924 */
[----:B------:R-:W-:Y:S05]  /*76c0*/  BRA `(.L_x_21219) ;  /* 0x0000000800947947 */ /* 0x000fea0003800000 */
.L_x_21224:
[----:B------:R-:W0:Y:S02]  /*76d0*/  I2F.F64 R4, R4 ;  /* 0x0000000400047312 */ /* 0x000e240000201c00 */
[----:B0-----:R0:W-:Y:S01]  /*76e0*/  STG.E.64 desc[UR36][R2.64], R4 ;  /* 0x0000000402007986 */ /* 0x0011e2000c101b24 */
[----:B------:R-:W-:Y:S05]  /*76f0*/  BRA `(.L_x_21219) ;  /* 0x0000000800887947 */ /* 0x000fea0003800000 */
.L_x_21214:
        /* <DEDUP_REMOVED lines=12> */
.L_x_21229:
        /* <DEDUP_REMOVED lines=18> */
.L_x_21232:
[----:B------:R-:W-:-:S04]  /*78e0*/  SHF.R.U32.HI R5, RZ, 0x18, R5 ;  /* 0x00000018ff057819 */ /* 0x000fc80000011605 */
[----:B------:R-:W-:-:S07]  /*78f0*/  LOP3.LUT R0, R0, 0x80, R5, 0xf8, !PT ;  /* 0x0000008000007812 */ /* 0x000fce00078ef805 */
.L_x_21231:
[----:B------:R-:W-:Y:S05]  /*7900*/  BSYNC.RECONVERGENT B0 ;  /* 0x0000000000007941 */ /* 0x000fea0003800200 */
.L_x_21230:
[----:B------:R3:W-:Y:S01]  /*7910*/  STG.E.U8 desc[UR36][R2.64], R0 ;  /* 0x0000000002007986 */ /* 0x0007e2000c101124 */
[----:B------:R-:W-:Y:S05]  /*7920*/  BRA `(.L_x_21219) ;  /* 0x0000000400fc7947 */ /* 0x000fea0003800000 */
.L_x_21228:
        /* <DEDUP_REMOVED lines=18> */
.L_x_21235:
[----:B------:R-:W-:-:S04]  /*7a50*/  SHF.R.U32.HI R5, RZ, 0x18, R5 ;  /* 0x00000018ff057819 */ /* 0x000fc80000011605 */
[----:B------:R-:W-:-:S07]  /*7a60*/  LOP3.LUT R0, R0, 0x80, R5, 0xf8, !PT ;  /* 0x0000008000007812 */ /* 0x000fce00078ef805 */
.L_x_21234:
[----:B------:R-:W-:Y:S05]  /*7a70*/  BSYNC.RECONVERGENT B0 ;  /* 0x0000000000007941 */ /* 0x000fea0003800200 */
.L_x_21233:
[----:B------:R0:W-:Y:S01]  /*7a80*/  STG.E.U8 desc[UR36][R2.64], R0 ;  /* 0x0000000002007986 */ /* 0x0001e2000c101124 */
[----:B------:R-:W-:Y:S05]  /*7a90*/  BRA `(.L_x_21219) ;  /* 0x0000000400a07947 */ /* 0x000fea0003800000 */
.L_x_21227:
        /* <DEDUP_REMOVED lines=22> */
.L_x_21237:
[----:B------:R-:W-:-:S05]  /*7c00*/  SHF.R.S32.HI R5, RZ, 0x1f, R4 ;  /* 0x0000001fff057819 */ /* 0x000fca0000011404 */
[----:B------:R1:W-:Y:S01]  /*7c10*/  STG.E.64 desc[UR36][R2.64], R4 ;  /* 0x0000000402007986 */ /* 0x0003e2000c101b24 */
[----:B------:R-:W-:Y:S05]  /*7c20*/  BRA `(.L_x_21219) ;  /* 0x00000004003c7947 */ /* 0x000fea0003800000 */
.L_x_21236:
[----:B------:R0:W-:Y:S01]  /*7c30*/  STG.E desc[UR36][R2.64], R4 ;  /* 0x0000000402007986 */ /* 0x0001e2000c101924 */
[----:B------:R-:W-:Y:S05]  /*7c40*/  BRA `(.L_x_21219) ;  /* 0x0000000400347947 */ /* 0x000fea0003800000 */
.L_x_21226:
        /* <DEDUP_REMOVED lines=10> */
.L_x_21239:
[----:B------:R-:W-:Y:S01]  /*7cf0*/  CS2R R6, SRZ ;  /* 0x0000000000067805 */ /* 0x000fe2000001ff00 */
[----:B------:R-:W0:Y:S04]  /*7d00*/  I2F.F64 R4, R4 ;  /* 0x0000000400047312 */ /* 0x000e280000201c00 */
[----:B0-----:R0:W-:Y:S01]  /*7d10*/  STG.E.128 desc[UR36][R2.64], R4 ;  /* 0x0000000402007986 */ /* 0x0011e2000c101d24 */
[----:B------:R-:W-:Y:S05]  /*7d20*/  BRA `(.L_x_21219) ;  /* 0x0000000000fc7947 */ /* 0x000fea0003800000 */
.L_x_21238:
[----:B------:R-:W-:-:S09]  /*7d30*/  UISETP.NE.AND UP0, UPT, UR4, 0xf, UPT ;  /* 0x0000000f0400788c */ /* 0x000fd2000bf05270 */
[----:B------:R-:W-:Y:S05]  /*7d40*/  BRA.U !UP0, `(.L_x_21240) ;  /* 0x0000000108e87547 */ /* 0x000fea000b800000 */
[----:B------:R-:W-:-:S09]  /*7d50*/  UISETP.NE.AND UP0, UPT, UR4, 0x17, UPT ;  /* 0x000000170400788c */ /* 0x000fd2000bf05270 */
[----:B------:R-:W-:Y:S05]  /*7d60*/  BRA.U !UP0, `(.L_x_21241) ;  /* 0x0000000108907547 */ /* 0x000fea000b800000 */
[----:B------:R-:W-:-:S09]  /*7d70*/  UISETP.NE.AND UP0, UPT, UR4, 0x18, UPT ;  /* 0x000000180400788c */ /* 0x000fd2000bf05270 */
[----:B------:R-:W-:Y:S05]  /*7d80*/  BRA.U !UP0, `(.L_x_21242) ;  /* 0x0000000108447547 */ /* 0x000fea000b800000 */
.L_x_21218:
        /* <DEDUP_REMOVED lines=16> */
.L_x_21243:
[----:B------:R-:W-:Y:S05]  /*7e90*/  BRA `(.L_x_21219) ;  /* 0x0000000000a07947 */ /* 0x000fea0003800000 */
.L_x_21242:
        /* <DEDUP_REMOVED lines=13> */
.L_x_21245:
[----:B------:R-:W-:Y:S05]  /*7f70*/  BSYNC.RECONVERGENT B0 ;  /* 0x0000000000007941 */ /* 0x000fea0003800200 */
.L_x_21244:
[----:B------:R-:W-:-:S05]  /*7f80*/  LOP3.LUT R5, R0, 0x80, R5, 0xf8, !PT ;  /* 0x0000008000057812 */ /* 0x000fca00078ef805 */
[----:B------:R0:W-:Y:S01]  /*7f90*/  STG.E.U8 desc[UR36][R2.64], R5 ;  /* 0x0000000502007986 */ /* 0x0001e2000c101124 */
[----:B------:R-:W-:Y:S05]  /*7fa0*/  BRA `(.L_x_21219) ;  /* 0x00000000005c7947 */ /* 0x000fea0003800000 */
.L_x_21241:
        /* <DEDUP_REMOVED lines=12> */
.L_x_21247:
[----:B------:R-:W-:Y:S01]  /*8070*/  IMAD.MOV.U32 R0, RZ, RZ, 0x7f ;  /* 0x0000007fff007424 */ /* 0x000fe200078e00ff */
[----:B------:R-:W-:-:S04]  /*8080*/  ISETP.GT.U32.AND P0, PT, R4, 0x7f800000, PT ;  /* 0x7f8000000400780c */ /* 0x000fc80003f04070 */
[----:B------:R-:W-:-:S09]  /*8090*/  SEL R0, R0, 0x7c, P0 ;  /* 0x0000007c00007807 */ /* 0x000fd20000000000 */
.L_x_21248:
[----:B------:R-:W-:Y:S05]  /*80a0*/  BSYNC.RECONVERGENT B0 ;  /* 0x0000000000007941 */ /* 0x000fea0003800200 */
.L_x_21246:
[----:B------:R-:W-:-:S04]  /*80b0*/  SHF.R.U32.HI R5, RZ, 0x18, R5 ;  /* 0x00000018ff057819 */ /* 0x000fc80000011605 */
[----:B------:R-:W-:-:S05]  /*80c0*/  LOP3.LUT R5, R0, 0x80, R5, 0xf8, !PT ;  /* 0x0000008000057812 */ /* 0x000fca00078ef805 */
[----:B------:R0:W-:Y:S01]  /*80d0*/  STG.E.U8 desc[UR36][R2.64], R5 ;  /* 0x0000000502007986 */ /* 0x0001e2000c101124 */
[----:B------:R-:W-:Y:S05]  /*80e0*/  BRA `(.L_x_21219) ;  /* 0x00000000000c7947 */ /* 0x000fea0003800000 */
.L_x_21240:
[----:B------:R-:W-:-:S04]  /*80f0*/  I2FP.F32.S32 R0, R4 ;  /* 0x0000000400007245 */ /* 0x000fc80000201400 */
[----:B------:R-:W-:-:S05]  /*8100*/  F2FP.BF16.F32.PACK_AB R0, RZ, R0 ;  /* 0x00000000ff00723e */ /* 0x000fca00000010ff */
[----:B------:R0:W-:Y:S02]  /*8110*/  STG.E.U16 desc[UR36][R2.64], R0 ;  /* 0x0000000002007986 */ /* 0x0001e4000c101524 */
.L_x_21219:
[----:B------:R-:W-:-:S07]  /*8120*/  IADD3 R17, PT, PT, R17, 0x80, RZ ;  /* 0x0000008011117810 */ /* 0x000fce0007ffe0ff */
.L_x_21146:
[----:B------:R-:W-:Y:S05]  /*8130*/  BSYNC.RECONVERGENT B6 ;  /* 0x0000000000067941 */ /* 0x000fea0003800200 */
.L_x_21145:
        /* <DEDUP_REMOVED lines=358> */
.L_x_21251:
        /* <DEDUP_REMOVED lines=16> */
.L_x_21255:
[----:B------:R4:W5:Y:S01]  /*98a0*/  LDG.E.U8 R19, desc[UR36][R2.64] ;  /* 0x0000002402137981 */ /* 0x000962000c1e1100 */
[----:B------:R-:W-:Y:S05]  /*98b0*/  BRA `(.L_x_21257) ;  /* 0x0000000c002c7947 */ /* 0x000fea0003800000 */
.L_x_21254:
        /* <DEDUP_REMOVED lines=8> */
.L_x_21259:
[----:B------:R2:W5:Y:S01]  /*9940*/  LDG.E R19, desc[UR36][R2.64] ;  /* 0x0000002402137981 */ /* 0x000562000c1e1900 */
[----:B------:R-:W-:Y:S05]  /*9950*/  BRA `(.L_x_21257) ;  /* 0x0000000c00047947 */ /* 0x000fea0003800000 */
.L_x_21258:
[----:B------:R0:W5:Y:S01]  /*9960*/  LDG.E.S16 R19, desc[UR36][R2.64] ;  /* 0x0000002402137981 */ /* 0x000162000c1e1700 */
[----:B------:R-:W-:Y:S05]  /*9970*/  BRA `(.L_x_21257) ;  /* 0x0000000800fc7947 */ /* 0x000fea0003800000 */
.L_x_21253:
        /* <DEDUP_REMOVED lines=9> */
.L_x_21261:
[----:B------:R-:W2:Y:S02]  /*9a10*/  LDG.E.U16 R2, desc[UR36][R2.64] ;  /* 0x0000002402027981 */ /* 0x000ea4000c1e1500 */
[----:B--2---:R-:W-:-:S06]  /*9a20*/  HADD2.F32 R19, -RZ, R2.H0_H0 ;  /* 0x20000002ff137230 */ /* 0x004fcc0000004100 */
[----:B------:R-:W0:Y:S01]  /*9a30*/  F2I.FTZ.TRUNC.NTZ R19, R19 ;  /* 0x0000001300137305 */ /* 0x000e22000021f100 */
[----:B------:R-:W-:Y:S05]  /*9a40*/  BRA `(.L_x_21257) ;  /* 0x0000000800c87947 */ /* 0x000fea0003800000 */
.L_x_21260:
        /* <DEDUP_REMOVED lines=9> */
.L_x_21263:
[----:B------:R-:W2:Y:S02]  /*9ae0*/  LDG.E.U16 R2, desc[UR36][R2.64] ;  /* 0x0000002402027981 */ /* 0x000ea4000c1e1500 */
[----:B--2---:R-:W-:-:S06]  /*9af0*/  HADD2.F32 R19, -RZ, R2.H0_H0 ;  /* 0x20000002ff137230 */ /* 0x004fcc0000004100 */
[----:B------:R-:W0:Y:S01]  /*9b00*/  F2I.FTZ.TRUNC.NTZ R19, R19 ;  /* 0x0000001300137305 */ /* 0x000e22000021f100 */
[----:B------:R-:W-:Y:S05]  /*9b10*/  BRA `(.L_x_21257) ;  /* 0x0000000800947947 */ /* 0x000fea0003800000 */
.L_x_21262:
[----:B------:R-:W2:Y:S02]  /*9b20*/  LDG.E.64 R2, desc[UR36][R2.64] ;  /* 0x0000002402027981 */ /* 0x000ea4000c1e1b00 */
[----:B--2---:R0:W1:Y:S02]  /*9b30*/  F2I.F64.TRUNC R19, R2 ;  /* 0x0000000200137311 */ /* 0x004064000030d100 */
[----:B01----:R-:W-:Y:S05]  /*9b40*/  BRA `(.L_x_21257) ;  /* 0x0000000800887947 */ /* 0x003fea0003800000 */
.L_x_21252:
        /* <DEDUP_REMOVED lines=12> */
.L_x_21266:
[----:B------:R-:W2:Y:S02]  /*9c10*/  LDG.E.64 R2, desc[UR36][R2.64] ;  /* 0x0000002402027981 */ /* 0x000ea4000c1e1b00 */
[----:B--2---:R0:W1:Y:S02]  /*9c20*/  F2I.F64.TRUNC R19, R2 ;  /* 0x0000000200137311 */ /* 0x004064000030d100 */
[----:B01----:R-:W-:Y:S05]  /*9c30*/  BRA `(.L_x_21257) ;  /* 0x00000008004c7947 */ /* 0x003fea0003800000 */
.L_x_21265:
        /* <DEDUP_REMOVED lines=26> */
.L_x_21268:
        /* <DEDUP_REMOVED lines=13> */
.L_x_21267:
[----:B------:R-:W2:Y:S02]  /*9eb0*/  LDG.E.U16 R19, desc[UR36][R2.64] ;  /* 0x0000002402137981 */ /* 0x000ea4000c1e1500 */
[----:B--2---:R-:W-:-:S06]  /*9ec0*/  IMAD.U32 R19, R19, 0x10000, RZ ;  /* 0x0001000013137824 */ /* 0x004fcc00078e00ff */
[----:B------:R-:W0:Y:S01]  /*9ed0*/  F2I.FTZ.TRUNC.NTZ R19, R19 ;  /* 0x0000001300137305 */ /* 0x000e22000021f100 */
[----:B------:R-:W-:Y:S05]  /*9ee0*/  BRA `(.L_x_21257) ;  /* 0x0000000400a07947 */ /* 0x000fea0003800000 */
.L_x_21264:
        /* <DEDUP_REMOVED lines=10> */
.L_x_21271:
        /* <DEDUP_REMOVED lines=21> */
.L_x_21275:
[----:B------:R-:W-:Y:S05]  /*a0e0*/  BSYNC.RECONVERGENT B1 ;  /* 0x0000000000017941 */ /* 0x000fea0003800200 */
.L_x_21274:
[----:B------:R-:W-:Y:S02]  /*a0f0*/  SHF.L.U32 R0, R0, 0x14, RZ ;  /* 0x0000001400007819 */ /* 0x000fe400000006ff */
[----:B------:R-:W-:-:S04]  /*a100*/  LEA R2, R2, 0x3b800000, 0x17 ;  /* 0x3b80000002027811 */ /* 0x000fc800078eb8ff */
[----:B------:R-:W-:-:S07]  /*a110*/  LOP3.LUT R19, R2, R0, R19, 0xfe, !PT ;  /* 0x0000000002137212 */ /* 0x000fce00078efe13 */
.L_x_21273:
[----:B------:R-:W-:Y:S05]  /*a120*/  BSYNC.RECONVERGENT B0 ;  /* 0x0000000000007941 */ /* 0x000fea0003800200 */
.L_x_21272:
[----:B------:R-:W0:Y:S01]  /*a130*/  F2I.FTZ.TRUNC.NTZ R19, R19 ;  /* 0x0000001300137305 */ /* 0x000e22000021f100 */
[----:B------:R-:W-:Y:S05]  /*a140*/  BRA `(.L_x_21257) ;  /* 0x0000000400087947 */ /* 0x000fea0003800000 */
.L_x_21270:
        /* <DEDUP_REMOVED lines=21> */
.L_x_21279:
[----:B------:R-:W-:Y:S05]  /*a2a0*/  BSYNC.RECONVERGENT B1 ;  /* 0x0000000000017941 */ /* 0x000fea0003800200 */
.L_x_21278:
[----:B------:R-:W-:Y:S01]  /*a2b0*/  IMAD.SHL.U32 R0, R0, 0x200000, RZ ;  /* 0x0020000000007824 */ /* 0x000fe200078e00ff */
[----:B------:R-:W-:-:S04]  /*a2c0*/  LEA R2, R2, 0x37800000, 0x17 ;  /* 0x3780000002027811 */ /* 0x000fc800078eb8ff */
[----:B------:R-:W-:-:S07]  /*a2d0*/  LOP3.LUT R19, R2, R0, R19, 0xfe, !PT ;  /* 0x0000000002137212 */ /* 0x000fce00078efe13 */
.L_x_21277:
[----:B------:R-:W-:Y:S05]  /*a2e0*/  BSYNC.RECONVERGENT B0 ;  /* 0x0000000000007941 */ /* 0x000fea0003800200 */
.L_x_21276:
[----:B------:R-:W0:Y:S01]  /*a2f0*/  F2I.FTZ.TRUNC.NTZ R19, R19 ;  /* 0x0000001300137305 */ /* 0x000e22000021f100 */
[----:B------:R-:W-:Y:S05]  /*a300*/  BRA `(.L_x_21257) ;  /* 0x0000000000987947 */ /* 0x000fea0003800000 */
.L_x_21269:
        /* <DEDUP_REMOVED lines=14> */
.L_x_21283:
[----:B------:R-:W-:Y:S05]  /*a3f0*/  BSYNC.RECONVERGENT B0 ;  /* 0x0000000000007941 */ /* 0x000fea0003800200 */
.L_x_21282:
[----:B------:R-:W0:Y:S01]  /*a400*/  F2I.FTZ.TRUNC.NTZ R19, R19 ;  /* 0x0000001300137305 */ /* 0x000e22000021f100 */
[----:B------:R-:W-:Y:S05]  /*a410*/  BRA `(.L_x_21257) ;  /* 0x0000000000547947 */ /* 0x000fea0003800000 */
.L_x_21256:
        /* <DEDUP_REMOVED lines=16> */
.L_x_21284:
[----:B------:R-:W-:Y:S01]  /*a520*/  MOV R19, RZ ;  /* 0x000000ff00137202 */ /* 0x000fe20000000f00 */
[----:B------:R-:W-:Y:S06]  /*a530*/  BRA `(.L_x_21257) ;  /* 0x00000000000c7947 */ /* 0x000fec0003800000 */
.L_x_21281:
[----:B------:R0:W5:Y:S01]  /*a540*/  LDG.E R19, desc[UR36][R2.64] ;  /* 0x0000002402137981 */ /* 0x000162000c1e1900 */
[----:B------:R-:W-:Y:S05]  /*a550*/  BRA `(.L_x_21257) ;  /* 0x0000000000047947 */ /* 0x000fea0003800000 */
.L_x_21280:
[----:B------:R0:W5:Y:S02]  /*a560*/  LDG.E R19, desc[UR36][R2.64] ;  /* 0x0000002402137981 */ /* 0x000164000c1e1900 */
.L_x_21257:
        /* <DEDUP_REMOVED lines=16> */
.L_x_21288:
[----:B------:R0:W5:Y:S01]  /*a670*/  LDG.E.U8 R0, desc[UR36][R2.64] ;  /* 0x0000002402007981 */ /* 0x000162000c1e1100 */
[----:B------:R-:W-:Y:S05]  /*a680*/  BRA `(.L_x_21290) ;  /* 0x0000000c002c7947 */ /* 0x000fea0003800000 */
.L_x_21287:
        /* <DEDUP_REMOVED lines=8> */
.L_x_21292:
[----:B------:R0:W5:Y:S01]  /*a710*/  LDG.E R0, desc[UR36][R2.64] ;  /* 0x0000002402007981 */ /* 0x000162000c1e1900 */
[----:B------:R-:W-:Y:S05]  /*a720*/  BRA `(.L_x_21290) ;  /* 0x0000000c00047947 */ /* 0x000fea0003800000 */
.L_x_21291:
[----:B------:R0:W5:Y:S01]  /*a730*/  LDG.E.S16 R0, desc[UR36][R2.64] ;  /* 0x0000002402007981 */ /* 0x000162000c1e1700 */
[----:B------:R-:W-:Y:S05]  /*a740*/  BRA `(.L_x_21290) ;  /* 0x0000000800fc7947 */ /* 0x000fea0003800000 */
.L_x_21286:
[----:B------:R-:W-:-:S09]  /*a750*/  UISETP.GT.AND UP0, UPT, UR4, 0x6, UPT ;  /* 0x000000060400788c */ /* 0x000fd2000bf04270 */
[----:B------:R-:W-:Y:S05]  /*a760*/  BRA.U UP0, `(.L_x_21293) ;  /* 0x00000001002c7547 */ /* 0x000fea000b800000 */
[----:B------:R-:W-:-:S09]  /*a770*/  UISETP.NE.AND UP0, UPT, UR4, 0x5, UPT ;  /* 0x000000050400788c */ /* 0x000fd2000bf05270 */
[----:B------:R-:W-:Y:S05]  /*a780*/  BRA.U !UP0, `(.L_x_21294) ;  /* 0x0000000108147547 */ /* 0x000fea000b800000 */
[----:B------:R-:W-:-:S09]  /*a790*/  UISETP.NE.AND UP0, UPT, UR4, 0x6, UPT ;  /* 0x000000060400788c */ /* 0x000fd2000bf05270 */
[----:B------:R-:W-:Y:S05]  /*a7a0*/  BRA.U UP0, `(.L_x_21289) ;  /* 0x0000000900907547 */ /* 0x000fea000b800000 */
[----:B------:R-:W2:Y:S02]  /*a7b0*/  LDG.E R0, desc[UR36][R2.64] ;  /* 0x0000002402007981 */ /* 0x000ea4000c1e1900 */
[----:B--2---:R-:W1:Y:S01]  /*a7c0*/  F2I.FTZ.TRUNC.NTZ R0, R0 ;  /* 0x0000000000007305 */ /* 0x004e62000021f100 */
[----:B------:R-:W-:Y:S05]  /*a7d0*/  BRA `(.L_x_21290) ;  /* 0x0000000800d87947 */ /* 0x000fea0003800000 */
.L_x_21294:
[----:B------:R-:W2:Y:S02]  /*a7e0*/  LDG.E.U16 R2, desc[UR36][R2.64] ;  /* 0x0000002402027981 */ /* 0x000ea4000c1e1500 */
[----:B--2---:R-:W-:-:S06]  /*a7f0*/  HADD2.F32 R0, -RZ, R2.H0_H0 ;  /* 0x20000002ff007230 */ /* 0x004fcc0000004100 */
[----:B------:R-:W0:Y:S01]  /*a800*/  F2I.FTZ.TRUNC.NTZ R0, R0 ;  /* 0x0000000000007305 */ /* 0x000e22000021f100 */
[----:B------:R-:W-:Y:S05]  /*a810*/  BRA `(.L_x_21290) ;  /* 0x0000000800c87947 */ /* 0x000fea0003800000 */
.L_x_21293:
[----:B------:R-:W-:-:S09]  /*a820*/  UISETP.NE.AND UP0, UPT, UR4, 0x7, UPT ;  /* 0x000000070400788c */ /* 0x000fd2000bf05270 */
[----:B------:R-:W-:Y:S05]  /*a830*/  BRA.U !UP0, `(.L_x_21295) ;  /* 0x00000001082c7547 */ /* 0x000fea000b800000 */
[----:B------:R-:W-:-:S09]  /*a840*/  UISETP.NE.AND UP0, UPT, UR4, 0x8, UPT ;  /* 0x000000080400788c */ /* 0x000fd2000bf05270 */
[----:B------:R-:W-:Y:S05]  /*a850*/  BRA.U !UP0, `(.L_x_21296) ;  /* 0x0000000108147547 */ /* 0x000fea000b800000 */
[----:B------:R-:W-:-:S09]  /*a860*/  UISETP.NE.AND UP0, UPT, UR4, 0x9, UPT ;  /* 0x000000090400788c */ /* 0x000fd2000bf05270 */
[----:B------:R-:W-:Y:S05]  /*a870*/  BRA.U UP0, `(.L_x_21289) ;  /* 0x00000009005c7547 */ /* 0x000fea000b800000 */
[----:B------:R-:W2:Y:S02]  /*a880*/  LDG.E R0, desc[UR36][R2.64] ;  /* 0x0000002402007981 */ /* 0x000ea4000c1e1900 */
[----:B--2---:R-:W2:Y:S01]  /*a890*/  F2I.FTZ.TRUNC.NTZ R0, R0 ;  /* 0x0000000000007305 */ /* 0x004ea2000021f100 */
[----:B------:R-:W-:Y:S05]  /*a8a0*/  BRA `(.L_x_21290) ;  /* 0x0000000800a47947 */ /* 0x000fea0003800000 */
.L_x_21296:
[----:B------:R-:W2:Y:S02]  /*a8b0*/  LDG.E.U16 R2, desc[UR36][R2.64] ;  /* 0x0000002402027981 */ /* 0x000ea4000c1e1500 */
[----:B--2---:R-:W-:-:S06]  /*a8c0*/  HADD2.F32 R0, -RZ, R2.H0_H0 ;  /* 0x20000002ff007230 */ /* 0x004fcc0000004100 */
[----:B------:R-:W3:Y:S01]  /*a8d0*/  F2I.FTZ.TRUNC.NTZ R0, R0 ;  /* 0x0000000000007305 */ /* 0x000ee2000021f100 */
[----:B------:R-:W-:Y:S05]  /*a8e0*/  BRA `(.L_x_21290) ;  /* 0x0000000800947947 */ /* 0x000fea0003800000 */
.L_x_21295:
[----:B------:R-:W2:Y:S02]  /*a8f0*/  LDG.E.64 R2, desc[UR36][R2.64] ;  /* 0x0000002402027981 */ /* 0x000ea4000c1e1b00 */
[----:B--2---:R4:W0:Y:S02]  /*a900*/  F2I.F64.TRUNC R0, R2 ;  /* 0x0000000200007311 */ /* 0x004824000030d100 */
[----:B0---4-:R-:W-:Y:S05]  /*a910*/  BRA `(.L_x_21290) ;  /* 0x0000000800887947 */ /* 0x011fea0003800000 */
.L_x_21285:
        /* <DEDUP_REMOVED lines=12> */
.L_x_21299:
[----:B------:R-:W2:Y:S02]  /*a9e0*/  LDG.E.64 R2, desc[UR36][R2.64] ;  /* 0x0000002402027981 */ /* 0x000ea4000c1e1b00 */
[----:B--2---:R0:W1:Y:S02]  /*a9f0*/  F2I.F64.TRUNC R0, R2 ;  /* 0x0000000200007311 */ /* 0x004064000030d100 */
[----:B01----:R-:W-:Y:S05]  /*aa00*/  BRA `(.L_x_21290) ;  /* 0x00000008004c7947 */ /* 0x003fea0003800000 */
.L_x_21298:
        /* <DEDUP_REMOVED lines=26> */
.L_x_21301:
        /* <DEDUP_REMOVED lines=13> */
.L_x_21300:
[----:B------:R-:W2:Y:S02]  /*ac80*/  LDG.E.U16 R0, desc[UR36][R2.64] ;  /* 0x0000002402007981 */ /* 0x000ea4000c1e1500 */
[----:B--2---:R-:W-:-:S06]  /*ac90*/  IMAD.U32 R0, R0, 0x10000, RZ ;  /* 0x0001000000007824 */ /* 0x004fcc00078e00ff */
[----:B------:R-:W0:Y:S01]  /*aca0*/  F2I.FTZ.TRUNC.NTZ R0, R0 ;  /* 0x0000000000007305 */ /* 0x000e22000021f100 */
[----:B------:R-:W-:Y:S05]  /*acb0*/  BRA `(.L_x_21290) ;  /* 0x0000000400a07947 */ /* 0x000fea0003800000 */
.L_x_21297:
        /* <DEDUP_REMOVED lines=10> */
.L_x_21304:
        /* <DEDUP_REMOVED lines=21> */
.L_x_21308:
[----:B------:R-:W-:Y:S05]  /*aeb0*/  BSYNC.RECONVERGENT B1 ;  /* 0x0000000000017941 */ /* 0x000fea0003800200 */
.L_x_21307:
[----:B------:R-:W-:Y:S01]  /*aec0*/  IMAD.SHL.U32 R0, R0, 0x100000, RZ ;  /* 0x0010000000007824 */ /* 0x000fe200078e00ff */
[----:B------:R-:W-:-:S04]  /*aed0*/  LEA R2, R2, 0x3b800000, 0x17 ;  /* 0x3b80000002027811 */ /* 0x000fc800078eb8ff */
[----:B------:R-:W-:-:S07]  /*aee0*/  LOP3.LUT R0, R2, R0, R7, 0xfe, !PT ;  /* 0x0000000002007212 */ /* 0x000fce00078efe07 */
.L_x_21306:
[----:B------:R-:W-:Y:S05]  /*aef0*/  BSYNC.RECONVERGENT B0 ;  /* 0x0000000000007941 */ /* 0x000fea0003800200 */
.L_x_21305:
[----:B------:R-:W0:Y:S01]  /*af00*/  F2I.FTZ.TRUNC.NTZ R0, R0 ;  /* 0x0000000000007305 */ /* 0x000e22000021f100 */
[----:B------:R-:W-:Y:S05]  /*af10*/  BRA `(.L_x_21290) ;  /* 0x0000000400087947 */ /* 0x000fea0003800000 */
.L_x_21303:
        /* <DEDUP_REMOVED lines=21> */
.L_x_21312:
[----:B------:R-:W-:Y:S05]  /*b070*/  BSYNC.RECONVERGENT B1 ;  /* 0x0000000000017941 */ /* 0x000fea0003800200 */
.L_x_21311:
[----:B------:R-:W-:Y:S02]  /*b080*/  SHF.L.U32 R0, R0, 0x15, RZ ;  /* 0x0000001500007819 */ /* 0x000fe400000006ff */
[----:B------:R-:W-:-:S04]  /*b090*/  LEA R2, R2, 0x37800000, 0x17 ;  /* 0x3780000002027811 */ /* 0x000fc800078eb8ff */
[----:B------:R-:W-:-:S07]  /*b0a0*/  LOP3.LUT R0, R2, R0, R7, 0xfe, !PT ;  /* 0x0000000002007212 */ /* 0x000fce00078efe07 */
.L_x_21310:
[----:B------:R-:W-:Y:S05]  /*b0b0*/  BSYNC.RECONVERGENT B0 ;  /* 0x0000000000007941 */ /* 0x000fea0003800200 */
.L_x_21309:
[----:B------:R-:W0:Y:S01]  /*b0c0*/  F2I.FTZ.TRUNC.NTZ R0, R0 ;  /* 0x0000000000007305 */ /* 0x000e22000021f100 */
[----:B------:R-:W-:Y:S05]  /*b0d0*/  BRA `(.L_x_21290) ;  /* 0x0000000000987947 */ /* 0x000fea0003800000 */
.L_x_21302:
        /* <DEDUP_REMOVED lines=14> */
.L_x_21316:
[----:B------:R-:W-:Y:S05]  /*b1c0*/  BSYNC.RECONVERGENT B0 ;  /* 0x0000000000007941 */ /* 0x000fea0003800200 */
.L_x_21315:
[----:B------:R-:W0:Y:S01]  /*b1d0*/  F2I.FTZ.TRUNC.NTZ R0, R0 ;  /* 0x0000000000007305 */ /* 0x000e22000021f100 */
[----:B------:R-:W-:Y:S05]  /*b1e0*/  BRA `(.L_x_21290) ;  /* 0x0000000000547947 */ /* 0x000fea0003800000 */
.L_x_21289:
        /* <DEDUP_REMOVED lines=16> */
.L_x_21317:
[----:B------:R-:W-:Y:S01]  /*b2f0*/  IMAD.MOV.U32 R0, RZ, RZ, RZ ;  /* 0x000000ffff007224 */ /* 0x000fe200078e00ff */
[----:B------:R-:W-:Y:S06]  /*b300*/  BRA `(.L_x_21290) ;  /* 0x00000000000c7947 */ /* 0x000fec0003800000 */
.L_x_21314:
[----:B------:R0:W5:Y:S01]  /*b310*/  LDG.E R0, desc[UR36][R2.64] ;  /* 0x0000002402007981 */ /* 0x000162000c1e1900 */
[----:B------:R-:W-:Y:S05]  /*b320*/  BRA `(.L_x_21290) ;  /* 0x0000000000047947 */ /* 0x000fea0003800000 */
.L_x_21313:
[----:B------:R0:W5:Y:S02]  /*b330*/  LDG.E R0, desc[UR36][R2.64] ;  /* 0x0000002402007981 */ /* 0x000164000c1e1900 */
.L_x_21290:
[----:B------:R-:W4:Y:S01]  /*b340*/  LDCU.64 UR6, c[0x0][0x5e8] ;  /* 0x0000bd00ff0677ac */ /* 0x000f220008000a00 */
[----:B0123-5:R-:W-:Y:S01]  /*b350*/  VIMNMX R4, PT, PT, R0, R19, PT ;  /* 0x0000001300047248 */ /* 0x02ffe20003fe0100 */
        /* <DEDUP_REMOVED lines=15> */
.L_x_21321:
[----:B------:R0:W-:Y:S01]  /*b450*/  STG.E.U8 desc[UR36][R2.64], R4 ;  /* 0x0000000402007986 */ /* 0x0001e2000c101124 */
[----:B------:R-:W-:Y:S05]  /*b460*/  BRA `(.L_x_21323) ;  /* 0x0000000c00387947 */ /* 0x000fea0003800000 */
.L_x_21320:
        /* <DEDUP_REMOVED lines=9> */
.L_x_21325:
[----:B------:R0:W-:Y:S01]  /*b500*/  STG.E desc[UR36][R2.64], R4 ;  /* 0x0000000402007986 */ /* 0x0001e2000c101924 */
[----:B------:R-:W-:Y:S05]  /*b510*/  BRA `(.L_x_21323) ;  /* 0x0000000c000c7947 */ /* 0x000fea0003800000 */
.L_x_21324:
[----:B------:R0:W-:Y:S01]  /*b520*/  STG.E.U16 desc[UR36][R2.64], R4 ;  /* 0x0000000402007986 */ /* 0x0001e2000c101524 */
[----:B------:R-:W-:Y:S05]  /*b530*/  BRA `(.L_x_21323) ;  /* 0x0000000c00047947 */ /* 0x000fea0003800000 */
.L_x_21319:
        /* <DEDUP_REMOVED lines=9> */
.L_x_21327:
[----:B------:R-:W-:-:S04]  /*b5d0*/  I2FP.F32.S32 R0, R4 ;  /* 0x0000000400007245 */ /* 0x000fc80000201400 */
[----:B------:R-:W-:-:S05]  /*b5e0*/  F2FP.F16.F32.PACK_AB R0, RZ, R0 ;  /* 0x00000000ff00723e */ /* 0x000fca00000000ff */
[----:B------:R0:W-:Y:S01]  /*b5f0*/  STG.E.U16 desc[UR36][R2.64], R0 ;  /* 0x0000000002007986 */ /* 0x0001e2000c101524 */
[----:B------:R-:W-:Y:S05]  /*b600*/  BRA `(.L_x_21323) ;  /* 0x0000000800d07947 */ /* 0x000fea0003800000 */
.L_x_21326:
[----:B------:R-:W-:-:S09]  /*b610*/  UISETP.NE.AND UP0, UPT, UR4, 0x7, UPT ;  /* 0x000000070400788c */ /* 0x000fd2000bf05270 */
[----:B------:R-:W-:Y:S05]  /*b620*/  BRA.U !UP0, `(.L_x_21328) ;  /* 0x0000000108347547 */ /* 0x000fea000b800000 */
[----:B------:R-:W-:-:S09]  /*b630*/  UISETP.NE.AND UP0, UPT, UR4, 0x8, UPT ;  /* 0x000000080400788c */ /* 0x000fd2000bf05270 */
[----:B------:R-:W-:Y:S05]  /*b640*/  BRA.U !UP0, `(.L_x_21329) ;  /* 0x0000000108187547 */ /* 0x000fea000b800000 */
[----:B------:R-:W-:-:S09]  /*b650*/  UISETP.NE.AND UP0, UPT, UR4, 0x9, UPT ;  /* 0x000000090400788c */ /* 0x000fd2000bf05270 */
[----:B------:R-:W-:Y:S05]  /*b660*/  BRA.U UP0, `(.L_x_21322) ;  /* 0x0000000500d47547 */ /* 0x000fea000b800000 */
[----:B------:R-:W-:Y:S02]  /*b670*/  I2FP.F32.S32 R4, R4 ;  /* 0x0000000400047245 */ /* 0x000fe40000201400 */
[----:B------:R-:W-:-:S05]  /*b680*/  MOV R5, RZ ;  /* 0x000000ff00057202 */ /* 0x000fca0000000f00 */
[----:B------:R0:W-:Y:S01]  /*b690*/  STG.E.64 desc[UR36][R2.64], R4 ;  /* 0x0000000402007986 */ /* 0x0001e2000c101b24 */
[----:B------:R-:W-:Y:S05]  /*b6a0*/  BRA `(.L_x_21323) ;  /* 0x0000000800a87947 */ /* 0x000fea0003800000 */
.L_x_21329:
[----:B------:R-:W-:-:S04]  /*b6b0*/  I2FP.F32.S32 R4, R4 ;  /* 0x0000000400047245 */ /* 0x000fc80000201400 */
[----:B------:R-:W-:-:S04]  /*b6c0*/  F2FP.F16.F32.PACK_AB R5, RZ, R4 ;  /* 0x00000004ff05723e */ /* 0x000fc800000000ff */
[----:B------:R-:W-:-:S05]  /*b6d0*/  PRMT R5, R5, 0x5410, RZ ;  /* 0x0000541005057816 */ /* 0x000fca00000000ff */
[----:B------:R0:W-:Y:S01]  /*b6e0*/  STG.E desc[UR36][R2.64], R5 ;  /* 0x0000000502007986 */ /* 0x0001e2000c101924 */
[----:B------:R-:W-:Y:S05]  /*b6f0*/  BRA `(.L_x_21323) ;  /* 0x0000000800947947 */ /* 0x000fea0003800000 */
.L_x_21328:
[----:B------:R-:W0:Y:S02]  /*b700*/  I2F.F64 R4, R4 ;  /* 0x0000000400047312 */ /* 0x000e240000201c00 */
[----:B0-----:R0:W-:Y:S01]  /*b710*/  STG.E.64 desc[UR36][R2.64], R4 ;  /* 0x0000000402007986 */ /* 0x0011e2000c101b24 */
[----:B------:R-:W-:Y:S05]  /*b720*/  BRA `(.L_x_21323) ;  /* 0x0000000800887947 */ /* 0x000fea0003800000 */
.L_x_21318:
        /* <DEDUP_REMOVED lines=12> */
.L_x_21333:
        /* <DEDUP_REMOVED lines=18> */
.L_x_21336:
[----:B------:R-:W-:-:S04]  /*b910*/  SHF.R.U32.HI R5, RZ, 0x18, R5 ;  /* 0x00000018ff057819 */ /* 0x000fc80000011605 */
[----:B------:R-:W-:-:S07]  /*b920*/  LOP3.LUT R0, R0, 0x80, R5, 0xf8, !PT ;  /* 0x0000008000007812 */ /* 0x000fce00078ef805 */
.L_x_21335:
[----:B------:R-:W-:Y:S05]  /*b930*/  BSYNC.RECONVERGENT B0 ;  /* 0x0000000000007941 */ /* 0x000fea0003800200 */
.L_x_21334:
[----:B------:R0:W-:Y:S01]  /*b940*/  STG.E.U8 desc[UR36][R2.64], R0 ;  /* 0x0000000002007986 */ /* 0x0001e2000c101124 */
[----:B------:R-:W-:Y:S05]  /*b950*/  BRA `(.L_x_21323) ;  /* 0x0000000400fc7947 */ /* 0x000fea0003800000 */
.L_x_21332:
        /* <DEDUP_REMOVED lines=18> */
.L_x_21339:
[----:B------:R-:W-:-:S04]  /*ba80*/  SHF.R.U32.HI R5, RZ, 0x18, R5 ;  /* 0x00000018ff057819 */ /* 0x000fc80000011605 */
[----:B------:R-:W-:-:S07]  /*ba90*/  LOP3.LUT R0, R0, 0x80, R5, 0xf8, !PT ;  /* 0x0000008000007812 */ /* 0x000fce00078ef805 */
.L_x_21338:
[----:B------:R-:W-:Y:S05]  /*baa0*/  BSYNC.RECONVERGENT B0 ;  /* 0x0000000000007941 */ /* 0x000fea0003800200 */
.L_x_21337:
[----:B------:R0:W-:Y:S01]  /*bab0*/  STG.E.U8 desc[UR36][R2.64], R0 ;  /* 0x0000000002007986 */ /* 0x0001e2000c101124 */
[----:B------:R-:W-:Y:S05]  /*bac0*/  BRA `(.L_x_21323) ;  /* 0x0000000400a07947 */ /* 0x000fea0003800000 */
.L_x_21331:
        /* <DEDUP_REMOVED lines=22> */
.L_x_21341:
[----:B------:R-:W-:-:S05]  /*bc30*/  SHF.R.S32.HI R5, RZ, 0x1f, R4 ;  /* 0x0000001fff057819 */ /* 0x000fca0000011404 */
[----:B------:R0:W-:Y:S01]  /*bc40*/  STG.E.64 desc[UR36][R2.64], R4 ;  /* 0x0000000402007986 */ /* 0x0001e2000c101b24 */
[----:B------:R-:W-:Y:S05]  /*bc50*/  BRA `(.L_x_21323) ;  /* 0x00000004003c7947 */ /* 0x000fea0003800000 */
.L_x_21340:
[----:B------:R0:W-:Y:S01]  /*bc60*/  STG.E desc[UR36][R2.64], R4 ;  /* 0x0000000402007986 */ /* 0x0001e2000c101924 */
[----:B------:R-:W-:Y:S05]  /*bc70*/  BRA `(.L_x_21323) ;  /* 0x0000000400347947 */ /* 0x000fea0003800000 */
.L_x_21330:
        /* <DEDUP_REMOVED lines=10> */
.L_x_21343:
[----:B------:R-:W-:Y:S01]  /*bd20*/  CS2R R6, SRZ ;  /* 0x0000000000067805 */ /* 0x000fe2000001ff00 */
[----:B------:R-:W0:Y:S04]  /*bd30*/  I2F.F64 R4, R4 ;  /* 0x0000000400047312 */ /* 0x000e280000201c00 */
[----:B0-----:R0:W-:Y:S01]  /*bd40*/  STG.E.128 desc[UR36][R2.64], R4 ;  /* 0x0000000402007986 */ /* 0x0011e2000c101d24 */
[----:B------:R-:W-:Y:S05]  /*bd50*/  BRA `(.L_x_21323) ;  /* 0x0000000000fc7947 */ /* 0x000fea0003800000 */
.L_x_21342:
[----:B------:R-:W-:-:S09]  /*bd60*/  UISETP.NE.AND UP0, UPT, UR4, 0xf, UPT ;  /* 0x0000000f0400788c */ /* 0x000fd2000bf05270 */
[----:B------:R-:W-:Y:S05]  /*bd70*/  BRA.U !UP0, `(.L_x_21344) ;  /* 0x0000000108e87547 */ /* 0x000fea000b800000 */
[----:B------:R-:W-:-:S09]  /*bd80*/  UISETP.NE.AND UP0, UPT, UR4, 0x17, UPT ;  /* 0x000000170400788c */ /* 0x000fd2000bf05270 */
[----:B------:R-:W-:Y:S05]  /*bd90*/  BRA.U !UP0, `(.L_x_21345) ;  /* 0x0000000108907547 */ /* 0x000fea000b800000 */
[----:B------:R-:W-:-:S09]  /*bda0*/  UISETP.NE.AND UP0, UPT, UR4, 0x18, UPT ;  /* 0x000000180400788c */ /* 0x000fd2000bf05270 */
[----:B------:R-:W-:Y:S05]  /*bdb0*/  BRA.U !UP0, `(.L_x_21346) ;  /* 0x0000000108447547 */ /* 0x000fea000b800000 */
.L_x_21322:
        /* <DEDUP_REMOVED lines=16> */
.L_x_21347:
[----:B------:R-:W-:Y:S05]  /*bec0*/  BRA `(.L_x_21323) ;  /* 0x0000000000a07947 */ /* 0x000fea0003800000 */
.L_x_21346:
        /* <DEDUP_REMOVED lines=13> */
.L_x_21349:
[----:B------:R-:W-:Y:S05]  /*bfa0*/  BSYNC.RECONVERGENT B0 ;  /* 0x0000000000007941 */ /* 0x000fea0003800200 */
.L_x_21348:
[----:B------:R-:W-:-:S05]  /*bfb0*/  LOP3.LUT R5, R0, 0x80, R5, 0xf8, !PT ;  /* 0x0000008000057812 */ /* 0x000fca00078ef805 */
[----:B------:R3:W-:Y:S01]  /*bfc0*/  STG.E.U8 desc[UR36][R2.64], R5 ;  /* 0x0000000502007986 */ /* 0x0007e2000c101124 */
[----:B------:R-:W-:Y:S05]  /*bfd0*/  BRA `(.L_x_21323) ;  /* 0x00000000005c7947 */ /* 0x000fea0003800000 */
.L_x_21345:
        /* <DEDUP_REMOVED lines=12> */
.L_x_21351:
[----:B------:R-:W-:Y:S01]  /*c0a0*/  IMAD.MOV.U32 R0, RZ, RZ, 0x7f ;  /* 0x0000007fff007424 */ /* 0x000fe200078e00ff */
[----:B------:R-:W-:-:S04]  /*c0b0*/  ISETP.GT.U32.AND P0, PT, R4, 0x7f800000, PT ;  /* 0x7f8000000400780c */ /* 0x000fc80003f04070 */
[----:B------:R-:W-:-:S09]  /*c0c0*/  SEL R0, R0, 0x7c, P0 ;  /* 0x0000007c00007807 */ /* 0x000fd20000000000 */
.L_x_21352:
[----:B------:R-:W-:Y:S05]  /*c0d0*/  BSYNC.RECONVERGENT B0 ;  /* 0x0000000000007941 */ /* 0x000fea0003800200 */
.L_x_21350:
[----:B------:R-:W-:-:S04]  /*c0e0*/  SHF.R.U32.HI R5, RZ, 0x18, R5 ;  /* 0x00000018ff057819 */ /* 0x000fc80000011605 */
[----:B------:R-:W-:-:S05]  /*c0f0*/  LOP3.LUT R5, R0, 0x80, R5, 0xf8, !PT ;  /* 0x0000008000057812 */ /* 0x000fca00078ef805 */
[----:B------:R2:W-:Y:S01]  /*c100*/  STG.E.U8 desc[UR36][R2.64], R5 ;  /* 0x0000000502007986 */ /* 0x0005e2000c101124 */
[----:B------:R-:W-:Y:S05]  /*c110*/  BRA `(.L_x_21323) ;  /* 0x00000000000c7947 */ /* 0x000fea0003800000 */
.L_x_21344:
[----:B------:R-:W-:-:S04]  /*c120*/  I2FP.F32.S32 R0, R4 ;  /* 0x0000000400007245 */ /* 0x000fc80000201400 */
[----:B------:R-:W-:-:S05]  /*c130*/  F2FP.BF16.F32.PACK_AB R0, RZ, R0 ;  /* 0x00000000ff00723e */ /* 0x000fca00000010ff */
[----:B------:R4:W-:Y:S02]  /*c140*/  STG.E.U16 desc[UR36][R2.64], R0 ;  /* 0x0000000002007986 */ /* 0x0009e4000c101524 */
.L_x_21323:
[----:B------:R-:W-:-:S07]  /*c150*/  VIADD R17, R17, 0x80 ;  /* 0x0000008011117836 */ /* 0x000fce0000000000 */
.L_x_21250:
[----:B------:R-:W-:Y:S05]  /*c160*/  BSYNC.RECONVERGENT B6 ;  /* 0x0000000000067941 */ /* 0x000fea0003800200 */
.L_x_21249:
[----:B------:R-:W5:Y:S02]  /*c170*/  LDCU UR4, c[0x0][0x380] ;  /* 0x00007000ff0477ac */ /* 0x000f640008000800 */
[----:B-----5:R-:W-:-:S13]  /*c180*/  ISETP.GE.AND P0, PT, R17, UR4, PT ;  /* 0x0000000411007c0c */ /* 0x020fda000bf06270 */
[----:B------:R-:W-:Y:S05]  /*c190*/  @P0 EXIT ;  /* 0x000000000000094d */ /* 0x000fea0003800000 */
[----:B------:R-:W5:Y:S01]  /*c1a0*/  LDCU UR4, c[0x0][0x388] ;  /* 0x00007100ff0477ac */ /* 0x000f620008000800 */
[----:B------:R-:W-:Y:S02]  /*c1b0*/  HFMA2 R18, -RZ, RZ, 0, 0 ;  /* 0x00000000ff127431 */ /* 0x000fe400000001ff */
        /* <DEDUP_REMOVED lines=9> */
[----:B-12---:R-:W-:Y:S01]  /*c250*/  IMAD.HI.U32 R2, R17, UR4, R16 ;  /* 0x0000000411027c27 */ /* 0x006fe2000f8e0010 */
        /* <DEDUP_REMOVED lines=342> */
.L_x_21353:
        /* <DEDUP_REMOVED lines=19> */
.L_x_21357:
[----:B------:R0:W5:Y:S01]  /*d8f0*/  LDG.E.U8 R19, desc[UR36][R2.64] ;  /* 0x0000002402137981 */ /* 0x000162000c1e1100 */
[----:B------:R-:W-:Y:S05]  /*d900*/  BRA `(.L_x_21359) ;  /* 0x0000000c002c7947 */ /* 0x000fea0003800000 */
.L_x_21356:
        /* <DEDUP_REMOVED lines=8> */
.L_x_21361:
[----:B------:R0:W5:Y:S01]  /*d990*/  LDG.E R19, desc[UR36][R2.64] ;  /* 0x0000002402137981 */ /* 0x000162000c1e1900 */
[----:B------:R-:W-:Y:S05]  /*d9a0*/  BRA `(.L_x_21359) ;  /* 0x0000000c00047947 */ /* 0x000fea0003800000 */
.L_x_21360:
[----:B------:R0:W5:Y:S01]  /*d9b0*/  LDG.E.S16 R19, desc[UR36][R2.64] ;  /* 0x0000002402137981 */ /* 0x000162000c1e1700 */
[----:B------:R-:W-:Y:S05]  /*d9c0*/  BRA `(.L_x_21359) ;  /* 0x0000000800fc7947 */ /* 0x000fea0003800000 */
.L_x_21355:
        /* <DEDUP_REMOVED lines=9> */
.L_x_21363:
[----:B------:R-:W2:Y:S02]  /*da60*/  LDG.E.U16 R2, desc[UR36][R2.64] ;  /* 0x0000002402027981 */ /* 0x000ea4000c1e1500 */
[----:B--2---:R-:W-:-:S06]  /*da70*/  HADD2.F32 R19, -RZ, R2.H0_H0 ;  /* 0x20000002ff137230 */ /* 0x004fcc0000004100 */
[----:B------:R-:W0:Y:S01]  /*da80*/  F2I.FTZ.TRUNC.NTZ R19, R19 ;  /* 0x0000001300137305 */ /* 0x000e22000021f100 */
[----:B------:R-:W-:Y:S05]  /*da90*/  BRA `(.L_x_21359) ;  /* 0x0000000800c87947 */ /* 0x000fea0003800000 */
.L_x_21362:
        /* <DEDUP_REMOVED lines=9> */
.L_x_21365:
[----:B------:R-:W2:Y:S02]  /*db30*/  LDG.E.U16 R2, desc[UR36][R2.64] ;  /* 0x0000002402027981 */ /* 0x000ea4000c1e1500 */
[----:B--2---:R-:W-:-:S06]  /*db40*/  HADD2.F32 R19, -RZ, R2.H0_H0 ;  /* 0x20000002ff137230 */ /* 0x004fcc0000004100 */
[----:B------:R-:W0:Y:S01]  /*db50*/  F2I.FTZ.TRUNC.NTZ R19, R19 ;  /* 0x0000001300137305 */ /* 0x000e22000021f100 */
[----:B------:R-:W-:Y:S05]  /*db60*/  BRA `(.L_x_21359) ;  /* 0x0000000800947947 */ /* 0x000fea0003800000 */
.L_x_21364:
[----:B------:R-:W2:Y:S02]  /*db70*/  LDG.E.64 R2, desc[UR36][R2.64] ;  /* 0x0000002402027981 */ /* 0x000ea4000c1e1b00 */
[----:B--2---:R0:W1:Y:S02]  /*db80*/  F2I.F64.TRUNC R19, R2 ;  /* 0x0000000200137311 */ /* 0x004064000030d100 */
[----:B01----:R-:W-:Y:S05]  /*db90*/  BRA `(.L_x_21359) ;  /* 0x0000000800887947 */ /* 0x003fea0003800000 */
.L_x_21354:
        /* <DEDUP_REMOVED lines=12> */
.L_x_21368:
[----:B------:R-:W2:Y:S02]  /*dc60*/  LDG.E.64 R2, desc[UR36][R2.64] ;  /* 0x0000002402027981 */ /* 0x000ea4000c1e1b00 */
[----:B--2---:R0:W1:Y:S02]  /*dc70*/  F2I.F64.TRUNC R19, R2 ;  /* 0x0000000200137311 */ /* 0x004064000030d100 */
[----:B01----:R-:W-:Y:S05]  /*dc80*/  BRA `(.L_x_21359) ;  /* 0x00000008004c7947 */ /* 0x003fea0003800000 */
.L_x_21367:
        /* <DEDUP_REMOVED lines=26> */
.L_x_21370:
        /* <DEDUP_REMOVED lines=11> */
[----:B------:R2:W3:Y:S01]  /*dee0*/  F2I.FTZ.TRUNC.NTZ R19, R0 ;  /* 0x0000000000137305 */ /* 0x0004e2000021f100 */
[----:B------:R-:W-:Y:S05]  /*def0*/  BRA `(.L_x_21359) ;  /* 0x0000000400b07947 */ /* 0x000fea0003800000 */
.L_x_21369:
[----:B------:R-:W2:Y:S02]  /*df00*/  LDG.E.U16 R19, desc[UR36][R2.64] ;  /* 0x0000002402137981 */ /* 0x000ea4000c1e1500 */
[----:B--2---:R-:W-:-:S06]  /*df10*/  IMAD.U32 R19, R19, 0x10000, RZ ;  /* 0x0001000013137824 */ /* 0x004fcc00078e00ff */
[----:B------:R-:W4:Y:S01]  /*df20*/  F2I.FTZ.TRUNC.NTZ R19, R19 ;  /* 0x0000001300137305 */ /* 0x000f22000021f100 */
[----:B------:R-:W-:Y:S05]  /*df30*/  BRA `(.L_x_21359) ;  /* 0x0000000400a07947 */ /* 0x000fea0003800000 */
.L_x_21366:
        /* <DEDUP_REMOVED lines=10> */
.L_x_21373:
        /* <DEDUP_REMOVED lines=21> */
.L_x_21377:
[----:B------:R-:W-:Y:S05]  /*e130*/  BSYNC.RECONVERGENT B1 ;  /* 0x0000000000017941 */ /* 0x000fea0003800200 */
.L_x_21376:
[----:B------:R-:W-:Y:S02]  /*e140*/  SHF.L.U32 R0, R0, 0x14, RZ ;  /* 0x0000001400007819 */ /* 0x000fe400000006ff */
[----:B------:R-:W-:-:S04]  /*e150*/  LEA R2, R2, 0x3b800000, 0x17 ;  /* 0x3b80000002027811 */ /* 0x000fc800078eb8ff */
[----:B------:R-:W-:-:S07]  /*e160*/  LOP3.LUT R19, R2, R0, R19, 0xfe, !PT ;  /* 0x0000000002137212 */ /* 0x000fce00078efe13 */
.L_x_21375:
[----:B------:R-:W-:Y:S05]  /*e170*/  BSYNC.RECONVERGENT B0 ;  /* 0x0000000000007941 */ /* 0x000fea0003800200 */
.L_x_21374:
[----:B------:R-:W0:Y:S01]  /*e180*/  F2I.FTZ.TRUNC.NTZ R19, R19 ;  /* 0x0000001300137305 */ /* 0x000e22000021f100 */
[----:B------:R-:W-:Y:S05]  /*e190*/  BRA `(.L_x_21359) ;  /* 0x0000000400087947 */ /* 0x000fea0003800000 */
.L_x_21372:
        /* <DEDUP_REMOVED lines=21> */
.L_x_21381:
[----:B------:R-:W-:Y:S05]  /*e2f0*/  BSYNC.RECONVERGENT B1 ;  /* 0x0000000000017941 */ /* 0x000fea0003800200 */
.L_x_21380:
[----:B------:R-:W-:Y:S01]  /*e300*/  IMAD.SHL.U32 R0, R0, 0x200000, RZ ;  /* 0x0020000000007824 */ /* 0x000fe200078e00ff */
[----:B------:R-:W-:-:S04]  /*e310*/  LEA R2, R2, 0x37800000, 0x17 ;  /* 0x3780000002027811 */ /* 0x000fc800078eb8ff */
[----:B------:R-:W-:-:S07]  /*e320*/  LOP3.LUT R19, R2, R0, R19, 0xfe, !PT ;  /* 0x0000000002137212 */ /* 0x000fce00078efe13 */
.L_x_21379:
[----:B------:R-:W-:Y:S05]  /*e330*/  BSYNC.RECONVERGENT B0 ;  /* 0x0000000000007941 */ /* 0x000fea0003800200 */
.L_x_21378:
[----:B------:R-:W0:Y:S01]  /*e340*/  F2I.FTZ.TRUNC.NTZ R19, R19 ;  /* 0x0000001300137305 */ /* 0x000e22000021f100 */
[----:B------:R-:W-:Y:S05]  /*e350*/  BRA `(.L_x_21359) ;  /* 0x0000000000987947 */ /* 0x000fea0003800000 */
.L_x_21371:
        /* <DEDUP_REMOVED lines=14> */
.L_x_21385:
[----:B------:R-:W-:Y:S05]  /*e440*/  BSYNC.RECONVERGENT B0 ;  /* 0x0000000000007941 */ /* 0x000fea0003800200 */
.L_x_21384:
[----:B------:R-:W0:Y:S01]  /*e450*/  F2I.FTZ.TRUNC.NTZ R19, R19 ;  /* 0x0000001300137305 */ /* 0x000e22000021f100 */
[----:B------:R-:W-:Y:S05]  /*e460*/  BRA `(.L_x_21359) ;  /* 0x0000000000547947 */ /* 0x000fea0003800000 */
.L_x_21358:
        /* <DEDUP_REMOVED lines=16> */
.L_x_21386:
[----:B------:R-:W-:Y:S01]  /*e570*/  MOV R19, RZ ;  /* 0x000000ff00137202 */ /* 0x000fe20000000f00 */
[----:B------:R-:W-:Y:S06]  /*e580*/  BRA `(.L_x_21359) ;  /* 0x00000000000c7947 */ /* 0x000fec0003800000 */
.L_x_21383:
[----:B------:R0:W5:Y:S01]  /*e590*/  LDG.E R19, desc[UR36][R2.64] ;  /* 0x0000002402137981 */ /* 0x000162000c1e1900 */
[----:B------:R-:W-:Y:S05]  /*e5a0*/  BRA `(.L_x_21359) ;  /* 0x0000000000047947 */ /* 0x000fea0003800000 */
.L_x_21382:
[----:B------:R0:W5:Y:S02]  /*e5b0*/  LDG.E R19, desc[UR36][R2.64] ;  /* 0x0000002402137981 */ /* 0x000164000c1e1900 */
.L_x_21359:
        /* <DEDUP_REMOVED lines=14> */
[----:B--2---:R0:W5:Y:S01]  /*e6a0*/  LDG.E.S8 R0, desc[UR36][R2.64] ;  /* 0x0000002402007981 */ /* 0x004162000c1e1300 */
[----:B------:R-:W-:Y:S05]  /*e6b0*/  BRA `(.L_x_21392) ;  /* 0x0000000c00347947 */ /* 0x000fea0003800000 */
.L_x_21390:
[----:B--2---:R2:W5:Y:S01]  /*e6c0*/  LDG.E.U8 R0, desc[UR36][R2.64] ;  /* 0x0000002402007981 */ /* 0x004562000c1e1100 */
[----:B------:R-:W-:Y:S05]  /*e6d0*/  BRA `(.L_x_21392) ;  /* 0x0000000c002c7947 */ /* 0x000fea0003800000 */
.L_x_21389:
[----:B------:R-:W-:-:S09]  /*e6e0*/  UISETP.NE.AND UP0, UPT, UR4, 0x2, UPT ;  /* 0x000000020400788c */ /* 0x000fd2000bf05270 */
[----:B------:R-:W-:Y:S05]  /*e6f0*/  BRA.U !UP0, `(.L_x_21393) ;  /* 0x0000000108207547 */ /* 0x000fea000b800000 */
[----:B------:R-:W-:-:S09]  /*e700*/  UISETP.NE.AND UP0, UPT, UR4, 0x3, UPT ;  /* 0x000000030400788c */ /* 0x000fd2000bf05270 */
[----:B------:R-:W-:Y:S05]  /*e710*/  BRA.U !UP0, `(.L_x_21394) ;  /* 0x0000000108107547 */ /* 0x000fea000b800000 */
[----:B------:R-:W-:-:S09]  /*e720*/  UISETP.NE.AND UP0, UPT, UR4, 0x4, UPT ;  /* 0x000000040400788c */ /* 0x000fd2000bf05270 */
[----:B------:R-:W-:Y:S05]  /*e730*/  BRA.U UP0, `(.L_x_21391) ;  /* 0x0000000900c07547 */ /* 0x000fea000b800000 */
[----:B--2---:R0:W5:Y:S01]  /*e740*/  LDG.E R0, desc[UR36][R2.64] ;  /* 0x0000002402007981 */ /* 0x004162000c1e1900 */
[----:B------:R-:W-:Y:S05]  /*e750*/  BRA `(.L_x_21392) ;  /* 0x0000000c000c7947 */ /* 0x000fea0003800000 */
.L_x_21394:
[----:B--2---:R0:W5:Y:S01]  /*e760*/  LDG.E R0, desc[UR36][R2.64] ;  /* 0x0000002402007981 */ /* 0x004162000c1e1900 */
[----:B------:R-:W-:Y:S05]  /*e770*/  BRA `(.L_x_21392) ;  /* 0x0000000c00047947 */ /* 0x000fea0003800000 */
.L_x_21393:
[----:B--2---:R0:W5:Y:S01]  /*e780*/  LDG.E.S16 R0, desc[UR36][R2.64] ;  /* 0x0000002402007981 */ /* 0x004162000c1e1700 */
[----:B------:R-:W-:Y:S05]  /*e790*/  BRA `(.L_x_21392) ;  /* 0x0000000800fc7947 */ /* 0x000fea0003800000 */
.L_x_21388:
[----:B------:R-:W-:-:S09]  /*e7a0*/  UISETP.GT.AND UP0, UPT, UR4, 0x6, UPT ;  /* 0x000000060400788c */ /* 0x000fd2000bf04270 */
[----:B------:R-:W-:Y:S05]  /*e7b0*/  BRA.U UP0, `(.L_x_21395) ;  /* 0x00000001002c7547 */ /* 0x000fea000b800000 */
[----:B------:R-:W-:-:S09]  /*e7c0*/  UISETP.NE.AND UP0, UPT, UR4, 0x5, UPT ;  /* 0x000000050400788c */ /* 0x000fd2000bf05270 */
[----:B------:R-:W-:Y:S05]  /*e7d0*/  BRA.U !UP0, `(.L_x_21396) ;  /* 0x0000000108147547 */ /* 0x000fea000b800000 */
[----:B------:R-:W-:-:S09]  /*e7e0*/  UISETP.NE.AND UP0, UPT, UR4, 0x6, UPT ;  /* 0x000000060400788c */ /* 0x000fd2000bf05270 */
[----:B------:R-:W-:Y:S05]  /*e7f0*/  BRA.U UP0, `(.L_x_21391) ;  /* 0x0000000900907547 */ /* 0x000fea000b800000 */
[----:B--2---:R-:W2:Y:S02]  /*e800*/  LDG.E R0, desc[UR36][R2.64] ;  /* 0x0000002402007981 */ /* 0x004ea4000c1e1900 */
[----:B--2---:R-:W0:Y:S01]  /*e810*/  F2I.FTZ.TRUNC.NTZ R0, R0 ;  /* 0x0000000000007305 */ /* 0x004e22000021f100 */
[----:B------:R-:W-:Y:S05]  /*e820*/  BRA `(.L_x_21392) ;  /* 0x0000000800d87947 */ /* 0x000fea0003800000 */
.L_x_21396:
[----:B------:R-:W2:Y:S02]  /*e830*/  LDG.E.U16 R2, desc[UR36][R2.64] ;  /* 0x0000002402027981 */ /* 0x000ea4000c1e1500 */
[----:B--2---:R-:W-:-:S06]  /*e840*/  HADD2.F32 R0, -RZ, R2.H0_H0 ;  /* 0x20000002ff007230 */ /* 0x004fcc0000004100 */
[----:B------:R-:W0:Y:S01]  /*e850*/  F2I.FTZ.TRUNC.NTZ R0, R0 ;  /* 0x0000000000007305 */ /* 0x000e22000021f100 */
[----:B------:R-:W-:Y:S05]  /*e860*/  BRA `(.L_x_21392) ;  /* 0x0000000800c87947 */ /* 0x000fea0003800000 */
.L_x_21395:
[----:B------:R-:W-:-:S09]  /*e870*/  UISETP.NE.AND UP0, UPT, UR4, 0x7, UPT ;  /* 0x000000070400788c */ /* 0x000fd2000bf05270 */
[----:B------:R-:W-:Y:S05]  /*e880*/  BRA.U !UP0, `(.L_x_21397) ;  /* 0x00000001082c7547 */ /* 0x000fea000b800000 */
[----:B------:R-:W-:-:S09]  /*e890*/  UISETP.NE.AND UP0, UPT, UR4, 0x8, UPT ;  /* 0x000000080400788c */ /* 0x000fd2000bf05270 */
[----:B------:R-:W-:Y:S05]  /*e8a0*/  BRA.U !UP0, `(.L_x_21398) ;  /* 0x0000000108147547 */ /* 0x000fea000b800000 */
[----:B------:R-:W-:-:S09]  /*e8b0*/  UISETP.NE.AND UP0, UPT, UR4, 0x9, UPT ;  /* 0x000000090400788c */ /* 0x000fd2000bf05270 */
[----:B------:R-:W-:Y:S05]  /*e8c0*/  BRA.U UP0, `(.L_x_21391) ;  /* 0x00000009005c7547 */ /* 0x000fea000b800000 */
[----:B--2---:R-:W2:Y:S02]  /*e8d0*/  LDG.E R0, desc[UR36][R2.64] ;  /* 0x0000002402007981 */ /* 0x004ea4000c1e1900 */
[----:B--2---:R-:W0:Y:S01]  /*e8e0*/  F2I.FTZ.TRUNC.NTZ R0, R0 ;  /* 0x0000000000007305 */ /* 0x004e22000021f100 */
[----:B------:R-:W-:Y:S05]  /*e8f0*/  BRA `(.L_x_21392) ;  /* 0x0000000800a47947 */ /* 0x000fea0003800000 */
.L_x_21398:
[----:B------:R-:W2:Y:S02]  /*e900*/  LDG.E.U16 R2, desc[UR36][R2.64] ;  /* 0x0000002402027981 */ /* 0x000ea4000c1e1500 */
[----:B--2---:R-:W-:-:S06]  /*e910*/  HADD2.F32 R0, -RZ, R2.H0_H0 ;  /* 0x20000002ff007230 */ /* 0x004fcc0000004100 */
[----:B------:R-:W0:Y:S01]  /*e920*/  F2I.FTZ.TRUNC.NTZ R0, R0 ;  /* 0x0000000000007305 */ /* 0x000e22000021f100 */
[----:B------:R-:W-:Y:S05]  /*e930*/  BRA `(.L_x_21392) ;  /* 0x0000000800947947 */ /* 0x000fea0003800000 */
.L_x_21397:
[----:B------:R-:W2:Y:S02]  /*e940*/  LDG.E.64 R2, desc[UR36][R2.64] ;  /* 0x0000002402027981 */ /* 0x000ea4000c1e1b00 */
[----:B--2---:R0:W2:Y:S02]  /*e950*/  F2I.F64.TRUNC R0, R2 ;  /* 0x0000000200007311 */ /* 0x0040a4000030d100 */
[----:B0-2---:R-:W-:Y:S05]  /*e960*/  BRA `(.L_x_21392) ;  /* 0x0000000800887947 */ /* 0x005fea0003800000 */
.L_x_21387:
        /* <DEDUP_REMOVED lines=12> */
.L_x_21401:
[----:B------:R-:W2:Y:S02]  /*ea30*/  LDG.E.64 R2, desc[UR36][R2.64] ;  /* 0x0000002402027981 */ /* 0x000ea4000c1e1b00 */
[----:B--2---:R0:W2:Y:S02]  /*ea40*/  F2I.F64.TRUNC R0, R2 ;  /* 0x0000000200007311 */ /* 0x0040a4000030d100 */
[----:B0-2---:R-:W-:Y:S05]  /*ea50*/  BRA `(.L_x_21392) ;  /* 0x00000008004c7947 */ /* 0x005fea0003800000 */
.L_x_21400:
[----:B------:R-:W-:-:S09]  /*ea60*/  UISETP.NE.AND UP0, UPT, UR4, 0xf, UPT ;  /* 0x0000000f0400788c */ /* 0x000fd2000bf05270 */
[----:B------:R-:W-:Y:S05]  /*ea70*/  BRA.U !UP0, `(.L_x_21402) ;  /* 0x0000000108947547 */ /* 0x000fea000b800000 */
[----:B------:R-:W-:-:S09]  /*ea80*/  UISETP.NE.AND UP0, UPT, UR4, 0x17, UPT ;  /* 0x000000170400788c */ /* 0x000fd2000bf05270 */
[----:B------:R-:W-:Y:S05]  /*ea90*/  BRA.U !UP0, `(.L_x_21403) ;  /* 0x0000000108587547 */ /* 0x000fea000b800000 */
[----:B------:R-:W-:-:S09]  /*eaa0*/  UISETP.NE.AND UP0, UPT, UR4, 0x18, UPT ;  /* 0x000000180400788c */ /* 0x000fd2000bf05270 */
[----:B------:R-:W-:Y:S05]  /*eab0*/  BRA.U UP0, `(.L_x_21391) ;  /* 0x0000000500e07547 */ /* 0x000fea000b800000 */
[----:B--2---:R-:W2:Y:S01]  /*eac0*/  LDG.E.U8 R0, desc[UR36][R2.64] ;  /* 0x0000002402007981 */ /* 0x004ea2000c1e1100 */
        /* <DEDUP_REMOVED lines=19> */
.L_x_21403:
        /* <DEDUP_REMOVED lines=13> */
.L_x_21402:
[----:B--2---:R-:W2:Y:S02]  /*ecd0*/  LDG.E.U16 R0, desc[UR36][R2.64] ;  /* 0x0000002402007981 */ /* 0x004ea4000c1e1500 */
[----:B--2---:R-:W-:-:S06]  /*ece0*/  IMAD.U32 R0, R0, 0x10000, RZ ;  /* 0x0001000000007824 */ /* 0x004fcc00078e00ff */
[----:B------:R-:W0:Y:S01]  /*ecf0*/  F2I.FTZ.TRUNC.NTZ R0, R0 ;  /* 0x0000000000007305 */ /* 0x000e22000021f100 */
[----:B------:R-:W-:Y:S05]  /*ed00*/  BRA `(.L_x_21392) ;  /* 0x0000000400a07947 */ /* 0x000fea0003800000 */
.L_x_21399:
        /* <DEDUP_REMOVED lines=9> */
[----:B------:R-:W-:Y:S05]  /*eda0*/  BRA `(.L_x_21392) ;  /* 0x0000000400787947 */ /* 0x000fea0003800000 */
.L_x_21406:
[----:B------:R-:W3:Y:S01]  /*edb0*/  LDG.E.U8 R3, desc[UR36][R2.64] ;  /* 0x0000002402037981 */ /* 0x000ee2000c1e1100 */
[----:B------:R-:W-:Y:S01]  /*edc0*/  BSSY.RECONVERGENT B0, `(.L_x_21407) ;  /* 0x0000018000007945 */ /* 0x000fe20003800200 */
[----:B--2---:R-:W-:Y:S02]  /*edd0*/  MOV R0, RZ ;  /* 0x000000ff00007202 */ /* 0x004fe40000000f00 */
        /* <DEDUP_REMOVED lines=18> */
.L_x_21410:
[----:B------:R-:W-:Y:S05]  /*ef00*/  BSYNC.RECONVERGENT B1 ;  /* 0x0000000000017941 */ /* 0x000fea0003800200 */
.L_x_21409:
[----:B------:R-:W-:Y:S01]  /*ef10*/  IMAD.SHL.U32 R0, R0, 0x100000, RZ ;  /* 0x0010000000007824 */ /* 0x000fe200078e00ff */
[----:B------:R-:W-:-:S04]  /*ef20*/  LEA R2, R2, 0x3b800000, 0x17 ;  /* 0x3b80000002027811 */ /* 0x000fc800078eb8ff */
[----:B------:R-:W-:-:S07]  /*ef30*/  LOP3.LUT R0, R2, R0, R7, 0xfe, !PT ;  /* 0x0000000002007212 */ /* 0x000fce00078efe07 */
.L_x_21408:
[----:B------:R-:W-:Y:S05]  /*ef40*/  BSYNC.RECONVERGENT B0 ;  /* 0x0000000000007941 */ /* 0x000fea0003800200 */
.L_x_21407:
[----:B------:R-:W0:Y:S01]  /*ef50*/  F2I.FTZ.TRUNC.NTZ R0, R0 ;  /* 0x0000000000007305 */ /* 0x000e22000021f100 */
[----:B------:R-:W-:Y:S05]  /*ef60*/  BRA `(.L_x_21392) ;  /* 0x0000000400087947 */ /* 0x000fea0003800000 */
.L_x_21405:
        /* <DEDUP_REMOVED lines=21> */
.L_x_21414:
[----:B------:R-:W-:Y:S05]  /*f0c0*/  BSYNC.RECONVERGENT B1 ;  /* 0x0000000000017941 */ /* 0x000fea0003800200 */
.L_x_21413:
[----:B------:R-:W-:Y:S02]  /*f0d0*/  SHF.L.U32 R0, R0, 0x15, RZ ;  /* 0x0000001500007819 */ /* 0x000fe400000006ff */
[----:B------:R-:W-:-:S04]  /*f0e0*/  LEA R2, R2, 0x37800000, 0x17 ;  /* 0x3780000002027811 */ /* 0x000fc800078eb8ff */
[----:B------:R-:W-:-:S07]  /*f0f0*/  LOP3.LUT R0, R2, R0, R7, 0xfe, !PT ;  /* 0x0000000002007212 */ /* 0x000fce00078efe07 */
.L_x_21412:
[----:B------:R-:W-:Y:S05]  /*f100*/  BSYNC.RECONVERGENT B0 ;  /* 0x0000000000007941 */ /* 0x000fea0003800200 */
.L_x_21411:
[----:B------:R-:W0:Y:S01]  /*f110*/  F2I.FTZ.TRUNC.NTZ R0, R0 ;  /* 0x0000000000007305 */ /* 0x000e22000021f100 */
[----:B------:R-:W-:Y:S05]  /*f120*/  BRA `(.L_x_21392) ;  /* 0x0000000000987947 */ /* 0x000fea0003800000 */
.L_x_21404:
        /* <DEDUP_REMOVED lines=8> */
[----:B--2---:R-:W-:Y:S01]  /*f1b0*/  IMAD.MOV.U32 R0, RZ, RZ, 0x400000 ;  /* 0x00400000ff007424 */ /* 0x004fe200078e00ff */
[----:B---3--:R-:W-:-:S13]  /*f1c0*/  ISETP.NE.AND P0, PT, R2, RZ, PT ;  /* 0x000000ff0200720c */ /* 0x008fda0003f05270 */
[----:B------:R-:W-:Y:S05]  /*f1d0*/  @!P0 BRA `(.L_x_21418) ;  /* 0x00000000000c8947 */ /* 0x000fea0003800000 */
[----:B------:R-:W-:-:S13]  /*f1e0*/  ISETP.NE.AND P0, PT, R2, 0xff, PT ;  /* 0x000000ff0200780c */ /* 0x000fda0003f05270 */
[----:B------:R-:W-:Y:S01]  /*f1f0*/  @!P0 IMAD.MOV.U32 R0, RZ, RZ, 0x7f800001 ;  /* 0x7f800001ff008424 */ /* 0x000fe200078e00ff */
[----:B------:R-:W-:-:S07]  /*f200*/  @P0 SHF.L.U32 R0, R2, 0x17, RZ ;  /* 0x0000001702000819 */ /* 0x000fce00000006ff */
.L_x_21418:
[----:B------:R-:W-:Y:S05]  /*f210*/  BSYNC.RECONVERGENT B0 ;  /* 0x0000000000007941 */ /* 0x000fea0003800200 */
.L_x_21417:
[----:B------:R-:W0:Y:S01]  /*f220*/  F2I.FTZ.TRUNC.NTZ R0, R0 ;  /* 0x0000000000007305 */ /* 0x000e22000021f100 */
[----:B------:R-:W-:Y:S05]  /*f230*/  BRA `(.L_x_21392) ;  /* 0x0000000000547947 */ /* 0x000fea0003800000 */
.L_x_21391:
        /* <DEDUP_REMOVED lines=15> */
[----:B--2-45:R-:W-:Y:S05]  /*f330*/  CALL.ABS.NOINC R2 ;  /* 0x0000000002007343 */ /* 0x034fea0003c00000 */
.L_x_21419:
[----:B------:R-:W-:Y:S01]  /*f340*/  IMAD.MOV.U32 R0, RZ, RZ, RZ ;  /* 0x000000ffff007224 */ /* 0x000fe200078e00ff */
[----:B------:R-:W-:Y:S06]  /*f350*/  BRA `(.L_x_21392) ;  /* 0x00000000000c7947 */ /* 0x000fec0003800000 */
.L_x_21416:
[----:B--2---:R0:W5:Y:S01]  /*f360*/  LDG.E R0, desc[UR36][R2.64] ;  /* 0x0000002402007981 */ /* 0x004162000c1e1900 */
[----:B------:R-:W-:Y:S05]  /*f370*/  BRA `(.L_x_21392) ;  /* 0x0000000000047947 */ /* 0x000fea0003800000 */
.L_x_21415:
[----:B--2---:R0:W5:Y:S02]  /*f380*/  LDG.E R0, desc[UR36][R2.64] ;  /* 0x0000002402007981 */ /* 0x004164000c1e1900 */
.L_x_21392:
[----:B------:R-:W-:Y:S01]  /*f390*/  UPRMT UR4, UR43, 0x9910, URZ ;  /* 0x000099102b047896 */ /* 0x000fe200080000ff */
[----:B012345:R-:W-:-:S03]  /*f3a0*/  VIMNMX R2, PT, PT, R0, R19, PT ;  /* 0x0000001300027248 */ /* 0x03ffc60003fe0100 */
        /* <DEDUP_REMOVED lines=12> */
.L_x_21423:
[----:B------:R-:W-:Y:S01]  /*f470*/  STG.E.U8 desc[UR36][R16.64], R2 ;  /* 0x0000000210007986 */ /* 0x000fe2000c101124 */
[----:B------:R-:W-:Y:S05]  /*f480*/  EXIT ;  /* 0x000000000000794d */ /* 0x000fea0003800000 */
.L_x_21422:
        /* <DEDUP_REMOVED lines=9> */
.L_x_21426:
[----:B------:R-:W-:Y:S01]  /*f520*/  STG.E desc[UR36][R16.64], R2 ;  /* 0x0000000210007986 */ /* 0x000fe2000c101924 */
[----:B------:R-:W-:Y:S05]  /*f530*/  EXIT ;  /* 0x000000000000794d */ /* 0x000fea0003800000 */
.L_x_21425:
[----:B------:R-:W-:Y:S01]  /*f540*/  STG.E.U16 desc[UR36][R16.64], R2 ;  /* 0x0000000210007986 */ /* 0x000fe2000c101524 */
[----:B------:R-:W-:Y:S05]  /*f550*/  EXIT ;  /* 0x000000000000794d */ /* 0x000fea0003800000 */
.L_x_21421:
        /* <DEDUP_REMOVED lines=9> */
.L_x_21428:
[----:B------:R-:W-:-:S04]  /*f5f0*/  I2FP.F32.S32 R0, R2 ;  /* 0x0000000200007245 */ /* 0x000fc80000201400 */
[----:B------:R-:W-:-:S05]  /*f600*/  F2FP.F16.F32.PACK_AB R0, RZ, R0 ;  /* 0x00000000ff00723e */ /* 0x000fca00000000ff */
[----:B------:R-:W-:Y:S01]  /*f610*/  STG.E.U16 desc[UR36][R16.64], R0 ;  /* 0x0000000010007986 */ /* 0x000fe2000c101524 */
[----:B------:R-:W-:Y:S05]  /*f620*/  EXIT ;  /* 0x000000000000794d */ /* 0x000fea0003800000 */
.L_x_21427:
        /* <DEDUP_REMOVED lines=10> */
.L_x_21430:
[----:B------:R-:W-:-:S04]  /*f6d0*/  I2FP.F32.S32 R2, R2 ;  /* 0x0000000200027245 */ /* 0x000fc80000201400 */
[----:B------:R-:W-:-:S04]  /*f6e0*/  F2FP.F16.F32.PACK_AB R3, RZ, R2 ;  /* 0x00000002ff03723e */ /* 0x000fc800000000ff */
[----:B------:R-:W-:-:S05]  /*f6f0*/  PRMT R3, R3, 0x5410, RZ ;  /* 0x0000541003037816 */ /* 0x000fca00000000ff */
[----:B------:R-:W-:Y:S01]  /*f700*/  STG.E desc[UR36][R16.64], R3 ;  /* 0x0000000310007986 */ /* 0x000fe2000c101924 */
[----:B------:R-:W-:Y:S05]  /*f710*/  EXIT ;  /* 0x000000000000794d */ /* 0x000fea0003800000 */
.L_x_21429:
[----:B------:R-:W0:Y:S02]  /*f720*/  I2F.F64 R2, R2 ;  /* 0x0000000200027312 */ /* 0x000e240000201c00 */
[----:B0-----:R-:W-:Y:S01]  /*f730*/  STG.E.64 desc[UR36][R16.64], R2 ;  /* 0x0000000210007986 */ /* 0x001fe2000c101b24 */
[----:B------:R-:W-:Y:S05]  /*f740*/  EXIT ;  /* 0x000000000000794d */ /* 0x000fea0003800000 */
.L_x_21420:
        /* <DEDUP_REMOVED lines=12> */
.L_x_21434:
        /* <DEDUP_REMOVED lines=17> */
.L_x_21437:
[----:B------:R-:W-:-:S04]  /*f920*/  SHF.R.U32.HI R3, RZ, 0x18, R3 ;  /* 0x00000018ff037819 */ /* 0x000fc80000011603 */
[----:B------:R-:W-:-:S04]  /*f930*/  LOP3.LUT R0, R0, 0x80, R3, 0xf8, !PT ;  /* 0x0000008000007812 */ /* 0x000fc800078ef803 */
[----:B------:R-:W-:-:S07]  /*f940*/  PRMT R8, R0, 0x7610, R8 ;  /* 0x0000761000087816 */ /* 0x000fce0000000008 */
.L_x_21436:
[----:B------:R-:W-:Y:S05]  /*f950*/  BSYNC.RECONVERGENT B0 ;  /* 0x0000000000007941 */ /* 0x000fea0003800200 */
.L_x_21435:
[----:B------:R-:W-:Y:S01]  /*f960*/  STG.E.U8 desc[UR36][R16.64], R8 ;  /* 0x0000000810007986 */ /* 0x000fe2000c101124 */
[----:B------:R-:W-:Y:S05]  /*f970*/  EXIT ;  /* 0x000000000000794d */ /* 0x000fea0003800000 */
.L_x_21433:
        /* <DEDUP_REMOVED lines=17> */
.L_x_21440:
[----:B------:R-:W-:-:S04]  /*fa90*/  SHF.R.U32.HI R3, RZ, 0x18, R3 ;  /* 0x00000018ff037819 */ /* 0x000fc80000011603 */
[----:B------:R-:W-:-:S04]  /*faa0*/  LOP3.LUT R0, R0, 0x80, R3, 0xf8, !PT ;  /* 0x0000008000007812 */ /* 0x000fc800078ef803 */
[----:B------:R-:W-:-:S07]  /*fab0*/  PRMT R8, R0, 0x7610, R8 ;  /* 0x0000761000087816 */ /* 0x000fce0000000008 */
.L_x_21439:
[----:B------:R-:W-:Y:S05]  /*fac0*/  BSYNC.RECONVERGENT B0 ;  /* 0x0000000000007941 */ /* 0x000fea0003800200 */
.L_x_21438:
[----:B------:R-:W-:Y:S01]  /*fad0*/  STG.E.U8 desc[UR36][R16.64], R8 ;  /* 0x0000000810007986 */ /* 0x000fe2000c101124 */
[----:B------:R-:W-:Y:S05]  /*fae0*/  EXIT ;  /* 0x000000000000794d */ /* 0x000fea0003800000 */
.L_x_21432:
        /* <DEDUP_REMOVED lines=22> */
.L_x_21442:
[----:B------:R-:W-:-:S05]  /*fc50*/  SHF.R.S32.HI R3, RZ, 0x1f, R2 ;  /* 0x0000001fff037819 */ /* 0x000fca0000011402 */
[----:B------:R-:W-:Y:S01]  /*fc60*/  STG.E.64 desc[UR36][R16.64], R2 ;  /* 0x0000000210007986 */ /* 0x000fe2000c101b24 */
[----:B------:R-:W-:Y:S05]  /*fc70*/  EXIT ;  /* 0x000000000000794d */ /* 0x000fea0003800000 */
.L_x_21441:
[----:B------:R-:W-:Y:S01]  /*fc80*/  STG.E desc[UR36][R16.64], R2 ;  /* 0x0000000210007986 */ /* 0x000fe2000c101924 */
[----:B------:R-:W-:Y:S05]  /*fc90*/  EXIT ;  /* 0x000000000000794d */ /* 0x000fea0003800000 */
.L_x_21431:
        /* <DEDUP_REMOVED lines=10> */
.L_x_21444:
[----:B------:R-:W-:Y:S01]  /*fd40*/  CS2R R6, SRZ ;  /* 0x0000000000067805 */ /* 0x000fe2000001ff00 */
[----:B------:R-:W0:Y:S04]  /*fd50*/  I2F.F64 R4, R2 ;  /* 0x0000000200047312 */ /* 0x000e280000201c00 */
[----:B0-----:R-:W-:Y:S01]  /*fd60*/  STG.E.128 desc[UR36][R16.64], R4 ;  /* 0x0000000410007986 */ /* 0x001fe2000c101d24 */
[----:B------:R-:W-:Y:S05]  /*fd70*/  EXIT ;  /* 0x000000000000794d */ /* 0x000fea0003800000 */
.L_x_21443:
[----:B------:R-:W-:-:S09]  /*fd80*/  UISETP.NE.AND UP0, UPT, UR4, 0xf, UPT ;  /* 0x0000000f0400788c */ /* 0x000fd2000bf05270 */
[----:B------:R-:W-:Y:S05]  /*fd90*/  BRA.U !UP0, `(.L_x_21445) ;  /* 0x0000000108e87547 */ /* 0x000fea000b800000 */
[----:B------:R-:W-:-:S09]  /*fda0*/  UISETP.NE.AND UP0, UPT, UR4, 0x17, UPT ;  /* 0x000000170400788c */ /* 0x000fd2000bf05270 */
[----:B------:R-:W-:Y:S05]  /*fdb0*/  BRA.U !UP0, `(.L_x_21446) ;  /* 0x0000000108907547 */ /* 0x000fea000b800000 */
[----:B------:R-:W-:-:S09]  /*fdc0*/  UISETP.NE.AND UP0, UPT, UR4, 0x18, UPT ;  /* 0x000000180400788c */ /* 0x000fd2000bf05270 */
[----:B------:R-:W-:Y:S05]  /*fdd0*/  BRA.U !UP0, `(.L_x_21447) ;  /* 0x0000000108447547 */ /* 0x000fea000b800000 */
.L_x_21424:
        /* <DEDUP_REMOVED lines=16> */
.L_x_21448:
[----:B------:R-:W-:Y:S05]  /*fee0*/  EXIT ;  /* 0x000000000000794d */ /* 0x000fea0003800000 */
.L_x_21447:
        /* <DEDUP_REMOVED lines=13> */
.L_x_21450:
[----:B------:R-:W-:Y:S05]  /*ffc0*/  BSYNC.RECONVERGENT B0 ;  /* 0x0000000000007941 */ /* 0x000fea0003800200 */
.L_x_21449:
[----:B------:R-:W-:-:S05]  /*ffd0*/  LOP3.LUT R3, R0, 0x80, R3, 0xf8, !PT ;  /* 0x0000008000037812 */ /* 0x000fca00078ef803 */
[----:B------:R-:W-:Y:S01]  /*ffe0*/  STG.E.U8 desc[UR36][R16.64], R3 ;  /* 0x0000000310007986 */ /* 0x000fe2000c101124 */
[----:B------:R-:W-:Y:S05]  /*fff0*/  EXIT ;  /* 0x000000000000794d */ /* 0x000fea0003800000 */
.L_x_21446:
        /* <DEDUP_REMOVED lines=12> */
.L_x_21452:
[----:B------:R-:W-:Y:S01]  /*100c0*/  IMAD.MOV.U32 R0, RZ, RZ, 0x7f ;  /* 0x0000007fff007424 */ /* 0x000fe200078e00ff */
[----:B------:R-:W-:-:S04]  /*100d0*/  ISETP.GT.U32.AND P0, PT, R2, 0x7f800000, PT ;  /* 0x7f8000000200780c */ /* 0x000fc80003f04070 */
[----:B------:R-:W-:-:S09]  /*100e0*/  SEL R0, R0, 0x7c, P0 ;  /* 0x0000007c00007807 */ /* 0x000fd20000000000 */
.L_x_21453:
[----:B------:R-:W-:Y:S05]  /*100f0*/  BSYNC.RECONVERGENT B0 ;  /* 0x0000000000007941 */ /* 0x000fea0003800200 */
.L_x_21451:
[----:B------:R-:W-:-:S04]  /*10100*/  SHF.R.U32.HI R3, RZ, 0x18, R3 ;  /* 0x00000018ff037819 */ /* 0x000fc80000011603 */
[----:B------:R-:W-:-:S05]  /*10110*/  LOP3.LUT R3, R0, 0x80, R3, 0xf8, !PT ;  /* 0x0000008000037812 */ /* 0x000fca00078ef803 */
[----:B------:R-:W-:Y:S01]  /*10120*/  STG.E.U8 desc[UR36][R16.64], R3 ;  /* 0x0000000310007986 */ /* 0x000fe2000c101124 */
[----:B------:R-:W-:Y:S05]  /*10130*/  EXIT ;  /* 0x000000000000794d */ /* 0x000fea0003800000 */
.L_x_21445:
[----:B------:R-:W-:-:S04]  /*10140*/  I2FP.F32.S32 R0, R2 ;  /* 0x0000000200007245 */ /* 0x000fc80000201400 */
[----:B------:R-:W-:-:S05]  /*10150*/  F2FP.BF16.F32.PACK_AB R0, RZ, R0 ;  /* 0x00000000ff00723e */ /* 0x000fca00000010ff */
[----:B------:R-:W-:Y:S01]  /*10160*/  STG.E.U16 desc[UR36][R16.64], R0 ;  /* 0x0000000010007986 */ /* 0x000fe2000c101524 */
[----:B------:R-:W-:Y:S05]  /*10170*/  EXIT ;  /* 0x000000000000794d */ /* 0x000fea0003800000 */
.L_x_21454:
        /* <DEDUP_REMOVED lines=16> */
.L_x_41065:


//--------------------- .text._ZN2at6native27unrolled_elementwise_kernelINS0_13BinaryFunctorIiiiZZZNS0_19minimum_kernel_cudaERNS_18TensorIteratorBaseEENKUlvE_clEvENKUlvE1_clEvEUliiE_EESt5arrayIPcLm3EELi4E23TrivialOffsetCalculatorILi2EjESC_ILi1EjENS0_6memory12LoadWithCastILi2EEENSF_13StoreWithCastILi1EEEEEviT_T0_T2_T3_T4_T5_ --------------------------
	.section	.text._ZN2at6native27unrolled_elementwise_kernelINS0_13BinaryFunctorIiiiZZZNS0_19minimum_kernel_cudaERNS_18TensorIteratorBaseEENKUlvE_clEvENKUlvE1_clEvEUliiE_EESt5arrayIPcLm3EELi4E23TrivialOffsetCalculatorILi2EjESC_ILi1EjENS0_6memory12LoadWithCastILi2EEENSF_13StoreWithCastILi1EEEEEviT_T0_T2_T3_T4_T5_,"ax",@progbits
	.align	128
        .global         _ZN2at6native27unrolled_elementwise_kernelINS0_13BinaryFunctorIiiiZZZNS0_19minimum_kernel_cudaERNS_18TensorIteratorBaseEENKUlvE_clEvENKUlvE1_clEvEUliiE_EESt5arrayIPcLm3EELi4E23TrivialOffsetCalculatorILi2EjESC_ILi1EjENS0_6memory12LoadWithCastILi2EEENSF_13StoreWithCastILi1EEEEEviT_T0_T2_T3_T4_T5_
        .type           _ZN2at6native27unrolled_elementwise_kernelINS0_13BinaryFunctorIiiiZZZNS0_19minimum_kernel_cudaERNS_18TensorIteratorBaseEENKUlvE_clEvENKUlvE1_clEvEUliiE_EESt5arrayIPcLm3EELi4E23TrivialOffsetCalculatorILi2EjESC_ILi1EjENS0_6memory12LoadWithCastILi2EEENSF_13StoreWithCastILi1EEEEEviT_T0_T2_T3_T4_T5_,@function
        .size           _ZN2at6native27unrolled_elementwise_kernelINS0_13BinaryFunctorIiiiZZZNS0_19minimum_kernel_cudaERNS_18TensorIteratorBaseEENKUlvE_clEvENKUlvE1_clEvEUliiE_EESt5arrayIPcLm3EELi4E23TrivialOffsetCalculatorILi2EjESC_ILi1EjENS0_6memory12LoadWithCastILi2EEENSF_13StoreWithCastILi1EEEEEviT_T0_T2_T3_T4_T5_,(.L_x_41066 - _ZN2at6native27unrolled_elementwise_kernelINS0_13BinaryFunctorIiiiZZZNS0_19minimum_kernel_cudaERNS_18TensorIteratorBaseEENKUlvE_clEvENKUlvE1_clEvEUliiE_EESt5arrayIPcLm3EELi4E23TrivialOffsetCalculatorILi2EjESC_ILi1EjENS0_6memory12LoadWithCastILi2EEENSF_13StoreWithCastILi1EEEEEviT_T0_T2_T3_T4_T5_)
        .other          _ZN2at6native27unrolled_elementwise_kernelINS0_13BinaryFunctorIiiiZZZNS0_19minimum_kernel_cudaERNS_18TensorIteratorBaseEENKUlvE_clEvENKUlvE1_clEvEUliiE_EESt5arrayIPcLm3EELi4E23TrivialOffsetCalculatorILi2EjESC_ILi1EjENS0_6memory12LoadWithCastILi2EEENSF_13StoreWithCastILi1EEEEEviT_T0_T2_T3_T4_T5_,@"STO_CUDA_ENTRY STV_DEFAULT"
_ZN2at6native27unrolled_elementwise_kernelINS0_13BinaryFunctorIiiiZZZNS0_19minimum_kernel_cudaERNS_18TensorIteratorBaseEENKUlvE_clEvENKUlvE1_clEvEUliiE_EESt5arrayIPcLm3EELi4E23TrivialOffsetCalculatorILi2EjESC_ILi1EjENS0_6memory12LoadWithCastILi2EEENSF_13StoreWithCastILi1EEEEEviT_T0_T2_T3_T4_T5_:
.text._ZN2at6native27unrolled_elementwise_kernelINS0_13BinaryFunctorIiiiZZZNS0_19minimum_kernel_cudaERNS_18TensorIteratorBaseEENKUlvE_clEvENKUlvE1_clEvEUliiE_EESt5arrayIPcLm3EELi4E23TrivialOffsetCalculatorILi2EjESC_ILi1EjENS0_6memory12LoadWithCastILi2EEENSF_13StoreWithCastILi1EEEEEviT_T0_T2_T3_T4_T5_:
        /* <DEDUP_REMOVED lines=33> */
.L_x_21460:
[----:B------:R3:W5:Y:S01]  /*0210*/  LDG.E.U8 R28, desc[UR36][R4.64] ;  /* 0x00000024041c7981 */ /* 0x000762000c1e1100 */
[----:B------:R-:W-:Y:S05]  /*0220*/  BRA `(.L_x_21462) ;  /* 0x0000000c00307947 */ /* 0x000fea0003800000 */
.L_x_21459:
        /* <DEDUP_REMOVED lines=8> */
.L_x_21464:
[----:B------:R1:W5:Y:S01]  /*02b0*/  LDG.E R28, desc[UR36][R4.64] ;  /* 0x00000024041c7981 */ /* 0x000362000c1e1900 */
[----:B------:R-:W-:Y:S05]  /*02c0*/  BRA `(.L_x_21462) ;  /* 0x0000000c00087947 */ /* 0x000fea0003800000 */
.L_x_21463:
[----:B------:R2:W5:Y:S01]  /*02d0*/  LDG.E.S16 R28, desc[UR36][R4.64] ;  /* 0x00000024041c7981 */ /* 0x000562000c1e1700 */
[----:B------:R-:W-:Y:S05]  /*02e0*/  BRA `(.L_x_21462) ;  /* 0x0000000c00007947 */ /* 0x000fea0003800000 */
.L_x_21458:
        /* <DEDUP_REMOVED lines=9> */
.L_x_21466:
[----:B------:R-:W2:Y:S02]  /*0380*/  LDG.E.U16 R4, desc[UR36][R4.64] ;  /* 0x0000002404047981 */ /* 0x000ea4000c1e1500 */
[----:B--2---:R-:W-:-:S06]  /*0390*/  HADD2.F32 R28, -RZ, R4.H0_H0 ;  /* 0x20000004ff1c7230 */ /* 0x004fcc0000004100 */
[----:B------:R-:W0:Y:S01]  /*03a0*/  F2I.FTZ.TRUNC.NTZ R28, R28 ;  /* 0x0000001c001c7305 */ /* 0x000e22000021f100 */
[----:B------:R-:W-:Y:S05]  /*03b0*/  BRA `(.L_x_21462) ;  /* 0x0000000800cc7947 */ /* 0x000fea0003800000 */
.L_x_21465:
        /* <DEDUP_REMOVED lines=9> */
.L_x_21468:
[----:B------:R-:W2:Y:S02]  /*0450*/  LDG.E.U16 R4, desc[UR36][R4.64] ;  /* 0x0000002404047981 */ /* 0x000ea4000c1e1500 */
[----:B--2---:R-:W-:-:S06]  /*0460*/  HADD2.F32 R28, -RZ, R4.H0_H0 ;  /* 0x20000004ff1c7230 */ /* 0x004fcc0000004100 */
[----:B------:R-:W0:Y:S01]  /*0470*/  F2I.FTZ.TRUNC.NTZ R28, R28 ;  /* 0x0000001c001c7305 */ /* 0x000e22000021f100 */
[----:B------:R-:W-:Y:S05]  /*0480*/  BRA `(.L_x_21462) ;  /* 0x0000000800987947 */ /* 0x000fea0003800000 */
.L_x_21467:
[----:B------:R-:W2:Y:S02]  /*0490*/  LDG.E.64 R28, desc[UR36][R4.64] ;  /* 0x00000024041c7981 */ /* 0x000ea4000c1e1b00 */
[----:B--2---:R0:W1:Y:S02]  /*04a0*/  F2I.F64.TRUNC R28, R28 ;  /* 0x0000001c001c7311 */ /* 0x004064000030d100 */
[----:B01----:R-:W-:Y:S05]  /*04b0*/  BRA `(.L_x_21462) ;  /* 0x00000008008c7947 */ /* 0x003fea0003800000 */
.L_x_21457:
        /* <DEDUP_REMOVED lines=12> */
.L_x_21471:
[----:B------:R-:W2:Y:S02]  /*0580*/  LDG.E.64 R4, desc[UR36][R4.64] ;  /* 0x0000002404047981 */ /* 0x000ea4000c1e1b00 */
[----:B--2---:R0:W1:Y:S02]  /*0590*/  F2I.F64.TRUNC R28, R4 ;  /* 0x00000004001c7311 */ /* 0x004064000030d100 */
[----:B01----:R-:W-:Y:S05]  /*05a0*/  BRA `(.L_x_21462) ;  /* 0x0000000800507947 */ /* 0x003fea0003800000 */
.L_x_21470:
        /* <DEDUP_REMOVED lines=26> */
.L_x_21473:
        /* <DEDUP_REMOVED lines=14> */
.L_x_21472:
[----:B------:R-:W2:Y:S02]  /*0830*/  LDG.E.U16 R28, desc[UR36][R4.64] ;  /* 0x00000024041c7981 */ /* 0x000ea4000c1e1500 */
[----:B--2---:R-:W-:-:S06]  /*0840*/  IMAD.U32 R28, R28, 0x10000, RZ ;  /* 0x000100001c1c7824 */ /* 0x004fcc00078e00ff */
[----:B------:R-:W0:Y:S01]  /*0850*/  F2I.FTZ.TRUNC.NTZ R28, R28 ;  /* 0x0000001c001c7305 */ /* 0x000e22000021f100 */
[----:B------:R-:W-:Y:S05]  /*0860*/  BRA `(.L_x_21462) ;  /* 0x0000000400a07947 */ /* 0x000fea0003800000 */
.L_x_21469:
        /* <DEDUP_REMOVED lines=10> */
.L_x_21476:
        /* <DEDUP_REMOVED lines=21> */
.L_x_21480:
[----:B------:R-:W-:Y:S05]  /*0a60*/  BSYNC.RECONVERGENT B1 ;  /* 0x0000000000017941 */ /* 0x000fea0003800200 */
.L_x_21479:
[----:B------:R-:W-:Y:S01]  /*0a70*/  IMAD.SHL.U32 R0, R0, 0x100000, RZ ;  /* 0x0010000000007824 */ /* 0x000fe200078e00ff */
[----:B------:R-:W-:-:S04]  /*0a80*/  LEA R3, R3, 0x3b800000, 0x17 ;  /* 0x3b80000003037811 */ /* 0x000fc800078eb8ff */
[----:B------:R-:W-:-:S07]  /*0a90*/  LOP3.LUT R28, R3, R0, R7, 0xfe, !PT ;  /* 0x00000000031c7212 */ /* 0x000fce00078efe07 */
.L_x_21478:
[----:B------:R-:W-:Y:S05]  /*0aa0*/  BSYNC.RECONVERGENT B0 ;  /* 0x0000000000007941 */ /* 0x000fea0003800200 */
.L_x_21477:
[----:B------:R-:W0:Y:S01]  /*0ab0*/  F2I.FTZ.TRUNC.NTZ R28, R28 ;  /* 0x0000001c001c7305 */ /* 0x000e22000021f100 */
[----:B------:R-:W-:Y:S05]  /*0ac0*/  BRA `(.L_x_21462) ;  /* 0x0000000400087947 */ /* 0x000fea0003800000 */
.L_x_21475:
        /* <DEDUP_REMOVED lines=21> */
.L_x_21484:
[----:B------:R-:W-:Y:S05]  /*0c20*/  BSYNC.RECONVERGENT B1 ;  /* 0x0000000000017941 */ /* 0x000fea0003800200 */
.L_x_21483:
[----:B------:R-:W-:Y:S01]  /*0c30*/  IMAD.SHL.U32 R0, R0, 0x200000, RZ ;  /* 0x0020000000007824 */ /* 0x000fe200078e00ff */
[----:B------:R-:W-:-:S04]  /*0c40*/  LEA R3, R3, 0x37800000, 0x17 ;  /* 0x3780000003037811 */ /* 0x000fc800078eb8ff */
[----:B------:R-:W-:-:S07]  /*0c50*/  LOP3.LUT R28, R3, R0, R7, 0xfe, !PT ;  /* 0x00000000031c7212 */ /* 0x000fce00078efe07 */
.L_x_21482:
[----:B------:R-:W-:Y:S05]  /*0c60*/  BSYNC.RECONVERGENT B0 ;  /* 0x0000000000007941 */ /* 0x000fea0003800200 */
.L_x_21481:
[----:B------:R-:W0:Y:S01]  /*0c70*/  F2I.FTZ.TRUNC.NTZ R28, R28 ;  /* 0x0000001c001c7305 */ /* 0x000e22000021f100 */
[----:B------:R-:W-:Y:S05]  /*0c80*/  BRA `(.L_x_21462) ;  /* 0x0000000000987947 */ /* 0x000fea0003800000 */
.L_x_21474:
[----:B------:R-:W-:-:S09]  /*0c90*/  UISETP.NE.AND UP0, UPT, UR4, 0x1c, UPT ;  /* 0x0000001c0400788c */ /* 0x000fd2000bf05270 */
[----:B------:R-:W-:Y:S05]  /*0ca0*/  BRA.U !UP0, `(.L_x_21485) ;  /* 0x00000001088c7547 */ /* 0x000fea000b800000 */
[----:B------:R-:W-:-:S09]  /*0cb0*/  UISETP.NE.AND UP0, UPT, UR4, 0x1d, UPT ;  /* 0x0000001d0400788c */ /* 0x000fd2000bf05270 */
[----:B------:R-:W-:Y:S05]  /*0cc0*/  BRA.U !UP0, `(.L_x_21486) ;  /* 0x00000001087c7547 */ /* 0x000fea000b800000 */
[----:B------:R-:W-:-:S09]  /*0cd0*/  UISETP.NE.AND UP0, UPT, UR4, 0x2c, UPT ;  /* 0x0000002c0400788c */ /* 0x000fd2000bf05270 */
[----:B------:R-:W-:Y:S05]  /*0ce0*/  BRA.U !UP0, `(.L_x_21487) ;  /* 0x0000000108487547 */ /* 0x000fea000b800000 */
.L_x_21461:
        /* <DEDUP_REMOVED lines=16> */
.L_x_21488:
[----:B------:R-:W-:Y:S01]  /*0df0*/  IMAD.MOV.U32 R28, RZ, RZ, RZ ;  /* 0x000000ffff1c7224 */ /* 0x000fe200078e00ff */
[----:B------:R-:W-:Y:S06]  /*0e00*/  BRA `(.L_x_21462) ;  /* 0x0000000000387947 */ /* 0x000fec0003800000 */
.L_x_21487:
        /* <DEDUP_REMOVED lines=8> */
.L_x_21490:
[----:B------:R-:W-:Y:S05]  /*0e90*/  BSYNC.RECONVERGENT B0 ;  /* 0x0000000000007941 */ /* 0x000fea0003800200 */
.L_x_21489:
[----:B------:R-:W0:Y:S01]  /*0ea0*/  F2I.FTZ.TRUNC.NTZ R28, R28 ;  /* 0x0000001c001c7305 */ /* 0x000e22000021f100 */
[----:B------:R-:W-:Y:S05]  /*0eb0*/  BRA `(.L_x_21462) ;  /* 0x00000000000c7947 */ /* 0x000fea0003800000 */
.L_x_21486:
[----:B------:R0:W5:Y:S01]  /*0ec0*/  LDG.E R28, desc[UR36][R4.64] ;  /* 0x00000024041c7981 */ /* 0x000162000c1e1900 */
[----:B------:R-:W-:Y:S05]  /*0ed0*/  BRA `(.L_x_21462) ;  /* 0x0000000000047947 */ /* 0x000fea0003800000 */
.L_x_21485:
[----:B------:R0:W5:Y:S02]  /*0ee0*/  LDG.E R28, desc[UR36][R4.64] ;  /* 0x00000024041c7981 */ /* 0x000164000c1e1900 */
.L_x_21462:
        /* <DEDUP_REMOVED lines=18> */
.L_x_21494:
[----:B------:R1:W5:Y:S01]  /*1010*/  LDG.E.U8 R25, desc[UR36][R4.64] ;  /* 0x0000002404197981 */ /* 0x000362000c1e1100 */
[----:B------:R-:W-:Y:S05]  /*1020*/  BRA `(.L_x_21496) ;  /* 0x0000000c00307947 */ /* 0x000fea0003800000 */
.L_x_21493:
        /* <DEDUP_REMOVED lines=8> */
.L_x_21498:
[----:B------:R3:W5:Y:S01]  /*10b0*/  LDG.E R25, desc[UR36][R4.64] ;  /* 0x0000002404197981 */ /* 0x000762000c1e1900 */
[----:B------:R-:W-:Y:S05]  /*10c0*/  BRA `(.L_x_21496) ;  /* 0x0000000c00087947 */ /* 0x000fea0003800000 */
.L_x_21497:
[----:B------:R2:W5:Y:S01]  /*10d0*/  LDG.E.S16 R25, desc[UR36][R4.64] ;  /* 0x0000002404197981 */ /* 0x000562000c1e1700 */
[----:B------:R-:W-:Y:S05]  /*10e0*/  BRA `(.L_x_21496) ;  /* 0x0000000c00007947 */ /* 0x000fea0003800000 */
.L_x_21492:
        /* <DEDUP_REMOVED lines=9> */
.L_x_21500:
[----:B------:R-:W2:Y:S02]  /*1180*/  LDG.E.U16 R4, desc[UR36][R4.64] ;  /* 0x0000002404047981 */ /* 0x000ea4000c1e1500 */
[----:B--2---:R-:W-:-:S06]  /*1190*/  HADD2.F32 R25, -RZ, R4.H0_H0 ;  /* 0x20000004ff197230 */ /* 0x004fcc0000004100 */
[----:B------:R-:W0:Y:S01]  /*11a0*/  F2I.FTZ.TRUNC.NTZ R25, R25 ;  /* 0x0000001900197305 */ /* 0x000e22000021f100 */
[----:B------:R-:W-:Y:S05]  /*11b0*/  BRA `(.L_x_21496) ;  /* 0x0000000800cc7947 */ /* 0x000fea0003800000 */
.L_x_21499:
        /* <DEDUP_REMOVED lines=9> */
.L_x_21502:
[----:B------:R-:W2:Y:S02]  /*1250*/  LDG.E.U16 R4, desc[UR36][R4.64] ;  /* 0x0000002404047981 */ /* 0x000ea4000c1e1500 */
[----:B--2---:R-:W-:-:S06]  /*1260*/  HADD2.F32 R25, -RZ, R4.H0_H0 ;  /* 0x20000004ff197230 */ /* 0x004fcc0000004100 */
[----:B------:R-:W0:Y:S01]  /*1270*/  F2I.FTZ.TRUNC.NTZ R25, R25 ;  /* 0x0000001900197305 */ /* 0x000e22000021f100 */
[----:B------:R-:W-:Y:S05]  /*1280*/  BRA `(.L_x_21496) ;  /* 0x0000000800987947 */ /* 0x000fea0003800000 */
.L_x_21501:
[----:B------:R-:W2:Y:S02]  /*1290*/  LDG.E.64 R4, desc[UR36][R4.64] ;  /* 0x0000002404047981 */ /* 0x000ea4000c1e1b00 */
[----:B--2---:R0:W1:Y:S02]  /*12a0*/  F2I.F64.TRUNC R25, R4 ;  /* 0x0000000400197311 */ /* 0x004064000030d100 */
[----:B01----:R-:W-:Y:S05]  /*12b0*/  BRA `(.L_x_21496) ;  /* 0x00000008008c7947 */ /* 0x003fea0003800000 */
.L_x_21491:
        /* <DEDUP_REMOVED lines=12> */
.L_x_21505:
[----:B------:R-:W2:Y:S02]  /*1380*/  LDG.E.64 R4, desc[UR36][R4.64] ;  /* 0x0000002404047981 */ /* 0x000ea4000c1e1b00 */
[----:B--2---:R0:W1:Y:S02]  /*1390*/  F2I.F64.TRUNC R25, R4 ;  /* 0x0000000400197311 */ /* 0x004064000030d100 */
[----:B01----:R-:W-:Y:S05]  /*13a0*/  BRA `(.L_x_21496) ;  /* 0x0000000800507947 */ /* 0x003fea0003800000 */
.L_x_21504:
        /* <DEDUP_REMOVED lines=26> */
.L_x_21507:
        /* <DEDUP_REMOVED lines=14> */
.L_x_21506:
[----:B------:R-:W2:Y:S02]  /*1630*/  LDG.E.U16 R25, desc[UR36][R4.64] ;  /* 0x0000002404197981 */ /* 0x000ea4000c1e1500 */
[----:B--2---:R-:W-:-:S06]  /*1640*/  IMAD.U32 R25, R25, 0x10000, RZ ;  /* 0x0001000019197824 */ /* 0x004fcc00078e00ff */
[----:B------:R-:W0:Y:S01]  /*1650*/  F2I.FTZ.TRUNC.NTZ R25, R25 ;  /* 0x0000001900197305 */ /* 0x000e22000021f100 */
[----:B------:R-:W-:Y:S05]  /*1660*/  BRA `(.L_x_21496) ;  /* 0x0000000400a07947 */ /* 0x000fea0003800000 */
.L_x_21503:
        /* <DEDUP_REMOVED lines=10> */
.L_x_21510:
        /* <DEDUP_REMOVED lines=21> */
.L_x_21514:
[----:B------:R-:W-:Y:S05]  /*1860*/  BSYNC.RECONVERGENT B1 ;  /* 0x0000000000017941 */ /* 0x000fea0003800200 */
.L_x_21513:
[----:B------:R-:W-:Y:S01]  /*1870*/  IMAD.SHL.U32 R0, R0, 0x100000, RZ ;  /* 0x0010000000007824 */ /* 0x000fe200078e00ff */
[----:B------:R-:W-:-:S04]  /*1880*/  LEA R3, R3, 0x3b800000, 0x17 ;  /* 0x3b80000003037811 */ /* 0x000fc800078eb8ff */
[----:B------:R-:W-:-:S07]  /*1890*/  LOP3.LUT R25, R3, R0, R25, 0xfe, !PT ;  /* 0x0000000003197212 */ /* 0x000fce00078efe19 */
.L_x_21512:
[----:B------:R-:W-:Y:S05]  /*18a0*/  BSYNC.RECONVERGENT B0 ;  /* 0x0000000000007941 */ /* 0x000fea0003800200 */
.L_x_21511:
[----:B------:R-:W0:Y:S01]  /*18b0*/  F2I.FTZ.TRUNC.NTZ R25, R25 ;  /* 0x0000001900197305 */ /* 0x000e22000021f100 */
[----:B------:R-:W-:Y:S05]  /*18c0*/  BRA `(.L_x_21496) ;  /* 0x0000000400087947 */ /* 0x000fea0003800000 */
.L_x_21509:
        /* <DEDUP_REMOVED lines=21> */
.L_x_21518:
[----:B------:R-:W-:Y:S05]  /*1a20*/  BSYNC.RECONVERGENT B1 ;  /* 0x0000000000017941 */ /* 0x000fea0003800200 */
.L_x_21517:
[----:B------:R-:W-:Y:S01]  /*1a30*/  IMAD.SHL.U32 R0, R0, 0x200000, RZ ;  /* 0x0020000000007824 */ /* 0x000fe200078e00ff */
[----:B------:R-:W-:-:S04]  /*1a40*/  LEA R3, R3, 0x37800000, 0x17 ;  /* 0x3780000003037811 */ /* 0x000fc800078eb8ff */
[----:B------:R-:W-:-:S07]  /*1a50*/  LOP3.LUT R25, R3, R0, R25, 0xfe, !PT ;  /* 0x0000000003197212 */ /* 0x000fce00078efe19 */
.L_x_21516:
[----:B------:R-:W-:Y:S05]  /*1a60*/  BSYNC.RECONVERGENT B0 ;  /* 0x0000000000007941 */ /* 0x000fea0003800200 */
.L_x_21515:
[----:B------:R-:W0:Y:S01]  /*1a70*/  F2I.FTZ.TRUNC.NTZ R25, R25 ;  /* 0x0000001900197305 */ /* 0x000e22000021f100 */
[----:B------:R-:W-:Y:S05]  /*1a80*/  BRA `(.L_x_21496) ;  /* 0x0000000000987947 */ /* 0x000fea0003800000 */
.L_x_21508:
[----:B------:R-:W-:-:S09]  /*1a90*/  UISETP.NE.AND UP0, UPT, UR4, 0x1c, UPT ;  /* 0x0000001c0400788c */ /* 0x000fd2000bf05270 */
[----:B------:R-:W-:Y:S05]  /*1aa0*/  BRA.U !UP0, `(.L_x_21519) ;  /* 0x00000001088c7547 */ /* 0x000fea000b800000 */
[----:B------:R-:W-:-:S09]  /*1ab0*/  UISETP.NE.AND UP0, UPT, UR4, 0x1d, UPT ;  /* 0x0000001d0400788c */ /* 0x000fd2000bf05270 */
[----:B------:R-:W-:Y:S05]  /*1ac0*/  BRA.U !UP0, `(.L_x_21520) ;  /* 0x00000001087c7547 */ /* 0x000fea000b800000 */
[----:B------:R-:W-:-:S09]  /*1ad0*/  UISETP.NE.AND UP0, UPT, UR4, 0x2c, UPT ;  /* 0x0000002c0400788c */ /* 0x000fd2000bf05270 */
[----:B------:R-:W-:Y:S05]  /*1ae0*/  BRA.U !UP0, `(.L_x_21521) ;  /* 0x0000000108487547 */ /* 0x000fea000b800000 */
.L_x_21495:
        /* <DEDUP_REMOVED lines=16> */
.L_x_21522:
[----:B------:R-:W-:Y:S01]  /*1bf0*/  IMAD.MOV.U32 R25, RZ, RZ, RZ ;  /* 0x000000ffff197224 */ /* 0x000fe200078e00ff */
[----:B------:R-:W-:Y:S06]  /*1c00*/  BRA `(.L_x_21496) ;  /* 0x0000000000387947 */ /* 0x000fec0003800000 */
.L_x_21521:
        /* <DEDUP_REMOVED lines=8> */
.L_x_21524:
[----:B------:R-:W-:Y:S05]  /*1c90*/  BSYNC.RECONVERGENT B0 ;  /* 0x0000000000007941 */ /* 0x000fea0003800200 */
.L_x_21523:
[----:B------:R-:W0:Y:S01]  /*1ca0*/  F2I.FTZ.TRUNC.NTZ R25, R25 ;  /* 0x0000001900197305 */ /* 0x000e22000021f100 */
[----:B------:R-:W-:Y:S05]  /*1cb0*/  BRA `(.L_x_21496) ;  /* 0x00000000000c7947 */ /* 0x000fea0003800000 */
.L_x_21520:
[----:B------:R0:W5:Y:S01]  /*1cc0*/  LDG.E R25, desc[UR36][R4.64] ;  /* 0x0000002404197981 */ /* 0x000162000c1e1900 */
[----:B------:R-:W-:Y:S05]  /*1cd0*/  BRA `(.L_x_21496) ;  /* 0x0000000000047947 */ /* 0x000fea0003800000 */
.L_x_21519:
[----:B------:R0:W5:Y:S02]  /*1ce0*/  LDG.E R25, desc[UR36][R4.64] ;  /* 0x0000002404197981 */ /* 0x000164000c1e1900 */
.L_x_21496:
[----:B------:R-:W-:-:S07]  /*1cf0*/  VIADD R29, R17, 0x80 ;  /* 0x00000080111d7836 */ /* 0x000fce0000000000 */
.L_x_21456:
[----:B------:R-:W-:Y:S05]  /*1d00*/  BSYNC.RECONVERGENT B6 ;  /* 0x0000000000067941 */ /* 0x000fea0003800200 */
.L_x_21455:
        /* <DEDUP_REMOVED lines=23> */
.L_x_21530:
[----:B------:R0:W5:Y:S01]  /*1e80*/  LDG.E.U8 R26, desc[UR36][R4.64] ;  /* 0x00000024041a7981 */ /* 0x000162000c1e1100 */
[----:B------:R-:W-:Y:S05]  /*1e90*/  BRA `(.L_x_21532) ;  /* 0x0000000c00307947 */ /* 0x000fea0003800000 */
.L_x_21529:
        /* <DEDUP_REMOVED lines=8> */
.L_x_21534:
[----:B------:R0:W5:Y:S01]  /*1f20*/  LDG.E R26, desc[UR36][R4.64] ;  /* 0x00000024041a7981 */ /* 0x000162000c1e1900 */
[----:B------:R-:W-:Y:S05]  /*1f30*/  BRA `(.L_x_21532) ;  /* 0x0000000c00087947 */ /* 0x000fea0003800000 */
.L_x_21533:
[----:B------:R0:W5:Y:S01]  /*1f40*/  LDG.E.S16 R26, desc[UR36][R4.64] ;  /* 0x00000024041a7981 */ /* 0x000162000c1e1700 */
[----:B------:R-:W-:Y:S05]  /*1f50*/  BRA `(.L_x_21532) ;  /* 0x0000000c00007947 */ /* 0x000fea0003800000 */
.L_x_21528:
        /* <DEDUP_REMOVED lines=9> */
.L_x_21536:
[----:B------:R-:W2:Y:S02]  /*1ff0*/  LDG.E.U16 R4, desc[UR36][R4.64] ;  /* 0x0000002404047981 */ /* 0x000ea4000c1e1500 */
[----:B--2---:R-:W-:-:S06]  /*2000*/  HADD2.F32 R26, -RZ, R4.H0_H0 ;  /* 0x20000004ff1a7230 */ /* 0x004fcc0000004100 */
[----:B------:R-:W0:Y:S01]  /*2010*/  F2I.FTZ.TRUNC.NTZ R26, R26 ;  /* 0x0000001a001a7305 */ /* 0x000e22000021f100 */
[----:B------:R-:W-:Y:S05]  /*2020*/  BRA `(.L_x_21532) ;  /* 0x0000000800cc7947 */ /* 0x000fea0003800000 */
.L_x_21535:
        /* <DEDUP_REMOVED lines=9> */
.L_x_21538:
[----:B------:R-:W2:Y:S02]  /*20c0*/  LDG.E.U16 R4, desc[UR36][R4.64] ;  /* 0x0000002404047981 */ /* 0x000ea4000c1e1500 */
[----:B--2---:R-:W-:-:S06]  /*20d0*/  HADD2.F32 R26, -RZ, R4.H0_H0 ;  /* 0x20000004ff1a7230 */ /* 0x004fcc0000004100 */
[----:B------:R-:W0:Y:S01]  /*20e0*/  F2I.FTZ.TRUNC.NTZ R26, R26 ;  /* 0x0000001a001a7305 */ /* 0x000e22000021f100 */
[----:B------:R-:W-:Y:S05]  /*20f0*/  BRA `(.L_x_21532) ;  /* 0x0000000800987947 */ /* 0x000fea0003800000 */
.L_x_21537:
[----:B------:R-:W2:Y:S02]  /*2100*/  LDG.E.64 R26, desc[UR36][R4.64] ;  /* 0x00000024041a7981 */ /* 0x000ea4000c1e1b00 */
[----:B--2---:R0:W1:Y:S02]  /*2110*/  F2I.F64.TRUNC R26, R26 ;  /* 0x0000001a001a7311 */ /* 0x004064000030d100 */
[----:B01----:R-:W-:Y:S05]  /*2120*/  BRA `(.L_x_21532) ;  /* 0x00000008008c7947 */ /* 0x003fea0003800000 */
.L_x_21527:
        /* <DEDUP_REMOVED lines=12> */
.L_x_21541:
[----:B------:R-:W2:Y:S02]  /*21f0*/  LDG.E.64 R4, desc[UR36][R4.64] ;  /* 0x0000002404047981 */ /* 0x000ea4000c1e1b00 */
[----:B--2---:R0:W1:Y:S02]  /*2200*/  F2I.F64.TRUNC R26, R4 ;  /* 0x00000004001a7311 */ /* 0x004064000030d100 */
[----:B01----:R-:W-:Y:S05]  /*2210*/  BRA `(.L_x_21532) ;  /* 0x0000000800507947 */ /* 0x003fea0003800000 */
.L_x_21540:
        /* <DEDUP_REMOVED lines=24> */
[----:B------:R3:W4:Y:S01]  /*23a0*/  F2I.FTZ.TRUNC.NTZ R26, R3 ;  /* 0x00000003001a7305 */ /* 0x000722000021f100 */
[----:B------:R-:W-:Y:S05]  /*23b0*/  BRA `(.L_x_21532) ;  /* 0x0000000400e87947 */ /* 0x000fea0003800000 */
.L_x_21543:
        /* <DEDUP_REMOVED lines=12> */
[----:B------:R1:W2:Y:S01]  /*2480*/  F2I.FTZ.TRUNC.NTZ R26, R0 ;  /* 0x00000000001a7305 */ /* 0x0002a2000021f100 */
[----:B------:R-:W-:Y:S05]  /*2490*/  BRA `(.L_x_21532) ;  /* 0x0000000400b07947 */ /* 0x000fea0003800000 */
.L_x_21542:
[----:B------:R-:W2:Y:S02]  /*24a0*/  LDG.E.U16 R26, desc[UR36][R4.64] ;  /* 0x00000024041a7981 */ /* 0x000ea4000c1e1500 */
[----:B--2---:R-:W-:-:S06]  /*24b0*/  IMAD.U32 R26, R26, 0x10000, RZ ;  /* 0x000100001a1a7824 */ /* 0x004fcc00078e00ff */
[----:B------:R-:W0:Y:S01]  /*24c0*/  F2I.FTZ.TRUNC.NTZ R26, R26 ;  /* 0x0000001a001a7305 */ /* 0x000e22000021f100 */
[----:B------:R-:W-:Y:S05]  /*24d0*/  BRA `(.L_x_21532) ;  /* 0x0000000400a07947 */ /* 0x000fea0003800000 */
.L_x_21539:
        /* <DEDUP_REMOVED lines=10> */
.L_x_21546:
        /* <DEDUP_REMOVED lines=21> */
.L_x_21550:
[----:B------:R-:W-:Y:S05]  /*26d0*/  BSYNC.RECONVERGENT B1 ;  /* 0x0000000000017941 */ /* 0x000fea0003800200 */
.L_x_21549:
[----:B------:R-:W-:Y:S01]  /*26e0*/  IMAD.SHL.U32 R0, R0, 0x100000, RZ ;  /* 0x0010000000007824 */ /* 0x000fe200078e00ff */
[----:B------:R-:W-:-:S04]  /*26f0*/  LEA R3, R3, 0x3b800000, 0x17 ;  /* 0x3b80000003037811 */ /* 0x000fc800078eb8ff */
[----:B------:R-:W-:-:S07]  /*2700*/  LOP3.LUT R26, R3, R0, R7, 0xfe, !PT ;  /* 0x00000000031a7212 */ /* 0x000fce00078efe07 */
.L_x_21548:
[----:B------:R-:W-:Y:S05]  /*2710*/  BSYNC.RECONVERGENT B0 ;  /* 0x0000000000007941 */ /* 0x000fea0003800200 */
.L_x_21547:
[----:B------:R-:W0:Y:S01]  /*2720*/  F2I.FTZ.TRUNC.NTZ R26, R26 ;  /* 0x0000001a001a7305 */ /* 0x000e22000021f100 */
[----:B------:R-:W-:Y:S05]  /*2730*/  BRA `(.L_x_21532) ;  /* 0x0000000400087947 */ /* 0x000fea0003800000 */
.L_x_21545:
        /* <DEDUP_REMOVED lines=21> */
.L_x_21554:
[----:B------:R-:W-:Y:S05]  /*2890*/  BSYNC.RECONVERGENT B1 ;  /* 0x0000000000017941 */ /* 0x000fea0003800200 */
.L_x_21553:
[----:B------:R-:W-:Y:S01]  /*28a0*/  IMAD.SHL.U32 R0, R0, 0x200000, RZ ;  /* 0x0020000000007824 */ /* 0x000fe200078e00ff */
[----:B------:R-:W-:-:S04]  /*28b0*/  LEA R3, R3, 0x37800000, 0x17 ;  /* 0x3780000003037811 */ /* 0x000fc800078eb8ff */
[----:B------:R-:W-:-:S07]  /*28c0*/  LOP3.LUT R26, R3, R0, R7, 0xfe, !PT ;  /* 0x00000000031a7212 */ /* 0x000fce00078efe07 */
.L_x_21552:
[----:B------:R-:W-:Y:S05]  /*28d0*/  BSYNC.RECONVERGENT B0 ;  /* 0x0000000000007941 */ /* 0x000fea0003800200 */
.L_x_21551:
[----:B------:R-:W0:Y:S01]  /*28e0*/  F2I.FTZ.TRUNC.NTZ R26, R26 ;  /* 0x0000001a001a7305 */ /* 0x000e22000021f100 */
[----:B------:R-:W-:Y:S05]  /*28f0*/  BRA `(.L_x_21532) ;  /* 0x0000000000987947 */ /* 0x000fea0003800000 */
.L_x_21544:
        /* <DEDUP_REMOVED lines=14> */
.L_x_21558:
[----:B------:R-:W-:Y:S05]  /*29e0*/  BSYNC.RECONVERGENT B0 ;  /* 0x0000000000007941 */ /* 0x000fea0003800200 */
.L_x_21557:
[----:B------:R-:W0:Y:S01]  /*29f0*/  F2I.FTZ.TRUNC.NTZ R26, R26 ;  /* 0x0000001a001a7305 */ /* 0x000e22000021f100 */
[----:B------:R-:W-:Y:S05]  /*2a00*/  BRA `(.L_x_21532) ;  /* 0x0000000000547947 */ /* 0x000fea0003800000 */
.L_x_21531:
        /* <DEDUP_REMOVED lines=16> */
.L_x_21559:
[----:B------:R-:W-:Y:S01]  /*2b10*/  IMAD.MOV.U32 R26, RZ, RZ, RZ ;  /* 0x000000ffff1a7224 */ /* 0x000fe200078e00ff */
[----:B------:R-:W-:Y:S06]  /*2b20*/  BRA `(.L_x_21532) ;  /* 0x00000000000c7947 */ /* 0x000fec0003800000 */
.L_x_21556:
[----:B------:R0:W5:Y:S01]  /*2b30*/  LDG.E R26, desc[UR36][R4.64] ;  /* 0x00000024041a7981 */ /* 0x000162000c1e1900 */
[----:B------:R-:W-:Y:S05]  /*2b40*/  BRA `(.L_x_21532) ;  /* 0x0000000000047947 */ /* 0x000fea0003800000 */
.L_x_21555:
[----:B------:R0:W5:Y:S02]  /*2b50*/  LDG.E R26, desc[UR36][R4.64] ;  /* 0x00000024041a7981 */ /* 0x000164000c1e1900 */
.L_x_21532:
[----:B0-----:R-:W0:Y:S01]  /*2b60*/  LDC.64 R4, c[0x0][0x398] ;  /* 0x0000e600ff047b82 */ /* 0x001e220000000a00 */
[----:B------:R-:W3:Y:S01]  /*2b70*/  LDCU UR5, c[0x0][0x3ac] ;  /* 0x00007580ff0577ac */ /* 0x000ee20008000800 */
[----:B------:R-:W-:-:S04]  /*2b80*/  UPRMT UR4, UR39, 0x9910, URZ ;  /* 0x0000991027047896 */ /* 0x000fc800080000ff */
[----:B------:R-:W-:Y:S01]  /*2b90*/  UISETP.GT.AND UP0, UPT, UR4, 0x9, UPT ;  /* 0x000000090400788c */ /* 0x000fe2000bf04270 */
[----:B---3--:R-:W-:-:S05]  /*2ba0*/  IMAD R3, R18, UR5, RZ ;  /* 0x0000000512037c24 */ /* 0x008fca000f8e02ff */
        /* <DEDUP_REMOVED lines=13> */
.L_x_21563:
[----:B------:R0:W5:Y:S01]  /*2c80*/  LDG.E.U8 R27, desc[UR36][R4.64] ;  /* 0x00000024041b7981 */ /* 0x000162000c1e1100 */
[----:B------:R-:W-:Y:S05]  /*2c90*/  BRA `(.L_x_21565) ;  /* 0x0000000c00307947 */ /* 0x000fea0003800000 */
.L_x_21562:
        /* <DEDUP_REMOVED lines=8> */
.L_x_21567:
[----:B------:R0:W5:Y:S01]  /*2d20*/  LDG.E R27, desc[UR36][R4.64] ;  /* 0x00000024041b7981 */ /* 0x000162000c1e1900 */
[----:B------:R-:W-:Y:S05]  /*2d30*/  BRA `(.L_x_21565) ;  /* 0x0000000c00087947 */ /* 0x000fea0003800000 */
.L_x_21566:
[----:B------:R0:W5:Y:S01]  /*2d40*/  LDG.E.S16 R27, desc[UR36][R4.64] ;  /* 0x00000024041b7981 */ /* 0x000162000c1e1700 */
[----:B------:R-:W-:Y:S05]  /*2d50*/  BRA `(.L_x_21565) ;  /* 0x0000000c00007947 */ /* 0x000fea0003800000 */
.L_x_21561:
[----:B------:R-:W-:-:S09]  /*2d60*/  UISETP.GT.AND UP0, UPT, UR4, 0x6, UPT ;  /* 0x000000060400788c */ /* 0x000fd2000bf04270 */
[----:B------:R-:W-:Y:S05]  /*2d70*/  BRA.U UP0, `(.L_x_21568) ;  /* 0x00000001002c7547 */ /* 0x000fea000b800000 */
[----:B------:R-:W-:-:S09]  /*2d80*/  UISETP.NE.AND UP0, UPT, UR4, 0x5, UPT ;  /* 0x000000050400788c */ /* 0x000fd2000bf05270 */
[----:B------:R-:W-:Y:S05]  /*2d90*/  BRA.U !UP0, `(.L_x_21569) ;  /* 0x0000000108147547 */ /* 0x000fea000b800000 */
[----:B------:R-:W-:-:S09]  /*2da0*/  UISETP.NE.AND UP0, UPT, UR4, 0x6, UPT ;  /* 0x000000060400788c */ /* 0x000fd2000bf05270 */
[----:B------:R-:W-:Y:S05]  /*2db0*/  BRA.U UP0, `(.L_x_21564) ;  /* 0x0000000900947547 */ /* 0x000fea000b800000 */
[----:B------:R-:W3:Y:S02]  /*2dc0*/  LDG.E R4, desc[UR36][R4.64] ;  /* 0x0000002404047981 */ /* 0x000ee4000c1e1900 */
[----:B---3--:R0:W3:Y:S01]  /*2dd0*/  F2I.FTZ.TRUNC.NTZ R27, R4 ;  /* 0x00000004001b7305 */ /* 0x0080e2000021f100 */
[----:B------:R-:W-:Y:S05]  /*2de0*/  BRA `(.L_x_21565) ;  /* 0x0000000800dc7947 */ /* 0x000fea0003800000 */
.L_x_21569:
[----:B------:R-:W3:Y:S02]  /*2df0*/  LDG.E.U16 R4, desc[UR36][R4.64] ;  /* 0x0000002404047981 */ /* 0x000ee4000c1e1500 */
[----:B---3--:R-:W-:-:S06]  /*2e00*/  HADD2.F32 R27, -RZ, R4.H0_H0 ;  /* 0x20000004ff1b7230 */ /* 0x008fcc0000004100 */
[----:B------:R-:W0:Y:S01]  /*2e10*/  F2I.FTZ.TRUNC.NTZ R27, R27 ;  /* 0x0000001b001b7305 */ /* 0x000e22000021f100 */
[----:B------:R-:W-:Y:S05]  /*2e20*/  BRA `(.L_x_21565) ;  /* 0x0000000800cc7947 */ /* 0x000fea0003800000 */
.L_x_21568:
[----:B------:R-:W-:-:S09]  /*2e30*/  UISETP.NE.AND UP0, UPT, UR4, 0x7, UPT ;  /* 0x000000070400788c */ /* 0x000fd2000bf05270 */
[----:B------:R-:W-:Y:S05]  /*2e40*/  BRA.U !UP0, `(.L_x_21570) ;  /* 0x00000001082c7547 */ /* 0x000fea000b800000 */
[----:B------:R-:W-:-:S09]  /*2e50*/  UISETP.NE.AND UP0, UPT, UR4, 0x8, UPT ;  /* 0x000000080400788c */ /* 0x000fd2000bf05270 */
[----:B------:R-:W-:Y:S05]  /*2e60*/  BRA.U !UP0, `(.L_x_21571) ;  /* 0x0000000108147547 */ /* 0x000fea000b800000 */
[----:B------:R-:W-:-:S09]  /*2e70*/  UISETP.NE.AND UP0, UPT, UR4, 0x9, UPT ;  /* 0x000000090400788c */ /* 0x000fd2000bf05270 */
[----:B------:R-:W-:Y:S05]  /*2e80*/  BRA.U UP0, `(.L_x_21564) ;  /* 0x0000000900607547 */ /* 0x000fea000b800000 */
[----:B------:R-:W3:Y:S02]  /*2e90*/  LDG.E R4, desc[UR36][R4.64] ;  /* 0x0000002404047981 */ /* 0x000ee4000c1e1900 */
[----:B---3--:R0:W3:Y:S01]  /*2ea0*/  F2I.FTZ.TRUNC.NTZ R27, R4 ;  /* 0x00000004001b7305 */ /* 0x0080e2000021f100 */
[----:B------:R-:W-:Y:S05]  /*2eb0*/  BRA `(.L_x_21565) ;  /* 0x0000000800a87947 */ /* 0x000fea0003800000 */
.L_x_21571:
[----:B------:R-:W3:Y:S02]  /*2ec0*/  LDG.E.U16 R4, desc[UR36][R4.64] ;  /* 0x0000002404047981 */ /* 0x000ee4000c1e1500 */
[----:B---3--:R-:W-:-:S06]  /*2ed0*/  HADD2.F32 R27, -RZ, R4.H0_H0 ;  /* 0x20000004ff1b7230 */ /* 0x008fcc0000004100 */
[----:B------:R-:W0:Y:S01]  /*2ee0*/  F2I.FTZ.TRUNC.NTZ R27, R27 ;  /* 0x0000001b001b7305 */ /* 0x000e22000021f100 */
[----:B------:R-:W-:Y:S05]  /*2ef0*/  BRA `(.L_x_21565) ;  /* 0x0000000800987947 */ /* 0x000fea0003800000 */
.L_x_21570:
[----:B------:R-:W3:Y:S02]  /*2f00*/  LDG.E.64 R4, desc[UR36][R4.64] ;  /* 0x0000002404047981 */ /* 0x000ee4000c1e1b00 */
[----:B---3--:R0:W3:Y:S02]  /*2f10*/  F2I.F64.TRUNC R27, R4 ;  /* 0x00000004001b7311 */ /* 0x0080e4000030d100 */
[----:B0--3--:R-:W-:Y:S05]  /*2f20*/  BRA `(.L_x_21565) ;  /* 0x00000008008c7947 */ /* 0x009fea0003800000 */
.L_x_21560:
        /* <DEDUP_REMOVED lines=12> */
.L_x_21574:
[----:B------:R-:W3:Y:S02]  /*2ff0*/  LDG.E.64 R4, desc[UR36][R4.64] ;  /* 0x0000002404047981 */ /* 0x000ee4000c1e1b00 */
[----:B---3--:R0:W3:Y:S02]  /*3000*/  F2I.F64.TRUNC R27, R4 ;  /* 0x00000004001b7311 */ /* 0x0080e4000030d100 */
[----:B0--3--:R-:W-:Y:S05]  /*3010*/  BRA `(.L_x_21565) ;  /* 0x0000000800507947 */ /* 0x009fea0003800000 */
.L_x_21573:
[----:B------:R-:W-:-:S09]  /*3020*/  UISETP.NE.AND UP0, UPT, UR4, 0xf, UPT ;  /* 0x0000000f0400788c */ /* 0x000fd2000bf05270 */
[----:B------:R-:W-:Y:S05]  /*3030*/  BRA.U !UP0, `(.L_x_21575) ;  /* 0x0000000108987547 */ /* 0x000fea000b800000 */
[----:B------:R-:W-:-:S09]  /*3040*/  UISETP.NE.AND UP0, UPT, UR4, 0x17, UPT ;  /* 0x000000170400788c */ /* 0x000fd2000bf05270 */
[----:B------:R-:W-:Y:S05]  /*3050*/  BRA.U !UP0, `(.L_x_21576) ;  /* 0x0000000108587547 */ /* 0x000fea000b800000 */
[----:B------:R-:W-:-:S09]  /*3060*/  UISETP.NE.AND UP0, UPT, UR4, 0x18, UPT ;  /* 0x000000180400788c */ /* 0x000fd2000bf05270 */
[----:B------:R-:W-:Y:S05]  /*3070*/  BRA.U UP0, `(.L_x_21564) ;  /* 0x0000000500e47547 */ /* 0x000fea000b800000 */
[----:B-1----:R-:W3:Y:S01]  /*3080*/  LDG.E.U8 R0, desc[UR36][R4.64] ;  /* 0x0000002404007981 */ /* 0x002ee2000c1e1100 */
[----:B------:R-:W-:Y:S02]  /*3090*/  IMAD.MOV.U32 R7, RZ, RZ, 0x1f ;  /* 0x0000001fff077424 */ /* 0x000fe400078e00ff */
[----:B---3--:R-:W-:-:S05]  /*30a0*/  IMAD.SHL.U32 R0, R0, 0x1000000, RZ ;  /* 0x0100000000007824 */ /* 0x008fca00078e00ff */
        /* <DEDUP_REMOVED lines=17> */
.L_x_21576:
[----:B------:R-:W1:Y:S02]  /*31c0*/  LDG.E.U8 R4, desc[UR36][R4.64] ;  /* 0x0000002404047981 */ /* 0x000e64000c1e1100 */
[C---:B-1----:R-:W-:Y:S02]  /*31d0*/  IMAD.SHL.U32 R0, R4.reuse, 0x2000000, RZ ;  /* 0x0200000004007824 */ /* 0x042fe400078e00ff */
        /* <DEDUP_REMOVED lines=12> */
.L_x_21575:
[----:B------:R-:W3:Y:S02]  /*32a0*/  LDG.E.U16 R27, desc[UR36][R4.64] ;  /* 0x00000024041b7981 */ /* 0x000ee4000c1e1500 */
[----:B---3--:R-:W-:-:S06]  /*32b0*/  IMAD.U32 R27, R27, 0x10000, RZ ;  /* 0x000100001b1b7824 */ /* 0x008fcc00078e00ff */
[----:B------:R-:W0:Y:S01]  /*32c0*/  F2I.FTZ.TRUNC.NTZ R27, R27 ;  /* 0x0000001b001b7305 */ /* 0x000e22000021f100 */
[----:B------:R-:W-:Y:S05]  /*32d0*/  BRA `(.L_x_21565) ;  /* 0x0000000400a07947 */ /* 0x000fea0003800000 */
.L_x_21572:
        /* <DEDUP_REMOVED lines=10> */
.L_x_21579:
        /* <DEDUP_REMOVED lines=8> */
[--C-:B-1----:R-:W-:Y:S01]  /*3400*/  SHF.R.U32.HI R0, RZ, 0x3, R4.reuse ;  /* 0x00000003ff007819 */ /* 0x102fe20000011604 */
        /* <DEDUP_REMOVED lines=12> */
.L_x_21583:
[----:B------:R-:W-:Y:S05]  /*34d0*/  BSYNC.RECONVERGENT B1 ;  /* 0x0000000000017941 */ /* 0x000fea0003800200 */
.L_x_21582:
[----:B------:R-:W-:Y:S01]  /*34e0*/  IMAD.SHL.U32 R0, R0, 0x100000, RZ ;  /* 0x0010000000007824 */ /* 0x000fe200078e00ff */
[----:B------:R-:W-:-:S04]  /*34f0*/  LEA R3, R3, 0x3b800000, 0x17 ;  /* 0x3b80000003037811 */ /* 0x000fc800078eb8ff */
[----:B------:R-:W-:-:S07]  /*3500*/  LOP3.LUT R27, R3, R0, R27, 0xfe, !PT ;  /* 0x00000000031b7212 */ /* 0x000fce00078efe1b */
.L_x_21581:
[----:B------:R-:W-:Y:S05]  /*3510*/  BSYNC.RECONVERGENT B0 ;  /* 0x0000000000007941 */ /* 0x000fea0003800200 */
.L_x_21580:
[----:B------:R-:W3:Y:S01]  /*3520*/  F2I.FTZ.TRUNC.NTZ R27, R27 ;  /* 0x0000001b001b7305 */ /* 0x000ee2000021f100 */
[----:B------:R-:W-:Y:S05]  /*3530*/  BRA `(.L_x_21565) ;  /* 0x0000000400087947 */ /* 0x000fea0003800000 */
.L_x_21578:
        /* <DEDUP_REMOVED lines=21> */
.L_x_21587:
[----:B------:R-:W-:Y:S05]  /*3690*/  BSYNC.RECONVERGENT B1 ;  /* 0x0000000000017941 */ /* 0x000fea0003800200 */
.L_x_21586:
[----:B------:R-:W-:Y:S01]  /*36a0*/  IMAD.SHL.U32 R0, R0, 0x200000, RZ ;  /* 0x0020000000007824 */ /* 0x000fe200078e00ff */
[----:B------:R-:W-:-:S04]  /*36b0*/  LEA R3, R3, 0x37800000, 0x17 ;  /* 0x3780000003037811 */ /* 0x000fc800078eb8ff */
[----:B------:R-:W-:-:S07]  /*36c0*/  LOP3.LUT R27, R3, R0, R27, 0xfe, !PT ;  /* 0x00000000031b7212 */ /* 0x000fce00078efe1b */
.L_x_21585:
[----:B------:R-:W-:Y:S05]  /*36d0*/  BSYNC.RECONVERGENT B0 ;  /* 0x0000000000007941 */ /* 0x000fea0003800200 */
.L_x_21584:
[----:B------:R-:W0:Y:S01]  /*36e0*/  F2I.FTZ.TRUNC.NTZ R27, R27 ;  /* 0x0000001b001b7305 */ /* 0x000e22000021f100 */
[----:B------:R-:W-:Y:S05]  /*36f0*/  BRA `(.L_x_21565) ;  /* 0x0000000000987947 */ /* 0x000fea0003800000 */
.L_x_21577:
        /* <DEDUP_REMOVED lines=12> */
[----:B------:R-:W-:Y:S02]  /*37c0*/  @!P0 IMAD.MOV.U32 R27, RZ, RZ, 0x7f800001 ;  /* 0x7f800001ff1b8424 */ /* 0x000fe400078e00ff */
[----:B------:R-:W-:-:S07]  /*37d0*/  @P0 IMAD.SHL.U32 R27, R4, 0x800000, RZ ;  /* 0x00800000041b0824 */ /* 0x000fce00078e00ff */
.L_x_21591:
[----:B------:R-:W-:Y:S05]  /*37e0*/  BSYNC.RECONVERGENT B0 ;  /* 0x0000000000007941 */ /* 0x000fea0003800200 */
.L_x_21590:
[----:B------:R-:W0:Y:S01]  /*37f0*/  F2I.FTZ.TRUNC.NTZ R27, R27 ;  /* 0x0000001b001b7305 */ /* 0x000e22000021f100 */
[----:B------:R-:W-:Y:S05]  /*3800*/  BRA `(.L_x_21565) ;  /* 0x0000000000547947 */ /* 0x000fea0003800000 */
.L_x_21564:
[----:B------:R-:W-:Y:S01]  /*3810*/  MOV R14, 0x0 ;  /* 0x00000000000e7802 */ /* 0x000fe20000000f00 */
[----:B------:R-:W0:Y:S01]  /*3820*/  LDCU.64 UR4, c[0x4][0x188] ;  /* 0x01003100ff0477ac */ /* 0x000e220008000a00 */
[----:B------:R-:W-:Y:S02]  /*3830*/  IMAD.MOV.U32 R8, RZ, RZ, 0x4e ;  /* 0x0000004eff087424 */ /* 0x000fe400078e00ff */
[----:B------:R-:W-:Y:S01]  /*3840*/  IMAD.MOV.U32 R12, RZ, RZ, 0x1 ;  /* 0x00000001ff0c7424 */ /* 0x000fe200078e00ff */
[----:B------:R-:W3:Y:S01]  /*3850*/  LDCU.64 UR6, c[0x4][0x190] ;  /* 0x01003200ff0677ac */ /* 0x000ee20008000a00 */
[----:B------:R-:W1:Y:S01]  /*3860*/  LDC.64 R14, c[0x4][R14] ;  /* 0x010000000e0e7b82 */ /* 0x000e620000000a00 */
[----:B------:R-:W-:Y:S01]  /*3870*/  IMAD.MOV.U32 R13, RZ, RZ, RZ ;  /* 0x000000ffff0d7224 */ /* 0x000fe200078e00ff */
[----:B------:R-:W2:Y:S01]  /*3880*/  LDCU.64 UR8, c[0x4][0x38] ;  /* 0x01000700ff0877ac */ /* 0x000ea20008000a00 */
[----:B0-----:R-:W-:Y:S02]  /*3890*/  IMAD.U32 R4, RZ, RZ, UR4 ;  /* 0x00000004ff047e24 */ /* 0x001fe4000f8e00ff */
[----:B------:R-:W-:-:S02]  /*38a0*/  IMAD.U32 R5, RZ, RZ, UR5 ;  /* 0x00000005ff057e24 */ /* 0x000fc4000f8e00ff */
[----:B---3--:R-:W-:Y:S02]  /*38b0*/  IMAD.U32 R6, RZ, RZ, UR6 ;  /* 0x00000006ff067e24 */ /* 0x008fe4000f8e00ff */
[----:B------:R-:W-:Y:S02]  /*38c0*/  IMAD.U32 R7, RZ, RZ, UR7 ;  /* 0x00000007ff077e24 */ /* 0x000fe4000f8e00ff */
[----:B--2---:R-:W-:Y:S02]  /*38d0*/  IMAD.U32 R10, RZ, RZ, UR8 ;  /* 0x00000008ff0a7e24 */ /* 0x004fe4000f8e00ff */
[----:B------:R-:W-:-:S07]  /*38e0*/  IMAD.U32 R11, RZ, RZ, UR9 ;  /* 0x00000009ff0b7e24 */ /* 0x000fce000f8e00ff */
[----:B------:R-:W-:-:S07]  /*38f0*/  LEPC R20, `(.L_x_21592) ;  /* 0x000000001014794e */ /* 0x000fce0000000000 */
[----:B-1--45:R-:W-:Y:S05]  /*3900*/  CALL.ABS.NOINC R14 ;  /* 0x000000000e007343 */ /* 0x032fea0003c00000 */
.L_x_21592:
[----:B------:R-:W-:Y:S01]  /*3910*/  IMAD.MOV.U32 R27, RZ, RZ, RZ ;  /* 0x000000ffff1b7224 */ /* 0x000fe200078e00ff */
[----:B------:R-:W-:Y:S06]  /*3920*/  BRA `(.L_x_21565) ;  /* 0x00000000000c7947 */ /* 0x000fec0003800000 */
.L_x_21589:
[----:B------:R0:W5:Y:S01]  /*3930*/  LDG.E R27, desc[UR36][R4.64] ;  /* 0x00000024041b7981 */ /* 0x000162000c1e1900 */
[----:B------:R-:W-:Y:S05]  /*3940*/  BRA `(.L_x_21565) ;  /* 0x0000000000047947 */ /* 0x000fea0003800000 */
.L_x_21588:
[----:B------:R0:W5:Y:S02]  /*3950*/  LDG.E R27, desc[UR36][R4.64] ;  /* 0x00000024041b7981 */ /* 0x000164000c1e1900 */
.L_x_21565:
[----:B------:R-:W-:-:S07]  /*3960*/  VIADD R29, R29, 0x80 ;  /* 0x000000801d1d7836 */ /* 0x000fce0000000000 */
.L_x_21526:
[----:B------:R-:W-:Y:S05]  /*3970*/  BSYNC.RECONVERGENT B6 ;  /* 0x0000000000067941 */ /* 0x000fea0003800200 */
.L_x_21525:
[----:B------:R-:W-:Y:S01]  /*3980*/  ISETP.GE.AND P0, PT, R29, R16, PT ;  /* 0x000000101d00720c */ /* 0x000fe20003f06270 */
[----:B------:R-:W-:Y:S01]  /*3990*/  BSSY.RECONVERGENT B6, `(.L_x_21593) ;  /* 0x00001c6000067945 */ /* 0x000fe20003800200 */
[----:B------:R-:W-:Y:S02]  /*39a0*/  IMAD.MOV.U32 R24, RZ, RZ, RZ ;  /* 0x000000ffff187224 */ /* 0x000fe400078e00ff */
[----:B------:R-:W-:-:S09]  /*39b0*/  IMAD.MOV.U32 R23, RZ, RZ, RZ ;  /* 0x000000ffff177224 */ /* 0x000fd200078e00ff */
        /* <DEDUP_REMOVED lines=20> */
.L_x_21598:
[----:B------:R0:W5:Y:S01]  /*3b00*/  LDG.E.U8 R24, desc[UR36][R4.64] ;  /* 0x0000002404187981 */ /* 0x000162000c1e1100 */
[----:B------:R-:W-:Y:S05]  /*3b10*/  BRA `(.L_x_21600) ;  /* 0x0000000c00307947 */ /* 0x000fea0003800000 */
.L_x_21597:
        /* <DEDUP_REMOVED lines=8> */
.L_x_21602:
[----:B------:R0:W5:Y:S01]  /*3ba0*/  LDG.E R24, desc[UR36][R4.64] ;  /* 0x0000002404187981 */ /* 0x000162000c1e1900 */
[----:B------:R-:W-:Y:S05]  /*3bb0*/  BRA `(.L_x_21600) ;  /* 0x0000000c00087947 */ /* 0x000fea0003800000 */
.L_x_21601:
[----:B------:R0:W5:Y:S01]  /*3bc0*/  LDG.E.S16 R24, desc[UR36][R4.64] ;  /* 0x0000002404187981 */ /* 0x000162000c1e1700 */
[----:B------:R-:W-:Y:S05]  /*3bd0*/  BRA `(.L_x_21600) ;  /* 0x0000000c00007947 */ /* 0x000fea0003800000 */
.L_x_21596:
        /* <DEDUP_REMOVED lines=9> */
.L_x_21604:
[----:B------:R-:W2:Y:S02]  /*3c70*/  LDG.E.U16 R4, desc[UR36][R4.64] ;  /* 0x0000002404047981 */ /* 0x000ea4000c1e1500 */
[----:B--2---:R-:W-:-:S06]  /*3c80*/  HADD2.F32 R24, -RZ, R4.H0_H0 ;  /* 0x20000004ff187230 */ /* 0x004fcc0000004100 */
[----:B------:R-:W0:Y:S01]  /*3c90*/  F2I.FTZ.TRUNC.NTZ R24, R24 ;  /* 0x0000001800187305 */ /* 0x000e22000021f100 */
[----:B------:R-:W-:Y:S05]  /*3ca0*/  BRA `(.L_x_21600) ;  /* 0x0000000800cc7947 */ /* 0x000fea0003800000 */
.L_x_21603:
        /* <DEDUP_REMOVED lines=9> */
.L_x_21606:
[----:B------:R-:W2:Y:S02]  /*3d40*/  LDG.E.U16 R4, desc[UR36][R4.64] ;  /* 0x0000002404047981 */ /* 0x000ea4000c1e1500 */
[----:B--2---:R-:W-:-:S06]  /*3d50*/  HADD2.F32 R24, -RZ, R4.H0_H0 ;  /* 0x20000004ff187230 */ /* 0x004fcc0000004100 */
[----:B------:R-:W0:Y:S01]  /*3d60*/  F2I.FTZ.TRUNC.NTZ R24, R24 ;  /* 0x0000001800187305 */ /* 0x000e22000021f100 */
[----:B------:R-:W-:Y:S05]  /*3d70*/  BRA `(.L_x_21600) ;  /* 0x0000000800987947 */ /* 0x000fea0003800000 */
.L_x_21605:
[----:B------:R-:W2:Y:S02]  /*3d80*/  LDG.E.64 R4, desc[UR36][R4.64] ;  /* 0x0000002404047981 */ /* 0x000ea4000c1e1b00 */
[----:B--2---:R0:W1:Y:S02]  /*3d90*/  F2I.F64.TRUNC R24, R4 ;  /* 0x0000000400187311 */ /* 0x004064000030d100 */
[----:B01----:R-:W-:Y:S05]  /*3da0*/  BRA `(.L_x_21600) ;  /* 0x00000008008c7947 */ /* 0x003fea0003800000 */
.L_x_21595:
        /* <DEDUP_REMOVED lines=12> */
.L_x_21609:
[----:B------:R-:W2:Y:S02]  /*3e70*/  LDG.E.64 R4, desc[UR36][R4.64] ;  /* 0x0000002404047981 */ /* 0x000ea4000c1e1b00 */
[----:B--2---:R0:W1:Y:S02]  /*3e80*/  F2I.F64.TRUNC R24, R4 ;  /* 0x0000000400187311 */ /* 0x004064000030d100 */
[----:B01----:R-:W-:Y:S05]  /*3e90*/  BRA `(.L_x_21600) ;  /* 0x0000000800507947 */ /* 0x003fea0003800000 */
.L_x_21608:
        /* <DEDUP_REMOVED lines=26> */
.L_x_21611:
        /* <DEDUP_REMOVED lines=14> */
.L_x_21610:
[----:B------:R-:W2:Y:S02]  /*4120*/  LDG.E.U16 R24, desc[UR36][R4.64] ;  /* 0x0000002404187981 */ /* 0x000ea4000c1e1500 */
[----:B--2---:R-:W-:-:S06]  /*4130*/  IMAD.U32 R24, R24, 0x10000, RZ ;  /* 0x0001000018187824 */ /* 0x004fcc00078e00ff */
[----:B------:R-:W0:Y:S01]  /*4140*/  F2I.FTZ.TRUNC.NTZ R24, R24 ;  /* 0x0000001800187305 */ /* 0x000e22000021f100 */
[----:B------:R-:W-:Y:S05]  /*4150*/  BRA `(.L_x_21600) ;  /* 0x0000000400a07947 */ /* 0x000fea0003800000 */
.L_x_21607:
        /* <DEDUP_REMOVED lines=10> */
.L_x_21614:
        /* <DEDUP_REMOVED lines=21> */
.L_x_21618:
[----:B------:R-:W-:Y:S05]  /*4350*/  BSYNC.RECONVERGENT B1 ;  /* 0x0000000000017941 */ /* 0x000fea0003800200 */
.L_x_21617:
[----:B------:R-:W-:Y:S01]  /*4360*/  IMAD.SHL.U32 R0, R0, 0x100000, RZ ;  /* 0x0010000000007824 */ /* 0x000fe200078e00ff */
[----:B------:R-:W-:-:S04]  /*4370*/  LEA R3, R3, 0x3b800000, 0x17 ;  /* 0x3b80000003037811 */ /* 0x000fc800078eb8ff */
[----:B------:R-:W-:-:S07]  /*4380*/  LOP3.LUT R24, R3, R0, R7, 0xfe, !PT ;  /* 0x0000000003187212 */ /* 0x000fce00078efe07 */
.L_x_21616:
[----:B------:R-:W-:Y:S05]  /*4390*/  BSYNC.RECONVERGENT B0 ;  /* 0x0000000000007941 */ /* 0x000fea0003800200 */
.L_x_21615:
[----:B------:R-:W0:Y:S01]  /*43a0*/  F2I.FTZ.TRUNC.NTZ R24, R24 ;  /* 0x0000001800187305 */ /* 0x000e22000021f100 */
[----:B------:R-:W-:Y:S05]  /*43b0*/  BRA `(.L_x_21600) ;  /* 0x0000000400087947 */ /* 0x000fea0003800000 */
.L_x_21613:
        /* <DEDUP_REMOVED lines=21> */
.L_x_21622:
[----:B------:R-:W-:Y:S05]  /*4510*/  BSYNC.RECONVERGENT B1 ;  /* 0x0000000000017941 */ /* 0x000fea0003800200 */
.L_x_21621:
[----:B------:R-:W-:Y:S01]  /*4520*/  IMAD.SHL.U32 R0, R0, 0x200000, RZ ;  /* 0x0020000000007824 */ /* 0x000fe200078e00ff */
[----:B------:R-:W-:-:S04]  /*4530*/  LEA R3, R3, 0x37800000, 0x17 ;  /* 0x3780000003037811 */ /* 0x000fc800078eb8ff */
[----:B------:R-:W-:-:S07]  /*4540*/  LOP3.LUT R24, R3, R0, R7, 0xfe, !PT ;  /* 0x0000000003187212 */ /* 0x000fce00078efe07 */
.L_x_21620:
[----:B------:R-:W-:Y:S05]  /*4550*/  BSYNC.RECONVERGENT B0 ;  /* 0x0000000000007941 */ /* 0x000fea0003800200 */
.L_x_21619:
[----:B------:R-:W0:Y:S01]  /*4560*/  F2I.FTZ.TRUNC.NTZ R24, R24 ;  /* 0x0000001800187305 */ /* 0x000e22000021f100 */
[----:B------:R-:W-:Y:S05]  /*4570*/  BRA `(.L_x_21600) ;  /* 0x0000000000987947 */ /* 0x000fea0003800000 */
.L_x_21612:
        /* <DEDUP_REMOVED lines=14> */
.L_x_21626:
[----:B------:R-:W-:Y:S05]  /*4660*/  BSYNC.RECONVERGENT B0 ;  /* 0x0000000000007941 */ /* 0x000fea0003800200 */
.L_x_21625:
[----:B------:R-:W0:Y:S01]  /*4670*/  F2I.FTZ.TRUNC.NTZ R24, R24 ;  /* 0x0000001800187305 */ /* 0x000e22000021f100 */
[----:B------:R-:W-:Y:S05]  /*4680*/  BRA `(.L_x_21600) ;  /* 0x0000000000547947 */ /* 0x000fea0003800000 */
.L_x_21599:
        /* <DEDUP_REMOVED lines=16> */
.L_x_21627:
[----:B------:R-:W-:Y:S01]  /*4790*/  IMAD.MOV.U32 R24, RZ, RZ, RZ ;  /* 0x000000ffff187224 */ /* 0x000fe200078e00ff */
[----:B------:R-:W-:Y:S06]  /*47a0*/  BRA `(.L_x_21600) ;  /* 0x00000000000c7947 */ /* 0x000fec0003800000 */
.L_x_21624:
[----:B------:R0:W5:Y:S01]  /*47b0*/  LDG.E R24, desc[UR36][R4.64] ;  /* 0x0000002404187981 */ /* 0x000162000c1e1900 */
[----:B------:R-:W-:Y:S05]  /*47c0*/  BRA `(.L_x_21600) ;  /* 0x0000000000047947 */ /* 0x000fea0003800000 */
.L_x_21623:
[----:B------:R0:W5:Y:S02]  /*47d0*/  LDG.E R24, desc[UR36][R4.64] ;  /* 0x0000002404187981 */ /* 0x000164000c1e1900 */
.L_x_21600:
        /* <DEDUP_REMOVED lines=18> */
.L_x_21631:
[----:B------:R0:W5:Y:S01]  /*4900*/  LDG.E.U8 R23, desc[UR36][R4.64] ;  /* 0x0000002404177981 */ /* 0x000162000c1e1100 */
[----:B------:R-:W-:Y:S05]  /*4910*/  BRA `(.L_x_21633) ;  /* 0x0000000c00307947 */ /* 0x000fea0003800000 */
.L_x_21630:
        /* <DEDUP_REMOVED lines=8> */
.L_x_21635:
[----:B------:R0:W5:Y:S01]  /*49a0*/  LDG.E R23, desc[UR36][R4.64] ;  /* 0x0000002404177981 */ /* 0x000162000c1e1900 */
[----:B------:R-:W-:Y:S05]  /*49b0*/  BRA `(.L_x_21633) ;  /* 0x0000000c00087947 */ /* 0x000fea0003800000 */
.L_x_21634:
[----:B------:R0:W5:Y:S01]  /*49c0*/  LDG.E.S16 R23, desc[UR36][R4.64] ;  /* 0x0000002404177981 */ /* 0x000162000c1e1700 */
[----:B------:R-:W-:Y:S05]  /*49d0*/  BRA `(.L_x_21633) ;  /* 0x0000000c00007947 */ /* 0x000fea0003800000 */
.L_x_21629:
        /* <DEDUP_REMOVED lines=9> */
.L_x_21637:
[----:B------:R-:W3:Y:S02]  /*4a70*/  LDG.E.U16 R4, desc[UR36][R4.64] ;  /* 0x0000002404047981 */ /* 0x000ee4000c1e1500 */
[----:B---3--:R-:W-:-:S06]  /*4a80*/  HADD2.F32 R23, -RZ, R4.H0_H0 ;  /* 0x20000004ff177230 */ /* 0x008fcc0000004100 */
[----:B------:R-:W0:Y:S01]  /*4a90*/  F2I.FTZ.TRUNC.NTZ R23, R23 ;  /* 0x0000001700177305 */ /* 0x000e22000021f100 */
[----:B------:R-:W-:Y:S05]  /*4aa0*/  BRA `(.L_x_21633) ;  /* 0x0000000800cc7947 */ /* 0x000fea0003800000 */
.L_x_21636:
        /* <DEDUP_REMOVED lines=9> */
.L_x_21639:
[----:B------:R-:W3:Y:S02]  /*4b40*/  LDG.E.U16 R4, desc[UR36][R4.64] ;  /* 0x0000002404047981 */ /* 0x000ee4000c1e1500 */
[----:B---3--:R-:W-:-:S06]  /*4b50*/  HADD2.F32 R23, -RZ, R4.H0_H0 ;  /* 0x20000004ff177230 */ /* 0x008fcc0000004100 */
[----:B------:R-:W0:Y:S01]  /*4b60*/  F2I.FTZ.TRUNC.NTZ R23, R23 ;  /* 0x0000001700177305 */ /* 0x000e22000021f100 */
[----:B------:R-:W-:Y:S05]  /*4b70*/  BRA `(.L_x_21633) ;  /* 0x0000000800987947 */ /* 0x000fea0003800000 */
.L_x_21638:
[----:B------:R-:W3:Y:S02]  /*4b80*/  LDG.E.64 R4, desc[UR36][R4.64] ;  /* 0x0000002404047981 */ /* 0x000ee4000c1e1b00 */
[----:B---3--:R0:W3:Y:S02]  /*4b90*/  F2I.F64.TRUNC R23, R4 ;  /* 0x0000000400177311 */ /* 0x0080e4000030d100 */
[----:B0--3--:R-:W-:Y:S05]  /*4ba0*/  BRA `(.L_x_21633) ;  /* 0x00000008008c7947 */ /* 0x009fea0003800000 */
.L_x_21628:
        /* <DEDUP_REMOVED lines=12> */
.L_x_21642:
[----:B------:R-:W3:Y:S02]  /*4c70*/  LDG.E.64 R4, desc[UR36][R4.64] ;  /* 0x0000002404047981 */ /* 0x000ee4000c1e1b00 */
[----:B---3--:R0:W3:Y:S02]  /*4c80*/  F2I.F64.TRUNC R23, R4 ;  /* 0x0000000400177311 */ /* 0x0080e4000030d100 */
[----:B0--3--:R-:W-:Y:S05]  /*4c90*/  BRA `(.L_x_21633) ;  /* 0x0000000800507947 */ /* 0x009fea0003800000 */
.L_x_21641:
        /* <DEDUP_REMOVED lines=26> */
.L_x_21644:
        /* <DEDUP_REMOVED lines=14> */
.L_x_21643:
[----:B------:R-:W3:Y:S02]  /*4f20*/  LDG.E.U16 R23, desc[UR36][R4.64] ;  /* 0x0000002404177981 */ /* 0x000ee4000c1e1500 */
[----:B---3--:R-:W-:-:S06]  /*4f30*/  IMAD.U32 R23, R23, 0x10000, RZ ;  /* 0x0001000017177824 */ /* 0x008fcc00078e00ff */
[----:B------:R-:W0:Y:S01]  /*4f40*/  F2I.FTZ.TRUNC.NTZ R23, R23 ;  /* 0x0000001700177305 */ /* 0x000e22000021f100 */
[----:B------:R-:W-:Y:S05]  /*4f50*/  BRA `(.L_x_21633) ;  /* 0x0000000400a07947 */ /* 0x000fea0003800000 */
.L_x_21640:
        /* <DEDUP_REMOVED lines=10> */
.L_x_21647:
        /* <DEDUP_REMOVED lines=21> */
.L_x_21651:
[----:B------:R-:W-:Y:S05]  /*5150*/  BSYNC.RECONVERGENT B1 ;  /* 0x0000000000017941 */ /* 0x000fea0003800200 */
.L_x_21650:
[----:B------:R-:W-:Y:S01]  /*5160*/  IMAD.SHL.U32 R0, R0, 0x100000, RZ ;  /* 0x0010000000007824 */ /* 0x000fe200078e00ff */
[----:B------:R-:W-:-:S04]  /*5170*/  LEA R3, R3, 0x3b800000, 0x17 ;  /* 0x3b80000003037811 */ /* 0x000fc800078eb8ff */
[----:B------:R-:W-:-:S07]  /*5180*/  LOP3.LUT R23, R3, R0, R23, 0xfe, !PT ;  /* 0x0000000003177212 */ /* 0x000fce00078efe17 */
.L_x_21649:
[----:B------:R-:W-:Y:S05]  /*5190*/  BSYNC.RECONVERGENT B0 ;  /* 0x0000000000007941 */ /* 0x000fea0003800200 */
.L_x_21648:
[----:B------:R-:W3:Y:S01]  /*51a0*/  F2I.FTZ.TRUNC.NTZ R23, R23 ;  /* 0x0000001700177305 */ /* 0x000ee2000021f100 */
[----:B------:R-:W-:Y:S05]  /*51b0*/  BRA `(.L_x_21633) ;  /* 0x0000000400087947 */ /* 0x000fea0003800000 */
.L_x_21646:
        /* <DEDUP_REMOVED lines=21> */
.L_x_21655:
[----:B------:R-:W-:Y:S05]  /*5310*/  BSYNC.RECONVERGENT B1 ;  /* 0x0000000000017941 */ /* 0x000fea0003800200 */
.L_x_21654:
[----:B------:R-:W-:Y:S01]  /*5320*/  IMAD.SHL.U32 R0, R0, 0x200000, RZ ;  /* 0x0020000000007824 */ /* 0x000fe200078e00ff */
[----:B------:R-:W-:-:S04]  /*5330*/  LEA R3, R3, 0x37800000, 0x17 ;  /* 0x3780000003037811 */ /* 0x000fc800078eb8ff */
[----:B------:R-:W-:-:S07]  /*5340*/  LOP3.LUT R23, R3, R0, R23, 0xfe, !PT ;  /* 0x0000000003177212 */ /* 0x000fce00078efe17 */
.L_x_21653:
[----:B------:R-:W-:Y:S05]  /*5350*/  BSYNC.RECONVERGENT B0 ;  /* 0x0000000000007941 */ /* 0x000fea0003800200 */
.L_x_21652:
[----:B------:R-:W0:Y:S01]  /*5360*/  F2I.FTZ.TRUNC.NTZ R23, R23 ;  /* 0x0000001700177305 */ /* 0x000e22000021f100 */
[----:B------:R-:W-:Y:S05]  /*5370*/  BRA `(.L_x_21633) ;  /* 0x0000000000987947 */ /* 0x000fea0003800000 */
.L_x_21645:
        /* <DEDUP_REMOVED lines=14> */
.L_x_21659:
[----:B------:R-:W-:Y:S05]  /*5460*/  BSYNC.RECONVERGENT B0 ;  /* 0x0000000000007941 */ /* 0x000fea0003800200 */
.L_x_21658:
[----:B------:R-:W0:Y:S01]  /*5470*/  F2I.FTZ.TRUNC.NTZ R23, R23 ;  /* 0x0000001700177305 */ /* 0x000e22000021f100 */
[----:B------:R-:W-:Y:S05]  /*5480*/  BRA `(.L_x_21633) ;  /* 0x0000000000547947 */ /* 0x000fea0003800000 */
.L_x_21632:
        /* <DEDUP_REMOVED lines=16> */
.L_x_21660:
[----:B------:R-:W-:Y:S01]  /*5590*/  IMAD.MOV.U32 R23, RZ, RZ, RZ ;  /* 0x000000ffff177224 */ /* 0x000fe200078e00ff */
[----:B------:R-:W-:Y:S06]  /*55a0*/  BRA `(.L_x_21633) ;  /* 0x00000000000c7947 */ /* 0x000fec0003800000 */
.L_x_21657:
[----:B------:R0:W5:Y:S01]  /*55b0*/  LDG.E R23, desc[UR36][R4.64] ;  /* 0x0000002404177981 */ /* 0x000162000c1e1900 */
[----:B------:R-:W-:Y:S05]  /*55c0*/  BRA `(.L_x_21633) ;  /* 0x0000000000047947 */ /* 0x000fea0003800000 */
.L_x_21656:
[----:B------:R0:W5:Y:S02]  /*55d0*/  LDG.E R23, desc[UR36][R4.64] ;  /* 0x0000002404177981 */ /* 0x000164000c1e1900 */
.L_x_21633:
[----:B------:R-:W-:-:S07]  /*55e0*/  VIADD R29, R29, 0x80 ;  /* 0x000000801d1d7836 */ /* 0x000fce0000000000 */
.L_x_21594:
[----:B------:R-:W-:Y:S05]  /*55f0*/  BSYNC.RECONVERGENT B6 ;  /* 0x0000000000067941 */ /* 0x000fea0003800200 */
.L_x_21593:
        /* <DEDUP_REMOVED lines=24> */
.L_x_21666:
[----:B------:R0:W5:Y:S01]  /*5780*/  LDG.E.U8 R19, desc[UR36][R4.64] ;  /* 0x0000002404137981 */ /* 0x000162000c1e1100 */
[----:B------:R-:W-:Y:S05]  /*5790*/  BRA `(.L_x_21668) ;  /* 0x0000000c00307947 */ /* 0x000fea0003800000 */
.L_x_21665:
        /* <DEDUP_REMOVED lines=8> */
.L_x_21670:
[----:B------:R3:W5:Y:S01]  /*5820*/  LDG.E R19, desc[UR36][R4.64] ;  /* 0x0000002404137981 */ /* 0x000762000c1e1900 */
[----:B------:R-:W-:Y:S05]  /*5830*/  BRA `(.L_x_21668) ;  /* 0x0000000c00087947 */ /* 0x000fea0003800000 */
.L_x_21669:
[----:B------:R2:W5:Y:S01]  /*5840*/  LDG.E.S16 R19, desc[UR36][R4.64] ;  /* 0x0000002404137981 */ /* 0x000562000c1e1700 */
[----:B------:R-:W-:Y:S05]  /*5850*/  BRA `(.L_x_21668) ;  /* 0x0000000c00007947 */ /* 0x000fea0003800000 */
.L_x_21664:
        /* <DEDUP_REMOVED lines=9> */
.L_x_21672:
[----:B------:R-:W2:Y:S02]  /*58f0*/  LDG.E.U16 R4, desc[UR36][R4.64] ;  /* 0x0000002404047981 */ /* 0x000ea4000c1e1500 */
[----:B--2---:R-:W-:-:S06]  /*5900*/  HADD2.F32 R19, -RZ, R4.H0_H0 ;  /* 0x20000004ff137230 */ /* 0x004fcc0000004100 */
[----:B------:R-:W0:Y:S01]  /*5910*/  F2I.FTZ.TRUNC.NTZ R19, R19 ;  /* 0x0000001300137305 */ /* 0x000e22000021f100 */
[----:B------:R-:W-:Y:S05]  /*5920*/  BRA `(.L_x_21668) ;  /* 0x0000000800cc7947 */ /* 0x000fea0003800000 */
.L_x_21671:
        /* <DEDUP_REMOVED lines=9> */
.L_x_21674:
[----:B------:R-:W2:Y:S02]  /*59c0*/  LDG.E.U16 R4, desc[UR36][R4.64] ;  /* 0x0000002404047981 */ /* 0x000ea4000c1e1500 */
[----:B--2---:R-:W-:-:S06]  /*59d0*/  HADD2.F32 R19, -RZ, R4.H0_H0 ;  /* 0x20000004ff137230 */ /* 0x004fcc0000004100 */
[----:B------:R-:W0:Y:S01]  /*59e0*/  F2I.FTZ.TRUNC.NTZ R19, R19 ;  /* 0x0000001300137305 */ /* 0x000e22000021f100 */
[----:B------:R-:W-:Y:S05]  /*59f0*/  BRA `(.L_x_21668) ;  /* 0x0000000800987947 */ /* 0x000fea0003800000 */
.L_x_21673:
[----:B------:R-:W2:Y:S02]  /*5a00*/  LDG.E.64 R4, desc[UR36][R4.64] ;  /* 0x0000002404047981 */ /* 0x000ea4000c1e1b00 */
[----:B--2---:R0:W1:Y:S02]  /*5a10*/  F2I.F64.TRUNC R19, R4 ;  /* 0x0000000400137311 */ /* 0x004064000030d100 */
[----:B01----:R-:W-:Y:S05]  /*5a20*/  BRA `(.L_x_21668) ;  /* 0x00000008008c7947 */ /* 0x003fea0003800000 */
.L_x_21663:
        /* <DEDUP_REMOVED lines=12> */
.L_x_21677:
[----:B------:R-:W2:Y:S02]  /*5af0*/  LDG.E.64 R4, desc[UR36][R4.64] ;  /* 0x0000002404047981 */ /* 0x000ea4000c1e1b00 */
[----:B--2---:R0:W1:Y:S02]  /*5b00*/  F2I.F64.TRUNC R19, R4 ;  /* 0x0000000400137311 */ /* 0x004064000030d100 */
[----:B01----:R-:W-:Y:S05]  /*5b10*/  BRA `(.L_x_21668) ;  /* 0x0000000800507947 */ /* 0x003fea0003800000 */
.L_x_21676:
        /* <DEDUP_REMOVED lines=26> */
.L_x_21679:
        /* <DEDUP_REMOVED lines=14> */
.L_x_21678:
[----:B------:R-:W2:Y:S02]  /*5da0*/  LDG.E.U16 R19, desc[UR36][R4.64] ;  /* 0x0000002404137981 */ /* 0x000ea4000c1e1500 */
[----:B--2---:R-:W-:-:S06]  /*5db0*/  IMAD.U32 R19, R19, 0x10000, RZ ;  /* 0x0001000013137824 */ /* 0x004fcc00078e00ff */
[----:B------:R-:W0:Y:S01]  /*5dc0*/  F2I.FTZ.TRUNC.NTZ R19, R19 ;  /* 0x0000001300137305 */ /* 0x000e22000021f100 */
[----:B------:R-:W-:Y:S05]  /*5dd0*/  BRA `(.L_x_21668) ;  /* 0x0000000400a07947 */ /* 0x000fea0003800000 */
.L_x_21675:
        /* <DEDUP_REMOVED lines=10> */
.L_x_21682:
        /* <DEDUP_REMOVED lines=21> */
.L_x_21686:
[----:B------:R-:W-:Y:S05]  /*5fd0*/  BSYNC.RECONVERGENT B1 ;  /* 0x0000000000017941 */ /* 0x000fea0003800200 */
.L_x_21685:
[----:B------:R-:W-:Y:S01]  /*5fe0*/  IMAD.SHL.U32 R0, R0, 0x100000, RZ ;  /* 0x0010000000007824 */ /* 0x000fe200078e00ff */
[----:B------:R-:W-:-:S04]  /*5ff0*/  LEA R3, R3, 0x3b800000, 0x17 ;  /* 0x3b80000003037811 */ /* 0x000fc800078eb8ff */
[----:B------:R-:W-:-:S07]  /*6000*/  LOP3.LUT R19, R3, R0, R19, 0xfe, !PT ;  /* 0x0000000003137212 */ /* 0x000fce00078efe13 */
.L_x_21684:
[----:B------:R-:W-:Y:S05]  /*6010*/  BSYNC.RECONVERGENT B0 ;  /* 0x0000000000007941 */ /* 0x000fea0003800200 */
.L_x_21683:
[----:B------:R-:W0:Y:S01]  /*6020*/  F2I.FTZ.TRUNC.NTZ R19, R19 ;  /* 0x0000001300137305 */ /* 0x000e22000021f100 */
[----:B------:R-:W-:Y:S05]  /*6030*/  BRA `(.L_x_21668) ;  /* 0x0000000400087947 */ /* 0x000fea0003800000 */
.L_x_21681:
        /* <DEDUP_REMOVED lines=21> */
.L_x_21690:
[----:B------:R-:W-:Y:S05]  /*6190*/  BSYNC.RECONVERGENT B1 ;  /* 0x0000000000017941 */ /* 0x000fea0003800200 */
.L_x_21689:
[----:B------:R-:W-:Y:S01]  /*61a0*/  IMAD.SHL.U32 R0, R0, 0x200000, RZ ;  /* 0x0020000000007824 */ /* 0x000fe200078e00ff */
[----:B------:R-:W-:-:S04]  /*61b0*/  LEA R3, R3, 0x37800000, 0x17 ;  /* 0x3780000003037811 */ /* 0x000fc800078eb8ff */
[----:B------:R-:W-:-:S07]  /*61c0*/  LOP3.LUT R19, R3, R0, R19, 0xfe, !PT ;  /* 0x0000000003137212 */ /* 0x000fce00078efe13 */
.L_x_21688:
[----:B------:R-:W-:Y:S05]  /*61d0*/  BSYNC.RECONVERGENT B0 ;  /* 0x0000000000007941 */ /* 0x000fea0003800200 */
.L_x_21687:
[----:B------:R-:W0:Y:S01]  /*61e0*/  F2I.FTZ.TRUNC.NTZ R19, R19 ;  /* 0x0000001300137305 */ /* 0x000e22000021f100 */
[----:B------:R-:W-:Y:S05]  /*61f0*/  BRA `(.L_x_21668) ;  /* 0x0000000000987947 */ /* 0x000fea0003800000 */
.L_x_21680:
        /* <DEDUP_REMOVED lines=14> */
.L_x_21694:
[----:B------:R-:W-:Y:S05]  /*62e0*/  BSYNC.RECONVERGENT B0 ;  /* 0x0000000000007941 */ /* 0x000fea0003800200 */
.L_x_21693:
[----:B------:R-:W0:Y:S01]  /*62f0*/  F2I.FTZ.TRUNC.NTZ R19, R19 ;  /* 0x0000001300137305 */ /* 0x000e22000021f100 */
[----:B------:R-:W-:Y:S05]  /*6300*/  BRA `(.L_x_21668) ;  /* 0x0000000000547947 */ /* 0x000fea0003800000 */
.L_x_21667:
        /* <DEDUP_REMOVED lines=16> */
.L_x_21695:
[----:B------:R-:W-:Y:S01]  /*6410*/  IMAD.MOV.U32 R19, RZ, RZ, RZ ;  /* 0x000000ffff137224 */ /* 0x000fe200078e00ff */
[----:B------:R-:W-:Y:S06]  /*6420*/  BRA `(.L_x_21668) ;  /* 0x00000000000c7947 */ /* 0x000fec0003800000 */
.L_x_21692:
[----:B------:R0:W5:Y:S01]  /*6430*/  LDG.E R19, desc[UR36][R4.64] ;  /* 0x0000002404137981 */ /* 0x000162000c1e1900 */
[----:B------:R-:W-:Y:S05]  /*6440*/  BRA `(.L_x_21668) ;  /* 0x0000000000047947 */ /* 0x000fea0003800000 */
.L_x_21691:
[----:B------:R0:W5:Y:S02]  /*6450*/  LDG.E R19, desc[UR36][R4.64] ;  /* 0x0000002404137981 */ /* 0x000164000c1e1900 */
.L_x_21668:
        /* <DEDUP_REMOVED lines=19> */
.L_x_21699:
[----:B------:R0:W5:Y:S01]  /*6590*/  LDG.E.U8 R22, desc[UR36][R4.64] ;  /* 0x0000002404167981 */ /* 0x000162000c1e1100 */
[----:B------:R-:W-:Y:S05]  /*65a0*/  BRA `(.L_x_21662) ;  /* 0x0000000c002c7947 */ /* 0x000fea0003800000 */
.L_x_21698:
        /* <DEDUP_REMOVED lines=8> */
.L_x_21702:
[----:B------:R0:W5:Y:S01]  /*6630*/  LDG.E R22, desc[UR36][R4.64] ;  /* 0x0000002404167981 */ /* 0x000162000c1e1900 */
[----:B------:R-:W-:Y:S05]  /*6640*/  BRA `(.L_x_21662) ;  /* 0x0000000c00047947 */ /* 0x000fea0003800000 */
.L_x_21701:
[----:B------:R0:W5:Y:S01]  /*6650*/  LDG.E.S16 R22, desc[UR36][R4.64] ;  /* 0x0000002404167981 */ /* 0x000162000c1e1700 */
[----:B------:R-:W-:Y:S05]  /*6660*/  BRA `(.L_x_21662) ;  /* 0x0000000800fc7947 */ /* 0x000fea0003800000 */
.L_x_21697:
        /* <DEDUP_REMOVED lines=9> */
.L_x_21704:
[----:B------:R-:W2:Y:S02]  /*6700*/  LDG.E.U16 R4, desc[UR36][R4.64] ;  /* 0x0000002404047981 */ /* 0x000ea4000c1e1500 */
[----:B--2---:R-:W-:-:S06]  /*6710*/  HADD2.F32 R22, -RZ, R4.H0_H0 ;  /* 0x20000004ff167230 */ /* 0x004fcc0000004100 */
[----:B------:R-:W0:Y:S01]  /*6720*/  F2I.FTZ.TRUNC.NTZ R22, R22 ;  /* 0x0000001600167305 */ /* 0x000e22000021f100 */
[----:B------:R-:W-:Y:S05]  /*6730*/  BRA `(.L_x_21662) ;  /* 0x0000000800c87947 */ /* 0x000fea0003800000 */
.L_x_21703:
        /* <DEDUP_REMOVED lines=9> */
.L_x_21706:
[----:B------:R-:W2:Y:S02]  /*67d0*/  LDG.E.U16 R4, desc[UR36][R4.64] ;  /* 0x0000002404047981 */ /* 0x000ea4000c1e1500 */
[----:B--2---:R-:W-:-:S06]  /*67e0*/  HADD2.F32 R22, -RZ, R4.H0_H0 ;  /* 0x20000004ff167230 */ /* 0x004fcc0000004100 */
[----:B------:R-:W0:Y:S01]  /*67f0*/  F2I.FTZ.TRUNC.NTZ R22, R22 ;  /* 0x0000001600167305 */ /* 0x000e22000021f100 */
[----:B------:R-:W-:Y:S05]  /*6800*/  BRA `(.L_x_21662) ;  /* 0x0000000800947947 */ /* 0x000fea0003800000 */
.L_x_21705:
[----:B------:R-:W2:Y:S02]  /*6810*/  LDG.E.64 R4, desc[UR36][R4.64] ;  /* 0x0000002404047981 */ /* 0x000ea4000c1e1b00 */
[----:B--2---:R0:W1:Y:S02]  /*6820*/  F2I.F64.TRUNC R22, R4 ;  /* 0x0000000400167311 */ /* 0x004064000030d100 */
[----:B01----:R-:W-:Y:S05]  /*6830*/  BRA `(.L_x_21662) ;  /* 0x0000000800887947 */ /* 0x003fea0003800000 */
.L_x_21696:
        /* <DEDUP_REMOVED lines=12> */
.L_x_21709:
[----:B------:R-:W2:Y:S02]  /*6900*/  LDG.E.64 R4, desc[UR36][R4.64] ;  /* 0x0000002404047981 */ /* 0x000ea4000c1e1b00 */
[----:B--2---:R0:W1:Y:S02]  /*6910*/  F2I.F64.TRUNC R22, R4 ;  /* 0x0000000400167311 */ /* 0x004064000030d100 */
[----:B01----:R-:W-:Y:S05]  /*6920*/  BRA `(.L_x_21662) ;  /* 0x00000008004c7947 */ /* 0x003fea0003800000 */
.L_x_21708:
        /* <DEDUP_REMOVED lines=26> */
.L_x_21711:
        /* <DEDUP_REMOVED lines=14> */
.L_x_21710:
[----:B------:R-:W2:Y:S02]  /*6bb0*/  LDG.E.U16 R22, desc[UR36][R4.64] ;  /* 0x0000002404167981 */ /* 0x000ea4000c1e1500 */
[----:B--2---:R-:W-:-:S06]  /*6bc0*/  IMAD.U32 R22, R22, 0x10000, RZ ;  /* 0x0001000016167824 */ /* 0x004fcc00078e00ff */
[----:B------:R-:W0:Y:S01]  /*6bd0*/  F2I.FTZ.TRUNC.NTZ R22, R22 ;  /* 0x0000001600167305 */ /* 0x000e22000021f100 */
[----:B------:R-:W-:Y:S05]  /*6be0*/  BRA `(.L_x_21662) ;  /* 0x00000004009c7947 */ /* 0x000fea0003800000 */
.L_x_21707:
        /* <DEDUP_REMOVED lines=10> */
.L_x_21714:
        /* <DEDUP_REMOVED lines=21> */
.L_x_21718:
[----:B------:R-:W-:Y:S05]  /*6de0*/  BSYNC.RECONVERGENT B1 ;  /* 0x0000000000017941 */ /* 0x000fea0003800200 */
.L_x_21717:
[----:B------:R-:W-:Y:S01]  /*6df0*/  IMAD.SHL.U32 R0, R0, 0x100000, RZ ;  /* 0x0010000000007824 */ /* 0x000fe200078e00ff */
[----:B------:R-:W-:-:S04]  /*6e00*/  LEA R3, R3, 0x3b800000, 0x17 ;  /* 0x3b80000003037811 */ /* 0x000fc800078eb8ff */
[----:B------:R-:W-:-:S07]  /*6e10*/  LOP3.LUT R22, R3, R0, R7, 0xfe, !PT ;  /* 0x0000000003167212 */ /* 0x000fce00078efe07 */
.L_x_21716:
[----:B------:R-:W-:Y:S05]  /*6e20*/  BSYNC.RECONVERGENT B0 ;  /* 0x0000000000007941 */ /* 0x000fea0003800200 */
.L_x_21715:
[----:B------:R-:W0:Y:S01]  /*6e30*/  F2I.FTZ.TRUNC.NTZ R22, R22 ;  /* 0x0000001600167305 */ /* 0x000e22000021f100 */
[----:B------:R-:W-:Y:S05]  /*6e40*/  BRA `(.L_x_21662) ;  /* 0x0000000400047947 */ /* 0x000fea0003800000 */
.L_x_21713:
        /* <DEDUP_REMOVED lines=21> */
.L_x_21722:
[----:B------:R-:W-:Y:S05]  /*6fa0*/  BSYNC.RECONVERGENT B1 ;  /* 0x0000000000017941 */ /* 0x000fea0003800200 */
.L_x_21721:
[----:B------:R-:W-:Y:S01]  /*6fb0*/  IMAD.SHL.U32 R0, R0, 0x200000, RZ ;  /* 0x0020000000007824 */ /* 0x000fe200078e00ff */
[----:B------:R-:W-:-:S04]  /*6fc0*/  LEA R3, R3, 0x37800000, 0x17 ;  /* 0x3780000003037811 */ /* 0x000fc800078eb8ff */
[----:B------:R-:W-:-:S07]  /*6fd0*/  LOP3.LUT R22, R3, R0, R7, 0xfe, !PT ;  /* 0x0000000003167212 */ /* 0x000fce00078efe07 */
.L_x_21720:
[----:B------:R-:W-:Y:S05]  /*6fe0*/  BSYNC.RECONVERGENT B0 ;  /* 0x0000000000007941 */ /* 0x000fea0003800200 */
.L_x_21719:
[----:B------:R-:W0:Y:S01]  /*6ff0*/  F2I.FTZ.TRUNC.NTZ R22, R22 ;  /* 0x0000001600167305 */ /* 0x000e22000021f100 */
[----:B------:R-:W-:Y:S05]  /*7000*/  BRA `(.L_x_21662) ;  /* 0x0000000000947947 */ /* 0x000fea0003800000 */
.L_x_21712:
        /* <DEDUP_REMOVED lines=14> */
.L_x_21726:
[----:B------:R-:W-:Y:S05]  /*70f0*/  BSYNC.RECONVERGENT B0 ;  /* 0x0000000000007941 */ /* 0x000fea0003800200 */
.L_x_21725:
[----:B------:R-:W0:Y:S01]  /*7100*/  F2I.FTZ.TRUNC.NTZ R22, R22 ;  /* 0x0000001600167305 */ /* 0x000e22000021f100 */
[----:B------:R-:W-:Y:S05]  /*7110*/  BRA `(.L_x_21662) ;  /* 0x0000000000507947 */ /* 0x000fea0003800000 */
.L_x_21700:
        /* <DEDUP_REMOVED lines=16> */
.L_x_21727:
[----:B------:R-:W-:Y:S05]  /*7220*/  BRA `(.L_x_21662) ;  /* 0x00000000000c7947 */ /* 0x000fea0003800000 */
.L_x_21724:
[----:B------:R0:W5:Y:S01]  /*7230*/  LDG.E R22, desc[UR36][R4.64] ;  /* 0x0000002404167981 */ /* 0x000162000c1e1900 */
[----:B------:R-:W-:Y:S05]  /*7240*/  BRA `(.L_x_21662) ;  /* 0x0000000000047947 */ /* 0x000fea0003800000 */
.L_x_21723:
[----:B------:R0:W5:Y:S02]  /*7250*/  LDG.E R22, desc[UR36][R4.64] ;  /* 0x0000002404167981 */ /* 0x000164000c1e1900 */
.L_x_21662:
[----:B------:R-:W-:Y:S05]  /*7260*/  BSYNC.RECONVERGENT B6 ;  /* 0x0000000000067941 */ /* 0x000fea0003800200 */
.L_x_21661:
[----:B------:R-:W0:Y:S01]  /*7270*/  LDC.U8 R18, c[0x0][0x3b0] ;  /* 0x0000ec00ff127b82 */ /* 0x000e220000000000 */
[----:B------:R-:W-:Y:S01]  /*7280*/  ISETP.GE.AND P0, PT, R17, R16, PT ;  /* 0x000000101100720c */ /* 0x000fe20003f06270 */
[----:B------:R-:W-:Y:S04]  /*7290*/  BSSY.RECONVERGENT B7, `(.L_x_21728) ;  /* 0x00002be000077945 */ /* 0x000fe80003800200 */
[----:B------:R-:W-:Y:S01]  /*72a0*/  BSSY.RELIABLE B6, `(.L_x_21729) ;  /* 0x00001d7000067945 */ /* 0x000fe20003800100 */
[----:B012345:R-:W-:Y:S02]  /*72b0*/  VIMNMX R4, PT, PT, R25, R28, PT ;  /* 0x0000001c19047248 */ /* 0x03ffe40003fe0100 */
[----:B------:R-:W-:Y:S02]  /*72c0*/  VIMNMX R26, PT, PT, R27, R26, PT ;  /* 0x0000001a1b1a7248 */ /* 0x000fe40003fe0100 */
[----:B------:R-:W-:-:S02]  /*72d0*/  VIMNMX R24, PT, PT, R23, R24, PT ;  /* 0x0000001817187248 */ /* 0x000fc40003fe0100 */
[----:B------:R-:W-:Y:S01]  /*72e0*/  VIMNMX R22, PT, PT, R19, R22, PT ;  /* 0x0000001613167248 */ /* 0x000fe20003fe0100 */
        /* <DEDUP_REMOVED lines=22> */
.L_x_21734:
[----:B------:R0:W-:Y:S01]  /*7450*/  STG.E.U8 desc[UR36][R8.64], R4 ;  /* 0x0000000408007986 */ /* 0x0001e2000c101124 */
[----:B------:R-:W-:Y:S05]  /*7460*/  BRA `(.L_x_21736) ;  /* 0x0000000c003c7947 */ /* 0x000fea0003800000 */
.L_x_21733:
        /* <DEDUP_REMOVED lines=9> */
.L_x_21738:
[----:B------:R0:W-:Y:S01]  /*7500*/  STG.E desc[UR36][R8.64], R4 ;  /* 0x0000000408007986 */ /* 0x0001e2000c101924 */
[----:B------:R-:W-:Y:S05]  /*7510*/  BRA `(.L_x_21736) ;  /* 0x0000000c00107947 */ /* 0x000fea0003800000 */
.L_x_21737:
[----:B------:R0:W-:Y:S01]  /*7520*/  STG.E.U16 desc[UR36][R8.64], R4 ;  /* 0x0000000408007986 */ /* 0x0001e2000c101524 */
[----:B------:R-:W-:Y:S05]  /*7530*/  BRA `(.L_x_21736) ;  /* 0x0000000c00087947 */ /* 0x000fea0003800000 */
.L_x_21732:
        /* <DEDUP_REMOVED lines=9> */
.L_x_21740:
[----:B------:R-:W-:-:S04]  /*75d0*/  I2FP.F32.S32 R0, R4 ;  /* 0x0000000400007245 */ /* 0x000fc80000201400 */
[----:B------:R-:W-:-:S05]  /*75e0*/  F2FP.F16.F32.PACK_AB R0, RZ, R0 ;  /* 0x00000000ff00723e */ /* 0x000fca00000000ff */
[----:B------:R0:W-:Y:S01]  /*75f0*/  STG.E.U16 desc[UR36][R8.64], R0 ;  /* 0x0000000008007986 */ /* 0x0001e2000c101524 */
[----:B------:R-:W-:Y:S05]  /*7600*/  BRA `(.L_x_21736) ;  /* 0x0000000800d47947 */ /* 0x000fea0003800000 */
.L_x_21739:
        /* <DEDUP_REMOVED lines=10> */
.L_x_21742:
[----:B------:R-:W-:-:S04]  /*76b0*/  I2FP.F32.S32 R4, R4 ;  /* 0x0000000400047245 */ /* 0x000fc80000201400 */
[----:B------:R-:W-:-:S04]  /*76c0*/  F2FP.F16.F32.PACK_AB R3, RZ, R4 ;  /* 0x00000004ff03723e */ /* 0x000fc800000000ff */
[----:B------:R-:W-:-:S05]  /*76d0*/  PRMT R3, R3, 0x5410, RZ ;  /* 0x0000541003037816 */ /* 0x000fca00000000ff */
[----:B------:R3:W-:Y:S01]  /*76e0*/  STG.E desc[UR36][R8.64], R3 ;  /* 0x0000000308007986 */ /* 0x0007e2000c101924 */
[----:B------:R-:W-:Y:S05]  /*76f0*/  BRA `(.L_x_21736) ;  /* 0x0000000800987947 */ /* 0x000fea0003800000 */
.L_x_21741:
[----:B------:R-:W0:Y:S02]  /*7700*/  I2F.F64 R4, R4 ;  /* 0x0000000400047312 */ /* 0x000e240000201c00 */
[----:B0-----:R4:W-:Y:S01]  /*7710*/  STG.E.64 desc[UR36][R8.64], R4 ;  /* 0x0000000408007986 */ /* 0x0019e2000c101b24 */
[----:B------:R-:W-:Y:S05]  /*7720*/  BRA `(.L_x_21736) ;  /* 0x00000008008c7947 */ /* 0x000fea0003800000 */
.L_x_21731:
        /* <DEDUP_REMOVED lines=12> */
.L_x_21745:
[----:B------:R-:W-:Y:S01]  /*77f0*/  CS2R R6, SRZ ;  /* 0x0000000000067805 */ /* 0x000fe2000001ff00 */
[----:B------:R-:W0:Y:S04]  /*7800*/  I2F.F64 R4, R4 ;  /* 0x0000000400047312 */ /* 0x000e280000201c00 */
[----:B0-----:R0:W-:Y:S01]  /*7810*/  STG.E.128 desc[UR36][R8.64], R4 ;  /* 0x0000000408007986 */ /* 0x0011e2000c101d24 */
[----:B------:R-:W-:Y:S05]  /*7820*/  BRA `(.L_x_21736) ;  /* 0x00000008004c7947 */ /* 0x000fea0003800000 */
.L_x_21744:
        /* <DEDUP_REMOVED lines=19> */
.L_x_21749:
[----:B------:R-:W-:Y:S05]  /*7960*/  BSYNC.RECONVERGENT B0 ;  /* 0x0000000000007941 */ /* 0x000fea0003800200 */
.L_x_21748:
[----:B------:R-:W-:-:S05]  /*7970*/  LOP3.LUT R5, R0, 0x80, R5, 0xf8, !PT ;  /* 0x0000008000057812 */ /* 0x000fca00078ef805 */
[----:B------:R0:W-:Y:S01]  /*7980*/  STG.E.U8 desc[UR36][R8.64], R5 ;  /* 0x0000000508007986 */ /* 0x0001e2000c101124 */
[----:B------:R-:W-:Y:S05]  /*7990*/  BRA `(.L_x_21736) ;  /* 0x0000000400f07947 */ /* 0x000fea0003800000 */
.L_x_21747:
        /* <DEDUP_REMOVED lines=15> */
.L_x_21751:
[----:B------:R-:W-:Y:S05]  /*7a90*/  BSYNC.RECONVERGENT B0 ;  /* 0x0000000000007941 */ /* 0x000fea0003800200 */
.L_x_21750:
[----:B------:R-:W-:-:S05]  /*7aa0*/  LOP3.LUT R5, R0, 0x80, R5, 0xf8, !PT ;  /* 0x0000008000057812 */ /* 0x000fca00078ef805 */
[----:B------:R0:W-:Y:S01]  /*7ab0*/  STG.E.U8 desc[UR36][R8.64], R5 ;  /* 0x0000000508007986 */ /* 0x0001e2000c101124 */
[----:B------:R-:W-:Y:S05]  /*7ac0*/  BRA `(.L_x_21736) ;  /* 0x0000000400a47947 */ /* 0x000fea0003800000 */
.L_x_21746:
[----:B------:R-:W-:-:S04]  /*7ad0*/  I2FP.F32.S32 R0, R4 ;  /* 0x0000000400007245 */ /* 0x000fc80000201400 */
[----:B------:R-:W-:-:S05]  /*7ae0*/  F2FP.BF16.F32.PACK_AB R0, RZ, R0 ;  /* 0x00000000ff00723e */ /* 0x000fca00000010ff */
[----:B------:R0:W-:Y:S01]  /*7af0*/  STG.E.U16 desc[UR36][R8.64], R0 ;  /* 0x0000000008007986 */ /* 0x0001e2000c101524 */
[----:B------:R-:W-:Y:S05]  /*7b00*/  BRA `(.L_x_21736) ;  /* 0x0000000400947947 */ /* 0x000fea0003800000 */
.L_x_21743:
        /* <DEDUP_REMOVED lines=10> */
.L_x_21754:
        /* <DEDUP_REMOVED lines=13> */
.L_x_21757:
[----:B------:R-:W-:-:S04]  /*7c80*/  SHF.R.U32.HI R0, RZ, 0x14, R3 ;  /* 0x00000014ff007819 */ /* 0x000fc80000011603 */
[----:B------:R-:W-:-:S04]  /*7c90*/  LOP3.LUT R0, R0, 0x1, RZ, 0xc0, !PT ;  /* 0x0000000100007812 */ /* 0x000fc800078ec0ff */
[----:B------:R-:W-:-:S04]  /*7ca0*/  IADD3 R0, PT, PT, R3, 0x487ffff, R0 ;  /* 0x0487ffff03007810 */ /* 0x000fc80007ffe000 */
[----:B------:R-:W-:-:S04]  /*7cb0*/  SHF.R.U32.HI R0, RZ, 0x14, R0 ;  /* 0x00000014ff007819 */ /* 0x000fc80000011600 */
[----:B------:R-:W-:-:S07]  /*7cc0*/  LOP3.LUT R0, R0, 0xff, RZ, 0xc0, !PT ;  /* 0x000000ff00007812 */ /* 0x000fce00078ec0ff */
.L_x_21758:
[----:B------:R-:W-:-:S04]  /*7cd0*/  SHF.R.U32.HI R3, RZ, 0x18, R3 ;  /* 0x00000018ff037819 */ /* 0x000fc80000011603 */
[----:B------:R-:W-:-:S04]  /*7ce0*/  LOP3.LUT R0, R0, 0x80, R3, 0xf8, !PT ;  /* 0x0000008000007812 */ /* 0x000fc800078ef803 */
[----:B------:R-:W-:-:S07]  /*7cf0*/  PRMT R4, R0, 0x7610, R4 ;  /* 0x0000761000047816 */ /* 0x000fce0000000004 */
.L_x_21756:
[----:B------:R-:W-:Y:S05]  /*7d00*/  BSYNC.RECONVERGENT B0 ;  /* 0x0000000000007941 */ /* 0x000fea0003800200 */
.L_x_21755:
[----:B------:R0:W-:Y:S01]  /*7d10*/  STG.E.U8 desc[UR36][R8.64], R4 ;  /* 0x0000000408007986 */ /* 0x0001e2000c101124 */
[----:B------:R-:W-:Y:S05]  /*7d20*/  BRA `(.L_x_21736) ;  /* 0x00000004000c7947 */ /* 0x000fea0003800000 */
.L_x_21753:
        /* <DEDUP_REMOVED lines=13> */
.L_x_21761:
[----:B------:R-:W-:-:S04]  /*7e00*/  SHF.R.U32.HI R0, RZ, 0x15, R3 ;  /* 0x00000015ff007819 */ /* 0x000fc80000011603 */
[----:B------:R-:W-:-:S04]  /*7e10*/  LOP3.LUT R0, R0, 0x1, RZ, 0xc0, !PT ;  /* 0x0000000100007812 */ /* 0x000fc800078ec0ff */
[----:B------:R-:W-:-:S04]  /*7e20*/  IADD3 R0, PT, PT, R3, 0x88fffff, R0 ;  /* 0x088fffff03007810 */ /* 0x000fc80007ffe000 */
[----:B------:R-:W-:-:S04]  /*7e30*/  SHF.R.U32.HI R0, RZ, 0x15, R0 ;  /* 0x00000015ff007819 */ /* 0x000fc80000011600 */
[----:B------:R-:W-:-:S07]  /*7e40*/  LOP3.LUT R0, R0, 0xff, RZ, 0xc0, !PT ;  /* 0x000000ff00007812 */ /* 0x000fce00078ec0ff */
.L_x_21762:
[----:B------:R-:W-:-:S04]  /*7e50*/  SHF.R.U32.HI R3, RZ, 0x18, R3 ;  /* 0x00000018ff037819 */ /* 0x000fc80000011603 */
[----:B------:R-:W-:-:S04]  /*7e60*/  LOP3.LUT R0, R0, 0x80, R3, 0xf8, !PT ;  /* 0x0000008000007812 */ /* 0x000fc800078ef803 */
[----:B------:R-:W-:-:S07]  /*7e70*/  PRMT R4, R0, 0x7610, R4 ;  /* 0x0000761000047816 */ /* 0x000fce0000000004 */
.L_x_21760:
[----:B------:R-:W-:Y:S05]  /*7e80*/  BSYNC.RECONVERGENT B0 ;  /* 0x0000000000007941 */ /* 0x000fea0003800200 */
.L_x_21759:
[----:B------:R0:W-:Y:S01]  /*7e90*/  STG.E.U8 desc[UR36][R8.64], R4 ;  /* 0x0000000408007986 */ /* 0x0001e2000c101124 */
[----:B------:R-:W-:Y:S05]  /*7ea0*/  BRA `(.L_x_21736) ;  /* 0x0000000000ac7947 */ /* 0x000fea0003800000 */
.L_x_21752:
[----:B------:R-:W-:-:S13]  /*7eb0*/  ISETP.NE.AND P0, PT, R0, 0x1c, PT ;  /* 0x0000001c0000780c */ /* 0x000fda0003f05270 */
[----:B------:R-:W-:Y:S05]  /*7ec0*/  @!P0 BRA `(.L_x_21763) ;  /* 0x0000000000a08947 */ /* 0x000fea0003800000 */
[----:B------:R-:W-:-:S13]  /*7ed0*/  ISETP.NE.AND P0, PT, R0, 0x1d, PT ;  /* 0x0000001d0000780c */ /* 0x000fda0003f05270 */
[----:B------:R-:W-:Y:S05]  /*7ee0*/  @!P0 BRA `(.L_x_21764) ;  /* 0x00000000008c8947 */ /* 0x000fea0003800000 */
[----:B------:R-:W-:-:S13]  /*7ef0*/  ISETP.NE.AND P0, PT, R0, 0x2c, PT ;  /* 0x0000002c0000780c */ /* 0x000fda0003f05270 */
[----:B------:R-:W-:Y:S05]  /*7f00*/  @!P0 BRA `(.L_x_21765) ;  /* 0x0000000000448947 */ /* 0x000fea0003800000 */
.L_x_21735:
        /* <DEDUP_REMOVED lines=16> */
.L_x_21766:
[----:B------:R-:W-:Y:S05]  /*8010*/  BRA `(.L_x_21736) ;  /* 0x0000000000507947 */ /* 0x000fea0003800000 */
.L_x_21765:
        /* <DEDUP_REMOVED lines=16> */
.L_x_21764:
[----:B------:R-:W-:-:S05]  /*8120*/  SHF.R.S32.HI R5, RZ, 0x1f, R4 ;  /* 0x0000001fff057819 */ /* 0x000fca0000011404 */
[----:B------:R0:W-:Y:S01]  /*8130*/  STG.E.64 desc[UR36][R8.64], R4 ;  /* 0x0000000408007986 */ /* 0x0001e2000c101b24 */
[----:B------:R-:W-:Y:S05]  /*8140*/  BRA `(.L_x_21736) ;  /* 0x0000000000047947 */ /* 0x000fea0003800000 */
.L_x_21763:
[----:B------:R0:W-:Y:S02]  /*8150*/  STG.E desc[UR36][R8.64], R4 ;  /* 0x0000000408007986 */ /* 0x0001e4000c101924 */
.L_x_21736:
        /* <DEDUP_REMOVED lines=23> */
.L_x_21771:
[----:B------:R4:W-:Y:S01]  /*82d0*/  STG.E.U8 desc[UR36][R8.64], R26 ;  /* 0x0000001a08007986 */ /* 0x0009e2000c101124 */
[----:B------:R-:W-:Y:S05]  /*82e0*/  BRA `(.L_x_21773) ;  /* 0x0000000c00387947 */ /* 0x000fea0003800000 */
.L_x_21770:
        /* <DEDUP_REMOVED lines=9> */
.L_x_21775:
[----:B------:R2:W-:Y:S01]  /*8380*/  STG.E desc[UR36][R8.64], R26 ;  /* 0x0000001a08007986 */ /* 0x0005e2000c101924 */
[----:B------:R-:W-:Y:S05]  /*8390*/  BRA `(.L_x_21773) ;  /* 0x0000000c000c7947 */ /* 0x000fea0003800000 */
.L_x_21774:
[----:B------:R0:W-:Y:S01]  /*83a0*/  STG.E.U16 desc[UR36][R8.64], R26 ;  /* 0x0000001a08007986 */ /* 0x0001e2000c101524 */
[----:B------:R-:W-:Y:S05]  /*83b0*/  BRA `(.L_x_21773) ;  /* 0x0000000c00047947 */ /* 0x000fea0003800000 */
.L_x_21769:
        /* <DEDUP_REMOVED lines=9> */
.L_x_21777:
[----:B------:R-:W-:-:S04]  /*8450*/  I2FP.F32.S32 R0, R26 ;  /* 0x0000001a00007245 */ /* 0x000fc80000201400 */
[----:B------:R-:W-:-:S05]  /*8460*/  F2FP.F16.F32.PACK_AB R0, RZ, R0 ;  /* 0x00000000ff00723e */ /* 0x000fca00000000ff */
[----:B------:R0:W-:Y:S01]  /*8470*/  STG.E.U16 desc[UR36][R8.64], R0 ;  /* 0x0000000008007986 */ /* 0x0001e2000c101524 */
[----:B------:R-:W-:Y:S05]  /*8480*/  BRA `(.L_x_21773) ;  /* 0x0000000800d07947 */ /* 0x000fea0003800000 */
.L_x_21776:
        /* <DEDUP_REMOVED lines=10> */
.L_x_21779:
[----:B------:R-:W-:-:S04]  /*8530*/  I2FP.F32.S32 R26, R26 ;  /* 0x0000001a001a7245 */ /* 0x000fc80000201400 */
[----:B------:R-:W-:-:S04]  /*8540*/  F2FP.F16.F32.PACK_AB R3, RZ, R26 ;  /* 0x0000001aff03723e */ /* 0x000fc800000000ff */
[----:B------:R-:W-:-:S05]  /*8550*/  PRMT R3, R3, 0x5410, RZ ;  /* 0x0000541003037816 */ /* 0x000fca00000000ff */
[----:B------:R0:W-:Y:S01]  /*8560*/  STG.E desc[UR36][R8.64], R3 ;  /* 0x0000000308007986 */ /* 0x0001e2000c101924 */
[----:B------:R-:W-:Y:S05]  /*8570*/  BRA `(.L_x_21773) ;  /* 0x0000000800947947 */ /* 0x000fea0003800000 */
.L_x_21778:
[----:B------:R-:W0:Y:S02]  /*8580*/  I2F.F64 R26, R26 ;  /* 0x0000001a001a7312 */ /* 0x000e240000201c00 */
[----:B0-----:R0:W-:Y:S01]  /*8590*/  STG.E.64 desc[UR36][R8.64], R26 ;  /* 0x0000001a08007986 */ /* 0x0011e2000c101b24 */
[----:B------:R-:W-:Y:S05]  /*85a0*/  BRA `(.L_x_21773) ;  /* 0x0000000800887947 */ /* 0x000fea0003800000 */
.L_x_21768:
        /* <DEDUP_REMOVED lines=12> */
.L_x_21783:
        /* <DEDUP_REMOVED lines=17> */
.L_x_21786:
[----:B------:R-:W-:-:S04]  /*8780*/  SHF.R.U32.HI R3, RZ, 0x18, R5 ;  /* 0x00000018ff037819 */ /* 0x000fc80000011605 */
[----:B------:R-:W-:-:S04]  /*8790*/  LOP3.LUT R0, R0, 0x80, R3, 0xf8, !PT ;  /* 0x0000008000007812 */ /* 0x000fc800078ef803 */
[----:B------:R-:W-:-:S07]  /*87a0*/  PRMT R4, R0, 0x7610, R4 ;  /* 0x0000761000047816 */ /* 0x000fce0000000004 */
.L_x_21785:
[----:B------:R-:W-:Y:S05]  /*87b0*/  BSYNC.RECONVERGENT B0 ;  /* 0x0000000000007941 */ /* 0x000fea0003800200 */
.L_x_21784:
[----:B------:R0:W-:Y:S01]  /*87c0*/  STG.E.U8 desc[UR36][R8.64], R4 ;  /* 0x0000000408007986 */ /* 0x0001e2000c101124 */
[----:B------:R-:W-:Y:S05]  /*87d0*/  BRA `(.L_x_21773) ;  /* 0x0000000400fc7947 */ /* 0x000fea0003800000 */
.L_x_21782:
        /* <DEDUP_REMOVED lines=17> */
.L_x_21789:
[----:B------:R-:W-:-:S04]  /*88f0*/  SHF.R.U32.HI R3, RZ, 0x18, R5 ;  /* 0x00000018ff037819 */ /* 0x000fc80000011605 */
[----:B------:R-:W-:-:S04]  /*8900*/  LOP3.LUT R0, R0, 0x80, R3, 0xf8, !PT ;  /* 0x0000008000007812 */ /* 0x000fc800078ef803 */
[----:B------:R-:W-:-:S07]  /*8910*/  PRMT R4, R0, 0x7610, R4 ;  /* 0x0000761000047816 */ /* 0x000fce0000000004 */
.L_x_21788:
[----:B------:R-:W-:Y:S05]  /*8920*/  BSYNC.RECONVERGENT B0 ;  /* 0x0000000000007941 */ /* 0x000fea0003800200 */
.L_x_21787:
[----:B------:R0:W-:Y:S01]  /*8930*/  STG.E.U8 desc[UR36][R8.64], R4 ;  /* 0x0000000408007986 */ /* 0x0001e2000c101124 */
[----:B------:R-:W-:Y:S05]  /*8940*/  BRA `(.L_x_21773) ;  /* 0x0000000400a07947 */ /* 0x000fea0003800000 */
.L_x_21781:
        /* <DEDUP_REMOVED lines=22> */
.L_x_21791:
[----:B------:R-:W-:-:S05]  /*8ab0*/  SHF.R.S32.HI R27, RZ, 0x1f, R26 ;  /* 0x0000001fff1b7819 */ /* 0x000fca000001141a */
[----:B------:R0:W-:Y:S01]  /*8ac0*/  STG.E.64 desc[UR36][R8.64], R26 ;  /* 0x0000001a08007986 */ /* 0x0001e2000c101b24 */
[----:B------:R-:W-:Y:S05]  /*8ad0*/  BRA `(.L_x_21773) ;  /* 0x00000004003c7947 */ /* 0x000fea0003800000 */
.L_x_21790:
[----:B------:R0:W-:Y:S01]  /*8ae0*/  STG.E desc[UR36][R8.64], R26 ;  /* 0x0000001a08007986 */ /* 0x0001e2000c101924 */
[----:B------:R-:W-:Y:S05]  /*8af0*/  BRA `(.L_x_21773) ;  /* 0x0000000400347947 */ /* 0x000fea0003800000 */
.L_x_21780:
        /* <DEDUP_REMOVED lines=10> */
.L_x_21793:
[----:B------:R-:W-:Y:S01]  /*8ba0*/  CS2R R6, SRZ ;  /* 0x0000000000067805 */ /* 0x000fe2000001ff00 */
[----:B------:R-:W0:Y:S04]  /*8bb0*/  I2F.F64 R4, R26 ;  /* 0x0000001a00047312 */ /* 0x000e280000201c00 */
[----:B0-----:R0:W-:Y:S01]  /*8bc0*/  STG.E.128 desc[UR36][R8.64], R4 ;  /* 0x0000000408007986 */ /* 0x0011e2000c101d24 */
[----:B------:R-:W-:Y:S05]  /*8bd0*/  BRA `(.L_x_21773) ;  /* 0x0000000000fc7947 */ /* 0x000fea0003800000 */
.L_x_21792:
[----:B------:R-:W-:-:S13]  /*8be0*/  ISETP.NE.AND P0, PT, R0, 0xf, PT ;  /* 0x0000000f0000780c */ /* 0x000fda0003f05270 */
[----:B------:R-:W-:Y:S05]  /*8bf0*/  @!P0 BRA `(.L_x_21794) ;  /* 0x0000000000e88947 */ /* 0x000fea0003800000 */
[----:B------:R-:W-:-:S13]  /*8c00*/  ISETP.NE.AND P0, PT, R0, 0x17, PT ;  /* 0x000000170000780c */ /* 0x000fda0003f05270 */
[----:B------:R-:W-:Y:S05]  /*8c10*/  @!P0 BRA `(.L_x_21795) ;  /* 0x0000000000908947 */ /* 0x000fea0003800000 */
[----:B------:R-:W-:-:S13]  /*8c20*/  ISETP.NE.AND P0, PT, R0, 0x18, PT ;  /* 0x000000180000780c */ /* 0x000fda0003f05270 */
[----:B------:R-:W-:Y:S05]  /*8c30*/  @!P0 BRA `(.L_x_21796) ;  /* 0x0000000000448947 */ /* 0x000fea0003800000 */
.L_x_21772:
        /* <DEDUP_REMOVED lines=16> */
.L_x_21797:
[----:B------:R-:W-:Y:S05]  /*8d40*/  BRA `(.L_x_21773) ;  /* 0x0000000000a07947 */ /* 0x000fea0003800000 */
.L_x_21796:
        /* <DEDUP_REMOVED lines=13> */
.L_x_21799:
[----:B------:R-:W-:Y:S05]  /*8e20*/  BSYNC.RECONVERGENT B0 ;  /* 0x0000000000007941 */ /* 0x000fea0003800200 */
.L_x_21798:
[----:B------:R-:W-:-:S05]  /*8e30*/  LOP3.LUT R3, R0, 0x80, R3, 0xf8, !PT ;  /* 0x0000008000037812 */ /* 0x000fca00078ef803 */
[----:B------:R0:W-:Y:S01]  /*8e40*/  STG.E.U8 desc[UR36][R8.64], R3 ;  /* 0x0000000308007986 */ /* 0x0001e2000c101124 */
[----:B------:R-:W-:Y:S05]  /*8e50*/  BRA `(.L_x_21773) ;  /* 0x00000000005c7947 */ /* 0x000fea0003800000 */
.L_x_21795:
        /* <DEDUP_REMOVED lines=12> */
.L_x_21801:
[----:B------:R-:W-:Y:S01]  /*8f20*/  IMAD.MOV.U32 R0, RZ, RZ, 0x7f ;  /* 0x0000007fff007424 */ /* 0x000fe200078e00ff */
[----:B------:R-:W-:-:S04]  /*8f30*/  ISETP.GT.U32.AND P0, PT, R4, 0x7f800000, PT ;  /* 0x7f8000000400780c */ /* 0x000fc80003f04070 */
[----:B------:R-:W-:-:S09]  /*8f40*/  SEL R0, R0, 0x7c, P0 ;  /* 0x0000007c00007807 */ /* 0x000fd20000000000 */
.L_x_21802:
[----:B------:R-:W-:Y:S05]  /*8f50*/  BSYNC.RECONVERGENT B0 ;  /* 0x0000000000007941 */ /* 0x000fea0003800200 */
.L_x_21800:
[----:B------:R-:W-:-:S04]  /*8f60*/  SHF.R.U32.HI R3, RZ, 0x18, R3 ;  /* 0x00000018ff037819 */ /* 0x000fc80000011603 */
[----:B------:R-:W-:-:S05]  /*8f70*/  LOP3.LUT R3, R0, 0x80, R3, 0xf8, !PT ;  /* 0x0000008000037812 */ /* 0x000fca00078ef803 */
[----:B------:R0:W-:Y:S01]  /*8f80*/  STG.E.U8 desc[UR36][R8.64], R3 ;  /* 0x0000000308007986 */ /* 0x0001e2000c101124 */
[----:B------:R-:W-:Y:S05]  /*8f90*/  BRA `(.L_x_21773) ;  /* 0x00000000000c7947 */ /* 0x000fea0003800000 */
.L_x_21794:
[----:B------:R-:W-:-:S04]  /*8fa0*/  I2FP.F32.S32 R0, R26 ;  /* 0x0000001a00007245 */ /* 0x000fc80000201400 */
[----:B------:R-:W-:-:S05]  /*8fb0*/  F2FP.BF16.F32.PACK_AB R0, RZ, R0 ;  /* 0x00000000ff00723e */ /* 0x000fca00000010ff */
[----:B------:R0:W-:Y:S02]  /*8fc0*/  STG.E.U16 desc[UR36][R8.64], R0 ;  /* 0x0000000008007986 */ /* 0x0001e4000c101524 */
.L_x_21773:
[----:B------:R-:W-:-:S07]  /*8fd0*/  VIADD R17, R17, 0x80 ;  /* 0x0000008011117836 */ /* 0x000fce0000000000 */
.L_x_21730:
[----:B------:R-:W-:-:S13]  /*8fe0*/  ISETP.GE.AND P0, PT, R17, R16, PT ;  /* 0x000000101100720c */ /* 0x000fda0003f06270 */
[----:B------:R-:W-:Y:S05]  /*8ff0*/  @P0 BREAK.RELIABLE B6 ;  /* 0x0000000000060942 */ /* 0x000fea0003800100 */
[----:B------:R-:W-:Y:S05]  /*9000*/  @P0 BRA `(.L_x_21767) ;  /* 0x0000000c00980947 */ /* 0x000fea0003800000 */
[----:B------:R-:W-:Y:S05]  /*9010*/  BSYNC.RELIABLE B6 ;  /* 0x0000000000067941 */ /* 0x000fea0003800100 */
.L_x_21729:
        /* <DEDUP_REMOVED lines=20> */
.L_x_21806:
[----:B------:R0:W-:Y:S01]  /*9160*/  STG.E.U8 desc[UR36][R8.64], R24 ;  /* 0x0000001808007986 */ /* 0x0001e2000c101124 */
[----:B------:R-:W-:Y:S05]  /*9170*/  BRA `(.L_x_21808) ;  /* 0x0000000c00387947 */ /* 0x000fea0003800000 */
.L_x_21805:
        /* <DEDUP_REMOVED lines=9> */
.L_x_21810:
[----:B------:R0:W-:Y:S01]  /*9210*/  STG.E desc[UR36][R8.64], R24 ;  /* 0x0000001808007986 */ /* 0x0001e2000c101924 */
[----:B------:R-:W-:Y:S05]  /*9220*/  BRA `(.L_x_21808) ;  /* 0x0000000c000c7947 */ /* 0x000fea0003800000 */
.L_x_21809:
[----:B------:R0:W-:Y:S01]  /*9230*/  STG.E.U16 desc[UR36][R8.64], R24 ;  /* 0x0000001808007986 */ /* 0x0001e2000c101524 */
[----:B------:R-:W-:Y:S05]  /*9240*/  BRA `(.L_x_21808) ;  /* 0x0000000c00047947 */ /* 0x000fea0003800000 */
.L_x_21804:
        /* <DEDUP_REMOVED lines=9> */
.L_x_21812:
[----:B------:R-:W-:-:S04]  /*92e0*/  I2FP.F32.S32 R0, R24 ;  /* 0x0000001800007245 */ /* 0x000fc80000201400 */
[----:B------:R-:W-:-:S05]  /*92f0*/  F2FP.F16.F32.PACK_AB R0, RZ, R0 ;  /* 0x00000000ff00723e */ /* 0x000fca00000000ff */
[----:B------:R0:W-:Y:S01]  /*9300*/  STG.E.U16 desc[UR36][R8.64], R0 ;  /* 0x0000000008007986 */ /* 0x0001e2000c101524 */
[----:B------:R-:W-:Y:S05]  /*9310*/  BRA `(.L_x_21808) ;  /* 0x0000000800d07947 */ /* 0x000fea0003800000 */
.L_x_21811:
        /* <DEDUP_REMOVED lines=10> */
.L_x_21814:
[----:B------:R-:W-:-:S04]  /*93c0*/  I2FP.F32.S32 R24, R24 ;  /* 0x0000001800187245 */ /* 0x000fc80000201400 */
[----:B------:R-:W-:-:S04]  /*93d0*/  F2FP.F16.F32.PACK_AB R3, RZ, R24 ;  /* 0x00000018ff03723e */ /* 0x000fc800000000ff */
[----:B------:R-:W-:-:S05]  /*93e0*/  PRMT R3, R3, 0x5410, RZ ;  /* 0x0000541003037816 */ /* 0x000fca00000000ff */
[----:B------:R2:W-:Y:S01]  /*93f0*/  STG.E desc[UR36][R8.64], R3 ;  /* 0x0000000308007986 */ /* 0x0005e2000c101924 */
[----:B------:R-:W-:Y:S05]  /*9400*/  BRA `(.L_x_21808) ;  /* 0x0000000800947947 */ /* 0x000fea0003800000 */
.L_x_21813:
[----:B------:R-:W0:Y:S02]  /*9410*/  I2F.F64 R24, R24 ;  /* 0x0000001800187312 */ /* 0x000e240000201c00 */
[----:B0-----:R4:W-:Y:S01]  /*9420*/  STG.E.64 desc[UR36][R8.64], R24 ;  /* 0x0000001808007986 */ /* 0x0019e2000c101b24 */
[----:B------:R-:W-:Y:S05]  /*9430*/  BRA `(.L_x_21808) ;  /* 0x0000000800887947 */ /* 0x000fea0003800000 */
.L_x_21803:
        /* <DEDUP_REMOVED lines=12> */
.L_x_21818:
        /* <DEDUP_REMOVED lines=17> */
.L_x_21821:
[----:B------:R-:W-:-:S04]  /*9610*/  SHF.R.U32.HI R3, RZ, 0x18, R5 ;  /* 0x00000018ff037819 */ /* 0x000fc80000011605 */
[----:B------:R-:W-:-:S04]  /*9620*/  LOP3.LUT R0, R0, 0x80, R3, 0xf8, !PT ;  /* 0x0000008000007812 */ /* 0x000fc800078ef803 */
[----:B------:R-:W-:-:S07]  /*9630*/  PRMT R4, R0, 0x7610, R4 ;  /* 0x0000761000047816 */ /* 0x000fce0000000004 */
.L_x_21820:
[----:B------:R-:W-:Y:S05]  /*9640*/  BSYNC.RECONVERGENT B0 ;  /* 0x0000000000007941 */ /* 0x000fea0003800200 */
.L_x_21819:
[----:B------:R0:W-:Y:S01]  /*9650*/  STG.E.U8 desc[UR36][R8.64], R4 ;  /* 0x0000000408007986 */ /* 0x0001e2000c101124 */
[----:B------:R-:W-:Y:S05]  /*9660*/  BRA `(.L_x_21808) ;  /* 0x0000000400fc7947 */ /* 0x000fea0003800000 */
.L_x_21817:
        /* <DEDUP_REMOVED lines=17> */
.L_x_21824:
[----:B------:R-:W-:-:S04]  /*9780*/  SHF.R.U32.HI R3, RZ, 0x18, R5 ;  /* 0x00000018ff037819 */ /* 0x000fc80000011605 */
[----:B------:R-:W-:-:S04]  /*9790*/  LOP3.LUT R0, R0, 0x80, R3, 0xf8, !PT ;  /* 0x0000008000007812 */ /* 0x000fc800078ef803 */
[----:B------:R-:W-:-:S07]  /*97a0*/  PRMT R4, R0, 0x7610, R4 ;  /* 0x0000761000047816 */ /* 0x000fce0000000004 */
.L_x_21823:
[----:B------:R-:W-:Y:S05]  /*97b0*/  BSYNC.RECONVERGENT B0 ;  /* 0x0000000000007941 */ /* 0x000fea0003800200 */
.L_x_21822:
[----:B------:R0:W-:Y:S01]  /*97c0*/  STG.E.U8 desc[UR36][R8.64], R4 ;  /* 0x0000000408007986 */ /* 0x0001e2000c101124 */
[----:B------:R-:W-:Y:S05]  /*97d0*/  BRA `(.L_x_21808) ;  /* 0x0000000400a07947 */ /* 0x000fea0003800000 */
.L_x_21816:
        /* <DEDUP_REMOVED lines=22> */
.L_x_21826:
[----:B------:R-:W-:-:S05]  /*9940*/  SHF.R.S32.HI R25, RZ, 0x1f, R24 ;  /* 0x0000001fff197819 */ /* 0x000fca0000011418 */
[----:B------:R0:W-:Y:S01]  /*9950*/  STG.E.64 desc[UR36][R8.64], R24 ;  /* 0x0000001808007986 */ /* 0x0001e2000c101b24 */
[----:B------:R-:W-:Y:S05]  /*9960*/  BRA `(.L_x_21808) ;  /* 0x00000004003c7947 */ /* 0x000fea0003800000 */
.L_x_21825:
[----:B------:R0:W-:Y:S01]  /*9970*/  STG.E desc[UR36][R8.64], R24 ;  /* 0x0000001808007986 */ /* 0x0001e2000c101924 */
[----:B------:R-:W-:Y:S05]  /*9980*/  BRA `(.L_x_21808) ;  /* 0x0000000400347947 */ /* 0x000fea0003800000 */
.L_x_21815:
        /* <DEDUP_REMOVED lines=10> */
.L_x_21828:
[----:B------:R-:W-:Y:S01]  /*9a30*/  CS2R R6, SRZ ;  /* 0x0000000000067805 */ /* 0x000fe2000001ff00 */
[----:B------:R-:W0:Y:S04]  /*9a40*/  I2F.F64 R4, R24 ;  /* 0x0000001800047312 */ /* 0x000e280000201c00 */
[----:B0-----:R0:W-:Y:S01]  /*9a50*/  STG.E.128 desc[UR36][R8.64], R4 ;  /* 0x0000000408007986 */ /* 0x0011e2000c101d24 */
[----:B------:R-:W-:Y:S05]  /*9a60*/  BRA `(.L_x_21808) ;  /* 0x0000000000fc7947 */ /* 0x000fea0003800000 */
.L_x_21827:
[----:B------:R-:W-:-:S13]  /*9a70*/  ISETP.NE.AND P0, PT, R0, 0xf, PT ;  /* 0x0000000f0000780c */ /* 0x000fda0003f05270 */
[----:B------:R-:W-:Y:S05]  /*9a80*/  @!P0 BRA `(.L_x_21829) ;  /* 0x0000000000e88947 */ /* 0x000fea0003800000 */
[----:B------:R-:W-:-:S13]  /*9a90*/  ISETP.NE.AND P0, PT, R0, 0x17, PT ;  /* 0x000000170000780c */ /* 0x000fda0003f05270 */
[----:B------:R-:W-:Y:S05]  /*9aa0*/  @!P0 BRA `(.L_x_21830) ;  /* 0x0000000000908947 */ /* 0x000fea0003800000 */
[----:B------:R-:W-:-:S13]  /*9ab0*/  ISETP.NE.AND P0, PT, R0, 0x18, PT ;  /* 0x000000180000780c */ /* 0x000fda0003f05270 */
[----:B------:R-:W-:Y:S05]  /*9ac0*/  @!P0 BRA `(.L_x_21831) ;  /* 0x0000000000448947 */ /* 0x000fea0003800000 */
.L_x_21807:
        /* <DEDUP_REMOVED lines=16> */
.L_x_21832:
[----:B------:R-:W-:Y:S05]  /*9bd0*/  BRA `(.L_x_21808) ;  /* 0x0000000000a07947 */ /* 0x000fea0003800000 */
.L_x_21831:
        /* <DEDUP_REMOVED lines=13> */
.L_x_21834:
[----:B------:R-:W-:Y:S05]  /*9cb0*/  BSYNC.RECONVERGENT B0 ;  /* 0x0000000000007941 */ /* 0x000fea0003800200 */
.L_x_21833:
[----:B------:R-:W-:-:S05]  /*9cc0*/  LOP3.LUT R3, R0, 0x80, R3, 0xf8, !PT ;  /* 0x0000008000037812 */ /* 0x000fca00078ef803 */
[----:B------:R0:W-:Y:S01]  /*9cd0*/  STG.E.U8 desc[UR36][R8.64], R3 ;  /* 0x0000000308007986 */ /* 0x0001e2000c101124 */
[----:B------:R-:W-:Y:S05]  /*9ce0*/  BRA `(.L_x_21808) ;  /* 0x00000000005c7947 */ /* 0x000fea0003800000 */
.L_x_21830:
        /* <DEDUP_REMOVED lines=12> */
.L_x_21836:
[----:B------:R-:W-:Y:S01]  /*9db0*/  IMAD.MOV.U32 R0, RZ, RZ, 0x7f ;  /* 0x0000007fff007424 */ /* 0x000fe200078e00ff */
[----:B------:R-:W-:-:S04]  /*9dc0*/  ISETP.GT.U32.AND P0, PT, R4, 0x7f800000, PT ;  /* 0x7f8000000400780c */ /* 0x000fc80003f04070 */
[----:B------:R-:W-:-:S09]  /*9dd0*/  SEL R0, R0, 0x7c, P0 ;  /* 0x0000007c00007807 */ /* 0x000fd20000000000 */
.L_x_21837:
[----:B------:R-:W-:Y:S05]  /*9de0*/  BSYNC.RECONVERGENT B0 ;  /* 0x0000000000007941 */ /* 0x000fea0003800200 */
.L_x_21835:
[----:B------:R-:W-:-:S04]  /*9df0*/  SHF.R.U32.HI R3, RZ, 0x18, R3 ;  /* 0x00000018ff037819 */ /* 0x000fc80000011603 */
[----:B------:R-:W-:-:S05]  /*9e00*/  LOP3.LUT R3, R0, 0x80, R3, 0xf8, !PT ;  /* 0x0000008000037812 */ /* 0x000fca00078ef803 */
[----:B------:R0:W-:Y:S01]  /*9e10*/  STG.E.U8 desc[UR36][R8.64], R3 ;  /* 0x0000000308007986 */ /* 0x0001e2000c101124 */
[----:B------:R-:W-:Y:S05]  /*9e20*/  BRA `(.L_x_21808) ;  /* 0x00000000000c7947 */ /* 0x000fea0003800000 */
.L_x_21829:
[----:B------:R-:W-:-:S04]  /*9e30*/  I2FP.F32.S32 R0, R24 ;  /* 0x0000001800007245 */ /* 0x000fc80000201400 */
[----:B------:R-:W-:-:S05]  /*9e40*/  F2FP.BF16.F32.PACK_AB R0, RZ, R0 ;  /* 0x00000000ff00723e */ /* 0x000fca00000010ff */
[----:B------:R0:W-:Y:S02]  /*9e50*/  STG.E.U16 desc[UR36][R8.64], R0 ;  /* 0x0000000008007986 */ /* 0x0001e4000c101524 */
.L_x_21808:
[----:B------:R-:W-:-:S07]  /*9e60*/  VIADD R17, R17, 0x80 ;  /* 0x0000008011117836 */ /* 0x000fce0000000000 */
.L_x_21767:
[----:B------:R-:W-:Y:S05]  /*9e70*/  BSYNC.RECONVERGENT B7 ;  /* 0x0000000000077941 */ /* 0x000fea0003800200 */
.L_x_21728:
[----:B------:R-:W-:-:S13]  /*9e80*/  ISETP.GE.AND P0, PT, R17, R16, PT ;  /* 0x000000101100720c */ /* 0x000fda0003f06270 */
[----:B------:R-:W-:Y:S05]  /*9e90*/  @P0 EXIT ;  /* 0x000000000000094d */ /* 0x000fea0003800000 */
[----:B0-2-4-:R-:W0:Y:S01]  /*9ea0*/  LDC.64 R4, c[0x0][0x388] ;  /* 0x0000e200ff047b82 */ /* 0x015e220000000a00 */
[----:B------:R-:W1:Y:S01]  /*9eb0*/  LDCU UR4, c[0x0][0x3b4] ;  /* 0x00007680ff0477ac */ /* 0x000e620008000800 */
[----:B------:R-:W-:Y:S01]  /*9ec0*/  PRMT R0, R18, 0x9910, RZ ;  /* 0x0000991012007816 */ /* 0x000fe200000000ff */
[----:B------:R-:W-:-:S03]  /*9ed0*/  IMAD R2, R2, 0x200, R17 ;  /* 0x0000020002027824 */ /* 0x000fc600078e0211 */
[----:B------:R-:W-:Y:S01]  /*9ee0*/  ISETP.GT.AND P1, PT, R0, 0x9, PT ;  /* 0x000000090000780c */ /* 0x000fe20003f24270 */
[----:B-1-3--:R-:W-:-:S05]  /*9ef0*/  IMAD R3, R2, UR4, RZ ;  /* 0x0000000402037c24 */ /* 0x00afca000f8e02ff */
        /* <DEDUP_REMOVED lines=13> */
.L_x_21841:
[----:B------:R-:W-:Y:S01]  /*9fd0*/  STG.E.U8 desc[UR36][R2.64], R22 ;  /* 0x0000001602007986 */ /* 0x000fe2000c101124 */
[----:B------:R-:W-:Y:S05]  /*9fe0*/  EXIT ;  /* 0x000000000000794d */ /* 0x000fea0003800000 */
.L_x_21840:
        /* <DEDUP_REMOVED lines=9> */
.L_x_21844:
[----:B------:R-:W-:Y:S01]  /*a080*/  STG.E desc[UR36][R2.64], R22 ;  /* 0x0000001602007986 */ /* 0x000fe2000c101924 */
[----:B------:R-:W-:Y:S05]  /*a090*/  EXIT ;  /* 0x000000000000794d */ /* 0x000fea0003800000 */
.L_x_21843:
[----:B------:R-:W-:Y:S01]  /*a0a0*/  STG.E.U16 desc[UR36][R2.64], R22 ;  /* 0x0000001602007986 */ /* 0x000fe2000c101524 */
[----:B------:R-:W-:Y:S05]  /*a0b0*/  EXIT ;  /* 0x000000000000794d */ /* 0x000fea0003800000 */
.L_x_21839:
        /* <DEDUP_REMOVED lines=9> */
.L_x_21846:
[----:B------:R-:W-:-:S04]  /*a150*/  I2FP.F32.S32 R0, R22 ;  /* 0x0000001600007245 */ /* 0x000fc80000201400 */
[----:B------:R-:W-:-:S05]  /*a160*/  F2FP.F16.F32.PACK_AB R0, RZ, R0 ;  /* 0x00000000ff00723e */ /* 0x000fca00000000ff */
[----:B------:R-:W-:Y:S01]  /*a170*/  STG.E.U16 desc[UR36][R2.64], R0 ;  /* 0x0000000002007986 */ /* 0x000fe2000c101524 */
[----:B------:R-:W-:Y:S05]  /*a180*/  EXIT ;  /* 0x000000000000794d */ /* 0x000fea0003800000 */
.L_x_21845:
        /* <DEDUP_REMOVED lines=10> */
.L_x_21848:
[----:B------:R-:W-:-:S04]  /*a230*/  I2FP.F32.S32 R22, R22 ;  /* 0x0000001600167245 */ /* 0x000fc80000201400 */
[----:B------:R-:W-:-:S04]  /*a240*/  F2FP.F16.F32.PACK_AB R5, RZ, R22 ;  /* 0x00000016ff05723e */ /* 0x000fc800000000ff */
[----:B------:R-:W-:-:S05]  /*a250*/  PRMT R5, R5, 0x5410, RZ ;  /* 0x0000541005057816 */ /* 0x000fca00000000ff */
[----:B------:R-:W-:Y:S01]  /*a260*/  STG.E desc[UR36][R2.64], R5 ;  /* 0x0000000502007986 */ /* 0x000fe2000c101924 */
[----:B------:R-:W-:Y:S05]  /*a270*/  EXIT ;  /* 0x000000000000794d */ /* 0x000fea0003800000 */
.L_x_21847:
[----:B------:R-:W0:Y:S02]  /*a280*/  I2F.F64 R22, R22 ;  /* 0x0000001600167312 */ /* 0x000e240000201c00 */
[----:B0-----:R-:W-:Y:S01]  /*a290*/  STG.E.64 desc[UR36][R2.64], R22 ;  /* 0x0000001602007986 */ /* 0x001fe2000c101b24 */
[----:B------:R-:W-:Y:S05]  /*a2a0*/  EXIT ;  /* 0x000000000000794d */ /* 0x000fea0003800000 */
.L_x_21838:
        /* <DEDUP_REMOVED lines=12> */
.L_x_21852:
        /* <DEDUP_REMOVED lines=18> */
.L_x_21855:
[----:B------:R-:W-:-:S04]  /*a490*/  SHF.R.U32.HI R5, RZ, 0x18, R5 ;  /* 0x00000018ff057819 */ /* 0x000fc80000011605 */
[----:B------:R-:W-:-:S07]  /*a4a0*/  LOP3.LUT R0, R0, 0x80, R5, 0xf8, !PT ;  /* 0x0000008000007812 */ /* 0x000fce00078ef805 */
.L_x_21854:
[----:B------:R-:W-:Y:S05]  /*a4b0*/  BSYNC.RECONVERGENT B0 ;  /* 0x0000000000007941 */ /* 0x000fea0003800200 */
.L_x_21853:
[----:B------:R-:W-:Y:S01]  /*a4c0*/  STG.E.U8 desc[UR36][R2.64], R0 ;  /* 0x0000000002007986 */ /* 0x000fe2000c101124 */
[----:B------:R-:W-:Y:S05]  /*a4d0*/  EXIT ;  /* 0x000000000000794d */ /* 0x000fea0003800000 */
.L_x_21851:
        /* <DEDUP_REMOVED lines=18> */
.L_x_21858:
[----:B------:R-:W-:-:S04]  /*a600*/  SHF.R.U32.HI R5, RZ, 0x18, R5 ;  /* 0x00000018ff057819 */ /* 0x000fc80000011605 */
[----:B------:R-:W-:-:S07]  /*a610*/  LOP3.LUT R0, R0, 0x80, R5, 0xf8, !PT ;  /* 0x0000008000007812 */ /* 0x000fce00078ef805 */
.L_x_21857:
[----:B------:R-:W-:Y:S05]  /*a620*/  BSYNC.RECONVERGENT B0 ;  /* 0x0000000000007941 */ /* 0x000fea0003800200 */
.L_x_21856:
[----:B------:R-:W-:Y:S01]  /*a630*/  STG.E.U8 desc[UR36][R2.64], R0 ;  /* 0x0000000002007986 */ /* 0x000fe2000c101124 */
[----:B------:R-:W-:Y:S05]  /*a640*/  EXIT ;  /* 0x000000000000794d */ /* 0x000fea0003800000 */
.L_x_21850:
        /* <DEDUP_REMOVED lines=22> */
.L_x_21860:
[----:B------:R-:W-:-:S05]  /*a7b0*/  SHF.R.S32.HI R23, RZ, 0x1f, R22 ;  /* 0x0000001fff177819 */ /* 0x000fca0000011416 */
[----:B------:R-:W-:Y:S01]  /*a7c0*/  STG.E.64 desc[UR36][R2.64], R22 ;  /* 0x0000001602007986 */ /* 0x000fe2000c101b24 */
[----:B------:R-:W-:Y:S05]  /*a7d0*/  EXIT ;  /* 0x000000000000794d */ /* 0x000fea0003800000 */
.L_x_21859:
[----:B------:R-:W-:Y:S01]  /*a7e0*/  STG.E desc[UR36][R2.64], R22 ;  /* 0x0000001602007986 */ /* 0x000fe2000c101924 */
[----:B------:R-:W-:Y:S05]  /*a7f0*/  EXIT ;  /* 0x000000000000794d */ /* 0x000fea0003800000 */
.L_x_21849:
        /* <DEDUP_REMOVED lines=10> */
.L_x_21862:
[----:B------:R-:W-:Y:S01]  /*a8a0*/  CS2R R6, SRZ ;  /* 0x0000000000067805 */ /* 0x000fe2000001ff00 */
[----:B------:R-:W0:Y:S04]  /*a8b0*/  I2F.F64 R4, R22 ;  /* 0x0000001600047312 */ /* 0x000e280000201c00 */
[----:B0-----:R-:W-:Y:S01]  /*a8c0*/  STG.E.128 desc[UR36][R2.64], R4 ;  /* 0x0000000402007986 */ /* 0x001fe2000c101d24 */
[----:B------:R-:W-:Y:S05]  /*a8d0*/  EXIT ;  /* 0x000000000000794d */ /* 0x000fea0003800000 */
.L_x_21861:
[----:B------:R-:W-:-:S13]  /*a8e0*/  ISETP.NE.AND P0, PT, R0, 0xf, PT ;  /* 0x0000000f0000780c */ /* 0x000fda0003f05270 */
[----:B------:R-:W-:Y:S05]  /*a8f0*/  @!P0 BRA `(.L_x_21863) ;  /* 0x0000000000e88947 */ /* 0x000fea0003800000 */
[----:B------:R-:W-:-:S13]  /*a900*/  ISETP.NE.AND P0, PT, R0, 0x17, PT ;  /* 0x000000170000780c */ /* 0x000fda0003f05270 */
[----:B------:R-:W-:Y:S05]  /*a910*/  @!P0 BRA `(.L_x_21864) ;  /* 0x0000000000908947 */ /* 0x000fea0003800000 */
[----:B------:R-:W-:-:S13]  /*a920*/  ISETP.NE.AND P0, PT, R0, 0x18, PT ;  /* 0x000000180000780c */ /* 0x000fda0003f05270 */
[----:B------:R-:W-:Y:S05]  /*a930*/  @!P0 BRA `(.L_x_21865) ;  /* 0x0000000000448947 */ /* 0x000fea0003800000 */
.L_x_21842:
        /* <DEDUP_REMOVED lines=16> */
.L_x_21866:
[----:B------:R-:W-:Y:S05]  /*aa40*/  EXIT ;  /* 0x000000000000794d */ /* 0x000fea0003800000 */
.L_x_21865:
        /* <DEDUP_REMOVED lines=13> */
.L_x_21868:
[----:B------:R-:W-:Y:S05]  /*ab20*/  BSYNC.RECONVERGENT B0 ;  /* 0x0000000000007941 */ /* 0x000fea0003800200 */
.L_x_21867:
[----:B------:R-:W-:-:S05]  /*ab30*/  LOP3.LUT R5, R0, 0x80, R5, 0xf8, !PT ;  /* 0x0000008000057812 */ /* 0x000fca00078ef805 */
[----:B------:R-:W-:Y:S01]  /*ab40*/  STG.E.U8 desc[UR36][R2.64], R5 ;  /* 0x0000000502007986 */ /* 0x000fe2000c101124 */
[----:B------:R-:W-:Y:S05]  /*ab50*/  EXIT ;  /* 0x000000000000794d */ /* 0x000fea0003800000 */
.L_x_21864:
        /* <DEDUP_REMOVED lines=12> */
.L_x_21870:
[----:B------:R-:W-:Y:S01]  /*ac20*/  IMAD.MOV.U32 R0, RZ, RZ, 0x7f ;  /* 0x0000007fff007424 */ /* 0x000fe200078e00ff */
[----:B------:R-:W-:-:S04]  /*ac30*/  ISETP.GT.U32.AND P0, PT, R4, 0x7f800000, PT ;  /* 0x7f8000000400780c */ /* 0x000fc80003f04070 */
[----:B------:R-:W-:-:S09]  /*ac40*/  SEL R0, R0, 0x7c, P0 ;  /* 0x0000007c00007807 */ /* 0x000fd20000000000 */
.L_x_21871:
[----:B------:R-:W-:Y:S05]  /*ac50*/  BSYNC.RECONVERGENT B0 ;  /* 0x0000000000007941 */ /* 0x000fea0003800200 */
.L_x_21869:
[----:B------:R-:W-:-:S04]  /*ac60*/  SHF.R.U32.HI R5, RZ, 0x18, R5 ;  /* 0x00000018ff057819 */ /* 0x000fc80000011605 */
[----:B------:R-:W-:-:S05]  /*ac70*/  LOP3.LUT R5, R0, 0x80, R5, 0xf8, !PT ;  /* 0x0000008000057812 */ /* 0x000fca00078ef805 */
[----:B------:R-:W-:Y:S01]  /*ac80*/  STG.E.U8 desc[UR36][R2.64], R5 ;  /* 0x0000000502007986 */ /* 0x000fe2000c101124 */
[----:B------:R-:W-:Y:S05]  /*ac90*/  EXIT ;  /* 0x000000000000794d */ /* 0x000fea0003800000 */
.L_x_21863:
[----:B------:R-:W-:-:S04]  /*aca0*/  I2FP.F32.S32 R0, R22 ;  /* 0x0000001600007245 */ /* 0x000fc80000201400 */
[----:B------:R-:W-:-:S05]  /*acb0*/  F2FP.BF16.F32.PACK_AB R0, RZ, R0 ;  /* 0x00000000ff00723e */ /* 0x000fca00000010ff */
[----:B------:R-:W-:Y:S01]  /*acc0*/  STG.E.U16 desc[UR36][R2.64], R0 ;  /* 0x0000000002007986 */ /* 0x000fe2000c101524 */
[----:B------:R-:W-:Y:S05]  /*acd0*/  EXIT ;  /* 0x000000000000794d */ /* 0x000fea0003800000 */
.L_x_21872:
        /* <DEDUP_REMOVED lines=10> */
.L_x_41066:


//--------------------- .text._ZN2at6native18elementwise_kernelILi128ELi2EZNS0_22gpu_kernel_impl_nocastINS0_13BinaryFunctorIiiiZZZNS0_19minimum_kernel_cudaERNS_18TensorIteratorBaseEENKUlvE_clEvENKUlvE1_clEvEUliiE_EEEEvS5_RKT_EUliE_EEviT1_ --------------------------
	.section	.text._ZN2at6native18elementwise_kernelILi128ELi2EZNS0_22gpu_kernel_impl_nocastINS0_13BinaryFunctorIiiiZZZNS0_19minimum_kernel_cudaERNS_18TensorIteratorBaseEENKUlvE_clEvENKUlvE1_clEvEUliiE_EEEEvS5_RKT_EUliE_EEviT1_,"ax",@progbits
	.align	128
        .global         _ZN2at6native18elementwise_kernelILi128ELi2EZNS0_22gpu_kernel_impl_nocastINS0_13BinaryFunctorIiiiZZZNS0_19minimum_kernel_cudaERNS_18TensorIteratorBaseEENKUlvE_clEvENKUlvE1_clEvEUliiE_EEEEvS5_RKT_EUliE_EEviT1_
        .type           _ZN2at6native18elementwise_kernelILi128ELi2EZNS0_22gpu_kernel_impl_nocastINS0_13BinaryFunctorIiiiZZZNS0_19minimum_kernel_cudaERNS_18TensorIteratorBaseEENKUlvE_clEvENKUlvE1_clEvEUliiE_EEEEvS5_RKT_EUliE_EEviT1_,@function
        .size           _ZN2at6native18elementwise_kernelILi128ELi2EZNS0_22gpu_kernel_impl_nocastINS0_13BinaryFunctorIiiiZZZNS0_19minimum_kernel_cudaERNS_18TensorIteratorBaseEENKUlvE_clEvENKUlvE1_clEvEUliiE_EEEEvS5_RKT_EUliE_EEviT1_,(.L_x_41067 - _ZN2at6native18elementwise_kernelILi128ELi2EZNS0_22gpu_kernel_impl_nocastINS0_13BinaryFunctorIiiiZZZNS0_19minimum_kernel_cudaERNS_18TensorIteratorBaseEENKUlvE_clEvENKUlvE1_clEvEUliiE_EEEEvS5_RKT_EUliE_EEviT1_)
        .other          _ZN2at6native18elementwise_kernelILi128ELi2EZNS0_22gpu_kernel_impl_nocastINS0_13BinaryFunctorIiiiZZZNS0_19minimum_kernel_cudaERNS_18TensorIteratorBaseEENKUlvE_clEvENKUlvE1_clEvEUliiE_EEEEvS5_RKT_EUliE_EEviT1_,@"STO_CUDA_ENTRY STV_DEFAULT"
_ZN2at6native18elementwise_kernelILi128ELi2EZNS0_22gpu_kernel_impl_nocastINS0_13BinaryFunctorIiiiZZZNS0_19minimum_kernel_cudaERNS_18TensorIteratorBaseEENKUlvE_clEvENKUlvE1_clEvEUliiE_EEEEvS5_RKT_EUliE_EEviT1_:
.text._ZN2at6native18elementwise_kernelILi128ELi2EZNS0_22gpu_kernel_impl_nocastINS0_13BinaryFunctorIiiiZZZNS0_19minimum_kernel_cudaERNS_18TensorIteratorBaseEENKUlvE_clEvENKUlvE1_clEvEUliiE_EEEEvS5_RKT_EUliE_EEviT1_:
        /* <DEDUP_REMOVED lines=19> */
[----:B--2---:R-:W-:-:S05]  /*0130*/  VIMNMX R11, PT, PT, R4, R7, PT ;  /* 0x00000007040b7248 */ /* 0x004fca0003fe0100 */
[----:B0-----:R0:W-:Y:S02]  /*0140*/  STG.E desc[UR6][R8.64], R11 ;  /* 0x0000000b08007986 */ /* 0x0011e4000c101906 */
.L_x_21875:
[----:B------:R-:W-:Y:S05]  /*0150*/  BSYNC.RECONVERGENT B0 ;  /* 0x0000000000007941 */ /* 0x000fea0003800200 */
.L_x_21874:
[----:B------:R-:W-:-:S13]  /*0160*/  ISETP.GE.AND P0, PT, R3, UR4, PT ;  /* 0x0000000403007c0c */ /* 0x000fda000bf06270 */
[----:B------:R-:W-:Y:S05]  /*0170*/  @P0 EXIT ;  /* 0x000000000000094d */ /* 0x000fea0003800000 */
[----:B------:R-:W1:Y:S08]  /*0180*/  LDC.64 R2, c[0x0][0x5f0] ;  /* 0x00017c00ff027b82 */ /* 0x000e700000000a00 */
[----:B------:R-:W2:Y:S01]  /*0190*/  LDC.64 R4, c[0x0][0x5f8] ;  /* 0x00017e00ff047b82 */ /* 0x000ea20000000a00 */
[----:B-1----:R-:W0:Y:S04]  /*01a0*/  LDG.E R2, desc[UR6][R2.64] ;  /* 0x0000000602027981 */ /* 0x002e28000c1e1900 */
[----:B--2---:R-:W0:Y:S03]  /*01b0*/  LDG.E R5, desc[UR6][R4.64] ;  /* 0x0000000604057981 */ /* 0x004e26000c1e1900 */
[----:B------:R-:W1:Y:S01]  /*01c0*/  LDC.64 R6, c[0x0][0x5e8] ;  /* 0x00017a00ff067b82 */ /* 0x000e620000000a00 */
[----:B0-----:R-:W-:-:S05]  /*01d0*/  VIMNMX R9, PT, PT, R2, R5, PT ;  /* 0x0000000502097248 */ /* 0x001fca0003fe0100 */
[----:B-1----:R-:W-:Y:S01]  /*01e0*/  STG.E desc[UR6][R6.64], R9 ;  /* 0x0000000906007986 */ /* 0x002fe2000c101906 */
[----:B------:R-:W-:Y:S05]  /*01f0*/  EXIT ;  /* 0x000000000000794d */ /* 0x000fea0003800000 */
.L_x_21873:
        /* <DEDUP_REMOVED lines=355> */
.L_x_21878:
        /* <DEDUP_REMOVED lines=11> */
[----:B--2---:R-:W-:-:S05]  /*18e0*/  VIMNMX R11, PT, PT, R6, R9, PT ;  /* 0x00000009060b7248 */ /* 0x004fca0003fe0100 */
[----:B------:R0:W-:Y:S02]  /*18f0*/  STG.E desc[UR6][R4.64], R11 ;  /* 0x0000000b04007986 */ /* 0x0001e4000c101906 */
.L_x_21877:
[----:B------:R-:W-:Y:S05]  /*1900*/  BSYNC.RECONVERGENT B0 ;  /* 0x0000000000007941 */ /* 0x000fea0003800200 */
.L_x_21876:
        /* <DEDUP_REMOVED lines=350> */
.L_x_21879:
        /* <DEDUP_REMOVED lines=10> */
[----:B--2---:R-:W-:-:S05]  /*2f90*/  VIMNMX R9, PT, PT, R4, R7, PT ;  /* 0x0000000704097248 */ /* 0x004fca0003fe0100 */
[----:B------:R-:W-:Y:S01]  /*2fa0*/  STG.E desc[UR6][R2.64], R9 ;  /* 0x0000000902007986 */ /* 0x000fe2000c101906 */
[----:B------:R-:W-:Y:S05]  /*2fb0*/  EXIT ;  /* 0x000000000000794d */ /* 0x000fea0003800000 */
.L_x_21880:
        /* <DEDUP_REMOVED lines=12> */
.L_x_41067:


//--------------------- .text._ZN2at6native27unrolled_elementwise_kernelINS0_13BinaryFunctorIiiiZZZNS0_19minimum_kernel_cudaERNS_18TensorIteratorBaseEENKUlvE_clEvENKUlvE1_clEvEUliiE_EESt5arrayIPcLm3EELi4E23TrivialOffsetCalculatorILi2EjESC_ILi1EjENS0_6memory15LoadWithoutCastENSF_16StoreWithoutCastEEEviT_T0_T2_T3_T4_T5_ --------------------------
	.section	.text._ZN2at6native27unrolled_elementwise_kernelINS0_13BinaryFunctorIiiiZZZNS0_19minimum_kernel_cudaERNS_18TensorIteratorBaseEENKUlvE_clEvENKUlvE1_clEvEUliiE_EESt5arrayIPcLm3EELi4E23TrivialOffsetCalculatorILi2EjESC_ILi1EjENS0_6memory15LoadWithoutCastENSF_16StoreWithoutCastEEEviT_T0_T2_T3_T4_T5_,"ax",@progbits
	.align	128
        .global         _ZN2at6native27unrolled_elementwise_kernelINS0_13BinaryFunctorIiiiZZZNS0_19minimum_kernel_cudaERNS_18TensorIteratorBaseEENKUlvE_clEvENKUlvE1_clEvEUliiE_EESt5arrayIPcLm3EELi4E23TrivialOffsetCalculatorILi2EjESC_ILi1EjENS0_6memory15LoadWithoutCastENSF_16StoreWithoutCastEEEviT_T0_T2_T3_T4_T5_
        .type           _ZN2at6native27unrolled_elementwise_kernelINS0_13BinaryFunctorIiiiZZZNS0_19minimum_kernel_cudaERNS_18TensorIteratorBaseEENKUlvE_clEvENKUlvE1_clEvEUliiE_EESt5arrayIPcLm3EELi4E23TrivialOffsetCalculatorILi2EjESC_ILi1EjENS0_6memory15LoadWithoutCastENSF_16StoreWithoutCastEEEviT_T0_T2_T3_T4_T5_,@function
        .size           _ZN2at6native27unrolled_elementwise_kernelINS0_13BinaryFunctorIiiiZZZNS0_19minimum_kernel_cudaERNS_18TensorIteratorBaseEENKUlvE_clEvENKUlvE1_clEvEUliiE_EESt5arrayIPcLm3EELi4E23TrivialOffsetCalculatorILi2EjESC_ILi1EjENS0_6memory15LoadWithoutCastENSF_16StoreWithoutCastEEEviT_T0_T2_T3_T4_T5_,(.L_x_41068 - _ZN2at6native27unrolled_elementwise_kernelINS0_13BinaryFunctorIiiiZZZNS0_19minimum_kernel_cudaERNS_18TensorIteratorBaseEENKUlvE_clEvENKUlvE1_clEvEUliiE_EESt5arrayIPcLm3EELi4E23TrivialOffsetCalculatorILi2EjESC_ILi1EjENS0_6memory15LoadWithoutCastENSF_16StoreWithoutCastEEEviT_T0_T2_T3_T4_T5_)
        .other          _ZN2at6native27unrolled_elementwise_kernelINS0_13BinaryFunctorIiiiZZZNS0_19minimum_kernel_cudaERNS_18TensorIteratorBaseEENKUlvE_clEvENKUlvE1_clEvEUliiE_EESt5arrayIPcLm3EELi4E23TrivialOffsetCalculatorILi2EjESC_ILi1EjENS0_6memory15LoadWithoutCastENSF_16StoreWithoutCastEEEviT_T0_T2_T3_T4_T5_,@"STO_CUDA_ENTRY STV_DEFAULT"
_ZN2at6native27unrolled_elementwise_kernelINS0_13BinaryFunctorIiiiZZZNS0_19minimum_kernel_cudaERNS_18TensorIteratorBaseEENKUlvE_clEvENKUlvE1_clEvEUliiE_EESt5arrayIPcLm3EELi4E23TrivialOffsetCalculatorILi2EjESC_ILi1EjENS0_6memory15LoadWithoutCastENSF_16StoreWithoutCastEEEviT_T0_T2_T3_T4_T5_:
.text._ZN2at6native27unrolled_elementwise_kernelINS0_13BinaryFunctorIiiiZZZNS0_19minimum_kernel_cudaERNS_18TensorIteratorBaseEENKUlvE_clEvENKUlvE1_clEvEUliiE_EESt5arrayIPcLm3EELi4E23TrivialOffsetCalculatorILi2EjESC_ILi1EjENS0_6memory15LoadWithoutCastENSF_16StoreWithoutCastEEEviT_T0_T2_T3_T4_T5_:
        /* <DEDUP_REMOVED lines=51> */
[----:B----4-:R-:W-:-:S02]  /*0330*/  VIMNMX R23, PT, PT, R23, R20, PT ;  /* 0x0000001417177248 */ /* 0x010fc40003fe0100 */
[----:B-----5:R-:W-:Y:S02]  /*0340*/  VIMNMX R13, PT, PT, R13, R24, PT ;  /* 0x000000180d0d7248 */ /* 0x020fe40003fe0100 */
[----:B--2---:R-:W-:Y:S02]  /*0350*/  VIMNMX R21, PT, PT, R21, R22, PT ;  /* 0x0000001615157248 */ /* 0x004fe40003fe0100 */
[----:B---3--:R-:W-:Y:S01]  /*0360*/  VIMNMX R15, PT, PT, R15, R12, PT ;  /* 0x0000000c0f0f7248 */ /* 0x008fe20003fe0100 */
        /* <DEDUP_REMOVED lines=14> */
.L_x_21883:
[----:B------:R-:W-:Y:S05]  /*0450*/  BSYNC.RELIABLE B1 ;  /* 0x0000000000017941 */ /* 0x000fea0003800100 */
.L_x_21882:
[----:B------:R-:W-:-:S13]  /*0460*/  ISETP.GE.AND P0, PT, R19, R18, PT ;  /* 0x000000121300720c */ /* 0x000fda0003f06270 */
[----:B0-----:R-:W0:Y:S01]  /*0470*/  @!P0 LDC.64 R2, c[0x0][0x388] ;  /* 0x0000e200ff028b82 */ /* 0x001e220000000a00 */
[----:B------:R-:W-:Y:S01]  /*0480*/  @!P0 IMAD R5, R0, 0x200, R19 ;  /* 0x0000020000058824 */ /* 0x000fe200078e0213 */
[----:B------:R-:W-:-:S03]  /*0490*/  @!P0 IADD3 R19, PT, PT, R19, 0x80, RZ ;  /* 0x0000008013138810 */ /* 0x000fc60007ffe0ff */
[----:B0-----:R-:W-:-:S05]  /*04a0*/  @!P0 IMAD.WIDE.U32 R2, R5, 0x4, R2 ;  /* 0x0000000405028825 */ /* 0x001fca00078e0002 */
[----:B------:R1:W-:Y:S02]  /*04b0*/  @!P0 STG.E desc[UR4][R2.64], R13 ;  /* 0x0000000d02008986 */ /* 0x0003e4000c101904 */
.L_x_21884:
[----:B------:R-:W-:Y:S05]  /*04c0*/  BSYNC.RECONVERGENT B0 ;  /* 0x0000000000007941 */ /* 0x000fea0003800200 */
.L_x_21881:
        /* <DEDUP_REMOVED lines=8> */
.L_x_21885:
        /* <DEDUP_REMOVED lines=11> */
.L_x_41068:


//--------------------- .text._ZN2at6native29vectorized_elementwise_kernelILi2ENS0_13BinaryFunctorIiiiZZZNS0_19minimum_kernel_cudaERNS_18TensorIteratorBaseEENKUlvE_clEvENKUlvE1_clEvEUliiE_EESt5arrayIPcLm3EEEEviT0_T1_ --------------------------
	.section	.text._ZN2at6native29vectorized_elementwise_kernelILi2ENS0_13BinaryFunctorIiiiZZZNS0_19minimum_kernel_cudaERNS_18TensorIteratorBaseEENKUlvE_clEvENKUlvE1_clEvEUliiE_EESt5arrayIPcLm3EEEEviT0_T1_,"ax",@progbits
	.align	128
        .global         _ZN2at6native29vectorized_elementwise_kernelILi2ENS0_13BinaryFunctorIiiiZZZNS0_19minimum_kernel_cudaERNS_18TensorIteratorBaseEENKUlvE_clEvENKUlvE1_clEvEUliiE_EESt5arrayIPcLm3EEEEviT0_T1_
        .type           _ZN2at6native29vectorized_elementwise_kernelILi2ENS0_13BinaryFunctorIiiiZZZNS0_19minimum_kernel_cudaERNS_18TensorIteratorBaseEENKUlvE_clEvENKUlvE1_clEvEUliiE_EESt5arrayIPcLm3EEEEviT0_T1_,@function
        .size           _ZN2at6native29vectorized_elementwise_kernelILi2ENS0_13BinaryFunctorIiiiZZZNS0_19minimum_kernel_cudaERNS_18TensorIteratorBaseEENKUlvE_clEvENKUlvE1_clEvEUliiE_EESt5arrayIPcLm3EEEEviT0_T1_,(.L_x_41069 - _ZN2at6native29vectorized_elementwise_kernelILi2ENS0_13BinaryFunctorIiiiZZZNS0_19minimum_kernel_cudaERNS_18TensorIteratorBaseEENKUlvE_clEvENKUlvE1_clEvEUliiE_EESt5arrayIPcLm3EEEEviT0_T1_)
        .other          _ZN2at6native29vectorized_elementwise_kernelILi2ENS0_13BinaryFunctorIiiiZZZNS0_19minimum_kernel_cudaERNS_18TensorIteratorBaseEENKUlvE_clEvENKUlvE1_clEvEUliiE_EESt5arrayIPcLm3EEEEviT0_T1_,@"STO_CUDA_ENTRY STV_DEFAULT"
_ZN2at6native29vectorized_elementwise_kernelILi2ENS0_13BinaryFunctorIiiiZZZNS0_19minimum_kernel_cudaERNS_18TensorIteratorBaseEENKUlvE_clEvENKUlvE1_clEvEUliiE_EESt5arrayIPcLm3EEEEviT0_T1_:
.text._ZN2at6native29vectorized_elementwise_kernelILi2ENS0_13BinaryFunctorIiiiZZZNS0_19minimum_kernel_cudaERNS_18TensorIteratorBaseEENKUlvE_clEvENKUlvE1_clEvEUliiE_EESt5arrayIPcLm3EEEEviT0_T1_:
        /* <DEDUP_REMOVED lines=95> */
[----:B--2---:R-:W-:-:S02]  /*05f0*/  VIMNMX R8, PT, PT, R8, R11, PT ;  /* 0x0000000b08087248 */ /* 0x004fc40003fe0100 */
[----:B----4-:R-:W-:Y:S02]  /*0600*/  VIMNMX R4, PT, PT, R21, R4, PT ;  /* 0x0000000415047248 */ /* 0x010fe40003fe0100 */
[----:B-----5:R-:W-:Y:S02]  /*0610*/  VIMNMX R5, PT, PT, R10, R5, PT ;  /* 0x000000050a057248 */ /* 0x020fe40003fe0100 */
[----:B------:R-:W-:Y:S02]  /*0620*/  VIMNMX R6, PT, PT, R23, R6, PT ;  /* 0x0000000617067248 */ /* 0x000fe40003fe0100 */
[----:B---3--:R-:W-:Y:S02]  /*0630*/  VIMNMX R22, PT, PT, R27, R22, PT ;  /* 0x000000161b167248 */ /* 0x008fe40003fe0100 */
[----:B------:R-:W-:Y:S02]  /*0640*/  VIMNMX R7, PT, PT, R20, R7, PT ;  /* 0x0000000714077248 */ /* 0x000fe40003fe0100 */
[----:B------:R-:W-:-:S02]  /*0650*/  VIMNMX R24, PT, PT, R25, R24, PT ;  /* 0x0000001819187248 */ /* 0x000fc40003fe0100 */
[----:B------:R-:W-:Y:S01]  /*0660*/  VIMNMX R9, PT, PT, R9, R26, PT ;  /* 0x0000001a09097248 */ /* 0x000fe20003fe0100 */
        /* <DEDUP_REMOVED lines=13> */
.L_x_21889:
[----:B------:R-:W-:-:S13]  /*0740*/  ISETP.GE.U32.AND P0, PT, R3, R2, PT ;  /* 0x000000020300720c */ /* 0x000fda0003f06070 */
[----:B------:R-:W-:Y:S05]  /*0750*/  @P0 BRA `(.L_x_21891) ;  /* 0x0000000000300947 */ /* 0x000fea0003800000 */
[----:B0-----:R-:W0:Y:S01]  /*0760*/  LDC.64 R10, c[0x0][0x388] ;  /* 0x0000e200ff0a7b82 */ /* 0x001e220000000a00 */
[----:B------:R-:W-:Y:S01]  /*0770*/  IADD3 R13, PT, PT, R0, R3, RZ ;  /* 0x00000003000d7210 */ /* 0x000fe20007ffe0ff */
[----:B------:R-:W-:-:S04]  /*0780*/  VIADD R3, R3, 0x80 ;  /* 0x0000008003037836 */ /* 0x000fc80000000000 */
[----:B0-----:R-:W-:-:S05]  /*0790*/  IMAD.WIDE.U32 R10, R13, 0x4, R10 ;  /* 0x000000040d0a7825 */ /* 0x001fca00078e000a */
[----:B------:R1:W-:Y:S02]  /*07a0*/  STG.E desc[UR4][R10.64], R5 ;  /* 0x000000050a007986 */ /* 0x0003e4000c101904 */
.L_x_21890:
[----:B------:R-:W-:-:S13]  /*07b0*/  ISETP.GE.U32.AND P0, PT, R3, R2, PT ;  /* 0x000000020300720c */ /* 0x000fda0003f06070 */
[----:B------:R-:W-:Y:S05]  /*07c0*/  @P0 BRA `(.L_x_21892) ;  /* 0x0000000000300947 */ /* 0x000fea0003800000 */
[----:B-1----:R-:W1:Y:S01]  /*07d0*/  LDC.64 R4, c[0x0][0x388] ;  /* 0x0000e200ff047b82 */ /* 0x002e620000000a00 */
[----:B0-----:R-:W-:Y:S01]  /*07e0*/  IADD3 R11, PT, PT, R0, R3, RZ ;  /* 0x00000003000b7210 */ /* 0x001fe20007ffe0ff */
[----:B------:R-:W-:-:S04]  /*07f0*/  VIADD R3, R3, 0x80 ;  /* 0x0000008003037836 */ /* 0x000fc80000000000 */
[----:B-1----:R-:W-:-:S05]  /*0800*/  IMAD.WIDE.U32 R4, R11, 0x4, R4 ;  /* 0x000000040b047825 */ /* 0x002fca00078e0004 */
[----:B------:R1:W-:Y:S02]  /*0810*/  STG.E desc[UR4][R4.64], R6 ;  /* 0x0000000604007986 */ /* 0x0003e4000c101904 */
.L_x_21891:
[----:B------:R-:W-:-:S13]  /*0820*/  ISETP.GE.U32.AND P0, PT, R3, R2, PT ;  /* 0x000000020300720c */ /* 0x000fda0003f06070 */
[----:B------:R-:W-:Y:S05]  /*0830*/  @P0 BRA `(.L_x_21893) ;  /* 0x0000000000340947 */ /* 0x000fea0003800000 */
[----:B01----:R-:W0:Y:S01]  /*0840*/  LDC.64 R4, c[0x0][0x388] ;  /* 0x0000e200ff047b82 */ /* 0x003e220000000a00 */
[----:B------:R-:W-:Y:S01]  /*0850*/  IADD3 R11, PT, PT, R0, R3, RZ ;  /* 0x00000003000b7210 */ /* 0x000fe20007ffe0ff */
[----:B------:R-:W-:-:S04]  /*0860*/  VIADD R3, R3, 0x80 ;  /* 0x0000008003037836 */ /* 0x000fc80000000000 */
[----:B0-----:R-:W-:-:S05]  /*0870*/  IMAD.WIDE.U32 R4, R11, 0x4, R4 ;  /* 0x000000040b047825 */ /* 0x001fca00078e0004 */
[----:B------:R2:W-:Y:S02]  /*0880*/  STG.E desc[UR4][R4.64], R7 ;  /* 0x0000000704007986 */ /* 0x0005e4000c101904 */
.L_x_21892:
        /* <DEDUP_REMOVED lines=8> */
.L_x_21893:
[----:B------:R-:W-:Y:S05]  /*0910*/  BSYNC.RELIABLE B1 ;  /* 0x0000000000017941 */ /* 0x000fea0003800100 */
.L_x_21888:
[----:B------:R-:W-:-:S13]  /*0920*/  ISETP.GE.U32.AND P0, PT, R3, R2, PT ;  /* 0x000000020300720c */ /* 0x000fda0003f06070 */
[----:B012---:R-:W0:Y:S01]  /*0930*/  @!P0 LDC.64 R4, c[0x0][0x388] ;  /* 0x0000e200ff048b82 */ /* 0x007e220000000a00 */
[----:B------:R-:W-:Y:S01]  /*0940*/  @!P0 IADD3 R7, PT, PT, R0, R3, RZ ;  /* 0x0000000300078210 */ /* 0x000fe20007ffe0ff */
[----:B------:R-:W-:-:S04]  /*0950*/  @!P0 VIADD R3, R3, 0x80 ;  /* 0x0000008003038836 */ /* 0x000fc80000000000 */
[----:B0-----:R-:W-:-:S05]  /*0960*/  @!P0 IMAD.WIDE.U32 R4, R7, 0x4, R4 ;  /* 0x0000000407048825 */ /* 0x001fca00078e0004 */
[----:B------:R3:W-:Y:S02]  /*0970*/  @!P0 STG.E desc[UR4][R4.64], R9 ;  /* 0x0000000904008986 */ /* 0x0007e4000c101904 */
.L_x_21894:
[----:B------:R-:W-:Y:S05]  /*0980*/  BSYNC.RECONVERGENT B0 ;  /* 0x0000000000007941 */ /* 0x000fea0003800200 */
.L_x_21887:
        /* <DEDUP_REMOVED lines=8> */
.L_x_21886:
        /* <DEDUP_REMOVED lines=18> */
[----:B--2---:R-:W-:Y:S02]  /*0b30*/  VIMNMX R22, PT, PT, R22, R24, PT ;  /* 0x0000001816167248 */ /* 0x004fe40003fe0100 */
[----:B------:R-:W-:Y:S02]  /*0b40*/  VIMNMX R23, PT, PT, R23, R25, PT ;  /* 0x0000001917177248 */ /* 0x000fe40003fe0100 */
[----:B----4-:R-:W-:Y:S02]  /*0b50*/  VIMNMX R8, PT, PT, R12, R8, PT ;  /* 0x000000080c087248 */ /* 0x010fe40003fe0100 */
[----:B------:R-:W-:Y:S02]  /*0b60*/  VIMNMX R9, PT, PT, R13, R9, PT ;  /* 0x000000090d097248 */ /* 0x000fe40003fe0100 */
[----:B-----5:R-:W-:Y:S02]  /*0b70*/  VIMNMX R4, PT, PT, R4, R6, PT ;  /* 0x0000000604047248 */ /* 0x020fe40003fe0100 */
[----:B------:R-:W-:Y:S01]  /*0b80*/  VIMNMX R5, PT, PT, R5, R7, PT ;  /* 0x0000000705057248 */ /* 0x000fe20003fe0100 */
[----:B------:R-:W-:Y:S01]  /*0b90*/  STG.E.64 desc[UR4][R20.64], R22 ;  /* 0x0000001614007986 */ /* 0x000fe2000c101b04 */
[----:B------:R-:W-:-:S02]  /*0ba0*/  VIMNMX R10, PT, PT, R10, R14, PT ;  /* 0x0000000e0a0a7248 */ /* 0x000fc40003fe0100 */
[----:B------:R-:W-:Y:S01]  /*0bb0*/  VIMNMX R11, PT, PT, R11, R15, PT ;  /* 0x0000000f0b0b7248 */ /* 0x000fe20003fe0100 */
[----:B------:R-:W-:Y:S04]  /*0bc0*/  STG.E.64 desc[UR4][R20.64+0x400], R8 ;  /* 0x0004000814007986 */ /* 0x000fe8000c101b04 */
[----:B------:R-:W-:Y:S04]  /*0bd0*/  STG.E.64 desc[UR4][R20.64+0x800], R4 ;  /* 0x0008000414007986 */ /* 0x000fe8000c101b04 */
[----:B------:R-:W-:Y:S01]  /*0be0*/  STG.E.64 desc[UR4][R20.64+0xc00], R10 ;  /* 0x000c000a14007986 */ /* 0x000fe2000c101b04 */
[----:B------:R-:W-:Y:S05]  /*0bf0*/  EXIT ;  /* 0x000000000000794d */ /* 0x000fea0003800000 */
.L_x_21895:
        /* <DEDUP_REMOVED lines=16> */
.L_x_41069:


//--------------------- .text._ZN2at6native29vectorized_elementwise_kernelILi4ENS0_13BinaryFunctorIiiiZZZNS0_19minimum_kernel_cudaERNS_18TensorIteratorBaseEENKUlvE_clEvENKUlvE1_clEvEUliiE_EESt5arrayIPcLm3EEEEviT0_T1_ --------------------------
	.section	.text._ZN2at6native29vectorized_elementwise_kernelILi4ENS0_13BinaryFunctorIiiiZZZNS0_19minimum_kernel_cudaERNS_18TensorIteratorBaseEENKUlvE_clEvENKUlvE1_clEvEUliiE_EESt5arrayIPcLm3EEEEviT0_T1_,"ax",@progbits
	.align	128
        .global         _ZN2at6native29vectorized_elementwise_kernelILi4ENS0_13BinaryFunctorIiiiZZZNS0_19minimum_kernel_cudaERNS_18TensorIteratorBaseEENKUlvE_clEvENKUlvE1_clEvEUliiE_EESt5arrayIPcLm3EEEEviT0_T1_
        .type           _ZN2at6native29vectorized_elementwise_kernelILi4ENS0_13BinaryFunctorIiiiZZZNS0_19minimum_kernel_cudaERNS_18TensorIteratorBaseEENKUlvE_clEvENKUlvE1_clEvEUliiE_EESt5arrayIPcLm3EEEEviT0_T1_,@function
        .size           _ZN2at6native29vectorized_elementwise_kernelILi4ENS0_13BinaryFunctorIiiiZZZNS0_19minimum_kernel_cudaERNS_18TensorIteratorBaseEENKUlvE_clEvENKUlvE1_clEvEUliiE_EESt5arrayIPcLm3EEEEviT0_T1_,(.L_x_41070 - _ZN2at6native29vectorized_elementwise_kernelILi4ENS0_13BinaryFunctorIiiiZZZNS0_19minimum_kernel_cudaERNS_18TensorIteratorBaseEENKUlvE_clEvENKUlvE1_clEvEUliiE_EESt5arrayIPcLm3EEEEviT0_T1_)
        .other          _ZN2at6native29vectorized_elementwise_kernelILi4ENS0_13BinaryFunctorIiiiZZZNS0_19minimum_kernel_cudaERNS_18TensorIteratorBaseEENKUlvE_clEvENKUlvE1_clEvEUliiE_EESt5arrayIPcLm3EEEEviT0_T1_,@"STO_CUDA_ENTRY STV_DEFAULT"
_ZN2at6native29vectorized_elementwise_kernelILi4ENS0_13BinaryFunctorIiiiZZZNS0_19minimum_kernel_cudaERNS_18TensorIteratorBaseEENKUlvE_clEvENKUlvE1_clEvEUliiE_EESt5arrayIPcLm3EEEEviT0_T1_:
.text._ZN2at6native29vectorized_elementwise_kernelILi4ENS0_13BinaryFunctorIiiiZZZNS0_19minimum_kernel_cudaERNS_18TensorIteratorBaseEENKUlvE_clEvENKUlvE1_clEvEUliiE_EESt5arrayIPcLm3EEEEviT0_T1_:
        /* <DEDUP_REMOVED lines=116> */
.L_x_21899:
[----:B------:R-:W-:-:S13]  /*0740*/  ISETP.GE.U32.AND P0, PT, R3, R2, PT ;  /* 0x000000020300720c */ /* 0x000fda0003f06070 */
[----:B------:R-:W-:Y:S05]  /*0750*/  @P0 BRA `(.L_x_21901) ;  /* 0x0000000000300947 */ /* 0x000fea0003800000 */
[----:B0-----:R-:W0:Y:S01]  /*0760*/  LDC.64 R10, c[0x0][0x388] ;  /* 0x0000e200ff0a7b82 */ /* 0x001e220000000a00 */
[----:B------:R-:W-:Y:S01]  /*0770*/  IADD3 R13, PT, PT, R0, R3, RZ ;  /* 0x00000003000d7210 */ /* 0x000fe20007ffe0ff */
[----:B------:R-:W-:-:S04]  /*0780*/  VIADD R3, R3, 0x80 ;  /* 0x0000008003037836 */ /* 0x000fc80000000000 */
[----:B0-----:R-:W-:-:S05]  /*0790*/  IMAD.WIDE.U32 R10, R13, 0x4, R10 ;  /* 0x000000040d0a7825 */ /* 0x001fca00078e000a */
[----:B------:R1:W-:Y:S02]  /*07a0*/  STG.E desc[UR4][R10.64], R5 ;  /* 0x000000050a007986 */ /* 0x0003e4000c101904 */
.L_x_21900:
[----:B------:R-:W-:-:S13]  /*07b0*/  ISETP.GE.U32.AND P0, PT, R3, R2, PT ;  /* 0x000000020300720c */ /* 0x000fda0003f06070 */
[----:B------:R-:W-:Y:S05]  /*07c0*/  @P0 BRA `(.L_x_21902) ;  /* 0x0000000000300947 */ /* 0x000fea0003800000 */
[----:B-1----:R-:W1:Y:S01]  /*07d0*/  LDC.64 R4, c[0x0][0x388] ;  /* 0x0000e200ff047b82 */ /* 0x002e620000000a00 */
[----:B0-----:R-:W-:Y:S01]  /*07e0*/  IADD3 R11, PT, PT, R0, R3, RZ ;  /* 0x00000003000b7210 */ /* 0x001fe20007ffe0ff */
[----:B------:R-:W-:-:S04]  /*07f0*/  VIADD R3, R3, 0x80 ;  /* 0x0000008003037836 */ /* 0x000fc80000000000 */
[----:B-1----:R-:W-:-:S05]  /*0800*/  IMAD.WIDE.U32 R4, R11, 0x4, R4 ;  /* 0x000000040b047825 */ /* 0x002fca00078e0004 */
[----:B------:R1:W-:Y:S02]  /*0810*/  STG.E desc[UR4][R4.64], R6 ;  /* 0x0000000604007986 */ /* 0x0003e4000c101904 */
.L_x_21901:
[----:B------:R-:W-:-:S13]  /*0820*/  ISETP.GE.U32.AND P0, PT, R3, R2, PT ;  /* 0x000000020300720c */ /* 0x000fda0003f06070 */
[----:B------:R-:W-:Y:S05]  /*0830*/  @P0 BRA `(.L_x_21903) ;  /* 0x0000000000340947 */ /* 0x000fea0003800000 */
[----:B01----:R-:W0:Y:S01]  /*0840*/  LDC.64 R4, c[0x0][0x388] ;  /* 0x0000e200ff047b82 */ /* 0x003e220000000a00 */
[----:B------:R-:W-:Y:S01]  /*0850*/  IADD3 R11, PT, PT, R0, R3, RZ ;  /* 0x00000003000b7210 */ /* 0x000fe20007ffe0ff */
[----:B------:R-:W-:-:S04]  /*0860*/  VIADD R3, R3, 0x80 ;  /* 0x0000008003037836 */ /* 0x000fc80000000000 */
[----:B0-----:R-:W-:-:S05]  /*0870*/  IMAD.WIDE.U32 R4, R11, 0x4, R4 ;  /* 0x000000040b047825 */ /* 0x001fca00078e0004 */
[----:B------:R2:W-:Y:S02]  /*0880*/  STG.E desc[UR4][R4.64], R7 ;  /* 0x0000000704007986 */ /* 0x0005e4000c101904 */
.L_x_21902:
        /* <DEDUP_REMOVED lines=8> */
.L_x_21903:
[----:B------:R-:W-:Y:S05]  /*0910*/  BSYNC.RELIABLE B1 ;  /* 0x0000000000017941 */ /* 0x000fea0003800100 */
.L_x_21898:
[----:B------:R-:W-:-:S13]  /*0920*/  ISETP.GE.U32.AND P0, PT, R3, R2, PT ;  /* 0x000000020300720c */ /* 0x000fda0003f06070 */
[----:B012---:R-:W0:Y:S01]  /*0930*/  @!P0 LDC.64 R4, c[0x0][0x388] ;  /* 0x0000e200ff048b82 */ /* 0x007e220000000a00 */
[----:B------:R-:W-:Y:S01]  /*0940*/  @!P0 IADD3 R7, PT, PT, R0, R3, RZ ;  /* 0x0000000300078210 */ /* 0x000fe20007ffe0ff */
[----:B------:R-:W-:-:S04]  /*0950*/  @!P0 VIADD R3, R3, 0x80 ;  /* 0x0000008003038836 */ /* 0x000fc80000000000 */
[----:B0-----:R-:W-:-:S05]  /*0960*/  @!P0 IMAD.WIDE.U32 R4, R7, 0x4, R4 ;  /* 0x0000000407048825 */ /* 0x001fca00078e0004 */
[----:B------:R3:W-:Y:S02]  /*0970*/  @!P0 STG.E desc[UR4][R4.64], R9 ;  /* 0x0000000904008986 */ /* 0x0007e4000c101904 */
.L_x_21904:
[----:B------:R-:W-:Y:S05]  /*0980*/  BSYNC.RECONVERGENT B0 ;  /* 0x0000000000007941 */ /* 0x000fea0003800200 */
.L_x_21897:
        /* <DEDUP_REMOVED lines=8> */
.L_x_21896:
        /* <DEDUP_REMOVED lines=14> */
[----:B--2---:R-:W-:Y:S02]  /*0af0*/  VIMNMX R12, PT, PT, R12, R16, PT ;  /* 0x000000100c0c7248 */ /* 0x004fe40003fe0100 */
[----:B------:R-:W-:Y:S02]  /*0b00*/  VIMNMX R13, PT, PT, R13, R17, PT ;  /* 0x000000110d0d7248 */ /* 0x000fe40003fe0100 */
[----:B------:R-:W-:Y:S02]  /*0b10*/  VIMNMX R14, PT, PT, R14, R18, PT ;  /* 0x000000120e0e7248 */ /* 0x000fe40003fe0100 */
[----:B------:R-:W-:Y:S02]  /*0b20*/  VIMNMX R15, PT, PT, R15, R19, PT ;  /* 0x000000130f0f7248 */ /* 0x000fe40003fe0100 */
[----:B----4-:R-:W-:Y:S02]  /*0b30*/  VIMNMX R4, PT, PT, R8, R4, PT ;  /* 0x0000000408047248 */ /* 0x010fe40003fe0100 */
[----:B------:R-:W-:-:S02]  /*0b40*/  VIMNMX R5, PT, PT, R9, R5, PT ;  /* 0x0000000509057248 */ /* 0x000fc40003fe0100 */
[----:B------:R-:W-:Y:S02]  /*0b50*/  VIMNMX R6, PT, PT, R10, R6, PT ;  /* 0x000000060a067248 */ /* 0x000fe40003fe0100 */
[----:B------:R-:W-:Y:S01]  /*0b60*/  VIMNMX R7, PT, PT, R11, R7, PT ;  /* 0x000000070b077248 */ /* 0x000fe20003fe0100 */
[----:B------:R-:W-:Y:S04]  /*0b70*/  STG.E.128 desc[UR4][R24.64], R12 ;  /* 0x0000000c18007986 */ /* 0x000fe8000c101d04 */
[----:B------:R-:W-:Y:S01]  /*0b80*/  STG.E.128 desc[UR4][R24.64+0x800], R4 ;  /* 0x0008000418007986 */ /* 0x000fe2000c101d04 */
[----:B------:R-:W-:Y:S05]  /*0b90*/  EXIT ;  /* 0x000000000000794d */ /* 0x000fea0003800000 */
.L_x_21905:
        /* <DEDUP_REMOVED lines=14> */
.L_x_41070:


//--------------------- .text._ZN2at6native29vectorized_elementwise_kernelILi8ENS0_13BinaryFunctorIiiiZZZNS0_19minimum_kernel_cudaERNS_18TensorIteratorBaseEENKUlvE_clEvENKUlvE1_clEvEUliiE_EESt5arrayIPcLm3EEEEviT0_T1_ --------------------------
	.section	.text._ZN2at6native29vectorized_elementwise_kernelILi8ENS0_13BinaryFunctorIiiiZZZNS0_19minimum_kernel_cudaERNS_18TensorIteratorBaseEENKUlvE_clEvENKUlvE1_clEvEUliiE_EESt5arrayIPcLm3EEEEviT0_T1_,"ax",@progbits
	.align	128
        .global         _ZN2at6native29vectorized_elementwise_kernelILi8ENS0_13BinaryFunctorIiiiZZZNS0_19minimum_kernel_cudaERNS_18TensorIteratorBaseEENKUlvE_clEvENKUlvE1_clEvEUliiE_EESt5arrayIPcLm3EEEEviT0_T1_
        .type           _ZN2at6native29vectorized_elementwise_kernelILi8ENS0_13BinaryFunctorIiiiZZZNS0_19minimum_kernel_cudaERNS_18TensorIteratorBaseEENKUlvE_clEvENKUlvE1_clEvEUliiE_EESt5arrayIPcLm3EEEEviT0_T1_,@function
        .size           _ZN2at6native29vectorized_elementwise_kernelILi8ENS0_13BinaryFunctorIiiiZZZNS0_19minimum_kernel_cudaERNS_18TensorIteratorBaseEENKUlvE_clEvENKUlvE1_clEvEUliiE_EESt5arrayIPcLm3EEEEviT0_T1_,(.L_x_41071 - _ZN2at6native29vectorized_elementwise_kernelILi8ENS0_13BinaryFunctorIiiiZZZNS0_19minimum_kernel_cudaERNS_18TensorIteratorBaseEENKUlvE_clEvENKUlvE1_clEvEUliiE_EESt5arrayIPcLm3EEEEviT0_T1_)
        .other          _ZN2at6native29vectorized_elementwise_kernelILi8ENS0_13BinaryFunctorIiiiZZZNS0_19minimum_kernel_cudaERNS_18TensorIteratorBaseEENKUlvE_clEvENKUlvE1_clEvEUliiE_EESt5arrayIPcLm3EEEEviT0_T1_,@"STO_CUDA_ENTRY STV_DEFAULT"
_ZN2at6native29vectorized_elementwise_kernelILi8ENS0_13BinaryFunctorIiiiZZZNS0_19minimum_kernel_cudaERNS_18TensorIteratorBaseEENKUlvE_clEvENKUlvE1_clEvEUliiE_EESt5arrayIPcLm3EEEEviT0_T1_:
.text._ZN2at6native29vectorized_elementwise_kernelILi8ENS0_13BinaryFunctorIiiiZZZNS0_19minimum_kernel_cudaERNS_18TensorIteratorBaseEENKUlvE_clEvENKUlvE1_clEvEUliiE_EESt5arrayIPcLm3EEEEviT0_T1_:
[----:B------:R-:W-:Y:S01]  /*0000*/  LDC R1, c[0x0][0x37c] ;  /* 0x0000df00ff017b82 */ /* 0x000fe20000000800 */
[----:B------:R-:W-:Y:S05]  /*0010*/  EXIT ;  /* 0x000000000000794d */ /* 0x000fea0003800000 */
.L_x_21906:
        /* <DEDUP_REMOVED lines=14> */
.L_x_41071:


//--------------------- .text._ZN2at6native18elementwise_kernelILi128ELi4EZNS0_15gpu_kernel_implINS0_13AUnaryFunctorIaaaZZZNS0_19minimum_kernel_cudaERNS_18TensorIteratorBaseEENKUlvE_clEvENKUlvE0_clEvEUlaaE_EEEEvS5_RKT_EUliE_EEviT1_ --------------------------
	.section	.text._ZN2at6native18elementwise_kernelILi128ELi4EZNS0_15gpu_kernel_implINS0_13AUnaryFunctorIaaaZZZNS0_19minimum_kernel_cudaERNS_18TensorIteratorBaseEENKUlvE_clEvENKUlvE0_clEvEUlaaE_EEEEvS5_RKT_EUliE_EEviT1_,"ax",@progbits
	.align	128
        .global         _ZN2at6native18elementwise_kernelILi128ELi4EZNS0_15gpu_kernel_implINS0_13AUnaryFunctorIaaaZZZNS0_19minimum_kernel_cudaERNS_18TensorIteratorBaseEENKUlvE_clEvENKUlvE0_clEvEUlaaE_EEEEvS5_RKT_EUliE_EEviT1_
        .type           _ZN2at6native18elementwise_kernelILi128ELi4EZNS0_15gpu_kernel_implINS0_13AUnaryFunctorIaaaZZZNS0_19minimum_kernel_cudaERNS_18TensorIteratorBaseEENKUlvE_clEvENKUlvE0_clEvEUlaaE_EEEEvS5_RKT_EUliE_EEviT1_,@function
        .size           _ZN2at6native18elementwise_kernelILi128ELi4EZNS0_15gpu_kernel_implINS0_13AUnaryFunctorIaaaZZZNS0_19minimum_kernel_cudaERNS_18TensorIteratorBaseEENKUlvE_clEvENKUlvE0_clEvEUlaaE_EEEEvS5_RKT_EUliE_EEviT1_,(.L_x_41072 - _ZN2at6native18elementwise_kernelILi128ELi4EZNS0_15gpu_kernel_implINS0_13AUnaryFunctorIaaaZZZNS0_19minimum_kernel_cudaERNS_18TensorIteratorBaseEENKUlvE_clEvENKUlvE0_clEvEUlaaE_EEEEvS5_RKT_EUliE_EEviT1_)
        .other          _ZN2at6native18elementwise_kernelILi128ELi4EZNS0_15gpu_kernel_implINS0_13AUnaryFunctorIaaaZZZNS0_19minimum_kernel_cudaERNS_18TensorIteratorBaseEENKUlvE_clEvENKUlvE0_clEvEUlaaE_EEEEvS5_RKT_EUliE_EEviT1_,@"STO_CUDA_ENTRY STV_DEFAULT"
_ZN2at6native18elementwise_kernelILi128ELi4EZNS0_15gpu_kernel_implINS0_13AUnaryFunctorIaaaZZZNS0_19minimum_kernel_cudaERNS_18TensorIteratorBaseEENKUlvE_clEvENKUlvE0_clEvEUlaaE_EEEEvS5_RKT_EUliE_EEviT1_:
.text._ZN2at6native18elementwise_kernelILi128ELi4EZNS0_15gpu_kernel_implINS0_13AUnaryFunctorIaaaZZZNS0_19minimum_kernel_cudaERNS_18TensorIteratorBaseEENKUlvE_clEvENKUlvE0_clEvEUlaaE_EEEEvS5_RKT_EUliE_EEviT1_:
        /* <DEDUP_REMOVED lines=320> */
.L_x_21909:
        /* <DEDUP_REMOVED lines=14> */
[----:B------:R0:W5:Y:S01]  /*14e0*/  LDG.E.U8 R0, desc[UR36][R2.64] ;  /* 0x0000002402007981 */ /* 0x000162000c1e1100 */
[----:B------:R-:W-:Y:S05]  /*14f0*/  BRA `(.L_x_21915) ;  /* 0x0000000c00547947 */ /* 0x000fea0003800000 */
.L_x_21913:
[----:B------:R0:W5:Y:S01]  /*1500*/  LDG.E.U8 R0, desc[UR36][R2.64] ;  /* 0x0000002402007981 */ /* 0x000162000c1e1100 */
[----:B------:R-:W-:Y:S05]  /*1510*/  BRA `(.L_x_21915) ;  /* 0x0000000c004c7947 */ /* 0x000fea0003800000 */
.L_x_21912:
[----:B------:R-:W-:-:S09]  /*1520*/  UISETP.NE.AND UP0, UPT, UR4, 0x2, UPT ;  /* 0x000000020400788c */ /* 0x000fd2000bf05270 */
[----:B------:R-:W-:Y:S05]  /*1530*/  BRA.U !UP0, `(.L_x_21916) ;  /* 0x0000000108207547 */ /* 0x000fea000b800000 */
[----:B------:R-:W-:-:S09]  /*1540*/  UISETP.NE.AND UP0, UPT, UR4, 0x3, UPT ;  /* 0x000000030400788c */ /* 0x000fd2000bf05270 */
[----:B------:R-:W-:Y:S05]  /*1550*/  BRA.U !UP0, `(.L_x_21917) ;  /* 0x0000000108107547 */ /* 0x000fea000b800000 */
[----:B------:R-:W-:-:S09]  /*1560*/  UISETP.NE.AND UP0, UPT, UR4, 0x4, UPT ;  /* 0x000000040400788c */ /* 0x000fd2000bf05270 */
[----:B------:R-:W-:Y:S05]  /*1570*/  BRA.U UP0, `(.L_x_21914) ;  /* 0x0000000900b07547 */ /* 0x000fea000b800000 */
[----:B------:R0:W5:Y:S01]  /*1580*/  LDG.E.U8 R0, desc[UR36][R2.64] ;  /* 0x0000002402007981 */ /* 0x000162000c1e1100 */
[----:B------:R-:W-:Y:S05]  /*1590*/  BRA `(.L_x_21915) ;  /* 0x0000000c002c7947 */ /* 0x000fea0003800000 */
.L_x_21917:
[----:B------:R0:W5:Y:S01]  /*15a0*/  LDG.E.U8 R0, desc[UR36][R2.64] ;  /* 0x0000002402007981 */ /* 0x000162000c1e1100 */
[----:B------:R-:W-:Y:S05]  /*15b0*/  BRA `(.L_x_21915) ;  /* 0x0000000c00247947 */ /* 0x000fea0003800000 */
.L_x_21916:
[----:B------:R0:W5:Y:S01]  /*15c0*/  LDG.E.U16 R0, desc[UR36][R2.64] ;  /* 0x0000002402007981 */ /* 0x000162000c1e1500 */
[----:B------:R-:W-:Y:S05]  /*15d0*/  BRA `(.L_x_21915) ;  /* 0x0000000c001c7947 */ /* 0x000fea0003800000 */
.L_x_21911:
        /* <DEDUP_REMOVED lines=9> */
.L_x_21919:
[----:B------:R-:W2:Y:S02]  /*1670*/  LDG.E.U16 R4, desc[UR36][R2.64] ;  /* 0x0000002402047981 */ /* 0x000ea4000c1e1500 */
[----:B--2---:R-:W-:-:S06]  /*1680*/  HADD2.F32 R4, -RZ, R4.H0_H0 ;  /* 0x20000004ff047230 */ /* 0x004fcc0000004100 */
[----:B------:R-:W0:Y:S02]  /*1690*/  F2I.FTZ.TRUNC.NTZ R4, R4 ;  /* 0x0000000400047305 */ /* 0x000e24000021f100 */
[----:B0-----:R-:W-:Y:S01]  /*16a0*/  PRMT R0, R4, 0x7610, R0 ;  /* 0x0000761004007816 */ /* 0x001fe20000000000 */
[----:B------:R-:W-:Y:S06]  /*16b0*/  BRA `(.L_x_21915) ;  /* 0x0000000800e47947 */ /* 0x000fec0003800000 */
.L_x_21918:
        /* <DEDUP_REMOVED lines=9> */
.L_x_21921:
[----:B------:R-:W2:Y:S02]  /*1750*/  LDG.E.U16 R2, desc[UR36][R2.64] ;  /* 0x0000002402027981 */ /* 0x000ea4000c1e1500 */
[----:B--2---:R-:W-:-:S06]  /*1760*/  HADD2.F32 R4, -RZ, R2.H0_H0 ;  /* 0x20000002ff047230 */ /* 0x004fcc0000004100 */
[----:B------:R-:W0:Y:S02]  /*1770*/  F2I.FTZ.TRUNC.NTZ R4, R4 ;  /* 0x0000000400047305 */ /* 0x000e24000021f100 */
[----:B0-----:R-:W-:Y:S01]  /*1780*/  PRMT R0, R4, 0x7610, R0 ;  /* 0x0000761004007816 */ /* 0x001fe20000000000 */
[----:B------:R-:W-:Y:S06]  /*1790*/  BRA `(.L_x_21915) ;  /* 0x0000000800ac7947 */ /* 0x000fec0003800000 */
.L_x_21920:
[----:B------:R-:W2:Y:S02]  /*17a0*/  LDG.E.64 R2, desc[UR36][R2.64] ;  /* 0x0000002402027981 */ /* 0x000ea4000c1e1b00 */
[----:B--2---:R0:W1:Y:S02]  /*17b0*/  F2I.F64.TRUNC R0, R2 ;  /* 0x0000000200007311 */ /* 0x004064000030d100 */
[----:B01----:R-:W-:Y:S05]  /*17c0*/  BRA `(.L_x_21915) ;  /* 0x0000000800a07947 */ /* 0x003fea0003800000 */
.L_x_21910:
        /* <DEDUP_REMOVED lines=12> */
.L_x_21924:
[----:B------:R-:W2:Y:S02]  /*1890*/  LDG.E.64 R2, desc[UR36][R2.64] ;  /* 0x0000002402027981 */ /* 0x000ea4000c1e1b00 */
[----:B--2---:R3:W4:Y:S02]  /*18a0*/  F2I.F64.TRUNC R0, R2 ;  /* 0x0000000200007311 */ /* 0x004724000030d100 */
[----:B---34-:R-:W-:Y:S05]  /*18b0*/  BRA `(.L_x_21915) ;  /* 0x0000000800647947 */ /* 0x018fea0003800000 */
.L_x_21923:
        /* <DEDUP_REMOVED lines=27> */
.L_x_21926:
        /* <DEDUP_REMOVED lines=14> */
.L_x_21925:
[----:B------:R-:W2:Y:S02]  /*1b50*/  LDG.E.U16 R4, desc[UR36][R2.64] ;  /* 0x0000002402047981 */ /* 0x000ea4000c1e1500 */
[----:B--2---:R-:W-:-:S06]  /*1b60*/  IMAD.U32 R4, R4, 0x10000, RZ ;  /* 0x0001000004047824 */ /* 0x004fcc00078e00ff */
[----:B------:R-:W0:Y:S02]  /*1b70*/  F2I.FTZ.TRUNC.NTZ R4, R4 ;  /* 0x0000000400047305 */ /* 0x000e24000021f100 */
[----:B0-----:R-:W-:Y:S01]  /*1b80*/  PRMT R0, R4, 0x7610, R0 ;  /* 0x0000761004007816 */ /* 0x001fe20000000000 */
[----:B------:R-:W-:Y:S06]  /*1b90*/  BRA `(.L_x_21915) ;  /* 0x0000000400ac7947 */ /* 0x000fec0003800000 */
.L_x_21922:
        /* <DEDUP_REMOVED lines=10> */
.L_x_21929:
        /* <DEDUP_REMOVED lines=21> */
.L_x_21933:
[----:B------:R-:W-:Y:S05]  /*1d90*/  BSYNC.RECONVERGENT B1 ;  /* 0x0000000000017941 */ /* 0x000fea0003800200 */
.L_x_21932:
[----:B------:R-:W-:Y:S02]  /*1da0*/  SHF.L.U32 R0, R0, 0x14, RZ ;  /* 0x0000001400007819 */ /* 0x000fe400000006ff */
[----:B------:R-:W-:-:S04]  /*1db0*/  LEA R2, R2, 0x3b800000, 0x17 ;  /* 0x3b80000002027811 */ /* 0x000fc800078eb8ff */
[----:B------:R-:W-:-:S07]  /*1dc0*/  LOP3.LUT R4, R2, R0, R7, 0xfe, !PT ;  /* 0x0000000002047212 */ /* 0x000fce00078efe07 */
.L_x_21931:
[----:B------:R-:W-:Y:S05]  /*1dd0*/  BSYNC.RECONVERGENT B0 ;  /* 0x0000000000007941 */ /* 0x000fea0003800200 */
.L_x_21930:
[----:B------:R-:W0:Y:S02]  /*1de0*/  F2I.FTZ.TRUNC.NTZ R4, R4 ;  /* 0x0000000400047305 */ /* 0x000e24000021f100 */
[----:B0-----:R-:W-:Y:S01]  /*1df0*/  PRMT R0, R4, 0x7610, R0 ;  /* 0x0000761004007816 */ /* 0x001fe20000000000 */
[----:B------:R-:W-:Y:S06]  /*1e00*/  BRA `(.L_x_21915) ;  /* 0x0000000400107947 */ /* 0x000fec0003800000 */
.L_x_21928:
        /* <DEDUP_REMOVED lines=21> */
.L_x_21937:
[----:B------:R-:W-:Y:S05]  /*1f60*/  BSYNC.RECONVERGENT B1 ;  /* 0x0000000000017941 */ /* 0x000fea0003800200 */
.L_x_21936:
[----:B------:R-:W-:Y:S01]  /*1f70*/  IMAD.SHL.U32 R0, R0, 0x200000, RZ ;  /* 0x0020000000007824 */ /* 0x000fe200078e00ff */
[----:B------:R-:W-:-:S04]  /*1f80*/  LEA R2, R2, 0x37800000, 0x17 ;  /* 0x3780000002027811 */ /* 0x000fc800078eb8ff */
[----:B------:R-:W-:-:S07]  /*1f90*/  LOP3.LUT R4, R2, R0, R7, 0xfe, !PT ;  /* 0x0000000002047212 */ /* 0x000fce00078efe07 */
.L_x_21935:
[----:B------:R-:W-:Y:S05]  /*1fa0*/  BSYNC.RECONVERGENT B0 ;  /* 0x0000000000007941 */ /* 0x000fea0003800200 */
.L_x_21934:
[----:B------:R-:W0:Y:S02]  /*1fb0*/  F2I.FTZ.TRUNC.NTZ R4, R4 ;  /* 0x0000000400047305 */ /* 0x000e24000021f100 */
[----:B0-----:R-:W-:Y:S01]  /*1fc0*/  PRMT R0, R4, 0x7610, R0 ;  /* 0x0000761004007816 */ /* 0x001fe20000000000 */
[----:B------:R-:W-:Y:S06]  /*1fd0*/  BRA `(.L_x_21915) ;  /* 0x00000000009c7947 */ /* 0x000fec0003800000 */
.L_x_21927:
[----:B------:R-:W-:-:S09]  /*1fe0*/  UISETP.NE.AND UP0, UPT, UR4, 0x1c, UPT ;  /* 0x0000001c0400788c */ /* 0x000fd2000bf05270 */
[----:B------:R-:W-:Y:S05]  /*1ff0*/  BRA.U !UP0, `(.L_x_21938) ;  /* 0x0000000108907547 */ /* 0x000fea000b800000 */
[----:B------:R-:W-:-:S09]  /*2000*/  UISETP.NE.AND UP0, UPT, UR4, 0x1d, UPT ;  /* 0x0000001d0400788c */ /* 0x000fd2000bf05270 */
[----:B------:R-:W-:Y:S05]  /*2010*/  BRA.U !UP0, `(.L_x_21939) ;  /* 0x0000000108807547 */ /* 0x000fea000b800000 */
[----:B------:R-:W-:-:S09]  /*2020*/  UISETP.NE.AND UP0, UPT, UR4, 0x2c, UPT ;  /* 0x0000002c0400788c */ /* 0x000fd2000bf05270 */
[----:B------:R-:W-:Y:S05]  /*2030*/  BRA.U !UP0, `(.L_x_21940) ;  /* 0x0000000108487547 */ /* 0x000fea000b800000 */
.L_x_21914:
        /* <DEDUP_REMOVED lines=16> */
.L_x_21941:
[----:B------:R-:W-:Y:S01]  /*2140*/  PRMT R0, RZ, 0x7610, R0 ;  /* 0x00007610ff007816 */ /* 0x000fe20000000000 */
[----:B------:R-:W-:Y:S06]  /*2150*/  BRA `(.L_x_21915) ;  /* 0x00000000003c7947 */ /* 0x000fec0003800000 */
.L_x_21940:
        /* <DEDUP_REMOVED lines=8> */
.L_x_21943:
[----:B------:R-:W-:Y:S05]  /*21e0*/  BSYNC.RECONVERGENT B0 ;  /* 0x0000000000007941 */ /* 0x000fea0003800200 */
.L_x_21942:
[----:B------:R-:W0:Y:S02]  /*21f0*/  F2I.FTZ.TRUNC.NTZ R4, R4 ;  /* 0x0000000400047305 */ /* 0x000e24000021f100 */
[----:B0-----:R-:W-:Y:S01]  /*2200*/  PRMT R0, R4, 0x7610, R0 ;  /* 0x0000761004007816 */ /* 0x001fe20000000000 */
[----:B------:R-:W-:Y:S06]  /*2210*/  BRA `(.L_x_21915) ;  /* 0x00000000000c7947 */ /* 0x000fec0003800000 */
.L_x_21939:
[----:B------:R2:W5:Y:S01]  /*2220*/  LDG.E.U8 R0, desc[UR36][R2.64] ;  /* 0x0000002402007981 */ /* 0x000562000c1e1100 */
[----:B------:R-:W-:Y:S05]  /*2230*/  BRA `(.L_x_21915) ;  /* 0x0000000000047947 */ /* 0x000fea0003800000 */
.L_x_21938:
[----:B------:R1:W5:Y:S02]  /*2240*/  LDG.E.U8 R0, desc[UR36][R2.64] ;  /* 0x0000002402007981 */ /* 0x000364000c1e1100 */
.L_x_21915:
[----:B------:R-:W0:Y:S01]  /*2250*/  LDCU.64 UR6, c[0x0][0x580] ;  /* 0x0000b000ff0677ac */ /* 0x000e220008000a00 */
[----:B-1--45:R-:W-:Y:S01]  /*2260*/  PRMT R0, R0, 0x8880, RZ ;  /* 0x0000888000007816 */ /* 0x032fe200000000ff */
[----:B------:R-:W-:-:S03]  /*2270*/  UPRMT UR5, UR39, 0x9910, URZ ;  /* 0x0000991027057896 */ /* 0x000fc600080000ff */
[----:B------:R-:W-:Y:S01]  /*2280*/  PRMT R0, R0, 0x7710, RZ ;  /* 0x0000771000007816 */ /* 0x000fe200000000ff */
[----:B------:R-:W-:Y:S02]  /*2290*/  UPRMT UR4, UR43, 0x8880, URZ ;  /* 0x000088802b047896 */ /* 0x000fe400080000ff */
[----:B------:R-:W-:Y:S02]  /*22a0*/  UISETP.GT.AND UP0, UPT, UR5, 0x9, UPT ;  /* 0x000000090500788c */ /* 0x000fe4000bf04270 */
[----:B------:R-:W-:-:S06]  /*22b0*/  UPRMT UR4, UR4, 0x7710, URZ ;  /* 0x0000771004047896 */ /* 0x000fcc00080000ff */
[----:B------:R-:W-:Y:S02]  /*22c0*/  VIMNMX.S16x2 R0, PT, PT, R0, UR4, PT ;  /* 0x0000000400007c48 */ /* 0x000fe4000bfe0300 */
[----:B0-23--:R-:W-:Y:S02]  /*22d0*/  IADD3 R2, P0, PT, R16, UR6, RZ ;  /* 0x0000000610027c10 */ /* 0x00dfe4000ff1e0ff */
[----:B------:R-:W-:-:S03]  /*22e0*/  PRMT R9, R0, 0x7610, R9 ;  /* 0x0000761000097816 */ /* 0x000fc60000000009 */
        /* <DEDUP_REMOVED lines=12> */
.L_x_21947:
[----:B------:R3:W-:Y:S01]  /*23b0*/  STG.E.U8 desc[UR36][R2.64], R9 ;  /* 0x0000000902007986 */ /* 0x0007e2000c101124 */
[----:B------:R-:W-:Y:S05]  /*23c0*/  BRA `(.L_x_21949) ;  /* 0x0000000c00507947 */ /* 0x000fea0003800000 */
.L_x_21946:
        /* <DEDUP_REMOVED lines=10> */
.L_x_21951:
[----:B------:R-:W-:-:S05]  /*2470*/  PRMT R5, R9, 0x9910, RZ ;  /* 0x0000991009057816 */ /* 0x000fca00000000ff */
[----:B------:R1:W-:Y:S01]  /*2480*/  STG.E desc[UR36][R2.64], R5 ;  /* 0x0000000502007986 */ /* 0x0003e2000c101924 */
[----:B------:R-:W-:Y:S05]  /*2490*/  BRA `(.L_x_21949) ;  /* 0x0000000c001c7947 */ /* 0x000fea0003800000 */
.L_x_21950:
[----:B------:R2:W-:Y:S01]  /*24a0*/  STG.E.U16 desc[UR36][R2.64], R9 ;  /* 0x0000000902007986 */ /* 0x0005e2000c101524 */
[----:B------:R-:W-:Y:S05]  /*24b0*/  BRA `(.L_x_21949) ;  /* 0x0000000c00147947 */ /* 0x000fea0003800000 */
.L_x_21945:
        /* <DEDUP_REMOVED lines=9> */
.L_x_21953:
[----:B------:R-:W0:Y:S02]  /*2550*/  I2F.S16 R0, R9 ;  /* 0x0000000900007306 */ /* 0x000e240000101400 */
[----:B0-----:R-:W-:-:S05]  /*2560*/  F2FP.F16.F32.PACK_AB R0, RZ, R0 ;  /* 0x00000000ff00723e */ /* 0x001fca00000000ff */
[----:B------:R0:W-:Y:S01]  /*2570*/  STG.E.U16 desc[UR36][R2.64], R0 ;  /* 0x0000000002007986 */ /* 0x0001e2000c101524 */
[----:B------:R-:W-:Y:S05]  /*2580*/  BRA `(.L_x_21949) ;  /* 0x0000000800e07947 */ /* 0x000fea0003800000 */
.L_x_21952:
        /* <DEDUP_REMOVED lines=10> */
.L_x_21955:
[----:B------:R-:W0:Y:S02]  /*2630*/  I2F.S16 R9, R9 ;  /* 0x0000000900097306 */ /* 0x000e240000101400 */
[----:B0-----:R-:W-:-:S04]  /*2640*/  F2FP.F16.F32.PACK_AB R5, RZ, R9 ;  /* 0x00000009ff05723e */ /* 0x001fc800000000ff */
[----:B------:R-:W-:-:S05]  /*2650*/  PRMT R5, R5, 0x5410, RZ ;  /* 0x0000541005057816 */ /* 0x000fca00000000ff */
[----:B------:R0:W-:Y:S01]  /*2660*/  STG.E desc[UR36][R2.64], R5 ;  /* 0x0000000502007986 */ /* 0x0001e2000c101924 */
[----:B------:R-:W-:Y:S05]  /*2670*/  BRA `(.L_x_21949) ;  /* 0x0000000800a47947 */ /* 0x000fea0003800000 */
.L_x_21954:
[----:B------:R-:W0:Y:S02]  /*2680*/  I2F.F64.S16 R4, R9 ;  /* 0x0000000900047312 */ /* 0x000e240000101c00 */
[----:B0-----:R0:W-:Y:S01]  /*2690*/  STG.E.64 desc[UR36][R2.64], R4 ;  /* 0x0000000402007986 */ /* 0x0011e2000c101b24 */
[----:B------:R-:W-:Y:S05]  /*26a0*/  BRA `(.L_x_21949) ;  /* 0x0000000800987947 */ /* 0x000fea0003800000 */
.L_x_21944:
        /* <DEDUP_REMOVED lines=13> */
.L_x_21958:
[----:B------:R-:W-:Y:S01]  /*2780*/  CS2R R6, SRZ ;  /* 0x0000000000067805 */ /* 0x000fe2000001ff00 */
[----:B------:R-:W0:Y:S04]  /*2790*/  I2F.F64.S16 R4, R9 ;  /* 0x0000000900047312 */ /* 0x000e280000101c00 */
[----:B0-----:R0:W-:Y:S01]  /*27a0*/  STG.E.128 desc[UR36][R2.64], R4 ;  /* 0x0000000402007986 */ /* 0x0011e2000c101d24 */
[----:B------:R-:W-:Y:S05]  /*27b0*/  BRA `(.L_x_21949) ;  /* 0x0000000800547947 */ /* 0x000fea0003800000 */
.L_x_21957:
        /* <DEDUP_REMOVED lines=19> */
.L_x_21962:
[----:B------:R-:W-:Y:S05]  /*28f0*/  BSYNC.RECONVERGENT B0 ;  /* 0x0000000000007941 */ /* 0x000fea0003800200 */
.L_x_21961:
[----:B------:R-:W-:-:S05]  /*2900*/  LOP3.LUT R5, R0, 0x80, R5, 0xf8, !PT ;  /* 0x0000008000057812 */ /* 0x000fca00078ef805 */
[----:B------:R0:W-:Y:S01]  /*2910*/  STG.E.U8 desc[UR36][R2.64], R5 ;  /* 0x0000000502007986 */ /* 0x0001e2000c101124 */
[----:B------:R-:W-:Y:S05]  /*2920*/  BRA `(.L_x_21949) ;  /* 0x0000000400f87947 */ /* 0x000fea0003800000 */
.L_x_21960:
        /* <DEDUP_REMOVED lines=15> */
.L_x_21964:
[----:B------:R-:W-:Y:S05]  /*2a20*/  BSYNC.RECONVERGENT B0 ;  /* 0x0000000000007941 */ /* 0x000fea0003800200 */
.L_x_21963:
[----:B------:R-:W-:-:S05]  /*2a30*/  LOP3.LUT R5, R0, 0x80, R5, 0xf8, !PT ;  /* 0x0000008000057812 */ /* 0x000fca00078ef805 */
[----:B------:R0:W-:Y:S01]  /*2a40*/  STG.E.U8 desc[UR36][R2.64], R5 ;  /* 0x0000000502007986 */ /* 0x0001e2000c101124 */
[----:B------:R-:W-:Y:S05]  /*2a50*/  BRA `(.L_x_21949) ;  /* 0x0000000400ac7947 */ /* 0x000fea0003800000 */
.L_x_21959:
[----:B------:R-:W0:Y:S02]  /*2a60*/  I2F.S16 R0, R9 ;  /* 0x0000000900007306 */ /* 0x000e240000101400 */
[----:B0-----:R-:W-:-:S05]  /*2a70*/  F2FP.BF16.F32.PACK_AB R0, RZ, R0 ;  /* 0x00000000ff00723e */ /* 0x001fca00000010ff */
[----:B------:R0:W-:Y:S01]  /*2a80*/  STG.E.U16 desc[UR36][R2.64], R0 ;  /* 0x0000000002007986 */ /* 0x0001e2000c101524 */
[----:B------:R-:W-:Y:S05]  /*2a90*/  BRA `(.L_x_21949) ;  /* 0x00000004009c7947 */ /* 0x000fea0003800000 */
.L_x_21956:
        /* <DEDUP_REMOVED lines=10> */
.L_x_21967:
        /* <DEDUP_REMOVED lines=13> */
.L_x_21970:
[----:B------:R-:W-:-:S04]  /*2c10*/  SHF.R.U32.HI R0, RZ, 0x14, R5 ;  /* 0x00000014ff007819 */ /* 0x000fc80000011605 */
[----:B------:R-:W-:-:S04]  /*2c20*/  LOP3.LUT R0, R0, 0x1, RZ, 0xc0, !PT ;  /* 0x0000000100007812 */ /* 0x000fc800078ec0ff */
[----:B------:R-:W-:-:S04]  /*2c30*/  IADD3 R0, PT, PT, R5, 0x487ffff, R0 ;  /* 0x0487ffff05007810 */ /* 0x000fc80007ffe000 */
[----:B------:R-:W-:-:S04]  /*2c40*/  SHF.R.U32.HI R0, RZ, 0x14, R0 ;  /* 0x00000014ff007819 */ /* 0x000fc80000011600 */
[----:B------:R-:W-:-:S07]  /*2c50*/  LOP3.LUT R4, R0, 0xff, RZ, 0xc0, !PT ;  /* 0x000000ff00047812 */ /* 0x000fce00078ec0ff */
.L_x_21971:
[----:B------:R-:W-:-:S04]  /*2c60*/  SHF.R.U32.HI R5, RZ, 0x18, R5 ;  /* 0x00000018ff057819 */ /* 0x000fc80000011605 */
[----:B------:R-:W-:-:S04]  /*2c70*/  LOP3.LUT R4, R4, 0x80, R5, 0xf8, !PT ;  /* 0x0000008004047812 */ /* 0x000fc800078ef805 */
[----:B------:R-:W-:-:S07]  /*2c80*/  PRMT R0, R4, 0x7610, R0 ;  /* 0x0000761004007816 */ /* 0x000fce0000000000 */
.L_x_21969:
[----:B------:R-:W-:Y:S05]  /*2c90*/  BSYNC.RECONVERGENT B0 ;  /* 0x0000000000007941 */ /* 0x000fea0003800200 */
.L_x_21968:
[----:B------:R0:W-:Y:S01]  /*2ca0*/  STG.E.U8 desc[UR36][R2.64], R0 ;  /* 0x0000000002007986 */ /* 0x0001e2000c101124 */
[----:B------:R-:W-:Y:S05]  /*2cb0*/  BRA `(.L_x_21949) ;  /* 0x0000000400147947 */ /* 0x000fea0003800000 */
.L_x_21966:
        /* <DEDUP_REMOVED lines=13> */
.L_x_21974:
[----:B------:R-:W-:-:S04]  /*2d90*/  SHF.R.U32.HI R0, RZ, 0x15, R5 ;  /* 0x00000015ff007819 */ /* 0x000fc80000011605 */
[----:B------:R-:W-:-:S04]  /*2da0*/  LOP3.LUT R0, R0, 0x1, RZ, 0xc0, !PT ;  /* 0x0000000100007812 */ /* 0x000fc800078ec0ff */
[----:B------:R-:W-:-:S04]  /*2db0*/  IADD3 R0, PT, PT, R5, 0x88fffff, R0 ;  /* 0x088fffff05007810 */ /* 0x000fc80007ffe000 */
[----:B------:R-:W-:-:S04]  /*2dc0*/  SHF.R.U32.HI R0, RZ, 0x15, R0 ;  /* 0x00000015ff007819 */ /* 0x000fc80000011600 */
[----:B------:R-:W-:-:S07]  /*2dd0*/  LOP3.LUT R4, R0, 0xff, RZ, 0xc0, !PT ;  /* 0x000000ff00047812 */ /* 0x000fce00078ec0ff */
.L_x_21975:
[----:B------:R-:W-:-:S04]  /*2de0*/  SHF.R.U32.HI R5, RZ, 0x18, R5 ;  /* 0x00000018ff057819 */ /* 0x000fc80000011605 */
[----:B------:R-:W-:-:S04]  /*2df0*/  LOP3.LUT R4, R4, 0x80, R5, 0xf8, !PT ;  /* 0x0000008004047812 */ /* 0x000fc800078ef805 */
[----:B------:R-:W-:-:S07]  /*2e00*/  PRMT R0, R4, 0x7610, R0 ;  /* 0x0000761004007816 */ /* 0x000fce0000000000 */
.L_x_21973:
[----:B------:R-:W-:Y:S05]  /*2e10*/  BSYNC.RECONVERGENT B0 ;  /* 0x0000000000007941 */ /* 0x000fea0003800200 */
.L_x_21972:
[----:B------:R0:W-:Y:S01]  /*2e20*/  STG.E.U8 desc[UR36][R2.64], R0 ;  /* 0x0000000002007986 */ /* 0x0001e2000c101124 */
[----:B------:R-:W-:Y:S05]  /*2e30*/  BRA `(.L_x_21949) ;  /* 0x0000000000b47947 */ /* 0x000fea0003800000 */
.L_x_21965:
[----:B------:R-:W-:-:S09]  /*2e40*/  UISETP.NE.AND UP0, UPT, UR5, 0x1c, UPT ;  /* 0x0000001c0500788c */ /* 0x000fd2000bf05270 */
[----:B------:R-:W-:Y:S05]  /*2e50*/  BRA.U !UP0, `(.L_x_21976) ;  /* 0x0000000108a47547 */ /* 0x000fea000b800000 */
[----:B------:R-:W-:-:S09]  /*2e60*/  UISETP.NE.AND UP0, UPT, UR5, 0x1d, UPT ;  /* 0x0000001d0500788c */ /* 0x000fd2000bf05270 */
[----:B------:R-:W-:Y:S05]  /*2e70*/  BRA.U !UP0, `(.L_x_21977) ;  /* 0x00000001088c7547 */ /* 0x000fea000b800000 */
[----:B------:R-:W-:-:S09]  /*2e80*/  UISETP.NE.AND UP0, UPT, UR5, 0x2c, UPT ;  /* 0x0000002c0500788c */ /* 0x000fd2000bf05270 */
[----:B------:R-:W-:Y:S05]  /*2e90*/  BRA.U !UP0, `(.L_x_21978) ;  /* 0x0000000108447547 */ /* 0x000fea000b800000 */
.L_x_21948:
        /* <DEDUP_REMOVED lines=16> */
.L_x_21979:
[----:B------:R-:W-:Y:S05]  /*2fa0*/  BRA `(.L_x_21949) ;  /* 0x0000000000587947 */ /* 0x000fea0003800000 */
.L_x_21978:
        /* <DEDUP_REMOVED lines=16> */
.L_x_21977:
[----:B------:R-:W-:-:S04]  /*30b0*/  PRMT R4, R9, 0x9910, RZ ;  /* 0x0000991009047816 */ /* 0x000fc800000000ff */
[----:B------:R-:W-:-:S05]  /*30c0*/  SHF.R.S32.HI R5, RZ, 0x1f, R4 ;  /* 0x0000001fff057819 */ /* 0x000fca0000011404 */
[----:B------:R0:W-:Y:S01]  /*30d0*/  STG.E.64 desc[UR36][R2.64], R4 ;  /* 0x0000000402007986 */ /* 0x0001e2000c101b24 */
[----:B------:R-:W-:Y:S05]  /*30e0*/  BRA `(.L_x_21949) ;  /* 0x0000000000087947 */ /* 0x000fea0003800000 */
.L_x_21976:
[----:B------:R-:W-:-:S05]  /*30f0*/  PRMT R5, R9, 0x9910, RZ ;  /* 0x0000991009057816 */ /* 0x000fca00000000ff */
[----:B------:R0:W-:Y:S02]  /*3100*/  STG.E desc[UR36][R2.64], R5 ;  /* 0x0000000502007986 */ /* 0x0001e4000c101924 */
.L_x_21949:
[----:B------:R-:W-:-:S07]  /*3110*/  VIADD R17, R17, 0x80 ;  /* 0x0000008011117836 */ /* 0x000fce0000000000 */
.L_x_21908:
[----:B------:R-:W-:Y:S05]  /*3120*/  BSYNC.RECONVERGENT B6 ;  /* 0x0000000000067941 */ /* 0x000fea0003800200 */
.L_x_21907:
        /* <DEDUP_REMOVED lines=307> */
.L_x_21982:
        /* <DEDUP_REMOVED lines=16> */
.L_x_21986:
[----:B------:R1:W5:Y:S01]  /*4560*/  LDG.E.U8 R0, desc[UR36][R2.64] ;  /* 0x0000002402007981 */ /* 0x000362000c1e1100 */
[----:B------:R-:W-:Y:S05]  /*4570*/  BRA `(.L_x_21988) ;  /* 0x0000000c004c7947 */ /* 0x000fea0003800000 */
.L_x_21985:
        /* <DEDUP_REMOVED lines=8> */
.L_x_21990:
[----:B------:R3:W5:Y:S01]  /*4600*/  LDG.E.U8 R0, desc[UR36][R2.64] ;  /* 0x0000002402007981 */ /* 0x000762000c1e1100 */
[----:B------:R-:W-:Y:S05]  /*4610*/  BRA `(.L_x_21988) ;  /* 0x0000000c00247947 */ /* 0x000fea0003800000 */
.L_x_21989:
[----:B------:R2:W5:Y:S01]  /*4620*/  LDG.E.U16 R0, desc[UR36][R2.64] ;  /* 0x0000002402007981 */ /* 0x000562000c1e1500 */
[----:B------:R-:W-:Y:S05]  /*4630*/  BRA `(.L_x_21988) ;  /* 0x0000000c001c7947 */ /* 0x000fea0003800000 */
.L_x_21984:
        /* <DEDUP_REMOVED lines=9> */
.L_x_21992:
[----:B------:R-:W2:Y:S02]  /*46d0*/  LDG.E.U16 R4, desc[UR36][R2.64] ;  /* 0x0000002402047981 */ /* 0x000ea4000c1e1500 */
[----:B--2---:R-:W-:-:S06]  /*46e0*/  HADD2.F32 R4, -RZ, R4.H0_H0 ;  /* 0x20000004ff047230 */ /* 0x004fcc0000004100 */
[----:B------:R-:W0:Y:S02]  /*46f0*/  F2I.FTZ.TRUNC.NTZ R4, R4 ;  /* 0x0000000400047305 */ /* 0x000e24000021f100 */
[----:B0-----:R-:W-:Y:S01]  /*4700*/  PRMT R0, R4, 0x7610, R0 ;  /* 0x0000761004007816 */ /* 0x001fe20000000000 */
[----:B------:R-:W-:Y:S06]  /*4710*/  BRA `(.L_x_21988) ;  /* 0x0000000800e47947 */ /* 0x000fec0003800000 */
.L_x_21991:
        /* <DEDUP_REMOVED lines=9> */
.L_x_21994:
[----:B------:R-:W2:Y:S02]  /*47b0*/  LDG.E.U16 R2, desc[UR36][R2.64] ;  /* 0x0000002402027981 */ /* 0x000ea4000c1e1500 */
[----:B--2---:R-:W-:-:S06]  /*47c0*/  HADD2.F32 R4, -RZ, R2.H0_H0 ;  /* 0x20000002ff047230 */ /* 0x004fcc0000004100 */
[----:B------:R-:W0:Y:S02]  /*47d0*/  F2I.FTZ.TRUNC.NTZ R4, R4 ;  /* 0x0000000400047305 */ /* 0x000e24000021f100 */
[----:B0-----:R-:W-:Y:S01]  /*47e0*/  PRMT R0, R4, 0x7610, R0 ;  /* 0x0000761004007816 */ /* 0x001fe20000000000 */
[----:B------:R-:W-:Y:S06]  /*47f0*/  BRA `(.L_x_21988) ;  /* 0x0000000800ac7947 */ /* 0x000fec0003800000 */
.L_x_21993:
[----:B------:R-:W2:Y:S02]  /*4800*/  LDG.E.64 R2, desc[UR36][R2.64] ;  /* 0x0000002402027981 */ /* 0x000ea4000c1e1b00 */
[----:B--2---:R0:W1:Y:S02]  /*4810*/  F2I.F64.TRUNC R0, R2 ;  /* 0x0000000200007311 */ /* 0x004064000030d100 */
[----:B01----:R-:W-:Y:S05]  /*4820*/  BRA `(.L_x_21988) ;  /* 0x0000000800a07947 */ /* 0x003fea0003800000 */
.L_x_21983:
        /* <DEDUP_REMOVED lines=12> */
.L_x_21997:
[----:B------:R-:W2:Y:S02]  /*48f0*/  LDG.E.64 R2, desc[UR36][R2.64] ;  /* 0x0000002402027981 */ /* 0x000ea4000c1e1b00 */
[----:B--2---:R0:W1:Y:S02]  /*4900*/  F2I.F64.TRUNC R0, R2 ;  /* 0x0000000200007311 */ /* 0x004064000030d100 */
[----:B01----:R-:W-:Y:S05]  /*4910*/  BRA `(.L_x_21988) ;  /* 0x0000000800647947 */ /* 0x003fea0003800000 */
.L_x_21996:
        /* <DEDUP_REMOVED lines=27> */
.L_x_21999:
        /* <DEDUP_REMOVED lines=14> */
.L_x_21998:
[----:B------:R-:W2:Y:S02]  /*4bb0*/  LDG.E.U16 R4, desc[UR36][R2.64] ;  /* 0x0000002402047981 */ /* 0x000ea4000c1e1500 */
[----:B--2---:R-:W-:-:S06]  /*4bc0*/  SHF.L.U32 R4, R4, 0x10, RZ ;  /* 0x0000001004047819 */ /* 0x004fcc00000006ff */
[----:B------:R-:W0:Y:S02]  /*4bd0*/  F2I.FTZ.TRUNC.NTZ R4, R4 ;  /* 0x0000000400047305 */ /* 0x000e24000021f100 */
[----:B0-----:R-:W-:Y:S01]  /*4be0*/  PRMT R0, R4, 0x7610, R0 ;  /* 0x0000761004007816 */ /* 0x001fe20000000000 */
[----:B------:R-:W-:Y:S06]  /*4bf0*/  BRA `(.L_x_21988) ;  /* 0x0000000400ac7947 */ /* 0x000fec0003800000 */
.L_x_21995:
        /* <DEDUP_REMOVED lines=10> */
.L_x_22002:
        /* <DEDUP_REMOVED lines=21> */
.L_x_22006:
[----:B------:R-:W-:Y:S05]  /*4df0*/  BSYNC.RECONVERGENT B1 ;  /* 0x0000000000017941 */ /* 0x000fea0003800200 */
.L_x_22005:
[----:B------:R-:W-:Y:S01]  /*4e00*/  IMAD.SHL.U32 R0, R0, 0x100000, RZ ;  /* 0x0010000000007824 */ /* 0x000fe200078e00ff */
[----:B------:R-:W-:-:S04]  /*4e10*/  LEA R2, R2, 0x3b800000, 0x17 ;  /* 0x3b80000002027811 */ /* 0x000fc800078eb8ff */
[----:B------:R-:W-:-:S07]  /*4e20*/  LOP3.LUT R4, R2, R0, R7, 0xfe, !PT ;  /* 0x0000000002047212 */ /* 0x000fce00078efe07 */
.L_x_22004:
[----:B------:R-:W-:Y:S05]  /*4e30*/  BSYNC.RECONVERGENT B0 ;  /* 0x0000000000007941 */ /* 0x000fea0003800200 */
.L_x_22003:
[----:B------:R-:W0:Y:S02]  /*4e40*/  F2I.FTZ.TRUNC.NTZ R4, R4 ;  /* 0x0000000400047305 */ /* 0x000e24000021f100 */
[----:B0-----:R-:W-:Y:S01]  /*4e50*/  PRMT R0, R4, 0x7610, R0 ;  /* 0x0000761004007816 */ /* 0x001fe20000000000 */
[----:B------:R-:W-:Y:S06]  /*4e60*/  BRA `(.L_x_21988) ;  /* 0x0000000400107947 */ /* 0x000fec0003800000 */
.L_x_22001:
        /* <DEDUP_REMOVED lines=21> */
.L_x_22010:
[----:B------:R-:W-:Y:S05]  /*4fc0*/  BSYNC.RECONVERGENT B1 ;  /* 0x0000000000017941 */ /* 0x000fea0003800200 */
.L_x_22009:
[----:B------:R-:W-:Y:S01]  /*4fd0*/  IMAD.SHL.U32 R0, R0, 0x200000, RZ ;  /* 0x0020000000007824 */ /* 0x000fe200078e00ff */
[----:B------:R-:W-:-:S04]  /*4fe0*/  LEA R2, R2, 0x37800000, 0x17 ;  /* 0x3780000002027811 */ /* 0x000fc800078eb8ff */
[----:B------:R-:W-:-:S07]  /*4ff0*/  LOP3.LUT R4, R2, R0, R7, 0xfe, !PT ;  /* 0x0000000002047212 */ /* 0x000fce00078efe07 */
.L_x_22008:
[----:B------:R-:W-:Y:S05]  /*5000*/  BSYNC.RECONVERGENT B0 ;  /* 0x0000000000007941 */ /* 0x000fea0003800200 */
.L_x_22007:
[----:B------:R-:W0:Y:S02]  /*5010*/  F2I.FTZ.TRUNC.NTZ R4, R4 ;  /* 0x0000000400047305 */ /* 0x000e24000021f100 */
[----:B0-----:R-:W-:Y:S01]  /*5020*/  PRMT R0, R4, 0x7610, R0 ;  /* 0x0000761004007816 */ /* 0x001fe20000000000 */
[----:B------:R-:W-:Y:S06]  /*5030*/  BRA `(.L_x_21988) ;  /* 0x00000000009c7947 */ /* 0x000fec0003800000 */
.L_x_22000:
        /* <DEDUP_REMOVED lines=14> */
.L_x_22014:
[----:B------:R-:W-:Y:S05]  /*5120*/  BSYNC.RECONVERGENT B0 ;  /* 0x0000000000007941 */ /* 0x000fea0003800200 */
.L_x_22013:
[----:B------:R-:W0:Y:S02]  /*5130*/  F2I.FTZ.TRUNC.NTZ R4, R4 ;  /* 0x0000000400047305 */ /* 0x000e24000021f100 */
[----:B0-----:R-:W-:Y:S01]  /*5140*/  PRMT R0, R4, 0x7610, R0 ;  /* 0x0000761004007816 */ /* 0x001fe20000000000 */
[----:B------:R-:W-:Y:S06]  /*5150*/  BRA `(.L_x_21988) ;  /* 0x0000000000547947 */ /* 0x000fec0003800000 */
.L_x_21987:
        /* <DEDUP_REMOVED lines=16> */
.L_x_22015:
[----:B------:R-:W-:Y:S01]  /*5260*/  PRMT R0, RZ, 0x7610, R0 ;  /* 0x00007610ff007816 */ /* 0x000fe20000000000 */
[----:B------:R-:W-:Y:S06]  /*5270*/  BRA `(.L_x_21988) ;  /* 0x00000000000c7947 */ /* 0x000fec0003800000 */
.L_x_22012:
[----:B------:R0:W5:Y:S01]  /*5280*/  LDG.E.U8 R0, desc[UR36][R2.64] ;  /* 0x0000002402007981 */ /* 0x000162000c1e1100 */
[----:B------:R-:W-:Y:S05]  /*5290*/  BRA `(.L_x_21988) ;  /* 0x0000000000047947 */ /* 0x000fea0003800000 */
.L_x_22011:
[----:B------:R0:W5:Y:S02]  /*52a0*/  LDG.E.U8 R0, desc[UR36][R2.64] ;  /* 0x0000002402007981 */ /* 0x000164000c1e1100 */
.L_x_21988:
[----:B------:R-:W0:Y:S01]  /*52b0*/  LDCU.64 UR6, c[0x0][0x580] ;  /* 0x0000b000ff0677ac */ /* 0x000e220008000a00 */
[----:B-1---5:R-:W-:Y:S01]  /*52c0*/  PRMT R0, R0, 0x8880, RZ ;  /* 0x0000888000007816 */ /* 0x022fe200000000ff */
[----:B------:R-:W-:-:S03]  /*52d0*/  UPRMT UR5, UR39, 0x9910, URZ ;  /* 0x0000991027057896 */ /* 0x000fc600080000ff */
[----:B------:R-:W-:Y:S01]  /*52e0*/  PRMT R0, R0, 0x7710, RZ ;  /* 0x0000771000007816 */ /* 0x000fe200000000ff */
[----:B------:R-:W-:Y:S02]  /*52f0*/  UPRMT UR4, UR43, 0x8880, URZ ;  /* 0x000088802b047896 */ /* 0x000fe400080000ff */
[----:B------:R-:W-:Y:S02]  /*5300*/  UISETP.GT.AND UP0, UPT, UR5, 0x9, UPT ;  /* 0x000000090500788c */ /* 0x000fe4000bf04270 */
[----:B------:R-:W-:-:S06]  /*5310*/  UPRMT UR4, UR4, 0x7710, URZ ;  /* 0x0000771004047896 */ /* 0x000fcc00080000ff */
[----:B------:R-:W-:Y:S02]  /*5320*/  VIMNMX.S16x2 R0, PT, PT, R0, UR4, PT ;  /* 0x0000000400007c48 */ /* 0x000fe4000bfe0300 */
[----:B0-234-:R-:W-:Y:S02]  /*5330*/  IADD3 R2, P0, PT, R16, UR6, RZ ;  /* 0x0000000610027c10 */ /* 0x01dfe4000ff1e0ff */
        /* <DEDUP_REMOVED lines=13> */
.L_x_22019:
[----:B------:R0:W-:Y:S01]  /*5410*/  STG.E.U8 desc[UR36][R2.64], R9 ;  /* 0x0000000902007986 */ /* 0x0001e2000c101124 */
[----:B------:R-:W-:Y:S05]  /*5420*/  BRA `(.L_x_22021) ;  /* 0x0000000c004c7947 */ /* 0x000fea0003800000 */
.L_x_22018:
        /* <DEDUP_REMOVED lines=10> */
.L_x_22023:
[----:B------:R-:W-:-:S05]  /*54d0*/  PRMT R5, R9, 0x9910, RZ ;  /* 0x0000991009057816 */ /* 0x000fca00000000ff */
[----:B------:R0:W-:Y:S01]  /*54e0*/  STG.E desc[UR36][R2.64], R5 ;  /* 0x0000000502007986 */ /* 0x0001e2000c101924 */
[----:B------:R-:W-:Y:S05]  /*54f0*/  BRA `(.L_x_22021) ;  /* 0x0000000c00187947 */ /* 0x000fea0003800000 */
.L_x_22022:
[----:B------:R0:W-:Y:S01]  /*5500*/  STG.E.U16 desc[UR36][R2.64], R9 ;  /* 0x0000000902007986 */ /* 0x0001e2000c101524 */
[----:B------:R-:W-:Y:S05]  /*5510*/  BRA `(.L_x_22021) ;  /* 0x0000000c00107947 */ /* 0x000fea0003800000 */
.L_x_22017:
        /* <DEDUP_REMOVED lines=9> */
.L_x_22025:
[----:B------:R-:W0:Y:S02]  /*55b0*/  I2F.S16 R0, R9 ;  /* 0x0000000900007306 */ /* 0x000e240000101400 */
[----:B0-----:R-:W-:-:S05]  /*55c0*/  F2FP.F16.F32.PACK_AB R0, RZ, R0 ;  /* 0x00000000ff00723e */ /* 0x001fca00000000ff */
[----:B------:R0:W-:Y:S01]  /*55d0*/  STG.E.U16 desc[UR36][R2.64], R0 ;  /* 0x0000000002007986 */ /* 0x0001e2000c101524 */
[----:B------:R-:W-:Y:S05]  /*55e0*/  BRA `(.L_x_22021) ;  /* 0x0000000800dc7947 */ /* 0x000fea0003800000 */
.L_x_22024:
        /* <DEDUP_REMOVED lines=10> */
.L_x_22027:
[----:B------:R-:W0:Y:S02]  /*5690*/  I2F.S16 R9, R9 ;  /* 0x0000000900097306 */ /* 0x000e240000101400 */
[----:B0-----:R-:W-:-:S04]  /*56a0*/  F2FP.F16.F32.PACK_AB R5, RZ, R9 ;  /* 0x00000009ff05723e */ /* 0x001fc800000000ff */
[----:B------:R-:W-:-:S05]  /*56b0*/  PRMT R5, R5, 0x5410, RZ ;  /* 0x0000541005057816 */ /* 0x000fca00000000ff */
[----:B------:R0:W-:Y:S01]  /*56c0*/  STG.E desc[UR36][R2.64], R5 ;  /* 0x0000000502007986 */ /* 0x0001e2000c101924 */
[----:B------:R-:W-:Y:S05]  /*56d0*/  BRA `(.L_x_22021) ;  /* 0x0000000800a07947 */ /* 0x000fea0003800000 */
.L_x_22026:
[----:B------:R-:W0:Y:S02]  /*56e0*/  I2F.F64.S16 R4, R9 ;  /* 0x0000000900047312 */ /* 0x000e240000101c00 */
[----:B0-----:R0:W-:Y:S01]  /*56f0*/  STG.E.64 desc[UR36][R2.64], R4 ;  /* 0x0000000402007986 */ /* 0x0011e2000c101b24 */
[----:B------:R-:W-:Y:S05]  /*5700*/  BRA `(.L_x_22021) ;  /* 0x0000000800947947 */ /* 0x000fea0003800000 */
.L_x_22016:
        /* <DEDUP_REMOVED lines=12> */
.L_x_22031:
        /* <DEDUP_REMOVED lines=18> */
.L_x_22034:
[----:B------:R-:W-:-:S04]  /*58f0*/  SHF.R.U32.HI R5, RZ, 0x18, R5 ;  /* 0x00000018ff057819 */ /* 0x000fc80000011605 */
[----:B------:R-:W-:-:S07]  /*5900*/  LOP3.LUT R0, R0, 0x80, R5, 0xf8, !PT ;  /* 0x0000008000007812 */ /* 0x000fce00078ef805 */
.L_x_22033:
[----:B------:R-:W-:Y:S05]  /*5910*/  BSYNC.RECONVERGENT B0 ;  /* 0x0000000000007941 */ /* 0x000fea0003800200 */
.L_x_22032:
[----:B------:R0:W-:Y:S01]  /*5920*/  STG.E.U8 desc[UR36][R2.64], R0 ;  /* 0x0000000002007986 */ /* 0x0001e2000c101124 */
[----:B------:R-:W-:Y:S05]  /*5930*/  BRA `(.L_x_22021) ;  /* 0x0000000800087947 */ /* 0x000fea0003800000 */
.L_x_22030:
        /* <DEDUP_REMOVED lines=18> */
.L_x_22037:
[----:B------:R-:W-:-:S04]  /*5a60*/  SHF.R.U32.HI R5, RZ, 0x18, R5 ;  /* 0x00000018ff057819 */ /* 0x000fc80000011605 */
[----:B------:R-:W-:-:S07]  /*5a70*/  LOP3.LUT R0, R0, 0x80, R5, 0xf8, !PT ;  /* 0x0000008000007812 */ /* 0x000fce00078ef805 */
.L_x_22036:
[----:B------:R-:W-:Y:S05]  /*5a80*/  BSYNC.RECONVERGENT B0 ;  /* 0x0000000000007941 */ /* 0x000fea0003800200 */
.L_x_22035:
[----:B------:R0:W-:Y:S01]  /*5a90*/  STG.E.U8 desc[UR36][R2.64], R0 ;  /* 0x0000000002007986 */ /* 0x0001e2000c101124 */
[----:B------:R-:W-:Y:S05]  /*5aa0*/  BRA `(.L_x_22021) ;  /* 0x0000000400ac7947 */ /* 0x000fea0003800000 */
.L_x_22029:
        /* <DEDUP_REMOVED lines=22> */
.L_x_22039:
[----:B------:R-:W-:-:S04]  /*5c10*/  PRMT R4, R9, 0x9910, RZ ;  /* 0x0000991009047816 */ /* 0x000fc800000000ff */
[----:B------:R-:W-:-:S05]  /*5c20*/  SHF.R.S32.HI R5, RZ, 0x1f, R4 ;  /* 0x0000001fff057819 */ /* 0x000fca0000011404 */
[----:B------:R0:W-:Y:S01]  /*5c30*/  STG.E.64 desc[UR36][R2.64], R4 ;  /* 0x0000000402007986 */ /* 0x0001e2000c101b24 */
[----:B------:R-:W-:Y:S05]  /*5c40*/  BRA `(.L_x_22021) ;  /* 0x0000000400447947 */ /* 0x000fea0003800000 */
.L_x_22038:
[----:B------:R-:W-:-:S05]  /*5c50*/  PRMT R5, R9, 0x9910, RZ ;  /* 0x0000991009057816 */ /* 0x000fca00000000ff */
[----:B------:R0:W-:Y:S01]  /*5c60*/  STG.E desc[UR36][R2.64], R5 ;  /* 0x0000000502007986 */ /* 0x0001e2000c101924 */
[----:B------:R-:W-:Y:S05]  /*5c70*/  BRA `(.L_x_22021) ;  /* 0x0000000400387947 */ /* 0x000fea0003800000 */
.L_x_22028:
        /* <DEDUP_REMOVED lines=11> */
.L_x_22041:
[----:B------:R-:W-:Y:S01]  /*5d30*/  CS2R R6, SRZ ;  /* 0x0000000000067805 */ /* 0x000fe2000001ff00 */
[----:B------:R-:W0:Y:S04]  /*5d40*/  I2F.F64.S16 R4, R9 ;  /* 0x0000000900047312 */ /* 0x000e280000101c00 */
[----:B0-----:R4:W-:Y:S01]  /*5d50*/  STG.E.128 desc[UR36][R2.64], R4 ;  /* 0x0000000402007986 */ /* 0x0019e2000c101d24 */
[----:B------:R-:W-:Y:S05]  /*5d60*/  BRA `(.L_x_22021) ;  /* 0x0000000000fc7947 */ /* 0x000fea0003800000 */
.L_x_22040:
[----:B------:R-:W-:-:S09]  /*5d70*/  UISETP.NE.AND UP0, UPT, UR5, 0xf, UPT ;  /* 0x0000000f0500788c */ /* 0x000fd2000bf05270 */
[----:B------:R-:W-:Y:S05]  /*5d80*/  BRA.U !UP0, `(.L_x_22042) ;  /* 0x0000000108e87547 */ /* 0x000fea000b800000 */
[----:B------:R-:W-:-:S09]  /*5d90*/  UISETP.NE.AND UP0, UPT, UR5, 0x17, UPT ;  /* 0x000000170500788c */ /* 0x000fd2000bf05270 */
[----:B------:R-:W-:Y:S05]  /*5da0*/  BRA.U !UP0, `(.L_x_22043) ;  /* 0x0000000108907547 */ /* 0x000fea000b800000 */
[----:B------:R-:W-:-:S09]  /*5db0*/  UISETP.NE.AND UP0, UPT, UR5, 0x18, UPT ;  /* 0x000000180500788c */ /* 0x000fd2000bf05270 */
[----:B------:R-:W-:Y:S05]  /*5dc0*/  BRA.U !UP0, `(.L_x_22044) ;  /* 0x0000000108447547 */ /* 0x000fea000b800000 */
.L_x_22020:
        /* <DEDUP_REMOVED lines=16> */
.L_x_22045:
[----:B------:R-:W-:Y:S05]  /*5ed0*/  BRA `(.L_x_22021) ;  /* 0x0000000000a07947 */ /* 0x000fea0003800000 */
.L_x_22044:
        /* <DEDUP_REMOVED lines=13> */
.L_x_22047:
[----:B------:R-:W-:Y:S05]  /*5fb0*/  BSYNC.RECONVERGENT B0 ;  /* 0x0000000000007941 */ /* 0x000fea0003800200 */
.L_x_22046:
[----:B------:R-:W-:-:S05]  /*5fc0*/  LOP3.LUT R5, R0, 0x80, R5, 0xf8, !PT ;  /* 0x0000008000057812 */ /* 0x000fca00078ef805 */
[----:B------:R2:W-:Y:S01]  /*5fd0*/  STG.E.U8 desc[UR36][R2.64], R5 ;  /* 0x0000000502007986 */ /* 0x0005e2000c101124 */
[----:B------:R-:W-:Y:S05]  /*5fe0*/  BRA `(.L_x_22021) ;  /* 0x00000000005c7947 */ /* 0x000fea0003800000 */
.L_x_22043:
        /* <DEDUP_REMOVED lines=12> */
.L_x_22049:
[----:B------:R-:W-:Y:S01]  /*60b0*/  IMAD.MOV.U32 R0, RZ, RZ, 0x7f ;  /* 0x0000007fff007424 */ /* 0x000fe200078e00ff */
[----:B------:R-:W-:-:S04]  /*60c0*/  ISETP.GT.U32.AND P0, PT, R4, 0x7f800000, PT ;  /* 0x7f8000000400780c */ /* 0x000fc80003f04070 */
[----:B------:R-:W-:-:S09]  /*60d0*/  SEL R0, R0, 0x7c, P0 ;  /* 0x0000007c00007807 */ /* 0x000fd20000000000 */
.L_x_22050:
[----:B------:R-:W-:Y:S05]  /*60e0*/  BSYNC.RECONVERGENT B0 ;  /* 0x0000000000007941 */ /* 0x000fea0003800200 */
.L_x_22048:
[----:B------:R-:W-:-:S04]  /*60f0*/  SHF.R.U32.HI R5, RZ, 0x18, R5 ;  /* 0x00000018ff057819 */ /* 0x000fc80000011605 */
[----:B------:R-:W-:-:S05]  /*6100*/  LOP3.LUT R5, R0, 0x80, R5, 0xf8, !PT ;  /* 0x0000008000057812 */ /* 0x000fca00078ef805 */
[----:B------:R1:W-:Y:S01]  /*6110*/  STG.E.U8 desc[UR36][R2.64], R5 ;  /* 0x0000000502007986 */ /* 0x0003e2000c101124 */
[----:B------:R-:W-:Y:S05]  /*6120*/  BRA `(.L_x_22021) ;  /* 0x00000000000c7947 */ /* 0x000fea0003800000 */
.L_x_22042:
[----:B------:R-:W0:Y:S02]  /*6130*/  I2F.S16 R0, R9 ;  /* 0x0000000900007306 */ /* 0x000e240000101400 */
[----:B0-----:R-:W-:-:S05]  /*6140*/  F2FP.BF16.F32.PACK_AB R0, RZ, R0 ;  /* 0x00000000ff00723e */ /* 0x001fca00000010ff */
[----:B------:R0:W-:Y:S02]  /*6150*/  STG.E.U16 desc[UR36][R2.64], R0 ;  /* 0x0000000002007986 */ /* 0x0001e4000c101524 */
.L_x_22021:
[----:B------:R-:W-:-:S07]  /*6160*/  IADD3 R17, PT, PT, R17, 0x80, RZ ;  /* 0x0000008011117810 */ /* 0x000fce0007ffe0ff */
.L_x_21981:
[----:B------:R-:W-:Y:S05]  /*6170*/  BSYNC.RECONVERGENT B6 ;  /* 0x0000000000067941 */ /* 0x000fea0003800200 */
.L_x_21980:
        /* <DEDUP_REMOVED lines=307> */
.L_x_22053:
        /* <DEDUP_REMOVED lines=16> */
.L_x_22057:
[----:B------:R0:W5:Y:S01]  /*75b0*/  LDG.E.U8 R0, desc[UR36][R2.64] ;  /* 0x0000002402007981 */ /* 0x000162000c1e1100 */
[----:B------:R-:W-:Y:S05]  /*75c0*/  BRA `(.L_x_22059) ;  /* 0x0000000c004c7947 */ /* 0x000fea0003800000 */
.L_x_22056:
        /* <DEDUP_REMOVED lines=8> */
.L_x_22061:
[----:B------:R3:W5:Y:S01]  /*7650*/  LDG.E.U8 R0, desc[UR36][R2.64] ;  /* 0x0000002402007981 */ /* 0x000762000c1e1100 */
[----:B------:R-:W-:Y:S05]  /*7660*/  BRA `(.L_x_22059) ;  /* 0x0000000c00247947 */ /* 0x000fea0003800000 */
.L_x_22060:
[----:B------:R0:W5:Y:S01]  /*7670*/  LDG.E.U16 R0, desc[UR36][R2.64] ;  /* 0x0000002402007981 */ /* 0x000162000c1e1500 */
[----:B------:R-:W-:Y:S05]  /*7680*/  BRA `(.L_x_22059) ;  /* 0x0000000c001c7947 */ /* 0x000fea0003800000 */
.L_x_22055:
        /* <DEDUP_REMOVED lines=9> */
.L_x_22063:
[----:B------:R-:W2:Y:S02]  /*7720*/  LDG.E.U16 R4, desc[UR36][R2.64] ;  /* 0x0000002402047981 */ /* 0x000ea4000c1e1500 */
[----:B--2---:R-:W-:-:S06]  /*7730*/  HADD2.F32 R4, -RZ, R4.H0_H0 ;  /* 0x20000004ff047230 */ /* 0x004fcc0000004100 */
[----:B------:R-:W0:Y:S02]  /*7740*/  F2I.FTZ.TRUNC.NTZ R4, R4 ;  /* 0x0000000400047305 */ /* 0x000e24000021f100 */
[----:B0-----:R-:W-:Y:S01]  /*7750*/  PRMT R0, R4, 0x7610, R0 ;  /* 0x0000761004007816 */ /* 0x001fe20000000000 */
[----:B------:R-:W-:Y:S06]  /*7760*/  BRA `(.L_x_22059) ;  /* 0x0000000800e47947 */ /* 0x000fec0003800000 */
.L_x_22062:
        /* <DEDUP_REMOVED lines=9> */
.L_x_22065:
[----:B------:R-:W2:Y:S02]  /*7800*/  LDG.E.U16 R2, desc[UR36][R2.64] ;  /* 0x0000002402027981 */ /* 0x000ea4000c1e1500 */
[----:B--2---:R-:W-:-:S06]  /*7810*/  HADD2.F32 R4, -RZ, R2.H0_H0 ;  /* 0x20000002ff047230 */ /* 0x004fcc0000004100 */
[----:B------:R-:W0:Y:S02]  /*7820*/  F2I.FTZ.TRUNC.NTZ R4, R4 ;  /* 0x0000000400047305 */ /* 0x000e24000021f100 */
[----:B0-----:R-:W-:Y:S01]  /*7830*/  PRMT R0, R4, 0x7610, R0 ;  /* 0x0000761004007816 */ /* 0x001fe20000000000 */
[----:B------:R-:W-:Y:S06]  /*7840*/  BRA `(.L_x_22059) ;  /* 0x0000000800ac7947 */ /* 0x000fec0003800000 */
.L_x_22064:
[----:B------:R-:W2:Y:S02]  /*7850*/  LDG.E.64 R2, desc[UR36][R2.64] ;  /* 0x0000002402027981 */ /* 0x000ea4000c1e1b00 */
[----:B--2---:R0:W1:Y:S02]  /*7860*/  F2I.F64.TRUNC R0, R2 ;  /* 0x0000000200007311 */ /* 0x004064000030d100 */
[----:B01----:R-:W-:Y:S05]  /*7870*/  BRA `(.L_x_22059) ;  /* 0x0000000800a07947 */ /* 0x003fea0003800000 */
.L_x_22054:
        /* <DEDUP_REMOVED lines=12> */
.L_x_22068:
[----:B------:R-:W2:Y:S02]  /*7940*/  LDG.E.64 R2, desc[UR36][R2.64] ;  /* 0x0000002402027981 */ /* 0x000ea4000c1e1b00 */
[----:B--2---:R0:W1:Y:S02]  /*7950*/  F2I.F64.TRUNC R0, R2 ;  /* 0x0000000200007311 */ /* 0x004064000030d100 */
[----:B01----:R-:W-:Y:S05]  /*7960*/  BRA `(.L_x_22059) ;  /* 0x0000000800647947 */ /* 0x003fea0003800000 */
.L_x_22067:
        /* <DEDUP_REMOVED lines=27> */
.L_x_22070:
        /* <DEDUP_REMOVED lines=14> */
.L_x_22069:
[----:B------:R-:W2:Y:S02]  /*7c00*/  LDG.E.U16 R4, desc[UR36][R2.64] ;  /* 0x0000002402047981 */ /* 0x000ea4000c1e1500 */
[----:B--2---:R-:W-:-:S06]  /*7c10*/  IMAD.U32 R4, R4, 0x10000, RZ ;  /* 0x0001000004047824 */ /* 0x004fcc00078e00ff */
[----:B------:R-:W0:Y:S02]  /*7c20*/  F2I.FTZ.TRUNC.NTZ R4, R4 ;  /* 0x0000000400047305 */ /* 0x000e24000021f100 */
[----:B0-----:R-:W-:Y:S01]  /*7c30*/  PRMT R0, R4, 0x7610, R0 ;  /* 0x0000761004007816 */ /* 0x001fe20000000000 */
[----:B------:R-:W-:Y:S06]  /*7c40*/  BRA `(.L_x_22059) ;  /* 0x0000000400ac7947 */ /* 0x000fec0003800000 */
.L_x_22066:
        /* <DEDUP_REMOVED lines=10> */
.L_x_22073:
        /* <DEDUP_REMOVED lines=21> */
.L_x_22077:
[----:B------:R-:W-:Y:S05]  /*7e40*/  BSYNC.RECONVERGENT B1 ;  /* 0x0000000000017941 */ /* 0x000fea0003800200 */
.L_x_22076:
[----:B------:R-:W-:Y:S02]  /*7e50*/  SHF.L.U32 R0, R0, 0x14, RZ ;  /* 0x0000001400007819 */ /* 0x000fe400000006ff */
[----:B------:R-:W-:-:S04]  /*7e60*/  LEA R2, R2, 0x3b800000, 0x17 ;  /* 0x3b80000002027811 */ /* 0x000fc800078eb8ff */
[----:B------:R-:W-:-:S07]  /*7e70*/  LOP3.LUT R4, R2, R0, R7, 0xfe, !PT ;  /* 0x0000000002047212 */ /* 0x000fce00078efe07 */
.L_x_22075:
[----:B------:R-:W-:Y:S05]  /*7e80*/  BSYNC.RECONVERGENT B0 ;  /* 0x0000000000007941 */ /* 0x000fea0003800200 */
.L_x_22074:
[----:B------:R-:W0:Y:S02]  /*7e90*/  F2I.FTZ.TRUNC.NTZ R4, R4 ;  /* 0x0000000400047305 */ /* 0x000e24000021f100 */
[----:B0-----:R-:W-:Y:S01]  /*7ea0*/  PRMT R0, R4, 0x7610, R0 ;  /* 0x0000761004007816 */ /* 0x001fe20000000000 */
[----:B------:R-:W-:Y:S06]  /*7eb0*/  BRA `(.L_x_22059) ;  /* 0x0000000400107947 */ /* 0x000fec0003800000 */
.L_x_22072:
        /* <DEDUP_REMOVED lines=21> */
.L_x_22081:
[----:B------:R-:W-:Y:S05]  /*8010*/  BSYNC.RECONVERGENT B1 ;  /* 0x0000000000017941 */ /* 0x000fea0003800200 */
.L_x_22080:
[----:B------:R-:W-:Y:S01]  /*8020*/  IMAD.SHL.U32 R0, R0, 0x200000, RZ ;  /* 0x0020000000007824 */ /* 0x000fe200078e00ff */
[----:B------:R-:W-:-:S04]  /*8030*/  LEA R2, R2, 0x37800000, 0x17 ;  /* 0x3780000002027811 */ /* 0x000fc800078eb8ff */
[----:B------:R-:W-:-:S07]  /*8040*/  LOP3.LUT R4, R2, R0, R7, 0xfe, !PT ;  /* 0x0000000002047212 */ /* 0x000fce00078efe07 */
.L_x_22079:
[----:B------:R-:W-:Y:S05]  /*8050*/  BSYNC.RECONVERGENT B0 ;  /* 0x0000000000007941 */ /* 0x000fea0003800200 */
.L_x_22078:
[----:B------:R-:W0:Y:S02]  /*8060*/  F2I.FTZ.TRUNC.NTZ R4, R4 ;  /* 0x0000000400047305 */ /* 0x000e24000021f100 */
[----:B0-----:R-:W-:Y:S01]  /*8070*/  PRMT R0, R4, 0x7610, R0 ;  /* 0x0000761004007816 */ /* 0x001fe20000000000 */
[----:B------:R-:W-:Y:S06]  /*8080*/  BRA `(.L_x_22059) ;  /* 0x00000000009c7947 */ /* 0x000fec0003800000 */
.L_x_22071:
        /* <DEDUP_REMOVED lines=14> */
.L_x_22085:
[----:B------:R-:W-:Y:S05]  /*8170*/  BSYNC.RECONVERGENT B0 ;  /* 0x0000000000007941 */ /* 0x000fea0003800200 */
.L_x_22084:
[----:B------:R-:W0:Y:S02]  /*8180*/  F2I.FTZ.TRUNC.NTZ R4, R4 ;  /* 0x0000000400047305 */ /* 0x000e24000021f100 */
[----:B0-----:R-:W-:Y:S01]  /*8190*/  PRMT R0, R4, 0x7610, R0 ;  /* 0x0000761004007816 */ /* 0x001fe20000000000 */
[----:B------:R-:W-:Y:S06]  /*81a0*/  BRA `(.L_x_22059) ;  /* 0x0000000000547947 */ /* 0x000fec0003800000 */
.L_x_22058:
        /* <DEDUP_REMOVED lines=16> */
.L_x_22086:
[----:B------:R-:W-:Y:S01]  /*82b0*/  PRMT R0, RZ, 0x7610, R0 ;  /* 0x00007610ff007816 */ /* 0x000fe20000000000 */
[----:B------:R-:W-:Y:S06]  /*82c0*/  BRA `(.L_x_22059) ;  /* 0x00000000000c7947 */ /* 0x000fec0003800000 */
.L_x_22083:
[----:B------:R1:W5:Y:S01]  /*82d0*/  LDG.E.U8 R0, desc[UR36][R2.64] ;  /* 0x0000002402007981 */ /* 0x000362000c1e1100 */
[----:B------:R-:W-:Y:S05]  /*82e0*/  BRA `(.L_x_22059) ;  /* 0x0000000000047947 */ /* 0x000fea0003800000 */
.L_x_22082:
[----:B------:R2:W5:Y:S02]  /*82f0*/  LDG.E.U8 R0, desc[UR36][R2.64] ;  /* 0x0000002402007981 */ /* 0x000564000c1e1100 */
.L_x_22059:
        /* <DEDUP_REMOVED lines=22> */
.L_x_22090:
[----:B------:R4:W-:Y:S01]  /*8460*/  STG.E.U8 desc[UR36][R2.64], R9 ;  /* 0x0000000902007986 */ /* 0x0009e2000c101124 */
[----:B------:R-:W-:Y:S05]  /*8470*/  BRA `(.L_x_22092) ;  /* 0x0000000c004c7947 */ /* 0x000fea0003800000 */
.L_x_22089:
        /* <DEDUP_REMOVED lines=10> */
.L_x_22094:
[----:B------:R-:W-:-:S05]  /*8520*/  PRMT R5, R9, 0x9910, RZ ;  /* 0x0000991009057816 */ /* 0x000fca00000000ff */
[----:B------:R2:W-:Y:S01]  /*8530*/  STG.E desc[UR36][R2.64], R5 ;  /* 0x0000000502007986 */ /* 0x0005e2000c101924 */
[----:B------:R-:W-:Y:S05]  /*8540*/  BRA `(.L_x_22092) ;  /* 0x0000000c00187947 */ /* 0x000fea0003800000 */
.L_x_22093:
[----:B------:R0:W-:Y:S01]  /*8550*/  STG.E.U16 desc[UR36][R2.64], R9 ;  /* 0x0000000902007986 */ /* 0x0001e2000c101524 */
[----:B------:R-:W-:Y:S05]  /*8560*/  BRA `(.L_x_22092) ;  /* 0x0000000c00107947 */ /* 0x000fea0003800000 */
.L_x_22088:
        /* <DEDUP_REMOVED lines=9> */
.L_x_22096:
[----:B------:R-:W0:Y:S02]  /*8600*/  I2F.S16 R0, R9 ;  /* 0x0000000900007306 */ /* 0x000e240000101400 */
[----:B0-----:R-:W-:-:S05]  /*8610*/  F2FP.F16.F32.PACK_AB R0, RZ, R0 ;  /* 0x00000000ff00723e */ /* 0x001fca00000000ff */
[----:B------:R0:W-:Y:S01]  /*8620*/  STG.E.U16 desc[UR36][R2.64], R0 ;  /* 0x0000000002007986 */ /* 0x0001e2000c101524 */
[----:B------:R-:W-:Y:S05]  /*8630*/  BRA `(.L_x_22092) ;  /* 0x0000000800dc7947 */ /* 0x000fea0003800000 */
.L_x_22095:
        /* <DEDUP_REMOVED lines=10> */
.L_x_22098:
[----:B------:R-:W0:Y:S02]  /*86e0*/  I2F.S16 R9, R9 ;  /* 0x0000000900097306 */ /* 0x000e240000101400 */
[----:B0-----:R-:W-:-:S04]  /*86f0*/  F2FP.F16.F32.PACK_AB R5, RZ, R9 ;  /* 0x00000009ff05723e */ /* 0x001fc800000000ff */
[----:B------:R-:W-:-:S05]  /*8700*/  PRMT R5, R5, 0x5410, RZ ;  /* 0x0000541005057816 */ /* 0x000fca00000000ff */
[----:B------:R0:W-:Y:S01]  /*8710*/  STG.E desc[UR36][R2.64], R5 ;  /* 0x0000000502007986 */ /* 0x0001e2000c101924 */
[----:B------:R-:W-:Y:S05]  /*8720*/  BRA `(.L_x_22092) ;  /* 0x0000000800a07947 */ /* 0x000fea0003800000 */
.L_x_22097:
[----:B------:R-:W0:Y:S02]  /*8730*/  I2F.F64.S16 R4, R9 ;  /* 0x0000000900047312 */ /* 0x000e240000101c00 */
[----:B0-----:R0:W-:Y:S01]  /*8740*/  STG.E.64 desc[UR36][R2.64], R4 ;  /* 0x0000000402007986 */ /* 0x0011e2000c101b24 */
[----:B------:R-:W-:Y:S05]  /*8750*/  BRA `(.L_x_22092) ;  /* 0x0000000800947947 */ /* 0x000fea0003800000 */
.L_x_22087:
        /* <DEDUP_REMOVED lines=12> */
.L_x_22102:
        /* <DEDUP_REMOVED lines=18> */
.L_x_22105:
[----:B------:R-:W-:-:S04]  /*8940*/  SHF.R.U32.HI R5, RZ, 0x18, R5 ;  /* 0x00000018ff057819 */ /* 0x000fc80000011605 */
[----:B------:R-:W-:-:S07]  /*8950*/  LOP3.LUT R0, R0, 0x80, R5, 0xf8, !PT ;  /* 0x0000008000007812 */ /* 0x000fce00078ef805 */
.L_x_22104:
[----:B------:R-:W-:Y:S05]  /*8960*/  BSYNC.RECONVERGENT B0 ;  /* 0x0000000000007941 */ /* 0x000fea0003800200 */
.L_x_22103:
[----:B------:R0:W-:Y:S01]  /*8970*/  STG.E.U8 desc[UR36][R2.64], R0 ;  /* 0x0000000002007986 */ /* 0x0001e2000c101124 */
[----:B------:R-:W-:Y:S05]  /*8980*/  BRA `(.L_x_22092) ;  /* 0x0000000800087947 */ /* 0x000fea0003800000 */
.L_x_22101:
        /* <DEDUP_REMOVED lines=18> */
.L_x_22108:
[----:B------:R-:W-:-:S04]  /*8ab0*/  SHF.R.U32.HI R5, RZ, 0x18, R5 ;  /* 0x00000018ff057819 */ /* 0x000fc80000011605 */
[----:B------:R-:W-:-:S07]  /*8ac0*/  LOP3.LUT R0, R0, 0x80, R5, 0xf8, !PT ;  /* 0x0000008000007812 */ /* 0x000fce00078ef805 */
.L_x_22107:
[----:B------:R-:W-:Y:S05]  /*8ad0*/  BSYNC.RECONVERGENT B0 ;  /* 0x0000000000007941 */ /* 0x000fea0003800200 */
.L_x_22106:
[----:B------:R0:W-:Y:S01]  /*8ae0*/  STG.E.U8 desc[UR36][R2.64], R0 ;  /* 0x0000000002007986 */ /* 0x0001e2000c101124 */
[----:B------:R-:W-:Y:S05]  /*8af0*/  BRA `(.L_x_22092) ;  /* 0x0000000400ac7947 */ /* 0x000fea0003800000 */
.L_x_22100:
        /* <DEDUP_REMOVED lines=22> */
.L_x_22110:
[----:B------:R-:W-:-:S04]  /*8c60*/  PRMT R4, R9, 0x9910, RZ ;  /* 0x0000991009047816 */ /* 0x000fc800000000ff */
[----:B------:R-:W-:-:S05]  /*8c70*/  SHF.R.S32.HI R5, RZ, 0x1f, R4 ;  /* 0x0000001fff057819 */ /* 0x000fca0000011404 */
[----:B------:R0:W-:Y:S01]  /*8c80*/  STG.E.64 desc[UR36][R2.64], R4 ;  /* 0x0000000402007986 */ /* 0x0001e2000c101b24 */
[----:B------:R-:W-:Y:S05]  /*8c90*/  BRA `(.L_x_22092) ;  /* 0x0000000400447947 */ /* 0x000fea0003800000 */
.L_x_22109:
[----:B------:R-:W-:-:S05]  /*8ca0*/  PRMT R5, R9, 0x9910, RZ ;  /* 0x0000991009057816 */ /* 0x000fca00000000ff */
[----:B------:R0:W-:Y:S01]  /*8cb0*/  STG.E desc[UR36][R2.64], R5 ;  /* 0x0000000502007986 */ /* 0x0001e2000c101924 */
[----:B------:R-:W-:Y:S05]  /*8cc0*/  BRA `(.L_x_22092) ;  /* 0x0000000400387947 */ /* 0x000fea0003800000 */
.L_x_22099:
        /* <DEDUP_REMOVED lines=11> */
.L_x_22112:
[----:B------:R-:W-:Y:S01]  /*8d80*/  CS2R R6, SRZ ;  /* 0x0000000000067805 */ /* 0x000fe2000001ff00 */
[----:B------:R-:W0:Y:S04]  /*8d90*/  I2F.F64.S16 R4, R9 ;  /* 0x0000000900047312 */ /* 0x000e280000101c00 */
[----:B0-----:R0:W-:Y:S01]  /*8da0*/  STG.E.128 desc[UR36][R2.64], R4 ;  /* 0x0000000402007986 */ /* 0x0011e2000c101d24 */
[----:B------:R-:W-:Y:S05]  /*8db0*/  BRA `(.L_x_22092) ;  /* 0x0000000000fc7947 */ /* 0x000fea0003800000 */
.L_x_22111:
[----:B------:R-:W-:-:S09]  /*8dc0*/  UISETP.NE.AND UP0, UPT, UR5, 0xf, UPT ;  /* 0x0000000f0500788c */ /* 0x000fd2000bf05270 */
[----:B------:R-:W-:Y:S05]  /*8dd0*/  BRA.U !UP0, `(.L_x_22113) ;  /* 0x0000000108e87547 */ /* 0x000fea000b800000 */
[----:B------:R-:W-:-:S09]  /*8de0*/  UISETP.NE.AND UP0, UPT, UR5, 0x17, UPT ;  /* 0x000000170500788c */ /* 0x000fd2000bf05270 */
[----:B------:R-:W-:Y:S05]  /*8df0*/  BRA.U !UP0, `(.L_x_22114) ;  /* 0x0000000108907547 */ /* 0x000fea000b800000 */
[----:B------:R-:W-:-:S09]  /*8e00*/  UISETP.NE.AND UP0, UPT, UR5, 0x18, UPT ;  /* 0x000000180500788c */ /* 0x000fd2000bf05270 */
[----:B------:R-:W-:Y:S05]  /*8e10*/  BRA.U !UP0, `(.L_x_22115) ;  /* 0x0000000108447547 */ /* 0x000fea000b800000 */
.L_x_22091:
        /* <DEDUP_REMOVED lines=16> */
.L_x_22116:
[----:B------:R-:W-:Y:S05]  /*8f20*/  BRA `(.L_x_22092) ;  /* 0x0000000000a07947 */ /* 0x000fea0003800000 */
.L_x_22115:
        /* <DEDUP_REMOVED lines=13> */
.L_x_22118:
[----:B------:R-:W-:Y:S05]  /*9000*/  BSYNC.RECONVERGENT B0 ;  /* 0x0000000000007941 */ /* 0x000fea0003800200 */
.L_x_22117:
[----:B------:R-:W-:-:S05]  /*9010*/  LOP3.LUT R5, R0, 0x80, R5, 0xf8, !PT ;  /* 0x0000008000057812 */ /* 0x000fca00078ef805 */
[----:B------:R0:W-:Y:S01]  /*9020*/  STG.E.U8 desc[UR36][R2.64], R5 ;  /* 0x0000000502007986 */ /* 0x0001e2000c101124 */
[----:B------:R-:W-:Y:S05]  /*9030*/  BRA `(.L_x_22092) ;  /* 0x00000000005c7947 */ /* 0x000fea0003800000 */
.L_x_22114:
        /* <DEDUP_REMOVED lines=12> */
.L_x_22120:
[----:B------:R-:W-:Y:S01]  /*9100*/  IMAD.MOV.U32 R0, RZ, RZ, 0x7f ;  /* 0x0000007fff007424 */ /* 0x000fe200078e00ff */
[----:B------:R-:W-:-:S04]  /*9110*/  ISETP.GT.U32.AND P0, PT, R4, 0x7f800000, PT ;  /* 0x7f8000000400780c */ /* 0x000fc80003f04070 */
[----:B------:R-:W-:-:S09]  /*9120*/  SEL R0, R0, 0x7c, P0 ;  /* 0x0000007c00007807 */ /* 0x000fd20000000000 */
.L_x_22121:
[----:B------:R-:W-:Y:S05]  /*9130*/  BSYNC.RECONVERGENT B0 ;  /* 0x0000000000007941 */ /* 0x000fea0003800200 */
.L_x_22119:
[----:B------:R-:W-:-:S04]  /*9140*/  SHF.R.U32.HI R5, RZ, 0x18, R5 ;  /* 0x00000018ff057819 */ /* 0x000fc80000011605 */
[----:B------:R-:W-:-:S05]  /*9150*/  LOP3.LUT R5, R0, 0x80, R5, 0xf8, !PT ;  /* 0x0000008000057812 */ /* 0x000fca00078ef805 */
[----:B------:R0:W-:Y:S01]  /*9160*/  STG.E.U8 desc[UR36][R2.64], R5 ;  /* 0x0000000502007986 */ /* 0x0001e2000c101124 */
[----:B------:R-:W-:Y:S05]  /*9170*/  BRA `(.L_x_22092) ;  /* 0x00000000000c7947 */ /* 0x000fea0003800000 */
.L_x_22113:
[----:B------:R-:W0:Y:S02]  /*9180*/  I2F.S16 R0, R9 ;  /* 0x0000000900007306 */ /* 0x000e240000101400 */
[----:B0-----:R-:W-:-:S05]  /*9190*/  F2FP.BF16.F32.PACK_AB R0, RZ, R0 ;  /* 0x00000000ff00723e */ /* 0x001fca00000010ff */
[----:B------:R0:W-:Y:S02]  /*91a0*/  STG.E.U16 desc[UR36][R2.64], R0 ;  /* 0x0000000002007986 */ /* 0x0001e4000c101524 */
.L_x_22092:
[----:B------:R-:W-:-:S07]  /*91b0*/  VIADD R17, R17, 0x80 ;  /* 0x0000008011117836 */ /* 0x000fce0000000000 */
.L_x_22052:
[----:B------:R-:W-:Y:S05]  /*91c0*/  BSYNC.RECONVERGENT B6 ;  /* 0x0000000000067941 */ /* 0x000fea0003800200 */
.L_x_22051:
        /* <DEDUP_REMOVED lines=306> */
.L_x_22122:
        /* <DEDUP_REMOVED lines=18> */
.L_x_22126:
[----:B------:R0:W5:Y:S01]  /*a610*/  LDG.E.U8 R0, desc[UR36][R2.64] ;  /* 0x0000002402007981 */ /* 0x000162000c1e1100 */
[----:B------:R-:W-:Y:S05]  /*a620*/  BRA `(.L_x_22128) ;  /* 0x0000000c004c7947 */ /* 0x000fea0003800000 */
.L_x_22125:
        /* <DEDUP_REMOVED lines=8> */
.L_x_22130:
[----:B------:R0:W5:Y:S01]  /*a6b0*/  LDG.E.U8 R0, desc[UR36][R2.64] ;  /* 0x0000002402007981 */ /* 0x000162000c1e1100 */
[----:B------:R-:W-:Y:S05]  /*a6c0*/  BRA `(.L_x_22128) ;  /* 0x0000000c00247947 */ /* 0x000fea0003800000 */
.L_x_22129:
[----:B------:R0:W5:Y:S01]  /*a6d0*/  LDG.E.U16 R0, desc[UR36][R2.64] ;  /* 0x0000002402007981 */ /* 0x000162000c1e1500 */
[----:B------:R-:W-:Y:S05]  /*a6e0*/  BRA `(.L_x_22128) ;  /* 0x0000000c001c7947 */ /* 0x000fea0003800000 */
.L_x_22124:
        /* <DEDUP_REMOVED lines=9> */
.L_x_22132:
[----:B------:R-:W2:Y:S02]  /*a780*/  LDG.E.U16 R4, desc[UR36][R2.64] ;  /* 0x0000002402047981 */ /* 0x000ea4000c1e1500 */
[----:B--2---:R-:W-:-:S06]  /*a790*/  HADD2.F32 R4, -RZ, R4.H0_H0 ;  /* 0x20000004ff047230 */ /* 0x004fcc0000004100 */
[----:B------:R-:W0:Y:S02]  /*a7a0*/  F2I.FTZ.TRUNC.NTZ R4, R4 ;  /* 0x0000000400047305 */ /* 0x000e24000021f100 */
[----:B0-----:R-:W-:Y:S01]  /*a7b0*/  PRMT R0, R4, 0x7610, R0 ;  /* 0x0000761004007816 */ /* 0x001fe20000000000 */
[----:B------:R-:W-:Y:S06]  /*a7c0*/  BRA `(.L_x_22128) ;  /* 0x0000000800e47947 */ /* 0x000fec0003800000 */
.L_x_22131:
        /* <DEDUP_REMOVED lines=9> */
.L_x_22134:
[----:B------:R-:W2:Y:S02]  /*a860*/  LDG.E.U16 R2, desc[UR36][R2.64] ;  /* 0x0000002402027981 */ /* 0x000ea4000c1e1500 */
[----:B--2---:R-:W-:-:S06]  /*a870*/  HADD2.F32 R4, -RZ, R2.H0_H0 ;  /* 0x20000002ff047230 */ /* 0x004fcc0000004100 */
[----:B------:R-:W0:Y:S02]  /*a880*/  F2I.FTZ.TRUNC.NTZ R4, R4 ;  /* 0x0000000400047305 */ /* 0x000e24000021f100 */
[----:B0-----:R-:W-:Y:S01]  /*a890*/  PRMT R0, R4, 0x7610, R0 ;  /* 0x0000761004007816 */ /* 0x001fe20000000000 */
[----:B------:R-:W-:Y:S06]  /*a8a0*/  BRA `(.L_x_22128) ;  /* 0x0000000800ac7947 */ /* 0x000fec0003800000 */
.L_x_22133:
[----:B------:R-:W2:Y:S02]  /*a8b0*/  LDG.E.64 R2, desc[UR36][R2.64] ;  /* 0x0000002402027981 */ /* 0x000ea4000c1e1b00 */
[----:B--2---:R0:W1:Y:S02]  /*a8c0*/  F2I.F64.TRUNC R0, R2 ;  /* 0x0000000200007311 */ /* 0x004064000030d100 */
[----:B01----:R-:W-:Y:S05]  /*a8d0*/  BRA `(.L_x_22128) ;  /* 0x0000000800a07947 */ /* 0x003fea0003800000 */
.L_x_22123:
        /* <DEDUP_REMOVED lines=12> */
.L_x_22137:
[----:B------:R-:W2:Y:S02]  /*a9a0*/  LDG.E.64 R2, desc[UR36][R2.64] ;  /* 0x0000002402027981 */ /* 0x000ea4000c1e1b00 */
[----:B--2---:R3:W4:Y:S02]  /*a9b0*/  F2I.F64.TRUNC R0, R2 ;  /* 0x0000000200007311 */ /* 0x004724000030d100 */
[----:B---34-:R-:W-:Y:S05]  /*a9c0*/  BRA `(.L_x_22128) ;  /* 0x0000000800647947 */ /* 0x018fea0003800000 */
.L_x_22136:
        /* <DEDUP_REMOVED lines=27> */
.L_x_22139:
        /* <DEDUP_REMOVED lines=14> */
.L_x_22138:
[----:B------:R-:W2:Y:S02]  /*ac60*/  LDG.E.U16 R4, desc[UR36][R2.64] ;  /* 0x0000002402047981 */ /* 0x000ea4000c1e1500 */
[----:B--2---:R-:W-:-:S06]  /*ac70*/  SHF.L.U32 R4, R4, 0x10, RZ ;  /* 0x0000001004047819 */ /* 0x004fcc00000006ff */
[----:B------:R-:W0:Y:S02]  /*ac80*/  F2I.FTZ.TRUNC.NTZ R4, R4 ;  /* 0x0000000400047305 */ /* 0x000e24000021f100 */
[----:B0-----:R-:W-:Y:S01]  /*ac90*/  PRMT R0, R4, 0x7610, R0 ;  /* 0x0000761004007816 */ /* 0x001fe20000000000 */
[----:B------:R-:W-:Y:S06]  /*aca0*/  BRA `(.L_x_22128) ;  /* 0x0000000400ac7947 */ /* 0x000fec0003800000 */
.L_x_22135:
        /* <DEDUP_REMOVED lines=10> */
.L_x_22142:
        /* <DEDUP_REMOVED lines=21> */
.L_x_22146:
[----:B------:R-:W-:Y:S05]  /*aea0*/  BSYNC.RECONVERGENT B1 ;  /* 0x0000000000017941 */ /* 0x000fea0003800200 */
.L_x_22145:
[----:B------:R-:W-:Y:S01]  /*aeb0*/  IMAD.SHL.U32 R0, R0, 0x100000, RZ ;  /* 0x0010000000007824 */ /* 0x000fe200078e00ff */
[----:B------:R-:W-:-:S04]  /*aec0*/  LEA R2, R2, 0x3b800000, 0x17 ;  /* 0x3b80000002027811 */ /* 0x000fc800078eb8ff */
[----:B------:R-:W-:-:S07]  /*aed0*/  LOP3.LUT R4, R2, R0, R7, 0xfe, !PT ;  /* 0x0000000002047212 */ /* 0x000fce00078efe07 */
.L_x_22144:
[----:B------:R-:W-:Y:S05]  /*aee0*/  BSYNC.RECONVERGENT B0 ;  /* 0x0000000000007941 */ /* 0x000fea0003800200 */
.L_x_22143:
[----:B------:R-:W0:Y:S02]  /*aef0*/  F2I.FTZ.TRUNC.NTZ R4, R4 ;  /* 0x0000000400047305 */ /* 0x000e24000021f100 */
[----:B0-----:R-:W-:Y:S01]  /*af00*/  PRMT R0, R4, 0x7610, R0 ;  /* 0x0000761004007816 */ /* 0x001fe20000000000 */
[----:B------:R-:W-:Y:S06]  /*af10*/  BRA `(.L_x_22128) ;  /* 0x0000000400107947 */ /* 0x000fec0003800000 */
.L_x_22141:
        /* <DEDUP_REMOVED lines=21> */
.L_x_22150:
[----:B------:R-:W-:Y:S05]  /*b070*/  BSYNC.RECONVERGENT B1 ;  /* 0x0000000000017941 */ /* 0x000fea0003800200 */
.L_x_22149:
[----:B------:R-:W-:Y:S01]  /*b080*/  IMAD.SHL.U32 R0, R0, 0x200000, RZ ;  /* 0x0020000000007824 */ /* 0x000fe200078e00ff */
[----:B------:R-:W-:-:S04]  /*b090*/  LEA R2, R2, 0x37800000, 0x17 ;  /* 0x3780000002027811 */ /* 0x000fc800078eb8ff */
[----:B------:R-:W-:-:S07]  /*b0a0*/  LOP3.LUT R4, R2, R0, R7, 0xfe, !PT ;  /* 0x0000000002047212 */ /* 0x000fce00078efe07 */
.L_x_22148:
[----:B------:R-:W-:Y:S05]  /*b0b0*/  BSYNC.RECONVERGENT B0 ;  /* 0x0000000000007941 */ /* 0x000fea0003800200 */
.L_x_22147:
[----:B------:R-:W0:Y:S02]  /*b0c0*/  F2I.FTZ.TRUNC.NTZ R4, R4 ;  /* 0x0000000400047305 */ /* 0x000e24000021f100 */
[----:B0-----:R-:W-:Y:S01]  /*b0d0*/  PRMT R0, R4, 0x7610, R0 ;  /* 0x0000761004007816 */ /* 0x001fe20000000000 */
[----:B------:R-:W-:Y:S06]  /*b0e0*/  BRA `(.L_x_22128) ;  /* 0x00000000009c7947 */ /* 0x000fec0003800000 */
.L_x_22140:
        /* <DEDUP_REMOVED lines=14> */
.L_x_22154:
[----:B------:R-:W-:Y:S05]  /*b1d0*/  BSYNC.RECONVERGENT B0 ;  /* 0x0000000000007941 */ /* 0x000fea0003800200 */
.L_x_22153:
[----:B------:R-:W0:Y:S02]  /*b1e0*/  F2I.FTZ.TRUNC.NTZ R4, R4 ;  /* 0x0000000400047305 */ /* 0x000e24000021f100 */
[----:B0-----:R-:W-:Y:S01]  /*b1f0*/  PRMT R0, R4, 0x7610, R0 ;  /* 0x0000761004007816 */ /* 0x001fe20000000000 */
[----:B------:R-:W-:Y:S06]  /*b200*/  BRA `(.L_x_22128) ;  /* 0x0000000000547947 */ /* 0x000fec0003800000 */
.L_x_22127:
        /* <DEDUP_REMOVED lines=16> */
.L_x_22155:
[----:B------:R-:W-:Y:S01]  /*b310*/  PRMT R0, RZ, 0x7610, R0 ;  /* 0x00007610ff007816 */ /* 0x000fe20000000000 */
[----:B------:R-:W-:Y:S06]  /*b320*/  BRA `(.L_x_22128) ;  /* 0x00000000000c7947 */ /* 0x000fec0003800000 */
.L_x_22152:
[----:B------:R2:W5:Y:S01]  /*b330*/  LDG.E.U8 R0, desc[UR36][R2.64] ;  /* 0x0000002402007981 */ /* 0x000562000c1e1100 */
[----:B------:R-:W-:Y:S05]  /*b340*/  BRA `(.L_x_22128) ;  /* 0x0000000000047947 */ /* 0x000fea0003800000 */
.L_x_22151:
[----:B------:R1:W5:Y:S02]  /*b350*/  LDG.E.U8 R0, desc[UR36][R2.64] ;  /* 0x0000002402007981 */ /* 0x000364000c1e1100 */
.L_x_22128:
[----:B------:R-:W-:Y:S01]  /*b360*/  UPRMT UR5, UR39, 0x9910, URZ ;  /* 0x0000991027057896 */ /* 0x000fe200080000ff */
[----:B-1--45:R-:W-:Y:S01]  /*b370*/  PRMT R0, R0, 0x8880, RZ ;  /* 0x0000888000007816 */ /* 0x032fe200000000ff */
[----:B------:R-:W-:Y:S02]  /*b380*/  UPRMT UR4, UR43, 0x8880, URZ ;  /* 0x000088802b047896 */ /* 0x000fe400080000ff */
[----:B------:R-:W-:Y:S01]  /*b390*/  UISETP.GT.AND UP0, UPT, UR5, 0x9, UPT ;  /* 0x000000090500788c */ /* 0x000fe2000bf04270 */
[----:B------:R-:W-:Y:S01]  /*b3a0*/  PRMT R0, R0, 0x7710, RZ ;  /* 0x0000771000007816 */ /* 0x000fe200000000ff */
[----:B------:R-:W-:-:S06]  /*b3b0*/  UPRMT UR4, UR4, 0x7710, URZ ;  /* 0x0000771004047896 */ /* 0x000fcc00080000ff */
[----:B------:R-:W-:-:S04]  /*b3c0*/  VIMNMX.S16x2 R0, PT, PT, R0, UR4, PT ;  /* 0x0000000400007c48 */ /* 0x000fc8000bfe0300 */
[----:B------:R-:W-:Y:S01]  /*b3d0*/  PRMT R5, R0, 0x7610, R5 ;  /* 0x0000761000057816 */ /* 0x000fe20000000005 */
        /* <DEDUP_REMOVED lines=11> */
.L_x_22159:
[----:B------:R-:W-:Y:S01]  /*b490*/  STG.E.U8 desc[UR36][R16.64], R5 ;  /* 0x0000000510007986 */ /* 0x000fe2000c101124 */
[----:B------:R-:W-:Y:S05]  /*b4a0*/  EXIT ;  /* 0x000000000000794d */ /* 0x000fea0003800000 */
.L_x_22158:
        /* <DEDUP_REMOVED lines=10> */
.L_x_22162:
[----:B0-2---:R-:W-:-:S05]  /*b550*/  PRMT R3, R5, 0x9910, RZ ;  /* 0x0000991005037816 */ /* 0x005fca00000000ff */
[----:B------:R-:W-:Y:S01]  /*b560*/  STG.E desc[UR36][R16.64], R3 ;  /* 0x0000000310007986 */ /* 0x000fe2000c101924 */
[----:B------:R-:W-:Y:S05]  /*b570*/  EXIT ;  /* 0x000000000000794d */ /* 0x000fea0003800000 */
.L_x_22161:
[----:B------:R-:W-:Y:S01]  /*b580*/  STG.E.U16 desc[UR36][R16.64], R5 ;  /* 0x0000000510007986 */ /* 0x000fe2000c101524 */
[----:B------:R-:W-:Y:S05]  /*b590*/  EXIT ;  /* 0x000000000000794d */ /* 0x000fea0003800000 */
.L_x_22157:
        /* <DEDUP_REMOVED lines=9> */
.L_x_22164:
[----:B------:R-:W1:Y:S02]  /*b630*/  I2F.S16 R0, R5 ;  /* 0x0000000500007306 */ /* 0x000e640000101400 */
[----:B-1----:R-:W-:-:S05]  /*b640*/  F2FP.F16.F32.PACK_AB R0, RZ, R0 ;  /* 0x00000000ff00723e */ /* 0x002fca00000000ff */
[----:B------:R-:W-:Y:S01]  /*b650*/  STG.E.U16 desc[UR36][R16.64], R0 ;  /* 0x0000000010007986 */ /* 0x000fe2000c101524 */
[----:B------:R-:W-:Y:S05]  /*b660*/  EXIT ;  /* 0x000000000000794d */ /* 0x000fea0003800000 */
.L_x_22163:
        /* <DEDUP_REMOVED lines=10> */
.L_x_22166:
[----:B------:R-:W0:Y:S02]  /*b710*/  I2F.S16 R5, R5 ;  /* 0x0000000500057306 */ /* 0x000e240000101400 */
[----:B0-2---:R-:W-:-:S04]  /*b720*/  F2FP.F16.F32.PACK_AB R3, RZ, R5 ;  /* 0x00000005ff03723e */ /* 0x005fc800000000ff */
[----:B------:R-:W-:-:S05]  /*b730*/  PRMT R3, R3, 0x5410, RZ ;  /* 0x0000541003037816 */ /* 0x000fca00000000ff */
[----:B------:R-:W-:Y:S01]  /*b740*/  STG.E desc[UR36][R16.64], R3 ;  /* 0x0000000310007986 */ /* 0x000fe2000c101924 */
[----:B------:R-:W-:Y:S05]  /*b750*/  EXIT ;  /* 0x000000000000794d */ /* 0x000fea0003800000 */
.L_x_22165:
[----:B0-23--:R-:W0:Y:S02]  /*b760*/  I2F.F64.S16 R2, R5 ;  /* 0x0000000500027312 */ /* 0x00de240000101c00 */
[----:B0-----:R-:W-:Y:S01]  /*b770*/  STG.E.64 desc[UR36][R16.64], R2 ;  /* 0x0000000210007986 */ /* 0x001fe2000c101b24 */
[----:B------:R-:W-:Y:S05]  /*b780*/  EXIT ;  /* 0x000000000000794d */ /* 0x000fea0003800000 */
.L_x_22156:
        /* <DEDUP_REMOVED lines=12> */
.L_x_22170:
        /* <DEDUP_REMOVED lines=17> */
.L_x_22173:
[----:B------:R-:W-:-:S04]  /*b960*/  SHF.R.U32.HI R3, RZ, 0x18, R3 ;  /* 0x00000018ff037819 */ /* 0x000fc80000011603 */
[----:B------:R-:W-:-:S04]  /*b970*/  LOP3.LUT R0, R0, 0x80, R3, 0xf8, !PT ;  /* 0x0000008000007812 */ /* 0x000fc800078ef803 */
[----:B------:R-:W-:-:S07]  /*b980*/  PRMT R8, R0, 0x7610, R8 ;  /* 0x0000761000087816 */ /* 0x000fce0000000008 */
.L_x_22172:
[----:B------:R-:W-:Y:S05]  /*b990*/  BSYNC.RECONVERGENT B0 ;  /* 0x0000000000007941 */ /* 0x000fea0003800200 */
.L_x_22171:
[----:B------:R-:W-:Y:S01]  /*b9a0*/  STG.E.U8 desc[UR36][R16.64], R8 ;  /* 0x0000000810007986 */ /* 0x000fe2000c101124 */
[----:B------:R-:W-:Y:S05]  /*b9b0*/  EXIT ;  /* 0x000000000000794d */ /* 0x000fea0003800000 */
.L_x_22169:
        /* <DEDUP_REMOVED lines=17> */
.L_x_22176:
[----:B------:R-:W-:-:S04]  /*bad0*/  SHF.R.U32.HI R3, RZ, 0x18, R3 ;  /* 0x00000018ff037819 */ /* 0x000fc80000011603 */
[----:B------:R-:W-:-:S04]  /*bae0*/  LOP3.LUT R0, R0, 0x80, R3, 0xf8, !PT ;  /* 0x0000008000007812 */ /* 0x000fc800078ef803 */
[----:B------:R-:W-:-:S07]  /*baf0*/  PRMT R8, R0, 0x7610, R8 ;  /* 0x0000761000087816 */ /* 0x000fce0000000008 */
.L_x_22175:
[----:B------:R-:W-:Y:S05]  /*bb00*/  BSYNC.RECONVERGENT B0 ;  /* 0x0000000000007941 */ /* 0x000fea0003800200 */
.L_x_22174:
[----:B------:R-:W-:Y:S01]  /*bb10*/  STG.E.U8 desc[UR36][R16.64], R8 ;  /* 0x0000000810007986 */ /* 0x000fe2000c101124 */
[----:B------:R-:W-:Y:S05]  /*bb20*/  EXIT ;  /* 0x000000000000794d */ /* 0x000fea0003800000 */
.L_x_22168:
        /* <DEDUP_REMOVED lines=22> */
.L_x_22178:
[----:B0-23--:R-:W-:-:S04]  /*bc90*/  PRMT R2, R5, 0x9910, RZ ;  /* 0x0000991005027816 */ /* 0x00dfc800000000ff */
[----:B------:R-:W-:-:S05]  /*bca0*/  SHF.R.S32.HI R3, RZ, 0x1f, R2 ;  /* 0x0000001fff037819 */ /* 0x000fca0000011402 */
[----:B------:R-:W-:Y:S01]  /*bcb0*/  STG.E.64 desc[UR36][R16.64], R2 ;  /* 0x0000000210007986 */ /* 0x000fe2000c101b24 */
[----:B------:R-:W-:Y:S05]  /*bcc0*/  EXIT ;  /* 0x000000000000794d */ /* 0x000fea0003800000 */
.L_x_22177:
[----:B0-2---:R-:W-:-:S05]  /*bcd0*/  PRMT R3, R5, 0x9910, RZ ;  /* 0x0000991005037816 */ /* 0x005fca00000000ff */
[----:B------:R-:W-:Y:S01]  /*bce0*/  STG.E desc[UR36][R16.64], R3 ;  /* 0x0000000310007986 */ /* 0x000fe2000c101924 */
[----:B------:R-:W-:Y:S05]  /*bcf0*/  EXIT ;  /* 0x000000000000794d */ /* 0x000fea0003800000 */
.L_x_22167:
        /* <DEDUP_REMOVED lines=11> */
.L_x_22180:
[----:B------:R-:W-:Y:S01]  /*bdb0*/  CS2R R6, SRZ ;  /* 0x0000000000067805 */ /* 0x000fe2000001ff00 */
[----:B------:R-:W1:Y:S04]  /*bdc0*/  I2F.F64.S16 R4, R5 ;  /* 0x0000000500047312 */ /* 0x000e680000101c00 */
[----:B-1----:R-:W-:Y:S01]  /*bdd0*/  STG.E.128 desc[UR36][R16.64], R4 ;  /* 0x0000000410007986 */ /* 0x002fe2000c101d24 */
[----:B------:R-:W-:Y:S05]  /*bde0*/  EXIT ;  /* 0x000000000000794d */ /* 0x000fea0003800000 */
.L_x_22179:
[----:B------:R-:W-:-:S09]  /*bdf0*/  UISETP.NE.AND UP0, UPT, UR5, 0xf, UPT ;  /* 0x0000000f0500788c */ /* 0x000fd2000bf05270 */
[----:B------:R-:W-:Y:S05]  /*be00*/  BRA.U !UP0, `(.L_x_22181) ;  /* 0x0000000108e87547 */ /* 0x000fea000b800000 */
[----:B------:R-:W-:-:S09]  /*be10*/  UISETP.NE.AND UP0, UPT, UR5, 0x17, UPT ;  /* 0x000000170500788c */ /* 0x000fd2000bf05270 */
[----:B------:R-:W-:Y:S05]  /*be20*/  BRA.U !UP0, `(.L_x_22182) ;  /* 0x0000000108907547 */ /* 0x000fea000b800000 */
[----:B------:R-:W-:-:S09]  /*be30*/  UISETP.NE.AND UP0, UPT, UR5, 0x18, UPT ;  /* 0x000000180500788c */ /* 0x000fd2000bf05270 */
[----:B------:R-:W-:Y:S05]  /*be40*/  BRA.U !UP0, `(.L_x_22183) ;  /* 0x0000000108447547 */ /* 0x000fea000b800000 */
.L_x_22160:
        /* <DEDUP_REMOVED lines=16> */
.L_x_22184:
[----:B------:R-:W-:Y:S05]  /*bf50*/  EXIT ;  /* 0x000000000000794d */ /* 0x000fea0003800000 */
.L_x_22183:
        /* <DEDUP_REMOVED lines=13> */
.L_x_22186:
[----:B------:R-:W-:Y:S05]  /*c030*/  BSYNC.RECONVERGENT B0 ;  /* 0x0000000000007941 */ /* 0x000fea0003800200 */
.L_x_22185:
[----:B------:R-:W-:-:S05]  /*c040*/  LOP3.LUT R3, R0, 0x80, R3, 0xf8, !PT ;  /* 0x0000008000037812 */ /* 0x000fca00078ef803 */
[----:B------:R-:W-:Y:S01]  /*c050*/  STG.E.U8 desc[UR36][R16.64], R3 ;  /* 0x0000000310007986 */ /* 0x000fe2000c101124 */
[----:B------:R-:W-:Y:S05]  /*c060*/  EXIT ;  /* 0x000000000000794d */ /* 0x000fea0003800000 */
.L_x_22182:
        /* <DEDUP_REMOVED lines=12> */
.L_x_22188:
[----:B------:R-:W-:Y:S01]  /*c130*/  IMAD.MOV.U32 R0, RZ, RZ, 0x7f ;  /* 0x0000007fff007424 */ /* 0x000fe200078e00ff */
[----:B------:R-:W-:-:S04]  /*c140*/  ISETP.GT.U32.AND P0, PT, R2, 0x7f800000, PT ;  /* 0x7f8000000200780c */ /* 0x000fc80003f04070 */
[----:B------:R-:W-:-:S09]  /*c150*/  SEL R0, R0, 0x7c, P0 ;  /* 0x0000007c00007807 */ /* 0x000fd20000000000 */
.L_x_22189:
[----:B------:R-:W-:Y:S05]  /*c160*/  BSYNC.RECONVERGENT B0 ;  /* 0x0000000000007941 */ /* 0x000fea0003800200 */
.L_x_22187:
[----:B------:R-:W-:-:S04]  /*c170*/  SHF.R.U32.HI R3, RZ, 0x18, R3 ;  /* 0x00000018ff037819 */ /* 0x000fc80000011603 */
[----:B------:R-:W-:-:S05]  /*c180*/  LOP3.LUT R3, R0, 0x80, R3, 0xf8, !PT ;  /* 0x0000008000037812 */ /* 0x000fca00078ef803 */
[----:B------:R-:W-:Y:S01]  /*c190*/  STG.E.U8 desc[UR36][R16.64], R3 ;  /* 0x0000000310007986 */ /* 0x000fe2000c101124 */
[----:B------:R-:W-:Y:S05]  /*c1a0*/  EXIT ;  /* 0x000000000000794d */ /* 0x000fea0003800000 */
.L_x_22181:
[----:B------:R-:W1:Y:S02]  /*c1b0*/  I2F.S16 R0, R5 ;  /* 0x0000000500007306 */ /* 0x000e640000101400 */
[----:B-1----:R-:W-:-:S05]  /*c1c0*/  F2FP.BF16.F32.PACK_AB R0, RZ, R0 ;  /* 0x00000000ff00723e */ /* 0x002fca00000010ff */
[----:B------:R-:W-:Y:S01]  /*c1d0*/  STG.E.U16 desc[UR36][R16.64], R0 ;  /* 0x0000000010007986 */ /* 0x000fe2000c101524 */
[----:B------:R-:W-:Y:S05]  /*c1e0*/  EXIT ;  /* 0x000000000000794d */ /* 0x000fea0003800000 */
.L_x_22190:
        /* <DEDUP_REMOVED lines=9> */
.L_x_41072:


//--------------------- .text._ZN2at6native27unrolled_elementwise_kernelINS0_13AUnaryFunctorIaaaZZZNS0_19minimum_kernel_cudaERNS_18TensorIteratorBaseEENKUlvE_clEvENKUlvE0_clEvEUlaaE_EESt5arrayIPcLm2EELi4E23TrivialOffsetCalculatorILi1EjESD_NS0_6memory12LoadWithCastILi1EEENSE_13StoreWithCastILi1EEEEEviT_T0_T2_T3_T4_T5_ --------------------------
	.section	.text._ZN2at6native27unrolled_elementwise_kernelINS0_13AUnaryFunctorIaaaZZZNS0_19minimum_kernel_cudaERNS_18TensorIteratorBaseEENKUlvE_clEvENKUlvE0_clEvEUlaaE_EESt5arrayIPcLm2EELi4E23TrivialOffsetCalculatorILi1EjESD_NS0_6memory12LoadWithCastILi1EEENSE_13StoreWithCastILi1EEEEEviT_T0_T2_T3_T4_T5_,"ax",@progbits
	.align	128
        .global         _ZN2at6native27unrolled_elementwise_kernelINS0_13AUnaryFunctorIaaaZZZNS0_19minimum_kernel_cudaERNS_18TensorIteratorBaseEENKUlvE_clEvENKUlvE0_clEvEUlaaE_EESt5arrayIPcLm2EELi4E23TrivialOffsetCalculatorILi1EjESD_NS0_6memory12LoadWithCastILi1EEENSE_13StoreWithCastILi1EEEEEviT_T0_T2_T3_T4_T5_
        .type           _ZN2at6native27unrolled_elementwise_kernelINS0_13AUnaryFunctorIaaaZZZNS0_19minimum_kernel_cudaERNS_18TensorIteratorBaseEENKUlvE_clEvENKUlvE0_clEvEUlaaE_EESt5arrayIPcLm2EELi4E23TrivialOffsetCalculatorILi1EjESD_NS0_6memory12LoadWithCastILi1EEENSE_13StoreWithCastILi1EEEEEviT_T0_T2_T3_T4_T5_,@function
        .size           _ZN2at6native27unrolled_elementwise_kernelINS0_13AUnaryFunctorIaaaZZZNS0_19minimum_kernel_cudaERNS_18TensorIteratorBaseEENKUlvE_clEvENKUlvE0_clEvEUlaaE_EESt5arrayIPcLm2EELi4E23TrivialOffsetCalculatorILi1EjESD_NS0_6memory12LoadWithCastILi1EEENSE_13StoreWithCastILi1EEEEEviT_T0_T2_T3_T4_T5_,(.L_x_41073 - _ZN2at6native27unrolled_elementwise_kernelINS0_13AUnaryFunctorIaaaZZZNS0_19minimum_kernel_cudaERNS_18TensorIteratorBaseEENKUlvE_clEvENKUlvE0_clEvEUlaaE_EESt5arrayIPcLm2EELi4E23TrivialOffsetCalculatorILi1EjESD_NS0_6memory12LoadWithCastILi1EEENSE_13StoreWithCastILi1EEEEEviT_T0_T2_T3_T4_T5_)
        .other          _ZN2at6native27unrolled_elementwise_kernelINS0_13AUnaryFunctorIaaaZZZNS0_19minimum_kernel_cudaERNS_18TensorIteratorBaseEENKUlvE_clEvENKUlvE0_clEvEUlaaE_EESt5arrayIPcLm2EELi4E23TrivialOffsetCalculatorILi1EjESD_NS0_6memory12LoadWithCastILi1EEENSE_13StoreWithCastILi1EEEEEviT_T0_T2_T3_T4_T5_,@"STO_CUDA_ENTRY STV_DEFAULT"
_ZN2at6native27unrolled_elementwise_kernelINS0_13AUnaryFunctorIaaaZZZNS0_19minimum_kernel_cudaERNS_18TensorIteratorBaseEENKUlvE_clEvENKUlvE0_clEvEUlaaE_EESt5arrayIPcLm2EELi4E23TrivialOffsetCalculatorILi1EjESD_NS0_6memory12LoadWithCastILi1EEENSE_13StoreWithCastILi1EEEEEviT_T0_T2_T3_T4_T5_:
.text._ZN2at6native27unrolled_elementwise_kernelINS0_13AUnaryFunctorIaaaZZZNS0_19minimum_kernel_cudaERNS_18TensorIteratorBaseEENKUlvE_clEvENKUlvE0_clEvEUlaaE_EESt5arrayIPcLm2EELi4E23TrivialOffsetCalculatorILi1EjESD_NS0_6memory12LoadWithCastILi1EEENSE_13StoreWithCastILi1EEEEEviT_T0_T2_T3_T4_T5_:
        /* <DEDUP_REMOVED lines=31> */
.L_x_22196:
[----:B------:R3:W5:Y:S01]  /*01f0*/  LDG.E.U8 R18, desc[UR36][R4.64] ;  /* 0x0000002404127981 */ /* 0x000762000c1e1100 */
[----:B------:R-:W-:Y:S05]  /*0200*/  BRA `(.L_x_22198) ;  /* 0x0000000c00507947 */ /* 0x000fea0003800000 */
.L_x_22195:
        /* <DEDUP_REMOVED lines=8> */
.L_x_22200:
[----:B------:R1:W5:Y:S01]  /*0290*/  LDG.E.U8 R18, desc[UR36][R4.64] ;  /* 0x0000002404127981 */ /* 0x000362000c1e1100 */
[----:B------:R-:W-:Y:S05]  /*02a0*/  BRA `(.L_x_22198) ;  /* 0x0000000c00287947 */ /* 0x000fea0003800000 */
.L_x_22199:
[----:B------:R2:W5:Y:S01]  /*02b0*/  LDG.E.U16 R18, desc[UR36][R4.64] ;  /* 0x0000002404127981 */ /* 0x000562000c1e1500 */
[----:B------:R-:W-:Y:S05]  /*02c0*/  BRA `(.L_x_22198) ;  /* 0x0000000c00207947 */ /* 0x000fea0003800000 */
.L_x_22194:
        /* <DEDUP_REMOVED lines=9> */
.L_x_22202:
[----:B------:R-:W2:Y:S02]  /*0360*/  LDG.E.U16 R0, desc[UR36][R4.64] ;  /* 0x0000002404007981 */ /* 0x000ea4000c1e1500 */
[----:B--2---:R-:W-:-:S06]  /*0370*/  HADD2.F32 R0, -RZ, R0.H0_H0 ;  /* 0x20000000ff007230 */ /* 0x004fcc0000004100 */
[----:B------:R-:W0:Y:S02]  /*0380*/  F2I.FTZ.TRUNC.NTZ R0, R0 ;  /* 0x0000000000007305 */ /* 0x000e24000021f100 */
[----:B0-----:R-:W-:Y:S01]  /*0390*/  PRMT R18, R0, 0x7610, R18 ;  /* 0x0000761000127816 */ /* 0x001fe20000000012 */
[----:B------:R-:W-:Y:S06]  /*03a0*/  BRA `(.L_x_22198) ;  /* 0x0000000800e87947 */ /* 0x000fec0003800000 */
.L_x_22201:
        /* <DEDUP_REMOVED lines=9> */
.L_x_22204:
[----:B------:R-:W2:Y:S02]  /*0440*/  LDG.E.U16 R4, desc[UR36][R4.64] ;  /* 0x0000002404047981 */ /* 0x000ea4000c1e1500 */
[----:B--2---:R-:W-:-:S06]  /*0450*/  HADD2.F32 R0, -RZ, R4.H0_H0 ;  /* 0x20000004ff007230 */ /* 0x004fcc0000004100 */
[----:B------:R-:W0:Y:S02]  /*0460*/  F2I.FTZ.TRUNC.NTZ R0, R0 ;  /* 0x0000000000007305 */ /* 0x000e24000021f100 */
[----:B0-----:R-:W-:Y:S01]  /*0470*/  PRMT R18, R0, 0x7610, R18 ;  /* 0x0000761000127816 */ /* 0x001fe20000000012 */
[----:B------:R-:W-:Y:S06]  /*0480*/  BRA `(.L_x_22198) ;  /* 0x0000000800b07947 */ /* 0x000fec0003800000 */
.L_x_22203:
[----:B------:R-:W2:Y:S02]  /*0490*/  LDG.E.64 R4, desc[UR36][R4.64] ;  /* 0x0000002404047981 */ /* 0x000ea4000c1e1b00 */
[----:B--2---:R0:W1:Y:S02]  /*04a0*/  F2I.F64.TRUNC R18, R4 ;  /* 0x0000000400127311 */ /* 0x004064000030d100 */
[----:B01----:R-:W-:Y:S05]  /*04b0*/  BRA `(.L_x_22198) ;  /* 0x0000000800a47947 */ /* 0x003fea0003800000 */
.L_x_22193:
        /* <DEDUP_REMOVED lines=12> */
.L_x_22207:
[----:B------:R-:W2:Y:S02]  /*0580*/  LDG.E.64 R4, desc[UR36][R4.64] ;  /* 0x0000002404047981 */ /* 0x000ea4000c1e1b00 */
[----:B--2---:R0:W1:Y:S02]  /*0590*/  F2I.F64.TRUNC R18, R4 ;  /* 0x0000000400127311 */ /* 0x004064000030d100 */
[----:B01----:R-:W-:Y:S05]  /*05a0*/  BRA `(.L_x_22198) ;  /* 0x0000000800687947 */ /* 0x003fea0003800000 */
.L_x_22206:
        /* <DEDUP_REMOVED lines=27> */
.L_x_22209:
        /* <DEDUP_REMOVED lines=15> */
.L_x_22208:
[----:B------:R-:W2:Y:S02]  /*0850*/  LDG.E.U16 R0, desc[UR36][R4.64] ;  /* 0x0000002404007981 */ /* 0x000ea4000c1e1500 */
[----:B--2---:R-:W-:-:S06]  /*0860*/  IMAD.U32 R0, R0, 0x10000, RZ ;  /* 0x0001000000007824 */ /* 0x004fcc00078e00ff */
[----:B------:R-:W0:Y:S02]  /*0870*/  F2I.FTZ.TRUNC.NTZ R0, R0 ;  /* 0x0000000000007305 */ /* 0x000e24000021f100 */
[----:B0-----:R-:W-:Y:S01]  /*0880*/  PRMT R18, R0, 0x7610, R18 ;  /* 0x0000761000127816 */ /* 0x001fe20000000012 */
[----:B------:R-:W-:Y:S06]  /*0890*/  BRA `(.L_x_22198) ;  /* 0x0000000400ac7947 */ /* 0x000fec0003800000 */
.L_x_22205:
        /* <DEDUP_REMOVED lines=10> */
.L_x_22212:
        /* <DEDUP_REMOVED lines=21> */
.L_x_22216:
[----:B------:R-:W-:Y:S05]  /*0a90*/  BSYNC.RECONVERGENT B1 ;  /* 0x0000000000017941 */ /* 0x000fea0003800200 */
.L_x_22215:
[----:B------:R-:W-:Y:S01]  /*0aa0*/  IMAD.SHL.U32 R0, R0, 0x100000, RZ ;  /* 0x0010000000007824 */ /* 0x000fe200078e00ff */
[----:B------:R-:W-:-:S04]  /*0ab0*/  LEA R3, R3, 0x3b800000, 0x17 ;  /* 0x3b80000003037811 */ /* 0x000fc800078eb8ff */
[----:B------:R-:W-:-:S07]  /*0ac0*/  LOP3.LUT R0, R3, R0, R7, 0xfe, !PT ;  /* 0x0000000003007212 */ /* 0x000fce00078efe07 */
.L_x_22214:
[----:B------:R-:W-:Y:S05]  /*0ad0*/  BSYNC.RECONVERGENT B0 ;  /* 0x0000000000007941 */ /* 0x000fea0003800200 */
.L_x_22213:
[----:B------:R-:W0:Y:S02]  /*0ae0*/  F2I.FTZ.TRUNC.NTZ R0, R0 ;  /* 0x0000000000007305 */ /* 0x000e24000021f100 */
[----:B0-----:R-:W-:Y:S01]  /*0af0*/  PRMT R18, R0, 0x7610, R18 ;  /* 0x0000761000127816 */ /* 0x001fe20000000012 */
[----:B------:R-:W-:Y:S06]  /*0b00*/  BRA `(.L_x_22198) ;  /* 0x0000000400107947 */ /* 0x000fec0003800000 */
.L_x_22211:
        /* <DEDUP_REMOVED lines=21> */
.L_x_22220:
[----:B------:R-:W-:Y:S05]  /*0c60*/  BSYNC.RECONVERGENT B1 ;  /* 0x0000000000017941 */ /* 0x000fea0003800200 */
.L_x_22219:
[----:B------:R-:W-:Y:S01]  /*0c70*/  IMAD.SHL.U32 R0, R0, 0x200000, RZ ;  /* 0x0020000000007824 */ /* 0x000fe200078e00ff */
[----:B------:R-:W-:-:S04]  /*0c80*/  LEA R3, R3, 0x37800000, 0x17 ;  /* 0x3780000003037811 */ /* 0x000fc800078eb8ff */
[----:B------:R-:W-:-:S07]  /*0c90*/  LOP3.LUT R0, R3, R0, R7, 0xfe, !PT ;  /* 0x0000000003007212 */ /* 0x000fce00078efe07 */
.L_x_22218:
[----:B------:R-:W-:Y:S05]  /*0ca0*/  BSYNC.RECONVERGENT B0 ;  /* 0x0000000000007941 */ /* 0x000fea0003800200 */
.L_x_22217:
[----:B------:R-:W0:Y:S02]  /*0cb0*/  F2I.FTZ.TRUNC.NTZ R0, R0 ;  /* 0x0000000000007305 */ /* 0x000e24000021f100 */
[----:B0-----:R-:W-:Y:S01]  /*0cc0*/  PRMT R18, R0, 0x7610, R18 ;  /* 0x0000761000127816 */ /* 0x001fe20000000012 */
[----:B------:R-:W-:Y:S06]  /*0cd0*/  BRA `(.L_x_22198) ;  /* 0x00000000009c7947 */ /* 0x000fec0003800000 */
.L_x_22210:
[----:B------:R-:W-:-:S09]  /*0ce0*/  UISETP.NE.AND UP0, UPT, UR4, 0x1c, UPT ;  /* 0x0000001c0400788c */ /* 0x000fd2000bf05270 */
[----:B------:R-:W-:Y:S05]  /*0cf0*/  BRA.U !UP0, `(.L_x_22221) ;  /* 0x0000000108907547 */ /* 0x000fea000b800000 */
[----:B------:R-:W-:-:S09]  /*0d00*/  UISETP.NE.AND UP0, UPT, UR4, 0x1d, UPT ;  /* 0x0000001d0400788c */ /* 0x000fd2000bf05270 */
[----:B------:R-:W-:Y:S05]  /*0d10*/  BRA.U !UP0, `(.L_x_22222) ;  /* 0x0000000108807547 */ /* 0x000fea000b800000 */
[----:B------:R-:W-:-:S09]  /*0d20*/  UISETP.NE.AND UP0, UPT, UR4, 0x2c, UPT ;  /* 0x0000002c0400788c */ /* 0x000fd2000bf05270 */
[----:B------:R-:W-:Y:S05]  /*0d30*/  BRA.U !UP0, `(.L_x_22223) ;  /* 0x0000000108487547 */ /* 0x000fea000b800000 */
.L_x_22197:
        /* <DEDUP_REMOVED lines=16> */
.L_x_22224:
[----:B------:R-:W-:Y:S01]  /*0e40*/  PRMT R18, RZ, 0x7610, R18 ;  /* 0x00007610ff127816 */ /* 0x000fe20000000012 */
[----:B------:R-:W-:Y:S06]  /*0e50*/  BRA `(.L_x_22198) ;  /* 0x00000000003c7947 */ /* 0x000fec0003800000 */
.L_x_22223:
        /* <DEDUP_REMOVED lines=8> */
.L_x_22226:
[----:B------:R-:W-:Y:S05]  /*0ee0*/  BSYNC.RECONVERGENT B0 ;  /* 0x0000000000007941 */ /* 0x000fea0003800200 */
.L_x_22225:
[----:B------:R-:W0:Y:S02]  /*0ef0*/  F2I.FTZ.TRUNC.NTZ R0, R0 ;  /* 0x0000000000007305 */ /* 0x000e24000021f100 */
[----:B0-----:R-:W-:Y:S01]  /*0f00*/  PRMT R18, R0, 0x7610, R18 ;  /* 0x0000761000127816 */ /* 0x001fe20000000012 */
[----:B------:R-:W-:Y:S06]  /*0f10*/  BRA `(.L_x_22198) ;  /* 0x00000000000c7947 */ /* 0x000fec0003800000 */
.L_x_22222:
[----:B------:R0:W5:Y:S01]  /*0f20*/  LDG.E.U8 R18, desc[UR36][R4.64] ;  /* 0x0000002404127981 */ /* 0x000162000c1e1100 */
[----:B------:R-:W-:Y:S05]  /*0f30*/  BRA `(.L_x_22198) ;  /* 0x0000000000047947 */ /* 0x000fea0003800000 */
.L_x_22221:
[----:B------:R0:W5:Y:S02]  /*0f40*/  LDG.E.U8 R18, desc[UR36][R4.64] ;  /* 0x0000002404127981 */ /* 0x000164000c1e1100 */
.L_x_22198:
[----:B------:R-:W-:-:S07]  /*0f50*/  VIADD R25, R17, 0x80 ;  /* 0x0000008011197836 */ /* 0x000fce0000000000 */
.L_x_22192:
[----:B------:R-:W-:Y:S05]  /*0f60*/  BSYNC.RECONVERGENT B6 ;  /* 0x0000000000067941 */ /* 0x000fea0003800200 */
.L_x_22191:
        /* <DEDUP_REMOVED lines=23> */
.L_x_22232:
[----:B------:R0:W5:Y:S01]  /*10e0*/  LDG.E.U8 R19, desc[UR36][R4.64] ;  /* 0x0000002404137981 */ /* 0x000162000c1e1100 */
[----:B------:R-:W-:Y:S05]  /*10f0*/  BRA `(.L_x_22234) ;  /* 0x0000000c00507947 */ /* 0x000fea0003800000 */
.L_x_22231:
        /* <DEDUP_REMOVED lines=8> */
.L_x_22236:
[----:B------:R0:W5:Y:S01]  /*1180*/  LDG.E.U8 R19, desc[UR36][R4.64] ;  /* 0x0000002404137981 */ /* 0x000162000c1e1100 */
[----:B------:R-:W-:Y:S05]  /*1190*/  BRA `(.L_x_22234) ;  /* 0x0000000c00287947 */ /* 0x000fea0003800000 */
.L_x_22235:
[----:B------:R0:W5:Y:S01]  /*11a0*/  LDG.E.U16 R19, desc[UR36][R4.64] ;  /* 0x0000002404137981 */ /* 0x000162000c1e1500 */
[----:B------:R-:W-:Y:S05]  /*11b0*/  BRA `(.L_x_22234) ;  /* 0x0000000c00207947 */ /* 0x000fea0003800000 */
.L_x_22230:
        /* <DEDUP_REMOVED lines=9> */
.L_x_22238:
[----:B------:R-:W2:Y:S02]  /*1250*/  LDG.E.U16 R0, desc[UR36][R4.64] ;  /* 0x0000002404007981 */ /* 0x000ea4000c1e1500 */
[----:B--2---:R-:W-:-:S06]  /*1260*/  HADD2.F32 R0, -RZ, R0.H0_H0 ;  /* 0x20000000ff007230 */ /* 0x004fcc0000004100 */
[----:B------:R-:W0:Y:S02]  /*1270*/  F2I.FTZ.TRUNC.NTZ R0, R0 ;  /* 0x0000000000007305 */ /* 0x000e24000021f100 */
[----:B0-----:R-:W-:Y:S01]  /*1280*/  PRMT R19, R0, 0x7610, R19 ;  /* 0x0000761000137816 */ /* 0x001fe20000000013 */
[----:B------:R-:W-:Y:S06]  /*1290*/  BRA `(.L_x_22234) ;  /* 0x0000000800e87947 */ /* 0x000fec0003800000 */
.L_x_22237:
        /* <DEDUP_REMOVED lines=9> */
.L_x_22240:
[----:B------:R-:W2:Y:S02]  /*1330*/  LDG.E.U16 R4, desc[UR36][R4.64] ;  /* 0x0000002404047981 */ /* 0x000ea4000c1e1500 */
[----:B--2---:R-:W-:-:S06]  /*1340*/  HADD2.F32 R0, -RZ, R4.H0_H0 ;  /* 0x20000004ff007230 */ /* 0x004fcc0000004100 */
[----:B------:R-:W0:Y:S02]  /*1350*/  F2I.FTZ.TRUNC.NTZ R0, R0 ;  /* 0x0000000000007305 */ /* 0x000e24000021f100 */
[----:B0-----:R-:W-:Y:S01]  /*1360*/  PRMT R19, R0, 0x7610, R19 ;  /* 0x0000761000137816 */ /* 0x001fe20000000013 */
[----:B------:R-:W-:Y:S06]  /*1370*/  BRA `(.L_x_22234) ;  /* 0x0000000800b07947 */ /* 0x000fec0003800000 */
.L_x_22239:
[----:B------:R-:W2:Y:S02]  /*1380*/  LDG.E.64 R4, desc[UR36][R4.64] ;  /* 0x0000002404047981 */ /* 0x000ea4000c1e1b00 */
[----:B--2---:R0:W1:Y:S02]  /*1390*/  F2I.F64.TRUNC R19, R4 ;  /* 0x0000000400137311 */ /* 0x004064000030d100 */
[----:B01----:R-:W-:Y:S05]  /*13a0*/  BRA `(.L_x_22234) ;  /* 0x0000000800a47947 */ /* 0x003fea0003800000 */
.L_x_22229:
        /* <DEDUP_REMOVED lines=12> */
.L_x_22243:
[----:B------:R-:W2:Y:S02]  /*1470*/  LDG.E.64 R4, desc[UR36][R4.64] ;  /* 0x0000002404047981 */ /* 0x000ea4000c1e1b00 */
[----:B--2---:R0:W1:Y:S02]  /*1480*/  F2I.F64.TRUNC R19, R4 ;  /* 0x0000000400137311 */ /* 0x004064000030d100 */
[----:B01----:R-:W-:Y:S05]  /*1490*/  BRA `(.L_x_22234) ;  /* 0x0000000800687947 */ /* 0x003fea0003800000 */
.L_x_22242:
        /* <DEDUP_REMOVED lines=27> */
.L_x_22245:
        /* <DEDUP_REMOVED lines=15> */
.L_x_22244:
[----:B------:R-:W2:Y:S02]  /*1740*/  LDG.E.U16 R0, desc[UR36][R4.64] ;  /* 0x0000002404007981 */ /* 0x000ea4000c1e1500 */
[----:B--2---:R-:W-:-:S06]  /*1750*/  IMAD.U32 R0, R0, 0x10000, RZ ;  /* 0x0001000000007824 */ /* 0x004fcc00078e00ff */
[----:B------:R-:W0:Y:S02]  /*1760*/  F2I.FTZ.TRUNC.NTZ R0, R0 ;  /* 0x0000000000007305 */ /* 0x000e24000021f100 */
[----:B0-----:R-:W-:Y:S01]  /*1770*/  PRMT R19, R0, 0x7610, R19 ;  /* 0x0000761000137816 */ /* 0x001fe20000000013 */
[----:B------:R-:W-:Y:S06]  /*1780*/  BRA `(.L_x_22234) ;  /* 0x0000000400ac7947 */ /* 0x000fec0003800000 */
.L_x_22241:
        /* <DEDUP_REMOVED lines=10> */
.L_x_22248:
        /* <DEDUP_REMOVED lines=21> */
.L_x_22252:
[----:B------:R-:W-:Y:S05]  /*1980*/  BSYNC.RECONVERGENT B1 ;  /* 0x0000000000017941 */ /* 0x000fea0003800200 */
.L_x_22251:
[----:B------:R-:W-:Y:S01]  /*1990*/  IMAD.SHL.U32 R0, R0, 0x100000, RZ ;  /* 0x0010000000007824 */ /* 0x000fe200078e00ff */
[----:B------:R-:W-:-:S04]  /*19a0*/  LEA R3, R3, 0x3b800000, 0x17 ;  /* 0x3b80000003037811 */ /* 0x000fc800078eb8ff */
[----:B------:R-:W-:-:S07]  /*19b0*/  LOP3.LUT R0, R3, R0, R7, 0xfe, !PT ;  /* 0x0000000003007212 */ /* 0x000fce00078efe07 */
.L_x_22250:
[----:B------:R-:W-:Y:S05]  /*19c0*/  BSYNC.RECONVERGENT B0 ;  /* 0x0000000000007941 */ /* 0x000fea0003800200 */
.L_x_22249:
[----:B------:R-:W0:Y:S02]  /*19d0*/  F2I.FTZ.TRUNC.NTZ R0, R0 ;  /* 0x0000000000007305 */ /* 0x000e24000021f100 */
[----:B0-----:R-:W-:Y:S01]  /*19e0*/  PRMT R19, R0, 0x7610, R19 ;  /* 0x0000761000137816 */ /* 0x001fe20000000013 */
[----:B------:R-:W-:Y:S06]  /*19f0*/  BRA `(.L_x_22234) ;  /* 0x0000000400107947 */ /* 0x000fec0003800000 */
.L_x_22247:
        /* <DEDUP_REMOVED lines=21> */
.L_x_22256:
[----:B------:R-:W-:Y:S05]  /*1b50*/  BSYNC.RECONVERGENT B1 ;  /* 0x0000000000017941 */ /* 0x000fea0003800200 */
.L_x_22255:
[----:B------:R-:W-:Y:S01]  /*1b60*/  IMAD.SHL.U32 R0, R0, 0x200000, RZ ;  /* 0x0020000000007824 */ /* 0x000fe200078e00ff */
[----:B------:R-:W-:-:S04]  /*1b70*/  LEA R3, R3, 0x37800000, 0x17 ;  /* 0x3780000003037811 */ /* 0x000fc800078eb8ff */
[----:B------:R-:W-:-:S07]  /*1b80*/  LOP3.LUT R0, R3, R0, R7, 0xfe, !PT ;  /* 0x0000000003007212 */ /* 0x000fce00078efe07 */
.L_x_22254:
[----:B------:R-:W-:Y:S05]  /*1b90*/  BSYNC.RECONVERGENT B0 ;  /* 0x0000000000007941 */ /* 0x000fea0003800200 */
.L_x_22253:
[----:B------:R-:W0:Y:S02]  /*1ba0*/  F2I.FTZ.TRUNC.NTZ R0, R0 ;  /* 0x0000000000007305 */ /* 0x000e24000021f100 */
[----:B0-----:R-:W-:Y:S01]  /*1bb0*/  PRMT R19, R0, 0x7610, R19 ;  /* 0x0000761000137816 */ /* 0x001fe20000000013 */
[----:B------:R-:W-:Y:S06]  /*1bc0*/  BRA `(.L_x_22234) ;  /* 0x00000000009c7947 */ /* 0x000fec0003800000 */
.L_x_22246:
        /* <DEDUP_REMOVED lines=14> */
.L_x_22260:
[----:B------:R-:W-:Y:S05]  /*1cb0*/  BSYNC.RECONVERGENT B0 ;  /* 0x0000000000007941 */ /* 0x000fea0003800200 */
.L_x_22259:
[----:B------:R-:W0:Y:S02]  /*1cc0*/  F2I.FTZ.TRUNC.NTZ R0, R0 ;  /* 0x0000000000007305 */ /* 0x000e24000021f100 */
[----:B0-----:R-:W-:Y:S01]  /*1cd0*/  PRMT R19, R0, 0x7610, R19 ;  /* 0x0000761000137816 */ /* 0x001fe20000000013 */
[----:B------:R-:W-:Y:S06]  /*1ce0*/  BRA `(.L_x_22234) ;  /* 0x0000000000547947 */ /* 0x000fec0003800000 */
.L_x_22233:
        /* <DEDUP_REMOVED lines=16> */
.L_x_22261:
[----:B------:R-:W-:Y:S01]  /*1df0*/  PRMT R19, RZ, 0x7610, R19 ;  /* 0x00007610ff137816 */ /* 0x000fe20000000013 */
[----:B------:R-:W-:Y:S06]  /*1e00*/  BRA `(.L_x_22234) ;  /* 0x00000000000c7947 */ /* 0x000fec0003800000 */
.L_x_22258:
[----:B------:R1:W5:Y:S01]  /*1e10*/  LDG.E.U8 R19, desc[UR36][R4.64] ;  /* 0x0000002404137981 */ /* 0x000362000c1e1100 */
[----:B------:R-:W-:Y:S05]  /*1e20*/  BRA `(.L_x_22234) ;  /* 0x0000000000047947 */ /* 0x000fea0003800000 */
.L_x_22257:
[----:B------:R0:W5:Y:S02]  /*1e30*/  LDG.E.U8 R19, desc[UR36][R4.64] ;  /* 0x0000002404137981 */ /* 0x000164000c1e1100 */
.L_x_22234:
[----:B------:R-:W-:-:S07]  /*1e40*/  VIADD R25, R25, 0x80 ;  /* 0x0000008019197836 */ /* 0x000fce0000000000 */
.L_x_22228:
[----:B------:R-:W-:Y:S05]  /*1e50*/  BSYNC.RECONVERGENT B6 ;  /* 0x0000000000067941 */ /* 0x000fea0003800200 */
.L_x_22227:
        /* <DEDUP_REMOVED lines=23> */
.L_x_22267:
[----:B------:R0:W5:Y:S01]  /*1fd0*/  LDG.E.U8 R22, desc[UR36][R4.64] ;  /* 0x0000002404167981 */ /* 0x000162000c1e1100 */
[----:B------:R-:W-:Y:S05]  /*1fe0*/  BRA `(.L_x_22269) ;  /* 0x0000000c00507947 */ /* 0x000fea0003800000 */
.L_x_22266:
        /* <DEDUP_REMOVED lines=8> */
.L_x_22271:
[----:B------:R0:W5:Y:S01]  /*2070*/  LDG.E.U8 R22, desc[UR36][R4.64] ;  /* 0x0000002404167981 */ /* 0x000162000c1e1100 */
[----:B------:R-:W-:Y:S05]  /*2080*/  BRA `(.L_x_22269) ;  /* 0x0000000c00287947 */ /* 0x000fea0003800000 */
.L_x_22270:
[----:B------:R0:W5:Y:S01]  /*2090*/  LDG.E.U16 R22, desc[UR36][R4.64] ;  /* 0x0000002404167981 */ /* 0x000162000c1e1500 */
[----:B------:R-:W-:Y:S05]  /*20a0*/  BRA `(.L_x_22269) ;  /* 0x0000000c00207947 */ /* 0x000fea0003800000 */
.L_x_22265:
        /* <DEDUP_REMOVED lines=9> */
.L_x_22273:
[----:B------:R-:W2:Y:S02]  /*2140*/  LDG.E.U16 R0, desc[UR36][R4.64] ;  /* 0x0000002404007981 */ /* 0x000ea4000c1e1500 */
[----:B--2---:R-:W-:-:S06]  /*2150*/  HADD2.F32 R0, -RZ, R0.H0_H0 ;  /* 0x20000000ff007230 */ /* 0x004fcc0000004100 */
[----:B------:R-:W0:Y:S02]  /*2160*/  F2I.FTZ.TRUNC.NTZ R0, R0 ;  /* 0x0000000000007305 */ /* 0x000e24000021f100 */
[----:B0-----:R-:W-:Y:S01]  /*2170*/  PRMT R22, R0, 0x7610, R22 ;  /* 0x0000761000167816 */ /* 0x001fe20000000016 */
[----:B------:R-:W-:Y:S06]  /*2180*/  BRA `(.L_x_22269) ;  /* 0x0000000800e87947 */ /* 0x000fec0003800000 */
.L_x_22272:
        /* <DEDUP_REMOVED lines=9> */
.L_x_22275:
[----:B------:R-:W2:Y:S02]  /*2220*/  LDG.E.U16 R4, desc[UR36][R4.64] ;  /* 0x0000002404047981 */ /* 0x000ea4000c1e1500 */
[----:B--2---:R-:W-:-:S06]  /*2230*/  HADD2.F32 R0, -RZ, R4.H0_H0 ;  /* 0x20000004ff007230 */ /* 0x004fcc0000004100 */
[----:B------:R-:W0:Y:S02]  /*2240*/  F2I.FTZ.TRUNC.NTZ R0, R0 ;  /* 0x0000000000007305 */ /* 0x000e24000021f100 */
[----:B0-----:R-:W-:Y:S01]  /*2250*/  PRMT R22, R0, 0x7610, R22 ;  /* 0x0000761000167816 */ /* 0x001fe20000000016 */
[----:B------:R-:W-:Y:S06]  /*2260*/  BRA `(.L_x_22269) ;  /* 0x0000000800b07947 */ /* 0x000fec0003800000 */
.L_x_22274:
[----:B------:R-:W2:Y:S02]  /*2270*/  LDG.E.64 R4, desc[UR36][R4.64] ;  /* 0x0000002404047981 */ /* 0x000ea4000c1e1b00 */
[----:B--2---:R0:W1:Y:S02]  /*2280*/  F2I.F64.TRUNC R22, R4 ;  /* 0x0000000400167311 */ /* 0x004064000030d100 */
[----:B01----:R-:W-:Y:S05]  /*2290*/  BRA `(.L_x_22269) ;  /* 0x0000000800a47947 */ /* 0x003fea0003800000 */
.L_x_22264:
        /* <DEDUP_REMOVED lines=12> */
.L_x_22278:
[----:B------:R-:W2:Y:S02]  /*2360*/  LDG.E.64 R4, desc[UR36][R4.64] ;  /* 0x0000002404047981 */ /* 0x000ea4000c1e1b00 */
[----:B--2---:R3:W4:Y:S02]  /*2370*/  F2I.F64.TRUNC R22, R4 ;  /* 0x0000000400167311 */ /* 0x004724000030d100 */
[----:B---34-:R-:W-:Y:S05]  /*2380*/  BRA `(.L_x_22269) ;  /* 0x0000000800687947 */ /* 0x018fea0003800000 */
.L_x_22277:
        /* <DEDUP_REMOVED lines=27> */
.L_x_22280:
        /* <DEDUP_REMOVED lines=15> */
.L_x_22279:
[----:B------:R-:W2:Y:S02]  /*2630*/  LDG.E.U16 R0, desc[UR36][R4.64] ;  /* 0x0000002404007981 */ /* 0x000ea4000c1e1500 */
[----:B--2---:R-:W-:-:S06]  /*2640*/  IMAD.U32 R0, R0, 0x10000, RZ ;  /* 0x0001000000007824 */ /* 0x004fcc00078e00ff */
[----:B------:R-:W0:Y:S02]  /*2650*/  F2I.FTZ.TRUNC.NTZ R0, R0 ;  /* 0x0000000000007305 */ /* 0x000e24000021f100 */
[----:B0-----:R-:W-:Y:S01]  /*2660*/  PRMT R22, R0, 0x7610, R22 ;  /* 0x0000761000167816 */ /* 0x001fe20000000016 */
[----:B------:R-:W-:Y:S06]  /*2670*/  BRA `(.L_x_22269) ;  /* 0x0000000400ac7947 */ /* 0x000fec0003800000 */
.L_x_22276:
        /* <DEDUP_REMOVED lines=10> */
.L_x_22283:
        /* <DEDUP_REMOVED lines=21> */
.L_x_22287:
[----:B------:R-:W-:Y:S05]  /*2870*/  BSYNC.RECONVERGENT B1 ;  /* 0x0000000000017941 */ /* 0x000fea0003800200 */
.L_x_22286:
[----:B------:R-:W-:Y:S01]  /*2880*/  IMAD.SHL.U32 R0, R0, 0x100000, RZ ;  /* 0x0010000000007824 */ /* 0x000fe200078e00ff */
[----:B------:R-:W-:-:S04]  /*2890*/  LEA R3, R3, 0x3b800000, 0x17 ;  /* 0x3b80000003037811 */ /* 0x000fc800078eb8ff */
[----:B------:R-:W-:-:S07]  /*28a0*/  LOP3.LUT R0, R3, R0, R7, 0xfe, !PT ;  /* 0x0000000003007212 */ /* 0x000fce00078efe07 */
.L_x_22285:
[----:B------:R-:W-:Y:S05]  /*28b0*/  BSYNC.RECONVERGENT B0 ;  /* 0x0000000000007941 */ /* 0x000fea0003800200 */
.L_x_22284:
[----:B------:R-:W0:Y:S02]  /*28c0*/  F2I.FTZ.TRUNC.NTZ R0, R0 ;  /* 0x0000000000007305 */ /* 0x000e24000021f100 */
[----:B0-----:R-:W-:Y:S01]  /*28d0*/  PRMT R22, R0, 0x7610, R22 ;  /* 0x0000761000167816 */ /* 0x001fe20000000016 */
[----:B------:R-:W-:Y:S06]  /*28e0*/  BRA `(.L_x_22269) ;  /* 0x0000000400107947 */ /* 0x000fec0003800000 */
.L_x_22282:
        /* <DEDUP_REMOVED lines=21> */
.L_x_22291:
[----:B------:R-:W-:Y:S05]  /*2a40*/  BSYNC.RECONVERGENT B1 ;  /* 0x0000000000017941 */ /* 0x000fea0003800200 */
.L_x_22290:
[----:B------:R-:W-:Y:S01]  /*2a50*/  IMAD.SHL.U32 R0, R0, 0x200000, RZ ;  /* 0x0020000000007824 */ /* 0x000fe200078e00ff */
[----:B------:R-:W-:-:S04]  /*2a60*/  LEA R3, R3, 0x37800000, 0x17 ;  /* 0x3780000003037811 */ /* 0x000fc800078eb8ff */
[----:B------:R-:W-:-:S07]  /*2a70*/  LOP3.LUT R0, R3, R0, R7, 0xfe, !PT ;  /* 0x0000000003007212 */ /* 0x000fce00078efe07 */
.L_x_22289:
[----:B------:R-:W-:Y:S05]  /*2a80*/  BSYNC.RECONVERGENT B0 ;  /* 0x0000000000007941 */ /* 0x000fea0003800200 */
.L_x_22288:
[----:B------:R-:W0:Y:S02]  /*2a90*/  F2I.FTZ.TRUNC.NTZ R0, R0 ;  /* 0x0000000000007305 */ /* 0x000e24000021f100 */
[----:B0-----:R-:W-:Y:S01]  /*2aa0*/  PRMT R22, R0, 0x7610, R22 ;  /* 0x0000761000167816 */ /* 0x001fe20000000016 */
[----:B------:R-:W-:Y:S06]  /*2ab0*/  BRA `(.L_x_22269) ;  /* 0x00000000009c7947 */ /* 0x000fec0003800000 */
.L_x_22281:
        /* <DEDUP_REMOVED lines=14> */
.L_x_22295:
[----:B------:R-:W-:Y:S05]  /*2ba0*/  BSYNC.RECONVERGENT B0 ;  /* 0x0000000000007941 */ /* 0x000fea0003800200 */
.L_x_22294:
[----:B------:R-:W0:Y:S02]  /*2bb0*/  F2I.FTZ.TRUNC.NTZ R0, R0 ;  /* 0x0000000000007305 */ /* 0x000e24000021f100 */
[----:B0-----:R-:W-:Y:S01]  /*2bc0*/  PRMT R22, R0, 0x7610, R22 ;  /* 0x0000761000167816 */ /* 0x001fe20000000016 */
[----:B------:R-:W-:Y:S06]  /*2bd0*/  BRA `(.L_x_22269) ;  /* 0x0000000000547947 */ /* 0x000fec0003800000 */
.L_x_22268:
        /* <DEDUP_REMOVED lines=16> */
.L_x_22296:
[----:B------:R-:W-:Y:S01]  /*2ce0*/  PRMT R22, RZ, 0x7610, R22 ;  /* 0x00007610ff167816 */ /* 0x000fe20000000016 */
[----:B------:R-:W-:Y:S06]  /*2cf0*/  BRA `(.L_x_22269) ;  /* 0x00000000000c7947 */ /* 0x000fec0003800000 */
.L_x_22293:
[----:B------:R2:W5:Y:S01]  /*2d00*/  LDG.E.U8 R22, desc[UR36][R4.64] ;  /* 0x0000002404167981 */ /* 0x000562000c1e1100 */
[----:B------:R-:W-:Y:S05]  /*2d10*/  BRA `(.L_x_22269) ;  /* 0x0000000000047947 */ /* 0x000fea0003800000 */
.L_x_22292:
[----:B------:R1:W5:Y:S02]  /*2d20*/  LDG.E.U8 R22, desc[UR36][R4.64] ;  /* 0x0000002404167981 */ /* 0x000364000c1e1100 */
.L_x_22269:
[----:B------:R-:W-:-:S07]  /*2d30*/  VIADD R25, R25, 0x80 ;  /* 0x0000008019197836 */ /* 0x000fce0000000000 */
.L_x_22263:
[----:B------:R-:W-:Y:S05]  /*2d40*/  BSYNC.RECONVERGENT B6 ;  /* 0x0000000000067941 */ /* 0x000fea0003800200 */
.L_x_22262:
        /* <DEDUP_REMOVED lines=23> */
.L_x_22302:
[----:B------:R0:W5:Y:S01]  /*2ec0*/  LDG.E.U8 R23, desc[UR36][R4.64] ;  /* 0x0000002404177981 */ /* 0x000162000c1e1100 */
[----:B------:R-:W-:Y:S05]  /*2ed0*/  BRA `(.L_x_22298) ;  /* 0x0000000c004c7947 */ /* 0x000fea0003800000 */
.L_x_22301:
        /* <DEDUP_REMOVED lines=8> */
.L_x_22305:
[----:B------:R0:W5:Y:S01]  /*2f60*/  LDG.E.U8 R23, desc[UR36][R4.64] ;  /* 0x0000002404177981 */ /* 0x000162000c1e1100 */
[----:B------:R-:W-:Y:S05]  /*2f70*/  BRA `(.L_x_22298) ;  /* 0x0000000c00247947 */ /* 0x000fea0003800000 */
.L_x_22304:
[----:B------:R0:W5:Y:S01]  /*2f80*/  LDG.E.U16 R23, desc[UR36][R4.64] ;  /* 0x0000002404177981 */ /* 0x000162000c1e1500 */
[----:B------:R-:W-:Y:S05]  /*2f90*/  BRA `(.L_x_22298) ;  /* 0x0000000c001c7947 */ /* 0x000fea0003800000 */
.L_x_22300:
        /* <DEDUP_REMOVED lines=9> */
.L_x_22307:
[----:B------:R-:W2:Y:S02]  /*3030*/  LDG.E.U16 R0, desc[UR36][R4.64] ;  /* 0x0000002404007981 */ /* 0x000ea4000c1e1500 */
[----:B--2---:R-:W-:-:S06]  /*3040*/  HADD2.F32 R0, -RZ, R0.H0_H0 ;  /* 0x20000000ff007230 */ /* 0x004fcc0000004100 */
[----:B------:R-:W0:Y:S02]  /*3050*/  F2I.FTZ.TRUNC.NTZ R0, R0 ;  /* 0x0000000000007305 */ /* 0x000e24000021f100 */
[----:B0-----:R-:W-:Y:S01]  /*3060*/  PRMT R23, R0, 0x7610, R23 ;  /* 0x0000761000177816 */ /* 0x001fe20000000017 */
[----:B------:R-:W-:Y:S06]  /*3070*/  BRA `(.L_x_22298) ;  /* 0x0000000800e47947 */ /* 0x000fec0003800000 */
.L_x_22306:
        /* <DEDUP_REMOVED lines=9> */
.L_x_22309:
[----:B------:R-:W2:Y:S02]  /*3110*/  LDG.E.U16 R4, desc[UR36][R4.64] ;  /* 0x0000002404047981 */ /* 0x000ea4000c1e1500 */
[----:B--2---:R-:W-:-:S06]  /*3120*/  HADD2.F32 R0, -RZ, R4.H0_H0 ;  /* 0x20000004ff007230 */ /* 0x004fcc0000004100 */
[----:B------:R-:W0:Y:S02]  /*3130*/  F2I.FTZ.TRUNC.NTZ R0, R0 ;  /* 0x0000000000007305 */ /* 0x000e24000021f100 */
[----:B0-----:R-:W-:Y:S01]  /*3140*/  PRMT R23, R0, 0x7610, R23 ;  /* 0x0000761000177816 */ /* 0x001fe20000000017 */
[----:B------:R-:W-:Y:S06]  /*3150*/  BRA `(.L_x_22298) ;  /* 0x0000000800ac7947 */ /* 0x000fec0003800000 */
.L_x_22308:
[----:B------:R-:W2:Y:S02]  /*3160*/  LDG.E.64 R4, desc[UR36][R4.64] ;  /* 0x0000002404047981 */ /* 0x000ea4000c1e1b00 */
[----:B--2---:R0:W1:Y:S02]  /*3170*/  F2I.F64.TRUNC R23, R4 ;  /* 0x0000000400177311 */ /* 0x004064000030d100 */
[----:B01----:R-:W-:Y:S05]  /*3180*/  BRA `(.L_x_22298) ;  /* 0x0000000800a07947 */ /* 0x003fea0003800000 */
.L_x_22299:
        /* <DEDUP_REMOVED lines=12> */
.L_x_22312:
[----:B------:R-:W2:Y:S02]  /*3250*/  LDG.E.64 R4, desc[UR36][R4.64] ;  /* 0x0000002404047981 */ /* 0x000ea4000c1e1b00 */
[----:B--2---:R0:W1:Y:S02]  /*3260*/  F2I.F64.TRUNC R23, R4 ;  /* 0x0000000400177311 */ /* 0x004064000030d100 */
[----:B01----:R-:W-:Y:S05]  /*3270*/  BRA `(.L_x_22298) ;  /* 0x0000000800647947 */ /* 0x003fea0003800000 */
.L_x_22311:
        /* <DEDUP_REMOVED lines=27> */
.L_x_22314:
        /* <DEDUP_REMOVED lines=15> */
.L_x_22313:
[----:B------:R-:W2:Y:S02]  /*3520*/  LDG.E.U16 R0, desc[UR36][R4.64] ;  /* 0x0000002404007981 */ /* 0x000ea4000c1e1500 */
[----:B--2---:R-:W-:-:S06]  /*3530*/  IMAD.U32 R0, R0, 0x10000, RZ ;  /* 0x0001000000007824 */ /* 0x004fcc00078e00ff */
[----:B------:R-:W0:Y:S02]  /*3540*/  F2I.FTZ.TRUNC.NTZ R0, R0 ;  /* 0x0000000000007305 */ /* 0x000e24000021f100 */
[----:B0-----:R-:W-:Y:S01]  /*3550*/  PRMT R23, R0, 0x7610, R23 ;  /* 0x0000761000177816 */ /* 0x001fe20000000017 */
[----:B------:R-:W-:Y:S06]  /*3560*/  BRA `(.L_x_22298) ;  /* 0x0000000400a87947 */ /* 0x000fec0003800000 */
.L_x_22310:
        /* <DEDUP_REMOVED lines=10> */
.L_x_22317:
        /* <DEDUP_REMOVED lines=21> */
.L_x_22321:
[----:B------:R-:W-:Y:S05]  /*3760*/  BSYNC.RECONVERGENT B1 ;  /* 0x0000000000017941 */ /* 0x000fea0003800200 */
.L_x_22320:
[----:B------:R-:W-:Y:S01]  /*3770*/  IMAD.SHL.U32 R0, R0, 0x100000, RZ ;  /* 0x0010000000007824 */ /* 0x000fe200078e00ff */
[----:B------:R-:W-:-:S04]  /*3780*/  LEA R3, R3, 0x3b800000, 0x17 ;  /* 0x3b80000003037811 */ /* 0x000fc800078eb8ff */
[----:B------:R-:W-:-:S07]  /*3790*/  LOP3.LUT R0, R3, R0, R7, 0xfe, !PT ;  /* 0x0000000003007212 */ /* 0x000fce00078efe07 */
.L_x_22319:
[----:B------:R-:W-:Y:S05]  /*37a0*/  BSYNC.RECONVERGENT B0 ;  /* 0x0000000000007941 */ /* 0x000fea0003800200 */
.L_x_22318:
[----:B------:R-:W0:Y:S02]  /*37b0*/  F2I.FTZ.TRUNC.NTZ R0, R0 ;  /* 0x0000000000007305 */ /* 0x000e24000021f100 */
[----:B0-----:R-:W-:Y:S01]  /*37c0*/  PRMT R23, R0, 0x7610, R23 ;  /* 0x0000761000177816 */ /* 0x001fe20000000017 */
[----:B------:R-:W-:Y:S06]  /*37d0*/  BRA `(.L_x_22298) ;  /* 0x00000004000c7947 */ /* 0x000fec0003800000 */
.L_x_22316:
        /* <DEDUP_REMOVED lines=21> */
.L_x_22325:
[----:B------:R-:W-:Y:S05]  /*3930*/  BSYNC.RECONVERGENT B1 ;  /* 0x0000000000017941 */ /* 0x000fea0003800200 */
.L_x_22324:
[----:B------:R-:W-:Y:S01]  /*3940*/  IMAD.SHL.U32 R0, R0, 0x200000, RZ ;  /* 0x0020000000007824 */ /* 0x000fe200078e00ff */
[----:B------:R-:W-:-:S04]  /*3950*/  LEA R3, R3, 0x37800000, 0x17 ;  /* 0x3780000003037811 */ /* 0x000fc800078eb8ff */
[----:B------:R-:W-:-:S07]  /*3960*/  LOP3.LUT R0, R3, R0, R7, 0xfe, !PT ;  /* 0x0000000003007212 */ /* 0x000fce00078efe07 */
.L_x_22323:
[----:B------:R-:W-:Y:S05]  /*3970*/  BSYNC.RECONVERGENT B0 ;  /* 0x0000000000007941 */ /* 0x000fea0003800200 */
.L_x_22322:
[----:B------:R-:W0:Y:S02]  /*3980*/  F2I.FTZ.TRUNC.NTZ R0, R0 ;  /* 0x0000000000007305 */ /* 0x000e24000021f100 */
[----:B0-----:R-:W-:Y:S01]  /*3990*/  PRMT R23, R0, 0x7610, R23 ;  /* 0x0000761000177816 */ /* 0x001fe20000000017 */
[----:B------:R-:W-:Y:S06]  /*39a0*/  BRA `(.L_x_22298) ;  /* 0x0000000000987947 */ /* 0x000fec0003800000 */
.L_x_22315:
        /* <DEDUP_REMOVED lines=14> */
.L_x_22329:
[----:B------:R-:W-:Y:S05]  /*3a90*/  BSYNC.RECONVERGENT B0 ;  /* 0x0000000000007941 */ /* 0x000fea0003800200 */
.L_x_22328:
[----:B------:R-:W0:Y:S02]  /*3aa0*/  F2I.FTZ.TRUNC.NTZ R0, R0 ;  /* 0x0000000000007305 */ /* 0x000e24000021f100 */
[----:B0-----:R-:W-:Y:S01]  /*3ab0*/  PRMT R23, R0, 0x7610, R23 ;  /* 0x0000761000177816 */ /* 0x001fe20000000017 */
[----:B------:R-:W-:Y:S06]  /*3ac0*/  BRA `(.L_x_22298) ;  /* 0x0000000000507947 */ /* 0x000fec0003800000 */
.L_x_22303:
        /* <DEDUP_REMOVED lines=16> */
.L_x_22330:
[----:B------:R-:W-:Y:S05]  /*3bd0*/  BRA `(.L_x_22298) ;  /* 0x00000000000c7947 */ /* 0x000fea0003800000 */
.L_x_22327:
[----:B------:R0:W5:Y:S01]  /*3be0*/  LDG.E.U8 R23, desc[UR36][R4.64] ;  /* 0x0000002404177981 */ /* 0x000162000c1e1100 */
[----:B------:R-:W-:Y:S05]  /*3bf0*/  BRA `(.L_x_22298) ;  /* 0x0000000000047947 */ /* 0x000fea0003800000 */
.L_x_22326:
[----:B------:R0:W5:Y:S02]  /*3c00*/  LDG.E.U8 R23, desc[UR36][R4.64] ;  /* 0x0000002404177981 */ /* 0x000164000c1e1100 */
.L_x_22298:
[----:B------:R-:W-:Y:S05]  /*3c10*/  BSYNC.RECONVERGENT B6 ;  /* 0x0000000000067941 */ /* 0x000fea0003800200 */
.L_x_22297:
[----:B------:R-:W0:Y:S01]  /*3c20*/  LDCU.S8 UR4, c[0x0][0x385] ;  /* 0x000070a0ff0477ac */ /* 0x000e220008000200 */
[----:B-1---5:R-:W-:Y:S01]  /*3c30*/  PRMT R0, R18, 0x8880, RZ ;  /* 0x0000888012007816 */ /* 0x022fe200000000ff */
[----:B------:R-:W-:Y:S01]  /*3c40*/  BSSY.RECONVERGENT B7, `(.L_x_22331) ;  /* 0x00002dd000077945 */ /* 0x000fe20003800200 */
[----:B------:R-:W1:Y:S01]  /*3c50*/  LDC.U8 R18, c[0x0][0x3a4] ;  /* 0x0000e900ff127b82 */ /* 0x000e620000000000 */
[----:B------:R-:W-:Y:S02]  /*3c60*/  ISETP.GE.AND P0, PT, R17, R16, PT ;  /* 0x000000101100720c */ /* 0x000fe40003f06270 */
[----:B------:R-:W-:Y:S01]  /*3c70*/  BSSY.RELIABLE B6, `(.L_x_22332) ;  /* 0x00001ef000067945 */ /* 0x000fe20003800100 */
[----:B------:R-:W-:Y:S02]  /*3c80*/  PRMT R0, R0, 0x7710, RZ ;  /* 0x0000771000007816 */ /* 0x000fe400000000ff */
[----:B0-234-:R-:W-:Y:S02]  /*3c90*/  PRMT R4, R19, 0x8880, RZ ;  /* 0x0000888013047816 */ /* 0x01dfe400000000ff */
[----:B------:R-:W-:-:S02]  /*3ca0*/  PRMT R22, R22, 0x8880, RZ ;  /* 0x0000888016167816 */ /* 0x000fc400000000ff */
[----:B------:R-:W-:Y:S02]  /*3cb0*/  PRMT R6, R23, 0x8880, RZ ;  /* 0x0000888017067816 */ /* 0x000fe400000000ff */
[----:B------:R-:W-:Y:S02]  /*3cc0*/  PRMT R4, R4, 0x7710, RZ ;  /* 0x0000771004047816 */ /* 0x000fe400000000ff */
[----:B------:R-:W-:Y:S01]  /*3cd0*/  PRMT R6, R6, 0x7710, RZ ;  /* 0x0000771006067816 */ /* 0x000fe200000000ff */
[----:B------:R-:W-:-:S06]  /*3ce0*/  UPRMT UR4, UR4, 0x7710, URZ ;  /* 0x0000771004047896 */ /* 0x000fcc00080000ff */
[----:B------:R-:W-:Y:S02]  /*3cf0*/  VIMNMX.S16x2 R3, PT, PT, R0, UR4, PT ;  /* 0x0000000400037c48 */ /* 0x000fe4000bfe0300 */
[----:B------:R-:W-:Y:S02]  /*3d00*/  PRMT R0, R22, 0x7710, RZ ;  /* 0x0000771016007816 */ /* 0x000fe400000000ff */
[----:B------:R-:W-:Y:S02]  /*3d10*/  VIMNMX.S16x2 R4, PT, PT, R4, UR4, PT ;  /* 0x0000000404047c48 */ /* 0x000fe4000bfe0300 */
[----:B------:R-:W-:Y:S02]  /*3d20*/  VIMNMX.S16x2 R0, PT, PT, R0, UR4, PT ;  /* 0x0000000400007c48 */ /* 0x000fe4000bfe0300 */
[----:B------:R-:W-:Y:S02]  /*3d30*/  VIMNMX.S16x2 R6, PT, PT, R6, UR4, PT ;  /* 0x0000000406067c48 */ /* 0x000fe4000bfe0300 */
[----:B------:R-:W-:-:S02]  /*3d40*/  PRMT R23, R4, 0x7610, R23 ;  /* 0x0000761004177816 */ /* 0x000fc40000000017 */
[----:B------:R-:W-:Y:S02]  /*3d50*/  PRMT R22, R0, 0x7610, R22 ;  /* 0x0000761000167816 */ /* 0x000fe40000000016 */
[----:B------:R-:W-:Y:S01]  /*3d60*/  PRMT R19, R6, 0x7610, R19 ;  /* 0x0000761006137816 */ /* 0x000fe20000000013 */
[----:B------:R-:W-:Y:S06]  /*3d70*/  @P0 BRA `(.L_x_22333) ;  /* 0x0000001c006c0947 */ /* 0x000fec0003800000 */
[----:B------:R-:W0:Y:S01]  /*3d80*/  LDCU UR4, c[0x0][0x3a8] ;  /* 0x00007500ff0477ac */ /* 0x000e220008000800 */
[----:B------:R-:W2:Y:S01]  /*3d90*/  LDC.64 R8, c[0x0][0x388] ;  /* 0x0000e200ff087b82 */ /* 0x000ea20000000a00 */
[----:B------:R-:W-:Y:S01]  /*3da0*/  IMAD R0, R2, 0x200, R17 ;  /* 0x0000020002007824 */ /* 0x000fe200078e0211 */
[----:B-1----:R-:W-:Y:S01]  /*3db0*/  PRMT R4, R18, 0x9910, RZ ;  /* 0x0000991012047816 */ /* 0x002fe200000000ff */
[----:B------:R-:W-:Y:S02]  /*3dc0*/  VIADD R17, R17, 0x80 ;  /* 0x0000008011117836 */ /* 0x000fe40000000000 */
        /* <DEDUP_REMOVED lines=16> */
.L_x_22337:
[----:B------:R0:W-:Y:S01]  /*3ed0*/  STG.E.U8 desc[UR36][R8.64], R3 ;  /* 0x0000000308007986 */ /* 0x0001e2000c101124 */
[----:B------:R-:W-:Y:S05]  /*3ee0*/  BRA `(.L_x_22339) ;  /* 0x0000000c005c7947 */ /* 0x000fea0003800000 */
.L_x_22336:
        /* <DEDUP_REMOVED lines=11> */
.L_x_22341:
[----:B------:R-:W-:-:S05]  /*3fa0*/  PRMT R3, R3, 0x9910, RZ ;  /* 0x0000991003037816 */ /* 0x000fca00000000ff */
[----:B------:R0:W-:Y:S01]  /*3fb0*/  STG.E desc[UR36][R8.64], R3 ;  /* 0x0000000308007986 */ /* 0x0001e2000c101924 */
[----:B------:R-:W-:Y:S05]  /*3fc0*/  BRA `(.L_x_22339) ;  /* 0x0000000c00247947 */ /* 0x000fea0003800000 */
.L_x_22340:
[----:B------:R0:W-:Y:S01]  /*3fd0*/  STG.E.U16 desc[UR36][R8.64], R3 ;  /* 0x0000000308007986 */ /* 0x0001e2000c101524 */
[----:B------:R-:W-:Y:S05]  /*3fe0*/  BRA `(.L_x_22339) ;  /* 0x0000000c001c7947 */ /* 0x000fea0003800000 */
.L_x_22335:
        /* <DEDUP_REMOVED lines=9> */
.L_x_22343:
[----:B------:R-:W0:Y:S02]  /*4080*/  I2F.S16 R0, R3 ;  /* 0x0000000300007306 */ /* 0x000e240000101400 */
[----:B0-----:R-:W-:-:S05]  /*4090*/  F2FP.F16.F32.PACK_AB R0, RZ, R0 ;  /* 0x00000000ff00723e */ /* 0x001fca00000000ff */
[----:B------:R0:W-:Y:S01]  /*40a0*/  STG.E.U16 desc[UR36][R8.64], R0 ;  /* 0x0000000008007986 */ /* 0x0001e2000c101524 */
[----:B------:R-:W-:Y:S05]  /*40b0*/  BRA `(.L_x_22339) ;  /* 0x0000000800e87947 */ /* 0x000fea0003800000 */
.L_x_22342:
        /* <DEDUP_REMOVED lines=10> */
.L_x_22345:
[----:B------:R-:W0:Y:S02]  /*4160*/  I2F.S16 R3, R3 ;  /* 0x0000000300037306 */ /* 0x000e240000101400 */
[----:B0-----:R-:W-:-:S04]  /*4170*/  F2FP.F16.F32.PACK_AB R3, RZ, R3 ;  /* 0x00000003ff03723e */ /* 0x001fc800000000ff */
[----:B------:R-:W-:-:S05]  /*4180*/  PRMT R3, R3, 0x5410, RZ ;  /* 0x0000541003037816 */ /* 0x000fca00000000ff */
[----:B------:R0:W-:Y:S01]  /*4190*/  STG.E desc[UR36][R8.64], R3 ;  /* 0x0000000308007986 */ /* 0x0001e2000c101924 */
[----:B------:R-:W-:Y:S05]  /*41a0*/  BRA `(.L_x_22339) ;  /* 0x0000000800ac7947 */ /* 0x000fea0003800000 */
.L_x_22344:
[----:B------:R-:W0:Y:S02]  /*41b0*/  I2F.F64.S16 R4, R3 ;  /* 0x0000000300047312 */ /* 0x000e240000101c00 */
[----:B0-----:R0:W-:Y:S01]  /*41c0*/  STG.E.64 desc[UR36][R8.64], R4 ;  /* 0x0000000408007986 */ /* 0x0011e2000c101b24 */
[----:B------:R-:W-:Y:S05]  /*41d0*/  BRA `(.L_x_22339) ;  /* 0x0000000800a07947 */ /* 0x000fea0003800000 */
.L_x_22334:
        /* <DEDUP_REMOVED lines=13> */
.L_x_22348:
[----:B------:R-:W-:Y:S01]  /*42b0*/  CS2R R6, SRZ ;  /* 0x0000000000067805 */ /* 0x000fe2000001ff00 */
[----:B------:R-:W0:Y:S04]  /*42c0*/  I2F.F64.S16 R4, R3 ;  /* 0x0000000300047312 */ /* 0x000e280000101c00 */
[----:B0-----:R3:W-:Y:S01]  /*42d0*/  STG.E.128 desc[UR36][R8.64], R4 ;  /* 0x0000000408007986 */ /* 0x0017e2000c101d24 */
[----:B------:R-:W-:Y:S05]  /*42e0*/  BRA `(.L_x_22339) ;  /* 0x00000008005c7947 */ /* 0x000fea0003800000 */
.L_x_22347:
        /* <DEDUP_REMOVED lines=19> */
.L_x_22352:
[----:B------:R-:W-:Y:S05]  /*4420*/  BSYNC.RECONVERGENT B0 ;  /* 0x0000000000007941 */ /* 0x000fea0003800200 */
.L_x_22351:
[----:B------:R-:W-:-:S05]  /*4430*/  LOP3.LUT R5, R0, 0x80, R5, 0xf8, !PT ;  /* 0x0000008000057812 */ /* 0x000fca00078ef805 */
[----:B------:R2:W-:Y:S01]  /*4440*/  STG.E.U8 desc[UR36][R8.64], R5 ;  /* 0x0000000508007986 */ /* 0x0005e2000c101124 */
[----:B------:R-:W-:Y:S05]  /*4450*/  BRA `(.L_x_22339) ;  /* 0x0000000800007947 */ /* 0x000fea0003800000 */
.L_x_22350:
        /* <DEDUP_REMOVED lines=15> */
.L_x_22354:
[----:B------:R-:W-:Y:S05]  /*4550*/  BSYNC.RECONVERGENT B0 ;  /* 0x0000000000007941 */ /* 0x000fea0003800200 */
.L_x_22353:
[----:B------:R-:W-:-:S05]  /*4560*/  LOP3.LUT R5, R0, 0x80, R5, 0xf8, !PT ;  /* 0x0000008000057812 */ /* 0x000fca00078ef805 */
[----:B------:R1:W-:Y:S01]  /*4570*/  STG.E.U8 desc[UR36][R8.64], R5 ;  /* 0x0000000508007986 */ /* 0x0003e2000c101124 */
[----:B------:R-:W-:Y:S05]  /*4580*/  BRA `(.L_x_22339) ;  /* 0x0000000400b47947 */ /* 0x000fea0003800000 */
.L_x_22349:
[----:B------:R-:W0:Y:S02]  /*4590*/  I2F.S16 R0, R3 ;  /* 0x0000000300007306 */ /* 0x000e240000101400 */
[----:B0-----:R-:W-:-:S05]  /*45a0*/  F2FP.BF16.F32.PACK_AB R0, RZ, R0 ;  /* 0x00000000ff00723e */ /* 0x001fca00000010ff */
[----:B------:R0:W-:Y:S01]  /*45b0*/  STG.E.U16 desc[UR36][R8.64], R0 ;  /* 0x0000000008007986 */ /* 0x0001e2000c101524 */
[----:B------:R-:W-:Y:S05]  /*45c0*/  BRA `(.L_x_22339) ;  /* 0x0000000400a47947 */ /* 0x000fea0003800000 */
.L_x_22346:
        /* <DEDUP_REMOVED lines=10> */
.L_x_22357:
        /* <DEDUP_REMOVED lines=13> */
.L_x_22360:
[----:B------:R-:W-:-:S04]  /*4740*/  SHF.R.U32.HI R0, RZ, 0x14, R3 ;  /* 0x00000014ff007819 */ /* 0x000fc80000011603 */
[----:B------:R-:W-:-:S04]  /*4750*/  LOP3.LUT R0, R0, 0x1, RZ, 0xc0, !PT ;  /* 0x0000000100007812 */ /* 0x000fc800078ec0ff */
[----:B------:R-:W-:-:S04]  /*4760*/  IADD3 R0, PT, PT, R3, 0x487ffff, R0 ;  /* 0x0487ffff03007810 */ /* 0x000fc80007ffe000 */
[----:B------:R-:W-:-:S04]  /*4770*/  SHF.R.U32.HI R0, RZ, 0x14, R0 ;  /* 0x00000014ff007819 */ /* 0x000fc80000011600 */
[----:B------:R-:W-:-:S07]  /*4780*/  LOP3.LUT R0, R0, 0xff, RZ, 0xc0, !PT ;  /* 0x000000ff00007812 */ /* 0x000fce00078ec0ff */
.L_x_22361:
[----:B------:R-:W-:-:S04]  /*4790*/  SHF.R.U32.HI R3, RZ, 0x18, R3 ;  /* 0x00000018ff037819 */ /* 0x000fc80000011603 */
[----:B------:R-:W-:-:S04]  /*47a0*/  LOP3.LUT R0, R0, 0x80, R3, 0xf8, !PT ;  /* 0x0000008000007812 */ /* 0x000fc800078ef803 */
[----:B------:R-:W-:-:S07]  /*47b0*/  PRMT R4, R0, 0x7610, R4 ;  /* 0x0000761000047816 */ /* 0x000fce0000000004 */
.L_x_22359:
[----:B------:R-:W-:Y:S05]  /*47c0*/  BSYNC.RECONVERGENT B0 ;  /* 0x0000000000007941 */ /* 0x000fea0003800200 */
.L_x_22358:
[----:B------:R0:W-:Y:S01]  /*47d0*/  STG.E.U8 desc[UR36][R8.64], R4 ;  /* 0x0000000408007986 */ /* 0x0001e2000c101124 */
[----:B------:R-:W-:Y:S05]  /*47e0*/  BRA `(.L_x_22339) ;  /* 0x00000004001c7947 */ /* 0x000fea0003800000 */
.L_x_22356:
        /* <DEDUP_REMOVED lines=13> */
.L_x_22364:
[----:B------:R-:W-:-:S04]  /*48c0*/  SHF.R.U32.HI R0, RZ, 0x15, R3 ;  /* 0x00000015ff007819 */ /* 0x000fc80000011603 */
[----:B------:R-:W-:-:S04]  /*48d0*/  LOP3.LUT R0, R0, 0x1, RZ, 0xc0, !PT ;  /* 0x0000000100007812 */ /* 0x000fc800078ec0ff */
[----:B------:R-:W-:-:S04]  /*48e0*/  IADD3 R0, PT, PT, R3, 0x88fffff, R0 ;  /* 0x088fffff03007810 */ /* 0x000fc80007ffe000 */
[----:B------:R-:W-:-:S04]  /*48f0*/  SHF.R.U32.HI R0, RZ, 0x15, R0 ;  /* 0x00000015ff007819 */ /* 0x000fc80000011600 */
[----:B------:R-:W-:-:S07]  /*4900*/  LOP3.LUT R0, R0, 0xff, RZ, 0xc0, !PT ;  /* 0x000000ff00007812 */ /* 0x000fce00078ec0ff */
.L_x_22365:
[----:B------:R-:W-:-:S04]  /*4910*/  SHF.R.U32.HI R3, RZ, 0x18, R3 ;  /* 0x00000018ff037819 */ /* 0x000fc80000011603 */
[----:B------:R-:W-:-:S04]  /*4920*/  LOP3.LUT R0, R0, 0x80, R3, 0xf8, !PT ;  /* 0x0000008000007812 */ /* 0x000fc800078ef803 */
[----:B------:R-:W-:-:S07]  /*4930*/  PRMT R4, R0, 0x7610, R4 ;  /* 0x0000761000047816 */ /* 0x000fce0000000004 */
.L_x_22363:
[----:B------:R-:W-:Y:S05]  /*4940*/  BSYNC.RECONVERGENT B0 ;  /* 0x0000000000007941 */ /* 0x000fea0003800200 */
.L_x_22362:
[----:B------:R0:W-:Y:S01]  /*4950*/  STG.E.U8 desc[UR36][R8.64], R4 ;  /* 0x0000000408007986 */ /* 0x0001e2000c101124 */
[----:B------:R-:W-:Y:S05]  /*4960*/  BRA `(.L_x_22339) ;  /* 0x0000000000bc7947 */ /* 0x000fea0003800000 */
.L_x_22355:
[----:B------:R-:W-:-:S13]  /*4970*/  ISETP.NE.AND P0, PT, R0, 0x1c, PT ;  /* 0x0000001c0000780c */ /* 0x000fda0003f05270 */
[----:B------:R-:W-:Y:S05]  /*4980*/  @!P0 BRA `(.L_x_22366) ;  /* 0x0000000000ac8947 */ /* 0x000fea0003800000 */
[----:B------:R-:W-:-:S13]  /*4990*/  ISETP.NE.AND P0, PT, R0, 0x1d, PT ;  /* 0x0000001d0000780c */ /* 0x000fda0003f05270 */
[----:B------:R-:W-:Y:S05]  /*49a0*/  @!P0 BRA `(.L_x_22367) ;  /* 0x0000000000908947 */ /* 0x000fea0003800000 */
[----:B------:R-:W-:-:S13]  /*49b0*/  ISETP.NE.AND P0, PT, R0, 0x2c, PT ;  /* 0x0000002c0000780c */ /* 0x000fda0003f05270 */
[----:B------:R-:W-:Y:S05]  /*49c0*/  @!P0 BRA `(.L_x_22368) ;  /* 0x0000000000448947 */ /* 0x000fea0003800000 */
.L_x_22338:
        /* <DEDUP_REMOVED lines=16> */
.L_x_22369:
[----:B------:R-:W-:Y:S05]  /*4ad0*/  BRA `(.L_x_22339) ;  /* 0x0000000000607947 */ /* 0x000fea0003800000 */
.L_x_22368:
        /* <DEDUP_REMOVED lines=17> */
.L_x_22367:
[----:B------:R-:W-:-:S05]  /*4bf0*/  PRMT R3, R3, 0x9910, RZ ;  /* 0x0000991003037816 */ /* 0x000fca00000000ff */
[----:B------:R-:W-:-:S05]  /*4c00*/  IMAD.MOV.U32 R4, RZ, RZ, R3 ;  /* 0x000000ffff047224 */ /* 0x000fca00078e0003 */
[----:B------:R-:W-:-:S05]  /*4c10*/  SHF.R.S32.HI R5, RZ, 0x1f, R4 ;  /* 0x0000001fff057819 */ /* 0x000fca0000011404 */
[----:B------:R0:W-:Y:S01]  /*4c20*/  STG.E.64 desc[UR36][R8.64], R4 ;  /* 0x0000000408007986 */ /* 0x0001e2000c101b24 */
[----:B------:R-:W-:Y:S05]  /*4c30*/  BRA `(.L_x_22339) ;  /* 0x0000000000087947 */ /* 0x000fea0003800000 */
.L_x_22366:
[----:B------:R-:W-:-:S05]  /*4c40*/  PRMT R3, R3, 0x9910, RZ ;  /* 0x0000991003037816 */ /* 0x000fca00000000ff */
[----:B------:R0:W-:Y:S02]  /*4c50*/  STG.E desc[UR36][R8.64], R3 ;  /* 0x0000000308007986 */ /* 0x0001e4000c101924 */
.L_x_22339:
        /* <DEDUP_REMOVED lines=23> */
.L_x_22374:
[----:B------:R0:W-:Y:S01]  /*4dd0*/  STG.E.U8 desc[UR36][R8.64], R23 ;  /* 0x0000001708007986 */ /* 0x0001e2000c101124 */
[----:B------:R-:W-:Y:S05]  /*4de0*/  BRA `(.L_x_22376) ;  /* 0x0000000c004c7947 */ /* 0x000fea0003800000 */
.L_x_22373:
        /* <DEDUP_REMOVED lines=10> */
.L_x_22378:
[----:B------:R-:W-:-:S05]  /*4e90*/  PRMT R3, R23, 0x9910, RZ ;  /* 0x0000991017037816 */ /* 0x000fca00000000ff */
[----:B------:R3:W-:Y:S01]  /*4ea0*/  STG.E desc[UR36][R8.64], R3 ;  /* 0x0000000308007986 */ /* 0x0007e2000c101924 */
[----:B------:R-:W-:Y:S05]  /*4eb0*/  BRA `(.L_x_22376) ;  /* 0x0000000c00187947 */ /* 0x000fea0003800000 */
.L_x_22377:
[----:B------:R2:W-:Y:S01]  /*4ec0*/  STG.E.U16 desc[UR36][R8.64], R23 ;  /* 0x0000001708007986 */ /* 0x0005e2000c101524 */
[----:B------:R-:W-:Y:S05]  /*4ed0*/  BRA `(.L_x_22376) ;  /* 0x0000000c00107947 */ /* 0x000fea0003800000 */
.L_x_22372:
        /* <DEDUP_REMOVED lines=9> */
.L_x_22380:
[----:B------:R-:W0:Y:S02]  /*4f70*/  I2F.S16 R0, R23 ;  /* 0x0000001700007306 */ /* 0x000e240000101400 */
[----:B0-----:R-:W-:-:S05]  /*4f80*/  F2FP.F16.F32.PACK_AB R0, RZ, R0 ;  /* 0x00000000ff00723e */ /* 0x001fca00000000ff */
[----:B------:R0:W-:Y:S01]  /*4f90*/  STG.E.U16 desc[UR36][R8.64], R0 ;  /* 0x0000000008007986 */ /* 0x0001e2000c101524 */
[----:B------:R-:W-:Y:S05]  /*4fa0*/  BRA `(.L_x_22376) ;  /* 0x0000000800dc7947 */ /* 0x000fea0003800000 */
.L_x_22379:
        /* <DEDUP_REMOVED lines=10> */
.L_x_22382:
[----:B------:R-:W0:Y:S02]  /*5050*/  I2F.S16 R23, R23 ;  /* 0x0000001700177306 */ /* 0x000e240000101400 */
[----:B0-----:R-:W-:-:S04]  /*5060*/  F2FP.F16.F32.PACK_AB R3, RZ, R23 ;  /* 0x00000017ff03723e */ /* 0x001fc800000000ff */
[----:B------:R-:W-:-:S05]  /*5070*/  PRMT R3, R3, 0x5410, RZ ;  /* 0x0000541003037816 */ /* 0x000fca00000000ff */
[----:B------:R0:W-:Y:S01]  /*5080*/  STG.E desc[UR36][R8.64], R3 ;  /* 0x0000000308007986 */ /* 0x0001e2000c101924 */
[----:B------:R-:W-:Y:S05]  /*5090*/  BRA `(.L_x_22376) ;  /* 0x0000000800a07947 */ /* 0x000fea0003800000 */
.L_x_22381:
[----:B------:R-:W0:Y:S02]  /*50a0*/  I2F.F64.S16 R4, R23 ;  /* 0x0000001700047312 */ /* 0x000e240000101c00 */
[----:B0-----:R0:W-:Y:S01]  /*50b0*/  STG.E.64 desc[UR36][R8.64], R4 ;  /* 0x0000000408007986 */ /* 0x0011e2000c101b24 */
[----:B------:R-:W-:Y:S05]  /*50c0*/  BRA `(.L_x_22376) ;  /* 0x0000000800947947 */ /* 0x000fea0003800000 */
.L_x_22371:
        /* <DEDUP_REMOVED lines=12> */
.L_x_22386:
        /* <DEDUP_REMOVED lines=17> */
.L_x_22389:
[----:B------:R-:W-:-:S04]  /*52a0*/  SHF.R.U32.HI R3, RZ, 0x18, R23 ;  /* 0x00000018ff037819 */ /* 0x000fc80000011617 */
[----:B------:R-:W-:-:S04]  /*52b0*/  LOP3.LUT R0, R0, 0x80, R3, 0xf8, !PT ;  /* 0x0000008000007812 */ /* 0x000fc800078ef803 */
[----:B------:R-:W-:-:S07]  /*52c0*/  PRMT R4, R0, 0x7610, R4 ;  /* 0x0000761000047816 */ /* 0x000fce0000000004 */
.L_x_22388:
[----:B------:R-:W-:Y:S05]  /*52d0*/  BSYNC.RECONVERGENT B0 ;  /* 0x0000000000007941 */ /* 0x000fea0003800200 */
.L_x_22387:
[----:B------:R0:W-:Y:S01]  /*52e0*/  STG.E.U8 desc[UR36][R8.64], R4 ;  /* 0x0000000408007986 */ /* 0x0001e2000c101124 */
[----:B------:R-:W-:Y:S05]  /*52f0*/  BRA `(.L_x_22376) ;  /* 0x0000000800087947 */ /* 0x000fea0003800000 */
.L_x_22385:
        /* <DEDUP_REMOVED lines=17> */
.L_x_22392:
[----:B------:R-:W-:-:S04]  /*5410*/  SHF.R.U32.HI R3, RZ, 0x18, R23 ;  /* 0x00000018ff037819 */ /* 0x000fc80000011617 */
[----:B------:R-:W-:-:S04]  /*5420*/  LOP3.LUT R0, R0, 0x80, R3, 0xf8, !PT ;  /* 0x0000008000007812 */ /* 0x000fc800078ef803 */
[----:B------:R-:W-:-:S07]  /*5430*/  PRMT R4, R0, 0x7610, R4 ;  /* 0x0000761000047816 */ /* 0x000fce0000000004 */
.L_x_22391:
[----:B------:R-:W-:Y:S05]  /*5440*/  BSYNC.RECONVERGENT B0 ;  /* 0x0000000000007941 */ /* 0x000fea0003800200 */
.L_x_22390:
[----:B------:R0:W-:Y:S01]  /*5450*/  STG.E.U8 desc[UR36][R8.64], R4 ;  /* 0x0000000408007986 */ /* 0x0001e2000c101124 */
[----:B------:R-:W-:Y:S05]  /*5460*/  BRA `(.L_x_22376) ;  /* 0x0000000400ac7947 */ /* 0x000fea0003800000 */
.L_x_22384:
        /* <DEDUP_REMOVED lines=22> */
.L_x_22394:
[----:B------:R-:W-:-:S04]  /*55d0*/  PRMT R4, R23, 0x9910, RZ ;  /* 0x0000991017047816 */ /* 0x000fc800000000ff */
[----:B------:R-:W-:-:S05]  /*55e0*/  SHF.R.S32.HI R5, RZ, 0x1f, R4 ;  /* 0x0000001fff057819 */ /* 0x000fca0000011404 */
[----:B------:R0:W-:Y:S01]  /*55f0*/  STG.E.64 desc[UR36][R8.64], R4 ;  /* 0x0000000408007986 */ /* 0x0001e2000c101b24 */
[----:B------:R-:W-:Y:S05]  /*5600*/  BRA `(.L_x_22376) ;  /* 0x0000000400447947 */ /* 0x000fea0003800000 */
.L_x_22393:
[----:B------:R-:W-:-:S05]  /*5610*/  PRMT R3, R23, 0x9910, RZ ;  /* 0x0000991017037816 */ /* 0x000fca00000000ff */
[----:B------:R0:W-:Y:S01]  /*5620*/  STG.E desc[UR36][R8.64], R3 ;  /* 0x0000000308007986 */ /* 0x0001e2000c101924 */
[----:B------:R-:W-:Y:S05]  /*5630*/  BRA `(.L_x_22376) ;  /* 0x0000000400387947 */ /* 0x000fea0003800000 */
.L_x_22383:
        /* <DEDUP_REMOVED lines=11> */
.L_x_22396:
[----:B------:R-:W-:Y:S01]  /*56f0*/  CS2R R6, SRZ ;  /* 0x0000000000067805 */ /* 0x000fe2000001ff00 */
[----:B------:R-:W0:Y:S04]  /*5700*/  I2F.F64.S16 R4, R23 ;  /* 0x0000001700047312 */ /* 0x000e280000101c00 */
[----:B0-----:R0:W-:Y:S01]  /*5710*/  STG.E.128 desc[UR36][R8.64], R4 ;  /* 0x0000000408007986 */ /* 0x0011e2000c101d24 */
[----:B------:R-:W-:Y:S05]  /*5720*/  BRA `(.L_x_22376) ;  /* 0x0000000000fc7947 */ /* 0x000fea0003800000 */
.L_x_22395:
[----:B------:R-:W-:-:S13]  /*5730*/  ISETP.NE.AND P0, PT, R0, 0xf, PT ;  /* 0x0000000f0000780c */ /* 0x000fda0003f05270 */
[----:B------:R-:W-:Y:S05]  /*5740*/  @!P0 BRA `(.L_x_22397) ;  /* 0x0000000000e88947 */ /* 0x000fea0003800000 */
[----:B------:R-:W-:-:S13]  /*5750*/  ISETP.NE.AND P0, PT, R0, 0x17, PT ;  /* 0x000000170000780c */ /* 0x000fda0003f05270 */
[----:B------:R-:W-:Y:S05]  /*5760*/  @!P0 BRA `(.L_x_22398) ;  /* 0x0000000000908947 */ /* 0x000fea0003800000 */
[----:B------:R-:W-:-:S13]  /*5770*/  ISETP.NE.AND P0, PT, R0, 0x18, PT ;  /* 0x000000180000780c */ /* 0x000fda0003f05270 */
[----:B------:R-:W-:Y:S05]  /*5780*/  @!P0 BRA `(.L_x_22399) ;  /* 0x0000000000448947 */ /* 0x000fea0003800000 */
.L_x_22375:
        /* <DEDUP_REMOVED lines=16> */
.L_x_22400:
[----:B------:R-:W-:Y:S05]  /*5890*/  BRA `(.L_x_22376) ;  /* 0x0000000000a07947 */ /* 0x000fea0003800000 */
.L_x_22399:
        /* <DEDUP_REMOVED lines=13> */
.L_x_22402:
[----:B------:R-:W-:Y:S05]  /*5970*/  BSYNC.RECONVERGENT B0 ;  /* 0x0000000000007941 */ /* 0x000fea0003800200 */
.L_x_22401:
[----:B------:R-:W-:-:S05]  /*5980*/  LOP3.LUT R3, R0, 0x80, R3, 0xf8, !PT ;  /* 0x0000008000037812 */ /* 0x000fca00078ef803 */
[----:B------:R0:W-:Y:S01]  /*5990*/  STG.E.U8 desc[UR36][R8.64], R3 ;  /* 0x0000000308007986 */ /* 0x0001e2000c101124 */
[----:B------:R-:W-:Y:S05]  /*59a0*/  BRA `(.L_x_22376) ;  /* 0x00000000005c7947 */ /* 0x000fea0003800000 */
.L_x_22398:
        /* <DEDUP_REMOVED lines=12> */
.L_x_22404:
[----:B------:R-:W-:Y:S01]  /*5a70*/  IMAD.MOV.U32 R0, RZ, RZ, 0x7f ;  /* 0x0000007fff007424 */ /* 0x000fe200078e00ff */
[----:B------:R-:W-:-:S04]  /*5a80*/  ISETP.GT.U32.AND P0, PT, R3, 0x7f800000, PT ;  /* 0x7f8000000300780c */ /* 0x000fc80003f04070 */
[----:B------:R-:W-:-:S09]  /*5a90*/  SEL R0, R0, 0x7c, P0 ;  /* 0x0000007c00007807 */ /* 0x000fd20000000000 */
.L_x_22405:
[----:B------:R-:W-:Y:S05]  /*5aa0*/  BSYNC.RECONVERGENT B0 ;  /* 0x0000000000007941 */ /* 0x000fea0003800200 */
.L_x_22403:
[----:B------:R-:W-:-:S04]  /*5ab0*/  SHF.R.U32.HI R3, RZ, 0x18, R23 ;  /* 0x00000018ff037819 */ /* 0x000fc80000011617 */
[----:B------:R-:W-:-:S05]  /*5ac0*/  LOP3.LUT R3, R0, 0x80, R3, 0xf8, !PT ;  /* 0x0000008000037812 */ /* 0x000fca00078ef803 */
[----:B------:R0:W-:Y:S01]  /*5ad0*/  STG.E.U8 desc[UR36][R8.64], R3 ;  /* 0x0000000308007986 */ /* 0x0001e2000c101124 */
[----:B------:R-:W-:Y:S05]  /*5ae0*/  BRA `(.L_x_22376) ;  /* 0x00000000000c7947 */ /* 0x000fea0003800000 */
.L_x_22397:
[----:B------:R-:W0:Y:S02]  /*5af0*/  I2F.S16 R0, R23 ;  /* 0x0000001700007306 */ /* 0x000e240000101400 */
[----:B0-----:R-:W-:-:S05]  /*5b00*/  F2FP.BF16.F32.PACK_AB R0, RZ, R0 ;  /* 0x00000000ff00723e */ /* 0x001fca00000010ff */
[----:B------:R0:W-:Y:S02]  /*5b10*/  STG.E.U16 desc[UR36][R8.64], R0 ;  /* 0x0000000008007986 */ /* 0x0001e4000c101524 */
.L_x_22376:
[----:B------:R-:W-:-:S07]  /*5b20*/  VIADD R17, R17, 0x80 ;  /* 0x0000008011117836 */ /* 0x000fce0000000000 */
.L_x_22333:
[----:B------:R-:W-:-:S13]  /*5b30*/  ISETP.GE.AND P0, PT, R17, R16, PT ;  /* 0x000000101100720c */ /* 0x000fda0003f06270 */
[----:B------:R-:W-:Y:S05]  /*5b40*/  @P0 BREAK.RELIABLE B6 ;  /* 0x0000000000060942 */ /* 0x000fea0003800100 */
[----:B------:R-:W-:Y:S05]  /*5b50*/  @P0 BRA `(.L_x_22370) ;  /* 0x0000000c00ac0947 */ /* 0x000fea0003800000 */
[----:B------:R-:W-:Y:S05]  /*5b60*/  BSYNC.RELIABLE B6 ;  /* 0x0000000000067941 */ /* 0x000fea0003800100 */
.L_x_22332:
        /* <DEDUP_REMOVED lines=20> */
.L_x_22409:
[----:B------:R0:W-:Y:S01]  /*5cb0*/  STG.E.U8 desc[UR36][R8.64], R22 ;  /* 0x0000001608007986 */ /* 0x0001e2000c101124 */
[----:B------:R-:W-:Y:S05]  /*5cc0*/  BRA `(.L_x_22411) ;  /* 0x0000000c004c7947 */ /* 0x000fea0003800000 */
.L_x_22408:
        /* <DEDUP_REMOVED lines=10> */
.L_x_22413:
[----:B------:R-:W-:-:S05]  /*5d70*/  PRMT R3, R22, 0x9910, RZ ;  /* 0x0000991016037816 */ /* 0x000fca00000000ff */
[----:B------:R0:W-:Y:S01]  /*5d80*/  STG.E desc[UR36][R8.64], R3 ;  /* 0x0000000308007986 */ /* 0x0001e2000c101924 */
[----:B------:R-:W-:Y:S05]  /*5d90*/  BRA `(.L_x_22411) ;  /* 0x0000000c00187947 */ /* 0x000fea0003800000 */
.L_x_22412:
[----:B------:R0:W-:Y:S01]  /*5da0*/  STG.E.U16 desc[UR36][R8.64], R22 ;  /* 0x0000001608007986 */ /* 0x0001e2000c101524 */
[----:B------:R-:W-:Y:S05]  /*5db0*/  BRA `(.L_x_22411) ;  /* 0x0000000c00107947 */ /* 0x000fea0003800000 */
.L_x_22407:
        /* <DEDUP_REMOVED lines=9> */
.L_x_22415:
[----:B------:R-:W0:Y:S02]  /*5e50*/  I2F.S16 R0, R22 ;  /* 0x0000001600007306 */ /* 0x000e240000101400 */
[----:B0-----:R-:W-:-:S05]  /*5e60*/  F2FP.F16.F32.PACK_AB R0, RZ, R0 ;  /* 0x00000000ff00723e */ /* 0x001fca00000000ff */
[----:B------:R0:W-:Y:S01]  /*5e70*/  STG.E.U16 desc[UR36][R8.64], R0 ;  /* 0x0000000008007986 */ /* 0x0001e2000c101524 */
[----:B------:R-:W-:Y:S05]  /*5e80*/  BRA `(.L_x_22411) ;  /* 0x0000000800dc7947 */ /* 0x000fea0003800000 */
.L_x_22414:
        /* <DEDUP_REMOVED lines=10> */
.L_x_22417:
[----:B------:R-:W0:Y:S02]  /*5f30*/  I2F.S16 R22, R22 ;  /* 0x0000001600167306 */ /* 0x000e240000101400 */
[----:B0-----:R-:W-:-:S04]  /*5f40*/  F2FP.F16.F32.PACK_AB R3, RZ, R22 ;  /* 0x00000016ff03723e */ /* 0x001fc800000000ff */
[----:B------:R-:W-:-:S05]  /*5f50*/  PRMT R3, R3, 0x5410, RZ ;  /* 0x0000541003037816 */ /* 0x000fca00000000ff */
[----:B------:R0:W-:Y:S01]  /*5f60*/  STG.E desc[UR36][R8.64], R3 ;  /* 0x0000000308007986 */ /* 0x0001e2000c101924 */
[----:B------:R-:W-:Y:S05]  /*5f70*/  BRA `(.L_x_22411) ;  /* 0x0000000800a07947 */ /* 0x000fea0003800000 */
.L_x_22416:
[----:B------:R-:W0:Y:S02]  /*5f80*/  I2F.F64.S16 R22, R22 ;  /* 0x0000001600167312 */ /* 0x000e240000101c00 */
[----:B0-----:R0:W-:Y:S01]  /*5f90*/  STG.E.64 desc[UR36][R8.64], R22 ;  /* 0x0000001608007986 */ /* 0x0011e2000c101b24 */
[----:B------:R-:W-:Y:S05]  /*5fa0*/  BRA `(.L_x_22411) ;  /* 0x0000000800947947 */ /* 0x000fea0003800000 */
.L_x_22406:
        /* <DEDUP_REMOVED lines=12> */
.L_x_22421:
        /* <DEDUP_REMOVED lines=17> */
.L_x_22424:
[----:B------:R-:W-:-:S04]  /*6180*/  SHF.R.U32.HI R3, RZ, 0x18, R5 ;  /* 0x00000018ff037819 */ /* 0x000fc80000011605 */
[----:B------:R-:W-:-:S04]  /*6190*/  LOP3.LUT R0, R0, 0x80, R3, 0xf8, !PT ;  /* 0x0000008000007812 */ /* 0x000fc800078ef803 */
[----:B------:R-:W-:-:S07]  /*61a0*/  PRMT R4, R0, 0x7610, R4 ;  /* 0x0000761000047816 */ /* 0x000fce0000000004 */
.L_x_22423:
[----:B------:R-:W-:Y:S05]  /*61b0*/  BSYNC.RECONVERGENT B0 ;  /* 0x0000000000007941 */ /* 0x000fea0003800200 */
.L_x_22422:
[----:B------:R0:W-:Y:S01]  /*61c0*/  STG.E.U8 desc[UR36][R8.64], R4 ;  /* 0x0000000408007986 */ /* 0x0001e2000c101124 */
[----:B------:R-:W-:Y:S05]  /*61d0*/  BRA `(.L_x_22411) ;  /* 0x0000000800087947 */ /* 0x000fea0003800000 */
.L_x_22420:
        /* <DEDUP_REMOVED lines=17> */
.L_x_22427:
[----:B------:R-:W-:-:S04]  /*62f0*/  SHF.R.U32.HI R3, RZ, 0x18, R5 ;  /* 0x00000018ff037819 */ /* 0x000fc80000011605 */
[----:B------:R-:W-:-:S04]  /*6300*/  LOP3.LUT R0, R0, 0x80, R3, 0xf8, !PT ;  /* 0x0000008000007812 */ /* 0x000fc800078ef803 */
[----:B------:R-:W-:-:S07]  /*6310*/  PRMT R4, R0, 0x7610, R4 ;  /* 0x0000761000047816 */ /* 0x000fce0000000004 */
.L_x_22426:
[----:B------:R-:W-:Y:S05]  /*6320*/  BSYNC.RECONVERGENT B0 ;  /* 0x0000000000007941 */ /* 0x000fea0003800200 */
.L_x_22425:
[----:B------:R0:W-:Y:S01]  /*6330*/  STG.E.U8 desc[UR36][R8.64], R4 ;  /* 0x0000000408007986 */ /* 0x0001e2000c101124 */
[----:B------:R-:W-:Y:S05]  /*6340*/  BRA `(.L_x_22411) ;  /* 0x0000000400ac7947 */ /* 0x000fea0003800000 */
.L_x_22419:
        /* <DEDUP_REMOVED lines=22> */
.L_x_22429:
[----:B------:R-:W-:-:S04]  /*64b0*/  PRMT R4, R22, 0x9910, RZ ;  /* 0x0000991016047816 */ /* 0x000fc800000000ff */
[----:B------:R-:W-:-:S05]  /*64c0*/  SHF.R.S32.HI R5, RZ, 0x1f, R4 ;  /* 0x0000001fff057819 */ /* 0x000fca0000011404 */
[----:B------:R0:W-:Y:S01]  /*64d0*/  STG.E.64 desc[UR36][R8.64], R4 ;  /* 0x0000000408007986 */ /* 0x0001e2000c101b24 */
[----:B------:R-:W-:Y:S05]  /*64e0*/  BRA `(.L_x_22411) ;  /* 0x0000000400447947 */ /* 0x000fea0003800000 */
.L_x_22428:
[----:B------:R-:W-:-:S05]  /*64f0*/  PRMT R3, R22, 0x9910, RZ ;  /* 0x0000991016037816 */ /* 0x000fca00000000ff */
[----:B------:R0:W-:Y:S01]  /*6500*/  STG.E desc[UR36][R8.64], R3 ;  /* 0x0000000308007986 */ /* 0x0001e2000c101924 */
[----:B------:R-:W-:Y:S05]  /*6510*/  BRA `(.L_x_22411) ;  /* 0x0000000400387947 */ /* 0x000fea0003800000 */
.L_x_22418:
        /* <DEDUP_REMOVED lines=11> */
.L_x_22431:
[----:B------:R-:W-:Y:S01]  /*65d0*/  CS2R R6, SRZ ;  /* 0x0000000000067805 */ /* 0x000fe2000001ff00 */
[----:B------:R-:W0:Y:S04]  /*65e0*/  I2F.F64.S16 R4, R22 ;  /* 0x0000001600047312 */ /* 0x000e280000101c00 */
[----:B0-----:R4:W-:Y:S01]  /*65f0*/  STG.E.128 desc[UR36][R8.64], R4 ;  /* 0x0000000408007986 */ /* 0x0019e2000c101d24 */
[----:B------:R-:W-:Y:S05]  /*6600*/  BRA `(.L_x_22411) ;  /* 0x0000000000fc7947 */ /* 0x000fea0003800000 */
.L_x_22430:
[----:B------:R-:W-:-:S13]  /*6610*/  ISETP.NE.AND P0, PT, R0, 0xf, PT ;  /* 0x0000000f0000780c */ /* 0x000fda0003f05270 */
[----:B------:R-:W-:Y:S05]  /*6620*/  @!P0 BRA `(.L_x_22432) ;  /* 0x0000000000e88947 */ /* 0x000fea0003800000 */
[----:B------:R-:W-:-:S13]  /*6630*/  ISETP.NE.AND P0, PT, R0, 0x17, PT ;  /* 0x000000170000780c */ /* 0x000fda0003f05270 */
[----:B------:R-:W-:Y:S05]  /*6640*/  @!P0 BRA `(.L_x_22433) ;  /* 0x0000000000908947 */ /* 0x000fea0003800000 */
[----:B------:R-:W-:-:S13]  /*6650*/  ISETP.NE.AND P0, PT, R0, 0x18, PT ;  /* 0x000000180000780c */ /* 0x000fda0003f05270 */
[----:B------:R-:W-:Y:S05]  /*6660*/  @!P0 BRA `(.L_x_22434) ;  /* 0x0000000000448947 */ /* 0x000fea0003800000 */
.L_x_22410:
        /* <DEDUP_REMOVED lines=16> */
.L_x_22435:
[----:B------:R-:W-:Y:S05]  /*6770*/  BRA `(.L_x_22411) ;  /* 0x0000000000a07947 */ /* 0x000fea0003800000 */
.L_x_22434:
        /* <DEDUP_REMOVED lines=13> */
.L_x_22437:
[----:B------:R-:W-:Y:S05]  /*6850*/  BSYNC.RECONVERGENT B0 ;  /* 0x0000000000007941 */ /* 0x000fea0003800200 */
.L_x_22436:
[----:B------:R-:W-:-:S05]  /*6860*/  LOP3.LUT R3, R0, 0x80, R3, 0xf8, !PT ;  /* 0x0000008000037812 */ /* 0x000fca00078ef803 */
[----:B------:R2:W-:Y:S01]  /*6870*/  STG.E.U8 desc[UR36][R8.64], R3 ;  /* 0x0000000308007986 */ /* 0x0005e2000c101124 */
[----:B------:R-:W-:Y:S05]  /*6880*/  BRA `(.L_x_22411) ;  /* 0x00000000005c7947 */ /* 0x000fea0003800000 */
.L_x_22433:
        /* <DEDUP_REMOVED lines=12> */
.L_x_22439:
[----:B------:R-:W-:Y:S01]  /*6950*/  IMAD.MOV.U32 R0, RZ, RZ, 0x7f ;  /* 0x0000007fff007424 */ /* 0x000fe200078e00ff */
[----:B------:R-:W-:-:S04]  /*6960*/  ISETP.GT.U32.AND P0, PT, R3, 0x7f800000, PT ;  /* 0x7f8000000300780c */ /* 0x000fc80003f04070 */
[----:B------:R-:W-:-:S09]  /*6970*/  SEL R0, R0, 0x7c, P0 ;  /* 0x0000007c00007807 */ /* 0x000fd20000000000 */
.L_x_22440:
[----:B------:R-:W-:Y:S05]  /*6980*/  BSYNC.RECONVERGENT B0 ;  /* 0x0000000000007941 */ /* 0x000fea0003800200 */
.L_x_22438:
[----:B------:R-:W-:-:S04]  /*6990*/  SHF.R.U32.HI R3, RZ, 0x18, R5 ;  /* 0x00000018ff037819 */ /* 0x000fc80000011605 */
[----:B------:R-:W-:-:S05]  /*69a0*/  LOP3.LUT R3, R0, 0x80, R3, 0xf8, !PT ;  /* 0x0000008000037812 */ /* 0x000fca00078ef803 */
[----:B------:R1:W-:Y:S01]  /*69b0*/  STG.E.U8 desc[UR36][R8.64], R3 ;  /* 0x0000000308007986 */ /* 0x0003e2000c101124 */
[----:B------:R-:W-:Y:S05]  /*69c0*/  BRA `(.L_x_22411) ;  /* 0x00000000000c7947 */ /* 0x000fea0003800000 */
.L_x_22432:
[----:B------:R-:W0:Y:S02]  /*69d0*/  I2F.S16 R0, R22 ;  /* 0x0000001600007306 */ /* 0x000e240000101400 */
[----:B0-----:R-:W-:-:S05]  /*69e0*/  F2FP.BF16.F32.PACK_AB R0, RZ, R0 ;  /* 0x00000000ff00723e */ /* 0x001fca00000010ff */
[----:B------:R0:W-:Y:S02]  /*69f0*/  STG.E.U16 desc[UR36][R8.64], R0 ;  /* 0x0000000008007986 */ /* 0x0001e4000c101524 */
.L_x_22411:
[----:B------:R-:W-:-:S07]  /*6a00*/  VIADD R17, R17, 0x80 ;  /* 0x0000008011117836 */ /* 0x000fce0000000000 */
.L_x_22370:
[----:B------:R-:W-:Y:S05]  /*6a10*/  BSYNC.RECONVERGENT B7 ;  /* 0x0000000000077941 */ /* 0x000fea0003800200 */
.L_x_22331:
        /* <DEDUP_REMOVED lines=21> */
.L_x_22444:
[----:B------:R-:W-:Y:S01]  /*6b70*/  STG.E.U8 desc[UR36][R2.64], R19 ;  /* 0x0000001302007986 */ /* 0x000fe2000c101124 */
[----:B------:R-:W-:Y:S05]  /*6b80*/  EXIT ;  /* 0x000000000000794d */ /* 0x000fea0003800000 */
.L_x_22443:
        /* <DEDUP_REMOVED lines=10> */
.L_x_22447:
[----:B------:R-:W-:-:S05]  /*6c30*/  PRMT R5, R19, 0x9910, RZ ;  /* 0x0000991013057816 */ /* 0x000fca00000000ff */
[----:B------:R-:W-:Y:S01]  /*6c40*/  STG.E desc[UR36][R2.64], R5 ;  /* 0x0000000502007986 */ /* 0x000fe2000c101924 */
[----:B------:R-:W-:Y:S05]  /*6c50*/  EXIT ;  /* 0x000000000000794d */ /* 0x000fea0003800000 */
.L_x_22446:
[----:B------:R-:W-:Y:S01]  /*6c60*/  STG.E.U16 desc[UR36][R2.64], R19 ;  /* 0x0000001302007986 */ /* 0x000fe2000c101524 */
[----:B------:R-:W-:Y:S05]  /*6c70*/  EXIT ;  /* 0x000000000000794d */ /* 0x000fea0003800000 */
.L_x_22442:
        /* <DEDUP_REMOVED lines=9> */
.L_x_22449:
[----:B------:R-:W0:Y:S02]  /*6d10*/  I2F.S16 R0, R19 ;  /* 0x0000001300007306 */ /* 0x000e240000101400 */
[----:B0-----:R-:W-:-:S05]  /*6d20*/  F2FP.F16.F32.PACK_AB R0, RZ, R0 ;  /* 0x00000000ff00723e */ /* 0x001fca00000000ff */
[----:B------:R-:W-:Y:S01]  /*6d30*/  STG.E.U16 desc[UR36][R2.64], R0 ;  /* 0x0000000002007986 */ /* 0x000fe2000c101524 */
[----:B------:R-:W-:Y:S05]  /*6d40*/  EXIT ;  /* 0x000000000000794d */ /* 0x000fea0003800000 */
.L_x_22448:
        /* <DEDUP_REMOVED lines=10> */
.L_x_22451:
[----:B------:R-:W0:Y:S02]  /*6df0*/  I2F.S16 R19, R19 ;  /* 0x0000001300137306 */ /* 0x000e240000101400 */
[----:B0-----:R-:W-:-:S04]  /*6e00*/  F2FP.F16.F32.PACK_AB R5, RZ, R19 ;  /* 0x00000013ff05723e */ /* 0x001fc800000000ff */
[----:B------:R-:W-:-:S05]  /*6e10*/  PRMT R5, R5, 0x5410, RZ ;  /* 0x0000541005057816 */ /* 0x000fca00000000ff */
[----:B------:R-:W-:Y:S01]  /*6e20*/  STG.E desc[UR36][R2.64], R5 ;  /* 0x0000000502007986 */ /* 0x000fe2000c101924 */
[----:B------:R-:W-:Y:S05]  /*6e30*/  EXIT ;  /* 0x000000000000794d */ /* 0x000fea0003800000 */
.L_x_22450:
[----:B------:R-:W0:Y:S02]  /*6e40*/  I2F.F64.S16 R4, R19 ;  /* 0x0000001300047312 */ /* 0x000e240000101c00 */
[----:B0-----:R-:W-:Y:S01]  /*6e50*/  STG.E.64 desc[UR36][R2.64], R4 ;  /* 0x0000000402007986 */ /* 0x001fe2000c101b24 */
[----:B------:R-:W-:Y:S05]  /*6e60*/  EXIT ;  /* 0x000000000000794d */ /* 0x000fea0003800000 */
.L_x_22441:
        /* <DEDUP_REMOVED lines=12> */
.L_x_22455:
        /* <DEDUP_REMOVED lines=18> */
.L_x_22458:
[----:B------:R-:W-:-:S04]  /*7050*/  SHF.R.U32.HI R5, RZ, 0x18, R5 ;  /* 0x00000018ff057819 */ /* 0x000fc80000011605 */
[----:B------:R-:W-:-:S07]  /*7060*/  LOP3.LUT R0, R0, 0x80, R5, 0xf8, !PT ;  /* 0x0000008000007812 */ /* 0x000fce00078ef805 */
.L_x_22457:
[----:B------:R-:W-:Y:S05]  /*7070*/  BSYNC.RECONVERGENT B0 ;  /* 0x0000000000007941 */ /* 0x000fea0003800200 */
.L_x_22456:
[----:B------:R-:W-:Y:S01]  /*7080*/  STG.E.U8 desc[UR36][R2.64], R0 ;  /* 0x0000000002007986 */ /* 0x000fe2000c101124 */
[----:B------:R-:W-:Y:S05]  /*7090*/  EXIT ;  /* 0x000000000000794d */ /* 0x000fea0003800000 */
.L_x_22454:
        /* <DEDUP_REMOVED lines=18> */
.L_x_22461:
[----:B------:R-:W-:-:S04]  /*71c0*/  SHF.R.U32.HI R5, RZ, 0x18, R5 ;  /* 0x00000018ff057819 */ /* 0x000fc80000011605 */
[----:B------:R-:W-:-:S07]  /*71d0*/  LOP3.LUT R0, R0, 0x80, R5, 0xf8, !PT ;  /* 0x0000008000007812 */ /* 0x000fce00078ef805 */
.L_x_22460:
[----:B------:R-:W-:Y:S05]  /*71e0*/  BSYNC.RECONVERGENT B0 ;  /* 0x0000000000007941 */ /* 0x000fea0003800200 */
.L_x_22459:
[----:B------:R-:W-:Y:S01]  /*71f0*/  STG.E.U8 desc[UR36][R2.64], R0 ;  /* 0x0000000002007986 */ /* 0x000fe2000c101124 */
[----:B------:R-:W-:Y:S05]  /*7200*/  EXIT ;  /* 0x000000000000794d */ /* 0x000fea0003800000 */
.L_x_22453:
        /* <DEDUP_REMOVED lines=22> */
.L_x_22463:
[----:B------:R-:W-:-:S04]  /*7370*/  PRMT R4, R19, 0x9910, RZ ;  /* 0x0000991013047816 */ /* 0x000fc800000000ff */
[----:B------:R-:W-:-:S05]  /*7380*/  SHF.R.S32.HI R5, RZ, 0x1f, R4 ;  /* 0x0000001fff057819 */ /* 0x000fca0000011404 */
[----:B------:R-:W-:Y:S01]  /*7390*/  STG.E.64 desc[UR36][R2.64], R4 ;  /* 0x0000000402007986 */ /* 0x000fe2000c101b24 */
[----:B------:R-:W-:Y:S05]  /*73a0*/  EXIT ;  /* 0x000000000000794d */ /* 0x000fea0003800000 */
.L_x_22462:
[----:B------:R-:W-:-:S05]  /*73b0*/  PRMT R5, R19, 0x9910, RZ ;  /* 0x0000991013057816 */ /* 0x000fca00000000ff */
[----:B------:R-:W-:Y:S01]  /*73c0*/  STG.E desc[UR36][R2.64], R5 ;  /* 0x0000000502007986 */ /* 0x000fe2000c101924 */
[----:B------:R-:W-:Y:S05]  /*73d0*/  EXIT ;  /* 0x000000000000794d */ /* 0x000fea0003800000 */
.L_x_22452:
        /* <DEDUP_REMOVED lines=11> */
.L_x_22465:
[----:B------:R-:W-:Y:S01]  /*7490*/  CS2R R6, SRZ ;  /* 0x0000000000067805 */ /* 0x000fe2000001ff00 */
[----:B------:R-:W0:Y:S04]  /*74a0*/  I2F.F64.S16 R4, R19 ;  /* 0x0000001300047312 */ /* 0x000e280000101c00 */
[----:B0-----:R-:W-:Y:S01]  /*74b0*/  STG.E.128 desc[UR36][R2.64], R4 ;  /* 0x0000000402007986 */ /* 0x001fe2000c101d24 */
[----:B------:R-:W-:Y:S05]  /*74c0*/  EXIT ;  /* 0x000000000000794d */ /* 0x000fea0003800000 */
.L_x_22464:
[----:B------:R-:W-:-:S13]  /*74d0*/  ISETP.NE.AND P0, PT, R0, 0xf, PT ;  /* 0x0000000f0000780c */ /* 0x000fda0003f05270 */
[----:B------:R-:W-:Y:S05]  /*74e0*/  @!P0 BRA `(.L_x_22466) ;  /* 0x0000000000e88947 */ /* 0x000fea0003800000 */
[----:B------:R-:W-:-:S13]  /*74f0*/  ISETP.NE.AND P0, PT, R0, 0x17, PT ;  /* 0x000000170000780c */ /* 0x000fda0003f05270 */
[----:B------:R-:W-:Y:S05]  /*7500*/  @!P0 BRA `(.L_x_22467) ;  /* 0x0000000000908947 */ /* 0x000fea0003800000 */
[----:B------:R-:W-:-:S13]  /*7510*/  ISETP.NE.AND P0, PT, R0, 0x18, PT ;  /* 0x000000180000780c */ /* 0x000fda0003f05270 */
[----:B------:R-:W-:Y:S05]  /*7520*/  @!P0 BRA `(.L_x_22468) ;  /* 0x0000000000448947 */ /* 0x000fea0003800000 */
.L_x_22445:
        /* <DEDUP_REMOVED lines=16> */
.L_x_22469:
[----:B------:R-:W-:Y:S05]  /*7630*/  EXIT ;  /* 0x000000000000794d */ /* 0x000fea0003800000 */
.L_x_22468:
        /* <DEDUP_REMOVED lines=13> */
.L_x_22471:
[----:B------:R-:W-:Y:S05]  /*7710*/  BSYNC.RECONVERGENT B0 ;  /* 0x0000000000007941 */ /* 0x000fea0003800200 */
.L_x_22470:
[----:B------:R-:W-:-:S05]  /*7720*/  LOP3.LUT R5, R0, 0x80, R5, 0xf8, !PT ;  /* 0x0000008000057812 */ /* 0x000fca00078ef805 */
[----:B------:R-:W-:Y:S01]  /*7730*/  STG.E.U8 desc[UR36][R2.64], R5 ;  /* 0x0000000502007986 */ /* 0x000fe2000c101124 */
[----:B------:R-:W-:Y:S05]  /*7740*/  EXIT ;  /* 0x000000000000794d */ /* 0x000fea0003800000 */
.L_x_22467:
        /* <DEDUP_REMOVED lines=12> */
.L_x_22473:
[----:B------:R-:W-:Y:S01]  /*7810*/  IMAD.MOV.U32 R0, RZ, RZ, 0x7f ;  /* 0x0000007fff007424 */ /* 0x000fe200078e00ff */
[----:B------:R-:W-:-:S04]  /*7820*/  ISETP.GT.U32.AND P0, PT, R4, 0x7f800000, PT ;  /* 0x7f8000000400780c */ /* 0x000fc80003f04070 */
[----:B------:R-:W-:-:S09]  /*7830*/  SEL R0, R0, 0x7c, P0 ;  /* 0x0000007c00007807 */ /* 0x000fd20000000000 */
.L_x_22474:
[----:B------:R-:W-:Y:S05]  /*7840*/  BSYNC.RECONVERGENT B0 ;  /* 0x0000000000007941 */ /* 0x000fea0003800200 */
.L_x_22472:
[----:B------:R-:W-:-:S04]  /*7850*/  SHF.R.U32.HI R5, RZ, 0x18, R5 ;  /* 0x00000018ff057819 */ /* 0x000fc80000011605 */
[----:B------:R-:W-:-:S05]  /*7860*/  LOP3.LUT R5, R0, 0x80, R5, 0xf8, !PT ;  /* 0x0000008000057812 */ /* 0x000fca00078ef805 */
[----:B------:R-:W-:Y:S01]  /*7870*/  STG.E.U8 desc[UR36][R2.64], R5 ;  /* 0x0000000502007986 */ /* 0x000fe2000c101124 */
[----:B------:R-:W-:Y:S05]  /*7880*/  EXIT ;  /* 0x000000000000794d */ /* 0x000fea0003800000 */
.L_x_22466:
[----:B------:R-:W0:Y:S02]  /*7890*/  I2F.S16 R0, R19 ;  /* 0x0000001300007306 */ /* 0x000e240000101400 */
[----:B0-----:R-:W-:-:S05]  /*78a0*/  F2FP.BF16.F32.PACK_AB R0, RZ, R0 ;  /* 0x00000000ff00723e */ /* 0x001fca00000010ff */
[----:B------:R-:W-:Y:S01]  /*78b0*/  STG.E.U16 desc[UR36][R2.64], R0 ;  /* 0x0000000002007986 */ /* 0x000fe2000c101524 */
[----:B------:R-:W-:Y:S05]  /*78c0*/  EXIT ;  /* 0x000000000000794d */ /* 0x000fea0003800000 */
.L_x_22475:
        /* <DEDUP_REMOVED lines=11> */
.L_x_41073:


//--------------------- .text._ZN2at6native18elementwise_kernelILi128ELi4EZNS0_22gpu_kernel_impl_nocastINS0_13AUnaryFunctorIaaaZZZNS0_19minimum_kernel_cudaERNS_18TensorIteratorBaseEENKUlvE_clEvENKUlvE0_clEvEUlaaE_EEEEvS5_RKT_EUliE_EEviT1_ --------------------------
	.section	.text._ZN2at6native18elementwise_kernelILi128ELi4EZNS0_22gpu_kernel_impl_nocastINS0_13AUnaryFunctorIaaaZZZNS0_19minimum_kernel_cudaERNS_18TensorIteratorBaseEENKUlvE_clEvENKUlvE0_clEvEUlaaE_EEEEvS5_RKT_EUliE_EEviT1_,"ax",@progbits
	.align	128
        .global         _ZN2at6native18elementwise_kernelILi128ELi4EZNS0_22gpu_kernel_impl_nocastINS0_13AUnaryFunctorIaaaZZZNS0_19minimum_kernel_cudaERNS_18TensorIteratorBaseEENKUlvE_clEvENKUlvE0_clEvEUlaaE_EEEEvS5_RKT_EUliE_EEviT1_
        .type           _ZN2at6native18elementwise_kernelILi128ELi4EZNS0_22gpu_kernel_impl_nocastINS0_13AUnaryFunctorIaaaZZZNS0_19minimum_kernel_cudaERNS_18TensorIteratorBaseEENKUlvE_clEvENKUlvE0_clEvEUlaaE_EEEEvS5_RKT_EUliE_EEviT1_,@function
        .size           _ZN2at6native18elementwise_kernelILi128ELi4EZNS0_22gpu_kernel_impl_nocastINS0_13AUnaryFunctorIaaaZZZNS0_19minimum_kernel_cudaERNS_18TensorIteratorBaseEENKUlvE_clEvENKUlvE0_clEvEUlaaE_EEEEvS5_RKT_EUliE_EEviT1_,(.L_x_41074 - _ZN2at6native18elementwise_kernelILi128ELi4EZNS0_22gpu_kernel_impl_nocastINS0_13AUnaryFunctorIaaaZZZNS0_19minimum_kernel_cudaERNS_18TensorIteratorBaseEENKUlvE_clEvENKUlvE0_clEvEUlaaE_EEEEvS5_RKT_EUliE_EEviT1_)
        .other          _ZN2at6native18elementwise_kernelILi128ELi4EZNS0_22gpu_kernel_impl_nocastINS0_13AUnaryFunctorIaaaZZZNS0_19minimum_kernel_cudaERNS_18TensorIteratorBaseEENKUlvE_clEvENKUlvE0_clEvEUlaaE_EEEEvS5_RKT_EUliE_EEviT1_,@"STO_CUDA_ENTRY STV_DEFAULT"
_ZN2at6native18elementwise_kernelILi128ELi4EZNS0_22gpu_kernel_impl_nocastINS0_13AUnaryFunctorIaaaZZZNS0_19minimum_kernel_cudaERNS_18TensorIteratorBaseEENKUlvE_clEvENKUlvE0_clEvEUlaaE_EEEEvS5_RKT_EUliE_EEviT1_:
.text._ZN2at6native18elementwise_kernelILi128ELi4EZNS0_22gpu_kernel_impl_nocastINS0_13AUnaryFunctorIaaaZZZNS0_19minimum_kernel_cudaERNS_18TensorIteratorBaseEENKUlvE_clEvENKUlvE0_clEvEUlaaE_EEEEvS5_RKT_EUliE_EEviT1_:
[----:B------:R-:W-:Y:S08]  /*0000*/  LDC R1, c[0x0][0x37c] ;  /* 0x0000df00ff017b82 */ /* 0x000ff00000000800 */
[----:B------:R-:W0:Y:S01]  /*0010*/  LDC R2, c[0x0][0x388] ;  /* 0x0000e200ff027b82 */ /* 0x000e220000000800 */
[----:B------:R-:W1:Y:S01]  /*0020*/  S2R R3, SR_TID.X ;  /* 0x0000000000037919 */ /* 0x000e620000002100 */
[----:B------:R-:W2:Y:S01]  /*0030*/  LDCU.64 UR6, c[0x0][0x358] ;  /* 0x00006b00ff0677ac */ /* 0x000ea20008000a00 */
[----:B------:R-:W3:Y:S05]  /*0040*/  LDCU.U8 UR5, c[0x0][0x591] ;  /* 0x0000b220ff0577ac */ /* 0x000eea0008000000 */
        /* <DEDUP_REMOVED lines=11> */
[----:B0-----:R-:W2:Y:S06]  /*0100*/  LDG.E.S8 R4, desc[UR6][R4.64] ;  /* 0x0000000604047981 */ /* 0x001eac000c1e1300 */
[----:B------:R-:W0:Y:S01]  /*0110*/  LDC.64 R6, c[0x0][0x580] ;  /* 0x00016000ff067b82 */ /* 0x000e220000000a00 */
[----:B------:R-:W-:Y:S01]  /*0120*/  UPRMT UR4, UR5, 0x8880, URZ ;  /* 0x0000888005047896 */ /* 0x000fe200080000ff */
[----:B------:R-:W-:-:S03]  /*0130*/  IADD3 R3, PT, PT, R3, 0x80, RZ ;  /* 0x0000008003037810 */ /* 0x000fc60007ffe0ff */
[----:B------:R-:W-:Y:S01]  /*0140*/  UPRMT UR4, UR4, 0x7710, URZ ;  /* 0x0000771004047896 */ /* 0x000fe200080000ff */
[----:B------:R-:W-:-:S05]  /*0150*/  ISETP.GE.AND P0, PT, R3, UR8, PT ;  /* 0x0000000803007c0c */ /* 0x000fca000bf06270 */
[----:B--2---:R-:W-:-:S08]  /*0160*/  VIMNMX.S16x2 R0, PT, PT, R4, UR4, PT ;  /* 0x0000000404007c48 */ /* 0x004fd0000bfe0300 */
[----:B------:R-:W-:Y:S05]  /*0170*/  @P0 BREAK.RELIABLE B1 ;  /* 0x0000000000010942 */ /* 0x000fea0003800100 */
[----:B0-----:R0:W-:Y:S01]  /*0180*/  STG.E.U8 desc[UR6][R6.64], R0 ;  /* 0x0000000006007986 */ /* 0x0011e2000c101106 */
[----:B------:R-:W-:Y:S05]  /*0190*/  @P0 BRA `(.L_x_22480) ;  /* 0x0000000000500947 */ /* 0x000fea0003800000 */
[----:B------:R-:W1:Y:S02]  /*01a0*/  LDC.64 R4, c[0x0][0x588] ;  /* 0x00016200ff047b82 */ /* 0x000e640000000a00 */
[----:B-1----:R-:W2:Y:S06]  /*01b0*/  LDG.E.S8 R4, desc[UR6][R4.64] ;  /* 0x0000000604047981 */ /* 0x002eac000c1e1300 */
[----:B0-----:R-:W0:Y:S01]  /*01c0*/  LDC.64 R6, c[0x0][0x580] ;  /* 0x00016000ff067b82 */ /* 0x001e220000000a00 */
[----:B------:R-:W-:Y:S01]  /*01d0*/  UPRMT UR4, UR5, 0x8880, URZ ;  /* 0x0000888005047896 */ /* 0x000fe200080000ff */
[----:B------:R-:W-:-:S03]  /*01e0*/  IADD3 R3, PT, PT, R3, 0x80, RZ ;  /* 0x0000008003037810 */ /* 0x000fc60007ffe0ff */
[----:B------:R-:W-:-:S06]  /*01f0*/  UPRMT UR4, UR4, 0x7710, URZ ;  /* 0x0000771004047896 */ /* 0x000fcc00080000ff */
[----:B--2---:R-:W-:-:S05]  /*0200*/  VIMNMX.S16x2 R0, PT, PT, R4, UR4, PT ;  /* 0x0000000404007c48 */ /* 0x004fca000bfe0300 */
[----:B0-----:R0:W-:Y:S02]  /*0210*/  STG.E.U8 desc[UR6][R6.64], R0 ;  /* 0x0000000006007986 */ /* 0x0011e4000c101106 */
.L_x_22479:
[----:B------:R-:W-:-:S13]  /*0220*/  ISETP.GE.AND P0, PT, R3, UR8, PT ;  /* 0x0000000803007c0c */ /* 0x000fda000bf06270 */
[----:B------:R-:W-:Y:S05]  /*0230*/  @P0 BREAK.RELIABLE B1 ;  /* 0x0000000000010942 */ /* 0x000fea0003800100 */
[----:B------:R-:W-:Y:S05]  /*0240*/  @P0 BRA `(.L_x_22480) ;  /* 0x0000000000240947 */ /* 0x000fea0003800000 */
[----:B------:R-:W-:Y:S05]  /*0250*/  BSYNC.RELIABLE B1 ;  /* 0x0000000000017941 */ /* 0x000fea0003800100 */
.L_x_22478:
        /* <DEDUP_REMOVED lines=8> */
.L_x_22480:
[----:B------:R-:W-:Y:S05]  /*02e0*/  BSYNC.RECONVERGENT B0 ;  /* 0x0000000000007941 */ /* 0x000fea0003800200 */
.L_x_22477:
[----:B------:R-:W-:Y:S05]  /*02f0*/  WARPSYNC.ALL ;  /* 0x0000000000007948 */ /* 0x000fea0003800000 */
[----:B------:R-:W-:-:S13]  /*0300*/  ISETP.GE.AND P0, PT, R3, UR8, PT ;  /* 0x0000000803007c0c */ /* 0x000fda000bf06270 */
[----:B------:R-:W-:Y:S05]  /*0310*/  @P0 EXIT ;  /* 0x000000000000094d */ /* 0x000fea0003800000 */
[----:B------:R-:W2:Y:S02]  /*0320*/  LDC.64 R2, c[0x0][0x588] ;  /* 0x00016200ff027b82 */ /* 0x000ea40000000a00 */
[----:B--2---:R-:W0:Y:S06]  /*0330*/  LDG.E.S8 R2, desc[UR6][R2.64] ;  /* 0x0000000602027981 */ /* 0x004e2c000c1e1300 */
[----:B------:R-:W2:Y:S01]  /*0340*/  LDC.64 R4, c[0x0][0x580] ;  /* 0x00016000ff047b82 */ /* 0x000ea20000000a00 */
[----:B------:R-:W-:-:S04]  /*0350*/  UPRMT UR4, UR5, 0x8880, URZ ;  /* 0x0000888005047896 */ /* 0x000fc800080000ff */
[----:B------:R-:W-:-:S06]  /*0360*/  UPRMT UR4, UR4, 0x7710, URZ ;  /* 0x0000771004047896 */ /* 0x000fcc00080000ff */
[----:B01----:R-:W-:-:S05]  /*0370*/  VIMNMX.S16x2 R0, PT, PT, R2, UR4, PT ;  /* 0x0000000402007c48 */ /* 0x003fca000bfe0300 */
[----:B--2---:R-:W-:Y:S01]  /*0380*/  STG.E.U8 desc[UR6][R4.64], R0 ;  /* 0x0000000004007986 */ /* 0x004fe2000c101106 */
[----:B------:R-:W-:Y:S05]  /*0390*/  EXIT ;  /* 0x000000000000794d */ /* 0x000fea0003800000 */
.L_x_22476:
        /* <DEDUP_REMOVED lines=306> */
.L_x_22484:
[----:B------:R-:W0:Y:S02]  /*16c0*/  LDCU.128 UR12, c[0x0][0x580] ;  /* 0x0000b000ff0c77ac */ /* 0x000e240008000c00 */
[----:B0-----:R-:W-:-:S04]  /*16d0*/  IADD3 R6, P0, PT, R4, UR14, RZ ;  /* 0x0000000e04067c10 */ /* 0x001fc8000ff1e0ff */
[----:B------:R-:W-:-:S05]  /*16e0*/  IADD3.X R7, PT, PT, RZ, UR15, RZ, P0, !PT ;  /* 0x0000000fff077c10 */ /* 0x000fca00087fe4ff */
[----:B------:R-:W2:Y:S01]  /*16f0*/  LDG.E.S8 R6, desc[UR6][R6.64] ;  /* 0x0000000606067981 */ /* 0x000ea2000c1e1300 */
[----:B------:R-:W-:Y:S01]  /*1700*/  UPRMT UR4, UR5, 0x8880, URZ ;  /* 0x0000888005047896 */ /* 0x000fe200080000ff */
[----:B------:R-:W-:Y:S02]  /*1710*/  IADD3 R4, P0, PT, R5, UR12, RZ ;  /* 0x0000000c05047c10 */ /* 0x000fe4000ff1e0ff */
[----:B------:R-:W-:Y:S01]  /*1720*/  IADD3 R3, PT, PT, R3, 0x80, RZ ;  /* 0x0000008003037810 */ /* 0x000fe20007ffe0ff */
[----:B------:R-:W-:Y:S01]  /*1730*/  UPRMT UR4, UR4, 0x7710, URZ ;  /* 0x0000771004047896 */ /* 0x000fe200080000ff */
[----:B------:R-:W-:Y:S02]  /*1740*/  IADD3.X R5, PT, PT, RZ, UR13, RZ, P0, !PT ;  /* 0x0000000dff057c10 */ /* 0x000fe400087fe4ff */
[----:B------:R-:W-:-:S03]  /*1750*/  ISETP.GE.AND P0, PT, R3, UR8, PT ;  /* 0x0000000803007c0c */ /* 0x000fc6000bf06270 */
[----:B--2---:R-:W-:-:S10]  /*1760*/  VIMNMX.S16x2 R7, PT, PT, R6, UR4, PT ;  /* 0x0000000406077c48 */ /* 0x004fd4000bfe0300 */
[----:B------:R-:W-:Y:S05]  /*1770*/  @P0 BREAK.RELIABLE B1 ;  /* 0x0000000000010942 */ /* 0x000fea0003800100 */
[----:B------:R0:W-:Y:S01]  /*1780*/  STG.E.U8 desc[UR6][R4.64], R7 ;  /* 0x0000000704007986 */ /* 0x0001e2000c101106 */
        /* <DEDUP_REMOVED lines=299> */
.L_x_22486:
        /* <DEDUP_REMOVED lines=8> */
[----:B------:R-:W-:-:S05]  /*2ac0*/  IADD3.X R5, PT, PT, RZ, UR13, RZ, P0, !PT ;  /* 0x0000000dff057c10 */ /* 0x000fca00087fe4ff */
[----:B--2---:R-:W-:-:S05]  /*2ad0*/  VIMNMX.S16x2 R7, PT, PT, R6, UR4, PT ;  /* 0x0000000406077c48 */ /* 0x004fca000bfe0300 */
[----:B------:R0:W-:Y:S02]  /*2ae0*/  STG.E.U8 desc[UR6][R4.64], R7 ;  /* 0x0000000704007986 */ /* 0x0001e4000c101106 */
.L_x_22483:
[----:B------:R-:W-:-:S13]  /*2af0*/  ISETP.GE.AND P0, PT, R3, UR8, PT ;  /* 0x0000000803007c0c */ /* 0x000fda000bf06270 */
[----:B------:R-:W-:Y:S05]  /*2b00*/  @P0 BREAK.RELIABLE B1 ;  /* 0x0000000000010942 */ /* 0x000fea0003800100 */
[----:B------:R-:W-:Y:S05]  /*2b10*/  @P0 BRA `(.L_x_22485) ;  /* 0x0000001000d80947 */ /* 0x000fea0003800000 */
[----:B------:R-:W-:Y:S05]  /*2b20*/  BSYNC.RELIABLE B1 ;  /* 0x0000000000017941 */ /* 0x000fea0003800100 */
.L_x_22482:
        /* <DEDUP_REMOVED lines=298> */
.L_x_22487:
        /* <DEDUP_REMOVED lines=11> */
.L_x_22485:
[----:B------:R-:W-:Y:S05]  /*3e80*/  BSYNC.RECONVERGENT B0 ;  /* 0x0000000000007941 */ /* 0x000fea0003800200 */
.L_x_22481:
        /* <DEDUP_REMOVED lines=301> */
.L_x_22488:
[----:B------:R-:W0:Y:S02]  /*5160*/  LDCU.128 UR8, c[0x0][0x580] ;  /* 0x0000b000ff0877ac */ /* 0x000e240008000c00 */
[----:B0-----:R-:W-:-:S04]  /*5170*/  IADD3 R4, P0, PT, R2, UR10, RZ ;  /* 0x0000000a02047c10 */ /* 0x001fc8000ff1e0ff */
[----:B------:R-:W-:-:S05]  /*5180*/  IADD3.X R5, PT, PT, RZ, UR11, RZ, P0, !PT ;  /* 0x0000000bff057c10 */ /* 0x000fca00087fe4ff */
[----:B------:R-:W2:Y:S01]  /*5190*/  LDG.E.S8 R4, desc[UR6][R4.64] ;  /* 0x0000000604047981 */ /* 0x000ea2000c1e1300 */
[----:B------:R-:W-:Y:S01]  /*51a0*/  UPRMT UR4, UR5, 0x8880, URZ ;  /* 0x0000888005047896 */ /* 0x000fe200080000ff */
[----:B------:R-:W-:-:S03]  /*51b0*/  IADD3 R2, P0, PT, R3, UR8, RZ ;  /* 0x0000000803027c10 */ /* 0x000fc6000ff1e0ff */
[----:B------:R-:W-:Y:S01]  /*51c0*/  UPRMT UR4, UR4, 0x7710, URZ ;  /* 0x0000771004047896 */ /* 0x000fe200080000ff */
[----:B------:R-:W-:-:S05]  /*51d0*/  IADD3.X R3, PT, PT, RZ, UR9, RZ, P0, !PT ;  /* 0x00000009ff037c10 */ /* 0x000fca00087fe4ff */
[----:B--2---:R-:W-:-:S05]  /*51e0*/  VIMNMX.S16x2 R0, PT, PT, R4, UR4, PT ;  /* 0x0000000404007c48 */ /* 0x004fca000bfe0300 */
[----:B------:R-:W-:Y:S01]  /*51f0*/  STG.E.U8 desc[UR6][R2.64], R0 ;  /* 0x0000000002007986 */ /* 0x000fe2000c101106 */
[----:B------:R-:W-:Y:S05]  /*5200*/  EXIT ;  /* 0x000000000000794d */ /* 0x000fea0003800000 */
.L_x_22489:
        /* <DEDUP_REMOVED lines=15> */
.L_x_41074:


//--------------------- .text._ZN2at6native27unrolled_elementwise_kernelINS0_13AUnaryFunctorIaaaZZZNS0_19minimum_kernel_cudaERNS_18TensorIteratorBaseEENKUlvE_clEvENKUlvE0_clEvEUlaaE_EESt5arrayIPcLm2EELi4E23TrivialOffsetCalculatorILi1EjESD_NS0_6memory15LoadWithoutCastENSE_16StoreWithoutCastEEEviT_T0_T2_T3_T4_T5_ --------------------------
	.section	.text._ZN2at6native27unrolled_elementwise_kernelINS0_13AUnaryFunctorIaaaZZZNS0_19minimum_kernel_cudaERNS_18TensorIteratorBaseEENKUlvE_clEvENKUlvE0_clEvEUlaaE_EESt5arrayIPcLm2EELi4E23TrivialOffsetCalculatorILi1EjESD_NS0_6memory15LoadWithoutCastENSE_16StoreWithoutCastEEEviT_T0_T2_T3_T4_T5_,"ax",@progbits
	.align	128
        .global         _ZN2at6native27unrolled_elementwise_kernelINS0_13AUnaryFunctorIaaaZZZNS0_19minimum_kernel_cudaERNS_18TensorIteratorBaseEENKUlvE_clEvENKUlvE0_clEvEUlaaE_EESt5arrayIPcLm2EELi4E23TrivialOffsetCalculatorILi1EjESD_NS0_6memory15LoadWithoutCastENSE_16StoreWithoutCastEEEviT_T0_T2_T3_T4_T5_
        .type           _ZN2at6native27unrolled_elementwise_kernelINS0_13AUnaryFunctorIaaaZZZNS0_19minimum_kernel_cudaERNS_18TensorIteratorBaseEENKUlvE_clEvENKUlvE0_clEvEUlaaE_EESt5arrayIPcLm2EELi4E23TrivialOffsetCalculatorILi1EjESD_NS0_6memory15LoadWithoutCastENSE_16StoreWithoutCastEEEviT_T0_T2_T3_T4_T5_,@function
        .size           _ZN2at6native27unrolled_elementwise_kernelINS0_13AUnaryFunctorIaaaZZZNS0_19minimum_kernel_cudaERNS_18TensorIteratorBaseEENKUlvE_clEvENKUlvE0_clEvEUlaaE_EESt5arrayIPcLm2EELi4E23TrivialOffsetCalculatorILi1EjESD_NS0_6memory15LoadWithoutCastENSE_16StoreWithoutCastEEEviT_T0_T2_T3_T4_T5_,(.L_x_41075 - _ZN2at6native27unrolled_elementwise_kernelINS0_13AUnaryFunctorIaaaZZZNS0_19minimum_kernel_cudaERNS_18TensorIteratorBaseEENKUlvE_clEvENKUlvE0_clEvEUlaaE_EESt5arrayIPcLm2EELi4E23TrivialOffsetCalculatorILi1EjESD_NS0_6memory15LoadWithoutCastENSE_16StoreWithoutCastEEEviT_T0_T2_T3_T4_T5_)
        .other          _ZN2at6native27unrolled_elementwise_kernelINS0_13AUnaryFunctorIaaaZZZNS0_19minimum_kernel_cudaERNS_18TensorIteratorBaseEENKUlvE_clEvENKUlvE0_clEvEUlaaE_EESt5arrayIPcLm2EELi4E23TrivialOffsetCalculatorILi1EjESD_NS0_6memory15LoadWithoutCastENSE_16StoreWithoutCastEEEviT_T0_T2_T3_T4_T5_,@"STO_CUDA_ENTRY STV_DEFAULT"
_ZN2at6native27unrolled_elementwise_kernelINS0_13AUnaryFunctorIaaaZZZNS0_19minimum_kernel_cudaERNS_18TensorIteratorBaseEENKUlvE_clEvENKUlvE0_clEvEUlaaE_EESt5arrayIPcLm2EELi4E23TrivialOffsetCalculatorILi1EjESD_NS0_6memory15LoadWithoutCastENSE_16StoreWithoutCastEEEviT_T0_T2_T3_T4_T5_:
.text._ZN2at6native27unrolled_elementwise_kernelINS0_13AUnaryFunctorIaaaZZZNS0_19minimum_kernel_cudaERNS_18TensorIteratorBaseEENKUlvE_clEvENKUlvE0_clEvEUlaaE_EESt5arrayIPcLm2EELi4E23TrivialOffsetCalculatorILi1EjESD_NS0_6memory15LoadWithoutCastENSE_16StoreWithoutCastEEEviT_T0_T2_T3_T4_T5_:
[----:B------:R-:W-:Y:S01]  /*0000*/  LDC R1, c[0x0][0x37c] ;  /* 0x0000df00ff017b82 */ /* 0x000fe20000000800 */
[----:B------:R-:W0:Y:S07]  /*0010*/  S2R R0, SR_CTAID.X ;  /* 0x0000000000007919 */ /* 0x000e2e0000002500 */
[----:B------:R-:W0:Y:S01]  /*0020*/  LDC R3, c[0x0][0x380] ;  /* 0x0000e000ff037b82 */ /* 0x000e220000000800 */
[----:B------:R-:W1:Y:S01]  /*0030*/  LDCU.64 UR6, c[0x0][0x358] ;  /* 0x00006b00ff0677ac */ /* 0x000e620008000a00 */
[----:B------:R-:W-:Y:S01]  /*0040*/  PRMT R12, RZ, 0x7610, R12 ;  /* 0x00007610ff0c7816 */ /* 0x000fe2000000000c */
        /* <DEDUP_REMOVED lines=11> */
[----:B------:R-:W-:Y:S02]  /*0100*/  ISETP.GE.AND P1, PT, R13, R4, PT ;  /* 0x000000040d00720c */ /* 0x000fe40003f26270 */
[----:B0-----:R-:W-:-:S05]  /*0110*/  @!P3 IADD3 R10, P4, PT, R11, R16, RZ ;  /* 0x000000100b0ab210 */ /* 0x001fca0007f9e0ff */
[----:B------:R-:W-:-:S05]  /*0120*/  @!P3 IMAD.X R11, RZ, RZ, R17, P4 ;  /* 0x000000ffff0bb224 */ /* 0x000fca00020e0611 */
[----:B-1----:R-:W3:Y:S01]  /*0130*/  @!P3 LDG.E.U8 R12, desc[UR6][R10.64] ;  /* 0x000000060a0cb981 */ /* 0x002ee2000c1e1100 */
[----:B------:R-:W-:Y:S01]  /*0140*/  @!P1 IMAD R19, R0, 0x200, R13 ;  /* 0x0000020000139824 */ /* 0x000fe200078e020d */
[----:B------:R-:W0:Y:S01]  /*0150*/  @!P1 LDC.64 R8, c[0x0][0x390] ;  /* 0x0000e400ff089b82 */ /* 0x000e220000000a00 */
[----:B------:R-:W-:Y:S01]  /*0160*/  @!P1 VIADD R13, R13, 0x80 ;  /* 0x000000800d0d9836 */ /* 0x000fe20000000000 */
[----:B--2---:R-:W-:-:S04]  /*0170*/  @!P2 IADD3 R6, P5, PT, R15, R6, RZ ;  /* 0x000000060f06a210 */ /* 0x004fc80007fbe0ff */
[----:B------:R-:W-:-:S13]  /*0180*/  ISETP.GE.AND P0, PT, R13, R4, PT ;  /* 0x000000040d00720c */ /* 0x000fda0003f06270 */
[----:B------:R-:W1:Y:S01]  /*0190*/  @!P0 LDC.64 R2, c[0x0][0x390] ;  /* 0x0000e400ff028b82 */ /* 0x000e620000000a00 */
[----:B------:R-:W-:Y:S01]  /*01a0*/  @!P0 IMAD R13, R0, 0x200, R13 ;  /* 0x00000200000d8824 */ /* 0x000fe200078e020d */
[----:B0-----:R-:W-:Y:S01]  /*01b0*/  @!P1 IADD3 R8, P4, PT, R19, R8, RZ ;  /* 0x0000000813089210 */ /* 0x001fe20007f9e0ff */
[----:B------:R-:W-:Y:S01]  /*01c0*/  @!P2 IMAD.X R7, RZ, RZ, R7, P5 ;  /* 0x000000ffff07a224 */ /* 0x000fe200028e0607 */
[----:B------:R-:W-:Y:S02]  /*01d0*/  PRMT R14, RZ, 0x7610, R14 ;  /* 0x00007610ff0e7816 */ /* 0x000fe4000000000e */
[----:B------:R-:W-:Y:S01]  /*01e0*/  PRMT R15, RZ, 0x7610, R15 ;  /* 0x00007610ff0f7816 */ /* 0x000fe2000000000f */
[----:B------:R-:W-:-:S05]  /*01f0*/  @!P1 IMAD.X R9, RZ, RZ, R9, P4 ;  /* 0x000000ffff099224 */ /* 0x000fca00020e0609 */
[----:B------:R-:W2:Y:S01]  /*0200*/  @!P1 LDG.E.U8 R14, desc[UR6][R8.64] ;  /* 0x00000006080e9981 */ /* 0x000ea2000c1e1100 */
[----:B-1----:R-:W-:Y:S02]  /*0210*/  @!P0 IADD3 R2, P3, PT, R13, R2, RZ ;  /* 0x000000020d028210 */ /* 0x002fe40007f7e0ff */
[----:B------:R-:W-:-:S03]  /*0220*/  PRMT R13, RZ, 0x7610, R13 ;  /* 0x00007610ff0d7816 */ /* 0x000fc6000000000d */
[----:B------:R-:W-:-:S03]  /*0230*/  @!P0 IMAD.X R3, RZ, RZ, R3, P3 ;  /* 0x000000ffff038224 */ /* 0x000fc600018e0603 */
[----:B------:R-:W4:Y:S04]  /*0240*/  @!P2 LDG.E.U8 R13, desc[UR6][R6.64] ;  /* 0x00000006060da981 */ /* 0x000f28000c1e1100 */
[----:B------:R-:W5:Y:S01]  /*0250*/  @!P0 LDG.E.U8 R15, desc[UR6][R2.64] ;  /* 0x00000006020f8981 */ /* 0x000f62000c1e1100 */
[----:B------:R-:W0:Y:S01]  /*0260*/  LDCU.S8 UR4, c[0x0][0x385] ;  /* 0x000070a0ff0477ac */ /* 0x000e220008000200 */
[----:B------:R-:W-:Y:S01]  /*0270*/  ISETP.GE.AND P0, PT, R5, R4, PT ;  /* 0x000000040500720c */ /* 0x000fe20003f06270 */
[----:B------:R-:W-:Y:S04]  /*0280*/  BSSY.RECONVERGENT B0, `(.L_x_22490) ;  /* 0x0000027000007945 */ /* 0x000fe80003800200 */
[----:B------:R-:W-:Y:S01]  /*0290*/  BSSY.RELIABLE B1, `(.L_x_22491) ;  /* 0x000001e000017945 */ /* 0x000fe20003800100 */
[----:B0-----:R-:W-:Y:S01]  /*02a0*/  UPRMT UR4, UR4, 0x7710, URZ ;  /* 0x0000771004047896 */ /* 0x001fe200080000ff */
[----:B---3--:R-:W-:-:S04]  /*02b0*/  PRMT R10, R12, 0x8880, RZ ;  /* 0x000088800c0a7816 */ /* 0x008fc800000000ff */
[----:B------:R-:W-:-:S04]  /*02c0*/  PRMT R10, R10, 0x7710, RZ ;  /* 0x000077100a0a7816 */ /* 0x000fc800000000ff */
[----:B------:R-:W-:Y:S02]  /*02d0*/  VIMNMX.S16x2 R10, PT, PT, R10, UR4, PT ;  /* 0x000000040a0a7c48 */ /* 0x000fe4000bfe0300 */
[----:B--2---:R-:W-:-:S04]  /*02e0*/  PRMT R14, R14, 0x8880, RZ ;  /* 0x000088800e0e7816 */ /* 0x004fc800000000ff */
[----:B------:R-:W-:-:S04]  /*02f0*/  PRMT R8, R14, 0x7710, RZ ;  /* 0x000077100e087816 */ /* 0x000fc800000000ff */
[----:B------:R-:W-:Y:S02]  /*0300*/  VIMNMX.S16x2 R8, PT, PT, R8, UR4, PT ;  /* 0x0000000408087c48 */ /* 0x000fe4000bfe0300 */
[----:B----4-:R-:W-:Y:S02]  /*0310*/  PRMT R13, R13, 0x8880, RZ ;  /* 0x000088800d0d7816 */ /* 0x010fe400000000ff */
[----:B-----5:R-:W-:Y:S02]  /*0320*/  PRMT R15, R15, 0x8880, RZ ;  /* 0x000088800f0f7816 */ /* 0x020fe400000000ff */
[----:B------:R-:W-:Y:S02]  /*0330*/  PRMT R6, R13, 0x7710, RZ ;  /* 0x000077100d067816 */ /* 0x000fe400000000ff */
[----:B------:R-:W-:Y:S02]  /*0340*/  PRMT R2, R15, 0x7710, RZ ;  /* 0x000077100f027816 */ /* 0x000fe400000000ff */
[----:B------:R-:W-:-:S02]  /*0350*/  VIMNMX.S16x2 R6, PT, PT, R6, UR4, PT ;  /* 0x0000000406067c48 */ /* 0x000fc4000bfe0300 */
[----:B------:R-:W-:Y:S01]  /*0360*/  VIMNMX.S16x2 R7, PT, PT, R2, UR4, PT ;  /* 0x0000000402077c48 */ /* 0x000fe2000bfe0300 */
[----:B------:R-:W-:Y:S06]  /*0370*/  @P0 BRA `(.L_x_22492) ;  /* 0x00000000003c0947 */ /* 0x000fec0003800000 */
[----:B------:R-:W0:Y:S01]  /*0380*/  LDCU.64 UR4, c[0x0][0x388] ;  /* 0x00007100ff0477ac */ /* 0x000e220008000a00 */
[----:B------:R-:W-:Y:S02]  /*0390*/  IMAD R2, R0, 0x200, R5 ;  /* 0x0000020000027824 */ /* 0x000fe400078e0205 */
[----:B------:R-:W-:-:S03]  /*03a0*/  VIADD R5, R5, 0x80 ;  /* 0x0000008005057836 */ /* 0x000fc60000000000 */
[----:B0-----:R-:W-:-:S05]  /*03b0*/  IADD3 R2, P0, PT, R2, UR4, RZ ;  /* 0x0000000402027c10 */ /* 0x001fca000ff1e0ff */
[----:B------:R-:W-:Y:S01]  /*03c0*/  IMAD.X R3, RZ, RZ, UR5, P0 ;  /* 0x00000005ff037e24 */ /* 0x000fe200080e06ff */
[----:B------:R-:W-:-:S04]  /*03d0*/  ISETP.GE.AND P0, PT, R5, R4, PT ;  /* 0x000000040500720c */ /* 0x000fc80003f06270 */
[----:B------:R0:W-:Y:S09]  /*03e0*/  STG.E.U8 desc[UR6][R2.64], R10 ;  /* 0x0000000a02007986 */ /* 0x0001f2000c101106 */
[----:B------:R-:W-:Y:S05]  /*03f0*/  @P0 BREAK.RELIABLE B1 ;  /* 0x0000000000010942 */ /* 0x000fea0003800100 */
[----:B------:R-:W-:Y:S05]  /*0400*/  @P0 BRA `(.L_x_22493) ;  /* 0x0000000000380947 */ /* 0x000fea0003800000 */
[----:B------:R-:W1:Y:S01]  /*0410*/  LDCU.64 UR4, c[0x0][0x388] ;  /* 0x00007100ff0477ac */ /* 0x000e620008000a00 */
[----:B0-----:R-:W-:Y:S02]  /*0420*/  IMAD R2, R0, 0x200, R5 ;  /* 0x0000020000027824 */ /* 0x001fe400078e0205 */
[----:B------:R-:W-:-:S03]  /*0430*/  VIADD R5, R5, 0x80 ;  /* 0x0000008005057836 */ /* 0x000fc60000000000 */
[----:B-1----:R-:W-:-:S05]  /*0440*/  IADD3 R2, P0, PT, R2, UR4, RZ ;  /* 0x0000000402027c10 */ /* 0x002fca000ff1e0ff */
[----:B------:R-:W-:-:S05]  /*0450*/  IMAD.X R3, RZ, RZ, UR5, P0 ;  /* 0x00000005ff037e24 */ /* 0x000fca00080e06ff */
[----:B------:R0:W-:Y:S03]  /*0460*/  STG.E.U8 desc[UR6][R2.64], R6 ;  /* 0x0000000602007986 */ /* 0x0001e6000c101106 */
.L_x_22492:
[----:B------:R-:W-:Y:S05]  /*0470*/  BSYNC.RELIABLE B1 ;  /* 0x0000000000017941 */ /* 0x000fea0003800100 */
.L_x_22491:
[----:B------:R-:W-:-:S13]  /*0480*/  ISETP.GE.AND P0, PT, R5, R4, PT ;  /* 0x000000040500720c */ /* 0x000fda0003f06270 */
[----:B------:R-:W1:Y:S01]  /*0490*/  @!P0 LDC.64 R10, c[0x0][0x388] ;  /* 0x0000e200ff0a8b82 */ /* 0x000e620000000a00 */
[----:B0-----:R-:W-:Y:S02]  /*04a0*/  @!P0 IMAD R3, R0, 0x200, R5 ;  /* 0x0000020000038824 */ /* 0x001fe400078e0205 */
[----:B------:R-:W-:-:S03]  /*04b0*/  @!P0 VIADD R5, R5, 0x80 ;  /* 0x0000008005058836 */ /* 0x000fc60000000000 */
[----:B-1----:R-:W-:-:S05]  /*04c0*/  @!P0 IADD3 R2, P1, PT, R3, R10, RZ ;  /* 0x0000000a03028210 */ /* 0x002fca0007f3e0ff */
[----:B------:R-:W-:-:S05]  /*04d0*/  @!P0 IMAD.X R3, RZ, RZ, R11, P1 ;  /* 0x000000ffff038224 */ /* 0x000fca00008e060b */
[----:B------:R1:W-:Y:S03]  /*04e0*/  @!P0 STG.E.U8 desc[UR6][R2.64], R8 ;  /* 0x0000000802008986 */ /* 0x0003e6000c101106 */
.L_x_22493:
[----:B------:R-:W-:Y:S05]  /*04f0*/  BSYNC.RECONVERGENT B0 ;  /* 0x0000000000007941 */ /* 0x000fea0003800200 */
.L_x_22490:
[----:B------:R-:W-:Y:S05]  /*0500*/  WARPSYNC.ALL ;  /* 0x0000000000007948 */ /* 0x000fea0003800000 */
[----:B------:R-:W-:-:S13]  /*0510*/  ISETP.GE.AND P0, PT, R5, R4, PT ;  /* 0x000000040500720c */ /* 0x000fda0003f06270 */
[----:B------:R-:W-:Y:S05]  /*0520*/  @P0 EXIT ;  /* 0x000000000000094d */ /* 0x000fea0003800000 */
[----:B------:R-:W0:Y:S01]  /*0530*/  LDCU.64 UR4, c[0x0][0x388] ;  /* 0x00007100ff0477ac */ /* 0x000e220008000a00 */
[----:B------:R-:W-:-:S05]  /*0540*/  IMAD R0, R0, 0x200, R5 ;  /* 0x0000020000007824 */ /* 0x000fca00078e0205 */
[----:B01----:R-:W-:-:S05]  /*0550*/  IADD3 R2, P0, PT, R0, UR4, RZ ;  /* 0x0000000400027c10 */ /* 0x003fca000ff1e0ff */
[----:B------:R-:W-:-:S05]  /*0560*/  IMAD.X R3, RZ, RZ, UR5, P0 ;  /* 0x00000005ff037e24 */ /* 0x000fca00080e06ff */
[----:B------:R-:W-:Y:S01]  /*0570*/  STG.E.U8 desc[UR6][R2.64], R7 ;  /* 0x0000000702007986 */ /* 0x000fe2000c101106 */
[----:B------:R-:W-:Y:S05]  /*0580*/  EXIT ;  /* 0x000000000000794d */ /* 0x000fea0003800000 */
.L_x_22494:
        /* <DEDUP_REMOVED lines=15> */
.L_x_41075:


//--------------------- .text._ZN2at6native29vectorized_elementwise_kernelILi2ENS0_13AUnaryFunctorIaaaZZZNS0_19minimum_kernel_cudaERNS_18TensorIteratorBaseEENKUlvE_clEvENKUlvE0_clEvEUlaaE_EESt5arrayIPcLm2EEEEviT0_T1_ --------------------------
	.section	.text._ZN2at6native29vectorized_elementwise_kernelILi2ENS0_13AUnaryFunctorIaaaZZZNS0_19minimum_kernel_cudaERNS_18TensorIteratorBaseEENKUlvE_clEvENKUlvE0_clEvEUlaaE_EESt5arrayIPcLm2EEEEviT0_T1_,"ax",@progbits
	.align	128
        .global         _ZN2at6native29vectorized_elementwise_kernelILi2ENS0_13AUnaryFunctorIaaaZZZNS0_19minimum_kernel_cudaERNS_18TensorIteratorBaseEENKUlvE_clEvENKUlvE0_clEvEUlaaE_EESt5arrayIPcLm2EEEEviT0_T1_
        .type           _ZN2at6native29vectorized_elementwise_kernelILi2ENS0_13AUnaryFunctorIaaaZZZNS0_19minimum_kernel_cudaERNS_18TensorIteratorBaseEENKUlvE_clEvENKUlvE0_clEvEUlaaE_EESt5arrayIPcLm2EEEEviT0_T1_,@function
        .size           _ZN2at6native29vectorized_elementwise_kernelILi2ENS0_13AUnaryFunctorIaaaZZZNS0_19minimum_kernel_cudaERNS_18TensorIteratorBaseEENKUlvE_clEvENKUlvE0_clEvEUlaaE_EESt5arrayIPcLm2EEEEviT0_T1_,(.L_x_41076 - _ZN2at6native29vectorized_elementwise_kernelILi2ENS0_13AUnaryFunctorIaaaZZZNS0_19minimum_kernel_cudaERNS_18TensorIteratorBaseEENKUlvE_clEvENKUlvE0_clEvEUlaaE_EESt5arrayIPcLm2EEEEviT0_T1_)
        .other          _ZN2at6native29vectorized_elementwise_kernelILi2ENS0_13AUnaryFunctorIaaaZZZNS0_19minimum_kernel_cudaERNS_18TensorIteratorBaseEENKUlvE_clEvENKUlvE0_clEvEUlaaE_EESt5arrayIPcLm2EEEEviT0_T1_,@"STO_CUDA_ENTRY STV_DEFAULT"
_ZN2at6native29vectorized_elementwise_kernelILi2ENS0_13AUnaryFunctorIaaaZZZNS0_19minimum_kernel_cudaERNS_18TensorIteratorBaseEENKUlvE_clEvENKUlvE0_clEvEUlaaE_EESt5arrayIPcLm2EEEEviT0_T1_:
.text._ZN2at6native29vectorized_elementwise_kernelILi2ENS0_13AUnaryFunctorIaaaZZZNS0_19minimum_kernel_cudaERNS_18TensorIteratorBaseEENKUlvE_clEvENKUlvE0_clEvEUlaaE_EESt5arrayIPcLm2EEEEviT0_T1_:
[----:B------:R-:W-:Y:S08]  /*0000*/  LDC R1, c[0x0][0x37c] ;  /* 0x0000df00ff017b82 */ /* 0x000ff00000000800 */
[----:B------:R-:W0:Y:S01]  /*0010*/  S2UR UR4, SR_CTAID.X ;  /* 0x00000000000479c3 */ /* 0x000e220000002500 */
[----:B------:R-:W1:Y:S01]  /*0020*/  LDCU UR5, c[0x0][0x380] ;  /* 0x00007000ff0577ac */ /* 0x000e620008000800 */
[----:B------:R-:W2:Y:S01]  /*0030*/  LDCU.64 UR10, c[0x0][0x358] ;  /* 0x00006b00ff0a77ac */ /* 0x000ea20008000a00 */
[----:B------:R-:W3:Y:S01]  /*0040*/  LDCU.U8 UR8, c[0x0][0x385] ;  /* 0x000070a0ff0877ac */ /* 0x000ee20008000000 */
[----:B0-----:R-:W-:-:S04]  /*0050*/  USHF.L.U32 UR4, UR4, 0xa, URZ ;  /* 0x0000000a04047899 */ /* 0x001fc800080006ff */
[----:B-1----:R-:W-:-:S04]  /*0060*/  UIADD3 UR5, UPT, UPT, -UR4, UR5, URZ ;  /* 0x0000000504057290 */ /* 0x002fc8000fffe1ff */
[----:B------:R-:W-:-:S09]  /*0070*/  UISETP.GT.U32.AND UP0, UPT, UR5, 0x3ff, UPT ;  /* 0x000003ff0500788c */ /* 0x000fd2000bf04070 */
[----:B--23--:R-:W-:Y:S05]  /*0080*/  BRA.U UP0, `(.L_x_22495) ;  /* 0x0000000900807547 */ /* 0x00cfea000b800000 */
[----:B------:R-:W0:Y:S01]  /*0090*/  S2R R14, SR_TID.X ;  /* 0x00000000000e7919 */ /* 0x000e220000002100 */
[----:B------:R-:W-:Y:S02]  /*00a0*/  PRMT R15, RZ, 0x7610, R15 ;  /* 0x00007610ff0f7816 */ /* 0x000fe4000000000f */
[----:B0-----:R-:W-:Y:S01]  /*00b0*/  ISETP.GE.U32.AND P6, PT, R14, UR5, PT ;  /* 0x000000050e007c0c */ /* 0x001fe2000bfc6070 */
[----:B------:R-:W-:-:S12]  /*00c0*/  IMAD.MOV.U32 R0, RZ, RZ, R14 ;  /* 0x000000ffff007224 */ /* 0x000fd800078e000e */
[C---:B------:R-:W-:Y:S01]  /*00d0*/  @!P6 VIADD R14, R0.reuse, 0x80 ;  /* 0x00000080000ee836 */ /* 0x040fe20000000000 */
[----:B------:R-:W0:Y:S01]  /*00e0*/  @!P6 LDC.64 R4, c[0x0][0x390] ;  /* 0x0000e400ff04eb82 */ /* 0x000e220000000a00 */
[----:B------:R-:W-:-:S03]  /*00f0*/  @!P6 VIADD R9, R0, UR4 ;  /* 0x000000040009ec36 */ /* 0x000fc60008000000 */
[----:B------:R-:W-:-:S13]  /*0100*/  ISETP.GE.U32.AND P5, PT, R14, UR5, PT ;  /* 0x000000050e007c0c */ /* 0x000fda000bfa6070 */
[C---:B------:R-:W-:Y:S01]  /*0110*/  @!P5 VIADD R3, R14.reuse, UR4 ;  /* 0x000000040e03dc36 */ /* 0x040fe20008000000 */
[----:B------:R-:W1:Y:S01]  /*0120*/  @!P5 LDC.64 R22, c[0x0][0x390] ;  /* 0x0000e400ff16db82 */ /* 0x000e620000000a00 */
[----:B------:R-:W-:-:S05]  /*0130*/  @!P5 VIADD R14, R14, 0x80 ;  /* 0x000000800e0ed836 */ /* 0x000fca0000000000 */
[----:B------:R-:W-:Y:S02]  /*0140*/  ISETP.GE.U32.AND P4, PT, R14, UR5, PT ;  /* 0x000000050e007c0c */ /* 0x000fe4000bf86070 */
[----:B0-----:R-:W-:-:S05]  /*0150*/  @!P6 IADD3 R8, P0, PT, R9, R4, RZ ;  /* 0x000000040908e210 */ /* 0x001fca0007f1e0ff */
[----:B------:R-:W-:-:S05]  /*0160*/  @!P6 IMAD.X R9, RZ, RZ, R5, P0 ;  /* 0x000000ffff09e224 */ /* 0x000fca00000e0605 */
[----:B------:R0:W2:Y:S01]  /*0170*/  @!P6 LDG.E.U8 R15, desc[UR10][R8.64] ;  /* 0x0000000a080fe981 */ /* 0x0000a2000c1e1100 */
[C---:B------:R-:W-:Y:S01]  /*0180*/  @!P4 VIADD R27, R14.reuse, UR4 ;  /* 0x000000040e1bcc36 */ /* 0x040fe20008000000 */
[----:B------:R-:W3:Y:S01]  /*0190*/  @!P4 LDC.64 R12, c[0x0][0x390] ;  /* 0x0000e400ff0ccb82 */ /* 0x000ee20000000a00 */
[----:B------:R-:W-:-:S05]  /*01a0*/  @!P4 VIADD R14, R14, 0x80 ;  /* 0x000000800e0ec836 */ /* 0x000fca0000000000 */
[----:B------:R-:W-:-:S13]  /*01b0*/  ISETP.GE.U32.AND P3, PT, R14, UR5, PT ;  /* 0x000000050e007c0c */ /* 0x000fda000bf66070 */
[C---:B------:R-:W-:Y:S01]  /*01c0*/  @!P3 VIADD R25, R14.reuse, UR4 ;  /* 0x000000040e19bc36 */ /* 0x040fe20008000000 */
[----:B-1----:R-:W-:Y:S01]  /*01d0*/  @!P5 IADD3 R22, P6, PT, R3, R22, RZ ;  /* 0x000000160316d210 */ /* 0x002fe20007fde0ff */
[----:B------:R-:W-:Y:S01]  /*01e0*/  @!P3 VIADD R14, R14, 0x80 ;  /* 0x000000800e0eb836 */ /* 0x000fe20000000000 */
[----:B------:R-:W1:Y:S04]  /*01f0*/  @!P3 LDC.64 R10, c[0x0][0x390] ;  /* 0x0000e400ff0abb82 */ /* 0x000e680000000a00 */
[----:B------:R-:W-:-:S13]  /*0200*/  ISETP.GE.U32.AND P2, PT, R14, UR5, PT ;  /* 0x000000050e007c0c */ /* 0x000fda000bf46070 */
[C---:B------:R-:W-:Y:S01]  /*0210*/  @!P2 VIADD R21, R14.reuse, UR4 ;  /* 0x000000040e15ac36 */ /* 0x040fe20008000000 */
[----:B------:R-:W4:Y:S01]  /*0220*/  @!P2 LDC.64 R2, c[0x0][0x390] ;  /* 0x0000e400ff02ab82 */ /* 0x000f220000000a00 */
[----:B------:R-:W-:-:S05]  /*0230*/  @!P2 VIADD R14, R14, 0x80 ;  /* 0x000000800e0ea836 */ /* 0x000fca0000000000 */
[----:B------:R-:W-:-:S13]  /*0240*/  ISETP.GE.U32.AND P1, PT, R14, UR5, PT ;  /* 0x000000050e007c0c */ /* 0x000fda000bf26070 */
[C---:B------:R-:W-:Y:S01]  /*0250*/  @!P1 VIADD R19, R14.reuse, UR4 ;  /* 0x000000040e139c36 */ /* 0x040fe20008000000 */
[----:B------:R-:W-:Y:S01]  /*0260*/  PRMT R16, RZ, 0x7610, R16 ;  /* 0x00007610ff107816 */ /* 0x000fe20000000010 */
[----:B------:R-:W-:Y:S01]  /*0270*/  @!P1 VIADD R14, R14, 0x80 ;  /* 0x000000800e0e9836 */ /* 0x000fe20000000000 */
[----:B------:R-:W5:Y:S04]  /*0280*/  @!P1 LDC.64 R4, c[0x0][0x390] ;  /* 0x0000e400ff049b82 */ /* 0x000f680000000a00 */
[----:B------:R-:W-:Y:S01]  /*0290*/  ISETP.GE.U32.AND P0, PT, R14, UR5, PT ;  /* 0x000000050e007c0c */ /* 0x000fe2000bf06070 */
[----:B------:R-:W-:-:S05]  /*02a0*/  @!P5 IMAD.X R23, RZ, RZ, R23, P6 ;  /* 0x000000ffff17d224 */ /* 0x000fca00030e0617 */
[----:B------:R-:W2:Y:S07]  /*02b0*/  @!P5 LDG.E.U8 R16, desc[UR10][R22.64] ;  /* 0x0000000a1610d981 */ /* 0x000eae000c1e1100 */
[C---:B------:R-:W-:Y:S01]  /*02c0*/  @!P0 VIADD R17, R14.reuse, UR4 ;  /* 0x000000040e118c36 */ /* 0x040fe20008000000 */
[----:B------:R-:W5:Y:S01]  /*02d0*/  @!P0 LDC.64 R6, c[0x0][0x390] ;  /* 0x0000e400ff068b82 */ /* 0x000f620000000a00 */
[----:B------:R-:W-:-:S05]  /*02e0*/  @!P0 VIADD R14, R14, 0x80 ;  /* 0x000000800e0e8836 */ /* 0x000fca0000000000 */
[----:B------:R-:W-:Y:S02]  /*02f0*/  ISETP.GE.U32.AND P6, PT, R14, UR5, PT ;  /* 0x000000050e007c0c */ /* 0x000fe4000bfc6070 */
[----:B---3--:R-:W-:Y:S02]  /*0300*/  @!P4 IADD3 R12, P5, PT, R27, R12, RZ ;  /* 0x0000000c1b0cc210 */ /* 0x008fe40007fbe0ff */
[----:B------:R-:W-:-:S03]  /*0310*/  PRMT R20, RZ, 0x7610, R20 ;  /* 0x00007610ff147816 */ /* 0x000fc60000000014 */
[----:B------:R-:W-:-:S06]  /*0320*/  @!P4 IMAD.X R13, RZ, RZ, R13, P5 ;  /* 0x000000ffff0dc224 */ /* 0x000fcc00028e060d */
[----:B0-----:R-:W0:Y:S01]  /*0330*/  @!P6 LDC.64 R8, c[0x0][0x390] ;  /* 0x0000e400ff08eb82 */ /* 0x001e220000000a00 */
[----:B-1----:R-:W-:Y:S01]  /*0340*/  @!P3 IADD3 R10, P5, PT, R25, R10, RZ ;  /* 0x0000000a190ab210 */ /* 0x002fe20007fbe0ff */
[----:B------:R1:W3:Y:S01]  /*0350*/  @!P4 LDG.E.U8 R20, desc[UR10][R12.64] ;  /* 0x0000000a0c14c981 */ /* 0x0002e2000c1e1100 */
[----:B------:R-:W-:Y:S02]  /*0360*/  PRMT R18, RZ, 0x7610, R18 ;  /* 0x00007610ff127816 */ /* 0x000fe40000000012 */
[----:B----4-:R-:W-:Y:S01]  /*0370*/  @!P2 IADD3 R2, P4, PT, R21, R2, RZ ;  /* 0x000000021502a210 */ /* 0x010fe20007f9e0ff */
[----:B------:R-:W-:Y:S01]  /*0380*/  @!P3 IMAD.X R11, RZ, RZ, R11, P5 ;  /* 0x000000ffff0bb224 */ /* 0x000fe200028e060b */
[----:B------:R-:W-:-:S03]  /*0390*/  PRMT R21, RZ, 0x7610, R21 ;  /* 0x00007610ff157816 */ /* 0x000fc60000000015 */
[----:B------:R-:W-:Y:S01]  /*03a0*/  @!P2 IMAD.X R3, RZ, RZ, R3, P4 ;  /* 0x000000ffff03a224 */ /* 0x000fe200020e0603 */
[----:B------:R4:W3:Y:S01]  /*03b0*/  @!P3 LDG.E.U8 R18, desc[UR10][R10.64] ;  /* 0x0000000a0a12b981 */ /* 0x0008e2000c1e1100 */
[----:B-----5:R-:W-:Y:S01]  /*03c0*/  @!P1 IADD3 R4, P3, PT, R19, R4, RZ ;  /* 0x0000000413049210 */ /* 0x020fe20007f7e0ff */
[----:B------:R-:W-:Y:S01]  /*03d0*/  @!P6 VIADD R19, R14, UR4 ;  /* 0x000000040e13ec36 */ /* 0x000fe20008000000 */
[----:B------:R-:W-:Y:S01]  /*03e0*/  @!P0 IADD3 R6, P4, PT, R17, R6, RZ ;  /* 0x0000000611068210 */ /* 0x000fe20007f9e0ff */
[----:B------:R2:W5:Y:S01]  /*03f0*/  @!P2 LDG.E.U8 R21, desc[UR10][R2.64] ;  /* 0x0000000a0215a981 */ /* 0x000562000c1e1100 */
[----:B-1----:R-:W-:Y:S01]  /*0400*/  PRMT R12, RZ, 0x7610, R12 ;  /* 0x00007610ff0c7816 */ /* 0x002fe2000000000c */
[----:B------:R-:W-:Y:S02]  /*0410*/  @!P1 IMAD.X R5, RZ, RZ, R5, P3 ;  /* 0x000000ffff059224 */ /* 0x000fe400018e0605 */
[----:B------:R-:W-:Y:S01]  /*0420*/  @!P0 IMAD.X R7, RZ, RZ, R7, P4 ;  /* 0x000000ffff078224 */ /* 0x000fe200020e0607 */
[----:B----4-:R-:W-:-:S02]  /*0430*/  PRMT R11, RZ, 0x7610, R11 ;  /* 0x00007610ff0b7816 */ /* 0x010fc4000000000b */
[----:B------:R1:W4:Y:S01]  /*0440*/  @!P1 LDG.E.U8 R12, desc[UR10][R4.64] ;  /* 0x0000000a040c9981 */ /* 0x000322000c1e1100 */
[----:B0-----:R-:W-:Y:S02]  /*0450*/  @!P6 IADD3 R8, P2, PT, R19, R8, RZ ;  /* 0x000000081308e210 */ /* 0x001fe40007f5e0ff */
[----:B------:R-:W-:Y:S01]  /*0460*/  PRMT R10, RZ, 0x7610, R10 ;  /* 0x00007610ff0a7816 */ /* 0x000fe2000000000a */
[----:B------:R0:W4:Y:S02]  /*0470*/  @!P0 LDG.E.U8 R11, desc[UR10][R6.64] ;  /* 0x0000000a060b8981 */ /* 0x000124000c1e1100 */
[----:B------:R-:W-:-:S05]  /*0480*/  @!P6 IMAD.X R9, RZ, RZ, R9, P2 ;  /* 0x000000ffff09e224 */ /* 0x000fca00010e0609 */
[----:B------:R4:W4:Y:S01]  /*0490*/  @!P6 LDG.E.U8 R10, desc[UR10][R8.64] ;  /* 0x0000000a080ae981 */ /* 0x000922000c1e1100 */
[----:B------:R-:W-:-:S04]  /*04a0*/  UPRMT UR6, UR8, 0x8880, URZ ;  /* 0x0000888008067896 */ /* 0x000fc800080000ff */
[----:B------:R-:W-:Y:S01]  /*04b0*/  UPRMT UR6, UR6, 0x7710, URZ ;  /* 0x0000771006067896 */ /* 0x000fe200080000ff */
[----:B------:R-:W-:Y:S01]  /*04c0*/  ISETP.GE.U32.AND P0, PT, R0, UR5, PT ;  /* 0x0000000500007c0c */ /* 0x000fe2000bf06070 */
[----:B------:R-:W-:Y:S04]  /*04d0*/  BSSY.RECONVERGENT B0, `(.L_x_22496) ;  /* 0x0000052000007945 */ /* 0x000fe80003800200 */
[----:B------:R-:W-:Y:S01]  /*04e0*/  BSSY.RELIABLE B1, `(.L_x_22497) ;  /* 0x0000049000017945 */ /* 0x000fe20003800100 */
[----:B--2---:R-:W-:-:S04]  /*04f0*/  PRMT R2, R15, 0x8880, RZ ;  /* 0x000088800f027816 */ /* 0x004fc800000000ff */
[----:B------:R-:W-:-:S04]  /*0500*/  PRMT R2, R2, 0x7710, RZ ;  /* 0x0000771002027816 */ /* 0x000fc800000000ff */
[----:B-1----:R-:W-:Y:S02]  /*0510*/  VIMNMX.S16x2 R5, PT, PT, R2, UR6, PT ;  /* 0x0000000602057c48 */ /* 0x002fe4000bfe0300 */
[----:B------:R-:W-:-:S04]  /*0520*/  PRMT R14, R16, 0x8880, RZ ;  /* 0x00008880100e7816 */ /* 0x000fc800000000ff */
[----:B------:R-:W-:-:S04]  /*0530*/  PRMT R14, R14, 0x7710, RZ ;  /* 0x000077100e0e7816 */ /* 0x000fc800000000ff */
[----:B------:R-:W-:Y:S02]  /*0540*/  VIMNMX.S16x2 R2, PT, PT, R14, UR6, PT ;  /* 0x000000060e027c48 */ /* 0x000fe4000bfe0300 */
[----:B---3--:R-:W-:-:S04]  /*0550*/  PRMT R20, R20, 0x8880, RZ ;  /* 0x0000888014147816 */ /* 0x008fc800000000ff */
[----:B------:R-:W-:Y:S02]  /*0560*/  PRMT R4, R20, 0x7710, RZ ;  /* 0x0000771014047816 */ /* 0x000fe400000000ff */
[----:B------:R-:W-:-:S04]  /*0570*/  PRMT R18, R18, 0x8880, RZ ;  /* 0x0000888012127816 */ /* 0x000fc800000000ff */
[----:B0-----:R-:W-:Y:S02]  /*0580*/  PRMT R6, R18, 0x7710, RZ ;  /* 0x0000771012067816 */ /* 0x001fe400000000ff */
[----:B------:R-:W-:Y:S02]  /*0590*/  VIMNMX.S16x2 R3, PT, PT, R4, UR6, PT ;  /* 0x0000000604037c48 */ /* 0x000fe4000bfe0300 */
[----:B------:R-:W-:Y:S02]  /*05a0*/  VIMNMX.S16x2 R4, PT, PT, R6, UR6, PT ;  /* 0x0000000606047c48 */ /* 0x000fe4000bfe0300 */
[----:B-----5:R-:W-:Y:S02]  /*05b0*/  PRMT R6, R21, 0x8880, RZ ;  /* 0x0000888015067816 */ /* 0x020fe400000000ff */
[----:B----4-:R-:W-:Y:S02]  /*05c0*/  PRMT R8, R12, 0x8880, RZ ;  /* 0x000088800c087816 */ /* 0x010fe400000000ff */
[----:B------:R-:W-:-:S02]  /*05d0*/  PRMT R11, R11, 0x8880, RZ ;  /* 0x000088800b0b7816 */ /* 0x000fc400000000ff */
[----:B------:R-:W-:Y:S02]  /*05e0*/  PRMT R6, R6, 0x7710, RZ ;  /* 0x0000771006067816 */ /* 0x000fe400000000ff */
[----:B------:R-:W-:Y:S02]  /*05f0*/  PRMT R12, R10, 0x8880, RZ ;  /* 0x000088800a0c7816 */ /* 0x000fe400000000ff */
[----:B------:R-:W-:Y:S02]  /*0600*/  PRMT R8, R8, 0x7710, RZ ;  /* 0x0000771008087816 */ /* 0x000fe400000000ff */
[----:B------:R-:W-:Y:S02]  /*0610*/  PRMT R10, R11, 0x7710, RZ ;  /* 0x000077100b0a7816 */ /* 0x000fe400000000ff */
[----:B------:R-:W-:Y:S02]  /*0620*/  PRMT R12, R12, 0x7710, RZ ;  /* 0x000077100c0c7816 */ /* 0x000fe400000000ff */
[----:B------:R-:W-:-:S02]  /*0630*/  VIMNMX.S16x2 R7, PT, PT, R6, UR6, PT ;  /* 0x0000000606077c48 */ /* 0x000fc4000bfe0300 */
[----:B------:R-:W-:Y:S02]  /*0640*/  VIMNMX.S16x2 R8, PT, PT, R8, UR6, PT ;  /* 0x0000000608087c48 */ /* 0x000fe4000bfe0300 */
[----:B------:R-:W-:Y:S02]  /*0650*/  VIMNMX.S16x2 R9, PT, PT, R10, UR6, PT ;  /* 0x000000060a097c48 */ /* 0x000fe4000bfe0300 */
[----:B------:R-:W-:Y:S01]  /*0660*/  VIMNMX.S16x2 R6, PT, PT, R12, UR6, PT ;  /* 0x000000060c067c48 */ /* 0x000fe2000bfe0300 */
[----:B------:R-:W-:Y:S06]  /*0670*/  @P0 BRA `(.L_x_22498) ;  /* 0x0000000000380947 */ /* 0x000fec0003800000 */
[----:B------:R-:W0:Y:S01]  /*0680*/  LDCU.64 UR6, c[0x0][0x388] ;  /* 0x00007100ff0677ac */ /* 0x000e220008000a00 */
[C---:B------:R-:W-:Y:S02]  /*0690*/  VIADD R10, R0.reuse, UR4 ;  /* 0x00000004000a7c36 */ /* 0x040fe40008000000 */
[----:B------:R-:W-:-:S03]  /*06a0*/  VIADD R0, R0, 0x80 ;  /* 0x0000008000007836 */ /* 0x000fc60000000000 */
[----:B0-----:R-:W-:-:S05]  /*06b0*/  IADD3 R10, P0, PT, R10, UR6, RZ ;  /* 0x000000060a0a7c10 */ /* 0x001fca000ff1e0ff */
[----:B------:R-:W-:Y:S01]  /*06c0*/  IMAD.X R11, RZ, RZ, UR7, P0 ;  /* 0x00000007ff0b7e24 */ /* 0x000fe200080e06ff */
[----:B------:R-:W-:-:S04]  /*06d0*/  ISETP.GE.U32.AND P0, PT, R0, UR5, PT ;  /* 0x0000000500007c0c */ /* 0x000fc8000bf06070 */
[----:B------:R0:W-:Y:S09]  /*06e0*/  STG.E.U8 desc[UR10][R10.64], R5 ;  /* 0x000000050a007986 */ /* 0x0001f2000c10110a */
[----:B------:R-:W-:Y:S05]  /*06f0*/  @P0 BRA `(.L_x_22499) ;  /* 0x0000000000380947 */ /* 0x000fea0003800000 */
[----:B------:R-:W1:Y:S01]  /*0700*/  LDCU.64 UR6, c[0x0][0x388] ;  /* 0x00007100ff0677ac */ /* 0x000e620008000a00 */
[C---:B0-----:R-:W-:Y:S02]  /*0710*/  VIADD R10, R0.reuse, UR4 ;  /* 0x00000004000a7c36 */ /* 0x041fe40008000000 */
[----:B------:R-:W-:-:S03]  /*0720*/  VIADD R0, R0, 0x80 ;  /* 0x0000008000007836 */ /* 0x000fc60000000000 */
[----:B-1----:R-:W-:-:S05]  /*0730*/  IADD3 R10, P0, PT, R10, UR6, RZ ;  /* 0x000000060a0a7c10 */ /* 0x002fca000ff1e0ff */
[----:B------:R-:W-:-:S05]  /*0740*/  IMAD.X R11, RZ, RZ, UR7, P0 ;  /* 0x00000007ff0b7e24 */ /* 0x000fca00080e06ff */
[----:B------:R0:W-:Y:S03]  /*0750*/  STG.E.U8 desc[UR10][R10.64], R2 ;  /* 0x000000020a007986 */ /* 0x0001e6000c10110a */
.L_x_22498:
[----:B------:R-:W-:-:S13]  /*0760*/  ISETP.GE.U32.AND P0, PT, R0, UR5, PT ;  /* 0x0000000500007c0c */ /* 0x000fda000bf06070 */
[----:B------:R-:W-:Y:S05]  /*0770*/  @P0 BRA `(.L_x_22500) ;  /* 0x0000000000380947 */ /* 0x000fea0003800000 */
[----:B------:R-:W1:Y:S01]  /*0780*/  LDCU.64 UR6, c[0x0][0x388] ;  /* 0x00007100ff0677ac */ /* 0x000e620008000a00 */
[C---:B0-----:R-:W-:Y:S02]  /*0790*/  VIADD R10, R0.reuse, UR4 ;  /* 0x00000004000a7c36 */ /* 0x041fe40008000000 */
[----:B------:R-:W-:-:S03]  /*07a0*/  VIADD R0, R0, 0x80 ;  /* 0x0000008000007836 */ /* 0x000fc60000000000 */
[----:B-1----:R-:W-:-:S05]  /*07b0*/  IADD3 R10, P0, PT, R10, UR6, RZ ;  /* 0x000000060a0a7c10 */ /* 0x002fca000ff1e0ff */
[----:B------:R-:W-:-:S05]  /*07c0*/  IMAD.X R11, RZ, RZ, UR7, P0 ;  /* 0x00000007ff0b7e24 */ /* 0x000fca00080e06ff */
[----:B------:R1:W-:Y:S03]  /*07d0*/  STG.E.U8 desc[UR10][R10.64], R3 ;  /* 0x000000030a007986 */ /* 0x0003e6000c10110a */
.L_x_22499:
[----:B------:R-:W-:-:S13]  /*07e0*/  ISETP.GE.U32.AND P0, PT, R0, UR5, PT ;  /* 0x0000000500007c0c */ /* 0x000fda000bf06070 */
[----:B------:R-:W-:Y:S05]  /*07f0*/  @P0 BRA `(.L_x_22501) ;  /* 0x0000000000380947 */ /* 0x000fea0003800000 */
[----:B------:R-:W2:Y:S01]  /*0800*/  LDCU.64 UR6, c[0x0][0x388] ;  /* 0x00007100ff0677ac */ /* 0x000ea20008000a00 */
[C---:B------:R-:W-:Y:S02]  /*0810*/  VIADD R2, R0.reuse, UR4 ;  /* 0x0000000400027c36 */ /* 0x040fe40008000000 */
[----:B------:R-:W-:-:S03]  /*0820*/  VIADD R0, R0, 0x80 ;  /* 0x0000008000007836 */ /* 0x000fc60000000000 */
[----:B--2---:R-:W-:-:S05]  /*0830*/  IADD3 R2, P0, PT, R2, UR6, RZ ;  /* 0x0000000602027c10 */ /* 0x004fca000ff1e0ff */
[----:B-1----:R-:W-:-:S05]  /*0840*/  IMAD.X R3, RZ, RZ, UR7, P0 ;  /* 0x00000007ff037e24 */ /* 0x002fca00080e06ff */
[----:B------:R1:W-:Y:S03]  /*0850*/  STG.E.U8 desc[UR10][R2.64], R4 ;  /* 0x0000000402007986 */ /* 0x0003e6000c10110a */
.L_x_22500:
[----:B------:R-:W-:-:S13]  /*0860*/  ISETP.GE.U32.AND P0, PT, R0, UR5, PT ;  /* 0x0000000500007c0c */ /* 0x000fda000bf06070 */
[----:B------:R-:W-:Y:S05]  /*0870*/  @P0 BRA `(.L_x_22502) ;  /* 0x00000000003c0947 */ /* 0x000fea0003800000 */
[----:B------:R-:W2:Y:S01]  /*0880*/  LDCU.64 UR6, c[0x0][0x388] ;  /* 0x00007100ff0677ac */ /* 0x000ea20008000a00 */
[C---:B01----:R-:W-:Y:S02]  /*0890*/  VIADD R2, R0.reuse, UR4 ;  /* 0x0000000400027c36 */ /* 0x043fe40008000000 */
[----:B------:R-:W-:-:S03]  /*08a0*/  VIADD R0, R0, 0x80 ;  /* 0x0000008000007836 */ /* 0x000fc60000000000 */
[----:B--2---:R-:W-:-:S05]  /*08b0*/  IADD3 R2, P0, PT, R2, UR6, RZ ;  /* 0x0000000602027c10 */ /* 0x004fca000ff1e0ff */
[----:B------:R-:W-:-:S05]  /*08c0*/  IMAD.X R3, RZ, RZ, UR7, P0 ;  /* 0x00000007ff037e24 */ /* 0x000fca00080e06ff */
[----:B------:R2:W-:Y:S03]  /*08d0*/  STG.E.U8 desc[UR10][R2.64], R7 ;  /* 0x0000000702007986 */ /* 0x0005e6000c10110a */
.L_x_22501:
[----:B------:R-:W-:-:S13]  /*08e0*/  ISETP.GE.U32.AND P0, PT, R0, UR5, PT ;  /* 0x0000000500007c0c */ /* 0x000fda000bf06070 */
[----:B------:R-:W-:Y:S05]  /*08f0*/  @P0 BREAK.RELIABLE B1 ;  /* 0x0000000000010942 */ /* 0x000fea0003800100 */
[----:B------:R-:W-:Y:S05]  /*0900*/  @P0 BRA `(.L_x_22503) ;  /* 0x0000000000380947 */ /* 0x000fea0003800000 */
[----:B------:R-:W3:Y:S01]  /*0910*/  LDCU.64 UR6, c[0x0][0x388] ;  /* 0x00007100ff0677ac */ /* 0x000ee20008000a00 */
[C---:B--2---:R-:W-:Y:S02]  /*0920*/  VIADD R2, R0.reuse, UR4 ;  /* 0x0000000400027c36 */ /* 0x044fe40008000000 */
[----:B------:R-:W-:-:S03]  /*0930*/  VIADD R0, R0, 0x80 ;  /* 0x0000008000007836 */ /* 0x000fc60000000000 */
[----:B---3--:R-:W-:-:S05]  /*0940*/  IADD3 R2, P0, PT, R2, UR6, RZ ;  /* 0x0000000602027c10 */ /* 0x008fca000ff1e0ff */
[----:B-1----:R-:W-:-:S05]  /*0950*/  IMAD.X R3, RZ, RZ, UR7, P0 ;  /* 0x00000007ff037e24 */ /* 0x002fca00080e06ff */
[----:B------:R2:W-:Y:S03]  /*0960*/  STG.E.U8 desc[UR10][R2.64], R8 ;  /* 0x0000000802007986 */ /* 0x0005e6000c10110a */
.L_x_22502:
[----:B------:R-:W-:Y:S05]  /*0970*/  BSYNC.RELIABLE B1 ;  /* 0x0000000000017941 */ /* 0x000fea0003800100 */
.L_x_22497:
[----:B------:R-:W-:-:S13]  /*0980*/  ISETP.GE.U32.AND P0, PT, R0, UR5, PT ;  /* 0x0000000500007c0c */ /* 0x000fda000bf06070 */
[----:B01----:R-:W0:Y:S01]  /*0990*/  @!P0 LDC.64 R4, c[0x0][0x388] ;  /* 0x0000e200ff048b82 */ /* 0x003e220000000a00 */
[C---:B--2---:R-:W-:Y:S02]  /*09a0*/  @!P0 VIADD R3, R0.reuse, UR4 ;  /* 0x0000000400038c36 */ /* 0x044fe40008000000 */
[----:B------:R-:W-:-:S03]  /*09b0*/  @!P0 VIADD R0, R0, 0x80 ;  /* 0x0000008000008836 */ /* 0x000fc60000000000 */
[----:B0-----:R-:W-:-:S05]  /*09c0*/  @!P0 IADD3 R2, P1, PT, R3, R4, RZ ;  /* 0x0000000403028210 */ /* 0x001fca0007f3e0ff */
[----:B------:R-:W-:-:S05]  /*09d0*/  @!P0 IMAD.X R3, RZ, RZ, R5, P1 ;  /* 0x000000ffff038224 */ /* 0x000fca00008e0605 */
[----:B------:R3:W-:Y:S03]  /*09e0*/  @!P0 STG.E.U8 desc[UR10][R2.64], R9 ;  /* 0x0000000902008986 */ /* 0x0007e6000c10110a */
.L_x_22503:
[----:B------:R-:W-:Y:S05]  /*09f0*/  BSYNC.RECONVERGENT B0 ;  /* 0x0000000000007941 */ /* 0x000fea0003800200 */
.L_x_22496:
[----:B------:R-:W-:Y:S05]  /*0a00*/  WARPSYNC.ALL ;  /* 0x0000000000007948 */ /* 0x000fea0003800000 */
[----:B------:R-:W-:-:S13]  /*0a10*/  ISETP.GE.U32.AND P0, PT, R0, UR5, PT ;  /* 0x0000000500007c0c */ /* 0x000fda000bf06070 */
[----:B------:R-:W-:Y:S05]  /*0a20*/  @P0 EXIT ;  /* 0x000000000000094d */ /* 0x000fea0003800000 */
[----:B------:R-:W2:Y:S01]  /*0a30*/  LDCU.64 UR6, c[0x0][0x388] ;  /* 0x00007100ff0677ac */ /* 0x000ea20008000a00 */
[----:B------:R-:W-:-:S05]  /*0a40*/  VIADD R0, R0, UR4 ;  /* 0x0000000400007c36 */ /* 0x000fca0008000000 */
[----:B--23--:R-:W-:-:S05]  /*0a50*/  IADD3 R2, P0, PT, R0, UR6, RZ ;  /* 0x0000000600027c10 */ /* 0x00cfca000ff1e0ff */
[----:B-1----:R-:W-:-:S05]  /*0a60*/  IMAD.X R3, RZ, RZ, UR7, P0 ;  /* 0x00000007ff037e24 */ /* 0x002fca00080e06ff */
[----:B------:R-:W-:Y:S01]  /*0a70*/  STG.E.U8 desc[UR10][R2.64], R6 ;  /* 0x0000000602007986 */ /* 0x000fe2000c10110a */
[----:B------:R-:W-:Y:S05]  /*0a80*/  EXIT ;  /* 0x000000000000794d */ /* 0x000fea0003800000 */
.L_x_22495:
[----:B------:R-:W0:Y:S01]  /*0a90*/  LDCU.64 UR6, c[0x0][0x390] ;  /* 0x00007200ff0677ac */ /* 0x000e220008000a00 */
[----:B------:R-:W1:Y:S01]  /*0aa0*/  S2R R11, SR_TID.X ;  /* 0x00000000000b7919 */ /* 0x000e620000002100 */
[----:B0-----:R-:W-:-:S04]  /*0ab0*/  UIADD3 UR6, UP0, UPT, UR4, UR6, URZ ;  /* 0x0000000604067290 */ /* 0x001fc8000ff1e0ff */
[----:B------:R-:W-:Y:S02]  /*0ac0*/  UIADD3.X UR7, UPT, UPT, URZ, UR7, URZ, UP0, !UPT ;  /* 0x00000007ff077290 */ /* 0x000fe400087fe4ff */
[----:B------:R-:W-:-:S04]  /*0ad0*/  IMAD.U32 R4, RZ, RZ, UR6 ;  /* 0x00000006ff047e24 */ /* 0x000fc8000f8e00ff */
[----:B------:R-:W-:Y:S02]  /*0ae0*/  IMAD.U32 R5, RZ, RZ, UR7 ;  /* 0x00000007ff057e24 */ /* 0x000fe4000f8e00ff */
[----:B-1----:R-:W-:-:S03]  /*0af0*/  IMAD.WIDE.U32 R4, R11, 0x2, R4 ;  /* 0x000000020b047825 */ /* 0x002fc600078e0004 */
[----:B------:R-:W0:Y:S02]  /*0b00*/  LDCU.64 UR6, c[0x0][0x388] ;  /* 0x00007100ff0677ac */ /* 0x000e240008000a00 */
[----:B------:R-:W2:Y:S04]  /*0b10*/  LDG.E.U16 R6, desc[UR10][R4.64+0x100] ;  /* 0x0001000a04067981 */ /* 0x000ea8000c1e1500 */
[----:B------:R-:W3:Y:S04]  /*0b20*/  LDG.E.U16 R0, desc[UR10][R4.64] ;  /* 0x0000000a04007981 */ /* 0x000ee8000c1e1500 */
[----:B------:R-:W4:Y:S04]  /*0b30*/  LDG.E.U16 R9, desc[UR10][R4.64+0x300] ;  /* 0x0003000a04097981 */ /* 0x000f28000c1e1500 */
[----:B------:R2:W5:Y:S01]  /*0b40*/  LDG.E.U16 R7, desc[UR10][R4.64+0x200] ;  /* 0x0002000a04077981 */ /* 0x000562000c1e1500 */
[----:B0-----:R-:W-:-:S04]  /*0b50*/  UIADD3 UR6, UP0, UPT, UR4, UR6, URZ ;  /* 0x0000000604067290 */ /* 0x001fc8000ff1e0ff */
[----:B------:R-:W-:Y:S02]  /*0b60*/  UIADD3.X UR7, UPT, UPT, URZ, UR7, URZ, UP0, !UPT ;  /* 0x00000007ff077290 */ /* 0x000fe400087fe4ff */
[----:B------:R-:W-:Y:S01]  /*0b70*/  IMAD.U32 R2, RZ, RZ, UR6 ;  /* 0x00000006ff027e24 */ /* 0x000fe2000f8e00ff */
[----:B------:R-:W-:-:S04]  /*0b80*/  UPRMT UR6, UR8, 0x8880, URZ ;  /* 0x0000888008067896 */ /* 0x000fc800080000ff */
[----:B------:R-:W-:Y:S01]  /*0b90*/  UPRMT UR6, UR6, 0x7710, URZ ;  /* 0x0000771006067896 */ /* 0x000fe200080000ff */
[----:B------:R-:W-:Y:S02]  /*0ba0*/  IMAD.U32 R3, RZ, RZ, UR7 ;  /* 0x00000007ff037e24 */ /* 0x000fe4000f8e00ff */
[----:B------:R-:W-:Y:S01]  /*0bb0*/  IMAD.WIDE.U32 R2, R11, 0x2, R2 ;  /* 0x000000020b027825 */ /* 0x000fe200078e0002 */
[C---:B--2---:R-:W-:Y:S02]  /*0bc0*/  PRMT R5, R6.reuse, 0x9991, RZ ;  /* 0x0000999106057816 */ /* 0x044fe400000000ff */
[----:B------:R-:W-:Y:S02]  /*0bd0*/  PRMT R6, R6, 0x8880, RZ ;  /* 0x0000888006067816 */ /* 0x000fe400000000ff */
[C---:B---3--:R-:W-:Y:S02]  /*0be0*/  PRMT R8, R0.reuse, 0x8880, RZ ;  /* 0x0000888000087816 */ /* 0x048fe400000000ff */
[----:B------:R-:W-:-:S02]  /*0bf0*/  PRMT R10, R0, 0x9991, RZ ;  /* 0x00009991000a7816 */ /* 0x000fc400000000ff */
[----:B------:R-:W-:Y:S02]  /*0c00*/  PRMT R6, R6, 0x7710, RZ ;  /* 0x0000771006067816 */ /* 0x000fe400000000ff */
[----:B------:R-:W-:Y:S02]  /*0c10*/  PRMT R4, R8, 0x7710, RZ ;  /* 0x0000771008047816 */ /* 0x000fe400000000ff */
[----:B------:R-:W-:Y:S02]  /*0c20*/  PRMT R0, R10, 0x7710, RZ ;  /* 0x000077100a007816 */ /* 0x000fe400000000ff */
[----:B------:R-:W-:Y:S02]  /*0c30*/  PRMT R8, R5, 0x7710, RZ ;  /* 0x0000771005087816 */ /* 0x000fe400000000ff */
[----:B----4-:R-:W-:Y:S02]  /*0c40*/  PRMT R10, R9, 0x9991, RZ ;  /* 0x00009991090a7816 */ /* 0x010fe400000000ff */
[----:B------:R-:W-:-:S02]  /*0c50*/  VIMNMX.S16x2 R12, PT, PT, R6, UR6, PT ;  /* 0x00000006060c7c48 */ /* 0x000fc4000bfe0300 */
[----:B------:R-:W-:Y:S02]  /*0c60*/  VIMNMX.S16x2 R11, PT, PT, R4, UR6, PT ;  /* 0x00000006040b7c48 */ /* 0x000fe4000bfe0300 */
[C---:B-----5:R-:W-:Y:S02]  /*0c70*/  PRMT R6, R7.reuse, 0x9991, RZ ;  /* 0x0000999107067816 */ /* 0x060fe400000000ff */
[----:B------:R-:W-:Y:S02]  /*0c80*/  VIMNMX.S16x2 R13, PT, PT, R8, UR6, PT ;  /* 0x00000006080d7c48 */ /* 0x000fe4000bfe0300 */
[----:B------:R-:W-:Y:S02]  /*0c90*/  PRMT R4, R7, 0x8880, RZ ;  /* 0x0000888007047816 */ /* 0x000fe400000000ff */
[----:B------:R-:W-:Y:S02]  /*0ca0*/  PRMT R8, R9, 0x8880, RZ ;  /* 0x0000888009087816 */ /* 0x000fe400000000ff */
[----:B------:R-:W-:-:S02]  /*0cb0*/  PRMT R10, R10, 0x7710, RZ ;  /* 0x000077100a0a7816 */ /* 0x000fc400000000ff */
[----:B------:R-:W-:Y:S02]  /*0cc0*/  VIMNMX.S16x2 R0, PT, PT, R0, UR6, PT ;  /* 0x0000000600007c48 */ /* 0x000fe4000bfe0300 */
[----:B------:R-:W-:Y:S02]  /*0cd0*/  PRMT R6, R6, 0x7710, RZ ;  /* 0x0000771006067816 */ /* 0x000fe400000000ff */
[----:B------:R-:W-:Y:S02]  /*0ce0*/  PRMT R4, R4, 0x7710, RZ ;  /* 0x0000771004047816 */ /* 0x000fe400000000ff */
[----:B------:R-:W-:Y:S02]  /*0cf0*/  PRMT R8, R8, 0x7710, RZ ;  /* 0x0000771008087816 */ /* 0x000fe400000000ff */
[----:B------:R-:W-:Y:S02]  /*0d00*/  VIMNMX.S16x2 R10, PT, PT, R10, UR6, PT ;  /* 0x000000060a0a7c48 */ /* 0x000fe4000bfe0300 */
[----:B------:R-:W-:-:S02]  /*0d10*/  VIMNMX.S16x2 R9, PT, PT, R6, UR6, PT ;  /* 0x0000000606097c48 */ /* 0x000fc4000bfe0300 */
[----:B------:R-:W-:Y:S02]  /*0d20*/  PRMT R5, R0, 0x7610, R5 ;  /* 0x0000761000057816 */ /* 0x000fe40000000005 */
[----:B------:R-:W-:Y:S02]  /*0d30*/  VIMNMX.S16x2 R6, PT, PT, R4, UR6, PT ;  /* 0x0000000604067c48 */ /* 0x000fe4000bfe0300 */
[----:B------:R-:W-:Y:S02]  /*0d40*/  PRMT R0, R11, 0x7610, R0 ;  /* 0x000076100b007816 */ /* 0x000fe40000000000 */
[----:B------:R-:W-:Y:S02]  /*0d50*/  VIMNMX.S16x2 R8, PT, PT, R8, UR6, PT ;  /* 0x0000000608087c48 */ /* 0x000fe4000bfe0300 */
[----:B------:R-:W-:Y:S02]  /*0d60*/  PRMT R7, R13, 0x7610, R7 ;  /* 0x000076100d077816 */ /* 0x000fe40000000007 */
[----:B------:R-:W-:-:S02]  /*0d70*/  PRMT R4, R12, 0x7610, R4 ;  /* 0x000076100c047816 */ /* 0x000fc40000000004 */
[----:B------:R-:W-:Y:S02]  /*0d80*/  PRMT R11, R10, 0x7610, R11 ;  /* 0x000076100a0b7816 */ /* 0x000fe4000000000b */
[----:B------:R-:W-:Y:S02]  /*0d90*/  PRMT R5, R5, 0x7604, R0 ;  /* 0x0000760405057816 */ /* 0x000fe40000000000 */
[----:B------:R-:W-:Y:S02]  /*0da0*/  PRMT R7, R7, 0x7604, R4 ;  /* 0x0000760407077816 */ /* 0x000fe40000000004 */
[----:B------:R-:W-:Y:S02]  /*0db0*/  PRMT R9, R9, 0x7604, R6 ;  /* 0x0000760409097816 */ /* 0x000fe40000000006 */
[----:B------:R-:W-:Y:S01]  /*0dc0*/  PRMT R11, R11, 0x7604, R8 ;  /* 0x000076040b0b7816 */ /* 0x000fe20000000008 */
[----:B------:R-:W-:Y:S04]  /*0dd0*/  STG.E.U16 desc[UR10][R2.64], R5 ;  /* 0x0000000502007986 */ /* 0x000fe8000c10150a */
[----:B------:R-:W-:Y:S04]  /*0de0*/  STG.E.U16 desc[UR10][R2.64+0x100], R7 ;  /* 0x0001000702007986 */ /* 0x000fe8000c10150a */
[----:B------:R-:W-:Y:S04]  /*0df0*/  STG.E.U16 desc[UR10][R2.64+0x200], R9 ;  /* 0x0002000902007986 */ /* 0x000fe8000c10150a */
[----:B------:R-:W-:Y:S01]  /*0e00*/  STG.E.U16 desc[UR10][R2.64+0x300], R11 ;  /* 0x0003000b02007986 */ /* 0x000fe2000c10150a */
[----:B------:R-:W-:Y:S05]  /*0e10*/  EXIT ;  /* 0x000000000000794d */ /* 0x000fea0003800000 */
.L_x_22504:
        /* <DEDUP_REMOVED lines=14> */
.L_x_41076:


//--------------------- .text._ZN2at6native29vectorized_elementwise_kernelILi4ENS0_13AUnaryFunctorIaaaZZZNS0_19minimum_kernel_cudaERNS_18TensorIteratorBaseEENKUlvE_clEvENKUlvE0_clEvEUlaaE_EESt5arrayIPcLm2EEEEviT0_T1_ --------------------------
	.section	.text._ZN2at6native29vectorized_elementwise_kernelILi4ENS0_13AUnaryFunctorIaaaZZZNS0_19minimum_kernel_cudaERNS_18TensorIteratorBaseEENKUlvE_clEvENKUlvE0_clEvEUlaaE_EESt5arrayIPcLm2EEEEviT0_T1_,"ax",@progbits
	.align	128
        .global         _ZN2at6native29vectorized_elementwise_kernelILi4ENS0_13AUnaryFunctorIaaaZZZNS0_19minimum_kernel_cudaERNS_18TensorIteratorBaseEENKUlvE_clEvENKUlvE0_clEvEUlaaE_EESt5arrayIPcLm2EEEEviT0_T1_
        .type           _ZN2at6native29vectorized_elementwise_kernelILi4ENS0_13AUnaryFunctorIaaaZZZNS0_19minimum_kernel_cudaERNS_18TensorIteratorBaseEENKUlvE_clEvENKUlvE0_clEvEUlaaE_EESt5arrayIPcLm2EEEEviT0_T1_,@function
        .size           _ZN2at6native29vectorized_elementwise_kernelILi4ENS0_13AUnaryFunctorIaaaZZZNS0_19minimum_kernel_cudaERNS_18TensorIteratorBaseEENKUlvE_clEvENKUlvE0_clEvEUlaaE_EESt5arrayIPcLm2EEEEviT0_T1_,(.L_x_41077 - _ZN2at6native29vectorized_elementwise_kernelILi4ENS0_13AUnaryFunctorIaaaZZZNS0_19minimum_kernel_cudaERNS_18TensorIteratorBaseEENKUlvE_clEvENKUlvE0_clEvEUlaaE_EESt5arrayIPcLm2EEEEviT0_T1_)
        .other          _ZN2at6native29vectorized_elementwise_kernelILi4ENS0_13AUnaryFunctorIaaaZZZNS0_19minimum_kernel_cudaERNS_18TensorIteratorBaseEENKUlvE_clEvENKUlvE0_clEvEUlaaE_EESt5arrayIPcLm2EEEEviT0_T1_,@"STO_CUDA_ENTRY STV_DEFAULT"
_ZN2at6native29vectorized_elementwise_kernelILi4ENS0_13AUnaryFunctorIaaaZZZNS0_19minimum_kernel_cudaERNS_18TensorIteratorBaseEENKUlvE_clEvENKUlvE0_clEvEUlaaE_EESt5arrayIPcLm2EEEEviT0_T1_:
.text._ZN2at6native29vectorized_elementwise_kernelILi4ENS0_13AUnaryFunctorIaaaZZZNS0_19minimum_kernel_cudaERNS_18TensorIteratorBaseEENKUlvE_clEvENKUlvE0_clEvEUlaaE_EESt5arrayIPcLm2EEEEviT0_T1_:
        /* <DEDUP_REMOVED lines=118> */
.L_x_22508:
        /* <DEDUP_REMOVED lines=8> */
.L_x_22509:
        /* <DEDUP_REMOVED lines=8> */
.L_x_22510:
        /* <DEDUP_REMOVED lines=8> */
.L_x_22511:
        /* <DEDUP_REMOVED lines=9> */
.L_x_22512:
[----:B------:R-:W-:Y:S05]  /*0970*/  BSYNC.RELIABLE B1 ;  /* 0x0000000000017941 */ /* 0x000fea0003800100 */
.L_x_22507:
[----:B------:R-:W-:-:S13]  /*0980*/  ISETP.GE.U32.AND P0, PT, R0, UR5, PT ;  /* 0x0000000500007c0c */ /* 0x000fda000bf06070 */
[----:B01----:R-:W0:Y:S01]  /*0990*/  @!P0 LDC.64 R4, c[0x0][0x388] ;  /* 0x0000e200ff048b82 */ /* 0x003e220000000a00 */
[C---:B--2---:R-:W-:Y:S02]  /*09a0*/  @!P0 VIADD R3, R0.reuse, UR4 ;  /* 0x0000000400038c36 */ /* 0x044fe40008000000 */
[----:B------:R-:W-:-:S03]  /*09b0*/  @!P0 VIADD R0, R0, 0x80 ;  /* 0x0000008000008836 */ /* 0x000fc60000000000 */
[----:B0-----:R-:W-:-:S05]  /*09c0*/  @!P0 IADD3 R2, P1, PT, R3, R4, RZ ;  /* 0x0000000403028210 */ /* 0x001fca0007f3e0ff */
[----:B------:R-:W-:-:S05]  /*09d0*/  @!P0 IMAD.X R3, RZ, RZ, R5, P1 ;  /* 0x000000ffff038224 */ /* 0x000fca00008e0605 */
[----:B------:R3:W-:Y:S03]  /*09e0*/  @!P0 STG.E.U8 desc[UR10][R2.64], R9 ;  /* 0x0000000902008986 */ /* 0x0007e6000c10110a */
.L_x_22513:
[----:B------:R-:W-:Y:S05]  /*09f0*/  BSYNC.RECONVERGENT B0 ;  /* 0x0000000000007941 */ /* 0x000fea0003800200 */
.L_x_22506:
        /* <DEDUP_REMOVED lines=9> */
.L_x_22505:
[----:B------:R-:W0:Y:S01]  /*0a90*/  LDCU.64 UR6, c[0x0][0x390] ;  /* 0x00007200ff0677ac */ /* 0x000e220008000a00 */
[----:B------:R-:W1:Y:S01]  /*0aa0*/  S2R R5, SR_TID.X ;  /* 0x0000000000057919 */ /* 0x000e620000002100 */
[----:B0-----:R-:W-:-:S04]  /*0ab0*/  UIADD3 UR6, UP0, UPT, UR4, UR6, URZ ;  /* 0x0000000604067290 */ /* 0x001fc8000ff1e0ff */
[----:B------:R-:W-:Y:S02]  /*0ac0*/  UIADD3.X UR7, UPT, UPT, URZ, UR7, URZ, UP0, !UPT ;  /* 0x00000007ff077290 */ /* 0x000fe400087fe4ff */
[----:B------:R-:W-:-:S04]  /*0ad0*/  IMAD.U32 R2, RZ, RZ, UR6 ;  /* 0x00000006ff027e24 */ /* 0x000fc8000f8e00ff */
[----:B------:R-:W-:Y:S02]  /*0ae0*/  IMAD.U32 R3, RZ, RZ, UR7 ;  /* 0x00000007ff037e24 */ /* 0x000fe4000f8e00ff */
[----:B-1----:R-:W-:Y:S01]  /*0af0*/  IMAD.WIDE.U32 R2, R5, 0x4, R2 ;  /* 0x0000000405027825 */ /* 0x002fe200078e0002 */
[----:B------:R-:W-:Y:S02]  /*0b00*/  UPRMT UR8, UR8, 0x8880, URZ ;  /* 0x0000888008087896 */ /* 0x000fe400080000ff */
[----:B------:R-:W0:Y:S02]  /*0b10*/  LDCU.64 UR6, c[0x0][0x388] ;  /* 0x00007100ff0677ac */ /* 0x000e240008000a00 */
[----:B------:R-:W2:Y:S04]  /*0b20*/  LDG.E R0, desc[UR10][R2.64] ;  /* 0x0000000a02007981 */ /* 0x000ea8000c1e1900 */
[----:B------:R-:W3:Y:S01]  /*0b30*/  LDG.E R7, desc[UR10][R2.64+0x200] ;  /* 0x0002000a02077981 */ /* 0x000ee2000c1e1900 */
[----:B------:R-:W-:-:S02]  /*0b40*/  UPRMT UR8, UR8, 0x7710, URZ ;  /* 0x0000771008087896 */ /* 0x000fc400080000ff */
[----:B0-----:R-:W-:-:S04]  /*0b50*/  UIADD3 UR6, UP0, UPT, UR4, UR6, URZ ;  /* 0x0000000604067290 */ /* 0x001fc8000ff1e0ff */
[----:B------:R-:W-:Y:S01]  /*0b60*/  UIADD3.X UR7, UPT, UPT, URZ, UR7, URZ, UP0, !UPT ;  /* 0x00000007ff077290 */ /* 0x000fe200087fe4ff */
[--C-:B--2---:R-:W-:Y:S02]  /*0b70*/  SHF.R.S32.HI R4, RZ, 0x8, R0.reuse ;  /* 0x00000008ff047819 */ /* 0x104fe40000011400 */
[--C-:B------:R-:W-:Y:S02]  /*0b80*/  SHF.R.S32.HI R8, RZ, 0x18, R0.reuse ;  /* 0x00000018ff087819 */ /* 0x100fe40000011400 */
[----:B------:R-:W-:Y:S02]  /*0b90*/  SHF.R.S32.HI R6, RZ, 0x10, R0 ;  /* 0x00000010ff067819 */ /* 0x000fe40000011400 */
[----:B------:R-:W-:Y:S02]  /*0ba0*/  SGXT R0, R0, 0x8 ;  /* 0x000000080000781a */ /* 0x000fe40000000200 */
[----:B------:R-:W-:Y:S02]  /*0bb0*/  SGXT R4, R4, 0x8 ;  /* 0x000000080404781a */ /* 0x000fe40000000200 */
[----:B------:R-:W-:-:S02]  /*0bc0*/  VIMNMX.S16x2 R9, PT, PT, R0, UR8, PT ;  /* 0x0000000800097c48 */ /* 0x000fc4000bfe0300 */
[----:B---3--:R-:W-:Y:S02]  /*0bd0*/  SGXT R0, R7, 0x8 ;  /* 0x000000080700781a */ /* 0x008fe40000000200 */
[----:B------:R-:W-:Y:S02]  /*0be0*/  VIMNMX.S16x2 R10, PT, PT, R4, UR8, PT ;  /* 0x00000008040a7c48 */ /* 0x000fe4000bfe0300 */
[--C-:B------:R-:W-:Y:S02]  /*0bf0*/  SHF.R.S32.HI R2, RZ, 0x8, R7.reuse ;  /* 0x00000008ff027819 */ /* 0x100fe40000011407 */
[--C-:B------:R-:W-:Y:S02]  /*0c00*/  SHF.R.S32.HI R3, RZ, 0x10, R7.reuse ;  /* 0x00000010ff037819 */ /* 0x100fe40000011407 */
[----:B------:R-:W-:Y:S02]  /*0c10*/  SHF.R.S32.HI R4, RZ, 0x18, R7 ;  /* 0x00000018ff047819 */ /* 0x000fe40000011407 */
[----:B------:R-:W-:-:S02]  /*0c20*/  SGXT R8, R8, 0x8 ;  /* 0x000000080808781a */ /* 0x000fc40000000200 */
[----:B------:R-:W-:Y:S02]  /*0c30*/  VIMNMX.S16x2 R11, PT, PT, R0, UR8, PT ;  /* 0x00000008000b7c48 */ /* 0x000fe4000bfe0300 */
[----:B------:R-:W-:Y:S02]  /*0c40*/  SGXT R0, R2, 0x8 ;  /* 0x000000080200781a */ /* 0x000fe40000000200 */
[----:B------:R-:W-:Y:S02]  /*0c50*/  SGXT R2, R3, 0x8 ;  /* 0x000000080302781a */ /* 0x000fe40000000200 */
[----:B------:R-:W-:Y:S02]  /*0c60*/  SGXT R4, R4, 0x8 ;  /* 0x000000080404781a */ /* 0x000fe40000000200 */
[----:B------:R-:W-:Y:S02]  /*0c70*/  VIMNMX.S16x2 R8, PT, PT, R8, UR8, PT ;  /* 0x0000000808087c48 */ /* 0x000fe4000bfe0300 */
[----:B------:R-:W-:-:S02]  /*0c80*/  SGXT R6, R6, 0x8 ;  /* 0x000000080606781a */ /* 0x000fc40000000200 */
[----:B------:R-:W-:Y:S02]  /*0c90*/  VIMNMX.S16x2 R3, PT, PT, R0, UR8, PT ;  /* 0x0000000800037c48 */ /* 0x000fe4000bfe0300 */
[----:B------:R-:W-:Y:S02]  /*0ca0*/  VIMNMX.S16x2 R2, PT, PT, R2, UR8, PT ;  /* 0x0000000802027c48 */ /* 0x000fe4000bfe0300 */
[----:B------:R-:W-:Y:S02]  /*0cb0*/  VIMNMX.S16x2 R12, PT, PT, R4, UR8, PT ;  /* 0x00000008040c7c48 */ /* 0x000fe4000bfe0300 */
[----:B------:R-:W-:Y:S02]  /*0cc0*/  PRMT R7, R8, 0x7610, R7 ;  /* 0x0000761008077816 */ /* 0x000fe40000000007 */
[----:B------:R-:W-:Y:S02]  /*0cd0*/  PRMT R0, R9, 0x7610, R0 ;  /* 0x0000761009007816 */ /* 0x000fe40000000000 */
[----:B------:R-:W-:-:S02]  /*0ce0*/  PRMT R4, R10, 0x7610, R4 ;  /* 0x000076100a047816 */ /* 0x000fc40000000004 */
[----:B------:R-:W-:Y:S02]  /*0cf0*/  PRMT R8, R11, 0x7610, R8 ;  /* 0x000076100b087816 */ /* 0x000fe40000000008 */
[----:B------:R-:W-:Y:S02]  /*0d00*/  VIMNMX.S16x2 R6, PT, PT, R6, UR8, PT ;  /* 0x0000000806067c48 */ /* 0x000fe4000bfe0300 */
[----:B------:R-:W-:Y:S01]  /*0d10*/  PRMT R9, R3, 0x7610, R9 ;  /* 0x0000761003097816 */ /* 0x000fe20000000009 */
[----:B------:R-:W-:Y:S01]  /*0d20*/  IMAD.U32 R3, RZ, RZ, UR7 ;  /* 0x00000007ff037e24 */ /* 0x000fe2000f8e00ff */
[----:B------:R-:W-:Y:S01]  /*0d30*/  PRMT R10, R2, 0x7610, R10 ;  /* 0x00007610020a7816 */ /* 0x000fe2000000000a */
[----:B------:R-:W-:Y:S01]  /*0d40*/  IMAD.U32 R2, RZ, RZ, UR6 ;  /* 0x00000006ff027e24 */ /* 0x000fe2000f8e00ff */
[----:B------:R-:W-:Y:S02]  /*0d50*/  PRMT R11, R12, 0x7610, R11 ;  /* 0x000076100c0b7816 */ /* 0x000fe4000000000b */
[----:B------:R-:W-:Y:S01]  /*0d60*/  LOP3.LUT R13, R0, 0xffff, RZ, 0xc0, !PT ;  /* 0x0000ffff000d7812 */ /* 0x000fe200078ec0ff */
[----:B------:R-:W-:Y:S01]  /*0d70*/  IMAD.WIDE.U32 R2, R5, 0x4, R2 ;  /* 0x0000000405027825 */ /* 0x000fe200078e0002 */
[----:B------:R-:W-:-:S02]  /*0d80*/  LOP3.LUT R8, R8, 0xffff, RZ, 0xc0, !PT ;  /* 0x0000ffff08087812 */ /* 0x000fc400078ec0ff */
[----:B------:R-:W-:Y:S02]  /*0d90*/  LOP3.LUT R4, R4, 0xffff, RZ, 0xc0, !PT ;  /* 0x0000ffff04047812 */ /* 0x000fe400078ec0ff */
[----:B------:R-:W-:Y:S02]  /*0da0*/  LOP3.LUT R7, R7, 0xffff, RZ, 0xc0, !PT ;  /* 0x0000ffff07077812 */ /* 0x000fe400078ec0ff */
[----:B------:R-:W-:Y:S02]  /*0db0*/  LOP3.LUT R6, R6, 0xffff, RZ, 0xc0, !PT ;  /* 0x0000ffff06067812 */ /* 0x000fe400078ec0ff */
[----:B------:R-:W-:Y:S02]  /*0dc0*/  LOP3.LUT R9, R9, 0xffff, RZ, 0xc0, !PT ;  /* 0x0000ffff09097812 */ /* 0x000fe400078ec0ff */
[----:B------:R-:W-:Y:S02]  /*0dd0*/  LOP3.LUT R10, R10, 0xffff, RZ, 0xc0, !PT ;  /* 0x0000ffff0a0a7812 */ /* 0x000fe400078ec0ff */
[----:B------:R-:W-:-:S02]  /*0de0*/  LOP3.LUT R11, R11, 0xffff, RZ, 0xc0, !PT ;  /* 0x0000ffff0b0b7812 */ /* 0x000fc400078ec0ff */
[----:B------:R-:W-:Y:S02]  /*0df0*/  PRMT R13, R13, 0x3340, R4 ;  /* 0x000033400d0d7816 */ /* 0x000fe40000000004 */
[----:B------:R-:W-:Y:S02]  /*0e00*/  PRMT R6, R6, 0x3340, R7 ;  /* 0x0000334006067816 */ /* 0x000fe40000000007 */
[----:B------:R-:W-:Y:S02]  /*0e10*/  PRMT R9, R8, 0x3340, R9 ;  /* 0x0000334008097816 */ /* 0x000fe40000000009 */
[----:B------:R-:W-:Y:S02]  /*0e20*/  PRMT R10, R10, 0x3340, R11 ;  /* 0x000033400a0a7816 */ /* 0x000fe4000000000b */
[----:B------:R-:W-:Y:S02]  /*0e30*/  PRMT R13, R13, 0x5410, R6 ;  /* 0x000054100d0d7816 */ /* 0x000fe40000000006 */
[----:B------:R-:W-:-:S03]  /*0e40*/  PRMT R9, R9, 0x5410, R10 ;  /* 0x0000541009097816 */ /* 0x000fc6000000000a */
[----:B------:R-:W-:Y:S04]  /*0e50*/  STG.E desc[UR10][R2.64], R13 ;  /* 0x0000000d02007986 */ /* 0x000fe8000c10190a */
[----:B------:R-:W-:Y:S01]  /*0e60*/  STG.E desc[UR10][R2.64+0x200], R9 ;  /* 0x0002000902007986 */ /* 0x000fe2000c10190a */
[----:B------:R-:W-:Y:S05]  /*0e70*/  EXIT ;  /* 0x000000000000794d */ /* 0x000fea0003800000 */
.L_x_22514:
        /* <DEDUP_REMOVED lines=16> */
.L_x_41077:


//--------------------- .text._ZN2at6native29vectorized_elementwise_kernelILi8ENS0_13AUnaryFunctorIaaaZZZNS0_19minimum_kernel_cudaERNS_18TensorIteratorBaseEENKUlvE_clEvENKUlvE0_clEvEUlaaE_EESt5arrayIPcLm2EEEEviT0_T1_ --------------------------
	.section	.text._ZN2at6native29vectorized_elementwise_kernelILi8ENS0_13AUnaryFunctorIaaaZZZNS0_19minimum_kernel_cudaERNS_18TensorIteratorBaseEENKUlvE_clEvENKUlvE0_clEvEUlaaE_EESt5arrayIPcLm2EEEEviT0_T1_,"ax",@progbits
	.align	128
        .global         _ZN2at6native29vectorized_elementwise_kernelILi8ENS0_13AUnaryFunctorIaaaZZZNS0_19minimum_kernel_cudaERNS_18TensorIteratorBaseEENKUlvE_clEvENKUlvE0_clEvEUlaaE_EESt5arrayIPcLm2EEEEviT0_T1_
        .type           _ZN2at6native29vectorized_elementwise_kernelILi8ENS0_13AUnaryFunctorIaaaZZZNS0_19minimum_kernel_cudaERNS_18TensorIteratorBaseEENKUlvE_clEvENKUlvE0_clEvEUlaaE_EESt5arrayIPcLm2EEEEviT0_T1_,@function
        .size           _ZN2at6native29vectorized_elementwise_kernelILi8ENS0_13AUnaryFunctorIaaaZZZNS0_19minimum_kernel_cudaERNS_18TensorIteratorBaseEENKUlvE_clEvENKUlvE0_clEvEUlaaE_EESt5arrayIPcLm2EEEEviT0_T1_,(.L_x_41078 - _ZN2at6native29vectorized_elementwise_kernelILi8ENS0_13AUnaryFunctorIaaaZZZNS0_19minimum_kernel_cudaERNS_18TensorIteratorBaseEENKUlvE_clEvENKUlvE0_clEvEUlaaE_EESt5arrayIPcLm2EEEEviT0_T1_)
        .other          _ZN2at6native29vectorized_elementwise_kernelILi8ENS0_13AUnaryFunctorIaaaZZZNS0_19minimum_kernel_cudaERNS_18TensorIteratorBaseEENKUlvE_clEvENKUlvE0_clEvEUlaaE_EESt5arrayIPcLm2EEEEviT0_T1_,@"STO_CUDA_ENTRY STV_DEFAULT"
_ZN2at6native29vectorized_elementwise_kernelILi8ENS0_13AUnaryFunctorIaaaZZZNS0_19minimum_kernel_cudaERNS_18TensorIteratorBaseEENKUlvE_clEvENKUlvE0_clEvEUlaaE_EESt5arrayIPcLm2EEEEviT0_T1_:
.text._ZN2at6native29vectorized_elementwise_kernelILi8ENS0_13AUnaryFunctorIaaaZZZNS0_19minimum_kernel_cudaERNS_18TensorIteratorBaseEENKUlvE_clEvENKUlvE0_clEvEUlaaE_EESt5arrayIPcLm2EEEEviT0_T1_:
[----:B------:R-:W-:Y:S01]  /*0000*/  LDC R1, c[0x0][0x37c] ;  /* 0x0000df00ff017b82 */ /* 0x000fe20000000800 */
[----:B------:R-:W-:Y:S05]  /*0010*/  EXIT ;  /* 0x000000000000794d */ /* 0x000fea0003800000 */
.L_x_22515:
        /* <DEDUP_REMOVED lines=14> */
.L_x_41078:


//--------------------- .text._ZN2at6native18elementwise_kernelILi128ELi4EZNS0_15gpu_kernel_implINS0_13BinaryFunctorIaaaZZZNS0_19minimum_kernel_cudaERNS_18TensorIteratorBaseEENKUlvE_clEvENKUlvE0_clEvEUlaaE_EEEEvS5_RKT_EUliE_EEviT1_ --------------------------
	.section	.text._ZN2at6native18elementwise_kernelILi128ELi4EZNS0_15gpu_kernel_implINS0_13BinaryFunctorIaaaZZZNS0_19minimum_kernel_cudaERNS_18TensorIteratorBaseEENKUlvE_clEvENKUlvE0_clEvEUlaaE_EEEEvS5_RKT_EUliE_EEviT1_,"ax",@progbits
	.align	128
        .global         _ZN2at6native18elementwise_kernelILi128ELi4EZNS0_15gpu_kernel_implINS0_13BinaryFunctorIaaaZZZNS0_19minimum_kernel_cudaERNS_18TensorIteratorBaseEENKUlvE_clEvENKUlvE0_clEvEUlaaE_EEEEvS5_RKT_EUliE_EEviT1_
        .type           _ZN2at6native18elementwise_kernelILi128ELi4EZNS0_15gpu_kernel_implINS0_13BinaryFunctorIaaaZZZNS0_19minimum_kernel_cudaERNS_18TensorIteratorBaseEENKUlvE_clEvENKUlvE0_clEvEUlaaE_EEEEvS5_RKT_EUliE_EEviT1_,@function
        .size           _ZN2at6native18elementwise_kernelILi128ELi4EZNS0_15gpu_kernel_implINS0_13BinaryFunctorIaaaZZZNS0_19minimum_kernel_cudaERNS_18TensorIteratorBaseEENKUlvE_clEvENKUlvE0_clEvEUlaaE_EEEEvS5_RKT_EUliE_EEviT1_,(.L_x_41079 - _ZN2at6native18elementwise_kernelILi128ELi4EZNS0_15gpu_kernel_implINS0_13BinaryFunctorIaaaZZZNS0_19minimum_kernel_cudaERNS_18TensorIteratorBaseEENKUlvE_clEvENKUlvE0_clEvEUlaaE_EEEEvS5_RKT_EUliE_EEviT1_)
        .other          _ZN2at6native18elementwise_kernelILi128ELi4EZNS0_15gpu_kernel_implINS0_13BinaryFunctorIaaaZZZNS0_19minimum_kernel_cudaERNS_18TensorIteratorBaseEENKUlvE_clEvENKUlvE0_clEvEUlaaE_EEEEvS5_RKT_EUliE_EEviT1_,@"STO_CUDA_ENTRY STV_DEFAULT"
_ZN2at6native18elementwise_kernelILi128ELi4EZNS0_15gpu_kernel_implINS0_13BinaryFunctorIaaaZZZNS0_19minimum_kernel_cudaERNS_18TensorIteratorBaseEENKUlvE_clEvENKUlvE0_clEvEUlaaE_EEEEvS5_RKT_EUliE_EEviT1_:
.text._ZN2at6native18elementwise_kernelILi128ELi4EZNS0_15gpu_kernel_implINS0_13BinaryFunctorIaaaZZZNS0_19minimum_kernel_cudaERNS_18TensorIteratorBaseEENKUlvE_clEvENKUlvE0_clEvEUlaaE_EEEEvS5_RKT_EUliE_EEviT1_:
        /* <DEDUP_REMOVED lines=371> */
.L_x_22518:
        /* <DEDUP_REMOVED lines=16> */
.L_x_22522:
[----:B------:R0:W5:Y:S01]  /*1830*/  LDG.E.U8 R19, desc[UR36][R2.64] ;  /* 0x0000002402137981 */ /* 0x000162000c1e1100 */
[----:B------:R-:W-:Y:S05]  /*1840*/  BRA `(.L_x_22524) ;  /* 0x0000000c004c7947 */ /* 0x000fea0003800000 */
.L_x_22521:
        /* <DEDUP_REMOVED lines=8> */
.L_x_22526:
[----:B------:R0:W5:Y:S01]  /*18d0*/  LDG.E.U8 R19, desc[UR36][R2.64] ;  /* 0x0000002402137981 */ /* 0x000162000c1e1100 */
[----:B------:R-:W-:Y:S05]  /*18e0*/  BRA `(.L_x_22524) ;  /* 0x0000000c00247947 */ /* 0x000fea0003800000 */
.L_x_22525:
[----:B------:R0:W5:Y:S01]  /*18f0*/  LDG.E.U16 R19, desc[UR36][R2.64] ;  /* 0x0000002402137981 */ /* 0x000162000c1e1500 */
[----:B------:R-:W-:Y:S05]  /*1900*/  BRA `(.L_x_22524) ;  /* 0x0000000c001c7947 */ /* 0x000fea0003800000 */
.L_x_22520:
        /* <DEDUP_REMOVED lines=9> */
.L_x_22528:
[----:B------:R-:W2:Y:S02]  /*19a0*/  LDG.E.U16 R0, desc[UR36][R2.64] ;  /* 0x0000002402007981 */ /* 0x000ea4000c1e1500 */
[----:B--2---:R-:W-:-:S06]  /*19b0*/  HADD2.F32 R0, -RZ, R0.H0_H0 ;  /* 0x20000000ff007230 */ /* 0x004fcc0000004100 */
[----:B------:R-:W0:Y:S02]  /*19c0*/  F2I.FTZ.TRUNC.NTZ R0, R0 ;  /* 0x0000000000007305 */ /* 0x000e24000021f100 */
[----:B0-----:R-:W-:Y:S01]  /*19d0*/  PRMT R19, R0, 0x7610, R19 ;  /* 0x0000761000137816 */ /* 0x001fe20000000013 */
[----:B------:R-:W-:Y:S06]  /*19e0*/  BRA `(.L_x_22524) ;  /* 0x0000000800e47947 */ /* 0x000fec0003800000 */
.L_x_22527:
        /* <DEDUP_REMOVED lines=9> */
.L_x_22530:
[----:B------:R-:W2:Y:S02]  /*1a80*/  LDG.E.U16 R2, desc[UR36][R2.64] ;  /* 0x0000002402027981 */ /* 0x000ea4000c1e1500 */
[----:B--2---:R-:W-:-:S06]  /*1a90*/  HADD2.F32 R0, -RZ, R2.H0_H0 ;  /* 0x20000002ff007230 */ /* 0x004fcc0000004100 */
[----:B------:R-:W0:Y:S02]  /*1aa0*/  F2I.FTZ.TRUNC.NTZ R0, R0 ;  /* 0x0000000000007305 */ /* 0x000e24000021f100 */
[----:B0-----:R-:W-:Y:S01]  /*1ab0*/  PRMT R19, R0, 0x7610, R19 ;  /* 0x0000761000137816 */ /* 0x001fe20000000013 */
[----:B------:R-:W-:Y:S06]  /*1ac0*/  BRA `(.L_x_22524) ;  /* 0x0000000800ac7947 */ /* 0x000fec0003800000 */
.L_x_22529:
[----:B------:R-:W2:Y:S02]  /*1ad0*/  LDG.E.64 R2, desc[UR36][R2.64] ;  /* 0x0000002402027981 */ /* 0x000ea4000c1e1b00 */
[----:B--2---:R0:W1:Y:S02]  /*1ae0*/  F2I.F64.TRUNC R19, R2 ;  /* 0x0000000200137311 */ /* 0x004064000030d100 */
[----:B01----:R-:W-:Y:S05]  /*1af0*/  BRA `(.L_x_22524) ;  /* 0x0000000800a07947 */ /* 0x003fea0003800000 */
.L_x_22519:
        /* <DEDUP_REMOVED lines=12> */
.L_x_22533:
[----:B------:R-:W2:Y:S02]  /*1bc0*/  LDG.E.64 R2, desc[UR36][R2.64] ;  /* 0x0000002402027981 */ /* 0x000ea4000c1e1b00 */
[----:B--2---:R3:W4:Y:S02]  /*1bd0*/  F2I.F64.TRUNC R19, R2 ;  /* 0x0000000200137311 */ /* 0x004724000030d100 */
[----:B---34-:R-:W-:Y:S05]  /*1be0*/  BRA `(.L_x_22524) ;  /* 0x0000000800647947 */ /* 0x018fea0003800000 */
.L_x_22532:
        /* <DEDUP_REMOVED lines=27> */
.L_x_22535:
        /* <DEDUP_REMOVED lines=14> */
.L_x_22534:
[----:B------:R-:W2:Y:S02]  /*1e80*/  LDG.E.U16 R0, desc[UR36][R2.64] ;  /* 0x0000002402007981 */ /* 0x000ea4000c1e1500 */
[----:B--2---:R-:W-:-:S06]  /*1e90*/  IMAD.U32 R0, R0, 0x10000, RZ ;  /* 0x0001000000007824 */ /* 0x004fcc00078e00ff */
[----:B------:R-:W0:Y:S02]  /*1ea0*/  F2I.FTZ.TRUNC.NTZ R0, R0 ;  /* 0x0000000000007305 */ /* 0x000e24000021f100 */
[----:B0-----:R-:W-:Y:S01]  /*1eb0*/  PRMT R19, R0, 0x7610, R19 ;  /* 0x0000761000137816 */ /* 0x001fe20000000013 */
[----:B------:R-:W-:Y:S06]  /*1ec0*/  BRA `(.L_x_22524) ;  /* 0x0000000400ac7947 */ /* 0x000fec0003800000 */
.L_x_22531:
        /* <DEDUP_REMOVED lines=10> */
.L_x_22538:
        /* <DEDUP_REMOVED lines=21> */
.L_x_22542:
[----:B------:R-:W-:Y:S05]  /*20c0*/  BSYNC.RECONVERGENT B1 ;  /* 0x0000000000017941 */ /* 0x000fea0003800200 */
.L_x_22541:
[----:B------:R-:W-:Y:S01]  /*20d0*/  IMAD.SHL.U32 R0, R0, 0x100000, RZ ;  /* 0x0010000000007824 */ /* 0x000fe200078e00ff */
[----:B------:R-:W-:-:S04]  /*20e0*/  LEA R2, R2, 0x3b800000, 0x17 ;  /* 0x3b80000002027811 */ /* 0x000fc800078eb8ff */
[----:B------:R-:W-:-:S07]  /*20f0*/  LOP3.LUT R0, R2, R0, R7, 0xfe, !PT ;  /* 0x0000000002007212 */ /* 0x000fce00078efe07 */
.L_x_22540:
[----:B------:R-:W-:Y:S05]  /*2100*/  BSYNC.RECONVERGENT B0 ;  /* 0x0000000000007941 */ /* 0x000fea0003800200 */
.L_x_22539:
[----:B------:R-:W0:Y:S02]  /*2110*/  F2I.FTZ.TRUNC.NTZ R0, R0 ;  /* 0x0000000000007305 */ /* 0x000e24000021f100 */
[----:B0-----:R-:W-:Y:S01]  /*2120*/  PRMT R19, R0, 0x7610, R19 ;  /* 0x0000761000137816 */ /* 0x001fe20000000013 */
[----:B------:R-:W-:Y:S06]  /*2130*/  BRA `(.L_x_22524) ;  /* 0x0000000400107947 */ /* 0x000fec0003800000 */
.L_x_22537:
        /* <DEDUP_REMOVED lines=21> */
.L_x_22546:
[----:B------:R-:W-:Y:S05]  /*2290*/  BSYNC.RECONVERGENT B1 ;  /* 0x0000000000017941 */ /* 0x000fea0003800200 */
.L_x_22545:
[----:B------:R-:W-:Y:S01]  /*22a0*/  IMAD.SHL.U32 R0, R0, 0x200000, RZ ;  /* 0x0020000000007824 */ /* 0x000fe200078e00ff */
[----:B------:R-:W-:-:S04]  /*22b0*/  LEA R2, R2, 0x37800000, 0x17 ;  /* 0x3780000002027811 */ /* 0x000fc800078eb8ff */
[----:B------:R-:W-:-:S07]  /*22c0*/  LOP3.LUT R0, R2, R0, R7, 0xfe, !PT ;  /* 0x0000000002007212 */ /* 0x000fce00078efe07 */
.L_x_22544:
[----:B------:R-:W-:Y:S05]  /*22d0*/  BSYNC.RECONVERGENT B0 ;  /* 0x0000000000007941 */ /* 0x000fea0003800200 */
.L_x_22543:
[----:B------:R-:W0:Y:S02]  /*22e0*/  F2I.FTZ.TRUNC.NTZ R0, R0 ;  /* 0x0000000000007305 */ /* 0x000e24000021f100 */
[----:B0-----:R-:W-:Y:S01]  /*22f0*/  PRMT R19, R0, 0x7610, R19 ;  /* 0x0000761000137816 */ /* 0x001fe20000000013 */
[----:B------:R-:W-:Y:S06]  /*2300*/  BRA `(.L_x_22524) ;  /* 0x00000000009c7947 */ /* 0x000fec0003800000 */
.L_x_22536:
[----:B------:R-:W-:-:S09]  /*2310*/  UISETP.NE.AND UP0, UPT, UR4, 0x1c, UPT ;  /* 0x0000001c0400788c */ /* 0x000fd2000bf05270 */
[----:B------:R-:W-:Y:S05]  /*2320*/  BRA.U !UP0, `(.L_x_22547) ;  /* 0x0000000108907547 */ /* 0x000fea000b800000 */
[----:B------:R-:W-:-:S09]  /*2330*/  UISETP.NE.AND UP0, UPT, UR4, 0x1d, UPT ;  /* 0x0000001d0400788c */ /* 0x000fd2000bf05270 */
[----:B------:R-:W-:Y:S05]  /*2340*/  BRA.U !UP0, `(.L_x_22548) ;  /* 0x0000000108807547 */ /* 0x000fea000b800000 */
[----:B------:R-:W-:-:S09]  /*2350*/  UISETP.NE.AND UP0, UPT, UR4, 0x2c, UPT ;  /* 0x0000002c0400788c */ /* 0x000fd2000bf05270 */
[----:B------:R-:W-:Y:S05]  /*2360*/  BRA.U !UP0, `(.L_x_22549) ;  /* 0x0000000108487547 */ /* 0x000fea000b800000 */
.L_x_22523:
        /* <DEDUP_REMOVED lines=16> */
.L_x_22550:
[----:B------:R-:W-:Y:S01]  /*2470*/  PRMT R19, RZ, 0x7610, R19 ;  /* 0x00007610ff137816 */ /* 0x000fe20000000013 */
[----:B------:R-:W-:Y:S06]  /*2480*/  BRA `(.L_x_22524) ;  /* 0x00000000003c7947 */ /* 0x000fec0003800000 */
.L_x_22549:
        /* <DEDUP_REMOVED lines=8> */
.L_x_22552:
[----:B------:R-:W-:Y:S05]  /*2510*/  BSYNC.RECONVERGENT B0 ;  /* 0x0000000000007941 */ /* 0x000fea0003800200 */
.L_x_22551:
[----:B------:R-:W0:Y:S02]  /*2520*/  F2I.FTZ.TRUNC.NTZ R0, R0 ;  /* 0x0000000000007305 */ /* 0x000e24000021f100 */
[----:B0-----:R-:W-:Y:S01]  /*2530*/  PRMT R19, R0, 0x7610, R19 ;  /* 0x0000761000137816 */ /* 0x001fe20000000013 */
[----:B------:R-:W-:Y:S06]  /*2540*/  BRA `(.L_x_22524) ;  /* 0x00000000000c7947 */ /* 0x000fec0003800000 */
.L_x_22548:
[----:B------:R2:W5:Y:S01]  /*2550*/  LDG.E.U8 R19, desc[UR36][R2.64] ;  /* 0x0000002402137981 */ /* 0x000562000c1e1100 */
[----:B------:R-:W-:Y:S05]  /*2560*/  BRA `(.L_x_22524) ;  /* 0x0000000000047947 */ /* 0x000fea0003800000 */
.L_x_22547:
[----:B------:R1:W5:Y:S02]  /*2570*/  LDG.E.U8 R19, desc[UR36][R2.64] ;  /* 0x0000002402137981 */ /* 0x000364000c1e1100 */
.L_x_22524:
        /* <DEDUP_REMOVED lines=16> */
.L_x_22556:
[----:B------:R3:W5:Y:S01]  /*2680*/  LDG.E.U8 R0, desc[UR36][R2.64] ;  /* 0x0000002402007981 */ /* 0x000762000c1e1100 */
[----:B------:R-:W-:Y:S05]  /*2690*/  BRA `(.L_x_22558) ;  /* 0x0000000c004c7947 */ /* 0x000fea0003800000 */
.L_x_22555:
        /* <DEDUP_REMOVED lines=8> */
.L_x_22560:
[----:B------:R1:W5:Y:S01]  /*2720*/  LDG.E.U8 R0, desc[UR36][R2.64] ;  /* 0x0000002402007981 */ /* 0x000362000c1e1100 */
[----:B------:R-:W-:Y:S05]  /*2730*/  BRA `(.L_x_22558) ;  /* 0x0000000c00247947 */ /* 0x000fea0003800000 */
.L_x_22559:
[----:B------:R2:W5:Y:S01]  /*2740*/  LDG.E.U16 R0, desc[UR36][R2.64] ;  /* 0x0000002402007981 */ /* 0x000562000c1e1500 */
[----:B------:R-:W-:Y:S05]  /*2750*/  BRA `(.L_x_22558) ;  /* 0x0000000c001c7947 */ /* 0x000fea0003800000 */
.L_x_22554:
        /* <DEDUP_REMOVED lines=9> */
.L_x_22562:
[----:B------:R-:W2:Y:S02]  /*27f0*/  LDG.E.U16 R4, desc[UR36][R2.64] ;  /* 0x0000002402047981 */ /* 0x000ea4000c1e1500 */
[----:B--2---:R-:W-:-:S06]  /*2800*/  HADD2.F32 R4, -RZ, R4.H0_H0 ;  /* 0x20000004ff047230 */ /* 0x004fcc0000004100 */
[----:B------:R-:W0:Y:S02]  /*2810*/  F2I.FTZ.TRUNC.NTZ R4, R4 ;  /* 0x0000000400047305 */ /* 0x000e24000021f100 */
[----:B0-----:R-:W-:Y:S01]  /*2820*/  PRMT R0, R4, 0x7610, R0 ;  /* 0x0000761004007816 */ /* 0x001fe20000000000 */
[----:B------:R-:W-:Y:S06]  /*2830*/  BRA `(.L_x_22558) ;  /* 0x0000000800e47947 */ /* 0x000fec0003800000 */
.L_x_22561:
        /* <DEDUP_REMOVED lines=9> */
.L_x_22564:
[----:B------:R-:W2:Y:S02]  /*28d0*/  LDG.E.U16 R2, desc[UR36][R2.64] ;  /* 0x0000002402027981 */ /* 0x000ea4000c1e1500 */
[----:B--2---:R-:W-:-:S06]  /*28e0*/  HADD2.F32 R4, -RZ, R2.H0_H0 ;  /* 0x20000002ff047230 */ /* 0x004fcc0000004100 */
[----:B------:R-:W0:Y:S02]  /*28f0*/  F2I.FTZ.TRUNC.NTZ R4, R4 ;  /* 0x0000000400047305 */ /* 0x000e24000021f100 */
[----:B0-----:R-:W-:Y:S01]  /*2900*/  PRMT R0, R4, 0x7610, R0 ;  /* 0x0000761004007816 */ /* 0x001fe20000000000 */
[----:B------:R-:W-:Y:S06]  /*2910*/  BRA `(.L_x_22558) ;  /* 0x0000000800ac7947 */ /* 0x000fec0003800000 */
.L_x_22563:
[----:B------:R-:W2:Y:S02]  /*2920*/  LDG.E.64 R2, desc[UR36][R2.64] ;  /* 0x0000002402027981 */ /* 0x000ea4000c1e1b00 */
[----:B--2---:R0:W1:Y:S02]  /*2930*/  F2I.F64.TRUNC R0, R2 ;  /* 0x0000000200007311 */ /* 0x004064000030d100 */
[----:B01----:R-:W-:Y:S05]  /*2940*/  BRA `(.L_x_22558) ;  /* 0x0000000800a07947 */ /* 0x003fea0003800000 */
.L_x_22553:
        /* <DEDUP_REMOVED lines=12> */
.L_x_22567:
[----:B------:R-:W2:Y:S02]  /*2a10*/  LDG.E.64 R2, desc[UR36][R2.64] ;  /* 0x0000002402027981 */ /* 0x000ea4000c1e1b00 */
[----:B--2---:R0:W1:Y:S02]  /*2a20*/  F2I.F64.TRUNC R0, R2 ;  /* 0x0000000200007311 */ /* 0x004064000030d100 */
[----:B01----:R-:W-:Y:S05]  /*2a30*/  BRA `(.L_x_22558) ;  /* 0x0000000800647947 */ /* 0x003fea0003800000 */
.L_x_22566:
        /* <DEDUP_REMOVED lines=27> */
.L_x_22569:
        /* <DEDUP_REMOVED lines=14> */
.L_x_22568:
[----:B------:R-:W2:Y:S02]  /*2cd0*/  LDG.E.U16 R4, desc[UR36][R2.64] ;  /* 0x0000002402047981 */ /* 0x000ea4000c1e1500 */
[----:B--2---:R-:W-:-:S06]  /*2ce0*/  IMAD.U32 R4, R4, 0x10000, RZ ;  /* 0x0001000004047824 */ /* 0x004fcc00078e00ff */
[----:B------:R-:W0:Y:S02]  /*2cf0*/  F2I.FTZ.TRUNC.NTZ R4, R4 ;  /* 0x0000000400047305 */ /* 0x000e24000021f100 */
[----:B0-----:R-:W-:Y:S01]  /*2d00*/  PRMT R0, R4, 0x7610, R0 ;  /* 0x0000761004007816 */ /* 0x001fe20000000000 */
[----:B------:R-:W-:Y:S06]  /*2d10*/  BRA `(.L_x_22558) ;  /* 0x0000000400ac7947 */ /* 0x000fec0003800000 */
.L_x_22565:
        /* <DEDUP_REMOVED lines=10> */
.L_x_22572:
        /* <DEDUP_REMOVED lines=21> */
.L_x_22576:
[----:B------:R-:W-:Y:S05]  /*2f10*/  BSYNC.RECONVERGENT B1 ;  /* 0x0000000000017941 */ /* 0x000fea0003800200 */
.L_x_22575:
[----:B------:R-:W-:Y:S01]  /*2f20*/  IMAD.SHL.U32 R0, R0, 0x100000, RZ ;  /* 0x0010000000007824 */ /* 0x000fe200078e00ff */
[----:B------:R-:W-:-:S04]  /*2f30*/  LEA R2, R2, 0x3b800000, 0x17 ;  /* 0x3b80000002027811 */ /* 0x000fc800078eb8ff */
[----:B------:R-:W-:-:S07]  /*2f40*/  LOP3.LUT R4, R2, R0, R7, 0xfe, !PT ;  /* 0x0000000002047212 */ /* 0x000fce00078efe07 */
.L_x_22574:
[----:B------:R-:W-:Y:S05]  /*2f50*/  BSYNC.RECONVERGENT B0 ;  /* 0x0000000000007941 */ /* 0x000fea0003800200 */
.L_x_22573:
[----:B------:R-:W0:Y:S02]  /*2f60*/  F2I.FTZ.TRUNC.NTZ R4, R4 ;  /* 0x0000000400047305 */ /* 0x000e24000021f100 */
[----:B0-----:R-:W-:Y:S01]  /*2f70*/  PRMT R0, R4, 0x7610, R0 ;  /* 0x0000761004007816 */ /* 0x001fe20000000000 */
[----:B------:R-:W-:Y:S06]  /*2f80*/  BRA `(.L_x_22558) ;  /* 0x0000000400107947 */ /* 0x000fec0003800000 */
.L_x_22571:
        /* <DEDUP_REMOVED lines=21> */
.L_x_22580:
[----:B------:R-:W-:Y:S05]  /*30e0*/  BSYNC.RECONVERGENT B1 ;  /* 0x0000000000017941 */ /* 0x000fea0003800200 */
.L_x_22579:
[----:B------:R-:W-:Y:S01]  /*30f0*/  IMAD.SHL.U32 R0, R0, 0x200000, RZ ;  /* 0x0020000000007824 */ /* 0x000fe200078e00ff */
[----:B------:R-:W-:-:S04]  /*3100*/  LEA R2, R2, 0x37800000, 0x17 ;  /* 0x3780000002027811 */ /* 0x000fc800078eb8ff */
[----:B------:R-:W-:-:S07]  /*3110*/  LOP3.LUT R4, R2, R0, R7, 0xfe, !PT ;  /* 0x0000000002047212 */ /* 0x000fce00078efe07 */
.L_x_22578:
[----:B------:R-:W-:Y:S05]  /*3120*/  BSYNC.RECONVERGENT B0 ;  /* 0x0000000000007941 */ /* 0x000fea0003800200 */
.L_x_22577:
[----:B------:R-:W0:Y:S02]  /*3130*/  F2I.FTZ.TRUNC.NTZ R4, R4 ;  /* 0x0000000400047305 */ /* 0x000e24000021f100 */
[----:B0-----:R-:W-:Y:S01]  /*3140*/  PRMT R0, R4, 0x7610, R0 ;  /* 0x0000761004007816 */ /* 0x001fe20000000000 */
[----:B------:R-:W-:Y:S06]  /*3150*/  BRA `(.L_x_22558) ;  /* 0x00000000009c7947 */ /* 0x000fec0003800000 */
.L_x_22570:
[----:B------:R-:W-:-:S09]  /*3160*/  UISETP.NE.AND UP0, UPT, UR4, 0x1c, UPT ;  /* 0x0000001c0400788c */ /* 0x000fd2000bf05270 */
[----:B------:R-:W-:Y:S05]  /*3170*/  BRA.U !UP0, `(.L_x_22581) ;  /* 0x0000000108907547 */ /* 0x000fea000b800000 */
[----:B------:R-:W-:-:S09]  /*3180*/  UISETP.NE.AND UP0, UPT, UR4, 0x1d, UPT ;  /* 0x0000001d0400788c */ /* 0x000fd2000bf05270 */
[----:B------:R-:W-:Y:S05]  /*3190*/  BRA.U !UP0, `(.L_x_22582) ;  /* 0x0000000108807547 */ /* 0x000fea000b800000 */
[----:B------:R-:W-:-:S09]  /*31a0*/  UISETP.NE.AND UP0, UPT, UR4, 0x2c, UPT ;  /* 0x0000002c0400788c */ /* 0x000fd2000bf05270 */
[----:B------:R-:W-:Y:S05]  /*31b0*/  BRA.U !UP0, `(.L_x_22583) ;  /* 0x0000000108487547 */ /* 0x000fea000b800000 */
.L_x_22557:
        /* <DEDUP_REMOVED lines=15> */
[----:B--2-45:R-:W-:Y:S05]  /*32b0*/  CALL.ABS.NOINC R2 ;  /* 0x0000000002007343 */ /* 0x034fea0003c00000 */
.L_x_22584:
[----:B------:R-:W-:Y:S01]  /*32c0*/  PRMT R0, RZ, 0x7610, R0 ;  /* 0x00007610ff007816 */ /* 0x000fe20000000000 */
[----:B------:R-:W-:Y:S06]  /*32d0*/  BRA `(.L_x_22558) ;  /* 0x00000000003c7947 */ /* 0x000fec0003800000 */
.L_x_22583:
        /* <DEDUP_REMOVED lines=8> */
.L_x_22586:
[----:B------:R-:W-:Y:S05]  /*3360*/  BSYNC.RECONVERGENT B0 ;  /* 0x0000000000007941 */ /* 0x000fea0003800200 */
.L_x_22585:
[----:B------:R-:W0:Y:S02]  /*3370*/  F2I.FTZ.TRUNC.NTZ R4, R4 ;  /* 0x0000000400047305 */ /* 0x000e24000021f100 */
[----:B0-----:R-:W-:Y:S01]  /*3380*/  PRMT R0, R4, 0x7610, R0 ;  /* 0x0000761004007816 */ /* 0x001fe20000000000 */
[----:B------:R-:W-:Y:S06]  /*3390*/  BRA `(.L_x_22558) ;  /* 0x00000000000c7947 */ /* 0x000fec0003800000 */
.L_x_22582:
[----:B------:R0:W5:Y:S01]  /*33a0*/  LDG.E.U8 R0, desc[UR36][R2.64] ;  /* 0x0000002402007981 */ /* 0x000162000c1e1100 */
[----:B------:R-:W-:Y:S05]  /*33b0*/  BRA `(.L_x_22558) ;  /* 0x0000000000047947 */ /* 0x000fea0003800000 */
.L_x_22581:
[----:B------:R0:W5:Y:S02]  /*33c0*/  LDG.E.U8 R0, desc[UR36][R2.64] ;  /* 0x0000002402007981 */ /* 0x000164000c1e1100 */
.L_x_22558:
[----:B------:R-:W0:Y:S01]  /*33d0*/  LDCU.64 UR6, c[0x0][0x5e8] ;  /* 0x0000bd00ff0677ac */ /* 0x000e220008000a00 */
[----:B-1---5:R-:W-:Y:S02]  /*33e0*/  PRMT R0, R0, 0x8880, RZ ;  /* 0x0000888000007816 */ /* 0x022fe400000000ff */
[----:B----4-:R-:W-:Y:S01]  /*33f0*/  PRMT R4, R19, 0x8880, RZ ;  /* 0x0000888013047816 */ /* 0x010fe200000000ff */
[----:B------:R-:W-:Y:S01]  /*3400*/  UPRMT UR4, UR43, 0x9910, URZ ;  /* 0x000099102b047896 */ /* 0x000fe200080000ff */
[----:B------:R-:W-:Y:S02]  /*3410*/  PRMT R0, R0, 0x7710, RZ ;  /* 0x0000771000007816 */ /* 0x000fe400000000ff */
[----:B------:R-:W-:Y:S01]  /*3420*/  PRMT R4, R4, 0x7710, RZ ;  /* 0x0000771004047816 */ /* 0x000fe200000000ff */
[----:B------:R-:W-:-:S03]  /*3430*/  UISETP.GT.AND UP0, UPT, UR4, 0x9, UPT ;  /* 0x000000090400788c */ /* 0x000fc6000bf04270 */
[----:B------:R-:W-:-:S04]  /*3440*/  VIMNMX.S16x2 R0, PT, PT, R4, R0, PT ;  /* 0x0000000004007248 */ /* 0x000fc80003fe0300 */
[----:B------:R-:W-:Y:S02]  /*3450*/  PRMT R9, R0, 0x7610, R9 ;  /* 0x0000761000097816 */ /* 0x000fe40000000009 */
[----:B0-23--:R-:W-:-:S04]  /*3460*/  IADD3 R2, P0, PT, R16, UR6, RZ ;  /* 0x0000000610027c10 */ /* 0x00dfc8000ff1e0ff */
        /* <DEDUP_REMOVED lines=12> */
.L_x_22590:
[----:B------:R1:W-:Y:S01]  /*3530*/  STG.E.U8 desc[UR36][R2.64], R9 ;  /* 0x0000000902007986 */ /* 0x0003e2000c101124 */
[----:B------:R-:W-:Y:S05]  /*3540*/  BRA `(.L_x_22592) ;  /* 0x0000000c00507947 */ /* 0x000fea0003800000 */
.L_x_22589:
        /* <DEDUP_REMOVED lines=10> */
.L_x_22594:
[----:B------:R-:W-:-:S05]  /*35f0*/  PRMT R5, R9, 0x9910, RZ ;  /* 0x0000991009057816 */ /* 0x000fca00000000ff */
[----:B------:R3:W-:Y:S01]  /*3600*/  STG.E desc[UR36][R2.64], R5 ;  /* 0x0000000502007986 */ /* 0x0007e2000c101924 */
[----:B------:R-:W-:Y:S05]  /*3610*/  BRA `(.L_x_22592) ;  /* 0x0000000c001c7947 */ /* 0x000fea0003800000 */
.L_x_22593:
[----:B------:R2:W-:Y:S01]  /*3620*/  STG.E.U16 desc[UR36][R2.64], R9 ;  /* 0x0000000902007986 */ /* 0x0005e2000c101524 */
[----:B------:R-:W-:Y:S05]  /*3630*/  BRA `(.L_x_22592) ;  /* 0x0000000c00147947 */ /* 0x000fea0003800000 */
.L_x_22588:
        /* <DEDUP_REMOVED lines=9> */
.L_x_22596:
[----:B------:R-:W0:Y:S02]  /*36d0*/  I2F.S16 R0, R9 ;  /* 0x0000000900007306 */ /* 0x000e240000101400 */
[----:B0-----:R-:W-:-:S05]  /*36e0*/  F2FP.F16.F32.PACK_AB R0, RZ, R0 ;  /* 0x00000000ff00723e */ /* 0x001fca00000000ff */
[----:B------:R0:W-:Y:S01]  /*36f0*/  STG.E.U16 desc[UR36][R2.64], R0 ;  /* 0x0000000002007986 */ /* 0x0001e2000c101524 */
[----:B------:R-:W-:Y:S05]  /*3700*/  BRA `(.L_x_22592) ;  /* 0x0000000800e07947 */ /* 0x000fea0003800000 */
.L_x_22595:
        /* <DEDUP_REMOVED lines=10> */
.L_x_22598:
[----:B------:R-:W0:Y:S02]  /*37b0*/  I2F.S16 R9, R9 ;  /* 0x0000000900097306 */ /* 0x000e240000101400 */
[----:B0-----:R-:W-:-:S04]  /*37c0*/  F2FP.F16.F32.PACK_AB R5, RZ, R9 ;  /* 0x00000009ff05723e */ /* 0x001fc800000000ff */
[----:B------:R-:W-:-:S05]  /*37d0*/  PRMT R5, R5, 0x5410, RZ ;  /* 0x0000541005057816 */ /* 0x000fca00000000ff */
[----:B------:R0:W-:Y:S01]  /*37e0*/  STG.E desc[UR36][R2.64], R5 ;  /* 0x0000000502007986 */ /* 0x0001e2000c101924 */
[----:B------:R-:W-:Y:S05]  /*37f0*/  BRA `(.L_x_22592) ;  /* 0x0000000800a47947 */ /* 0x000fea0003800000 */
.L_x_22597:
[----:B------:R-:W0:Y:S02]  /*3800*/  I2F.F64.S16 R4, R9 ;  /* 0x0000000900047312 */ /* 0x000e240000101c00 */
[----:B0-----:R0:W-:Y:S01]  /*3810*/  STG.E.64 desc[UR36][R2.64], R4 ;  /* 0x0000000402007986 */ /* 0x0011e2000c101b24 */
[----:B------:R-:W-:Y:S05]  /*3820*/  BRA `(.L_x_22592) ;  /* 0x0000000800987947 */ /* 0x000fea0003800000 */
.L_x_22587:
        /* <DEDUP_REMOVED lines=13> */
.L_x_22601:
[----:B------:R-:W-:Y:S01]  /*3900*/  CS2R R6, SRZ ;  /* 0x0000000000067805 */ /* 0x000fe2000001ff00 */
[----:B------:R-:W0:Y:S04]  /*3910*/  I2F.F64.S16 R4, R9 ;  /* 0x0000000900047312 */ /* 0x000e280000101c00 */
[----:B0-----:R0:W-:Y:S01]  /*3920*/  STG.E.128 desc[UR36][R2.64], R4 ;  /* 0x0000000402007986 */ /* 0x0011e2000c101d24 */
[----:B------:R-:W-:Y:S05]  /*3930*/  BRA `(.L_x_22592) ;  /* 0x0000000800547947 */ /* 0x000fea0003800000 */
.L_x_22600:
        /* <DEDUP_REMOVED lines=19> */
.L_x_22605:
[----:B------:R-:W-:Y:S05]  /*3a70*/  BSYNC.RECONVERGENT B0 ;  /* 0x0000000000007941 */ /* 0x000fea0003800200 */
.L_x_22604:
[----:B------:R-:W-:-:S05]  /*3a80*/  LOP3.LUT R5, R0, 0x80, R5, 0xf8, !PT ;  /* 0x0000008000057812 */ /* 0x000fca00078ef805 */
[----:B------:R0:W-:Y:S01]  /*3a90*/  STG.E.U8 desc[UR36][R2.64], R5 ;  /* 0x0000000502007986 */ /* 0x0001e2000c101124 */
[----:B------:R-:W-:Y:S05]  /*3aa0*/  BRA `(.L_x_22592) ;  /* 0x0000000400f87947 */ /* 0x000fea0003800000 */
.L_x_22603:
        /* <DEDUP_REMOVED lines=15> */
.L_x_22607:
[----:B------:R-:W-:Y:S05]  /*3ba0*/  BSYNC.RECONVERGENT B0 ;  /* 0x0000000000007941 */ /* 0x000fea0003800200 */
.L_x_22606:
[----:B------:R-:W-:-:S05]  /*3bb0*/  LOP3.LUT R5, R0, 0x80, R5, 0xf8, !PT ;  /* 0x0000008000057812 */ /* 0x000fca00078ef805 */
[----:B------:R0:W-:Y:S01]  /*3bc0*/  STG.E.U8 desc[UR36][R2.64], R5 ;  /* 0x0000000502007986 */ /* 0x0001e2000c101124 */
[----:B------:R-:W-:Y:S05]  /*3bd0*/  BRA `(.L_x_22592) ;  /* 0x0000000400ac7947 */ /* 0x000fea0003800000 */
.L_x_22602:
[----:B------:R-:W0:Y:S02]  /*3be0*/  I2F.S16 R0, R9 ;  /* 0x0000000900007306 */ /* 0x000e240000101400 */
[----:B0-----:R-:W-:-:S05]  /*3bf0*/  F2FP.BF16.F32.PACK_AB R0, RZ, R0 ;  /* 0x00000000ff00723e */ /* 0x001fca00000010ff */
[----:B------:R0:W-:Y:S01]  /*3c00*/  STG.E.U16 desc[UR36][R2.64], R0 ;  /* 0x0000000002007986 */ /* 0x0001e2000c101524 */
[----:B------:R-:W-:Y:S05]  /*3c10*/  BRA `(.L_x_22592) ;  /* 0x00000004009c7947 */ /* 0x000fea0003800000 */
.L_x_22599:
        /* <DEDUP_REMOVED lines=10> */
.L_x_22610:
        /* <DEDUP_REMOVED lines=13> */
.L_x_22613:
[----:B------:R-:W-:-:S04]  /*3d90*/  SHF.R.U32.HI R0, RZ, 0x14, R5 ;  /* 0x00000014ff007819 */ /* 0x000fc80000011605 */
[----:B------:R-:W-:-:S04]  /*3da0*/  LOP3.LUT R0, R0, 0x1, RZ, 0xc0, !PT ;  /* 0x0000000100007812 */ /* 0x000fc800078ec0ff */
[----:B------:R-:W-:-:S04]  /*3db0*/  IADD3 R0, PT, PT, R5, 0x487ffff, R0 ;  /* 0x0487ffff05007810 */ /* 0x000fc80007ffe000 */
[----:B------:R-:W-:-:S04]  /*3dc0*/  SHF.R.U32.HI R0, RZ, 0x14, R0 ;  /* 0x00000014ff007819 */ /* 0x000fc80000011600 */
[----:B------:R-:W-:-:S07]  /*3dd0*/  LOP3.LUT R4, R0, 0xff, RZ, 0xc0, !PT ;  /* 0x000000ff00047812 */ /* 0x000fce00078ec0ff */
.L_x_22614:
[----:B------:R-:W-:-:S04]  /*3de0*/  SHF.R.U32.HI R5, RZ, 0x18, R5 ;  /* 0x00000018ff057819 */ /* 0x000fc80000011605 */
[----:B------:R-:W-:-:S04]  /*3df0*/  LOP3.LUT R4, R4, 0x80, R5, 0xf8, !PT ;  /* 0x0000008004047812 */ /* 0x000fc800078ef805 */
[----:B------:R-:W-:-:S07]  /*3e00*/  PRMT R0, R4, 0x7610, R0 ;  /* 0x0000761004007816 */ /* 0x000fce0000000000 */
.L_x_22612:
[----:B------:R-:W-:Y:S05]  /*3e10*/  BSYNC.RECONVERGENT B0 ;  /* 0x0000000000007941 */ /* 0x000fea0003800200 */
.L_x_22611:
[----:B------:R0:W-:Y:S01]  /*3e20*/  STG.E.U8 desc[UR36][R2.64], R0 ;  /* 0x0000000002007986 */ /* 0x0001e2000c101124 */
[----:B------:R-:W-:Y:S05]  /*3e30*/  BRA `(.L_x_22592) ;  /* 0x0000000400147947 */ /* 0x000fea0003800000 */
.L_x_22609:
        /* <DEDUP_REMOVED lines=13> */
.L_x_22617:
[----:B------:R-:W-:-:S04]  /*3f10*/  SHF.R.U32.HI R0, RZ, 0x15, R5 ;  /* 0x00000015ff007819 */ /* 0x000fc80000011605 */
[----:B------:R-:W-:-:S04]  /*3f20*/  LOP3.LUT R0, R0, 0x1, RZ, 0xc0, !PT ;  /* 0x0000000100007812 */ /* 0x000fc800078ec0ff */
[----:B------:R-:W-:-:S04]  /*3f30*/  IADD3 R0, PT, PT, R5, 0x88fffff, R0 ;  /* 0x088fffff05007810 */ /* 0x000fc80007ffe000 */
[----:B------:R-:W-:-:S04]  /*3f40*/  SHF.R.U32.HI R0, RZ, 0x15, R0 ;  /* 0x00000015ff007819 */ /* 0x000fc80000011600 */
[----:B------:R-:W-:-:S07]  /*3f50*/  LOP3.LUT R4, R0, 0xff, RZ, 0xc0, !PT ;  /* 0x000000ff00047812 */ /* 0x000fce00078ec0ff */
.L_x_22618:
[----:B------:R-:W-:-:S04]  /*3f60*/  SHF.R.U32.HI R5, RZ, 0x18, R5 ;  /* 0x00000018ff057819 */ /* 0x000fc80000011605 */
[----:B------:R-:W-:-:S04]  /*3f70*/  LOP3.LUT R4, R4, 0x80, R5, 0xf8, !PT ;  /* 0x0000008004047812 */ /* 0x000fc800078ef805 */
[----:B------:R-:W-:-:S07]  /*3f80*/  PRMT R0, R4, 0x7610, R0 ;  /* 0x0000761004007816 */ /* 0x000fce0000000000 */
.L_x_22616:
[----:B------:R-:W-:Y:S05]  /*3f90*/  BSYNC.RECONVERGENT B0 ;  /* 0x0000000000007941 */ /* 0x000fea0003800200 */
.L_x_22615:
[----:B------:R0:W-:Y:S01]  /*3fa0*/  STG.E.U8 desc[UR36][R2.64], R0 ;  /* 0x0000000002007986 */ /* 0x0001e2000c101124 */
[----:B------:R-:W-:Y:S05]  /*3fb0*/  BRA `(.L_x_22592) ;  /* 0x0000000000b47947 */ /* 0x000fea0003800000 */
.L_x_22608:
[----:B------:R-:W-:-:S09]  /*3fc0*/  UISETP.NE.AND UP0, UPT, UR4, 0x1c, UPT ;  /* 0x0000001c0400788c */ /* 0x000fd2000bf05270 */
[----:B------:R-:W-:Y:S05]  /*3fd0*/  BRA.U !UP0, `(.L_x_22619) ;  /* 0x0000000108a47547 */ /* 0x000fea000b800000 */
[----:B------:R-:W-:-:S09]  /*3fe0*/  UISETP.NE.AND UP0, UPT, UR4, 0x1d, UPT ;  /* 0x0000001d0400788c */ /* 0x000fd2000bf05270 */
[----:B------:R-:W-:Y:S05]  /*3ff0*/  BRA.U !UP0, `(.L_x_22620) ;  /* 0x00000001088c7547 */ /* 0x000fea000b800000 */
[----:B------:R-:W-:-:S09]  /*4000*/  UISETP.NE.AND UP0, UPT, UR4, 0x2c, UPT ;  /* 0x0000002c0400788c */ /* 0x000fd2000bf05270 */
[----:B------:R-:W-:Y:S05]  /*4010*/  BRA.U !UP0, `(.L_x_22621) ;  /* 0x0000000108447547 */ /* 0x000fea000b800000 */
.L_x_22591:
        /* <DEDUP_REMOVED lines=16> */
.L_x_22622:
[----:B------:R-:W-:Y:S05]  /*4120*/  BRA `(.L_x_22592) ;  /* 0x0000000000587947 */ /* 0x000fea0003800000 */
.L_x_22621:
        /* <DEDUP_REMOVED lines=16> */
.L_x_22620:
[----:B------:R-:W-:-:S04]  /*4230*/  PRMT R4, R9, 0x9910, RZ ;  /* 0x0000991009047816 */ /* 0x000fc800000000ff */
[----:B------:R-:W-:-:S05]  /*4240*/  SHF.R.S32.HI R5, RZ, 0x1f, R4 ;  /* 0x0000001fff057819 */ /* 0x000fca0000011404 */
[----:B------:R0:W-:Y:S01]  /*4250*/  STG.E.64 desc[UR36][R2.64], R4 ;  /* 0x0000000402007986 */ /* 0x0001e2000c101b24 */
[----:B------:R-:W-:Y:S05]  /*4260*/  BRA `(.L_x_22592) ;  /* 0x0000000000087947 */ /* 0x000fea0003800000 */
.L_x_22619:
[----:B------:R-:W-:-:S05]  /*4270*/  PRMT R5, R9, 0x9910, RZ ;  /* 0x0000991009057816 */ /* 0x000fca00000000ff */
[----:B------:R0:W-:Y:S02]  /*4280*/  STG.E desc[UR36][R2.64], R5 ;  /* 0x0000000502007986 */ /* 0x0001e4000c101924 */
.L_x_22592:
[----:B------:R-:W-:-:S07]  /*4290*/  VIADD R17, R17, 0x80 ;  /* 0x0000008011117836 */ /* 0x000fce0000000000 */
.L_x_22517:
[----:B------:R-:W-:Y:S05]  /*42a0*/  BSYNC.RECONVERGENT B6 ;  /* 0x0000000000067941 */ /* 0x000fea0003800200 */
.L_x_22516:
[----:B------:R-:W5:Y:S01]  /*42b0*/  LDCU UR4, c[0x0][0x380] ;  /* 0x00007000ff0477ac */ /* 0x000f620008000800 */
[----:B------:R-:W-:Y:S01]  /*42c0*/  BSSY.RECONVERGENT B6, `(.L_x_22623) ;  /* 0x000041b000067945 */ /* 0x000fe20003800200 */
[----:B-----5:R-:W-:-:S13]  /*42d0*/  ISETP.GE.AND P0, PT, R17, UR4, PT ;  /* 0x0000000411007c0c */ /* 0x020fda000bf06270 */
[----:B------:R-:W-:Y:S05]  /*42e0*/  @P0 BRA `(.L_x_22624) ;  /* 0x0000004000600947 */ /* 0x000fea0003800000 */
[----:B------:R-:W5:Y:S01]  /*42f0*/  LDCU UR4, c[0x0][0x388] ;  /* 0x00007100ff0477ac */ /* 0x000f620008000800 */
[----:B------:R-:W-:Y:S01]  /*4300*/  MOV R18, RZ ;  /* 0x000000ff00127202 */ /* 0x000fe20000000f00 */
        /* <DEDUP_REMOVED lines=352> */
.L_x_22625:
        /* <DEDUP_REMOVED lines=16> */
.L_x_22629:
[----:B------:R0:W5:Y:S01]  /*5a10*/  LDG.E.U8 R19, desc[UR36][R2.64] ;  /* 0x0000002402137981 */ /* 0x000162000c1e1100 */
[----:B------:R-:W-:Y:S05]  /*5a20*/  BRA `(.L_x_22631) ;  /* 0x0000000c004c7947 */ /* 0x000fea0003800000 */
.L_x_22628:
        /* <DEDUP_REMOVED lines=8> */
.L_x_22633:
[----:B------:R4:W5:Y:S01]  /*5ab0*/  LDG.E.U8 R19, desc[UR36][R2.64] ;  /* 0x0000002402137981 */ /* 0x000962000c1e1100 */
[----:B------:R-:W-:Y:S05]  /*5ac0*/  BRA `(.L_x_22631) ;  /* 0x0000000c00247947 */ /* 0x000fea0003800000 */
.L_x_22632:
[----:B------:R3:W5:Y:S01]  /*5ad0*/  LDG.E.U16 R19, desc[UR36][R2.64] ;  /* 0x0000002402137981 */ /* 0x000762000c1e1500 */
[----:B------:R-:W-:Y:S05]  /*5ae0*/  BRA `(.L_x_22631) ;  /* 0x0000000c001c7947 */ /* 0x000fea0003800000 */
.L_x_22627:
        /* <DEDUP_REMOVED lines=9> */
.L_x_22635:
[----:B------:R-:W2:Y:S02]  /*5b80*/  LDG.E.U16 R0, desc[UR36][R2.64] ;  /* 0x0000002402007981 */ /* 0x000ea4000c1e1500 */
[----:B--2---:R-:W-:-:S06]  /*5b90*/  HADD2.F32 R0, -RZ, R0.H0_H0 ;  /* 0x20000000ff007230 */ /* 0x004fcc0000004100 */
[----:B------:R-:W0:Y:S02]  /*5ba0*/  F2I.FTZ.TRUNC.NTZ R0, R0 ;  /* 0x0000000000007305 */ /* 0x000e24000021f100 */
[----:B0-----:R-:W-:Y:S01]  /*5bb0*/  PRMT R19, R0, 0x7610, R19 ;  /* 0x0000761000137816 */ /* 0x001fe20000000013 */
[----:B------:R-:W-:Y:S06]  /*5bc0*/  BRA `(.L_x_22631) ;  /* 0x0000000800e47947 */ /* 0x000fec0003800000 */
.L_x_22634:
        /* <DEDUP_REMOVED lines=9> */
.L_x_22637:
[----:B------:R-:W2:Y:S02]  /*5c60*/  LDG.E.U16 R2, desc[UR36][R2.64] ;  /* 0x0000002402027981 */ /* 0x000ea4000c1e1500 */
[----:B--2---:R-:W-:-:S06]  /*5c70*/  HADD2.F32 R0, -RZ, R2.H0_H0 ;  /* 0x20000002ff007230 */ /* 0x004fcc0000004100 */
[----:B------:R-:W0:Y:S02]  /*5c80*/  F2I.FTZ.TRUNC.NTZ R0, R0 ;  /* 0x0000000000007305 */ /* 0x000e24000021f100 */
[----:B0-----:R-:W-:Y:S01]  /*5c90*/  PRMT R19, R0, 0x7610, R19 ;  /* 0x0000761000137816 */ /* 0x001fe20000000013 */
[----:B------:R-:W-:Y:S06]  /*5ca0*/  BRA `(.L_x_22631) ;  /* 0x0000000800ac7947 */ /* 0x000fec0003800000 */
.L_x_22636:
[----:B------:R-:W2:Y:S02]  /*5cb0*/  LDG.E.64 R2, desc[UR36][R2.64] ;  /* 0x0000002402027981 */ /* 0x000ea4000c1e1b00 */
[----:B--2---:R0:W1:Y:S02]  /*5cc0*/  F2I.F64.TRUNC R19, R2 ;  /* 0x0000000200137311 */ /* 0x004064000030d100 */
[----:B01----:R-:W-:Y:S05]  /*5cd0*/  BRA `(.L_x_22631) ;  /* 0x0000000800a07947 */ /* 0x003fea0003800000 */
.L_x_22626:
        /* <DEDUP_REMOVED lines=12> */
.L_x_22640:
[----:B------:R-:W2:Y:S02]  /*5da0*/  LDG.E.64 R2, desc[UR36][R2.64] ;  /* 0x0000002402027981 */ /* 0x000ea4000c1e1b00 */
[----:B--2---:R3:W4:Y:S02]  /*5db0*/  F2I.F64.TRUNC R19, R2 ;  /* 0x0000000200137311 */ /* 0x004724000030d100 */
[----:B---34-:R-:W-:Y:S05]  /*5dc0*/  BRA `(.L_x_22631) ;  /* 0x0000000800647947 */ /* 0x018fea0003800000 */
.L_x_22639:
        /* <DEDUP_REMOVED lines=27> */
.L_x_22642:
        /* <DEDUP_REMOVED lines=14> */
.L_x_22641:
[----:B------:R-:W2:Y:S02]  /*6060*/  LDG.E.U16 R0, desc[UR36][R2.64] ;  /* 0x0000002402007981 */ /* 0x000ea4000c1e1500 */
[----:B--2---:R-:W-:-:S06]  /*6070*/  IMAD.U32 R0, R0, 0x10000, RZ ;  /* 0x0001000000007824 */ /* 0x004fcc00078e00ff */
[----:B------:R-:W0:Y:S02]  /*6080*/  F2I.FTZ.TRUNC.NTZ R0, R0 ;  /* 0x0000000000007305 */ /* 0x000e24000021f100 */
[----:B0-----:R-:W-:Y:S01]  /*6090*/  PRMT R19, R0, 0x7610, R19 ;  /* 0x0000761000137816 */ /* 0x001fe20000000013 */
[----:B------:R-:W-:Y:S06]  /*60a0*/  BRA `(.L_x_22631) ;  /* 0x0000000400ac7947 */ /* 0x000fec0003800000 */
.L_x_22638:
        /* <DEDUP_REMOVED lines=10> */
.L_x_22645:
        /* <DEDUP_REMOVED lines=21> */
.L_x_22649:
[----:B------:R-:W-:Y:S05]  /*62a0*/  BSYNC.RECONVERGENT B1 ;  /* 0x0000000000017941 */ /* 0x000fea0003800200 */
.L_x_22648:
[----:B------:R-:W-:Y:S01]  /*62b0*/  IMAD.SHL.U32 R0, R0, 0x100000, RZ ;  /* 0x0010000000007824 */ /* 0x000fe200078e00ff */
[----:B------:R-:W-:-:S04]  /*62c0*/  LEA R2, R2, 0x3b800000, 0x17 ;  /* 0x3b80000002027811 */ /* 0x000fc800078eb8ff */
[----:B------:R-:W-:-:S07]  /*62d0*/  LOP3.LUT R0, R2, R0, R7, 0xfe, !PT ;  /* 0x0000000002007212 */ /* 0x000fce00078efe07 */
.L_x_22647:
[----:B------:R-:W-:Y:S05]  /*62e0*/  BSYNC.RECONVERGENT B0 ;  /* 0x0000000000007941 */ /* 0x000fea0003800200 */
.L_x_22646:
[----:B------:R-:W0:Y:S02]  /*62f0*/  F2I.FTZ.TRUNC.NTZ R0, R0 ;  /* 0x0000000000007305 */ /* 0x000e24000021f100 */
[----:B0-----:R-:W-:Y:S01]  /*6300*/  PRMT R19, R0, 0x7610, R19 ;  /* 0x0000761000137816 */ /* 0x001fe20000000013 */
[----:B------:R-:W-:Y:S06]  /*6310*/  BRA `(.L_x_22631) ;  /* 0x0000000400107947 */ /* 0x000fec0003800000 */
.L_x_22644:
        /* <DEDUP_REMOVED lines=21> */
.L_x_22653:
[----:B------:R-:W-:Y:S05]  /*6470*/  BSYNC.RECONVERGENT B1 ;  /* 0x0000000000017941 */ /* 0x000fea0003800200 */
.L_x_22652:
[----:B------:R-:W-:Y:S01]  /*6480*/  IMAD.SHL.U32 R0, R0, 0x200000, RZ ;  /* 0x0020000000007824 */ /* 0x000fe200078e00ff */
[----:B------:R-:W-:-:S04]  /*6490*/  LEA R2, R2, 0x37800000, 0x17 ;  /* 0x3780000002027811 */ /* 0x000fc800078eb8ff */
[----:B------:R-:W-:-:S07]  /*64a0*/  LOP3.LUT R0, R2, R0, R7, 0xfe, !PT ;  /* 0x0000000002007212 */ /* 0x000fce00078efe07 */
.L_x_22651:
[----:B------:R-:W-:Y:S05]  /*64b0*/  BSYNC.RECONVERGENT B0 ;  /* 0x0000000000007941 */ /* 0x000fea0003800200 */
.L_x_22650:
[----:B------:R-:W0:Y:S02]  /*64c0*/  F2I.FTZ.TRUNC.NTZ R0, R0 ;  /* 0x0000000000007305 */ /* 0x000e24000021f100 */
[----:B0-----:R-:W-:Y:S01]  /*64d0*/  PRMT R19, R0, 0x7610, R19 ;  /* 0x0000761000137816 */ /* 0x001fe20000000013 */
[----:B------:R-:W-:Y:S06]  /*64e0*/  BRA `(.L_x_22631) ;  /* 0x00000000009c7947 */ /* 0x000fec0003800000 */
.L_x_22643:
        /* <DEDUP_REMOVED lines=14> */
.L_x_22657:
[----:B------:R-:W-:Y:S05]  /*65d0*/  BSYNC.RECONVERGENT B0 ;  /* 0x0000000000007941 */ /* 0x000fea0003800200 */
.L_x_22656:
[----:B------:R-:W0:Y:S02]  /*65e0*/  F2I.FTZ.TRUNC.NTZ R0, R0 ;  /* 0x0000000000007305 */ /* 0x000e24000021f100 */
[----:B0-----:R-:W-:Y:S01]  /*65f0*/  PRMT R19, R0, 0x7610, R19 ;  /* 0x0000761000137816 */ /* 0x001fe20000000013 */
[----:B------:R-:W-:Y:S06]  /*6600*/  BRA `(.L_x_22631) ;  /* 0x0000000000547947 */ /* 0x000fec0003800000 */
.L_x_22630:
        /* <DEDUP_REMOVED lines=16> */
.L_x_22658:
[----:B------:R-:W-:Y:S01]  /*6710*/  PRMT R19, RZ, 0x7610, R19 ;  /* 0x00007610ff137816 */ /* 0x000fe20000000013 */
[----:B------:R-:W-:Y:S06]  /*6720*/  BRA `(.L_x_22631) ;  /* 0x00000000000c7947 */ /* 0x000fec0003800000 */
.L_x_22655:
[----:B------:R1:W5:Y:S01]  /*6730*/  LDG.E.U8 R19, desc[UR36][R2.64] ;  /* 0x0000002402137981 */ /* 0x000362000c1e1100 */
[----:B------:R-:W-:Y:S05]  /*6740*/  BRA `(.L_x_22631) ;  /* 0x0000000000047947 */ /* 0x000fea0003800000 */
.L_x_22654:
[----:B------:R2:W5:Y:S02]  /*6750*/  LDG.E.U8 R19, desc[UR36][R2.64] ;  /* 0x0000002402137981 */ /* 0x000564000c1e1100 */
.L_x_22631:
        /* <DEDUP_REMOVED lines=16> */
.L_x_22662:
[----:B------:R3:W5:Y:S01]  /*6860*/  LDG.E.U8 R0, desc[UR36][R2.64] ;  /* 0x0000002402007981 */ /* 0x000762000c1e1100 */
[----:B------:R-:W-:Y:S05]  /*6870*/  BRA `(.L_x_22664) ;  /* 0x0000000c004c7947 */ /* 0x000fea0003800000 */
.L_x_22661:
        /* <DEDUP_REMOVED lines=8> */
.L_x_22666:
[----:B------:R2:W5:Y:S01]  /*6900*/  LDG.E.U8 R0, desc[UR36][R2.64] ;  /* 0x0000002402007981 */ /* 0x000562000c1e1100 */
[----:B------:R-:W-:Y:S05]  /*6910*/  BRA `(.L_x_22664) ;  /* 0x0000000c00247947 */ /* 0x000fea0003800000 */
.L_x_22665:
[----:B------:R0:W5:Y:S01]  /*6920*/  LDG.E.U16 R0, desc[UR36][R2.64] ;  /* 0x0000002402007981 */ /* 0x000162000c1e1500 */
[----:B------:R-:W-:Y:S05]  /*6930*/  BRA `(.L_x_22664) ;  /* 0x0000000c001c7947 */ /* 0x000fea0003800000 */
.L_x_22660:
        /* <DEDUP_REMOVED lines=9> */
.L_x_22668:
[----:B------:R-:W2:Y:S02]  /*69d0*/  LDG.E.U16 R4, desc[UR36][R2.64] ;  /* 0x0000002402047981 */ /* 0x000ea4000c1e1500 */
[----:B--2---:R-:W-:-:S06]  /*69e0*/  HADD2.F32 R4, -RZ, R4.H0_H0 ;  /* 0x20000004ff047230 */ /* 0x004fcc0000004100 */
[----:B------:R-:W0:Y:S02]  /*69f0*/  F2I.FTZ.TRUNC.NTZ R4, R4 ;  /* 0x0000000400047305 */ /* 0x000e24000021f100 */
[----:B0-----:R-:W-:Y:S01]  /*6a00*/  PRMT R0, R4, 0x7610, R0 ;  /* 0x0000761004007816 */ /* 0x001fe20000000000 */
[----:B------:R-:W-:Y:S06]  /*6a10*/  BRA `(.L_x_22664) ;  /* 0x0000000800e47947 */ /* 0x000fec0003800000 */
.L_x_22667:
        /* <DEDUP_REMOVED lines=9> */
.L_x_22670:
[----:B------:R-:W2:Y:S02]  /*6ab0*/  LDG.E.U16 R2, desc[UR36][R2.64] ;  /* 0x0000002402027981 */ /* 0x000ea4000c1e1500 */
[----:B--2---:R-:W-:-:S06]  /*6ac0*/  HADD2.F32 R4, -RZ, R2.H0_H0 ;  /* 0x20000002ff047230 */ /* 0x004fcc0000004100 */
[----:B------:R-:W0:Y:S02]  /*6ad0*/  F2I.FTZ.TRUNC.NTZ R4, R4 ;  /* 0x0000000400047305 */ /* 0x000e24000021f100 */
[----:B0-----:R-:W-:Y:S01]  /*6ae0*/  PRMT R0, R4, 0x7610, R0 ;  /* 0x0000761004007816 */ /* 0x001fe20000000000 */
[----:B------:R-:W-:Y:S06]  /*6af0*/  BRA `(.L_x_22664) ;  /* 0x0000000800ac7947 */ /* 0x000fec0003800000 */
.L_x_22669:
[----:B------:R-:W2:Y:S02]  /*6b00*/  LDG.E.64 R2, desc[UR36][R2.64] ;  /* 0x0000002402027981 */ /* 0x000ea4000c1e1b00 */
[----:B--2---:R0:W1:Y:S02]  /*6b10*/  F2I.F64.TRUNC R0, R2 ;  /* 0x0000000200007311 */ /* 0x004064000030d100 */
[----:B01----:R-:W-:Y:S05]  /*6b20*/  BRA `(.L_x_22664) ;  /* 0x0000000800a07947 */ /* 0x003fea0003800000 */
.L_x_22659:
        /* <DEDUP_REMOVED lines=12> */
.L_x_22673:
[----:B------:R-:W2:Y:S02]  /*6bf0*/  LDG.E.64 R2, desc[UR36][R2.64] ;  /* 0x0000002402027981 */ /* 0x000ea4000c1e1b00 */
[----:B--2---:R0:W1:Y:S02]  /*6c00*/  F2I.F64.TRUNC R0, R2 ;  /* 0x0000000200007311 */ /* 0x004064000030d100 */
[----:B01----:R-:W-:Y:S05]  /*6c10*/  BRA `(.L_x_22664) ;  /* 0x0000000800647947 */ /* 0x003fea0003800000 */
.L_x_22672:
        /* <DEDUP_REMOVED lines=27> */
.L_x_22675:
        /* <DEDUP_REMOVED lines=14> */
.L_x_22674:
[----:B------:R-:W2:Y:S02]  /*6eb0*/  LDG.E.U16 R4, desc[UR36][R2.64] ;  /* 0x0000002402047981 */ /* 0x000ea4000c1e1500 */
[----:B--2---:R-:W-:-:S06]  /*6ec0*/  IMAD.U32 R4, R4, 0x10000, RZ ;  /* 0x0001000004047824 */ /* 0x004fcc00078e00ff */
[----:B------:R-:W0:Y:S02]  /*6ed0*/  F2I.FTZ.TRUNC.NTZ R4, R4 ;  /* 0x0000000400047305 */ /* 0x000e24000021f100 */
[----:B0-----:R-:W-:Y:S01]  /*6ee0*/  PRMT R0, R4, 0x7610, R0 ;  /* 0x0000761004007816 */ /* 0x001fe20000000000 */
[----:B------:R-:W-:Y:S06]  /*6ef0*/  BRA `(.L_x_22664) ;  /* 0x0000000400ac7947 */ /* 0x000fec0003800000 */
.L_x_22671:
        /* <DEDUP_REMOVED lines=10> */
.L_x_22678:
        /* <DEDUP_REMOVED lines=21> */
.L_x_22682:
[----:B------:R-:W-:Y:S05]  /*70f0*/  BSYNC.RECONVERGENT B1 ;  /* 0x0000000000017941 */ /* 0x000fea0003800200 */
.L_x_22681:
[----:B------:R-:W-:Y:S02]  /*7100*/  SHF.L.U32 R0, R0, 0x14, RZ ;  /* 0x0000001400007819 */ /* 0x000fe400000006ff */
[----:B------:R-:W-:-:S04]  /*7110*/  LEA R2, R2, 0x3b800000, 0x17 ;  /* 0x3b80000002027811 */ /* 0x000fc800078eb8ff */
[----:B------:R-:W-:-:S07]  /*7120*/  LOP3.LUT R4, R2, R0, R7, 0xfe, !PT ;  /* 0x0000000002047212 */ /* 0x000fce00078efe07 */
.L_x_22680:
[----:B------:R-:W-:Y:S05]  /*7130*/  BSYNC.RECONVERGENT B0 ;  /* 0x0000000000007941 */ /* 0x000fea0003800200 */
.L_x_22679:
[----:B------:R-:W0:Y:S02]  /*7140*/  F2I.FTZ.TRUNC.NTZ R4, R4 ;  /* 0x0000000400047305 */ /* 0x000e24000021f100 */
[----:B0-----:R-:W-:Y:S01]  /*7150*/  PRMT R0, R4, 0x7610, R0 ;  /* 0x0000761004007816 */ /* 0x001fe20000000000 */
[----:B------:R-:W-:Y:S06]  /*7160*/  BRA `(.L_x_22664) ;  /* 0x0000000400107947 */ /* 0x000fec0003800000 */
.L_x_22677:
        /* <DEDUP_REMOVED lines=21> */
.L_x_22686:
[----:B------:R-:W-:Y:S05]  /*72c0*/  BSYNC.RECONVERGENT B1 ;  /* 0x0000000000017941 */ /* 0x000fea0003800200 */
.L_x_22685:
[----:B------:R-:W-:Y:S01]  /*72d0*/  IMAD.SHL.U32 R0, R0, 0x200000, RZ ;  /* 0x0020000000007824 */ /* 0x000fe200078e00ff */
[----:B------:R-:W-:-:S04]  /*72e0*/  LEA R2, R2, 0x37800000, 0x17 ;  /* 0x3780000002027811 */ /* 0x000fc800078eb8ff */
[----:B------:R-:W-:-:S07]  /*72f0*/  LOP3.LUT R4, R2, R0, R7, 0xfe, !PT ;  /* 0x0000000002047212 */ /* 0x000fce00078efe07 */
.L_x_22684:
[----:B------:R-:W-:Y:S05]  /*7300*/  BSYNC.RECONVERGENT B0 ;  /* 0x0000000000007941 */ /* 0x000fea0003800200 */
.L_x_22683:
[----:B------:R-:W0:Y:S02]  /*7310*/  F2I.FTZ.TRUNC.NTZ R4, R4 ;  /* 0x0000000400047305 */ /* 0x000e24000021f100 */
[----:B0-----:R-:W-:Y:S01]  /*7320*/  PRMT R0, R4, 0x7610, R0 ;  /* 0x0000761004007816 */ /* 0x001fe20000000000 */
[----:B------:R-:W-:Y:S06]  /*7330*/  BRA `(.L_x_22664) ;  /* 0x00000000009c7947 */ /* 0x000fec0003800000 */
.L_x_22676:
        /* <DEDUP_REMOVED lines=14> */
.L_x_22690:
[----:B------:R-:W-:Y:S05]  /*7420*/  BSYNC.RECONVERGENT B0 ;  /* 0x0000000000007941 */ /* 0x000fea0003800200 */
.L_x_22689:
[----:B------:R-:W0:Y:S02]  /*7430*/  F2I.FTZ.TRUNC.NTZ R4, R4 ;  /* 0x0000000400047305 */ /* 0x000e24000021f100 */
[----:B0-----:R-:W-:Y:S01]  /*7440*/  PRMT R0, R4, 0x7610, R0 ;  /* 0x0000761004007816 */ /* 0x001fe20000000000 */
[----:B------:R-:W-:Y:S06]  /*7450*/  BRA `(.L_x_22664) ;  /* 0x0000000000547947 */ /* 0x000fec0003800000 */
.L_x_22663:
        /* <DEDUP_REMOVED lines=16> */
.L_x_22691:
[----:B------:R-:W-:Y:S01]  /*7560*/  PRMT R0, RZ, 0x7610, R0 ;  /* 0x00007610ff007816 */ /* 0x000fe20000000000 */
[----:B------:R-:W-:Y:S06]  /*7570*/  BRA `(.L_x_22664) ;  /* 0x00000000000c7947 */ /* 0x000fec0003800000 */
.L_x_22688:
[----:B------:R0:W5:Y:S01]  /*7580*/  LDG.E.U8 R0, desc[UR36][R2.64] ;  /* 0x0000002402007981 */ /* 0x000162000c1e1100 */
[----:B------:R-:W-:Y:S05]  /*7590*/  BRA `(.L_x_22664) ;  /* 0x0000000000047947 */ /* 0x000fea0003800000 */
.L_x_22687:
[----:B------:R0:W5:Y:S02]  /*75a0*/  LDG.E.U8 R0, desc[UR36][R2.64] ;  /* 0x0000002402007981 */ /* 0x000164000c1e1100 */
.L_x_22664:
[----:B------:R-:W0:Y:S01]  /*75b0*/  LDCU.64 UR6, c[0x0][0x5e8] ;  /* 0x0000bd00ff0677ac */ /* 0x000e220008000a00 */
[----:B-1---5:R-:W-:Y:S02]  /*75c0*/  PRMT R0, R0, 0x8880, RZ ;  /* 0x0000888000007816 */ /* 0x022fe400000000ff */
[----:B------:R-:W-:Y:S01]  /*75d0*/  PRMT R4, R19, 0x8880, RZ ;  /* 0x0000888013047816 */ /* 0x000fe200000000ff */
[----:B------:R-:W-:Y:S01]  /*75e0*/  UPRMT UR4, UR43, 0x9910, URZ ;  /* 0x000099102b047896 */ /* 0x000fe200080000ff */
[----:B------:R-:W-:Y:S02]  /*75f0*/  PRMT R0, R0, 0x7710, RZ ;  /* 0x0000771000007816 */ /* 0x000fe400000000ff */
[----:B------:R-:W-:Y:S01]  /*7600*/  PRMT R4, R4, 0x7710, RZ ;  /* 0x0000771004047816 */ /* 0x000fe200000000ff */
[----:B------:R-:W-:-:S03]  /*7610*/  UISETP.GT.AND UP0, UPT, UR4, 0x9, UPT ;  /* 0x000000090400788c */ /* 0x000fc6000bf04270 */
[----:B------:R-:W-:-:S04]  /*7620*/  VIMNMX.S16x2 R0, PT, PT, R4, R0, PT ;  /* 0x0000000004007248 */ /* 0x000fc80003fe0300 */
[----:B------:R-:W-:Y:S02]  /*7630*/  PRMT R9, R0, 0x7610, R9 ;  /* 0x0000761000097816 */ /* 0x000fe40000000009 */
[----:B0-234-:R-:W-:-:S05]  /*7640*/  IADD3 R2, P0, PT, R16, UR6, RZ ;  /* 0x0000000610027c10 */ /* 0x01dfca000ff1e0ff */
        /* <DEDUP_REMOVED lines=12> */
.L_x_22695:
[----:B------:R0:W-:Y:S01]  /*7710*/  STG.E.U8 desc[UR36][R2.64], R9 ;  /* 0x0000000902007986 */ /* 0x0001e2000c101124 */
[----:B------:R-:W-:Y:S05]  /*7720*/  BRA `(.L_x_22697) ;  /* 0x0000000c004c7947 */ /* 0x000fea0003800000 */
.L_x_22694:
        /* <DEDUP_REMOVED lines=10> */
.L_x_22699:
[----:B------:R-:W-:-:S05]  /*77d0*/  PRMT R5, R9, 0x9910, RZ ;  /* 0x0000991009057816 */ /* 0x000fca00000000ff */
[----:B------:R0:W-:Y:S01]  /*77e0*/  STG.E desc[UR36][R2.64], R5 ;  /* 0x0000000502007986 */ /* 0x0001e2000c101924 */
[----:B------:R-:W-:Y:S05]  /*77f0*/  BRA `(.L_x_22697) ;  /* 0x0000000c00187947 */ /* 0x000fea0003800000 */
.L_x_22698:
[----:B------:R0:W-:Y:S01]  /*7800*/  STG.E.U16 desc[UR36][R2.64], R9 ;  /* 0x0000000902007986 */ /* 0x0001e2000c101524 */
[----:B------:R-:W-:Y:S05]  /*7810*/  BRA `(.L_x_22697) ;  /* 0x0000000c00107947 */ /* 0x000fea0003800000 */
.L_x_22693:
        /* <DEDUP_REMOVED lines=9> */
.L_x_22701:
[----:B------:R-:W0:Y:S02]  /*78b0*/  I2F.S16 R0, R9 ;  /* 0x0000000900007306 */ /* 0x000e240000101400 */
[----:B0-----:R-:W-:-:S05]  /*78c0*/  F2FP.F16.F32.PACK_AB R0, RZ, R0 ;  /* 0x00000000ff00723e */ /* 0x001fca00000000ff */
[----:B------:R0:W-:Y:S01]  /*78d0*/  STG.E.U16 desc[UR36][R2.64], R0 ;  /* 0x0000000002007986 */ /* 0x0001e2000c101524 */
[----:B------:R-:W-:Y:S05]  /*78e0*/  BRA `(.L_x_22697) ;  /* 0x0000000800dc7947 */ /* 0x000fea0003800000 */
.L_x_22700:
        /* <DEDUP_REMOVED lines=10> */
.L_x_22703:
[----:B------:R-:W0:Y:S02]  /*7990*/  I2F.S16 R9, R9 ;  /* 0x0000000900097306 */ /* 0x000e240000101400 */
[----:B0-----:R-:W-:-:S04]  /*79a0*/  F2FP.F16.F32.PACK_AB R5, RZ, R9 ;  /* 0x00000009ff05723e */ /* 0x001fc800000000ff */
[----:B------:R-:W-:-:S05]  /*79b0*/  PRMT R5, R5, 0x5410, RZ ;  /* 0x0000541005057816 */ /* 0x000fca00000000ff */
[----:B------:R0:W-:Y:S01]  /*79c0*/  STG.E desc[UR36][R2.64], R5 ;  /* 0x0000000502007986 */ /* 0x0001e2000c101924 */
[----:B------:R-:W-:Y:S05]  /*79d0*/  BRA `(.L_x_22697) ;  /* 0x0000000800a07947 */ /* 0x000fea0003800000 */
.L_x_22702:
[----:B------:R-:W0:Y:S02]  /*79e0*/  I2F.F64.S16 R4, R9 ;  /* 0x0000000900047312 */ /* 0x000e240000101c00 */
[----:B0-----:R0:W-:Y:S01]  /*79f0*/  STG.E.64 desc[UR36][R2.64], R4 ;  /* 0x0000000402007986 */ /* 0x0011e2000c101b24 */
[----:B------:R-:W-:Y:S05]  /*7a00*/  BRA `(.L_x_22697) ;  /* 0x0000000800947947 */ /* 0x000fea0003800000 */
.L_x_22692:
        /* <DEDUP_REMOVED lines=12> */
.L_x_22707:
[----:B------:R-:W0:Y:S01]  /*7ad0*/  I2F.S16 R5, R9 ;  /* 0x0000000900057306 */ /* 0x000e220000101400 */
[----:B------:R-:W-:Y:S01]  /*7ae0*/  BSSY.RECONVERGENT B0, `(.L_x_22708) ;  /* 0x0000013000007945 */ /* 0x000fe20003800200 */
[----:B------:R-:W-:Y:S02]  /*7af0*/  MOV R0, 0x80 ;  /* 0x0000008000007802 */ /* 0x000fe40000000f00 */
        /* <DEDUP_REMOVED lines=15> */
.L_x_22710:
[----:B------:R-:W-:-:S04]  /*7bf0*/  SHF.R.U32.HI R5, RZ, 0x18, R5 ;  /* 0x00000018ff057819 */ /* 0x000fc80000011605 */
[----:B------:R-:W-:-:S07]  /*7c00*/  LOP3.LUT R0, R0, 0x80, R5, 0xf8, !PT ;  /* 0x0000008000007812 */ /* 0x000fce00078ef805 */
.L_x_22709:
[----:B------:R-:W-:Y:S05]  /*7c10*/  BSYNC.RECONVERGENT B0 ;  /* 0x0000000000007941 */ /* 0x000fea0003800200 */
.L_x_22708:
[----:B------:R3:W-:Y:S01]  /*7c20*/  STG.E.U8 desc[UR36][R2.64], R0 ;  /* 0x0000000002007986 */ /* 0x0007e2000c101124 */
[----:B------:R-:W-:Y:S05]  /*7c30*/  BRA `(.L_x_22697) ;  /* 0x0000000800087947 */ /* 0x000fea0003800000 */
.L_x_22706:
        /* <DEDUP_REMOVED lines=18> */
.L_x_22713:
[----:B------:R-:W-:-:S04]  /*7d60*/  SHF.R.U32.HI R5, RZ, 0x18, R5 ;  /* 0x00000018ff057819 */ /* 0x000fc80000011605 */
[----:B------:R-:W-:-:S07]  /*7d70*/  LOP3.LUT R0, R0, 0x80, R5, 0xf8, !PT ;  /* 0x0000008000007812 */ /* 0x000fce00078ef805 */
.L_x_22712:
[----:B------:R-:W-:Y:S05]  /*7d80*/  BSYNC.RECONVERGENT B0 ;  /* 0x0000000000007941 */ /* 0x000fea0003800200 */
.L_x_22711:
[----:B------:R0:W-:Y:S01]  /*7d90*/  STG.E.U8 desc[UR36][R2.64], R0 ;  /* 0x0000000002007986 */ /* 0x0001e2000c101124 */
[----:B------:R-:W-:Y:S05]  /*7da0*/  BRA `(.L_x_22697) ;  /* 0x0000000400ac7947 */ /* 0x000fea0003800000 */
.L_x_22705:
        /* <DEDUP_REMOVED lines=22> */
.L_x_22715:
[----:B------:R-:W-:-:S04]  /*7f10*/  PRMT R4, R9, 0x9910, RZ ;  /* 0x0000991009047816 */ /* 0x000fc800000000ff */
[----:B------:R-:W-:-:S05]  /*7f20*/  SHF.R.S32.HI R5, RZ, 0x1f, R4 ;  /* 0x0000001fff057819 */ /* 0x000fca0000011404 */
[----:B------:R1:W-:Y:S01]  /*7f30*/  STG.E.64 desc[UR36][R2.64], R4 ;  /* 0x0000000402007986 */ /* 0x0003e2000c101b24 */
[----:B------:R-:W-:Y:S05]  /*7f40*/  BRA `(.L_x_22697) ;  /* 0x0000000400447947 */ /* 0x000fea0003800000 */
.L_x_22714:
[----:B------:R-:W-:-:S05]  /*7f50*/  PRMT R5, R9, 0x9910, RZ ;  /* 0x0000991009057816 */ /* 0x000fca00000000ff */
[----:B------:R0:W-:Y:S01]  /*7f60*/  STG.E desc[UR36][R2.64], R5 ;  /* 0x0000000502007986 */ /* 0x0001e2000c101924 */
[----:B------:R-:W-:Y:S05]  /*7f70*/  BRA `(.L_x_22697) ;  /* 0x0000000400387947 */ /* 0x000fea0003800000 */
.L_x_22704:
        /* <DEDUP_REMOVED lines=11> */
.L_x_22717:
[----:B------:R-:W-:Y:S01]  /*8030*/  CS2R R6, SRZ ;  /* 0x0000000000067805 */ /* 0x000fe2000001ff00 */
[----:B------:R-:W0:Y:S04]  /*8040*/  I2F.F64.S16 R4, R9 ;  /* 0x0000000900047312 */ /* 0x000e280000101c00 */
[----:B0-----:R0:W-:Y:S01]  /*8050*/  STG.E.128 desc[UR36][R2.64], R4 ;  /* 0x0000000402007986 */ /* 0x0011e2000c101d24 */
[----:B------:R-:W-:Y:S05]  /*8060*/  BRA `(.L_x_22697) ;  /* 0x0000000000fc7947 */ /* 0x000fea0003800000 */
.L_x_22716:
[----:B------:R-:W-:-:S09]  /*8070*/  UISETP.NE.AND UP0, UPT, UR4, 0xf, UPT ;  /* 0x0000000f0400788c */ /* 0x000fd2000bf05270 */
[----:B------:R-:W-:Y:S05]  /*8080*/  BRA.U !UP0, `(.L_x_22718) ;  /* 0x0000000108e87547 */ /* 0x000fea000b800000 */
[----:B------:R-:W-:-:S09]  /*8090*/  UISETP.NE.AND UP0, UPT, UR4, 0x17, UPT ;  /* 0x000000170400788c */ /* 0x000fd2000bf05270 */
[----:B------:R-:W-:Y:S05]  /*80a0*/  BRA.U !UP0, `(.L_x_22719) ;  /* 0x0000000108907547 */ /* 0x000fea000b800000 */
[----:B------:R-:W-:-:S09]  /*80b0*/  UISETP.NE.AND UP0, UPT, UR4, 0x18, UPT ;  /* 0x000000180400788c */ /* 0x000fd2000bf05270 */
[----:B------:R-:W-:Y:S05]  /*80c0*/  BRA.U !UP0, `(.L_x_22720) ;  /* 0x0000000108447547 */ /* 0x000fea000b800000 */
.L_x_22696:
        /* <DEDUP_REMOVED lines=16> */
.L_x_22721:
[----:B------:R-:W-:Y:S05]  /*81d0*/  BRA `(.L_x_22697) ;  /* 0x0000000000a07947 */ /* 0x000fea0003800000 */
.L_x_22720:
        /* <DEDUP_REMOVED lines=13> */
.L_x_22723:
[----:B------:R-:W-:Y:S05]  /*82b0*/  BSYNC.RECONVERGENT B0 ;  /* 0x0000000000007941 */ /* 0x000fea0003800200 */
.L_x_22722:
[----:B------:R-:W-:-:S05]  /*82c0*/  LOP3.LUT R5, R0, 0x80, R5, 0xf8, !PT ;  /* 0x0000008000057812 */ /* 0x000fca00078ef805 */
[----:B------:R0:W-:Y:S01]  /*82d0*/  STG.E.U8 desc[UR36][R2.64], R5 ;  /* 0x0000000502007986 */ /* 0x0001e2000c101124 */
[----:B------:R-:W-:Y:S05]  /*82e0*/  BRA `(.L_x_22697) ;  /* 0x00000000005c7947 */ /* 0x000fea0003800000 */
.L_x_22719:
        /* <DEDUP_REMOVED lines=12> */
.L_x_22725:
[----:B------:R-:W-:Y:S01]  /*83b0*/  IMAD.MOV.U32 R0, RZ, RZ, 0x7f ;  /* 0x0000007fff007424 */ /* 0x000fe200078e00ff */
[----:B------:R-:W-:-:S04]  /*83c0*/  ISETP.GT.U32.AND P0, PT, R4, 0x7f800000, PT ;  /* 0x7f8000000400780c */ /* 0x000fc80003f04070 */
[----:B------:R-:W-:-:S09]  /*83d0*/  SEL R0, R0, 0x7c, P0 ;  /* 0x0000007c00007807 */ /* 0x000fd20000000000 */
.L_x_22726:
[----:B------:R-:W-:Y:S05]  /*83e0*/  BSYNC.RECONVERGENT B0 ;  /* 0x0000000000007941 */ /* 0x000fea0003800200 */
.L_x_22724:
[----:B------:R-:W-:-:S04]  /*83f0*/  SHF.R.U32.HI R5, RZ, 0x18, R5 ;  /* 0x00000018ff057819 */ /* 0x000fc80000011605 */
[----:B------:R-:W-:-:S05]  /*8400*/  LOP3.LUT R5, R0, 0x80, R5, 0xf8, !PT ;  /* 0x0000008000057812 */ /* 0x000fca00078ef805 */
[----:B------:R0:W-:Y:S01]  /*8410*/  STG.E.U8 desc[UR36][R2.64], R5 ;  /* 0x0000000502007986 */ /* 0x0001e2000c101124 */
[----:B------:R-:W-:Y:S05]  /*8420*/  BRA `(.L_x_22697) ;  /* 0x00000000000c7947 */ /* 0x000fea0003800000 */
.L_x_22718:
[----:B------:R-:W0:Y:S02]  /*8430*/  I2F.S16 R0, R9 ;  /* 0x0000000900007306 */ /* 0x000e240000101400 */
[----:B0-----:R-:W-:-:S05]  /*8440*/  F2FP.BF16.F32.PACK_AB R0, RZ, R0 ;  /* 0x00000000ff00723e */ /* 0x001fca00000010ff */
[----:B------:R0:W-:Y:S02]  /*8450*/  STG.E.U16 desc[UR36][R2.64], R0 ;  /* 0x0000000002007986 */ /* 0x0001e4000c101524 */
.L_x_22697:
[----:B------:R-:W-:-:S07]  /*8460*/  VIADD R17, R17, 0x80 ;  /* 0x0000008011117836 */ /* 0x000fce0000000000 */
.L_x_22624:
[----:B------:R-:W-:Y:S05]  /*8470*/  BSYNC.RECONVERGENT B6 ;  /* 0x0000000000067941 */ /* 0x000fea0003800200 */
.L_x_22623:
        /* <DEDUP_REMOVED lines=358> */
.L_x_22729:
        /* <DEDUP_REMOVED lines=16> */
.L_x_22733:
[----:B------:R4:W5:Y:S01]  /*9be0*/  LDG.E.U8 R19, desc[UR36][R2.64] ;  /* 0x0000002402137981 */ /* 0x000962000c1e1100 */
[----:B------:R-:W-:Y:S05]  /*9bf0*/  BRA `(.L_x_22735) ;  /* 0x0000000c004c7947 */ /* 0x000fea0003800000 */
.L_x_22732:
        /* <DEDUP_REMOVED lines=8> */
.L_x_22737:
[----:B------:R2:W5:Y:S01]  /*9c80*/  LDG.E.U8 R19, desc[UR36][R2.64] ;  /* 0x0000002402137981 */ /* 0x000562000c1e1100 */
[----:B------:R-:W-:Y:S05]  /*9c90*/  BRA `(.L_x_22735) ;  /* 0x0000000c00247947 */ /* 0x000fea0003800000 */
.L_x_22736:
[----:B------:R0:W5:Y:S01]  /*9ca0*/  LDG.E.U16 R19, desc[UR36][R2.64] ;  /* 0x0000002402137981 */ /* 0x000162000c1e1500 */
[----:B------:R-:W-:Y:S05]  /*9cb0*/  BRA `(.L_x_22735) ;  /* 0x0000000c001c7947 */ /* 0x000fea0003800000 */
.L_x_22731:
        /* <DEDUP_REMOVED lines=9> */
.L_x_22739:
[----:B------:R-:W2:Y:S02]  /*9d50*/  LDG.E.U16 R0, desc[UR36][R2.64] ;  /* 0x0000002402007981 */ /* 0x000ea4000c1e1500 */
[----:B--2---:R-:W-:-:S06]  /*9d60*/  HADD2.F32 R0, -RZ, R0.H0_H0 ;  /* 0x20000000ff007230 */ /* 0x004fcc0000004100 */
[----:B------:R-:W0:Y:S02]  /*9d70*/  F2I.FTZ.TRUNC.NTZ R0, R0 ;  /* 0x0000000000007305 */ /* 0x000e24000021f100 */
[----:B0-----:R-:W-:Y:S01]  /*9d80*/  PRMT R19, R0, 0x7610, R19 ;  /* 0x0000761000137816 */ /* 0x001fe20000000013 */
[----:B------:R-:W-:Y:S06]  /*9d90*/  BRA `(.L_x_22735) ;  /* 0x0000000800e47947 */ /* 0x000fec0003800000 */
.L_x_22738:
        /* <DEDUP_REMOVED lines=9> */
.L_x_22741:
[----:B------:R-:W2:Y:S02]  /*9e30*/  LDG.E.U16 R2, desc[UR36][R2.64] ;  /* 0x0000002402027981 */ /* 0x000ea4000c1e1500 */
[----:B--2---:R-:W-:-:S06]  /*9e40*/  HADD2.F32 R0, -RZ, R2.H0_H0 ;  /* 0x20000002ff007230 */ /* 0x004fcc0000004100 */
[----:B------:R-:W0:Y:S02]  /*9e50*/  F2I.FTZ.TRUNC.NTZ R0, R0 ;  /* 0x0000000000007305 */ /* 0x000e24000021f100 */
[----:B0-----:R-:W-:Y:S01]  /*9e60*/  PRMT R19, R0, 0x7610, R19 ;  /* 0x0000761000137816 */ /* 0x001fe20000000013 */
[----:B------:R-:W-:Y:S06]  /*9e70*/  BRA `(.L_x_22735) ;  /* 0x0000000800ac7947 */ /* 0x000fec0003800000 */
.L_x_22740:
[----:B------:R-:W2:Y:S02]  /*9e80*/  LDG.E.64 R2, desc[UR36][R2.64] ;  /* 0x0000002402027981 */ /* 0x000ea4000c1e1b00 */
[----:B--2---:R0:W1:Y:S02]  /*9e90*/  F2I.F64.TRUNC R19, R2 ;  /* 0x0000000200137311 */ /* 0x004064000030d100 */
[----:B01----:R-:W-:Y:S05]  /*9ea0*/  BRA `(.L_x_22735) ;  /* 0x0000000800a07947 */ /* 0x003fea0003800000 */
.L_x_22730:
        /* <DEDUP_REMOVED lines=12> */
.L_x_22744:
[----:B------:R-:W2:Y:S02]  /*9f70*/  LDG.E.64 R2, desc[UR36][R2.64] ;  /* 0x0000002402027981 */ /* 0x000ea4000c1e1b00 */
[----:B--2---:R0:W1:Y:S02]  /*9f80*/  F2I.F64.TRUNC R19, R2 ;  /* 0x0000000200137311 */ /* 0x004064000030d100 */
[----:B01----:R-:W-:Y:S05]  /*9f90*/  BRA `(.L_x_22735) ;  /* 0x0000000800647947 */ /* 0x003fea0003800000 */
.L_x_22743:
        /* <DEDUP_REMOVED lines=27> */
.L_x_22746:
        /* <DEDUP_REMOVED lines=14> */
.L_x_22745:
[----:B------:R-:W2:Y:S02]  /*a230*/  LDG.E.U16 R0, desc[UR36][R2.64] ;  /* 0x0000002402007981 */ /* 0x000ea4000c1e1500 */
[----:B--2---:R-:W-:-:S06]  /*a240*/  IMAD.U32 R0, R0, 0x10000, RZ ;  /* 0x0001000000007824 */ /* 0x004fcc00078e00ff */
[----:B------:R-:W0:Y:S02]  /*a250*/  F2I.FTZ.TRUNC.NTZ R0, R0 ;  /* 0x0000000000007305 */ /* 0x000e24000021f100 */
[----:B0-----:R-:W-:Y:S01]  /*a260*/  PRMT R19, R0, 0x7610, R19 ;  /* 0x0000761000137816 */ /* 0x001fe20000000013 */
[----:B------:R-:W-:Y:S06]  /*a270*/  BRA `(.L_x_22735) ;  /* 0x0000000400ac7947 */ /* 0x000fec0003800000 */
.L_x_22742:
        /* <DEDUP_REMOVED lines=10> */
.L_x_22749:
        /* <DEDUP_REMOVED lines=21> */
.L_x_22753:
[----:B------:R-:W-:Y:S05]  /*a470*/  BSYNC.RECONVERGENT B1 ;  /* 0x0000000000017941 */ /* 0x000fea0003800200 */
.L_x_22752:
[----:B------:R-:W-:Y:S02]  /*a480*/  SHF.L.U32 R0, R0, 0x14, RZ ;  /* 0x0000001400007819 */ /* 0x000fe400000006ff */
[----:B------:R-:W-:-:S04]  /*a490*/  LEA R2, R2, 0x3b800000, 0x17 ;  /* 0x3b80000002027811 */ /* 0x000fc800078eb8ff */
[----:B------:R-:W-:-:S07]  /*a4a0*/  LOP3.LUT R0, R2, R0, R7, 0xfe, !PT ;  /* 0x0000000002007212 */ /* 0x000fce00078efe07 */
.L_x_22751:
[----:B------:R-:W-:Y:S05]  /*a4b0*/  BSYNC.RECONVERGENT B0 ;  /* 0x0000000000007941 */ /* 0x000fea0003800200 */
.L_x_22750:
[----:B------:R-:W0:Y:S02]  /*a4c0*/  F2I.FTZ.TRUNC.NTZ R0, R0 ;  /* 0x0000000000007305 */ /* 0x000e24000021f100 */
[----:B0-----:R-:W-:Y:S01]  /*a4d0*/  PRMT R19, R0, 0x7610, R19 ;  /* 0x0000761000137816 */ /* 0x001fe20000000013 */
[----:B------:R-:W-:Y:S06]  /*a4e0*/  BRA `(.L_x_22735) ;  /* 0x0000000400107947 */ /* 0x000fec0003800000 */
.L_x_22748:
        /* <DEDUP_REMOVED lines=21> */
.L_x_22757:
[----:B------:R-:W-:Y:S05]  /*a640*/  BSYNC.RECONVERGENT B1 ;  /* 0x0000000000017941 */ /* 0x000fea0003800200 */
.L_x_22756:
[----:B------:R-:W-:Y:S01]  /*a650*/  IMAD.SHL.U32 R0, R0, 0x200000, RZ ;  /* 0x0020000000007824 */ /* 0x000fe200078e00ff */
[----:B------:R-:W-:-:S04]  /*a660*/  LEA R2, R2, 0x37800000, 0x17 ;  /* 0x3780000002027811 */ /* 0x000fc800078eb8ff */
[----:B------:R-:W-:-:S07]  /*a670*/  LOP3.LUT R0, R2, R0, R7, 0xfe, !PT ;  /* 0x0000000002007212 */ /* 0x000fce00078efe07 */
.L_x_22755:
[----:B------:R-:W-:Y:S05]  /*a680*/  BSYNC.RECONVERGENT B0 ;  /* 0x0000000000007941 */ /* 0x000fea0003800200 */
.L_x_22754:
[----:B------:R-:W0:Y:S02]  /*a690*/  F2I.FTZ.TRUNC.NTZ R0, R0 ;  /* 0x0000000000007305 */ /* 0x000e24000021f100 */
[----:B0-----:R-:W-:Y:S01]  /*a6a0*/  PRMT R19, R0, 0x7610, R19 ;  /* 0x0000761000137816 */ /* 0x001fe20000000013 */
[----:B------:R-:W-:Y:S06]  /*a6b0*/  BRA `(.L_x_22735) ;  /* 0x00000000009c7947 */ /* 0x000fec0003800000 */
.L_x_22747:
        /* <DEDUP_REMOVED lines=14> */
.L_x_22761:
[----:B------:R-:W-:Y:S05]  /*a7a0*/  BSYNC.RECONVERGENT B0 ;  /* 0x0000000000007941 */ /* 0x000fea0003800200 */
.L_x_22760:
[----:B------:R-:W0:Y:S02]  /*a7b0*/  F2I.FTZ.TRUNC.NTZ R0, R0 ;  /* 0x0000000000007305 */ /* 0x000e24000021f100 */
[----:B0-----:R-:W-:Y:S01]  /*a7c0*/  PRMT R19, R0, 0x7610, R19 ;  /* 0x0000761000137816 */ /* 0x001fe20000000013 */
[----:B------:R-:W-:Y:S06]  /*a7d0*/  BRA `(.L_x_22735) ;  /* 0x0000000000547947 */ /* 0x000fec0003800000 */
.L_x_22734:
        /* <DEDUP_REMOVED lines=16> */
.L_x_22762:
[----:B------:R-:W-:Y:S01]  /*a8e0*/  PRMT R19, RZ, 0x7610, R19 ;  /* 0x00007610ff137816 */ /* 0x000fe20000000013 */
[----:B------:R-:W-:Y:S06]  /*a8f0*/  BRA `(.L_x_22735) ;  /* 0x00000000000c7947 */ /* 0x000fec0003800000 */
.L_x_22759:
[----:B------:R0:W5:Y:S01]  /*a900*/  LDG.E.U8 R19, desc[UR36][R2.64] ;  /* 0x0000002402137981 */ /* 0x000162000c1e1100 */
[----:B------:R-:W-:Y:S05]  /*a910*/  BRA `(.L_x_22735) ;  /* 0x0000000000047947 */ /* 0x000fea0003800000 */
.L_x_22758:
[----:B------:R0:W5:Y:S02]  /*a920*/  LDG.E.U8 R19, desc[UR36][R2.64] ;  /* 0x0000002402137981 */ /* 0x000164000c1e1100 */
.L_x_22735:
        /* <DEDUP_REMOVED lines=16> */
.L_x_22766:
[----:B------:R0:W5:Y:S01]  /*aa30*/  LDG.E.U8 R0, desc[UR36][R2.64] ;  /* 0x0000002402007981 */ /* 0x000162000c1e1100 */
[----:B------:R-:W-:Y:S05]  /*aa40*/  BRA `(.L_x_22768) ;  /* 0x0000000c004c7947 */ /* 0x000fea0003800000 */
.L_x_22765:
        /* <DEDUP_REMOVED lines=8> */
.L_x_22770:
[----:B------:R0:W5:Y:S01]  /*aad0*/  LDG.E.U8 R0, desc[UR36][R2.64] ;  /* 0x0000002402007981 */ /* 0x000162000c1e1100 */
[----:B------:R-:W-:Y:S05]  /*aae0*/  BRA `(.L_x_22768) ;  /* 0x0000000c00247947 */ /* 0x000fea0003800000 */
.L_x_22769:
[----:B------:R0:W5:Y:S01]  /*aaf0*/  LDG.E.U16 R0, desc[UR36][R2.64] ;  /* 0x0000002402007981 */ /* 0x000162000c1e1500 */
[----:B------:R-:W-:Y:S05]  /*ab00*/  BRA `(.L_x_22768) ;  /* 0x0000000c001c7947 */ /* 0x000fea0003800000 */
.L_x_22764:
        /* <DEDUP_REMOVED lines=9> */
.L_x_22772:
[----:B------:R-:W2:Y:S02]  /*aba0*/  LDG.E.U16 R4, desc[UR36][R2.64] ;  /* 0x0000002402047981 */ /* 0x000ea4000c1e1500 */
[----:B--2---:R-:W-:-:S06]  /*abb0*/  HADD2.F32 R4, -RZ, R4.H0_H0 ;  /* 0x20000004ff047230 */ /* 0x004fcc0000004100 */
[----:B------:R-:W0:Y:S02]  /*abc0*/  F2I.FTZ.TRUNC.NTZ R4, R4 ;  /* 0x0000000400047305 */ /* 0x000e24000021f100 */
[----:B0-----:R-:W-:Y:S01]  /*abd0*/  PRMT R0, R4, 0x7610, R0 ;  /* 0x0000761004007816 */ /* 0x001fe20000000000 */
[----:B------:R-:W-:Y:S06]  /*abe0*/  BRA `(.L_x_22768) ;  /* 0x0000000800e47947 */ /* 0x000fec0003800000 */
.L_x_22771:
[----:B------:R-:W-:-:S09]  /*abf0*/  UISETP.NE.AND UP0, UPT, UR4, 0x7, UPT ;  /* 0x000000070400788c */ /* 0x000fd2000bf05270 */
[----:B------:R-:W-:Y:S05]  /*ac00*/  BRA.U !UP0, `(.L_x_22773) ;  /* 0x0000000108307547 */ /* 0x000fea000b800000 */
[----:B------:R-:W-:-:S09]  /*ac10*/  UISETP.NE.AND UP0, UPT, UR4, 0x8, UPT ;  /* 0x000000080400788c */ /* 0x000fd2000bf05270 */
[----:B------:R-:W-:Y:S05]  /*ac20*/  BRA.U !UP0, `(.L_x_22774) ;  /* 0x0000000108147547 */ /* 0x000fea000b800000 */
[----:B------:R-:W-:-:S09]  /*ac30*/  UISETP.NE.AND UP0, UPT, UR4, 0x9, UPT ;  /* 0x000000090400788c */ /* 0x000fd2000bf05270 */
[----:B------:R-:W-:Y:S05]  /*ac40*/  BRA.U UP0, `(.L_x_22767) ;  /* 0x0000000900787547 */ /* 0x000fea000b800000 */
[----:B------:R-:W2:Y:S02]  /*ac50*/  LDG.E R2, desc[UR36][R2.64] ;  /* 0x0000002402027981 */ /* 0x000ea4000c1e1900 */
[----:B--2---:R2:W3:Y:S01]  /*ac60*/  F2I.FTZ.TRUNC.NTZ R0, R2 ;  /* 0x0000000200007305 */ /* 0x0044e2000021f100 */
[----:B------:R-:W-:Y:S05]  /*ac70*/  BRA `(.L_x_22768) ;  /* 0x0000000800c07947 */ /* 0x000fea0003800000 */
.L_x_22774:
[----:B------:R-:W2:Y:S02]  /*ac80*/  LDG.E.U16 R2, desc[UR36][R2.64] ;  /* 0x0000002402027981 */ /* 0x000ea4000c1e1500 */
[----:B--2---:R-:W-:-:S06]  /*ac90*/  HADD2.F32 R4, -RZ, R2.H0_H0 ;  /* 0x20000002ff047230 */ /* 0x004fcc0000004100 */
[----:B------:R-:W0:Y:S02]  /*aca0*/  F2I.FTZ.TRUNC.NTZ R4, R4 ;  /* 0x0000000400047305 */ /* 0x000e24000021f100 */
[----:B0-----:R-:W-:Y:S01]  /*acb0*/  PRMT R0, R4, 0x7610, R0 ;  /* 0x0000761004007816 */ /* 0x001fe20000000000 */
[----:B------:R-:W-:Y:S06]  /*acc0*/  BRA `(.L_x_22768) ;  /* 0x0000000800ac7947 */ /* 0x000fec0003800000 */
.L_x_22773:
[----:B------:R-:W2:Y:S02]  /*acd0*/  LDG.E.64 R2, desc[UR36][R2.64] ;  /* 0x0000002402027981 */ /* 0x000ea4000c1e1b00 */
[----:B--2---:R4:W0:Y:S02]  /*ace0*/  F2I.F64.TRUNC R0, R2 ;  /* 0x0000000200007311 */ /* 0x004824000030d100 */
[----:B0---4-:R-:W-:Y:S05]  /*acf0*/  BRA `(.L_x_22768) ;  /* 0x0000000800a07947 */ /* 0x011fea0003800000 */
.L_x_22763:
        /* <DEDUP_REMOVED lines=12> */
.L_x_22777:
[----:B------:R-:W2:Y:S02]  /*adc0*/  LDG.E.64 R2, desc[UR36][R2.64] ;  /* 0x0000002402027981 */ /* 0x000ea4000c1e1b00 */
[----:B--2---:R0:W1:Y:S02]  /*add0*/  F2I.F64.TRUNC R0, R2 ;  /* 0x0000000200007311 */ /* 0x004064000030d100 */
[----:B01----:R-:W-:Y:S05]  /*ade0*/  BRA `(.L_x_22768) ;  /* 0x0000000800647947 */ /* 0x003fea0003800000 */
.L_x_22776:
        /* <DEDUP_REMOVED lines=27> */
.L_x_22779:
        /* <DEDUP_REMOVED lines=14> */
.L_x_22778:
[----:B------:R-:W2:Y:S02]  /*b080*/  LDG.E.U16 R4, desc[UR36][R2.64] ;  /* 0x0000002402047981 */ /* 0x000ea4000c1e1500 */
[----:B--2---:R-:W-:-:S06]  /*b090*/  SHF.L.U32 R4, R4, 0x10, RZ ;  /* 0x0000001004047819 */ /* 0x004fcc00000006ff */
[----:B------:R-:W0:Y:S02]  /*b0a0*/  F2I.FTZ.TRUNC.NTZ R4, R4 ;  /* 0x0000000400047305 */ /* 0x000e24000021f100 */
[----:B0-----:R-:W-:Y:S01]  /*b0b0*/  PRMT R0, R4, 0x7610, R0 ;  /* 0x0000761004007816 */ /* 0x001fe20000000000 */
[----:B------:R-:W-:Y:S06]  /*b0c0*/  BRA `(.L_x_22768) ;  /* 0x0000000400ac7947 */ /* 0x000fec0003800000 */
.L_x_22775:
        /* <DEDUP_REMOVED lines=10> */
.L_x_22782:
        /* <DEDUP_REMOVED lines=21> */
.L_x_22786:
[----:B------:R-:W-:Y:S05]  /*b2c0*/  BSYNC.RECONVERGENT B1 ;  /* 0x0000000000017941 */ /* 0x000fea0003800200 */
.L_x_22785:
[----:B------:R-:W-:Y:S01]  /*b2d0*/  IMAD.SHL.U32 R0, R0, 0x100000, RZ ;  /* 0x0010000000007824 */ /* 0x000fe200078e00ff */
[----:B------:R-:W-:-:S04]  /*b2e0*/  LEA R2, R2, 0x3b800000, 0x17 ;  /* 0x3b80000002027811 */ /* 0x000fc800078eb8ff */
[----:B------:R-:W-:-:S07]  /*b2f0*/  LOP3.LUT R4, R2, R0, R7, 0xfe, !PT ;  /* 0x0000000002047212 */ /* 0x000fce00078efe07 */
.L_x_22784:
[----:B------:R-:W-:Y:S05]  /*b300*/  BSYNC.RECONVERGENT B0 ;  /* 0x0000000000007941 */ /* 0x000fea0003800200 */
.L_x_22783:
[----:B------:R-:W0:Y:S02]  /*b310*/  F2I.FTZ.TRUNC.NTZ R4, R4 ;  /* 0x0000000400047305 */ /* 0x000e24000021f100 */
[----:B0-----:R-:W-:Y:S01]  /*b320*/  PRMT R0, R4, 0x7610, R0 ;  /* 0x0000761004007816 */ /* 0x001fe20000000000 */
[----:B------:R-:W-:Y:S06]  /*b330*/  BRA `(.L_x_22768) ;  /* 0x0000000400107947 */ /* 0x000fec0003800000 */
.L_x_22781:
        /* <DEDUP_REMOVED lines=21> */
.L_x_22790:
[----:B------:R-:W-:Y:S05]  /*b490*/  BSYNC.RECONVERGENT B1 ;  /* 0x0000000000017941 */ /* 0x000fea0003800200 */
.L_x_22789:
[----:B------:R-:W-:Y:S01]  /*b4a0*/  IMAD.SHL.U32 R0, R0, 0x200000, RZ ;  /* 0x0020000000007824 */ /* 0x000fe200078e00ff */
[----:B------:R-:W-:-:S04]  /*b4b0*/  LEA R2, R2, 0x37800000, 0x17 ;  /* 0x3780000002027811 */ /* 0x000fc800078eb8ff */
[----:B------:R-:W-:-:S07]  /*b4c0*/  LOP3.LUT R4, R2, R0, R7, 0xfe, !PT ;  /* 0x0000000002047212 */ /* 0x000fce00078efe07 */
.L_x_22788:
[----:B------:R-:W-:Y:S05]  /*b4d0*/  BSYNC.RECONVERGENT B0 ;  /* 0x0000000000007941 */ /* 0x000fea0003800200 */
.L_x_22787:
[----:B------:R-:W0:Y:S02]  /*b4e0*/  F2I.FTZ.TRUNC.NTZ R4, R4 ;  /* 0x0000000400047305 */ /* 0x000e24000021f100 */
[----:B0-----:R-:W-:Y:S01]  /*b4f0*/  PRMT R0, R4, 0x7610, R0 ;  /* 0x0000761004007816 */ /* 0x001fe20000000000 */
[----:B------:R-:W-:Y:S06]  /*b500*/  BRA `(.L_x_22768) ;  /* 0x00000000009c7947 */ /* 0x000fec0003800000 */
.L_x_22780:
        /* <DEDUP_REMOVED lines=14> */
.L_x_22794:
[----:B------:R-:W-:Y:S05]  /*b5f0*/  BSYNC.RECONVERGENT B0 ;  /* 0x0000000000007941 */ /* 0x000fea0003800200 */
.L_x_22793:
[----:B------:R-:W0:Y:S02]  /*b600*/  F2I.FTZ.TRUNC.NTZ R4, R4 ;  /* 0x0000000400047305 */ /* 0x000e24000021f100 */
[----:B0-----:R-:W-:Y:S01]  /*b610*/  PRMT R0, R4, 0x7610, R0 ;  /* 0x0000761004007816 */ /* 0x001fe20000000000 */
[----:B------:R-:W-:Y:S06]  /*b620*/  BRA `(.L_x_22768) ;  /* 0x0000000000547947 */ /* 0x000fec0003800000 */
.L_x_22767:
        /* <DEDUP_REMOVED lines=16> */
.L_x_22795:
[----:B------:R-:W-:Y:S01]  /*b730*/  PRMT R0, RZ, 0x7610, R0 ;  /* 0x00007610ff007816 */ /* 0x000fe20000000000 */
[----:B------:R-:W-:Y:S06]  /*b740*/  BRA `(.L_x_22768) ;  /* 0x00000000000c7947 */ /* 0x000fec0003800000 */
.L_x_22792:
[----:B------:R0:W5:Y:S01]  /*b750*/  LDG.E.U8 R0, desc[UR36][R2.64] ;  /* 0x0000002402007981 */ /* 0x000162000c1e1100 */
[----:B------:R-:W-:Y:S05]  /*b760*/  BRA `(.L_x_22768) ;  /* 0x0000000000047947 */ /* 0x000fea0003800000 */
.L_x_22791:
[----:B------:R0:W5:Y:S02]  /*b770*/  LDG.E.U8 R0, desc[UR36][R2.64] ;  /* 0x0000002402007981 */ /* 0x000164000c1e1100 */
.L_x_22768:
[----:B------:R-:W0:Y:S01]  /*b780*/  LDCU.64 UR6, c[0x0][0x5e8] ;  /* 0x0000bd00ff0677ac */ /* 0x000e220008000a00 */
[----:B-1-3-5:R-:W-:Y:S02]  /*b790*/  PRMT R0, R0, 0x8880, RZ ;  /* 0x0000888000007816 */ /* 0x02afe400000000ff */
[----:B------:R-:W-:Y:S01]  /*b7a0*/  PRMT R4, R19, 0x8880, RZ ;  /* 0x0000888013047816 */ /* 0x000fe200000000ff */
[----:B------:R-:W-:Y:S01]  /*b7b0*/  UPRMT UR4, UR43, 0x9910, URZ ;  /* 0x000099102b047896 */ /* 0x000fe200080000ff */
[----:B------:R-:W-:Y:S02]  /*b7c0*/  PRMT R0, R0, 0x7710, RZ ;  /* 0x0000771000007816 */ /* 0x000fe400000000ff */
[----:B------:R-:W-:Y:S01]  /*b7d0*/  PRMT R4, R4, 0x7710, RZ ;  /* 0x0000771004047816 */ /* 0x000fe200000000ff */
[----:B------:R-:W-:-:S03]  /*b7e0*/  UISETP.GT.AND UP0, UPT, UR4, 0x9, UPT ;  /* 0x000000090400788c */ /* 0x000fc6000bf04270 */
[----:B------:R-:W-:-:S04]  /*b7f0*/  VIMNMX.S16x2 R0, PT, PT, R4, R0, PT ;  /* 0x0000000004007248 */ /* 0x000fc80003fe0300 */
[----:B------:R-:W-:Y:S02]  /*b800*/  PRMT R9, R0, 0x7610, R9 ;  /* 0x0000761000097816 */ /* 0x000fe40000000009 */
[----:B0-2-4-:R-:W-:-:S05]  /*b810*/  IADD3 R2, P0, PT, R16, UR6, RZ ;  /* 0x0000000610027c10 */ /* 0x015fca000ff1e0ff */
        /* <DEDUP_REMOVED lines=12> */
.L_x_22799:
[----:B------:R0:W-:Y:S01]  /*b8e0*/  STG.E.U8 desc[UR36][R2.64], R9 ;  /* 0x0000000902007986 */ /* 0x0001e2000c101124 */
[----:B------:R-:W-:Y:S05]  /*b8f0*/  BRA `(.L_x_22801) ;  /* 0x0000000c004c7947 */ /* 0x000fea0003800000 */
.L_x_22798:
        /* <DEDUP_REMOVED lines=10> */
.L_x_22803:
[----:B------:R-:W-:-:S05]  /*b9a0*/  PRMT R5, R9, 0x9910, RZ ;  /* 0x0000991009057816 */ /* 0x000fca00000000ff */
[----:B------:R0:W-:Y:S01]  /*b9b0*/  STG.E desc[UR36][R2.64], R5 ;  /* 0x0000000502007986 */ /* 0x0001e2000c101924 */
[----:B------:R-:W-:Y:S05]  /*b9c0*/  BRA `(.L_x_22801) ;  /* 0x0000000c00187947 */ /* 0x000fea0003800000 */
.L_x_22802:
[----:B------:R0:W-:Y:S01]  /*b9d0*/  STG.E.U16 desc[UR36][R2.64], R9 ;  /* 0x0000000902007986 */ /* 0x0001e2000c101524 */
[----:B------:R-:W-:Y:S05]  /*b9e0*/  BRA `(.L_x_22801) ;  /* 0x0000000c00107947 */ /* 0x000fea0003800000 */
.L_x_22797:
        /* <DEDUP_REMOVED lines=9> */
.L_x_22805:
[----:B------:R-:W0:Y:S02]  /*ba80*/  I2F.S16 R0, R9 ;  /* 0x0000000900007306 */ /* 0x000e240000101400 */
[----:B0-----:R-:W-:-:S05]  /*ba90*/  F2FP.F16.F32.PACK_AB R0, RZ, R0 ;  /* 0x00000000ff00723e */ /* 0x001fca00000000ff */
[----:B------:R0:W-:Y:S01]  /*baa0*/  STG.E.U16 desc[UR36][R2.64], R0 ;  /* 0x0000000002007986 */ /* 0x0001e2000c101524 */
[----:B------:R-:W-:Y:S05]  /*bab0*/  BRA `(.L_x_22801) ;  /* 0x0000000800dc7947 */ /* 0x000fea0003800000 */
.L_x_22804:
        /* <DEDUP_REMOVED lines=10> */
.L_x_22807:
[----:B------:R-:W0:Y:S02]  /*bb60*/  I2F.S16 R9, R9 ;  /* 0x0000000900097306 */ /* 0x000e240000101400 */
[----:B0-----:R-:W-:-:S04]  /*bb70*/  F2FP.F16.F32.PACK_AB R5, RZ, R9 ;  /* 0x00000009ff05723e */ /* 0x001fc800000000ff */
[----:B------:R-:W-:-:S05]  /*bb80*/  PRMT R5, R5, 0x5410, RZ ;  /* 0x0000541005057816 */ /* 0x000fca00000000ff */
[----:B------:R0:W-:Y:S01]  /*bb90*/  STG.E desc[UR36][R2.64], R5 ;  /* 0x0000000502007986 */ /* 0x0001e2000c101924 */
[----:B------:R-:W-:Y:S05]  /*bba0*/  BRA `(.L_x_22801) ;  /* 0x0000000800a07947 */ /* 0x000fea0003800000 */
.L_x_22806:
[----:B------:R-:W0:Y:S02]  /*bbb0*/  I2F.F64.S16 R4, R9 ;  /* 0x0000000900047312 */ /* 0x000e240000101c00 */
[----:B0-----:R0:W-:Y:S01]  /*bbc0*/  STG.E.64 desc[UR36][R2.64], R4 ;  /* 0x0000000402007986 */ /* 0x0011e2000c101b24 */
[----:B------:R-:W-:Y:S05]  /*bbd0*/  BRA `(.L_x_22801) ;  /* 0x0000000800947947 */ /* 0x000fea0003800000 */
.L_x_22796:
        /* <DEDUP_REMOVED lines=12> */
.L_x_22811:
        /* <DEDUP_REMOVED lines=18> */
.L_x_22814:
[----:B------:R-:W-:-:S04]  /*bdc0*/  SHF.R.U32.HI R5, RZ, 0x18, R5 ;  /* 0x00000018ff057819 */ /* 0x000fc80000011605 */
[----:B------:R-:W-:-:S07]  /*bdd0*/  LOP3.LUT R0, R0, 0x80, R5, 0xf8, !PT ;  /* 0x0000008000007812 */ /* 0x000fce00078ef805 */
.L_x_22813:
[----:B------:R-:W-:Y:S05]  /*bde0*/  BSYNC.RECONVERGENT B0 ;  /* 0x0000000000007941 */ /* 0x000fea0003800200 */
.L_x_22812:
[----:B------:R0:W-:Y:S01]  /*bdf0*/  STG.E.U8 desc[UR36][R2.64], R0 ;  /* 0x0000000002007986 */ /* 0x0001e2000c101124 */
[----:B------:R-:W-:Y:S05]  /*be00*/  BRA `(.L_x_22801) ;  /* 0x0000000800087947 */ /* 0x000fea0003800000 */
.L_x_22810:
        /* <DEDUP_REMOVED lines=18> */
.L_x_22817:
[----:B------:R-:W-:-:S04]  /*bf30*/  SHF.R.U32.HI R5, RZ, 0x18, R5 ;  /* 0x00000018ff057819 */ /* 0x000fc80000011605 */
[----:B------:R-:W-:-:S07]  /*bf40*/  LOP3.LUT R0, R0, 0x80, R5, 0xf8, !PT ;  /* 0x0000008000007812 */ /* 0x000fce00078ef805 */
.L_x_22816:
[----:B------:R-:W-:Y:S05]  /*bf50*/  BSYNC.RECONVERGENT B0 ;  /* 0x0000000000007941 */ /* 0x000fea0003800200 */
.L_x_22815:
[----:B------:R0:W-:Y:S01]  /*bf60*/  STG.E.U8 desc[UR36][R2.64], R0 ;  /* 0x0000000002007986 */ /* 0x0001e2000c101124 */
[----:B------:R-:W-:Y:S05]  /*bf70*/  BRA `(.L_x_22801) ;  /* 0x0000000400ac7947 */ /* 0x000fea0003800000 */
.L_x_22809:
        /* <DEDUP_REMOVED lines=22> */
.L_x_22819:
[----:B------:R-:W-:-:S04]  /*c0e0*/  PRMT R4, R9, 0x9910, RZ ;  /* 0x0000991009047816 */ /* 0x000fc800000000ff */
[----:B------:R-:W-:-:S05]  /*c0f0*/  SHF.R.S32.HI R5, RZ, 0x1f, R4 ;  /* 0x0000001fff057819 */ /* 0x000fca0000011404 */
[----:B------:R0:W-:Y:S01]  /*c100*/  STG.E.64 desc[UR36][R2.64], R4 ;  /* 0x0000000402007986 */ /* 0x0001e2000c101b24 */
[----:B------:R-:W-:Y:S05]  /*c110*/  BRA `(.L_x_22801) ;  /* 0x0000000400447947 */ /* 0x000fea0003800000 */
.L_x_22818:
[----:B------:R-:W-:-:S05]  /*c120*/  PRMT R5, R9, 0x9910, RZ ;  /* 0x0000991009057816 */ /* 0x000fca00000000ff */
[----:B------:R0:W-:Y:S01]  /*c130*/  STG.E desc[UR36][R2.64], R5 ;  /* 0x0000000502007986 */ /* 0x0001e2000c101924 */
[----:B------:R-:W-:Y:S05]  /*c140*/  BRA `(.L_x_22801) ;  /* 0x0000000400387947 */ /* 0x000fea0003800000 */
.L_x_22808:
        /* <DEDUP_REMOVED lines=11> */
.L_x_22821:
[----:B------:R-:W-:Y:S01]  /*c200*/  CS2R R6, SRZ ;  /* 0x0000000000067805 */ /* 0x000fe2000001ff00 */
[----:B------:R-:W0:Y:S04]  /*c210*/  I2F.F64.S16 R4, R9 ;  /* 0x0000000900047312 */ /* 0x000e280000101c00 */
[----:B0-----:R0:W-:Y:S01]  /*c220*/  STG.E.128 desc[UR36][R2.64], R4 ;  /* 0x0000000402007986 */ /* 0x0011e2000c101d24 */
[----:B------:R-:W-:Y:S05]  /*c230*/  BRA `(.L_x_22801) ;  /* 0x0000000000fc7947 */ /* 0x000fea0003800000 */
.L_x_22820:
[----:B------:R-:W-:-:S09]  /*c240*/  UISETP.NE.AND UP0, UPT, UR4, 0xf, UPT ;  /* 0x0000000f0400788c */ /* 0x000fd2000bf05270 */
[----:B------:R-:W-:Y:S05]  /*c250*/  BRA.U !UP0, `(.L_x_22822) ;  /* 0x0000000108e87547 */ /* 0x000fea000b800000 */
[----:B------:R-:W-:-:S09]  /*c260*/  UISETP.NE.AND UP0, UPT, UR4, 0x17, UPT ;  /* 0x000000170400788c */ /* 0x000fd2000bf05270 */
[----:B------:R-:W-:Y:S05]  /*c270*/  BRA.U !UP0, `(.L_x_22823) ;  /* 0x0000000108907547 */ /* 0x000fea000b800000 */
[----:B------:R-:W-:-:S09]  /*c280*/  UISETP.NE.AND UP0, UPT, UR4, 0x18, UPT ;  /* 0x000000180400788c */ /* 0x000fd2000bf05270 */
[----:B------:R-:W-:Y:S05]  /*c290*/  BRA.U !UP0, `(.L_x_22824) ;  /* 0x0000000108447547 */ /* 0x000fea000b800000 */
.L_x_22800:
        /* <DEDUP_REMOVED lines=16> */
.L_x_22825:
[----:B------:R-:W-:Y:S05]  /*c3a0*/  BRA `(.L_x_22801) ;  /* 0x0000000000a07947 */ /* 0x000fea0003800000 */
.L_x_22824:
        /* <DEDUP_REMOVED lines=13> */
.L_x_22827:
[----:B------:R-:W-:Y:S05]  /*c480*/  BSYNC.RECONVERGENT B0 ;  /* 0x0000000000007941 */ /* 0x000fea0003800200 */
.L_x_22826:
[----:B------:R-:W-:-:S05]  /*c490*/  LOP3.LUT R5, R0, 0x80, R5, 0xf8, !PT ;  /* 0x0000008000057812 */ /* 0x000fca00078ef805 */
[----:B------:R3:W-:Y:S01]  /*c4a0*/  STG.E.U8 desc[UR36][R2.64], R5 ;  /* 0x0000000502007986 */ /* 0x0007e2000c101124 */
[----:B------:R-:W-:Y:S05]  /*c4b0*/  BRA `(.L_x_22801) ;  /* 0x00000000005c7947 */ /* 0x000fea0003800000 */
.L_x_22823:
        /* <DEDUP_REMOVED lines=12> */
.L_x_22829:
[----:B------:R-:W-:Y:S01]  /*c580*/  IMAD.MOV.U32 R0, RZ, RZ, 0x7f ;  /* 0x0000007fff007424 */ /* 0x000fe200078e00ff */
[----:B------:R-:W-:-:S04]  /*c590*/  ISETP.GT.U32.AND P0, PT, R4, 0x7f800000, PT ;  /* 0x7f8000000400780c */ /* 0x000fc80003f04070 */
[----:B------:R-:W-:-:S09]  /*c5a0*/  SEL R0, R0, 0x7c, P0 ;  /* 0x0000007c00007807 */ /* 0x000fd20000000000 */
.L_x_22830:
[----:B------:R-:W-:Y:S05]  /*c5b0*/  BSYNC.RECONVERGENT B0 ;  /* 0x0000000000007941 */ /* 0x000fea0003800200 */
.L_x_22828:
[----:B------:R-:W-:-:S04]  /*c5c0*/  SHF.R.U32.HI R5, RZ, 0x18, R5 ;  /* 0x00000018ff057819 */ /* 0x000fc80000011605 */
[----:B------:R-:W-:-:S05]  /*c5d0*/  LOP3.LUT R5, R0, 0x80, R5, 0xf8, !PT ;  /* 0x0000008000057812 */ /* 0x000fca00078ef805 */
[----:B------:R2:W-:Y:S01]  /*c5e0*/  STG.E.U8 desc[UR36][R2.64], R5 ;  /* 0x0000000502007986 */ /* 0x0005e2000c101124 */
[----:B------:R-:W-:Y:S05]  /*c5f0*/  BRA `(.L_x_22801) ;  /* 0x00000000000c7947 */ /* 0x000fea0003800000 */
.L_x_22822:
[----:B------:R-:W0:Y:S02]  /*c600*/  I2F.S16 R0, R9 ;  /* 0x0000000900007306 */ /* 0x000e240000101400 */
[----:B0-----:R-:W-:-:S05]  /*c610*/  F2FP.BF16.F32.PACK_AB R0, RZ, R0 ;  /* 0x00000000ff00723e */ /* 0x001fca00000010ff */
[----:B------:R4:W-:Y:S02]  /*c620*/  STG.E.U16 desc[UR36][R2.64], R0 ;  /* 0x0000000002007986 */ /* 0x0009e4000c101524 */
.L_x_22801:
[----:B------:R-:W-:-:S07]  /*c630*/  IADD3 R17, PT, PT, R17, 0x80, RZ ;  /* 0x0000008011117810 */ /* 0x000fce0007ffe0ff */
.L_x_22728:
[----:B------:R-:W-:Y:S05]  /*c640*/  BSYNC.RECONVERGENT B6 ;  /* 0x0000000000067941 */ /* 0x000fea0003800200 */
.L_x_22727:
        /* <DEDUP_REMOVED lines=357> */
.L_x_22831:
[----:B------:R-:W0:Y:S01]  /*dca0*/  LDCU.64 UR6, c[0x0][0x5e8] ;  /* 0x0000bd00ff0677ac */ /* 0x000e220008000a00 */
[----:B------:R-:W1:Y:S01]  /*dcb0*/  LDCU.64 UR8, c[0x0][0x5f0] ;  /* 0x0000be00ff0877ac */ /* 0x000e620008000a00 */
[----:B------:R-:W-:-:S04]  /*dcc0*/  UPRMT UR4, UR39, 0x9910, URZ ;  /* 0x0000991027047896 */ /* 0x000fc800080000ff */
[----:B------:R-:W-:Y:S01]  /*dcd0*/  UISETP.GT.AND UP0, UPT, UR4, 0x9, UPT ;  /* 0x000000090400788c */ /* 0x000fe2000bf04270 */
[----:B0-----:R-:W-:Y:S02]  /*dce0*/  IADD3 R16, P0, PT, R16, UR6, RZ ;  /* 0x0000000610107c10 */ /* 0x001fe4000ff1e0ff */
[----:B-12---:R-:W-:-:S03]  /*dcf0*/  IADD3 R2, P1, PT, R0, UR8, RZ ;  /* 0x0000000800027c10 */ /* 0x006fc6000ff3e0ff */
        /* <DEDUP_REMOVED lines=13> */
.L_x_22835:
[----:B------:R0:W5:Y:S01]  /*ddd0*/  LDG.E.U8 R19, desc[UR36][R2.64] ;  /* 0x0000002402137981 */ /* 0x000162000c1e1100 */
[----:B------:R-:W-:Y:S05]  /*dde0*/  BRA `(.L_x_22837) ;  /* 0x0000000c004c7947 */ /* 0x000fea0003800000 */
.L_x_22834:
        /* <DEDUP_REMOVED lines=8> */
.L_x_22839:
[----:B------:R0:W5:Y:S01]  /*de70*/  LDG.E.U8 R19, desc[UR36][R2.64] ;  /* 0x0000002402137981 */ /* 0x000162000c1e1100 */
[----:B------:R-:W-:Y:S05]  /*de80*/  BRA `(.L_x_22837) ;  /* 0x0000000c00247947 */ /* 0x000fea0003800000 */
.L_x_22838:
[----:B------:R0:W5:Y:S01]  /*de90*/  LDG.E.U16 R19, desc[UR36][R2.64] ;  /* 0x0000002402137981 */ /* 0x000162000c1e1500 */
[----:B------:R-:W-:Y:S05]  /*dea0*/  BRA `(.L_x_22837) ;  /* 0x0000000c001c7947 */ /* 0x000fea0003800000 */
.L_x_22833:
        /* <DEDUP_REMOVED lines=9> */
.L_x_22841:
[----:B------:R-:W2:Y:S02]  /*df40*/  LDG.E.U16 R0, desc[UR36][R2.64] ;  /* 0x0000002402007981 */ /* 0x000ea4000c1e1500 */
[----:B--2---:R-:W-:-:S06]  /*df50*/  HADD2.F32 R0, -RZ, R0.H0_H0 ;  /* 0x20000000ff007230 */ /* 0x004fcc0000004100 */
[----:B------:R-:W0:Y:S02]  /*df60*/  F2I.FTZ.TRUNC.NTZ R0, R0 ;  /* 0x0000000000007305 */ /* 0x000e24000021f100 */
[----:B0-----:R-:W-:Y:S01]  /*df70*/  PRMT R19, R0, 0x7610, R19 ;  /* 0x0000761000137816 */ /* 0x001fe20000000013 */
[----:B------:R-:W-:Y:S06]  /*df80*/  BRA `(.L_x_22837) ;  /* 0x0000000800e47947 */ /* 0x000fec0003800000 */
.L_x_22840:
        /* <DEDUP_REMOVED lines=9> */
.L_x_22843:
[----:B------:R-:W2:Y:S02]  /*e020*/  LDG.E.U16 R2, desc[UR36][R2.64] ;  /* 0x0000002402027981 */ /* 0x000ea4000c1e1500 */
[----:B--2---:R-:W-:-:S06]  /*e030*/  HADD2.F32 R0, -RZ, R2.H0_H0 ;  /* 0x20000002ff007230 */ /* 0x004fcc0000004100 */
[----:B------:R-:W0:Y:S02]  /*e040*/  F2I.FTZ.TRUNC.NTZ R0, R0 ;  /* 0x0000000000007305 */ /* 0x000e24000021f100 */
[----:B0-----:R-:W-:Y:S01]  /*e050*/  PRMT R19, R0, 0x7610, R19 ;  /* 0x0000761000137816 */ /* 0x001fe20000000013 */
[----:B------:R-:W-:Y:S06]  /*e060*/  BRA `(.L_x_22837) ;  /* 0x0000000800ac7947 */ /* 0x000fec0003800000 */
.L_x_22842:
[----:B------:R-:W2:Y:S02]  /*e070*/  LDG.E.64 R2, desc[UR36][R2.64] ;  /* 0x0000002402027981 */ /* 0x000ea4000c1e1b00 */
[----:B--2---:R0:W1:Y:S02]  /*e080*/  F2I.F64.TRUNC R19, R2 ;  /* 0x0000000200137311 */ /* 0x004064000030d100 */
[----:B01----:R-:W-:Y:S05]  /*e090*/  BRA `(.L_x_22837) ;  /* 0x0000000800a07947 */ /* 0x003fea0003800000 */
.L_x_22832:
        /* <DEDUP_REMOVED lines=12> */
.L_x_22846:
[----:B------:R-:W2:Y:S02]  /*e160*/  LDG.E.64 R2, desc[UR36][R2.64] ;  /* 0x0000002402027981 */ /* 0x000ea4000c1e1b00 */
[----:B--2---:R0:W1:Y:S02]  /*e170*/  F2I.F64.TRUNC R19, R2 ;  /* 0x0000000200137311 */ /* 0x004064000030d100 */
[----:B01----:R-:W-:Y:S05]  /*e180*/  BRA `(.L_x_22837) ;  /* 0x0000000800647947 */ /* 0x003fea0003800000 */
.L_x_22845:
        /* <DEDUP_REMOVED lines=27> */
.L_x_22848:
        /* <DEDUP_REMOVED lines=14> */
.L_x_22847:
[----:B------:R-:W2:Y:S02]  /*e420*/  LDG.E.U16 R0, desc[UR36][R2.64] ;  /* 0x0000002402007981 */ /* 0x000ea4000c1e1500 */
[----:B--2---:R-:W-:-:S06]  /*e430*/  IMAD.U32 R0, R0, 0x10000, RZ ;  /* 0x0001000000007824 */ /* 0x004fcc00078e00ff */
[----:B------:R-:W0:Y:S02]  /*e440*/  F2I.FTZ.TRUNC.NTZ R0, R0 ;  /* 0x0000000000007305 */ /* 0x000e24000021f100 */
[----:B0-----:R-:W-:Y:S01]  /*e450*/  PRMT R19, R0, 0x7610, R19 ;  /* 0x0000761000137816 */ /* 0x001fe20000000013 */
[----:B------:R-:W-:Y:S06]  /*e460*/  BRA `(.L_x_22837) ;  /* 0x0000000400ac7947 */ /* 0x000fec0003800000 */
.L_x_22844:
        /* <DEDUP_REMOVED lines=10> */
.L_x_22851:
        /* <DEDUP_REMOVED lines=21> */
.L_x_22855:
[----:B------:R-:W-:Y:S05]  /*e660*/  BSYNC.RECONVERGENT B1 ;  /* 0x0000000000017941 */ /* 0x000fea0003800200 */
.L_x_22854:
[----:B------:R-:W-:Y:S01]  /*e670*/  IMAD.SHL.U32 R0, R0, 0x100000, RZ ;  /* 0x0010000000007824 */ /* 0x000fe200078e00ff */
[----:B------:R-:W-:-:S04]  /*e680*/  LEA R2, R2, 0x3b800000, 0x17 ;  /* 0x3b80000002027811 */ /* 0x000fc800078eb8ff */
[----:B------:R-:W-:-:S07]  /*e690*/  LOP3.LUT R0, R2, R0, R7, 0xfe, !PT ;  /* 0x0000000002007212 */ /* 0x000fce00078efe07 */
.L_x_22853:
[----:B------:R-:W-:Y:S05]  /*e6a0*/  BSYNC.RECONVERGENT B0 ;  /* 0x0000000000007941 */ /* 0x000fea0003800200 */
.L_x_22852:
[----:B------:R-:W0:Y:S02]  /*e6b0*/  F2I.FTZ.TRUNC.NTZ R0, R0 ;  /* 0x0000000000007305 */ /* 0x000e24000021f100 */
[----:B0-----:R-:W-:Y:S01]  /*e6c0*/  PRMT R19, R0, 0x7610, R19 ;  /* 0x0000761000137816 */ /* 0x001fe20000000013 */
[----:B------:R-:W-:Y:S06]  /*e6d0*/  BRA `(.L_x_22837) ;  /* 0x0000000400107947 */ /* 0x000fec0003800000 */
.L_x_22850:
        /* <DEDUP_REMOVED lines=21> */
.L_x_22859:
[----:B------:R-:W-:Y:S05]  /*e830*/  BSYNC.RECONVERGENT B1 ;  /* 0x0000000000017941 */ /* 0x000fea0003800200 */
.L_x_22858:
[----:B------:R-:W-:Y:S01]  /*e840*/  IMAD.SHL.U32 R0, R0, 0x200000, RZ ;  /* 0x0020000000007824 */ /* 0x000fe200078e00ff */
[----:B------:R-:W-:-:S04]  /*e850*/  LEA R2, R2, 0x37800000, 0x17 ;  /* 0x3780000002027811 */ /* 0x000fc800078eb8ff */
[----:B------:R-:W-:-:S07]  /*e860*/  LOP3.LUT R0, R2, R0, R7, 0xfe, !PT ;  /* 0x0000000002007212 */ /* 0x000fce00078efe07 */
.L_x_22857:
[----:B------:R-:W-:Y:S05]  /*e870*/  BSYNC.RECONVERGENT B0 ;  /* 0x0000000000007941 */ /* 0x000fea0003800200 */
.L_x_22856:
[----:B------:R-:W0:Y:S02]  /*e880*/  F2I.FTZ.TRUNC.NTZ R0, R0 ;  /* 0x0000000000007305 */ /* 0x000e24000021f100 */
[----:B0-----:R-:W-:Y:S01]  /*e890*/  PRMT R19, R0, 0x7610, R19 ;  /* 0x0000761000137816 */ /* 0x001fe20000000013 */
[----:B------:R-:W-:Y:S06]  /*e8a0*/  BRA `(.L_x_22837) ;  /* 0x00000000009c7947 */ /* 0x000fec0003800000 */
.L_x_22849:
        /* <DEDUP_REMOVED lines=14> */
.L_x_22863:
[----:B------:R-:W-:Y:S05]  /*e990*/  BSYNC.RECONVERGENT B0 ;  /* 0x0000000000007941 */ /* 0x000fea0003800200 */
.L_x_22862:
[----:B------:R-:W0:Y:S02]  /*e9a0*/  F2I.FTZ.TRUNC.NTZ R0, R0 ;  /* 0x0000000000007305 */ /* 0x000e24000021f100 */
[----:B0-----:R-:W-:Y:S01]  /*e9b0*/  PRMT R19, R0, 0x7610, R19 ;  /* 0x0000761000137816 */ /* 0x001fe20000000013 */
[----:B------:R-:W-:Y:S06]  /*e9c0*/  BRA `(.L_x_22837) ;  /* 0x0000000000547947 */ /* 0x000fec0003800000 */
.L_x_22836:
        /* <DEDUP_REMOVED lines=16> */
.L_x_22864:
[----:B------:R-:W-:Y:S01]  /*ead0*/  PRMT R19, RZ, 0x7610, R19 ;  /* 0x00007610ff137816 */ /* 0x000fe20000000013 */
[----:B------:R-:W-:Y:S06]  /*eae0*/  BRA `(.L_x_22837) ;  /* 0x00000000000c7947 */ /* 0x000fec0003800000 */
.L_x_22861:
[----:B------:R0:W5:Y:S01]  /*eaf0*/  LDG.E.U8 R19, desc[UR36][R2.64] ;  /* 0x0000002402137981 */ /* 0x000162000c1e1100 */
[----:B------:R-:W-:Y:S05]  /*eb00*/  BRA `(.L_x_22837) ;  /* 0x0000000000047947 */ /* 0x000fea0003800000 */
.L_x_22860:
[----:B------:R1:W5:Y:S02]  /*eb10*/  LDG.E.U8 R19, desc[UR36][R2.64] ;  /* 0x0000002402137981 */ /* 0x000364000c1e1100 */
.L_x_22837:
[----:B------:R-:W0:Y:S01]  /*eb20*/  LDCU.64 UR6, c[0x0][0x5f8] ;  /* 0x0000bf00ff0677ac */ /* 0x000e220008000a00 */
[----:B------:R-:W-:-:S04]  /*eb30*/  UPRMT UR4, UR42, 0x9910, URZ ;  /* 0x000099102a047896 */ /* 0x000fc800080000ff */
[----:B------:R-:W-:Y:S01]  /*eb40*/  UISETP.GT.AND UP0, UPT, UR4, 0x9, UPT ;  /* 0x000000090400788c */ /* 0x000fe2000bf04270 */
[----:B0123--:R-:W-:-:S04]  /*eb50*/  IADD3 R2, P0, PT, R18, UR6, RZ ;  /* 0x0000000612027c10 */ /* 0x00ffc8000ff1e0ff */
        /* <DEDUP_REMOVED lines=12> */
.L_x_22868:
[----:B------:R1:W5:Y:S01]  /*ec20*/  LDG.E.U8 R0, desc[UR36][R2.64] ;  /* 0x0000002402007981 */ /* 0x000362000c1e1100 */
[----:B------:R-:W-:Y:S05]  /*ec30*/  BRA `(.L_x_22870) ;  /* 0x0000000c004c7947 */ /* 0x000fea0003800000 */
.L_x_22867:
        /* <DEDUP_REMOVED lines=8> */
.L_x_22872:
[----:B------:R0:W5:Y:S01]  /*ecc0*/  LDG.E.U8 R0, desc[UR36][R2.64] ;  /* 0x0000002402007981 */ /* 0x000162000c1e1100 */
[----:B------:R-:W-:Y:S05]  /*ecd0*/  BRA `(.L_x_22870) ;  /* 0x0000000c00247947 */ /* 0x000fea0003800000 */
.L_x_22871:
[----:B------:R2:W5:Y:S01]  /*ece0*/  LDG.E.U16 R0, desc[UR36][R2.64] ;  /* 0x0000002402007981 */ /* 0x000562000c1e1500 */
[----:B------:R-:W-:Y:S05]  /*ecf0*/  BRA `(.L_x_22870) ;  /* 0x0000000c001c7947 */ /* 0x000fea0003800000 */
.L_x_22866:
        /* <DEDUP_REMOVED lines=9> */
.L_x_22874:
[----:B------:R-:W2:Y:S02]  /*ed90*/  LDG.E.U16 R4, desc[UR36][R2.64] ;  /* 0x0000002402047981 */ /* 0x000ea4000c1e1500 */
[----:B--2---:R-:W-:-:S06]  /*eda0*/  HADD2.F32 R4, -RZ, R4.H0_H0 ;  /* 0x20000004ff047230 */ /* 0x004fcc0000004100 */
[----:B------:R-:W0:Y:S02]  /*edb0*/  F2I.FTZ.TRUNC.NTZ R4, R4 ;  /* 0x0000000400047305 */ /* 0x000e24000021f100 */
[----:B0-----:R-:W-:Y:S01]  /*edc0*/  PRMT R0, R4, 0x7610, R0 ;  /* 0x0000761004007816 */ /* 0x001fe20000000000 */
[----:B------:R-:W-:Y:S06]  /*edd0*/  BRA `(.L_x_22870) ;  /* 0x0000000800e47947 */ /* 0x000fec0003800000 */
.L_x_22873:
        /* <DEDUP_REMOVED lines=9> */
.L_x_22876:
[----:B------:R-:W2:Y:S02]  /*ee70*/  LDG.E.U16 R2, desc[UR36][R2.64] ;  /* 0x0000002402027981 */ /* 0x000ea4000c1e1500 */
[----:B--2---:R-:W-:-:S06]  /*ee80*/  HADD2.F32 R4, -RZ, R2.H0_H0 ;  /* 0x20000002ff047230 */ /* 0x004fcc0000004100 */
[----:B------:R-:W0:Y:S02]  /*ee90*/  F2I.FTZ.TRUNC.NTZ R4, R4 ;  /* 0x0000000400047305 */ /* 0x000e24000021f100 */
[----:B0-----:R-:W-:Y:S01]  /*eea0*/  PRMT R0, R4, 0x7610, R0 ;  /* 0x0000761004007816 */ /* 0x001fe20000000000 */
[----:B------:R-:W-:Y:S06]  /*eeb0*/  BRA `(.L_x_22870) ;  /* 0x0000000800ac7947 */ /* 0x000fec0003800000 */
.L_x_22875:
[----:B------:R-:W2:Y:S02]  /*eec0*/  LDG.E.64 R2, desc[UR36][R2.64] ;  /* 0x0000002402027981 */ /* 0x000ea4000c1e1b00 */
[----:B--2---:R0:W1:Y:S02]  /*eed0*/  F2I.F64.TRUNC R0, R2 ;  /* 0x0000000200007311 */ /* 0x004064000030d100 */
[----:B01----:R-:W-:Y:S05]  /*eee0*/  BRA `(.L_x_22870) ;  /* 0x0000000800a07947 */ /* 0x003fea0003800000 */
.L_x_22865:
        /* <DEDUP_REMOVED lines=12> */
.L_x_22879:
[----:B------:R-:W2:Y:S02]  /*efb0*/  LDG.E.64 R2, desc[UR36][R2.64] ;  /* 0x0000002402027981 */ /* 0x000ea4000c1e1b00 */
[----:B--2---:R0:W1:Y:S02]  /*efc0*/  F2I.F64.TRUNC R0, R2 ;  /* 0x0000000200007311 */ /* 0x004064000030d100 */
[----:B01----:R-:W-:Y:S05]  /*efd0*/  BRA `(.L_x_22870) ;  /* 0x0000000800647947 */ /* 0x003fea0003800000 */
.L_x_22878:
        /* <DEDUP_REMOVED lines=27> */
.L_x_22881:
        /* <DEDUP_REMOVED lines=14> */
.L_x_22880:
[----:B------:R-:W2:Y:S02]  /*f270*/  LDG.E.U16 R4, desc[UR36][R2.64] ;  /* 0x0000002402047981 */ /* 0x000ea4000c1e1500 */
[----:B--2---:R-:W-:-:S06]  /*f280*/  IMAD.U32 R4, R4, 0x10000, RZ ;  /* 0x0001000004047824 */ /* 0x004fcc00078e00ff */
[----:B------:R-:W0:Y:S02]  /*f290*/  F2I.FTZ.TRUNC.NTZ R4, R4 ;  /* 0x0000000400047305 */ /* 0x000e24000021f100 */
[----:B0-----:R-:W-:Y:S01]  /*f2a0*/  PRMT R0, R4, 0x7610, R0 ;  /* 0x0000761004007816 */ /* 0x001fe20000000000 */
[----:B------:R-:W-:Y:S06]  /*f2b0*/  BRA `(.L_x_22870) ;  /* 0x0000000400ac7947 */ /* 0x000fec0003800000 */
.L_x_22877:
        /* <DEDUP_REMOVED lines=10> */
.L_x_22884:
        /* <DEDUP_REMOVED lines=21> */
.L_x_22888:
[----:B------:R-:W-:Y:S05]  /*f4b0*/  BSYNC.RECONVERGENT B1 ;  /* 0x0000000000017941 */ /* 0x000fea0003800200 */
.L_x_22887:
[----:B------:R-:W-:Y:S01]  /*f4c0*/  IMAD.SHL.U32 R0, R0, 0x100000, RZ ;  /* 0x0010000000007824 */ /* 0x000fe200078e00ff */
[----:B------:R-:W-:-:S04]  /*f4d0*/  LEA R2, R2, 0x3b800000, 0x17 ;  /* 0x3b80000002027811 */ /* 0x000fc800078eb8ff */
[----:B------:R-:W-:-:S07]  /*f4e0*/  LOP3.LUT R4, R2, R0, R7, 0xfe, !PT ;  /* 0x0000000002047212 */ /* 0x000fce00078efe07 */
.L_x_22886:
[----:B------:R-:W-:Y:S05]  /*f4f0*/  BSYNC.RECONVERGENT B0 ;  /* 0x0000000000007941 */ /* 0x000fea0003800200 */
.L_x_22885:
[----:B------:R-:W0:Y:S02]  /*f500*/  F2I.FTZ.TRUNC.NTZ R4, R4 ;  /* 0x0000000400047305 */ /* 0x000e24000021f100 */
[----:B0-----:R-:W-:Y:S01]  /*f510*/  PRMT R0, R4, 0x7610, R0 ;  /* 0x0000761004007816 */ /* 0x001fe20000000000 */
[----:B------:R-:W-:Y:S06]  /*f520*/  BRA `(.L_x_22870) ;  /* 0x0000000400107947 */ /* 0x000fec0003800000 */
.L_x_22883:
        /* <DEDUP_REMOVED lines=21> */
.L_x_22892:
[----:B------:R-:W-:Y:S05]  /*f680*/  BSYNC.RECONVERGENT B1 ;  /* 0x0000000000017941 */ /* 0x000fea0003800200 */
.L_x_22891:
[----:B------:R-:W-:Y:S02]  /*f690*/  SHF.L.U32 R0, R0, 0x15, RZ ;  /* 0x0000001500007819 */ /* 0x000fe400000006ff */
[----:B------:R-:W-:-:S04]  /*f6a0*/  LEA R2, R2, 0x37800000, 0x17 ;  /* 0x3780000002027811 */ /* 0x000fc800078eb8ff */
[----:B------:R-:W-:-:S07]  /*f6b0*/  LOP3.LUT R4, R2, R0, R7, 0xfe, !PT ;  /* 0x0000000002047212 */ /* 0x000fce00078efe07 */
.L_x_22890:
[----:B------:R-:W-:Y:S05]  /*f6c0*/  BSYNC.RECONVERGENT B0 ;  /* 0x0000000000007941 */ /* 0x000fea0003800200 */
.L_x_22889:
[----:B------:R-:W0:Y:S02]  /*f6d0*/  F2I.FTZ.TRUNC.NTZ R4, R4 ;  /* 0x0000000400047305 */ /* 0x000e24000021f100 */
[----:B0-----:R-:W-:Y:S01]  /*f6e0*/  PRMT R0, R4, 0x7610, R0 ;  /* 0x0000761004007816 */ /* 0x001fe20000000000 */
[----:B------:R-:W-:Y:S06]  /*f6f0*/  BRA `(.L_x_22870) ;  /* 0x00000000009c7947 */ /* 0x000fec0003800000 */
.L_x_22882:
        /* <DEDUP_REMOVED lines=14> */
.L_x_22896:
[----:B------:R-:W-:Y:S05]  /*f7e0*/  BSYNC.RECONVERGENT B0 ;  /* 0x0000000000007941 */ /* 0x000fea0003800200 */
.L_x_22895:
[----:B------:R-:W0:Y:S02]  /*f7f0*/  F2I.FTZ.TRUNC.NTZ R4, R4 ;  /* 0x0000000400047305 */ /* 0x000e24000021f100 */
[----:B0-----:R-:W-:Y:S01]  /*f800*/  PRMT R0, R4, 0x7610, R0 ;  /* 0x0000761004007816 */ /* 0x001fe20000000000 */
[----:B------:R-:W-:Y:S06]  /*f810*/  BRA `(.L_x_22870) ;  /* 0x0000000000547947 */ /* 0x000fec0003800000 */
.L_x_22869:
        /* <DEDUP_REMOVED lines=16> */
.L_x_22897:
[----:B------:R-:W-:Y:S01]  /*f920*/  PRMT R0, RZ, 0x7610, R0 ;  /* 0x00007610ff007816 */ /* 0x000fe20000000000 */
[----:B------:R-:W-:Y:S06]  /*f930*/  BRA `(.L_x_22870) ;  /* 0x00000000000c7947 */ /* 0x000fec0003800000 */
.L_x_22894:
[----:B------:R0:W5:Y:S01]  /*f940*/  LDG.E.U8 R0, desc[UR36][R2.64] ;  /* 0x0000002402007981 */ /* 0x000162000c1e1100 */
[----:B------:R-:W-:Y:S05]  /*f950*/  BRA `(.L_x_22870) ;  /* 0x0000000000047947 */ /* 0x000fea0003800000 */
.L_x_22893:
[----:B------:R0:W5:Y:S02]  /*f960*/  LDG.E.U8 R0, desc[UR36][R2.64] ;  /* 0x0000002402007981 */ /* 0x000164000c1e1100 */
.L_x_22870:
[----:B------:R-:W-:Y:S01]  /*f970*/  UPRMT UR4, UR43, 0x9910, URZ ;  /* 0x000099102b047896 */ /* 0x000fe200080000ff */
[----:B-1---5:R-:W-:Y:S02]  /*f980*/  PRMT R0, R0, 0x8880, RZ ;  /* 0x0000888000007816 */ /* 0x022fe400000000ff */
[----:B0-234-:R-:W-:Y:S01]  /*f990*/  PRMT R2, R19, 0x8880, RZ ;  /* 0x0000888013027816 */ /* 0x01dfe200000000ff */
[----:B------:R-:W-:Y:S01]  /*f9a0*/  UISETP.GT.AND UP0, UPT, UR4, 0x9, UPT ;  /* 0x000000090400788c */ /* 0x000fe2000bf04270 */
[----:B------:R-:W-:Y:S02]  /*f9b0*/  PRMT R0, R0, 0x7710, RZ ;  /* 0x0000771000007816 */ /* 0x000fe400000000ff */
[----:B------:R-:W-:-:S04]  /*f9c0*/  PRMT R2, R2, 0x7710, RZ ;  /* 0x0000771002027816 */ /* 0x000fc800000000ff */
[----:B------:R-:W-:-:S04]  /*f9d0*/  VIMNMX.S16x2 R0, PT, PT, R2, R0, PT ;  /* 0x0000000002007248 */ /* 0x000fc80003fe0300 */
        /* <DEDUP_REMOVED lines=12> */
.L_x_22901:
[----:B------:R-:W-:Y:S01]  /*faa0*/  STG.E.U8 desc[UR36][R16.64], R5 ;  /* 0x0000000510007986 */ /* 0x000fe2000c101124 */
[----:B------:R-:W-:Y:S05]  /*fab0*/  EXIT ;  /* 0x000000000000794d */ /* 0x000fea0003800000 */
.L_x_22900:
        /* <DEDUP_REMOVED lines=10> */
.L_x_22904:
[----:B------:R-:W-:-:S05]  /*fb60*/  PRMT R3, R5, 0x9910, RZ ;  /* 0x0000991005037816 */ /* 0x000fca00000000ff */
[----:B------:R-:W-:Y:S01]  /*fb70*/  STG.E desc[UR36][R16.64], R3 ;  /* 0x0000000310007986 */ /* 0x000fe2000c101924 */
[----:B------:R-:W-:Y:S05]  /*fb80*/  EXIT ;  /* 0x000000000000794d */ /* 0x000fea0003800000 */
.L_x_22903:
[----:B------:R-:W-:Y:S01]  /*fb90*/  STG.E.U16 desc[UR36][R16.64], R5 ;  /* 0x0000000510007986 */ /* 0x000fe2000c101524 */
[----:B------:R-:W-:Y:S05]  /*fba0*/  EXIT ;  /* 0x000000000000794d */ /* 0x000fea0003800000 */
.L_x_22899:
        /* <DEDUP_REMOVED lines=9> */
.L_x_22906:
[----:B------:R-:W0:Y:S02]  /*fc40*/  I2F.S16 R0, R5 ;  /* 0x0000000500007306 */ /* 0x000e240000101400 */
[----:B0-----:R-:W-:-:S05]  /*fc50*/  F2FP.F16.F32.PACK_AB R0, RZ, R0 ;  /* 0x00000000ff00723e */ /* 0x001fca00000000ff */
[----:B------:R-:W-:Y:S01]  /*fc60*/  STG.E.U16 desc[UR36][R16.64], R0 ;  /* 0x0000000010007986 */ /* 0x000fe2000c101524 */
[----:B------:R-:W-:Y:S05]  /*fc70*/  EXIT ;  /* 0x000000000000794d */ /* 0x000fea0003800000 */
.L_x_22905:
        /* <DEDUP_REMOVED lines=10> */
.L_x_22908:
[----:B------:R-:W0:Y:S02]  /*fd20*/  I2F.S16 R5, R5 ;  /* 0x0000000500057306 */ /* 0x000e240000101400 */
[----:B0-----:R-:W-:-:S04]  /*fd30*/  F2FP.F16.F32.PACK_AB R3, RZ, R5 ;  /* 0x00000005ff03723e */ /* 0x001fc800000000ff */
[----:B------:R-:W-:-:S05]  /*fd40*/  PRMT R3, R3, 0x5410, RZ ;  /* 0x0000541003037816 */ /* 0x000fca00000000ff */
[----:B------:R-:W-:Y:S01]  /*fd50*/  STG.E desc[UR36][R16.64], R3 ;  /* 0x0000000310007986 */ /* 0x000fe2000c101924 */
[----:B------:R-:W-:Y:S05]  /*fd60*/  EXIT ;  /* 0x000000000000794d */ /* 0x000fea0003800000 */
.L_x_22907:
[----:B------:R-:W0:Y:S02]  /*fd70*/  I2F.F64.S16 R2, R5 ;  /* 0x0000000500027312 */ /* 0x000e240000101c00 */
[----:B0-----:R-:W-:Y:S01]  /*fd80*/  STG.E.64 desc[UR36][R16.64], R2 ;  /* 0x0000000210007986 */ /* 0x001fe2000c101b24 */
[----:B------:R-:W-:Y:S05]  /*fd90*/  EXIT ;  /* 0x000000000000794d */ /* 0x000fea0003800000 */
.L_x_22898:
        /* <DEDUP_REMOVED lines=12> */
.L_x_22912:
        /* <DEDUP_REMOVED lines=17> */
.L_x_22915:
[----:B------:R-:W-:-:S04]  /*ff70*/  SHF.R.U32.HI R3, RZ, 0x18, R3 ;  /* 0x00000018ff037819 */ /* 0x000fc80000011603 */
[----:B------:R-:W-:-:S04]  /*ff80*/  LOP3.LUT R0, R0, 0x80, R3, 0xf8, !PT ;  /* 0x0000008000007812 */ /* 0x000fc800078ef803 */
[----:B------:R-:W-:-:S07]  /*ff90*/  PRMT R8, R0, 0x7610, R8 ;  /* 0x0000761000087816 */ /* 0x000fce0000000008 */
.L_x_22914:
[----:B------:R-:W-:Y:S05]  /*ffa0*/  BSYNC.RECONVERGENT B0 ;  /* 0x0000000000007941 */ /* 0x000fea0003800200 */
.L_x_22913:
[----:B------:R-:W-:Y:S01]  /*ffb0*/  STG.E.U8 desc[UR36][R16.64], R8 ;  /* 0x0000000810007986 */ /* 0x000fe2000c101124 */
[----:B------:R-:W-:Y:S05]  /*ffc0*/  EXIT ;  /* 0x000000000000794d */ /* 0x000fea0003800000 */
.L_x_22911:
        /* <DEDUP_REMOVED lines=17> */
.L_x_22918:
[----:B------:R-:W-:-:S04]  /*100e0*/  SHF.R.U32.HI R3, RZ, 0x18, R3 ;  /* 0x00000018ff037819 */ /* 0x000fc80000011603 */
[----:B------:R-:W-:-:S04]  /*100f0*/  LOP3.LUT R0, R0, 0x80, R3, 0xf8, !PT ;  /* 0x0000008000007812 */ /* 0x000fc800078ef803 */
[----:B------:R-:W-:-:S07]  /*10100*/  PRMT R8, R0, 0x7610, R8 ;  /* 0x0000761000087816 */ /* 0x000fce0000000008 */
.L_x_22917:
[----:B------:R-:W-:Y:S05]  /*10110*/  BSYNC.RECONVERGENT B0 ;  /* 0x0000000000007941 */ /* 0x000fea0003800200 */
.L_x_22916:
[----:B------:R-:W-:Y:S01]  /*10120*/  STG.E.U8 desc[UR36][R16.64], R8 ;  /* 0x0000000810007986 */ /* 0x000fe2000c101124 */
[----:B------:R-:W-:Y:S05]  /*10130*/  EXIT ;  /* 0x000000000000794d */ /* 0x000fea0003800000 */
.L_x_22910:
        /* <DEDUP_REMOVED lines=22> */
.L_x_22920:
[----:B------:R-:W-:-:S04]  /*102a0*/  PRMT R2, R5, 0x9910, RZ ;  /* 0x0000991005027816 */ /* 0x000fc800000000ff */
[----:B------:R-:W-:-:S05]  /*102b0*/  SHF.R.S32.HI R3, RZ, 0x1f, R2 ;  /* 0x0000001fff037819 */ /* 0x000fca0000011402 */
[----:B------:R-:W-:Y:S01]  /*102c0*/  STG.E.64 desc[UR36][R16.64], R2 ;  /* 0x0000000210007986 */ /* 0x000fe2000c101b24 */
[----:B------:R-:W-:Y:S05]  /*102d0*/  EXIT ;  /* 0x000000000000794d */ /* 0x000fea0003800000 */
.L_x_22919:
[----:B------:R-:W-:-:S05]  /*102e0*/  PRMT R3, R5, 0x9910, RZ ;  /* 0x0000991005037816 */ /* 0x000fca00000000ff */
[----:B------:R-:W-:Y:S01]  /*102f0*/  STG.E desc[UR36][R16.64], R3 ;  /* 0x0000000310007986 */ /* 0x000fe2000c101924 */
[----:B------:R-:W-:Y:S05]  /*10300*/  EXIT ;  /* 0x000000000000794d */ /* 0x000fea0003800000 */
.L_x_22909:
        /* <DEDUP_REMOVED lines=11> */
.L_x_22922:
[----:B------:R-:W-:Y:S01]  /*103c0*/  CS2R R6, SRZ ;  /* 0x0000000000067805 */ /* 0x000fe2000001ff00 */
[----:B------:R-:W0:Y:S04]  /*103d0*/  I2F.F64.S16 R4, R5 ;  /* 0x0000000500047312 */ /* 0x000e280000101c00 */
[----:B0-----:R-:W-:Y:S01]  /*103e0*/  STG.E.128 desc[UR36][R16.64], R4 ;  /* 0x0000000410007986 */ /* 0x001fe2000c101d24 */
[----:B------:R-:W-:Y:S05]  /*103f0*/  EXIT ;  /* 0x000000000000794d */ /* 0x000fea0003800000 */
.L_x_22921:
[----:B------:R-:W-:-:S09]  /*10400*/  UISETP.NE.AND UP0, UPT, UR4, 0xf, UPT ;  /* 0x0000000f0400788c */ /* 0x000fd2000bf05270 */
[----:B------:R-:W-:Y:S05]  /*10410*/  BRA.U !UP0, `(.L_x_22923) ;  /* 0x0000000108e87547 */ /* 0x000fea000b800000 */
[----:B------:R-:W-:-:S09]  /*10420*/  UISETP.NE.AND UP0, UPT, UR4, 0x17, UPT ;  /* 0x000000170400788c */ /* 0x000fd2000bf05270 */
[----:B------:R-:W-:Y:S05]  /*10430*/  BRA.U !UP0, `(.L_x_22924) ;  /* 0x0000000108907547 */ /* 0x000fea000b800000 */
[----:B------:R-:W-:-:S09]  /*10440*/  UISETP.NE.AND UP0, UPT, UR4, 0x18, UPT ;  /* 0x000000180400788c */ /* 0x000fd2000bf05270 */
[----:B------:R-:W-:Y:S05]  /*10450*/  BRA.U !UP0, `(.L_x_22925) ;  /* 0x0000000108447547 */ /* 0x000fea000b800000 */
.L_x_22902:
        /* <DEDUP_REMOVED lines=16> */
.L_x_22926:
[----:B------:R-:W-:Y:S05]  /*10560*/  EXIT ;  /* 0x000000000000794d */ /* 0x000fea0003800000 */
.L_x_22925:
        /* <DEDUP_REMOVED lines=13> */
.L_x_22928:
[----:B------:R-:W-:Y:S05]  /*10640*/  BSYNC.RECONVERGENT B0 ;  /* 0x0000000000007941 */ /* 0x000fea0003800200 */
.L_x_22927:
[----:B------:R-:W-:-:S05]  /*10650*/  LOP3.LUT R3, R0, 0x80, R3, 0xf8, !PT ;  /* 0x0000008000037812 */ /* 0x000fca00078ef803 */
[----:B------:R-:W-:Y:S01]  /*10660*/  STG.E.U8 desc[UR36][R16.64], R3 ;  /* 0x0000000310007986 */ /* 0x000fe2000c101124 */
[----:B------:R-:W-:Y:S05]  /*10670*/  EXIT ;  /* 0x000000000000794d */ /* 0x000fea0003800000 */
.L_x_22924:
        /* <DEDUP_REMOVED lines=12> */
.L_x_22930:
[----:B------:R-:W-:Y:S01]  /*10740*/  IMAD.MOV.U32 R0, RZ, RZ, 0x7f ;  /* 0x0000007fff007424 */ /* 0x000fe200078e00ff */
[----:B------:R-:W-:-:S04]  /*10750*/  ISETP.GT.U32.AND P0, PT, R2, 0x7f800000, PT ;  /* 0x7f8000000200780c */ /* 0x000fc80003f04070 */
[----:B------:R-:W-:-:S09]  /*10760*/  SEL R0, R0, 0x7c, P0 ;  /* 0x0000007c00007807 */ /* 0x000fd20000000000 */
.L_x_22931:
[----:B------:R-:W-:Y:S05]  /*10770*/  BSYNC.RECONVERGENT B0 ;  /* 0x0000000000007941 */ /* 0x000fea0003800200 */
.L_x_22929:
[----:B------:R-:W-:-:S04]  /*10780*/  SHF.R.U32.HI R3, RZ, 0x18, R3 ;  /* 0x00000018ff037819 */ /* 0x000fc80000011603 */
[----:B------:R-:W-:-:S05]  /*10790*/  LOP3.LUT R3, R0, 0x80, R3, 0xf8, !PT ;  /* 0x0000008000037812 */ /* 0x000fca00078ef803 */
[----:B------:R-:W-:Y:S01]  /*107a0*/  STG.E.U8 desc[UR36][R16.64], R3 ;  /* 0x0000000310007986 */ /* 0x000fe2000c101124 */
[----:B------:R-:W-:Y:S05]  /*107b0*/  EXIT ;  /* 0x000000000000794d */ /* 0x000fea0003800000 */
.L_x_22923:
[----:B------:R-:W0:Y:S02]  /*107c0*/  I2F.S16 R0, R5 ;  /* 0x0000000500007306 */ /* 0x000e240000101400 */
[----:B0-----:R-:W-:-:S05]  /*107d0*/  F2FP.BF16.F32.PACK_AB R0, RZ, R0 ;  /* 0x00000000ff00723e */ /* 0x001fca00000010ff */
[----:B------:R-:W-:Y:S01]  /*107e0*/  STG.E.U16 desc[UR36][R16.64], R0 ;  /* 0x0000000010007986 */ /* 0x000fe2000c101524 */
[----:B------:R-:W-:Y:S05]  /*107f0*/  EXIT ;  /* 0x000000000000794d */ /* 0x000fea0003800000 */
.L_x_22932:
        /* <DEDUP_REMOVED lines=16> */
.L_x_41079:


//--------------------- .text._ZN2at6native27unrolled_elementwise_kernelINS0_13BinaryFunctorIaaaZZZNS0_19minimum_kernel_cudaERNS_18TensorIteratorBaseEENKUlvE_clEvENKUlvE0_clEvEUlaaE_EESt5arrayIPcLm3EELi4E23TrivialOffsetCalculatorILi2EjESC_ILi1EjENS0_6memory12LoadWithCastILi2EEENSF_13StoreWithCastILi1EEEEEviT_T0_T2_T3_T4_T5_ --------------------------
	.section	.text._ZN2at6native27unrolled_elementwise_kernelINS0_13BinaryFunctorIaaaZZZNS0_19minimum_kernel_cudaERNS_18TensorIteratorBaseEENKUlvE_clEvENKUlvE0_clEvEUlaaE_EESt5arrayIPcLm3EELi4E23TrivialOffsetCalculatorILi2EjESC_ILi1EjENS0_6memory12LoadWithCastILi2EEENSF_13StoreWithCastILi1EEEEEviT_T0_T2_T3_T4_T5_,"ax",@progbits
	.align	128
        .global         _ZN2at6native27unrolled_elementwise_kernelINS0_13BinaryFunctorIaaaZZZNS0_19minimum_kernel_cudaERNS_18TensorIteratorBaseEENKUlvE_clEvENKUlvE0_clEvEUlaaE_EESt5arrayIPcLm3EELi4E23TrivialOffsetCalculatorILi2EjESC_ILi1EjENS0_6memory12LoadWithCastILi2EEENSF_13StoreWithCastILi1EEEEEviT_T0_T2_T3_T4_T5_
        .type           _ZN2at6native27unrolled_elementwise_kernelINS0_13BinaryFunctorIaaaZZZNS0_19minimum_kernel_cudaERNS_18TensorIteratorBaseEENKUlvE_clEvENKUlvE0_clEvEUlaaE_EESt5arrayIPcLm3EELi4E23TrivialOffsetCalculatorILi2EjESC_ILi1EjENS0_6memory12LoadWithCastILi2EEENSF_13StoreWithCastILi1EEEEEviT_T0_T2_T3_T4_T5_,@function
        .size           _ZN2at6native27unrolled_elementwise_kernelINS0_13BinaryFunctorIaaaZZZNS0_19minimum_kernel_cudaERNS_18TensorIteratorBaseEENKUlvE_clEvENKUlvE0_clEvEUlaaE_EESt5arrayIPcLm3EELi4E23TrivialOffsetCalculatorILi2EjESC_ILi1EjENS0_6memory12LoadWithCastILi2EEENSF_13StoreWithCastILi1EEEEEviT_T0_T2_T3_T4_T5_,(.L_x_41080 - _ZN2at6native27unrolled_elementwise_kernelINS0_13BinaryFunctorIaaaZZZNS0_19minimum_kernel_cudaERNS_18TensorIteratorBaseEENKUlvE_clEvENKUlvE0_clEvEUlaaE_EESt5arrayIPcLm3EELi4E23TrivialOffsetCalculatorILi2EjESC_ILi1EjENS0_6memory12LoadWithCastILi2EEENSF_13StoreWithCastILi1EEEEEviT_T0_T2_T3_T4_T5_)
        .other          _ZN2at6native27unrolled_elementwise_kernelINS0_13BinaryFunctorIaaaZZZNS0_19minimum_kernel_cudaERNS_18TensorIteratorBaseEENKUlvE_clEvENKUlvE0_clEvEUlaaE_EESt5arrayIPcLm3EELi4E23TrivialOffsetCalculatorILi2EjESC_ILi1EjENS0_6memory12LoadWithCastILi2EEENSF_13StoreWithCastILi1EEEEEviT_T0_T2_T3_T4_T5_,@"STO_CUDA_ENTRY STV_DEFAULT"
_ZN2at6native27unrolled_elementwise_kernelINS0_13BinaryFunctorIaaaZZZNS0_19minimum_kernel_cudaERNS_18TensorIteratorBaseEENKUlvE_clEvENKUlvE0_clEvEUlaaE_EESt5arrayIPcLm3EELi4E23TrivialOffsetCalculatorILi2EjESC_ILi1EjENS0_6memory12LoadWithCastILi2EEENSF_13StoreWithCastILi1EEEEEviT_T0_T2_T3_T4_T5_:
.text._ZN2at6native27unrolled_elementwise_kernelINS0_13BinaryFunctorIaaaZZZNS0_19minimum_kernel_cudaERNS_18TensorIteratorBaseEENKUlvE_clEvENKUlvE0_clEvEUlaaE_EESt5arrayIPcLm3EELi4E23TrivialOffsetCalculatorILi2EjESC_ILi1EjENS0_6memory12LoadWithCastILi2EEENSF_13StoreWithCastILi1EEEEEviT_T0_T2_T3_T4_T5_:
        /* <DEDUP_REMOVED lines=33> */
.L_x_22938:
[----:B------:R3:W5:Y:S01]  /*0210*/  LDG.E.U8 R28, desc[UR36][R4.64] ;  /* 0x00000024041c7981 */ /* 0x000762000c1e1100 */
[----:B------:R-:W-:Y:S05]  /*0220*/  BRA `(.L_x_22940) ;  /* 0x0000000c00507947 */ /* 0x000fea0003800000 */
.L_x_22937:
        /* <DEDUP_REMOVED lines=8> */
.L_x_22942:
[----:B------:R1:W5:Y:S01]  /*02b0*/  LDG.E.U8 R28, desc[UR36][R4.64] ;  /* 0x00000024041c7981 */ /* 0x000362000c1e1100 */
[----:B------:R-:W-:Y:S05]  /*02c0*/  BRA `(.L_x_22940) ;  /* 0x0000000c00287947 */ /* 0x000fea0003800000 */
.L_x_22941:
[----:B------:R2:W5:Y:S01]  /*02d0*/  LDG.E.U16 R28, desc[UR36][R4.64] ;  /* 0x00000024041c7981 */ /* 0x000562000c1e1500 */
[----:B------:R-:W-:Y:S05]  /*02e0*/  BRA `(.L_x_22940) ;  /* 0x0000000c00207947 */ /* 0x000fea0003800000 */
.L_x_22936:
        /* <DEDUP_REMOVED lines=9> */
.L_x_22944:
[----:B------:R-:W2:Y:S02]  /*0380*/  LDG.E.U16 R0, desc[UR36][R4.64] ;  /* 0x0000002404007981 */ /* 0x000ea4000c1e1500 */
[----:B--2---:R-:W-:-:S06]  /*0390*/  HADD2.F32 R0, -RZ, R0.H0_H0 ;  /* 0x20000000ff007230 */ /* 0x004fcc0000004100 */
[----:B------:R-:W0:Y:S02]  /*03a0*/  F2I.FTZ.TRUNC.NTZ R0, R0 ;  /* 0x0000000000007305 */ /* 0x000e24000021f100 */
[----:B0-----:R-:W-:Y:S01]  /*03b0*/  PRMT R28, R0, 0x7610, R28 ;  /* 0x00007610001c7816 */ /* 0x001fe2000000001c */
[----:B------:R-:W-:Y:S06]  /*03c0*/  BRA `(.L_x_22940) ;  /* 0x0000000800e87947 */ /* 0x000fec0003800000 */
.L_x_22943:
        /* <DEDUP_REMOVED lines=9> */
.L_x_22946:
[----:B------:R-:W2:Y:S02]  /*0460*/  LDG.E.U16 R4, desc[UR36][R4.64] ;  /* 0x0000002404047981 */ /* 0x000ea4000c1e1500 */
[----:B--2---:R-:W-:-:S06]  /*0470*/  HADD2.F32 R0, -RZ, R4.H0_H0 ;  /* 0x20000004ff007230 */ /* 0x004fcc0000004100 */
[----:B------:R-:W0:Y:S02]  /*0480*/  F2I.FTZ.TRUNC.NTZ R0, R0 ;  /* 0x0000000000007305 */ /* 0x000e24000021f100 */
[----:B0-----:R-:W-:Y:S01]  /*0490*/  PRMT R28, R0, 0x7610, R28 ;  /* 0x00007610001c7816 */ /* 0x001fe2000000001c */
[----:B------:R-:W-:Y:S06]  /*04a0*/  BRA `(.L_x_22940) ;  /* 0x0000000800b07947 */ /* 0x000fec0003800000 */
.L_x_22945:
[----:B------:R-:W2:Y:S02]  /*04b0*/  LDG.E.64 R4, desc[UR36][R4.64] ;  /* 0x0000002404047981 */ /* 0x000ea4000c1e1b00 */
[----:B--2---:R0:W1:Y:S02]  /*04c0*/  F2I.F64.TRUNC R28, R4 ;  /* 0x00000004001c7311 */ /* 0x004064000030d100 */
[----:B01----:R-:W-:Y:S05]  /*04d0*/  BRA `(.L_x_22940) ;  /* 0x0000000800a47947 */ /* 0x003fea0003800000 */
.L_x_22935:
        /* <DEDUP_REMOVED lines=12> */
.L_x_22949:
[----:B------:R-:W2:Y:S02]  /*05a0*/  LDG.E.64 R4, desc[UR36][R4.64] ;  /* 0x0000002404047981 */ /* 0x000ea4000c1e1b00 */
[----:B--2---:R0:W1:Y:S02]  /*05b0*/  F2I.F64.TRUNC R28, R4 ;  /* 0x00000004001c7311 */ /* 0x004064000030d100 */
[----:B01----:R-:W-:Y:S05]  /*05c0*/  BRA `(.L_x_22940) ;  /* 0x0000000800687947 */ /* 0x003fea0003800000 */
.L_x_22948:
        /* <DEDUP_REMOVED lines=27> */
.L_x_22951:
        /* <DEDUP_REMOVED lines=15> */
.L_x_22950:
[----:B------:R-:W2:Y:S02]  /*0870*/  LDG.E.U16 R0, desc[UR36][R4.64] ;  /* 0x0000002404007981 */ /* 0x000ea4000c1e1500 */
[----:B--2---:R-:W-:-:S06]  /*0880*/  IMAD.U32 R0, R0, 0x10000, RZ ;  /* 0x0001000000007824 */ /* 0x004fcc00078e00ff */
[----:B------:R-:W0:Y:S02]  /*0890*/  F2I.FTZ.TRUNC.NTZ R0, R0 ;  /* 0x0000000000007305 */ /* 0x000e24000021f100 */
[----:B0-----:R-:W-:Y:S01]  /*08a0*/  PRMT R28, R0, 0x7610, R28 ;  /* 0x00007610001c7816 */ /* 0x001fe2000000001c */
[----:B------:R-:W-:Y:S06]  /*08b0*/  BRA `(.L_x_22940) ;  /* 0x0000000400ac7947 */ /* 0x000fec0003800000 */
.L_x_22947:
        /* <DEDUP_REMOVED lines=10> */
.L_x_22954:
        /* <DEDUP_REMOVED lines=21> */
.L_x_22958:
[----:B------:R-:W-:Y:S05]  /*0ab0*/  BSYNC.RECONVERGENT B1 ;  /* 0x0000000000017941 */ /* 0x000fea0003800200 */
.L_x_22957:
[----:B------:R-:W-:Y:S01]  /*0ac0*/  IMAD.SHL.U32 R0, R0, 0x100000, RZ ;  /* 0x0010000000007824 */ /* 0x000fe200078e00ff */
[----:B------:R-:W-:-:S04]  /*0ad0*/  LEA R3, R3, 0x3b800000, 0x17 ;  /* 0x3b80000003037811 */ /* 0x000fc800078eb8ff */
[----:B------:R-:W-:-:S07]  /*0ae0*/  LOP3.LUT R0, R3, R0, R7, 0xfe, !PT ;  /* 0x0000000003007212 */ /* 0x000fce00078efe07 */
.L_x_22956:
[----:B------:R-:W-:Y:S05]  /*0af0*/  BSYNC.RECONVERGENT B0 ;  /* 0x0000000000007941 */ /* 0x000fea0003800200 */
.L_x_22955:
[----:B------:R-:W0:Y:S02]  /*0b00*/  F2I.FTZ.TRUNC.NTZ R0, R0 ;  /* 0x0000000000007305 */ /* 0x000e24000021f100 */
[----:B0-----:R-:W-:Y:S01]  /*0b10*/  PRMT R28, R0, 0x7610, R28 ;  /* 0x00007610001c7816 */ /* 0x001fe2000000001c */
[----:B------:R-:W-:Y:S06]  /*0b20*/  BRA `(.L_x_22940) ;  /* 0x0000000400107947 */ /* 0x000fec0003800000 */
.L_x_22953:
        /* <DEDUP_REMOVED lines=21> */
.L_x_22962:
[----:B------:R-:W-:Y:S05]  /*0c80*/  BSYNC.RECONVERGENT B1 ;  /* 0x0000000000017941 */ /* 0x000fea0003800200 */
.L_x_22961:
[----:B------:R-:W-:Y:S01]  /*0c90*/  IMAD.SHL.U32 R0, R0, 0x200000, RZ ;  /* 0x0020000000007824 */ /* 0x000fe200078e00ff */
[----:B------:R-:W-:-:S04]  /*0ca0*/  LEA R3, R3, 0x37800000, 0x17 ;  /* 0x3780000003037811 */ /* 0x000fc800078eb8ff */
[----:B------:R-:W-:-:S07]  /*0cb0*/  LOP3.LUT R0, R3, R0, R7, 0xfe, !PT ;  /* 0x0000000003007212 */ /* 0x000fce00078efe07 */
.L_x_22960:
[----:B------:R-:W-:Y:S05]  /*0cc0*/  BSYNC.RECONVERGENT B0 ;  /* 0x0000000000007941 */ /* 0x000fea0003800200 */
.L_x_22959:
[----:B------:R-:W0:Y:S02]  /*0cd0*/  F2I.FTZ.TRUNC.NTZ R0, R0 ;  /* 0x0000000000007305 */ /* 0x000e24000021f100 */
[----:B0-----:R-:W-:Y:S01]  /*0ce0*/  PRMT R28, R0, 0x7610, R28 ;  /* 0x00007610001c7816 */ /* 0x001fe2000000001c */
[----:B------:R-:W-:Y:S06]  /*0cf0*/  BRA `(.L_x_22940) ;  /* 0x00000000009c7947 */ /* 0x000fec0003800000 */
.L_x_22952:
[----:B------:R-:W-:-:S09]  /*0d00*/  UISETP.NE.AND UP0, UPT, UR4, 0x1c, UPT ;  /* 0x0000001c0400788c */ /* 0x000fd2000bf05270 */
[----:B------:R-:W-:Y:S05]  /*0d10*/  BRA.U !UP0, `(.L_x_22963) ;  /* 0x0000000108907547 */ /* 0x000fea000b800000 */
[----:B------:R-:W-:-:S09]  /*0d20*/  UISETP.NE.AND UP0, UPT, UR4, 0x1d, UPT ;  /* 0x0000001d0400788c */ /* 0x000fd2000bf05270 */
[----:B------:R-:W-:Y:S05]  /*0d30*/  BRA.U !UP0, `(.L_x_22964) ;  /* 0x0000000108807547 */ /* 0x000fea000b800000 */
[----:B------:R-:W-:-:S09]  /*0d40*/  UISETP.NE.AND UP0, UPT, UR4, 0x2c, UPT ;  /* 0x0000002c0400788c */ /* 0x000fd2000bf05270 */
[----:B------:R-:W-:Y:S05]  /*0d50*/  BRA.U !UP0, `(.L_x_22965) ;  /* 0x0000000108487547 */ /* 0x000fea000b800000 */
.L_x_22939:
        /* <DEDUP_REMOVED lines=16> */
.L_x_22966:
[----:B------:R-:W-:Y:S01]  /*0e60*/  PRMT R28, RZ, 0x7610, R28 ;  /* 0x00007610ff1c7816 */ /* 0x000fe2000000001c */
[----:B------:R-:W-:Y:S06]  /*0e70*/  BRA `(.L_x_22940) ;  /* 0x00000000003c7947 */ /* 0x000fec0003800000 */
.L_x_22965:
        /* <DEDUP_REMOVED lines=8> */
.L_x_22968:
[----:B------:R-:W-:Y:S05]  /*0f00*/  BSYNC.RECONVERGENT B0 ;  /* 0x0000000000007941 */ /* 0x000fea0003800200 */
.L_x_22967:
[----:B------:R-:W0:Y:S02]  /*0f10*/  F2I.FTZ.TRUNC.NTZ R0, R0 ;  /* 0x0000000000007305 */ /* 0x000e24000021f100 */
[----:B0-----:R-:W-:Y:S01]  /*0f20*/  PRMT R28, R0, 0x7610, R28 ;  /* 0x00007610001c7816 */ /* 0x001fe2000000001c */
[----:B------:R-:W-:Y:S06]  /*0f30*/  BRA `(.L_x_22940) ;  /* 0x00000000000c7947 */ /* 0x000fec0003800000 */
.L_x_22964:
[----:B------:R0:W5:Y:S01]  /*0f40*/  LDG.E.U8 R28, desc[UR36][R4.64] ;  /* 0x00000024041c7981 */ /* 0x000162000c1e1100 */
[----:B------:R-:W-:Y:S05]  /*0f50*/  BRA `(.L_x_22940) ;  /* 0x0000000000047947 */ /* 0x000fea0003800000 */
.L_x_22963:
[----:B------:R0:W5:Y:S02]  /*0f60*/  LDG.E.U8 R28, desc[UR36][R4.64] ;  /* 0x00000024041c7981 */ /* 0x000164000c1e1100 */
.L_x_22940:
        /* <DEDUP_REMOVED lines=18> */
.L_x_22972:
[----:B------:R1:W5:Y:S01]  /*1090*/  LDG.E.U8 R18, desc[UR36][R4.64] ;  /* 0x0000002404127981 */ /* 0x000362000c1e1100 */
[----:B------:R-:W-:Y:S05]  /*10a0*/  BRA `(.L_x_22974) ;  /* 0x0000000c00507947 */ /* 0x000fea0003800000 */
.L_x_22971:
        /* <DEDUP_REMOVED lines=8> */
.L_x_22976:
[----:B------:R3:W5:Y:S01]  /*1130*/  LDG.E.U8 R18, desc[UR36][R4.64] ;  /* 0x0000002404127981 */ /* 0x000762000c1e1100 */
[----:B------:R-:W-:Y:S05]  /*1140*/  BRA `(.L_x_22974) ;  /* 0x0000000c00287947 */ /* 0x000fea0003800000 */
.L_x_22975:
[----:B------:R2:W5:Y:S01]  /*1150*/  LDG.E.U16 R18, desc[UR36][R4.64] ;  /* 0x0000002404127981 */ /* 0x000562000c1e1500 */
[----:B------:R-:W-:Y:S05]  /*1160*/  BRA `(.L_x_22974) ;  /* 0x0000000c00207947 */ /* 0x000fea0003800000 */
.L_x_22970:
        /* <DEDUP_REMOVED lines=9> */
.L_x_22978:
[----:B------:R-:W2:Y:S02]  /*1200*/  LDG.E.U16 R0, desc[UR36][R4.64] ;  /* 0x0000002404007981 */ /* 0x000ea4000c1e1500 */
[----:B--2---:R-:W-:-:S06]  /*1210*/  HADD2.F32 R0, -RZ, R0.H0_H0 ;  /* 0x20000000ff007230 */ /* 0x004fcc0000004100 */
[----:B------:R-:W0:Y:S02]  /*1220*/  F2I.FTZ.TRUNC.NTZ R0, R0 ;  /* 0x0000000000007305 */ /* 0x000e24000021f100 */
[----:B0-----:R-:W-:Y:S01]  /*1230*/  PRMT R18, R0, 0x7610, R18 ;  /* 0x0000761000127816 */ /* 0x001fe20000000012 */
[----:B------:R-:W-:Y:S06]  /*1240*/  BRA `(.L_x_22974) ;  /* 0x0000000800e87947 */ /* 0x000fec0003800000 */
.L_x_22977:
        /* <DEDUP_REMOVED lines=9> */
.L_x_22980:
[----:B------:R-:W2:Y:S02]  /*12e0*/  LDG.E.U16 R4, desc[UR36][R4.64] ;  /* 0x0000002404047981 */ /* 0x000ea4000c1e1500 */
[----:B--2---:R-:W-:-:S06]  /*12f0*/  HADD2.F32 R0, -RZ, R4.H0_H0 ;  /* 0x20000004ff007230 */ /* 0x004fcc0000004100 */
[----:B------:R-:W0:Y:S02]  /*1300*/  F2I.FTZ.TRUNC.NTZ R0, R0 ;  /* 0x0000000000007305 */ /* 0x000e24000021f100 */
[----:B0-----:R-:W-:Y:S01]  /*1310*/  PRMT R18, R0, 0x7610, R18 ;  /* 0x0000761000127816 */ /* 0x001fe20000000012 */
[----:B------:R-:W-:Y:S06]  /*1320*/  BRA `(.L_x_22974) ;  /* 0x0000000800b07947 */ /* 0x000fec0003800000 */
.L_x_22979:
[----:B------:R-:W2:Y:S02]  /*1330*/  LDG.E.64 R4, desc[UR36][R4.64] ;  /* 0x0000002404047981 */ /* 0x000ea4000c1e1b00 */
[----:B--2---:R0:W1:Y:S02]  /*1340*/  F2I.F64.TRUNC R18, R4 ;  /* 0x0000000400127311 */ /* 0x004064000030d100 */
[----:B01----:R-:W-:Y:S05]  /*1350*/  BRA `(.L_x_22974) ;  /* 0x0000000800a47947 */ /* 0x003fea0003800000 */
.L_x_22969:
        /* <DEDUP_REMOVED lines=12> */
.L_x_22983:
[----:B------:R-:W2:Y:S02]  /*1420*/  LDG.E.64 R4, desc[UR36][R4.64] ;  /* 0x0000002404047981 */ /* 0x000ea4000c1e1b00 */
[----:B--2---:R0:W1:Y:S02]  /*1430*/  F2I.F64.TRUNC R18, R4 ;  /* 0x0000000400127311 */ /* 0x004064000030d100 */
[----:B01----:R-:W-:Y:S05]  /*1440*/  BRA `(.L_x_22974) ;  /* 0x0000000800687947 */ /* 0x003fea0003800000 */
.L_x_22982:
        /* <DEDUP_REMOVED lines=27> */
.L_x_22985:
        /* <DEDUP_REMOVED lines=15> */
.L_x_22984:
[----:B------:R-:W2:Y:S02]  /*16f0*/  LDG.E.U16 R0, desc[UR36][R4.64] ;  /* 0x0000002404007981 */ /* 0x000ea4000c1e1500 */
[----:B--2---:R-:W-:-:S06]  /*1700*/  IMAD.U32 R0, R0, 0x10000, RZ ;  /* 0x0001000000007824 */ /* 0x004fcc00078e00ff */
[----:B------:R-:W0:Y:S02]  /*1710*/  F2I.FTZ.TRUNC.NTZ R0, R0 ;  /* 0x0000000000007305 */ /* 0x000e24000021f100 */
[----:B0-----:R-:W-:Y:S01]  /*1720*/  PRMT R18, R0, 0x7610, R18 ;  /* 0x0000761000127816 */ /* 0x001fe20000000012 */
[----:B------:R-:W-:Y:S06]  /*1730*/  BRA `(.L_x_22974) ;  /* 0x0000000400ac7947 */ /* 0x000fec0003800000 */
.L_x_22981:
        /* <DEDUP_REMOVED lines=10> */
.L_x_22988:
        /* <DEDUP_REMOVED lines=21> */
.L_x_22992:
[----:B------:R-:W-:Y:S05]  /*1930*/  BSYNC.RECONVERGENT B1 ;  /* 0x0000000000017941 */ /* 0x000fea0003800200 */
.L_x_22991:
[----:B------:R-:W-:Y:S01]  /*1940*/  IMAD.SHL.U32 R0, R0, 0x100000, RZ ;  /* 0x0010000000007824 */ /* 0x000fe200078e00ff */
[----:B------:R-:W-:-:S04]  /*1950*/  LEA R3, R3, 0x3b800000, 0x17 ;  /* 0x3b80000003037811 */ /* 0x000fc800078eb8ff */
[----:B------:R-:W-:-:S07]  /*1960*/  LOP3.LUT R0, R3, R0, R7, 0xfe, !PT ;  /* 0x0000000003007212 */ /* 0x000fce00078efe07 */
.L_x_22990:
[----:B------:R-:W-:Y:S05]  /*1970*/  BSYNC.RECONVERGENT B0 ;  /* 0x0000000000007941 */ /* 0x000fea0003800200 */
.L_x_22989:
[----:B------:R-:W0:Y:S02]  /*1980*/  F2I.FTZ.TRUNC.NTZ R0, R0 ;  /* 0x0000000000007305 */ /* 0x000e24000021f100 */
[----:B0-----:R-:W-:Y:S01]  /*1990*/  PRMT R18, R0, 0x7610, R18 ;  /* 0x0000761000127816 */ /* 0x001fe20000000012 */
[----:B------:R-:W-:Y:S06]  /*19a0*/  BRA `(.L_x_22974) ;  /* 0x0000000400107947 */ /* 0x000fec0003800000 */
.L_x_22987:
        /* <DEDUP_REMOVED lines=21> */
.L_x_22996:
[----:B------:R-:W-:Y:S05]  /*1b00*/  BSYNC.RECONVERGENT B1 ;  /* 0x0000000000017941 */ /* 0x000fea0003800200 */
.L_x_22995:
[----:B------:R-:W-:Y:S01]  /*1b10*/  IMAD.SHL.U32 R0, R0, 0x200000, RZ ;  /* 0x0020000000007824 */ /* 0x000fe200078e00ff */
[----:B------:R-:W-:-:S04]  /*1b20*/  LEA R3, R3, 0x37800000, 0x17 ;  /* 0x3780000003037811 */ /* 0x000fc800078eb8ff */
[----:B------:R-:W-:-:S07]  /*1b30*/  LOP3.LUT R0, R3, R0, R7, 0xfe, !PT ;  /* 0x0000000003007212 */ /* 0x000fce00078efe07 */
.L_x_22994:
[----:B------:R-:W-:Y:S05]  /*1b40*/  BSYNC.RECONVERGENT B0 ;  /* 0x0000000000007941 */ /* 0x000fea0003800200 */
.L_x_22993:
[----:B------:R-:W0:Y:S02]  /*1b50*/  F2I.FTZ.TRUNC.NTZ R0, R0 ;  /* 0x0000000000007305 */ /* 0x000e24000021f100 */
[----:B0-----:R-:W-:Y:S01]  /*1b60*/  PRMT R18, R0, 0x7610, R18 ;  /* 0x0000761000127816 */ /* 0x001fe20000000012 */
[----:B------:R-:W-:Y:S06]  /*1b70*/  BRA `(.L_x_22974) ;  /* 0x00000000009c7947 */ /* 0x000fec0003800000 */
.L_x_22986:
[----:B------:R-:W-:-:S09]  /*1b80*/  UISETP.NE.AND UP0, UPT, UR4, 0x1c, UPT ;  /* 0x0000001c0400788c */ /* 0x000fd2000bf05270 */
[----:B------:R-:W-:Y:S05]  /*1b90*/  BRA.U !UP0, `(.L_x_22997) ;  /* 0x0000000108907547 */ /* 0x000fea000b800000 */
[----:B------:R-:W-:-:S09]  /*1ba0*/  UISETP.NE.AND UP0, UPT, UR4, 0x1d, UPT ;  /* 0x0000001d0400788c */ /* 0x000fd2000bf05270 */
[----:B------:R-:W-:Y:S05]  /*1bb0*/  BRA.U !UP0, `(.L_x_22998) ;  /* 0x0000000108807547 */ /* 0x000fea000b800000 */
[----:B------:R-:W-:-:S09]  /*1bc0*/  UISETP.NE.AND UP0, UPT, UR4, 0x2c, UPT ;  /* 0x0000002c0400788c */ /* 0x000fd2000bf05270 */
[----:B------:R-:W-:Y:S05]  /*1bd0*/  BRA.U !UP0, `(.L_x_22999) ;  /* 0x0000000108487547 */ /* 0x000fea000b800000 */
.L_x_22973:
        /* <DEDUP_REMOVED lines=16> */
.L_x_23000:
[----:B------:R-:W-:Y:S01]  /*1ce0*/  PRMT R18, RZ, 0x7610, R18 ;  /* 0x00007610ff127816 */ /* 0x000fe20000000012 */
[----:B------:R-:W-:Y:S06]  /*1cf0*/  BRA `(.L_x_22974) ;  /* 0x00000000003c7947 */ /* 0x000fec0003800000 */
.L_x_22999:
        /* <DEDUP_REMOVED lines=8> */
.L_x_23002:
[----:B------:R-:W-:Y:S05]  /*1d80*/  BSYNC.RECONVERGENT B0 ;  /* 0x0000000000007941 */ /* 0x000fea0003800200 */
.L_x_23001:
[----:B------:R-:W0:Y:S02]  /*1d90*/  F2I.FTZ.TRUNC.NTZ R0, R0 ;  /* 0x0000000000007305 */ /* 0x000e24000021f100 */
[----:B0-----:R-:W-:Y:S01]  /*1da0*/  PRMT R18, R0, 0x7610, R18 ;  /* 0x0000761000127816 */ /* 0x001fe20000000012 */
[----:B------:R-:W-:Y:S06]  /*1db0*/  BRA `(.L_x_22974) ;  /* 0x00000000000c7947 */ /* 0x000fec0003800000 */
.L_x_22998:
[----:B------:R0:W5:Y:S01]  /*1dc0*/  LDG.E.U8 R18, desc[UR36][R4.64] ;  /* 0x0000002404127981 */ /* 0x000162000c1e1100 */
[----:B------:R-:W-:Y:S05]  /*1dd0*/  BRA `(.L_x_22974) ;  /* 0x0000000000047947 */ /* 0x000fea0003800000 */
.L_x_22997:
[----:B------:R0:W5:Y:S02]  /*1de0*/  LDG.E.U8 R18, desc[UR36][R4.64] ;  /* 0x0000002404127981 */ /* 0x000164000c1e1100 */
.L_x_22974:
[----:B------:R-:W-:-:S07]  /*1df0*/  VIADD R27, R17, 0x80 ;  /* 0x00000080111b7836 */ /* 0x000fce0000000000 */
.L_x_22934:
[----:B------:R-:W-:Y:S05]  /*1e00*/  BSYNC.RECONVERGENT B6 ;  /* 0x0000000000067941 */ /* 0x000fea0003800200 */
.L_x_22933:
        /* <DEDUP_REMOVED lines=24> */
.L_x_23008:
[----:B------:R3:W5:Y:S01]  /*1f90*/  LDG.E.U8 R24, desc[UR36][R4.64] ;  /* 0x0000002404187981 */ /* 0x000762000c1e1100 */
[----:B------:R-:W-:Y:S05]  /*1fa0*/  BRA `(.L_x_23010) ;  /* 0x0000000c00507947 */ /* 0x000fea0003800000 */
.L_x_23007:
        /* <DEDUP_REMOVED lines=8> */
.L_x_23012:
[----:B------:R0:W5:Y:S01]  /*2030*/  LDG.E.U8 R24, desc[UR36][R4.64] ;  /* 0x0000002404187981 */ /* 0x000162000c1e1100 */
[----:B------:R-:W-:Y:S05]  /*2040*/  BRA `(.L_x_23010) ;  /* 0x0000000c00287947 */ /* 0x000fea0003800000 */
.L_x_23011:
[----:B------:R0:W5:Y:S01]  /*2050*/  LDG.E.U16 R24, desc[UR36][R4.64] ;  /* 0x0000002404187981 */ /* 0x000162000c1e1500 */
[----:B------:R-:W-:Y:S05]  /*2060*/  BRA `(.L_x_23010) ;  /* 0x0000000c00207947 */ /* 0x000fea0003800000 */
.L_x_23006:
        /* <DEDUP_REMOVED lines=9> */
.L_x_23014:
[----:B------:R-:W2:Y:S02]  /*2100*/  LDG.E.U16 R0, desc[UR36][R4.64] ;  /* 0x0000002404007981 */ /* 0x000ea4000c1e1500 */
[----:B--2---:R-:W-:-:S06]  /*2110*/  HADD2.F32 R0, -RZ, R0.H0_H0 ;  /* 0x20000000ff007230 */ /* 0x004fcc0000004100 */
[----:B------:R-:W0:Y:S02]  /*2120*/  F2I.FTZ.TRUNC.NTZ R0, R0 ;  /* 0x0000000000007305 */ /* 0x000e24000021f100 */
[----:B0-----:R-:W-:Y:S01]  /*2130*/  PRMT R24, R0, 0x7610, R24 ;  /* 0x0000761000187816 */ /* 0x001fe20000000018 */
[----:B------:R-:W-:Y:S06]  /*2140*/  BRA `(.L_x_23010) ;  /* 0x0000000800e87947 */ /* 0x000fec0003800000 */
.L_x_23013:
        /* <DEDUP_REMOVED lines=9> */
.L_x_23016:
[----:B------:R-:W2:Y:S02]  /*21e0*/  LDG.E.U16 R4, desc[UR36][R4.64] ;  /* 0x0000002404047981 */ /* 0x000ea4000c1e1500 */
[----:B--2---:R-:W-:-:S06]  /*21f0*/  HADD2.F32 R0, -RZ, R4.H0_H0 ;  /* 0x20000004ff007230 */ /* 0x004fcc0000004100 */
[----:B------:R-:W0:Y:S02]  /*2200*/  F2I.FTZ.TRUNC.NTZ R0, R0 ;  /* 0x0000000000007305 */ /* 0x000e24000021f100 */
[----:B0-----:R-:W-:Y:S01]  /*2210*/  PRMT R24, R0, 0x7610, R24 ;  /* 0x0000761000187816 */ /* 0x001fe20000000018 */
[----:B------:R-:W-:Y:S06]  /*2220*/  BRA `(.L_x_23010) ;  /* 0x0000000800b07947 */ /* 0x000fec0003800000 */
.L_x_23015:
[----:B------:R-:W2:Y:S02]  /*2230*/  LDG.E.64 R4, desc[UR36][R4.64] ;  /* 0x0000002404047981 */ /* 0x000ea4000c1e1b00 */
[----:B--2---:R0:W1:Y:S02]  /*2240*/  F2I.F64.TRUNC R24, R4 ;  /* 0x0000000400187311 */ /* 0x004064000030d100 */
[----:B01----:R-:W-:Y:S05]  /*2250*/  BRA `(.L_x_23010) ;  /* 0x0000000800a47947 */ /* 0x003fea0003800000 */
.L_x_23005:
        /* <DEDUP_REMOVED lines=12> */
.L_x_23019:
[----:B------:R-:W2:Y:S02]  /*2320*/  LDG.E.64 R4, desc[UR36][R4.64] ;  /* 0x0000002404047981 */ /* 0x000ea4000c1e1b00 */
[----:B--2---:R0:W1:Y:S02]  /*2330*/  F2I.F64.TRUNC R24, R4 ;  /* 0x0000000400187311 */ /* 0x004064000030d100 */
[----:B01----:R-:W-:Y:S05]  /*2340*/  BRA `(.L_x_23010) ;  /* 0x0000000800687947 */ /* 0x003fea0003800000 */
.L_x_23018:
        /* <DEDUP_REMOVED lines=27> */
.L_x_23021:
        /* <DEDUP_REMOVED lines=15> */
.L_x_23020:
[----:B------:R-:W2:Y:S02]  /*25f0*/  LDG.E.U16 R0, desc[UR36][R4.64] ;  /* 0x0000002404007981 */ /* 0x000ea4000c1e1500 */
[----:B--2---:R-:W-:-:S06]  /*2600*/  IMAD.U32 R0, R0, 0x10000, RZ ;  /* 0x0001000000007824 */ /* 0x004fcc00078e00ff */
[----:B------:R-:W0:Y:S02]  /*2610*/  F2I.FTZ.TRUNC.NTZ R0, R0 ;  /* 0x0000000000007305 */ /* 0x000e24000021f100 */
[----:B0-----:R-:W-:Y:S01]  /*2620*/  PRMT R24, R0, 0x7610, R24 ;  /* 0x0000761000187816 */ /* 0x001fe20000000018 */
[----:B------:R-:W-:Y:S06]  /*2630*/  BRA `(.L_x_23010) ;  /* 0x0000000400ac7947 */ /* 0x000fec0003800000 */
.L_x_23017:
        /* <DEDUP_REMOVED lines=10> */
.L_x_23024:
        /* <DEDUP_REMOVED lines=21> */
.L_x_23028:
[----:B------:R-:W-:Y:S05]  /*2830*/  BSYNC.RECONVERGENT B1 ;  /* 0x0000000000017941 */ /* 0x000fea0003800200 */
.L_x_23027:
[----:B------:R-:W-:Y:S01]  /*2840*/  IMAD.SHL.U32 R0, R0, 0x100000, RZ ;  /* 0x0010000000007824 */ /* 0x000fe200078e00ff */
[----:B------:R-:W-:-:S04]  /*2850*/  LEA R3, R3, 0x3b800000, 0x17 ;  /* 0x3b80000003037811 */ /* 0x000fc800078eb8ff */
[----:B------:R-:W-:-:S07]  /*2860*/  LOP3.LUT R0, R3, R0, R7, 0xfe, !PT ;  /* 0x0000000003007212 */ /* 0x000fce00078efe07 */
.L_x_23026:
[----:B------:R-:W-:Y:S05]  /*2870*/  BSYNC.RECONVERGENT B0 ;  /* 0x0000000000007941 */ /* 0x000fea0003800200 */
.L_x_23025:
[----:B------:R-:W0:Y:S02]  /*2880*/  F2I.FTZ.TRUNC.NTZ R0, R0 ;  /* 0x0000000000007305 */ /* 0x000e24000021f100 */
[----:B0-----:R-:W-:Y:S01]  /*2890*/  PRMT R24, R0, 0x7610, R24 ;  /* 0x0000761000187816 */ /* 0x001fe20000000018 */
[----:B------:R-:W-:Y:S06]  /*28a0*/  BRA `(.L_x_23010) ;  /* 0x0000000400107947 */ /* 0x000fec0003800000 */
.L_x_23023:
        /* <DEDUP_REMOVED lines=21> */
.L_x_23032:
[----:B------:R-:W-:Y:S05]  /*2a00*/  BSYNC.RECONVERGENT B1 ;  /* 0x0000000000017941 */ /* 0x000fea0003800200 */
.L_x_23031:
[----:B------:R-:W-:Y:S01]  /*2a10*/  IMAD.SHL.U32 R0, R0, 0x200000, RZ ;  /* 0x0020000000007824 */ /* 0x000fe200078e00ff */
[----:B------:R-:W-:-:S04]  /*2a20*/  LEA R3, R3, 0x37800000, 0x17 ;  /* 0x3780000003037811 */ /* 0x000fc800078eb8ff */
[----:B------:R-:W-:-:S07]  /*2a30*/  LOP3.LUT R0, R3, R0, R7, 0xfe, !PT ;  /* 0x0000000003007212 */ /* 0x000fce00078efe07 */
.L_x_23030:
[----:B------:R-:W-:Y:S05]  /*2a40*/  BSYNC.RECONVERGENT B0 ;  /* 0x0000000000007941 */ /* 0x000fea0003800200 */
.L_x_23029:
[----:B------:R-:W0:Y:S02]  /*2a50*/  F2I.FTZ.TRUNC.NTZ R0, R0 ;  /* 0x0000000000007305 */ /* 0x000e24000021f100 */
[----:B0-----:R-:W-:Y:S01]  /*2a60*/  PRMT R24, R0, 0x7610, R24 ;  /* 0x0000761000187816 */ /* 0x001fe20000000018 */
[----:B------:R-:W-:Y:S06]  /*2a70*/  BRA `(.L_x_23010) ;  /* 0x00000000009c7947 */ /* 0x000fec0003800000 */
.L_x_23022:
        /* <DEDUP_REMOVED lines=14> */
.L_x_23036:
[----:B------:R-:W-:Y:S05]  /*2b60*/  BSYNC.RECONVERGENT B0 ;  /* 0x0000000000007941 */ /* 0x000fea0003800200 */
.L_x_23035:
[----:B------:R-:W0:Y:S02]  /*2b70*/  F2I.FTZ.TRUNC.NTZ R0, R0 ;  /* 0x0000000000007305 */ /* 0x000e24000021f100 */
[----:B0-----:R-:W-:Y:S01]  /*2b80*/  PRMT R24, R0, 0x7610, R24 ;  /* 0x0000761000187816 */ /* 0x001fe20000000018 */
[----:B------:R-:W-:Y:S06]  /*2b90*/  BRA `(.L_x_23010) ;  /* 0x0000000000547947 */ /* 0x000fec0003800000 */
.L_x_23009:
        /* <DEDUP_REMOVED lines=16> */
.L_x_23037:
[----:B------:R-:W-:Y:S01]  /*2ca0*/  PRMT R24, RZ, 0x7610, R24 ;  /* 0x00007610ff187816 */ /* 0x000fe20000000018 */
[----:B------:R-:W-:Y:S06]  /*2cb0*/  BRA `(.L_x_23010) ;  /* 0x00000000000c7947 */ /* 0x000fec0003800000 */
.L_x_23034:
[----:B------:R0:W5:Y:S01]  /*2cc0*/  LDG.E.U8 R24, desc[UR36][R4.64] ;  /* 0x0000002404187981 */ /* 0x000162000c1e1100 */
[----:B------:R-:W-:Y:S05]  /*2cd0*/  BRA `(.L_x_23010) ;  /* 0x0000000000047947 */ /* 0x000fea0003800000 */
.L_x_23033:
[----:B------:R1:W5:Y:S02]  /*2ce0*/  LDG.E.U8 R24, desc[UR36][R4.64] ;  /* 0x0000002404187981 */ /* 0x000364000c1e1100 */
.L_x_23010:
        /* <DEDUP_REMOVED lines=18> */
.L_x_23041:
[----:B------:R0:W5:Y:S01]  /*2e10*/  LDG.E.U8 R25, desc[UR36][R4.64] ;  /* 0x0000002404197981 */ /* 0x000162000c1e1100 */
[----:B------:R-:W-:Y:S05]  /*2e20*/  BRA `(.L_x_23043) ;  /* 0x0000000c00507947 */ /* 0x000fea0003800000 */
.L_x_23040:
        /* <DEDUP_REMOVED lines=8> */
.L_x_23045:
[----:B------:R0:W5:Y:S01]  /*2eb0*/  LDG.E.U8 R25, desc[UR36][R4.64] ;  /* 0x0000002404197981 */ /* 0x000162000c1e1100 */
[----:B------:R-:W-:Y:S05]  /*2ec0*/  BRA `(.L_x_23043) ;  /* 0x0000000c00287947 */ /* 0x000fea0003800000 */
.L_x_23044:
[----:B------:R0:W5:Y:S01]  /*2ed0*/  LDG.E.U16 R25, desc[UR36][R4.64] ;  /* 0x0000002404197981 */ /* 0x000162000c1e1500 */
[----:B------:R-:W-:Y:S05]  /*2ee0*/  BRA `(.L_x_23043) ;  /* 0x0000000c00207947 */ /* 0x000fea0003800000 */
.L_x_23039:
        /* <DEDUP_REMOVED lines=9> */
.L_x_23047:
[----:B------:R-:W2:Y:S02]  /*2f80*/  LDG.E.U16 R0, desc[UR36][R4.64] ;  /* 0x0000002404007981 */ /* 0x000ea4000c1e1500 */
[----:B--2---:R-:W-:-:S06]  /*2f90*/  HADD2.F32 R0, -RZ, R0.H0_H0 ;  /* 0x20000000ff007230 */ /* 0x004fcc0000004100 */
[----:B------:R-:W0:Y:S02]  /*2fa0*/  F2I.FTZ.TRUNC.NTZ R0, R0 ;  /* 0x0000000000007305 */ /* 0x000e24000021f100 */
[----:B0-----:R-:W-:Y:S01]  /*2fb0*/  PRMT R25, R0, 0x7610, R25 ;  /* 0x0000761000197816 */ /* 0x001fe20000000019 */
[----:B------:R-:W-:Y:S06]  /*2fc0*/  BRA `(.L_x_23043) ;  /* 0x0000000800e87947 */ /* 0x000fec0003800000 */
.L_x_23046:
        /* <DEDUP_REMOVED lines=9> */
.L_x_23049:
[----:B------:R-:W2:Y:S02]  /*3060*/  LDG.E.U16 R4, desc[UR36][R4.64] ;  /* 0x0000002404047981 */ /* 0x000ea4000c1e1500 */
[----:B--2---:R-:W-:-:S06]  /*3070*/  HADD2.F32 R0, -RZ, R4.H0_H0 ;  /* 0x20000004ff007230 */ /* 0x004fcc0000004100 */
[----:B------:R-:W0:Y:S02]  /*3080*/  F2I.FTZ.TRUNC.NTZ R0, R0 ;  /* 0x0000000000007305 */ /* 0x000e24000021f100 */
[----:B0-----:R-:W-:Y:S01]  /*3090*/  PRMT R25, R0, 0x7610, R25 ;  /* 0x0000761000197816 */ /* 0x001fe20000000019 */
[----:B------:R-:W-:Y:S06]  /*30a0*/  BRA `(.L_x_23043) ;  /* 0x0000000800b07947 */ /* 0x000fec0003800000 */
.L_x_23048:
[----:B------:R-:W2:Y:S02]  /*30b0*/  LDG.E.64 R4, desc[UR36][R4.64] ;  /* 0x0000002404047981 */ /* 0x000ea4000c1e1b00 */
[----:B--2---:R0:W1:Y:S02]  /*30c0*/  F2I.F64.TRUNC R25, R4 ;  /* 0x0000000400197311 */ /* 0x004064000030d100 */
[----:B01----:R-:W-:Y:S05]  /*30d0*/  BRA `(.L_x_23043) ;  /* 0x0000000800a47947 */ /* 0x003fea0003800000 */
.L_x_23038:
        /* <DEDUP_REMOVED lines=12> */
.L_x_23052:
[----:B------:R-:W2:Y:S02]  /*31a0*/  LDG.E.64 R4, desc[UR36][R4.64] ;  /* 0x0000002404047981 */ /* 0x000ea4000c1e1b00 */
[----:B--2---:R3:W4:Y:S02]  /*31b0*/  F2I.F64.TRUNC R25, R4 ;  /* 0x0000000400197311 */ /* 0x004724000030d100 */
[----:B---34-:R-:W-:Y:S05]  /*31c0*/  BRA `(.L_x_23043) ;  /* 0x0000000800687947 */ /* 0x018fea0003800000 */
.L_x_23051:
        /* <DEDUP_REMOVED lines=27> */
.L_x_23054:
        /* <DEDUP_REMOVED lines=15> */
.L_x_23053:
[----:B------:R-:W2:Y:S02]  /*3470*/  LDG.E.U16 R0, desc[UR36][R4.64] ;  /* 0x0000002404007981 */ /* 0x000ea4000c1e1500 */
[----:B--2---:R-:W-:-:S06]  /*3480*/  IMAD.U32 R0, R0, 0x10000, RZ ;  /* 0x0001000000007824 */ /* 0x004fcc00078e00ff */
[----:B------:R-:W0:Y:S02]  /*3490*/  F2I.FTZ.TRUNC.NTZ R0, R0 ;  /* 0x0000000000007305 */ /* 0x000e24000021f100 */
[----:B0-----:R-:W-:Y:S01]  /*34a0*/  PRMT R25, R0, 0x7610, R25 ;  /* 0x0000761000197816 */ /* 0x001fe20000000019 */
[----:B------:R-:W-:Y:S06]  /*34b0*/  BRA `(.L_x_23043) ;  /* 0x0000000400ac7947 */ /* 0x000fec0003800000 */
.L_x_23050:
        /* <DEDUP_REMOVED lines=10> */
.L_x_23057:
        /* <DEDUP_REMOVED lines=21> */
.L_x_23061:
[----:B------:R-:W-:Y:S05]  /*36b0*/  BSYNC.RECONVERGENT B1 ;  /* 0x0000000000017941 */ /* 0x000fea0003800200 */
.L_x_23060:
[----:B------:R-:W-:Y:S01]  /*36c0*/  IMAD.SHL.U32 R0, R0, 0x100000, RZ ;  /* 0x0010000000007824 */ /* 0x000fe200078e00ff */
[----:B------:R-:W-:-:S04]  /*36d0*/  LEA R3, R3, 0x3b800000, 0x17 ;  /* 0x3b80000003037811 */ /* 0x000fc800078eb8ff */
[----:B------:R-:W-:-:S07]  /*36e0*/  LOP3.LUT R0, R3, R0, R7, 0xfe, !PT ;  /* 0x0000000003007212 */ /* 0x000fce00078efe07 */
.L_x_23059:
[----:B------:R-:W-:Y:S05]  /*36f0*/  BSYNC.RECONVERGENT B0 ;  /* 0x0000000000007941 */ /* 0x000fea0003800200 */
.L_x_23058:
[----:B------:R-:W0:Y:S02]  /*3700*/  F2I.FTZ.TRUNC.NTZ R0, R0 ;  /* 0x0000000000007305 */ /* 0x000e24000021f100 */
[----:B0-----:R-:W-:Y:S01]  /*3710*/  PRMT R25, R0, 0x7610, R25 ;  /* 0x0000761000197816 */ /* 0x001fe20000000019 */
[----:B------:R-:W-:Y:S06]  /*3720*/  BRA `(.L_x_23043) ;  /* 0x0000000400107947 */ /* 0x000fec0003800000 */
.L_x_23056:
        /* <DEDUP_REMOVED lines=21> */
.L_x_23065:
[----:B------:R-:W-:Y:S05]  /*3880*/  BSYNC.RECONVERGENT B1 ;  /* 0x0000000000017941 */ /* 0x000fea0003800200 */
.L_x_23064:
[----:B------:R-:W-:Y:S01]  /*3890*/  IMAD.SHL.U32 R0, R0, 0x200000, RZ ;  /* 0x0020000000007824 */ /* 0x000fe200078e00ff */
[----:B------:R-:W-:-:S04]  /*38a0*/  LEA R3, R3, 0x37800000, 0x17 ;  /* 0x3780000003037811 */ /* 0x000fc800078eb8ff */
[----:B------:R-:W-:-:S07]  /*38b0*/  LOP3.LUT R0, R3, R0, R7, 0xfe, !PT ;  /* 0x0000000003007212 */ /* 0x000fce00078efe07 */
.L_x_23063:
[----:B------:R-:W-:Y:S05]  /*38c0*/  BSYNC.RECONVERGENT B0 ;  /* 0x0000000000007941 */ /* 0x000fea0003800200 */
.L_x_23062:
[----:B------:R-:W0:Y:S02]  /*38d0*/  F2I.FTZ.TRUNC.NTZ R0, R0 ;  /* 0x0000000000007305 */ /* 0x000e24000021f100 */
[----:B0-----:R-:W-:Y:S01]  /*38e0*/  PRMT R25, R0, 0x7610, R25 ;  /* 0x0000761000197816 */ /* 0x001fe20000000019 */
[----:B------:R-:W-:Y:S06]  /*38f0*/  BRA `(.L_x_23043) ;  /* 0x00000000009c7947 */ /* 0x000fec0003800000 */
.L_x_23055:
        /* <DEDUP_REMOVED lines=14> */
.L_x_23069:
[----:B------:R-:W-:Y:S05]  /*39e0*/  BSYNC.RECONVERGENT B0 ;  /* 0x0000000000007941 */ /* 0x000fea0003800200 */
.L_x_23068:
[----:B------:R-:W0:Y:S02]  /*39f0*/  F2I.FTZ.TRUNC.NTZ R0, R0 ;  /* 0x0000000000007305 */ /* 0x000e24000021f100 */
[----:B0-----:R-:W-:Y:S01]  /*3a00*/  PRMT R25, R0, 0x7610, R25 ;  /* 0x0000761000197816 */ /* 0x001fe20000000019 */
[----:B------:R-:W-:Y:S06]  /*3a10*/  BRA `(.L_x_23043) ;  /* 0x0000000000547947 */ /* 0x000fec0003800000 */
.L_x_23042:
        /* <DEDUP_REMOVED lines=16> */
.L_x_23070:
[----:B------:R-:W-:Y:S01]  /*3b20*/  PRMT R25, RZ, 0x7610, R25 ;  /* 0x00007610ff197816 */ /* 0x000fe20000000019 */
[----:B------:R-:W-:Y:S06]  /*3b30*/  BRA `(.L_x_23043) ;  /* 0x00000000000c7947 */ /* 0x000fec0003800000 */
.L_x_23067:
[----:B------:R1:W5:Y:S01]  /*3b40*/  LDG.E.U8 R25, desc[UR36][R4.64] ;  /* 0x0000002404197981 */ /* 0x000362000c1e1100 */
[----:B------:R-:W-:Y:S05]  /*3b50*/  BRA `(.L_x_23043) ;  /* 0x0000000000047947 */ /* 0x000fea0003800000 */
.L_x_23066:
[----:B------:R2:W5:Y:S02]  /*3b60*/  LDG.E.U8 R25, desc[UR36][R4.64] ;  /* 0x0000002404197981 */ /* 0x000564000c1e1100 */
.L_x_23043:
[----:B------:R-:W-:-:S07]  /*3b70*/  VIADD R27, R27, 0x80 ;  /* 0x000000801b1b7836 */ /* 0x000fce0000000000 */
.L_x_23004:
[----:B------:R-:W-:Y:S05]  /*3b80*/  BSYNC.RECONVERGENT B6 ;  /* 0x0000000000067941 */ /* 0x000fea0003800200 */
.L_x_23003:
        /* <DEDUP_REMOVED lines=24> */
.L_x_23076:
[----:B------:R3:W5:Y:S01]  /*3d10*/  LDG.E.U8 R23, desc[UR36][R4.64] ;  /* 0x0000002404177981 */ /* 0x000762000c1e1100 */
[----:B------:R-:W-:Y:S05]  /*3d20*/  BRA `(.L_x_23078) ;  /* 0x0000000c00507947 */ /* 0x000fea0003800000 */
.L_x_23075:
        /* <DEDUP_REMOVED lines=8> */
.L_x_23080:
[----:B------:R0:W5:Y:S01]  /*3db0*/  LDG.E.U8 R23, desc[UR36][R4.64] ;  /* 0x0000002404177981 */ /* 0x000162000c1e1100 */
[----:B------:R-:W-:Y:S05]  /*3dc0*/  BRA `(.L_x_23078) ;  /* 0x0000000c00287947 */ /* 0x000fea0003800000 */
.L_x_23079:
[----:B------:R0:W5:Y:S01]  /*3dd0*/  LDG.E.U16 R23, desc[UR36][R4.64] ;  /* 0x0000002404177981 */ /* 0x000162000c1e1500 */
[----:B------:R-:W-:Y:S05]  /*3de0*/  BRA `(.L_x_23078) ;  /* 0x0000000c00207947 */ /* 0x000fea0003800000 */
.L_x_23074:
        /* <DEDUP_REMOVED lines=9> */
.L_x_23082:
[----:B------:R-:W2:Y:S02]  /*3e80*/  LDG.E.U16 R0, desc[UR36][R4.64] ;  /* 0x0000002404007981 */ /* 0x000ea4000c1e1500 */
[----:B--2---:R-:W-:-:S06]  /*3e90*/  HADD2.F32 R0, -RZ, R0.H0_H0 ;  /* 0x20000000ff007230 */ /* 0x004fcc0000004100 */
[----:B------:R-:W0:Y:S02]  /*3ea0*/  F2I.FTZ.TRUNC.NTZ R0, R0 ;  /* 0x0000000000007305 */ /* 0x000e24000021f100 */
[----:B0-----:R-:W-:Y:S01]  /*3eb0*/  PRMT R23, R0, 0x7610, R23 ;  /* 0x0000761000177816 */ /* 0x001fe20000000017 */
[----:B------:R-:W-:Y:S06]  /*3ec0*/  BRA `(.L_x_23078) ;  /* 0x0000000800e87947 */ /* 0x000fec0003800000 */
.L_x_23081:
        /* <DEDUP_REMOVED lines=9> */
.L_x_23084:
[----:B------:R-:W2:Y:S02]  /*3f60*/  LDG.E.U16 R4, desc[UR36][R4.64] ;  /* 0x0000002404047981 */ /* 0x000ea4000c1e1500 */
[----:B--2---:R-:W-:-:S06]  /*3f70*/  HADD2.F32 R0, -RZ, R4.H0_H0 ;  /* 0x20000004ff007230 */ /* 0x004fcc0000004100 */
[----:B------:R-:W0:Y:S02]  /*3f80*/  F2I.FTZ.TRUNC.NTZ R0, R0 ;  /* 0x0000000000007305 */ /* 0x000e24000021f100 */
[----:B0-----:R-:W-:Y:S01]  /*3f90*/  PRMT R23, R0, 0x7610, R23 ;  /* 0x0000761000177816 */ /* 0x001fe20000000017 */
[----:B------:R-:W-:Y:S06]  /*3fa0*/  BRA `(.L_x_23078) ;  /* 0x0000000800b07947 */ /* 0x000fec0003800000 */
.L_x_23083:
[----:B------:R-:W2:Y:S02]  /*3fb0*/  LDG.E.64 R4, desc[UR36][R4.64] ;  /* 0x0000002404047981 */ /* 0x000ea4000c1e1b00 */
[----:B--2---:R0:W1:Y:S02]  /*3fc0*/  F2I.F64.TRUNC R23, R4 ;  /* 0x0000000400177311 */ /* 0x004064000030d100 */
[----:B01----:R-:W-:Y:S05]  /*3fd0*/  BRA `(.L_x_23078) ;  /* 0x0000000800a47947 */ /* 0x003fea0003800000 */
.L_x_23073:
        /* <DEDUP_REMOVED lines=12> */
.L_x_23087:
[----:B------:R-:W2:Y:S02]  /*40a0*/  LDG.E.64 R4, desc[UR36][R4.64] ;  /* 0x0000002404047981 */ /* 0x000ea4000c1e1b00 */
[----:B--2---:R0:W1:Y:S02]  /*40b0*/  F2I.F64.TRUNC R23, R4 ;  /* 0x0000000400177311 */ /* 0x004064000030d100 */
[----:B01----:R-:W-:Y:S05]  /*40c0*/  BRA `(.L_x_23078) ;  /* 0x0000000800687947 */ /* 0x003fea0003800000 */
.L_x_23086:
        /* <DEDUP_REMOVED lines=27> */
.L_x_23089:
        /* <DEDUP_REMOVED lines=15> */
.L_x_23088:
[----:B------:R-:W2:Y:S02]  /*4370*/  LDG.E.U16 R0, desc[UR36][R4.64] ;  /* 0x0000002404007981 */ /* 0x000ea4000c1e1500 */
[----:B--2---:R-:W-:-:S06]  /*4380*/  IMAD.U32 R0, R0, 0x10000, RZ ;  /* 0x0001000000007824 */ /* 0x004fcc00078e00ff */
[----:B------:R-:W0:Y:S02]  /*4390*/  F2I.FTZ.TRUNC.NTZ R0, R0 ;  /* 0x0000000000007305 */ /* 0x000e24000021f100 */
[----:B0-----:R-:W-:Y:S01]  /*43a0*/  PRMT R23, R0, 0x7610, R23 ;  /* 0x0000761000177816 */ /* 0x001fe20000000017 */
[----:B------:R-:W-:Y:S06]  /*43b0*/  BRA `(.L_x_23078) ;  /* 0x0000000400ac7947 */ /* 0x000fec0003800000 */
.L_x_23085:
        /* <DEDUP_REMOVED lines=10> */
.L_x_23092:
        /* <DEDUP_REMOVED lines=21> */
.L_x_23096:
[----:B------:R-:W-:Y:S05]  /*45b0*/  BSYNC.RECONVERGENT B1 ;  /* 0x0000000000017941 */ /* 0x000fea0003800200 */
.L_x_23095:
[----:B------:R-:W-:Y:S01]  /*45c0*/  IMAD.SHL.U32 R0, R0, 0x100000, RZ ;  /* 0x0010000000007824 */ /* 0x000fe200078e00ff */
[----:B------:R-:W-:-:S04]  /*45d0*/  LEA R3, R3, 0x3b800000, 0x17 ;  /* 0x3b80000003037811 */ /* 0x000fc800078eb8ff */
[----:B------:R-:W-:-:S07]  /*45e0*/  LOP3.LUT R0, R3, R0, R7, 0xfe, !PT ;  /* 0x0000000003007212 */ /* 0x000fce00078efe07 */
.L_x_23094:
[----:B------:R-:W-:Y:S05]  /*45f0*/  BSYNC.RECONVERGENT B0 ;  /* 0x0000000000007941 */ /* 0x000fea0003800200 */
.L_x_23093:
[----:B------:R-:W0:Y:S02]  /*4600*/  F2I.FTZ.TRUNC.NTZ R0, R0 ;  /* 0x0000000000007305 */ /* 0x000e24000021f100 */
[----:B0-----:R-:W-:Y:S01]  /*4610*/  PRMT R23, R0, 0x7610, R23 ;  /* 0x0000761000177816 */ /* 0x001fe20000000017 */
[----:B------:R-:W-:Y:S06]  /*4620*/  BRA `(.L_x_23078) ;  /* 0x0000000400107947 */ /* 0x000fec0003800000 */
.L_x_23091:
        /* <DEDUP_REMOVED lines=21> */
.L_x_23100:
[----:B------:R-:W-:Y:S05]  /*4780*/  BSYNC.RECONVERGENT B1 ;  /* 0x0000000000017941 */ /* 0x000fea0003800200 */
.L_x_23099:
[----:B------:R-:W-:Y:S01]  /*4790*/  IMAD.SHL.U32 R0, R0, 0x200000, RZ ;  /* 0x0020000000007824 */ /* 0x000fe200078e00ff */
[----:B------:R-:W-:-:S04]  /*47a0*/  LEA R3, R3, 0x37800000, 0x17 ;  /* 0x3780000003037811 */ /* 0x000fc800078eb8ff */
[----:B------:R-:W-:-:S07]  /*47b0*/  LOP3.LUT R0, R3, R0, R7, 0xfe, !PT ;  /* 0x0000000003007212 */ /* 0x000fce00078efe07 */
.L_x_23098:
[----:B------:R-:W-:Y:S05]  /*47c0*/  BSYNC.RECONVERGENT B0 ;  /* 0x0000000000007941 */ /* 0x000fea0003800200 */
.L_x_23097:
[----:B------:R-:W0:Y:S02]  /*47d0*/  F2I.FTZ.TRUNC.NTZ R0, R0 ;  /* 0x0000000000007305 */ /* 0x000e24000021f100 */
[----:B0-----:R-:W-:Y:S01]  /*47e0*/  PRMT R23, R0, 0x7610, R23 ;  /* 0x0000761000177816 */ /* 0x001fe20000000017 */
[----:B------:R-:W-:Y:S06]  /*47f0*/  BRA `(.L_x_23078) ;  /* 0x00000000009c7947 */ /* 0x000fec0003800000 */
.L_x_23090:
        /* <DEDUP_REMOVED lines=14> */
.L_x_23104:
[----:B------:R-:W-:Y:S05]  /*48e0*/  BSYNC.RECONVERGENT B0 ;  /* 0x0000000000007941 */ /* 0x000fea0003800200 */
.L_x_23103:
[----:B------:R-:W0:Y:S02]  /*48f0*/  F2I.FTZ.TRUNC.NTZ R0, R0 ;  /* 0x0000000000007305 */ /* 0x000e24000021f100 */
[----:B0-----:R-:W-:Y:S01]  /*4900*/  PRMT R23, R0, 0x7610, R23 ;  /* 0x0000761000177816 */ /* 0x001fe20000000017 */
[----:B------:R-:W-:Y:S06]  /*4910*/  BRA `(.L_x_23078) ;  /* 0x0000000000547947 */ /* 0x000fec0003800000 */
.L_x_23077:
        /* <DEDUP_REMOVED lines=16> */
.L_x_23105:
[----:B------:R-:W-:Y:S01]  /*4a20*/  PRMT R23, RZ, 0x7610, R23 ;  /* 0x00007610ff177816 */ /* 0x000fe20000000017 */
[----:B------:R-:W-:Y:S06]  /*4a30*/  BRA `(.L_x_23078) ;  /* 0x00000000000c7947 */ /* 0x000fec0003800000 */
.L_x_23102:
[----:B------:R1:W5:Y:S01]  /*4a40*/  LDG.E.U8 R23, desc[UR36][R4.64] ;  /* 0x0000002404177981 */ /* 0x000362000c1e1100 */
[----:B------:R-:W-:Y:S05]  /*4a50*/  BRA `(.L_x_23078) ;  /* 0x0000000000047947 */ /* 0x000fea0003800000 */
.L_x_23101:
[----:B------:R2:W5:Y:S02]  /*4a60*/  LDG.E.U8 R23, desc[UR36][R4.64] ;  /* 0x0000002404177981 */ /* 0x000564000c1e1100 */
.L_x_23078:
        /* <DEDUP_REMOVED lines=18> */
.L_x_23109:
[----:B------:R0:W5:Y:S01]  /*4b90*/  LDG.E.U8 R26, desc[UR36][R4.64] ;  /* 0x00000024041a7981 */ /* 0x000162000c1e1100 */
[----:B------:R-:W-:Y:S05]  /*4ba0*/  BRA `(.L_x_23111) ;  /* 0x0000000c00507947 */ /* 0x000fea0003800000 */
.L_x_23108:
        /* <DEDUP_REMOVED lines=8> */
.L_x_23113:
[----:B------:R4:W5:Y:S01]  /*4c30*/  LDG.E.U8 R26, desc[UR36][R4.64] ;  /* 0x00000024041a7981 */ /* 0x000962000c1e1100 */
[----:B------:R-:W-:Y:S05]  /*4c40*/  BRA `(.L_x_23111) ;  /* 0x0000000c00287947 */ /* 0x000fea0003800000 */
.L_x_23112:
[----:B------:R3:W5:Y:S01]  /*4c50*/  LDG.E.U16 R26, desc[UR36][R4.64] ;  /* 0x00000024041a7981 */ /* 0x000762000c1e1500 */
[----:B------:R-:W-:Y:S05]  /*4c60*/  BRA `(.L_x_23111) ;  /* 0x0000000c00207947 */ /* 0x000fea0003800000 */
.L_x_23107:
        /* <DEDUP_REMOVED lines=9> */
.L_x_23115:
[----:B------:R-:W2:Y:S02]  /*4d00*/  LDG.E.U16 R0, desc[UR36][R4.64] ;  /* 0x0000002404007981 */ /* 0x000ea4000c1e1500 */
[----:B--2---:R-:W-:-:S06]  /*4d10*/  HADD2.F32 R0, -RZ, R0.H0_H0 ;  /* 0x20000000ff007230 */ /* 0x004fcc0000004100 */
[----:B------:R-:W0:Y:S02]  /*4d20*/  F2I.FTZ.TRUNC.NTZ R0, R0 ;  /* 0x0000000000007305 */ /* 0x000e24000021f100 */
[----:B0-----:R-:W-:Y:S01]  /*4d30*/  PRMT R26, R0, 0x7610, R26 ;  /* 0x00007610001a7816 */ /* 0x001fe2000000001a */
[----:B------:R-:W-:Y:S06]  /*4d40*/  BRA `(.L_x_23111) ;  /* 0x0000000800e87947 */ /* 0x000fec0003800000 */
.L_x_23114:
        /* <DEDUP_REMOVED lines=9> */
.L_x_23117:
[----:B------:R-:W2:Y:S02]  /*4de0*/  LDG.E.U16 R4, desc[UR36][R4.64] ;  /* 0x0000002404047981 */ /* 0x000ea4000c1e1500 */
[----:B--2---:R-:W-:-:S06]  /*4df0*/  HADD2.F32 R0, -RZ, R4.H0_H0 ;  /* 0x20000004ff007230 */ /* 0x004fcc0000004100 */
[----:B------:R-:W0:Y:S02]  /*4e00*/  F2I.FTZ.TRUNC.NTZ R0, R0 ;  /* 0x0000000000007305 */ /* 0x000e24000021f100 */
[----:B0-----:R-:W-:Y:S01]  /*4e10*/  PRMT R26, R0, 0x7610, R26 ;  /* 0x00007610001a7816 */ /* 0x001fe2000000001a */
[----:B------:R-:W-:Y:S06]  /*4e20*/  BRA `(.L_x_23111) ;  /* 0x0000000800b07947 */ /* 0x000fec0003800000 */
.L_x_23116:
[----:B------:R-:W2:Y:S02]  /*4e30*/  LDG.E.64 R4, desc[UR36][R4.64] ;  /* 0x0000002404047981 */ /* 0x000ea4000c1e1b00 */
[----:B--2---:R0:W1:Y:S02]  /*4e40*/  F2I.F64.TRUNC R26, R4 ;  /* 0x00000004001a7311 */ /* 0x004064000030d100 */
[----:B01----:R-:W-:Y:S05]  /*4e50*/  BRA `(.L_x_23111) ;  /* 0x0000000800a47947 */ /* 0x003fea0003800000 */
.L_x_23106:
        /* <DEDUP_REMOVED lines=12> */
.L_x_23120:
[----:B------:R-:W2:Y:S02]  /*4f20*/  LDG.E.64 R4, desc[UR36][R4.64] ;  /* 0x0000002404047981 */ /* 0x000ea4000c1e1b00 */
[----:B--2---:R3:W4:Y:S02]  /*4f30*/  F2I.F64.TRUNC R26, R4 ;  /* 0x00000004001a7311 */ /* 0x004724000030d100 */
[----:B---34-:R-:W-:Y:S05]  /*4f40*/  BRA `(.L_x_23111) ;  /* 0x0000000800687947 */ /* 0x018fea0003800000 */
.L_x_23119:
        /* <DEDUP_REMOVED lines=27> */
.L_x_23122:
        /* <DEDUP_REMOVED lines=15> */
.L_x_23121:
[----:B------:R-:W2:Y:S02]  /*51f0*/  LDG.E.U16 R0, desc[UR36][R4.64] ;  /* 0x0000002404007981 */ /* 0x000ea4000c1e1500 */
[----:B--2---:R-:W-:-:S06]  /*5200*/  IMAD.U32 R0, R0, 0x10000, RZ ;  /* 0x0001000000007824 */ /* 0x004fcc00078e00ff */
[----:B------:R-:W0:Y:S02]  /*5210*/  F2I.FTZ.TRUNC.NTZ R0, R0 ;  /* 0x0000000000007305 */ /* 0x000e24000021f100 */
[----:B0-----:R-:W-:Y:S01]  /*5220*/  PRMT R26, R0, 0x7610, R26 ;  /* 0x00007610001a7816 */ /* 0x001fe2000000001a */
[----:B------:R-:W-:Y:S06]  /*5230*/  BRA `(.L_x_23111) ;  /* 0x0000000400ac7947 */ /* 0x000fec0003800000 */
.L_x_23118:
        /* <DEDUP_REMOVED lines=10> */
.L_x_23125:
        /* <DEDUP_REMOVED lines=21> */
.L_x_23129:
[----:B------:R-:W-:Y:S05]  /*5430*/  BSYNC.RECONVERGENT B1 ;  /* 0x0000000000017941 */ /* 0x000fea0003800200 */
.L_x_23128:
[----:B------:R-:W-:Y:S01]  /*5440*/  IMAD.SHL.U32 R0, R0, 0x100000, RZ ;  /* 0x0010000000007824 */ /* 0x000fe200078e00ff */
[----:B------:R-:W-:-:S04]  /*5450*/  LEA R3, R3, 0x3b800000, 0x17 ;  /* 0x3b80000003037811 */ /* 0x000fc800078eb8ff */
[----:B------:R-:W-:-:S07]  /*5460*/  LOP3.LUT R0, R3, R0, R7, 0xfe, !PT ;  /* 0x0000000003007212 */ /* 0x000fce00078efe07 */
.L_x_23127:
[----:B------:R-:W-:Y:S05]  /*5470*/  BSYNC.RECONVERGENT B0 ;  /* 0x0000000000007941 */ /* 0x000fea0003800200 */
.L_x_23126:
[----:B------:R-:W0:Y:S02]  /*5480*/  F2I.FTZ.TRUNC.NTZ R0, R0 ;  /* 0x0000000000007305 */ /* 0x000e24000021f100 */
[----:B0-----:R-:W-:Y:S01]  /*5490*/  PRMT R26, R0, 0x7610, R26 ;  /* 0x00007610001a7816 */ /* 0x001fe2000000001a */
[----:B------:R-:W-:Y:S06]  /*54a0*/  BRA `(.L_x_23111) ;  /* 0x0000000400107947 */ /* 0x000fec0003800000 */
.L_x_23124:
        /* <DEDUP_REMOVED lines=21> */
.L_x_23133:
[----:B------:R-:W-:Y:S05]  /*5600*/  BSYNC.RECONVERGENT B1 ;  /* 0x0000000000017941 */ /* 0x000fea0003800200 */
.L_x_23132:
[----:B------:R-:W-:Y:S01]  /*5610*/  IMAD.SHL.U32 R0, R0, 0x200000, RZ ;  /* 0x0020000000007824 */ /* 0x000fe200078e00ff */
[----:B------:R-:W-:-:S04]  /*5620*/  LEA R3, R3, 0x37800000, 0x17 ;  /* 0x3780000003037811 */ /* 0x000fc800078eb8ff */
[----:B------:R-:W-:-:S07]  /*5630*/  LOP3.LUT R0, R3, R0, R7, 0xfe, !PT ;  /* 0x0000000003007212 */ /* 0x000fce00078efe07 */
.L_x_23131:
[----:B------:R-:W-:Y:S05]  /*5640*/  BSYNC.RECONVERGENT B0 ;  /* 0x0000000000007941 */ /* 0x000fea0003800200 */
.L_x_23130:
[----:B------:R-:W0:Y:S02]  /*5650*/  F2I.FTZ.TRUNC.NTZ R0, R0 ;  /* 0x0000000000007305 */ /* 0x000e24000021f100 */
[----:B0-----:R-:W-:Y:S01]  /*5660*/  PRMT R26, R0, 0x7610, R26 ;  /* 0x00007610001a7816 */ /* 0x001fe2000000001a */
[----:B------:R-:W-:Y:S06]  /*5670*/  BRA `(.L_x_23111) ;  /* 0x00000000009c7947 */ /* 0x000fec0003800000 */
.L_x_23123:
        /* <DEDUP_REMOVED lines=14> */
.L_x_23137:
[----:B------:R-:W-:Y:S05]  /*5760*/  BSYNC.RECONVERGENT B0 ;  /* 0x0000000000007941 */ /* 0x000fea0003800200 */
.L_x_23136:
[----:B------:R-:W0:Y:S02]  /*5770*/  F2I.FTZ.TRUNC.NTZ R0, R0 ;  /* 0x0000000000007305 */ /* 0x000e24000021f100 */
[----:B0-----:R-:W-:Y:S01]  /*5780*/  PRMT R26, R0, 0x7610, R26 ;  /* 0x00007610001a7816 */ /* 0x001fe2000000001a */
[----:B------:R-:W-:Y:S06]  /*5790*/  BRA `(.L_x_23111) ;  /* 0x0000000000547947 */ /* 0x000fec0003800000 */
.L_x_23110:
        /* <DEDUP_REMOVED lines=16> */
.L_x_23138:
[----:B------:R-:W-:Y:S01]  /*58a0*/  PRMT R26, RZ, 0x7610, R26 ;  /* 0x00007610ff1a7816 */ /* 0x000fe2000000001a */
[----:B------:R-:W-:Y:S06]  /*58b0*/  BRA `(.L_x_23111) ;  /* 0x00000000000c7947 */ /* 0x000fec0003800000 */
.L_x_23135:
[----:B------:R1:W5:Y:S01]  /*58c0*/  LDG.E.U8 R26, desc[UR36][R4.64] ;  /* 0x00000024041a7981 */ /* 0x000362000c1e1100 */
[----:B------:R-:W-:Y:S05]  /*58d0*/  BRA `(.L_x_23111) ;  /* 0x0000000000047947 */ /* 0x000fea0003800000 */
.L_x_23134:
[----:B------:R2:W5:Y:S02]  /*58e0*/  LDG.E.U8 R26, desc[UR36][R4.64] ;  /* 0x00000024041a7981 */ /* 0x000564000c1e1100 */
.L_x_23111:
[----:B------:R-:W-:-:S07]  /*58f0*/  VIADD R27, R27, 0x80 ;  /* 0x000000801b1b7836 */ /* 0x000fce0000000000 */
.L_x_23072:
[----:B------:R-:W-:Y:S05]  /*5900*/  BSYNC.RECONVERGENT B6 ;  /* 0x0000000000067941 */ /* 0x000fea0003800200 */
.L_x_23071:
        /* <DEDUP_REMOVED lines=24> */
.L_x_23144:
[----:B------:R0:W5:Y:S01]  /*5a90*/  LDG.E.U8 R19, desc[UR36][R4.64] ;  /* 0x0000002404137981 */ /* 0x000162000c1e1100 */
[----:B------:R-:W-:Y:S05]  /*5aa0*/  BRA `(.L_x_23146) ;  /* 0x0000000c00507947 */ /* 0x000fea0003800000 */
.L_x_23143:
        /* <DEDUP_REMOVED lines=8> */
.L_x_23148:
[----:B------:R3:W5:Y:S01]  /*5b30*/  LDG.E.U8 R19, desc[UR36][R4.64] ;  /* 0x0000002404137981 */ /* 0x000762000c1e1100 */
[----:B------:R-:W-:Y:S05]  /*5b40*/  BRA `(.L_x_23146) ;  /* 0x0000000c00287947 */ /* 0x000fea0003800000 */
.L_x_23147:
[----:B------:R2:W5:Y:S01]  /*5b50*/  LDG.E.U16 R19, desc[UR36][R4.64] ;  /* 0x0000002404137981 */ /* 0x000562000c1e1500 */
[----:B------:R-:W-:Y:S05]  /*5b60*/  BRA `(.L_x_23146) ;  /* 0x0000000c00207947 */ /* 0x000fea0003800000 */
.L_x_23142:
        /* <DEDUP_REMOVED lines=9> */
.L_x_23150:
[----:B------:R-:W2:Y:S02]  /*5c00*/  LDG.E.U16 R0, desc[UR36][R4.64] ;  /* 0x0000002404007981 */ /* 0x000ea4000c1e1500 */
[----:B--2---:R-:W-:-:S06]  /*5c10*/  HADD2.F32 R0, -RZ, R0.H0_H0 ;  /* 0x20000000ff007230 */ /* 0x004fcc0000004100 */
[----:B------:R-:W0:Y:S02]  /*5c20*/  F2I.FTZ.TRUNC.NTZ R0, R0 ;  /* 0x0000000000007305 */ /* 0x000e24000021f100 */
[----:B0-----:R-:W-:Y:S01]  /*5c30*/  PRMT R19, R0, 0x7610, R19 ;  /* 0x0000761000137816 */ /* 0x001fe20000000013 */
[----:B------:R-:W-:Y:S06]  /*5c40*/  BRA `(.L_x_23146) ;  /* 0x0000000800e87947 */ /* 0x000fec0003800000 */
.L_x_23149:
        /* <DEDUP_REMOVED lines=9> */
.L_x_23152:
[----:B------:R-:W2:Y:S02]  /*5ce0*/  LDG.E.U16 R4, desc[UR36][R4.64] ;  /* 0x0000002404047981 */ /* 0x000ea4000c1e1500 */
[----:B--2---:R-:W-:-:S06]  /*5cf0*/  HADD2.F32 R0, -RZ, R4.H0_H0 ;  /* 0x20000004ff007230 */ /* 0x004fcc0000004100 */
[----:B------:R-:W0:Y:S02]  /*5d00*/  F2I.FTZ.TRUNC.NTZ R0, R0 ;  /* 0x0000000000007305 */ /* 0x000e24000021f100 */
[----:B0-----:R-:W-:Y:S01]  /*5d10*/  PRMT R19, R0, 0x7610, R19 ;  /* 0x0000761000137816 */ /* 0x001fe20000000013 */
[----:B------:R-:W-:Y:S06]  /*5d20*/  BRA `(.L_x_23146) ;  /* 0x0000000800b07947 */ /* 0x000fec0003800000 */
.L_x_23151:
[----:B------:R-:W2:Y:S02]  /*5d30*/  LDG.E.64 R4, desc[UR36][R4.64] ;  /* 0x0000002404047981 */ /* 0x000ea4000c1e1b00 */
[----:B--2---:R0:W1:Y:S02]  /*5d40*/  F2I.F64.TRUNC R19, R4 ;  /* 0x0000000400137311 */ /* 0x004064000030d100 */
[----:B01----:R-:W-:Y:S05]  /*5d50*/  BRA `(.L_x_23146) ;  /* 0x0000000800a47947 */ /* 0x003fea0003800000 */
.L_x_23141:
        /* <DEDUP_REMOVED lines=12> */
.L_x_23155:
[----:B------:R-:W2:Y:S02]  /*5e20*/  LDG.E.64 R4, desc[UR36][R4.64] ;  /* 0x0000002404047981 */ /* 0x000ea4000c1e1b00 */
[----:B--2---:R0:W1:Y:S02]  /*5e30*/  F2I.F64.TRUNC R19, R4 ;  /* 0x0000000400137311 */ /* 0x004064000030d100 */
[----:B01----:R-:W-:Y:S05]  /*5e40*/  BRA `(.L_x_23146) ;  /* 0x0000000800687947 */ /* 0x003fea0003800000 */
.L_x_23154:
        /* <DEDUP_REMOVED lines=27> */
.L_x_23157:
        /* <DEDUP_REMOVED lines=15> */
.L_x_23156:
[----:B------:R-:W2:Y:S02]  /*60f0*/  LDG.E.U16 R0, desc[UR36][R4.64] ;  /* 0x0000002404007981 */ /* 0x000ea4000c1e1500 */
[----:B--2---:R-:W-:-:S06]  /*6100*/  IMAD.U32 R0, R0, 0x10000, RZ ;  /* 0x0001000000007824 */ /* 0x004fcc00078e00ff */
[----:B------:R-:W0:Y:S02]  /*6110*/  F2I.FTZ.TRUNC.NTZ R0, R0 ;  /* 0x0000000000007305 */ /* 0x000e24000021f100 */
[----:B0-----:R-:W-:Y:S01]  /*6120*/  PRMT R19, R0, 0x7610, R19 ;  /* 0x0000761000137816 */ /* 0x001fe20000000013 */
[----:B------:R-:W-:Y:S06]  /*6130*/  BRA `(.L_x_23146) ;  /* 0x0000000400ac7947 */ /* 0x000fec0003800000 */
.L_x_23153:
        /* <DEDUP_REMOVED lines=10> */
.L_x_23160:
        /* <DEDUP_REMOVED lines=21> */
.L_x_23164:
[----:B------:R-:W-:Y:S05]  /*6330*/  BSYNC.RECONVERGENT B1 ;  /* 0x0000000000017941 */ /* 0x000fea0003800200 */
.L_x_23163:
[----:B------:R-:W-:Y:S01]  /*6340*/  IMAD.SHL.U32 R0, R0, 0x100000, RZ ;  /* 0x0010000000007824 */ /* 0x000fe200078e00ff */
[----:B------:R-:W-:-:S04]  /*6350*/  LEA R3, R3, 0x3b800000, 0x17 ;  /* 0x3b80000003037811 */ /* 0x000fc800078eb8ff */
[----:B------:R-:W-:-:S07]  /*6360*/  LOP3.LUT R0, R3, R0, R7, 0xfe, !PT ;  /* 0x0000000003007212 */ /* 0x000fce00078efe07 */
.L_x_23162:
[----:B------:R-:W-:Y:S05]  /*6370*/  BSYNC.RECONVERGENT B0 ;  /* 0x0000000000007941 */ /* 0x000fea0003800200 */
.L_x_23161:
[----:B------:R-:W0:Y:S02]  /*6380*/  F2I.FTZ.TRUNC.NTZ R0, R0 ;  /* 0x0000000000007305 */ /* 0x000e24000021f100 */
[----:B0-----:R-:W-:Y:S01]  /*6390*/  PRMT R19, R0, 0x7610, R19 ;  /* 0x0000761000137816 */ /* 0x001fe20000000013 */
[----:B------:R-:W-:Y:S06]  /*63a0*/  BRA `(.L_x_23146) ;  /* 0x0000000400107947 */ /* 0x000fec0003800000 */
.L_x_23159:
        /* <DEDUP_REMOVED lines=21> */
.L_x_23168:
[----:B------:R-:W-:Y:S05]  /*6500*/  BSYNC.RECONVERGENT B1 ;  /* 0x0000000000017941 */ /* 0x000fea0003800200 */
.L_x_23167:
[----:B------:R-:W-:Y:S01]  /*6510*/  IMAD.SHL.U32 R0, R0, 0x200000, RZ ;  /* 0x0020000000007824 */ /* 0x000fe200078e00ff */
[----:B------:R-:W-:-:S04]  /*6520*/  LEA R3, R3, 0x37800000, 0x17 ;  /* 0x3780000003037811 */ /* 0x000fc800078eb8ff */
[----:B------:R-:W-:-:S07]  /*6530*/  LOP3.LUT R0, R3, R0, R7, 0xfe, !PT ;  /* 0x0000000003007212 */ /* 0x000fce00078efe07 */
.L_x_23166:
[----:B------:R-:W-:Y:S05]  /*6540*/  BSYNC.RECONVERGENT B0 ;  /* 0x0000000000007941 */ /* 0x000fea0003800200 */
.L_x_23165:
[----:B------:R-:W0:Y:S02]  /*6550*/  F2I.FTZ.TRUNC.NTZ R0, R0 ;  /* 0x0000000000007305 */ /* 0x000e24000021f100 */
[----:B0-----:R-:W-:Y:S01]  /*6560*/  PRMT R19, R0, 0x7610, R19 ;  /* 0x0000761000137816 */ /* 0x001fe20000000013 */
[----:B------:R-:W-:Y:S06]  /*6570*/  BRA `(.L_x_23146) ;  /* 0x00000000009c7947 */ /* 0x000fec0003800000 */
.L_x_23158:
        /* <DEDUP_REMOVED lines=14> */
.L_x_23172:
[----:B------:R-:W-:Y:S05]  /*6660*/  BSYNC.RECONVERGENT B0 ;  /* 0x0000000000007941 */ /* 0x000fea0003800200 */
.L_x_23171:
[----:B------:R-:W0:Y:S02]  /*6670*/  F2I.FTZ.TRUNC.NTZ R0, R0 ;  /* 0x0000000000007305 */ /* 0x000e24000021f100 */
[----:B0-----:R-:W-:Y:S01]  /*6680*/  PRMT R19, R0, 0x7610, R19 ;  /* 0x0000761000137816 */ /* 0x001fe20000000013 */
[----:B------:R-:W-:Y:S06]  /*6690*/  BRA `(.L_x_23146) ;  /* 0x0000000000547947 */ /* 0x000fec0003800000 */
.L_x_23145:
        /* <DEDUP_REMOVED lines=16> */
.L_x_23173:
[----:B------:R-:W-:Y:S01]  /*67a0*/  PRMT R19, RZ, 0x7610, R19 ;  /* 0x00007610ff137816 */ /* 0x000fe20000000013 */
[----:B------:R-:W-:Y:S06]  /*67b0*/  BRA `(.L_x_23146) ;  /* 0x00000000000c7947 */ /* 0x000fec0003800000 */
.L_x_23170:
[----:B------:R0:W5:Y:S01]  /*67c0*/  LDG.E.U8 R19, desc[UR36][R4.64] ;  /* 0x0000002404137981 */ /* 0x000162000c1e1100 */
[----:B------:R-:W-:Y:S05]  /*67d0*/  BRA `(.L_x_23146) ;  /* 0x0000000000047947 */ /* 0x000fea0003800000 */
.L_x_23169:
[----:B------:R0:W5:Y:S02]  /*67e0*/  LDG.E.U8 R19, desc[UR36][R4.64] ;  /* 0x0000002404137981 */ /* 0x000164000c1e1100 */
.L_x_23146:
        /* <DEDUP_REMOVED lines=19> */
.L_x_23177:
[----:B------:R0:W5:Y:S01]  /*6920*/  LDG.E.U8 R22, desc[UR36][R4.64] ;  /* 0x0000002404167981 */ /* 0x000162000c1e1100 */
[----:B------:R-:W-:Y:S05]  /*6930*/  BRA `(.L_x_23140) ;  /* 0x0000000c004c7947 */ /* 0x000fea0003800000 */
.L_x_23176:
        /* <DEDUP_REMOVED lines=8> */
.L_x_23180:
[----:B------:R0:W5:Y:S01]  /*69c0*/  LDG.E.U8 R22, desc[UR36][R4.64] ;  /* 0x0000002404167981 */ /* 0x000162000c1e1100 */
[----:B------:R-:W-:Y:S05]  /*69d0*/  BRA `(.L_x_23140) ;  /* 0x0000000c00247947 */ /* 0x000fea0003800000 */
.L_x_23179:
[----:B------:R0:W5:Y:S01]  /*69e0*/  LDG.E.U16 R22, desc[UR36][R4.64] ;  /* 0x0000002404167981 */ /* 0x000162000c1e1500 */
[----:B------:R-:W-:Y:S05]  /*69f0*/  BRA `(.L_x_23140) ;  /* 0x0000000c001c7947 */ /* 0x000fea0003800000 */
.L_x_23175:
        /* <DEDUP_REMOVED lines=9> */
.L_x_23182:
[----:B------:R-:W2:Y:S02]  /*6a90*/  LDG.E.U16 R0, desc[UR36][R4.64] ;  /* 0x0000002404007981 */ /* 0x000ea4000c1e1500 */
[----:B--2---:R-:W-:-:S06]  /*6aa0*/  HADD2.F32 R0, -RZ, R0.H0_H0 ;  /* 0x20000000ff007230 */ /* 0x004fcc0000004100 */
[----:B------:R-:W0:Y:S02]  /*6ab0*/  F2I.FTZ.TRUNC.NTZ R0, R0 ;  /* 0x0000000000007305 */ /* 0x000e24000021f100 */
[----:B0-----:R-:W-:Y:S01]  /*6ac0*/  PRMT R22, R0, 0x7610, R22 ;  /* 0x0000761000167816 */ /* 0x001fe20000000016 */
[----:B------:R-:W-:Y:S06]  /*6ad0*/  BRA `(.L_x_23140) ;  /* 0x0000000800e47947 */ /* 0x000fec0003800000 */
.L_x_23181:
        /* <DEDUP_REMOVED lines=9> */
.L_x_23184:
[----:B------:R-:W2:Y:S02]  /*6b70*/  LDG.E.U16 R4, desc[UR36][R4.64] ;  /* 0x0000002404047981 */ /* 0x000ea4000c1e1500 */
[----:B--2---:R-:W-:-:S06]  /*6b80*/  HADD2.F32 R0, -RZ, R4.H0_H0 ;  /* 0x20000004ff007230 */ /* 0x004fcc0000004100 */
[----:B------:R-:W0:Y:S02]  /*6b90*/  F2I.FTZ.TRUNC.NTZ R0, R0 ;  /* 0x0000000000007305 */ /* 0x000e24000021f100 */
[----:B0-----:R-:W-:Y:S01]  /*6ba0*/  PRMT R22, R0, 0x7610, R22 ;  /* 0x0000761000167816 */ /* 0x001fe20000000016 */
[----:B------:R-:W-:Y:S06]  /*6bb0*/  BRA `(.L_x_23140) ;  /* 0x0000000800ac7947 */ /* 0x000fec0003800000 */
.L_x_23183:
[----:B------:R-:W2:Y:S02]  /*6bc0*/  LDG.E.64 R4, desc[UR36][R4.64] ;  /* 0x0000002404047981 */ /* 0x000ea4000c1e1b00 */
[----:B--2---:R0:W1:Y:S02]  /*6bd0*/  F2I.F64.TRUNC R22, R4 ;  /* 0x0000000400167311 */ /* 0x004064000030d100 */
[----:B01----:R-:W-:Y:S05]  /*6be0*/  BRA `(.L_x_23140) ;  /* 0x0000000800a07947 */ /* 0x003fea0003800000 */
.L_x_23174:
        /* <DEDUP_REMOVED lines=12> */
.L_x_23187:
[----:B------:R-:W2:Y:S02]  /*6cb0*/  LDG.E.64 R4, desc[UR36][R4.64] ;  /* 0x0000002404047981 */ /* 0x000ea4000c1e1b00 */
[----:B--2---:R0:W1:Y:S02]  /*6cc0*/  F2I.F64.TRUNC R22, R4 ;  /* 0x0000000400167311 */ /* 0x004064000030d100 */
[----:B01----:R-:W-:Y:S05]  /*6cd0*/  BRA `(.L_x_23140) ;  /* 0x0000000800647947 */ /* 0x003fea0003800000 */
.L_x_23186:
        /* <DEDUP_REMOVED lines=27> */
.L_x_23189:
        /* <DEDUP_REMOVED lines=15> */
.L_x_23188:
[----:B------:R-:W2:Y:S02]  /*6f80*/  LDG.E.U16 R0, desc[UR36][R4.64] ;  /* 0x0000002404007981 */ /* 0x000ea4000c1e1500 */
[----:B--2---:R-:W-:-:S06]  /*6f90*/  IMAD.U32 R0, R0, 0x10000, RZ ;  /* 0x0001000000007824 */ /* 0x004fcc00078e00ff */
[----:B------:R-:W0:Y:S02]  /*6fa0*/  F2I.FTZ.TRUNC.NTZ R0, R0 ;  /* 0x0000000000007305 */ /* 0x000e24000021f100 */
[----:B0-----:R-:W-:Y:S01]  /*6fb0*/  PRMT R22, R0, 0x7610, R22 ;  /* 0x0000761000167816 */ /* 0x001fe20000000016 */
[----:B------:R-:W-:Y:S06]  /*6fc0*/  BRA `(.L_x_23140) ;  /* 0x0000000400a87947 */ /* 0x000fec0003800000 */
.L_x_23185:
        /* <DEDUP_REMOVED lines=10> */
.L_x_23192:
        /* <DEDUP_REMOVED lines=21> */
.L_x_23196:
[----:B------:R-:W-:Y:S05]  /*71c0*/  BSYNC.RECONVERGENT B1 ;  /* 0x0000000000017941 */ /* 0x000fea0003800200 */
.L_x_23195:
[----:B------:R-:W-:Y:S01]  /*71d0*/  IMAD.SHL.U32 R0, R0, 0x100000, RZ ;  /* 0x0010000000007824 */ /* 0x000fe200078e00ff */
[----:B------:R-:W-:-:S04]  /*71e0*/  LEA R3, R3, 0x3b800000, 0x17 ;  /* 0x3b80000003037811 */ /* 0x000fc800078eb8ff */
[----:B------:R-:W-:-:S07]  /*71f0*/  LOP3.LUT R0, R3, R0, R7, 0xfe, !PT ;  /* 0x0000000003007212 */ /* 0x000fce00078efe07 */
.L_x_23194:
[----:B------:R-:W-:Y:S05]  /*7200*/  BSYNC.RECONVERGENT B0 ;  /* 0x0000000000007941 */ /* 0x000fea0003800200 */
.L_x_23193:
[----:B------:R-:W0:Y:S02]  /*7210*/  F2I.FTZ.TRUNC.NTZ R0, R0 ;  /* 0x0000000000007305 */ /* 0x000e24000021f100 */
[----:B0-----:R-:W-:Y:S01]  /*7220*/  PRMT R22, R0, 0x7610, R22 ;  /* 0x0000761000167816 */ /* 0x001fe20000000016 */
[----:B------:R-:W-:Y:S06]  /*7230*/  BRA `(.L_x_23140) ;  /* 0x00000004000c7947 */ /* 0x000fec0003800000 */
.L_x_23191:
        /* <DEDUP_REMOVED lines=21> */
.L_x_23200:
[----:B------:R-:W-:Y:S05]  /*7390*/  BSYNC.RECONVERGENT B1 ;  /* 0x0000000000017941 */ /* 0x000fea0003800200 */
.L_x_23199:
[----:B------:R-:W-:Y:S01]  /*73a0*/  IMAD.SHL.U32 R0, R0, 0x200000, RZ ;  /* 0x0020000000007824 */ /* 0x000fe200078e00ff */
[----:B------:R-:W-:-:S04]  /*73b0*/  LEA R3, R3, 0x37800000, 0x17 ;  /* 0x3780000003037811 */ /* 0x000fc800078eb8ff */
[----:B------:R-:W-:-:S07]  /*73c0*/  LOP3.LUT R0, R3, R0, R7, 0xfe, !PT ;  /* 0x0000000003007212 */ /* 0x000fce00078efe07 */
.L_x_23198:
[----:B------:R-:W-:Y:S05]  /*73d0*/  BSYNC.RECONVERGENT B0 ;  /* 0x0000000000007941 */ /* 0x000fea0003800200 */
.L_x_23197:
[----:B------:R-:W0:Y:S02]  /*73e0*/  F2I.FTZ.TRUNC.NTZ R0, R0 ;  /* 0x0000000000007305 */ /* 0x000e24000021f100 */
[----:B0-----:R-:W-:Y:S01]  /*73f0*/  PRMT R22, R0, 0x7610, R22 ;  /* 0x0000761000167816 */ /* 0x001fe20000000016 */
[----:B------:R-:W-:Y:S06]  /*7400*/  BRA `(.L_x_23140) ;  /* 0x0000000000987947 */ /* 0x000fec0003800000 */
.L_x_23190:
        /* <DEDUP_REMOVED lines=14> */
.L_x_23204:
[----:B------:R-:W-:Y:S05]  /*74f0*/  BSYNC.RECONVERGENT B0 ;  /* 0x0000000000007941 */ /* 0x000fea0003800200 */
.L_x_23203:
[----:B------:R-:W0:Y:S02]  /*7500*/  F2I.FTZ.TRUNC.NTZ R0, R0 ;  /* 0x0000000000007305 */ /* 0x000e24000021f100 */
[----:B0-----:R-:W-:Y:S01]  /*7510*/  PRMT R22, R0, 0x7610, R22 ;  /* 0x0000761000167816 */ /* 0x001fe20000000016 */
[----:B------:R-:W-:Y:S06]  /*7520*/  BRA `(.L_x_23140) ;  /* 0x0000000000507947 */ /* 0x000fec0003800000 */
.L_x_23178:
        /* <DEDUP_REMOVED lines=16> */
.L_x_23205:
[----:B------:R-:W-:Y:S05]  /*7630*/  BRA `(.L_x_23140) ;  /* 0x00000000000c7947 */ /* 0x000fea0003800000 */
.L_x_23202:
[----:B------:R0:W5:Y:S01]  /*7640*/  LDG.E.U8 R22, desc[UR36][R4.64] ;  /* 0x0000002404167981 */ /* 0x000162000c1e1100 */
[----:B------:R-:W-:Y:S05]  /*7650*/  BRA `(.L_x_23140) ;  /* 0x0000000000047947 */ /* 0x000fea0003800000 */
.L_x_23201:
[----:B------:R0:W5:Y:S02]  /*7660*/  LDG.E.U8 R22, desc[UR36][R4.64] ;  /* 0x0000002404167981 */ /* 0x000164000c1e1100 */
.L_x_23140:
[----:B------:R-:W-:Y:S05]  /*7670*/  BSYNC.RECONVERGENT B6 ;  /* 0x0000000000067941 */ /* 0x000fea0003800200 */
.L_x_23139:
[----:B-1---5:R-:W-:Y:S01]  /*7680*/  PRMT R0, R18, 0x8880, RZ ;  /* 0x0000888012007816 */ /* 0x022fe200000000ff */
[----:B------:R-:W-:Y:S01]  /*7690*/  BSSY.RECONVERGENT B7, `(.L_x_23206) ;  /* 0x00002e4000077945 */ /* 0x000fe20003800200 */
[----:B------:R-:W1:Y:S01]  /*76a0*/  LDC.U8 R18, c[0x0][0x3b0] ;  /* 0x0000ec00ff127b82 */ /* 0x000e620000000000 */
[----:B0-234-:R-:W-:Y:S02]  /*76b0*/  PRMT R4, R28, 0x8880, RZ ;  /* 0x000088801c047816 */ /* 0x01dfe400000000ff */
[----:B------:R-:W-:Y:S01]  /*76c0*/  BSSY.RELIABLE B6, `(.L_x_23207) ;  /* 0x00001f6000067945 */ /* 0x000fe20003800100 */
[----:B------:R-:W-:Y:S02]  /*76d0*/  ISETP.GE.AND P0, PT, R17, R16, PT ;  /* 0x000000101100720c */ /* 0x000fe40003f06270 */
[----:B------:R-:W-:Y:S02]  /*76e0*/  PRMT R0, R0, 0x7710, RZ ;  /* 0x0000771000007816 */ /* 0x000fe400000000ff */
[----:B------:R-:W-:-:S02]  /*76f0*/  PRMT R4, R4, 0x7710, RZ ;  /* 0x0000771004047816 */ /* 0x000fc400000000ff */
[----:B------:R-:W-:Y:S02]  /*7700*/  PRMT R25, R25, 0x8880, RZ ;  /* 0x0000888019197816 */ /* 0x000fe400000000ff */
[----:B------:R-:W-:Y:S02]  /*7710*/  PRMT R24, R24, 0x8880, RZ ;  /* 0x0000888018187816 */ /* 0x000fe400000000ff */
[----:B------:R-:W-:Y:S02]  /*7720*/  PRMT R6, R26, 0x8880, RZ ;  /* 0x000088801a067816 */ /* 0x000fe400000000ff */
[----:B------:R-:W-:Y:S02]  /*7730*/  PRMT R8, R23, 0x8880, RZ ;  /* 0x0000888017087816 */ /* 0x000fe400000000ff */
[----:B------:R-:W-:Y:S02]  /*7740*/  PRMT R10, R22, 0x8880, RZ ;  /* 0x00008880160a7816 */ /* 0x000fe400000000ff */
[----:B------:R-:W-:-:S02]  /*7750*/  PRMT R12, R19, 0x8880, RZ ;  /* 0x00008880130c7816 */ /* 0x000fc400000000ff */
[----:B------:R-:W-:Y:S02]  /*7760*/  VIMNMX.S16x2 R3, PT, PT, R4, R0, PT ;  /* 0x0000000004037248 */ /* 0x000fe40003fe0300 */
[----:B------:R-:W-:Y:S02]  /*7770*/  PRMT R0, R25, 0x7710, RZ ;  /* 0x0000771019007816 */ /* 0x000fe400000000ff */
[----:B------:R-:W-:Y:S02]  /*7780*/  PRMT R4, R24, 0x7710, RZ ;  /* 0x0000771018047816 */ /* 0x000fe400000000ff */
[----:B------:R-:W-:Y:S02]  /*7790*/  PRMT R6, R6, 0x7710, RZ ;  /* 0x0000771006067816 */ /* 0x000fe400000000ff */
[----:B------:R-:W-:Y:S02]  /*77a0*/  PRMT R8, R8, 0x7710, RZ ;  /* 0x0000771008087816 */ /* 0x000fe400000000ff */
[----:B------:R-:W-:-:S02]  /*77b0*/  PRMT R10, R10, 0x7710, RZ ;  /* 0x000077100a0a7816 */ /* 0x000fc400000000ff */
[----:B------:R-:W-:Y:S02]  /*77c0*/  PRMT R12, R12, 0x7710, RZ ;  /* 0x000077100c0c7816 */ /* 0x000fe400000000ff */
[----:B------:R-:W-:Y:S02]  /*77d0*/  VIMNMX.S16x2 R0, PT, PT, R4, R0, PT ;  /* 0x0000000004007248 */ /* 0x000fe40003fe0300 */
[----:B------:R-:W-:Y:S02]  /*77e0*/  VIMNMX.S16x2 R6, PT, PT, R8, R6, PT ;  /* 0x0000000608067248 */ /* 0x000fe40003fe0300 */
[----:B------:R-:W-:Y:S02]  /*77f0*/  VIMNMX.S16x2 R10, PT, PT, R12, R10, PT ;  /* 0x0000000a0c0a7248 */ /* 0x000fe40003fe0300 */
[----:B------:R-:W-:Y:S02]  /*7800*/  PRMT R23, R0, 0x7610, R23 ;  /* 0x0000761000177816 */ /* 0x000fe40000000017 */
[----:B------:R-:W-:-:S02]  /*7810*/  PRMT R22, R6, 0x7610, R22 ;  /* 0x0000761006167816 */ /* 0x000fc40000000016 */
        /* <DEDUP_REMOVED lines=23> */
.L_x_23212:
[----:B------:R0:W-:Y:S01]  /*7990*/  STG.E.U8 desc[UR36][R8.64], R3 ;  /* 0x0000000308007986 */ /* 0x0001e2000c101124 */
[----:B------:R-:W-:Y:S05]  /*79a0*/  BRA `(.L_x_23214) ;  /* 0x0000000c005c7947 */ /* 0x000fea0003800000 */
.L_x_23211:
        /* <DEDUP_REMOVED lines=11> */
.L_x_23216:
[----:B------:R-:W-:-:S05]  /*7a60*/  PRMT R3, R3, 0x9910, RZ ;  /* 0x0000991003037816 */ /* 0x000fca00000000ff */
[----:B------:R0:W-:Y:S01]  /*7a70*/  STG.E desc[UR36][R8.64], R3 ;  /* 0x0000000308007986 */ /* 0x0001e2000c101924 */
[----:B------:R-:W-:Y:S05]  /*7a80*/  BRA `(.L_x_23214) ;  /* 0x0000000c00247947 */ /* 0x000fea0003800000 */
.L_x_23215:
[----:B------:R0:W-:Y:S01]  /*7a90*/  STG.E.U16 desc[UR36][R8.64], R3 ;  /* 0x0000000308007986 */ /* 0x0001e2000c101524 */
[----:B------:R-:W-:Y:S05]  /*7aa0*/  BRA `(.L_x_23214) ;  /* 0x0000000c001c7947 */ /* 0x000fea0003800000 */
.L_x_23210:
        /* <DEDUP_REMOVED lines=9> */
.L_x_23218:
[----:B------:R-:W0:Y:S02]  /*7b40*/  I2F.S16 R0, R3 ;  /* 0x0000000300007306 */ /* 0x000e240000101400 */
[----:B0-----:R-:W-:-:S05]  /*7b50*/  F2FP.F16.F32.PACK_AB R0, RZ, R0 ;  /* 0x00000000ff00723e */ /* 0x001fca00000000ff */
[----:B------:R0:W-:Y:S01]  /*7b60*/  STG.E.U16 desc[UR36][R8.64], R0 ;  /* 0x0000000008007986 */ /* 0x0001e2000c101524 */
[----:B------:R-:W-:Y:S05]  /*7b70*/  BRA `(.L_x_23214) ;  /* 0x0000000800e87947 */ /* 0x000fea0003800000 */
.L_x_23217:
        /* <DEDUP_REMOVED lines=10> */
.L_x_23220:
[----:B------:R-:W0:Y:S02]  /*7c20*/  I2F.S16 R3, R3 ;  /* 0x0000000300037306 */ /* 0x000e240000101400 */
[----:B0-----:R-:W-:-:S04]  /*7c30*/  F2FP.F16.F32.PACK_AB R3, RZ, R3 ;  /* 0x00000003ff03723e */ /* 0x001fc800000000ff */
[----:B------:R-:W-:-:S05]  /*7c40*/  PRMT R3, R3, 0x5410, RZ ;  /* 0x0000541003037816 */ /* 0x000fca00000000ff */
[----:B------:R3:W-:Y:S01]  /*7c50*/  STG.E desc[UR36][R8.64], R3 ;  /* 0x0000000308007986 */ /* 0x0007e2000c101924 */
[----:B------:R-:W-:Y:S05]  /*7c60*/  BRA `(.L_x_23214) ;  /* 0x0000000800ac7947 */ /* 0x000fea0003800000 */
.L_x_23219:
[----:B------:R-:W0:Y:S02]  /*7c70*/  I2F.F64.S16 R4, R3 ;  /* 0x0000000300047312 */ /* 0x000e240000101c00 */
[----:B0-----:R4:W-:Y:S01]  /*7c80*/  STG.E.64 desc[UR36][R8.64], R4 ;  /* 0x0000000408007986 */ /* 0x0019e2000c101b24 */
[----:B------:R-:W-:Y:S05]  /*7c90*/  BRA `(.L_x_23214) ;  /* 0x0000000800a07947 */ /* 0x000fea0003800000 */
.L_x_23209:
        /* <DEDUP_REMOVED lines=13> */
.L_x_23223:
[----:B------:R-:W-:Y:S01]  /*7d70*/  CS2R R6, SRZ ;  /* 0x0000000000067805 */ /* 0x000fe2000001ff00 */
[----:B------:R-:W0:Y:S04]  /*7d80*/  I2F.F64.S16 R4, R3 ;  /* 0x0000000300047312 */ /* 0x000e280000101c00 */
[----:B0-----:R0:W-:Y:S01]  /*7d90*/  STG.E.128 desc[UR36][R8.64], R4 ;  /* 0x0000000408007986 */ /* 0x0011e2000c101d24 */
[----:B------:R-:W-:Y:S05]  /*7da0*/  BRA `(.L_x_23214) ;  /* 0x00000008005c7947 */ /* 0x000fea0003800000 */
.L_x_23222:
        /* <DEDUP_REMOVED lines=19> */
.L_x_23227:
[----:B------:R-:W-:Y:S05]  /*7ee0*/  BSYNC.RECONVERGENT B0 ;  /* 0x0000000000007941 */ /* 0x000fea0003800200 */
.L_x_23226:
[----:B------:R-:W-:-:S05]  /*7ef0*/  LOP3.LUT R5, R0, 0x80, R5, 0xf8, !PT ;  /* 0x0000008000057812 */ /* 0x000fca00078ef805 */
[----:B------:R0:W-:Y:S01]  /*7f00*/  STG.E.U8 desc[UR36][R8.64], R5 ;  /* 0x0000000508007986 */ /* 0x0001e2000c101124 */
[----:B------:R-:W-:Y:S05]  /*7f10*/  BRA `(.L_x_23214) ;  /* 0x0000000800007947 */ /* 0x000fea0003800000 */
.L_x_23225:
        /* <DEDUP_REMOVED lines=15> */
.L_x_23229:
[----:B------:R-:W-:Y:S05]  /*8010*/  BSYNC.RECONVERGENT B0 ;  /* 0x0000000000007941 */ /* 0x000fea0003800200 */
.L_x_23228:
[----:B------:R-:W-:-:S05]  /*8020*/  LOP3.LUT R5, R0, 0x80, R5, 0xf8, !PT ;  /* 0x0000008000057812 */ /* 0x000fca00078ef805 */
[----:B------:R0:W-:Y:S01]  /*8030*/  STG.E.U8 desc[UR36][R8.64], R5 ;  /* 0x0000000508007986 */ /* 0x0001e2000c101124 */
[----:B------:R-:W-:Y:S05]  /*8040*/  BRA `(.L_x_23214) ;  /* 0x0000000400b47947 */ /* 0x000fea0003800000 */
.L_x_23224:
[----:B------:R-:W0:Y:S02]  /*8050*/  I2F.S16 R0, R3 ;  /* 0x0000000300007306 */ /* 0x000e240000101400 */
[----:B0-----:R-:W-:-:S05]  /*8060*/  F2FP.BF16.F32.PACK_AB R0, RZ, R0 ;  /* 0x00000000ff00723e */ /* 0x001fca00000010ff */
[----:B------:R0:W-:Y:S01]  /*8070*/  STG.E.U16 desc[UR36][R8.64], R0 ;  /* 0x0000000008007986 */ /* 0x0001e2000c101524 */
[----:B------:R-:W-:Y:S05]  /*8080*/  BRA `(.L_x_23214) ;  /* 0x0000000400a47947 */ /* 0x000fea0003800000 */
.L_x_23221:
        /* <DEDUP_REMOVED lines=10> */
.L_x_23232:
        /* <DEDUP_REMOVED lines=13> */
.L_x_23235:
[----:B------:R-:W-:-:S04]  /*8200*/  SHF.R.U32.HI R0, RZ, 0x14, R3 ;  /* 0x00000014ff007819 */ /* 0x000fc80000011603 */
[----:B------:R-:W-:-:S04]  /*8210*/  LOP3.LUT R0, R0, 0x1, RZ, 0xc0, !PT ;  /* 0x0000000100007812 */ /* 0x000fc800078ec0ff */
[----:B------:R-:W-:-:S04]  /*8220*/  IADD3 R0, PT, PT, R3, 0x487ffff, R0 ;  /* 0x0487ffff03007810 */ /* 0x000fc80007ffe000 */
[----:B------:R-:W-:-:S04]  /*8230*/  SHF.R.U32.HI R0, RZ, 0x14, R0 ;  /* 0x00000014ff007819 */ /* 0x000fc80000011600 */
[----:B------:R-:W-:-:S07]  /*8240*/  LOP3.LUT R0, R0, 0xff, RZ, 0xc0, !PT ;  /* 0x000000ff00007812 */ /* 0x000fce00078ec0ff */
.L_x_23236:
[----:B------:R-:W-:-:S04]  /*8250*/  SHF.R.U32.HI R3, RZ, 0x18, R3 ;  /* 0x00000018ff037819 */ /* 0x000fc80000011603 */
[----:B------:R-:W-:-:S04]  /*8260*/  LOP3.LUT R0, R0, 0x80, R3, 0xf8, !PT ;  /* 0x0000008000007812 */ /* 0x000fc800078ef803 */
[----:B------:R-:W-:-:S07]  /*8270*/  PRMT R4, R0, 0x7610, R4 ;  /* 0x0000761000047816 */ /* 0x000fce0000000004 */
.L_x_23234:
[----:B------:R-:W-:Y:S05]  /*8280*/  BSYNC.RECONVERGENT B0 ;  /* 0x0000000000007941 */ /* 0x000fea0003800200 */
.L_x_23233:
[----:B------:R0:W-:Y:S01]  /*8290*/  STG.E.U8 desc[UR36][R8.64], R4 ;  /* 0x0000000408007986 */ /* 0x0001e2000c101124 */
[----:B------:R-:W-:Y:S05]  /*82a0*/  BRA `(.L_x_23214) ;  /* 0x00000004001c7947 */ /* 0x000fea0003800000 */
.L_x_23231:
        /* <DEDUP_REMOVED lines=13> */
.L_x_23239:
[----:B------:R-:W-:-:S04]  /*8380*/  SHF.R.U32.HI R0, RZ, 0x15, R3 ;  /* 0x00000015ff007819 */ /* 0x000fc80000011603 */
[----:B------:R-:W-:-:S04]  /*8390*/  LOP3.LUT R0, R0, 0x1, RZ, 0xc0, !PT ;  /* 0x0000000100007812 */ /* 0x000fc800078ec0ff */
[----:B------:R-:W-:-:S04]  /*83a0*/  IADD3 R0, PT, PT, R3, 0x88fffff, R0 ;  /* 0x088fffff03007810 */ /* 0x000fc80007ffe000 */
[----:B------:R-:W-:-:S04]  /*83b0*/  SHF.R.U32.HI R0, RZ, 0x15, R0 ;  /* 0x00000015ff007819 */ /* 0x000fc80000011600 */
[----:B------:R-:W-:-:S07]  /*83c0*/  LOP3.LUT R0, R0, 0xff, RZ, 0xc0, !PT ;  /* 0x000000ff00007812 */ /* 0x000fce00078ec0ff */
.L_x_23240:
[----:B------:R-:W-:-:S04]  /*83d0*/  SHF.R.U32.HI R3, RZ, 0x18, R3 ;  /* 0x00000018ff037819 */ /* 0x000fc80000011603 */
[----:B------:R-:W-:-:S04]  /*83e0*/  LOP3.LUT R0, R0, 0x80, R3, 0xf8, !PT ;  /* 0x0000008000007812 */ /* 0x000fc800078ef803 */
[----:B------:R-:W-:-:S07]  /*83f0*/  PRMT R4, R0, 0x7610, R4 ;  /* 0x0000761000047816 */ /* 0x000fce0000000004 */
.L_x_23238:
[----:B------:R-:W-:Y:S05]  /*8400*/  BSYNC.RECONVERGENT B0 ;  /* 0x0000000000007941 */ /* 0x000fea0003800200 */
.L_x_23237:
[----:B------:R0:W-:Y:S01]  /*8410*/  STG.E.U8 desc[UR36][R8.64], R4 ;  /* 0x0000000408007986 */ /* 0x0001e2000c101124 */
[----:B------:R-:W-:Y:S05]  /*8420*/  BRA `(.L_x_23214) ;  /* 0x0000000000bc7947 */ /* 0x000fea0003800000 */
.L_x_23230:
[----:B------:R-:W-:-:S13]  /*8430*/  ISETP.NE.AND P0, PT, R0, 0x1c, PT ;  /* 0x0000001c0000780c */ /* 0x000fda0003f05270 */
[----:B------:R-:W-:Y:S05]  /*8440*/  @!P0 BRA `(.L_x_23241) ;  /* 0x0000000000ac8947 */ /* 0x000fea0003800000 */
[----:B------:R-:W-:-:S13]  /*8450*/  ISETP.NE.AND P0, PT, R0, 0x1d, PT ;  /* 0x0000001d0000780c */ /* 0x000fda0003f05270 */
[----:B------:R-:W-:Y:S05]  /*8460*/  @!P0 BRA `(.L_x_23242) ;  /* 0x0000000000908947 */ /* 0x000fea0003800000 */
[----:B------:R-:W-:-:S13]  /*8470*/  ISETP.NE.AND P0, PT, R0, 0x2c, PT ;  /* 0x0000002c0000780c */ /* 0x000fda0003f05270 */
[----:B------:R-:W-:Y:S05]  /*8480*/  @!P0 BRA `(.L_x_23243) ;  /* 0x0000000000448947 */ /* 0x000fea0003800000 */
.L_x_23213:
        /* <DEDUP_REMOVED lines=16> */
.L_x_23244:
[----:B------:R-:W-:Y:S05]  /*8590*/  BRA `(.L_x_23214) ;  /* 0x0000000000607947 */ /* 0x000fea0003800000 */
.L_x_23243:
        /* <DEDUP_REMOVED lines=17> */
.L_x_23242:
[----:B------:R-:W-:-:S05]  /*86b0*/  PRMT R3, R3, 0x9910, RZ ;  /* 0x0000991003037816 */ /* 0x000fca00000000ff */
[----:B------:R-:W-:-:S05]  /*86c0*/  IMAD.MOV.U32 R4, RZ, RZ, R3 ;  /* 0x000000ffff047224 */ /* 0x000fca00078e0003 */
[----:B------:R-:W-:-:S05]  /*86d0*/  SHF.R.S32.HI R5, RZ, 0x1f, R4 ;  /* 0x0000001fff057819 */ /* 0x000fca0000011404 */
[----:B------:R0:W-:Y:S01]  /*86e0*/  STG.E.64 desc[UR36][R8.64], R4 ;  /* 0x0000000408007986 */ /* 0x0001e2000c101b24 */
[----:B------:R-:W-:Y:S05]  /*86f0*/  BRA `(.L_x_23214) ;  /* 0x0000000000087947 */ /* 0x000fea0003800000 */
.L_x_23241:
[----:B------:R-:W-:-:S05]  /*8700*/  PRMT R3, R3, 0x9910, RZ ;  /* 0x0000991003037816 */ /* 0x000fca00000000ff */
[----:B------:R0:W-:Y:S02]  /*8710*/  STG.E desc[UR36][R8.64], R3 ;  /* 0x0000000308007986 */ /* 0x0001e4000c101924 */
.L_x_23214:
        /* <DEDUP_REMOVED lines=23> */
.L_x_23249:
[----:B------:R4:W-:Y:S01]  /*8890*/  STG.E.U8 desc[UR36][R8.64], R23 ;  /* 0x0000001708007986 */ /* 0x0009e2000c101124 */
[----:B------:R-:W-:Y:S05]  /*88a0*/  BRA `(.L_x_23251) ;  /* 0x0000000c004c7947 */ /* 0x000fea0003800000 */
.L_x_23248:
        /* <DEDUP_REMOVED lines=10> */
.L_x_23253:
[----:B------:R-:W-:-:S05]  /*8950*/  PRMT R3, R23, 0x9910, RZ ;  /* 0x0000991017037816 */ /* 0x000fca00000000ff */
[----:B------:R2:W-:Y:S01]  /*8960*/  STG.E desc[UR36][R8.64], R3 ;  /* 0x0000000308007986 */ /* 0x0005e2000c101924 */
[----:B------:R-:W-:Y:S05]  /*8970*/  BRA `(.L_x_23251) ;  /* 0x0000000c00187947 */ /* 0x000fea0003800000 */
.L_x_23252:
[----:B------:R0:W-:Y:S01]  /*8980*/  STG.E.U16 desc[UR36][R8.64], R23 ;  /* 0x0000001708007986 */ /* 0x0001e2000c101524 */
[----:B------:R-:W-:Y:S05]  /*8990*/  BRA `(.L_x_23251) ;  /* 0x0000000c00107947 */ /* 0x000fea0003800000 */
.L_x_23247:
        /* <DEDUP_REMOVED lines=9> */
.L_x_23255:
[----:B------:R-:W0:Y:S02]  /*8a30*/  I2F.S16 R0, R23 ;  /* 0x0000001700007306 */ /* 0x000e240000101400 */
[----:B0-----:R-:W-:-:S05]  /*8a40*/  F2FP.F16.F32.PACK_AB R0, RZ, R0 ;  /* 0x00000000ff00723e */ /* 0x001fca00000000ff */
[----:B------:R0:W-:Y:S01]  /*8a50*/  STG.E.U16 desc[UR36][R8.64], R0 ;  /* 0x0000000008007986 */ /* 0x0001e2000c101524 */
[----:B------:R-:W-:Y:S05]  /*8a60*/  BRA `(.L_x_23251) ;  /* 0x0000000800dc7947 */ /* 0x000fea0003800000 */
.L_x_23254:
        /* <DEDUP_REMOVED lines=10> */
.L_x_23257:
[----:B------:R-:W0:Y:S02]  /*8b10*/  I2F.S16 R23, R23 ;  /* 0x0000001700177306 */ /* 0x000e240000101400 */
[----:B0-----:R-:W-:-:S04]  /*8b20*/  F2FP.F16.F32.PACK_AB R3, RZ, R23 ;  /* 0x00000017ff03723e */ /* 0x001fc800000000ff */
[----:B------:R-:W-:-:S05]  /*8b30*/  PRMT R3, R3, 0x5410, RZ ;  /* 0x0000541003037816 */ /* 0x000fca00000000ff */
[----:B------:R0:W-:Y:S01]  /*8b40*/  STG.E desc[UR36][R8.64], R3 ;  /* 0x0000000308007986 */ /* 0x0001e2000c101924 */
[----:B------:R-:W-:Y:S05]  /*8b50*/  BRA `(.L_x_23251) ;  /* 0x0000000800a07947 */ /* 0x000fea0003800000 */
.L_x_23256:
[----:B------:R-:W0:Y:S02]  /*8b60*/  I2F.F64.S16 R4, R23 ;  /* 0x0000001700047312 */ /* 0x000e240000101c00 */
[----:B0-----:R0:W-:Y:S01]  /*8b70*/  STG.E.64 desc[UR36][R8.64], R4 ;  /* 0x0000000408007986 */ /* 0x0011e2000c101b24 */
[----:B------:R-:W-:Y:S05]  /*8b80*/  BRA `(.L_x_23251) ;  /* 0x0000000800947947 */ /* 0x000fea0003800000 */
.L_x_23246:
        /* <DEDUP_REMOVED lines=12> */
.L_x_23261:
        /* <DEDUP_REMOVED lines=17> */
.L_x_23264:
[----:B------:R-:W-:-:S04]  /*8d60*/  SHF.R.U32.HI R3, RZ, 0x18, R23 ;  /* 0x00000018ff037819 */ /* 0x000fc80000011617 */
[----:B------:R-:W-:-:S04]  /*8d70*/  LOP3.LUT R0, R0, 0x80, R3, 0xf8, !PT ;  /* 0x0000008000007812 */ /* 0x000fc800078ef803 */
[----:B------:R-:W-:-:S07]  /*8d80*/  PRMT R4, R0, 0x7610, R4 ;  /* 0x0000761000047816 */ /* 0x000fce0000000004 */
.L_x_23263:
[----:B------:R-:W-:Y:S05]  /*8d90*/  BSYNC.RECONVERGENT B0 ;  /* 0x0000000000007941 */ /* 0x000fea0003800200 */
.L_x_23262:
[----:B------:R0:W-:Y:S01]  /*8da0*/  STG.E.U8 desc[UR36][R8.64], R4 ;  /* 0x0000000408007986 */ /* 0x0001e2000c101124 */
[----:B------:R-:W-:Y:S05]  /*8db0*/  BRA `(.L_x_23251) ;  /* 0x0000000800087947 */ /* 0x000fea0003800000 */
.L_x_23260:
        /* <DEDUP_REMOVED lines=17> */
.L_x_23267:
[----:B------:R-:W-:-:S04]  /*8ed0*/  SHF.R.U32.HI R3, RZ, 0x18, R23 ;  /* 0x00000018ff037819 */ /* 0x000fc80000011617 */
[----:B------:R-:W-:-:S04]  /*8ee0*/  LOP3.LUT R0, R0, 0x80, R3, 0xf8, !PT ;  /* 0x0000008000007812 */ /* 0x000fc800078ef803 */
[----:B------:R-:W-:-:S07]  /*8ef0*/  PRMT R4, R0, 0x7610, R4 ;  /* 0x0000761000047816 */ /* 0x000fce0000000004 */
.L_x_23266:
[----:B------:R-:W-:Y:S05]  /*8f00*/  BSYNC.RECONVERGENT B0 ;  /* 0x0000000000007941 */ /* 0x000fea0003800200 */
.L_x_23265:
[----:B------:R0:W-:Y:S01]  /*8f10*/  STG.E.U8 desc[UR36][R8.64], R4 ;  /* 0x0000000408007986 */ /* 0x0001e2000c101124 */
[----:B------:R-:W-:Y:S05]  /*8f20*/  BRA `(.L_x_23251) ;  /* 0x0000000400ac7947 */ /* 0x000fea0003800000 */
.L_x_23259:
        /* <DEDUP_REMOVED lines=22> */
.L_x_23269:
[----:B------:R-:W-:-:S04]  /*9090*/  PRMT R4, R23, 0x9910, RZ ;  /* 0x0000991017047816 */ /* 0x000fc800000000ff */
[----:B------:R-:W-:-:S05]  /*90a0*/  SHF.R.S32.HI R5, RZ, 0x1f, R4 ;  /* 0x0000001fff057819 */ /* 0x000fca0000011404 */
[----:B------:R0:W-:Y:S01]  /*90b0*/  STG.E.64 desc[UR36][R8.64], R4 ;  /* 0x0000000408007986 */ /* 0x0001e2000c101b24 */
[----:B------:R-:W-:Y:S05]  /*90c0*/  BRA `(.L_x_23251) ;  /* 0x0000000400447947 */ /* 0x000fea0003800000 */
.L_x_23268:
[----:B------:R-:W-:-:S05]  /*90d0*/  PRMT R3, R23, 0x9910, RZ ;  /* 0x0000991017037816 */ /* 0x000fca00000000ff */
[----:B------:R0:W-:Y:S01]  /*90e0*/  STG.E desc[UR36][R8.64], R3 ;  /* 0x0000000308007986 */ /* 0x0001e2000c101924 */
[----:B------:R-:W-:Y:S05]  /*90f0*/  BRA `(.L_x_23251) ;  /* 0x0000000400387947 */ /* 0x000fea0003800000 */
.L_x_23258:
        /* <DEDUP_REMOVED lines=11> */
.L_x_23271:
[----:B------:R-:W-:Y:S01]  /*91b0*/  CS2R R6, SRZ ;  /* 0x0000000000067805 */ /* 0x000fe2000001ff00 */
[----:B------:R-:W0:Y:S04]  /*91c0*/  I2F.F64.S16 R4, R23 ;  /* 0x0000001700047312 */ /* 0x000e280000101c00 */
[----:B0-----:R0:W-:Y:S01]  /*91d0*/  STG.E.128 desc[UR36][R8.64], R4 ;  /* 0x0000000408007986 */ /* 0x0011e2000c101d24 */
[----:B------:R-:W-:Y:S05]  /*91e0*/  BRA `(.L_x_23251) ;  /* 0x0000000000fc7947 */ /* 0x000fea0003800000 */
.L_x_23270:
[----:B------:R-:W-:-:S13]  /*91f0*/  ISETP.NE.AND P0, PT, R0, 0xf, PT ;  /* 0x0000000f0000780c */ /* 0x000fda0003f05270 */
[----:B------:R-:W-:Y:S05]  /*9200*/  @!P0 BRA `(.L_x_23272) ;  /* 0x0000000000e88947 */ /* 0x000fea0003800000 */
[----:B------:R-:W-:-:S13]  /*9210*/  ISETP.NE.AND P0, PT, R0, 0x17, PT ;  /* 0x000000170000780c */ /* 0x000fda0003f05270 */
[----:B------:R-:W-:Y:S05]  /*9220*/  @!P0 BRA `(.L_x_23273) ;  /* 0x0000000000908947 */ /* 0x000fea0003800000 */
[----:B------:R-:W-:-:S13]  /*9230*/  ISETP.NE.AND P0, PT, R0, 0x18, PT ;  /* 0x000000180000780c */ /* 0x000fda0003f05270 */
[----:B------:R-:W-:Y:S05]  /*9240*/  @!P0 BRA `(.L_x_23274) ;  /* 0x0000000000448947 */ /* 0x000fea0003800000 */
.L_x_23250:
        /* <DEDUP_REMOVED lines=16> */
.L_x_23275:
[----:B------:R-:W-:Y:S05]  /*9350*/  BRA `(.L_x_23251) ;  /* 0x0000000000a07947 */ /* 0x000fea0003800000 */
.L_x_23274:
        /* <DEDUP_REMOVED lines=13> */
.L_x_23277:
[----:B------:R-:W-:Y:S05]  /*9430*/  BSYNC.RECONVERGENT B0 ;  /* 0x0000000000007941 */ /* 0x000fea0003800200 */
.L_x_23276:
[----:B------:R-:W-:-:S05]  /*9440*/  LOP3.LUT R3, R0, 0x80, R3, 0xf8, !PT ;  /* 0x0000008000037812 */ /* 0x000fca00078ef803 */
[----:B------:R0:W-:Y:S01]  /*9450*/  STG.E.U8 desc[UR36][R8.64], R3 ;  /* 0x0000000308007986 */ /* 0x0001e2000c101124 */
[----:B------:R-:W-:Y:S05]  /*9460*/  BRA `(.L_x_23251) ;  /* 0x00000000005c7947 */ /* 0x000fea0003800000 */
.L_x_23273:
        /* <DEDUP_REMOVED lines=12> */
.L_x_23279:
[----:B------:R-:W-:Y:S01]  /*9530*/  IMAD.MOV.U32 R0, RZ, RZ, 0x7f ;  /* 0x0000007fff007424 */ /* 0x000fe200078e00ff */
[----:B------:R-:W-:-:S04]  /*9540*/  ISETP.GT.U32.AND P0, PT, R3, 0x7f800000, PT ;  /* 0x7f8000000300780c */ /* 0x000fc80003f04070 */
[----:B------:R-:W-:-:S09]  /*9550*/  SEL R0, R0, 0x7c, P0 ;  /* 0x0000007c00007807 */ /* 0x000fd20000000000 */
.L_x_23280:
[----:B------:R-:W-:Y:S05]  /*9560*/  BSYNC.RECONVERGENT B0 ;  /* 0x0000000000007941 */ /* 0x000fea0003800200 */
.L_x_23278:
[----:B------:R-:W-:-:S04]  /*9570*/  SHF.R.U32.HI R3, RZ, 0x18, R23 ;  /* 0x00000018ff037819 */ /* 0x000fc80000011617 */
[----:B------:R-:W-:-:S05]  /*9580*/  LOP3.LUT R3, R0, 0x80, R3, 0xf8, !PT ;  /* 0x0000008000037812 */ /* 0x000fca00078ef803 */
[----:B------:R0:W-:Y:S01]  /*9590*/  STG.E.U8 desc[UR36][R8.64], R3 ;  /* 0x0000000308007986 */ /* 0x0001e2000c101124 */
[----:B------:R-:W-:Y:S05]  /*95a0*/  BRA `(.L_x_23251) ;  /* 0x00000000000c7947 */ /* 0x000fea0003800000 */
.L_x_23272:
[----:B------:R-:W0:Y:S02]  /*95b0*/  I2F.S16 R0, R23 ;  /* 0x0000001700007306 */ /* 0x000e240000101400 */
[----:B0-----:R-:W-:-:S05]  /*95c0*/  F2FP.BF16.F32.PACK_AB R0, RZ, R0 ;  /* 0x00000000ff00723e */ /* 0x001fca00000010ff */
[----:B------:R0:W-:Y:S02]  /*95d0*/  STG.E.U16 desc[UR36][R8.64], R0 ;  /* 0x0000000008007986 */ /* 0x0001e4000c101524 */
.L_x_23251:
[----:B------:R-:W-:-:S07]  /*95e0*/  VIADD R17, R17, 0x80 ;  /* 0x0000008011117836 */ /* 0x000fce0000000000 */
.L_x_23208:
[----:B------:R-:W-:-:S13]  /*95f0*/  ISETP.GE.AND P0, PT, R17, R16, PT ;  /* 0x000000101100720c */ /* 0x000fda0003f06270 */
[----:B------:R-:W-:Y:S05]  /*9600*/  @P0 BREAK.RELIABLE B6 ;  /* 0x0000000000060942 */ /* 0x000fea0003800100 */
[----:B------:R-:W-:Y:S05]  /*9610*/  @P0 BRA `(.L_x_23245) ;  /* 0x0000000c00ac0947 */ /* 0x000fea0003800000 */
[----:B------:R-:W-:Y:S05]  /*9620*/  BSYNC.RELIABLE B6 ;  /* 0x0000000000067941 */ /* 0x000fea0003800100 */
.L_x_23207:
        /* <DEDUP_REMOVED lines=20> */
.L_x_23284:
[----:B------:R0:W-:Y:S01]  /*9770*/  STG.E.U8 desc[UR36][R8.64], R22 ;  /* 0x0000001608007986 */ /* 0x0001e2000c101124 */
[----:B------:R-:W-:Y:S05]  /*9780*/  BRA `(.L_x_23286) ;  /* 0x0000000c004c7947 */ /* 0x000fea0003800000 */
.L_x_23283:
        /* <DEDUP_REMOVED lines=10> */
.L_x_23288:
[----:B------:R-:W-:-:S05]  /*9830*/  PRMT R3, R22, 0x9910, RZ ;  /* 0x0000991016037816 */ /* 0x000fca00000000ff */
[----:B------:R0:W-:Y:S01]  /*9840*/  STG.E desc[UR36][R8.64], R3 ;  /* 0x0000000308007986 */ /* 0x0001e2000c101924 */
[----:B------:R-:W-:Y:S05]  /*9850*/  BRA `(.L_x_23286) ;  /* 0x0000000c00187947 */ /* 0x000fea0003800000 */
.L_x_23287:
[----:B------:R0:W-:Y:S01]  /*9860*/  STG.E.U16 desc[UR36][R8.64], R22 ;  /* 0x0000001608007986 */ /* 0x0001e2000c101524 */
[----:B------:R-:W-:Y:S05]  /*9870*/  BRA `(.L_x_23286) ;  /* 0x0000000c00107947 */ /* 0x000fea0003800000 */
.L_x_23282:
        /* <DEDUP_REMOVED lines=9> */
.L_x_23290:
[----:B------:R-:W0:Y:S02]  /*9910*/  I2F.S16 R0, R22 ;  /* 0x0000001600007306 */ /* 0x000e240000101400 */
[----:B0-----:R-:W-:-:S05]  /*9920*/  F2FP.F16.F32.PACK_AB R0, RZ, R0 ;  /* 0x00000000ff00723e */ /* 0x001fca00000000ff */
[----:B------:R0:W-:Y:S01]  /*9930*/  STG.E.U16 desc[UR36][R8.64], R0 ;  /* 0x0000000008007986 */ /* 0x0001e2000c101524 */
[----:B------:R-:W-:Y:S05]  /*9940*/  BRA `(.L_x_23286) ;  /* 0x0000000800dc7947 */ /* 0x000fea0003800000 */
.L_x_23289:
        /* <DEDUP_REMOVED lines=10> */
.L_x_23292:
[----:B------:R-:W0:Y:S02]  /*99f0*/  I2F.S16 R22, R22 ;  /* 0x0000001600167306 */ /* 0x000e240000101400 */
[----:B0-----:R-:W-:-:S04]  /*9a00*/  F2FP.F16.F32.PACK_AB R3, RZ, R22 ;  /* 0x00000016ff03723e */ /* 0x001fc800000000ff */
[----:B------:R-:W-:-:S05]  /*9a10*/  PRMT R3, R3, 0x5410, RZ ;  /* 0x0000541003037816 */ /* 0x000fca00000000ff */
[----:B------:R2:W-:Y:S01]  /*9a20*/  STG.E desc[UR36][R8.64], R3 ;  /* 0x0000000308007986 */ /* 0x0005e2000c101924 */
[----:B------:R-:W-:Y:S05]  /*9a30*/  BRA `(.L_x_23286) ;  /* 0x0000000800a07947 */ /* 0x000fea0003800000 */
.L_x_23291:
[----:B------:R-:W0:Y:S02]  /*9a40*/  I2F.F64.S16 R22, R22 ;  /* 0x0000001600167312 */ /* 0x000e240000101c00 */
[----:B0-----:R4:W-:Y:S01]  /*9a50*/  STG.E.64 desc[UR36][R8.64], R22 ;  /* 0x0000001608007986 */ /* 0x0019e2000c101b24 */
[----:B------:R-:W-:Y:S05]  /*9a60*/  BRA `(.L_x_23286) ;  /* 0x0000000800947947 */ /* 0x000fea0003800000 */
.L_x_23281:
        /* <DEDUP_REMOVED lines=12> */
.L_x_23296:
        /* <DEDUP_REMOVED lines=17> */
.L_x_23299:
[----:B------:R-:W-:-:S04]  /*9c40*/  SHF.R.U32.HI R3, RZ, 0x18, R5 ;  /* 0x00000018ff037819 */ /* 0x000fc80000011605 */
[----:B------:R-:W-:-:S04]  /*9c50*/  LOP3.LUT R0, R0, 0x80, R3, 0xf8, !PT ;  /* 0x0000008000007812 */ /* 0x000fc800078ef803 */
[----:B------:R-:W-:-:S07]  /*9c60*/  PRMT R4, R0, 0x7610, R4 ;  /* 0x0000761000047816 */ /* 0x000fce0000000004 */
.L_x_23298:
[----:B------:R-:W-:Y:S05]  /*9c70*/  BSYNC.RECONVERGENT B0 ;  /* 0x0000000000007941 */ /* 0x000fea0003800200 */
.L_x_23297:
[----:B------:R0:W-:Y:S01]  /*9c80*/  STG.E.U8 desc[UR36][R8.64], R4 ;  /* 0x0000000408007986 */ /* 0x0001e2000c101124 */
[----:B------:R-:W-:Y:S05]  /*9c90*/  BRA `(.L_x_23286) ;  /* 0x0000000800087947 */ /* 0x000fea0003800000 */
.L_x_23295:
        /* <DEDUP_REMOVED lines=17> */
.L_x_23302:
[----:B------:R-:W-:-:S04]  /*9db0*/  SHF.R.U32.HI R3, RZ, 0x18, R5 ;  /* 0x00000018ff037819 */ /* 0x000fc80000011605 */
[----:B------:R-:W-:-:S04]  /*9dc0*/  LOP3.LUT R0, R0, 0x80, R3, 0xf8, !PT ;  /* 0x0000008000007812 */ /* 0x000fc800078ef803 */
[----:B------:R-:W-:-:S07]  /*9dd0*/  PRMT R4, R0, 0x7610, R4 ;  /* 0x0000761000047816 */ /* 0x000fce0000000004 */
.L_x_23301:
[----:B------:R-:W-:Y:S05]  /*9de0*/  BSYNC.RECONVERGENT B0 ;  /* 0x0000000000007941 */ /* 0x000fea0003800200 */
.L_x_23300:
[----:B------:R0:W-:Y:S01]  /*9df0*/  STG.E.U8 desc[UR36][R8.64], R4 ;  /* 0x0000000408007986 */ /* 0x0001e2000c101124 */
[----:B------:R-:W-:Y:S05]  /*9e00*/  BRA `(.L_x_23286) ;  /* 0x0000000400ac7947 */ /* 0x000fea0003800000 */
.L_x_23294:
        /* <DEDUP_REMOVED lines=22> */
.L_x_23304:
[----:B------:R-:W-:-:S04]  /*9f70*/  PRMT R4, R22, 0x9910, RZ ;  /* 0x0000991016047816 */ /* 0x000fc800000000ff */
[----:B------:R-:W-:-:S05]  /*9f80*/  SHF.R.S32.HI R5, RZ, 0x1f, R4 ;  /* 0x0000001fff057819 */ /* 0x000fca0000011404 */
[----:B------:R0:W-:Y:S01]  /*9f90*/  STG.E.64 desc[UR36][R8.64], R4 ;  /* 0x0000000408007986 */ /* 0x0001e2000c101b24 */
[----:B------:R-:W-:Y:S05]  /*9fa0*/  BRA `(.L_x_23286) ;  /* 0x0000000400447947 */ /* 0x000fea0003800000 */
.L_x_23303:
[----:B------:R-:W-:-:S05]  /*9fb0*/  PRMT R3, R22, 0x9910, RZ ;  /* 0x0000991016037816 */ /* 0x000fca00000000ff */
[----:B------:R0:W-:Y:S01]  /*9fc0*/  STG.E desc[UR36][R8.64], R3 ;  /* 0x0000000308007986 */ /* 0x0001e2000c101924 */
[----:B------:R-:W-:Y:S05]  /*9fd0*/  BRA `(.L_x_23286) ;  /* 0x0000000400387947 */ /* 0x000fea0003800000 */
.L_x_23293:
        /* <DEDUP_REMOVED lines=11> */
.L_x_23306:
[----:B------:R-:W-:Y:S01]  /*a090*/  CS2R R6, SRZ ;  /* 0x0000000000067805 */ /* 0x000fe2000001ff00 */
[----:B------:R-:W0:Y:S04]  /*a0a0*/  I2F.F64.S16 R4, R22 ;  /* 0x0000001600047312 */ /* 0x000e280000101c00 */
[----:B0-----:R0:W-:Y:S01]  /*a0b0*/  STG.E.128 desc[UR36][R8.64], R4 ;  /* 0x0000000408007986 */ /* 0x0011e2000c101d24 */
[----:B------:R-:W-:Y:S05]  /*a0c0*/  BRA `(.L_x_23286) ;  /* 0x0000000000fc7947 */ /* 0x000fea0003800000 */
.L_x_23305:
[----:B------:R-:W-:-:S13]  /*a0d0*/  ISETP.NE.AND P0, PT, R0, 0xf, PT ;  /* 0x0000000f0000780c */ /* 0x000fda0003f05270 */
[----:B------:R-:W-:Y:S05]  /*a0e0*/  @!P0 BRA `(.L_x_23307) ;  /* 0x0000000000e88947 */ /* 0x000fea0003800000 */
[----:B------:R-:W-:-:S13]  /*a0f0*/  ISETP.NE.AND P0, PT, R0, 0x17, PT ;  /* 0x000000170000780c */ /* 0x000fda0003f05270 */
[----:B------:R-:W-:Y:S05]  /*a100*/  @!P0 BRA `(.L_x_23308) ;  /* 0x0000000000908947 */ /* 0x000fea0003800000 */
[----:B------:R-:W-:-:S13]  /*a110*/  ISETP.NE.AND P0, PT, R0, 0x18, PT ;  /* 0x000000180000780c */ /* 0x000fda0003f05270 */
[----:B------:R-:W-:Y:S05]  /*a120*/  @!P0 BRA `(.L_x_23309) ;  /* 0x0000000000448947 */ /* 0x000fea0003800000 */
.L_x_23285:
        /* <DEDUP_REMOVED lines=16> */
.L_x_23310:
[----:B------:R-:W-:Y:S05]  /*a230*/  BRA `(.L_x_23286) ;  /* 0x0000000000a07947 */ /* 0x000fea0003800000 */
.L_x_23309:
        /* <DEDUP_REMOVED lines=13> */
.L_x_23312:
[----:B------:R-:W-:Y:S05]  /*a310*/  BSYNC.RECONVERGENT B0 ;  /* 0x0000000000007941 */ /* 0x000fea0003800200 */
.L_x_23311:
[----:B------:R-:W-:-:S05]  /*a320*/  LOP3.LUT R3, R0, 0x80, R3, 0xf8, !PT ;  /* 0x0000008000037812 */ /* 0x000fca00078ef803 */
[----:B------:R0:W-:Y:S01]  /*a330*/  STG.E.U8 desc[UR36][R8.64], R3 ;  /* 0x0000000308007986 */ /* 0x0001e2000c101124 */
[----:B------:R-:W-:Y:S05]  /*a340*/  BRA `(.L_x_23286) ;  /* 0x00000000005c7947 */ /* 0x000fea0003800000 */
.L_x_23308:
        /* <DEDUP_REMOVED lines=12> */
.L_x_23314:
[----:B------:R-:W-:Y:S01]  /*a410*/  IMAD.MOV.U32 R0, RZ, RZ, 0x7f ;  /* 0x0000007fff007424 */ /* 0x000fe200078e00ff */
[----:B------:R-:W-:-:S04]  /*a420*/  ISETP.GT.U32.AND P0, PT, R3, 0x7f800000, PT ;  /* 0x7f8000000300780c */ /* 0x000fc80003f04070 */
[----:B------:R-:W-:-:S09]  /*a430*/  SEL R0, R0, 0x7c, P0 ;  /* 0x0000007c00007807 */ /* 0x000fd20000000000 */
.L_x_23315:
[----:B------:R-:W-:Y:S05]  /*a440*/  BSYNC.RECONVERGENT B0 ;  /* 0x0000000000007941 */ /* 0x000fea0003800200 */
.L_x_23313:
[----:B------:R-:W-:-:S04]  /*a450*/  SHF.R.U32.HI R3, RZ, 0x18, R5 ;  /* 0x00000018ff037819 */ /* 0x000fc80000011605 */
[----:B------:R-:W-:-:S05]  /*a460*/  LOP3.LUT R3, R0, 0x80, R3, 0xf8, !PT ;  /* 0x0000008000037812 */ /* 0x000fca00078ef803 */
[----:B------:R0:W-:Y:S01]  /*a470*/  STG.E.U8 desc[UR36][R8.64], R3 ;  /* 0x0000000308007986 */ /* 0x0001e2000c101124 */
[----:B------:R-:W-:Y:S05]  /*a480*/  BRA `(.L_x_23286) ;  /* 0x00000000000c7947 */ /* 0x000fea0003800000 */
.L_x_23307:
[----:B------:R-:W0:Y:S02]  /*a490*/  I2F.S16 R0, R22 ;  /* 0x0000001600007306 */ /* 0x000e240000101400 */
[----:B0-----:R-:W-:-:S05]  /*a4a0*/  F2FP.BF16.F32.PACK_AB R0, RZ, R0 ;  /* 0x00000000ff00723e */ /* 0x001fca00000010ff */
[----:B------:R0:W-:Y:S02]  /*a4b0*/  STG.E.U16 desc[UR36][R8.64], R0 ;  /* 0x0000000008007986 */ /* 0x0001e4000c101524 */
.L_x_23286:
[----:B------:R-:W-:-:S07]  /*a4c0*/  VIADD R17, R17, 0x80 ;  /* 0x0000008011117836 */ /* 0x000fce0000000000 */
.L_x_23245:
[----:B------:R-:W-:Y:S05]  /*a4d0*/  BSYNC.RECONVERGENT B7 ;  /* 0x0000000000077941 */ /* 0x000fea0003800200 */
.L_x_23206:
[----:B------:R-:W-:-:S13]  /*a4e0*/  ISETP.GE.AND P0, PT, R17, R16, PT ;  /* 0x000000101100720c */ /* 0x000fda0003f06270 */
[----:B------:R-:W-:Y:S05]  /*a4f0*/  @P0 EXIT ;  /* 0x000000000000094d */ /* 0x000fea0003800000 */
[----:B012-4-:R-:W0:Y:S01]  /*a500*/  LDC.64 R4, c[0x0][0x388] ;  /* 0x0000e200ff047b82 */ /* 0x017e220000000a00 */
[----:B------:R-:W3:Y:S01]  /*a510*/  LDCU UR4, c[0x0][0x3b4] ;  /* 0x00007680ff0477ac */ /* 0x000ee20008000800 */
[----:B------:R-:W-:Y:S01]  /*a520*/  PRMT R0, R18, 0x9910, RZ ;  /* 0x0000991012007816 */ /* 0x000fe200000000ff */
        /* <DEDUP_REMOVED lines=16> */
.L_x_23319:
[----:B------:R-:W-:Y:S01]  /*a630*/  STG.E.U8 desc[UR36][R2.64], R19 ;  /* 0x0000001302007986 */ /* 0x000fe2000c101124 */
[----:B------:R-:W-:Y:S05]  /*a640*/  EXIT ;  /* 0x000000000000794d */ /* 0x000fea0003800000 */
.L_x_23318:
        /* <DEDUP_REMOVED lines=10> */
.L_x_23322:
[----:B------:R-:W-:-:S05]  /*a6f0*/  PRMT R5, R19, 0x9910, RZ ;  /* 0x0000991013057816 */ /* 0x000fca00000000ff */
[----:B------:R-:W-:Y:S01]  /*a700*/  STG.E desc[UR36][R2.64], R5 ;  /* 0x0000000502007986 */ /* 0x000fe2000c101924 */
[----:B------:R-:W-:Y:S05]  /*a710*/  EXIT ;  /* 0x000000000000794d */ /* 0x000fea0003800000 */
.L_x_23321:
[----:B------:R-:W-:Y:S01]  /*a720*/  STG.E.U16 desc[UR36][R2.64], R19 ;  /* 0x0000001302007986 */ /* 0x000fe2000c101524 */
[----:B------:R-:W-:Y:S05]  /*a730*/  EXIT ;  /* 0x000000000000794d */ /* 0x000fea0003800000 */
.L_x_23317:
        /* <DEDUP_REMOVED lines=9> */
.L_x_23324:
[----:B------:R-:W0:Y:S02]  /*a7d0*/  I2F.S16 R0, R19 ;  /* 0x0000001300007306 */ /* 0x000e240000101400 */
[----:B0-----:R-:W-:-:S05]  /*a7e0*/  F2FP.F16.F32.PACK_AB R0, RZ, R0 ;  /* 0x00000000ff00723e */ /* 0x001fca00000000ff */
[----:B------:R-:W-:Y:S01]  /*a7f0*/  STG.E.U16 desc[UR36][R2.64], R0 ;  /* 0x0000000002007986 */ /* 0x000fe2000c101524 */
[----:B------:R-:W-:Y:S05]  /*a800*/  EXIT ;  /* 0x000000000000794d */ /* 0x000fea0003800000 */
.L_x_23323:
        /* <DEDUP_REMOVED lines=10> */
.L_x_23326:
[----:B------:R-:W0:Y:S02]  /*a8b0*/  I2F.S16 R19, R19 ;  /* 0x0000001300137306 */ /* 0x000e240000101400 */
[----:B0-----:R-:W-:-:S04]  /*a8c0*/  F2FP.F16.F32.PACK_AB R5, RZ, R19 ;  /* 0x00000013ff05723e */ /* 0x001fc800000000ff */
[----:B------:R-:W-:-:S05]  /*a8d0*/  PRMT R5, R5, 0x5410, RZ ;  /* 0x0000541005057816 */ /* 0x000fca00000000ff */
[----:B------:R-:W-:Y:S01]  /*a8e0*/  STG.E desc[UR36][R2.64], R5 ;  /* 0x0000000502007986 */ /* 0x000fe2000c101924 */
[----:B------:R-:W-:Y:S05]  /*a8f0*/  EXIT ;  /* 0x000000000000794d */ /* 0x000fea0003800000 */
.L_x_23325:
[----:B------:R-:W0:Y:S02]  /*a900*/  I2F.F64.S16 R4, R19 ;  /* 0x0000001300047312 */ /* 0x000e240000101c00 */
[----:B0-----:R-:W-:Y:S01]  /*a910*/  STG.E.64 desc[UR36][R2.64], R4 ;  /* 0x0000000402007986 */ /* 0x001fe2000c101b24 */
[----:B------:R-:W-:Y:S05]  /*a920*/  EXIT ;  /* 0x000000000000794d */ /* 0x000fea0003800000 */
.L_x_23316:
        /* <DEDUP_REMOVED lines=12> */
.L_x_23330:
        /* <DEDUP_REMOVED lines=18> */
.L_x_23333:
[----:B------:R-:W-:-:S04]  /*ab10*/  SHF.R.U32.HI R5, RZ, 0x18, R5 ;  /* 0x00000018ff057819 */ /* 0x000fc80000011605 */
[----:B------:R-:W-:-:S07]  /*ab20*/  LOP3.LUT R0, R0, 0x80, R5, 0xf8, !PT ;  /* 0x0000008000007812 */ /* 0x000fce00078ef805 */
.L_x_23332:
[----:B------:R-:W-:Y:S05]  /*ab30*/  BSYNC.RECONVERGENT B0 ;  /* 0x0000000000007941 */ /* 0x000fea0003800200 */
.L_x_23331:
[----:B------:R-:W-:Y:S01]  /*ab40*/  STG.E.U8 desc[UR36][R2.64], R0 ;  /* 0x0000000002007986 */ /* 0x000fe2000c101124 */
[----:B------:R-:W-:Y:S05]  /*ab50*/  EXIT ;  /* 0x000000000000794d */ /* 0x000fea0003800000 */
.L_x_23329:
        /* <DEDUP_REMOVED lines=18> */
.L_x_23336:
[----:B------:R-:W-:-:S04]  /*ac80*/  SHF.R.U32.HI R5, RZ, 0x18, R5 ;  /* 0x00000018ff057819 */ /* 0x000fc80000011605 */
[----:B------:R-:W-:-:S07]  /*ac90*/  LOP3.LUT R0, R0, 0x80, R5, 0xf8, !PT ;  /* 0x0000008000007812 */ /* 0x000fce00078ef805 */
.L_x_23335:
[----:B------:R-:W-:Y:S05]  /*aca0*/  BSYNC.RECONVERGENT B0 ;  /* 0x0000000000007941 */ /* 0x000fea0003800200 */
.L_x_23334:
[----:B------:R-:W-:Y:S01]  /*acb0*/  STG.E.U8 desc[UR36][R2.64], R0 ;  /* 0x0000000002007986 */ /* 0x000fe2000c101124 */
[----:B------:R-:W-:Y:S05]  /*acc0*/  EXIT ;  /* 0x000000000000794d */ /* 0x000fea0003800000 */
.L_x_23328:
        /* <DEDUP_REMOVED lines=22> */
.L_x_23338:
[----:B------:R-:W-:-:S04]  /*ae30*/  PRMT R4, R19, 0x9910, RZ ;  /* 0x0000991013047816 */ /* 0x000fc800000000ff */
[----:B------:R-:W-:-:S05]  /*ae40*/  SHF.R.S32.HI R5, RZ, 0x1f, R4 ;  /* 0x0000001fff057819 */ /* 0x000fca0000011404 */
[----:B------:R-:W-:Y:S01]  /*ae50*/  STG.E.64 desc[UR36][R2.64], R4 ;  /* 0x0000000402007986 */ /* 0x000fe2000c101b24 */
[----:B------:R-:W-:Y:S05]  /*ae60*/  EXIT ;  /* 0x000000000000794d */ /* 0x000fea0003800000 */
.L_x_23337:
[----:B------:R-:W-:-:S05]  /*ae70*/  PRMT R5, R19, 0x9910, RZ ;  /* 0x0000991013057816 */ /* 0x000fca00000000ff */
[----:B------:R-:W-:Y:S01]  /*ae80*/  STG.E desc[UR36][R2.64], R5 ;  /* 0x0000000502007986 */ /* 0x000fe2000c101924 */
[----:B------:R-:W-:Y:S05]  /*ae90*/  EXIT ;  /* 0x000000000000794d */ /* 0x000fea0003800000 */
.L_x_23327:
        /* <DEDUP_REMOVED lines=11> */
.L_x_23340:
[----:B------:R-:W-:Y:S01]  /*af50*/  CS2R R6, SRZ ;  /* 0x0000000000067805 */ /* 0x000fe2000001ff00 */
[----:B------:R-:W0:Y:S04]  /*af60*/  I2F.F64.S16 R4, R19 ;  /* 0x0000001300047312 */ /* 0x000e280000101c00 */
[----:B0-----:R-:W-:Y:S01]  /*af70*/  STG.E.128 desc[UR36][R2.64], R4 ;  /* 0x0000000402007986 */ /* 0x001fe2000c101d24 */
[----:B------:R-:W-:Y:S05]  /*af80*/  EXIT ;  /* 0x000000000000794d */ /* 0x000fea0003800000 */
.L_x_23339:
[----:B------:R-:W-:-:S13]  /*af90*/  ISETP.NE.AND P0, PT, R0, 0xf, PT ;  /* 0x0000000f0000780c */ /* 0x000fda0003f05270 */
[----:B------:R-:W-:Y:S05]  /*afa0*/  @!P0 BRA `(.L_x_23341) ;  /* 0x0000000000e88947 */ /* 0x000fea0003800000 */
[----:B------:R-:W-:-:S13]  /*afb0*/  ISETP.NE.AND P0, PT, R0, 0x17, PT ;  /* 0x000000170000780c */ /* 0x000fda0003f05270 */
[----:B------:R-:W-:Y:S05]  /*afc0*/  @!P0 BRA `(.L_x_23342) ;  /* 0x0000000000908947 */ /* 0x000fea0003800000 */
[----:B------:R-:W-:-:S13]  /*afd0*/  ISETP.NE.AND P0, PT, R0, 0x18, PT ;  /* 0x000000180000780c */ /* 0x000fda0003f05270 */
[----:B------:R-:W-:Y:S05]  /*afe0*/  @!P0 BRA `(.L_x_23343) ;  /* 0x0000000000448947 */ /* 0x000fea0003800000 */
.L_x_23320:
        /* <DEDUP_REMOVED lines=16> */
.L_x_23344:
[----:B------:R-:W-:Y:S05]  /*b0f0*/  EXIT ;  /* 0x000000000000794d */ /* 0x000fea0003800000 */
.L_x_23343:
        /* <DEDUP_REMOVED lines=13> */
.L_x_23346:
[----:B------:R-:W-:Y:S05]  /*b1d0*/  BSYNC.RECONVERGENT B0 ;  /* 0x0000000000007941 */ /* 0x000fea0003800200 */
.L_x_23345:
[----:B------:R-:W-:-:S05]  /*b1e0*/  LOP3.LUT R5, R0, 0x80, R5, 0xf8, !PT ;  /* 0x0000008000057812 */ /* 0x000fca00078ef805 */
[----:B------:R-:W-:Y:S01]  /*b1f0*/  STG.E.U8 desc[UR36][R2.64], R5 ;  /* 0x0000000502007986 */ /* 0x000fe2000c101124 */
[----:B------:R-:W-:Y:S05]  /*b200*/  EXIT ;  /* 0x000000000000794d */ /* 0x000fea0003800000 */
.L_x_23342:
        /* <DEDUP_REMOVED lines=12> */
.L_x_23348:
[----:B------:R-:W-:Y:S01]  /*b2d0*/  IMAD.MOV.U32 R0, RZ, RZ, 0x7f ;  /* 0x0000007fff007424 */ /* 0x000fe200078e00ff */
[----:B------:R-:W-:-:S04]  /*b2e0*/  ISETP.GT.U32.AND P0, PT, R4, 0x7f800000, PT ;  /* 0x7f8000000400780c */ /* 0x000fc80003f04070 */
[----:B------:R-:W-:-:S09]  /*b2f0*/  SEL R0, R0, 0x7c, P0 ;  /* 0x0000007c00007807 */ /* 0x000fd20000000000 */
.L_x_23349:
[----:B------:R-:W-:Y:S05]  /*b300*/  BSYNC.RECONVERGENT B0 ;  /* 0x0000000000007941 */ /* 0x000fea0003800200 */
.L_x_23347:
[----:B------:R-:W-:-:S04]  /*b310*/  SHF.R.U32.HI R5, RZ, 0x18, R5 ;  /* 0x00000018ff057819 */ /* 0x000fc80000011605 */
[----:B------:R-:W-:-:S05]  /*b320*/  LOP3.LUT R5, R0, 0x80, R5, 0xf8, !PT ;  /* 0x0000008000057812 */ /* 0x000fca00078ef805 */
[----:B------:R-:W-:Y:S01]  /*b330*/  STG.E.U8 desc[UR36][R2.64], R5 ;  /* 0x0000000502007986 */ /* 0x000fe2000c101124 */
[----:B------:R-:W-:Y:S05]  /*b340*/  EXIT ;  /* 0x000000000000794d */ /* 0x000fea0003800000 */
.L_x_23341:
[----:B------:R-:W0:Y:S02]  /*b350*/  I2F.S16 R0, R19 ;  /* 0x0000001300007306 */ /* 0x000e240000101400 */
[----:B0-----:R-:W-:-:S05]  /*b360*/  F2FP.BF16.F32.PACK_AB R0, RZ, R0 ;  /* 0x00000000ff00723e */ /* 0x001fca00000010ff */
[----:B------:R-:W-:Y:S01]  /*b370*/  STG.E.U16 desc[UR36][R2.64], R0 ;  /* 0x0000000002007986 */ /* 0x000fe2000c101524 */
[----:B------:R-:W-:Y:S05]  /*b380*/  EXIT ;  /* 0x000000000000794d */ /* 0x000fea0003800000 */
.L_x_23350:
        /* <DEDUP_REMOVED lines=15> */
.L_x_41080:


//--------------------- .text._ZN2at6native18elementwise_kernelILi128ELi4EZNS0_22gpu_kernel_impl_nocastINS0_13BinaryFunctorIaaaZZZNS0_19minimum_kernel_cudaERNS_18TensorIteratorBaseEENKUlvE_clEvENKUlvE0_clEvEUlaaE_EEEEvS5_RKT_EUliE_EEviT1_ --------------------------
	.section	.text._ZN2at6native18elementwise_kernelILi128ELi4EZNS0_22gpu_kernel_impl_nocastINS0_13BinaryFunctorIaaaZZZNS0_19minimum_kernel_cudaERNS_18TensorIteratorBaseEENKUlvE_clEvENKUlvE0_clEvEUlaaE_EEEEvS5_RKT_EUliE_EEviT1_,"ax",@progbits
	.align	128
        .global         _ZN2at6native18elementwise_kernelILi128ELi4EZNS0_22gpu_kernel_impl_nocastINS0_13BinaryFunctorIaaaZZZNS0_19minimum_kernel_cudaERNS_18TensorIteratorBaseEENKUlvE_clEvENKUlvE0_clEvEUlaaE_EEEEvS5_RKT_EUliE_EEviT1_
        .type           _ZN2at6native18elementwise_kernelILi128ELi4EZNS0_22gpu_kernel_impl_nocastINS0_13BinaryFunctorIaaaZZZNS0_19minimum_kernel_cudaERNS_18TensorIteratorBaseEENKUlvE_clEvENKUlvE0_clEvEUlaaE_EEEEvS5_RKT_EUliE_EEviT1_,@function
        .size           _ZN2at6native18elementwise_kernelILi128ELi4EZNS0_22gpu_kernel_impl_nocastINS0_13BinaryFunctorIaaaZZZNS0_19minimum_kernel_cudaERNS_18TensorIteratorBaseEENKUlvE_clEvENKUlvE0_clEvEUlaaE_EEEEvS5_RKT_EUliE_EEviT1_,(.L_x_41081 - _ZN2at6native18elementwise_kernelILi128ELi4EZNS0_22gpu_kernel_impl_nocastINS0_13BinaryFunctorIaaaZZZNS0_19minimum_kernel_cudaERNS_18TensorIteratorBaseEENKUlvE_clEvENKUlvE0_clEvEUlaaE_EEEEvS5_RKT_EUliE_EEviT1_)
        .other          _ZN2at6native18elementwise_kernelILi128ELi4EZNS0_22gpu_kernel_impl_nocastINS0_13BinaryFunctorIaaaZZZNS0_19minimum_kernel_cudaERNS_18TensorIteratorBaseEENKUlvE_clEvENKUlvE0_clEvEUlaaE_EEEEvS5_RKT_EUliE_EEviT1_,@"STO_CUDA_ENTRY STV_DEFAULT"
_ZN2at6native18elementwise_kernelILi128ELi4EZNS0_22gpu_kernel_impl_nocastINS0_13BinaryFunctorIaaaZZZNS0_19minimum_kernel_cudaERNS_18TensorIteratorBaseEENKUlvE_clEvENKUlvE0_clEvEUlaaE_EEEEvS5_RKT_EUliE_EEviT1_:
.text._ZN2at6native18elementwise_kernelILi128ELi4EZNS0_22gpu_kernel_impl_nocastINS0_13BinaryFunctorIaaaZZZNS0_19minimum_kernel_cudaERNS_18TensorIteratorBaseEENKUlvE_clEvENKUlvE0_clEvEUlaaE_EEEEvS5_RKT_EUliE_EEviT1_:
        /* <DEDUP_REMOVED lines=16> */
[----:B0-----:R-:W2:Y:S04]  /*0100*/  LDG.E.S8 R4, desc[UR6][R4.64] ;  /* 0x0000000604047981 */ /* 0x001ea8000c1e1300 */
[----:B-1----:R-:W2:Y:S03]  /*0110*/  LDG.E.S8 R6, desc[UR6][R6.64] ;  /* 0x0000000606067981 */ /* 0x002ea6000c1e1300 */
[----:B------:R-:W0:Y:S01]  /*0120*/  LDC.64 R8, c[0x0][0x5e8] ;  /* 0x00017a00ff087b82 */ /* 0x000e220000000a00 */
[----:B------:R-:W-:-:S04]  /*0130*/  IADD3 R3, PT, PT, R3, 0x80, RZ ;  /* 0x0000008003037810 */ /* 0x000fc80007ffe0ff */
[----:B------:R-:W-:-:S13]  /*0140*/  ISETP.GE.AND P0, PT, R3, UR4, PT ;  /* 0x0000000403007c0c */ /* 0x000fda000bf06270 */
[----:B------:R-:W-:Y:S05]  /*0150*/  @P0 BREAK.RELIABLE B1 ;  /* 0x0000000000010942 */ /* 0x000fea0003800100 */
[----:B--2---:R-:W-:-:S05]  /*0160*/  VIMNMX.S16x2 R0, PT, PT, R4, R6, PT ;  /* 0x0000000604007248 */ /* 0x004fca0003fe0300 */
[----:B0-----:R0:W-:Y:S01]  /*0170*/  STG.E.U8 desc[UR6][R8.64], R0 ;  /* 0x0000000008007986 */ /* 0x0011e2000c101106 */
[----:B------:R-:W-:Y:S05]  /*0180*/  @P0 BRA `(.L_x_23355) ;  /* 0x0000000000500947 */ /* 0x000fea0003800000 */
[----:B------:R-:W1:Y:S08]  /*0190*/  LDC.64 R4, c[0x0][0x5f0] ;  /* 0x00017c00ff047b82 */ /* 0x000e700000000a00 */
[----:B------:R-:W2:Y:S01]  /*01a0*/  LDC.64 R6, c[0x0][0x5f8] ;  /* 0x00017e00ff067b82 */ /* 0x000ea20000000a00 */
[----:B-1----:R-:W3:Y:S04]  /*01b0*/  LDG.E.S8 R4, desc[UR6][R4.64] ;  /* 0x0000000604047981 */ /* 0x002ee8000c1e1300 */
[----:B--2---:R-:W3:Y:S03]  /*01c0*/  LDG.E.S8 R6, desc[UR6][R6.64] ;  /* 0x0000000606067981 */ /* 0x004ee6000c1e1300 */
[----:B0-----:R-:W0:Y:S01]  /*01d0*/  LDC.64 R8, c[0x0][0x5e8] ;  /* 0x00017a00ff087b82 */ /* 0x001e220000000a00 */
[----:B------:R-:W-:-:S02]  /*01e0*/  IADD3 R3, PT, PT, R3, 0x80, RZ ;  /* 0x0000008003037810 */ /* 0x000fc40007ffe0ff */
[----:B---3--:R-:W-:-:S05]  /*01f0*/  VIMNMX.S16x2 R0, PT, PT, R4, R6, PT ;  /* 0x0000000604007248 */ /* 0x008fca0003fe0300 */
[----:B0-----:R0:W-:Y:S02]  /*0200*/  STG.E.U8 desc[UR6][R8.64], R0 ;  /* 0x0000000008007986 */ /* 0x0011e4000c101106 */
.L_x_23354:
[----:B------:R-:W-:-:S13]  /*0210*/  ISETP.GE.AND P0, PT, R3, UR4, PT ;  /* 0x0000000403007c0c */ /* 0x000fda000bf06270 */
[----:B------:R-:W-:Y:S05]  /*0220*/  @P0 BREAK.RELIABLE B1 ;  /* 0x0000000000010942 */ /* 0x000fea0003800100 */
[----:B------:R-:W-:Y:S05]  /*0230*/  @P0 BRA `(.L_x_23355) ;  /* 0x0000000000240947 */ /* 0x000fea0003800000 */
[----:B------:R-:W-:Y:S05]  /*0240*/  BSYNC.RELIABLE B1 ;  /* 0x0000000000017941 */ /* 0x000fea0003800100 */
.L_x_23353:
        /* <DEDUP_REMOVED lines=8> */
.L_x_23355:
[----:B------:R-:W-:Y:S05]  /*02d0*/  BSYNC.RECONVERGENT B0 ;  /* 0x0000000000007941 */ /* 0x000fea0003800200 */
.L_x_23352:
[----:B------:R-:W-:Y:S05]  /*02e0*/  WARPSYNC.ALL ;  /* 0x0000000000007948 */ /* 0x000fea0003800000 */
[----:B------:R-:W-:-:S13]  /*02f0*/  ISETP.GE.AND P0, PT, R3, UR4, PT ;  /* 0x0000000403007c0c */ /* 0x000fda000bf06270 */
[----:B------:R-:W-:Y:S05]  /*0300*/  @P0 EXIT ;  /* 0x000000000000094d */ /* 0x000fea0003800000 */
[----:B------:R-:W2:Y:S08]  /*0310*/  LDC.64 R2, c[0x0][0x5f0] ;  /* 0x00017c00ff027b82 */ /* 0x000eb00000000a00 */
[----:B------:R-:W3:Y:S01]  /*0320*/  LDC.64 R4, c[0x0][0x5f8] ;  /* 0x00017e00ff047b82 */ /* 0x000ee20000000a00 */
[----:B--2---:R-:W0:Y:S04]  /*0330*/  LDG.E.S8 R2, desc[UR6][R2.64] ;  /* 0x0000000602027981 */ /* 0x004e28000c1e1300 */
[----:B---3--:R-:W0:Y:S03]  /*0340*/  LDG.E.S8 R4, desc[UR6][R4.64] ;  /* 0x0000000604047981 */ /* 0x008e26000c1e1300 */
[----:B------:R-:W2:Y:S01]  /*0350*/  LDC.64 R6, c[0x0][0x5e8] ;  /* 0x00017a00ff067b82 */ /* 0x000ea20000000a00 */
[----:B01----:R-:W-:-:S05]  /*0360*/  VIMNMX.S16x2 R0, PT, PT, R2, R4, PT ;  /* 0x0000000402007248 */ /* 0x003fca0003fe0300 */
[----:B--2---:R-:W-:Y:S01]  /*0370*/  STG.E.U8 desc[UR6][R6.64], R0 ;  /* 0x0000000006007986 */ /* 0x004fe2000c101106 */
[----:B------:R-:W-:Y:S05]  /*0380*/  EXIT ;  /* 0x000000000000794d */ /* 0x000fea0003800000 */
.L_x_23351:
        /* <DEDUP_REMOVED lines=356> */
.L_x_23359:
[----:B------:R-:W0:Y:S02]  /*19d0*/  LDCU.128 UR8, c[0x0][0x5f0] ;  /* 0x0000be00ff0877ac */ /* 0x000e240008000c00 */
[----:B0-----:R-:W-:Y:S02]  /*19e0*/  IADD3 R6, P0, PT, R6, UR8, RZ ;  /* 0x0000000806067c10 */ /* 0x001fe4000ff1e0ff */
[----:B------:R-:W-:Y:S02]  /*19f0*/  IADD3 R8, P1, PT, R4, UR10, RZ ;  /* 0x0000000a04087c10 */ /* 0x000fe4000ff3e0ff */
[----:B------:R-:W-:Y:S01]  /*1a00*/  IADD3.X R7, PT, PT, RZ, UR9, RZ, P0, !PT ;  /* 0x00000009ff077c10 */ /* 0x000fe200087fe4ff */
[----:B------:R-:W0:Y:S01]  /*1a10*/  LDCU.64 UR8, c[0x0][0x5e8] ;  /* 0x0000bd00ff0877ac */ /* 0x000e220008000a00 */
[----:B------:R-:W-:-:S03]  /*1a20*/  IADD3.X R9, PT, PT, RZ, UR11, RZ, P1, !PT ;  /* 0x0000000bff097c10 */ /* 0x000fc60008ffe4ff */
[----:B------:R-:W2:Y:S04]  /*1a30*/  LDG.E.S8 R6, desc[UR6][R6.64] ;  /* 0x0000000606067981 */ /* 0x000ea8000c1e1300 */
[----:B------:R-:W2:Y:S01]  /*1a40*/  LDG.E.S8 R8, desc[UR6][R8.64] ;  /* 0x0000000608087981 */ /* 0x000ea2000c1e1300 */
[----:B------:R-:W-:Y:S02]  /*1a50*/  IADD3 R3, PT, PT, R3, 0x80, RZ ;  /* 0x0000008003037810 */ /* 0x000fe40007ffe0ff */
[----:B0-----:R-:W-:-:S04]  /*1a60*/  IADD3 R4, P0, PT, R5, UR8, RZ ;  /* 0x0000000805047c10 */ /* 0x001fc8000ff1e0ff */
[----:B------:R-:W-:Y:S02]  /*1a70*/  IADD3.X R5, PT, PT, RZ, UR9, RZ, P0, !PT ;  /* 0x00000009ff057c10 */ /* 0x000fe400087fe4ff */
[----:B------:R-:W-:-:S13]  /*1a80*/  ISETP.GE.AND P0, PT, R3, UR4, PT ;  /* 0x0000000403007c0c */ /* 0x000fda000bf06270 */
[----:B------:R-:W-:Y:S05]  /*1a90*/  @P0 BREAK.RELIABLE B1 ;  /* 0x0000000000010942 */ /* 0x000fea0003800100 */
[----:B--2---:R-:W-:-:S05]  /*1aa0*/  VIMNMX.S16x2 R7, PT, PT, R6, R8, PT ;  /* 0x0000000806077248 */ /* 0x004fca0003fe0300 */
[----:B------:R0:W-:Y:S01]  /*1ab0*/  STG.E.U8 desc[UR6][R4.64], R7 ;  /* 0x0000000704007986 */ /* 0x0001e2000c101106 */
        /* <DEDUP_REMOVED lines=349> */
.L_x_23361:
        /* <DEDUP_REMOVED lines=11> */
[----:B--2---:R-:W-:-:S05]  /*3140*/  VIMNMX.S16x2 R7, PT, PT, R6, R8, PT ;  /* 0x0000000806077248 */ /* 0x004fca0003fe0300 */
[----:B------:R0:W-:Y:S02]  /*3150*/  STG.E.U8 desc[UR6][R4.64], R7 ;  /* 0x0000000704007986 */ /* 0x0001e4000c101106 */
.L_x_23358:
[----:B------:R-:W-:-:S13]  /*3160*/  ISETP.GE.AND P0, PT, R3, UR4, PT ;  /* 0x0000000403007c0c */ /* 0x000fda000bf06270 */
[----:B------:R-:W-:Y:S05]  /*3170*/  @P0 BREAK.RELIABLE B1 ;  /* 0x0000000000010942 */ /* 0x000fea0003800100 */
[----:B------:R-:W-:Y:S05]  /*3180*/  @P0 BRA `(.L_x_23360) ;  /* 0x0000001400a80947 */ /* 0x000fea0003800000 */
[----:B------:R-:W-:Y:S05]  /*3190*/  BSYNC.RELIABLE B1 ;  /* 0x0000000000017941 */ /* 0x000fea0003800100 */
.L_x_23357:
        /* <DEDUP_REMOVED lines=348> */
.L_x_23362:
        /* <DEDUP_REMOVED lines=13> */
.L_x_23360:
[----:B------:R-:W-:Y:S05]  /*4830*/  BSYNC.RECONVERGENT B0 ;  /* 0x0000000000007941 */ /* 0x000fea0003800200 */
.L_x_23356:
        /* <DEDUP_REMOVED lines=351> */
.L_x_23363:
[----:B------:R-:W0:Y:S01]  /*5e30*/  LDCU.128 UR8, c[0x0][0x5f0] ;  /* 0x0000be00ff0877ac */ /* 0x000e220008000c00 */
[----:B------:R-:W1:Y:S01]  /*5e40*/  LDCU.64 UR4, c[0x0][0x5e8] ;  /* 0x0000bd00ff0477ac */ /* 0x000e620008000a00 */
[----:B0-----:R-:W-:Y:S02]  /*5e50*/  IADD3 R4, P0, PT, R4, UR8, RZ ;  /* 0x0000000804047c10 */ /* 0x001fe4000ff1e0ff */
[----:B------:R-:W-:Y:S02]  /*5e60*/  IADD3 R6, P1, PT, R2, UR10, RZ ;  /* 0x0000000a02067c10 */ /* 0x000fe4000ff3e0ff */
[----:B------:R-:W-:Y:S02]  /*5e70*/  IADD3.X R5, PT, PT, RZ, UR9, RZ, P0, !PT ;  /* 0x00000009ff057c10 */ /* 0x000fe400087fe4ff */
[----:B------:R-:W-:-:S03]  /*5e80*/  IADD3.X R7, PT, PT, RZ, UR11, RZ, P1, !PT ;  /* 0x0000000bff077c10 */ /* 0x000fc60008ffe4ff */
[----:B------:R-:W2:Y:S04]  /*5e90*/  LDG.E.S8 R4, desc[UR6][R4.64] ;  /* 0x0000000604047981 */ /* 0x000ea8000c1e1300 */
[----:B------:R-:W2:Y:S01]  /*5ea0*/  LDG.E.S8 R6, desc[UR6][R6.64] ;  /* 0x0000000606067981 */ /* 0x000ea2000c1e1300 */
[----:B-1----:R-:W-:-:S04]  /*5eb0*/  IADD3 R2, P0, PT, R3, UR4, RZ ;  /* 0x0000000403027c10 */ /* 0x002fc8000ff1e0ff */
[----:B------:R-:W-:Y:S02]  /*5ec0*/  IADD3.X R3, PT, PT, RZ, UR5, RZ, P0, !PT ;  /* 0x00000005ff037c10 */ /* 0x000fe400087fe4ff */
[----:B--2---:R-:W-:-:S05]  /*5ed0*/  VIMNMX.S16x2 R0, PT, PT, R4, R6, PT ;  /* 0x0000000604007248 */ /* 0x004fca0003fe0300 */
[----:B------:R-:W-:Y:S01]  /*5ee0*/  STG.E.U8 desc[UR6][R2.64], R0 ;  /* 0x0000000002007986 */ /* 0x000fe2000c101106 */
[----:B------:R-:W-:Y:S05]  /*5ef0*/  EXIT ;  /* 0x000000000000794d */ /* 0x000fea0003800000 */
.L_x_23364:
        /* <DEDUP_REMOVED lines=16> */
.L_x_41081:


//--------------------- .text._ZN2at6native27unrolled_elementwise_kernelINS0_13BinaryFunctorIaaaZZZNS0_19minimum_kernel_cudaERNS_18TensorIteratorBaseEENKUlvE_clEvENKUlvE0_clEvEUlaaE_EESt5arrayIPcLm3EELi4E23TrivialOffsetCalculatorILi2EjESC_ILi1EjENS0_6memory15LoadWithoutCastENSF_16StoreWithoutCastEEEviT_T0_T2_T3_T4_T5_ --------------------------
	.section	.text._ZN2at6native27unrolled_elementwise_kernelINS0_13BinaryFunctorIaaaZZZNS0_19minimum_kernel_cudaERNS_18TensorIteratorBaseEENKUlvE_clEvENKUlvE0_clEvEUlaaE_EESt5arrayIPcLm3EELi4E23TrivialOffsetCalculatorILi2EjESC_ILi1EjENS0_6memory15LoadWithoutCastENSF_16StoreWithoutCastEEEviT_T0_T2_T3_T4_T5_,"ax",@progbits
	.align	128
        .global         _ZN2at6native27unrolled_elementwise_kernelINS0_13BinaryFunctorIaaaZZZNS0_19minimum_kernel_cudaERNS_18TensorIteratorBaseEENKUlvE_clEvENKUlvE0_clEvEUlaaE_EESt5arrayIPcLm3EELi4E23TrivialOffsetCalculatorILi2EjESC_ILi1EjENS0_6memory15LoadWithoutCastENSF_16StoreWithoutCastEEEviT_T0_T2_T3_T4_T5_
        .type           _ZN2at6native27unrolled_elementwise_kernelINS0_13BinaryFunctorIaaaZZZNS0_19minimum_kernel_cudaERNS_18TensorIteratorBaseEENKUlvE_clEvENKUlvE0_clEvEUlaaE_EESt5arrayIPcLm3EELi4E23TrivialOffsetCalculatorILi2EjESC_ILi1EjENS0_6memory15LoadWithoutCastENSF_16StoreWithoutCastEEEviT_T0_T2_T3_T4_T5_,@function
        .size           _ZN2at6native27unrolled_elementwise_kernelINS0_13BinaryFunctorIaaaZZZNS0_19minimum_kernel_cudaERNS_18TensorIteratorBaseEENKUlvE_clEvENKUlvE0_clEvEUlaaE_EESt5arrayIPcLm3EELi4E23TrivialOffsetCalculatorILi2EjESC_ILi1EjENS0_6memory15LoadWithoutCastENSF_16StoreWithoutCastEEEviT_T0_T2_T3_T4_T5_,(.L_x_41082 - _ZN2at6native27unrolled_elementwise_kernelINS0_13BinaryFunctorIaaaZZZNS0_19minimum_kernel_cudaERNS_18TensorIteratorBaseEENKUlvE_clEvENKUlvE0_clEvEUlaaE_EESt5arrayIPcLm3EELi4E23TrivialOffsetCalculatorILi2EjESC_ILi1EjENS0_6memory15LoadWithoutCastENSF_16StoreWithoutCastEEEviT_T0_T2_T3_T4_T5_)
        .other          _ZN2at6native27unrolled_elementwise_kernelINS0_13BinaryFunctorIaaaZZZNS0_19minimum_kernel_cudaERNS_18TensorIteratorBaseEENKUlvE_clEvENKUlvE0_clEvEUlaaE_EESt5arrayIPcLm3EELi4E23TrivialOffsetCalculatorILi2EjESC_ILi1EjENS0_6memory15LoadWithoutCastENSF_16StoreWithoutCastEEEviT_T0_T2_T3_T4_T5_,@"STO_CUDA_ENTRY STV_DEFAULT"
_ZN2at6native27unrolled_elementwise_kernelINS0_13BinaryFunctorIaaaZZZNS0_19minimum_kernel_cudaERNS_18TensorIteratorBaseEENKUlvE_clEvENKUlvE0_clEvEUlaaE_EESt5arrayIPcLm3EELi4E23TrivialOffsetCalculatorILi2EjESC_ILi1EjENS0_6memory15LoadWithoutCastENSF_16StoreWithoutCastEEEviT_T0_T2_T3_T4_T5_:
.text._ZN2at6native27unrolled_elementwise_kernelINS0_13BinaryFunctorIaaaZZZNS0_19minimum_kernel_cudaERNS_18TensorIteratorBaseEENKUlvE_clEvENKUlvE0_clEvEUlaaE_EESt5arrayIPcLm3EELi4E23TrivialOffsetCalculatorILi2EjESC_ILi1EjENS0_6memory15LoadWithoutCastENSF_16StoreWithoutCastEEEviT_T0_T2_T3_T4_T5_:
        /* <DEDUP_REMOVED lines=17> */
[----:B------:R-:W-:Y:S02]  /*0110*/  ISETP.GE.AND P1, PT, R0, R19, PT ;  /* 0x000000130000720c */ /* 0x000fe40003f26270 */
[C---:B---3--:R-:W-:Y:S01]  /*0120*/  @!P0 IADD3 R24, P3, PT, R11.reuse, R24, RZ ;  /* 0x000000180b188210 */ /* 0x048fe20007f7e0ff */
[----:B------:R-:W3:Y:S01]  /*0130*/  LDC.64 R14, c[0x0][0x398] ;  /* 0x0000e600ff0e7b82 */ /* 0x000ee20000000a00 */
[----:B----4-:R-:W-:Y:S02]  /*0140*/  @!P0 IADD3 R8, P5, PT, R11, R8, RZ ;  /* 0x000000080b088210 */ /* 0x010fe40007fbe0ff */
[----:B------:R-:W-:Y:S01]  /*0150*/  PRMT R20, RZ, 0x7610, R20 ;  /* 0x00007610ff147816 */ /* 0x000fe20000000014 */
[----:B------:R-:W-:-:S04]  /*0160*/  @!P0 IMAD.X R25, RZ, RZ, R25, P3 ;  /* 0x000000ffff198224 */ /* 0x000fc800018e0619 */
[----:B------:R-:W4:Y:S02]  /*0170*/  LDC.64 R10, c[0x0][0x398] ;  /* 0x0000e600ff0a7b82 */ /* 0x000f240000000a00 */
[----:B------:R-:W-:Y:S01]  /*0180*/  @!P1 IMAD R21, R17, 0x200, R0 ;  /* 0x0000020011159824 */ /* 0x000fe200078e0200 */
[----:B-1----:R1:W3:Y:S01]  /*0190*/  @!P0 LDG.E.U8 R18, desc[UR4][R24.64] ;  /* 0x0000000418128981 */ /* 0x0022e2000c1e1100 */
[----:B------:R-:W-:-:S05]  /*01a0*/  @!P1 VIADD R0, R0, 0x80 ;  /* 0x0000008000009836 */ /* 0x000fca0000000000 */
[----:B------:R-:W-:Y:S01]  /*01b0*/  ISETP.GE.AND P2, PT, R0, R19, PT ;  /* 0x000000130000720c */ /* 0x000fe20003f46270 */
[----:B------:R-:W-:Y:S01]  /*01c0*/  @!P0 IMAD.X R9, RZ, RZ, R9, P5 ;  /* 0x000000ffff098224 */ /* 0x000fe200028e0609 */
[C---:B-----5:R-:W-:Y:S02]  /*01d0*/  @!P1 IADD3 R4, P3, PT, R21.reuse, R4, RZ ;  /* 0x0000000415049210 */ /* 0x060fe40007f7e0ff */
[----:B0-----:R-:W-:-:S09]  /*01e0*/  @!P1 IADD3 R6, P4, PT, R21, R6, RZ ;  /* 0x0000000615069210 */ /* 0x001fd20007f9e0ff */
[----:B------:R-:W-:Y:S01]  /*01f0*/  @!P2 IMAD R23, R17, 0x200, R0 ;  /* 0x000002001117a824 */ /* 0x000fe200078e0200 */
[----:B------:R-:W5:Y:S01]  /*0200*/  @!P0 LDG.E.U8 R20, desc[UR4][R8.64] ;  /* 0x0000000408148981 */ /* 0x000f62000c1e1100 */
[----:B------:R-:W-:-:S05]  /*0210*/  @!P2 VIADD R0, R0, 0x80 ;  /* 0x000000800000a836 */ /* 0x000fca0000000000 */
[----:B------:R-:W-:Y:S01]  /*0220*/  ISETP.GE.AND P5, PT, R0, R19, PT ;  /* 0x000000130000720c */ /* 0x000fe20003fa6270 */
[----:B------:R-:W-:Y:S01]  /*0230*/  @!P1 IMAD.X R5, RZ, RZ, R5, P3 ;  /* 0x000000ffff059224 */ /* 0x000fe200018e0605 */
[----:B------:R-:W-:Y:S01]  /*0240*/  PRMT R21, RZ, 0x7610, R21 ;  /* 0x00007610ff157816 */ /* 0x000fe20000000015 */
[----:B------:R-:W-:Y:S01]  /*0250*/  @!P1 IMAD.X R7, RZ, RZ, R7, P4 ;  /* 0x000000ffff079224 */ /* 0x000fe200020e0607 */
[----:B-1----:R-:W-:Y:S02]  /*0260*/  PRMT R24, RZ, 0x7610, R24 ;  /* 0x00007610ff187816 */ /* 0x002fe40000000018 */
[----:B--2---:R-:W-:Y:S02]  /*0270*/  @!P2 IADD3 R2, P0, PT, R23, R2, RZ ;  /* 0x000000021702a210 */ /* 0x004fe40007f1e0ff */
[----:B------:R0:W2:Y:S05]  /*0280*/  @!P1 LDG.E.U8 R21, desc[UR4][R4.64] ;  /* 0x0000000404159981 */ /* 0x0000aa000c1e1100 */
[----:B------:R-:W-:Y:S01]  /*0290*/  @!P5 IMAD R25, R17, 0x200, R0 ;  /* 0x000002001119d824 */ /* 0x000fe200078e0200 */
[----:B------:R5:W2:Y:S01]  /*02a0*/  @!P1 LDG.E.U8 R24, desc[UR4][R6.64] ;  /* 0x0000000406189981 */ /* 0x000aa2000c1e1100 */
[----:B------:R-:W-:Y:S01]  /*02b0*/  @!P2 IMAD.X R3, RZ, RZ, R3, P0 ;  /* 0x000000ffff03a224 */ /* 0x000fe200000e0603 */
[----:B----4-:R-:W-:-:S02]  /*02c0*/  @!P2 IADD3 R10, P3, PT, R23, R10, RZ ;  /* 0x0000000a170aa210 */ /* 0x010fc40007f7e0ff */
[C---:B------:R-:W-:Y:S02]  /*02d0*/  @!P5 IADD3 R12, P0, PT, R25.reuse, R12, RZ ;  /* 0x0000000c190cd210 */ /* 0x040fe40007f1e0ff */
[----:B---3--:R-:W-:Y:S01]  /*02e0*/  @!P5 IADD3 R14, P1, PT, R25, R14, RZ ;  /* 0x0000000e190ed210 */ /* 0x008fe20007f3e0ff */
[----:B------:R-:W-:Y:S01]  /*02f0*/  @!P2 IMAD.X R11, RZ, RZ, R11, P3 ;  /* 0x000000ffff0ba224 */ /* 0x000fe200018e060b */
[----:B------:R-:W-:Y:S01]  /*0300*/  PRMT R22, RZ, 0x7610, R22 ;  /* 0x00007610ff167816 */ /* 0x000fe20000000016 */
[----:B------:R-:W-:Y:S01]  /*0310*/  @!P5 IMAD.X R13, RZ, RZ, R13, P0 ;  /* 0x000000ffff0dd224 */ /* 0x000fe200000e060d */
[----:B0-----:R-:W-:Y:S01]  /*0320*/  PRMT R5, RZ, 0x7610, R5 ;  /* 0x00007610ff057816 */ /* 0x001fe20000000005 */
[----:B------:R-:W-:Y:S01]  /*0330*/  @!P5 IMAD.X R15, RZ, RZ, R15, P1 ;  /* 0x000000ffff0fd224 */ /* 0x000fe200008e060f */
[----:B------:R-:W-:Y:S02]  /*0340*/  PRMT R8, RZ, 0x7610, R8 ;  /* 0x00007610ff087816 */ /* 0x000fe40000000008 */
[----:B------:R-:W-:Y:S01]  /*0350*/  PRMT R9, RZ, 0x7610, R9 ;  /* 0x00007610ff097816 */ /* 0x000fe20000000009 */
[----:B------:R2:W3:Y:S04]  /*0360*/  @!P2 LDG.E.U8 R22, desc[UR4][R2.64] ;  /* 0x000000040216a981 */ /* 0x0004e8000c1e1100 */
[----:B------:R-:W4:Y:S04]  /*0370*/  @!P2 LDG.E.U8 R5, desc[UR4][R10.64] ;  /* 0x000000040a05a981 */ /* 0x000f28000c1e1100 */
[----:B------:R-:W4:Y:S04]  /*0380*/  @!P5 LDG.E.U8 R8, desc[UR4][R12.64] ;  /* 0x000000040c08d981 */ /* 0x000f28000c1e1100 */
[----:B------:R-:W4:Y:S01]  /*0390*/  @!P5 LDG.E.U8 R9, desc[UR4][R14.64] ;  /* 0x000000040e09d981 */ /* 0x000f22000c1e1100 */
[----:B------:R-:W-:Y:S01]  /*03a0*/  ISETP.GE.AND P0, PT, R16, R19, PT ;  /* 0x000000131000720c */ /* 0x000fe20003f06270 */
[----:B------:R-:W-:Y:S04]  /*03b0*/  BSSY.RECONVERGENT B0, `(.L_x_23365) ;  /* 0x000002e000007945 */ /* 0x000fe80003800200 */
[----:B------:R-:W-:Y:S01]  /*03c0*/  BSSY.RELIABLE B1, `(.L_x_23366) ;  /* 0x0000025000017945 */ /* 0x000fe20003800100 */
[----:B------:R-:W-:-:S04]  /*03d0*/  PRMT R4, R18, 0x8880, RZ ;  /* 0x0000888012047816 */ /* 0x000fc800000000ff */
[----:B------:R-:W-:Y:S02]  /*03e0*/  PRMT R4, R4, 0x7710, RZ ;  /* 0x0000771004047816 */ /* 0x000fe400000000ff */
[----:B-----5:R-:W-:-:S04]  /*03f0*/  PRMT R6, R20, 0x8880, RZ ;  /* 0x0000888014067816 */ /* 0x020fc800000000ff */
[----:B------:R-:W-:Y:S02]  /*0400*/  PRMT R6, R6, 0x7710, RZ ;  /* 0x0000771006067816 */ /* 0x000fe400000000ff */
[----:B--2---:R-:W-:Y:S02]  /*0410*/  PRMT R2, R21, 0x8880, RZ ;  /* 0x0000888015027816 */ /* 0x004fe400000000ff */
[----:B------:R-:W-:Y:S02]  /*0420*/  PRMT R0, R24, 0x8880, RZ ;  /* 0x0000888018007816 */ /* 0x000fe400000000ff */
[----:B------:R-:W-:Y:S02]  /*0430*/  PRMT R2, R2, 0x7710, RZ ;  /* 0x0000771002027816 */ /* 0x000fe400000000ff */
[----:B------:R-:W-:Y:S02]  /*0440*/  PRMT R0, R0, 0x7710, RZ ;  /* 0x0000771000007816 */ /* 0x000fe400000000ff */
[----:B------:R-:W-:-:S02]  /*0450*/  VIMNMX.S16x2 R4, PT, PT, R4, R6, PT ;  /* 0x0000000604047248 */ /* 0x000fc40003fe0300 */
[----:B---3--:R-:W-:Y:S02]  /*0460*/  PRMT R22, R22, 0x8880, RZ ;  /* 0x0000888016167816 */ /* 0x008fe400000000ff */
[----:B----4-:R-:W-:Y:S02]  /*0470*/  PRMT R5, R5, 0x8880, RZ ;  /* 0x0000888005057816 */ /* 0x010fe400000000ff */
[----:B------:R-:W-:Y:S02]  /*0480*/  PRMT R10, R8, 0x8880, RZ ;  /* 0x00008880080a7816 */ /* 0x000fe400000000ff */
[----:B------:R-:W-:Y:S02]  /*0490*/  PRMT R9, R9, 0x8880, RZ ;  /* 0x0000888009097816 */ /* 0x000fe400000000ff */
[----:B------:R-:W-:Y:S02]  /*04a0*/  PRMT R8, R22, 0x7710, RZ ;  /* 0x0000771016087816 */ /* 0x000fe400000000ff */
[----:B------:R-:W-:-:S02]  /*04b0*/  PRMT R12, R5, 0x7710, RZ ;  /* 0x00007710050c7816 */ /* 0x000fc400000000ff */
[----:B------:R-:W-:Y:S02]  /*04c0*/  PRMT R10, R10, 0x7710, RZ ;  /* 0x000077100a0a7816 */ /* 0x000fe400000000ff */
[----:B------:R-:W-:Y:S02]  /*04d0*/  PRMT R14, R9, 0x7710, RZ ;  /* 0x00007710090e7816 */ /* 0x000fe400000000ff */
[----:B------:R-:W-:Y:S02]  /*04e0*/  VIMNMX.S16x2 R0, PT, PT, R2, R0, PT ;  /* 0x0000000002007248 */ /* 0x000fe40003fe0300 */
[----:B------:R-:W-:Y:S02]  /*04f0*/  VIMNMX.S16x2 R8, PT, PT, R8, R12, PT ;  /* 0x0000000c08087248 */ /* 0x000fe40003fe0300 */
[----:B------:R-:W-:Y:S01]  /*0500*/  VIMNMX.S16x2 R10, PT, PT, R10, R14, PT ;  /* 0x0000000e0a0a7248 */ /* 0x000fe20003fe0300 */
        /* <DEDUP_REMOVED lines=16> */
.L_x_23367:
[----:B------:R-:W-:Y:S05]  /*0610*/  BSYNC.RELIABLE B1 ;  /* 0x0000000000017941 */ /* 0x000fea0003800100 */
.L_x_23366:
[----:B------:R-:W-:-:S13]  /*0620*/  ISETP.GE.AND P0, PT, R16, R19, PT ;  /* 0x000000131000720c */ /* 0x000fda0003f06270 */
[----:B------:R-:W1:Y:S01]  /*0630*/  @!P0 LDC.64 R4, c[0x0][0x388] ;  /* 0x0000e200ff048b82 */ /* 0x000e620000000a00 */
[----:B0-----:R-:W-:Y:S02]  /*0640*/  @!P0 IMAD R3, R17, 0x200, R16 ;  /* 0x0000020011038824 */ /* 0x001fe400078e0210 */
[----:B------:R-:W-:-:S03]  /*0650*/  @!P0 VIADD R16, R16, 0x80 ;  /* 0x0000008010108836 */ /* 0x000fc60000000000 */
[----:B-1----:R-:W-:-:S05]  /*0660*/  @!P0 IADD3 R2, P1, PT, R3, R4, RZ ;  /* 0x0000000403028210 */ /* 0x002fca0007f3e0ff */
[----:B------:R-:W-:-:S05]  /*0670*/  @!P0 IMAD.X R3, RZ, RZ, R5, P1 ;  /* 0x000000ffff038224 */ /* 0x000fca00008e0605 */
[----:B------:R1:W-:Y:S03]  /*0680*/  @!P0 STG.E.U8 desc[UR4][R2.64], R8 ;  /* 0x0000000802008986 */ /* 0x0003e6000c101104 */
.L_x_23368:
[----:B------:R-:W-:Y:S05]  /*0690*/  BSYNC.RECONVERGENT B0 ;  /* 0x0000000000007941 */ /* 0x000fea0003800200 */
.L_x_23365:
[----:B------:R-:W-:Y:S05]  /*06a0*/  WARPSYNC.ALL ;  /* 0x0000000000007948 */ /* 0x000fea0003800000 */
[----:B------:R-:W-:-:S13]  /*06b0*/  ISETP.GE.AND P0, PT, R16, R19, PT ;  /* 0x000000131000720c */ /* 0x000fda0003f06270 */
[----:B------:R-:W-:Y:S05]  /*06c0*/  @P0 EXIT ;  /* 0x000000000000094d */ /* 0x000fea0003800000 */
[----:B------:R-:W2:Y:S01]  /*06d0*/  LDCU.64 UR6, c[0x0][0x388] ;  /* 0x00007100ff0677ac */ /* 0x000ea20008000a00 */
[----:B01----:R-:W-:-:S05]  /*06e0*/  IMAD R2, R17, 0x200, R16 ;  /* 0x0000020011027824 */ /* 0x003fca00078e0210 */
[----:B--2---:R-:W-:-:S05]  /*06f0*/  IADD3 R2, P0, PT, R2, UR6, RZ ;  /* 0x0000000602027c10 */ /* 0x004fca000ff1e0ff */
[----:B------:R-:W-:-:S05]  /*0700*/  IMAD.X R3, RZ, RZ, UR7, P0 ;  /* 0x00000007ff037e24 */ /* 0x000fca00080e06ff */
[----:B------:R-:W-:Y:S01]  /*0710*/  STG.E.U8 desc[UR4][R2.64], R10 ;  /* 0x0000000a02007986 */ /* 0x000fe2000c101104 */
[----:B------:R-:W-:Y:S05]  /*0720*/  EXIT ;  /* 0x000000000000794d */ /* 0x000fea0003800000 */
.L_x_23369:
        /* <DEDUP_REMOVED lines=13> */
.L_x_41082:


//--------------------- .text._ZN2at6native29vectorized_elementwise_kernelILi2ENS0_13BinaryFunctorIaaaZZZNS0_19minimum_kernel_cudaERNS_18TensorIteratorBaseEENKUlvE_clEvENKUlvE0_clEvEUlaaE_EESt5arrayIPcLm3EEEEviT0_T1_ --------------------------
	.section	.text._ZN2at6native29vectorized_elementwise_kernelILi2ENS0_13BinaryFunctorIaaaZZZNS0_19minimum_kernel_cudaERNS_18TensorIteratorBaseEENKUlvE_clEvENKUlvE0_clEvEUlaaE_EESt5arrayIPcLm3EEEEviT0_T1_,"ax",@progbits
	.align	128
        .global         _ZN2at6native29vectorized_elementwise_kernelILi2ENS0_13BinaryFunctorIaaaZZZNS0_19minimum_kernel_cudaERNS_18TensorIteratorBaseEENKUlvE_clEvENKUlvE0_clEvEUlaaE_EESt5arrayIPcLm3EEEEviT0_T1_
        .type           _ZN2at6native29vectorized_elementwise_kernelILi2ENS0_13BinaryFunctorIaaaZZZNS0_19minimum_kernel_cudaERNS_18TensorIteratorBaseEENKUlvE_clEvENKUlvE0_clEvEUlaaE_EESt5arrayIPcLm3EEEEviT0_T1_,@function
        .size           _ZN2at6native29vectorized_elementwise_kernelILi2ENS0_13BinaryFunctorIaaaZZZNS0_19minimum_kernel_cudaERNS_18TensorIteratorBaseEENKUlvE_clEvENKUlvE0_clEvEUlaaE_EESt5arrayIPcLm3EEEEviT0_T1_,(.L_x_41083 - _ZN2at6native29vectorized_elementwise_kernelILi2ENS0_13BinaryFunctorIaaaZZZNS0_19minimum_kernel_cudaERNS_18TensorIteratorBaseEENKUlvE_clEvENKUlvE0_clEvEUlaaE_EESt5arrayIPcLm3EEEEviT0_T1_)
        .other          _ZN2at6native29vectorized_elementwise_kernelILi2ENS0_13BinaryFunctorIaaaZZZNS0_19minimum_kernel_cudaERNS_18TensorIteratorBaseEENKUlvE_clEvENKUlvE0_clEvEUlaaE_EESt5arrayIPcLm3EEEEviT0_T1_,@"STO_CUDA_ENTRY STV_DEFAULT"
_ZN2at6native29vectorized_elementwise_kernelILi2ENS0_13BinaryFunctorIaaaZZZNS0_19minimum_kernel_cudaERNS_18TensorIteratorBaseEENKUlvE_clEvENKUlvE0_clEvEUlaaE_EESt5arrayIPcLm3EEEEviT0_T1_:
.text._ZN2at6native29vectorized_elementwise_kernelILi2ENS0_13BinaryFunctorIaaaZZZNS0_19minimum_kernel_cudaERNS_18TensorIteratorBaseEENKUlvE_clEvENKUlvE0_clEvEUlaaE_EESt5arrayIPcLm3EEEEviT0_T1_:
[----:B------:R-:W-:Y:S08]  /*0000*/  LDC R1, c[0x0][0x37c] ;  /* 0x0000df00ff017b82 */ /* 0x000ff00000000800 */
[----:B------:R-:W0:Y:S01]  /*0010*/  S2UR UR4, SR_CTAID.X ;  /* 0x00000000000479c3 */ /* 0x000e220000002500 */
[----:B------:R-:W1:Y:S01]  /*0020*/  LDCU UR5, c[0x0][0x380] ;  /* 0x00007000ff0577ac */ /* 0x000e620008000800 */
[----:B------:R-:W2:Y:S01]  /*0030*/  LDCU.64 UR12, c[0x0][0x358] ;  /* 0x00006b00ff0c77ac */ /* 0x000ea20008000a00 */
[----:B0-----:R-:W-:-:S04]  /*0040*/  USHF.L.U32 UR4, UR4, 0xa, URZ ;  /* 0x0000000a04047899 */ /* 0x001fc800080006ff */
[----:B-1----:R-:W-:-:S04]  /*0050*/  UIADD3 UR5, UPT, UPT, -UR4, UR5, URZ ;  /* 0x0000000504057290 */ /* 0x002fc8000fffe1ff */
[----:B------:R-:W-:-:S09]  /*0060*/  UISETP.GT.U32.AND UP0, UPT, UR5, 0x3ff, UPT ;  /* 0x000003ff0500788c */ /* 0x000fd2000bf04070 */
[----:B--2---:R-:W-:Y:S05]  /*0070*/  BRA.U UP0, `(.L_x_23370) ;  /* 0x0000000d00587547 */ /* 0x004fea000b800000 */
[----:B------:R-:W0:Y:S01]  /*0080*/  S2R R23, SR_TID.X ;  /* 0x0000000000177919 */ /* 0x000e220000002100 */
[----:B------:R-:W1:Y:S01]  /*0090*/  LDC.64 R8, c[0x0][0x390] ;  /* 0x0000e400ff087b82 */ /* 0x000e620000000a00 */
[----:B------:R-:W-:-:S07]  /*00a0*/  PRMT R22, RZ, 0x7610, R22 ;  /* 0x00007610ff167816 */ /* 0x000fce0000000016 */
[----:B------:R-:W2:Y:S08]  /*00b0*/  LDC.64 R6, c[0x0][0x398] ;  /* 0x0000e600ff067b82 */ /* 0x000eb00000000a00 */
[----:B------:R-:W3:Y:S08]  /*00c0*/  LDC.64 R28, c[0x0][0x398] ;  /* 0x0000e600ff1c7b82 */ /* 0x000ef00000000a00 */
[----:B------:R-:W4:Y:S01]  /*00d0*/  LDC.64 R10, c[0x0][0x390] ;  /* 0x0000e400ff0a7b82 */ /* 0x000f220000000a00 */
[----:B0-----:R-:W-:Y:S01]  /*00e0*/  ISETP.GE.U32.AND P2, PT, R23, UR5, PT ;  /* 0x0000000517007c0c */ /* 0x001fe2000bf46070 */
[----:B------:R-:W-:Y:S01]  /*00f0*/  IMAD.MOV.U32 R0, RZ, RZ, R23 ;  /* 0x000000ffff007224 */ /* 0x000fe200078e0017 */
[----:B------:R-:W-:-:S05]  /*0100*/  PRMT R20, RZ, 0x7610, R20 ;  /* 0x00007610ff147816 */ /* 0x000fca0000000014 */
[----:B------:R-:W0:Y:S01]  /*0110*/  LDC.64 R16, c[0x0][0x390] ;  /* 0x0000e400ff107b82 */ /* 0x000e220000000a00 */
[----:B------:R-:W-:-:S07]  /*0120*/  PRMT R21, RZ, 0x7610, R21 ;  /* 0x00007610ff157816 */ /* 0x000fce0000000015 */
[----:B------:R-:W5:Y:S01]  /*0130*/  LDC.64 R12, c[0x0][0x390] ;  /* 0x0000e400ff0c7b82 */ /* 0x000f620000000a00 */
[C---:B------:R-:W-:Y:S02]  /*0140*/  @!P2 VIADD R23, R0.reuse, 0x80 ;  /* 0x000000800017a836 */ /* 0x040fe40000000000 */
[----:B------:R-:W-:-:S03]  /*0150*/  @!P2 VIADD R3, R0, UR4 ;  /* 0x000000040003ac36 */ /* 0x000fc60008000000 */
[----:B------:R-:W-:Y:S02]  /*0160*/  ISETP.GE.U32.AND P3, PT, R23, UR5, PT ;  /* 0x0000000517007c0c */ /* 0x000fe4000bf66070 */
[----:B------:R-:W5:Y:S01]  /*0170*/  LDC.64 R14, c[0x0][0x398] ;  /* 0x0000e600ff0e7b82 */ /* 0x000f620000000a00 */
[----:B-1----:R-:W-:-:S05]  /*0180*/  @!P2 IADD3 R8, P1, PT, R3, R8, RZ ;  /* 0x000000080308a210 */ /* 0x002fca0007f3e0ff */
[----:B------:R-:W-:Y:S01]  /*0190*/  @!P2 IMAD.X R9, RZ, RZ, R9, P1 ;  /* 0x000000ffff09a224 */ /* 0x000fe200008e0609 */
[----:B--2---:R-:W-:Y:S01]  /*01a0*/  @!P2 IADD3 R2, P1, PT, R3, R6, RZ ;  /* 0x000000060302a210 */ /* 0x004fe20007f3e0ff */
[----:B------:R-:W1:Y:S03]  /*01b0*/  LDC.64 R26, c[0x0][0x398] ;  /* 0x0000e600ff1a7b82 */ /* 0x000e660000000a00 */
[----:B------:R2:W5:Y:S01]  /*01c0*/  @!P2 LDG.E.U8 R22, desc[UR12][R8.64] ;  /* 0x0000000c0816a981 */ /* 0x000562000c1e1100 */
[C---:B------:R-:W-:Y:S02]  /*01d0*/  @!P3 VIADD R5, R23.reuse, UR4 ;  /* 0x000000041705bc36 */ /* 0x040fe40008000000 */
[----:B------:R-:W-:-:S05]  /*01e0*/  @!P3 VIADD R23, R23, 0x80 ;  /* 0x000000801717b836 */ /* 0x000fca0000000000 */
[C---:B------:R-:W-:Y:S01]  /*01f0*/  ISETP.GE.U32.AND P0, PT, R23.reuse, UR5, PT ;  /* 0x0000000517007c0c */ /* 0x040fe2000bf06070 */
[----:B------:R-:W-:Y:S02]  /*0200*/  @!P2 IMAD.X R3, RZ, RZ, R7, P1 ;  /* 0x000000ffff03a224 */ /* 0x000fe400008e0607 */
[----:B------:R-:W0:Y:S03]  /*0210*/  LDC.64 R6, c[0x0][0x398] ;  /* 0x0000e600ff067b82 */ /* 0x000e260000000a00 */
[----:B------:R-:W5:Y:S07]  /*0220*/  @!P2 LDG.E.U8 R20, desc[UR12][R2.64] ;  /* 0x0000000c0214a981 */ /* 0x000f6e000c1e1100 */
[----:B------:R-:W-:-:S02]  /*0230*/  @!P0 VIADD R25, R23, UR4 ;  /* 0x0000000417198c36 */ /* 0x000fc40008000000 */
[----:B------:R-:W-:-:S05]  /*0240*/  @!P0 VIADD R23, R23, 0x80 ;  /* 0x0000008017178836 */ /* 0x000fca0000000000 */
[----:B------:R-:W-:Y:S02]  /*0250*/  ISETP.GE.U32.AND P1, PT, R23, UR5, PT ;  /* 0x0000000517007c0c */ /* 0x000fe4000bf26070 */
[C---:B---3--:R-:W-:Y:S02]  /*0260*/  @!P3 IADD3 R28, P2, PT, R5.reuse, R28, RZ ;  /* 0x0000001c051cb210 */ /* 0x048fe40007f5e0ff */
[----:B----4-:R-:W-:Y:S02]  /*0270*/  @!P3 IADD3 R10, P4, PT, R5, R10, RZ ;  /* 0x0000000a050ab210 */ /* 0x010fe40007f9e0ff */
[----:B--2---:R-:W-:Y:S01]  /*0280*/  PRMT R9, RZ, 0x7610, R9 ;  /* 0x00007610ff097816 */ /* 0x004fe20000000009 */
[----:B------:R-:W-:Y:S01]  /*0290*/  @!P3 IMAD.X R29, RZ, RZ, R29, P2 ;  /* 0x000000ffff1db224 */ /* 0x000fe200010e061d */
[----:B------:R-:W2:Y:S05]  /*02a0*/  LDC.64 R4, c[0x0][0x390] ;  /* 0x0000e400ff047b82 */ /* 0x000eaa0000000a00 */
[C---:B------:R-:W-:Y:S01]  /*02b0*/  @!P1 VIADD R19, R23.reuse, UR4 ;  /* 0x0000000417139c36 */ /* 0x040fe20008000000 */
[----:B------:R-:W3:Y:S01]  /*02c0*/  @!P3 LDG.E.U8 R9, desc[UR12][R28.64] ;  /* 0x0000000c1c09b981 */ /* 0x000ee2000c1e1100 */
[----:B------:R-:W-:-:S05]  /*02d0*/  @!P1 VIADD R23, R23, 0x80 ;  /* 0x0000008017179836 */ /* 0x000fca0000000000 */
[----:B------:R-:W-:Y:S01]  /*02e0*/  ISETP.GE.U32.AND P2, PT, R23, UR5, PT ;  /* 0x0000000517007c0c */ /* 0x000fe2000bf46070 */
[----:B------:R-:W-:-:S05]  /*02f0*/  @!P3 IMAD.X R11, RZ, RZ, R11, P4 ;  /* 0x000000ffff0bb224 */ /* 0x000fca00020e060b */
[----:B------:R4:W3:Y:S01]  /*0300*/  @!P3 LDG.E.U8 R21, desc[UR12][R10.64] ;  /* 0x0000000c0a15b981 */ /* 0x0008e2000c1e1100 */
[C---:B0-----:R-:W-:Y:S02]  /*0310*/  @!P0 IADD3 R24, P3, PT, R25.reuse, R6, RZ ;  /* 0x0000000619188210 */ /* 0x041fe40007f7e0ff */
[----:B------:R-:W-:-:S04]  /*0320*/  @!P0 IADD3 R16, P4, PT, R25, R16, RZ ;  /* 0x0000001019108210 */ /* 0x000fc80007f9e0ff */
[C---:B------:R-:W-:Y:S02]  /*0330*/  @!P2 VIADD R6, R23.reuse, UR4 ;  /* 0x000000041706ac36 */ /* 0x040fe40008000000 */
[----:B------:R-:W-:Y:S01]  /*0340*/  @!P2 VIADD R23, R23, 0x80 ;  /* 0x000000801717a836 */ /* 0x000fe20000000000 */
[----:B----4-:R-:W0:Y:S01]  /*0350*/  LDC.64 R10, c[0x0][0x390] ;  /* 0x0000e400ff0a7b82 */ /* 0x010e220000000a00 */
[----:B------:R-:W-:-:S03]  /*0360*/  @!P0 IMAD.X R25, RZ, RZ, R7, P3 ;  /* 0x000000ffff198224 */ /* 0x000fc600018e0607 */
[----:B------:R-:W-:Y:S01]  /*0370*/  ISETP.GE.U32.AND P3, PT, R23, UR5, PT ;  /* 0x0000000517007c0c */ /* 0x000fe2000bf66070 */
[----:B------:R-:W-:Y:S01]  /*0380*/  @!P0 IMAD.X R17, RZ, RZ, R17, P4 ;  /* 0x000000ffff118224 */ /* 0x000fe200020e0611 */
[----:B------:R-:W-:Y:S02]  /*0390*/  PRMT R2, RZ, 0x7610, R2 ;  /* 0x00007610ff027816 */ /* 0x000fe40000000002 */
[----:B------:R-:W-:Y:S02]  /*03a0*/  PRMT R7, RZ, 0x7610, R7 ;  /* 0x00007610ff077816 */ /* 0x000fe40000000007 */
[C---:B-----5:R-:W-:Y:S02]  /*03b0*/  @!P1 IADD3 R18, P5, PT, R19.reuse, R12, RZ ;  /* 0x0000000c13129210 */ /* 0x060fe40007fbe0ff */
[----:B------:R-:W-:Y:S01]  /*03c0*/  @!P1 IADD3 R14, P4, PT, R19, R14, RZ ;  /* 0x0000000e130e9210 */ /* 0x000fe20007f9e0ff */
[----:B------:R4:W5:Y:S01]  /*03d0*/  @!P0 LDG.E.U8 R2, desc[UR12][R16.64] ;  /* 0x0000000c10028981 */ /* 0x000962000c1e1100 */
[----:B------:R-:W-:-:S03]  /*03e0*/  PRMT R8, RZ, 0x7610, R8 ;  /* 0x00007610ff087816 */ /* 0x000fc60000000008 */
[----:B------:R0:W5:Y:S01]  /*03f0*/  @!P0 LDG.E.U8 R7, desc[UR12][R24.64] ;  /* 0x0000000c18078981 */ /* 0x000162000c1e1100 */
[----:B--2---:R-:W-:Y:S01]  /*0400*/  @!P2 IADD3 R12, P0, PT, R6, R4, RZ ;  /* 0x00000004060ca210 */ /* 0x004fe20007f1e0ff */
[C---:B------:R-:W-:Y:S01]  /*0410*/  @!P3 VIADD R29, R23.reuse, UR4 ;  /* 0x00000004171dbc36 */ /* 0x040fe20008000000 */
[----:B------:R-:W-:Y:S01]  /*0420*/  PRMT R3, RZ, 0x7610, R3 ;  /* 0x00007610ff037816 */ /* 0x000fe20000000003 */
[----:B------:R-:W-:Y:S02]  /*0430*/  @!P3 VIADD R23, R23, 0x80 ;  /* 0x000000801717b836 */ /* 0x000fe40000000000 */
[----:B------:R-:W-:Y:S01]  /*0440*/  @!P1 IMAD.X R19, RZ, RZ, R13, P5 ;  /* 0x000000ffff139224 */ /* 0x000fe200028e060d */
[----:B----4-:R-:W2:Y:S01]  /*0450*/  LDC.64 R16, c[0x0][0x398] ;  /* 0x0000e600ff107b82 */ /* 0x010ea20000000a00 */
[----:B------:R-:W-:Y:S02]  /*0460*/  @!P1 IMAD.X R15, RZ, RZ, R15, P4 ;  /* 0x000000ffff0f9224 */ /* 0x000fe400020e060f */
[----:B------:R-:W-:Y:S01]  /*0470*/  @!P2 IMAD.X R13, RZ, RZ, R5, P0 ;  /* 0x000000ffff0da224 */ /* 0x000fe200000e0605 */
[----:B------:R-:W-:Y:S01]  /*0480*/  ISETP.GE.U32.AND P0, PT, R23, UR5, PT ;  /* 0x0000000517007c0c */ /* 0x000fe2000bf06070 */
[----:B------:R4:W5:Y:S04]  /*0490*/  @!P1 LDG.E.U8 R8, desc[UR12][R18.64] ;  /* 0x0000000c12089981 */ /* 0x000968000c1e1100 */
[----:B------:R4:W5:Y:S01]  /*04a0*/  @!P1 LDG.E.U8 R3, desc[UR12][R14.64] ;  /* 0x0000000c0e039981 */ /* 0x000962000c1e1100 */
[----:B0-----:R-:W-:-:S02]  /*04b0*/  @!P3 IADD3 R24, P1, PT, R29, R10, RZ ;  /* 0x0000000a1d18b210 */ /* 0x001fc40007f3e0ff */
[----:B-1----:R-:W-:Y:S01]  /*04c0*/  @!P2 IADD3 R26, P4, PT, R6, R26, RZ ;  /* 0x0000001a061aa210 */ /* 0x002fe20007f9e0ff */
[----:B----4-:R-:W0:Y:S01]  /*04d0*/  LDC.64 R18, c[0x0][0x390] ;  /* 0x0000e400ff127b82 */ /* 0x010e220000000a00 */
[----:B------:R-:W-:Y:S01]  /*04e0*/  PRMT R6, RZ, 0x7610, R6 ;  /* 0x00007610ff067816 */ /* 0x000fe20000000006 */
[----:B------:R-:W-:Y:S01]  /*04f0*/  @!P3 IMAD.X R25, RZ, RZ, R11, P1 ;  /* 0x000000ffff19b224 */ /* 0x000fe200008e060b */
[----:B------:R-:W-:Y:S01]  /*0500*/  PRMT R4, RZ, 0x7610, R4 ;  /* 0x00007610ff047816 */ /* 0x000fe20000000004 */
[----:B------:R-:W-:Y:S01]  /*0510*/  @!P2 IMAD.X R27, RZ, RZ, R27, P4 ;  /* 0x000000ffff1ba224 */ /* 0x000fe200020e061b */
[----:B------:R-:W-:Y:S02]  /*0520*/  PRMT R5, RZ, 0x7610, R5 ;  /* 0x00007610ff057816 */ /* 0x000fe40000000005 */
[----:B------:R1:W4:Y:S01]  /*0530*/  @!P3 LDG.E.U8 R6, desc[UR12][R24.64] ;  /* 0x0000000c1806b981 */ /* 0x000322000c1e1100 */
[----:B------:R-:W0:Y:S03]  /*0540*/  LDC.64 R14, c[0x0][0x390] ;  /* 0x0000e400ff0e7b82 */ /* 0x000e260000000a00 */
[----:B------:R2:W4:Y:S04]  /*0550*/  @!P2 LDG.E.U8 R4, desc[UR12][R12.64] ;  /* 0x0000000c0c04a981 */ /* 0x000528000c1e1100 */
[----:B------:R0:W4:Y:S01]  /*0560*/  @!P2 LDG.E.U8 R5, desc[UR12][R26.64] ;  /* 0x0000000c1a05a981 */ /* 0x000122000c1e1100 */
[----:B------:R-:W0:Y:S01]  /*0570*/  LDC.64 R10, c[0x0][0x398] ;  /* 0x0000e600ff0a7b82 */ /* 0x000e220000000a00 */
[----:B-1----:R-:W-:-:S02]  /*0580*/  @!P0 VIADD R25, R23, UR4 ;  /* 0x0000000417198c36 */ /* 0x002fc40008000000 */
[----:B------:R-:W-:-:S05]  /*0590*/  @!P0 VIADD R23, R23, 0x80 ;  /* 0x0000008017178836 */ /* 0x000fca0000000000 */
[----:B--2---:R-:W1:Y:S01]  /*05a0*/  LDC.64 R12, c[0x0][0x398] ;  /* 0x0000e600ff0c7b82 */ /* 0x004e620000000a00 */
[----:B------:R-:W-:Y:S02]  /*05b0*/  ISETP.GE.U32.AND P1, PT, R23, UR5, PT ;  /* 0x0000000517007c0c */ /* 0x000fe4000bf26070 */
[----:B------:R-:W-:-:S05]  /*05c0*/  @!P3 IADD3 R28, P2, PT, R29, R16, RZ ;  /* 0x000000101d1cb210 */ /* 0x000fca0007f5e0ff */
[----:B------:R-:W-:Y:S01]  /*05d0*/  @!P3 IMAD.X R29, RZ, RZ, R17, P2 ;  /* 0x000000ffff1db224 */ /* 0x000fe200010e0611 */
[----:B0-----:R-:W-:Y:S02]  /*05e0*/  @!P0 IADD3 R26, P2, PT, R25, R18, RZ ;  /* 0x00000012191a8210 */ /* 0x001fe40007f5e0ff */
[----:B------:R-:W-:-:S03]  /*05f0*/  PRMT R16, RZ, 0x7610, R16 ;  /* 0x00007610ff107816 */ /* 0x000fc60000000010 */
[----:B------:R-:W-:Y:S02]  /*0600*/  @!P0 IMAD.X R27, RZ, RZ, R19, P2 ;  /* 0x000000ffff1b8224 */ /* 0x000fe400010e0613 */
[----:B------:R-:W-:Y:S01]  /*0610*/  @!P1 VIADD R19, R23, UR4 ;  /* 0x0000000417139c36 */ /* 0x000fe20008000000 */
[----:B------:R-:W2:Y:S01]  /*0620*/  @!P3 LDG.E.U8 R16, desc[UR12][R28.64] ;  /* 0x0000000c1c10b981 */ /* 0x000ea2000c1e1100 */
[----:B------:R-:W-:-:S03]  /*0630*/  @!P0 IADD3 R10, P4, PT, R25, R10, RZ ;  /* 0x0000000a190a8210 */ /* 0x000fc60007f9e0ff */
[C---:B------:R-:W-:Y:S02]  /*0640*/  @!P1 IADD3 R24, P2, PT, R19.reuse, R14, RZ ;  /* 0x0000000e13189210 */ /* 0x040fe40007f5e0ff */
[----:B-1----:R-:W-:-:S03]  /*0650*/  @!P1 IADD3 R12, P3, PT, R19, R12, RZ ;  /* 0x0000000c130c9210 */ /* 0x002fc60007f7e0ff */
[----:B------:R-:W-:Y:S01]  /*0660*/  @!P1 IMAD.X R25, RZ, RZ, R15, P2 ;  /* 0x000000ffff199224 */ /* 0x000fe200010e060f */
[----:B------:R-:W-:Y:S01]  /*0670*/  PRMT R17, RZ, 0x7610, R17 ;  /* 0x00007610ff117816 */ /* 0x000fe20000000011 */
[----:B------:R-:W-:Y:S01]  /*0680*/  @!P0 IMAD.X R11, RZ, RZ, R11, P4 ;  /* 0x000000ffff0b8224 */ /* 0x000fe200020e060b */
[----:B------:R-:W-:Y:S01]  /*0690*/  PRMT R15, RZ, 0x7610, R15 ;  /* 0x00007610ff0f7816 */ /* 0x000fe2000000000f */
[----:B------:R-:W-:Y:S01]  /*06a0*/  @!P1 IMAD.X R13, RZ, RZ, R13, P3 ;  /* 0x000000ffff0d9224 */ /* 0x000fe200018e060d */
[----:B------:R-:W-:Y:S02]  /*06b0*/  PRMT R19, RZ, 0x7610, R19 ;  /* 0x00007610ff137816 */ /* 0x000fe40000000013 */
[----:B------:R-:W-:Y:S01]  /*06c0*/  PRMT R23, RZ, 0x7610, R23 ;  /* 0x00007610ff177816 */ /* 0x000fe20000000017 */
[----:B------:R-:W2:Y:S04]  /*06d0*/  @!P0 LDG.E.U8 R17, desc[UR12][R26.64] ;  /* 0x0000000c1a118981 */ /* 0x000ea8000c1e1100 */
[----:B------:R0:W2:Y:S04]  /*06e0*/  @!P0 LDG.E.U8 R15, desc[UR12][R10.64] ;  /* 0x0000000c0a0f8981 */ /* 0x0000a8000c1e1100 */
[----:B------:R-:W2:Y:S04]  /*06f0*/  @!P1 LDG.E.U8 R19, desc[UR12][R24.64] ;  /* 0x0000000c18139981 */ /* 0x000ea8000c1e1100 */
[----:B------:R1:W2:Y:S01]  /*0700*/  @!P1 LDG.E.U8 R23, desc[UR12][R12.64] ;  /* 0x0000000c0c179981 */ /* 0x0002a2000c1e1100 */
[----:B------:R-:W-:Y:S01]  /*0710*/  ISETP.GE.U32.AND P0, PT, R0, UR5, PT ;  /* 0x0000000500007c0c */ /* 0x000fe2000bf06070 */
[----:B------:R-:W-:Y:S04]  /*0720*/  BSSY.RECONVERGENT B0, `(.L_x_23371) ;  /* 0x0000062000007945 */ /* 0x000fe80003800200 */
[----:B------:R-:W-:Y:S01]  /*0730*/  BSSY.RELIABLE B1, `(.L_x_23372) ;  /* 0x0000059000017945 */ /* 0x000fe20003800100 */
[----:B------:R-:W-:-:S04]  /*0740*/  PRMT R22, R22, 0x8880, RZ ;  /* 0x0000888016167816 */ /* 0x000fc800000000ff */
[----:B------:R-:W-:Y:S02]  /*0750*/  PRMT R22, R22, 0x7710, RZ ;  /* 0x0000771016167816 */ /* 0x000fe400000000ff */
[----:B------:R-:W-:-:S04]  /*0760*/  PRMT R18, R20, 0x8880, RZ ;  /* 0x0000888014127816 */ /* 0x000fc800000000ff */
[----:B------:R-:W-:-:S04]  /*0770*/  PRMT R18, R18, 0x7710, RZ ;  /* 0x0000771012127816 */ /* 0x000fc800000000ff */
[----:B------:R-:W-:Y:S02]  /*0780*/  VIMNMX.S16x2 R18, PT, PT, R22, R18, PT ;  /* 0x0000001216127248 */ /* 0x000fe40003fe0300 */
[----:B---3--:R-:W-:-:S04]  /*0790*/  PRMT R9, R9, 0x8880, RZ ;  /* 0x0000888009097816 */ /* 0x008fc800000000ff */
[----:B------:R-:W-:Y:S02]  /*07a0*/  PRMT R14, R9, 0x7710, RZ ;  /* 0x00007710090e7816 */ /* 0x000fe400000000ff */
[----:B------:R-:W-:-:S04]  /*07b0*/  PRMT R20, R21, 0x8880, RZ ;  /* 0x0000888015147816 */ /* 0x000fc800000000ff */
[----:B------:R-:W-:-:S04]  /*07c0*/  PRMT R20, R20, 0x7710, RZ ;  /* 0x0000771014147816 */ /* 0x000fc800000000ff */
[----:B------:R-:W-:Y:S02]  /*07d0*/  VIMNMX.S16x2 R14, PT, PT, R20, R14, PT ;  /* 0x0000000e140e7248 */ /* 0x000fe40003fe0300 */
[----:B-----5:R-:W-:Y:S02]  /*07e0*/  PRMT R2, R2, 0x8880, RZ ;  /* 0x0000888002027816 */ /* 0x020fe400000000ff */
[----:B------:R-:W-:Y:S02]  /*07f0*/  PRMT R7, R7, 0x8880, RZ ;  /* 0x0000888007077816 */ /* 0x000fe400000000ff */
[----:B------:R-:W-:Y:S02]  /*0800*/  PRMT R2, R2, 0x7710, RZ ;  /* 0x0000771002027816 */ /* 0x000fe400000000ff */
[----:B0-----:R-:W-:Y:S02]  /*0810*/  PRMT R10, R8, 0x8880, RZ ;  /* 0x00008880080a7816 */ /* 0x001fe400000000ff */
[----:B------:R-:W-:-:S02]  /*0820*/  PRMT R3, R3, 0x8880, RZ ;  /* 0x0000888003037816 */ /* 0x000fc400000000ff */
[----:B------:R-:W-:Y:S02]  /*0830*/  PRMT R8, R7, 0x7710, RZ ;  /* 0x0000771007087816 */ /* 0x000fe400000000ff */
[----:B------:R-:W-:Y:S02]  /*0840*/  PRMT R10, R10, 0x7710, RZ ;  /* 0x000077100a0a7816 */ /* 0x000fe400000000ff */
[----:B-1----:R-:W-:Y:S02]  /*0850*/  PRMT R12, R3, 0x7710, RZ ;  /* 0x00007710030c7816 */ /* 0x002fe400000000ff */
[----:B------:R-:W-:Y:S02]  /*0860*/  VIMNMX.S16x2 R3, PT, PT, R2, R8, PT ;  /* 0x0000000802037248 */ /* 0x000fe40003fe0300 */
[----:B------:R-:W-:Y:S02]  /*0870*/  VIMNMX.S16x2 R10, PT, PT, R10, R12, PT ;  /* 0x0000000c0a0a7248 */ /* 0x000fe40003fe0300 */
[----:B----4-:R-:W-:-:S02]  /*0880*/  PRMT R6, R6, 0x8880, RZ ;  /* 0x0000888006067816 */ /* 0x010fc400000000ff */
[----:B------:R-:W-:Y:S02]  /*0890*/  PRMT R8, R4, 0x8880, RZ ;  /* 0x0000888004087816 */ /* 0x000fe400000000ff */
[----:B------:R-:W-:Y:S02]  /*08a0*/  PRMT R4, R5, 0x8880, RZ ;  /* 0x0000888005047816 */ /* 0x000fe400000000ff */
[----:B------:R-:W-:Y:S02]  /*08b0*/  PRMT R8, R8, 0x7710, RZ ;  /* 0x0000771008087816 */ /* 0x000fe400000000ff */
[----:B------:R-:W-:Y:S02]  /*08c0*/  PRMT R4, R4, 0x7710, RZ ;  /* 0x0000771004047816 */ /* 0x000fe400000000ff */
[----:B------:R-:W-:Y:S02]  /*08d0*/  PRMT R6, R6, 0x7710, RZ ;  /* 0x0000771006067816 */ /* 0x000fe400000000ff */
[----:B------:R-:W-:-:S02]  /*08e0*/  VIMNMX.S16x2 R4, PT, PT, R8, R4, PT ;  /* 0x0000000408047248 */ /* 0x000fc40003fe0300 */
[----:B--2---:R-:W-:-:S04]  /*08f0*/  PRMT R2, R16, 0x8880, RZ ;  /* 0x0000888010027816 */ /* 0x004fc800000000ff */
[----:B------:R-:W-:-:S04]  /*0900*/  PRMT R2, R2, 0x7710, RZ ;  /* 0x0000771002027816 */ /* 0x000fc800000000ff */
[----:B------:R-:W-:Y:S02]  /*0910*/  VIMNMX.S16x2 R2, PT, PT, R6, R2, PT ;  /* 0x0000000206027248 */ /* 0x000fe40003fe0300 */
[----:B------:R-:W-:Y:S02]  /*0920*/  PRMT R12, R17, 0x8880, RZ ;  /* 0x00008880110c7816 */ /* 0x000fe400000000ff */
[----:B------:R-:W-:Y:S02]  /*0930*/  PRMT R15, R15, 0x8880, RZ ;  /* 0x000088800f0f7816 */ /* 0x000fe400000000ff */
[----:B------:R-:W-:Y:S02]  /*0940*/  PRMT R19, R19, 0x8880, RZ ;  /* 0x0000888013137816 */ /* 0x000fe400000000ff */
[----:B------:R-:W-:Y:S02]  /*0950*/  PRMT R22, R23, 0x8880, RZ ;  /* 0x0000888017167816 */ /* 0x000fe400000000ff */
[----:B------:R-:W-:-:S02]  /*0960*/  PRMT R12, R12, 0x7710, RZ ;  /* 0x000077100c0c7816 */ /* 0x000fc400000000ff */
[----:B------:R-:W-:Y:S02]  /*0970*/  PRMT R16, R15, 0x7710, RZ ;  /* 0x000077100f107816 */ /* 0x000fe400000000ff */
[----:B------:R-:W-:Y:S02]  /*0980*/  PRMT R20, R19, 0x7710, RZ ;  /* 0x0000771013147816 */ /* 0x000fe400000000ff */
[----:B------:R-:W-:Y:S02]  /*0990*/  PRMT R22, R22, 0x7710, RZ ;  /* 0x0000771016167816 */ /* 0x000fe400000000ff */
[----:B------:R-:W-:Y:S02]  /*09a0*/  VIMNMX.S16x2 R12, PT, PT, R12, R16, PT ;  /* 0x000000100c0c7248 */ /* 0x000fe40003fe0300 */
[----:B------:R-:W-:Y:S01]  /*09b0*/  VIMNMX.S16x2 R20, PT, PT, R20, R22, PT ;  /* 0x0000001614147248 */ /* 0x000fe20003fe0300 */
        /* <DEDUP_REMOVED lines=15> */
.L_x_23373:
        /* <DEDUP_REMOVED lines=8> */
.L_x_23374:
        /* <DEDUP_REMOVED lines=8> */
.L_x_23375:
        /* <DEDUP_REMOVED lines=8> */
.L_x_23376:
[----:B------:R-:W-:-:S13]  /*0c30*/  ISETP.GE.U32.AND P0, PT, R0, UR5, PT ;  /* 0x0000000500007c0c */ /* 0x000fda000bf06070 */
[----:B------:R-:W-:Y:S05]  /*0c40*/  @P0 BREAK.RELIABLE B1 ;  /* 0x0000000000010942 */ /* 0x000fea0003800100 */
[----:B------:R-:W-:Y:S05]  /*0c50*/  @P0 BRA `(.L_x_23378) ;  /* 0x0000000000380947 */ /* 0x000fea0003800000 */
[----:B------:R-:W3:Y:S01]  /*0c60*/  LDCU.64 UR6, c[0x0][0x388] ;  /* 0x00007100ff0677ac */ /* 0x000ee20008000a00 */
[C---:B--2---:R-:W-:Y:S02]  /*0c70*/  VIADD R4, R0.reuse, UR4 ;  /* 0x0000000400047c36 */ /* 0x044fe40008000000 */
[----:B------:R-:W-:-:S03]  /*0c80*/  VIADD R0, R0, 0x80 ;  /* 0x0000008000007836 */ /* 0x000fc60000000000 */
[----:B---3--:R-:W-:-:S05]  /*0c90*/  IADD3 R4, P0, PT, R4, UR6, RZ ;  /* 0x0000000604047c10 */ /* 0x008fca000ff1e0ff */
[----:B------:R-:W-:-:S05]  /*0ca0*/  IMAD.X R5, RZ, RZ, UR7, P0 ;  /* 0x00000007ff057e24 */ /* 0x000fca00080e06ff */
[----:B------:R2:W-:Y:S03]  /*0cb0*/  STG.E.U8 desc[UR12][R4.64], R2 ;  /* 0x0000000204007986 */ /* 0x0005e6000c10110c */
.L_x_23377:
[----:B------:R-:W-:Y:S05]  /*0cc0*/  BSYNC.RELIABLE B1 ;  /* 0x0000000000017941 */ /* 0x000fea0003800100 */
.L_x_23372:
[----:B------:R-:W-:-:S13]  /*0cd0*/  ISETP.GE.U32.AND P0, PT, R0, UR5, PT ;  /* 0x0000000500007c0c */ /* 0x000fda000bf06070 */
[----:B--2---:R-:W2:Y:S01]  /*0ce0*/  @!P0 LDC.64 R4, c[0x0][0x388] ;  /* 0x0000e200ff048b82 */ /* 0x004ea20000000a00 */
[C---:B-1----:R-:W-:Y:S02]  /*0cf0*/  @!P0 VIADD R3, R0.reuse, UR4 ;  /* 0x0000000400038c36 */ /* 0x042fe40008000000 */
[----:B------:R-:W-:-:S03]  /*0d00*/  @!P0 VIADD R0, R0, 0x80 ;  /* 0x0000008000008836 */ /* 0x000fc60000000000 */
[----:B--2---:R-:W-:-:S05]  /*0d10*/  @!P0 IADD3 R2, P1, PT, R3, R4, RZ ;  /* 0x0000000403028210 */ /* 0x004fca0007f3e0ff */
[----:B------:R-:W-:-:S05]  /*0d20*/  @!P0 IMAD.X R3, RZ, RZ, R5, P1 ;  /* 0x000000ffff038224 */ /* 0x000fca00008e0605 */
[----:B------:R3:W-:Y:S03]  /*0d30*/  @!P0 STG.E.U8 desc[UR12][R2.64], R12 ;  /* 0x0000000c02008986 */ /* 0x0007e6000c10110c */
.L_x_23378:
[----:B------:R-:W-:Y:S05]  /*0d40*/  BSYNC.RECONVERGENT B0 ;  /* 0x0000000000007941 */ /* 0x000fea0003800200 */
.L_x_23371:
[----:B------:R-:W-:Y:S05]  /*0d50*/  WARPSYNC.ALL ;  /* 0x0000000000007948 */ /* 0x000fea0003800000 */
[----:B------:R-:W-:-:S13]  /*0d60*/  ISETP.GE.U32.AND P0, PT, R0, UR5, PT ;  /* 0x0000000500007c0c */ /* 0x000fda000bf06070 */
[----:B------:R-:W-:Y:S05]  /*0d70*/  @P0 EXIT ;  /* 0x000000000000094d */ /* 0x000fea0003800000 */
[----:B------:R-:W3:Y:S01]  /*0d80*/  LDCU.64 UR6, c[0x0][0x388] ;  /* 0x00007100ff0677ac */ /* 0x000ee20008000a00 */
[----:B------:R-:W-:-:S05]  /*0d90*/  VIADD R0, R0, UR4 ;  /* 0x0000000400007c36 */ /* 0x000fca0008000000 */
[----:B---3--:R-:W-:-:S05]  /*0da0*/  IADD3 R2, P0, PT, R0, UR6, RZ ;  /* 0x0000000600027c10 */ /* 0x008fca000ff1e0ff */
[----:B-1----:R-:W-:-:S05]  /*0db0*/  IMAD.X R3, RZ, RZ, UR7, P0 ;  /* 0x00000007ff037e24 */ /* 0x002fca00080e06ff */
[----:B------:R-:W-:Y:S01]  /*0dc0*/  STG.E.U8 desc[UR12][R2.64], R20 ;  /* 0x0000001402007986 */ /* 0x000fe2000c10110c */
[----:B------:R-:W-:Y:S05]  /*0dd0*/  EXIT ;  /* 0x000000000000794d */ /* 0x000fea0003800000 */
.L_x_23370:
[----:B------:R-:W0:Y:S01]  /*0de0*/  LDCU.128 UR8, c[0x0][0x390] ;  /* 0x00007200ff0877ac */ /* 0x000e220008000c00 */
[----:B------:R-:W1:Y:S01]  /*0df0*/  S2R R17, SR_TID.X ;  /* 0x0000000000117919 */ /* 0x000e620000002100 */
[----:B0-----:R-:W-:Y:S02]  /*0e00*/  UIADD3 UR8, UP0, UPT, UR4, UR8, URZ ;  /* 0x0000000804087290 */ /* 0x001fe4000ff1e0ff */
[----:B------:R-:W-:Y:S02]  /*0e10*/  UIADD3 UR6, UP1, UPT, UR4, UR10, URZ ;  /* 0x0000000a04067290 */ /* 0x000fe4000ff3e0ff */
[----:B------:R-:W-:Y:S02]  /*0e20*/  UIADD3.X UR9, UPT, UPT, URZ, UR9, URZ, UP0, !UPT ;  /* 0x00000009ff097290 */ /* 0x000fe400087fe4ff */
[----:B------:R-:W-:Y:S01]  /*0e30*/  UIADD3.X UR7, UPT, UPT, URZ, UR11, URZ, UP1, !UPT ;  /* 0x0000000bff077290 */ /* 0x000fe20008ffe4ff */
[----:B------:R-:W-:Y:S02]  /*0e40*/  IMAD.U32 R2, RZ, RZ, UR8 ;  /* 0x00000008ff027e24 */ /* 0x000fe4000f8e00ff */
[----:B------:R-:W-:-:S02]  /*0e50*/  IMAD.U32 R14, RZ, RZ, UR6 ;  /* 0x00000006ff0e7e24 */ /* 0x000fc4000f8e00ff */
[----:B------:R-:W-:Y:S02]  /*0e60*/  IMAD.U32 R3, RZ, RZ, UR9 ;  /* 0x00000009ff037e24 */ /* 0x000fe4000f8e00ff */
[----:B------:R-:W-:Y:S02]  /*0e70*/  IMAD.U32 R15, RZ, RZ, UR7 ;  /* 0x00000007ff0f7e24 */ /* 0x000fe4000f8e00ff */
[C---:B-1----:R-:W-:Y:S02]  /*0e80*/  IMAD.WIDE.U32 R2, R17.reuse, 0x2, R2 ;  /* 0x0000000211027825 */ /* 0x042fe400078e0002 */
[----:B------:R-:W0:Y:S02]  /*0e90*/  LDCU.64 UR6, c[0x0][0x388] ;  /* 0x00007100ff0677ac */ /* 0x000e240008000a00 */
[----:B------:R-:W-:Y:S01]  /*0ea0*/  IMAD.WIDE.U32 R14, R17, 0x2, R14 ;  /* 0x00000002110e7825 */ /* 0x000fe200078e000e */
[----:B------:R-:W2:Y:S04]  /*0eb0*/  LDG.E.U16 R0, desc[UR12][R2.64] ;  /* 0x0000000c02007981 */ /* 0x000ea8000c1e1500 */
[----:B------:R-:W3:Y:S04]  /*0ec0*/  LDG.E.U16 R8, desc[UR12][R14.64] ;  /* 0x0000000c0e087981 */ /* 0x000ee8000c1e1500 */
[----:B------:R-:W4:Y:S04]  /*0ed0*/  LDG.E.U16 R6, desc[UR12][R2.64+0x100] ;  /* 0x0001000c02067981 */ /* 0x000f28000c1e1500 */
[----:B------:R-:W5:Y:S04]  /*0ee0*/  LDG.E.U16 R10, desc[UR12][R14.64+0x100] ;  /* 0x0001000c0e0a7981 */ /* 0x000f68000c1e1500 */
[----:B------:R-:W5:Y:S04]  /*0ef0*/  LDG.E.U16 R7, desc[UR12][R2.64+0x200] ;  /* 0x0002000c02077981 */ /* 0x000f68000c1e1500 */
[----:B------:R3:W5:Y:S04]  /*0f00*/  LDG.E.U16 R11, desc[UR12][R2.64+0x300] ;  /* 0x0003000c020b7981 */ /* 0x000768000c1e1500 */
[----:B------:R-:W5:Y:S04]  /*0f10*/  LDG.E.U16 R9, desc[UR12][R14.64+0x200] ;  /* 0x0002000c0e097981 */ /* 0x000f68000c1e1500 */
[----:B------:R1:W5:Y:S01]  /*0f20*/  LDG.E.U16 R13, desc[UR12][R14.64+0x300] ;  /* 0x0003000c0e0d7981 */ /* 0x000362000c1e1500 */
[----:B0-----:R-:W-:-:S04]  /*0f30*/  UIADD3 UR6, UP0, UPT, UR4, UR6, URZ ;  /* 0x0000000604067290 */ /* 0x001fc8000ff1e0ff */
[----:B------:R-:W-:Y:S02]  /*0f40*/  UIADD3.X UR7, UPT, UPT, URZ, UR7, URZ, UP0, !UPT ;  /* 0x00000007ff077290 */ /* 0x000fe400087fe4ff */
[----:B------:R-:W-:-:S04]  /*0f50*/  IMAD.U32 R4, RZ, RZ, UR6 ;  /* 0x00000006ff047e24 */ /* 0x000fc8000f8e00ff */
[----:B------:R-:W-:Y:S02]  /*0f60*/  IMAD.U32 R5, RZ, RZ, UR7 ;  /* 0x00000007ff057e24 */ /* 0x000fe4000f8e00ff */
[----:B------:R-:W-:Y:S01]  /*0f70*/  IMAD.WIDE.U32 R4, R17, 0x2, R4 ;  /* 0x0000000211047825 */ /* 0x000fe200078e0004 */
[C---:B--2---:R-:W-:Y:S02]  /*0f80*/  PRMT R12, R0.reuse, 0x8880, RZ ;  /* 0x00008880000c7816 */ /* 0x044fe400000000ff */
[----:B------:R-:W-:Y:S02]  /*0f90*/  PRMT R0, R0, 0x9991, RZ ;  /* 0x0000999100007816 */ /* 0x000fe400000000ff */
[C---:B---3--:R-:W-:Y:S02]  /*0fa0*/  PRMT R3, R8.reuse, 0x8880, RZ ;  /* 0x0000888008037816 */ /* 0x048fe400000000ff */
[----:B------:R-:W-:Y:S02]  /*0fb0*/  PRMT R16, R8, 0x9991, RZ ;  /* 0x0000999108107816 */ /* 0x000fe400000000ff */
[----:B----4-:R-:W-:-:S02]  /*0fc0*/  PRMT R2, R6, 0x8880, RZ ;  /* 0x0000888006027816 */ /* 0x010fc400000000ff */
[----:B------:R-:W-:Y:S02]  /*0fd0*/  PRMT R6, R6, 0x9991, RZ ;  /* 0x0000999106067816 */ /* 0x000fe400000000ff */
[C---:B-----5:R-:W-:Y:S02]  /*0fe0*/  PRMT R8, R10.reuse, 0x9991, RZ ;  /* 0x000099910a087816 */ /* 0x060fe400000000ff */
[----:B-1----:R-:W-:Y:S02]  /*0ff0*/  PRMT R15, R10, 0x8880, RZ ;  /* 0x000088800a0f7816 */ /* 0x002fe400000000ff */
[----:B------:R-:W-:Y:S02]  /*1000*/  PRMT R10, R12, 0x7710, RZ ;  /* 0x000077100c0a7816 */ /* 0x000fe400000000ff */
[----:B------:R-:W-:Y:S02]  /*1010*/  PRMT R14, R0, 0x7710, RZ ;  /* 0x00007710000e7816 */ /* 0x000fe400000000ff */
[----:B------:R-:W-:-:S02]  /*1020*/  PRMT R12, R3, 0x7710, RZ ;  /* 0x00007710030c7816 */ /* 0x000fc400000000ff */
[----:B------:R-:W-:Y:S02]  /*1030*/  PRMT R16, R16, 0x7710, RZ ;  /* 0x0000771010107816 */ /* 0x000fe400000000ff */
[----:B------:R-:W-:Y:S02]  /*1040*/  PRMT R6, R6, 0x7710, RZ ;  /* 0x0000771006067816 */ /* 0x000fe400000000ff */
[----:B------:R-:W-:Y:S02]  /*1050*/  PRMT R8, R8, 0x7710, RZ ;  /* 0x0000771008087816 */ /* 0x000fe400000000ff */
[----:B------:R-:W-:Y:S02]  /*1060*/  PRMT R0, R2, 0x7710, RZ ;  /* 0x0000771002007816 */ /* 0x000fe400000000ff */
[----:B------:R-:W-:Y:S02]  /*1070*/  PRMT R2, R15, 0x7710, RZ ;  /* 0x000077100f027816 */ /* 0x000fe400000000ff */
[----:B------:R-:W-:-:S02]  /*1080*/  VIMNMX.S16x2 R3, PT, PT, R14, R16, PT ;  /* 0x000000100e037248 */ /* 0x000fc40003fe0300 */
[----:B------:R-:W-:Y:S02]  /*1090*/  VIMNMX.S16x2 R10, PT, PT, R10, R12, PT ;  /* 0x0000000c0a0a7248 */ /* 0x000fe40003fe0300 */
[----:B------:R-:W-:Y:S02]  /*10a0*/  VIMNMX.S16x2 R6, PT, PT, R6, R8, PT ;  /* 0x0000000806067248 */ /* 0x000fe40003fe0300 */
        /* <DEDUP_REMOVED lines=19> */
[----:B------:R-:W-:Y:S02]  /*11e0*/  PRMT R7, R6, 0x7610, R7 ;  /* 0x0000761006077816 */ /* 0x000fe40000000007 */
[----:B------:R-:W-:Y:S02]  /*11f0*/  VIMNMX.S16x2 R2, PT, PT, R2, R18, PT ;  /* 0x0000001202027248 */ /* 0x000fe40003fe0300 */
[----:B------:R-:W-:-:S02]  /*1200*/  VIMNMX.S16x2 R11, PT, PT, R14, R20, PT ;  /* 0x000000140e0b7248 */ /* 0x000fc40003fe0300 */
[----:B------:R-:W-:Y:S02]  /*1210*/  PRMT R9, R8, 0x7610, R9 ;  /* 0x0000761008097816 */ /* 0x000fe40000000009 */
[----:B------:R-:W-:Y:S02]  /*1220*/  PRMT R6, R12, 0x7610, R6 ;  /* 0x000076100c067816 */ /* 0x000fe40000000006 */
[----:B------:R-:W-:Y:S02]  /*1230*/  PRMT R3, R3, 0x7604, R10 ;  /* 0x0000760403037816 */ /* 0x000fe4000000000a */
[----:B------:R-:W-:Y:S02]  /*1240*/  PRMT R7, R7, 0x7604, R0 ;  /* 0x0000760407077816 */ /* 0x000fe40000000000 */
[----:B------:R-:W-:Y:S01]  /*1250*/  PRMT R9, R9, 0x7604, R2 ;  /* 0x0000760409097816 */ /* 0x000fe20000000002 */
[----:B------:R-:W-:Y:S01]  /*1260*/  STG.E.U16 desc[UR12][R4.64], R3 ;  /* 0x0000000304007986 */ /* 0x000fe2000c10150c */
[----:B------:R-:W-:-:S03]  /*1270*/  PRMT R11, R11, 0x7604, R6 ;  /* 0x000076040b0b7816 */ /* 0x000fc60000000006 */
[----:B------:R-:W-:Y:S04]  /*1280*/  STG.E.U16 desc[UR12][R4.64+0x100], R7 ;  /* 0x0001000704007986 */ /* 0x000fe8000c10150c */
[----:B------:R-:W-:Y:S04]  /*1290*/  STG.E.U16 desc[UR12][R4.64+0x200], R9 ;  /* 0x0002000904007986 */ /* 0x000fe8000c10150c */
[----:B------:R-:W-:Y:S01]  /*12a0*/  STG.E.U16 desc[UR12][R4.64+0x300], R11 ;  /* 0x0003000b04007986 */ /* 0x000fe2000c10150c */
[----:B------:R-:W-:Y:S05]  /*12b0*/  EXIT ;  /* 0x000000000000794d */ /* 0x000fea0003800000 */
.L_x_23379:
        /* <DEDUP_REMOVED lines=12> */
.L_x_41083:


//--------------------- .text._ZN2at6native29vectorized_elementwise_kernelILi4ENS0_13BinaryFunctorIaaaZZZNS0_19minimum_kernel_cudaERNS_18TensorIteratorBaseEENKUlvE_clEvENKUlvE0_clEvEUlaaE_EESt5arrayIPcLm3EEEEviT0_T1_ --------------------------
	.section	.text._ZN2at6native29vectorized_elementwise_kernelILi4ENS0_13BinaryFunctorIaaaZZZNS0_19minimum_kernel_cudaERNS_18TensorIteratorBaseEENKUlvE_clEvENKUlvE0_clEvEUlaaE_EESt5arrayIPcLm3EEEEviT0_T1_,"ax",@progbits
	.align	128
        .global         _ZN2at6native29vectorized_elementwise_kernelILi4ENS0_13BinaryFunctorIaaaZZZNS0_19minimum_kernel_cudaERNS_18TensorIteratorBaseEENKUlvE_clEvENKUlvE0_clEvEUlaaE_EESt5arrayIPcLm3EEEEviT0_T1_
        .type           _ZN2at6native29vectorized_elementwise_kernelILi4ENS0_13BinaryFunctorIaaaZZZNS0_19minimum_kernel_cudaERNS_18TensorIteratorBaseEENKUlvE_clEvENKUlvE0_clEvEUlaaE_EESt5arrayIPcLm3EEEEviT0_T1_,@function
        .size           _ZN2at6native29vectorized_elementwise_kernelILi4ENS0_13BinaryFunctorIaaaZZZNS0_19minimum_kernel_cudaERNS_18TensorIteratorBaseEENKUlvE_clEvENKUlvE0_clEvEUlaaE_EESt5arrayIPcLm3EEEEviT0_T1_,(.L_x_41084 - _ZN2at6native29vectorized_elementwise_kernelILi4ENS0_13BinaryFunctorIaaaZZZNS0_19minimum_kernel_cudaERNS_18TensorIteratorBaseEENKUlvE_clEvENKUlvE0_clEvEUlaaE_EESt5arrayIPcLm3EEEEviT0_T1_)
        .other          _ZN2at6native29vectorized_elementwise_kernelILi4ENS0_13BinaryFunctorIaaaZZZNS0_19minimum_kernel_cudaERNS_18TensorIteratorBaseEENKUlvE_clEvENKUlvE0_clEvEUlaaE_EESt5arrayIPcLm3EEEEviT0_T1_,@"STO_CUDA_ENTRY STV_DEFAULT"
_ZN2at6native29vectorized_elementwise_kernelILi4ENS0_13BinaryFunctorIaaaZZZNS0_19minimum_kernel_cudaERNS_18TensorIteratorBaseEENKUlvE_clEvENKUlvE0_clEvEUlaaE_EESt5arrayIPcLm3EEEEviT0_T1_:
.text._ZN2at6native29vectorized_elementwise_kernelILi4ENS0_13BinaryFunctorIaaaZZZNS0_19minimum_kernel_cudaERNS_18TensorIteratorBaseEENKUlvE_clEvENKUlvE0_clEvEUlaaE_EESt5arrayIPcLm3EEEEviT0_T1_:
        /* <DEDUP_REMOVED lines=171> */
.L_x_23383:
        /* <DEDUP_REMOVED lines=8> */
.L_x_23384:
        /* <DEDUP_REMOVED lines=8> */
.L_x_23385:
        /* <DEDUP_REMOVED lines=8> */
.L_x_23386:
        /* <DEDUP_REMOVED lines=9> */
.L_x_23387:
[----:B------:R-:W-:Y:S05]  /*0cc0*/  BSYNC.RELIABLE B1 ;  /* 0x0000000000017941 */ /* 0x000fea0003800100 */
.L_x_23382:
[----:B------:R-:W-:-:S13]  /*0cd0*/  ISETP.GE.U32.AND P0, PT, R0, UR5, PT ;  /* 0x0000000500007c0c */ /* 0x000fda000bf06070 */
[----:B--2---:R-:W2:Y:S01]  /*0ce0*/  @!P0 LDC.64 R4, c[0x0][0x388] ;  /* 0x0000e200ff048b82 */ /* 0x004ea20000000a00 */
[C---:B-1----:R-:W-:Y:S02]  /*0cf0*/  @!P0 VIADD R3, R0.reuse, UR4 ;  /* 0x0000000400038c36 */ /* 0x042fe40008000000 */
[----:B------:R-:W-:-:S03]  /*0d00*/  @!P0 VIADD R0, R0, 0x80 ;  /* 0x0000008000008836 */ /* 0x000fc60000000000 */
[----:B--2---:R-:W-:-:S05]  /*0d10*/  @!P0 IADD3 R2, P1, PT, R3, R4, RZ ;  /* 0x0000000403028210 */ /* 0x004fca0007f3e0ff */
[----:B------:R-:W-:-:S05]  /*0d20*/  @!P0 IMAD.X R3, RZ, RZ, R5, P1 ;  /* 0x000000ffff038224 */ /* 0x000fca00008e0605 */
[----:B------:R3:W-:Y:S03]  /*0d30*/  @!P0 STG.E.U8 desc[UR12][R2.64], R12 ;  /* 0x0000000c02008986 */ /* 0x0007e6000c10110c */
.L_x_23388:
[----:B------:R-:W-:Y:S05]  /*0d40*/  BSYNC.RECONVERGENT B0 ;  /* 0x0000000000007941 */ /* 0x000fea0003800200 */
.L_x_23381:
        /* <DEDUP_REMOVED lines=9> */
.L_x_23380:
        /* <DEDUP_REMOVED lines=13> */
[----:B------:R-:W2:Y:S04]  /*0eb0*/  LDG.E R3, desc[UR12][R4.64] ;  /* 0x0000000c04037981 */ /* 0x000ea8000c1e1900 */
[----:B------:R-:W3:Y:S04]  /*0ec0*/  LDG.E R6, desc[UR12][R10.64] ;  /* 0x0000000c0a067981 */ /* 0x000ee8000c1e1900 */
[----:B------:R-:W4:Y:S04]  /*0ed0*/  LDG.E R7, desc[UR12][R4.64+0x200] ;  /* 0x0002000c04077981 */ /* 0x000f28000c1e1900 */
[----:B------:R1:W5:Y:S01]  /*0ee0*/  LDG.E R9, desc[UR12][R10.64+0x200] ;  /* 0x0002000c0a097981 */ /* 0x000362000c1e1900 */
[----:B0-----:R-:W-:-:S04]  /*0ef0*/  UIADD3 UR6, UP0, UPT, UR4, UR6, URZ ;  /* 0x0000000604067290 */ /* 0x001fc8000ff1e0ff */
[----:B------:R-:W-:Y:S01]  /*0f00*/  UIADD3.X UR7, UPT, UPT, URZ, UR7, URZ, UP0, !UPT ;  /* 0x00000007ff077290 */ /* 0x000fe200087fe4ff */
[----:B--2---:R-:W-:Y:S02]  /*0f10*/  SGXT R2, R3, 0x8 ;  /* 0x000000080302781a */ /* 0x004fe40000000200 */
[--C-:B------:R-:W-:Y:S02]  /*0f20*/  SHF.R.S32.HI R12, RZ, 0x10, R3.reuse ;  /* 0x00000010ff0c7819 */ /* 0x100fe40000011403 */
[----:B---3--:R-:W-:Y:S02]  /*0f30*/  SGXT R8, R6, 0x8 ;  /* 0x000000080608781a */ /* 0x008fe40000000200 */
[----:B------:R-:W-:Y:S02]  /*0f40*/  SHF.R.S32.HI R14, RZ, 0x8, R6 ;  /* 0x00000008ff0e7819 */ /* 0x000fe40000011406 */
[----:B------:R-:W-:Y:S02]  /*0f50*/  VIMNMX.S16x2 R2, PT, PT, R2, R8, PT ;  /* 0x0000000802027248 */ /* 0x000fe40003fe0300 */
[----:B------:R-:W-:-:S02]  /*0f60*/  SHF.R.S32.HI R8, RZ, 0x8, R3 ;  /* 0x00000008ff087819 */ /* 0x000fc40000011403 */
[--C-:B------:R-:W-:Y:S02]  /*0f70*/  SHF.R.S32.HI R16, RZ, 0x10, R6.reuse ;  /* 0x00000010ff107819 */ /* 0x100fe40000011406 */
[----:B------:R-:W-:Y:S02]  /*0f80*/  SHF.R.S32.HI R3, RZ, 0x18, R3 ;  /* 0x00000018ff037819 */ /* 0x000fe40000011403 */
[----:B------:R-:W-:Y:S02]  /*0f90*/  SHF.R.S32.HI R18, RZ, 0x18, R6 ;  /* 0x00000018ff127819 */ /* 0x000fe40000011406 */
[----:B-1----:R-:W-:Y:S02]  /*0fa0*/  SGXT R10, R8, 0x8 ;  /* 0x00000008080a781a */ /* 0x002fe40000000200 */
[----:B------:R-:W-:Y:S02]  /*0fb0*/  SGXT R14, R14, 0x8 ;  /* 0x000000080e0e781a */ /* 0x000fe40000000200 */
[----:B----4-:R-:W-:-:S02]  /*0fc0*/  SGXT R4, R7, 0x8 ;  /* 0x000000080704781a */ /* 0x010fc40000000200 */
[----:B-----5:R-:W-:Y:S02]  /*0fd0*/  SGXT R6, R9, 0x8 ;  /* 0x000000080906781a */ /* 0x020fe40000000200 */
[----:B------:R-:W-:Y:S02]  /*0fe0*/  SGXT R8, R12, 0x8 ;  /* 0x000000080c08781a */ /* 0x000fe40000000200 */
[----:B------:R-:W-:Y:S02]  /*0ff0*/  SGXT R16, R16, 0x8 ;  /* 0x000000081010781a */ /* 0x000fe40000000200 */
[----:B------:R-:W-:Y:S02]  /*1000*/  SGXT R12, R3, 0x8 ;  /* 0x00000008030c781a */ /* 0x000fe40000000200 */
[----:B------:R-:W-:Y:S02]  /*1010*/  SGXT R18, R18, 0x8 ;  /* 0x000000081212781a */ /* 0x000fe40000000200 */
[----:B------:R-:W-:-:S02]  /*1020*/  VIMNMX.S16x2 R3, PT, PT, R10, R14, PT ;  /* 0x0000000e0a037248 */ /* 0x000fc40003fe0300 */
[----:B------:R-:W-:Y:S02]  /*1030*/  VIMNMX.S16x2 R10, PT, PT, R4, R6, PT ;  /* 0x00000006040a7248 */ /* 0x000fe40003fe0300 */
[----:B------:R-:W-:Y:S02]  /*1040*/  VIMNMX.S16x2 R8, PT, PT, R8, R16, PT ;  /* 0x0000001008087248 */ /* 0x000fe40003fe0300 */
[----:B------:R-:W-:Y:S02]  /*1050*/  SHF.R.S32.HI R4, RZ, 0x8, R7 ;  /* 0x00000008ff047819 */ /* 0x000fe40000011407 */
[----:B------:R-:W-:Y:S02]  /*1060*/  SHF.R.S32.HI R14, RZ, 0x8, R9 ;  /* 0x00000008ff0e7819 */ /* 0x000fe40000011409 */
[----:B------:R-:W-:Y:S02]  /*1070*/  VIMNMX.S16x2 R5, PT, PT, R12, R18, PT ;  /* 0x000000120c057248 */ /* 0x000fe40003fe0300 */
[----:B------:R-:W-:-:S02]  /*1080*/  SHF.R.S32.HI R6, RZ, 0x10, R7 ;  /* 0x00000010ff067819 */ /* 0x000fc40000011407 */
[----:B------:R-:W-:Y:S02]  /*1090*/  SHF.R.S32.HI R16, RZ, 0x10, R9 ;  /* 0x00000010ff107819 */ /* 0x000fe40000011409 */
[----:B------:R-:W-:Y:S02]  /*10a0*/  SHF.R.S32.HI R12, RZ, 0x18, R7 ;  /* 0x00000018ff0c7819 */ /* 0x000fe40000011407 */
[----:B------:R-:W-:Y:S02]  /*10b0*/  SHF.R.S32.HI R18, RZ, 0x18, R9 ;  /* 0x00000018ff127819 */ /* 0x000fe40000011409 */
[----:B------:R-:W-:Y:S02]  /*10c0*/  SGXT R4, R4, 0x8 ;  /* 0x000000080404781a */ /* 0x000fe40000000200 */
[----:B------:R-:W-:Y:S02]  /*10d0*/  SGXT R14, R14, 0x8 ;  /* 0x000000080e0e781a */ /* 0x000fe40000000200 */
[----:B------:R-:W-:-:S02]  /*10e0*/  SGXT R6, R6, 0x8 ;  /* 0x000000080606781a */ /* 0x000fc40000000200 */
[----:B------:R-:W-:Y:S02]  /*10f0*/  SGXT R16, R16, 0x8 ;  /* 0x000000081010781a */ /* 0x000fe40000000200 */
[----:B------:R-:W-:Y:S02]  /*1100*/  SGXT R12, R12, 0x8 ;  /* 0x000000080c0c781a */ /* 0x000fe40000000200 */
[----:B------:R-:W-:Y:S02]  /*1110*/  SGXT R18, R18, 0x8 ;  /* 0x000000081212781a */ /* 0x000fe40000000200 */
[----:B------:R-:W-:Y:S02]  /*1120*/  VIMNMX.S16x2 R7, PT, PT, R4, R14, PT ;  /* 0x0000000e04077248 */ /* 0x000fe40003fe0300 */
[----:B------:R-:W-:Y:S02]  /*1130*/  VIMNMX.S16x2 R9, PT, PT, R6, R16, PT ;  /* 0x0000001006097248 */ /* 0x000fe40003fe0300 */
[----:B------:R-:W-:Y:S01]  /*1140*/  PRMT R4, R2, 0x7610, R4 ;  /* 0x0000761002047816 */ /* 0x000fe20000000004 */
[----:B------:R-:W-:Y:S01]  /*1150*/  IMAD.U32 R2, RZ, RZ, UR6 ;  /* 0x00000006ff027e24 */ /* 0x000fe2000f8e00ff */
[----:B------:R-:W-:-:S02]  /*1160*/  VIMNMX.S16x2 R11, PT, PT, R12, R18, PT ;  /* 0x000000120c0b7248 */ /* 0x000fc40003fe0300 */
[----:B------:R-:W-:Y:S01]  /*1170*/  PRMT R6, R3, 0x7610, R6 ;  /* 0x0000761003067816 */ /* 0x000fe20000000006 */
[----:B------:R-:W-:Y:S01]  /*1180*/  IMAD.U32 R3, RZ, RZ, UR7 ;  /* 0x00000007ff037e24 */ /* 0x000fe2000f8e00ff */
[----:B------:R-:W-:Y:S02]  /*1190*/  LOP3.LUT R13, R4, 0xffff, RZ, 0xc0, !PT ;  /* 0x0000ffff040d7812 */ /* 0x000fe400078ec0ff */
[----:B------:R-:W-:Y:S01]  /*11a0*/  LOP3.LUT R10, R10, 0xffff, RZ, 0xc0, !PT ;  /* 0x0000ffff0a0a7812 */ /* 0x000fe200078ec0ff */
[----:B------:R-:W-:Y:S01]  /*11b0*/  IMAD.WIDE.U32 R2, R0, 0x4, R2 ;  /* 0x0000000400027825 */ /* 0x000fe200078e0002 */
[----:B------:R-:W-:Y:S02]  /*11c0*/  LOP3.LUT R6, R6, 0xffff, RZ, 0xc0, !PT ;  /* 0x0000ffff06067812 */ /* 0x000fe400078ec0ff */
[----:B------:R-:W-:Y:S02]  /*11d0*/  LOP3.LUT R5, R5, 0xffff, RZ, 0xc0, !PT ;  /* 0x0000ffff05057812 */ /* 0x000fe400078ec0ff */
[----:B------:R-:W-:-:S02]  /*11e0*/  LOP3.LUT R8, R8, 0xffff, RZ, 0xc0, !PT ;  /* 0x0000ffff08087812 */ /* 0x000fc400078ec0ff */
[----:B------:R-:W-:Y:S02]  /*11f0*/  LOP3.LUT R7, R7, 0xffff, RZ, 0xc0, !PT ;  /* 0x0000ffff07077812 */ /* 0x000fe400078ec0ff */
[----:B------:R-:W-:Y:S02]  /*1200*/  LOP3.LUT R11, R11, 0xffff, RZ, 0xc0, !PT ;  /* 0x0000ffff0b0b7812 */ /* 0x000fe400078ec0ff */
[----:B------:R-:W-:Y:S02]  /*1210*/  LOP3.LUT R4, R9, 0xffff, RZ, 0xc0, !PT ;  /* 0x0000ffff09047812 */ /* 0x000fe400078ec0ff */
[----:B------:R-:W-:Y:S02]  /*1220*/  PRMT R6, R13, 0x3340, R6 ;  /* 0x000033400d067816 */ /* 0x000fe40000000006 */
[----:B------:R-:W-:Y:S02]  /*1230*/  PRMT R5, R8, 0x3340, R5 ;  /* 0x0000334008057816 */ /* 0x000fe40000000005 */
[----:B------:R-:W-:-:S02]  /*1240*/  PRMT R7, R10, 0x3340, R7 ;  /* 0x000033400a077816 */ /* 0x000fc40000000007 */
[----:B------:R-:W-:Y:S02]  /*1250*/  PRMT R4, R4, 0x3340, R11 ;  /* 0x0000334004047816 */ /* 0x000fe4000000000b */
[----:B------:R-:W-:Y:S02]  /*1260*/  PRMT R5, R6, 0x5410, R5 ;  /* 0x0000541006057816 */ /* 0x000fe40000000005 */
[----:B------:R-:W-:-:S03]  /*1270*/  PRMT R7, R7, 0x5410, R4 ;  /* 0x0000541007077816 */ /* 0x000fc60000000004 */
[----:B------:R-:W-:Y:S04]  /*1280*/  STG.E desc[UR12][R2.64], R5 ;  /* 0x0000000502007986 */ /* 0x000fe8000c10190c */
[----:B------:R-:W-:Y:S01]  /*1290*/  STG.E desc[UR12][R2.64+0x200], R7 ;  /* 0x0002000702007986 */ /* 0x000fe2000c10190c */
[----:B------:R-:W-:Y:S05]  /*12a0*/  EXIT ;  /* 0x000000000000794d */ /* 0x000fea0003800000 */
.L_x_23389:
        /* <DEDUP_REMOVED lines=13> */
.L_x_41084:


//--------------------- .text._ZN2at6native29vectorized_elementwise_kernelILi8ENS0_13BinaryFunctorIaaaZZZNS0_19minimum_kernel_cudaERNS_18TensorIteratorBaseEENKUlvE_clEvENKUlvE0_clEvEUlaaE_EESt5arrayIPcLm3EEEEviT0_T1_ --------------------------
	.section	.text._ZN2at6native29vectorized_elementwise_kernelILi8ENS0_13BinaryFunctorIaaaZZZNS0_19minimum_kernel_cudaERNS_18TensorIteratorBaseEENKUlvE_clEvENKUlvE0_clEvEUlaaE_EESt5arrayIPcLm3EEEEviT0_T1_,"ax",@progbits
	.align	128
        .global         _ZN2at6native29vectorized_elementwise_kernelILi8ENS0_13BinaryFunctorIaaaZZZNS0_19minimum_kernel_cudaERNS_18TensorIteratorBaseEENKUlvE_clEvENKUlvE0_clEvEUlaaE_EESt5arrayIPcLm3EEEEviT0_T1_
        .type           _ZN2at6native29vectorized_elementwise_kernelILi8ENS0_13BinaryFunctorIaaaZZZNS0_19minimum_kernel_cudaERNS_18TensorIteratorBaseEENKUlvE_clEvENKUlvE0_clEvEUlaaE_EESt5arrayIPcLm3EEEEviT0_T1_,@function
        .size           _ZN2at6native29vectorized_elementwise_kernelILi8ENS0_13BinaryFunctorIaaaZZZNS0_19minimum_kernel_cudaERNS_18TensorIteratorBaseEENKUlvE_clEvENKUlvE0_clEvEUlaaE_EESt5arrayIPcLm3EEEEviT0_T1_,(.L_x_41085 - _ZN2at6native29vectorized_elementwise_kernelILi8ENS0_13BinaryFunctorIaaaZZZNS0_19minimum_kernel_cudaERNS_18TensorIteratorBaseEENKUlvE_clEvENKUlvE0_clEvEUlaaE_EESt5arrayIPcLm3EEEEviT0_T1_)
        .other          _ZN2at6native29vectorized_elementwise_kernelILi8ENS0_13BinaryFunctorIaaaZZZNS0_19minimum_kernel_cudaERNS_18TensorIteratorBaseEENKUlvE_clEvENKUlvE0_clEvEUlaaE_EESt5arrayIPcLm3EEEEviT0_T1_,@"STO_CUDA_ENTRY STV_DEFAULT"
_ZN2at6native29vectorized_elementwise_kernelILi8ENS0_13BinaryFunctorIaaaZZZNS0_19minimum_kernel_cudaERNS_18TensorIteratorBaseEENKUlvE_clEvENKUlvE0_clEvEUlaaE_EESt5arrayIPcLm3EEEEviT0_T1_:
.text._ZN2at6native29vectorized_elementwise_kernelILi8ENS0_13BinaryFunctorIaaaZZZNS0_19minimum_kernel_cudaERNS_18TensorIteratorBaseEENKUlvE_clEvENKUlvE0_clEvEUlaaE_EESt5arrayIPcLm3EEEEviT0_T1_:
[----:B------:R-:W-:Y:S01]  /*0000*/  LDC R1, c[0x0][0x37c] ;  /* 0x0000df00ff017b82 */ /* 0x000fe20000000800 */
[----:B------:R-:W-:Y:S05]  /*0010*/  EXIT ;  /* 0x000000000000794d */ /* 0x000fea0003800000 */
.L_x_23390:
        /* <DEDUP_REMOVED lines=14> */
.L_x_41085:


//--------------------- .text._ZN2at6native18elementwise_kernelILi128ELi4EZNS0_15gpu_kernel_implINS0_13AUnaryFunctorIhhhZZZNS0_19minimum_kernel_cudaERNS_18TensorIteratorBaseEENKUlvE_clEvENKUlvE_clEvEUlhhE_EEEEvS5_RKT_EUliE_EEviT1_ --------------------------
	.section	.text._ZN2at6native18elementwise_kernelILi128ELi4EZNS0_15gpu_kernel_implINS0_13AUnaryFunctorIhhhZZZNS0_19minimum_kernel_cudaERNS_18TensorIteratorBaseEENKUlvE_clEvENKUlvE_clEvEUlhhE_EEEEvS5_RKT_EUliE_EEviT1_,"ax",@progbits
	.align	128
        .global         _ZN2at6native18elementwise_kernelILi128ELi4EZNS0_15gpu_kernel_implINS0_13AUnaryFunctorIhhhZZZNS0_19minimum_kernel_cudaERNS_18TensorIteratorBaseEENKUlvE_clEvENKUlvE_clEvEUlhhE_EEEEvS5_RKT_EUliE_EEviT1_
        .type           _ZN2at6native18elementwise_kernelILi128ELi4EZNS0_15gpu_kernel_implINS0_13AUnaryFunctorIhhhZZZNS0_19minimum_kernel_cudaERNS_18TensorIteratorBaseEENKUlvE_clEvENKUlvE_clEvEUlhhE_EEEEvS5_RKT_EUliE_EEviT1_,@function
        .size           _ZN2at6native18elementwise_kernelILi128ELi4EZNS0_15gpu_kernel_implINS0_13AUnaryFunctorIhhhZZZNS0_19minimum_kernel_cudaERNS_18TensorIteratorBaseEENKUlvE_clEvENKUlvE_clEvEUlhhE_EEEEvS5_RKT_EUliE_EEviT1_,(.L_x_41086 - _ZN2at6native18elementwise_kernelILi128ELi4EZNS0_15gpu_kernel_implINS0_13AUnaryFunctorIhhhZZZNS0_19minimum_kernel_cudaERNS_18TensorIteratorBaseEENKUlvE_clEvENKUlvE_clEvEUlhhE_EEEEvS5_RKT_EUliE_EEviT1_)
        .other          _ZN2at6native18elementwise_kernelILi128ELi4EZNS0_15gpu_kernel_implINS0_13AUnaryFunctorIhhhZZZNS0_19minimum_kernel_cudaERNS_18TensorIteratorBaseEENKUlvE_clEvENKUlvE_clEvEUlhhE_EEEEvS5_RKT_EUliE_EEviT1_,@"STO_CUDA_ENTRY STV_DEFAULT"
_ZN2at6native18elementwise_kernelILi128ELi4EZNS0_15gpu_kernel_implINS0_13AUnaryFunctorIhhhZZZNS0_19minimum_kernel_cudaERNS_18TensorIteratorBaseEENKUlvE_clEvENKUlvE_clEvEUlhhE_EEEEvS5_RKT_EUliE_EEviT1_:
.text._ZN2at6native18elementwise_kernelILi128ELi4EZNS0_15gpu_kernel_implINS0_13AUnaryFunctorIhhhZZZNS0_19minimum_kernel_cudaERNS_18TensorIteratorBaseEENKUlvE_clEvENKUlvE_clEvEUlhhE_EEEEvS5_RKT_EUliE_EEviT1_:
        /* <DEDUP_REMOVED lines=320> */
.L_x_23393:
        /* <DEDUP_REMOVED lines=16> */
.L_x_23397:
[----:B------:R0:W5:Y:S01]  /*1500*/  LDG.E.U8 R0, desc[UR38][R4.64] ;  /* 0x0000002604007981 */ /* 0x000162000c1e1100 */
[----:B------:R-:W-:Y:S05]  /*1510*/  BRA `(.L_x_23399) ;  /* 0x0000000c005c7947 */ /* 0x000fea0003800000 */
.L_x_23396:
        /* <DEDUP_REMOVED lines=8> */
.L_x_23401:
[----:B------:R3:W5:Y:S01]  /*15a0*/  LDG.E.U8 R0, desc[UR38][R4.64] ;  /* 0x0000002604007981 */ /* 0x000762000c1e1100 */
[----:B------:R-:W-:Y:S05]  /*15b0*/  BRA `(.L_x_23399) ;  /* 0x0000000c00347947 */ /* 0x000fea0003800000 */
.L_x_23400:
[----:B------:R0:W5:Y:S01]  /*15c0*/  LDG.E.U16 R0, desc[UR38][R4.64] ;  /* 0x0000002604007981 */ /* 0x000162000c1e1500 */
[----:B------:R-:W-:Y:S05]  /*15d0*/  BRA `(.L_x_23399) ;  /* 0x0000000c002c7947 */ /* 0x000fea0003800000 */
.L_x_23395:
        /* <DEDUP_REMOVED lines=8> */
[----:B0-----:R-:W-:Y:S01]  /*1660*/  PRMT R0, R2, 0x7610, R0 ;  /* 0x0000761002007816 */ /* 0x001fe20000000000 */
[----:B------:R-:W-:Y:S06]  /*1670*/  BRA `(.L_x_23399) ;  /* 0x0000000c00047947 */ /* 0x000fec0003800000 */
.L_x_23403:
[----:B------:R-:W2:Y:S02]  /*1680*/  LDG.E.U16 R2, desc[UR38][R4.64] ;  /* 0x0000002604027981 */ /* 0x000ea4000c1e1500 */
[----:B--2---:R-:W-:-:S06]  /*1690*/  HADD2.F32 R2, -RZ, R2.H0_H0 ;  /* 0x20000002ff027230 */ /* 0x004fcc0000004100 */
[----:B------:R-:W0:Y:S02]  /*16a0*/  F2I.S64.TRUNC R2, R2 ;  /* 0x0000000200027311 */ /* 0x000e24000020d900 */
[----:B0-----:R-:W-:Y:S01]  /*16b0*/  PRMT R0, R2, 0x7610, R0 ;  /* 0x0000761002007816 */ /* 0x001fe20000000000 */
[----:B------:R-:W-:Y:S06]  /*16c0*/  BRA `(.L_x_23399) ;  /* 0x0000000800f07947 */ /* 0x000fec0003800000 */
.L_x_23402:
        /* <DEDUP_REMOVED lines=10> */
.L_x_23405:
[----:B------:R-:W2:Y:S02]  /*1770*/  LDG.E.U16 R4, desc[UR38][R4.64] ;  /* 0x0000002604047981 */ /* 0x000ea4000c1e1500 */
[----:B--2---:R-:W-:-:S06]  /*1780*/  HADD2.F32 R2, -RZ, R4.H0_H0 ;  /* 0x20000004ff027230 */ /* 0x004fcc0000004100 */
[----:B------:R-:W0:Y:S02]  /*1790*/  F2I.S64.TRUNC R2, R2 ;  /* 0x0000000200027311 */ /* 0x000e24000020d900 */
[----:B0-----:R-:W-:Y:S01]  /*17a0*/  PRMT R0, R2, 0x7610, R0 ;  /* 0x0000761002007816 */ /* 0x001fe20000000000 */
[----:B------:R-:W-:Y:S06]  /*17b0*/  BRA `(.L_x_23399) ;  /* 0x0000000800b47947 */ /* 0x000fec0003800000 */
.L_x_23404:
[----:B------:R-:W2:Y:S02]  /*17c0*/  LDG.E.64 R2, desc[UR38][R4.64] ;  /* 0x0000002604027981 */ /* 0x000ea4000c1e1b00 */
[----:B--2---:R-:W0:Y:S02]  /*17d0*/  F2I.S64.F64.TRUNC R2, R2 ;  /* 0x0000000200027311 */ /* 0x004e24000030d900 */
[----:B0-----:R-:W-:Y:S01]  /*17e0*/  PRMT R0, R2, 0x7610, R0 ;  /* 0x0000761002007816 */ /* 0x001fe20000000000 */
[----:B------:R-:W-:Y:S06]  /*17f0*/  BRA `(.L_x_23399) ;  /* 0x0000000800a47947 */ /* 0x000fec0003800000 */
.L_x_23394:
        /* <DEDUP_REMOVED lines=12> */
.L_x_23408:
[----:B------:R-:W2:Y:S02]  /*18c0*/  LDG.E.64 R4, desc[UR38][R4.64] ;  /* 0x0000002604047981 */ /* 0x000ea4000c1e1b00 */
[----:B--2---:R-:W0:Y:S02]  /*18d0*/  F2I.S64.F64.TRUNC R2, R4 ;  /* 0x0000000400027311 */ /* 0x004e24000030d900 */
[----:B0-----:R-:W-:Y:S01]  /*18e0*/  PRMT R0, R2, 0x7610, R0 ;  /* 0x0000761002007816 */ /* 0x001fe20000000000 */
[----:B------:R-:W-:Y:S06]  /*18f0*/  BRA `(.L_x_23399) ;  /* 0x0000000800647947 */ /* 0x000fec0003800000 */
.L_x_23407:
        /* <DEDUP_REMOVED lines=25> */
[----:B0-----:R-:W-:Y:S01]  /*1a90*/  PRMT R0, R2, 0x7610, R0 ;  /* 0x0000761002007816 */ /* 0x001fe20000000000 */
[----:B------:R-:W-:Y:S06]  /*1aa0*/  BRA `(.L_x_23399) ;  /* 0x0000000400f87947 */ /* 0x000fec0003800000 */
.L_x_23410:
        /* <DEDUP_REMOVED lines=11> */
[----:B------:R-:W0:Y:S02]  /*1b60*/  F2I.S64.TRUNC R2, R3 ;  /* 0x0000000300027311 */ /* 0x000e24000020d900 */
[----:B0-----:R-:W-:Y:S01]  /*1b70*/  PRMT R0, R2, 0x7610, R0 ;  /* 0x0000761002007816 */ /* 0x001fe20000000000 */
[----:B------:R-:W-:Y:S06]  /*1b80*/  BRA `(.L_x_23399) ;  /* 0x0000000400c07947 */ /* 0x000fec0003800000 */
.L_x_23409:
[----:B------:R-:W2:Y:S02]  /*1b90*/  LDG.E.U16 R2, desc[UR38][R4.64] ;  /* 0x0000002604027981 */ /* 0x000ea4000c1e1500 */
[----:B--2---:R-:W-:-:S06]  /*1ba0*/  SHF.L.U32 R2, R2, 0x10, RZ ;  /* 0x0000001002027819 */ /* 0x004fcc00000006ff */
[----:B------:R-:W0:Y:S02]  /*1bb0*/  F2I.S64.TRUNC R2, R2 ;  /* 0x0000000200027311 */ /* 0x000e24000020d900 */
[----:B0-----:R-:W-:Y:S01]  /*1bc0*/  PRMT R0, R2, 0x7610, R0 ;  /* 0x0000761002007816 */ /* 0x001fe20000000000 */
[----:B------:R-:W-:Y:S06]  /*1bd0*/  BRA `(.L_x_23399) ;  /* 0x0000000400ac7947 */ /* 0x000fec0003800000 */
.L_x_23406:
        /* <DEDUP_REMOVED lines=10> */
.L_x_23413:
        /* <DEDUP_REMOVED lines=21> */
.L_x_23417:
[----:B------:R-:W-:Y:S05]  /*1dd0*/  BSYNC.RECONVERGENT B1 ;  /* 0x0000000000017941 */ /* 0x000fea0003800200 */
.L_x_23416:
[----:B------:R-:W-:Y:S01]  /*1de0*/  IMAD.SHL.U32 R0, R0, 0x100000, RZ ;  /* 0x0010000000007824 */ /* 0x000fe200078e00ff */
[----:B------:R-:W-:-:S04]  /*1df0*/  LEA R2, R2, 0x3b800000, 0x17 ;  /* 0x3b80000002027811 */ /* 0x000fc800078eb8ff */
[----:B------:R-:W-:-:S07]  /*1e00*/  LOP3.LUT R2, R2, R0, R7, 0xfe, !PT ;  /* 0x0000000002027212 */ /* 0x000fce00078efe07 */
.L_x_23415:
[----:B------:R-:W-:Y:S05]  /*1e10*/  BSYNC.RECONVERGENT B0 ;  /* 0x0000000000007941 */ /* 0x000fea0003800200 */
.L_x_23414:
[----:B------:R-:W0:Y:S02]  /*1e20*/  F2I.S64.TRUNC R2, R2 ;  /* 0x0000000200027311 */ /* 0x000e24000020d900 */
[----:B0-----:R-:W-:Y:S01]  /*1e30*/  PRMT R0, R2, 0x7610, R0 ;  /* 0x0000761002007816 */ /* 0x001fe20000000000 */
[----:B------:R-:W-:Y:S06]  /*1e40*/  BRA `(.L_x_23399) ;  /* 0x0000000400107947 */ /* 0x000fec0003800000 */
.L_x_23412:
        /* <DEDUP_REMOVED lines=21> */
.L_x_23421:
[----:B------:R-:W-:Y:S05]  /*1fa0*/  BSYNC.RECONVERGENT B1 ;  /* 0x0000000000017941 */ /* 0x000fea0003800200 */
.L_x_23420:
[----:B------:R-:W-:Y:S01]  /*1fb0*/  IMAD.SHL.U32 R0, R0, 0x200000, RZ ;  /* 0x0020000000007824 */ /* 0x000fe200078e00ff */
[----:B------:R-:W-:-:S04]  /*1fc0*/  LEA R2, R2, 0x37800000, 0x17 ;  /* 0x3780000002027811 */ /* 0x000fc800078eb8ff */
[----:B------:R-:W-:-:S07]  /*1fd0*/  LOP3.LUT R2, R2, R0, R7, 0xfe, !PT ;  /* 0x0000000002027212 */ /* 0x000fce00078efe07 */
.L_x_23419:
[----:B------:R-:W-:Y:S05]  /*1fe0*/  BSYNC.RECONVERGENT B0 ;  /* 0x0000000000007941 */ /* 0x000fea0003800200 */
.L_x_23418:
[----:B------:R-:W0:Y:S02]  /*1ff0*/  F2I.S64.TRUNC R2, R2 ;  /* 0x0000000200027311 */ /* 0x000e24000020d900 */
[----:B0-----:R-:W-:Y:S01]  /*2000*/  PRMT R0, R2, 0x7610, R0 ;  /* 0x0000761002007816 */ /* 0x001fe20000000000 */
[----:B------:R-:W-:Y:S06]  /*2010*/  BRA `(.L_x_23399) ;  /* 0x00000000009c7947 */ /* 0x000fec0003800000 */
.L_x_23411:
[----:B------:R-:W-:-:S09]  /*2020*/  UISETP.NE.AND UP0, UPT, UR4, 0x1c, UPT ;  /* 0x0000001c0400788c */ /* 0x000fd2000bf05270 */
[----:B------:R-:W-:Y:S05]  /*2030*/  BRA.U !UP0, `(.L_x_23422) ;  /* 0x0000000108907547 */ /* 0x000fea000b800000 */
[----:B------:R-:W-:-:S09]  /*2040*/  UISETP.NE.AND UP0, UPT, UR4, 0x1d, UPT ;  /* 0x0000001d0400788c */ /* 0x000fd2000bf05270 */
[----:B------:R-:W-:Y:S05]  /*2050*/  BRA.U !UP0, `(.L_x_23423) ;  /* 0x0000000108807547 */ /* 0x000fea000b800000 */
[----:B------:R-:W-:-:S09]  /*2060*/  UISETP.NE.AND UP0, UPT, UR4, 0x2c, UPT ;  /* 0x0000002c0400788c */ /* 0x000fd2000bf05270 */
[----:B------:R-:W-:Y:S05]  /*2070*/  BRA.U !UP0, `(.L_x_23424) ;  /* 0x0000000108487547 */ /* 0x000fea000b800000 */
.L_x_23398:
        /* <DEDUP_REMOVED lines=16> */
.L_x_23425:
[----:B------:R-:W-:Y:S01]  /*2180*/  PRMT R0, RZ, 0x7610, R0 ;  /* 0x00007610ff007816 */ /* 0x000fe20000000000 */
[----:B------:R-:W-:Y:S06]  /*2190*/  BRA `(.L_x_23399) ;  /* 0x00000000003c7947 */ /* 0x000fec0003800000 */
.L_x_23424:
        /* <DEDUP_REMOVED lines=8> */
.L_x_23427:
[----:B------:R-:W-:Y:S05]  /*2220*/  BSYNC.RECONVERGENT B0 ;  /* 0x0000000000007941 */ /* 0x000fea0003800200 */
.L_x_23426:
[----:B------:R-:W0:Y:S02]  /*2230*/  F2I.S64.TRUNC R2, R2 ;  /* 0x0000000200027311 */ /* 0x000e24000020d900 */
[----:B0-----:R-:W-:Y:S01]  /*2240*/  PRMT R0, R2, 0x7610, R0 ;  /* 0x0000761002007816 */ /* 0x001fe20000000000 */
[----:B------:R-:W-:Y:S06]  /*2250*/  BRA `(.L_x_23399) ;  /* 0x00000000000c7947 */ /* 0x000fec0003800000 */
.L_x_23423:
[----:B------:R2:W5:Y:S01]  /*2260*/  LDG.E.U8 R0, desc[UR38][R4.64] ;  /* 0x0000002604007981 */ /* 0x000562000c1e1100 */
[----:B------:R-:W-:Y:S05]  /*2270*/  BRA `(.L_x_23399) ;  /* 0x0000000000047947 */ /* 0x000fea0003800000 */
.L_x_23422:
[----:B------:R1:W5:Y:S02]  /*2280*/  LDG.E.U8 R0, desc[UR38][R4.64] ;  /* 0x0000002604007981 */ /* 0x000364000c1e1100 */
.L_x_23399:
[----:B------:R-:W0:Y:S01]  /*2290*/  LDCU.64 UR6, c[0x0][0x580] ;  /* 0x0000b000ff0677ac */ /* 0x000e220008000a00 */
[----:B-----5:R-:W-:Y:S01]  /*22a0*/  LOP3.LUT R0, R0, 0xff, RZ, 0xc0, !PT ;  /* 0x000000ff00007812 */ /* 0x020fe200078ec0ff */
[----:B------:R-:W-:Y:S01]  /*22b0*/  BSSY.RECONVERGENT B6, `(.L_x_23428) ;  /* 0x00000db000067945 */ /* 0x000fe20003800200 */
[----:B------:R-:W-:Y:S02]  /*22c0*/  UPRMT UR4, UR41, 0x9910, URZ ;  /* 0x0000991029047896 */ /* 0x000fe400080000ff */
[----:B------:R-:W-:Y:S02]  /*22d0*/  VIMNMX.U16x2 R0, PT, PT, R0, UR36, PT ;  /* 0x0000002400007c48 */ /* 0x000fe4000bfe0200 */
[----:B------:R-:W-:Y:S02]  /*22e0*/  UISETP.GT.AND UP0, UPT, UR4, 0x9, UPT ;  /* 0x000000090400788c */ /* 0x000fe4000bf04270 */
[----:B------:R-:W-:Y:S02]  /*22f0*/  PRMT R9, R0, 0x7610, R9 ;  /* 0x0000761000097816 */ /* 0x000fe40000000009 */
[----:B0-----:R-:W-:-:S05]  /*2300*/  IADD3 R2, P0, PT, R16, UR6, RZ ;  /* 0x0000000610027c10 */ /* 0x001fca000ff1e0ff */
        /* <DEDUP_REMOVED lines=12> */
.L_x_23432:
[----:B------:R0:W-:Y:S01]  /*23d0*/  STG.E.U8 desc[UR38][R2.64], R9 ;  /* 0x0000000902007986 */ /* 0x0001e2000c101126 */
[----:B------:R-:W-:Y:S05]  /*23e0*/  BRA `(.L_x_23434) ;  /* 0x0000000c001c7947 */ /* 0x000fea0003800000 */
.L_x_23431:
[----:B------:R-:W-:-:S09]  /*23f0*/  UISETP.NE.AND UP0, UPT, UR4, 0x2, UPT ;  /* 0x000000020400788c */ /* 0x000fd2000bf05270 */
[----:B------:R-:W-:Y:S05]  /*2400*/  BRA.U !UP0, `(.L_x_23435) ;  /* 0x00000001082c7547 */ /* 0x000fea000b800000 */
[----:B------:R-:W-:-:S09]  /*2410*/  UISETP.NE.AND UP0, UPT, UR4, 0x3, UPT ;  /* 0x000000030400788c */ /* 0x000fd2000bf05270 */
[----:B------:R-:W-:Y:S05]  /*2420*/  BRA.U !UP0, `(.L_x_23436) ;  /* 0x0000000108187547 */ /* 0x000fea000b800000 */
[----:B------:R-:W-:-:S09]  /*2430*/  UISETP.NE.AND UP0, UPT, UR4, 0x4, UPT ;  /* 0x000000040400788c */ /* 0x000fd2000bf05270 */
[----:B------:R-:W-:Y:S05]  /*2440*/  BRA.U UP0, `(.L_x_23433) ;  /* 0x00000009006c7547 */ /* 0x000fea000b800000 */
[----:B-1234-:R-:W-:Y:S01]  /*2450*/  LOP3.LUT R4, R9, 0xffff, RZ, 0xc0, !PT ;  /* 0x0000ffff09047812 */ /* 0x01efe200078ec0ff */
[----:B------:R-:W-:-:S05]  /*2460*/  HFMA2 R5, -RZ, RZ, 0, 0 ;  /* 0x00000000ff057431 */ /* 0x000fca00000001ff */
[----:B------:R0:W-:Y:S01]  /*2470*/  STG.E.64 desc[UR38][R2.64], R4 ;  /* 0x0000000402007986 */ /* 0x0001e2000c101b26 */
[----:B------:R-:W-:Y:S05]  /*2480*/  BRA `(.L_x_23434) ;  /* 0x0000000800f47947 */ /* 0x000fea0003800000 */
.L_x_23436:
[----:B------:R-:W-:-:S05]  /*2490*/  LOP3.LUT R9, R9, 0xffff, RZ, 0xc0, !PT ;  /* 0x0000ffff09097812 */ /* 0x000fca00078ec0ff */
[----:B------:R0:W-:Y:S01]  /*24a0*/  STG.E desc[UR38][R2.64], R9 ;  /* 0x0000000902007986 */ /* 0x0001e2000c101926 */
[----:B------:R-:W-:Y:S05]  /*24b0*/  BRA `(.L_x_23434) ;  /* 0x0000000800e87947 */ /* 0x000fea0003800000 */
.L_x_23435:
[----:B------:R0:W-:Y:S01]  /*24c0*/  STG.E.U16 desc[UR38][R2.64], R9 ;  /* 0x0000000902007986 */ /* 0x0001e2000c101526 */
[----:B------:R-:W-:Y:S05]  /*24d0*/  BRA `(.L_x_23434) ;  /* 0x0000000800e07947 */ /* 0x000fea0003800000 */
.L_x_23430:
[----:B------:R-:W-:-:S09]  /*24e0*/  UISETP.GT.AND UP0, UPT, UR4, 0x6, UPT ;  /* 0x000000060400788c */ /* 0x000fd2000bf04270 */
[----:B------:R-:W-:Y:S05]  /*24f0*/  BRA.U UP0, `(.L_x_23437) ;  /* 0x00000001002c7547 */ /* 0x000fea000b800000 */
[----:B------:R-:W-:-:S09]  /*2500*/  UISETP.NE.AND UP0, UPT, UR4, 0x5, UPT ;  /* 0x000000050400788c */ /* 0x000fd2000bf05270 */
[----:B------:R-:W-:Y:S05]  /*2510*/  BRA.U !UP0, `(.L_x_23438) ;  /* 0x0000000108147547 */ /* 0x000fea000b800000 */
[----:B------:R-:W-:-:S09]  /*2520*/  UISETP.NE.AND UP0, UPT, UR4, 0x6, UPT ;  /* 0x000000060400788c */ /* 0x000fd2000bf05270 */
[----:B------:R-:W-:Y:S05]  /*2530*/  BRA.U UP0, `(.L_x_23433) ;  /* 0x0000000900307547 */ /* 0x000fea000b800000 */
[----:B-1234-:R-:W0:Y:S02]  /*2540*/  I2F.U16 R5, R9 ;  /* 0x0000000900057306 */ /* 0x01ee240000101000 */
[----:B0-----:R0:W-:Y:S01]  /*2550*/  STG.E desc[UR38][R2.64], R5 ;  /* 0x0000000502007986 */ /* 0x0011e2000c101926 */
[----:B------:R-:W-:Y:S05]  /*2560*/  BRA `(.L_x_23434) ;  /* 0x0000000800bc7947 */ /* 0x000fea0003800000 */
.L_x_23438:
[----:B------:R-:W0:Y:S02]  /*2570*/  I2F.U16 R0, R9 ;  /* 0x0000000900007306 */ /* 0x000e240000101000 */
[----:B0-----:R-:W-:-:S05]  /*2580*/  F2FP.F16.F32.PACK_AB R0, RZ, R0 ;  /* 0x00000000ff00723e */ /* 0x001fca00000000ff */
[----:B------:R0:W-:Y:S01]  /*2590*/  STG.E.U16 desc[UR38][R2.64], R0 ;  /* 0x0000000002007986 */ /* 0x0001e2000c101526 */
[----:B------:R-:W-:Y:S05]  /*25a0*/  BRA `(.L_x_23434) ;  /* 0x0000000800ac7947 */ /* 0x000fea0003800000 */
.L_x_23437:
[----:B------:R-:W-:-:S09]  /*25b0*/  UISETP.NE.AND UP0, UPT, UR4, 0x7, UPT ;  /* 0x000000070400788c */ /* 0x000fd2000bf05270 */
[----:B------:R-:W-:Y:S05]  /*25c0*/  BRA.U !UP0, `(.L_x_23439) ;  /* 0x0000000108347547 */ /* 0x000fea000b800000 */
[----:B------:R-:W-:-:S09]  /*25d0*/  UISETP.NE.AND UP0, UPT, UR4, 0x8, UPT ;  /* 0x000000080400788c */ /* 0x000fd2000bf05270 */
[----:B------:R-:W-:Y:S05]  /*25e0*/  BRA.U !UP0, `(.L_x_23440) ;  /* 0x0000000108187547 */ /* 0x000fea000b800000 */
[----:B------:R-:W-:-:S09]  /*25f0*/  UISETP.NE.AND UP0, UPT, UR4, 0x9, UPT ;  /* 0x000000090400788c */ /* 0x000fd2000bf05270 */
[----:B------:R-:W-:Y:S05]  /*2600*/  BRA.U UP0, `(.L_x_23433) ;  /* 0x0000000500fc7547 */ /* 0x000fea000b800000 */
[----:B-1234-:R-:W0:Y:S01]  /*2610*/  I2F.U16 R4, R9 ;  /* 0x0000000900047306 */ /* 0x01ee220000101000 */
[----:B------:R-:W-:-:S05]  /*2620*/  IMAD.MOV.U32 R5, RZ, RZ, RZ ;  /* 0x000000ffff057224 */ /* 0x000fca00078e00ff */
[----:B0-----:R0:W-:Y:S01]  /*2630*/  STG.E.64 desc[UR38][R2.64], R4 ;  /* 0x0000000402007986 */ /* 0x0011e2000c101b26 */
[----:B------:R-:W-:Y:S05]  /*2640*/  BRA `(.L_x_23434) ;  /* 0x0000000800847947 */ /* 0x000fea0003800000 */
.L_x_23440:
[----:B------:R-:W1:Y:S02]  /*2650*/  I2F.U16 R9, R9 ;  /* 0x0000000900097306 */ /* 0x000e640000101000 */
[----:B-1234-:R-:W-:-:S04]  /*2660*/  F2FP.F16.F32.PACK_AB R5, RZ, R9 ;  /* 0x00000009ff05723e */ /* 0x01efc800000000ff */
[----:B------:R-:W-:-:S05]  /*2670*/  PRMT R5, R5, 0x5410, RZ ;  /* 0x0000541005057816 */ /* 0x000fca00000000ff */
[----:B------:R0:W-:Y:S01]  /*2680*/  STG.E desc[UR38][R2.64], R5 ;  /* 0x0000000502007986 */ /* 0x0001e2000c101926 */
[----:B------:R-:W-:Y:S05]  /*2690*/  BRA `(.L_x_23434) ;  /* 0x0000000800707947 */ /* 0x000fea0003800000 */
.L_x_23439:
[----:B-1234-:R-:W0:Y:S02]  /*26a0*/  I2F.F64.U16 R4, R9 ;  /* 0x0000000900047312 */ /* 0x01ee240000101800 */
[----:B0-----:R0:W-:Y:S01]  /*26b0*/  STG.E.64 desc[UR38][R2.64], R4 ;  /* 0x0000000402007986 */ /* 0x0011e2000c101b26 */
[----:B------:R-:W-:Y:S05]  /*26c0*/  BRA `(.L_x_23434) ;  /* 0x0000000800647947 */ /* 0x000fea0003800000 */
.L_x_23429:
        /* <DEDUP_REMOVED lines=10> */
[----:B-1234-:R-:W-:-:S05]  /*2770*/  SEL R5, RZ, 0x1, !P0 ;  /* 0x00000001ff057807 */ /* 0x01efca0004000000 */
[----:B------:R0:W-:Y:S01]  /*2780*/  STG.E.U8 desc[UR38][R2.64], R5 ;  /* 0x0000000502007986 */ /* 0x0001e2000c101126 */
[----:B------:R-:W-:Y:S05]  /*2790*/  BRA `(.L_x_23434) ;  /* 0x0000000800307947 */ /* 0x000fea0003800000 */
.L_x_23443:
[----:B------:R-:W-:Y:S01]  /*27a0*/  CS2R R6, SRZ ;  /* 0x0000000000067805 */ /* 0x000fe2000001ff00 */
[----:B-1234-:R-:W0:Y:S04]  /*27b0*/  I2F.F64.U16 R4, R9 ;  /* 0x0000000900047312 */ /* 0x01ee280000101800 */
[----:B0-----:R0:W-:Y:S01]  /*27c0*/  STG.E.128 desc[UR38][R2.64], R4 ;  /* 0x0000000402007986 */ /* 0x0011e2000c101d26 */
[----:B------:R-:W-:Y:S05]  /*27d0*/  BRA `(.L_x_23434) ;  /* 0x0000000800207947 */ /* 0x000fea0003800000 */
.L_x_23442:
[----:B------:R-:W-:-:S09]  /*27e0*/  UISETP.NE.AND UP0, UPT, UR4, 0xf, UPT ;  /* 0x0000000f0400788c */ /* 0x000fd2000bf05270 */
[----:B------:R-:W-:Y:S05]  /*27f0*/  BRA.U !UP0, `(.L_x_23444) ;  /* 0x0000000108887547 */ /* 0x000fea000b800000 */
[----:B------:R-:W-:-:S09]  /*2800*/  UISETP.NE.AND UP0, UPT, UR4, 0x17, UPT ;  /* 0x000000170400788c */ /* 0x000fd2000bf05270 */
[----:B------:R-:W-:Y:S05]  /*2810*/  BRA.U !UP0, `(.L_x_23445) ;  /* 0x0000000108407547 */ /* 0x000fea000b800000 */
[----:B------:R-:W-:-:S09]  /*2820*/  UISETP.NE.AND UP0, UPT, UR4, 0x18, UPT ;  /* 0x000000180400788c */ /* 0x000fd2000bf05270 */
[----:B------:R-:W-:Y:S05]  /*2830*/  BRA.U UP0, `(.L_x_23433) ;  /* 0x0000000500707547 */ /* 0x000fea000b800000 */
[----:B------:R-:W0:Y:S01]  /*2840*/  I2F.U16 R9, R9 ;  /* 0x0000000900097306 */ /* 0x000e220000101000 */
[----:B------:R-:W-:Y:S01]  /*2850*/  BSSY.RECONVERGENT B0, `(.L_x_23446) ;  /* 0x000000a000007945 */ /* 0x000fe20003800200 */
[----:B-1234-:R-:W-:Y:S01]  /*2860*/  IMAD.MOV.U32 R5, RZ, RZ, 0x7f ;  /* 0x0000007fff057424 */ /* 0x01efe200078e00ff */
[----:B0-----:R-:W-:-:S13]  /*2870*/  ISETP.GT.U32.AND P0, PT, R9, 0x43efffff, PT ;  /* 0x43efffff0900780c */ /* 0x001fda0003f04070 */
[----:B------:R-:W-:Y:S05]  /*2880*/  @P0 BRA `(.L_x_23447) ;  /* 0x0000000000180947 */ /* 0x000fea0003800000 */
[----:B------:R-:W-:-:S13]  /*2890*/  ISETP.GT.U32.AND P0, PT, R9, 0x3c7fffff, PT ;  /* 0x3c7fffff0900780c */ /* 0x000fda0003f04070 */
[----:B------:R-:W-:Y:S01]  /*28a0*/  @P0 SHF.R.U32.HI R0, RZ, 0x14, R9 ;  /* 0x00000014ff000819 */ /* 0x000fe20000011609 */
[----:B------:R-:W-:-:S03]  /*28b0*/  @!P0 FADD.FTZ R5, R9, 16384 ;  /* 0x4680000009058421 */ /* 0x000fc60000010000 */
[----:B------:R-:W-:-:S04]  /*28c0*/  @P0 LOP3.LUT R0, R0, 0x1, RZ, 0xc0, !PT ;  /* 0x0000000100000812 */ /* 0x000fc800078ec0ff */
[----:B------:R-:W-:-:S04]  /*28d0*/  @P0 IADD3 R0, PT, PT, R9, 0x407ffff, R0 ;  /* 0x0407ffff09000810 */ /* 0x000fc80007ffe000 */
[----:B------:R-:W-:-:S07]  /*28e0*/  @P0 SHF.R.U32.HI R5, RZ, 0x14, R0 ;  /* 0x00000014ff050819 */ /* 0x000fce0000011600 */
.L_x_23447:
[----:B------:R-:W-:Y:S05]  /*28f0*/  BSYNC.RECONVERGENT B0 ;  /* 0x0000000000007941 */ /* 0x000fea0003800200 */
.L_x_23446:
[----:B------:R0:W-:Y:S01]  /*2900*/  STG.E.U8 desc[UR38][R2.64], R5 ;  /* 0x0000000502007986 */ /* 0x0001e2000c101126 */
[----:B------:R-:W-:Y:S05]  /*2910*/  BRA `(.L_x_23434) ;  /* 0x0000000400d07947 */ /* 0x000fea0003800000 */
.L_x_23445:
[----:B------:R-:W0:Y:S02]  /*2920*/  I2F.U16 R9, R9 ;  /* 0x0000000900097306 */ /* 0x000e240000101000 */
[----:B0-----:R-:W-:-:S13]  /*2930*/  ISETP.GE.U32.AND P1, PT, R9, 0x47800000, PT ;  /* 0x478000000900780c */ /* 0x001fda0003f26070 */
[----:B------:R-:W-:Y:S02]  /*2940*/  @P1 ISETP.GT.U32.AND P0, PT, R9, 0x7f800000, PT ;  /* 0x7f8000000900180c */ /* 0x000fe40003f04070 */
[----:B-1234-:R-:W-:-:S04]  /*2950*/  @P1 MOV R5, 0x7f ;  /* 0x0000007f00051802 */ /* 0x01efc80000000f00 */
[----:B------:R-:W-:-:S05]  /*2960*/  @P1 SEL R5, R5, 0x7c, P0 ;  /* 0x0000007c05051807 */ /* 0x000fca0000000000 */
[----:B------:R0:W-:Y:S01]  /*2970*/  @P1 STG.E.U8 desc[UR38][R2.64], R5 ;  /* 0x0000000502001986 */ /* 0x0001e2000c101126 */
[----:B------:R-:W-:Y:S05]  /*2980*/  @P1 BRA `(.L_x_23434) ;  /* 0x0000000400b41947 */ /* 0x000fea0003800000 */
[----:B------:R-:W-:-:S13]  /*2990*/  ISETP.GT.U32.AND P0, PT, R9, 0x387fffff, PT ;  /* 0x387fffff0900780c */ /* 0x000fda0003f04070 */
[----:B------:R-:W-:Y:S01]  /*29a0*/  @P0 SHF.R.U32.HI R0, RZ, 0x15, R9 ;  /* 0x00000015ff000819 */ /* 0x000fe20000011609 */
[----:B0-----:R-:W-:-:S03]  /*29b0*/  @!P0 FADD.FTZ R5, R9, 128 ;  /* 0x4300000009058421 */ /* 0x001fc60000010000 */
[----:B------:R-:W-:Y:S02]  /*29c0*/  @P0 LOP3.LUT R0, R0, 0x1, RZ, 0xc0, !PT ;  /* 0x0000000100000812 */ /* 0x000fe400078ec0ff */
[----:B------:R0:W-:Y:S02]  /*29d0*/  @!P0 STG.E.U8 desc[UR38][R2.64], R5 ;  /* 0x0000000502008986 */ /* 0x0001e4000c101126 */
[----:B------:R-:W-:-:S04]  /*29e0*/  @P0 IADD3 R0, PT, PT, R9, 0x80fffff, R0 ;  /* 0x080fffff09000810 */ /* 0x000fc80007ffe000 */
[----:B------:R-:W-:-:S05]  /*29f0*/  @P0 SHF.R.U32.HI R7, RZ, 0x15, R0 ;  /* 0x00000015ff070819 */ /* 0x000fca0000011600 */
[----:B------:R0:W-:Y:S01]  /*2a00*/  @P0 STG.E.U8 desc[UR38][R2.64], R7 ;  /* 0x0000000702000986 */ /* 0x0001e2000c101126 */
[----:B------:R-:W-:Y:S05]  /*2a10*/  BRA `(.L_x_23434) ;  /* 0x0000000400907947 */ /* 0x000fea0003800000 */
.L_x_23444:
[----:B------:R-:W0:Y:S02]  /*2a20*/  I2F.U16 R0, R9 ;  /* 0x0000000900007306 */ /* 0x000e240000101000 */
[----:B0-----:R-:W-:-:S05]  /*2a30*/  F2FP.BF16.F32.PACK_AB R0, RZ, R0 ;  /* 0x00000000ff00723e */ /* 0x001fca00000010ff */
[----:B------:R0:W-:Y:S01]  /*2a40*/  STG.E.U16 desc[UR38][R2.64], R0 ;  /* 0x0000000002007986 */ /* 0x0001e2000c101526 */
[----:B------:R-:W-:Y:S05]  /*2a50*/  BRA `(.L_x_23434) ;  /* 0x0000000400807947 */ /* 0x000fea0003800000 */
.L_x_23441:
        /* <DEDUP_REMOVED lines=10> */
.L_x_23450:
[----:B------:R-:W0:Y:S01]  /*2b00*/  I2F.U16 R9, R9 ;  /* 0x0000000900097306 */ /* 0x000e220000101000 */
[----:B------:R-:W-:Y:S01]  /*2b10*/  BSSY.RECONVERGENT B0, `(.L_x_23451) ;  /* 0x0000011000007945 */ /* 0x000fe20003800200 */
[----:B------:R-:W-:Y:S01]  /*2b20*/  IMAD.MOV.U32 R0, RZ, RZ, 0x80 ;  /* 0x00000080ff007424 */ /* 0x000fe200078e00ff */
[----:B0-----:R-:W-:-:S13]  /*2b30*/  ISETP.GT.U32.AND P0, PT, R9, 0x437fffff, PT ;  /* 0x437fffff0900780c */ /* 0x001fda0003f04070 */
[----:B------:R-:W-:Y:S05]  /*2b40*/  @P0 BRA `(.L_x_23452) ;  /* 0x0000000000340947 */ /* 0x000fea0003800000 */
[----:B------:R-:W-:-:S13]  /*2b50*/  ISETP.GT.U32.AND P0, PT, R9, 0x3bffffff, PT ;  /* 0x3bffffff0900780c */ /* 0x000fda0003f04070 */
[----:B------:R-:W-:Y:S05]  /*2b60*/  @P0 BRA `(.L_x_23453) ;  /* 0x0000000000140947 */ /* 0x000fea0003800000 */
[----:B------:R-:W-:-:S05]  /*2b70*/  FADD.FTZ R0, R9, 8192 ;  /* 0x4600000009007421 */ /* 0x000fca0000010000 */
[----:B-1234-:R-:W-:Y:S02]  /*2b80*/  LOP3.LUT P0, R4, R0, 0xff, RZ, 0xc0, !PT ;  /* 0x000000ff00047812 */ /* 0x01efe4000780c0ff */
[----:B------:R-:W-:-:S11]  /*2b90*/  PRMT R0, RZ, 0x7610, R0 ;  /* 0x00007610ff007816 */ /* 0x000fd60000000000 */
[----:B------:R-:W-:Y:S05]  /*2ba0*/  @!P0 BRA `(.L_x_23452) ;  /* 0x00000000001c8947 */ /* 0x000fea0003800000 */
[----:B------:R-:W-:Y:S05]  /*2bb0*/  BRA `(.L_x_23454) ;  /* 0x0000000000147947 */ /* 0x000fea0003800000 */
.L_x_23453:
[----:B------:R-:W-:-:S04]  /*2bc0*/  SHF.R.U32.HI R0, RZ, 0x14, R9 ;  /* 0x00000014ff007819 */ /* 0x000fc80000011609 */
[----:B------:R-:W-:-:S04]  /*2bd0*/  LOP3.LUT R0, R0, 0x1, RZ, 0xc0, !PT ;  /* 0x0000000100007812 */ /* 0x000fc800078ec0ff */
[----:B------:R-:W-:-:S04]  /*2be0*/  IADD3 R0, PT, PT, R9, 0x487ffff, R0 ;  /* 0x0487ffff09007810 */ /* 0x000fc80007ffe000 */
[----:B------:R-:W-:-:S04]  /*2bf0*/  SHF.R.U32.HI R0, RZ, 0x14, R0 ;  /* 0x00000014ff007819 */ /* 0x000fc80000011600 */
[----:B-1234-:R-:W-:-:S07]  /*2c00*/  LOP3.LUT R4, R0, 0xff, RZ, 0xc0, !PT ;  /* 0x000000ff00047812 */ /* 0x01efce00078ec0ff */
.L_x_23454:
[----:B------:R-:W-:-:S07]  /*2c10*/  PRMT R0, R4, 0x7610, R0 ;  /* 0x0000761004007816 */ /* 0x000fce0000000000 */
.L_x_23452:
[----:B------:R-:W-:Y:S05]  /*2c20*/  BSYNC.RECONVERGENT B0 ;  /* 0x0000000000007941 */ /* 0x000fea0003800200 */
.L_x_23451:
[----:B------:R0:W-:Y:S01]  /*2c30*/  STG.E.U8 desc[UR38][R2.64], R0 ;  /* 0x0000000002007986 */ /* 0x0001e2000c101126 */
[----:B------:R-:W-:Y:S05]  /*2c40*/  BRA `(.L_x_23434) ;  /* 0x0000000400047947 */ /* 0x000fea0003800000 */
.L_x_23449:
        /* <DEDUP_REMOVED lines=12> */
.L_x_23457:
[----:B------:R-:W-:-:S04]  /*2d10*/  SHF.R.U32.HI R0, RZ, 0x15, R9 ;  /* 0x00000015ff007819 */ /* 0x000fc80000011609 */
[----:B------:R-:W-:-:S04]  /*2d20*/  LOP3.LUT R0, R0, 0x1, RZ, 0xc0, !PT ;  /* 0x0000000100007812 */ /* 0x000fc800078ec0ff */
[----:B------:R-:W-:-:S04]  /*2d30*/  IADD3 R0, PT, PT, R9, 0x88fffff, R0 ;  /* 0x088fffff09007810 */ /* 0x000fc80007ffe000 */
[----:B------:R-:W-:-:S04]  /*2d40*/  SHF.R.U32.HI R0, RZ, 0x15, R0 ;  /* 0x00000015ff007819 */ /* 0x000fc80000011600 */
[----:B-1234-:R-:W-:-:S07]  /*2d50*/  LOP3.LUT R4, R0, 0xff, RZ, 0xc0, !PT ;  /* 0x000000ff00047812 */ /* 0x01efce00078ec0ff */
.L_x_23458:
[----:B------:R-:W-:-:S07]  /*2d60*/  PRMT R0, R4, 0x7610, R0 ;  /* 0x0000761004007816 */ /* 0x000fce0000000000 */
.L_x_23456:
[----:B------:R-:W-:Y:S05]  /*2d70*/  BSYNC.RECONVERGENT B0 ;  /* 0x0000000000007941 */ /* 0x000fea0003800200 */
.L_x_23455:
[----:B------:R0:W-:Y:S01]  /*2d80*/  STG.E.U8 desc[UR38][R2.64], R0 ;  /* 0x0000000002007986 */ /* 0x0001e2000c101126 */
[----:B------:R-:W-:Y:S05]  /*2d90*/  BRA `(.L_x_23434) ;  /* 0x0000000000b07947 */ /* 0x000fea0003800000 */
.L_x_23448:
[----:B------:R-:W-:-:S09]  /*2da0*/  UISETP.NE.AND UP0, UPT, UR4, 0x1c, UPT ;  /* 0x0000001c0400788c */ /* 0x000fd2000bf05270 */
[----:B------:R-:W-:Y:S05]  /*2db0*/  BRA.U !UP0, `(.L_x_23459) ;  /* 0x0000000108a07547 */ /* 0x000fea000b800000 */
[----:B------:R-:W-:-:S09]  /*2dc0*/  UISETP.NE.AND UP0, UPT, UR4, 0x1d, UPT ;  /* 0x0000001d0400788c */ /* 0x000fd2000bf05270 */
[----:B------:R-:W-:Y:S05]  /*2dd0*/  BRA.U !UP0, `(.L_x_23460) ;  /* 0x0000000108887547 */ /* 0x000fea000b800000 */
[----:B------:R-:W-:-:S09]  /*2de0*/  UISETP.NE.AND UP0, UPT, UR4, 0x2c, UPT ;  /* 0x0000002c0400788c */ /* 0x000fd2000bf05270 */
[----:B------:R-:W-:Y:S05]  /*2df0*/  BRA.U !UP0, `(.L_x_23461) ;  /* 0x0000000108447547 */ /* 0x000fea000b800000 */
.L_x_23433:
[----:B------:R-:W-:Y:S01]  /*2e00*/  MOV R0, 0x0 ;  /* 0x0000000000007802 */ /* 0x000fe20000000f00 */
[----:B------:R-:W1:Y:S01]  /*2e10*/  LDCU.64 UR6, c[0x4][0x188] ;  /* 0x01003100ff0677ac */ /* 0x000e620008000a00 */
[----:B------:R-:W-:Y:S02]  /*2e20*/  HFMA2 R8, -RZ, RZ, 0, 6.020069122314453125e-06 ;  /* 0x00000065ff087431 */ /* 0x000fe400000001ff */
[----:B------:R-:W-:Y:S01]  /*2e30*/  IMAD.MOV.U32 R12, RZ, RZ, 0x1 ;  /* 0x00000001ff0c7424 */ /* 0x000fe200078e00ff */
[----:B------:R0:W0:Y:S01]  /*2e40*/  LDC.64 R2, c[0x4][R0] ;  /* 0x0100000000027b82 */ /* 0x0000220000000a00 */
[----:B------:R-:W5:Y:S01]  /*2e50*/  LDCU.64 UR8, c[0x4][0x190] ;  /* 0x01003200ff0877ac */ /* 0x000f620008000a00 */
[----:B------:R-:W-:Y:S01]  /*2e60*/  IMAD.MOV.U32 R13, RZ, RZ, RZ ;  /* 0x000000ffff0d7224 */ /* 0x000fe200078e00ff */
[----:B------:R-:W5:Y:S01]  /*2e70*/  LDCU.64 UR4, c[0x4][0x20] ;  /* 0x01000400ff0477ac */ /* 0x000f620008000a00 */
[----:B-1234-:R-:W-:Y:S01]  /*2e80*/  MOV R4, UR6 ;  /* 0x0000000600047c02 */ /* 0x01efe20008000f00 */
[----:B------:R-:W-:-:S02]  /*2e90*/  IMAD.U32 R5, RZ, RZ, UR7 ;  /* 0x00000007ff057e24 */ /* 0x000fc4000f8e00ff */
[----:B-----5:R-:W-:Y:S01]  /*2ea0*/  IMAD.U32 R6, RZ, RZ, UR8 ;  /* 0x00000008ff067e24 */ /* 0x020fe2000f8e00ff */
[----:B------:R-:W-:Y:S01]  /*2eb0*/  MOV R7, UR9 ;  /* 0x0000000900077c02 */ /* 0x000fe20008000f00 */
[----:B------:R-:W-:Y:S02]  /*2ec0*/  IMAD.U32 R10, RZ, RZ, UR4 ;  /* 0x00000004ff0a7e24 */ /* 0x000fe4000f8e00ff */
[----:B------:R-:W-:-:S07]  /*2ed0*/  IMAD.U32 R11, RZ, RZ, UR5 ;  /* 0x00000005ff0b7e24 */ /* 0x000fce000f8e00ff */
[----:B------:R-:W-:-:S07]  /*2ee0*/  LEPC R20, `(.L_x_23462) ;  /* 0x000000001014794e */ /* 0x000fce0000000000 */
[----:B0-----:R-:W-:Y:S05]  /*2ef0*/  CALL.ABS.NOINC R2 ;  /* 0x0000000002007343 */ /* 0x001fea0003c00000 */
.L_x_23462:
[----:B------:R-:W-:Y:S05]  /*2f00*/  BRA `(.L_x_23434) ;  /* 0x0000000000547947 */ /* 0x000fea0003800000 */
.L_x_23461:
[----:B------:R-:W0:Y:S01]  /*2f10*/  I2F.U16 R9, R9 ;  /* 0x0000000900097306 */ /* 0x000e220000101000 */
[----:B-1234-:R-:W-:Y:S01]  /*2f20*/  HFMA2 R5, -RZ, RZ, 0, 1.5199184417724609375e-05 ;  /* 0x000000ffff057431 */ /* 0x01efe200000001ff */
[----:B0-----:R-:W-:-:S04]  /*2f30*/  SHF.R.U32.HI R4, RZ, 0x17, R9 ;  /* 0x00000017ff047819 */ /* 0x001fc80000011609 */
        /* <DEDUP_REMOVED lines=12> */
.L_x_23460:
[----:B-1234-:R-:W-:Y:S01]  /*3000*/  LOP3.LUT R4, R9, 0xffff, RZ, 0xc0, !PT ;  /* 0x0000ffff09047812 */ /* 0x01efe200078ec0ff */
[----:B------:R-:W-:-:S05]  /*3010*/  IMAD.MOV.U32 R5, RZ, RZ, RZ ;  /* 0x000000ffff057224 */ /* 0x000fca00078e00ff */
[----:B------:R0:W-:Y:S01]  /*3020*/  STG.E.64 desc[UR38][R2.64], R4 ;  /* 0x0000000402007986 */ /* 0x0001e2000c101b26 */
[----:B------:R-:W-:Y:S05]  /*3030*/  BRA `(.L_x_23434) ;  /* 0x0000000000087947 */ /* 0x000fea0003800000 */
.L_x_23459:
[----:B------:R-:W-:-:S05]  /*3040*/  LOP3.LUT R9, R9, 0xffff, RZ, 0xc0, !PT ;  /* 0x0000ffff09097812 */ /* 0x000fca00078ec0ff */
[----:B------:R0:W-:Y:S02]  /*3050*/  STG.E desc[UR38][R2.64], R9 ;  /* 0x0000000902007986 */ /* 0x0001e4000c101926 */
.L_x_23434:
[----:B------:R-:W-:Y:S05]  /*3060*/  BSYNC.RECONVERGENT B6 ;  /* 0x0000000000067941 */ /* 0x000fea0003800200 */
.L_x_23428:
[----:B------:R-:W-:-:S07]  /*3070*/  VIADD R17, R17, 0x80 ;  /* 0x0000008011117836 */ /* 0x000fce0000000000 */
.L_x_23392:
[----:B------:R-:W-:Y:S05]  /*3080*/  BSYNC.RECONVERGENT B7 ;  /* 0x0000000000077941 */ /* 0x000fea0003800200 */
.L_x_23391:
        /* <DEDUP_REMOVED lines=9> */
[----:B------:R-:W0:Y:S01]  /*3120*/  LDCU.64 UR4, c[0x0][0x390] ;  /* 0x00007200ff0477ac */ /* 0x000e220008000a00 */
[----:B------:R-:W-:Y:S01]  /*3130*/  IMAD.MOV.U32 R16, RZ, RZ, RZ ;  /* 0x000000ffff107224 */ /* 0x000fe200078e00ff */
[----:B------:R-:W5:Y:S01]  /*3140*/  LDCU UR6, c[0x0][0x38c] ;  /* 0x00007180ff0677ac */ /* 0x000f620008000800 */
[----:B------:R-:W1:Y:S01]  /*3150*/  LDCU.64 UR8, c[0x0][0x4b8] ;  /* 0x00009700ff0877ac */ /* 0x000e620008000a00 */
[----:B------:R-:W-:Y:S01]  /*3160*/  UISETP.NE.AND UP0, UPT, UR42, URZ, UPT ;  /* 0x000000ff2a00728c */ /* 0x000fe2000bf05270 */
[----:B0-----:R-:W-:-:S05]  /*3170*/  IMAD.HI.U32 R2, R17, UR4, R16 ;  /* 0x0000000411027c27 */ /* 0x001fca000f8e0010 */
[----:B------:R-:W-:-:S04]  /*3180*/  SHF.R.U32.HI R3, RZ, UR5, R2 ;  /* 0x00000005ff037c19 */ /* 0x000fc80008011602 */
[----:B------:R-:W-:-:S05]  /*3190*/  IADD3 R0, PT, PT, -R3, RZ, RZ ;  /* 0x000000ff03007210 */ /* 0x000fca0007ffe1ff */
[----:B-----5:R-:W-:-:S04]  /*31a0*/  IMAD R0, R0, UR6, R17 ;  /* 0x0000000600007c24 */ /* 0x020fc8000f8e0211 */
[C---:B-1----:R-:W-:Y:S02]  /*31b0*/  IMAD R16, R0.reuse, UR8, RZ ;  /* 0x0000000800107c24 */ /* 0x042fe4000f8e02ff */
[----:B------:R-:W-:Y:S01]  /*31c0*/  IMAD R0, R0, UR9, RZ ;  /* 0x0000000900007c24 */ /* 0x000fe2000f8e02ff */
[----:B------:R-:W-:Y:S06]  /*31d0*/  BRA.U !UP0, `(.L_x_23465) ;  /* 0x0000001108787547 */ /* 0x000fec000b800000 */
[----:B------:R-:W2:Y:S01]  /*31e0*/  LDCU.64 UR6, c[0x0][0x398] ;  /* 0x00007300ff0677ac */ /* 0x000ea20008000a00 */
[----:B------:R-:W-:Y:S01]  /*31f0*/  IMAD.MOV.U32 R2, RZ, RZ, RZ ;  /* 0x000000ffff027224 */ /* 0x000fe200078e00ff */
[----:B------:R-:W0:Y:S01]  /*3200*/  LDCU UR4, c[0x0][0x3a0] ;  /* 0x00007400ff0477ac */ /* 0x000e220008000800 */
[----:B------:R-:W1:Y:S01]  /*3210*/  LDCU.64 UR8, c[0x0][0x4c0] ;  /* 0x00009800ff0877ac */ /* 0x000e620008000a00 */
[----:B------:R-:W-:Y:S01]  /*3220*/  UISETP.NE.AND UP0, UPT, UR37, 0x2, UPT ;  /* 0x000000022500788c */ /* 0x000fe2000bf05270 */
[----:B--234-:R-:W-:-:S05]  /*3230*/  IMAD.HI.U32 R4, R3, UR7, R2 ;  /* 0x0000000703047c27 */ /* 0x01cfca000f8e0002 */
[----:B0-----:R-:W-:-:S05]  /*3240*/  SHF.R.U32.HI R5, RZ, UR4, R4 ;  /* 0x00000004ff057c19 */ /* 0x001fca0008011604 */
[----:B------:R-:W-:-:S04]  /*3250*/  IMAD.MOV R2, RZ, RZ, -R5 ;  /* 0x000000ffff027224 */ /* 0x000fc800078e0a05 */
[----:B------:R-:W-:-:S04]  /*3260*/  IMAD R3, R2, UR6, R3 ;  /* 0x0000000602037c24 */ /* 0x000fc8000f8e0203 */
[C---:B-1----:R-:W-:Y:S02]  /*3270*/  IMAD R16, R3.reuse, UR8, R16 ;  /* 0x0000000803107c24 */ /* 0x042fe4000f8e0210 */
        /* <DEDUP_REMOVED lines=276> */
.L_x_23465:
        /* <DEDUP_REMOVED lines=16> */
.L_x_23469:
[----:B------:R4:W5:Y:S01]  /*44c0*/  LDG.E.U8 R0, desc[UR38][R4.64] ;  /* 0x0000002604007981 */ /* 0x000962000c1e1100 */
[----:B------:R-:W-:Y:S05]  /*44d0*/  BRA `(.L_x_23471) ;  /* 0x0000000c005c7947 */ /* 0x000fea0003800000 */
.L_x_23468:
        /* <DEDUP_REMOVED lines=8> */
.L_x_23473:
[----:B------:R0:W5:Y:S01]  /*4560*/  LDG.E.U8 R0, desc[UR38][R4.64] ;  /* 0x0000002604007981 */ /* 0x000162000c1e1100 */
[----:B------:R-:W-:Y:S05]  /*4570*/  BRA `(.L_x_23471) ;  /* 0x0000000c00347947 */ /* 0x000fea0003800000 */
.L_x_23472:
[----:B------:R0:W5:Y:S01]  /*4580*/  LDG.E.U16 R0, desc[UR38][R4.64] ;  /* 0x0000002604007981 */ /* 0x000162000c1e1500 */
[----:B------:R-:W-:Y:S05]  /*4590*/  BRA `(.L_x_23471) ;  /* 0x0000000c002c7947 */ /* 0x000fea0003800000 */
.L_x_23467:
        /* <DEDUP_REMOVED lines=10> */
.L_x_23475:
[----:B------:R-:W2:Y:S02]  /*4640*/  LDG.E.U16 R2, desc[UR38][R4.64] ;  /* 0x0000002604027981 */ /* 0x000ea4000c1e1500 */
[----:B--2---:R-:W-:-:S06]  /*4650*/  HADD2.F32 R2, -RZ, R2.H0_H0 ;  /* 0x20000002ff027230 */ /* 0x004fcc0000004100 */
[----:B------:R-:W0:Y:S02]  /*4660*/  F2I.S64.TRUNC R2, R2 ;  /* 0x0000000200027311 */ /* 0x000e24000020d900 */
[----:B0-----:R-:W-:Y:S01]  /*4670*/  PRMT R0, R2, 0x7610, R0 ;  /* 0x0000761002007816 */ /* 0x001fe20000000000 */
[----:B------:R-:W-:Y:S06]  /*4680*/  BRA `(.L_x_23471) ;  /* 0x0000000800f07947 */ /* 0x000fec0003800000 */
.L_x_23474:
        /* <DEDUP_REMOVED lines=10> */
.L_x_23477:
[----:B------:R-:W2:Y:S02]  /*4730*/  LDG.E.U16 R4, desc[UR38][R4.64] ;  /* 0x0000002604047981 */ /* 0x000ea4000c1e1500 */
[----:B--2---:R-:W-:-:S06]  /*4740*/  HADD2.F32 R2, -RZ, R4.H0_H0 ;  /* 0x20000004ff027230 */ /* 0x004fcc0000004100 */
[----:B------:R-:W0:Y:S02]  /*4750*/  F2I.S64.TRUNC R2, R2 ;  /* 0x0000000200027311 */ /* 0x000e24000020d900 */
[----:B0-----:R-:W-:Y:S01]  /*4760*/  PRMT R0, R2, 0x7610, R0 ;  /* 0x0000761002007816 */ /* 0x001fe20000000000 */
[----:B------:R-:W-:Y:S06]  /*4770*/  BRA `(.L_x_23471) ;  /* 0x0000000800b47947 */ /* 0x000fec0003800000 */
.L_x_23476:
[----:B------:R-:W2:Y:S02]  /*4780*/  LDG.E.64 R2, desc[UR38][R4.64] ;  /* 0x0000002604027981 */ /* 0x000ea4000c1e1b00 */
[----:B--2---:R-:W0:Y:S02]  /*4790*/  F2I.S64.F64.TRUNC R2, R2 ;  /* 0x0000000200027311 */ /* 0x004e24000030d900 */
[----:B0-----:R-:W-:Y:S01]  /*47a0*/  PRMT R0, R2, 0x7610, R0 ;  /* 0x0000761002007816 */ /* 0x001fe20000000000 */
[----:B------:R-:W-:Y:S06]  /*47b0*/  BRA `(.L_x_23471) ;  /* 0x0000000800a47947 */ /* 0x000fec0003800000 */
.L_x_23466:
        /* <DEDUP_REMOVED lines=12> */
.L_x_23480:
[----:B------:R-:W2:Y:S02]  /*4880*/  LDG.E.64 R4, desc[UR38][R4.64] ;  /* 0x0000002604047981 */ /* 0x000ea4000c1e1b00 */
[----:B--2---:R-:W0:Y:S02]  /*4890*/  F2I.S64.F64.TRUNC R2, R4 ;  /* 0x0000000400027311 */ /* 0x004e24000030d900 */
[----:B0-----:R-:W-:Y:S01]  /*48a0*/  PRMT R0, R2, 0x7610, R0 ;  /* 0x0000761002007816 */ /* 0x001fe20000000000 */
[----:B------:R-:W-:Y:S06]  /*48b0*/  BRA `(.L_x_23471) ;  /* 0x0000000800647947 */ /* 0x000fec0003800000 */
.L_x_23479:
        /* <DEDUP_REMOVED lines=24> */
[----:B------:R-:W0:Y:S02]  /*4a40*/  F2I.S64.TRUNC R2, R3 ;  /* 0x0000000300027311 */ /* 0x000e24000020d900 */
[----:B0-----:R-:W-:Y:S01]  /*4a50*/  PRMT R0, R2, 0x7610, R0 ;  /* 0x0000761002007816 */ /* 0x001fe20000000000 */
[----:B------:R-:W-:Y:S06]  /*4a60*/  BRA `(.L_x_23471) ;  /* 0x0000000400f87947 */ /* 0x000fec0003800000 */
.L_x_23482:
        /* <DEDUP_REMOVED lines=12> */
[----:B0-----:R-:W-:Y:S01]  /*4b30*/  PRMT R0, R2, 0x7610, R0 ;  /* 0x0000761002007816 */ /* 0x001fe20000000000 */
[----:B------:R-:W-:Y:S06]  /*4b40*/  BRA `(.L_x_23471) ;  /* 0x0000000400c07947 */ /* 0x000fec0003800000 */
.L_x_23481:
[----:B------:R-:W2:Y:S02]  /*4b50*/  LDG.E.U16 R2, desc[UR38][R4.64] ;  /* 0x0000002604027981 */ /* 0x000ea4000c1e1500 */
[----:B--2---:R-:W-:-:S06]  /*4b60*/  IMAD.U32 R2, R2, 0x10000, RZ ;  /* 0x0001000002027824 */ /* 0x004fcc00078e00ff */
[----:B------:R-:W0:Y:S02]  /*4b70*/  F2I.S64.TRUNC R2, R2 ;  /* 0x0000000200027311 */ /* 0x000e24000020d900 */
[----:B0-----:R-:W-:Y:S01]  /*4b80*/  PRMT R0, R2, 0x7610, R0 ;  /* 0x0000761002007816 */ /* 0x001fe20000000000 */
[----:B------:R-:W-:Y:S06]  /*4b90*/  BRA `(.L_x_23471) ;  /* 0x0000000400ac7947 */ /* 0x000fec0003800000 */
.L_x_23478:
        /* <DEDUP_REMOVED lines=10> */
.L_x_23485:
        /* <DEDUP_REMOVED lines=21> */
.L_x_23489:
[----:B------:R-:W-:Y:S05]  /*4d90*/  BSYNC.RECONVERGENT B1 ;  /* 0x0000000000017941 */ /* 0x000fea0003800200 */
.L_x_23488:
[----:B------:R-:W-:Y:S01]  /*4da0*/  IMAD.SHL.U32 R0, R0, 0x100000, RZ ;  /* 0x0010000000007824 */ /* 0x000fe200078e00ff */
[----:B------:R-:W-:-:S04]  /*4db0*/  LEA R2, R2, 0x3b800000, 0x17 ;  /* 0x3b80000002027811 */ /* 0x000fc800078eb8ff */
[----:B------:R-:W-:-:S07]  /*4dc0*/  LOP3.LUT R2, R2, R0, R7, 0xfe, !PT ;  /* 0x0000000002027212 */ /* 0x000fce00078efe07 */
.L_x_23487:
[----:B------:R-:W-:Y:S05]  /*4dd0*/  BSYNC.RECONVERGENT B0 ;  /* 0x0000000000007941 */ /* 0x000fea0003800200 */
.L_x_23486:
[----:B------:R-:W0:Y:S02]  /*4de0*/  F2I.S64.TRUNC R2, R2 ;  /* 0x0000000200027311 */ /* 0x000e24000020d900 */
[----:B0-----:R-:W-:Y:S01]  /*4df0*/  PRMT R0, R2, 0x7610, R0 ;  /* 0x0000761002007816 */ /* 0x001fe20000000000 */
[----:B------:R-:W-:Y:S06]  /*4e00*/  BRA `(.L_x_23471) ;  /* 0x0000000400107947 */ /* 0x000fec0003800000 */
.L_x_23484:
        /* <DEDUP_REMOVED lines=21> */
.L_x_23493:
[----:B------:R-:W-:Y:S05]  /*4f60*/  BSYNC.RECONVERGENT B1 ;  /* 0x0000000000017941 */ /* 0x000fea0003800200 */
.L_x_23492:
[----:B------:R-:W-:Y:S02]  /*4f70*/  SHF.L.U32 R0, R0, 0x15, RZ ;  /* 0x0000001500007819 */ /* 0x000fe400000006ff */
[----:B------:R-:W-:-:S04]  /*4f80*/  LEA R2, R2, 0x37800000, 0x17 ;  /* 0x3780000002027811 */ /* 0x000fc800078eb8ff */
[----:B------:R-:W-:-:S07]  /*4f90*/  LOP3.LUT R2, R2, R0, R7, 0xfe, !PT ;  /* 0x0000000002027212 */ /* 0x000fce00078efe07 */
.L_x_23491:
[----:B------:R-:W-:Y:S05]  /*4fa0*/  BSYNC.RECONVERGENT B0 ;  /* 0x0000000000007941 */ /* 0x000fea0003800200 */
.L_x_23490:
[----:B------:R-:W0:Y:S02]  /*4fb0*/  F2I.S64.TRUNC R2, R2 ;  /* 0x0000000200027311 */ /* 0x000e24000020d900 */
[----:B0-----:R-:W-:Y:S01]  /*4fc0*/  PRMT R0, R2, 0x7610, R0 ;  /* 0x0000761002007816 */ /* 0x001fe20000000000 */
[----:B------:R-:W-:Y:S06]  /*4fd0*/  BRA `(.L_x_23471) ;  /* 0x00000000009c7947 */ /* 0x000fec0003800000 */
.L_x_23483:
        /* <DEDUP_REMOVED lines=14> */
.L_x_23497:
[----:B------:R-:W-:Y:S05]  /*50c0*/  BSYNC.RECONVERGENT B0 ;  /* 0x0000000000007941 */ /* 0x000fea0003800200 */
.L_x_23496:
[----:B------:R-:W0:Y:S02]  /*50d0*/  F2I.S64.TRUNC R2, R2 ;  /* 0x0000000200027311 */ /* 0x000e24000020d900 */
[----:B0-----:R-:W-:Y:S01]  /*50e0*/  PRMT R0, R2, 0x7610, R0 ;  /* 0x0000761002007816 */ /* 0x001fe20000000000 */
[----:B------:R-:W-:Y:S06]  /*50f0*/  BRA `(.L_x_23471) ;  /* 0x0000000000547947 */ /* 0x000fec0003800000 */
.L_x_23470:
        /* <DEDUP_REMOVED lines=16> */
.L_x_23498:
[----:B------:R-:W-:Y:S01]  /*5200*/  PRMT R0, RZ, 0x7610, R0 ;  /* 0x00007610ff007816 */ /* 0x000fe20000000000 */
[----:B------:R-:W-:Y:S06]  /*5210*/  BRA `(.L_x_23471) ;  /* 0x00000000000c7947 */ /* 0x000fec0003800000 */
.L_x_23495:
[----:B------:R1:W5:Y:S01]  /*5220*/  LDG.E.U8 R0, desc[UR38][R4.64] ;  /* 0x0000002604007981 */ /* 0x000362000c1e1100 */
[----:B------:R-:W-:Y:S05]  /*5230*/  BRA `(.L_x_23471) ;  /* 0x0000000000047947 */ /* 0x000fea0003800000 */
.L_x_23494:
[----:B------:R2:W5:Y:S02]  /*5240*/  LDG.E.U8 R0, desc[UR38][R4.64] ;  /* 0x0000002604007981 */ /* 0x000564000c1e1100 */
.L_x_23471:
        /* <DEDUP_REMOVED lines=20> */
.L_x_23503:
[----:B------:R0:W-:Y:S01]  /*5390*/  STG.E.U8 desc[UR38][R2.64], R9 ;  /* 0x0000000902007986 */ /* 0x0001e2000c101126 */
[----:B------:R-:W-:Y:S05]  /*53a0*/  BRA `(.L_x_23505) ;  /* 0x0000000c00187947 */ /* 0x000fea0003800000 */
.L_x_23502:
[----:B------:R-:W-:-:S09]  /*53b0*/  UISETP.NE.AND UP0, UPT, UR4, 0x2, UPT ;  /* 0x000000020400788c */ /* 0x000fd2000bf05270 */
[----:B------:R-:W-:Y:S05]  /*53c0*/  BRA.U !UP0, `(.L_x_23506) ;  /* 0x00000001082c7547 */ /* 0x000fea000b800000 */
[----:B------:R-:W-:-:S09]  /*53d0*/  UISETP.NE.AND UP0, UPT, UR4, 0x3, UPT ;  /* 0x000000030400788c */ /* 0x000fd2000bf05270 */
[----:B------:R-:W-:Y:S05]  /*53e0*/  BRA.U !UP0, `(.L_x_23507) ;  /* 0x0000000108187547 */ /* 0x000fea000b800000 */
[----:B------:R-:W-:-:S09]  /*53f0*/  UISETP.NE.AND UP0, UPT, UR4, 0x4, UPT ;  /* 0x000000040400788c */ /* 0x000fd2000bf05270 */
[----:B------:R-:W-:Y:S05]  /*5400*/  BRA.U UP0, `(.L_x_23504) ;  /* 0x0000000900347547 */ /* 0x000fea000b800000 */
[----:B-1234-:R-:W-:Y:S01]  /*5410*/  LOP3.LUT R4, R9, 0xffff, RZ, 0xc0, !PT ;  /* 0x0000ffff09047812 */ /* 0x01efe200078ec0ff */
[----:B------:R-:W-:-:S05]  /*5420*/  IMAD.MOV.U32 R5, RZ, RZ, RZ ;  /* 0x000000ffff057224 */ /* 0x000fca00078e00ff */
[----:B------:R0:W-:Y:S01]  /*5430*/  STG.E.64 desc[UR38][R2.64], R4 ;  /* 0x0000000402007986 */ /* 0x0001e2000c101b26 */
[----:B------:R-:W-:Y:S05]  /*5440*/  BRA `(.L_x_23505) ;  /* 0x0000000800f07947 */ /* 0x000fea0003800000 */
.L_x_23507:
[----:B------:R-:W-:-:S05]  /*5450*/  LOP3.LUT R9, R9, 0xffff, RZ, 0xc0, !PT ;  /* 0x0000ffff09097812 */ /* 0x000fca00078ec0ff */
[----:B------:R0:W-:Y:S01]  /*5460*/  STG.E desc[UR38][R2.64], R9 ;  /* 0x0000000902007986 */ /* 0x0001e2000c101926 */
[----:B------:R-:W-:Y:S05]  /*5470*/  BRA `(.L_x_23505) ;  /* 0x0000000800e47947 */ /* 0x000fea0003800000 */
.L_x_23506:
[----:B------:R0:W-:Y:S01]  /*5480*/  STG.E.U16 desc[UR38][R2.64], R9 ;  /* 0x0000000902007986 */ /* 0x0001e2000c101526 */
[----:B------:R-:W-:Y:S05]  /*5490*/  BRA `(.L_x_23505) ;  /* 0x0000000800dc7947 */ /* 0x000fea0003800000 */
.L_x_23501:
        /* <DEDUP_REMOVED lines=9> */
.L_x_23509:
[----:B------:R-:W0:Y:S02]  /*5530*/  I2F.U16 R0, R9 ;  /* 0x0000000900007306 */ /* 0x000e240000101000 */
[----:B0-----:R-:W-:-:S05]  /*5540*/  F2FP.F16.F32.PACK_AB R0, RZ, R0 ;  /* 0x00000000ff00723e */ /* 0x001fca00000000ff */
[----:B------:R0:W-:Y:S01]  /*5550*/  STG.E.U16 desc[UR38][R2.64], R0 ;  /* 0x0000000002007986 */ /* 0x0001e2000c101526 */
[----:B------:R-:W-:Y:S05]  /*5560*/  BRA `(.L_x_23505) ;  /* 0x0000000800a87947 */ /* 0x000fea0003800000 */
.L_x_23508:
[----:B------:R-:W-:-:S09]  /*5570*/  UISETP.NE.AND UP0, UPT, UR4, 0x7, UPT ;  /* 0x000000070400788c */ /* 0x000fd2000bf05270 */
[----:B------:R-:W-:Y:S05]  /*5580*/  BRA.U !UP0, `(.L_x_23510) ;  /* 0x0000000108347547 */ /* 0x000fea000b800000 */
[----:B------:R-:W-:-:S09]  /*5590*/  UISETP.NE.AND UP0, UPT, UR4, 0x8, UPT ;  /* 0x000000080400788c */ /* 0x000fd2000bf05270 */
[----:B------:R-:W-:Y:S05]  /*55a0*/  BRA.U !UP0, `(.L_x_23511) ;  /* 0x0000000108187547 */ /* 0x000fea000b800000 */
[----:B------:R-:W-:-:S09]  /*55b0*/  UISETP.NE.AND UP0, UPT, UR4, 0x9, UPT ;  /* 0x000000090400788c */ /* 0x000fd2000bf05270 */
[----:B------:R-:W-:Y:S05]  /*55c0*/  BRA.U UP0, `(.L_x_23504) ;  /* 0x0000000500c47547 */ /* 0x000fea000b800000 */
[----:B-1234-:R-:W0:Y:S01]  /*55d0*/  I2F.U16 R4, R9 ;  /* 0x0000000900047306 */ /* 0x01ee220000101000 */
[----:B------:R-:W-:-:S05]  /*55e0*/  MOV R5, RZ ;  /* 0x000000ff00057202 */ /* 0x000fca0000000f00 */
[----:B0-----:R0:W-:Y:S01]  /*55f0*/  STG.E.64 desc[UR38][R2.64], R4 ;  /* 0x0000000402007986 */ /* 0x0011e2000c101b26 */
[----:B------:R-:W-:Y:S05]  /*5600*/  BRA `(.L_x_23505) ;  /* 0x0000000800807947 */ /* 0x000fea0003800000 */
.L_x_23511:
[----:B------:R-:W1:Y:S02]  /*5610*/  I2F.U16 R9, R9 ;  /* 0x0000000900097306 */ /* 0x000e640000101000 */
[----:B-1234-:R-:W-:-:S04]  /*5620*/  F2FP.F16.F32.PACK_AB R5, RZ, R9 ;  /* 0x00000009ff05723e */ /* 0x01efc800000000ff */
[----:B------:R-:W-:-:S05]  /*5630*/  PRMT R5, R5, 0x5410, RZ ;  /* 0x0000541005057816 */ /* 0x000fca00000000ff */
[----:B------:R0:W-:Y:S01]  /*5640*/  STG.E desc[UR38][R2.64], R5 ;  /* 0x0000000502007986 */ /* 0x0001e2000c101926 */
[----:B------:R-:W-:Y:S05]  /*5650*/  BRA `(.L_x_23505) ;  /* 0x00000008006c7947 */ /* 0x000fea0003800000 */
.L_x_23510:
[----:B-1234-:R-:W0:Y:S02]  /*5660*/  I2F.F64.U16 R4, R9 ;  /* 0x0000000900047312 */ /* 0x01ee240000101800 */
[----:B0-----:R0:W-:Y:S01]  /*5670*/  STG.E.64 desc[UR38][R2.64], R4 ;  /* 0x0000000402007986 */ /* 0x0011e2000c101b26 */
[----:B------:R-:W-:Y:S05]  /*5680*/  BRA `(.L_x_23505) ;  /* 0x0000000800607947 */ /* 0x000fea0003800000 */
.L_x_23500:
        /* <DEDUP_REMOVED lines=12> */
.L_x_23515:
[----:B------:R-:W0:Y:S01]  /*5750*/  I2F.U16 R9, R9 ;  /* 0x0000000900097306 */ /* 0x000e220000101000 */
[----:B------:R-:W-:Y:S01]  /*5760*/  BSSY.RECONVERGENT B0, `(.L_x_23516) ;  /* 0x0000010000007945 */ /* 0x000fe20003800200 */
[----:B------:R-:W-:Y:S01]  /*5770*/  IMAD.MOV.U32 R0, RZ, RZ, 0x80 ;  /* 0x00000080ff007424 */ /* 0x000fe200078e00ff */
[----:B0-----:R-:W-:-:S13]  /*5780*/  ISETP.GT.U32.AND P0, PT, R9, 0x437fffff, PT ;  /* 0x437fffff0900780c */ /* 0x001fda0003f04070 */
        /* <DEDUP_REMOVED lines=9> */
[----:B-1234-:R-:W-:Y:S02]  /*5820*/  LOP3.LUT P0, R4, R0, 0xff, RZ, 0xc0, !PT ;  /* 0x000000ff00047812 */ /* 0x01efe4000780c0ff */
[----:B------:R-:W-:-:S11]  /*5830*/  PRMT R0, RZ, 0x7610, R0 ;  /* 0x00007610ff007816 */ /* 0x000fd60000000000 */
[----:B------:R-:W-:Y:S05]  /*5840*/  @!P0 BRA `(.L_x_23517) ;  /* 0x0000000000048947 */ /* 0x000fea0003800000 */
[----:B------:R-:W-:-:S07]  /*5850*/  IMAD.MOV.U32 R0, RZ, RZ, R4 ;  /* 0x000000ffff007224 */ /* 0x000fce00078e0004 */
.L_x_23517:
[----:B------:R-:W-:Y:S05]  /*5860*/  BSYNC.RECONVERGENT B0 ;  /* 0x0000000000007941 */ /* 0x000fea0003800200 */
.L_x_23516:
[----:B------:R0:W-:Y:S01]  /*5870*/  STG.E.U8 desc[UR38][R2.64], R0 ;  /* 0x0000000002007986 */ /* 0x0001e2000c101126 */
[----:B------:R-:W-:Y:S05]  /*5880*/  BRA `(.L_x_23505) ;  /* 0x0000000400e07947 */ /* 0x000fea0003800000 */
.L_x_23514:
[----:B------:R-:W0:Y:S01]  /*5890*/  I2F.U16 R9, R9 ;  /* 0x0000000900097306 */ /* 0x000e220000101000 */
[----:B------:R-:W-:Y:S01]  /*58a0*/  BSSY.RECONVERGENT B0, `(.L_x_23518) ;  /* 0x0000010000007945 */ /* 0x000fe20003800200 */
[----:B------:R-:W-:Y:S01]  /*58b0*/  HFMA2 R0, -RZ, RZ, 0, 7.62939453125e-06 ;  /* 0x00000080ff007431 */ /* 0x000fe200000001ff */
        /* <DEDUP_REMOVED lines=14> */
.L_x_23519:
[----:B------:R-:W-:Y:S05]  /*59a0*/  BSYNC.RECONVERGENT B0 ;  /* 0x0000000000007941 */ /* 0x000fea0003800200 */
.L_x_23518:
[----:B------:R0:W-:Y:S01]  /*59b0*/  STG.E.U8 desc[UR38][R2.64], R0 ;  /* 0x0000000002007986 */ /* 0x0001e2000c101126 */
[----:B------:R-:W-:Y:S05]  /*59c0*/  BRA `(.L_x_23505) ;  /* 0x0000000400907947 */ /* 0x000fea0003800000 */
.L_x_23513:
[----:B------:R-:W-:-:S09]  /*59d0*/  UISETP.NE.AND UP0, UPT, UR4, 0x1c, UPT ;  /* 0x0000001c0400788c */ /* 0x000fd2000bf05270 */
[----:B------:R-:W-:Y:S05]  /*59e0*/  BRA.U !UP0, `(.L_x_23520) ;  /* 0x00000001085c7547 */ /* 0x000fea000b800000 */
[----:B------:R-:W-:-:S09]  /*59f0*/  UISETP.NE.AND UP0, UPT, UR4, 0x1d, UPT ;  /* 0x0000001d0400788c */ /* 0x000fd2000bf05270 */
[----:B------:R-:W-:Y:S05]  /*5a00*/  BRA.U !UP0, `(.L_x_23521) ;  /* 0x0000000108447547 */ /* 0x000fea000b800000 */
[----:B------:R-:W-:-:S09]  /*5a10*/  UISETP.NE.AND UP0, UPT, UR4, 0x2c, UPT ;  /* 0x0000002c0400788c */ /* 0x000fd2000bf05270 */
[----:B------:R-:W-:Y:S05]  /*5a20*/  BRA.U UP0, `(.L_x_23504) ;  /* 0x0000000100ac7547 */ /* 0x000fea000b800000 */
[----:B------:R-:W0:Y:S01]  /*5a30*/  I2F.U16 R9, R9 ;  /* 0x0000000900097306 */ /* 0x000e220000101000 */
[----:B-1234-:R-:W-:Y:S01]  /*5a40*/  IMAD.MOV.U32 R5, RZ, RZ, 0xff ;  /* 0x000000ffff057424 */ /* 0x01efe200078e00ff */
[----:B0-----:R-:W-:-:S04]  /*5a50*/  SHF.R.U32.HI R4, RZ, 0x17, R9 ;  /* 0x00000017ff047819 */ /* 0x001fc80000011609 */
        /* <DEDUP_REMOVED lines=12> */
.L_x_23521:
[----:B-1234-:R-:W-:Y:S01]  /*5b20*/  LOP3.LUT R4, R9, 0xffff, RZ, 0xc0, !PT ;  /* 0x0000ffff09047812 */ /* 0x01efe200078ec0ff */
[----:B------:R-:W-:-:S05]  /*5b30*/  HFMA2 R5, -RZ, RZ, 0, 0 ;  /* 0x00000000ff057431 */ /* 0x000fca00000001ff */
[----:B------:R0:W-:Y:S01]  /*5b40*/  STG.E.64 desc[UR38][R2.64], R4 ;  /* 0x0000000402007986 */ /* 0x0001e2000c101b26 */
[----:B------:R-:W-:Y:S05]  /*5b50*/  BRA `(.L_x_23505) ;  /* 0x00000004002c7947 */ /* 0x000fea0003800000 */
.L_x_23520:
[----:B------:R-:W-:-:S05]  /*5b60*/  LOP3.LUT R9, R9, 0xffff, RZ, 0xc0, !PT ;  /* 0x0000ffff09097812 */ /* 0x000fca00078ec0ff */
[----:B------:R0:W-:Y:S01]  /*5b70*/  STG.E desc[UR38][R2.64], R9 ;  /* 0x0000000902007986 */ /* 0x0001e2000c101926 */
[----:B------:R-:W-:Y:S05]  /*5b80*/  BRA `(.L_x_23505) ;  /* 0x0000000400207947 */ /* 0x000fea0003800000 */
.L_x_23512:
        /* <DEDUP_REMOVED lines=11> */
.L_x_23523:
[----:B------:R-:W-:Y:S01]  /*5c40*/  CS2R R6, SRZ ;  /* 0x0000000000067805 */ /* 0x000fe2000001ff00 */
[----:B-1234-:R-:W0:Y:S04]  /*5c50*/  I2F.F64.U16 R4, R9 ;  /* 0x0000000900047312 */ /* 0x01ee280000101800 */
[----:B0-----:R0:W-:Y:S01]  /*5c60*/  STG.E.128 desc[UR38][R2.64], R4 ;  /* 0x0000000402007986 */ /* 0x0011e2000c101d26 */
[----:B------:R-:W-:Y:S05]  /*5c70*/  BRA `(.L_x_23505) ;  /* 0x0000000000e47947 */ /* 0x000fea0003800000 */
.L_x_23522:
[----:B------:R-:W-:-:S09]  /*5c80*/  UISETP.NE.AND UP0, UPT, UR4, 0xf, UPT ;  /* 0x0000000f0400788c */ /* 0x000fd2000bf05270 */
[----:B------:R-:W-:Y:S05]  /*5c90*/  BRA.U !UP0, `(.L_x_23524) ;  /* 0x0000000108d07547 */ /* 0x000fea000b800000 */
[----:B------:R-:W-:-:S09]  /*5ca0*/  UISETP.NE.AND UP0, UPT, UR4, 0x17, UPT ;  /* 0x000000170400788c */ /* 0x000fd2000bf05270 */
[----:B------:R-:W-:Y:S05]  /*5cb0*/  BRA.U !UP0, `(.L_x_23525) ;  /* 0x0000000108847547 */ /* 0x000fea000b800000 */
[----:B------:R-:W-:-:S09]  /*5cc0*/  UISETP.NE.AND UP0, UPT, UR4, 0x18, UPT ;  /* 0x000000180400788c */ /* 0x000fd2000bf05270 */
[----:B------:R-:W-:Y:S05]  /*5cd0*/  BRA.U !UP0, `(.L_x_23526) ;  /* 0x0000000108447547 */ /* 0x000fea000b800000 */
.L_x_23504:
[----:B------:R-:W-:Y:S01]  /*5ce0*/  MOV R0, 0x0 ;  /* 0x0000000000007802 */ /* 0x000fe20000000f00 */
[----:B------:R-:W1:Y:S01]  /*5cf0*/  LDCU.64 UR4, c[0x4][0x188] ;  /* 0x01003100ff0477ac */ /* 0x000e620008000a00 */
[----:B------:R-:W-:Y:S02]  /*5d00*/  HFMA2 R13, -RZ, RZ, 0, 0 ;  /* 0x00000000ff0d7431 */ /* 0x000fe400000001ff */
[----:B------:R-:W-:Y:S01]  /*5d10*/  IMAD.MOV.U32 R8, RZ, RZ, 0x65 ;  /* 0x00000065ff087424 */ /* 0x000fe200078e00ff */
[----:B------:R0:W0:Y:S01]  /*5d20*/  LDC.64 R2, c[0x4][R0] ;  /* 0x0100000000027b82 */ /* 0x0000220000000a00 */
[----:B------:R-:W5:Y:S01]  /*5d30*/  LDCU.64 UR6, c[0x4][0x190] ;  /* 0x01003200ff0677ac */ /* 0x000f620008000a00 */
[----:B------:R-:W-:Y:S01]  /*5d40*/  IMAD.MOV.U32 R12, RZ, RZ, 0x1 ;  /* 0x00000001ff0c7424 */ /* 0x000fe200078e00ff */
[----:B------:R-:W5:Y:S01]  /*5d50*/  LDCU.64 UR8, c[0x4][0x20] ;  /* 0x01000400ff0877ac */ /* 0x000f620008000a00 */
[----:B-1234-:R-:W-:Y:S02]  /*5d60*/  IMAD.U32 R4, RZ, RZ, UR4 ;  /* 0x00000004ff047e24 */ /* 0x01efe4000f8e00ff */
[----:B------:R-:W-:Y:S01]  /*5d70*/  IMAD.U32 R5, RZ, RZ, UR5 ;  /* 0x00000005ff057e24 */ /* 0x000fe2000f8e00ff */
[----:B-----5:R-:W-:Y:S01]  /*5d80*/  MOV R6, UR6 ;  /* 0x0000000600067c02 */ /* 0x020fe20008000f00 */
[----:B------:R-:W-:-:S02]  /*5d90*/  IMAD.U32 R7, RZ, RZ, UR7 ;  /* 0x00000007ff077e24 */ /* 0x000fc4000f8e00ff */
[----:B------:R-:W-:Y:S01]  /*5da0*/  IMAD.U32 R10, RZ, RZ, UR8 ;  /* 0x00000008ff0a7e24 */ /* 0x000fe2000f8e00ff */
[----:B------:R-:W-:-:S07]  /*5db0*/  MOV R11, UR9 ;  /* 0x00000009000b7c02 */ /* 0x000fce0008000f00 */
[----:B------:R-:W-:-:S07]  /*5dc0*/  LEPC R20, `(.L_x_23527) ;  /* 0x000000001014794e */ /* 0x000fce0000000000 */
[----:B0-----:R-:W-:Y:S05]  /*5dd0*/  CALL.ABS.NOINC R2 ;  /* 0x0000000002007343 */ /* 0x001fea0003c00000 */
.L_x_23527:
[----:B------:R-:W-:Y:S05]  /*5de0*/  BRA `(.L_x_23505) ;  /* 0x0000000000887947 */ /* 0x000fea0003800000 */
.L_x_23526:
[----:B------:R-:W0:Y:S01]  /*5df0*/  I2F.U16 R9, R9 ;  /* 0x0000000900097306 */ /* 0x000e220000101000 */
[----:B------:R-:W-:Y:S01]  /*5e00*/  BSSY.RECONVERGENT B0, `(.L_x_23528) ;  /* 0x000000a000007945 */ /* 0x000fe20003800200 */
[----:B-1234-:R-:W-:Y:S01]  /*5e10*/  IMAD.MOV.U32 R5, RZ, RZ, 0x7f ;  /* 0x0000007fff057424 */ /* 0x01efe200078e00ff */
[----:B0-----:R-:W-:-:S13]  /*5e20*/  ISETP.GT.U32.AND P0, PT, R9, 0x43efffff, PT ;  /* 0x43efffff0900780c */ /* 0x001fda0003f04070 */
[----:B------:R-:W-:Y:S05]  /*5e30*/  @P0 BRA `(.L_x_23529) ;  /* 0x0000000000180947 */ /* 0x000fea0003800000 */
[----:B------:R-:W-:-:S13]  /*5e40*/  ISETP.GE.U32.AND P0, PT, R9, 0x3c800000, PT ;  /* 0x3c8000000900780c */ /* 0x000fda0003f06070 */
[----:B------:R-:W-:-:S04]  /*5e50*/  @P0 SHF.R.U32.HI R0, RZ, 0x14, R9 ;  /* 0x00000014ff000819 */ /* 0x000fc80000011609 */
[----:B------:R-:W-:-:S04]  /*5e60*/  @P0 LOP3.LUT R0, R0, 0x1, RZ, 0xc0, !PT ;  /* 0x0000000100000812 */ /* 0x000fc800078ec0ff */
[----:B------:R-:W-:-:S04]  /*5e70*/  @P0 IADD3 R0, PT, PT, R9, 0x407ffff, R0 ;  /* 0x0407ffff09000810 */ /* 0x000fc80007ffe000 */
[----:B------:R-:W-:Y:S01]  /*5e80*/  @P0 SHF.R.U32.HI R5, RZ, 0x14, R0 ;  /* 0x00000014ff050819 */ /* 0x000fe20000011600 */
[----:B------:R-:W-:-:S07]  /*5e90*/  @!P0 FADD.FTZ R5, R9, 16384 ;  /* 0x4680000009058421 */ /* 0x000fce0000010000 */
.L_x_23529:
[----:B------:R-:W-:Y:S05]  /*5ea0*/  BSYNC.RECONVERGENT B0 ;  /* 0x0000000000007941 */ /* 0x000fea0003800200 */
.L_x_23528:
[----:B------:R0:W-:Y:S01]  /*5eb0*/  STG.E.U8 desc[UR38][R2.64], R5 ;  /* 0x0000000502007986 */ /* 0x0001e2000c101126 */
[----:B------:R-:W-:Y:S05]  /*5ec0*/  BRA `(.L_x_23505) ;  /* 0x0000000000507947 */ /* 0x000fea0003800000 */
.L_x_23525:
[----:B------:R-:W0:Y:S02]  /*5ed0*/  I2F.U16 R7, R9 ;  /* 0x0000000900077306 */ /* 0x000e240000101000 */
[----:B0-----:R-:W-:-:S13]  /*5ee0*/  ISETP.GT.U32.AND P0, PT, R7, 0x477fffff, PT ;  /* 0x477fffff0700780c */ /* 0x001fda0003f04070 */
[----:B------:R-:W-:Y:S05]  /*5ef0*/  @P0 BRA `(.L_x_23530) ;  /* 0x0000000000240947 */ /* 0x000fea0003800000 */
[----:B------:R-:W-:-:S13]  /*5f00*/  ISETP.GE.U32.AND P0, PT, R7, 0x38800000, PT ;  /* 0x388000000700780c */ /* 0x000fda0003f06070 */
[----:B------:R-:W-:-:S04]  /*5f10*/  @P0 SHF.R.U32.HI R0, RZ, 0x15, R7 ;  /* 0x00000015ff000819 */ /* 0x000fc80000011607 */
[----:B------:R-:W-:-:S04]  /*5f20*/  @P0 LOP3.LUT R0, R0, 0x1, RZ, 0xc0, !PT ;  /* 0x0000000100000812 */ /* 0x000fc800078ec0ff */
[C---:B------:R-:W-:Y:S01]  /*5f30*/  @P0 IADD3 R0, PT, PT, R7.reuse, 0x80fffff, R0 ;  /* 0x080fffff07000810 */ /* 0x040fe20007ffe000 */
[----:B------:R-:W-:-:S03]  /*5f40*/  @!P0 FADD.FTZ R7, R7, 128 ;  /* 0x4300000007078421 */ /* 0x000fc60000010000 */
[----:B-1234-:R-:W-:-:S05]  /*5f50*/  @P0 SHF.R.U32.HI R5, RZ, 0x15, R0 ;  /* 0x00000015ff050819 */ /* 0x01efca0000011600 */
[----:B------:R0:W-:Y:S04]  /*5f60*/  @P0 STG.E.U8 desc[UR38][R2.64], R5 ;  /* 0x0000000502000986 */ /* 0x0001e8000c101126 */
[----:B------:R0:W-:Y:S01]  /*5f70*/  @!P0 STG.E.U8 desc[UR38][R2.64], R7 ;  /* 0x0000000702008986 */ /* 0x0001e2000c101126 */
[----:B------:R-:W-:Y:S05]  /*5f80*/  BRA `(.L_x_23505) ;  /* 0x0000000000207947 */ /* 0x000fea0003800000 */
.L_x_23530:
[----:B-1234-:R-:W-:Y:S01]  /*5f90*/  IMAD.MOV.U32 R5, RZ, RZ, 0x7f ;  /* 0x0000007fff057424 */ /* 0x01efe200078e00ff */
[----:B------:R-:W-:-:S04]  /*5fa0*/  ISETP.GT.U32.AND P0, PT, R7, 0x7f800000, PT ;  /* 0x7f8000000700780c */ /* 0x000fc80003f04070 */
[----:B------:R-:W-:-:S05]  /*5fb0*/  SEL R5, R5, 0x7c, P0 ;  /* 0x0000007c05057807 */ /* 0x000fca0000000000 */
[----:B------:R0:W-:Y:S01]  /*5fc0*/  STG.E.U8 desc[UR38][R2.64], R5 ;  /* 0x0000000502007986 */ /* 0x0001e2000c101126 */
[----:B------:R-:W-:Y:S05]  /*5fd0*/  BRA `(.L_x_23505) ;  /* 0x00000000000c7947 */ /* 0x000fea0003800000 */
.L_x_23524:
[----:B------:R-:W0:Y:S02]  /*5fe0*/  I2F.U16 R0, R9 ;  /* 0x0000000900007306 */ /* 0x000e240000101000 */
[----:B0-----:R-:W-:-:S05]  /*5ff0*/  F2FP.BF16.F32.PACK_AB R0, RZ, R0 ;  /* 0x00000000ff00723e */ /* 0x001fca00000010ff */
[----:B------:R0:W-:Y:S02]  /*6000*/  STG.E.U16 desc[UR38][R2.64], R0 ;  /* 0x0000000002007986 */ /* 0x0001e4000c101526 */
.L_x_23505:
[----:B------:R-:W-:Y:S05]  /*6010*/  BSYNC.RECONVERGENT B6 ;  /* 0x0000000000067941 */ /* 0x000fea0003800200 */
.L_x_23499:
[----:B------:R-:W-:-:S07]  /*6020*/  IADD3 R17, PT, PT, R17, 0x80, RZ ;  /* 0x0000008011117810 */ /* 0x000fce0007ffe0ff */
.L_x_23464:
[----:B------:R-:W-:Y:S05]  /*6030*/  BSYNC.RECONVERGENT B7 ;  /* 0x0000000000077941 */ /* 0x000fea0003800200 */
.L_x_23463:
        /* <DEDUP_REMOVED lines=9> */
[----:B------:R-:W0:Y:S01]  /*60d0*/  LDCU.64 UR4, c[0x0][0x390] ;  /* 0x00007200ff0477ac */ /* 0x000e220008000a00 */
[----:B------:R-:W-:Y:S01]  /*60e0*/  MOV R16, RZ ;  /* 0x000000ff00107202 */ /* 0x000fe20000000f00 */
[----:B------:R-:W5:Y:S01]  /*60f0*/  LDCU UR6, c[0x0][0x38c] ;  /* 0x00007180ff0677ac */ /* 0x000f620008000800 */
[----:B------:R-:W1:Y:S01]  /*6100*/  LDCU.64 UR8, c[0x0][0x4b8] ;  /* 0x00009700ff0877ac */ /* 0x000e620008000a00 */
[----:B------:R-:W-:Y:S02]  /*6110*/  UISETP.NE.AND UP0, UPT, UR42, URZ, UPT ;  /* 0x000000ff2a00728c */ /* 0x000fe4000bf05270 */
[----:B0-----:R-:W-:-:S05]  /*6120*/  IMAD.HI.U32 R2, R17, UR4, R16 ;  /* 0x0000000411027c27 */ /* 0x001fca000f8e0010 */
[----:B------:R-:W-:-:S05]  /*6130*/  SHF.R.U32.HI R3, RZ, UR5, R2 ;  /* 0x00000005ff037c19 */ /* 0x000fca0008011602 */
[----:B------:R-:W-:-:S04]  /*6140*/  IMAD.MOV R0, RZ, RZ, -R3 ;  /* 0x000000ffff007224 */ /* 0x000fc800078e0a03 */
        /* <DEDUP_REMOVED lines=10> */
[----:B0-----:R-:W-:-:S04]  /*61f0*/  SHF.R.U32.HI R5, RZ, UR4, R4 ;  /* 0x00000004ff057c19 */ /* 0x001fc80008011604 */
[----:B------:R-:W-:-:S05]  /*6200*/  IADD3 R2, PT, PT, -R5, RZ, RZ ;  /* 0x000000ff05027210 */ /* 0x000fca0007ffe1ff */
[----:B------:R-:W-:-:S04]  /*6210*/  IMAD R3, R2, UR6, R3 ;  /* 0x0000000602037c24 */ /* 0x000fc8000f8e0203 */
[C---:B-1----:R-:W-:Y:S02]  /*6220*/  IMAD R16, R3.reuse, UR8, R16 ;  /* 0x0000000803107c24 */ /* 0x042fe4000f8e0210 */
        /* <DEDUP_REMOVED lines=276> */
.L_x_23533:
        /* <DEDUP_REMOVED lines=16> */
.L_x_23537:
[----:B------:R0:W5:Y:S01]  /*7470*/  LDG.E.U8 R0, desc[UR38][R4.64] ;  /* 0x0000002604007981 */ /* 0x000162000c1e1100 */
[----:B------:R-:W-:Y:S05]  /*7480*/  BRA `(.L_x_23539) ;  /* 0x0000000c005c7947 */ /* 0x000fea0003800000 */
.L_x_23536:
        /* <DEDUP_REMOVED lines=8> */
.L_x_23541:
[----:B------:R3:W5:Y:S01]  /*7510*/  LDG.E.U8 R0, desc[UR38][R4.64] ;  /* 0x0000002604007981 */ /* 0x000762000c1e1100 */
[----:B------:R-:W-:Y:S05]  /*7520*/  BRA `(.L_x_23539) ;  /* 0x0000000c00347947 */ /* 0x000fea0003800000 */
.L_x_23540:
[----:B------:R2:W5:Y:S01]  /*7530*/  LDG.E.U16 R0, desc[UR38][R4.64] ;  /* 0x0000002604007981 */ /* 0x000562000c1e1500 */
[----:B------:R-:W-:Y:S05]  /*7540*/  BRA `(.L_x_23539) ;  /* 0x0000000c002c7947 */ /* 0x000fea0003800000 */
.L_x_23535:
        /* <DEDUP_REMOVED lines=10> */
.L_x_23543:
[----:B------:R-:W2:Y:S02]  /*75f0*/  LDG.E.U16 R2, desc[UR38][R4.64] ;  /* 0x0000002604027981 */ /* 0x000ea4000c1e1500 */
[----:B--2---:R-:W-:-:S06]  /*7600*/  HADD2.F32 R2, -RZ, R2.H0_H0 ;  /* 0x20000002ff027230 */ /* 0x004fcc0000004100 */
[----:B------:R-:W0:Y:S02]  /*7610*/  F2I.S64.TRUNC R2, R2 ;  /* 0x0000000200027311 */ /* 0x000e24000020d900 */
[----:B0-----:R-:W-:Y:S01]  /*7620*/  PRMT R0, R2, 0x7610, R0 ;  /* 0x0000761002007816 */ /* 0x001fe20000000000 */
[----:B------:R-:W-:Y:S06]  /*7630*/  BRA `(.L_x_23539) ;  /* 0x0000000800f07947 */ /* 0x000fec0003800000 */
.L_x_23542:
        /* <DEDUP_REMOVED lines=10> */
.L_x_23545:
[----:B------:R-:W2:Y:S02]  /*76e0*/  LDG.E.U16 R4, desc[UR38][R4.64] ;  /* 0x0000002604047981 */ /* 0x000ea4000c1e1500 */
[----:B--2---:R-:W-:-:S06]  /*76f0*/  HADD2.F32 R2, -RZ, R4.H0_H0 ;  /* 0x20000004ff027230 */ /* 0x004fcc0000004100 */
[----:B------:R-:W0:Y:S02]  /*7700*/  F2I.S64.TRUNC R2, R2 ;  /* 0x0000000200027311 */ /* 0x000e24000020d900 */
[----:B0-----:R-:W-:Y:S01]  /*7710*/  PRMT R0, R2, 0x7610, R0 ;  /* 0x0000761002007816 */ /* 0x001fe20000000000 */
[----:B------:R-:W-:Y:S06]  /*7720*/  BRA `(.L_x_23539) ;  /* 0x0000000800b47947 */ /* 0x000fec0003800000 */
.L_x_23544:
[----:B------:R-:W2:Y:S02]  /*7730*/  LDG.E.64 R2, desc[UR38][R4.64] ;  /* 0x0000002604027981 */ /* 0x000ea4000c1e1b00 */
[----:B--2---:R-:W0:Y:S02]  /*7740*/  F2I.S64.F64.TRUNC R2, R2 ;  /* 0x0000000200027311 */ /* 0x004e24000030d900 */
[----:B0-----:R-:W-:Y:S01]  /*7750*/  PRMT R0, R2, 0x7610, R0 ;  /* 0x0000761002007816 */ /* 0x001fe20000000000 */
[----:B------:R-:W-:Y:S06]  /*7760*/  BRA `(.L_x_23539) ;  /* 0x0000000800a47947 */ /* 0x000fec0003800000 */
.L_x_23534:
        /* <DEDUP_REMOVED lines=12> */
.L_x_23548:
[----:B------:R-:W2:Y:S02]  /*7830*/  LDG.E.64 R4, desc[UR38][R4.64] ;  /* 0x0000002604047981 */ /* 0x000ea4000c1e1b00 */
[----:B--2---:R-:W0:Y:S02]  /*7840*/  F2I.S64.F64.TRUNC R2, R4 ;  /* 0x0000000400027311 */ /* 0x004e24000030d900 */
[----:B0-----:R-:W-:Y:S01]  /*7850*/  PRMT R0, R2, 0x7610, R0 ;  /* 0x0000761002007816 */ /* 0x001fe20000000000 */
[----:B------:R-:W-:Y:S06]  /*7860*/  BRA `(.L_x_23539) ;  /* 0x0000000800647947 */ /* 0x000fec0003800000 */
.L_x_23547:
        /* <DEDUP_REMOVED lines=27> */
.L_x_23550:
        /* <DEDUP_REMOVED lines=14> */
.L_x_23549:
[----:B------:R-:W2:Y:S02]  /*7b00*/  LDG.E.U16 R2, desc[UR38][R4.64] ;  /* 0x0000002604027981 */ /* 0x000ea4000c1e1500 */
[----:B--2---:R-:W-:-:S06]  /*7b10*/  SHF.L.U32 R2, R2, 0x10, RZ ;  /* 0x0000001002027819 */ /* 0x004fcc00000006ff */
[----:B------:R-:W0:Y:S02]  /*7b20*/  F2I.S64.TRUNC R2, R2 ;  /* 0x0000000200027311 */ /* 0x000e24000020d900 */
[----:B0-----:R-:W-:Y:S01]  /*7b30*/  PRMT R0, R2, 0x7610, R0 ;  /* 0x0000761002007816 */ /* 0x001fe20000000000 */
[----:B------:R-:W-:Y:S06]  /*7b40*/  BRA `(.L_x_23539) ;  /* 0x0000000400ac7947 */ /* 0x000fec0003800000 */
.L_x_23546:
        /* <DEDUP_REMOVED lines=10> */
.L_x_23553:
        /* <DEDUP_REMOVED lines=21> */
.L_x_23557:
[----:B------:R-:W-:Y:S05]  /*7d40*/  BSYNC.RECONVERGENT B1 ;  /* 0x0000000000017941 */ /* 0x000fea0003800200 */
.L_x_23556:
[----:B------:R-:W-:Y:S01]  /*7d50*/  IMAD.SHL.U32 R0, R0, 0x100000, RZ ;  /* 0x0010000000007824 */ /* 0x000fe200078e00ff */
[----:B------:R-:W-:-:S04]  /*7d60*/  LEA R2, R2, 0x3b800000, 0x17 ;  /* 0x3b80000002027811 */ /* 0x000fc800078eb8ff */
[----:B------:R-:W-:-:S07]  /*7d70*/  LOP3.LUT R2, R2, R0, R7, 0xfe, !PT ;  /* 0x0000000002027212 */ /* 0x000fce00078efe07 */
.L_x_23555:
[----:B------:R-:W-:Y:S05]  /*7d80*/  BSYNC.RECONVERGENT B0 ;  /* 0x0000000000007941 */ /* 0x000fea0003800200 */
.L_x_23554:
[----:B------:R-:W0:Y:S02]  /*7d90*/  F2I.S64.TRUNC R2, R2 ;  /* 0x0000000200027311 */ /* 0x000e24000020d900 */
[----:B0-----:R-:W-:Y:S01]  /*7da0*/  PRMT R0, R2, 0x7610, R0 ;  /* 0x0000761002007816 */ /* 0x001fe20000000000 */
[----:B------:R-:W-:Y:S06]  /*7db0*/  BRA `(.L_x_23539) ;  /* 0x0000000400107947 */ /* 0x000fec0003800000 */
.L_x_23552:
        /* <DEDUP_REMOVED lines=21> */
.L_x_23561:
[----:B------:R-:W-:Y:S05]  /*7f10*/  BSYNC.RECONVERGENT B1 ;  /* 0x0000000000017941 */ /* 0x000fea0003800200 */
.L_x_23560:
[----:B------:R-:W-:Y:S01]  /*7f20*/  IMAD.SHL.U32 R0, R0, 0x200000, RZ ;  /* 0x0020000000007824 */ /* 0x000fe200078e00ff */
[----:B------:R-:W-:-:S04]  /*7f30*/  LEA R2, R2, 0x37800000, 0x17 ;  /* 0x3780000002027811 */ /* 0x000fc800078eb8ff */
[----:B------:R-:W-:-:S07]  /*7f40*/  LOP3.LUT R2, R2, R0, R7, 0xfe, !PT ;  /* 0x0000000002027212 */ /* 0x000fce00078efe07 */
.L_x_23559:
[----:B------:R-:W-:Y:S05]  /*7f50*/  BSYNC.RECONVERGENT B0 ;  /* 0x0000000000007941 */ /* 0x000fea0003800200 */
.L_x_23558:
[----:B------:R-:W0:Y:S02]  /*7f60*/  F2I.S64.TRUNC R2, R2 ;  /* 0x0000000200027311 */ /* 0x000e24000020d900 */
[----:B0-----:R-:W-:Y:S01]  /*7f70*/  PRMT R0, R2, 0x7610, R0 ;  /* 0x0000761002007816 */ /* 0x001fe20000000000 */
[----:B------:R-:W-:Y:S06]  /*7f80*/  BRA `(.L_x_23539) ;  /* 0x00000000009c7947 */ /* 0x000fec0003800000 */
.L_x_23551:
        /* <DEDUP_REMOVED lines=14> */
.L_x_23565:
[----:B------:R-:W-:Y:S05]  /*8070*/  BSYNC.RECONVERGENT B0 ;  /* 0x0000000000007941 */ /* 0x000fea0003800200 */
.L_x_23564:
[----:B------:R-:W0:Y:S02]  /*8080*/  F2I.S64.TRUNC R2, R2 ;  /* 0x0000000200027311 */ /* 0x000e24000020d900 */
[----:B0-----:R-:W-:Y:S01]  /*8090*/  PRMT R0, R2, 0x7610, R0 ;  /* 0x0000761002007816 */ /* 0x001fe20000000000 */
[----:B------:R-:W-:Y:S06]  /*80a0*/  BRA `(.L_x_23539) ;  /* 0x0000000000547947 */ /* 0x000fec0003800000 */
.L_x_23538:
        /* <DEDUP_REMOVED lines=16> */
.L_x_23566:
[----:B------:R-:W-:Y:S01]  /*81b0*/  PRMT R0, RZ, 0x7610, R0 ;  /* 0x00007610ff007816 */ /* 0x000fe20000000000 */
[----:B------:R-:W-:Y:S06]  /*81c0*/  BRA `(.L_x_23539) ;  /* 0x00000000000c7947 */ /* 0x000fec0003800000 */
.L_x_23563:
[----:B------:R0:W5:Y:S01]  /*81d0*/  LDG.E.U8 R0, desc[UR38][R4.64] ;  /* 0x0000002604007981 */ /* 0x000162000c1e1100 */
[----:B------:R-:W-:Y:S05]  /*81e0*/  BRA `(.L_x_23539) ;  /* 0x0000000000047947 */ /* 0x000fea0003800000 */
.L_x_23562:
[----:B------:R0:W5:Y:S02]  /*81f0*/  LDG.E.U8 R0, desc[UR38][R4.64] ;  /* 0x0000002604007981 */ /* 0x000164000c1e1100 */
.L_x_23539:
[----:B------:R-:W1:Y:S01]  /*8200*/  LDCU.64 UR6, c[0x0][0x580] ;  /* 0x0000b000ff0677ac */ /* 0x000e620008000a00 */
[----:B-----5:R-:W-:Y:S01]  /*8210*/  LOP3.LUT R0, R0, 0xff, RZ, 0xc0, !PT ;  /* 0x000000ff00007812 */ /* 0x020fe200078ec0ff */
[----:B------:R-:W-:Y:S01]  /*8220*/  BSSY.RECONVERGENT B6, `(.L_x_23567) ;  /* 0x00000da000067945 */ /* 0x000fe20003800200 */
[----:B------:R-:W-:Y:S02]  /*8230*/  UPRMT UR4, UR41, 0x9910, URZ ;  /* 0x0000991029047896 */ /* 0x000fe400080000ff */
[----:B------:R-:W-:Y:S02]  /*8240*/  VIMNMX.U16x2 R0, PT, PT, R0, UR36, PT ;  /* 0x0000002400007c48 */ /* 0x000fe4000bfe0200 */
[----:B------:R-:W-:Y:S02]  /*8250*/  UISETP.GT.AND UP0, UPT, UR4, 0x9, UPT ;  /* 0x000000090400788c */ /* 0x000fe4000bf04270 */
[----:B------:R-:W-:Y:S02]  /*8260*/  PRMT R9, R0, 0x7610, R9 ;  /* 0x0000761000097816 */ /* 0x000fe40000000009 */
[----:B-1----:R-:W-:-:S05]  /*8270*/  IADD3 R2, P0, PT, R16, UR6, RZ ;  /* 0x0000000610027c10 */ /* 0x002fca000ff1e0ff */
        /* <DEDUP_REMOVED lines=12> */
.L_x_23571:
[----:B------:R1:W-:Y:S01]  /*8340*/  STG.E.U8 desc[UR38][R2.64], R9 ;  /* 0x0000000902007986 */ /* 0x0003e2000c101126 */
[----:B------:R-:W-:Y:S05]  /*8350*/  BRA `(.L_x_23573) ;  /* 0x0000000c00187947 */ /* 0x000fea0003800000 */
.L_x_23570:
[----:B------:R-:W-:-:S09]  /*8360*/  UISETP.NE.AND UP0, UPT, UR4, 0x2, UPT ;  /* 0x000000020400788c */ /* 0x000fd2000bf05270 */
[----:B------:R-:W-:Y:S05]  /*8370*/  BRA.U !UP0, `(.L_x_23574) ;  /* 0x00000001082c7547 */ /* 0x000fea000b800000 */
[----:B------:R-:W-:-:S09]  /*8380*/  UISETP.NE.AND UP0, UPT, UR4, 0x3, UPT ;  /* 0x000000030400788c */ /* 0x000fd2000bf05270 */
[----:B------:R-:W-:Y:S05]  /*8390*/  BRA.U !UP0, `(.L_x_23575) ;  /* 0x0000000108187547 */ /* 0x000fea000b800000 */
[----:B------:R-:W-:-:S09]  /*83a0*/  UISETP.NE.AND UP0, UPT, UR4, 0x4, UPT ;  /* 0x000000040400788c */ /* 0x000fd2000bf05270 */
[----:B------:R-:W-:Y:S05]  /*83b0*/  BRA.U UP0, `(.L_x_23572) ;  /* 0x0000000900347547 */ /* 0x000fea000b800000 */
[----:B0-234-:R-:W-:Y:S02]  /*83c0*/  LOP3.LUT R4, R9, 0xffff, RZ, 0xc0, !PT ;  /* 0x0000ffff09047812 */ /* 0x01dfe400078ec0ff */
[----:B------:R-:W-:-:S05]  /*83d0*/  MOV R5, RZ ;  /* 0x000000ff00057202 */ /* 0x000fca0000000f00 */
[----:B------:R0:W-:Y:S01]  /*83e0*/  STG.E.64 desc[UR38][R2.64], R4 ;  /* 0x0000000402007986 */ /* 0x0001e2000c101b26 */
[----:B------:R-:W-:Y:S05]  /*83f0*/  BRA `(.L_x_23573) ;  /* 0x0000000800f07947 */ /* 0x000fea0003800000 */
.L_x_23575:
[----:B------:R-:W-:-:S05]  /*8400*/  LOP3.LUT R9, R9, 0xffff, RZ, 0xc0, !PT ;  /* 0x0000ffff09097812 */ /* 0x000fca00078ec0ff */
[----:B------:R1:W-:Y:S01]  /*8410*/  STG.E desc[UR38][R2.64], R9 ;  /* 0x0000000902007986 */ /* 0x0003e2000c101926 */
[----:B------:R-:W-:Y:S05]  /*8420*/  BRA `(.L_x_23573) ;  /* 0x0000000800e47947 */ /* 0x000fea0003800000 */
.L_x_23574:
[----:B------:R1:W-:Y:S01]  /*8430*/  STG.E.U16 desc[UR38][R2.64], R9 ;  /* 0x0000000902007986 */ /* 0x0003e2000c101526 */
[----:B------:R-:W-:Y:S05]  /*8440*/  BRA `(.L_x_23573) ;  /* 0x0000000800dc7947 */ /* 0x000fea0003800000 */
.L_x_23569:
[----:B------:R-:W-:-:S09]  /*8450*/  UISETP.GT.AND UP0, UPT, UR4, 0x6, UPT ;  /* 0x000000060400788c */ /* 0x000fd2000bf04270 */
[----:B------:R-:W-:Y:S05]  /*8460*/  BRA.U UP0, `(.L_x_23576) ;  /* 0x00000001002c7547 */ /* 0x000fea000b800000 */
[----:B------:R-:W-:-:S09]  /*8470*/  UISETP.NE.AND UP0, UPT, UR4, 0x5, UPT ;  /* 0x000000050400788c */ /* 0x000fd2000bf05270 */
[----:B------:R-:W-:Y:S05]  /*8480*/  BRA.U !UP0, `(.L_x_23577) ;  /* 0x0000000108147547 */ /* 0x000fea000b800000 */
[----:B------:R-:W-:-:S09]  /*8490*/  UISETP.NE.AND UP0, UPT, UR4, 0x6, UPT ;  /* 0x000000060400788c */ /* 0x000fd2000bf05270 */
[----:B------:R-:W-:Y:S05]  /*84a0*/  BRA.U UP0, `(.L_x_23572) ;  /* 0x0000000500f87547 */ /* 0x000fea000b800000 */
[----:B0-234-:R-:W0:Y:S02]  /*84b0*/  I2F.U16 R5, R9 ;  /* 0x0000000900057306 */ /* 0x01de240000101000 */
[----:B0-----:R0:W-:Y:S01]  /*84c0*/  STG.E desc[UR38][R2.64], R5 ;  /* 0x0000000502007986 */ /* 0x0011e2000c101926 */
[----:B------:R-:W-:Y:S05]  /*84d0*/  BRA `(.L_x_23573) ;  /* 0x0000000800b87947 */ /* 0x000fea0003800000 */
.L_x_23577:
[----:B------:R-:W1:Y:S02]  /*84e0*/  I2F.U16 R0, R9 ;  /* 0x0000000900007306 */ /* 0x000e640000101000 */
[----:B-1----:R-:W-:-:S05]  /*84f0*/  F2FP.F16.F32.PACK_AB R0, RZ, R0 ;  /* 0x00000000ff00723e */ /* 0x002fca00000000ff */
[----:B------:R1:W-:Y:S01]  /*8500*/  STG.E.U16 desc[UR38][R2.64], R0 ;  /* 0x0000000002007986 */ /* 0x0003e2000c101526 */
[----:B------:R-:W-:Y:S05]  /*8510*/  BRA `(.L_x_23573) ;  /* 0x0000000800a87947 */ /* 0x000fea0003800000 */
.L_x_23576:
[----:B------:R-:W-:-:S09]  /*8520*/  UISETP.NE.AND UP0, UPT, UR4, 0x7, UPT ;  /* 0x000000070400788c */ /* 0x000fd2000bf05270 */
[----:B------:R-:W-:Y:S05]  /*8530*/  BRA.U !UP0, `(.L_x_23578) ;  /* 0x0000000108347547 */ /* 0x000fea000b800000 */
[----:B------:R-:W-:-:S09]  /*8540*/  UISETP.NE.AND UP0, UPT, UR4, 0x8, UPT ;  /* 0x000000080400788c */ /* 0x000fd2000bf05270 */
[----:B------:R-:W-:Y:S05]  /*8550*/  BRA.U !UP0, `(.L_x_23579) ;  /* 0x0000000108187547 */ /* 0x000fea000b800000 */
[----:B------:R-:W-:-:S09]  /*8560*/  UISETP.NE.AND UP0, UPT, UR4, 0x9, UPT ;  /* 0x000000090400788c */ /* 0x000fd2000bf05270 */
[----:B------:R-:W-:Y:S05]  /*8570*/  BRA.U UP0, `(.L_x_23572) ;  /* 0x0000000500c47547 */ /* 0x000fea000b800000 */
[----:B0-234-:R-:W0:Y:S01]  /*8580*/  I2F.U16 R4, R9 ;  /* 0x0000000900047306 */ /* 0x01de220000101000 */
[----:B------:R-:W-:-:S05]  /*8590*/  IMAD.MOV.U32 R5, RZ, RZ, RZ ;  /* 0x000000ffff057224 */ /* 0x000fca00078e00ff */
[----:B0-----:R0:W-:Y:S01]  /*85a0*/  STG.E.64 desc[UR38][R2.64], R4 ;  /* 0x0000000402007986 */ /* 0x0011e2000c101b26 */
[----:B------:R-:W-:Y:S05]  /*85b0*/  BRA `(.L_x_23573) ;  /* 0x0000000800807947 */ /* 0x000fea0003800000 */
.L_x_23579:
[----:B------:R-:W0:Y:S02]  /*85c0*/  I2F.U16 R9, R9 ;  /* 0x0000000900097306 */ /* 0x000e240000101000 */
[----:B0-234-:R-:W-:-:S04]  /*85d0*/  F2FP.F16.F32.PACK_AB R5, RZ, R9 ;  /* 0x00000009ff05723e */ /* 0x01dfc800000000ff */
[----:B------:R-:W-:-:S05]  /*85e0*/  PRMT R5, R5, 0x5410, RZ ;  /* 0x0000541005057816 */ /* 0x000fca00000000ff */
[----:B------:R0:W-:Y:S01]  /*85f0*/  STG.E desc[UR38][R2.64], R5 ;  /* 0x0000000502007986 */ /* 0x0001e2000c101926 */
[----:B------:R-:W-:Y:S05]  /*8600*/  BRA `(.L_x_23573) ;  /* 0x00000008006c7947 */ /* 0x000fea0003800000 */
.L_x_23578:
[----:B0-234-:R-:W0:Y:S02]  /*8610*/  I2F.F64.U16 R4, R9 ;  /* 0x0000000900047312 */ /* 0x01de240000101800 */
[----:B0-----:R0:W-:Y:S01]  /*8620*/  STG.E.64 desc[UR38][R2.64], R4 ;  /* 0x0000000402007986 */ /* 0x0011e2000c101b26 */
[----:B------:R-:W-:Y:S05]  /*8630*/  BRA `(.L_x_23573) ;  /* 0x0000000800607947 */ /* 0x000fea0003800000 */
.L_x_23568:
        /* <DEDUP_REMOVED lines=12> */
.L_x_23583:
[----:B------:R-:W1:Y:S01]  /*8700*/  I2F.U16 R9, R9 ;  /* 0x0000000900097306 */ /* 0x000e620000101000 */
[----:B------:R-:W-:Y:S01]  /*8710*/  BSSY.RECONVERGENT B0, `(.L_x_23584) ;  /* 0x0000010000007945 */ /* 0x000fe20003800200 */
[----:B------:R-:W-:Y:S01]  /*8720*/  IMAD.MOV.U32 R0, RZ, RZ, 0x80 ;  /* 0x00000080ff007424 */ /* 0x000fe200078e00ff */
[----:B-1----:R-:W-:-:S13]  /*8730*/  ISETP.GT.U32.AND P0, PT, R9, 0x437fffff, PT ;  /* 0x437fffff0900780c */ /* 0x002fda0003f04070 */
        /* <DEDUP_REMOVED lines=9> */
[----:B0-234-:R-:W-:Y:S02]  /*87d0*/  LOP3.LUT P0, R4, R0, 0xff, RZ, 0xc0, !PT ;  /* 0x000000ff00047812 */ /* 0x01dfe4000780c0ff */
[----:B------:R-:W-:-:S11]  /*87e0*/  PRMT R0, RZ, 0x7610, R0 ;  /* 0x00007610ff007816 */ /* 0x000fd60000000000 */
[----:B------:R-:W-:Y:S05]  /*87f0*/  @!P0 BRA `(.L_x_23585) ;  /* 0x0000000000048947 */ /* 0x000fea0003800000 */
[----:B------:R-:W-:-:S07]  /*8800*/  MOV R0, R4 ;  /* 0x0000000400007202 */ /* 0x000fce0000000f00 */
.L_x_23585:
[----:B------:R-:W-:Y:S05]  /*8810*/  BSYNC.RECONVERGENT B0 ;  /* 0x0000000000007941 */ /* 0x000fea0003800200 */
.L_x_23584:
[----:B------:R1:W-:Y:S01]  /*8820*/  STG.E.U8 desc[UR38][R2.64], R0 ;  /* 0x0000000002007986 */ /* 0x0003e2000c101126 */
[----:B------:R-:W-:Y:S05]  /*8830*/  BRA `(.L_x_23573) ;  /* 0x0000000400e07947 */ /* 0x000fea0003800000 */
.L_x_23582:
        /* <DEDUP_REMOVED lines=16> */
[----:B------:R-:W-:-:S07]  /*8940*/  IMAD.MOV.U32 R0, RZ, RZ, R4 ;  /* 0x000000ffff007224 */ /* 0x000fce00078e0004 */
.L_x_23587:
[----:B------:R-:W-:Y:S05]  /*8950*/  BSYNC.RECONVERGENT B0 ;  /* 0x0000000000007941 */ /* 0x000fea0003800200 */
.L_x_23586:
[----:B------:R1:W-:Y:S01]  /*8960*/  STG.E.U8 desc[UR38][R2.64], R0 ;  /* 0x0000000002007986 */ /* 0x0003e2000c101126 */
[----:B------:R-:W-:Y:S05]  /*8970*/  BRA `(.L_x_23573) ;  /* 0x0000000400907947 */ /* 0x000fea0003800000 */
.L_x_23581:
[----:B------:R-:W-:-:S09]  /*8980*/  UISETP.NE.AND UP0, UPT, UR4, 0x1c, UPT ;  /* 0x0000001c0400788c */ /* 0x000fd2000bf05270 */
[----:B------:R-:W-:Y:S05]  /*8990*/  BRA.U !UP0, `(.L_x_23588) ;  /* 0x00000001085c7547 */ /* 0x000fea000b800000 */
[----:B------:R-:W-:-:S09]  /*89a0*/  UISETP.NE.AND UP0, UPT, UR4, 0x1d, UPT ;  /* 0x0000001d0400788c */ /* 0x000fd2000bf05270 */
[----:B------:R-:W-:Y:S05]  /*89b0*/  BRA.U !UP0, `(.L_x_23589) ;  /* 0x0000000108447547 */ /* 0x000fea000b800000 */
[----:B------:R-:W-:-:S09]  /*89c0*/  UISETP.NE.AND UP0, UPT, UR4, 0x2c, UPT ;  /* 0x0000002c0400788c */ /* 0x000fd2000bf05270 */
[----:B------:R-:W-:Y:S05]  /*89d0*/  BRA.U UP0, `(.L_x_23572) ;  /* 0x0000000100ac7547 */ /* 0x000fea000b800000 */
[----:B------:R-:W1:Y:S01]  /*89e0*/  I2F.U16 R9, R9 ;  /* 0x0000000900097306 */ /* 0x000e620000101000 */
[----:B0-234-:R-:W-:Y:S01]  /*89f0*/  HFMA2 R5, -RZ, RZ, 0, 1.5199184417724609375e-05 ;  /* 0x000000ffff057431 */ /* 0x01dfe200000001ff */
[----:B-1----:R-:W-:-:S04]  /*8a00*/  SHF.R.U32.HI R4, RZ, 0x17, R9 ;  /* 0x00000017ff047819 */ /* 0x002fc80000011609 */
        /* <DEDUP_REMOVED lines=12> */
.L_x_23589:
[----:B0-234-:R-:W-:Y:S01]  /*8ad0*/  LOP3.LUT R4, R9, 0xffff, RZ, 0xc0, !PT ;  /* 0x0000ffff09047812 */ /* 0x01dfe200078ec0ff */
[----:B------:R-:W-:-:S05]  /*8ae0*/  IMAD.MOV.U32 R5, RZ, RZ, RZ ;  /* 0x000000ffff057224 */ /* 0x000fca00078e00ff */
[----:B------:R0:W-:Y:S01]  /*8af0*/  STG.E.64 desc[UR38][R2.64], R4 ;  /* 0x0000000402007986 */ /* 0x0001e2000c101b26 */
[----:B------:R-:W-:Y:S05]  /*8b00*/  BRA `(.L_x_23573) ;  /* 0x00000004002c7947 */ /* 0x000fea0003800000 */
.L_x_23588:
[----:B------:R-:W-:-:S05]  /*8b10*/  LOP3.LUT R9, R9, 0xffff, RZ, 0xc0, !PT ;  /* 0x0000ffff09097812 */ /* 0x000fca00078ec0ff */
[----:B------:R1:W-:Y:S01]  /*8b20*/  STG.E desc[UR38][R2.64], R9 ;  /* 0x0000000902007986 */ /* 0x0003e2000c101926 */
[----:B------:R-:W-:Y:S05]  /*8b30*/  BRA `(.L_x_23573) ;  /* 0x0000000400207947 */ /* 0x000fea0003800000 */
.L_x_23580:
        /* <DEDUP_REMOVED lines=8> */
[----:B0-234-:R-:W-:-:S05]  /*8bc0*/  SEL R5, RZ, 0x1, !P0 ;  /* 0x00000001ff057807 */ /* 0x01dfca0004000000 */
[----:B------:R0:W-:Y:S01]  /*8bd0*/  STG.E.U8 desc[UR38][R2.64], R5 ;  /* 0x0000000502007986 */ /* 0x0001e2000c101126 */
[----:B------:R-:W-:Y:S05]  /*8be0*/  BRA `(.L_x_23573) ;  /* 0x0000000000f47947 */ /* 0x000fea0003800000 */
.L_x_23591:
[----:B------:R-:W-:Y:S01]  /*8bf0*/  CS2R R6, SRZ ;  /* 0x0000000000067805 */ /* 0x000fe2000001ff00 */
[----:B0-234-:R-:W0:Y:S04]  /*8c00*/  I2F.F64.U16 R4, R9 ;  /* 0x0000000900047312 */ /* 0x01de280000101800 */
[----:B0-----:R0:W-:Y:S01]  /*8c10*/  STG.E.128 desc[UR38][R2.64], R4 ;  /* 0x0000000402007986 */ /* 0x0011e2000c101d26 */
[----:B------:R-:W-:Y:S05]  /*8c20*/  BRA `(.L_x_23573) ;  /* 0x0000000000e47947 */ /* 0x000fea0003800000 */
.L_x_23590:
[----:B------:R-:W-:-:S09]  /*8c30*/  UISETP.NE.AND UP0, UPT, UR4, 0xf, UPT ;  /* 0x0000000f0400788c */ /* 0x000fd2000bf05270 */
[----:B------:R-:W-:Y:S05]  /*8c40*/  BRA.U !UP0, `(.L_x_23592) ;  /* 0x0000000108d07547 */ /* 0x000fea000b800000 */
[----:B------:R-:W-:-:S09]  /*8c50*/  UISETP.NE.AND UP0, UPT, UR4, 0x17, UPT ;  /* 0x000000170400788c */ /* 0x000fd2000bf05270 */
[----:B------:R-:W-:Y:S05]  /*8c60*/  BRA.U !UP0, `(.L_x_23593) ;  /* 0x0000000108847547 */ /* 0x000fea000b800000 */
[----:B------:R-:W-:-:S09]  /*8c70*/  UISETP.NE.AND UP0, UPT, UR4, 0x18, UPT ;  /* 0x000000180400788c */ /* 0x000fd2000bf05270 */
[----:B------:R-:W-:Y:S05]  /*8c80*/  BRA.U !UP0, `(.L_x_23594) ;  /* 0x0000000108447547 */ /* 0x000fea000b800000 */
.L_x_23572:
[----:B------:R-:W-:Y:S01]  /*8c90*/  MOV R0, 0x0 ;  /* 0x0000000000007802 */ /* 0x000fe20000000f00 */
[----:B------:R-:W0:Y:S01]  /*8ca0*/  LDCU.64 UR4, c[0x4][0x188] ;  /* 0x01003100ff0477ac */ /* 0x000e220008000a00 */
[----:B------:R-:W-:Y:S02]  /*8cb0*/  HFMA2 R12, -RZ, RZ, 0, 5.9604644775390625e-08 ;  /* 0x00000001ff0c7431 */ /* 0x000fe400000001ff */
[----:B------:R-:W-:Y:S01]  /*8cc0*/  IMAD.MOV.U32 R8, RZ, RZ, 0x65 ;  /* 0x00000065ff087424 */ /* 0x000fe200078e00ff */
[----:B------:R1:W1:Y:S01]  /*8cd0*/  LDC.64 R2, c[0x4][R0] ;  /* 0x0100000000027b82 */ /* 0x0002620000000a00 */
[----:B------:R-:W5:Y:S01]  /*8ce0*/  LDCU.64 UR6, c[0x4][0x190] ;  /* 0x01003200ff0677ac */ /* 0x000f620008000a00 */
[----:B------:R-:W-:Y:S01]  /*8cf0*/  IMAD.MOV.U32 R13, RZ, RZ, RZ ;  /* 0x000000ffff0d7224 */ /* 0x000fe200078e00ff */
[----:B------:R-:W5:Y:S01]  /*8d00*/  LDCU.64 UR8, c[0x4][0x20] ;  /* 0x01000400ff0877ac */ /* 0x000f620008000a00 */
[----:B0-234-:R-:W-:Y:S01]  /*8d10*/  IMAD.U32 R4, RZ, RZ, UR4 ;  /* 0x00000004ff047e24 */ /* 0x01dfe2000f8e00ff */
[----:B------:R-:W-:Y:S01]  /*8d20*/  MOV R5, UR5 ;  /* 0x0000000500057c02 */ /* 0x000fe20008000f00 */
[----:B-----5:R-:W-:-:S02]  /*8d30*/  IMAD.U32 R6, RZ, RZ, UR6 ;  /* 0x00000006ff067e24 */ /* 0x020fc4000f8e00ff */
[----:B------:R-:W-:Y:S01]  /*8d40*/  IMAD.U32 R7, RZ, RZ, UR7 ;  /* 0x00000007ff077e24 */ /* 0x000fe2000f8e00ff */
[----:B------:R-:W-:Y:S01]  /*8d50*/  MOV R10, UR8 ;  /* 0x00000008000a7c02 */ /* 0x000fe20008000f00 */
[----:B------:R-:W-:-:S07]  /*8d60*/  IMAD.U32 R11, RZ, RZ, UR9 ;  /* 0x00000009ff0b7e24 */ /* 0x000fce000f8e00ff */
[----:B------:R-:W-:-:S07]  /*8d70*/  LEPC R20, `(.L_x_23595) ;  /* 0x000000001014794e */ /* 0x000fce0000000000 */
[----:B-1----:R-:W-:Y:S05]  /*8d80*/  CALL.ABS.NOINC R2 ;  /* 0x0000000002007343 */ /* 0x002fea0003c00000 */
.L_x_23595:
[----:B------:R-:W-:Y:S05]  /*8d90*/  BRA `(.L_x_23573) ;  /* 0x0000000000887947 */ /* 0x000fea0003800000 */
.L_x_23594:
[----:B------:R-:W1:Y:S01]  /*8da0*/  I2F.U16 R9, R9 ;  /* 0x0000000900097306 */ /* 0x000e620000101000 */
[----:B------:R-:W-:Y:S01]  /*8db0*/  BSSY.RECONVERGENT B0, `(.L_x_23596) ;  /* 0x000000a000007945 */ /* 0x000fe20003800200 */
[----:B0-234-:R-:W-:Y:S01]  /*8dc0*/  IMAD.MOV.U32 R5, RZ, RZ, 0x7f ;  /* 0x0000007fff057424 */ /* 0x01dfe200078e00ff */
[----:B-1----:R-:W-:-:S13]  /*8dd0*/  ISETP.GT.U32.AND P0, PT, R9, 0x43efffff, PT ;  /* 0x43efffff0900780c */ /* 0x002fda0003f04070 */
[----:B------:R-:W-:Y:S05]  /*8de0*/  @P0 BRA `(.L_x_23597) ;  /* 0x0000000000180947 */ /* 0x000fea0003800000 */
[----:B------:R-:W-:-:S13]  /*8df0*/  ISETP.GE.U32.AND P0, PT, R9, 0x3c800000, PT ;  /* 0x3c8000000900780c */ /* 0x000fda0003f06070 */
[----:B------:R-:W-:-:S04]  /*8e00*/  @P0 SHF.R.U32.HI R0, RZ, 0x14, R9 ;  /* 0x00000014ff000819 */ /* 0x000fc80000011609 */
[----:B------:R-:W-:-:S04]  /*8e10*/  @P0 LOP3.LUT R0, R0, 0x1, RZ, 0xc0, !PT ;  /* 0x0000000100000812 */ /* 0x000fc800078ec0ff */
[----:B------:R-:W-:-:S04]  /*8e20*/  @P0 IADD3 R0, PT, PT, R9, 0x407ffff, R0 ;  /* 0x0407ffff09000810 */ /* 0x000fc80007ffe000 */
[----:B------:R-:W-:Y:S01]  /*8e30*/  @P0 SHF.R.U32.HI R5, RZ, 0x14, R0 ;  /* 0x00000014ff050819 */ /* 0x000fe20000011600 */
[----:B------:R-:W-:-:S07]  /*8e40*/  @!P0 FADD.FTZ R5, R9, 16384 ;  /* 0x4680000009058421 */ /* 0x000fce0000010000 */
.L_x_23597:
[----:B------:R-:W-:Y:S05]  /*8e50*/  BSYNC.RECONVERGENT B0 ;  /* 0x0000000000007941 */ /* 0x000fea0003800200 */
.L_x_23596:
[----:B------:R0:W-:Y:S01]  /*8e60*/  STG.E.U8 desc[UR38][R2.64], R5 ;  /* 0x0000000502007986 */ /* 0x0001e2000c101126 */
[----:B------:R-:W-:Y:S05]  /*8e70*/  BRA `(.L_x_23573) ;  /* 0x0000000000507947 */ /* 0x000fea0003800000 */
.L_x_23593:
[----:B------:R-:W1:Y:S02]  /*8e80*/  I2F.U16 R7, R9 ;  /* 0x0000000900077306 */ /* 0x000e640000101000 */
[----:B-1----:R-:W-:-:S13]  /*8e90*/  ISETP.GT.U32.AND P0, PT, R7, 0x477fffff, PT ;  /* 0x477fffff0700780c */ /* 0x002fda0003f04070 */
[----:B------:R-:W-:Y:S05]  /*8ea0*/  @P0 BRA `(.L_x_23598) ;  /* 0x0000000000240947 */ /* 0x000fea0003800000 */
[----:B------:R-:W-:-:S13]  /*8eb0*/  ISETP.GE.U32.AND P0, PT, R7, 0x38800000, PT ;  /* 0x388000000700780c */ /* 0x000fda0003f06070 */
[----:B------:R-:W-:-:S04]  /*8ec0*/  @P0 SHF.R.U32.HI R0, RZ, 0x15, R7 ;  /* 0x00000015ff000819 */ /* 0x000fc80000011607 */
[----:B------:R-:W-:-:S04]  /*8ed0*/  @P0 LOP3.LUT R0, R0, 0x1, RZ, 0xc0, !PT ;  /* 0x0000000100000812 */ /* 0x000fc800078ec0ff */
[C---:B------:R-:W-:Y:S01]  /*8ee0*/  @P0 IADD3 R0, PT, PT, R7.reuse, 0x80fffff, R0 ;  /* 0x080fffff07000810 */ /* 0x040fe20007ffe000 */
[----:B------:R-:W-:-:S03]  /*8ef0*/  @!P0 FADD.FTZ R7, R7, 128 ;  /* 0x4300000007078421 */ /* 0x000fc60000010000 */
[----:B0-234-:R-:W-:-:S05]  /*8f00*/  @P0 SHF.R.U32.HI R5, RZ, 0x15, R0 ;  /* 0x00000015ff050819 */ /* 0x01dfca0000011600 */
[----:B------:R0:W-:Y:S04]  /*8f10*/  @P0 STG.E.U8 desc[UR38][R2.64], R5 ;  /* 0x0000000502000986 */ /* 0x0001e8000c101126 */
[----:B------:R0:W-:Y:S01]  /*8f20*/  @!P0 STG.E.U8 desc[UR38][R2.64], R7 ;  /* 0x0000000702008986 */ /* 0x0001e2000c101126 */
[----:B------:R-:W-:Y:S05]  /*8f30*/  BRA `(.L_x_23573) ;  /* 0x0000000000207947 */ /* 0x000fea0003800000 */
.L_x_23598:
[----:B------:R-:W-:Y:S02]  /*8f40*/  ISETP.GT.U32.AND P0, PT, R7, 0x7f800000, PT ;  /* 0x7f8000000700780c */ /* 0x000fe40003f04070 */
[----:B0-234-:R-:W-:-:S04]  /*8f50*/  MOV R5, 0x7f ;  /* 0x0000007f00057802 */ /* 0x01dfc80000000f00 */
[----:B------:R-:W-:-:S05]  /*8f60*/  SEL R5, R5, 0x7c, P0 ;  /* 0x0000007c05057807 */ /* 0x000fca0000000000 */
[----:B------:R0:W-:Y:S01]  /*8f70*/  STG.E.U8 desc[UR38][R2.64], R5 ;  /* 0x0000000502007986 */ /* 0x0001e2000c101126 */
[----:B------:R-:W-:Y:S05]  /*8f80*/  BRA `(.L_x_23573) ;  /* 0x00000000000c7947 */ /* 0x000fea0003800000 */
.L_x_23592:
[----:B------:R-:W1:Y:S02]  /*8f90*/  I2F.U16 R0, R9 ;  /* 0x0000000900007306 */ /* 0x000e640000101000 */
[----:B-1----:R-:W-:-:S05]  /*8fa0*/  F2FP.BF16.F32.PACK_AB R0, RZ, R0 ;  /* 0x00000000ff00723e */ /* 0x002fca00000010ff */
[----:B------:R1:W-:Y:S02]  /*8fb0*/  STG.E.U16 desc[UR38][R2.64], R0 ;  /* 0x0000000002007986 */ /* 0x0003e4000c101526 */
.L_x_23573:
[----:B------:R-:W-:Y:S05]  /*8fc0*/  BSYNC.RECONVERGENT B6 ;  /* 0x0000000000067941 */ /* 0x000fea0003800200 */
.L_x_23567:
[----:B------:R-:W-:-:S07]  /*8fd0*/  VIADD R17, R17, 0x80 ;  /* 0x0000008011117836 */ /* 0x000fce0000000000 */
.L_x_23532:
[----:B------:R-:W-:Y:S05]  /*8fe0*/  BSYNC.RECONVERGENT B7 ;  /* 0x0000000000077941 */ /* 0x000fea0003800200 */
.L_x_23531:
[----:B------:R-:W5:Y:S02]  /*8ff0*/  LDCU UR4, c[0x0][0x380] ;  /* 0x00007000ff0477ac */ /* 0x000f640008000800 */
[----:B-----5:R-:W-:-:S13]  /*9000*/  ISETP.GE.AND P0, PT, R17, UR4, PT ;  /* 0x0000000411007c0c */ /* 0x020fda000bf06270 */
[----:B------:R-:W-:Y:S05]  /*9010*/  @P0 EXIT ;  /* 0x000000000000094d */ /* 0x000fea0003800000 */
[----:B------:R-:W5:Y:S01]  /*9020*/  LDCU UR4, c[0x0][0x388] ;  /* 0x00007100ff0477ac */ /* 0x000f620008000800 */
[----:B------:R-:W-:Y:S02]  /*9030*/  HFMA2 R16, -RZ, RZ, 0, 0 ;  /* 0x00000000ff107431 */ /* 0x000fe400000001ff */
[----:B01----:R-:W-:Y:S01]  /*9040*/  IMAD.MOV.U32 R0, RZ, RZ, RZ ;  /* 0x000000ffff007224 */ /* 0x003fe200078e00ff */
[----:B-----5:R-:W-:-:S09]  /*9050*/  UISETP.NE.AND UP0, UPT, UR4, URZ, UPT ;  /* 0x000000ff0400728c */ /* 0x020fd2000bf05270 */
[----:B------:R-:W-:Y:S05]  /*9060*/  BRA.U !UP0, `(.L_x_23599) ;  /* 0x0000001108a87547 */ /* 0x000fea000b800000 */
[----:B------:R-:W0:Y:S01]  /*9070*/  LDCU.64 UR4, c[0x0][0x390] ;  /* 0x00007200ff0477ac */ /* 0x000e220008000a00 */
[----:B------:R-:W-:Y:S01]  /*9080*/  IMAD.MOV.U32 R16, RZ, RZ, RZ ;  /* 0x000000ffff107224 */ /* 0x000fe200078e00ff */
[----:B------:R-:W1:Y:S01]  /*9090*/  LDCU UR6, c[0x0][0x38c] ;  /* 0x00007180ff0677ac */ /* 0x000e620008000800 */
[----:B------:R-:W5:Y:S01]  /*90a0*/  LDCU.64 UR8, c[0x0][0x4b8] ;  /* 0x00009700ff0877ac */ /* 0x000f620008000a00 */
[----:B------:R-:W-:Y:S01]  /*90b0*/  UISETP.NE.AND UP0, UPT, UR42, URZ, UPT ;  /* 0x000000ff2a00728c */ /* 0x000fe2000bf05270 */
[----:B0-----:R-:W-:-:S05]  /*90c0*/  IMAD.HI.U32 R2, R17, UR4, R16 ;  /* 0x0000000411027c27 */ /* 0x001fca000f8e0010 */
[----:B------:R-:W-:-:S05]  /*90d0*/  SHF.R.U32.HI R3, RZ, UR5, R2 ;  /* 0x00000005ff037c19 */ /* 0x000fca0008011602 */
[----:B------:R-:W-:-:S04]  /*90e0*/  IMAD.MOV R0, RZ, RZ, -R3 ;  /* 0x000000ffff007224 */ /* 0x000fc800078e0a03 */
[----:B-1----:R-:W-:-:S04]  /*90f0*/  IMAD R0, R0, UR6, R17 ;  /* 0x0000000600007c24 */ /* 0x002fc8000f8e0211 */
[C---:B-----5:R-:W-:Y:S02]  /*9100*/  IMAD R16, R0.reuse, UR8, RZ ;  /* 0x0000000800107c24 */ /* 0x060fe4000f8e02ff */
[----:B------:R-:W-:Y:S01]  /*9110*/  IMAD R0, R0, UR9, RZ ;  /* 0x0000000900007c24 */ /* 0x000fe2000f8e02ff */
[----:B------:R-:W-:Y:S06]  /*9120*/  BRA.U !UP0, `(.L_x_23599) ;  /* 0x0000001108787547 */ /* 0x000fec000b800000 */
[----:B------:R-:W2:Y:S01]  /*9130*/  LDCU.64 UR6, c[0x0][0x398] ;  /* 0x00007300ff0677ac */ /* 0x000ea20008000a00 */
[----:B------:R-:W-:Y:S01]  /*9140*/  MOV R2, RZ ;  /* 0x000000ff00027202 */ /* 0x000fe20000000f00 */
[----:B------:R-:W0:Y:S01]  /*9150*/  LDCU UR4, c[0x0][0x3a0] ;  /* 0x00007400ff0477ac */ /* 0x000e220008000800 */
[----:B------:R-:W1:Y:S01]  /*9160*/  LDCU.64 UR8, c[0x0][0x4c0] ;  /* 0x00009800ff0877ac */ /* 0x000e620008000a00 */
[----:B------:R-:W-:Y:S02]  /*9170*/  UISETP.NE.AND UP0, UPT, UR37, 0x2, UPT ;  /* 0x000000022500788c */ /* 0x000fe4000bf05270 */
        /* <DEDUP_REMOVED lines=281> */
.L_x_23599:
[----:B------:R-:W2:Y:S01]  /*a310*/  LDCU.128 UR8, c[0x0][0x580] ;  /* 0x0000b000ff0877ac */ /* 0x000ea20008000c00 */
[----:B------:R-:W-:-:S04]  /*a320*/  UPRMT UR4, UR43, 0x9910, URZ ;  /* 0x000099102b047896 */ /* 0x000fc800080000ff */
[----:B------:R-:W-:Y:S01]  /*a330*/  UISETP.GT.AND UP0, UPT, UR4, 0x9, UPT ;  /* 0x000000090400788c */ /* 0x000fe2000bf04270 */
[----:B--234-:R-:W-:Y:S02]  /*a340*/  IADD3 R4, P1, PT, R0, UR10, RZ ;  /* 0x0000000a00047c10 */ /* 0x01cfe4000ff3e0ff */
        /* <DEDUP_REMOVED lines=14> */
.L_x_23603:
[----:B------:R4:W5:Y:S01]  /*a430*/  LDG.E.U8 R0, desc[UR38][R4.64] ;  /* 0x0000002604007981 */ /* 0x000962000c1e1100 */
[----:B------:R-:W-:Y:S05]  /*a440*/  BRA `(.L_x_23605) ;  /* 0x0000000c005c7947 */ /* 0x000fea0003800000 */
.L_x_23602:
        /* <DEDUP_REMOVED lines=8> */
.L_x_23607:
[----:B------:R2:W5:Y:S01]  /*a4d0*/  LDG.E.U8 R0, desc[UR38][R4.64] ;  /* 0x0000002604007981 */ /* 0x000562000c1e1100 */
[----:B------:R-:W-:Y:S05]  /*a4e0*/  BRA `(.L_x_23605) ;  /* 0x0000000c00347947 */ /* 0x000fea0003800000 */
.L_x_23606:
[----:B------:R0:W5:Y:S01]  /*a4f0*/  LDG.E.U16 R0, desc[UR38][R4.64] ;  /* 0x0000002604007981 */ /* 0x000162000c1e1500 */
[----:B------:R-:W-:Y:S05]  /*a500*/  BRA `(.L_x_23605) ;  /* 0x0000000c002c7947 */ /* 0x000fea0003800000 */
.L_x_23601:
        /* <DEDUP_REMOVED lines=10> */
.L_x_23609:
[----:B------:R-:W2:Y:S02]  /*a5b0*/  LDG.E.U16 R2, desc[UR38][R4.64] ;  /* 0x0000002604027981 */ /* 0x000ea4000c1e1500 */
[----:B--2---:R-:W-:-:S06]  /*a5c0*/  HADD2.F32 R2, -RZ, R2.H0_H0 ;  /* 0x20000002ff027230 */ /* 0x004fcc0000004100 */
[----:B------:R-:W0:Y:S02]  /*a5d0*/  F2I.S64.TRUNC R2, R2 ;  /* 0x0000000200027311 */ /* 0x000e24000020d900 */
[----:B0-----:R-:W-:Y:S01]  /*a5e0*/  PRMT R0, R2, 0x7610, R0 ;  /* 0x0000761002007816 */ /* 0x001fe20000000000 */
[----:B------:R-:W-:Y:S06]  /*a5f0*/  BRA `(.L_x_23605) ;  /* 0x0000000800f07947 */ /* 0x000fec0003800000 */
.L_x_23608:
        /* <DEDUP_REMOVED lines=10> */
.L_x_23611:
[----:B------:R-:W2:Y:S02]  /*a6a0*/  LDG.E.U16 R4, desc[UR38][R4.64] ;  /* 0x0000002604047981 */ /* 0x000ea4000c1e1500 */
[----:B--2---:R-:W-:-:S06]  /*a6b0*/  HADD2.F32 R2, -RZ, R4.H0_H0 ;  /* 0x20000004ff027230 */ /* 0x004fcc0000004100 */
[----:B------:R-:W0:Y:S02]  /*a6c0*/  F2I.S64.TRUNC R2, R2 ;  /* 0x0000000200027311 */ /* 0x000e24000020d900 */
[----:B0-----:R-:W-:Y:S01]  /*a6d0*/  PRMT R0, R2, 0x7610, R0 ;  /* 0x0000761002007816 */ /* 0x001fe20000000000 */
[----:B------:R-:W-:Y:S06]  /*a6e0*/  BRA `(.L_x_23605) ;  /* 0x0000000800b47947 */ /* 0x000fec0003800000 */
.L_x_23610:
[----:B------:R-:W2:Y:S02]  /*a6f0*/  LDG.E.64 R2, desc[UR38][R4.64] ;  /* 0x0000002604027981 */ /* 0x000ea4000c1e1b00 */
[----:B--2---:R-:W0:Y:S02]  /*a700*/  F2I.S64.F64.TRUNC R2, R2 ;  /* 0x0000000200027311 */ /* 0x004e24000030d900 */
[----:B0-----:R-:W-:Y:S01]  /*a710*/  PRMT R0, R2, 0x7610, R0 ;  /* 0x0000761002007816 */ /* 0x001fe20000000000 */
[----:B------:R-:W-:Y:S06]  /*a720*/  BRA `(.L_x_23605) ;  /* 0x0000000800a47947 */ /* 0x000fec0003800000 */
.L_x_23600:
        /* <DEDUP_REMOVED lines=12> */
.L_x_23614:
[----:B------:R-:W2:Y:S02]  /*a7f0*/  LDG.E.64 R4, desc[UR38][R4.64] ;  /* 0x0000002604047981 */ /* 0x000ea4000c1e1b00 */
[----:B--2---:R-:W0:Y:S02]  /*a800*/  F2I.S64.F64.TRUNC R2, R4 ;  /* 0x0000000400027311 */ /* 0x004e24000030d900 */
[----:B0-----:R-:W-:Y:S01]  /*a810*/  PRMT R0, R2, 0x7610, R0 ;  /* 0x0000761002007816 */ /* 0x001fe20000000000 */
[----:B------:R-:W-:Y:S06]  /*a820*/  BRA `(.L_x_23605) ;  /* 0x0000000800647947 */ /* 0x000fec0003800000 */
.L_x_23613:
        /* <DEDUP_REMOVED lines=27> */
.L_x_23616:
        /* <DEDUP_REMOVED lines=14> */
.L_x_23615:
[----:B------:R-:W2:Y:S02]  /*aac0*/  LDG.E.U16 R2, desc[UR38][R4.64] ;  /* 0x0000002604027981 */ /* 0x000ea4000c1e1500 */
[----:B--2---:R-:W-:-:S06]  /*aad0*/  IMAD.U32 R2, R2, 0x10000, RZ ;  /* 0x0001000002027824 */ /* 0x004fcc00078e00ff */
[----:B------:R-:W0:Y:S02]  /*aae0*/  F2I.S64.TRUNC R2, R2 ;  /* 0x0000000200027311 */ /* 0x000e24000020d900 */
[----:B0-----:R-:W-:Y:S01]  /*aaf0*/  PRMT R0, R2, 0x7610, R0 ;  /* 0x0000761002007816 */ /* 0x001fe20000000000 */
[----:B------:R-:W-:Y:S06]  /*ab00*/  BRA `(.L_x_23605) ;  /* 0x0000000400ac7947 */ /* 0x000fec0003800000 */
.L_x_23612:
        /* <DEDUP_REMOVED lines=10> */
.L_x_23619:
        /* <DEDUP_REMOVED lines=21> */
.L_x_23623:
[----:B------:R-:W-:Y:S05]  /*ad00*/  BSYNC.RECONVERGENT B1 ;  /* 0x0000000000017941 */ /* 0x000fea0003800200 */
.L_x_23622:
[----:B------:R-:W-:Y:S01]  /*ad10*/  IMAD.SHL.U32 R0, R0, 0x100000, RZ ;  /* 0x0010000000007824 */ /* 0x000fe200078e00ff */
[----:B------:R-:W-:-:S04]  /*ad20*/  LEA R2, R2, 0x3b800000, 0x17 ;  /* 0x3b80000002027811 */ /* 0x000fc800078eb8ff */
[----:B------:R-:W-:-:S07]  /*ad30*/  LOP3.LUT R2, R2, R0, R7, 0xfe, !PT ;  /* 0x0000000002027212 */ /* 0x000fce00078efe07 */
.L_x_23621:
[----:B------:R-:W-:Y:S05]  /*ad40*/  BSYNC.RECONVERGENT B0 ;  /* 0x0000000000007941 */ /* 0x000fea0003800200 */
.L_x_23620:
[----:B------:R-:W0:Y:S02]  /*ad50*/  F2I.S64.TRUNC R2, R2 ;  /* 0x0000000200027311 */ /* 0x000e24000020d900 */
[----:B0-----:R-:W-:Y:S01]  /*ad60*/  PRMT R0, R2, 0x7610, R0 ;  /* 0x0000761002007816 */ /* 0x001fe20000000000 */
[----:B------:R-:W-:Y:S06]  /*ad70*/  BRA `(.L_x_23605) ;  /* 0x0000000400107947 */ /* 0x000fec0003800000 */
.L_x_23618:
        /* <DEDUP_REMOVED lines=21> */
.L_x_23627:
[----:B------:R-:W-:Y:S05]  /*aed0*/  BSYNC.RECONVERGENT B1 ;  /* 0x0000000000017941 */ /* 0x000fea0003800200 */
.L_x_23626:
[----:B------:R-:W-:Y:S02]  /*aee0*/  SHF.L.U32 R0, R0, 0x15, RZ ;  /* 0x0000001500007819 */ /* 0x000fe400000006ff */
[----:B------:R-:W-:-:S04]  /*aef0*/  LEA R2, R2, 0x37800000, 0x17 ;  /* 0x3780000002027811 */ /* 0x000fc800078eb8ff */
[----:B------:R-:W-:-:S07]  /*af00*/  LOP3.LUT R2, R2, R0, R7, 0xfe, !PT ;  /* 0x0000000002027212 */ /* 0x000fce00078efe07 */
.L_x_23625:
[----:B------:R-:W-:Y:S05]  /*af10*/  BSYNC.RECONVERGENT B0 ;  /* 0x0000000000007941 */ /* 0x000fea0003800200 */
.L_x_23624:
[----:B------:R-:W0:Y:S02]  /*af20*/  F2I.S64.TRUNC R2, R2 ;  /* 0x0000000200027311 */ /* 0x000e24000020d900 */
[----:B0-----:R-:W-:Y:S01]  /*af30*/  PRMT R0, R2, 0x7610, R0 ;  /* 0x0000761002007816 */ /* 0x001fe20000000000 */
[----:B------:R-:W-:Y:S06]  /*af40*/  BRA `(.L_x_23605) ;  /* 0x00000000009c7947 */ /* 0x000fec0003800000 */
.L_x_23617:
        /* <DEDUP_REMOVED lines=14> */
.L_x_23631:
[----:B------:R-:W-:Y:S05]  /*b030*/  BSYNC.RECONVERGENT B0 ;  /* 0x0000000000007941 */ /* 0x000fea0003800200 */
.L_x_23630:
[----:B------:R-:W0:Y:S02]  /*b040*/  F2I.S64.TRUNC R2, R2 ;  /* 0x0000000200027311 */ /* 0x000e24000020d900 */
[----:B0-----:R-:W-:Y:S01]  /*b050*/  PRMT R0, R2, 0x7610, R0 ;  /* 0x0000761002007816 */ /* 0x001fe20000000000 */
[----:B------:R-:W-:Y:S06]  /*b060*/  BRA `(.L_x_23605) ;  /* 0x0000000000547947 */ /* 0x000fec0003800000 */
.L_x_23604:
        /* <DEDUP_REMOVED lines=16> */
.L_x_23632:
[----:B------:R-:W-:Y:S01]  /*b170*/  PRMT R0, RZ, 0x7610, R0 ;  /* 0x00007610ff007816 */ /* 0x000fe20000000000 */
[----:B------:R-:W-:Y:S06]  /*b180*/  BRA `(.L_x_23605) ;  /* 0x00000000000c7947 */ /* 0x000fec0003800000 */
.L_x_23629:
[----:B------:R0:W5:Y:S01]  /*b190*/  LDG.E.U8 R0, desc[UR38][R4.64] ;  /* 0x0000002604007981 */ /* 0x000162000c1e1100 */
[----:B------:R-:W-:Y:S05]  /*b1a0*/  BRA `(.L_x_23605) ;  /* 0x0000000000047947 */ /* 0x000fea0003800000 */
.L_x_23628:
[----:B------:R0:W5:Y:S02]  /*b1b0*/  LDG.E.U8 R0, desc[UR38][R4.64] ;  /* 0x0000002604007981 */ /* 0x000164000c1e1100 */
.L_x_23605:
[----:B------:R-:W-:Y:S01]  /*b1c0*/  UPRMT UR4, UR41, 0x9910, URZ ;  /* 0x0000991029047896 */ /* 0x000fe200080000ff */
[----:B-----5:R-:W-:-:S03]  /*b1d0*/  LOP3.LUT R0, R0, 0xff, RZ, 0xc0, !PT ;  /* 0x000000ff00007812 */ /* 0x020fc600078ec0ff */
[----:B------:R-:W-:Y:S01]  /*b1e0*/  UISETP.GT.AND UP0, UPT, UR4, 0x9, UPT ;  /* 0x000000090400788c */ /* 0x000fe2000bf04270 */
[----:B------:R-:W-:-:S04]  /*b1f0*/  VIMNMX.U16x2 R0, PT, PT, R0, UR36, PT ;  /* 0x0000002400007c48 */ /* 0x000fc8000bfe0200 */
[----:B01234-:R-:W-:-:S04]  /*b200*/  PRMT R5, R0, 0x7610, R5 ;  /* 0x0000761000057816 */ /* 0x01ffc80000000005 */
        /* <DEDUP_REMOVED lines=11> */
.L_x_23636:
[----:B------:R-:W-:Y:S01]  /*b2c0*/  STG.E.U8 desc[UR38][R16.64], R5 ;  /* 0x0000000510007986 */ /* 0x000fe2000c101126 */
[----:B------:R-:W-:Y:S05]  /*b2d0*/  EXIT ;  /* 0x000000000000794d */ /* 0x000fea0003800000 */
.L_x_23635:
[----:B------:R-:W-:-:S09]  /*b2e0*/  UISETP.NE.AND UP0, UPT, UR4, 0x2, UPT ;  /* 0x000000020400788c */ /* 0x000fd2000bf05270 */
[----:B------:R-:W-:Y:S05]  /*b2f0*/  BRA.U !UP0, `(.L_x_23638) ;  /* 0x00000001082c7547 */ /* 0x000fea000b800000 */
[----:B------:R-:W-:-:S09]  /*b300*/  UISETP.NE.AND UP0, UPT, UR4, 0x3, UPT ;  /* 0x000000030400788c */ /* 0x000fd2000bf05270 */
[----:B------:R-:W-:Y:S05]  /*b310*/  BRA.U !UP0, `(.L_x_23639) ;  /* 0x0000000108187547 */ /* 0x000fea000b800000 */
[----:B------:R-:W-:-:S09]  /*b320*/  UISETP.NE.AND UP0, UPT, UR4, 0x4, UPT ;  /* 0x000000040400788c */ /* 0x000fd2000bf05270 */
[----:B------:R-:W-:Y:S05]  /*b330*/  BRA.U UP0, `(.L_x_23637) ;  /* 0x0000000900347547 */ /* 0x000fea000b800000 */
[----:B------:R-:W-:Y:S01]  /*b340*/  LOP3.LUT R2, R5, 0xffff, RZ, 0xc0, !PT ;  /* 0x0000ffff05027812 */ /* 0x000fe200078ec0ff */
[----:B------:R-:W-:-:S05]  /*b350*/  IMAD.MOV.U32 R3, RZ, RZ, RZ ;  /* 0x000000ffff037224 */ /* 0x000fca00078e00ff */
[----:B------:R-:W-:Y:S01]  /*b360*/  STG.E.64 desc[UR38][R16.64], R2 ;  /* 0x0000000210007986 */ /* 0x000fe2000c101b26 */
[----:B------:R-:W-:Y:S05]  /*b370*/  EXIT ;  /* 0x000000000000794d */ /* 0x000fea0003800000 */
.L_x_23639:
[----:B------:R-:W-:-:S05]  /*b380*/  LOP3.LUT R5, R5, 0xffff, RZ, 0xc0, !PT ;  /* 0x0000ffff05057812 */ /* 0x000fca00078ec0ff */
[----:B------:R-:W-:Y:S01]  /*b390*/  STG.E desc[UR38][R16.64], R5 ;  /* 0x0000000510007986 */ /* 0x000fe2000c101926 */
[----:B------:R-:W-:Y:S05]  /*b3a0*/  EXIT ;  /* 0x000000000000794d */ /* 0x000fea0003800000 */
.L_x_23638:
[----:B------:R-:W-:Y:S01]  /*b3b0*/  STG.E.U16 desc[UR38][R16.64], R5 ;  /* 0x0000000510007986 */ /* 0x000fe2000c101526 */
[----:B------:R-:W-:Y:S05]  /*b3c0*/  EXIT ;  /* 0x000000000000794d */ /* 0x000fea0003800000 */
.L_x_23634:
[----:B------:R-:W-:-:S09]  /*b3d0*/  UISETP.GT.AND UP0, UPT, UR4, 0x6, UPT ;  /* 0x000000060400788c */ /* 0x000fd2000bf04270 */
[----:B------:R-:W-:Y:S05]  /*b3e0*/  BRA.U UP0, `(.L_x_23640) ;  /* 0x00000001002c7547 */ /* 0x000fea000b800000 */
[----:B------:R-:W-:-:S09]  /*b3f0*/  UISETP.NE.AND UP0, UPT, UR4, 0x5, UPT ;  /* 0x000000050400788c */ /* 0x000fd2000bf05270 */
[----:B------:R-:W-:Y:S05]  /*b400*/  BRA.U !UP0, `(.L_x_23641) ;  /* 0x0000000108147547 */ /* 0x000fea000b800000 */
[----:B------:R-:W-:-:S09]  /*b410*/  UISETP.NE.AND UP0, UPT, UR4, 0x6, UPT ;  /* 0x000000060400788c */ /* 0x000fd2000bf05270 */
[----:B------:R-:W-:Y:S05]  /*b420*/  BRA.U UP0, `(.L_x_23637) ;  /* 0x0000000500f87547 */ /* 0x000fea000b800000 */
[----:B------:R-:W0:Y:S02]  /*b430*/  I2F.U16 R3, R5 ;  /* 0x0000000500037306 */ /* 0x000e240000101000 */
[----:B0-----:R-:W-:Y:S01]  /*b440*/  STG.E desc[UR38][R16.64], R3 ;  /* 0x0000000310007986 */ /* 0x001fe2000c101926 */
[----:B------:R-:W-:Y:S05]  /*b450*/  EXIT ;  /* 0x000000000000794d */ /* 0x000fea0003800000 */
.L_x_23641:
[----:B------:R-:W0:Y:S02]  /*b460*/  I2F.U16 R0, R5 ;  /* 0x0000000500007306 */ /* 0x000e240000101000 */
[----:B0-----:R-:W-:-:S05]  /*b470*/  F2FP.F16.F32.PACK_AB R0, RZ, R0 ;  /* 0x00000000ff00723e */ /* 0x001fca00000000ff */
[----:B------:R-:W-:Y:S01]  /*b480*/  STG.E.U16 desc[UR38][R16.64], R0 ;  /* 0x0000000010007986 */ /* 0x000fe2000c101526 */
[----:B------:R-:W-:Y:S05]  /*b490*/  EXIT ;  /* 0x000000000000794d */ /* 0x000fea0003800000 */
.L_x_23640:
[----:B------:R-:W-:-:S09]  /*b4a0*/  UISETP.NE.AND UP0, UPT, UR4, 0x7, UPT ;  /* 0x000000070400788c */ /* 0x000fd2000bf05270 */
[----:B------:R-:W-:Y:S05]  /*b4b0*/  BRA.U !UP0, `(.L_x_23642) ;  /* 0x0000000108347547 */ /* 0x000fea000b800000 */
[----:B------:R-:W-:-:S09]  /*b4c0*/  UISETP.NE.AND UP0, UPT, UR4, 0x8, UPT ;  /* 0x000000080400788c */ /* 0x000fd2000bf05270 */
[----:B------:R-:W-:Y:S05]  /*b4d0*/  BRA.U !UP0, `(.L_x_23643) ;  /* 0x0000000108187547 */ /* 0x000fea000b800000 */
[----:B------:R-:W-:-:S09]  /*b4e0*/  UISETP.NE.AND UP0, UPT, UR4, 0x9, UPT ;  /* 0x000000090400788c */ /* 0x000fd2000bf05270 */
[----:B------:R-:W-:Y:S05]  /*b4f0*/  BRA.U UP0, `(.L_x_23637) ;  /* 0x0000000500c47547 */ /* 0x000fea000b800000 */
[----:B------:R-:W0:Y:S01]  /*b500*/  I2F.U16 R2, R5 ;  /* 0x0000000500027306 */ /* 0x000e220000101000 */
[----:B------:R-:W-:-:S05]  /*b510*/  IMAD.MOV.U32 R3, RZ, RZ, RZ ;  /* 0x000000ffff037224 */ /* 0x000fca00078e00ff */
[----:B0-----:R-:W-:Y:S01]  /*b520*/  STG.E.64 desc[UR38][R16.64], R2 ;  /* 0x0000000210007986 */ /* 0x001fe2000c101b26 */
[----:B------:R-:W-:Y:S05]  /*b530*/  EXIT ;  /* 0x000000000000794d */ /* 0x000fea0003800000 */
.L_x_23643:
[----:B------:R-:W0:Y:S02]  /*b540*/  I2F.U16 R5, R5 ;  /* 0x0000000500057306 */ /* 0x000e240000101000 */
[----:B0-----:R-:W-:-:S04]  /*b550*/  F2FP.F16.F32.PACK_AB R3, RZ, R5 ;  /* 0x00000005ff03723e */ /* 0x001fc800000000ff */
[----:B------:R-:W-:-:S05]  /*b560*/  PRMT R3, R3, 0x5410, RZ ;  /* 0x0000541003037816 */ /* 0x000fca00000000ff */
[----:B------:R-:W-:Y:S01]  /*b570*/  STG.E desc[UR38][R16.64], R3 ;  /* 0x0000000310007986 */ /* 0x000fe2000c101926 */
[----:B------:R-:W-:Y:S05]  /*b580*/  EXIT ;  /* 0x000000000000794d */ /* 0x000fea0003800000 */
.L_x_23642:
[----:B------:R-:W0:Y:S02]  /*b590*/  I2F.F64.U16 R2, R5 ;  /* 0x0000000500027312 */ /* 0x000e240000101800 */
[----:B0-----:R-:W-:Y:S01]  /*b5a0*/  STG.E.64 desc[UR38][R16.64], R2 ;  /* 0x0000000210007986 */ /* 0x001fe2000c101b26 */
[----:B------:R-:W-:Y:S05]  /*b5b0*/  EXIT ;  /* 0x000000000000794d */ /* 0x000fea0003800000 */
.L_x_23633:
        /* <DEDUP_REMOVED lines=12> */
.L_x_23647:
[----:B------:R-:W0:Y:S01]  /*b680*/  I2F.U16 R5, R5 ;  /* 0x0000000500057306 */ /* 0x000e220000101000 */
[----:B------:R-:W-:Y:S01]  /*b690*/  BSSY.RECONVERGENT B0, `(.L_x_23648) ;  /* 0x0000010000007945 */ /* 0x000fe20003800200 */
[----:B------:R-:W-:Y:S02]  /*b6a0*/  MOV R8, 0x80 ;  /* 0x0000008000087802 */ /* 0x000fe40000000f00 */
        /* <DEDUP_REMOVED lines=13> */
.L_x_23650:
[----:B------:R-:W-:-:S07]  /*b780*/  PRMT R8, R0, 0x7610, R8 ;  /* 0x0000761000087816 */ /* 0x000fce0000000008 */
.L_x_23649:
[----:B------:R-:W-:Y:S05]  /*b790*/  BSYNC.RECONVERGENT B0 ;  /* 0x0000000000007941 */ /* 0x000fea0003800200 */
.L_x_23648:
[----:B------:R-:W-:Y:S01]  /*b7a0*/  STG.E.U8 desc[UR38][R16.64], R8 ;  /* 0x0000000810007986 */ /* 0x000fe2000c101126 */
[----:B------:R-:W-:Y:S05]  /*b7b0*/  EXIT ;  /* 0x000000000000794d */ /* 0x000fea0003800000 */
.L_x_23646:
        /* <DEDUP_REMOVED lines=16> */
.L_x_23653:
[----:B------:R-:W-:-:S07]  /*b8c0*/  PRMT R8, R0, 0x7610, R8 ;  /* 0x0000761000087816 */ /* 0x000fce0000000008 */
.L_x_23652:
[----:B------:R-:W-:Y:S05]  /*b8d0*/  BSYNC.RECONVERGENT B0 ;  /* 0x0000000000007941 */ /* 0x000fea0003800200 */
.L_x_23651:
[----:B------:R-:W-:Y:S01]  /*b8e0*/  STG.E.U8 desc[UR38][R16.64], R8 ;  /* 0x0000000810007986 */ /* 0x000fe2000c101126 */
[----:B------:R-:W-:Y:S05]  /*b8f0*/  EXIT ;  /* 0x000000000000794d */ /* 0x000fea0003800000 */
.L_x_23645:
[----:B------:R-:W-:-:S09]  /*b900*/  UISETP.NE.AND UP0, UPT, UR4, 0x1c, UPT ;  /* 0x0000001c0400788c */ /* 0x000fd2000bf05270 */
[----:B------:R-:W-:Y:S05]  /*b910*/  BRA.U !UP0, `(.L_x_23654) ;  /* 0x00000001085c7547 */ /* 0x000fea000b800000 */
[----:B------:R-:W-:-:S09]  /*b920*/  UISETP.NE.AND UP0, UPT, UR4, 0x1d, UPT ;  /* 0x0000001d0400788c */ /* 0x000fd2000bf05270 */
[----:B------:R-:W-:Y:S05]  /*b930*/  BRA.U !UP0, `(.L_x_23655) ;  /* 0x0000000108447547 */ /* 0x000fea000b800000 */
[----:B------:R-:W-:-:S09]  /*b940*/  UISETP.NE.AND UP0, UPT, UR4, 0x2c, UPT ;  /* 0x0000002c0400788c */ /* 0x000fd2000bf05270 */
[----:B------:R-:W-:Y:S05]  /*b950*/  BRA.U UP0, `(.L_x_23637) ;  /* 0x0000000100ac7547 */ /* 0x000fea000b800000 */
[----:B------:R-:W0:Y:S01]  /*b960*/  I2F.U16 R5, R5 ;  /* 0x0000000500057306 */ /* 0x000e220000101000 */
[----:B------:R-:W-:Y:S01]  /*b970*/  IMAD.MOV.U32 R3, RZ, RZ, 0xff ;  /* 0x000000ffff037424 */ /* 0x000fe200078e00ff */
        /* <DEDUP_REMOVED lines=13> */
.L_x_23655:
[----:B------:R-:W-:Y:S01]  /*ba50*/  LOP3.LUT R2, R5, 0xffff, RZ, 0xc0, !PT ;  /* 0x0000ffff05027812 */ /* 0x000fe200078ec0ff */
[----:B------:R-:W-:-:S05]  /*ba60*/  HFMA2 R3, -RZ, RZ, 0, 0 ;  /* 0x00000000ff037431 */ /* 0x000fca00000001ff */
[----:B------:R-:W-:Y:S01]  /*ba70*/  STG.E.64 desc[UR38][R16.64], R2 ;  /* 0x0000000210007986 */ /* 0x000fe2000c101b26 */
[----:B------:R-:W-:Y:S05]  /*ba80*/  EXIT ;  /* 0x000000000000794d */ /* 0x000fea0003800000 */
.L_x_23654:
[----:B------:R-:W-:-:S05]  /*ba90*/  LOP3.LUT R5, R5, 0xffff, RZ, 0xc0, !PT ;  /* 0x0000ffff05057812 */ /* 0x000fca00078ec0ff */
[----:B------:R-:W-:Y:S01]  /*baa0*/  STG.E desc[UR38][R16.64], R5 ;  /* 0x0000000510007986 */ /* 0x000fe2000c101926 */
[----:B------:R-:W-:Y:S05]  /*bab0*/  EXIT ;  /* 0x000000000000794d */ /* 0x000fea0003800000 */
.L_x_23644:
        /* <DEDUP_REMOVED lines=11> */
.L_x_23657:
[----:B------:R-:W-:Y:S01]  /*bb70*/  CS2R R6, SRZ ;  /* 0x0000000000067805 */ /* 0x000fe2000001ff00 */
[----:B------:R-:W0:Y:S04]  /*bb80*/  I2F.F64.U16 R4, R5 ;  /* 0x0000000500047312 */ /* 0x000e280000101800 */
[----:B0-----:R-:W-:Y:S01]  /*bb90*/  STG.E.128 desc[UR38][R16.64], R4 ;  /* 0x0000000410007986 */ /* 0x001fe2000c101d26 */
[----:B------:R-:W-:Y:S05]  /*bba0*/  EXIT ;  /* 0x000000000000794d */ /* 0x000fea0003800000 */
.L_x_23656:
[----:B------:R-:W-:-:S09]  /*bbb0*/  UISETP.NE.AND UP0, UPT, UR4, 0xf, UPT ;  /* 0x0000000f0400788c */ /* 0x000fd2000bf05270 */
[----:B------:R-:W-:Y:S05]  /*bbc0*/  BRA.U !UP0, `(.L_x_23658) ;  /* 0x0000000108d47547 */ /* 0x000fea000b800000 */
[----:B------:R-:W-:-:S09]  /*bbd0*/  UISETP.NE.AND UP0, UPT, UR4, 0x17, UPT ;  /* 0x000000170400788c */ /* 0x000fd2000bf05270 */
[----:B------:R-:W-:Y:S05]  /*bbe0*/  BRA.U !UP0, `(.L_x_23659) ;  /* 0x0000000108847547 */ /* 0x000fea000b800000 */
[----:B------:R-:W-:-:S09]  /*bbf0*/  UISETP.NE.AND UP0, UPT, UR4, 0x18, UPT ;  /* 0x000000180400788c */ /* 0x000fd2000bf05270 */
[----:B------:R-:W-:Y:S05]  /*bc00*/  BRA.U !UP0, `(.L_x_23660) ;  /* 0x0000000108447547 */ /* 0x000fea000b800000 */
.L_x_23637:
        /* <DEDUP_REMOVED lines=16> */
.L_x_23661:
[----:B------:R-:W-:Y:S05]  /*bd10*/  EXIT ;  /* 0x000000000000794d */ /* 0x000fea0003800000 */
.L_x_23660:
        /* <DEDUP_REMOVED lines=11> */
.L_x_23663:
[----:B------:R-:W-:Y:S05]  /*bdd0*/  BSYNC.RECONVERGENT B0 ;  /* 0x0000000000007941 */ /* 0x000fea0003800200 */
.L_x_23662:
[----:B------:R-:W-:Y:S01]  /*bde0*/  STG.E.U8 desc[UR38][R16.64], R3 ;  /* 0x0000000310007986 */ /* 0x000fe2000c101126 */
[----:B------:R-:W-:Y:S05]  /*bdf0*/  EXIT ;  /* 0x000000000000794d */ /* 0x000fea0003800000 */
.L_x_23659:
[----:B------:R-:W0:Y:S02]  /*be00*/  I2F.U16 R5, R5 ;  /* 0x0000000500057306 */ /* 0x000e240000101000 */
[----:B0-----:R-:W-:-:S13]  /*be10*/  ISETP.GT.U32.AND P0, PT, R5, 0x477fffff, PT ;  /* 0x477fffff0500780c */ /* 0x001fda0003f04070 */
[----:B------:R-:W-:Y:S05]  /*be20*/  @P0 BRA `(.L_x_23664) ;  /* 0x0000000000280947 */ /* 0x000fea0003800000 */
[----:B------:R-:W-:-:S13]  /*be30*/  ISETP.GE.U32.AND P0, PT, R5, 0x38800000, PT ;  /* 0x388000000500780c */ /* 0x000fda0003f06070 */
[----:B------:R-:W-:-:S04]  /*be40*/  @P0 SHF.R.U32.HI R0, RZ, 0x15, R5 ;  /* 0x00000015ff000819 */ /* 0x000fc80000011605 */
[----:B------:R-:W-:-:S04]  /*be50*/  @P0 LOP3.LUT R0, R0, 0x1, RZ, 0xc0, !PT ;  /* 0x0000000100000812 */ /* 0x000fc800078ec0ff */
[----:B------:R-:W-:-:S04]  /*be60*/  @P0 IADD3 R0, PT, PT, R5, 0x80fffff, R0 ;  /* 0x080fffff05000810 */ /* 0x000fc80007ffe000 */
[----:B------:R-:W-:-:S05]  /*be70*/  @P0 SHF.R.U32.HI R3, RZ, 0x15, R0 ;  /* 0x00000015ff030819 */ /* 0x000fca0000011600 */
[----:B------:R0:W-:Y:S01]  /*be80*/  @P0 STG.E.U8 desc[UR38][R16.64], R3 ;  /* 0x0000000310000986 */ /* 0x0001e2000c101126 */
[----:B------:R-:W-:Y:S05]  /*be90*/  @P0 EXIT ;  /* 0x000000000000094d */ /* 0x000fea0003800000 */
[----:B0-----:R-:W-:-:S05]  /*bea0*/  FADD.FTZ R3, R5, 128 ;  /* 0x4300000005037421 */ /* 0x001fca0000010000 */
[----:B------:R-:W-:Y:S01]  /*beb0*/  STG.E.U8 desc[UR38][R16.64], R3 ;  /* 0x0000000310007986 */ /* 0x000fe2000c101126 */
[----:B------:R-:W-:Y:S05]  /*bec0*/  EXIT ;  /* 0x000000000000794d */ /* 0x000fea0003800000 */
.L_x_23664:
[----:B------:R-:W-:Y:S02]  /*bed0*/  ISETP.GT.U32.AND P0, PT, R5, 0x7f800000, PT ;  /* 0x7f8000000500780c */ /* 0x000fe40003f04070 */
[----:B------:R-:W-:-:S04]  /*bee0*/  MOV R3, 0x7f ;  /* 0x0000007f00037802 */ /* 0x000fc80000000f00 */
[----:B------:R-:W-:-:S05]  /*bef0*/  SEL R3, R3, 0x7c, P0 ;  /* 0x0000007c03037807 */ /* 0x000fca0000000000 */
[----:B------:R-:W-:Y:S01]  /*bf00*/  STG.E.U8 desc[UR38][R16.64], R3 ;  /* 0x0000000310007986 */ /* 0x000fe2000c101126 */
[----:B------:R-:W-:Y:S05]  /*bf10*/  EXIT ;  /* 0x000000000000794d */ /* 0x000fea0003800000 */
.L_x_23658:
[----:B------:R-:W0:Y:S02]  /*bf20*/  I2F.U16 R0, R5 ;  /* 0x0000000500007306 */ /* 0x000e240000101000 */
[----:B0-----:R-:W-:-:S05]  /*bf30*/  F2FP.BF16.F32.PACK_AB R0, RZ, R0 ;  /* 0x00000000ff00723e */ /* 0x001fca00000010ff */
[----:B------:R-:W-:Y:S01]  /*bf40*/  STG.E.U16 desc[UR38][R16.64], R0 ;  /* 0x0000000010007986 */ /* 0x000fe2000c101526 */
[----:B------:R-:W-:Y:S05]  /*bf50*/  EXIT ;  /* 0x000000000000794d */ /* 0x000fea0003800000 */
.L_x_23665:
        /* <DEDUP_REMOVED lines=10> */
.L_x_41086:


//--------------------- .text._ZN2at6native27unrolled_elementwise_kernelINS0_13AUnaryFunctorIhhhZZZNS0_19minimum_kernel_cudaERNS_18TensorIteratorBaseEENKUlvE_clEvENKUlvE_clEvEUlhhE_EESt5arrayIPcLm2EELi4E23TrivialOffsetCalculatorILi1EjESD_NS0_6memory12LoadWithCastILi1EEENSE_13StoreWithCastILi1EEEEEviT_T0_T2_T3_T4_T5_ --------------------------
	.section	.text._ZN2at6native27unrolled_elementwise_kernelINS0_13AUnaryFunctorIhhhZZZNS0_19minimum_kernel_cudaERNS_18TensorIteratorBaseEENKUlvE_clEvENKUlvE_clEvEUlhhE_EESt5arrayIPcLm2EELi4E23TrivialOffsetCalculatorILi1EjESD_NS0_6memory12LoadWithCastILi1EEENSE_13StoreWithCastILi1EEEEEviT_T0_T2_T3_T4_T5_,"ax",@progbits
	.align	128
        .global         _ZN2at6native27unrolled_elementwise_kernelINS0_13AUnaryFunctorIhhhZZZNS0_19minimum_kernel_cudaERNS_18TensorIteratorBaseEENKUlvE_clEvENKUlvE_clEvEUlhhE_EESt5arrayIPcLm2EELi4E23TrivialOffsetCalculatorILi1EjESD_NS0_6memory12LoadWithCastILi1EEENSE_13StoreWithCastILi1EEEEEviT_T0_T2_T3_T4_T5_
        .type           _ZN2at6native27unrolled_elementwise_kernelINS0_13AUnaryFunctorIhhhZZZNS0_19minimum_kernel_cudaERNS_18TensorIteratorBaseEENKUlvE_clEvENKUlvE_clEvEUlhhE_EESt5arrayIPcLm2EELi4E23TrivialOffsetCalculatorILi1EjESD_NS0_6memory12LoadWithCastILi1EEENSE_13StoreWithCastILi1EEEEEviT_T0_T2_T3_T4_T5_,@function
        .size           _ZN2at6native27unrolled_elementwise_kernelINS0_13AUnaryFunctorIhhhZZZNS0_19minimum_kernel_cudaERNS_18TensorIteratorBaseEENKUlvE_clEvENKUlvE_clEvEUlhhE_EESt5arrayIPcLm2EELi4E23TrivialOffsetCalculatorILi1EjESD_NS0_6memory12LoadWithCastILi1EEENSE_13StoreWithCastILi1EEEEEviT_T0_T2_T3_T4_T5_,(.L_x_41087 - _ZN2at6native27unrolled_elementwise_kernelINS0_13AUnaryFunctorIhhhZZZNS0_19minimum_kernel_cudaERNS_18TensorIteratorBaseEENKUlvE_clEvENKUlvE_clEvEUlhhE_EESt5arrayIPcLm2EELi4E23TrivialOffsetCalculatorILi1EjESD_NS0_6memory12LoadWithCastILi1EEENSE_13StoreWithCastILi1EEEEEviT_T0_T2_T3_T4_T5_)
        .other          _ZN2at6native27unrolled_elementwise_kernelINS0_13AUnaryFunctorIhhhZZZNS0_19minimum_kernel_cudaERNS_18TensorIteratorBaseEENKUlvE_clEvENKUlvE_clEvEUlhhE_EESt5arrayIPcLm2EELi4E23TrivialOffsetCalculatorILi1EjESD_NS0_6memory12LoadWithCastILi1EEENSE_13StoreWithCastILi1EEEEEviT_T0_T2_T3_T4_T5_,@"STO_CUDA_ENTRY STV_DEFAULT"
_ZN2at6native27unrolled_elementwise_kernelINS0_13AUnaryFunctorIhhhZZZNS0_19minimum_kernel_cudaERNS_18TensorIteratorBaseEENKUlvE_clEvENKUlvE_clEvEUlhhE_EESt5arrayIPcLm2EELi4E23TrivialOffsetCalculatorILi1EjESD_NS0_6memory12LoadWithCastILi1EEENSE_13StoreWithCastILi1EEEEEviT_T0_T2_T3_T4_T5_:
.text._ZN2at6native27unrolled_elementwise_kernelINS0_13AUnaryFunctorIhhhZZZNS0_19minimum_kernel_cudaERNS_18TensorIteratorBaseEENKUlvE_clEvENKUlvE_clEvEUlhhE_EESt5arrayIPcLm2EELi4E23TrivialOffsetCalculatorILi1EjESD_NS0_6memory12LoadWithCastILi1EEENSE_13StoreWithCastILi1EEEEEviT_T0_T2_T3_T4_T5_:
        /* <DEDUP_REMOVED lines=31> */
.L_x_23671:
[----:B------:R3:W5:Y:S01]  /*01f0*/  LDG.E.U8 R19, desc[UR36][R6.64] ;  /* 0x0000002406137981 */ /* 0x000762000c1e1100 */
[----:B------:R-:W-:Y:S05]  /*0200*/  BRA `(.L_x_23673) ;  /* 0x0000000c00607947 */ /* 0x000fea0003800000 */
.L_x_23670:
        /* <DEDUP_REMOVED lines=8> */
.L_x_23675:
[----:B------:R1:W5:Y:S01]  /*0290*/  LDG.E.U8 R19, desc[UR36][R6.64] ;  /* 0x0000002406137981 */ /* 0x000362000c1e1100 */
[----:B------:R-:W-:Y:S05]  /*02a0*/  BRA `(.L_x_23673) ;  /* 0x0000000c00387947 */ /* 0x000fea0003800000 */
.L_x_23674:
[----:B------:R2:W5:Y:S01]  /*02b0*/  LDG.E.U16 R19, desc[UR36][R6.64] ;  /* 0x0000002406137981 */ /* 0x000562000c1e1500 */
[----:B------:R-:W-:Y:S05]  /*02c0*/  BRA `(.L_x_23673) ;  /* 0x0000000c00307947 */ /* 0x000fea0003800000 */
.L_x_23669:
        /* <DEDUP_REMOVED lines=10> */
.L_x_23677:
[----:B------:R-:W2:Y:S02]  /*0370*/  LDG.E.U16 R4, desc[UR36][R6.64] ;  /* 0x0000002406047981 */ /* 0x000ea4000c1e1500 */
[----:B--2---:R-:W-:-:S06]  /*0380*/  HADD2.F32 R4, -RZ, R4.H0_H0 ;  /* 0x20000004ff047230 */ /* 0x004fcc0000004100 */
[----:B------:R-:W0:Y:S02]  /*0390*/  F2I.S64.TRUNC R4, R4 ;  /* 0x0000000400047311 */ /* 0x000e24000020d900 */
[----:B0-----:R-:W-:Y:S01]  /*03a0*/  PRMT R19, R4, 0x7610, R19 ;  /* 0x0000761004137816 */ /* 0x001fe20000000013 */
[----:B------:R-:W-:Y:S06]  /*03b0*/  BRA `(.L_x_23673) ;  /* 0x0000000800f47947 */ /* 0x000fec0003800000 */
.L_x_23676:
        /* <DEDUP_REMOVED lines=10> */
.L_x_23679:
[----:B------:R-:W2:Y:S02]  /*0460*/  LDG.E.U16 R6, desc[UR36][R6.64] ;  /* 0x0000002406067981 */ /* 0x000ea4000c1e1500 */
[----:B--2---:R-:W-:-:S06]  /*0470*/  HADD2.F32 R4, -RZ, R6.H0_H0 ;  /* 0x20000006ff047230 */ /* 0x004fcc0000004100 */
[----:B------:R-:W0:Y:S02]  /*0480*/  F2I.S64.TRUNC R4, R4 ;  /* 0x0000000400047311 */ /* 0x000e24000020d900 */
[----:B0-----:R-:W-:Y:S01]  /*0490*/  PRMT R19, R4, 0x7610, R19 ;  /* 0x0000761004137816 */ /* 0x001fe20000000013 */
[----:B------:R-:W-:Y:S06]  /*04a0*/  BRA `(.L_x_23673) ;  /* 0x0000000800b87947 */ /* 0x000fec0003800000 */
.L_x_23678:
[----:B------:R-:W2:Y:S02]  /*04b0*/  LDG.E.64 R4, desc[UR36][R6.64] ;  /* 0x0000002406047981 */ /* 0x000ea4000c1e1b00 */
[----:B--2---:R-:W0:Y:S02]  /*04c0*/  F2I.S64.F64.TRUNC R4, R4 ;  /* 0x0000000400047311 */ /* 0x004e24000030d900 */
[----:B0-----:R-:W-:Y:S01]  /*04d0*/  PRMT R19, R4, 0x7610, R19 ;  /* 0x0000761004137816 */ /* 0x001fe20000000013 */
[----:B------:R-:W-:Y:S06]  /*04e0*/  BRA `(.L_x_23673) ;  /* 0x0000000800a87947 */ /* 0x000fec0003800000 */
.L_x_23668:
        /* <DEDUP_REMOVED lines=12> */
.L_x_23682:
[----:B------:R-:W2:Y:S02]  /*05b0*/  LDG.E.64 R6, desc[UR36][R6.64] ;  /* 0x0000002406067981 */ /* 0x000ea4000c1e1b00 */
[----:B--2---:R-:W0:Y:S02]  /*05c0*/  F2I.S64.F64.TRUNC R4, R6 ;  /* 0x0000000600047311 */ /* 0x004e24000030d900 */
[----:B0-----:R-:W-:Y:S01]  /*05d0*/  PRMT R19, R4, 0x7610, R19 ;  /* 0x0000761004137816 */ /* 0x001fe20000000013 */
[----:B------:R-:W-:Y:S06]  /*05e0*/  BRA `(.L_x_23673) ;  /* 0x0000000800687947 */ /* 0x000fec0003800000 */
.L_x_23681:
        /* <DEDUP_REMOVED lines=24> */
[----:B------:R-:W0:Y:S02]  /*0770*/  F2I.S64.TRUNC R4, R3 ;  /* 0x0000000300047311 */ /* 0x000e24000020d900 */
[----:B0-----:R-:W-:Y:S01]  /*0780*/  PRMT R19, R4, 0x7610, R19 ;  /* 0x0000761004137816 */ /* 0x001fe20000000013 */
[----:B------:R-:W-:Y:S06]  /*0790*/  BRA `(.L_x_23673) ;  /* 0x0000000400fc7947 */ /* 0x000fec0003800000 */
.L_x_23684:
        /* <DEDUP_REMOVED lines=12> */
[----:B------:R-:W0:Y:S02]  /*0860*/  F2I.S64.TRUNC R4, R0 ;  /* 0x0000000000047311 */ /* 0x000e24000020d900 */
[----:B0-----:R-:W-:Y:S01]  /*0870*/  PRMT R19, R4, 0x7610, R19 ;  /* 0x0000761004137816 */ /* 0x001fe20000000013 */
[----:B------:R-:W-:Y:S06]  /*0880*/  BRA `(.L_x_23673) ;  /* 0x0000000400c07947 */ /* 0x000fec0003800000 */
.L_x_23683:
[----:B------:R-:W2:Y:S02]  /*0890*/  LDG.E.U16 R4, desc[UR36][R6.64] ;  /* 0x0000002406047981 */ /* 0x000ea4000c1e1500 */
[----:B--2---:R-:W-:-:S06]  /*08a0*/  IMAD.U32 R4, R4, 0x10000, RZ ;  /* 0x0001000004047824 */ /* 0x004fcc00078e00ff */
[----:B------:R-:W0:Y:S02]  /*08b0*/  F2I.S64.TRUNC R4, R4 ;  /* 0x0000000400047311 */ /* 0x000e24000020d900 */
[----:B0-----:R-:W-:Y:S01]  /*08c0*/  PRMT R19, R4, 0x7610, R19 ;  /* 0x0000761004137816 */ /* 0x001fe20000000013 */
[----:B------:R-:W-:Y:S06]  /*08d0*/  BRA `(.L_x_23673) ;  /* 0x0000000400ac7947 */ /* 0x000fec0003800000 */
.L_x_23680:
        /* <DEDUP_REMOVED lines=10> */
.L_x_23687:
        /* <DEDUP_REMOVED lines=21> */
.L_x_23691:
[----:B------:R-:W-:Y:S05]  /*0ad0*/  BSYNC.RECONVERGENT B1 ;  /* 0x0000000000017941 */ /* 0x000fea0003800200 */
.L_x_23690:
[----:B------:R-:W-:Y:S01]  /*0ae0*/  IMAD.SHL.U32 R0, R0, 0x100000, RZ ;  /* 0x0010000000007824 */ /* 0x000fe200078e00ff */
[----:B------:R-:W-:-:S04]  /*0af0*/  LEA R3, R3, 0x3b800000, 0x17 ;  /* 0x3b80000003037811 */ /* 0x000fc800078eb8ff */
[----:B------:R-:W-:-:S07]  /*0b00*/  LOP3.LUT R4, R3, R0, R7, 0xfe, !PT ;  /* 0x0000000003047212 */ /* 0x000fce00078efe07 */
.L_x_23689:
[----:B------:R-:W-:Y:S05]  /*0b10*/  BSYNC.RECONVERGENT B0 ;  /* 0x0000000000007941 */ /* 0x000fea0003800200 */
.L_x_23688:
[----:B------:R-:W0:Y:S02]  /*0b20*/  F2I.S64.TRUNC R4, R4 ;  /* 0x0000000400047311 */ /* 0x000e24000020d900 */
[----:B0-----:R-:W-:Y:S01]  /*0b30*/  PRMT R19, R4, 0x7610, R19 ;  /* 0x0000761004137816 */ /* 0x001fe20000000013 */
[----:B------:R-:W-:Y:S06]  /*0b40*/  BRA `(.L_x_23673) ;  /* 0x0000000400107947 */ /* 0x000fec0003800000 */
.L_x_23686:
        /* <DEDUP_REMOVED lines=21> */
.L_x_23695:
[----:B------:R-:W-:Y:S05]  /*0ca0*/  BSYNC.RECONVERGENT B1 ;  /* 0x0000000000017941 */ /* 0x000fea0003800200 */
.L_x_23694:
[----:B------:R-:W-:Y:S01]  /*0cb0*/  IMAD.SHL.U32 R0, R0, 0x200000, RZ ;  /* 0x0020000000007824 */ /* 0x000fe200078e00ff */
[----:B------:R-:W-:-:S04]  /*0cc0*/  LEA R3, R3, 0x37800000, 0x17 ;  /* 0x3780000003037811 */ /* 0x000fc800078eb8ff */
[----:B------:R-:W-:-:S07]  /*0cd0*/  LOP3.LUT R4, R3, R0, R7, 0xfe, !PT ;  /* 0x0000000003047212 */ /* 0x000fce00078efe07 */
.L_x_23693:
[----:B------:R-:W-:Y:S05]  /*0ce0*/  BSYNC.RECONVERGENT B0 ;  /* 0x0000000000007941 */ /* 0x000fea0003800200 */
.L_x_23692:
[----:B------:R-:W0:Y:S02]  /*0cf0*/  F2I.S64.TRUNC R4, R4 ;  /* 0x0000000400047311 */ /* 0x000e24000020d900 */
[----:B0-----:R-:W-:Y:S01]  /*0d00*/  PRMT R19, R4, 0x7610, R19 ;  /* 0x0000761004137816 */ /* 0x001fe20000000013 */
[----:B------:R-:W-:Y:S06]  /*0d10*/  BRA `(.L_x_23673) ;  /* 0x00000000009c7947 */ /* 0x000fec0003800000 */
.L_x_23685:
[----:B------:R-:W-:-:S09]  /*0d20*/  UISETP.NE.AND UP0, UPT, UR4, 0x1c, UPT ;  /* 0x0000001c0400788c */ /* 0x000fd2000bf05270 */
[----:B------:R-:W-:Y:S05]  /*0d30*/  BRA.U !UP0, `(.L_x_23696) ;  /* 0x0000000108907547 */ /* 0x000fea000b800000 */
[----:B------:R-:W-:-:S09]  /*0d40*/  UISETP.NE.AND UP0, UPT, UR4, 0x1d, UPT ;  /* 0x0000001d0400788c */ /* 0x000fd2000bf05270 */
[----:B------:R-:W-:Y:S05]  /*0d50*/  BRA.U !UP0, `(.L_x_23697) ;  /* 0x0000000108807547 */ /* 0x000fea000b800000 */
[----:B------:R-:W-:-:S09]  /*0d60*/  UISETP.NE.AND UP0, UPT, UR4, 0x2c, UPT ;  /* 0x0000002c0400788c */ /* 0x000fd2000bf05270 */
[----:B------:R-:W-:Y:S05]  /*0d70*/  BRA.U !UP0, `(.L_x_23698) ;  /* 0x0000000108487547 */ /* 0x000fea000b800000 */
.L_x_23672:
        /* <DEDUP_REMOVED lines=16> */
.L_x_23699:
[----:B------:R-:W-:Y:S01]  /*0e80*/  PRMT R19, RZ, 0x7610, R19 ;  /* 0x00007610ff137816 */ /* 0x000fe20000000013 */
[----:B------:R-:W-:Y:S06]  /*0e90*/  BRA `(.L_x_23673) ;  /* 0x00000000003c7947 */ /* 0x000fec0003800000 */
.L_x_23698:
        /* <DEDUP_REMOVED lines=8> */
.L_x_23701:
[----:B------:R-:W-:Y:S05]  /*0f20*/  BSYNC.RECONVERGENT B0 ;  /* 0x0000000000007941 */ /* 0x000fea0003800200 */
.L_x_23700:
[----:B------:R-:W0:Y:S02]  /*0f30*/  F2I.S64.TRUNC R4, R4 ;  /* 0x0000000400047311 */ /* 0x000e24000020d900 */
[----:B0-----:R-:W-:Y:S01]  /*0f40*/  PRMT R19, R4, 0x7610, R19 ;  /* 0x0000761004137816 */ /* 0x001fe20000000013 */
[----:B------:R-:W-:Y:S06]  /*0f50*/  BRA `(.L_x_23673) ;  /* 0x00000000000c7947 */ /* 0x000fec0003800000 */
.L_x_23697:
[----:B------:R0:W5:Y:S01]  /*0f60*/  LDG.E.U8 R19, desc[UR36][R6.64] ;  /* 0x0000002406137981 */ /* 0x000162000c1e1100 */
[----:B------:R-:W-:Y:S05]  /*0f70*/  BRA `(.L_x_23673) ;  /* 0x0000000000047947 */ /* 0x000fea0003800000 */
.L_x_23696:
[----:B------:R0:W5:Y:S02]  /*0f80*/  LDG.E.U8 R19, desc[UR36][R6.64] ;  /* 0x0000002406137981 */ /* 0x000164000c1e1100 */
.L_x_23673:
[----:B------:R-:W-:-:S07]  /*0f90*/  VIADD R25, R17, 0x80 ;  /* 0x0000008011197836 */ /* 0x000fce0000000000 */
.L_x_23667:
[----:B------:R-:W-:Y:S05]  /*0fa0*/  BSYNC.RECONVERGENT B6 ;  /* 0x0000000000067941 */ /* 0x000fea0003800200 */
.L_x_23666:
        /* <DEDUP_REMOVED lines=23> */
.L_x_23707:
[----:B------:R0:W5:Y:S01]  /*1120*/  LDG.E.U8 R22, desc[UR36][R6.64] ;  /* 0x0000002406167981 */ /* 0x000162000c1e1100 */
[----:B------:R-:W-:Y:S05]  /*1130*/  BRA `(.L_x_23709) ;  /* 0x0000000c00607947 */ /* 0x000fea0003800000 */
.L_x_23706:
        /* <DEDUP_REMOVED lines=8> */
.L_x_23711:
[----:B------:R4:W5:Y:S01]  /*11c0*/  LDG.E.U8 R22, desc[UR36][R6.64] ;  /* 0x0000002406167981 */ /* 0x000962000c1e1100 */
[----:B------:R-:W-:Y:S05]  /*11d0*/  BRA `(.L_x_23709) ;  /* 0x0000000c00387947 */ /* 0x000fea0003800000 */
.L_x_23710:
[----:B------:R0:W5:Y:S01]  /*11e0*/  LDG.E.U16 R22, desc[UR36][R6.64] ;  /* 0x0000002406167981 */ /* 0x000162000c1e1500 */
[----:B------:R-:W-:Y:S05]  /*11f0*/  BRA `(.L_x_23709) ;  /* 0x0000000c00307947 */ /* 0x000fea0003800000 */
.L_x_23705:
        /* <DEDUP_REMOVED lines=10> */
.L_x_23713:
[----:B------:R-:W2:Y:S02]  /*12a0*/  LDG.E.U16 R4, desc[UR36][R6.64] ;  /* 0x0000002406047981 */ /* 0x000ea4000c1e1500 */
[----:B--2---:R-:W-:-:S06]  /*12b0*/  HADD2.F32 R4, -RZ, R4.H0_H0 ;  /* 0x20000004ff047230 */ /* 0x004fcc0000004100 */
[----:B------:R-:W0:Y:S02]  /*12c0*/  F2I.S64.TRUNC R4, R4 ;  /* 0x0000000400047311 */ /* 0x000e24000020d900 */
[----:B0-----:R-:W-:Y:S01]  /*12d0*/  PRMT R22, R4, 0x7610, R22 ;  /* 0x0000761004167816 */ /* 0x001fe20000000016 */
[----:B------:R-:W-:Y:S06]  /*12e0*/  BRA `(.L_x_23709) ;  /* 0x0000000800f47947 */ /* 0x000fec0003800000 */
.L_x_23712:
        /* <DEDUP_REMOVED lines=10> */
.L_x_23715:
[----:B------:R-:W2:Y:S02]  /*1390*/  LDG.E.U16 R6, desc[UR36][R6.64] ;  /* 0x0000002406067981 */ /* 0x000ea4000c1e1500 */
[----:B--2---:R-:W-:-:S06]  /*13a0*/  HADD2.F32 R4, -RZ, R6.H0_H0 ;  /* 0x20000006ff047230 */ /* 0x004fcc0000004100 */
[----:B------:R-:W0:Y:S02]  /*13b0*/  F2I.S64.TRUNC R4, R4 ;  /* 0x0000000400047311 */ /* 0x000e24000020d900 */
[----:B0-----:R-:W-:Y:S01]  /*13c0*/  PRMT R22, R4, 0x7610, R22 ;  /* 0x0000761004167816 */ /* 0x001fe20000000016 */
[----:B------:R-:W-:Y:S06]  /*13d0*/  BRA `(.L_x_23709) ;  /* 0x0000000800b87947 */ /* 0x000fec0003800000 */
.L_x_23714:
[----:B------:R-:W2:Y:S02]  /*13e0*/  LDG.E.64 R4, desc[UR36][R6.64] ;  /* 0x0000002406047981 */ /* 0x000ea4000c1e1b00 */
[----:B--2---:R-:W0:Y:S02]  /*13f0*/  F2I.S64.F64.TRUNC R4, R4 ;  /* 0x0000000400047311 */ /* 0x004e24000030d900 */
[----:B0-----:R-:W-:Y:S01]  /*1400*/  PRMT R22, R4, 0x7610, R22 ;  /* 0x0000761004167816 */ /* 0x001fe20000000016 */
[----:B------:R-:W-:Y:S06]  /*1410*/  BRA `(.L_x_23709) ;  /* 0x0000000800a87947 */ /* 0x000fec0003800000 */
.L_x_23704:
        /* <DEDUP_REMOVED lines=12> */
.L_x_23718:
[----:B------:R-:W2:Y:S02]  /*14e0*/  LDG.E.64 R6, desc[UR36][R6.64] ;  /* 0x0000002406067981 */ /* 0x000ea4000c1e1b00 */
[----:B--2---:R-:W0:Y:S02]  /*14f0*/  F2I.S64.F64.TRUNC R4, R6 ;  /* 0x0000000600047311 */ /* 0x004e24000030d900 */
[----:B0-----:R-:W-:Y:S01]  /*1500*/  PRMT R22, R4, 0x7610, R22 ;  /* 0x0000761004167816 */ /* 0x001fe20000000016 */
[----:B------:R-:W-:Y:S06]  /*1510*/  BRA `(.L_x_23709) ;  /* 0x0000000800687947 */ /* 0x000fec0003800000 */
.L_x_23717:
        /* <DEDUP_REMOVED lines=27> */
.L_x_23720:
        /* <DEDUP_REMOVED lines=12> */
[----:B------:R-:W0:Y:S02]  /*1790*/  F2I.S64.TRUNC R4, R0 ;  /* 0x0000000000047311 */ /* 0x000e24000020d900 */
[----:B0-----:R-:W-:Y:S01]  /*17a0*/  PRMT R22, R4, 0x7610, R22 ;  /* 0x0000761004167816 */ /* 0x001fe20000000016 */
[----:B------:R-:W-:Y:S06]  /*17b0*/  BRA `(.L_x_23709) ;  /* 0x0000000400c07947 */ /* 0x000fec0003800000 */
.L_x_23719:
[----:B------:R-:W2:Y:S02]  /*17c0*/  LDG.E.U16 R4, desc[UR36][R6.64] ;  /* 0x0000002406047981 */ /* 0x000ea4000c1e1500 */
[----:B--2---:R-:W-:-:S06]  /*17d0*/  IMAD.U32 R4, R4, 0x10000, RZ ;  /* 0x0001000004047824 */ /* 0x004fcc00078e00ff */
[----:B------:R-:W0:Y:S02]  /*17e0*/  F2I.S64.TRUNC R4, R4 ;  /* 0x0000000400047311 */ /* 0x000e24000020d900 */
[----:B0-----:R-:W-:Y:S01]  /*17f0*/  PRMT R22, R4, 0x7610, R22 ;  /* 0x0000761004167816 */ /* 0x001fe20000000016 */
[----:B------:R-:W-:Y:S06]  /*1800*/  BRA `(.L_x_23709) ;  /* 0x0000000400ac7947 */ /* 0x000fec0003800000 */
.L_x_23716:
        /* <DEDUP_REMOVED lines=10> */
.L_x_23723:
        /* <DEDUP_REMOVED lines=21> */
.L_x_23727:
[----:B------:R-:W-:Y:S05]  /*1a00*/  BSYNC.RECONVERGENT B1 ;  /* 0x0000000000017941 */ /* 0x000fea0003800200 */
.L_x_23726:
[----:B------:R-:W-:Y:S01]  /*1a10*/  IMAD.SHL.U32 R0, R0, 0x100000, RZ ;  /* 0x0010000000007824 */ /* 0x000fe200078e00ff */
[----:B------:R-:W-:-:S04]  /*1a20*/  LEA R3, R3, 0x3b800000, 0x17 ;  /* 0x3b80000003037811 */ /* 0x000fc800078eb8ff */
[----:B------:R-:W-:-:S07]  /*1a30*/  LOP3.LUT R4, R3, R0, R7, 0xfe, !PT ;  /* 0x0000000003047212 */ /* 0x000fce00078efe07 */
.L_x_23725:
[----:B------:R-:W-:Y:S05]  /*1a40*/  BSYNC.RECONVERGENT B0 ;  /* 0x0000000000007941 */ /* 0x000fea0003800200 */
.L_x_23724:
[----:B------:R-:W0:Y:S02]  /*1a50*/  F2I.S64.TRUNC R4, R4 ;  /* 0x0000000400047311 */ /* 0x000e24000020d900 */
[----:B0-----:R-:W-:Y:S01]  /*1a60*/  PRMT R22, R4, 0x7610, R22 ;  /* 0x0000761004167816 */ /* 0x001fe20000000016 */
[----:B------:R-:W-:Y:S06]  /*1a70*/  BRA `(.L_x_23709) ;  /* 0x0000000400107947 */ /* 0x000fec0003800000 */
.L_x_23722:
        /* <DEDUP_REMOVED lines=21> */
.L_x_23731:
[----:B------:R-:W-:Y:S05]  /*1bd0*/  BSYNC.RECONVERGENT B1 ;  /* 0x0000000000017941 */ /* 0x000fea0003800200 */
.L_x_23730:
[----:B------:R-:W-:Y:S01]  /*1be0*/  IMAD.SHL.U32 R0, R0, 0x200000, RZ ;  /* 0x0020000000007824 */ /* 0x000fe200078e00ff */
[----:B------:R-:W-:-:S04]  /*1bf0*/  LEA R3, R3, 0x37800000, 0x17 ;  /* 0x3780000003037811 */ /* 0x000fc800078eb8ff */
[----:B------:R-:W-:-:S07]  /*1c00*/  LOP3.LUT R4, R3, R0, R7, 0xfe, !PT ;  /* 0x0000000003047212 */ /* 0x000fce00078efe07 */
.L_x_23729:
[----:B------:R-:W-:Y:S05]  /*1c10*/  BSYNC.RECONVERGENT B0 ;  /* 0x0000000000007941 */ /* 0x000fea0003800200 */
.L_x_23728:
[----:B------:R-:W0:Y:S02]  /*1c20*/  F2I.S64.TRUNC R4, R4 ;  /* 0x0000000400047311 */ /* 0x000e24000020d900 */
[----:B0-----:R-:W-:Y:S01]  /*1c30*/  PRMT R22, R4, 0x7610, R22 ;  /* 0x0000761004167816 */ /* 0x001fe20000000016 */
[----:B------:R-:W-:Y:S06]  /*1c40*/  BRA `(.L_x_23709) ;  /* 0x00000000009c7947 */ /* 0x000fec0003800000 */
.L_x_23721:
        /* <DEDUP_REMOVED lines=14> */
.L_x_23735:
[----:B------:R-:W-:Y:S05]  /*1d30*/  BSYNC.RECONVERGENT B0 ;  /* 0x0000000000007941 */ /* 0x000fea0003800200 */
.L_x_23734:
[----:B------:R-:W0:Y:S02]  /*1d40*/  F2I.S64.TRUNC R4, R4 ;  /* 0x0000000400047311 */ /* 0x000e24000020d900 */
[----:B0-----:R-:W-:Y:S01]  /*1d50*/  PRMT R22, R4, 0x7610, R22 ;  /* 0x0000761004167816 */ /* 0x001fe20000000016 */
[----:B------:R-:W-:Y:S06]  /*1d60*/  BRA `(.L_x_23709) ;  /* 0x0000000000547947 */ /* 0x000fec0003800000 */
.L_x_23708:
        /* <DEDUP_REMOVED lines=16> */
.L_x_23736:
[----:B------:R-:W-:Y:S01]  /*1e70*/  PRMT R22, RZ, 0x7610, R22 ;  /* 0x00007610ff167816 */ /* 0x000fe20000000016 */
[----:B------:R-:W-:Y:S06]  /*1e80*/  BRA `(.L_x_23709) ;  /* 0x00000000000c7947 */ /* 0x000fec0003800000 */
.L_x_23733:
[----:B------:R1:W5:Y:S01]  /*1e90*/  LDG.E.U8 R22, desc[UR36][R6.64] ;  /* 0x0000002406167981 */ /* 0x000362000c1e1100 */
[----:B------:R-:W-:Y:S05]  /*1ea0*/  BRA `(.L_x_23709) ;  /* 0x0000000000047947 */ /* 0x000fea0003800000 */
.L_x_23732:
[----:B------:R0:W5:Y:S02]  /*1eb0*/  LDG.E.U8 R22, desc[UR36][R6.64] ;  /* 0x0000002406167981 */ /* 0x000164000c1e1100 */
.L_x_23709:
[----:B------:R-:W-:-:S07]  /*1ec0*/  VIADD R25, R25, 0x80 ;  /* 0x0000008019197836 */ /* 0x000fce0000000000 */
.L_x_23703:
[----:B------:R-:W-:Y:S05]  /*1ed0*/  BSYNC.RECONVERGENT B6 ;  /* 0x0000000000067941 */ /* 0x000fea0003800200 */
.L_x_23702:
        /* <DEDUP_REMOVED lines=23> */
.L_x_23742:
[----:B------:R0:W5:Y:S01]  /*2050*/  LDG.E.U8 R23, desc[UR36][R6.64] ;  /* 0x0000002406177981 */ /* 0x000162000c1e1100 */
[----:B------:R-:W-:Y:S05]  /*2060*/  BRA `(.L_x_23744) ;  /* 0x0000000c00607947 */ /* 0x000fea0003800000 */
.L_x_23741:
        /* <DEDUP_REMOVED lines=8> */
.L_x_23746:
[----:B------:R3:W5:Y:S01]  /*20f0*/  LDG.E.U8 R23, desc[UR36][R6.64] ;  /* 0x0000002406177981 */ /* 0x000762000c1e1100 */
[----:B------:R-:W-:Y:S05]  /*2100*/  BRA `(.L_x_23744) ;  /* 0x0000000c00387947 */ /* 0x000fea0003800000 */
.L_x_23745:
[----:B------:R0:W5:Y:S01]  /*2110*/  LDG.E.U16 R23, desc[UR36][R6.64] ;  /* 0x0000002406177981 */ /* 0x000162000c1e1500 */
[----:B------:R-:W-:Y:S05]  /*2120*/  BRA `(.L_x_23744) ;  /* 0x0000000c00307947 */ /* 0x000fea0003800000 */
.L_x_23740:
        /* <DEDUP_REMOVED lines=10> */
.L_x_23748:
[----:B------:R-:W2:Y:S02]  /*21d0*/  LDG.E.U16 R4, desc[UR36][R6.64] ;  /* 0x0000002406047981 */ /* 0x000ea4000c1e1500 */
[----:B--2---:R-:W-:-:S06]  /*21e0*/  HADD2.F32 R4, -RZ, R4.H0_H0 ;  /* 0x20000004ff047230 */ /* 0x004fcc0000004100 */
[----:B------:R-:W0:Y:S02]  /*21f0*/  F2I.S64.TRUNC R4, R4 ;  /* 0x0000000400047311 */ /* 0x000e24000020d900 */
[----:B0-----:R-:W-:Y:S01]  /*2200*/  PRMT R23, R4, 0x7610, R23 ;  /* 0x0000761004177816 */ /* 0x001fe20000000017 */
[----:B------:R-:W-:Y:S06]  /*2210*/  BRA `(.L_x_23744) ;  /* 0x0000000800f47947 */ /* 0x000fec0003800000 */
.L_x_23747:
        /* <DEDUP_REMOVED lines=10> */
.L_x_23750:
[----:B------:R-:W2:Y:S02]  /*22c0*/  LDG.E.U16 R6, desc[UR36][R6.64] ;  /* 0x0000002406067981 */ /* 0x000ea4000c1e1500 */
[----:B--2---:R-:W-:-:S06]  /*22d0*/  HADD2.F32 R4, -RZ, R6.H0_H0 ;  /* 0x20000006ff047230 */ /* 0x004fcc0000004100 */
[----:B------:R-:W0:Y:S02]  /*22e0*/  F2I.S64.TRUNC R4, R4 ;  /* 0x0000000400047311 */ /* 0x000e24000020d900 */
[----:B0-----:R-:W-:Y:S01]  /*22f0*/  PRMT R23, R4, 0x7610, R23 ;  /* 0x0000761004177816 */ /* 0x001fe20000000017 */
[----:B------:R-:W-:Y:S06]  /*2300*/  BRA `(.L_x_23744) ;  /* 0x0000000800b87947 */ /* 0x000fec0003800000 */
.L_x_23749:
[----:B------:R-:W2:Y:S02]  /*2310*/  LDG.E.64 R4, desc[UR36][R6.64] ;  /* 0x0000002406047981 */ /* 0x000ea4000c1e1b00 */
[----:B--2---:R-:W0:Y:S02]  /*2320*/  F2I.S64.F64.TRUNC R4, R4 ;  /* 0x0000000400047311 */ /* 0x004e24000030d900 */
[----:B0-----:R-:W-:Y:S01]  /*2330*/  PRMT R23, R4, 0x7610, R23 ;  /* 0x0000761004177816 */ /* 0x001fe20000000017 */
[----:B------:R-:W-:Y:S06]  /*2340*/  BRA `(.L_x_23744) ;  /* 0x0000000800a87947 */ /* 0x000fec0003800000 */
.L_x_23739:
        /* <DEDUP_REMOVED lines=12> */
.L_x_23753:
[----:B------:R-:W2:Y:S02]  /*2410*/  LDG.E.64 R6, desc[UR36][R6.64] ;  /* 0x0000002406067981 */ /* 0x000ea4000c1e1b00 */
[----:B--2---:R-:W0:Y:S02]  /*2420*/  F2I.S64.F64.TRUNC R4, R6 ;  /* 0x0000000600047311 */ /* 0x004e24000030d900 */
[----:B0-----:R-:W-:Y:S01]  /*2430*/  PRMT R23, R4, 0x7610, R23 ;  /* 0x0000761004177816 */ /* 0x001fe20000000017 */
[----:B------:R-:W-:Y:S06]  /*2440*/  BRA `(.L_x_23744) ;  /* 0x0000000800687947 */ /* 0x000fec0003800000 */
.L_x_23752:
        /* <DEDUP_REMOVED lines=27> */
.L_x_23755:
        /* <DEDUP_REMOVED lines=15> */
.L_x_23754:
[----:B------:R-:W2:Y:S02]  /*26f0*/  LDG.E.U16 R4, desc[UR36][R6.64] ;  /* 0x0000002406047981 */ /* 0x000ea4000c1e1500 */
[----:B--2---:R-:W-:-:S06]  /*2700*/  IMAD.U32 R4, R4, 0x10000, RZ ;  /* 0x0001000004047824 */ /* 0x004fcc00078e00ff */
[----:B------:R-:W0:Y:S02]  /*2710*/  F2I.S64.TRUNC R4, R4 ;  /* 0x0000000400047311 */ /* 0x000e24000020d900 */
[----:B0-----:R-:W-:Y:S01]  /*2720*/  PRMT R23, R4, 0x7610, R23 ;  /* 0x0000761004177816 */ /* 0x001fe20000000017 */
[----:B------:R-:W-:Y:S06]  /*2730*/  BRA `(.L_x_23744) ;  /* 0x0000000400ac7947 */ /* 0x000fec0003800000 */
.L_x_23751:
        /* <DEDUP_REMOVED lines=10> */
.L_x_23758:
        /* <DEDUP_REMOVED lines=21> */
.L_x_23762:
[----:B------:R-:W-:Y:S05]  /*2930*/  BSYNC.RECONVERGENT B1 ;  /* 0x0000000000017941 */ /* 0x000fea0003800200 */
.L_x_23761:
[----:B------:R-:W-:Y:S01]  /*2940*/  IMAD.SHL.U32 R0, R0, 0x100000, RZ ;  /* 0x0010000000007824 */ /* 0x000fe200078e00ff */
[----:B------:R-:W-:-:S04]  /*2950*/  LEA R3, R3, 0x3b800000, 0x17 ;  /* 0x3b80000003037811 */ /* 0x000fc800078eb8ff */
[----:B------:R-:W-:-:S07]  /*2960*/  LOP3.LUT R4, R3, R0, R7, 0xfe, !PT ;  /* 0x0000000003047212 */ /* 0x000fce00078efe07 */
.L_x_23760:
[----:B------:R-:W-:Y:S05]  /*2970*/  BSYNC.RECONVERGENT B0 ;  /* 0x0000000000007941 */ /* 0x000fea0003800200 */
.L_x_23759:
[----:B------:R-:W0:Y:S02]  /*2980*/  F2I.S64.TRUNC R4, R4 ;  /* 0x0000000400047311 */ /* 0x000e24000020d900 */
[----:B0-----:R-:W-:Y:S01]  /*2990*/  PRMT R23, R4, 0x7610, R23 ;  /* 0x0000761004177816 */ /* 0x001fe20000000017 */
[----:B------:R-:W-:Y:S06]  /*29a0*/  BRA `(.L_x_23744) ;  /* 0x0000000400107947 */ /* 0x000fec0003800000 */
.L_x_23757:
        /* <DEDUP_REMOVED lines=21> */
.L_x_23766:
[----:B------:R-:W-:Y:S05]  /*2b00*/  BSYNC.RECONVERGENT B1 ;  /* 0x0000000000017941 */ /* 0x000fea0003800200 */
.L_x_23765:
[----:B------:R-:W-:Y:S01]  /*2b10*/  IMAD.SHL.U32 R0, R0, 0x200000, RZ ;  /* 0x0020000000007824 */ /* 0x000fe200078e00ff */
[----:B------:R-:W-:-:S04]  /*2b20*/  LEA R3, R3, 0x37800000, 0x17 ;  /* 0x3780000003037811 */ /* 0x000fc800078eb8ff */
[----:B------:R-:W-:-:S07]  /*2b30*/  LOP3.LUT R4, R3, R0, R7, 0xfe, !PT ;  /* 0x0000000003047212 */ /* 0x000fce00078efe07 */
.L_x_23764:
[----:B------:R-:W-:Y:S05]  /*2b40*/  BSYNC.RECONVERGENT B0 ;  /* 0x0000000000007941 */ /* 0x000fea0003800200 */
.L_x_23763:
[----:B------:R-:W0:Y:S02]  /*2b50*/  F2I.S64.TRUNC R4, R4 ;  /* 0x0000000400047311 */ /* 0x000e24000020d900 */
[----:B0-----:R-:W-:Y:S01]  /*2b60*/  PRMT R23, R4, 0x7610, R23 ;  /* 0x0000761004177816 */ /* 0x001fe20000000017 */
[----:B------:R-:W-:Y:S06]  /*2b70*/  BRA `(.L_x_23744) ;  /* 0x00000000009c7947 */ /* 0x000fec0003800000 */
.L_x_23756:
        /* <DEDUP_REMOVED lines=14> */
.L_x_23770:
[----:B------:R-:W-:Y:S05]  /*2c60*/  BSYNC.RECONVERGENT B0 ;  /* 0x0000000000007941 */ /* 0x000fea0003800200 */
.L_x_23769:
[----:B------:R-:W0:Y:S02]  /*2c70*/  F2I.S64.TRUNC R4, R4 ;  /* 0x0000000400047311 */ /* 0x000e24000020d900 */
[----:B0-----:R-:W-:Y:S01]  /*2c80*/  PRMT R23, R4, 0x7610, R23 ;  /* 0x0000761004177816 */ /* 0x001fe20000000017 */
[----:B------:R-:W-:Y:S06]  /*2c90*/  BRA `(.L_x_23744) ;  /* 0x0000000000547947 */ /* 0x000fec0003800000 */
.L_x_23743:
        /* <DEDUP_REMOVED lines=16> */
.L_x_23771:
[----:B------:R-:W-:Y:S01]  /*2da0*/  PRMT R23, RZ, 0x7610, R23 ;  /* 0x00007610ff177816 */ /* 0x000fe20000000017 */
[----:B------:R-:W-:Y:S06]  /*2db0*/  BRA `(.L_x_23744) ;  /* 0x00000000000c7947 */ /* 0x000fec0003800000 */
.L_x_23768:
[----:B------:R2:W5:Y:S01]  /*2dc0*/  LDG.E.U8 R23, desc[UR36][R6.64] ;  /* 0x0000002406177981 */ /* 0x000562000c1e1100 */
[----:B------:R-:W-:Y:S05]  /*2dd0*/  BRA `(.L_x_23744) ;  /* 0x0000000000047947 */ /* 0x000fea0003800000 */
.L_x_23767:
[----:B------:R1:W5:Y:S02]  /*2de0*/  LDG.E.U8 R23, desc[UR36][R6.64] ;  /* 0x0000002406177981 */ /* 0x000364000c1e1100 */
.L_x_23744:
[----:B------:R-:W-:-:S07]  /*2df0*/  VIADD R25, R25, 0x80 ;  /* 0x0000008019197836 */ /* 0x000fce0000000000 */
.L_x_23738:
[----:B------:R-:W-:Y:S05]  /*2e00*/  BSYNC.RECONVERGENT B6 ;  /* 0x0000000000067941 */ /* 0x000fea0003800200 */
.L_x_23737:
        /* <DEDUP_REMOVED lines=23> */
.L_x_23777:
[----:B------:R0:W5:Y:S01]  /*2f80*/  LDG.E.U8 R24, desc[UR36][R6.64] ;  /* 0x0000002406187981 */ /* 0x000162000c1e1100 */
[----:B------:R-:W-:Y:S05]  /*2f90*/  BRA `(.L_x_23773) ;  /* 0x0000000c005c7947 */ /* 0x000fea0003800000 */
.L_x_23776:
        /* <DEDUP_REMOVED lines=8> */
.L_x_23780:
[----:B------:R0:W5:Y:S01]  /*3020*/  LDG.E.U8 R24, desc[UR36][R6.64] ;  /* 0x0000002406187981 */ /* 0x000162000c1e1100 */
[----:B------:R-:W-:Y:S05]  /*3030*/  BRA `(.L_x_23773) ;  /* 0x0000000c00347947 */ /* 0x000fea0003800000 */
.L_x_23779:
[----:B------:R0:W5:Y:S01]  /*3040*/  LDG.E.U16 R24, desc[UR36][R6.64] ;  /* 0x0000002406187981 */ /* 0x000162000c1e1500 */
[----:B------:R-:W-:Y:S05]  /*3050*/  BRA `(.L_x_23773) ;  /* 0x0000000c002c7947 */ /* 0x000fea0003800000 */
.L_x_23775:
        /* <DEDUP_REMOVED lines=10> */
.L_x_23782:
[----:B------:R-:W2:Y:S02]  /*3100*/  LDG.E.U16 R4, desc[UR36][R6.64] ;  /* 0x0000002406047981 */ /* 0x000ea4000c1e1500 */
[----:B--2---:R-:W-:-:S06]  /*3110*/  HADD2.F32 R4, -RZ, R4.H0_H0 ;  /* 0x20000004ff047230 */ /* 0x004fcc0000004100 */
[----:B------:R-:W0:Y:S02]  /*3120*/  F2I.S64.TRUNC R4, R4 ;  /* 0x0000000400047311 */ /* 0x000e24000020d900 */
[----:B0-----:R-:W-:Y:S01]  /*3130*/  PRMT R24, R4, 0x7610, R24 ;  /* 0x0000761004187816 */ /* 0x001fe20000000018 */
[----:B------:R-:W-:Y:S06]  /*3140*/  BRA `(.L_x_23773) ;  /* 0x0000000800f07947 */ /* 0x000fec0003800000 */
.L_x_23781:
        /* <DEDUP_REMOVED lines=10> */
.L_x_23784:
[----:B------:R-:W2:Y:S02]  /*31f0*/  LDG.E.U16 R6, desc[UR36][R6.64] ;  /* 0x0000002406067981 */ /* 0x000ea4000c1e1500 */
[----:B--2---:R-:W-:-:S06]  /*3200*/  HADD2.F32 R4, -RZ, R6.H0_H0 ;  /* 0x20000006ff047230 */ /* 0x004fcc0000004100 */
[----:B------:R-:W0:Y:S02]  /*3210*/  F2I.S64.TRUNC R4, R4 ;  /* 0x0000000400047311 */ /* 0x000e24000020d900 */
[----:B0-----:R-:W-:Y:S01]  /*3220*/  PRMT R24, R4, 0x7610, R24 ;  /* 0x0000761004187816 */ /* 0x001fe20000000018 */
[----:B------:R-:W-:Y:S06]  /*3230*/  BRA `(.L_x_23773) ;  /* 0x0000000800b47947 */ /* 0x000fec0003800000 */
.L_x_23783:
[----:B------:R-:W2:Y:S02]  /*3240*/  LDG.E.64 R4, desc[UR36][R6.64] ;  /* 0x0000002406047981 */ /* 0x000ea4000c1e1b00 */
[----:B--2---:R-:W0:Y:S02]  /*3250*/  F2I.S64.F64.TRUNC R4, R4 ;  /* 0x0000000400047311 */ /* 0x004e24000030d900 */
[----:B0-----:R-:W-:Y:S01]  /*3260*/  PRMT R24, R4, 0x7610, R24 ;  /* 0x0000761004187816 */ /* 0x001fe20000000018 */
[----:B------:R-:W-:Y:S06]  /*3270*/  BRA `(.L_x_23773) ;  /* 0x0000000800a47947 */ /* 0x000fec0003800000 */
.L_x_23774:
        /* <DEDUP_REMOVED lines=12> */
.L_x_23787:
[----:B------:R-:W2:Y:S02]  /*3340*/  LDG.E.64 R6, desc[UR36][R6.64] ;  /* 0x0000002406067981 */ /* 0x000ea4000c1e1b00 */
[----:B--2---:R-:W0:Y:S02]  /*3350*/  F2I.S64.F64.TRUNC R4, R6 ;  /* 0x0000000600047311 */ /* 0x004e24000030d900 */
[----:B0-----:R-:W-:Y:S01]  /*3360*/  PRMT R24, R4, 0x7610, R24 ;  /* 0x0000761004187816 */ /* 0x001fe20000000018 */
[----:B------:R-:W-:Y:S06]  /*3370*/  BRA `(.L_x_23773) ;  /* 0x0000000800647947 */ /* 0x000fec0003800000 */
.L_x_23786:
        /* <DEDUP_REMOVED lines=27> */
.L_x_23789:
        /* <DEDUP_REMOVED lines=15> */
.L_x_23788:
[----:B------:R-:W2:Y:S02]  /*3620*/  LDG.E.U16 R4, desc[UR36][R6.64] ;  /* 0x0000002406047981 */ /* 0x000ea4000c1e1500 */
[----:B--2---:R-:W-:-:S06]  /*3630*/  IMAD.U32 R4, R4, 0x10000, RZ ;  /* 0x0001000004047824 */ /* 0x004fcc00078e00ff */
[----:B------:R-:W0:Y:S02]  /*3640*/  F2I.S64.TRUNC R4, R4 ;  /* 0x0000000400047311 */ /* 0x000e24000020d900 */
[----:B0-----:R-:W-:Y:S01]  /*3650*/  PRMT R24, R4, 0x7610, R24 ;  /* 0x0000761004187816 */ /* 0x001fe20000000018 */
[----:B------:R-:W-:Y:S06]  /*3660*/  BRA `(.L_x_23773) ;  /* 0x0000000400a87947 */ /* 0x000fec0003800000 */
.L_x_23785:
        /* <DEDUP_REMOVED lines=10> */
.L_x_23792:
        /* <DEDUP_REMOVED lines=21> */
.L_x_23796:
[----:B------:R-:W-:Y:S05]  /*3860*/  BSYNC.RECONVERGENT B1 ;  /* 0x0000000000017941 */ /* 0x000fea0003800200 */
.L_x_23795:
[----:B------:R-:W-:Y:S01]  /*3870*/  IMAD.SHL.U32 R0, R0, 0x100000, RZ ;  /* 0x0010000000007824 */ /* 0x000fe200078e00ff */
[----:B------:R-:W-:-:S04]  /*3880*/  LEA R3, R3, 0x3b800000, 0x17 ;  /* 0x3b80000003037811 */ /* 0x000fc800078eb8ff */
[----:B------:R-:W-:-:S07]  /*3890*/  LOP3.LUT R4, R3, R0, R7, 0xfe, !PT ;  /* 0x0000000003047212 */ /* 0x000fce00078efe07 */
.L_x_23794:
[----:B------:R-:W-:Y:S05]  /*38a0*/  BSYNC.RECONVERGENT B0 ;  /* 0x0000000000007941 */ /* 0x000fea0003800200 */
.L_x_23793:
[----:B------:R-:W0:Y:S02]  /*38b0*/  F2I.S64.TRUNC R4, R4 ;  /* 0x0000000400047311 */ /* 0x000e24000020d900 */
[----:B0-----:R-:W-:Y:S01]  /*38c0*/  PRMT R24, R4, 0x7610, R24 ;  /* 0x0000761004187816 */ /* 0x001fe20000000018 */
[----:B------:R-:W-:Y:S06]  /*38d0*/  BRA `(.L_x_23773) ;  /* 0x00000004000c7947 */ /* 0x000fec0003800000 */
.L_x_23791:
        /* <DEDUP_REMOVED lines=21> */
.L_x_23800:
[----:B------:R-:W-:Y:S05]  /*3a30*/  BSYNC.RECONVERGENT B1 ;  /* 0x0000000000017941 */ /* 0x000fea0003800200 */
.L_x_23799:
[----:B------:R-:W-:Y:S01]  /*3a40*/  IMAD.SHL.U32 R0, R0, 0x200000, RZ ;  /* 0x0020000000007824 */ /* 0x000fe200078e00ff */
[----:B------:R-:W-:-:S04]  /*3a50*/  LEA R3, R3, 0x37800000, 0x17 ;  /* 0x3780000003037811 */ /* 0x000fc800078eb8ff */
[----:B------:R-:W-:-:S07]  /*3a60*/  LOP3.LUT R4, R3, R0, R7, 0xfe, !PT ;  /* 0x0000000003047212 */ /* 0x000fce00078efe07 */
.L_x_23798:
[----:B------:R-:W-:Y:S05]  /*3a70*/  BSYNC.RECONVERGENT B0 ;  /* 0x0000000000007941 */ /* 0x000fea0003800200 */
.L_x_23797:
[----:B------:R-:W0:Y:S02]  /*3a80*/  F2I.S64.TRUNC R4, R4 ;  /* 0x0000000400047311 */ /* 0x000e24000020d900 */
[----:B0-----:R-:W-:Y:S01]  /*3a90*/  PRMT R24, R4, 0x7610, R24 ;  /* 0x0000761004187816 */ /* 0x001fe20000000018 */
[----:B------:R-:W-:Y:S06]  /*3aa0*/  BRA `(.L_x_23773) ;  /* 0x0000000000987947 */ /* 0x000fec0003800000 */
.L_x_23790:
        /* <DEDUP_REMOVED lines=14> */
.L_x_23804:
[----:B------:R-:W-:Y:S05]  /*3b90*/  BSYNC.RECONVERGENT B0 ;  /* 0x0000000000007941 */ /* 0x000fea0003800200 */
.L_x_23803:
[----:B------:R-:W0:Y:S02]  /*3ba0*/  F2I.S64.TRUNC R4, R4 ;  /* 0x0000000400047311 */ /* 0x000e24000020d900 */
[----:B0-----:R-:W-:Y:S01]  /*3bb0*/  PRMT R24, R4, 0x7610, R24 ;  /* 0x0000761004187816 */ /* 0x001fe20000000018 */
[----:B------:R-:W-:Y:S06]  /*3bc0*/  BRA `(.L_x_23773) ;  /* 0x0000000000507947 */ /* 0x000fec0003800000 */
.L_x_23778:
        /* <DEDUP_REMOVED lines=16> */
.L_x_23805:
[----:B------:R-:W-:Y:S05]  /*3cd0*/  BRA `(.L_x_23773) ;  /* 0x00000000000c7947 */ /* 0x000fea0003800000 */
.L_x_23802:
[----:B------:R0:W5:Y:S01]  /*3ce0*/  LDG.E.U8 R24, desc[UR36][R6.64] ;  /* 0x0000002406187981 */ /* 0x000162000c1e1100 */
[----:B------:R-:W-:Y:S05]  /*3cf0*/  BRA `(.L_x_23773) ;  /* 0x0000000000047947 */ /* 0x000fea0003800000 */
.L_x_23801:
[----:B------:R0:W5:Y:S02]  /*3d00*/  LDG.E.U8 R24, desc[UR36][R6.64] ;  /* 0x0000002406187981 */ /* 0x000164000c1e1100 */
.L_x_23773:
[----:B------:R-:W-:Y:S05]  /*3d10*/  BSYNC.RECONVERGENT B6 ;  /* 0x0000000000067941 */ /* 0x000fea0003800200 */
.L_x_23772:
[----:B------:R-:W1:Y:S01]  /*3d20*/  LDCU.U8 UR4, c[0x0][0x385] ;  /* 0x000070a0ff0477ac */ /* 0x000e620008000000 */
[----:B------:R-:W0:Y:S01]  /*3d30*/  LDC.U8 R18, c[0x0][0x3a4] ;  /* 0x0000e900ff127b82 */ /* 0x000e220000000000 */
[----:B------:R-:W-:Y:S01]  /*3d40*/  ISETP.GE.AND P0, PT, R17, R16, PT ;  /* 0x000000101100720c */ /* 0x000fe20003f06270 */
[----:B------:R-:W-:Y:S01]  /*3d50*/  BSSY.RECONVERGENT B8, `(.L_x_23806) ;  /* 0x00002b2000087945 */ /* 0x000fe20003800200 */
[----:B-----5:R-:W-:-:S03]  /*3d60*/  LOP3.LUT R0, R19, 0xff, RZ, 0xc0, !PT ;  /* 0x000000ff13007812 */ /* 0x020fc600078ec0ff */
[----:B------:R-:W-:Y:S01]  /*3d70*/  BSSY.RELIABLE B7, `(.L_x_23807) ;  /* 0x00001d0000077945 */ /* 0x000fe20003800100 */
[----:B------:R-:W-:Y:S02]  /*3d80*/  LOP3.LUT R22, R22, 0xff, RZ, 0xc0, !PT ;  /* 0x000000ff16167812 */ /* 0x000fe400078ec0ff */
[----:B------:R-:W-:Y:S02]  /*3d90*/  LOP3.LUT R24, R24, 0xff, RZ, 0xc0, !PT ;  /* 0x000000ff18187812 */ /* 0x000fe400078ec0ff */
[----:B-1----:R-:W-:Y:S02]  /*3da0*/  VIMNMX.U16x2 R5, PT, PT, R0, UR4, PT ;  /* 0x0000000400057c48 */ /* 0x002fe4000bfe0200 */
[----:B------:R-:W-:Y:S02]  /*3db0*/  LOP3.LUT R0, R23, 0xff, RZ, 0xc0, !PT ;  /* 0x000000ff17007812 */ /* 0x000fe400078ec0ff */
[----:B------:R-:W-:Y:S02]  /*3dc0*/  VIMNMX.U16x2 R22, PT, PT, R22, UR4, PT ;  /* 0x0000000416167c48 */ /* 0x000fe4000bfe0200 */
[----:B------:R-:W-:-:S02]  /*3dd0*/  VIMNMX.U16x2 R0, PT, PT, R0, UR4, PT ;  /* 0x0000000400007c48 */ /* 0x000fc4000bfe0200 */
[----:B------:R-:W-:Y:S02]  /*3de0*/  VIMNMX.U16x2 R19, PT, PT, R24, UR4, PT ;  /* 0x0000000418137c48 */ /* 0x000fe4000bfe0200 */
[----:B------:R-:W-:Y:S02]  /*3df0*/  PRMT R23, R22, 0x7610, R23 ;  /* 0x0000761016177816 */ /* 0x000fe40000000017 */
[----:B------:R-:W-:Y:S01]  /*3e00*/  PRMT R22, R0, 0x7610, R22 ;  /* 0x0000761000167816 */ /* 0x000fe20000000016 */
[----:B------:R-:W-:Y:S06]  /*3e10*/  @P0 BRA `(.L_x_23808) ;  /* 0x0000001c00080947 */ /* 0x000fec0003800000 */
[----:B------:R-:W1:Y:S01]  /*3e20*/  LDCU UR4, c[0x0][0x3a8] ;  /* 0x00007500ff0477ac */ /* 0x000e620008000800 */
[----:B------:R-:W5:Y:S01]  /*3e30*/  LDC.64 R8, c[0x0][0x388] ;  /* 0x0000e200ff087b82 */ /* 0x000f620000000a00 */
[----:B------:R-:W-:Y:S01]  /*3e40*/  IMAD R0, R2, 0x200, R17 ;  /* 0x0000020002007824 */ /* 0x000fe200078e0211 */
[----:B0-----:R-:W-:Y:S01]  /*3e50*/  PRMT R4, R18, 0x9910, RZ ;  /* 0x0000991012047816 */ /* 0x001fe200000000ff */
[----:B------:R-:W-:Y:S01]  /*3e60*/  BSSY.RECONVERGENT B6, `(.L_x_23809) ;  /* 0x00000db000067945 */ /* 0x000fe20003800200 */
[----:B------:R-:W-:Y:S02]  /*3e70*/  VIADD R17, R17, 0x80 ;  /* 0x0000008011117836 */ /* 0x000fe40000000000 */
[----:B-1----:R-:W-:Y:S02]  /*3e80*/  IMAD R3, R0, UR4, RZ ;  /* 0x0000000400037c24 */ /* 0x002fe4000f8e02ff */
[----:B------:R-:W-:-:S05]  /*3e90*/  IMAD.MOV.U32 R0, RZ, RZ, R4 ;  /* 0x000000ffff007224 */ /* 0x000fca00078e0004 */
[----:B------:R-:W-:Y:S02]  /*3ea0*/  ISETP.GT.AND P0, PT, R0, 0x9, PT ;  /* 0x000000090000780c */ /* 0x000fe40003f04270 */
[----:B-----5:R-:W-:-:S05]  /*3eb0*/  IADD3 R8, P1, PT, R3, R8, RZ ;  /* 0x0000000803087210 */ /* 0x020fca0007f3e0ff */
        /* <DEDUP_REMOVED lines=12> */
.L_x_23813:
[----:B------:R0:W-:Y:S01]  /*3f80*/  STG.E.U8 desc[UR36][R8.64], R5 ;  /* 0x0000000508007986 */ /* 0x0001e2000c101124 */
[----:B------:R-:W-:Y:S05]  /*3f90*/  BRA `(.L_x_23815) ;  /* 0x0000000c001c7947 */ /* 0x000fea0003800000 */
.L_x_23812:
[----:B------:R-:W-:-:S13]  /*3fa0*/  ISETP.NE.AND P0, PT, R0, 0x2, PT ;  /* 0x000000020000780c */ /* 0x000fda0003f05270 */
[----:B------:R-:W-:Y:S05]  /*3fb0*/  @!P0 BRA `(.L_x_23816) ;  /* 0x00000000002c8947 */ /* 0x000fea0003800000 */
[----:B------:R-:W-:-:S13]  /*3fc0*/  ISETP.NE.AND P0, PT, R0, 0x3, PT ;  /* 0x000000030000780c */ /* 0x000fda0003f05270 */
[----:B------:R-:W-:Y:S05]  /*3fd0*/  @!P0 BRA `(.L_x_23817) ;  /* 0x0000000000188947 */ /* 0x000fea0003800000 */
[----:B------:R-:W-:-:S13]  /*3fe0*/  ISETP.NE.AND P0, PT, R0, 0x4, PT ;  /* 0x000000040000780c */ /* 0x000fda0003f05270 */
[----:B------:R-:W-:Y:S05]  /*3ff0*/  @P0 BRA `(.L_x_23814) ;  /* 0x00000008006c0947 */ /* 0x000fea0003800000 */
[----:B------:R-:W-:Y:S01]  /*4000*/  LOP3.LUT R4, R5, 0xffff, RZ, 0xc0, !PT ;  /* 0x0000ffff05047812 */ /* 0x000fe200078ec0ff */
[----:B------:R-:W-:-:S05]  /*4010*/  IMAD.MOV.U32 R5, RZ, RZ, RZ ;  /* 0x000000ffff057224 */ /* 0x000fca00078e00ff */
[----:B------:R0:W-:Y:S01]  /*4020*/  STG.E.64 desc[UR36][R8.64], R4 ;  /* 0x0000000408007986 */ /* 0x0001e2000c101b24 */
[----:B------:R-:W-:Y:S05]  /*4030*/  BRA `(.L_x_23815) ;  /* 0x0000000800f47947 */ /* 0x000fea0003800000 */
.L_x_23817:
[----:B------:R-:W-:-:S05]  /*4040*/  LOP3.LUT R5, R5, 0xffff, RZ, 0xc0, !PT ;  /* 0x0000ffff05057812 */ /* 0x000fca00078ec0ff */
[----:B------:R0:W-:Y:S01]  /*4050*/  STG.E desc[UR36][R8.64], R5 ;  /* 0x0000000508007986 */ /* 0x0001e2000c101924 */
[----:B------:R-:W-:Y:S05]  /*4060*/  BRA `(.L_x_23815) ;  /* 0x0000000800e87947 */ /* 0x000fea0003800000 */
.L_x_23816:
[----:B------:R0:W-:Y:S01]  /*4070*/  STG.E.U16 desc[UR36][R8.64], R5 ;  /* 0x0000000508007986 */ /* 0x0001e2000c101524 */
[----:B------:R-:W-:Y:S05]  /*4080*/  BRA `(.L_x_23815) ;  /* 0x0000000800e07947 */ /* 0x000fea0003800000 */
.L_x_23811:
[----:B------:R-:W-:-:S13]  /*4090*/  ISETP.GT.AND P0, PT, R0, 0x6, PT ;  /* 0x000000060000780c */ /* 0x000fda0003f04270 */
[----:B------:R-:W-:Y:S05]  /*40a0*/  @P0 BRA `(.L_x_23818) ;  /* 0x00000000002c0947 */ /* 0x000fea0003800000 */
[----:B------:R-:W-:-:S13]  /*40b0*/  ISETP.NE.AND P0, PT, R0, 0x5, PT ;  /* 0x000000050000780c */ /* 0x000fda0003f05270 */
[----:B------:R-:W-:Y:S05]  /*40c0*/  @!P0 BRA `(.L_x_23819) ;  /* 0x0000000000148947 */ /* 0x000fea0003800000 */
[----:B------:R-:W-:-:S13]  /*40d0*/  ISETP.NE.AND P0, PT, R0, 0x6, PT ;  /* 0x000000060000780c */ /* 0x000fda0003f05270 */
[----:B------:R-:W-:Y:S05]  /*40e0*/  @P0 BRA `(.L_x_23814) ;  /* 0x0000000800300947 */ /* 0x000fea0003800000 */
[----:B------:R-:W0:Y:S02]  /*40f0*/  I2F.U16 R3, R5 ;  /* 0x0000000500037306 */ /* 0x000e240000101000 */
[----:B0-----:R0:W-:Y:S01]  /*4100*/  STG.E desc[UR36][R8.64], R3 ;  /* 0x0000000308007986 */ /* 0x0011e2000c101924 */
[----:B------:R-:W-:Y:S05]  /*4110*/  BRA `(.L_x_23815) ;  /* 0x0000000800bc7947 */ /* 0x000fea0003800000 */
.L_x_23819:
[----:B------:R-:W0:Y:S02]  /*4120*/  I2F.U16 R0, R5 ;  /* 0x0000000500007306 */ /* 0x000e240000101000 */
[----:B0-----:R-:W-:-:S05]  /*4130*/  F2FP.F16.F32.PACK_AB R0, RZ, R0 ;  /* 0x00000000ff00723e */ /* 0x001fca00000000ff */
[----:B------:R0:W-:Y:S01]  /*4140*/  STG.E.U16 desc[UR36][R8.64], R0 ;  /* 0x0000000008007986 */ /* 0x0001e2000c101524 */
[----:B------:R-:W-:Y:S05]  /*4150*/  BRA `(.L_x_23815) ;  /* 0x0000000800ac7947 */ /* 0x000fea0003800000 */
.L_x_23818:
[----:B------:R-:W-:-:S13]  /*4160*/  ISETP.NE.AND P0, PT, R0, 0x7, PT ;  /* 0x000000070000780c */ /* 0x000fda0003f05270 */
[----:B------:R-:W-:Y:S05]  /*4170*/  @!P0 BRA `(.L_x_23820) ;  /* 0x0000000000348947 */ /* 0x000fea0003800000 */
[----:B------:R-:W-:-:S13]  /*4180*/  ISETP.NE.AND P0, PT, R0, 0x8, PT ;  /* 0x000000080000780c */ /* 0x000fda0003f05270 */
[----:B------:R-:W-:Y:S05]  /*4190*/  @!P0 BRA `(.L_x_23821) ;  /* 0x0000000000188947 */ /* 0x000fea0003800000 */
[----:B------:R-:W-:-:S13]  /*41a0*/  ISETP.NE.AND P0, PT, R0, 0x9, PT ;  /* 0x000000090000780c */ /* 0x000fda0003f05270 */
[----:B------:R-:W-:Y:S05]  /*41b0*/  @P0 BRA `(.L_x_23814) ;  /* 0x0000000400fc0947 */ /* 0x000fea0003800000 */
[----:B--234-:R-:W0:Y:S01]  /*41c0*/  I2F.U16 R6, R5 ;  /* 0x0000000500067306 */ /* 0x01ce220000101000 */
[----:B------:R-:W-:-:S05]  /*41d0*/  IMAD.MOV.U32 R7, RZ, RZ, RZ ;  /* 0x000000ffff077224 */ /* 0x000fca00078e00ff */
[----:B0-----:R0:W-:Y:S01]  /*41e0*/  STG.E.64 desc[UR36][R8.64], R6 ;  /* 0x0000000608007986 */ /* 0x0011e2000c101b24 */
[----:B------:R-:W-:Y:S05]  /*41f0*/  BRA `(.L_x_23815) ;  /* 0x0000000800847947 */ /* 0x000fea0003800000 */
.L_x_23821:
[----:B------:R-:W0:Y:S02]  /*4200*/  I2F.U16 R5, R5 ;  /* 0x0000000500057306 */ /* 0x000e240000101000 */
[----:B0-----:R-:W-:-:S04]  /*4210*/  F2FP.F16.F32.PACK_AB R3, RZ, R5 ;  /* 0x00000005ff03723e */ /* 0x001fc800000000ff */
[----:B------:R-:W-:-:S05]  /*4220*/  PRMT R3, R3, 0x5410, RZ ;  /* 0x0000541003037816 */ /* 0x000fca00000000ff */
[----:B------:R0:W-:Y:S01]  /*4230*/  STG.E desc[UR36][R8.64], R3 ;  /* 0x0000000308007986 */ /* 0x0001e2000c101924 */
[----:B------:R-:W-:Y:S05]  /*4240*/  BRA `(.L_x_23815) ;  /* 0x0000000800707947 */ /* 0x000fea0003800000 */
.L_x_23820:
[----:B------:R-:W0:Y:S02]  /*4250*/  I2F.F64.U16 R4, R5 ;  /* 0x0000000500047312 */ /* 0x000e240000101800 */
[----:B0-----:R0:W-:Y:S01]  /*4260*/  STG.E.64 desc[UR36][R8.64], R4 ;  /* 0x0000000408007986 */ /* 0x0011e2000c101b24 */
[----:B------:R-:W-:Y:S05]  /*4270*/  BRA `(.L_x_23815) ;  /* 0x0000000800647947 */ /* 0x000fea0003800000 */
.L_x_23810:
        /* <DEDUP_REMOVED lines=13> */
.L_x_23824:
[----:B--234-:R-:W-:Y:S01]  /*4350*/  CS2R R6, SRZ ;  /* 0x0000000000067805 */ /* 0x01cfe2000001ff00 */
[----:B------:R-:W0:Y:S04]  /*4360*/  I2F.F64.U16 R4, R5 ;  /* 0x0000000500047312 */ /* 0x000e280000101800 */
[----:B0-----:R0:W-:Y:S01]  /*4370*/  STG.E.128 desc[UR36][R8.64], R4 ;  /* 0x0000000408007986 */ /* 0x0011e2000c101d24 */
[----:B------:R-:W-:Y:S05]  /*4380*/  BRA `(.L_x_23815) ;  /* 0x0000000800207947 */ /* 0x000fea0003800000 */
.L_x_23823:
[----:B------:R-:W-:-:S13]  /*4390*/  ISETP.NE.AND P0, PT, R0, 0xf, PT ;  /* 0x0000000f0000780c */ /* 0x000fda0003f05270 */
[----:B------:R-:W-:Y:S05]  /*43a0*/  @!P0 BRA `(.L_x_23825) ;  /* 0x0000000000888947 */ /* 0x000fea0003800000 */
[----:B------:R-:W-:-:S13]  /*43b0*/  ISETP.NE.AND P0, PT, R0, 0x17, PT ;  /* 0x000000170000780c */ /* 0x000fda0003f05270 */
[----:B------:R-:W-:Y:S05]  /*43c0*/  @!P0 BRA `(.L_x_23826) ;  /* 0x0000000000408947 */ /* 0x000fea0003800000 */
[----:B------:R-:W-:-:S13]  /*43d0*/  ISETP.NE.AND P0, PT, R0, 0x18, PT ;  /* 0x000000180000780c */ /* 0x000fda0003f05270 */
[----:B------:R-:W-:Y:S05]  /*43e0*/  @P0 BRA `(.L_x_23814) ;  /* 0x0000000400700947 */ /* 0x000fea0003800000 */
[----:B------:R-:W0:Y:S01]  /*43f0*/  I2F.U16 R5, R5 ;  /* 0x0000000500057306 */ /* 0x000e220000101000 */
[----:B------:R-:W-:Y:S01]  /*4400*/  BSSY.RECONVERGENT B0, `(.L_x_23827) ;  /* 0x000000a000007945 */ /* 0x000fe20003800200 */
[----:B------:R-:W-:Y:S01]  /*4410*/  IMAD.MOV.U32 R3, RZ, RZ, 0x7f ;  /* 0x0000007fff037424 */ /* 0x000fe200078e00ff */
        /* <DEDUP_REMOVED lines=8> */
.L_x_23828:
[----:B------:R-:W-:Y:S05]  /*44a0*/  BSYNC.RECONVERGENT B0 ;  /* 0x0000000000007941 */ /* 0x000fea0003800200 */
.L_x_23827:
[----:B------:R0:W-:Y:S01]  /*44b0*/  STG.E.U8 desc[UR36][R8.64], R3 ;  /* 0x0000000308007986 */ /* 0x0001e2000c101124 */
[----:B------:R-:W-:Y:S05]  /*44c0*/  BRA `(.L_x_23815) ;  /* 0x0000000400d07947 */ /* 0x000fea0003800000 */
.L_x_23826:
[----:B------:R-:W0:Y:S02]  /*44d0*/  I2F.U16 R5, R5 ;  /* 0x0000000500057306 */ /* 0x000e240000101000 */
[----:B0-----:R-:W-:-:S13]  /*44e0*/  ISETP.GE.U32.AND P1, PT, R5, 0x47800000, PT ;  /* 0x478000000500780c */ /* 0x001fda0003f26070 */
[----:B------:R-:W-:Y:S01]  /*44f0*/  @P1 IMAD.MOV.U32 R3, RZ, RZ, 0x7f ;  /* 0x0000007fff031424 */ /* 0x000fe200078e00ff */
[----:B------:R-:W-:-:S04]  /*4500*/  @P1 ISETP.GT.U32.AND P0, PT, R5, 0x7f800000, PT ;  /* 0x7f8000000500180c */ /* 0x000fc80003f04070 */
        /* <DEDUP_REMOVED lines=12> */
.L_x_23825:
[----:B------:R-:W0:Y:S02]  /*45d0*/  I2F.U16 R0, R5 ;  /* 0x0000000500007306 */ /* 0x000e240000101000 */
[----:B0-----:R-:W-:-:S05]  /*45e0*/  F2FP.BF16.F32.PACK_AB R0, RZ, R0 ;  /* 0x00000000ff00723e */ /* 0x001fca00000010ff */
[----:B------:R0:W-:Y:S01]  /*45f0*/  STG.E.U16 desc[UR36][R8.64], R0 ;  /* 0x0000000008007986 */ /* 0x0001e2000c101524 */
[----:B------:R-:W-:Y:S05]  /*4600*/  BRA `(.L_x_23815) ;  /* 0x0000000400807947 */ /* 0x000fea0003800000 */
.L_x_23822:
        /* <DEDUP_REMOVED lines=10> */
.L_x_23831:
[----:B------:R-:W0:Y:S01]  /*46b0*/  I2F.U16 R5, R5 ;  /* 0x0000000500057306 */ /* 0x000e220000101000 */
[----:B------:R-:W-:Y:S01]  /*46c0*/  BSSY.RECONVERGENT B0, `(.L_x_23832) ;  /* 0x0000011000007945 */ /* 0x000fe20003800200 */
[----:B------:R-:W-:Y:S01]  /*46d0*/  IMAD.MOV.U32 R4, RZ, RZ, 0x80 ;  /* 0x00000080ff047424 */ /* 0x000fe200078e00ff */
[----:B0-----:R-:W-:-:S13]  /*46e0*/  ISETP.GT.U32.AND P0, PT, R5, 0x437fffff, PT ;  /* 0x437fffff0500780c */ /* 0x001fda0003f04070 */
        /* <DEDUP_REMOVED lines=8> */
.L_x_23834:
[----:B------:R-:W-:-:S04]  /*4770*/  SHF.R.U32.HI R0, RZ, 0x14, R5 ;  /* 0x00000014ff007819 */ /* 0x000fc80000011605 */
[----:B------:R-:W-:-:S04]  /*4780*/  LOP3.LUT R0, R0, 0x1, RZ, 0xc0, !PT ;  /* 0x0000000100007812 */ /* 0x000fc800078ec0ff */
[----:B------:R-:W-:-:S04]  /*4790*/  IADD3 R0, PT, PT, R5, 0x487ffff, R0 ;  /* 0x0487ffff05007810 */ /* 0x000fc80007ffe000 */
[----:B------:R-:W-:-:S04]  /*47a0*/  SHF.R.U32.HI R0, RZ, 0x14, R0 ;  /* 0x00000014ff007819 */ /* 0x000fc80000011600 */
[----:B------:R-:W-:-:S07]  /*47b0*/  LOP3.LUT R0, R0, 0xff, RZ, 0xc0, !PT ;  /* 0x000000ff00007812 */ /* 0x000fce00078ec0ff */
.L_x_23835:
[----:B------:R-:W-:-:S07]  /*47c0*/  PRMT R4, R0, 0x7610, R4 ;  /* 0x0000761000047816 */ /* 0x000fce0000000004 */
.L_x_23833:
[----:B------:R-:W-:Y:S05]  /*47d0*/  BSYNC.RECONVERGENT B0 ;  /* 0x0000000000007941 */ /* 0x000fea0003800200 */
.L_x_23832:
[----:B------:R0:W-:Y:S01]  /*47e0*/  STG.E.U8 desc[UR36][R8.64], R4 ;  /* 0x0000000408007986 */ /* 0x0001e2000c101124 */
[----:B------:R-:W-:Y:S05]  /*47f0*/  BRA `(.L_x_23815) ;  /* 0x0000000400047947 */ /* 0x000fea0003800000 */
.L_x_23830:
        /* <DEDUP_REMOVED lines=12> */
.L_x_23838:
[----:B------:R-:W-:-:S04]  /*48c0*/  SHF.R.U32.HI R0, RZ, 0x15, R5 ;  /* 0x00000015ff007819 */ /* 0x000fc80000011605 */
[----:B------:R-:W-:-:S04]  /*48d0*/  LOP3.LUT R0, R0, 0x1, RZ, 0xc0, !PT ;  /* 0x0000000100007812 */ /* 0x000fc800078ec0ff */
[----:B------:R-:W-:-:S04]  /*48e0*/  IADD3 R0, PT, PT, R5, 0x88fffff, R0 ;  /* 0x088fffff05007810 */ /* 0x000fc80007ffe000 */
[----:B------:R-:W-:-:S04]  /*48f0*/  SHF.R.U32.HI R0, RZ, 0x15, R0 ;  /* 0x00000015ff007819 */ /* 0x000fc80000011600 */
[----:B------:R-:W-:-:S07]  /*4900*/  LOP3.LUT R0, R0, 0xff, RZ, 0xc0, !PT ;  /* 0x000000ff00007812 */ /* 0x000fce00078ec0ff */
.L_x_23839:
[----:B------:R-:W-:-:S07]  /*4910*/  PRMT R4, R0, 0x7610, R4 ;  /* 0x0000761000047816 */ /* 0x000fce0000000004 */
.L_x_23837:
[----:B------:R-:W-:Y:S05]  /*4920*/  BSYNC.RECONVERGENT B0 ;  /* 0x0000000000007941 */ /* 0x000fea0003800200 */
.L_x_23836:
[----:B------:R0:W-:Y:S01]  /*4930*/  STG.E.U8 desc[UR36][R8.64], R4 ;  /* 0x0000000408007986 */ /* 0x0001e2000c101124 */
[----:B------:R-:W-:Y:S05]  /*4940*/  BRA `(.L_x_23815) ;  /* 0x0000000000b07947 */ /* 0x000fea0003800000 */
.L_x_23829:
[----:B------:R-:W-:-:S13]  /*4950*/  ISETP.NE.AND P0, PT, R0, 0x1c, PT ;  /* 0x0000001c0000780c */ /* 0x000fda0003f05270 */
[----:B------:R-:W-:Y:S05]  /*4960*/  @!P0 BRA `(.L_x_23840) ;  /* 0x0000000000a08947 */ /* 0x000fea0003800000 */
[----:B------:R-:W-:-:S13]  /*4970*/  ISETP.NE.AND P0, PT, R0, 0x1d, PT ;  /* 0x0000001d0000780c */ /* 0x000fda0003f05270 */
[----:B------:R-:W-:Y:S05]  /*4980*/  @!P0 BRA `(.L_x_23841) ;  /* 0x0000000000888947 */ /* 0x000fea0003800000 */
[----:B------:R-:W-:-:S13]  /*4990*/  ISETP.NE.AND P0, PT, R0, 0x2c, PT ;  /* 0x0000002c0000780c */ /* 0x000fda0003f05270 */
[----:B------:R-:W-:Y:S05]  /*49a0*/  @!P0 BRA `(.L_x_23842) ;  /* 0x0000000000448947 */ /* 0x000fea0003800000 */
.L_x_23814:
[----:B------:R-:W-:Y:S01]  /*49b0*/  MOV R14, 0x0 ;  /* 0x00000000000e7802 */ /* 0x000fe20000000f00 */
[----:B------:R-:W0:Y:S01]  /*49c0*/  LDCU.64 UR6, c[0x4][0x188] ;  /* 0x01003100ff0677ac */ /* 0x000e220008000a00 */
[----:B------:R-:W-:Y:S02]  /*49d0*/  IMAD.MOV.U32 R8, RZ, RZ, 0x65 ;  /* 0x00000065ff087424 */ /* 0x000fe400078e00ff */
[----:B------:R-:W-:Y:S01]  /*49e0*/  IMAD.MOV.U32 R12, RZ, RZ, 0x1 ;  /* 0x00000001ff0c7424 */ /* 0x000fe200078e00ff */
[----:B------:R-:W2:Y:S01]  /*49f0*/  LDCU.64 UR8, c[0x4][0x190] ;  /* 0x01003200ff0877ac */ /* 0x000ea20008000a00 */
[----:B------:R-:W1:Y:S01]  /*4a00*/  LDC.64 R14, c[0x4][R14] ;  /* 0x010000000e0e7b82 */ /* 0x000e620000000a00 */
[----:B------:R-:W-:Y:S01]  /*4a10*/  IMAD.MOV.U32 R13, RZ, RZ, RZ ;  /* 0x000000ffff0d7224 */ /* 0x000fe200078e00ff */
[----:B------:R-:W5:Y:S01]  /*4a20*/  LDCU.64 UR4, c[0x4][0x20] ;  /* 0x01000400ff0477ac */ /* 0x000f620008000a00 */
[----:B0-----:R-:W-:Y:S02]  /*4a30*/  IMAD.U32 R4, RZ, RZ, UR6 ;  /* 0x00000006ff047e24 */ /* 0x001fe4000f8e00ff */
[----:B------:R-:W-:-:S02]  /*4a40*/  IMAD.U32 R5, RZ, RZ, UR7 ;  /* 0x00000007ff057e24 */ /* 0x000fc4000f8e00ff */
[----:B--234-:R-:W-:Y:S02]  /*4a50*/  IMAD.U32 R6, RZ, RZ, UR8 ;  /* 0x00000008ff067e24 */ /* 0x01cfe4000f8e00ff */
[----:B------:R-:W-:Y:S02]  /*4a60*/  IMAD.U32 R7, RZ, RZ, UR9 ;  /* 0x00000009ff077e24 */ /* 0x000fe4000f8e00ff */
[----:B-----5:R-:W-:Y:S02]  /*4a70*/  IMAD.U32 R10, RZ, RZ, UR4 ;  /* 0x00000004ff0a7e24 */ /* 0x020fe4000f8e00ff */
[----:B------:R-:W-:-:S07]  /*4a80*/  IMAD.U32 R11, RZ, RZ, UR5 ;  /* 0x00000005ff0b7e24 */ /* 0x000fce000f8e00ff */
[----:B------:R-:W-:-:S07]  /*4a90*/  LEPC R20, `(.L_x_23843) ;  /* 0x000000001014794e */ /* 0x000fce0000000000 */
[----:B-1----:R-:W-:Y:S05]  /*4aa0*/  CALL.ABS.NOINC R14 ;  /* 0x000000000e007343 */ /* 0x002fea0003c00000 */
.L_x_23843:
[----:B------:R-:W-:Y:S05]  /*4ab0*/  BRA `(.L_x_23815) ;  /* 0x0000000000547947 */ /* 0x000fea0003800000 */
.L_x_23842:
[----:B------:R-:W0:Y:S01]  /*4ac0*/  I2F.U16 R5, R5 ;  /* 0x0000000500057306 */ /* 0x000e220000101000 */
[----:B------:R-:W-:Y:S01]  /*4ad0*/  IMAD.MOV.U32 R3, RZ, RZ, 0xff ;  /* 0x000000ffff037424 */ /* 0x000fe200078e00ff */
        /* <DEDUP_REMOVED lines=13> */
.L_x_23841:
[----:B------:R-:W-:Y:S01]  /*4bb0*/  LOP3.LUT R4, R5, 0xffff, RZ, 0xc0, !PT ;  /* 0x0000ffff05047812 */ /* 0x000fe200078ec0ff */
[----:B------:R-:W-:-:S05]  /*4bc0*/  IMAD.MOV.U32 R5, RZ, RZ, RZ ;  /* 0x000000ffff057224 */ /* 0x000fca00078e00ff */
[----:B------:R1:W-:Y:S01]  /*4bd0*/  STG.E.64 desc[UR36][R8.64], R4 ;  /* 0x0000000408007986 */ /* 0x0003e2000c101b24 */
[----:B------:R-:W-:Y:S05]  /*4be0*/  BRA `(.L_x_23815) ;  /* 0x0000000000087947 */ /* 0x000fea0003800000 */
.L_x_23840:
[----:B------:R-:W-:-:S05]  /*4bf0*/  LOP3.LUT R5, R5, 0xffff, RZ, 0xc0, !PT ;  /* 0x0000ffff05057812 */ /* 0x000fca00078ec0ff */
[----:B------:R0:W-:Y:S02]  /*4c00*/  STG.E desc[UR36][R8.64], R5 ;  /* 0x0000000508007986 */ /* 0x0001e4000c101924 */
.L_x_23815:
[----:B------:R-:W-:Y:S05]  /*4c10*/  BSYNC.RECONVERGENT B6 ;  /* 0x0000000000067941 */ /* 0x000fea0003800200 */
.L_x_23809:
[----:B------:R-:W-:-:S13]  /*4c20*/  ISETP.GE.AND P0, PT, R17, R16, PT ;  /* 0x000000101100720c */ /* 0x000fda0003f06270 */
[----:B------:R-:W-:Y:S05]  /*4c30*/  @P0 BREAK.RELIABLE B7 ;  /* 0x0000000000070942 */ /* 0x000fea0003800100 */
[----:B------:R-:W-:Y:S05]  /*4c40*/  @P0 BRA `(.L_x_23844) ;  /* 0x0000001c00080947 */ /* 0x000fea0003800000 */
[----:B------:R-:W5:Y:S01]  /*4c50*/  LDCU UR4, c[0x0][0x3a8] ;  /* 0x00007500ff0477ac */ /* 0x000f620008000800 */
[----:B01----:R-:W0:Y:S01]  /*4c60*/  LDC.64 R8, c[0x0][0x388] ;  /* 0x0000e200ff087b82 */ /* 0x003e220000000a00 */
[----:B------:R-:W-:Y:S01]  /*4c70*/  IMAD R0, R2, 0x200, R17 ;  /* 0x0000020002007824 */ /* 0x000fe200078e0211 */
[----:B------:R-:W-:Y:S01]  /*4c80*/  PRMT R4, R18, 0x9910, RZ ;  /* 0x0000991012047816 */ /* 0x000fe200000000ff */
[----:B------:R-:W-:Y:S02]  /*4c90*/  BSSY.RECONVERGENT B6, `(.L_x_23845) ;  /* 0x00000d9000067945 */ /* 0x000fe40003800200 */
        /* <DEDUP_REMOVED lines=16> */
.L_x_23849:
[----:B------:R0:W-:Y:S01]  /*4da0*/  STG.E.U8 desc[UR36][R8.64], R23 ;  /* 0x0000001708007986 */ /* 0x0001e2000c101124 */
[----:B------:R-:W-:Y:S05]  /*4db0*/  BRA `(.L_x_23851) ;  /* 0x0000000c00187947 */ /* 0x000fea0003800000 */
.L_x_23848:
        /* <DEDUP_REMOVED lines=10> */
.L_x_23853:
[----:B------:R-:W-:-:S05]  /*4e60*/  LOP3.LUT R23, R23, 0xffff, RZ, 0xc0, !PT ;  /* 0x0000ffff17177812 */ /* 0x000fca00078ec0ff */
[----:B------:R0:W-:Y:S01]  /*4e70*/  STG.E desc[UR36][R8.64], R23 ;  /* 0x0000001708007986 */ /* 0x0001e2000c101924 */
[----:B------:R-:W-:Y:S05]  /*4e80*/  BRA `(.L_x_23851) ;  /* 0x0000000800e47947 */ /* 0x000fea0003800000 */
.L_x_23852:
[----:B------:R0:W-:Y:S01]  /*4e90*/  STG.E.U16 desc[UR36][R8.64], R23 ;  /* 0x0000001708007986 */ /* 0x0001e2000c101524 */
[----:B------:R-:W-:Y:S05]  /*4ea0*/  BRA `(.L_x_23851) ;  /* 0x0000000800dc7947 */ /* 0x000fea0003800000 */
.L_x_23847:
        /* <DEDUP_REMOVED lines=9> */
.L_x_23855:
[----:B------:R-:W0:Y:S02]  /*4f40*/  I2F.U16 R0, R23 ;  /* 0x0000001700007306 */ /* 0x000e240000101000 */
[----:B0-----:R-:W-:-:S05]  /*4f50*/  F2FP.F16.F32.PACK_AB R0, RZ, R0 ;  /* 0x00000000ff00723e */ /* 0x001fca00000000ff */
[----:B------:R0:W-:Y:S01]  /*4f60*/  STG.E.U16 desc[UR36][R8.64], R0 ;  /* 0x0000000008007986 */ /* 0x0001e2000c101524 */
[----:B------:R-:W-:Y:S05]  /*4f70*/  BRA `(.L_x_23851) ;  /* 0x0000000800a87947 */ /* 0x000fea0003800000 */
.L_x_23854:
[----:B------:R-:W-:-:S13]  /*4f80*/  ISETP.NE.AND P0, PT, R0, 0x7, PT ;  /* 0x000000070000780c */ /* 0x000fda0003f05270 */
[----:B------:R-:W-:Y:S05]  /*4f90*/  @!P0 BRA `(.L_x_23856) ;  /* 0x0000000000348947 */ /* 0x000fea0003800000 */
[----:B------:R-:W-:-:S13]  /*4fa0*/  ISETP.NE.AND P0, PT, R0, 0x8, PT ;  /* 0x000000080000780c */ /* 0x000fda0003f05270 */
[----:B------:R-:W-:Y:S05]  /*4fb0*/  @!P0 BRA `(.L_x_23857) ;  /* 0x0000000000188947 */ /* 0x000fea0003800000 */
[----:B------:R-:W-:-:S13]  /*4fc0*/  ISETP.NE.AND P0, PT, R0, 0x9, PT ;  /* 0x000000090000780c */ /* 0x000fda0003f05270 */
[----:B------:R-:W-:Y:S05]  /*4fd0*/  @P0 BRA `(.L_x_23850) ;  /* 0x0000000400c40947 */ /* 0x000fea0003800000 */
[----:B------:R-:W0:Y:S01]  /*4fe0*/  I2F.U16 R4, R23 ;  /* 0x0000001700047306 */ /* 0x000e220000101000 */
[----:B------:R-:W-:-:S05]  /*4ff0*/  IMAD.MOV.U32 R5, RZ, RZ, RZ ;  /* 0x000000ffff057224 */ /* 0x000fca00078e00ff */
[----:B0-----:R0:W-:Y:S01]  /*5000*/  STG.E.64 desc[UR36][R8.64], R4 ;  /* 0x0000000408007986 */ /* 0x0011e2000c101b24 */
[----:B------:R-:W-:Y:S05]  /*5010*/  BRA `(.L_x_23851) ;  /* 0x0000000800807947 */ /* 0x000fea0003800000 */
.L_x_23857:
[----:B------:R-:W0:Y:S02]  /*5020*/  I2F.U16 R23, R23 ;  /* 0x0000001700177306 */ /* 0x000e240000101000 */
[----:B0-----:R-:W-:-:S04]  /*5030*/  F2FP.F16.F32.PACK_AB R3, RZ, R23 ;  /* 0x00000017ff03723e */ /* 0x001fc800000000ff */
[----:B------:R-:W-:-:S05]  /*5040*/  PRMT R3, R3, 0x5410, RZ ;  /* 0x0000541003037816 */ /* 0x000fca00000000ff */
[----:B------:R0:W-:Y:S01]  /*5050*/  STG.E desc[UR36][R8.64], R3 ;  /* 0x0000000308007986 */ /* 0x0001e2000c101924 */
[----:B------:R-:W-:Y:S05]  /*5060*/  BRA `(.L_x_23851) ;  /* 0x00000008006c7947 */ /* 0x000fea0003800000 */
.L_x_23856:
[----:B------:R-:W0:Y:S02]  /*5070*/  I2F.F64.U16 R4, R23 ;  /* 0x0000001700047312 */ /* 0x000e240000101800 */
[----:B0-----:R0:W-:Y:S01]  /*5080*/  STG.E.64 desc[UR36][R8.64], R4 ;  /* 0x0000000408007986 */ /* 0x0011e2000c101b24 */
[----:B------:R-:W-:Y:S05]  /*5090*/  BRA `(.L_x_23851) ;  /* 0x0000000800607947 */ /* 0x000fea0003800000 */
.L_x_23846:
        /* <DEDUP_REMOVED lines=12> */
.L_x_23861:
        /* <DEDUP_REMOVED lines=16> */
.L_x_23864:
[----:B------:R-:W-:-:S07]  /*5260*/  PRMT R4, R0, 0x7610, R4 ;  /* 0x0000761000047816 */ /* 0x000fce0000000004 */
.L_x_23863:
[----:B------:R-:W-:Y:S05]  /*5270*/  BSYNC.RECONVERGENT B0 ;  /* 0x0000000000007941 */ /* 0x000fea0003800200 */
.L_x_23862:
[----:B------:R0:W-:Y:S01]  /*5280*/  STG.E.U8 desc[UR36][R8.64], R4 ;  /* 0x0000000408007986 */ /* 0x0001e2000c101124 */
[----:B------:R-:W-:Y:S05]  /*5290*/  BRA `(.L_x_23851) ;  /* 0x0000000400e07947 */ /* 0x000fea0003800000 */
.L_x_23860:
        /* <DEDUP_REMOVED lines=16> */
.L_x_23867:
[----:B------:R-:W-:-:S07]  /*53a0*/  PRMT R4, R0, 0x7610, R4 ;  /* 0x0000761000047816 */ /* 0x000fce0000000004 */
.L_x_23866:
[----:B------:R-:W-:Y:S05]  /*53b0*/  BSYNC.RECONVERGENT B0 ;  /* 0x0000000000007941 */ /* 0x000fea0003800200 */
.L_x_23865:
[----:B------:R0:W-:Y:S01]  /*53c0*/  STG.E.U8 desc[UR36][R8.64], R4 ;  /* 0x0000000408007986 */ /* 0x0001e2000c101124 */
[----:B------:R-:W-:Y:S05]  /*53d0*/  BRA `(.L_x_23851) ;  /* 0x0000000400907947 */ /* 0x000fea0003800000 */
.L_x_23859:
[----:B------:R-:W-:-:S13]  /*53e0*/  ISETP.NE.AND P0, PT, R0, 0x1c, PT ;  /* 0x0000001c0000780c */ /* 0x000fda0003f05270 */
[----:B------:R-:W-:Y:S05]  /*53f0*/  @!P0 BRA `(.L_x_23868) ;  /* 0x00000000005c8947 */ /* 0x000fea0003800000 */
[----:B------:R-:W-:-:S13]  /*5400*/  ISETP.NE.AND P0, PT, R0, 0x1d, PT ;  /* 0x0000001d0000780c */ /* 0x000fda0003f05270 */
[----:B------:R-:W-:Y:S05]  /*5410*/  @!P0 BRA `(.L_x_23869) ;  /* 0x0000000000448947 */ /* 0x000fea0003800000 */
[----:B------:R-:W-:-:S13]  /*5420*/  ISETP.NE.AND P0, PT, R0, 0x2c, PT ;  /* 0x0000002c0000780c */ /* 0x000fda0003f05270 */
[----:B------:R-:W-:Y:S05]  /*5430*/  @P0 BRA `(.L_x_23850) ;  /* 0x0000000000ac0947 */ /* 0x000fea0003800000 */
        /* <DEDUP_REMOVED lines=15> */
.L_x_23869:
[----:B------:R-:W-:Y:S01]  /*5530*/  LOP3.LUT R4, R23, 0xffff, RZ, 0xc0, !PT ;  /* 0x0000ffff17047812 */ /* 0x000fe200078ec0ff */
[----:B------:R-:W-:-:S05]  /*5540*/  IMAD.MOV.U32 R5, RZ, RZ, RZ ;  /* 0x000000ffff057224 */ /* 0x000fca00078e00ff */
[----:B------:R0:W-:Y:S01]  /*5550*/  STG.E.64 desc[UR36][R8.64], R4 ;  /* 0x0000000408007986 */ /* 0x0001e2000c101b24 */
[----:B------:R-:W-:Y:S05]  /*5560*/  BRA `(.L_x_23851) ;  /* 0x00000004002c7947 */ /* 0x000fea0003800000 */
.L_x_23868:
[----:B------:R-:W-:-:S05]  /*5570*/  LOP3.LUT R23, R23, 0xffff, RZ, 0xc0, !PT ;  /* 0x0000ffff17177812 */ /* 0x000fca00078ec0ff */
[----:B------:R0:W-:Y:S01]  /*5580*/  STG.E desc[UR36][R8.64], R23 ;  /* 0x0000001708007986 */ /* 0x0001e2000c101924 */
[----:B------:R-:W-:Y:S05]  /*5590*/  BRA `(.L_x_23851) ;  /* 0x0000000400207947 */ /* 0x000fea0003800000 */
.L_x_23858:
        /* <DEDUP_REMOVED lines=11> */
.L_x_23871:
[----:B--234-:R-:W-:Y:S01]  /*5650*/  CS2R R6, SRZ ;  /* 0x0000000000067805 */ /* 0x01cfe2000001ff00 */
[----:B------:R-:W0:Y:S04]  /*5660*/  I2F.F64.U16 R4, R23 ;  /* 0x0000001700047312 */ /* 0x000e280000101800 */
[----:B0-----:R0:W-:Y:S01]  /*5670*/  STG.E.128 desc[UR36][R8.64], R4 ;  /* 0x0000000408007986 */ /* 0x0011e2000c101d24 */
[----:B------:R-:W-:Y:S05]  /*5680*/  BRA `(.L_x_23851) ;  /* 0x0000000000e47947 */ /* 0x000fea0003800000 */
.L_x_23870:
[----:B------:R-:W-:-:S13]  /*5690*/  ISETP.NE.AND P0, PT, R0, 0xf, PT ;  /* 0x0000000f0000780c */ /* 0x000fda0003f05270 */
[----:B------:R-:W-:Y:S05]  /*56a0*/  @!P0 BRA `(.L_x_23872) ;  /* 0x0000000000d08947 */ /* 0x000fea0003800000 */
[----:B------:R-:W-:-:S13]  /*56b0*/  ISETP.NE.AND P0, PT, R0, 0x17, PT ;  /* 0x000000170000780c */ /* 0x000fda0003f05270 */
[----:B------:R-:W-:Y:S05]  /*56c0*/  @!P0 BRA `(.L_x_23873) ;  /* 0x0000000000848947 */ /* 0x000fea0003800000 */
[----:B------:R-:W-:-:S13]  /*56d0*/  ISETP.NE.AND P0, PT, R0, 0x18, PT ;  /* 0x000000180000780c */ /* 0x000fda0003f05270 */
[----:B------:R-:W-:Y:S05]  /*56e0*/  @!P0 BRA `(.L_x_23874) ;  /* 0x0000000000448947 */ /* 0x000fea0003800000 */
.L_x_23850:
        /* <DEDUP_REMOVED lines=16> */
.L_x_23875:
[----:B------:R-:W-:Y:S05]  /*57f0*/  BRA `(.L_x_23851) ;  /* 0x0000000000887947 */ /* 0x000fea0003800000 */
.L_x_23874:
        /* <DEDUP_REMOVED lines=11> */
.L_x_23877:
[----:B------:R-:W-:Y:S05]  /*58b0*/  BSYNC.RECONVERGENT B0 ;  /* 0x0000000000007941 */ /* 0x000fea0003800200 */
.L_x_23876:
[----:B------:R1:W-:Y:S01]  /*58c0*/  STG.E.U8 desc[UR36][R8.64], R3 ;  /* 0x0000000308007986 */ /* 0x0003e2000c101124 */
[----:B------:R-:W-:Y:S05]  /*58d0*/  BRA `(.L_x_23851) ;  /* 0x0000000000507947 */ /* 0x000fea0003800000 */
.L_x_23873:
        /* <DEDUP_REMOVED lines=8> */
[----:B------:R-:W-:-:S05]  /*5960*/  @P0 SHF.R.U32.HI R3, RZ, 0x15, R0 ;  /* 0x00000015ff030819 */ /* 0x000fca0000011600 */
[----:B------:R0:W-:Y:S04]  /*5970*/  @P0 STG.E.U8 desc[UR36][R8.64], R3 ;  /* 0x0000000308000986 */ /* 0x0001e8000c101124 */
[----:B------:R0:W-:Y:S01]  /*5980*/  @!P0 STG.E.U8 desc[UR36][R8.64], R5 ;  /* 0x0000000508008986 */ /* 0x0001e2000c101124 */
[----:B------:R-:W-:Y:S05]  /*5990*/  BRA `(.L_x_23851) ;  /* 0x0000000000207947 */ /* 0x000fea0003800000 */
.L_x_23878:
[----:B------:R-:W-:Y:S01]  /*59a0*/  IMAD.MOV.U32 R3, RZ, RZ, 0x7f ;  /* 0x0000007fff037424 */ /* 0x000fe200078e00ff */
[----:B------:R-:W-:-:S04]  /*59b0*/  ISETP.GT.U32.AND P0, PT, R5, 0x7f800000, PT ;  /* 0x7f8000000500780c */ /* 0x000fc80003f04070 */
[----:B------:R-:W-:-:S05]  /*59c0*/  SEL R3, R3, 0x7c, P0 ;  /* 0x0000007c03037807 */ /* 0x000fca0000000000 */
[----:B------:R0:W-:Y:S01]  /*59d0*/  STG.E.U8 desc[UR36][R8.64], R3 ;  /* 0x0000000308007986 */ /* 0x0001e2000c101124 */
[----:B------:R-:W-:Y:S05]  /*59e0*/  BRA `(.L_x_23851) ;  /* 0x00000000000c7947 */ /* 0x000fea0003800000 */
.L_x_23872:
[----:B------:R-:W0:Y:S02]  /*59f0*/  I2F.U16 R0, R23 ;  /* 0x0000001700007306 */ /* 0x000e240000101000 */
[----:B0-----:R-:W-:-:S05]  /*5a00*/  F2FP.BF16.F32.PACK_AB R0, RZ, R0 ;  /* 0x00000000ff00723e */ /* 0x001fca00000010ff */
[----:B------:R0:W-:Y:S02]  /*5a10*/  STG.E.U16 desc[UR36][R8.64], R0 ;  /* 0x0000000008007986 */ /* 0x0001e4000c101524 */
.L_x_23851:
[----:B------:R-:W-:Y:S05]  /*5a20*/  BSYNC.RECONVERGENT B6 ;  /* 0x0000000000067941 */ /* 0x000fea0003800200 */
.L_x_23845:
[----:B------:R-:W-:-:S07]  /*5a30*/  VIADD R17, R17, 0x80 ;  /* 0x0000008011117836 */ /* 0x000fce0000000000 */
.L_x_23808:
[----:B------:R-:W-:-:S13]  /*5a40*/  ISETP.GE.AND P0, PT, R17, R16, PT ;  /* 0x000000101100720c */ /* 0x000fda0003f06270 */
[----:B------:R-:W-:Y:S05]  /*5a50*/  @P0 BREAK.RELIABLE B7 ;  /* 0x0000000000070942 */ /* 0x000fea0003800100 */
[----:B------:R-:W-:Y:S05]  /*5a60*/  @P0 BRA `(.L_x_23844) ;  /* 0x0000000c00800947 */ /* 0x000fea0003800000 */
[----:B------:R-:W-:Y:S05]  /*5a70*/  BSYNC.RELIABLE B7 ;  /* 0x0000000000077941 */ /* 0x000fea0003800100 */
.L_x_23807:
        /* <DEDUP_REMOVED lines=21> */
.L_x_23883:
[----:B------:R0:W-:Y:S01]  /*5bd0*/  STG.E.U8 desc[UR36][R8.64], R22 ;  /* 0x0000001608007986 */ /* 0x0001e2000c101124 */
[----:B------:R-:W-:Y:S05]  /*5be0*/  BRA `(.L_x_23885) ;  /* 0x0000000c00187947 */ /* 0x000fea0003800000 */
.L_x_23882:
        /* <DEDUP_REMOVED lines=10> */
.L_x_23887:
[----:B------:R-:W-:-:S05]  /*5c90*/  LOP3.LUT R3, R22, 0xffff, RZ, 0xc0, !PT ;  /* 0x0000ffff16037812 */ /* 0x000fca00078ec0ff */
[----:B------:R0:W-:Y:S01]  /*5ca0*/  STG.E desc[UR36][R8.64], R3 ;  /* 0x0000000308007986 */ /* 0x0001e2000c101924 */
[----:B------:R-:W-:Y:S05]  /*5cb0*/  BRA `(.L_x_23885) ;  /* 0x0000000800e47947 */ /* 0x000fea0003800000 */
.L_x_23886:
[----:B------:R0:W-:Y:S01]  /*5cc0*/  STG.E.U16 desc[UR36][R8.64], R22 ;  /* 0x0000001608007986 */ /* 0x0001e2000c101524 */
[----:B------:R-:W-:Y:S05]  /*5cd0*/  BRA `(.L_x_23885) ;  /* 0x0000000800dc7947 */ /* 0x000fea0003800000 */
.L_x_23881:
        /* <DEDUP_REMOVED lines=9> */
.L_x_23889:
[----:B------:R-:W0:Y:S02]  /*5d70*/  I2F.U16 R0, R22 ;  /* 0x0000001600007306 */ /* 0x000e240000101000 */
[----:B0-----:R-:W-:-:S05]  /*5d80*/  F2FP.F16.F32.PACK_AB R0, RZ, R0 ;  /* 0x00000000ff00723e */ /* 0x001fca00000000ff */
[----:B------:R0:W-:Y:S01]  /*5d90*/  STG.E.U16 desc[UR36][R8.64], R0 ;  /* 0x0000000008007986 */ /* 0x0001e2000c101524 */
[----:B------:R-:W-:Y:S05]  /*5da0*/  BRA `(.L_x_23885) ;  /* 0x0000000800a87947 */ /* 0x000fea0003800000 */
.L_x_23888:
        /* <DEDUP_REMOVED lines=10> */
.L_x_23891:
[----:B------:R-:W0:Y:S02]  /*5e50*/  I2F.U16 R22, R22 ;  /* 0x0000001600167306 */ /* 0x000e240000101000 */
[----:B0-----:R-:W-:-:S04]  /*5e60*/  F2FP.F16.F32.PACK_AB R3, RZ, R22 ;  /* 0x00000016ff03723e */ /* 0x001fc800000000ff */
[----:B------:R-:W-:-:S05]  /*5e70*/  PRMT R3, R3, 0x5410, RZ ;  /* 0x0000541003037816 */ /* 0x000fca00000000ff */
[----:B------:R0:W-:Y:S01]  /*5e80*/  STG.E desc[UR36][R8.64], R3 ;  /* 0x0000000308007986 */ /* 0x0001e2000c101924 */
[----:B------:R-:W-:Y:S05]  /*5e90*/  BRA `(.L_x_23885) ;  /* 0x00000008006c7947 */ /* 0x000fea0003800000 */
.L_x_23890:
[----:B------:R-:W0:Y:S02]  /*5ea0*/  I2F.F64.U16 R22, R22 ;  /* 0x0000001600167312 */ /* 0x000e240000101800 */
[----:B0-----:R0:W-:Y:S01]  /*5eb0*/  STG.E.64 desc[UR36][R8.64], R22 ;  /* 0x0000001608007986 */ /* 0x0011e2000c101b24 */
[----:B------:R-:W-:Y:S05]  /*5ec0*/  BRA `(.L_x_23885) ;  /* 0x0000000800607947 */ /* 0x000fea0003800000 */
.L_x_23880:
        /* <DEDUP_REMOVED lines=12> */
.L_x_23895:
        /* <DEDUP_REMOVED lines=16> */
.L_x_23898:
[----:B------:R-:W-:-:S07]  /*6090*/  PRMT R4, R0, 0x7610, R4 ;  /* 0x0000761000047816 */ /* 0x000fce0000000004 */
.L_x_23897:
[----:B------:R-:W-:Y:S05]  /*60a0*/  BSYNC.RECONVERGENT B0 ;  /* 0x0000000000007941 */ /* 0x000fea0003800200 */
.L_x_23896:
[----:B------:R0:W-:Y:S01]  /*60b0*/  STG.E.U8 desc[UR36][R8.64], R4 ;  /* 0x0000000408007986 */ /* 0x0001e2000c101124 */
[----:B------:R-:W-:Y:S05]  /*60c0*/  BRA `(.L_x_23885) ;  /* 0x0000000400e07947 */ /* 0x000fea0003800000 */
.L_x_23894:
        /* <DEDUP_REMOVED lines=16> */
.L_x_23901:
[----:B------:R-:W-:-:S07]  /*61d0*/  PRMT R4, R0, 0x7610, R4 ;  /* 0x0000761000047816 */ /* 0x000fce0000000004 */
.L_x_23900:
[----:B------:R-:W-:Y:S05]  /*61e0*/  BSYNC.RECONVERGENT B0 ;  /* 0x0000000000007941 */ /* 0x000fea0003800200 */
.L_x_23899:
[----:B------:R0:W-:Y:S01]  /*61f0*/  STG.E.U8 desc[UR36][R8.64], R4 ;  /* 0x0000000408007986 */ /* 0x0001e2000c101124 */
[----:B------:R-:W-:Y:S05]  /*6200*/  BRA `(.L_x_23885) ;  /* 0x0000000400907947 */ /* 0x000fea0003800000 */
.L_x_23893:
[----:B------:R-:W-:-:S13]  /*6210*/  ISETP.NE.AND P0, PT, R0, 0x1c, PT ;  /* 0x0000001c0000780c */ /* 0x000fda0003f05270 */
[----:B------:R-:W-:Y:S05]  /*6220*/  @!P0 BRA `(.L_x_23902) ;  /* 0x00000000005c8947 */ /* 0x000fea0003800000 */
[----:B------:R-:W-:-:S13]  /*6230*/  ISETP.NE.AND P0, PT, R0, 0x1d, PT ;  /* 0x0000001d0000780c */ /* 0x000fda0003f05270 */
[----:B------:R-:W-:Y:S05]  /*6240*/  @!P0 BRA `(.L_x_23903) ;  /* 0x0000000000448947 */ /* 0x000fea0003800000 */
[----:B------:R-:W-:-:S13]  /*6250*/  ISETP.NE.AND P0, PT, R0, 0x2c, PT ;  /* 0x0000002c0000780c */ /* 0x000fda0003f05270 */
[----:B------:R-:W-:Y:S05]  /*6260*/  @P0 BRA `(.L_x_23884) ;  /* 0x0000000000ac0947 */ /* 0x000fea0003800000 */
[----:B------:R-:W0:Y:S02]  /*6270*/  I2F.U16 R3, R22 ;  /* 0x0000001600037306 */ /* 0x000e240000101000 */
[----:B0-----:R-:W-:-:S04]  /*6280*/  SHF.R.U32.HI R4, RZ, 0x17, R3 ;  /* 0x00000017ff047819 */ /* 0x001fc80000011603 */
        /* <DEDUP_REMOVED lines=13> */
.L_x_23903:
[----:B------:R-:W-:Y:S01]  /*6360*/  LOP3.LUT R22, R22, 0xffff, RZ, 0xc0, !PT ;  /* 0x0000ffff16167812 */ /* 0x000fe200078ec0ff */
[----:B------:R-:W-:-:S05]  /*6370*/  IMAD.MOV.U32 R23, RZ, RZ, RZ ;  /* 0x000000ffff177224 */ /* 0x000fca00078e00ff */
[----:B------:R0:W-:Y:S01]  /*6380*/  STG.E.64 desc[UR36][R8.64], R22 ;  /* 0x0000001608007986 */ /* 0x0001e2000c101b24 */
[----:B------:R-:W-:Y:S05]  /*6390*/  BRA `(.L_x_23885) ;  /* 0x00000004002c7947 */ /* 0x000fea0003800000 */
.L_x_23902:
[----:B------:R-:W-:-:S05]  /*63a0*/  LOP3.LUT R3, R22, 0xffff, RZ, 0xc0, !PT ;  /* 0x0000ffff16037812 */ /* 0x000fca00078ec0ff */
[----:B------:R0:W-:Y:S01]  /*63b0*/  STG.E desc[UR36][R8.64], R3 ;  /* 0x0000000308007986 */ /* 0x0001e2000c101924 */
[----:B------:R-:W-:Y:S05]  /*63c0*/  BRA `(.L_x_23885) ;  /* 0x0000000400207947 */ /* 0x000fea0003800000 */
.L_x_23892:
        /* <DEDUP_REMOVED lines=11> */
.L_x_23905:
[----:B--234-:R-:W-:Y:S01]  /*6480*/  CS2R R6, SRZ ;  /* 0x0000000000067805 */ /* 0x01cfe2000001ff00 */
[----:B------:R-:W0:Y:S04]  /*6490*/  I2F.F64.U16 R4, R22 ;  /* 0x0000001600047312 */ /* 0x000e280000101800 */
[----:B0-----:R0:W-:Y:S01]  /*64a0*/  STG.E.128 desc[UR36][R8.64], R4 ;  /* 0x0000000408007986 */ /* 0x0011e2000c101d24 */
[----:B------:R-:W-:Y:S05]  /*64b0*/  BRA `(.L_x_23885) ;  /* 0x0000000000e47947 */ /* 0x000fea0003800000 */
.L_x_23904:
[----:B------:R-:W-:-:S13]  /*64c0*/  ISETP.NE.AND P0, PT, R0, 0xf, PT ;  /* 0x0000000f0000780c */ /* 0x000fda0003f05270 */
[----:B------:R-:W-:Y:S05]  /*64d0*/  @!P0 BRA `(.L_x_23906) ;  /* 0x0000000000d08947 */ /* 0x000fea0003800000 */
[----:B------:R-:W-:-:S13]  /*64e0*/  ISETP.NE.AND P0, PT, R0, 0x17, PT ;  /* 0x000000170000780c */ /* 0x000fda0003f05270 */
[----:B------:R-:W-:Y:S05]  /*64f0*/  @!P0 BRA `(.L_x_23907) ;  /* 0x0000000000848947 */ /* 0x000fea0003800000 */
[----:B------:R-:W-:-:S13]  /*6500*/  ISETP.NE.AND P0, PT, R0, 0x18, PT ;  /* 0x000000180000780c */ /* 0x000fda0003f05270 */
[----:B------:R-:W-:Y:S05]  /*6510*/  @!P0 BRA `(.L_x_23908) ;  /* 0x0000000000448947 */ /* 0x000fea0003800000 */
.L_x_23884:
        /* <DEDUP_REMOVED lines=16> */
.L_x_23909:
[----:B------:R-:W-:Y:S05]  /*6620*/  BRA `(.L_x_23885) ;  /* 0x0000000000887947 */ /* 0x000fea0003800000 */
.L_x_23908:
        /* <DEDUP_REMOVED lines=11> */
.L_x_23911:
[----:B------:R-:W-:Y:S05]  /*66e0*/  BSYNC.RECONVERGENT B0 ;  /* 0x0000000000007941 */ /* 0x000fea0003800200 */
.L_x_23910:
[----:B------:R1:W-:Y:S01]  /*66f0*/  STG.E.U8 desc[UR36][R8.64], R3 ;  /* 0x0000000308007986 */ /* 0x0003e2000c101124 */
[----:B------:R-:W-:Y:S05]  /*6700*/  BRA `(.L_x_23885) ;  /* 0x0000000000507947 */ /* 0x000fea0003800000 */
.L_x_23907:
        /* <DEDUP_REMOVED lines=12> */
.L_x_23912:
[----:B------:R-:W-:Y:S01]  /*67d0*/  IMAD.MOV.U32 R3, RZ, RZ, 0x7f ;  /* 0x0000007fff037424 */ /* 0x000fe200078e00ff */
[----:B------:R-:W-:-:S04]  /*67e0*/  ISETP.GT.U32.AND P0, PT, R5, 0x7f800000, PT ;  /* 0x7f8000000500780c */ /* 0x000fc80003f04070 */
[----:B------:R-:W-:-:S05]  /*67f0*/  SEL R3, R3, 0x7c, P0 ;  /* 0x0000007c03037807 */ /* 0x000fca0000000000 */
[----:B------:R0:W-:Y:S01]  /*6800*/  STG.E.U8 desc[UR36][R8.64], R3 ;  /* 0x0000000308007986 */ /* 0x0001e2000c101124 */
[----:B------:R-:W-:Y:S05]  /*6810*/  BRA `(.L_x_23885) ;  /* 0x00000000000c7947 */ /* 0x000fea0003800000 */
.L_x_23906:
[----:B------:R-:W0:Y:S02]  /*6820*/  I2F.U16 R0, R22 ;  /* 0x0000001600007306 */ /* 0x000e240000101000 */
[----:B0-----:R-:W-:-:S05]  /*6830*/  F2FP.BF16.F32.PACK_AB R0, RZ, R0 ;  /* 0x00000000ff00723e */ /* 0x001fca00000010ff */
[----:B------:R0:W-:Y:S02]  /*6840*/  STG.E.U16 desc[UR36][R8.64], R0 ;  /* 0x0000000008007986 */ /* 0x0001e4000c101524 */
.L_x_23885:
[----:B------:R-:W-:Y:S05]  /*6850*/  BSYNC.RECONVERGENT B6 ;  /* 0x0000000000067941 */ /* 0x000fea0003800200 */
.L_x_23879:
[----:B------:R-:W-:-:S07]  /*6860*/  VIADD R17, R17, 0x80 ;  /* 0x0000008011117836 */ /* 0x000fce0000000000 */
.L_x_23844:
[----:B------:R-:W-:Y:S05]  /*6870*/  BSYNC.RECONVERGENT B8 ;  /* 0x0000000000087941 */ /* 0x000fea0003800200 */
.L_x_23806:
[----:B------:R-:W-:-:S13]  /*6880*/  ISETP.GE.AND P0, PT, R17, R16, PT ;  /* 0x000000101100720c */ /* 0x000fda0003f06270 */
[----:B------:R-:W-:Y:S05]  /*6890*/  @P0 EXIT ;  /* 0x000000000000094d */ /* 0x000fea0003800000 */
[----:B01----:R-:W0:Y:S01]  /*68a0*/  LDC.64 R4, c[0x0][0x388] ;  /* 0x0000e200ff047b82 */ /* 0x003e220000000a00 */
        /* <DEDUP_REMOVED lines=18> */
.L_x_23916:
[----:B------:R-:W-:Y:S01]  /*69d0*/  STG.E.U8 desc[UR36][R2.64], R19 ;  /* 0x0000001302007986 */ /* 0x000fe2000c101124 */
[----:B------:R-:W-:Y:S05]  /*69e0*/  EXIT ;  /* 0x000000000000794d */ /* 0x000fea0003800000 */
.L_x_23915:
        /* <DEDUP_REMOVED lines=8> */
[----:B------:R-:W-:Y:S01]  /*6a70*/  STG.E.64 desc[UR36][R2.64], R4 ;  /* 0x0000000402007986 */ /* 0x000fe2000c101b24 */
[----:B------:R-:W-:Y:S05]  /*6a80*/  EXIT ;  /* 0x000000000000794d */ /* 0x000fea0003800000 */
.L_x_23919:
[----:B------:R-:W-:-:S05]  /*6a90*/  LOP3.LUT R19, R19, 0xffff, RZ, 0xc0, !PT ;  /* 0x0000ffff13137812 */ /* 0x000fca00078ec0ff */
[----:B------:R-:W-:Y:S01]  /*6aa0*/  STG.E desc[UR36][R2.64], R19 ;  /* 0x0000001302007986 */ /* 0x000fe2000c101924 */
[----:B------:R-:W-:Y:S05]  /*6ab0*/  EXIT ;  /* 0x000000000000794d */ /* 0x000fea0003800000 */
.L_x_23918:
[----:B------:R-:W-:Y:S01]  /*6ac0*/  STG.E.U16 desc[UR36][R2.64], R19 ;  /* 0x0000001302007986 */ /* 0x000fe2000c101524 */
[----:B------:R-:W-:Y:S05]  /*6ad0*/  EXIT ;  /* 0x000000000000794d */ /* 0x000fea0003800000 */
.L_x_23914:
[----:B------:R-:W-:-:S13]  /*6ae0*/  ISETP.GT.AND P0, PT, R0, 0x6, PT ;  /* 0x000000060000780c */ /* 0x000fda0003f04270 */
[----:B------:R-:W-:Y:S05]  /*6af0*/  @P0 BRA `(.L_x_23920) ;  /* 0x00000000002c0947 */ /* 0x000fea0003800000 */
[----:B------:R-:W-:-:S13]  /*6b00*/  ISETP.NE.AND P0, PT, R0, 0x5, PT ;  /* 0x000000050000780c */ /* 0x000fda0003f05270 */
[----:B------:R-:W-:Y:S05]  /*6b10*/  @!P0 BRA `(.L_x_23921) ;  /* 0x0000000000148947 */ /* 0x000fea0003800000 */
[----:B------:R-:W-:-:S13]  /*6b20*/  ISETP.NE.AND P0, PT, R0, 0x6, PT ;  /* 0x000000060000780c */ /* 0x000fda0003f05270 */
[----:B------:R-:W-:Y:S05]  /*6b30*/  @P0 BRA `(.L_x_23917) ;  /* 0x0000000400f80947 */ /* 0x000fea0003800000 */
[----:B------:R-:W0:Y:S02]  /*6b40*/  I2F.U16 R19, R19 ;  /* 0x0000001300137306 */ /* 0x000e240000101000 */
[----:B0-----:R-:W-:Y:S01]  /*6b50*/  STG.E desc[UR36][R2.64], R19 ;  /* 0x0000001302007986 */ /* 0x001fe2000c101924 */
[----:B------:R-:W-:Y:S05]  /*6b60*/  EXIT ;  /* 0x000000000000794d */ /* 0x000fea0003800000 */
.L_x_23921:
[----:B------:R-:W0:Y:S02]  /*6b70*/  I2F.U16 R0, R19 ;  /* 0x0000001300007306 */ /* 0x000e240000101000 */
[----:B0-----:R-:W-:-:S05]  /*6b80*/  F2FP.F16.F32.PACK_AB R0, RZ, R0 ;  /* 0x00000000ff00723e */ /* 0x001fca00000000ff */
[----:B------:R-:W-:Y:S01]  /*6b90*/  STG.E.U16 desc[UR36][R2.64], R0 ;  /* 0x0000000002007986 */ /* 0x000fe2000c101524 */
[----:B------:R-:W-:Y:S05]  /*6ba0*/  EXIT ;  /* 0x000000000000794d */ /* 0x000fea0003800000 */
.L_x_23920:
        /* <DEDUP_REMOVED lines=8> */
[----:B0-----:R-:W-:Y:S01]  /*6c30*/  STG.E.64 desc[UR36][R2.64], R4 ;  /* 0x0000000402007986 */ /* 0x001fe2000c101b24 */
[----:B------:R-:W-:Y:S05]  /*6c40*/  EXIT ;  /* 0x000000000000794d */ /* 0x000fea0003800000 */
.L_x_23923:
[----:B------:R-:W0:Y:S02]  /*6c50*/  I2F.U16 R19, R19 ;  /* 0x0000001300137306 */ /* 0x000e240000101000 */
[----:B0-----:R-:W-:-:S04]  /*6c60*/  F2FP.F16.F32.PACK_AB R5, RZ, R19 ;  /* 0x00000013ff05723e */ /* 0x001fc800000000ff */
[----:B------:R-:W-:-:S05]  /*6c70*/  PRMT R5, R5, 0x5410, RZ ;  /* 0x0000541005057816 */ /* 0x000fca00000000ff */
[----:B------:R-:W-:Y:S01]  /*6c80*/  STG.E desc[UR36][R2.64], R5 ;  /* 0x0000000502007986 */ /* 0x000fe2000c101924 */
[----:B------:R-:W-:Y:S05]  /*6c90*/  EXIT ;  /* 0x000000000000794d */ /* 0x000fea0003800000 */
.L_x_23922:
[----:B------:R-:W0:Y:S02]  /*6ca0*/  I2F.F64.U16 R4, R19 ;  /* 0x0000001300047312 */ /* 0x000e240000101800 */
[----:B0-----:R-:W-:Y:S01]  /*6cb0*/  STG.E.64 desc[UR36][R2.64], R4 ;  /* 0x0000000402007986 */ /* 0x001fe2000c101b24 */
[----:B------:R-:W-:Y:S05]  /*6cc0*/  EXIT ;  /* 0x000000000000794d */ /* 0x000fea0003800000 */
.L_x_23913:
        /* <DEDUP_REMOVED lines=12> */
.L_x_23927:
        /* <DEDUP_REMOVED lines=17> */
.L_x_23929:
[----:B------:R-:W-:Y:S05]  /*6ea0*/  BSYNC.RECONVERGENT B0 ;  /* 0x0000000000007941 */ /* 0x000fea0003800200 */
.L_x_23928:
[----:B------:R-:W-:Y:S01]  /*6eb0*/  STG.E.U8 desc[UR36][R2.64], R0 ;  /* 0x0000000002007986 */ /* 0x000fe2000c101124 */
[----:B------:R-:W-:Y:S05]  /*6ec0*/  EXIT ;  /* 0x000000000000794d */ /* 0x000fea0003800000 */
.L_x_23926:
        /* <DEDUP_REMOVED lines=17> */
.L_x_23931:
[----:B------:R-:W-:Y:S05]  /*6fe0*/  BSYNC.RECONVERGENT B0 ;  /* 0x0000000000007941 */ /* 0x000fea0003800200 */
.L_x_23930:
[----:B------:R-:W-:Y:S01]  /*6ff0*/  STG.E.U8 desc[UR36][R2.64], R0 ;  /* 0x0000000002007986 */ /* 0x000fe2000c101124 */
[----:B------:R-:W-:Y:S05]  /*7000*/  EXIT ;  /* 0x000000000000794d */ /* 0x000fea0003800000 */
.L_x_23925:
        /* <DEDUP_REMOVED lines=21> */
.L_x_23933:
[----:B------:R-:W-:Y:S01]  /*7160*/  LOP3.LUT R4, R19, 0xffff, RZ, 0xc0, !PT ;  /* 0x0000ffff13047812 */ /* 0x000fe200078ec0ff */
[----:B------:R-:W-:-:S05]  /*7170*/  IMAD.MOV.U32 R5, RZ, RZ, RZ ;  /* 0x000000ffff057224 */ /* 0x000fca00078e00ff */
[----:B------:R-:W-:Y:S01]  /*7180*/  STG.E.64 desc[UR36][R2.64], R4 ;  /* 0x0000000402007986 */ /* 0x000fe2000c101b24 */
[----:B------:R-:W-:Y:S05]  /*7190*/  EXIT ;  /* 0x000000000000794d */ /* 0x000fea0003800000 */
.L_x_23932:
[----:B------:R-:W-:-:S05]  /*71a0*/  LOP3.LUT R19, R19, 0xffff, RZ, 0xc0, !PT ;  /* 0x0000ffff13137812 */ /* 0x000fca00078ec0ff */
[----:B------:R-:W-:Y:S01]  /*71b0*/  STG.E desc[UR36][R2.64], R19 ;  /* 0x0000001302007986 */ /* 0x000fe2000c101924 */
[----:B------:R-:W-:Y:S05]  /*71c0*/  EXIT ;  /* 0x000000000000794d */ /* 0x000fea0003800000 */
.L_x_23924:
        /* <DEDUP_REMOVED lines=11> */
.L_x_23935:
[----:B--234-:R-:W-:Y:S01]  /*7280*/  CS2R R6, SRZ ;  /* 0x0000000000067805 */ /* 0x01cfe2000001ff00 */
[----:B------:R-:W0:Y:S04]  /*7290*/  I2F.F64.U16 R4, R19 ;  /* 0x0000001300047312 */ /* 0x000e280000101800 */
[----:B0-----:R-:W-:Y:S01]  /*72a0*/  STG.E.128 desc[UR36][R2.64], R4 ;  /* 0x0000000402007986 */ /* 0x001fe2000c101d24 */
[----:B------:R-:W-:Y:S05]  /*72b0*/  EXIT ;  /* 0x000000000000794d */ /* 0x000fea0003800000 */
.L_x_23934:
[----:B------:R-:W-:-:S13]  /*72c0*/  ISETP.NE.AND P0, PT, R0, 0xf, PT ;  /* 0x0000000f0000780c */ /* 0x000fda0003f05270 */
[----:B------:R-:W-:Y:S05]  /*72d0*/  @!P0 BRA `(.L_x_23936) ;  /* 0x0000000000d48947 */ /* 0x000fea0003800000 */
[----:B------:R-:W-:-:S13]  /*72e0*/  ISETP.NE.AND P0, PT, R0, 0x17, PT ;  /* 0x000000170000780c */ /* 0x000fda0003f05270 */
[----:B------:R-:W-:Y:S05]  /*72f0*/  @!P0 BRA `(.L_x_23937) ;  /* 0x0000000000848947 */ /* 0x000fea0003800000 */
[----:B------:R-:W-:-:S13]  /*7300*/  ISETP.NE.AND P0, PT, R0, 0x18, PT ;  /* 0x000000180000780c */ /* 0x000fda0003f05270 */
[----:B------:R-:W-:Y:S05]  /*7310*/  @!P0 BRA `(.L_x_23938) ;  /* 0x0000000000448947 */ /* 0x000fea0003800000 */
.L_x_23917:
[----:B------:R-:W-:Y:S01]  /*7320*/  MOV R0, 0x0 ;  /* 0x0000000000007802 */ /* 0x000fe20000000f00 */
[----:B------:R-:W0:Y:S01]  /*7330*/  LDCU.64 UR4, c[0x4][0x188] ;  /* 0x01003100ff0477ac */ /* 0x000e220008000a00 */
[----:B------:R-:W-:Y:S02]  /*7340*/  IMAD.MOV.U32 R8, RZ, RZ, 0x65 ;  /* 0x00000065ff087424 */ /* 0x000fe400078e00ff */
[----:B------:R1:W1:Y:S01]  /*7350*/  LDC.64 R2, c[0x4][R0] ;  /* 0x0100000000027b82 */ /* 0x0002620000000a00 */
[----:B------:R-:W2:Y:S01]  /*7360*/  LDCU.64 UR6, c[0x4][0x190] ;  /* 0x01003200ff0677ac */ /* 0x000ea20008000a00 */
[----:B------:R-:W-:Y:S02]  /*7370*/  IMAD.MOV.U32 R12, RZ, RZ, 0x1 ;  /* 0x00000001ff0c7424 */ /* 0x000fe400078e00ff */
[----:B------:R-:W-:Y:S01]  /*7380*/  IMAD.MOV.U32 R13, RZ, RZ, RZ ;  /* 0x000000ffff0d7224 */ /* 0x000fe200078e00ff */
[----:B------:R-:W5:Y:S01]  /*7390*/  LDCU.64 UR8, c[0x4][0x20] ;  /* 0x01000400ff0877ac */ /* 0x000f620008000a00 */
[----:B0-----:R-:W-:-:S02]  /*73a0*/  IMAD.U32 R4, RZ, RZ, UR4 ;  /* 0x00000004ff047e24 */ /* 0x001fc4000f8e00ff */
[----:B------:R-:W-:Y:S02]  /*73b0*/  IMAD.U32 R5, RZ, RZ, UR5 ;  /* 0x00000005ff057e24 */ /* 0x000fe4000f8e00ff */
[----:B--234-:R-:W-:Y:S02]  /*73c0*/  IMAD.U32 R6, RZ, RZ, UR6 ;  /* 0x00000006ff067e24 */ /* 0x01cfe4000f8e00ff */
[----:B------:R-:W-:Y:S02]  /*73d0*/  IMAD.U32 R7, RZ, RZ, UR7 ;  /* 0x00000007ff077e24 */ /* 0x000fe4000f8e00ff */
[----:B-----5:R-:W-:Y:S02]  /*73e0*/  IMAD.U32 R10, RZ, RZ, UR8 ;  /* 0x00000008ff0a7e24 */ /* 0x020fe4000f8e00ff */
[----:B------:R-:W-:-:S07]  /*73f0*/  IMAD.U32 R11, RZ, RZ, UR9 ;  /* 0x00000009ff0b7e24 */ /* 0x000fce000f8e00ff */
[----:B------:R-:W-:-:S07]  /*7400*/  LEPC R20, `(.L_x_23939) ;  /* 0x000000001014794e */ /* 0x000fce0000000000 */
[----:B-1----:R-:W-:Y:S05]  /*7410*/  CALL.ABS.NOINC R2 ;  /* 0x0000000002007343 */ /* 0x002fea0003c00000 */
.L_x_23939:
[----:B------:R-:W-:Y:S05]  /*7420*/  EXIT ;  /* 0x000000000000794d */ /* 0x000fea0003800000 */
.L_x_23938:
        /* <DEDUP_REMOVED lines=11> */
.L_x_23941:
[----:B------:R-:W-:Y:S05]  /*74e0*/  BSYNC.RECONVERGENT B0 ;  /* 0x0000000000007941 */ /* 0x000fea0003800200 */
.L_x_23940:
[----:B------:R-:W-:Y:S01]  /*74f0*/  STG.E.U8 desc[UR36][R2.64], R5 ;  /* 0x0000000502007986 */ /* 0x000fe2000c101124 */
[----:B------:R-:W-:Y:S05]  /*7500*/  EXIT ;  /* 0x000000000000794d */ /* 0x000fea0003800000 */
.L_x_23937:
        /* <DEDUP_REMOVED lines=13> */
.L_x_23942:
[----:B------:R-:W-:Y:S01]  /*75e0*/  IMAD.MOV.U32 R5, RZ, RZ, 0x7f ;  /* 0x0000007fff057424 */ /* 0x000fe200078e00ff */
[----:B------:R-:W-:-:S04]  /*75f0*/  ISETP.GT.U32.AND P0, PT, R19, 0x7f800000, PT ;  /* 0x7f8000001300780c */ /* 0x000fc80003f04070 */
[----:B------:R-:W-:-:S05]  /*7600*/  SEL R5, R5, 0x7c, P0 ;  /* 0x0000007c05057807 */ /* 0x000fca0000000000 */
[----:B------:R-:W-:Y:S01]  /*7610*/  STG.E.U8 desc[UR36][R2.64], R5 ;  /* 0x0000000502007986 */ /* 0x000fe2000c101124 */
[----:B------:R-:W-:Y:S05]  /*7620*/  EXIT ;  /* 0x000000000000794d */ /* 0x000fea0003800000 */
.L_x_23936:
[----:B------:R-:W0:Y:S02]  /*7630*/  I2F.U16 R0, R19 ;  /* 0x0000001300007306 */ /* 0x000e240000101000 */
[----:B0-----:R-:W-:-:S05]  /*7640*/  F2FP.BF16.F32.PACK_AB R0, RZ, R0 ;  /* 0x00000000ff00723e */ /* 0x001fca00000010ff */
[----:B------:R-:W-:Y:S01]  /*7650*/  STG.E.U16 desc[UR36][R2.64], R0 ;  /* 0x0000000002007986 */ /* 0x000fe2000c101524 */
[----:B------:R-:W-:Y:S05]  /*7660*/  EXIT ;  /* 0x000000000000794d */ /* 0x000fea0003800000 */
.L_x_23943:
        /* <DEDUP_REMOVED lines=9> */
.L_x_41087:


//--------------------- .text._ZN2at6native18elementwise_kernelILi128ELi4EZNS0_22gpu_kernel_impl_nocastINS0_13AUnaryFunctorIhhhZZZNS0_19minimum_kernel_cudaERNS_18TensorIteratorBaseEENKUlvE_clEvENKUlvE_clEvEUlhhE_EEEEvS5_RKT_EUliE_EEviT1_ --------------------------
	.section	.text._ZN2at6native18elementwise_kernelILi128ELi4EZNS0_22gpu_kernel_impl_nocastINS0_13AUnaryFunctorIhhhZZZNS0_19minimum_kernel_cudaERNS_18TensorIteratorBaseEENKUlvE_clEvENKUlvE_clEvEUlhhE_EEEEvS5_RKT_EUliE_EEviT1_,"ax",@progbits
	.align	128
        .global         _ZN2at6native18elementwise_kernelILi128ELi4EZNS0_22gpu_kernel_impl_nocastINS0_13AUnaryFunctorIhhhZZZNS0_19minimum_kernel_cudaERNS_18TensorIteratorBaseEENKUlvE_clEvENKUlvE_clEvEUlhhE_EEEEvS5_RKT_EUliE_EEviT1_
        .type           _ZN2at6native18elementwise_kernelILi128ELi4EZNS0_22gpu_kernel_impl_nocastINS0_13AUnaryFunctorIhhhZZZNS0_19minimum_kernel_cudaERNS_18TensorIteratorBaseEENKUlvE_clEvENKUlvE_clEvEUlhhE_EEEEvS5_RKT_EUliE_EEviT1_,@function
        .size           _ZN2at6native18elementwise_kernelILi128ELi4EZNS0_22gpu_kernel_impl_nocastINS0_13AUnaryFunctorIhhhZZZNS0_19minimum_kernel_cudaERNS_18TensorIteratorBaseEENKUlvE_clEvENKUlvE_clEvEUlhhE_EEEEvS5_RKT_EUliE_EEviT1_,(.L_x_41088 - _ZN2at6native18elementwise_kernelILi128ELi4EZNS0_22gpu_kernel_impl_nocastINS0_13AUnaryFunctorIhhhZZZNS0_19minimum_kernel_cudaERNS_18TensorIteratorBaseEENKUlvE_clEvENKUlvE_clEvEUlhhE_EEEEvS5_RKT_EUliE_EEviT1_)
        .other          _ZN2at6native18elementwise_kernelILi128ELi4EZNS0_22gpu_kernel_impl_nocastINS0_13AUnaryFunctorIhhhZZZNS0_19minimum_kernel_cudaERNS_18TensorIteratorBaseEENKUlvE_clEvENKUlvE_clEvEUlhhE_EEEEvS5_RKT_EUliE_EEviT1_,@"STO_CUDA_ENTRY STV_DEFAULT"
_ZN2at6native18elementwise_kernelILi128ELi4EZNS0_22gpu_kernel_impl_nocastINS0_13AUnaryFunctorIhhhZZZNS0_19minimum_kernel_cudaERNS_18TensorIteratorBaseEENKUlvE_clEvENKUlvE_clEvEUlhhE_EEEEvS5_RKT_EUliE_EEviT1_:
.text._ZN2at6native18elementwise_kernelILi128ELi4EZNS0_22gpu_kernel_impl_nocastINS0_13AUnaryFunctorIhhhZZZNS0_19minimum_kernel_cudaERNS_18TensorIteratorBaseEENKUlvE_clEvENKUlvE_clEvEUlhhE_EEEEvS5_RKT_EUliE_EEviT1_:
        /* <DEDUP_REMOVED lines=16> */
[----:B0-----:R-:W2:Y:S06]  /*0100*/  LDG.E.U8 R4, desc[UR8][R4.64] ;  /* 0x0000000804047981 */ /* 0x001eac000c1e1100 */
[----:B------:R-:W0:Y:S01]  /*0110*/  LDC.64 R6, c[0x0][0x580] ;  /* 0x00016000ff067b82 */ /* 0x000e220000000a00 */
[----:B------:R-:W-:-:S04]  /*0120*/  IADD3 R3, PT, PT, R3, 0x80, RZ ;  /* 0x0000008003037810 */ /* 0x000fc80007ffe0ff */
[----:B------:R-:W-:-:S13]  /*0130*/  ISETP.GE.AND P0, PT, R3, UR4, PT ;  /* 0x0000000403007c0c */ /* 0x000fda000bf06270 */
[----:B------:R-:W-:Y:S05]  /*0140*/  @P0 BREAK.RELIABLE B1 ;  /* 0x0000000000010942 */ /* 0x000fea0003800100 */
[----:B--2---:R-:W-:-:S05]  /*0150*/  VIMNMX.U16x2 R0, PT, PT, R4, UR6, PT ;  /* 0x0000000604007c48 */ /* 0x004fca000bfe0200 */
[----:B0-----:R0:W-:Y:S01]  /*0160*/  STG.E.U8 desc[UR8][R6.64], R0 ;  /* 0x0000000006007986 */ /* 0x0011e2000c101108 */
[----:B------:R-:W-:Y:S05]  /*0170*/  @P0 BRA `(.L_x_23948) ;  /* 0x0000000000400947 */ /* 0x000fea0003800000 */
[----:B------:R-:W1:Y:S02]  /*0180*/  LDC.64 R4, c[0x0][0x588] ;  /* 0x00016200ff047b82 */ /* 0x000e640000000a00 */
[----:B-1----:R-:W2:Y:S06]  /*0190*/  LDG.E.U8 R4, desc[UR8][R4.64] ;  /* 0x0000000804047981 */ /* 0x002eac000c1e1100 */
[----:B0-----:R-:W0:Y:S01]  /*01a0*/  LDC.64 R6, c[0x0][0x580] ;  /* 0x00016000ff067b82 */ /* 0x001e220000000a00 */
[----:B------:R-:W-:Y:S02]  /*01b0*/  IADD3 R3, PT, PT, R3, 0x80, RZ ;  /* 0x0000008003037810 */ /* 0x000fe40007ffe0ff */
[----:B--2---:R-:W-:-:S05]  /*01c0*/  VIMNMX.U16x2 R0, PT, PT, R4, UR6, PT ;  /* 0x0000000604007c48 */ /* 0x004fca000bfe0200 */
[----:B0-----:R0:W-:Y:S02]  /*01d0*/  STG.E.U8 desc[UR8][R6.64], R0 ;  /* 0x0000000006007986 */ /* 0x0011e4000c101108 */
.L_x_23947:
[----:B------:R-:W-:-:S13]  /*01e0*/  ISETP.GE.AND P0, PT, R3, UR4, PT ;  /* 0x0000000403007c0c */ /* 0x000fda000bf06270 */
[----:B------:R-:W-:Y:S05]  /*01f0*/  @P0 BREAK.RELIABLE B1 ;  /* 0x0000000000010942 */ /* 0x000fea0003800100 */
[----:B------:R-:W-:Y:S05]  /*0200*/  @P0 BRA `(.L_x_23948) ;  /* 0x00000000001c0947 */ /* 0x000fea0003800000 */
[----:B------:R-:W-:Y:S05]  /*0210*/  BSYNC.RELIABLE B1 ;  /* 0x0000000000017941 */ /* 0x000fea0003800100 */
.L_x_23946:
[----:B------:R-:W1:Y:S02]  /*0220*/  LDC.64 R4, c[0x0][0x588] ;  /* 0x00016200ff047b82 */ /* 0x000e640000000a00 */
[----:B-1----:R-:W2:Y:S06]  /*0230*/  LDG.E.U8 R4, desc[UR8][R4.64] ;  /* 0x0000000804047981 */ /* 0x002eac000c1e1100 */
[----:B0-----:R-:W0:Y:S01]  /*0240*/  LDC.64 R6, c[0x0][0x580] ;  /* 0x00016000ff067b82 */ /* 0x001e220000000a00 */
[----:B------:R-:W-:Y:S02]  /*0250*/  IADD3 R3, PT, PT, R3, 0x80, RZ ;  /* 0x0000008003037810 */ /* 0x000fe40007ffe0ff */
[----:B--2---:R-:W-:-:S05]  /*0260*/  VIMNMX.U16x2 R0, PT, PT, R4, UR6, PT ;  /* 0x0000000604007c48 */ /* 0x004fca000bfe0200 */
[----:B0-----:R1:W-:Y:S02]  /*0270*/  STG.E.U8 desc[UR8][R6.64], R0 ;  /* 0x0000000006007986 */ /* 0x0013e4000c101108 */
.L_x_23948:
[----:B------:R-:W-:Y:S05]  /*0280*/  BSYNC.RECONVERGENT B0 ;  /* 0x0000000000007941 */ /* 0x000fea0003800200 */
.L_x_23945:
[----:B------:R-:W-:Y:S05]  /*0290*/  WARPSYNC.ALL ;  /* 0x0000000000007948 */ /* 0x000fea0003800000 */
[----:B------:R-:W-:-:S13]  /*02a0*/  ISETP.GE.AND P0, PT, R3, UR4, PT ;  /* 0x0000000403007c0c */ /* 0x000fda000bf06270 */
[----:B------:R-:W-:Y:S05]  /*02b0*/  @P0 EXIT ;  /* 0x000000000000094d */ /* 0x000fea0003800000 */
[----:B------:R-:W2:Y:S02]  /*02c0*/  LDC.64 R2, c[0x0][0x588] ;  /* 0x00016200ff027b82 */ /* 0x000ea40000000a00 */
[----:B--2---:R-:W0:Y:S06]  /*02d0*/  LDG.E.U8 R2, desc[UR8][R2.64] ;  /* 0x0000000802027981 */ /* 0x004e2c000c1e1100 */
[----:B------:R-:W2:Y:S01]  /*02e0*/  LDC.64 R4, c[0x0][0x580] ;  /* 0x00016000ff047b82 */ /* 0x000ea20000000a00 */
[----:B01----:R-:W-:-:S05]  /*02f0*/  VIMNMX.U16x2 R0, PT, PT, R2, UR6, PT ;  /* 0x0000000602007c48 */ /* 0x003fca000bfe0200 */
[----:B--2---:R-:W-:Y:S01]  /*0300*/  STG.E.U8 desc[UR8][R4.64], R0 ;  /* 0x0000000004007986 */ /* 0x004fe2000c101108 */
[----:B------:R-:W-:Y:S05]  /*0310*/  EXIT ;  /* 0x000000000000794d */ /* 0x000fea0003800000 */
.L_x_23944:
        /* <DEDUP_REMOVED lines=306> */
.L_x_23952:
[----:B------:R-:W0:Y:S02]  /*1640*/  LDCU.128 UR12, c[0x0][0x580] ;  /* 0x0000b000ff0c77ac */ /* 0x000e240008000c00 */
[----:B0-----:R-:W-:-:S04]  /*1650*/  IADD3 R6, P0, PT, R4, UR14, RZ ;  /* 0x0000000e04067c10 */ /* 0x001fc8000ff1e0ff */
[----:B------:R-:W-:-:S05]  /*1660*/  IADD3.X R7, PT, PT, RZ, UR15, RZ, P0, !PT ;  /* 0x0000000fff077c10 */ /* 0x000fca00087fe4ff */
[----:B------:R-:W2:Y:S01]  /*1670*/  LDG.E.U8 R6, desc[UR8][R6.64] ;  /* 0x0000000806067981 */ /* 0x000ea2000c1e1100 */
[----:B------:R-:W-:Y:S02]  /*1680*/  IADD3 R4, P0, PT, R5, UR12, RZ ;  /* 0x0000000c05047c10 */ /* 0x000fe4000ff1e0ff */
[----:B------:R-:W-:Y:S02]  /*1690*/  IADD3 R3, PT, PT, R3, 0x80, RZ ;  /* 0x0000008003037810 */ /* 0x000fe40007ffe0ff */
[----:B------:R-:W-:Y:S02]  /*16a0*/  IADD3.X R5, PT, PT, RZ, UR13, RZ, P0, !PT ;  /* 0x0000000dff057c10 */ /* 0x000fe400087fe4ff */
[----:B------:R-:W-:-:S13]  /*16b0*/  ISETP.GE.AND P0, PT, R3, UR4, PT ;  /* 0x0000000403007c0c */ /* 0x000fda000bf06270 */
[----:B------:R-:W-:Y:S05]  /*16c0*/  @P0 BREAK.RELIABLE B1 ;  /* 0x0000000000010942 */ /* 0x000fea0003800100 */
[----:B--2---:R-:W-:-:S05]  /*16d0*/  VIMNMX.U16x2 R7, PT, PT, R6, UR6, PT ;  /* 0x0000000606077c48 */ /* 0x004fca000bfe0200 */
        /* <DEDUP_REMOVED lines=300> */
.L_x_23954:
[----:B------:R-:W0:Y:S02]  /*29a0*/  LDCU.128 UR12, c[0x0][0x580] ;  /* 0x0000b000ff0c77ac */ /* 0x000e240008000c00 */
[----:B0-----:R-:W-:-:S04]  /*29b0*/  IADD3 R6, P0, PT, R4, UR14, RZ ;  /* 0x0000000e04067c10 */ /* 0x001fc8000ff1e0ff */
[----:B------:R-:W-:-:S05]  /*29c0*/  IADD3.X R7, PT, PT, RZ, UR15, RZ, P0, !PT ;  /* 0x0000000fff077c10 */ /* 0x000fca00087fe4ff */
[----:B------:R-:W2:Y:S01]  /*29d0*/  LDG.E.U8 R6, desc[UR8][R6.64] ;  /* 0x0000000806067981 */ /* 0x000ea2000c1e1100 */
[----:B------:R-:W-:Y:S02]  /*29e0*/  IADD3 R4, P0, PT, R5, UR12, RZ ;  /* 0x0000000c05047c10 */ /* 0x000fe4000ff1e0ff */
[----:B------:R-:W-:Y:S02]  /*29f0*/  IADD3 R3, PT, PT, R3, 0x80, RZ ;  /* 0x0000008003037810 */ /* 0x000fe40007ffe0ff */
[----:B------:R-:W-:Y:S02]  /*2a00*/  IADD3.X R5, PT, PT, RZ, UR13, RZ, P0, !PT ;  /* 0x0000000dff057c10 */ /* 0x000fe400087fe4ff */
[----:B--2---:R-:W-:-:S05]  /*2a10*/  VIMNMX.U16x2 R7, PT, PT, R6, UR6, PT ;  /* 0x0000000606077c48 */ /* 0x004fca000bfe0200 */
[----:B------:R0:W-:Y:S02]  /*2a20*/  STG.E.U8 desc[UR8][R4.64], R7 ;  /* 0x0000000704007986 */ /* 0x0001e4000c101108 */
.L_x_23951:
[----:B------:R-:W-:-:S13]  /*2a30*/  ISETP.GE.AND P0, PT, R3, UR4, PT ;  /* 0x0000000403007c0c */ /* 0x000fda000bf06270 */
[----:B------:R-:W-:Y:S05]  /*2a40*/  @P0 BREAK.RELIABLE B1 ;  /* 0x0000000000010942 */ /* 0x000fea0003800100 */
[----:B------:R-:W-:Y:S05]  /*2a50*/  @P0 BRA `(.L_x_23953) ;  /* 0x0000001000d00947 */ /* 0x000fea0003800000 */
[----:B------:R-:W-:Y:S05]  /*2a60*/  BSYNC.RELIABLE B1 ;  /* 0x0000000000017941 */ /* 0x000fea0003800100 */
.L_x_23950:
        /* <DEDUP_REMOVED lines=298> */
.L_x_23955:
        /* <DEDUP_REMOVED lines=9> */
.L_x_23953:
[----:B------:R-:W-:Y:S05]  /*3da0*/  BSYNC.RECONVERGENT B0 ;  /* 0x0000000000007941 */ /* 0x000fea0003800200 */
.L_x_23949:
        /* <DEDUP_REMOVED lines=301> */
.L_x_23956:
[----:B------:R-:W0:Y:S02]  /*5080*/  LDCU.128 UR12, c[0x0][0x580] ;  /* 0x0000b000ff0c77ac */ /* 0x000e240008000c00 */
[----:B0-----:R-:W-:-:S04]  /*5090*/  IADD3 R4, P0, PT, R2, UR14, RZ ;  /* 0x0000000e02047c10 */ /* 0x001fc8000ff1e0ff */
[----:B------:R-:W-:-:S05]  /*50a0*/  IADD3.X R5, PT, PT, RZ, UR15, RZ, P0, !PT ;  /* 0x0000000fff057c10 */ /* 0x000fca00087fe4ff */
[----:B------:R-:W2:Y:S01]  /*50b0*/  LDG.E.U8 R4, desc[UR8][R4.64] ;  /* 0x0000000804047981 */ /* 0x000ea2000c1e1100 */
[----:B------:R-:W-:-:S04]  /*50c0*/  IADD3 R2, P0, PT, R3, UR12, RZ ;  /* 0x0000000c03027c10 */ /* 0x000fc8000ff1e0ff */
[----:B------:R-:W-:Y:S02]  /*50d0*/  IADD3.X R3, PT, PT, RZ, UR13, RZ, P0, !PT ;  /* 0x0000000dff037c10 */ /* 0x000fe400087fe4ff */
[----:B--2---:R-:W-:-:S05]  /*50e0*/  VIMNMX.U16x2 R0, PT, PT, R4, UR6, PT ;  /* 0x0000000604007c48 */ /* 0x004fca000bfe0200 */
[----:B------:R-:W-:Y:S01]  /*50f0*/  STG.E.U8 desc[UR8][R2.64], R0 ;  /* 0x0000000002007986 */ /* 0x000fe2000c101108 */
[----:B------:R-:W-:Y:S05]  /*5100*/  EXIT ;  /* 0x000000000000794d */ /* 0x000fea0003800000 */
.L_x_23957:
        /* <DEDUP_REMOVED lines=15> */
.L_x_41088:


//--------------------- .text._ZN2at6native27unrolled_elementwise_kernelINS0_13AUnaryFunctorIhhhZZZNS0_19minimum_kernel_cudaERNS_18TensorIteratorBaseEENKUlvE_clEvENKUlvE_clEvEUlhhE_EESt5arrayIPcLm2EELi4E23TrivialOffsetCalculatorILi1EjESD_NS0_6memory15LoadWithoutCastENSE_16StoreWithoutCastEEEviT_T0_T2_T3_T4_T5_ --------------------------
	.section	.text._ZN2at6native27unrolled_elementwise_kernelINS0_13AUnaryFunctorIhhhZZZNS0_19minimum_kernel_cudaERNS_18TensorIteratorBaseEENKUlvE_clEvENKUlvE_clEvEUlhhE_EESt5arrayIPcLm2EELi4E23TrivialOffsetCalculatorILi1EjESD_NS0_6memory15LoadWithoutCastENSE_16StoreWithoutCastEEEviT_T0_T2_T3_T4_T5_,"ax",@progbits
	.align	128
        .global         _ZN2at6native27unrolled_elementwise_kernelINS0_13AUnaryFunctorIhhhZZZNS0_19minimum_kernel_cudaERNS_18TensorIteratorBaseEENKUlvE_clEvENKUlvE_clEvEUlhhE_EESt5arrayIPcLm2EELi4E23TrivialOffsetCalculatorILi1EjESD_NS0_6memory15LoadWithoutCastENSE_16StoreWithoutCastEEEviT_T0_T2_T3_T4_T5_
        .type           _ZN2at6native27unrolled_elementwise_kernelINS0_13AUnaryFunctorIhhhZZZNS0_19minimum_kernel_cudaERNS_18TensorIteratorBaseEENKUlvE_clEvENKUlvE_clEvEUlhhE_EESt5arrayIPcLm2EELi4E23TrivialOffsetCalculatorILi1EjESD_NS0_6memory15LoadWithoutCastENSE_16StoreWithoutCastEEEviT_T0_T2_T3_T4_T5_,@function
        .size           _ZN2at6native27unrolled_elementwise_kernelINS0_13AUnaryFunctorIhhhZZZNS0_19minimum_kernel_cudaERNS_18TensorIteratorBaseEENKUlvE_clEvENKUlvE_clEvEUlhhE_EESt5arrayIPcLm2EELi4E23TrivialOffsetCalculatorILi1EjESD_NS0_6memory15LoadWithoutCastENSE_16StoreWithoutCastEEEviT_T0_T2_T3_T4_T5_,(.L_x_41089 - _ZN2at6native27unrolled_elementwise_kernelINS0_13AUnaryFunctorIhhhZZZNS0_19minimum_kernel_cudaERNS_18TensorIteratorBaseEENKUlvE_clEvENKUlvE_clEvEUlhhE_EESt5arrayIPcLm2EELi4E23TrivialOffsetCalculatorILi1EjESD_NS0_6memory15LoadWithoutCastENSE_16StoreWithoutCastEEEviT_T0_T2_T3_T4_T5_)
        .other          _ZN2at6native27unrolled_elementwise_kernelINS0_13AUnaryFunctorIhhhZZZNS0_19minimum_kernel_cudaERNS_18TensorIteratorBaseEENKUlvE_clEvENKUlvE_clEvEUlhhE_EESt5arrayIPcLm2EELi4E23TrivialOffsetCalculatorILi1EjESD_NS0_6memory15LoadWithoutCastENSE_16StoreWithoutCastEEEviT_T0_T2_T3_T4_T5_,@"STO_CUDA_ENTRY STV_DEFAULT"
_ZN2at6native27unrolled_elementwise_kernelINS0_13AUnaryFunctorIhhhZZZNS0_19minimum_kernel_cudaERNS_18TensorIteratorBaseEENKUlvE_clEvENKUlvE_clEvEUlhhE_EESt5arrayIPcLm2EELi4E23TrivialOffsetCalculatorILi1EjESD_NS0_6memory15LoadWithoutCastENSE_16StoreWithoutCastEEEviT_T0_T2_T3_T4_T5_:
.text._ZN2at6native27unrolled_elementwise_kernelINS0_13AUnaryFunctorIhhhZZZNS0_19minimum_kernel_cudaERNS_18TensorIteratorBaseEENKUlvE_clEvENKUlvE_clEvEUlhhE_EESt5arrayIPcLm2EELi4E23TrivialOffsetCalculatorILi1EjESD_NS0_6memory15LoadWithoutCastENSE_16StoreWithoutCastEEEviT_T0_T2_T3_T4_T5_:
        /* <DEDUP_REMOVED lines=38> */
[----:B------:R-:W0:Y:S01]  /*0260*/  LDCU.U8 UR6, c[0x0][0x385] ;  /* 0x000070a0ff0677ac */ /* 0x000e220008000000 */
[----:B------:R-:W-:Y:S01]  /*0270*/  ISETP.GE.AND P0, PT, R5, R4, PT ;  /* 0x000000040500720c */ /* 0x000fe20003f06270 */
[----:B------:R-:W-:Y:S04]  /*0280*/  BSSY.RECONVERGENT B0, `(.L_x_23958) ;  /* 0x0000022000007945 */ /* 0x000fe80003800200 */
[----:B------:R-:W-:Y:S01]  /*0290*/  BSSY.RELIABLE B1, `(.L_x_23959) ;  /* 0x0000019000017945 */ /* 0x000fe20003800100 */
[----:B---3--:R-:W-:-:S04]  /*02a0*/  LOP3.LUT R12, R12, 0xff, RZ, 0xc0, !PT ;  /* 0x000000ff0c0c7812 */ /* 0x008fc800078ec0ff */
[----:B0-----:R-:W-:Y:S02]  /*02b0*/  VIMNMX.U16x2 R12, PT, PT, R12, UR6, PT ;  /* 0x000000060c0c7c48 */ /* 0x001fe4000bfe0200 */
[----:B--2---:R-:W-:-:S04]  /*02c0*/  LOP3.LUT R14, R14, 0xff, RZ, 0xc0, !PT ;  /* 0x000000ff0e0e7812 */ /* 0x004fc800078ec0ff */
[----:B------:R-:W-:Y:S02]  /*02d0*/  VIMNMX.U16x2 R14, PT, PT, R14, UR6, PT ;  /* 0x000000060e0e7c48 */ /* 0x000fe4000bfe0200 */
[----:B----4-:R-:W-:Y:S02]  /*02e0*/  LOP3.LUT R10, R13, 0xff, RZ, 0xc0, !PT ;  /* 0x000000ff0d0a7812 */ /* 0x010fe400078ec0ff */
[----:B-----5:R-:W-:Y:S02]  /*02f0*/  LOP3.LUT R16, R15, 0xff, RZ, 0xc0, !PT ;  /* 0x000000ff0f107812 */ /* 0x020fe400078ec0ff */
[----:B------:R-:W-:Y:S02]  /*0300*/  VIMNMX.U16x2 R10, PT, PT, R10, UR6, PT ;  /* 0x000000060a0a7c48 */ /* 0x000fe4000bfe0200 */
[----:B------:R-:W-:Y:S01]  /*0310*/  VIMNMX.U16x2 R16, PT, PT, R16, UR6, PT ;  /* 0x0000000610107c48 */ /* 0x000fe2000bfe0200 */
        /* <DEDUP_REMOVED lines=16> */
.L_x_23960:
[----:B------:R-:W-:Y:S05]  /*0420*/  BSYNC.RELIABLE B1 ;  /* 0x0000000000017941 */ /* 0x000fea0003800100 */
.L_x_23959:
[----:B------:R-:W-:-:S13]  /*0430*/  ISETP.GE.AND P0, PT, R5, R4, PT ;  /* 0x000000040500720c */ /* 0x000fda0003f06270 */
[----:B------:R-:W1:Y:S01]  /*0440*/  @!P0 LDC.64 R6, c[0x0][0x388] ;  /* 0x0000e200ff068b82 */ /* 0x000e620000000a00 */
[----:B0-----:R-:W-:Y:S02]  /*0450*/  @!P0 IMAD R3, R0, 0x200, R5 ;  /* 0x0000020000038824 */ /* 0x001fe400078e0205 */
[----:B------:R-:W-:-:S03]  /*0460*/  @!P0 VIADD R5, R5, 0x80 ;  /* 0x0000008005058836 */ /* 0x000fc60000000000 */
[----:B-1----:R-:W-:-:S05]  /*0470*/  @!P0 IADD3 R2, P1, PT, R3, R6, RZ ;  /* 0x0000000603028210 */ /* 0x002fca0007f3e0ff */
[----:B------:R-:W-:-:S05]  /*0480*/  @!P0 IMAD.X R3, RZ, RZ, R7, P1 ;  /* 0x000000ffff038224 */ /* 0x000fca00008e0607 */
[----:B------:R1:W-:Y:S03]  /*0490*/  @!P0 STG.E.U8 desc[UR4][R2.64], R14 ;  /* 0x0000000e02008986 */ /* 0x0003e6000c101104 */
.L_x_23961:
[----:B------:R-:W-:Y:S05]  /*04a0*/  BSYNC.RECONVERGENT B0 ;  /* 0x0000000000007941 */ /* 0x000fea0003800200 */
.L_x_23958:
        /* <DEDUP_REMOVED lines=9> */
.L_x_23962:
        /* <DEDUP_REMOVED lines=12> */
.L_x_41089:


//--------------------- .text._ZN2at6native29vectorized_elementwise_kernelILi2ENS0_13AUnaryFunctorIhhhZZZNS0_19minimum_kernel_cudaERNS_18TensorIteratorBaseEENKUlvE_clEvENKUlvE_clEvEUlhhE_EESt5arrayIPcLm2EEEEviT0_T1_ --------------------------
	.section	.text._ZN2at6native29vectorized_elementwise_kernelILi2ENS0_13AUnaryFunctorIhhhZZZNS0_19minimum_kernel_cudaERNS_18TensorIteratorBaseEENKUlvE_clEvENKUlvE_clEvEUlhhE_EESt5arrayIPcLm2EEEEviT0_T1_,"ax",@progbits
	.align	128
        .global         _ZN2at6native29vectorized_elementwise_kernelILi2ENS0_13AUnaryFunctorIhhhZZZNS0_19minimum_kernel_cudaERNS_18TensorIteratorBaseEENKUlvE_clEvENKUlvE_clEvEUlhhE_EESt5arrayIPcLm2EEEEviT0_T1_
        .type           _ZN2at6native29vectorized_elementwise_kernelILi2ENS0_13AUnaryFunctorIhhhZZZNS0_19minimum_kernel_cudaERNS_18TensorIteratorBaseEENKUlvE_clEvENKUlvE_clEvEUlhhE_EESt5arrayIPcLm2EEEEviT0_T1_,@function
        .size           _ZN2at6native29vectorized_elementwise_kernelILi2ENS0_13AUnaryFunctorIhhhZZZNS0_19minimum_kernel_cudaERNS_18TensorIteratorBaseEENKUlvE_clEvENKUlvE_clEvEUlhhE_EESt5arrayIPcLm2EEEEviT0_T1_,(.L_x_41090 - _ZN2at6native29vectorized_elementwise_kernelILi2ENS0_13AUnaryFunctorIhhhZZZNS0_19minimum_kernel_cudaERNS_18TensorIteratorBaseEENKUlvE_clEvENKUlvE_clEvEUlhhE_EESt5arrayIPcLm2EEEEviT0_T1_)
        .other          _ZN2at6native29vectorized_elementwise_kernelILi2ENS0_13AUnaryFunctorIhhhZZZNS0_19minimum_kernel_cudaERNS_18TensorIteratorBaseEENKUlvE_clEvENKUlvE_clEvEUlhhE_EESt5arrayIPcLm2EEEEviT0_T1_,@"STO_CUDA_ENTRY STV_DEFAULT"
_ZN2at6native29vectorized_elementwise_kernelILi2ENS0_13AUnaryFunctorIhhhZZZNS0_19minimum_kernel_cudaERNS_18TensorIteratorBaseEENKUlvE_clEvENKUlvE_clEvEUlhhE_EESt5arrayIPcLm2EEEEviT0_T1_:
.text._ZN2at6native29vectorized_elementwise_kernelILi2ENS0_13AUnaryFunctorIhhhZZZNS0_19minimum_kernel_cudaERNS_18TensorIteratorBaseEENKUlvE_clEvENKUlvE_clEvEUlhhE_EESt5arrayIPcLm2EEEEviT0_T1_:
        /* <DEDUP_REMOVED lines=68> */
[----:B------:R-:W4:Y:S01]  /*0440*/  @!P1 LDG.E.U8 R12, desc[UR8][R4.64] ;  /* 0x00000008040c9981 */ /* 0x000f22000c1e1100 */
[----:B0-----:R-:W-:Y:S02]  /*0450*/  @!P6 IADD3 R8, P2, PT, R19, R8, RZ ;  /* 0x000000081308e210 */ /* 0x001fe40007f5e0ff */
[----:B------:R-:W-:Y:S01]  /*0460*/  PRMT R11, RZ, 0x7610, R11 ;  /* 0x00007610ff0b7816 */ /* 0x000fe2000000000b */
[----:B------:R0:W4:Y:S02]  /*0470*/  @!P0 LDG.E.U8 R10, desc[UR8][R6.64] ;  /* 0x00000008060a8981 */ /* 0x000124000c1e1100 */
[----:B------:R-:W-:-:S05]  /*0480*/  @!P6 IMAD.X R9, RZ, RZ, R9, P2 ;  /* 0x000000ffff09e224 */ /* 0x000fca00010e0609 */
[----:B------:R4:W4:Y:S01]  /*0490*/  @!P6 LDG.E.U8 R11, desc[UR8][R8.64] ;  /* 0x00000008080be981 */ /* 0x000922000c1e1100 */
[----:B------:R-:W-:Y:S01]  /*04a0*/  ISETP.GE.U32.AND P0, PT, R0, UR5, PT ;  /* 0x0000000500007c0c */ /* 0x000fe2000bf06070 */
[----:B------:R-:W-:Y:S04]  /*04b0*/  BSSY.RECONVERGENT B0, `(.L_x_23964) ;  /* 0x000004a000007945 */ /* 0x000fe80003800200 */
[----:B------:R-:W-:Y:S01]  /*04c0*/  BSSY.RELIABLE B1, `(.L_x_23965) ;  /* 0x0000041000017945 */ /* 0x000fe20003800100 */
[----:B--2---:R-:W-:-:S04]  /*04d0*/  LOP3.LUT R2, R15, 0xff, RZ, 0xc0, !PT ;  /* 0x000000ff0f027812 */ /* 0x004fc800078ec0ff */
[----:B0-----:R-:W-:Y:S02]  /*04e0*/  VIMNMX.U16x2 R7, PT, PT, R2, UR10, PT ;  /* 0x0000000a02077c48 */ /* 0x001fe4000bfe0200 */
[----:B------:R-:W-:-:S04]  /*04f0*/  LOP3.LUT R16, R16, 0xff, RZ, 0xc0, !PT ;  /* 0x000000ff10107812 */ /* 0x000fc800078ec0ff */
[----:B------:R-:W-:Y:S02]  /*0500*/  VIMNMX.U16x2 R2, PT, PT, R16, UR10, PT ;  /* 0x0000000a10027c48 */ /* 0x000fe4000bfe0200 */
[----:B---3--:R-:W-:-:S04]  /*0510*/  LOP3.LUT R18, R18, 0xff, RZ, 0xc0, !PT ;  /* 0x000000ff12127812 */ /* 0x008fc800078ec0ff */
[----:B------:R-:W-:Y:S02]  /*0520*/  VIMNMX.U16x2 R3, PT, PT, R18, UR10, PT ;  /* 0x0000000a12037c48 */ /* 0x000fe4000bfe0200 */
[----:B------:R-:W-:Y:S02]  /*0530*/  LOP3.LUT R20, R20, 0xff, RZ, 0xc0, !PT ;  /* 0x000000ff14147812 */ /* 0x000fe400078ec0ff */
[----:B-----5:R-:W-:Y:S02]  /*0540*/  LOP3.LUT R6, R21, 0xff, RZ, 0xc0, !PT ;  /* 0x000000ff15067812 */ /* 0x020fe400078ec0ff */
[----:B------:R-:W-:Y:S02]  /*0550*/  VIMNMX.U16x2 R5, PT, PT, R20, UR10, PT ;  /* 0x0000000a14057c48 */ /* 0x000fe4000bfe0200 */
[----:B----4-:R-:W-:Y:S02]  /*0560*/  LOP3.LUT R8, R12, 0xff, RZ, 0xc0, !PT ;  /* 0x000000ff0c087812 */ /* 0x010fe400078ec0ff */
[----:B------:R-:W-:-:S02]  /*0570*/  LOP3.LUT R10, R10, 0xff, RZ, 0xc0, !PT ;  /* 0x000000ff0a0a7812 */ /* 0x000fc400078ec0ff */
[----:B------:R-:W-:Y:S02]  /*0580*/  VIMNMX.U16x2 R6, PT, PT, R6, UR10, PT ;  /* 0x0000000a06067c48 */ /* 0x000fe4000bfe0200 */
[----:B------:R-:W-:Y:S02]  /*0590*/  LOP3.LUT R4, R11, 0xff, RZ, 0xc0, !PT ;  /* 0x000000ff0b047812 */ /* 0x000fe400078ec0ff */
[----:B------:R-:W-:Y:S02]  /*05a0*/  VIMNMX.U16x2 R8, PT, PT, R8, UR10, PT ;  /* 0x0000000a08087c48 */ /* 0x000fe4000bfe0200 */
[----:B------:R-:W-:Y:S02]  /*05b0*/  VIMNMX.U16x2 R9, PT, PT, R10, UR10, PT ;  /* 0x0000000a0a097c48 */ /* 0x000fe4000bfe0200 */
[----:B------:R-:W-:Y:S01]  /*05c0*/  VIMNMX.U16x2 R4, PT, PT, R4, UR10, PT ;  /* 0x0000000a04047c48 */ /* 0x000fe2000bfe0200 */
        /* <DEDUP_REMOVED lines=15> */
.L_x_23966:
        /* <DEDUP_REMOVED lines=8> */
.L_x_23967:
        /* <DEDUP_REMOVED lines=8> */
.L_x_23968:
        /* <DEDUP_REMOVED lines=8> */
.L_x_23969:
        /* <DEDUP_REMOVED lines=9> */
.L_x_23970:
[----:B------:R-:W-:Y:S05]  /*08d0*/  BSYNC.RELIABLE B1 ;  /* 0x0000000000017941 */ /* 0x000fea0003800100 */
.L_x_23965:
[----:B------:R-:W-:-:S13]  /*08e0*/  ISETP.GE.U32.AND P0, PT, R0, UR5, PT ;  /* 0x0000000500007c0c */ /* 0x000fda000bf06070 */
[----:B0-----:R-:W0:Y:S01]  /*08f0*/  @!P0 LDC.64 R6, c[0x0][0x388] ;  /* 0x0000e200ff068b82 */ /* 0x001e220000000a00 */
[C---:B-12---:R-:W-:Y:S02]  /*0900*/  @!P0 VIADD R3, R0.reuse, UR4 ;  /* 0x0000000400038c36 */ /* 0x046fe40008000000 */
[----:B------:R-:W-:-:S03]  /*0910*/  @!P0 VIADD R0, R0, 0x80 ;  /* 0x0000008000008836 */ /* 0x000fc60000000000 */
[----:B0-----:R-:W-:-:S05]  /*0920*/  @!P0 IADD3 R2, P1, PT, R3, R6, RZ ;  /* 0x0000000603028210 */ /* 0x001fca0007f3e0ff */
[----:B------:R-:W-:-:S05]  /*0930*/  @!P0 IMAD.X R3, RZ, RZ, R7, P1 ;  /* 0x000000ffff038224 */ /* 0x000fca00008e0607 */
[----:B------:R3:W-:Y:S03]  /*0940*/  @!P0 STG.E.U8 desc[UR8][R2.64], R9 ;  /* 0x0000000902008986 */ /* 0x0007e6000c101108 */
.L_x_23971:
[----:B------:R-:W-:Y:S05]  /*0950*/  BSYNC.RECONVERGENT B0 ;  /* 0x0000000000007941 */ /* 0x000fea0003800200 */
.L_x_23964:
        /* <DEDUP_REMOVED lines=9> */
.L_x_23963:
        /* <DEDUP_REMOVED lines=19> */
[----:B---3--:R-:W-:Y:S02]  /*0b20*/  PRMT R8, R10, 0x7770, RZ ;  /* 0x000077700a087816 */ /* 0x008fe400000000ff */
[----:B-1----:R-:W-:Y:S02]  /*0b30*/  VIMNMX.U16x2 R5, PT, PT, R0, UR10, PT ;  /* 0x0000000a00057c48 */ /* 0x002fe4000bfe0200 */
[----:B------:R-:W-:-:S02]  /*0b40*/  VIMNMX.U16x2 R11, PT, PT, R6, UR10, PT ;  /* 0x0000000a060b7c48 */ /* 0x000fc4000bfe0200 */
[----:B------:R-:W-:Y:S02]  /*0b50*/  VIMNMX.U16x2 R12, PT, PT, R8, UR10, PT ;  /* 0x0000000a080c7c48 */ /* 0x000fe4000bfe0200 */
[C---:B----4-:R-:W-:Y:S02]  /*0b60*/  PRMT R0, R7.reuse, 0x7770, RZ ;  /* 0x0000777007007816 */ /* 0x050fe400000000ff */
[----:B------:R-:W-:Y:S02]  /*0b70*/  PRMT R10, R10, 0x7771, RZ ;  /* 0x000077710a0a7816 */ /* 0x000fe400000000ff */
[----:B------:R-:W-:Y:S02]  /*0b80*/  PRMT R4, R7, 0x7771, RZ ;  /* 0x0000777107047816 */ /* 0x000fe400000000ff */
[C---:B-----5:R-:W-:Y:S02]  /*0b90*/  PRMT R6, R9.reuse, 0x7770, RZ ;  /* 0x0000777009067816 */ /* 0x060fe400000000ff */
[----:B------:R-:W-:-:S02]  /*0ba0*/  PRMT R8, R9, 0x7771, RZ ;  /* 0x0000777109087816 */ /* 0x000fc400000000ff */
[----:B------:R-:W-:Y:S02]  /*0bb0*/  VIMNMX.U16x2 R9, PT, PT, R0, UR10, PT ;  /* 0x0000000a00097c48 */ /* 0x000fe4000bfe0200 */
[----:B------:R-:W-:Y:S02]  /*0bc0*/  VIMNMX.U16x2 R10, PT, PT, R10, UR10, PT ;  /* 0x0000000a0a0a7c48 */ /* 0x000fe4000bfe0200 */
[----:B------:R-:W-:Y:S02]  /*0bd0*/  VIMNMX.U16x2 R13, PT, PT, R4, UR10, PT ;  /* 0x0000000a040d7c48 */ /* 0x000fe4000bfe0200 */
[----:B------:R-:W-:Y:S02]  /*0be0*/  VIMNMX.U16x2 R14, PT, PT, R6, UR10, PT ;  /* 0x0000000a060e7c48 */ /* 0x000fe4000bfe0200 */
[----:B------:R-:W-:Y:S02]  /*0bf0*/  VIMNMX.U16x2 R15, PT, PT, R8, UR10, PT ;  /* 0x0000000a080f7c48 */ /* 0x000fe4000bfe0200 */
[----:B------:R-:W-:-:S02]  /*0c00*/  PRMT R0, R5, 0x7610, R0 ;  /* 0x0000761005007816 */ /* 0x000fc40000000000 */
[----:B------:R-:W-:Y:S02]  /*0c10*/  PRMT R5, R11, 0x7610, R5 ;  /* 0x000076100b057816 */ /* 0x000fe40000000005 */
[----:B------:R-:W-:Y:S02]  /*0c20*/  PRMT R6, R9, 0x7610, R6 ;  /* 0x0000761009067816 */ /* 0x000fe40000000006 */
[----:B------:R-:W-:Y:S02]  /*0c30*/  PRMT R4, R12, 0x7610, R4 ;  /* 0x000076100c047816 */ /* 0x000fe40000000004 */
[----:B------:R-:W-:Y:S02]  /*0c40*/  PRMT R7, R10, 0x7610, R7 ;  /* 0x000076100a077816 */ /* 0x000fe40000000007 */
[----:B------:R-:W-:Y:S02]  /*0c50*/  PRMT R9, R13, 0x7610, R9 ;  /* 0x000076100d097816 */ /* 0x000fe40000000009 */
[----:B------:R-:W-:-:S02]  /*0c60*/  PRMT R8, R14, 0x7610, R8 ;  /* 0x000076100e087816 */ /* 0x000fc40000000008 */
        /* <DEDUP_REMOVED lines=10> */
.L_x_23972:
        /* <DEDUP_REMOVED lines=15> */
.L_x_41090:


//--------------------- .text._ZN2at6native29vectorized_elementwise_kernelILi4ENS0_13AUnaryFunctorIhhhZZZNS0_19minimum_kernel_cudaERNS_18TensorIteratorBaseEENKUlvE_clEvENKUlvE_clEvEUlhhE_EESt5arrayIPcLm2EEEEviT0_T1_ --------------------------
	.section	.text._ZN2at6native29vectorized_elementwise_kernelILi4ENS0_13AUnaryFunctorIhhhZZZNS0_19minimum_kernel_cudaERNS_18TensorIteratorBaseEENKUlvE_clEvENKUlvE_clEvEUlhhE_EESt5arrayIPcLm2EEEEviT0_T1_,"ax",@progbits
	.align	128
        .global         _ZN2at6native29vectorized_elementwise_kernelILi4ENS0_13AUnaryFunctorIhhhZZZNS0_19minimum_kernel_cudaERNS_18TensorIteratorBaseEENKUlvE_clEvENKUlvE_clEvEUlhhE_EESt5arrayIPcLm2EEEEviT0_T1_
        .type           _ZN2at6native29vectorized_elementwise_kernelILi4ENS0_13AUnaryFunctorIhhhZZZNS0_19minimum_kernel_cudaERNS_18TensorIteratorBaseEENKUlvE_clEvENKUlvE_clEvEUlhhE_EESt5arrayIPcLm2EEEEviT0_T1_,@function
        .size           _ZN2at6native29vectorized_elementwise_kernelILi4ENS0_13AUnaryFunctorIhhhZZZNS0_19minimum_kernel_cudaERNS_18TensorIteratorBaseEENKUlvE_clEvENKUlvE_clEvEUlhhE_EESt5arrayIPcLm2EEEEviT0_T1_,(.L_x_41091 - _ZN2at6native29vectorized_elementwise_kernelILi4ENS0_13AUnaryFunctorIhhhZZZNS0_19minimum_kernel_cudaERNS_18TensorIteratorBaseEENKUlvE_clEvENKUlvE_clEvEUlhhE_EESt5arrayIPcLm2EEEEviT0_T1_)
        .other          _ZN2at6native29vectorized_elementwise_kernelILi4ENS0_13AUnaryFunctorIhhhZZZNS0_19minimum_kernel_cudaERNS_18TensorIteratorBaseEENKUlvE_clEvENKUlvE_clEvEUlhhE_EESt5arrayIPcLm2EEEEviT0_T1_,@"STO_CUDA_ENTRY STV_DEFAULT"
_ZN2at6native29vectorized_elementwise_kernelILi4ENS0_13AUnaryFunctorIhhhZZZNS0_19minimum_kernel_cudaERNS_18TensorIteratorBaseEENKUlvE_clEvENKUlvE_clEvEUlhhE_EESt5arrayIPcLm2EEEEviT0_T1_:
.text._ZN2at6native29vectorized_elementwise_kernelILi4ENS0_13AUnaryFunctorIhhhZZZNS0_19minimum_kernel_cudaERNS_18TensorIteratorBaseEENKUlvE_clEvENKUlvE_clEvEUlhhE_EESt5arrayIPcLm2EEEEviT0_T1_:
        /* <DEDUP_REMOVED lines=108> */
.L_x_23976:
        /* <DEDUP_REMOVED lines=8> */
.L_x_23977:
        /* <DEDUP_REMOVED lines=8> */
.L_x_23978:
        /* <DEDUP_REMOVED lines=8> */
.L_x_23979:
        /* <DEDUP_REMOVED lines=9> */
.L_x_23980:
[----:B------:R-:W-:Y:S05]  /*08d0*/  BSYNC.RELIABLE B1 ;  /* 0x0000000000017941 */ /* 0x000fea0003800100 */
.L_x_23975:
[----:B------:R-:W-:-:S13]  /*08e0*/  ISETP.GE.U32.AND P0, PT, R0, UR5, PT ;  /* 0x0000000500007c0c */ /* 0x000fda000bf06070 */
[----:B0-----:R-:W0:Y:S01]  /*08f0*/  @!P0 LDC.64 R6, c[0x0][0x388] ;  /* 0x0000e200ff068b82 */ /* 0x001e220000000a00 */
[C---:B-12---:R-:W-:Y:S02]  /*0900*/  @!P0 VIADD R3, R0.reuse, UR4 ;  /* 0x0000000400038c36 */ /* 0x046fe40008000000 */
[----:B------:R-:W-:-:S03]  /*0910*/  @!P0 VIADD R0, R0, 0x80 ;  /* 0x0000008000008836 */ /* 0x000fc60000000000 */
[----:B0-----:R-:W-:-:S05]  /*0920*/  @!P0 IADD3 R2, P1, PT, R3, R6, RZ ;  /* 0x0000000603028210 */ /* 0x001fca0007f3e0ff */
[----:B------:R-:W-:-:S05]  /*0930*/  @!P0 IMAD.X R3, RZ, RZ, R7, P1 ;  /* 0x000000ffff038224 */ /* 0x000fca00008e0607 */
[----:B------:R3:W-:Y:S03]  /*0940*/  @!P0 STG.E.U8 desc[UR8][R2.64], R9 ;  /* 0x0000000902008986 */ /* 0x0007e6000c101108 */
.L_x_23981:
[----:B------:R-:W-:Y:S05]  /*0950*/  BSYNC.RECONVERGENT B0 ;  /* 0x0000000000007941 */ /* 0x000fea0003800200 */
.L_x_23974:
        /* <DEDUP_REMOVED lines=9> */
.L_x_23973:
        /* <DEDUP_REMOVED lines=8> */
[----:B------:R-:W2:Y:S04]  /*0a70*/  LDG.E R0, desc[UR8][R2.64] ;  /* 0x0000000802007981 */ /* 0x000ea8000c1e1900 */
[----:B------:R1:W3:Y:S01]  /*0a80*/  LDG.E R7, desc[UR8][R2.64+0x200] ;  /* 0x0002000802077981 */ /* 0x0002e2000c1e1900 */
[----:B0-----:R-:W-:-:S04]  /*0a90*/  UIADD3 UR6, UP0, UPT, UR4, UR6, URZ ;  /* 0x0000000604067290 */ /* 0x001fc8000ff1e0ff */
[----:B------:R-:W-:Y:S01]  /*0aa0*/  UIADD3.X UR7, UPT, UPT, URZ, UR7, URZ, UP0, !UPT ;  /* 0x00000007ff077290 */ /* 0x000fe200087fe4ff */
[C---:B--2---:R-:W-:Y:S02]  /*0ab0*/  PRMT R4, R0.reuse, 0x7770, RZ ;  /* 0x0000777000047816 */ /* 0x044fe400000000ff */
[----:B------:R-:W-:Y:S02]  /*0ac0*/  PRMT R6, R0, 0x7772, RZ ;  /* 0x0000777200067816 */ /* 0x000fe400000000ff */
[----:B-1----:R-:W-:Y:S02]  /*0ad0*/  VIMNMX.U16x2 R3, PT, PT, R4, UR10, PT ;  /* 0x0000000a04037c48 */ /* 0x002fe4000bfe0200 */
[C---:B------:R-:W-:Y:S02]  /*0ae0*/  PRMT R4, R0.reuse, 0x7771, RZ ;  /* 0x0000777100047816 */ /* 0x040fe400000000ff */
[----:B------:R-:W-:Y:S02]  /*0af0*/  PRMT R0, R0, 0x7773, RZ ;  /* 0x0000777300007816 */ /* 0x000fe400000000ff */
[----:B------:R-:W-:-:S02]  /*0b00*/  VIMNMX.U16x2 R9, PT, PT, R4, UR10, PT ;  /* 0x0000000a04097c48 */ /* 0x000fc4000bfe0200 */
[----:B------:R-:W-:Y:S02]  /*0b10*/  VIMNMX.U16x2 R10, PT, PT, R0, UR10, PT ;  /* 0x0000000a000a7c48 */ /* 0x000fe4000bfe0200 */
[C---:B---3--:R-:W-:Y:S02]  /*0b20*/  PRMT R0, R7.reuse, 0x7771, RZ ;  /* 0x0000777107007816 */ /* 0x048fe400000000ff */
[C---:B------:R-:W-:Y:S02]  /*0b30*/  PRMT R2, R7.reuse, 0x7772, RZ ;  /* 0x0000777207027816 */ /* 0x040fe400000000ff */
[C---:B------:R-:W-:Y:S02]  /*0b40*/  PRMT R4, R7.reuse, 0x7773, RZ ;  /* 0x0000777307047816 */ /* 0x040fe400000000ff */
[----:B------:R-:W-:Y:S02]  /*0b50*/  VIMNMX.U16x2 R11, PT, PT, R0, UR10, PT ;  /* 0x0000000a000b7c48 */ /* 0x000fe4000bfe0200 */
[----:B------:R-:W-:-:S02]  /*0b60*/  PRMT R8, R7, 0x7770, RZ ;  /* 0x0000777007087816 */ /* 0x000fc400000000ff */
[----:B------:R-:W-:Y:S02]  /*0b70*/  VIMNMX.U16x2 R2, PT, PT, R2, UR10, PT ;  /* 0x0000000a02027c48 */ /* 0x000fe4000bfe0200 */
[----:B------:R-:W-:Y:S02]  /*0b80*/  VIMNMX.U16x2 R12, PT, PT, R4, UR10, PT ;  /* 0x0000000a040c7c48 */ /* 0x000fe4000bfe0200 */
[----:B------:R-:W-:Y:S02]  /*0b90*/  PRMT R4, R9, 0x7610, R4 ;  /* 0x0000761009047816 */ /* 0x000fe40000000004 */
[----:B------:R-:W-:Y:S02]  /*0ba0*/  PRMT R7, R10, 0x7610, R7 ;  /* 0x000076100a077816 */ /* 0x000fe40000000007 */
[----:B------:R-:W-:Y:S02]  /*0bb0*/  PRMT R9, R11, 0x7610, R9 ;  /* 0x000076100b097816 */ /* 0x000fe40000000009 */
[----:B------:R-:W-:-:S02]  /*0bc0*/  VIMNMX.U16x2 R6, PT, PT, R6, UR10, PT ;  /* 0x0000000a06067c48 */ /* 0x000fc4000bfe0200 */
[----:B------:R-:W-:Y:S02]  /*0bd0*/  VIMNMX.U16x2 R8, PT, PT, R8, UR10, PT ;  /* 0x0000000a08087c48 */ /* 0x000fe4000bfe0200 */
        /* <DEDUP_REMOVED lines=23> */
.L_x_23982:
        /* <DEDUP_REMOVED lines=11> */
.L_x_41091:


//--------------------- .text._ZN2at6native29vectorized_elementwise_kernelILi8ENS0_13AUnaryFunctorIhhhZZZNS0_19minimum_kernel_cudaERNS_18TensorIteratorBaseEENKUlvE_clEvENKUlvE_clEvEUlhhE_EESt5arrayIPcLm2EEEEviT0_T1_ --------------------------
	.section	.text._ZN2at6native29vectorized_elementwise_kernelILi8ENS0_13AUnaryFunctorIhhhZZZNS0_19minimum_kernel_cudaERNS_18TensorIteratorBaseEENKUlvE_clEvENKUlvE_clEvEUlhhE_EESt5arrayIPcLm2EEEEviT0_T1_,"ax",@progbits
	.align	128
        .global         _ZN2at6native29vectorized_elementwise_kernelILi8ENS0_13AUnaryFunctorIhhhZZZNS0_19minimum_kernel_cudaERNS_18TensorIteratorBaseEENKUlvE_clEvENKUlvE_clEvEUlhhE_EESt5arrayIPcLm2EEEEviT0_T1_
        .type           _ZN2at6native29vectorized_elementwise_kernelILi8ENS0_13AUnaryFunctorIhhhZZZNS0_19minimum_kernel_cudaERNS_18TensorIteratorBaseEENKUlvE_clEvENKUlvE_clEvEUlhhE_EESt5arrayIPcLm2EEEEviT0_T1_,@function
        .size           _ZN2at6native29vectorized_elementwise_kernelILi8ENS0_13AUnaryFunctorIhhhZZZNS0_19minimum_kernel_cudaERNS_18TensorIteratorBaseEENKUlvE_clEvENKUlvE_clEvEUlhhE_EESt5arrayIPcLm2EEEEviT0_T1_,(.L_x_41092 - _ZN2at6native29vectorized_elementwise_kernelILi8ENS0_13AUnaryFunctorIhhhZZZNS0_19minimum_kernel_cudaERNS_18TensorIteratorBaseEENKUlvE_clEvENKUlvE_clEvEUlhhE_EESt5arrayIPcLm2EEEEviT0_T1_)
        .other          _ZN2at6native29vectorized_elementwise_kernelILi8ENS0_13AUnaryFunctorIhhhZZZNS0_19minimum_kernel_cudaERNS_18TensorIteratorBaseEENKUlvE_clEvENKUlvE_clEvEUlhhE_EESt5arrayIPcLm2EEEEviT0_T1_,@"STO_CUDA_ENTRY STV_DEFAULT"
_ZN2at6native29vectorized_elementwise_kernelILi8ENS0_13AUnaryFunctorIhhhZZZNS0_19minimum_kernel_cudaERNS_18TensorIteratorBaseEENKUlvE_clEvENKUlvE_clEvEUlhhE_EESt5arrayIPcLm2EEEEviT0_T1_:
.text._ZN2at6native29vectorized_elementwise_kernelILi8ENS0_13AUnaryFunctorIhhhZZZNS0_19minimum_kernel_cudaERNS_18TensorIteratorBaseEENKUlvE_clEvENKUlvE_clEvEUlhhE_EESt5arrayIPcLm2EEEEviT0_T1_:
[----:B------:R-:W-:Y:S01]  /*0000*/  LDC R1, c[0x0][0x37c] ;  /* 0x0000df00ff017b82 */ /* 0x000fe20000000800 */
[----:B------:R-:W-:Y:S05]  /*0010*/  EXIT ;  /* 0x000000000000794d */ /* 0x000fea0003800000 */
.L_x_23983:
        /* <DEDUP_REMOVED lines=14> */
.L_x_41092:


//--------------------- .text._ZN2at6native18elementwise_kernelILi128ELi4EZNS0_15gpu_kernel_implINS0_13BinaryFunctorIhhhZZZNS0_19minimum_kernel_cudaERNS_18TensorIteratorBaseEENKUlvE_clEvENKUlvE_clEvEUlhhE_EEEEvS5_RKT_EUliE_EEviT1_ --------------------------
	.section	.text._ZN2at6native18elementwise_kernelILi128ELi4EZNS0_15gpu_kernel_implINS0_13BinaryFunctorIhhhZZZNS0_19minimum_kernel_cudaERNS_18TensorIteratorBaseEENKUlvE_clEvENKUlvE_clEvEUlhhE_EEEEvS5_RKT_EUliE_EEviT1_,"ax",@progbits
	.align	128
        .global         _ZN2at6native18elementwise_kernelILi128ELi4EZNS0_15gpu_kernel_implINS0_13BinaryFunctorIhhhZZZNS0_19minimum_kernel_cudaERNS_18TensorIteratorBaseEENKUlvE_clEvENKUlvE_clEvEUlhhE_EEEEvS5_RKT_EUliE_EEviT1_
        .type           _ZN2at6native18elementwise_kernelILi128ELi4EZNS0_15gpu_kernel_implINS0_13BinaryFunctorIhhhZZZNS0_19minimum_kernel_cudaERNS_18TensorIteratorBaseEENKUlvE_clEvENKUlvE_clEvEUlhhE_EEEEvS5_RKT_EUliE_EEviT1_,@function
        .size           _ZN2at6native18elementwise_kernelILi128ELi4EZNS0_15gpu_kernel_implINS0_13BinaryFunctorIhhhZZZNS0_19minimum_kernel_cudaERNS_18TensorIteratorBaseEENKUlvE_clEvENKUlvE_clEvEUlhhE_EEEEvS5_RKT_EUliE_EEviT1_,(.L_x_41093 - _ZN2at6native18elementwise_kernelILi128ELi4EZNS0_15gpu_kernel_implINS0_13BinaryFunctorIhhhZZZNS0_19minimum_kernel_cudaERNS_18TensorIteratorBaseEENKUlvE_clEvENKUlvE_clEvEUlhhE_EEEEvS5_RKT_EUliE_EEviT1_)
        .other          _ZN2at6native18elementwise_kernelILi128ELi4EZNS0_15gpu_kernel_implINS0_13BinaryFunctorIhhhZZZNS0_19minimum_kernel_cudaERNS_18TensorIteratorBaseEENKUlvE_clEvENKUlvE_clEvEUlhhE_EEEEvS5_RKT_EUliE_EEviT1_,@"STO_CUDA_ENTRY STV_DEFAULT"
_ZN2at6native18elementwise_kernelILi128ELi4EZNS0_15gpu_kernel_implINS0_13BinaryFunctorIhhhZZZNS0_19minimum_kernel_cudaERNS_18TensorIteratorBaseEENKUlvE_clEvENKUlvE_clEvEUlhhE_EEEEvS5_RKT_EUliE_EEviT1_:
.text._ZN2at6native18elementwise_kernelILi128ELi4EZNS0_15gpu_kernel_implINS0_13BinaryFunctorIhhhZZZNS0_19minimum_kernel_cudaERNS_18TensorIteratorBaseEENKUlvE_clEvENKUlvE_clEvEUlhhE_EEEEvS5_RKT_EUliE_EEviT1_:
        /* <DEDUP_REMOVED lines=371> */
.L_x_23986:
        /* <DEDUP_REMOVED lines=16> */
.L_x_23990:
[----:B------:R0:W5:Y:S01]  /*1830*/  LDG.E.U8 R19, desc[UR36][R4.64] ;  /* 0x0000002404137981 */ /* 0x000162000c1e1100 */
[----:B------:R-:W-:Y:S05]  /*1840*/  BRA `(.L_x_23992) ;  /* 0x0000000c005c7947 */ /* 0x000fea0003800000 */
.L_x_23989:
        /* <DEDUP_REMOVED lines=8> */
.L_x_23994:
[----:B------:R3:W5:Y:S01]  /*18d0*/  LDG.E.U8 R19, desc[UR36][R4.64] ;  /* 0x0000002404137981 */ /* 0x000762000c1e1100 */
[----:B------:R-:W-:Y:S05]  /*18e0*/  BRA `(.L_x_23992) ;  /* 0x0000000c00347947 */ /* 0x000fea0003800000 */
.L_x_23993:
[----:B------:R0:W5:Y:S01]  /*18f0*/  LDG.E.U16 R19, desc[UR36][R4.64] ;  /* 0x0000002404137981 */ /* 0x000162000c1e1500 */
[----:B------:R-:W-:Y:S05]  /*1900*/  BRA `(.L_x_23992) ;  /* 0x0000000c002c7947 */ /* 0x000fea0003800000 */
.L_x_23988:
        /* <DEDUP_REMOVED lines=10> */
.L_x_23996:
[----:B------:R-:W2:Y:S02]  /*19b0*/  LDG.E.U16 R2, desc[UR36][R4.64] ;  /* 0x0000002404027981 */ /* 0x000ea4000c1e1500 */
[----:B--2---:R-:W-:-:S06]  /*19c0*/  HADD2.F32 R2, -RZ, R2.H0_H0 ;  /* 0x20000002ff027230 */ /* 0x004fcc0000004100 */
[----:B------:R-:W0:Y:S02]  /*19d0*/  F2I.S64.TRUNC R2, R2 ;  /* 0x0000000200027311 */ /* 0x000e24000020d900 */
[----:B0-----:R-:W-:Y:S01]  /*19e0*/  PRMT R19, R2, 0x7610, R19 ;  /* 0x0000761002137816 */ /* 0x001fe20000000013 */
[----:B------:R-:W-:Y:S06]  /*19f0*/  BRA `(.L_x_23992) ;  /* 0x0000000800f07947 */ /* 0x000fec0003800000 */
.L_x_23995:
        /* <DEDUP_REMOVED lines=10> */
.L_x_23998:
[----:B------:R-:W2:Y:S02]  /*1aa0*/  LDG.E.U16 R4, desc[UR36][R4.64] ;  /* 0x0000002404047981 */ /* 0x000ea4000c1e1500 */
[----:B--2---:R-:W-:-:S06]  /*1ab0*/  HADD2.F32 R2, -RZ, R4.H0_H0 ;  /* 0x20000004ff027230 */ /* 0x004fcc0000004100 */
[----:B------:R-:W0:Y:S02]  /*1ac0*/  F2I.S64.TRUNC R2, R2 ;  /* 0x0000000200027311 */ /* 0x000e24000020d900 */
[----:B0-----:R-:W-:Y:S01]  /*1ad0*/  PRMT R19, R2, 0x7610, R19 ;  /* 0x0000761002137816 */ /* 0x001fe20000000013 */
[----:B------:R-:W-:Y:S06]  /*1ae0*/  BRA `(.L_x_23992) ;  /* 0x0000000800b47947 */ /* 0x000fec0003800000 */
.L_x_23997:
[----:B------:R-:W2:Y:S02]  /*1af0*/  LDG.E.64 R2, desc[UR36][R4.64] ;  /* 0x0000002404027981 */ /* 0x000ea4000c1e1b00 */
[----:B--2---:R-:W0:Y:S02]  /*1b00*/  F2I.S64.F64.TRUNC R2, R2 ;  /* 0x0000000200027311 */ /* 0x004e24000030d900 */
[----:B0-----:R-:W-:Y:S01]  /*1b10*/  PRMT R19, R2, 0x7610, R19 ;  /* 0x0000761002137816 */ /* 0x001fe20000000013 */
[----:B------:R-:W-:Y:S06]  /*1b20*/  BRA `(.L_x_23992) ;  /* 0x0000000800a47947 */ /* 0x000fec0003800000 */
.L_x_23987:
        /* <DEDUP_REMOVED lines=12> */
.L_x_24001:
[----:B------:R-:W2:Y:S02]  /*1bf0*/  LDG.E.64 R4, desc[UR36][R4.64] ;  /* 0x0000002404047981 */ /* 0x000ea4000c1e1b00 */
[----:B--2---:R-:W0:Y:S02]  /*1c00*/  F2I.S64.F64.TRUNC R2, R4 ;  /* 0x0000000400027311 */ /* 0x004e24000030d900 */
[----:B0-----:R-:W-:Y:S01]  /*1c10*/  PRMT R19, R2, 0x7610, R19 ;  /* 0x0000761002137816 */ /* 0x001fe20000000013 */
[----:B------:R-:W-:Y:S06]  /*1c20*/  BRA `(.L_x_23992) ;  /* 0x0000000800647947 */ /* 0x000fec0003800000 */
.L_x_24000:
        /* <DEDUP_REMOVED lines=27> */
.L_x_24003:
        /* <DEDUP_REMOVED lines=14> */
.L_x_24002:
[----:B------:R-:W2:Y:S02]  /*1ec0*/  LDG.E.U16 R2, desc[UR36][R4.64] ;  /* 0x0000002404027981 */ /* 0x000ea4000c1e1500 */
[----:B--2---:R-:W-:-:S06]  /*1ed0*/  SHF.L.U32 R2, R2, 0x10, RZ ;  /* 0x0000001002027819 */ /* 0x004fcc00000006ff */
[----:B------:R-:W0:Y:S02]  /*1ee0*/  F2I.S64.TRUNC R2, R2 ;  /* 0x0000000200027311 */ /* 0x000e24000020d900 */
[----:B0-----:R-:W-:Y:S01]  /*1ef0*/  PRMT R19, R2, 0x7610, R19 ;  /* 0x0000761002137816 */ /* 0x001fe20000000013 */
[----:B------:R-:W-:Y:S06]  /*1f00*/  BRA `(.L_x_23992) ;  /* 0x0000000400ac7947 */ /* 0x000fec0003800000 */
.L_x_23999:
        /* <DEDUP_REMOVED lines=10> */
.L_x_24006:
        /* <DEDUP_REMOVED lines=21> */
.L_x_24010:
[----:B------:R-:W-:Y:S05]  /*2100*/  BSYNC.RECONVERGENT B1 ;  /* 0x0000000000017941 */ /* 0x000fea0003800200 */
.L_x_24009:
[----:B------:R-:W-:Y:S01]  /*2110*/  IMAD.SHL.U32 R0, R0, 0x100000, RZ ;  /* 0x0010000000007824 */ /* 0x000fe200078e00ff */
[----:B------:R-:W-:-:S04]  /*2120*/  LEA R2, R2, 0x3b800000, 0x17 ;  /* 0x3b80000002027811 */ /* 0x000fc800078eb8ff */
[----:B------:R-:W-:-:S07]  /*2130*/  LOP3.LUT R2, R2, R0, R7, 0xfe, !PT ;  /* 0x0000000002027212 */ /* 0x000fce00078efe07 */
.L_x_24008:
[----:B------:R-:W-:Y:S05]  /*2140*/  BSYNC.RECONVERGENT B0 ;  /* 0x0000000000007941 */ /* 0x000fea0003800200 */
.L_x_24007:
[----:B------:R-:W0:Y:S02]  /*2150*/  F2I.S64.TRUNC R2, R2 ;  /* 0x0000000200027311 */ /* 0x000e24000020d900 */
[----:B0-----:R-:W-:Y:S01]  /*2160*/  PRMT R19, R2, 0x7610, R19 ;  /* 0x0000761002137816 */ /* 0x001fe20000000013 */
[----:B------:R-:W-:Y:S06]  /*2170*/  BRA `(.L_x_23992) ;  /* 0x0000000400107947 */ /* 0x000fec0003800000 */
.L_x_24005:
        /* <DEDUP_REMOVED lines=21> */
.L_x_24014:
[----:B------:R-:W-:Y:S05]  /*22d0*/  BSYNC.RECONVERGENT B1 ;  /* 0x0000000000017941 */ /* 0x000fea0003800200 */
.L_x_24013:
[----:B------:R-:W-:Y:S01]  /*22e0*/  IMAD.SHL.U32 R0, R0, 0x200000, RZ ;  /* 0x0020000000007824 */ /* 0x000fe200078e00ff */
[----:B------:R-:W-:-:S04]  /*22f0*/  LEA R2, R2, 0x37800000, 0x17 ;  /* 0x3780000002027811 */ /* 0x000fc800078eb8ff */
[----:B------:R-:W-:-:S07]  /*2300*/  LOP3.LUT R2, R2, R0, R7, 0xfe, !PT ;  /* 0x0000000002027212 */ /* 0x000fce00078efe07 */
.L_x_24012:
[----:B------:R-:W-:Y:S05]  /*2310*/  BSYNC.RECONVERGENT B0 ;  /* 0x0000000000007941 */ /* 0x000fea0003800200 */
.L_x_24011:
[----:B------:R-:W0:Y:S02]  /*2320*/  F2I.S64.TRUNC R2, R2 ;  /* 0x0000000200027311 */ /* 0x000e24000020d900 */
[----:B0-----:R-:W-:Y:S01]  /*2330*/  PRMT R19, R2, 0x7610, R19 ;  /* 0x0000761002137816 */ /* 0x001fe20000000013 */
[----:B------:R-:W-:Y:S06]  /*2340*/  BRA `(.L_x_23992) ;  /* 0x00000000009c7947 */ /* 0x000fec0003800000 */
.L_x_24004:
[----:B------:R-:W-:-:S09]  /*2350*/  UISETP.NE.AND UP0, UPT, UR4, 0x1c, UPT ;  /* 0x0000001c0400788c */ /* 0x000fd2000bf05270 */
[----:B------:R-:W-:Y:S05]  /*2360*/  BRA.U !UP0, `(.L_x_24015) ;  /* 0x0000000108907547 */ /* 0x000fea000b800000 */
[----:B------:R-:W-:-:S09]  /*2370*/  UISETP.NE.AND UP0, UPT, UR4, 0x1d, UPT ;  /* 0x0000001d0400788c */ /* 0x000fd2000bf05270 */
[----:B------:R-:W-:Y:S05]  /*2380*/  BRA.U !UP0, `(.L_x_24016) ;  /* 0x0000000108807547 */ /* 0x000fea000b800000 */
[----:B------:R-:W-:-:S09]  /*2390*/  UISETP.NE.AND UP0, UPT, UR4, 0x2c, UPT ;  /* 0x0000002c0400788c */ /* 0x000fd2000bf05270 */
[----:B------:R-:W-:Y:S05]  /*23a0*/  BRA.U !UP0, `(.L_x_24017) ;  /* 0x0000000108487547 */ /* 0x000fea000b800000 */
.L_x_23991:
        /* <DEDUP_REMOVED lines=16> */
.L_x_24018:
[----:B------:R-:W-:Y:S01]  /*24b0*/  PRMT R19, RZ, 0x7610, R19 ;  /* 0x00007610ff137816 */ /* 0x000fe20000000013 */
[----:B------:R-:W-:Y:S06]  /*24c0*/  BRA `(.L_x_23992) ;  /* 0x00000000003c7947 */ /* 0x000fec0003800000 */
.L_x_24017:
        /* <DEDUP_REMOVED lines=8> */
.L_x_24020:
[----:B------:R-:W-:Y:S05]  /*2550*/  BSYNC.RECONVERGENT B0 ;  /* 0x0000000000007941 */ /* 0x000fea0003800200 */
.L_x_24019:
[----:B------:R-:W0:Y:S02]  /*2560*/  F2I.S64.TRUNC R2, R2 ;  /* 0x0000000200027311 */ /* 0x000e24000020d900 */
[----:B0-----:R-:W-:Y:S01]  /*2570*/  PRMT R19, R2, 0x7610, R19 ;  /* 0x0000761002137816 */ /* 0x001fe20000000013 */
[----:B------:R-:W-:Y:S06]  /*2580*/  BRA `(.L_x_23992) ;  /* 0x00000000000c7947 */ /* 0x000fec0003800000 */
.L_x_24016:
[----:B------:R2:W5:Y:S01]  /*2590*/  LDG.E.U8 R19, desc[UR36][R4.64] ;  /* 0x0000002404137981 */ /* 0x000562000c1e1100 */
[----:B------:R-:W-:Y:S05]  /*25a0*/  BRA `(.L_x_23992) ;  /* 0x0000000000047947 */ /* 0x000fea0003800000 */
.L_x_24015:
[----:B------:R1:W5:Y:S02]  /*25b0*/  LDG.E.U8 R19, desc[UR36][R4.64] ;  /* 0x0000002404137981 */ /* 0x000364000c1e1100 */
.L_x_23992:
        /* <DEDUP_REMOVED lines=16> */
.L_x_24024:
[----:B------:R3:W5:Y:S01]  /*26c0*/  LDG.E.U8 R0, desc[UR36][R4.64] ;  /* 0x0000002404007981 */ /* 0x000762000c1e1100 */
[----:B------:R-:W-:Y:S05]  /*26d0*/  BRA `(.L_x_24026) ;  /* 0x0000000c005c7947 */ /* 0x000fea0003800000 */
.L_x_24023:
        /* <DEDUP_REMOVED lines=8> */
.L_x_24028:
[----:B------:R1:W5:Y:S01]  /*2760*/  LDG.E.U8 R0, desc[UR36][R4.64] ;  /* 0x0000002404007981 */ /* 0x000362000c1e1100 */
[----:B------:R-:W-:Y:S05]  /*2770*/  BRA `(.L_x_24026) ;  /* 0x0000000c00347947 */ /* 0x000fea0003800000 */
.L_x_24027:
[----:B------:R2:W5:Y:S01]  /*2780*/  LDG.E.U16 R0, desc[UR36][R4.64] ;  /* 0x0000002404007981 */ /* 0x000562000c1e1500 */
[----:B------:R-:W-:Y:S05]  /*2790*/  BRA `(.L_x_24026) ;  /* 0x0000000c002c7947 */ /* 0x000fea0003800000 */
.L_x_24022:
        /* <DEDUP_REMOVED lines=10> */
.L_x_24030:
[----:B------:R-:W2:Y:S02]  /*2840*/  LDG.E.U16 R2, desc[UR36][R4.64] ;  /* 0x0000002404027981 */ /* 0x000ea4000c1e1500 */
[----:B--2---:R-:W-:-:S06]  /*2850*/  HADD2.F32 R2, -RZ, R2.H0_H0 ;  /* 0x20000002ff027230 */ /* 0x004fcc0000004100 */
[----:B------:R-:W0:Y:S02]  /*2860*/  F2I.S64.TRUNC R2, R2 ;  /* 0x0000000200027311 */ /* 0x000e24000020d900 */
[----:B0-----:R-:W-:Y:S01]  /*2870*/  PRMT R0, R2, 0x7610, R0 ;  /* 0x0000761002007816 */ /* 0x001fe20000000000 */
[----:B------:R-:W-:Y:S06]  /*2880*/  BRA `(.L_x_24026) ;  /* 0x0000000800f07947 */ /* 0x000fec0003800000 */
.L_x_24029:
        /* <DEDUP_REMOVED lines=10> */
.L_x_24032:
[----:B------:R-:W2:Y:S02]  /*2930*/  LDG.E.U16 R4, desc[UR36][R4.64] ;  /* 0x0000002404047981 */ /* 0x000ea4000c1e1500 */
[----:B--2---:R-:W-:-:S06]  /*2940*/  HADD2.F32 R2, -RZ, R4.H0_H0 ;  /* 0x20000004ff027230 */ /* 0x004fcc0000004100 */
[----:B------:R-:W0:Y:S02]  /*2950*/  F2I.S64.TRUNC R2, R2 ;  /* 0x0000000200027311 */ /* 0x000e24000020d900 */
[----:B0-----:R-:W-:Y:S01]  /*2960*/  PRMT R0, R2, 0x7610, R0 ;  /* 0x0000761002007816 */ /* 0x001fe20000000000 */
[----:B------:R-:W-:Y:S06]  /*2970*/  BRA `(.L_x_24026) ;  /* 0x0000000800b47947 */ /* 0x000fec0003800000 */
.L_x_24031:
[----:B------:R-:W2:Y:S02]  /*2980*/  LDG.E.64 R2, desc[UR36][R4.64] ;  /* 0x0000002404027981 */ /* 0x000ea4000c1e1b00 */
[----:B--2---:R-:W0:Y:S02]  /*2990*/  F2I.S64.F64.TRUNC R2, R2 ;  /* 0x0000000200027311 */ /* 0x004e24000030d900 */
[----:B0-----:R-:W-:Y:S01]  /*29a0*/  PRMT R0, R2, 0x7610, R0 ;  /* 0x0000761002007816 */ /* 0x001fe20000000000 */
[----:B------:R-:W-:Y:S06]  /*29b0*/  BRA `(.L_x_24026) ;  /* 0x0000000800a47947 */ /* 0x000fec0003800000 */
.L_x_24021:
        /* <DEDUP_REMOVED lines=12> */
.L_x_24035:
[----:B------:R-:W2:Y:S02]  /*2a80*/  LDG.E.64 R4, desc[UR36][R4.64] ;  /* 0x0000002404047981 */ /* 0x000ea4000c1e1b00 */
[----:B--2---:R-:W0:Y:S02]  /*2a90*/  F2I.S64.F64.TRUNC R2, R4 ;  /* 0x0000000400027311 */ /* 0x004e24000030d900 */
[----:B0-----:R-:W-:Y:S01]  /*2aa0*/  PRMT R0, R2, 0x7610, R0 ;  /* 0x0000761002007816 */ /* 0x001fe20000000000 */
[----:B------:R-:W-:Y:S06]  /*2ab0*/  BRA `(.L_x_24026) ;  /* 0x0000000800647947 */ /* 0x000fec0003800000 */
.L_x_24034:
        /* <DEDUP_REMOVED lines=27> */
.L_x_24037:
        /* <DEDUP_REMOVED lines=14> */
.L_x_24036:
[----:B------:R-:W2:Y:S02]  /*2d50*/  LDG.E.U16 R2, desc[UR36][R4.64] ;  /* 0x0000002404027981 */ /* 0x000ea4000c1e1500 */
[----:B--2---:R-:W-:-:S06]  /*2d60*/  IMAD.U32 R2, R2, 0x10000, RZ ;  /* 0x0001000002027824 */ /* 0x004fcc00078e00ff */
[----:B------:R-:W0:Y:S02]  /*2d70*/  F2I.S64.TRUNC R2, R2 ;  /* 0x0000000200027311 */ /* 0x000e24000020d900 */
[----:B0-----:R-:W-:Y:S01]  /*2d80*/  PRMT R0, R2, 0x7610, R0 ;  /* 0x0000761002007816 */ /* 0x001fe20000000000 */
[----:B------:R-:W-:Y:S06]  /*2d90*/  BRA `(.L_x_24026) ;  /* 0x0000000400ac7947 */ /* 0x000fec0003800000 */
.L_x_24033:
        /* <DEDUP_REMOVED lines=10> */
.L_x_24040:
        /* <DEDUP_REMOVED lines=21> */
.L_x_24044:
[----:B------:R-:W-:Y:S05]  /*2f90*/  BSYNC.RECONVERGENT B1 ;  /* 0x0000000000017941 */ /* 0x000fea0003800200 */
.L_x_24043:
[----:B------:R-:W-:Y:S01]  /*2fa0*/  IMAD.SHL.U32 R0, R0, 0x100000, RZ ;  /* 0x0010000000007824 */ /* 0x000fe200078e00ff */
[----:B------:R-:W-:-:S04]  /*2fb0*/  LEA R2, R2, 0x3b800000, 0x17 ;  /* 0x3b80000002027811 */ /* 0x000fc800078eb8ff */
[----:B------:R-:W-:-:S07]  /*2fc0*/  LOP3.LUT R2, R2, R0, R7, 0xfe, !PT ;  /* 0x0000000002027212 */ /* 0x000fce00078efe07 */
.L_x_24042:
[----:B------:R-:W-:Y:S05]  /*2fd0*/  BSYNC.RECONVERGENT B0 ;  /* 0x0000000000007941 */ /* 0x000fea0003800200 */
.L_x_24041:
[----:B------:R-:W0:Y:S02]  /*2fe0*/  F2I.S64.TRUNC R2, R2 ;  /* 0x0000000200027311 */ /* 0x000e24000020d900 */
[----:B0-----:R-:W-:Y:S01]  /*2ff0*/  PRMT R0, R2, 0x7610, R0 ;  /* 0x0000761002007816 */ /* 0x001fe20000000000 */
[----:B------:R-:W-:Y:S06]  /*3000*/  BRA `(.L_x_24026) ;  /* 0x0000000400107947 */ /* 0x000fec0003800000 */
.L_x_24039:
        /* <DEDUP_REMOVED lines=21> */
.L_x_24048:
[----:B------:R-:W-:Y:S05]  /*3160*/  BSYNC.RECONVERGENT B1 ;  /* 0x0000000000017941 */ /* 0x000fea0003800200 */
.L_x_24047:
[----:B------:R-:W-:Y:S01]  /*3170*/  IMAD.SHL.U32 R0, R0, 0x200000, RZ ;  /* 0x0020000000007824 */ /* 0x000fe200078e00ff */
[----:B------:R-:W-:-:S04]  /*3180*/  LEA R2, R2, 0x37800000, 0x17 ;  /* 0x3780000002027811 */ /* 0x000fc800078eb8ff */
[----:B------:R-:W-:-:S07]  /*3190*/  LOP3.LUT R2, R2, R0, R7, 0xfe, !PT ;  /* 0x0000000002027212 */ /* 0x000fce00078efe07 */
.L_x_24046:
[----:B------:R-:W-:Y:S05]  /*31a0*/  BSYNC.RECONVERGENT B0 ;  /* 0x0000000000007941 */ /* 0x000fea0003800200 */
.L_x_24045:
[----:B------:R-:W0:Y:S02]  /*31b0*/  F2I.S64.TRUNC R2, R2 ;  /* 0x0000000200027311 */ /* 0x000e24000020d900 */
[----:B0-----:R-:W-:Y:S01]  /*31c0*/  PRMT R0, R2, 0x7610, R0 ;  /* 0x0000761002007816 */ /* 0x001fe20000000000 */
[----:B------:R-:W-:Y:S06]  /*31d0*/  BRA `(.L_x_24026) ;  /* 0x00000000009c7947 */ /* 0x000fec0003800000 */
.L_x_24038:
[----:B------:R-:W-:-:S09]  /*31e0*/  UISETP.NE.AND UP0, UPT, UR4, 0x1c, UPT ;  /* 0x0000001c0400788c */ /* 0x000fd2000bf05270 */
[----:B------:R-:W-:Y:S05]  /*31f0*/  BRA.U !UP0, `(.L_x_24049) ;  /* 0x0000000108907547 */ /* 0x000fea000b800000 */
[----:B------:R-:W-:-:S09]  /*3200*/  UISETP.NE.AND UP0, UPT, UR4, 0x1d, UPT ;  /* 0x0000001d0400788c */ /* 0x000fd2000bf05270 */
[----:B------:R-:W-:Y:S05]  /*3210*/  BRA.U !UP0, `(.L_x_24050) ;  /* 0x0000000108807547 */ /* 0x000fea000b800000 */
[----:B------:R-:W-:-:S09]  /*3220*/  UISETP.NE.AND UP0, UPT, UR4, 0x2c, UPT ;  /* 0x0000002c0400788c */ /* 0x000fd2000bf05270 */
[----:B------:R-:W-:Y:S05]  /*3230*/  BRA.U !UP0, `(.L_x_24051) ;  /* 0x0000000108487547 */ /* 0x000fea000b800000 */
.L_x_24025:
        /* <DEDUP_REMOVED lines=16> */
.L_x_24052:
[----:B------:R-:W-:Y:S01]  /*3340*/  PRMT R0, RZ, 0x7610, R0 ;  /* 0x00007610ff007816 */ /* 0x000fe20000000000 */
[----:B------:R-:W-:Y:S06]  /*3350*/  BRA `(.L_x_24026) ;  /* 0x00000000003c7947 */ /* 0x000fec0003800000 */
.L_x_24051:
        /* <DEDUP_REMOVED lines=8> */
.L_x_24054:
[----:B------:R-:W-:Y:S05]  /*33e0*/  BSYNC.RECONVERGENT B0 ;  /* 0x0000000000007941 */ /* 0x000fea0003800200 */
.L_x_24053:
[----:B------:R-:W0:Y:S02]  /*33f0*/  F2I.S64.TRUNC R2, R2 ;  /* 0x0000000200027311 */ /* 0x000e24000020d900 */
[----:B0-----:R-:W-:Y:S01]  /*3400*/  PRMT R0, R2, 0x7610, R0 ;  /* 0x0000761002007816 */ /* 0x001fe20000000000 */
[----:B------:R-:W-:Y:S06]  /*3410*/  BRA `(.L_x_24026) ;  /* 0x00000000000c7947 */ /* 0x000fec0003800000 */
.L_x_24050:
[----:B------:R0:W5:Y:S01]  /*3420*/  LDG.E.U8 R0, desc[UR36][R4.64] ;  /* 0x0000002404007981 */ /* 0x000162000c1e1100 */
[----:B------:R-:W-:Y:S05]  /*3430*/  BRA `(.L_x_24026) ;  /* 0x0000000000047947 */ /* 0x000fea0003800000 */
.L_x_24049:
[----:B------:R0:W5:Y:S02]  /*3440*/  LDG.E.U8 R0, desc[UR36][R4.64] ;  /* 0x0000002404007981 */ /* 0x000164000c1e1100 */
.L_x_24026:
[----:B------:R-:W0:Y:S01]  /*3450*/  LDCU.64 UR6, c[0x0][0x5e8] ;  /* 0x0000bd00ff0677ac */ /* 0x000e220008000a00 */
[----:B-----5:R-:W-:Y:S01]  /*3460*/  LOP3.LUT R0, R0, 0xff, RZ, 0xc0, !PT ;  /* 0x000000ff00007812 */ /* 0x020fe200078ec0ff */
[----:B------:R-:W-:Y:S01]  /*3470*/  BSSY.RECONVERGENT B6, `(.L_x_24055) ;  /* 0x00000dc000067945 */ /* 0x000fe20003800200 */
[----:B01234-:R-:W-:Y:S01]  /*3480*/  LOP3.LUT R4, R19, 0xff, RZ, 0xc0, !PT ;  /* 0x000000ff13047812 */ /* 0x01ffe200078ec0ff */
[----:B------:R-:W-:-:S03]  /*3490*/  UPRMT UR4, UR43, 0x9910, URZ ;  /* 0x000099102b047896 */ /* 0x000fc600080000ff */
[----:B------:R-:W-:Y:S01]  /*34a0*/  VIMNMX.U16x2 R0, PT, PT, R4, R0, PT ;  /* 0x0000000004007248 */ /* 0x000fe20003fe0200 */
[----:B------:R-:W-:-:S03]  /*34b0*/  UISETP.GT.AND UP0, UPT, UR4, 0x9, UPT ;  /* 0x000000090400788c */ /* 0x000fc6000bf04270 */
[----:B------:R-:W-:Y:S02]  /*34c0*/  PRMT R9, R0, 0x7610, R9 ;  /* 0x0000761000097816 */ /* 0x000fe40000000009 */
[----:B------:R-:W-:-:S04]  /*34d0*/  IADD3 R2, P0, PT, R16, UR6, RZ ;  /* 0x0000000610027c10 */ /* 0x000fc8000ff1e0ff */
        /* <DEDUP_REMOVED lines=12> */
.L_x_24059:
[----:B------:R1:W-:Y:S01]  /*35a0*/  STG.E.U8 desc[UR36][R2.64], R9 ;  /* 0x0000000902007986 */ /* 0x0003e2000c101124 */
[----:B------:R-:W-:Y:S05]  /*35b0*/  BRA `(.L_x_24061) ;  /* 0x0000000c001c7947 */ /* 0x000fea0003800000 */
.L_x_24058:
        /* <DEDUP_REMOVED lines=8> */
[----:B------:R4:W-:Y:S01]  /*3640*/  STG.E.64 desc[UR36][R2.64], R4 ;  /* 0x0000000402007986 */ /* 0x0009e2000c101b24 */
[----:B------:R-:W-:Y:S05]  /*3650*/  BRA `(.L_x_24061) ;  /* 0x0000000800f47947 */ /* 0x000fea0003800000 */
.L_x_24063:
[----:B------:R-:W-:-:S05]  /*3660*/  LOP3.LUT R9, R9, 0xffff, RZ, 0xc0, !PT ;  /* 0x0000ffff09097812 */ /* 0x000fca00078ec0ff */
[----:B------:R3:W-:Y:S01]  /*3670*/  STG.E desc[UR36][R2.64], R9 ;  /* 0x0000000902007986 */ /* 0x0007e2000c101924 */
[----:B------:R-:W-:Y:S05]  /*3680*/  BRA `(.L_x_24061) ;  /* 0x0000000800e87947 */ /* 0x000fea0003800000 */
.L_x_24062:
[----:B------:R2:W-:Y:S01]  /*3690*/  STG.E.U16 desc[UR36][R2.64], R9 ;  /* 0x0000000902007986 */ /* 0x0005e2000c101524 */
[----:B------:R-:W-:Y:S05]  /*36a0*/  BRA `(.L_x_24061) ;  /* 0x0000000800e07947 */ /* 0x000fea0003800000 */
.L_x_24057:
[----:B------:R-:W-:-:S09]  /*36b0*/  UISETP.GT.AND UP0, UPT, UR4, 0x6, UPT ;  /* 0x000000060400788c */ /* 0x000fd2000bf04270 */
[----:B------:R-:W-:Y:S05]  /*36c0*/  BRA.U UP0, `(.L_x_24064) ;  /* 0x00000001002c7547 */ /* 0x000fea000b800000 */
[----:B------:R-:W-:-:S09]  /*36d0*/  UISETP.NE.AND UP0, UPT, UR4, 0x5, UPT ;  /* 0x000000050400788c */ /* 0x000fd2000bf05270 */
[----:B------:R-:W-:Y:S05]  /*36e0*/  BRA.U !UP0, `(.L_x_24065) ;  /* 0x0000000108147547 */ /* 0x000fea000b800000 */
[----:B------:R-:W-:-:S09]  /*36f0*/  UISETP.NE.AND UP0, UPT, UR4, 0x6, UPT ;  /* 0x000000060400788c */ /* 0x000fd2000bf05270 */
[----:B------:R-:W-:Y:S05]  /*3700*/  BRA.U UP0, `(.L_x_24060) ;  /* 0x0000000900307547 */ /* 0x000fea000b800000 */
[----:B------:R-:W0:Y:S02]  /*3710*/  I2F.U16 R5, R9 ;  /* 0x0000000900057306 */ /* 0x000e240000101000 */
[----:B0-----:R0:W-:Y:S01]  /*3720*/  STG.E desc[UR36][R2.64], R5 ;  /* 0x0000000502007986 */ /* 0x0011e2000c101924 */
[----:B------:R-:W-:Y:S05]  /*3730*/  BRA `(.L_x_24061) ;  /* 0x0000000800bc7947 */ /* 0x000fea0003800000 */
.L_x_24065:
[----:B------:R-:W0:Y:S02]  /*3740*/  I2F.U16 R0, R9 ;  /* 0x0000000900007306 */ /* 0x000e240000101000 */
[----:B0-----:R-:W-:-:S05]  /*3750*/  F2FP.F16.F32.PACK_AB R0, RZ, R0 ;  /* 0x00000000ff00723e */ /* 0x001fca00000000ff */
[----:B------:R0:W-:Y:S01]  /*3760*/  STG.E.U16 desc[UR36][R2.64], R0 ;  /* 0x0000000002007986 */ /* 0x0001e2000c101524 */
[----:B------:R-:W-:Y:S05]  /*3770*/  BRA `(.L_x_24061) ;  /* 0x0000000800ac7947 */ /* 0x000fea0003800000 */
.L_x_24064:
        /* <DEDUP_REMOVED lines=8> */
[----:B0-----:R0:W-:Y:S01]  /*3800*/  STG.E.64 desc[UR36][R2.64], R4 ;  /* 0x0000000402007986 */ /* 0x0011e2000c101b24 */
[----:B------:R-:W-:Y:S05]  /*3810*/  BRA `(.L_x_24061) ;  /* 0x0000000800847947 */ /* 0x000fea0003800000 */
.L_x_24067:
[----:B------:R-:W0:Y:S02]  /*3820*/  I2F.U16 R9, R9 ;  /* 0x0000000900097306 */ /* 0x000e240000101000 */
[----:B0-----:R-:W-:-:S04]  /*3830*/  F2FP.F16.F32.PACK_AB R5, RZ, R9 ;  /* 0x00000009ff05723e */ /* 0x001fc800000000ff */
[----:B------:R-:W-:-:S05]  /*3840*/  PRMT R5, R5, 0x5410, RZ ;  /* 0x0000541005057816 */ /* 0x000fca00000000ff */
[----:B------:R0:W-:Y:S01]  /*3850*/  STG.E desc[UR36][R2.64], R5 ;  /* 0x0000000502007986 */ /* 0x0001e2000c101924 */
[----:B------:R-:W-:Y:S05]  /*3860*/  BRA `(.L_x_24061) ;  /* 0x0000000800707947 */ /* 0x000fea0003800000 */
.L_x_24066:
[----:B------:R-:W0:Y:S02]  /*3870*/  I2F.F64.U16 R4, R9 ;  /* 0x0000000900047312 */ /* 0x000e240000101800 */
[----:B0-----:R0:W-:Y:S01]  /*3880*/  STG.E.64 desc[UR36][R2.64], R4 ;  /* 0x0000000402007986 */ /* 0x0011e2000c101b24 */
[----:B------:R-:W-:Y:S05]  /*3890*/  BRA `(.L_x_24061) ;  /* 0x0000000800647947 */ /* 0x000fea0003800000 */
.L_x_24056:
        /* <DEDUP_REMOVED lines=13> */
.L_x_24070:
[----:B------:R-:W-:Y:S01]  /*3970*/  CS2R R6, SRZ ;  /* 0x0000000000067805 */ /* 0x000fe2000001ff00 */
[----:B------:R-:W0:Y:S04]  /*3980*/  I2F.F64.U16 R4, R9 ;  /* 0x0000000900047312 */ /* 0x000e280000101800 */
[----:B0-----:R0:W-:Y:S01]  /*3990*/  STG.E.128 desc[UR36][R2.64], R4 ;  /* 0x0000000402007986 */ /* 0x0011e2000c101d24 */
[----:B------:R-:W-:Y:S05]  /*39a0*/  BRA `(.L_x_24061) ;  /* 0x0000000800207947 */ /* 0x000fea0003800000 */
.L_x_24069:
        /* <DEDUP_REMOVED lines=17> */
.L_x_24074:
[----:B------:R-:W-:Y:S05]  /*3ac0*/  BSYNC.RECONVERGENT B0 ;  /* 0x0000000000007941 */ /* 0x000fea0003800200 */
.L_x_24073:
[----:B------:R0:W-:Y:S01]  /*3ad0*/  STG.E.U8 desc[UR36][R2.64], R5 ;  /* 0x0000000502007986 */ /* 0x0001e2000c101124 */
[----:B------:R-:W-:Y:S05]  /*3ae0*/  BRA `(.L_x_24061) ;  /* 0x0000000400d07947 */ /* 0x000fea0003800000 */
.L_x_24072:
[----:B------:R-:W0:Y:S02]  /*3af0*/  I2F.U16 R9, R9 ;  /* 0x0000000900097306 */ /* 0x000e240000101000 */
[----:B0-----:R-:W-:-:S13]  /*3b00*/  ISETP.GE.U32.AND P1, PT, R9, 0x47800000, PT ;  /* 0x478000000900780c */ /* 0x001fda0003f26070 */
[----:B------:R-:W-:Y:S02]  /*3b10*/  @P1 ISETP.GT.U32.AND P0, PT, R9, 0x7f800000, PT ;  /* 0x7f8000000900180c */ /* 0x000fe40003f04070 */
[----:B------:R-:W-:-:S04]  /*3b20*/  @P1 MOV R5, 0x7f ;  /* 0x0000007f00051802 */ /* 0x000fc80000000f00 */
        /* <DEDUP_REMOVED lines=12> */
.L_x_24071:
[----:B------:R-:W0:Y:S02]  /*3bf0*/  I2F.U16 R0, R9 ;  /* 0x0000000900007306 */ /* 0x000e240000101000 */
[----:B0-----:R-:W-:-:S05]  /*3c00*/  F2FP.BF16.F32.PACK_AB R0, RZ, R0 ;  /* 0x00000000ff00723e */ /* 0x001fca00000010ff */
[----:B------:R0:W-:Y:S01]  /*3c10*/  STG.E.U16 desc[UR36][R2.64], R0 ;  /* 0x0000000002007986 */ /* 0x0001e2000c101524 */
[----:B------:R-:W-:Y:S05]  /*3c20*/  BRA `(.L_x_24061) ;  /* 0x0000000400807947 */ /* 0x000fea0003800000 */
.L_x_24068:
        /* <DEDUP_REMOVED lines=10> */
.L_x_24077:
        /* <DEDUP_REMOVED lines=12> */
.L_x_24080:
[----:B------:R-:W-:-:S04]  /*3d90*/  SHF.R.U32.HI R0, RZ, 0x14, R9 ;  /* 0x00000014ff007819 */ /* 0x000fc80000011609 */
[----:B------:R-:W-:-:S04]  /*3da0*/  LOP3.LUT R0, R0, 0x1, RZ, 0xc0, !PT ;  /* 0x0000000100007812 */ /* 0x000fc800078ec0ff */
[----:B------:R-:W-:-:S04]  /*3db0*/  IADD3 R0, PT, PT, R9, 0x487ffff, R0 ;  /* 0x0487ffff09007810 */ /* 0x000fc80007ffe000 */
[----:B------:R-:W-:-:S04]  /*3dc0*/  SHF.R.U32.HI R0, RZ, 0x14, R0 ;  /* 0x00000014ff007819 */ /* 0x000fc80000011600 */
[----:B------:R-:W-:-:S07]  /*3dd0*/  LOP3.LUT R4, R0, 0xff, RZ, 0xc0, !PT ;  /* 0x000000ff00047812 */ /* 0x000fce00078ec0ff */
.L_x_24081:
[----:B------:R-:W-:-:S07]  /*3de0*/  PRMT R0, R4, 0x7610, R0 ;  /* 0x0000761004007816 */ /* 0x000fce0000000000 */
.L_x_24079:
[----:B------:R-:W-:Y:S05]  /*3df0*/  BSYNC.RECONVERGENT B0 ;  /* 0x0000000000007941 */ /* 0x000fea0003800200 */
.L_x_24078:
[----:B------:R0:W-:Y:S01]  /*3e00*/  STG.E.U8 desc[UR36][R2.64], R0 ;  /* 0x0000000002007986 */ /* 0x0001e2000c101124 */
[----:B------:R-:W-:Y:S05]  /*3e10*/  BRA `(.L_x_24061) ;  /* 0x0000000400047947 */ /* 0x000fea0003800000 */
.L_x_24076:
        /* <DEDUP_REMOVED lines=12> */
.L_x_24084:
[----:B------:R-:W-:-:S04]  /*3ee0*/  SHF.R.U32.HI R0, RZ, 0x15, R9 ;  /* 0x00000015ff007819 */ /* 0x000fc80000011609 */
[----:B------:R-:W-:-:S04]  /*3ef0*/  LOP3.LUT R0, R0, 0x1, RZ, 0xc0, !PT ;  /* 0x0000000100007812 */ /* 0x000fc800078ec0ff */
[----:B------:R-:W-:-:S04]  /*3f00*/  IADD3 R0, PT, PT, R9, 0x88fffff, R0 ;  /* 0x088fffff09007810 */ /* 0x000fc80007ffe000 */
[----:B------:R-:W-:-:S04]  /*3f10*/  SHF.R.U32.HI R0, RZ, 0x15, R0 ;  /* 0x00000015ff007819 */ /* 0x000fc80000011600 */
[----:B------:R-:W-:-:S07]  /*3f20*/  LOP3.LUT R4, R0, 0xff, RZ, 0xc0, !PT ;  /* 0x000000ff00047812 */ /* 0x000fce00078ec0ff */
.L_x_24085:
[----:B------:R-:W-:-:S07]  /*3f30*/  PRMT R0, R4, 0x7610, R0 ;  /* 0x0000761004007816 */ /* 0x000fce0000000000 */
.L_x_24083:
[----:B------:R-:W-:Y:S05]  /*3f40*/  BSYNC.RECONVERGENT B0 ;  /* 0x0000000000007941 */ /* 0x000fea0003800200 */
.L_x_24082:
[----:B------:R0:W-:Y:S01]  /*3f50*/  STG.E.U8 desc[UR36][R2.64], R0 ;  /* 0x0000000002007986 */ /* 0x0001e2000c101124 */
[----:B------:R-:W-:Y:S05]  /*3f60*/  BRA `(.L_x_24061) ;  /* 0x0000000000b07947 */ /* 0x000fea0003800000 */
.L_x_24075:
[----:B------:R-:W-:-:S09]  /*3f70*/  UISETP.NE.AND UP0, UPT, UR4, 0x1c, UPT ;  /* 0x0000001c0400788c */ /* 0x000fd2000bf05270 */
[----:B------:R-:W-:Y:S05]  /*3f80*/  BRA.U !UP0, `(.L_x_24086) ;  /* 0x0000000108a07547 */ /* 0x000fea000b800000 */
[----:B------:R-:W-:-:S09]  /*3f90*/  UISETP.NE.AND UP0, UPT, UR4, 0x1d, UPT ;  /* 0x0000001d0400788c */ /* 0x000fd2000bf05270 */
[----:B------:R-:W-:Y:S05]  /*3fa0*/  BRA.U !UP0, `(.L_x_24087) ;  /* 0x0000000108887547 */ /* 0x000fea000b800000 */
[----:B------:R-:W-:-:S09]  /*3fb0*/  UISETP.NE.AND UP0, UPT, UR4, 0x2c, UPT ;  /* 0x0000002c0400788c */ /* 0x000fd2000bf05270 */
[----:B------:R-:W-:Y:S05]  /*3fc0*/  BRA.U !UP0, `(.L_x_24088) ;  /* 0x0000000108447547 */ /* 0x000fea000b800000 */
.L_x_24060:
        /* <DEDUP_REMOVED lines=8> */
[----:B0-----:R-:W-:Y:S01]  /*4050*/  IMAD.U32 R4, RZ, RZ, UR6 ;  /* 0x00000006ff047e24 */ /* 0x001fe2000f8e00ff */
[----:B------:R-:W-:Y:S01]  /*4060*/  MOV R5, UR7 ;  /* 0x0000000700057c02 */ /* 0x000fe20008000f00 */
[----:B---3--:R-:W-:-:S02]  /*4070*/  IMAD.U32 R6, RZ, RZ, UR8 ;  /* 0x00000008ff067e24 */ /* 0x008fc4000f8e00ff */
[----:B------:R-:W-:Y:S02]  /*4080*/  IMAD.U32 R7, RZ, RZ, UR9 ;  /* 0x00000009ff077e24 */ /* 0x000fe4000f8e00ff */
[----:B----4-:R-:W-:Y:S01]  /*4090*/  IMAD.U32 R10, RZ, RZ, UR4 ;  /* 0x00000004ff0a7e24 */ /* 0x010fe2000f8e00ff */
[----:B-1----:R-:W-:-:S07]  /*40a0*/  MOV R11, UR5 ;  /* 0x00000005000b7c02 */ /* 0x002fce0008000f00 */
[----:B------:R-:W-:-:S07]  /*40b0*/  LEPC R20, `(.L_x_24089) ;  /* 0x000000001014794e */ /* 0x000fce0000000000 */
[----:B--2---:R-:W-:Y:S05]  /*40c0*/  CALL.ABS.NOINC R2 ;  /* 0x0000000002007343 */ /* 0x004fea0003c00000 */
.L_x_24089:
[----:B------:R-:W-:Y:S05]  /*40d0*/  BRA `(.L_x_24061) ;  /* 0x0000000000547947 */ /* 0x000fea0003800000 */
.L_x_24088:
[----:B------:R-:W0:Y:S01]  /*40e0*/  I2F.U16 R9, R9 ;  /* 0x0000000900097306 */ /* 0x000e220000101000 */
[----:B------:R-:W-:Y:S01]  /*40f0*/  HFMA2 R5, -RZ, RZ, 0, 1.5199184417724609375e-05 ;  /* 0x000000ffff057431 */ /* 0x000fe200000001ff */
        /* <DEDUP_REMOVED lines=13> */
.L_x_24087:
[----:B------:R-:W-:Y:S02]  /*41d0*/  LOP3.LUT R4, R9, 0xffff, RZ, 0xc0, !PT ;  /* 0x0000ffff09047812 */ /* 0x000fe400078ec0ff */
[----:B------:R-:W-:-:S05]  /*41e0*/  MOV R5, RZ ;  /* 0x000000ff00057202 */ /* 0x000fca0000000f00 */
[----:B------:R0:W-:Y:S01]  /*41f0*/  STG.E.64 desc[UR36][R2.64], R4 ;  /* 0x0000000402007986 */ /* 0x0001e2000c101b24 */
[----:B------:R-:W-:Y:S05]  /*4200*/  BRA `(.L_x_24061) ;  /* 0x0000000000087947 */ /* 0x000fea0003800000 */
.L_x_24086:
[----:B------:R-:W-:-:S05]  /*4210*/  LOP3.LUT R9, R9, 0xffff, RZ, 0xc0, !PT ;  /* 0x0000ffff09097812 */ /* 0x000fca00078ec0ff */
[----:B------:R0:W-:Y:S02]  /*4220*/  STG.E desc[UR36][R2.64], R9 ;  /* 0x0000000902007986 */ /* 0x0001e4000c101924 */
.L_x_24061:
[----:B------:R-:W-:Y:S05]  /*4230*/  BSYNC.RECONVERGENT B6 ;  /* 0x0000000000067941 */ /* 0x000fea0003800200 */
.L_x_24055:
[----:B------:R-:W-:-:S07]  /*4240*/  VIADD R17, R17, 0x80 ;  /* 0x0000008011117836 */ /* 0x000fce0000000000 */
.L_x_23985:
[----:B------:R-:W-:Y:S05]  /*4250*/  BSYNC.RECONVERGENT B7 ;  /* 0x0000000000077941 */ /* 0x000fea0003800200 */
.L_x_23984:
        /* <DEDUP_REMOVED lines=358> */
.L_x_24092:
[----:B------:R-:W4:Y:S01]  /*58c0*/  LDCU.64 UR6, c[0x0][0x5f0] ;  /* 0x0000be00ff0677ac */ /* 0x000f220008000a00 */
        /* <DEDUP_REMOVED lines=15> */
.L_x_24096:
[----:B------:R0:W5:Y:S01]  /*59c0*/  LDG.E.U8 R19, desc[UR36][R4.64] ;  /* 0x0000002404137981 */ /* 0x000162000c1e1100 */
[----:B------:R-:W-:Y:S05]  /*59d0*/  BRA `(.L_x_24098) ;  /* 0x0000000c005c7947 */ /* 0x000fea0003800000 */
.L_x_24095:
        /* <DEDUP_REMOVED lines=8> */
.L_x_24100:
[----:B------:R0:W5:Y:S01]  /*5a60*/  LDG.E.U8 R19, desc[UR36][R4.64] ;  /* 0x0000002404137981 */ /* 0x000162000c1e1100 */
[----:B------:R-:W-:Y:S05]  /*5a70*/  BRA `(.L_x_24098) ;  /* 0x0000000c00347947 */ /* 0x000fea0003800000 */
.L_x_24099:
[----:B------:R0:W5:Y:S01]  /*5a80*/  LDG.E.U16 R19, desc[UR36][R4.64] ;  /* 0x0000002404137981 */ /* 0x000162000c1e1500 */
[----:B------:R-:W-:Y:S05]  /*5a90*/  BRA `(.L_x_24098) ;  /* 0x0000000c002c7947 */ /* 0x000fea0003800000 */
.L_x_24094:
[----:B------:R-:W-:-:S09]  /*5aa0*/  UISETP.GT.AND UP0, UPT, UR4, 0x6, UPT ;  /* 0x000000060400788c */ /* 0x000fd2000bf04270 */
[----:B------:R-:W-:Y:S05]  /*5ab0*/  BRA.U UP0, `(.L_x_24101) ;  /* 0x0000000100347547 */ /* 0x000fea000b800000 */
[----:B------:R-:W-:-:S09]  /*5ac0*/  UISETP.NE.AND UP0, UPT, UR4, 0x5, UPT ;  /* 0x000000050400788c */ /* 0x000fd2000bf05270 */
[----:B------:R-:W-:Y:S05]  /*5ad0*/  BRA.U !UP0, `(.L_x_24102) ;  /* 0x0000000108187547 */ /* 0x000fea000b800000 */
[----:B------:R-:W-:-:S09]  /*5ae0*/  UISETP.NE.AND UP0, UPT, UR4, 0x6, UPT ;  /* 0x000000060400788c */ /* 0x000fd2000bf05270 */
[----:B------:R-:W-:Y:S05]  /*5af0*/  BRA.U UP0, `(.L_x_24097) ;  /* 0x0000000900c07547 */ /* 0x000fea000b800000 */
[----:B-123--:R-:W2:Y:S02]  /*5b00*/  LDG.E R2, desc[UR36][R4.64] ;  /* 0x0000002404027981 */ /* 0x00eea4000c1e1900 */
[----:B--2---:R-:W0:Y:S02]  /*5b10*/  F2I.S64.TRUNC R2, R2 ;  /* 0x0000000200027311 */ /* 0x004e24000020d900 */
[----:B0-----:R-:W-:Y:S01]  /*5b20*/  PRMT R19, R2, 0x7610, R19 ;  /* 0x0000761002137816 */ /* 0x001fe20000000013 */
[----:B------:R-:W-:Y:S06]  /*5b30*/  BRA `(.L_x_24098) ;  /* 0x0000000c00047947 */ /* 0x000fec0003800000 */
.L_x_24102:
[----:B-123--:R-:W2:Y:S02]  /*5b40*/  LDG.E.U16 R2, desc[UR36][R4.64] ;  /* 0x0000002404027981 */ /* 0x00eea4000c1e1500 */
[----:B--2---:R-:W-:-:S06]  /*5b50*/  HADD2.F32 R2, -RZ, R2.H0_H0 ;  /* 0x20000002ff027230 */ /* 0x004fcc0000004100 */
[----:B------:R-:W0:Y:S02]  /*5b60*/  F2I.S64.TRUNC R2, R2 ;  /* 0x0000000200027311 */ /* 0x000e24000020d900 */
[----:B0-----:R-:W-:Y:S01]  /*5b70*/  PRMT R19, R2, 0x7610, R19 ;  /* 0x0000761002137816 */ /* 0x001fe20000000013 */
[----:B------:R-:W-:Y:S06]  /*5b80*/  BRA `(.L_x_24098) ;  /* 0x0000000800f07947 */ /* 0x000fec0003800000 */
.L_x_24101:
[----:B------:R-:W-:-:S09]  /*5b90*/  UISETP.NE.AND UP0, UPT, UR4, 0x7, UPT ;  /* 0x000000070400788c */ /* 0x000fd2000bf05270 */
[----:B------:R-:W-:Y:S05]  /*5ba0*/  BRA.U !UP0, `(.L_x_24103) ;  /* 0x0000000108347547 */ /* 0x000fea000b800000 */
        /* <DEDUP_REMOVED lines=8> */
.L_x_24104:
[----:B------:R-:W1:Y:S02]  /*5c30*/  LDG.E.U16 R4, desc[UR36][R4.64] ;  /* 0x0000002404047981 */ /* 0x000e64000c1e1500 */
[----:B-123--:R-:W-:-:S06]  /*5c40*/  HADD2.F32 R2, -RZ, R4.H0_H0 ;  /* 0x20000004ff027230 */ /* 0x00efcc0000004100 */
[----:B------:R-:W0:Y:S02]  /*5c50*/  F2I.S64.TRUNC R2, R2 ;  /* 0x0000000200027311 */ /* 0x000e24000020d900 */
[----:B0-----:R-:W-:Y:S01]  /*5c60*/  PRMT R19, R2, 0x7610, R19 ;  /* 0x0000761002137816 */ /* 0x001fe20000000013 */
[----:B------:R-:W-:Y:S06]  /*5c70*/  BRA `(.L_x_24098) ;  /* 0x0000000800b47947 */ /* 0x000fec0003800000 */
.L_x_24103:
[----:B-123--:R-:W2:Y:S02]  /*5c80*/  LDG.E.64 R2, desc[UR36][R4.64] ;  /* 0x0000002404027981 */ /* 0x00eea4000c1e1b00 */
[----:B--2---:R-:W0:Y:S02]  /*5c90*/  F2I.S64.F64.TRUNC R2, R2 ;  /* 0x0000000200027311 */ /* 0x004e24000030d900 */
[----:B0-----:R-:W-:Y:S01]  /*5ca0*/  PRMT R19, R2, 0x7610, R19 ;  /* 0x0000761002137816 */ /* 0x001fe20000000013 */
[----:B------:R-:W-:Y:S06]  /*5cb0*/  BRA `(.L_x_24098) ;  /* 0x0000000800a47947 */ /* 0x000fec0003800000 */
.L_x_24093:
        /* <DEDUP_REMOVED lines=10> */
[----:B------:R-:W-:Y:S01]  /*5d60*/  SEL R19, RZ, 0x1, !P0 ;  /* 0x00000001ff137807 */ /* 0x000fe20004000000 */
[----:B------:R-:W-:Y:S08]  /*5d70*/  BRA `(.L_x_24098) ;  /* 0x0000000800747947 */ /* 0x000ff00003800000 */
.L_x_24107:
[----:B------:R-:W1:Y:S02]  /*5d80*/  LDG.E.64 R4, desc[UR36][R4.64] ;  /* 0x0000002404047981 */ /* 0x000e64000c1e1b00 */
[----:B-123--:R-:W0:Y:S02]  /*5d90*/  F2I.S64.F64.TRUNC R2, R4 ;  /* 0x0000000400027311 */ /* 0x00ee24000030d900 */
[----:B0-----:R-:W-:Y:S01]  /*5da0*/  PRMT R19, R2, 0x7610, R19 ;  /* 0x0000761002137816 */ /* 0x001fe20000000013 */
[----:B------:R-:W-:Y:S06]  /*5db0*/  BRA `(.L_x_24098) ;  /* 0x0000000800647947 */ /* 0x000fec0003800000 */
.L_x_24106:
        /* <DEDUP_REMOVED lines=9> */
[C---:B-123--:R-:W-:Y:S02]  /*5e50*/  LOP3.LUT R2, R0.reuse, 0x7f000000, RZ, 0xc0, !PT ;  /* 0x7f00000000027812 */ /* 0x04efe400078ec0ff */
        /* <DEDUP_REMOVED lines=17> */
.L_x_24109:
[----:B-123--:R-:W2:Y:S02]  /*5f70*/  LDG.E.U8 R3, desc[UR36][R4.64] ;  /* 0x0000002404037981 */ /* 0x00eea4000c1e1100 */
        /* <DEDUP_REMOVED lines=13> */
.L_x_24108:
[----:B-123--:R-:W2:Y:S02]  /*6050*/  LDG.E.U16 R2, desc[UR36][R4.64] ;  /* 0x0000002404027981 */ /* 0x00eea4000c1e1500 */
[----:B--2---:R-:W-:-:S06]  /*6060*/  IMAD.U32 R2, R2, 0x10000, RZ ;  /* 0x0001000002027824 */ /* 0x004fcc00078e00ff */
[----:B------:R-:W0:Y:S02]  /*6070*/  F2I.S64.TRUNC R2, R2 ;  /* 0x0000000200027311 */ /* 0x000e24000020d900 */
[----:B0-----:R-:W-:Y:S01]  /*6080*/  PRMT R19, R2, 0x7610, R19 ;  /* 0x0000761002137816 */ /* 0x001fe20000000013 */
[----:B------:R-:W-:Y:S06]  /*6090*/  BRA `(.L_x_24098) ;  /* 0x0000000400ac7947 */ /* 0x000fec0003800000 */
.L_x_24105:
        /* <DEDUP_REMOVED lines=10> */
.L_x_24112:
[----:B------:R-:W4:Y:S01]  /*6140*/  LDG.E.U8 R4, desc[UR36][R4.64] ;  /* 0x0000002404047981 */ /* 0x000f22000c1e1100 */
[----:B------:R-:W-:Y:S01]  /*6150*/  BSSY.RECONVERGENT B0, `(.L_x_24113) ;  /* 0x0000018000007945 */ /* 0x000fe20003800200 */
[----:B-123--:R-:W-:Y:S01]  /*6160*/  IMAD.MOV.U32 R2, RZ, RZ, RZ ;  /* 0x000000ffff027224 */ /* 0x00efe200078e00ff */
        /* <DEDUP_REMOVED lines=18> */
.L_x_24116:
[----:B------:R-:W-:Y:S05]  /*6290*/  BSYNC.RECONVERGENT B1 ;  /* 0x0000000000017941 */ /* 0x000fea0003800200 */
.L_x_24115:
[----:B------:R-:W-:Y:S01]  /*62a0*/  IMAD.SHL.U32 R0, R0, 0x100000, RZ ;  /* 0x0010000000007824 */ /* 0x000fe200078e00ff */
[----:B------:R-:W-:-:S04]  /*62b0*/  LEA R2, R2, 0x3b800000, 0x17 ;  /* 0x3b80000002027811 */ /* 0x000fc800078eb8ff */
[----:B------:R-:W-:-:S07]  /*62c0*/  LOP3.LUT R2, R2, R0, R7, 0xfe, !PT ;  /* 0x0000000002027212 */ /* 0x000fce00078efe07 */
.L_x_24114:
[----:B------:R-:W-:Y:S05]  /*62d0*/  BSYNC.RECONVERGENT B0 ;  /* 0x0000000000007941 */ /* 0x000fea0003800200 */
.L_x_24113:
[----:B------:R-:W0:Y:S02]  /*62e0*/  F2I.S64.TRUNC R2, R2 ;  /* 0x0000000200027311 */ /* 0x000e24000020d900 */
[----:B0-----:R-:W-:Y:S01]  /*62f0*/  PRMT R19, R2, 0x7610, R19 ;  /* 0x0000761002137816 */ /* 0x001fe20000000013 */
[----:B------:R-:W-:Y:S06]  /*6300*/  BRA `(.L_x_24098) ;  /* 0x0000000400107947 */ /* 0x000fec0003800000 */
.L_x_24111:
[----:B------:R-:W4:Y:S01]  /*6310*/  LDG.E.U8 R4, desc[UR36][R4.64] ;  /* 0x0000002404047981 */ /* 0x000f22000c1e1100 */
[----:B------:R-:W-:Y:S01]  /*6320*/  BSSY.RECONVERGENT B0, `(.L_x_24117) ;  /* 0x0000018000007945 */ /* 0x000fe20003800200 */
[----:B-123--:R-:W-:Y:S01]  /*6330*/  IMAD.MOV.U32 R2, RZ, RZ, RZ ;  /* 0x000000ffff027224 */ /* 0x00efe200078e00ff */
[----:B----4-:R-:W-:-:S13]  /*6340*/  ISETP.NE.AND P0, PT, R4, RZ, PT ;  /* 0x000000ff0400720c */ /* 0x010fda0003f05270 */
        /* <DEDUP_REMOVED lines=17> */
.L_x_24120:
[----:B------:R-:W-:Y:S05]  /*6460*/  BSYNC.RECONVERGENT B1 ;  /* 0x0000000000017941 */ /* 0x000fea0003800200 */
.L_x_24119:
[----:B------:R-:W-:Y:S01]  /*6470*/  IMAD.SHL.U32 R0, R0, 0x200000, RZ ;  /* 0x0020000000007824 */ /* 0x000fe200078e00ff */
[----:B------:R-:W-:-:S04]  /*6480*/  LEA R2, R2, 0x37800000, 0x17 ;  /* 0x3780000002027811 */ /* 0x000fc800078eb8ff */
[----:B------:R-:W-:-:S07]  /*6490*/  LOP3.LUT R2, R2, R0, R7, 0xfe, !PT ;  /* 0x0000000002027212 */ /* 0x000fce00078efe07 */
.L_x_24118:
[----:B------:R-:W-:Y:S05]  /*64a0*/  BSYNC.RECONVERGENT B0 ;  /* 0x0000000000007941 */ /* 0x000fea0003800200 */
.L_x_24117:
[----:B------:R-:W0:Y:S02]  /*64b0*/  F2I.S64.TRUNC R2, R2 ;  /* 0x0000000200027311 */ /* 0x000e24000020d900 */
[----:B0-----:R-:W-:Y:S01]  /*64c0*/  PRMT R19, R2, 0x7610, R19 ;  /* 0x0000761002137816 */ /* 0x001fe20000000013 */
[----:B------:R-:W-:Y:S06]  /*64d0*/  BRA `(.L_x_24098) ;  /* 0x00000000009c7947 */ /* 0x000fec0003800000 */
.L_x_24110:
[----:B------:R-:W-:-:S09]  /*64e0*/  UISETP.NE.AND UP0, UPT, UR4, 0x1c, UPT ;  /* 0x0000001c0400788c */ /* 0x000fd2000bf05270 */
[----:B------:R-:W-:Y:S05]  /*64f0*/  BRA.U !UP0, `(.L_x_24121) ;  /* 0x0000000108907547 */ /* 0x000fea000b800000 */
[----:B------:R-:W-:-:S09]  /*6500*/  UISETP.NE.AND UP0, UPT, UR4, 0x1d, UPT ;  /* 0x0000001d0400788c */ /* 0x000fd2000bf05270 */
[----:B------:R-:W-:Y:S05]  /*6510*/  BRA.U !UP0, `(.L_x_24122) ;  /* 0x0000000108807547 */ /* 0x000fea000b800000 */
[----:B------:R-:W-:-:S09]  /*6520*/  UISETP.NE.AND UP0, UPT, UR4, 0x2c, UPT ;  /* 0x0000002c0400788c */ /* 0x000fd2000bf05270 */
[----:B------:R-:W-:Y:S05]  /*6530*/  BRA.U UP0, `(.L_x_24097) ;  /* 0x0000000100307547 */ /* 0x000fea000b800000 */
[----:B------:R-:W4:Y:S01]  /*6540*/  LDG.E.U8 R4, desc[UR36][R4.64] ;  /* 0x0000002404047981 */ /* 0x000f22000c1e1100 */
[----:B------:R-:W-:Y:S01]  /*6550*/  BSSY.RECONVERGENT B0, `(.L_x_24123) ;  /* 0x0000007000007945 */ /* 0x000fe20003800200 */
[----:B-123--:R-:W-:Y:S01]  /*6560*/  HFMA2 R2, -RZ, RZ, 3.814697265625e-06, 0 ;  /* 0x00400000ff027431 */ /* 0x00efe200000001ff */
[----:B----4-:R-:W-:-:S13]  /*6570*/  ISETP.NE.AND P0, PT, R4, RZ, PT ;  /* 0x000000ff0400720c */ /* 0x010fda0003f05270 */
[----:B------:R-:W-:Y:S05]  /*6580*/  @!P0 BRA `(.L_x_24124) ;  /* 0x00000000000c8947 */ /* 0x000fea0003800000 */
[----:B------:R-:W-:-:S13]  /*6590*/  ISETP.NE.AND P0, PT, R4, 0xff, PT ;  /* 0x000000ff0400780c */ /* 0x000fda0003f05270 */
[----:B------:R-:W-:Y:S02]  /*65a0*/  @!P0 IMAD.MOV.U32 R2, RZ, RZ, 0x7f800001 ;  /* 0x7f800001ff028424 */ /* 0x000fe400078e00ff */
[----:B------:R-:W-:-:S07]  /*65b0*/  @P0 IMAD.SHL.U32 R2, R4, 0x800000, RZ ;  /* 0x0080000004020824 */ /* 0x000fce00078e00ff */
.L_x_24124:
[----:B------:R-:W-:Y:S05]  /*65c0*/  BSYNC.RECONVERGENT B0 ;  /* 0x0000000000007941 */ /* 0x000fea0003800200 */
.L_x_24123:
[----:B------:R-:W0:Y:S02]  /*65d0*/  F2I.S64.TRUNC R2, R2 ;  /* 0x0000000200027311 */ /* 0x000e24000020d900 */
[----:B0-----:R-:W-:Y:S01]  /*65e0*/  PRMT R19, R2, 0x7610, R19 ;  /* 0x0000761002137816 */ /* 0x001fe20000000013 */
[----:B------:R-:W-:Y:S06]  /*65f0*/  BRA `(.L_x_24098) ;  /* 0x0000000000547947 */ /* 0x000fec0003800000 */
.L_x_24097:
[----:B-123--:R-:W-:Y:S01]  /*6600*/  MOV R2, 0x0 ;  /* 0x0000000000027802 */ /* 0x00efe20000000f00 */
        /* <DEDUP_REMOVED lines=15> */
.L_x_24125:
[----:B------:R-:W-:Y:S01]  /*6700*/  PRMT R19, RZ, 0x7610, R19 ;  /* 0x00007610ff137816 */ /* 0x000fe20000000013 */
[----:B------:R-:W-:Y:S06]  /*6710*/  BRA `(.L_x_24098) ;  /* 0x00000000000c7947 */ /* 0x000fec0003800000 */
.L_x_24122:
[----:B------:R0:W5:Y:S01]  /*6720*/  LDG.E.U8 R19, desc[UR36][R4.64] ;  /* 0x0000002404137981 */ /* 0x000162000c1e1100 */
[----:B------:R-:W-:Y:S05]  /*6730*/  BRA `(.L_x_24098) ;  /* 0x0000000000047947 */ /* 0x000fea0003800000 */
.L_x_24121:
[----:B------:R4:W5:Y:S02]  /*6740*/  LDG.E.U8 R19, desc[UR36][R4.64] ;  /* 0x0000002404137981 */ /* 0x000964000c1e1100 */
.L_x_24098:
[----:B------:R-:W0:Y:S01]  /*6750*/  LDCU.64 UR6, c[0x0][0x5f8] ;  /* 0x0000bf00ff0677ac */ /* 0x000e220008000a00 */
[----:B------:R-:W-:-:S04]  /*6760*/  UPRMT UR4, UR42, 0x9910, URZ ;  /* 0x000099102a047896 */ /* 0x000fc800080000ff */
[----:B------:R-:W-:Y:S01]  /*6770*/  UISETP.GT.AND UP0, UPT, UR4, 0x9, UPT ;  /* 0x000000090400788c */ /* 0x000fe2000bf04270 */
[----:B0---4-:R-:W-:-:S04]  /*6780*/  IADD3 R4, P0, PT, R18, UR6, RZ ;  /* 0x0000000612047c10 */ /* 0x011fc8000ff1e0ff */
        /* <DEDUP_REMOVED lines=12> */
.L_x_24129:
[----:B------:R0:W5:Y:S01]  /*6850*/  LDG.E.U8 R0, desc[UR36][R4.64] ;  /* 0x0000002404007981 */ /* 0x000162000c1e1100 */
[----:B------:R-:W-:Y:S05]  /*6860*/  BRA `(.L_x_24131) ;  /* 0x0000000c005c7947 */ /* 0x000fea0003800000 */
.L_x_24128:
        /* <DEDUP_REMOVED lines=8> */
.L_x_24133:
[----:B------:R0:W5:Y:S01]  /*68f0*/  LDG.E.U8 R0, desc[UR36][R4.64] ;  /* 0x0000002404007981 */ /* 0x000162000c1e1100 */
[----:B------:R-:W-:Y:S05]  /*6900*/  BRA `(.L_x_24131) ;  /* 0x0000000c00347947 */ /* 0x000fea0003800000 */
.L_x_24132:
[----:B------:R0:W5:Y:S01]  /*6910*/  LDG.E.U16 R0, desc[UR36][R4.64] ;  /* 0x0000002404007981 */ /* 0x000162000c1e1500 */
[----:B------:R-:W-:Y:S05]  /*6920*/  BRA `(.L_x_24131) ;  /* 0x0000000c002c7947 */ /* 0x000fea0003800000 */
.L_x_24127:
        /* <DEDUP_REMOVED lines=10> */
.L_x_24135:
[----:B-123--:R-:W2:Y:S02]  /*69d0*/  LDG.E.U16 R2, desc[UR36][R4.64] ;  /* 0x0000002404027981 */ /* 0x00eea4000c1e1500 */
[----:B--2---:R-:W-:-:S06]  /*69e0*/  HADD2.F32 R2, -RZ, R2.H0_H0 ;  /* 0x20000002ff027230 */ /* 0x004fcc0000004100 */
[----:B------:R-:W0:Y:S02]  /*69f0*/  F2I.S64.TRUNC R2, R2 ;  /* 0x0000000200027311 */ /* 0x000e24000020d900 */
[----:B0-----:R-:W-:Y:S01]  /*6a00*/  PRMT R0, R2, 0x7610, R0 ;  /* 0x0000761002007816 */ /* 0x001fe20000000000 */
[----:B------:R-:W-:Y:S06]  /*6a10*/  BRA `(.L_x_24131) ;  /* 0x0000000800f07947 */ /* 0x000fec0003800000 */
.L_x_24134:
        /* <DEDUP_REMOVED lines=10> */
.L_x_24137:
[----:B------:R-:W1:Y:S02]  /*6ac0*/  LDG.E.U16 R4, desc[UR36][R4.64] ;  /* 0x0000002404047981 */ /* 0x000e64000c1e1500 */
[----:B-123--:R-:W-:-:S06]  /*6ad0*/  HADD2.F32 R2, -RZ, R4.H0_H0 ;  /* 0x20000004ff027230 */ /* 0x00efcc0000004100 */
[----:B------:R-:W0:Y:S02]  /*6ae0*/  F2I.S64.TRUNC R2, R2 ;  /* 0x0000000200027311 */ /* 0x000e24000020d900 */
[----:B0-----:R-:W-:Y:S01]  /*6af0*/  PRMT R0, R2, 0x7610, R0 ;  /* 0x0000761002007816 */ /* 0x001fe20000000000 */
[----:B------:R-:W-:Y:S06]  /*6b00*/  BRA `(.L_x_24131) ;  /* 0x0000000800b47947 */ /* 0x000fec0003800000 */
.L_x_24136:
[----:B-123--:R-:W2:Y:S02]  /*6b10*/  LDG.E.64 R2, desc[UR36][R4.64] ;  /* 0x0000002404027981 */ /* 0x00eea4000c1e1b00 */
[----:B--2---:R-:W0:Y:S02]  /*6b20*/  F2I.S64.F64.TRUNC R2, R2 ;  /* 0x0000000200027311 */ /* 0x004e24000030d900 */
[----:B0-----:R-:W-:Y:S01]  /*6b30*/  PRMT R0, R2, 0x7610, R0 ;  /* 0x0000761002007816 */ /* 0x001fe20000000000 */
[----:B------:R-:W-:Y:S06]  /*6b40*/  BRA `(.L_x_24131) ;  /* 0x0000000800a47947 */ /* 0x000fec0003800000 */
.L_x_24126:
        /* <DEDUP_REMOVED lines=12> */
.L_x_24140:
[----:B------:R-:W1:Y:S02]  /*6c10*/  LDG.E.64 R4, desc[UR36][R4.64] ;  /* 0x0000002404047981 */ /* 0x000e64000c1e1b00 */
[----:B-123--:R-:W0:Y:S02]  /*6c20*/  F2I.S64.F64.TRUNC R2, R4 ;  /* 0x0000000400027311 */ /* 0x00ee24000030d900 */
[----:B0-----:R-:W-:Y:S01]  /*6c30*/  PRMT R0, R2, 0x7610, R0 ;  /* 0x0000761002007816 */ /* 0x001fe20000000000 */
[----:B------:R-:W-:Y:S06]  /*6c40*/  BRA `(.L_x_24131) ;  /* 0x0000000800647947 */ /* 0x000fec0003800000 */
.L_x_24139:
        /* <DEDUP_REMOVED lines=9> */
[C---:B-123--:R-:W-:Y:S02]  /*6ce0*/  LOP3.LUT R2, R0.reuse, 0x7f000000, RZ, 0xc0, !PT ;  /* 0x7f00000000027812 */ /* 0x04efe400078ec0ff */
        /* <DEDUP_REMOVED lines=17> */
.L_x_24142:
[----:B-123--:R-:W2:Y:S02]  /*6e00*/  LDG.E.U8 R3, desc[UR36][R4.64] ;  /* 0x0000002404037981 */ /* 0x00eea4000c1e1100 */
        /* <DEDUP_REMOVED lines=13> */
.L_x_24141:
[----:B-123--:R-:W2:Y:S02]  /*6ee0*/  LDG.E.U16 R2, desc[UR36][R4.64] ;  /* 0x0000002404027981 */ /* 0x00eea4000c1e1500 */
[----:B--2---:R-:W-:-:S06]  /*6ef0*/  IMAD.U32 R2, R2, 0x10000, RZ ;  /* 0x0001000002027824 */ /* 0x004fcc00078e00ff */
[----:B------:R-:W0:Y:S02]  /*6f00*/  F2I.S64.TRUNC R2, R2 ;  /* 0x0000000200027311 */ /* 0x000e24000020d900 */
[----:B0-----:R-:W-:Y:S01]  /*6f10*/  PRMT R0, R2, 0x7610, R0 ;  /* 0x0000761002007816 */ /* 0x001fe20000000000 */
[----:B------:R-:W-:Y:S06]  /*6f20*/  BRA `(.L_x_24131) ;  /* 0x0000000400ac7947 */ /* 0x000fec0003800000 */
.L_x_24138:
        /* <DEDUP_REMOVED lines=10> */
.L_x_24145:
        /* <DEDUP_REMOVED lines=21> */
.L_x_24149:
[----:B------:R-:W-:Y:S05]  /*7120*/  BSYNC.RECONVERGENT B1 ;  /* 0x0000000000017941 */ /* 0x000fea0003800200 */
.L_x_24148:
[----:B------:R-:W-:Y:S01]  /*7130*/  IMAD.SHL.U32 R0, R0, 0x100000, RZ ;  /* 0x0010000000007824 */ /* 0x000fe200078e00ff */
[----:B------:R-:W-:-:S04]  /*7140*/  LEA R2, R2, 0x3b800000, 0x17 ;  /* 0x3b80000002027811 */ /* 0x000fc800078eb8ff */
[----:B------:R-:W-:-:S07]  /*7150*/  LOP3.LUT R2, R2, R0, R7, 0xfe, !PT ;  /* 0x0000000002027212 */ /* 0x000fce00078efe07 */
.L_x_24147:
[----:B------:R-:W-:Y:S05]  /*7160*/  BSYNC.RECONVERGENT B0 ;  /* 0x0000000000007941 */ /* 0x000fea0003800200 */
.L_x_24146:
[----:B------:R-:W0:Y:S02]  /*7170*/  F2I.S64.TRUNC R2, R2 ;  /* 0x0000000200027311 */ /* 0x000e24000020d900 */
[----:B0-----:R-:W-:Y:S01]  /*7180*/  PRMT R0, R2, 0x7610, R0 ;  /* 0x0000761002007816 */ /* 0x001fe20000000000 */
[----:B------:R-:W-:Y:S06]  /*7190*/  BRA `(.L_x_24131) ;  /* 0x0000000400107947 */ /* 0x000fec0003800000 */
.L_x_24144:
[----:B------:R-:W4:Y:S01]  /*71a0*/  LDG.E.U8 R4, desc[UR36][R4.64] ;  /* 0x0000002404047981 */ /* 0x000f22000c1e1100 */
[----:B------:R-:W-:Y:S01]  /*71b0*/  BSSY.RECONVERGENT B0, `(.L_x_24150) ;  /* 0x0000018000007945 */ /* 0x000fe20003800200 */
[----:B-123--:R-:W-:Y:S01]  /*71c0*/  HFMA2 R2, -RZ, RZ, 0, 0 ;  /* 0x00000000ff027431 */ /* 0x00efe200000001ff */
        /* <DEDUP_REMOVED lines=18> */
.L_x_24153:
[----:B------:R-:W-:Y:S05]  /*72f0*/  BSYNC.RECONVERGENT B1 ;  /* 0x0000000000017941 */ /* 0x000fea0003800200 */
.L_x_24152:
[----:B------:R-:W-:Y:S02]  /*7300*/  SHF.L.U32 R0, R0, 0x15, RZ ;  /* 0x0000001500007819 */ /* 0x000fe400000006ff */
[----:B------:R-:W-:-:S04]  /*7310*/  LEA R2, R2, 0x37800000, 0x17 ;  /* 0x3780000002027811 */ /* 0x000fc800078eb8ff */
[----:B------:R-:W-:-:S07]  /*7320*/  LOP3.LUT R2, R2, R0, R7, 0xfe, !PT ;  /* 0x0000000002027212 */ /* 0x000fce00078efe07 */
.L_x_24151:
[----:B------:R-:W-:Y:S05]  /*7330*/  BSYNC.RECONVERGENT B0 ;  /* 0x0000000000007941 */ /* 0x000fea0003800200 */
.L_x_24150:
[----:B------:R-:W0:Y:S02]  /*7340*/  F2I.S64.TRUNC R2, R2 ;  /* 0x0000000200027311 */ /* 0x000e24000020d900 */
[----:B0-----:R-:W-:Y:S01]  /*7350*/  PRMT R0, R2, 0x7610, R0 ;  /* 0x0000761002007816 */ /* 0x001fe20000000000 */
[----:B------:R-:W-:Y:S06]  /*7360*/  BRA `(.L_x_24131) ;  /* 0x00000000009c7947 */ /* 0x000fec0003800000 */
.L_x_24143:
        /* <DEDUP_REMOVED lines=8> */
[----:B-123--:R-:W-:Y:S01]  /*73f0*/  IMAD.MOV.U32 R2, RZ, RZ, 0x400000 ;  /* 0x00400000ff027424 */ /* 0x00efe200078e00ff */
[----:B----4-:R-:W-:-:S13]  /*7400*/  ISETP.NE.AND P0, PT, R4, RZ, PT ;  /* 0x000000ff0400720c */ /* 0x010fda0003f05270 */
[----:B------:R-:W-:Y:S05]  /*7410*/  @!P0 BRA `(.L_x_24157) ;  /* 0x00000000000c8947 */ /* 0x000fea0003800000 */
[----:B------:R-:W-:-:S13]  /*7420*/  ISETP.NE.AND P0, PT, R4, 0xff, PT ;  /* 0x000000ff0400780c */ /* 0x000fda0003f05270 */
[----:B------:R-:W-:Y:S02]  /*7430*/  @!P0 IMAD.MOV.U32 R2, RZ, RZ, 0x7f800001 ;  /* 0x7f800001ff028424 */ /* 0x000fe400078e00ff */
[----:B------:R-:W-:-:S07]  /*7440*/  @P0 IMAD.SHL.U32 R2, R4, 0x800000, RZ ;  /* 0x0080000004020824 */ /* 0x000fce00078e00ff */
.L_x_24157:
[----:B------:R-:W-:Y:S05]  /*7450*/  BSYNC.RECONVERGENT B0 ;  /* 0x0000000000007941 */ /* 0x000fea0003800200 */
.L_x_24156:
[----:B------:R-:W0:Y:S02]  /*7460*/  F2I.S64.TRUNC R2, R2 ;  /* 0x0000000200027311 */ /* 0x000e24000020d900 */
[----:B0-----:R-:W-:Y:S01]  /*7470*/  PRMT R0, R2, 0x7610, R0 ;  /* 0x0000761002007816 */ /* 0x001fe20000000000 */
[----:B------:R-:W-:Y:S06]  /*7480*/  BRA `(.L_x_24131) ;  /* 0x0000000000547947 */ /* 0x000fec0003800000 */
.L_x_24130:
[----:B-123--:R-:W-:Y:S01]  /*7490*/  MOV R2, 0x0 ;  /* 0x0000000000027802 */ /* 0x00efe20000000f00 */
        /* <DEDUP_REMOVED lines=15> */
.L_x_24158:
[----:B------:R-:W-:Y:S01]  /*7590*/  PRMT R0, RZ, 0x7610, R0 ;  /* 0x00007610ff007816 */ /* 0x000fe20000000000 */
[----:B------:R-:W-:Y:S06]  /*75a0*/  BRA `(.L_x_24131) ;  /* 0x00000000000c7947 */ /* 0x000fec0003800000 */
.L_x_24155:
[----:B------:R4:W5:Y:S01]  /*75b0*/  LDG.E.U8 R0, desc[UR36][R4.64] ;  /* 0x0000002404007981 */ /* 0x000962000c1e1100 */
[----:B------:R-:W-:Y:S05]  /*75c0*/  BRA `(.L_x_24131) ;  /* 0x0000000000047947 */ /* 0x000fea0003800000 */
.L_x_24154:
[----:B------:R0:W5:Y:S02]  /*75d0*/  LDG.E.U8 R0, desc[UR36][R4.64] ;  /* 0x0000002404007981 */ /* 0x000164000c1e1100 */
.L_x_24131:
[----:B------:R-:W1:Y:S01]  /*75e0*/  LDCU.64 UR6, c[0x0][0x5e8] ;  /* 0x0000bd00ff0677ac */ /* 0x000e620008000a00 */
[----:B-----5:R-:W-:Y:S01]  /*75f0*/  LOP3.LUT R0, R0, 0xff, RZ, 0xc0, !PT ;  /* 0x000000ff00007812 */ /* 0x020fe200078ec0ff */
[----:B------:R-:W-:Y:S01]  /*7600*/  BSSY.RECONVERGENT B6, `(.L_x_24159) ;  /* 0x00000db000067945 */ /* 0x000fe20003800200 */
[----:B0---4-:R-:W-:Y:S01]  /*7610*/  LOP3.LUT R4, R19, 0xff, RZ, 0xc0, !PT ;  /* 0x000000ff13047812 */ /* 0x011fe200078ec0ff */
[----:B------:R-:W-:-:S03]  /*7620*/  UPRMT UR4, UR43, 0x9910, URZ ;  /* 0x000099102b047896 */ /* 0x000fc600080000ff */
[----:B------:R-:W-:Y:S01]  /*7630*/  VIMNMX.U16x2 R0, PT, PT, R4, R0, PT ;  /* 0x0000000004007248 */ /* 0x000fe20003fe0200 */
[----:B------:R-:W-:-:S03]  /*7640*/  UISETP.GT.AND UP0, UPT, UR4, 0x9, UPT ;  /* 0x000000090400788c */ /* 0x000fc6000bf04270 */
[----:B-123--:R-:W-:Y:S02]  /*7650*/  PRMT R9, R0, 0x7610, R9 ;  /* 0x0000761000097816 */ /* 0x00efe40000000009 */
[----:B------:R-:W-:-:S05]  /*7660*/  IADD3 R2, P0, PT, R16, UR6, RZ ;  /* 0x0000000610027c10 */ /* 0x000fca000ff1e0ff */
        /* <DEDUP_REMOVED lines=12> */
.L_x_24163:
[----:B------:R4:W-:Y:S01]  /*7730*/  STG.E.U8 desc[UR36][R2.64], R9 ;  /* 0x0000000902007986 */ /* 0x0009e2000c101124 */
[----:B------:R-:W-:Y:S05]  /*7740*/  BRA `(.L_x_24165) ;  /* 0x0000000c00187947 */ /* 0x000fea0003800000 */
.L_x_24162:
        /* <DEDUP_REMOVED lines=10> */
.L_x_24167:
[----:B------:R-:W-:-:S05]  /*77f0*/  LOP3.LUT R9, R9, 0xffff, RZ, 0xc0, !PT ;  /* 0x0000ffff09097812 */ /* 0x000fca00078ec0ff */
[----:B------:R2:W-:Y:S01]  /*7800*/  STG.E desc[UR36][R2.64], R9 ;  /* 0x0000000902007986 */ /* 0x0005e2000c101924 */
[----:B------:R-:W-:Y:S05]  /*7810*/  BRA `(.L_x_24165) ;  /* 0x0000000800e47947 */ /* 0x000fea0003800000 */
.L_x_24166:
[----:B------:R0:W-:Y:S01]  /*7820*/  STG.E.U16 desc[UR36][R2.64], R9 ;  /* 0x0000000902007986 */ /* 0x0001e2000c101524 */
[----:B------:R-:W-:Y:S05]  /*7830*/  BRA `(.L_x_24165) ;  /* 0x0000000800dc7947 */ /* 0x000fea0003800000 */
.L_x_24161:
        /* <DEDUP_REMOVED lines=9> */
.L_x_24169:
[----:B------:R-:W0:Y:S02]  /*78d0*/  I2F.U16 R0, R9 ;  /* 0x0000000900007306 */ /* 0x000e240000101000 */
[----:B0-----:R-:W-:-:S05]  /*78e0*/  F2FP.F16.F32.PACK_AB R0, RZ, R0 ;  /* 0x00000000ff00723e */ /* 0x001fca00000000ff */
[----:B------:R0:W-:Y:S01]  /*78f0*/  STG.E.U16 desc[UR36][R2.64], R0 ;  /* 0x0000000002007986 */ /* 0x0001e2000c101524 */
[----:B------:R-:W-:Y:S05]  /*7900*/  BRA `(.L_x_24165) ;  /* 0x0000000800a87947 */ /* 0x000fea0003800000 */
.L_x_24168:
        /* <DEDUP_REMOVED lines=10> */
.L_x_24171:
[----:B------:R-:W0:Y:S02]  /*79b0*/  I2F.U16 R9, R9 ;  /* 0x0000000900097306 */ /* 0x000e240000101000 */
[----:B0-----:R-:W-:-:S04]  /*79c0*/  F2FP.F16.F32.PACK_AB R5, RZ, R9 ;  /* 0x00000009ff05723e */ /* 0x001fc800000000ff */
[----:B------:R-:W-:-:S05]  /*79d0*/  PRMT R5, R5, 0x5410, RZ ;  /* 0x0000541005057816 */ /* 0x000fca00000000ff */
[----:B------:R0:W-:Y:S01]  /*79e0*/  STG.E desc[UR36][R2.64], R5 ;  /* 0x0000000502007986 */ /* 0x0001e2000c101924 */
[----:B------:R-:W-:Y:S05]  /*79f0*/  BRA `(.L_x_24165) ;  /* 0x00000008006c7947 */ /* 0x000fea0003800000 */
.L_x_24170:
[----:B------:R-:W0:Y:S02]  /*7a00*/  I2F.F64.U16 R4, R9 ;  /* 0x0000000900047312 */ /* 0x000e240000101800 */
[----:B0-----:R0:W-:Y:S01]  /*7a10*/  STG.E.64 desc[UR36][R2.64], R4 ;  /* 0x0000000402007986 */ /* 0x0011e2000c101b24 */
[----:B------:R-:W-:Y:S05]  /*7a20*/  BRA `(.L_x_24165) ;  /* 0x0000000800607947 */ /* 0x000fea0003800000 */
.L_x_24160:
        /* <DEDUP_REMOVED lines=12> */
.L_x_24175:
        /* <DEDUP_REMOVED lines=17> */
.L_x_24177:
[----:B------:R-:W-:Y:S05]  /*7c00*/  BSYNC.RECONVERGENT B0 ;  /* 0x0000000000007941 */ /* 0x000fea0003800200 */
.L_x_24176:
[----:B------:R0:W-:Y:S01]  /*7c10*/  STG.E.U8 desc[UR36][R2.64], R0 ;  /* 0x0000000002007986 */ /* 0x0001e2000c101124 */
[----:B------:R-:W-:Y:S05]  /*7c20*/  BRA `(.L_x_24165) ;  /* 0x0000000400e07947 */ /* 0x000fea0003800000 */
.L_x_24174:
        /* <DEDUP_REMOVED lines=17> */
.L_x_24179:
[----:B------:R-:W-:Y:S05]  /*7d40*/  BSYNC.RECONVERGENT B0 ;  /* 0x0000000000007941 */ /* 0x000fea0003800200 */
.L_x_24178:
[----:B------:R0:W-:Y:S01]  /*7d50*/  STG.E.U8 desc[UR36][R2.64], R0 ;  /* 0x0000000002007986 */ /* 0x0001e2000c101124 */
[----:B------:R-:W-:Y:S05]  /*7d60*/  BRA `(.L_x_24165) ;  /* 0x0000000400907947 */ /* 0x000fea0003800000 */
.L_x_24173:
[----:B------:R-:W-:-:S09]  /*7d70*/  UISETP.NE.AND UP0, UPT, UR4, 0x1c, UPT ;  /* 0x0000001c0400788c */ /* 0x000fd2000bf05270 */
[----:B------:R-:W-:Y:S05]  /*7d80*/  BRA.U !UP0, `(.L_x_24180) ;  /* 0x00000001085c7547 */ /* 0x000fea000b800000 */
[----:B------:R-:W-:-:S09]  /*7d90*/  UISETP.NE.AND UP0, UPT, UR4, 0x1d, UPT ;  /* 0x0000001d0400788c */ /* 0x000fd2000bf05270 */
[----:B------:R-:W-:Y:S05]  /*7da0*/  BRA.U !UP0, `(.L_x_24181) ;  /* 0x0000000108447547 */ /* 0x000fea000b800000 */
[----:B------:R-:W-:-:S09]  /*7db0*/  UISETP.NE.AND UP0, UPT, UR4, 0x2c, UPT ;  /* 0x0000002c0400788c */ /* 0x000fd2000bf05270 */
[----:B------:R-:W-:Y:S05]  /*7dc0*/  BRA.U UP0, `(.L_x_24164) ;  /* 0x0000000100ac7547 */ /* 0x000fea000b800000 */
        /* <DEDUP_REMOVED lines=15> */
.L_x_24181:
[----:B------:R-:W-:Y:S02]  /*7ec0*/  LOP3.LUT R4, R9, 0xffff, RZ, 0xc0, !PT ;  /* 0x0000ffff09047812 */ /* 0x000fe400078ec0ff */
[----:B------:R-:W-:-:S05]  /*7ed0*/  MOV R5, RZ ;  /* 0x000000ff00057202 */ /* 0x000fca0000000f00 */
[----:B------:R0:W-:Y:S01]  /*7ee0*/  STG.E.64 desc[UR36][R2.64], R4 ;  /* 0x0000000402007986 */ /* 0x0001e2000c101b24 */
[----:B------:R-:W-:Y:S05]  /*7ef0*/  BRA `(.L_x_24165) ;  /* 0x00000004002c7947 */ /* 0x000fea0003800000 */
.L_x_24180:
[----:B------:R-:W-:-:S05]  /*7f00*/  LOP3.LUT R9, R9, 0xffff, RZ, 0xc0, !PT ;  /* 0x0000ffff09097812 */ /* 0x000fca00078ec0ff */
[----:B------:R0:W-:Y:S01]  /*7f10*/  STG.E desc[UR36][R2.64], R9 ;  /* 0x0000000902007986 */ /* 0x0001e2000c101924 */
[----:B------:R-:W-:Y:S05]  /*7f20*/  BRA `(.L_x_24165) ;  /* 0x0000000400207947 */ /* 0x000fea0003800000 */
.L_x_24172:
        /* <DEDUP_REMOVED lines=11> */
.L_x_24183:
[----:B------:R-:W-:Y:S01]  /*7fe0*/  CS2R R6, SRZ ;  /* 0x0000000000067805 */ /* 0x000fe2000001ff00 */
[----:B------:R-:W0:Y:S04]  /*7ff0*/  I2F.F64.U16 R4, R9 ;  /* 0x0000000900047312 */ /* 0x000e280000101800 */
[----:B0-----:R0:W-:Y:S01]  /*8000*/  STG.E.128 desc[UR36][R2.64], R4 ;  /* 0x0000000402007986 */ /* 0x0011e2000c101d24 */
[----:B------:R-:W-:Y:S05]  /*8010*/  BRA `(.L_x_24165) ;  /* 0x0000000000e47947 */ /* 0x000fea0003800000 */
.L_x_24182:
[----:B------:R-:W-:-:S09]  /*8020*/  UISETP.NE.AND UP0, UPT, UR4, 0xf, UPT ;  /* 0x0000000f0400788c */ /* 0x000fd2000bf05270 */
[----:B------:R-:W-:Y:S05]  /*8030*/  BRA.U !UP0, `(.L_x_24184) ;  /* 0x0000000108d07547 */ /* 0x000fea000b800000 */
[----:B------:R-:W-:-:S09]  /*8040*/  UISETP.NE.AND UP0, UPT, UR4, 0x17, UPT ;  /* 0x000000170400788c */ /* 0x000fd2000bf05270 */
[----:B------:R-:W-:Y:S05]  /*8050*/  BRA.U !UP0, `(.L_x_24185) ;  /* 0x0000000108847547 */ /* 0x000fea000b800000 */
[----:B------:R-:W-:-:S09]  /*8060*/  UISETP.NE.AND UP0, UPT, UR4, 0x18, UPT ;  /* 0x000000180400788c */ /* 0x000fd2000bf05270 */
[----:B------:R-:W-:Y:S05]  /*8070*/  BRA.U !UP0, `(.L_x_24186) ;  /* 0x0000000108447547 */ /* 0x000fea000b800000 */
.L_x_24164:
        /* <DEDUP_REMOVED lines=16> */
.L_x_24187:
[----:B------:R-:W-:Y:S05]  /*8180*/  BRA `(.L_x_24165) ;  /* 0x0000000000887947 */ /* 0x000fea0003800000 */
.L_x_24186:
        /* <DEDUP_REMOVED lines=11> */
.L_x_24189:
[----:B------:R-:W-:Y:S05]  /*8240*/  BSYNC.RECONVERGENT B0 ;  /* 0x0000000000007941 */ /* 0x000fea0003800200 */
.L_x_24188:
[----:B------:R0:W-:Y:S01]  /*8250*/  STG.E.U8 desc[UR36][R2.64], R5 ;  /* 0x0000000502007986 */ /* 0x0001e2000c101124 */
[----:B------:R-:W-:Y:S05]  /*8260*/  BRA `(.L_x_24165) ;  /* 0x0000000000507947 */ /* 0x000fea0003800000 */
.L_x_24185:
        /* <DEDUP_REMOVED lines=12> */
.L_x_24190:
[----:B------:R-:W-:Y:S01]  /*8330*/  IMAD.MOV.U32 R5, RZ, RZ, 0x7f ;  /* 0x0000007fff057424 */ /* 0x000fe200078e00ff */
[----:B------:R-:W-:-:S04]  /*8340*/  ISETP.GT.U32.AND P0, PT, R7, 0x7f800000, PT ;  /* 0x7f8000000700780c */ /* 0x000fc80003f04070 */
[----:B------:R-:W-:-:S05]  /*8350*/  SEL R5, R5, 0x7c, P0 ;  /* 0x0000007c05057807 */ /* 0x000fca0000000000 */
[----:B------:R0:W-:Y:S01]  /*8360*/  STG.E.U8 desc[UR36][R2.64], R5 ;  /* 0x0000000502007986 */ /* 0x0001e2000c101124 */
[----:B------:R-:W-:Y:S05]  /*8370*/  BRA `(.L_x_24165) ;  /* 0x00000000000c7947 */ /* 0x000fea0003800000 */
.L_x_24184:
[----:B------:R-:W0:Y:S02]  /*8380*/  I2F.U16 R0, R9 ;  /* 0x0000000900007306 */ /* 0x000e240000101000 */
[----:B0-----:R-:W-:-:S05]  /*8390*/  F2FP.BF16.F32.PACK_AB R0, RZ, R0 ;  /* 0x00000000ff00723e */ /* 0x001fca00000010ff */
[----:B------:R0:W-:Y:S02]  /*83a0*/  STG.E.U16 desc[UR36][R2.64], R0 ;  /* 0x0000000002007986 */ /* 0x0001e4000c101524 */
.L_x_24165:
[----:B------:R-:W-:Y:S05]  /*83b0*/  BSYNC.RECONVERGENT B6 ;  /* 0x0000000000067941 */ /* 0x000fea0003800200 */
.L_x_24159:
[----:B------:R-:W-:-:S07]  /*83c0*/  IADD3 R17, PT, PT, R17, 0x80, RZ ;  /* 0x0000008011117810 */ /* 0x000fce0007ffe0ff */
.L_x_24091:
[----:B------:R-:W-:Y:S05]  /*83d0*/  BSYNC.RECONVERGENT B7 ;  /* 0x0000000000077941 */ /* 0x000fea0003800200 */
.L_x_24090:
        /* <DEDUP_REMOVED lines=358> */
.L_x_24193:
        /* <DEDUP_REMOVED lines=16> */
.L_x_24197:
[----:B------:R0:W5:Y:S01]  /*9b40*/  LDG.E.U8 R19, desc[UR36][R4.64] ;  /* 0x0000002404137981 */ /* 0x000162000c1e1100 */
[----:B------:R-:W-:Y:S05]  /*9b50*/  BRA `(.L_x_24199) ;  /* 0x0000000c005c7947 */ /* 0x000fea0003800000 */
.L_x_24196:
        /* <DEDUP_REMOVED lines=8> */
.L_x_24201:
[----:B------:R0:W5:Y:S01]  /*9be0*/  LDG.E.U8 R19, desc[UR36][R4.64] ;  /* 0x0000002404137981 */ /* 0x000162000c1e1100 */
[----:B------:R-:W-:Y:S05]  /*9bf0*/  BRA `(.L_x_24199) ;  /* 0x0000000c00347947 */ /* 0x000fea0003800000 */
.L_x_24200:
[----:B------:R0:W5:Y:S01]  /*9c00*/  LDG.E.U16 R19, desc[UR36][R4.64] ;  /* 0x0000002404137981 */ /* 0x000162000c1e1500 */
[----:B------:R-:W-:Y:S05]  /*9c10*/  BRA `(.L_x_24199) ;  /* 0x0000000c002c7947 */ /* 0x000fea0003800000 */
.L_x_24195:
[----:B------:R-:W-:-:S09]  /*9c20*/  UISETP.GT.AND UP0, UPT, UR4, 0x6, UPT ;  /* 0x000000060400788c */ /* 0x000fd2000bf04270 */
[----:B------:R-:W-:Y:S05]  /*9c30*/  BRA.U UP0, `(.L_x_24202) ;  /* 0x0000000100347547 */ /* 0x000fea000b800000 */
[----:B------:R-:W-:-:S09]  /*9c40*/  UISETP.NE.AND UP0, UPT, UR4, 0x5, UPT ;  /* 0x000000050400788c */ /* 0x000fd2000bf05270 */
[----:B------:R-:W-:Y:S05]  /*9c50*/  BRA.U !UP0, `(.L_x_24203) ;  /* 0x0000000108187547 */ /* 0x000fea000b800000 */
[----:B------:R-:W-:-:S09]  /*9c60*/  UISETP.NE.AND UP0, UPT, UR4, 0x6, UPT ;  /* 0x000000060400788c */ /* 0x000fd2000bf05270 */
[----:B------:R-:W-:Y:S05]  /*9c70*/  BRA.U UP0, `(.L_x_24198) ;  /* 0x0000000900c07547 */ /* 0x000fea000b800000 */
[----:B--23--:R-:W2:Y:S02]  /*9c80*/  LDG.E R2, desc[UR36][R4.64] ;  /* 0x0000002404027981 */ /* 0x00cea4000c1e1900 */
[----:B--2---:R-:W0:Y:S02]  /*9c90*/  F2I.S64.TRUNC R2, R2 ;  /* 0x0000000200027311 */ /* 0x004e24000020d900 */
[----:B0-----:R-:W-:Y:S01]  /*9ca0*/  PRMT R19, R2, 0x7610, R19 ;  /* 0x0000761002137816 */ /* 0x001fe20000000013 */
[----:B------:R-:W-:Y:S06]  /*9cb0*/  BRA `(.L_x_24199) ;  /* 0x0000000c00047947 */ /* 0x000fec0003800000 */
.L_x_24203:
[----:B--23--:R-:W2:Y:S02]  /*9cc0*/  LDG.E.U16 R2, desc[UR36][R4.64] ;  /* 0x0000002404027981 */ /* 0x00cea4000c1e1500 */
[----:B--2---:R-:W-:-:S06]  /*9cd0*/  HADD2.F32 R2, -RZ, R2.H0_H0 ;  /* 0x20000002ff027230 */ /* 0x004fcc0000004100 */
[----:B------:R-:W0:Y:S02]  /*9ce0*/  F2I.S64.TRUNC R2, R2 ;  /* 0x0000000200027311 */ /* 0x000e24000020d900 */
[----:B0-----:R-:W-:Y:S01]  /*9cf0*/  PRMT R19, R2, 0x7610, R19 ;  /* 0x0000761002137816 */ /* 0x001fe20000000013 */
[----:B------:R-:W-:Y:S06]  /*9d00*/  BRA `(.L_x_24199) ;  /* 0x0000000800f07947 */ /* 0x000fec0003800000 */
.L_x_24202:
[----:B------:R-:W-:-:S09]  /*9d10*/  UISETP.NE.AND UP0, UPT, UR4, 0x7, UPT ;  /* 0x000000070400788c */ /* 0x000fd2000bf05270 */
[----:B------:R-:W-:Y:S05]  /*9d20*/  BRA.U !UP0, `(.L_x_24204) ;  /* 0x0000000108347547 */ /* 0x000fea000b800000 */
        /* <DEDUP_REMOVED lines=8> */
.L_x_24205:
[----:B------:R-:W2:Y:S02]  /*9db0*/  LDG.E.U16 R4, desc[UR36][R4.64] ;  /* 0x0000002404047981 */ /* 0x000ea4000c1e1500 */
[----:B--23--:R-:W-:-:S06]  /*9dc0*/  HADD2.F32 R2, -RZ, R4.H0_H0 ;  /* 0x20000004ff027230 */ /* 0x00cfcc0000004100 */
[----:B------:R-:W0:Y:S02]  /*9dd0*/  F2I.S64.TRUNC R2, R2 ;  /* 0x0000000200027311 */ /* 0x000e24000020d900 */
[----:B0-----:R-:W-:Y:S01]  /*9de0*/  PRMT R19, R2, 0x7610, R19 ;  /* 0x0000761002137816 */ /* 0x001fe20000000013 */
[----:B------:R-:W-:Y:S06]  /*9df0*/  BRA `(.L_x_24199) ;  /* 0x0000000800b47947 */ /* 0x000fec0003800000 */
.L_x_24204:
[----:B--23--:R-:W2:Y:S02]  /*9e00*/  LDG.E.64 R2, desc[UR36][R4.64] ;  /* 0x0000002404027981 */ /* 0x00cea4000c1e1b00 */
[----:B--2---:R-:W0:Y:S02]  /*9e10*/  F2I.S64.F64.TRUNC R2, R2 ;  /* 0x0000000200027311 */ /* 0x004e24000030d900 */
[----:B0-----:R-:W-:Y:S01]  /*9e20*/  PRMT R19, R2, 0x7610, R19 ;  /* 0x0000761002137816 */ /* 0x001fe20000000013 */
[----:B------:R-:W-:Y:S06]  /*9e30*/  BRA `(.L_x_24199) ;  /* 0x0000000800a47947 */ /* 0x000fec0003800000 */
.L_x_24194:
        /* <DEDUP_REMOVED lines=12> */
.L_x_24208:
[----:B------:R-:W2:Y:S02]  /*9f00*/  LDG.E.64 R4, desc[UR36][R4.64] ;  /* 0x0000002404047981 */ /* 0x000ea4000c1e1b00 */
[----:B--23--:R-:W0:Y:S02]  /*9f10*/  F2I.S64.F64.TRUNC R2, R4 ;  /* 0x0000000400027311 */ /* 0x00ce24000030d900 */
[----:B0-----:R-:W-:Y:S01]  /*9f20*/  PRMT R19, R2, 0x7610, R19 ;  /* 0x0000761002137816 */ /* 0x001fe20000000013 */
[----:B------:R-:W-:Y:S06]  /*9f30*/  BRA `(.L_x_24199) ;  /* 0x0000000800647947 */ /* 0x000fec0003800000 */
.L_x_24207:
[----:B------:R-:W-:-:S09]  /*9f40*/  UISETP.NE.AND UP0, UPT, UR4, 0xf, UPT ;  /* 0x0000000f0400788c */ /* 0x000fd2000bf05270 */
[----:B------:R-:W-:Y:S05]  /*9f50*/  BRA.U !UP0, `(.L_x_24209) ;  /* 0x00000001089c7547 */ /* 0x000fea000b800000 */
[----:B------:R-:W-:-:S09]  /*9f60*/  UISETP.NE.AND UP0, UPT, UR4, 0x17, UPT ;  /* 0x000000170400788c */ /* 0x000fd2000bf05270 */
[----:B------:R-:W-:Y:S05]  /*9f70*/  BRA.U !UP0, `(.L_x_24210) ;  /* 0x00000001085c7547 */ /* 0x000fea000b800000 */
[----:B------:R-:W-:-:S09]  /*9f80*/  UISETP.NE.AND UP0, UPT, UR4, 0x18, UPT ;  /* 0x000000180400788c */ /* 0x000fd2000bf05270 */
[----:B------:R-:W-:Y:S05]  /*9f90*/  BRA.U UP0, `(.L_x_24198) ;  /* 0x0000000500f87547 */ /* 0x000fea000b800000 */
[----:B------:R-:W4:Y:S01]  /*9fa0*/  LDG.E.U8 R0, desc[UR36][R4.64] ;  /* 0x0000002404007981 */ /* 0x000f22000c1e1100 */
[----:B------:R-:W-:Y:S02]  /*9fb0*/  HFMA2 R6, -RZ, RZ, 0, 1.847743988037109375e-06 ;  /* 0x0000001fff067431 */ /* 0x000fe400000001ff */
[----:B----4-:R-:W-:-:S05]  /*9fc0*/  IMAD.SHL.U32 R0, R0, 0x1000000, RZ ;  /* 0x0100000000007824 */ /* 0x010fca00078e00ff */
[C---:B--23--:R-:W-:Y:S02]  /*9fd0*/  LOP3.LUT R2, R0.reuse, 0x7f000000, RZ, 0xc0, !PT ;  /* 0x7f00000000027812 */ /* 0x04cfe400078ec0ff */
        /* <DEDUP_REMOVED lines=17> */
.L_x_24210:
[----:B--23--:R-:W2:Y:S02]  /*a0f0*/  LDG.E.U8 R3, desc[UR36][R4.64] ;  /* 0x0000002404037981 */ /* 0x00cea4000c1e1100 */
        /* <DEDUP_REMOVED lines=13> */
.L_x_24209:
[----:B--23--:R-:W2:Y:S02]  /*a1d0*/  LDG.E.U16 R2, desc[UR36][R4.64] ;  /* 0x0000002404027981 */ /* 0x00cea4000c1e1500 */
[----:B--2---:R-:W-:-:S06]  /*a1e0*/  SHF.L.U32 R2, R2, 0x10, RZ ;  /* 0x0000001002027819 */ /* 0x004fcc00000006ff */
[----:B------:R-:W0:Y:S02]  /*a1f0*/  F2I.S64.TRUNC R2, R2 ;  /* 0x0000000200027311 */ /* 0x000e24000020d900 */
[----:B0-----:R-:W-:Y:S01]  /*a200*/  PRMT R19, R2, 0x7610, R19 ;  /* 0x0000761002137816 */ /* 0x001fe20000000013 */
[----:B------:R-:W-:Y:S06]  /*a210*/  BRA `(.L_x_24199) ;  /* 0x0000000400ac7947 */ /* 0x000fec0003800000 */
.L_x_24206:
        /* <DEDUP_REMOVED lines=10> */
.L_x_24213:
[----:B------:R-:W4:Y:S01]  /*a2c0*/  LDG.E.U8 R4, desc[UR36][R4.64] ;  /* 0x0000002404047981 */ /* 0x000f22000c1e1100 */
[----:B------:R-:W-:Y:S01]  /*a2d0*/  BSSY.RECONVERGENT B0, `(.L_x_24214) ;  /* 0x0000018000007945 */ /* 0x000fe20003800200 */
[----:B--23--:R-:W-:Y:S01]  /*a2e0*/  IMAD.MOV.U32 R2, RZ, RZ, RZ ;  /* 0x000000ffff027224 */ /* 0x00cfe200078e00ff */
        /* <DEDUP_REMOVED lines=18> */
.L_x_24217:
[----:B------:R-:W-:Y:S05]  /*a410*/  BSYNC.RECONVERGENT B1 ;  /* 0x0000000000017941 */ /* 0x000fea0003800200 */
.L_x_24216:
[----:B------:R-:W-:Y:S01]  /*a420*/  IMAD.SHL.U32 R0, R0, 0x100000, RZ ;  /* 0x0010000000007824 */ /* 0x000fe200078e00ff */
[----:B------:R-:W-:-:S04]  /*a430*/  LEA R2, R2, 0x3b800000, 0x17 ;  /* 0x3b80000002027811 */ /* 0x000fc800078eb8ff */
[----:B------:R-:W-:-:S07]  /*a440*/  LOP3.LUT R2, R2, R0, R7, 0xfe, !PT ;  /* 0x0000000002027212 */ /* 0x000fce00078efe07 */
.L_x_24215:
[----:B------:R-:W-:Y:S05]  /*a450*/  BSYNC.RECONVERGENT B0 ;  /* 0x0000000000007941 */ /* 0x000fea0003800200 */
.L_x_24214:
[----:B------:R-:W0:Y:S02]  /*a460*/  F2I.S64.TRUNC R2, R2 ;  /* 0x0000000200027311 */ /* 0x000e24000020d900 */
[----:B0-----:R-:W-:Y:S01]  /*a470*/  PRMT R19, R2, 0x7610, R19 ;  /* 0x0000761002137816 */ /* 0x001fe20000000013 */
[----:B------:R-:W-:Y:S06]  /*a480*/  BRA `(.L_x_24199) ;  /* 0x0000000400107947 */ /* 0x000fec0003800000 */
.L_x_24212:
        /* <DEDUP_REMOVED lines=21> */
.L_x_24221:
[----:B------:R-:W-:Y:S05]  /*a5e0*/  BSYNC.RECONVERGENT B1 ;  /* 0x0000000000017941 */ /* 0x000fea0003800200 */
.L_x_24220:
[----:B------:R-:W-:Y:S01]  /*a5f0*/  IMAD.SHL.U32 R0, R0, 0x200000, RZ ;  /* 0x0020000000007824 */ /* 0x000fe200078e00ff */
[----:B------:R-:W-:-:S04]  /*a600*/  LEA R2, R2, 0x37800000, 0x17 ;  /* 0x3780000002027811 */ /* 0x000fc800078eb8ff */
[----:B------:R-:W-:-:S07]  /*a610*/  LOP3.LUT R2, R2, R0, R7, 0xfe, !PT ;  /* 0x0000000002027212 */ /* 0x000fce00078efe07 */
.L_x_24219:
[----:B------:R-:W-:Y:S05]  /*a620*/  BSYNC.RECONVERGENT B0 ;  /* 0x0000000000007941 */ /* 0x000fea0003800200 */
.L_x_24218:
[----:B------:R-:W0:Y:S02]  /*a630*/  F2I.S64.TRUNC R2, R2 ;  /* 0x0000000200027311 */ /* 0x000e24000020d900 */
[----:B0-----:R-:W-:Y:S01]  /*a640*/  PRMT R19, R2, 0x7610, R19 ;  /* 0x0000761002137816 */ /* 0x001fe20000000013 */
[----:B------:R-:W-:Y:S06]  /*a650*/  BRA `(.L_x_24199) ;  /* 0x00000000009c7947 */ /* 0x000fec0003800000 */
.L_x_24211:
        /* <DEDUP_REMOVED lines=8> */
[----:B--23--:R-:W-:Y:S01]  /*a6e0*/  IMAD.MOV.U32 R2, RZ, RZ, 0x400000 ;  /* 0x00400000ff027424 */ /* 0x00cfe200078e00ff */
[----:B----4-:R-:W-:-:S13]  /*a6f0*/  ISETP.NE.AND P0, PT, R4, RZ, PT ;  /* 0x000000ff0400720c */ /* 0x010fda0003f05270 */
[----:B------:R-:W-:Y:S05]  /*a700*/  @!P0 BRA `(.L_x_24225) ;  /* 0x00000000000c8947 */ /* 0x000fea0003800000 */
[----:B------:R-:W-:-:S13]  /*a710*/  ISETP.NE.AND P0, PT, R4, 0xff, PT ;  /* 0x000000ff0400780c */ /* 0x000fda0003f05270 */
[----:B------:R-:W-:Y:S01]  /*a720*/  @!P0 MOV R2, 0x7f800001 ;  /* 0x7f80000100028802 */ /* 0x000fe20000000f00 */
[----:B------:R-:W-:-:S07]  /*a730*/  @P0 IMAD.SHL.U32 R2, R4, 0x800000, RZ ;  /* 0x0080000004020824 */ /* 0x000fce00078e00ff */
.L_x_24225:
[----:B------:R-:W-:Y:S05]  /*a740*/  BSYNC.RECONVERGENT B0 ;  /* 0x0000000000007941 */ /* 0x000fea0003800200 */
.L_x_24224:
[----:B------:R-:W0:Y:S02]  /*a750*/  F2I.S64.TRUNC R2, R2 ;  /* 0x0000000200027311 */ /* 0x000e24000020d900 */
[----:B0-----:R-:W-:Y:S01]  /*a760*/  PRMT R19, R2, 0x7610, R19 ;  /* 0x0000761002137816 */ /* 0x001fe20000000013 */
[----:B------:R-:W-:Y:S06]  /*a770*/  BRA `(.L_x_24199) ;  /* 0x0000000000547947 */ /* 0x000fec0003800000 */
.L_x_24198:
[----:B--23--:R-:W-:Y:S01]  /*a780*/  MOV R2, 0x0 ;  /* 0x0000000000027802 */ /* 0x00cfe20000000f00 */
        /* <DEDUP_REMOVED lines=15> */
.L_x_24226:
[----:B------:R-:W-:Y:S01]  /*a880*/  PRMT R19, RZ, 0x7610, R19 ;  /* 0x00007610ff137816 */ /* 0x000fe20000000013 */
[----:B------:R-:W-:Y:S06]  /*a890*/  BRA `(.L_x_24199) ;  /* 0x00000000000c7947 */ /* 0x000fec0003800000 */
.L_x_24223:
[----:B------:R4:W5:Y:S01]  /*a8a0*/  LDG.E.U8 R19, desc[UR36][R4.64] ;  /* 0x0000002404137981 */ /* 0x000962000c1e1100 */
[----:B------:R-:W-:Y:S05]  /*a8b0*/  BRA `(.L_x_24199) ;  /* 0x0000000000047947 */ /* 0x000fea0003800000 */
.L_x_24222:
[----:B------:R1:W5:Y:S02]  /*a8c0*/  LDG.E.U8 R19, desc[UR36][R4.64] ;  /* 0x0000002404137981 */ /* 0x000364000c1e1100 */
.L_x_24199:
[----:B------:R-:W0:Y:S01]  /*a8d0*/  LDCU.64 UR6, c[0x0][0x5f8] ;  /* 0x0000bf00ff0677ac */ /* 0x000e220008000a00 */
[----:B------:R-:W-:-:S04]  /*a8e0*/  UPRMT UR4, UR42, 0x9910, URZ ;  /* 0x000099102a047896 */ /* 0x000fc800080000ff */
[----:B------:R-:W-:Y:S01]  /*a8f0*/  UISETP.GT.AND UP0, UPT, UR4, 0x9, UPT ;  /* 0x000000090400788c */ /* 0x000fe2000bf04270 */
[----:B01--4-:R-:W-:-:S05]  /*a900*/  IADD3 R4, P0, PT, R18, UR6, RZ ;  /* 0x0000000612047c10 */ /* 0x013fca000ff1e0ff */
        /* <DEDUP_REMOVED lines=12> */
.L_x_24230:
[----:B------:R0:W5:Y:S01]  /*a9d0*/  LDG.E.U8 R0, desc[UR36][R4.64] ;  /* 0x0000002404007981 */ /* 0x000162000c1e1100 */
[----:B------:R-:W-:Y:S05]  /*a9e0*/  BRA `(.L_x_24232) ;  /* 0x0000000c005c7947 */ /* 0x000fea0003800000 */
.L_x_24229:
        /* <DEDUP_REMOVED lines=8> */
.L_x_24234:
[----:B------:R0:W5:Y:S01]  /*aa70*/  LDG.E.U8 R0, desc[UR36][R4.64] ;  /* 0x0000002404007981 */ /* 0x000162000c1e1100 */
[----:B------:R-:W-:Y:S05]  /*aa80*/  BRA `(.L_x_24232) ;  /* 0x0000000c00347947 */ /* 0x000fea0003800000 */
.L_x_24233:
[----:B------:R0:W5:Y:S01]  /*aa90*/  LDG.E.U16 R0, desc[UR36][R4.64] ;  /* 0x0000002404007981 */ /* 0x000162000c1e1500 */
[----:B------:R-:W-:Y:S05]  /*aaa0*/  BRA `(.L_x_24232) ;  /* 0x0000000c002c7947 */ /* 0x000fea0003800000 */
.L_x_24228:
        /* <DEDUP_REMOVED lines=10> */
.L_x_24236:
[----:B--23--:R-:W2:Y:S02]  /*ab50*/  LDG.E.U16 R2, desc[UR36][R4.64] ;  /* 0x0000002404027981 */ /* 0x00cea4000c1e1500 */
[----:B--2---:R-:W-:-:S06]  /*ab60*/  HADD2.F32 R2, -RZ, R2.H0_H0 ;  /* 0x20000002ff027230 */ /* 0x004fcc0000004100 */
[----:B------:R-:W0:Y:S02]  /*ab70*/  F2I.S64.TRUNC R2, R2 ;  /* 0x0000000200027311 */ /* 0x000e24000020d900 */
[----:B0-----:R-:W-:Y:S01]  /*ab80*/  PRMT R0, R2, 0x7610, R0 ;  /* 0x0000761002007816 */ /* 0x001fe20000000000 */
[----:B------:R-:W-:Y:S06]  /*ab90*/  BRA `(.L_x_24232) ;  /* 0x0000000800f07947 */ /* 0x000fec0003800000 */
.L_x_24235:
        /* <DEDUP_REMOVED lines=10> */
.L_x_24238:
[----:B------:R-:W2:Y:S02]  /*ac40*/  LDG.E.U16 R4, desc[UR36][R4.64] ;  /* 0x0000002404047981 */ /* 0x000ea4000c1e1500 */
[----:B--23--:R-:W-:-:S06]  /*ac50*/  HADD2.F32 R2, -RZ, R4.H0_H0 ;  /* 0x20000004ff027230 */ /* 0x00cfcc0000004100 */
[----:B------:R-:W0:Y:S02]  /*ac60*/  F2I.S64.TRUNC R2, R2 ;  /* 0x0000000200027311 */ /* 0x000e24000020d900 */
[----:B0-----:R-:W-:Y:S01]  /*ac70*/  PRMT R0, R2, 0x7610, R0 ;  /* 0x0000761002007816 */ /* 0x001fe20000000000 */
[----:B------:R-:W-:Y:S06]  /*ac80*/  BRA `(.L_x_24232) ;  /* 0x0000000800b47947 */ /* 0x000fec0003800000 */
.L_x_24237:
[----:B--23--:R-:W2:Y:S02]  /*ac90*/  LDG.E.64 R2, desc[UR36][R4.64] ;  /* 0x0000002404027981 */ /* 0x00cea4000c1e1b00 */
[----:B--2---:R-:W0:Y:S02]  /*aca0*/  F2I.S64.F64.TRUNC R2, R2 ;  /* 0x0000000200027311 */ /* 0x004e24000030d900 */
[----:B0-----:R-:W-:Y:S01]  /*acb0*/  PRMT R0, R2, 0x7610, R0 ;  /* 0x0000761002007816 */ /* 0x001fe20000000000 */
[----:B------:R-:W-:Y:S06]  /*acc0*/  BRA `(.L_x_24232) ;  /* 0x0000000800a47947 */ /* 0x000fec0003800000 */
.L_x_24227:
        /* <DEDUP_REMOVED lines=12> */
.L_x_24241:
[----:B------:R-:W2:Y:S02]  /*ad90*/  LDG.E.64 R4, desc[UR36][R4.64] ;  /* 0x0000002404047981 */ /* 0x000ea4000c1e1b00 */
[----:B--23--:R-:W0:Y:S02]  /*ada0*/  F2I.S64.F64.TRUNC R2, R4 ;  /* 0x0000000400027311 */ /* 0x00ce24000030d900 */
[----:B0-----:R-:W-:Y:S01]  /*adb0*/  PRMT R0, R2, 0x7610, R0 ;  /* 0x0000761002007816 */ /* 0x001fe20000000000 */
[----:B------:R-:W-:Y:S06]  /*adc0*/  BRA `(.L_x_24232) ;  /* 0x0000000800647947 */ /* 0x000fec0003800000 */
.L_x_24240:
        /* <DEDUP_REMOVED lines=9> */
[C---:B--23--:R-:W-:Y:S02]  /*ae60*/  LOP3.LUT R2, R0.reuse, 0x7f000000, RZ, 0xc0, !PT ;  /* 0x7f00000000027812 */ /* 0x04cfe400078ec0ff */
        /* <DEDUP_REMOVED lines=17> */
.L_x_24243:
[----:B--23--:R-:W2:Y:S02]  /*af80*/  LDG.E.U8 R3, desc[UR36][R4.64] ;  /* 0x0000002404037981 */ /* 0x00cea4000c1e1100 */
        /* <DEDUP_REMOVED lines=13> */
.L_x_24242:
[----:B--23--:R-:W2:Y:S02]  /*b060*/  LDG.E.U16 R2, desc[UR36][R4.64] ;  /* 0x0000002404027981 */ /* 0x00cea4000c1e1500 */
[----:B--2---:R-:W-:-:S06]  /*b070*/  IMAD.U32 R2, R2, 0x10000, RZ ;  /* 0x0001000002027824 */ /* 0x004fcc00078e00ff */
[----:B------:R-:W0:Y:S02]  /*b080*/  F2I.S64.TRUNC R2, R2 ;  /* 0x0000000200027311 */ /* 0x000e24000020d900 */
[----:B0-----:R-:W-:Y:S01]  /*b090*/  PRMT R0, R2, 0x7610, R0 ;  /* 0x0000761002007816 */ /* 0x001fe20000000000 */
[----:B------:R-:W-:Y:S06]  /*b0a0*/  BRA `(.L_x_24232) ;  /* 0x0000000400ac7947 */ /* 0x000fec0003800000 */
.L_x_24239:
        /* <DEDUP_REMOVED lines=10> */
.L_x_24246:
        /* <DEDUP_REMOVED lines=21> */
.L_x_24250:
[----:B------:R-:W-:Y:S05]  /*b2a0*/  BSYNC.RECONVERGENT B1 ;  /* 0x0000000000017941 */ /* 0x000fea0003800200 */
.L_x_24249:
[----:B------:R-:W-:Y:S01]  /*b2b0*/  IMAD.SHL.U32 R0, R0, 0x100000, RZ ;  /* 0x0010000000007824 */ /* 0x000fe200078e00ff */
[----:B------:R-:W-:-:S04]  /*b2c0*/  LEA R2, R2, 0x3b800000, 0x17 ;  /* 0x3b80000002027811 */ /* 0x000fc800078eb8ff */
[----:B------:R-:W-:-:S07]  /*b2d0*/  LOP3.LUT R2, R2, R0, R7, 0xfe, !PT ;  /* 0x0000000002027212 */ /* 0x000fce00078efe07 */
.L_x_24248:
[----:B------:R-:W-:Y:S05]  /*b2e0*/  BSYNC.RECONVERGENT B0 ;  /* 0x0000000000007941 */ /* 0x000fea0003800200 */
.L_x_24247:
[----:B------:R-:W0:Y:S02]  /*b2f0*/  F2I.S64.TRUNC R2, R2 ;  /* 0x0000000200027311 */ /* 0x000e24000020d900 */
[----:B0-----:R-:W-:Y:S01]  /*b300*/  PRMT R0, R2, 0x7610, R0 ;  /* 0x0000761002007816 */ /* 0x001fe20000000000 */
[----:B------:R-:W-:Y:S06]  /*b310*/  BRA `(.L_x_24232) ;  /* 0x0000000400107947 */ /* 0x000fec0003800000 */
.L_x_24245:
[----:B------:R-:W4:Y:S01]  /*b320*/  LDG.E.U8 R4, desc[UR36][R4.64] ;  /* 0x0000002404047981 */ /* 0x000f22000c1e1100 */
[----:B------:R-:W-:Y:S01]  /*b330*/  BSSY.RECONVERGENT B0, `(.L_x_24251) ;  /* 0x0000018000007945 */ /* 0x000fe20003800200 */
[----:B--23--:R-:W-:Y:S01]  /*b340*/  IMAD.MOV.U32 R2, RZ, RZ, RZ ;  /* 0x000000ffff027224 */ /* 0x00cfe200078e00ff */
        /* <DEDUP_REMOVED lines=18> */
.L_x_24254:
[----:B------:R-:W-:Y:S05]  /*b470*/  BSYNC.RECONVERGENT B1 ;  /* 0x0000000000017941 */ /* 0x000fea0003800200 */
.L_x_24253:
[----:B------:R-:W-:Y:S01]  /*b480*/  IMAD.SHL.U32 R0, R0, 0x200000, RZ ;  /* 0x0020000000007824 */ /* 0x000fe200078e00ff */
[----:B------:R-:W-:-:S04]  /*b490*/  LEA R2, R2, 0x37800000, 0x17 ;  /* 0x3780000002027811 */ /* 0x000fc800078eb8ff */
[----:B------:R-:W-:-:S07]  /*b4a0*/  LOP3.LUT R2, R2, R0, R7, 0xfe, !PT ;  /* 0x0000000002027212 */ /* 0x000fce00078efe07 */
.L_x_24252:
[----:B------:R-:W-:Y:S05]  /*b4b0*/  BSYNC.RECONVERGENT B0 ;  /* 0x0000000000007941 */ /* 0x000fea0003800200 */
.L_x_24251:
[----:B------:R-:W0:Y:S02]  /*b4c0*/  F2I.S64.TRUNC R2, R2 ;  /* 0x0000000200027311 */ /* 0x000e24000020d900 */
[----:B0-----:R-:W-:Y:S01]  /*b4d0*/  PRMT R0, R2, 0x7610, R0 ;  /* 0x0000761002007816 */ /* 0x001fe20000000000 */
[----:B------:R-:W-:Y:S06]  /*b4e0*/  BRA `(.L_x_24232) ;  /* 0x00000000009c7947 */ /* 0x000fec0003800000 */
.L_x_24244:
        /* <DEDUP_REMOVED lines=8> */
[----:B--23--:R-:W-:Y:S01]  /*b570*/  HFMA2 R2, -RZ, RZ, 3.814697265625e-06, 0 ;  /* 0x00400000ff027431 */ /* 0x00cfe200000001ff */
[----:B----4-:R-:W-:-:S13]  /*b580*/  ISETP.NE.AND P0, PT, R4, RZ, PT ;  /* 0x000000ff0400720c */ /* 0x010fda0003f05270 */
[----:B------:R-:W-:Y:S05]  /*b590*/  @!P0 BRA `(.L_x_24258) ;  /* 0x00000000000c8947 */ /* 0x000fea0003800000 */
[----:B------:R-:W-:-:S13]  /*b5a0*/  ISETP.NE.AND P0, PT, R4, 0xff, PT ;  /* 0x000000ff0400780c */ /* 0x000fda0003f05270 */
[----:B------:R-:W-:Y:S02]  /*b5b0*/  @!P0 IMAD.MOV.U32 R2, RZ, RZ, 0x7f800001 ;  /* 0x7f800001ff028424 */ /* 0x000fe400078e00ff */
[----:B------:R-:W-:-:S07]  /*b5c0*/  @P0 IMAD.SHL.U32 R2, R4, 0x800000, RZ ;  /* 0x0080000004020824 */ /* 0x000fce00078e00ff */
.L_x_24258:
[----:B------:R-:W-:Y:S05]  /*b5d0*/  BSYNC.RECONVERGENT B0 ;  /* 0x0000000000007941 */ /* 0x000fea0003800200 */
.L_x_24257:
[----:B------:R-:W0:Y:S02]  /*b5e0*/  F2I.S64.TRUNC R2, R2 ;  /* 0x0000000200027311 */ /* 0x000e24000020d900 */
[----:B0-----:R-:W-:Y:S01]  /*b5f0*/  PRMT R0, R2, 0x7610, R0 ;  /* 0x0000761002007816 */ /* 0x001fe20000000000 */
[----:B------:R-:W-:Y:S06]  /*b600*/  BRA `(.L_x_24232) ;  /* 0x0000000000547947 */ /* 0x000fec0003800000 */
.L_x_24231:
[----:B--23--:R-:W-:Y:S01]  /*b610*/  MOV R2, 0x0 ;  /* 0x0000000000027802 */ /* 0x00cfe20000000f00 */
        /* <DEDUP_REMOVED lines=15> */
.L_x_24259:
[----:B------:R-:W-:Y:S01]  /*b710*/  PRMT R0, RZ, 0x7610, R0 ;  /* 0x00007610ff007816 */ /* 0x000fe20000000000 */
[----:B------:R-:W-:Y:S06]  /*b720*/  BRA `(.L_x_24232) ;  /* 0x00000000000c7947 */ /* 0x000fec0003800000 */
.L_x_24256:
[----:B------:R4:W5:Y:S01]  /*b730*/  LDG.E.U8 R0, desc[UR36][R4.64] ;  /* 0x0000002404007981 */ /* 0x000962000c1e1100 */
[----:B------:R-:W-:Y:S05]  /*b740*/  BRA `(.L_x_24232) ;  /* 0x0000000000047947 */ /* 0x000fea0003800000 */
.L_x_24255:
[----:B------:R1:W5:Y:S02]  /*b750*/  LDG.E.U8 R0, desc[UR36][R4.64] ;  /* 0x0000002404007981 */ /* 0x000364000c1e1100 */
.L_x_24232:
[----:B------:R-:W2:Y:S01]  /*b760*/  LDCU.64 UR6, c[0x0][0x5e8] ;  /* 0x0000bd00ff0677ac */ /* 0x000ea20008000a00 */
[----:B-----5:R-:W-:Y:S01]  /*b770*/  LOP3.LUT R0, R0, 0xff, RZ, 0xc0, !PT ;  /* 0x000000ff00007812 */ /* 0x020fe200078ec0ff */
[----:B------:R-:W-:Y:S01]  /*b780*/  BSSY.RECONVERGENT B6, `(.L_x_24260) ;  /* 0x00000db000067945 */ /* 0x000fe20003800200 */
[----:B01--4-:R-:W-:Y:S01]  /*b790*/  LOP3.LUT R4, R19, 0xff, RZ, 0xc0, !PT ;  /* 0x000000ff13047812 */ /* 0x013fe200078ec0ff */
[----:B------:R-:W-:-:S03]  /*b7a0*/  UPRMT UR4, UR43, 0x9910, URZ ;  /* 0x000099102b047896 */ /* 0x000fc600080000ff */
[----:B------:R-:W-:Y:S01]  /*b7b0*/  VIMNMX.U16x2 R0, PT, PT, R4, R0, PT ;  /* 0x0000000004007248 */ /* 0x000fe20003fe0200 */
[----:B------:R-:W-:-:S03]  /*b7c0*/  UISETP.GT.AND UP0, UPT, UR4, 0x9, UPT ;  /* 0x000000090400788c */ /* 0x000fc6000bf04270 */
[----:B--23--:R-:W-:Y:S02]  /*b7d0*/  PRMT R9, R0, 0x7610, R9 ;  /* 0x0000761000097816 */ /* 0x00cfe40000000009 */
        /* <DEDUP_REMOVED lines=13> */
.L_x_24264:
[----:B------:R4:W-:Y:S01]  /*b8b0*/  STG.E.U8 desc[UR36][R2.64], R9 ;  /* 0x0000000902007986 */ /* 0x0009e2000c101124 */
[----:B------:R-:W-:Y:S05]  /*b8c0*/  BRA `(.L_x_24266) ;  /* 0x0000000c00187947 */ /* 0x000fea0003800000 */
.L_x_24263:
        /* <DEDUP_REMOVED lines=10> */
.L_x_24268:
[----:B------:R-:W-:-:S05]  /*b970*/  LOP3.LUT R9, R9, 0xffff, RZ, 0xc0, !PT ;  /* 0x0000ffff09097812 */ /* 0x000fca00078ec0ff */
[----:B------:R2:W-:Y:S01]  /*b980*/  STG.E desc[UR36][R2.64], R9 ;  /* 0x0000000902007986 */ /* 0x0005e2000c101924 */
[----:B------:R-:W-:Y:S05]  /*b990*/  BRA `(.L_x_24266) ;  /* 0x0000000800e47947 */ /* 0x000fea0003800000 */
.L_x_24267:
[----:B------:R0:W-:Y:S01]  /*b9a0*/  STG.E.U16 desc[UR36][R2.64], R9 ;  /* 0x0000000902007986 */ /* 0x0001e2000c101524 */
[----:B------:R-:W-:Y:S05]  /*b9b0*/  BRA `(.L_x_24266) ;  /* 0x0000000800dc7947 */ /* 0x000fea0003800000 */
.L_x_24262:
        /* <DEDUP_REMOVED lines=9> */
.L_x_24270:
[----:B------:R-:W0:Y:S02]  /*ba50*/  I2F.U16 R0, R9 ;  /* 0x0000000900007306 */ /* 0x000e240000101000 */
[----:B0-----:R-:W-:-:S05]  /*ba60*/  F2FP.F16.F32.PACK_AB R0, RZ, R0 ;  /* 0x00000000ff00723e */ /* 0x001fca00000000ff */
[----:B------:R0:W-:Y:S01]  /*ba70*/  STG.E.U16 desc[UR36][R2.64], R0 ;  /* 0x0000000002007986 */ /* 0x0001e2000c101524 */
[----:B------:R-:W-:Y:S05]  /*ba80*/  BRA `(.L_x_24266) ;  /* 0x0000000800a87947 */ /* 0x000fea0003800000 */
.L_x_24269:
        /* <DEDUP_REMOVED lines=10> */
.L_x_24272:
[----:B------:R-:W0:Y:S02]  /*bb30*/  I2F.U16 R9, R9 ;  /* 0x0000000900097306 */ /* 0x000e240000101000 */
[----:B0-----:R-:W-:-:S04]  /*bb40*/  F2FP.F16.F32.PACK_AB R5, RZ, R9 ;  /* 0x00000009ff05723e */ /* 0x001fc800000000ff */
[----:B------:R-:W-:-:S05]  /*bb50*/  PRMT R5, R5, 0x5410, RZ ;  /* 0x0000541005057816 */ /* 0x000fca00000000ff */
[----:B------:R0:W-:Y:S01]  /*bb60*/  STG.E desc[UR36][R2.64], R5 ;  /* 0x0000000502007986 */ /* 0x0001e2000c101924 */
[----:B------:R-:W-:Y:S05]  /*bb70*/  BRA `(.L_x_24266) ;  /* 0x00000008006c7947 */ /* 0x000fea0003800000 */
.L_x_24271:
[----:B------:R-:W0:Y:S02]  /*bb80*/  I2F.F64.U16 R4, R9 ;  /* 0x0000000900047312 */ /* 0x000e240000101800 */
[----:B0-----:R0:W-:Y:S01]  /*bb90*/  STG.E.64 desc[UR36][R2.64], R4 ;  /* 0x0000000402007986 */ /* 0x0011e2000c101b24 */
[----:B------:R-:W-:Y:S05]  /*bba0*/  BRA `(.L_x_24266) ;  /* 0x0000000800607947 */ /* 0x000fea0003800000 */
.L_x_24261:
        /* <DEDUP_REMOVED lines=12> */
.L_x_24276:
        /* <DEDUP_REMOVED lines=17> */
.L_x_24278:
[----:B------:R-:W-:Y:S05]  /*bd80*/  BSYNC.RECONVERGENT B0 ;  /* 0x0000000000007941 */ /* 0x000fea0003800200 */
.L_x_24277:
[----:B------:R0:W-:Y:S01]  /*bd90*/  STG.E.U8 desc[UR36][R2.64], R0 ;  /* 0x0000000002007986 */ /* 0x0001e2000c101124 */
[----:B------:R-:W-:Y:S05]  /*bda0*/  BRA `(.L_x_24266) ;  /* 0x0000000400e07947 */ /* 0x000fea0003800000 */
.L_x_24275:
        /* <DEDUP_REMOVED lines=17> */
.L_x_24280:
[----:B------:R-:W-:Y:S05]  /*bec0*/  BSYNC.RECONVERGENT B0 ;  /* 0x0000000000007941 */ /* 0x000fea0003800200 */
.L_x_24279:
[----:B------:R0:W-:Y:S01]  /*bed0*/  STG.E.U8 desc[UR36][R2.64], R0 ;  /* 0x0000000002007986 */ /* 0x0001e2000c101124 */
[----:B------:R-:W-:Y:S05]  /*bee0*/  BRA `(.L_x_24266) ;  /* 0x0000000400907947 */ /* 0x000fea0003800000 */
.L_x_24274:
        /* <DEDUP_REMOVED lines=21> */
.L_x_24282:
[----:B------:R-:W-:Y:S01]  /*c040*/  LOP3.LUT R4, R9, 0xffff, RZ, 0xc0, !PT ;  /* 0x0000ffff09047812 */ /* 0x000fe200078ec0ff */
[----:B------:R-:W-:-:S05]  /*c050*/  IMAD.MOV.U32 R5, RZ, RZ, RZ ;  /* 0x000000ffff057224 */ /* 0x000fca00078e00ff */
[----:B------:R0:W-:Y:S01]  /*c060*/  STG.E.64 desc[UR36][R2.64], R4 ;  /* 0x0000000402007986 */ /* 0x0001e2000c101b24 */
[----:B------:R-:W-:Y:S05]  /*c070*/  BRA `(.L_x_24266) ;  /* 0x00000004002c7947 */ /* 0x000fea0003800000 */
.L_x_24281:
[----:B------:R-:W-:-:S05]  /*c080*/  LOP3.LUT R9, R9, 0xffff, RZ, 0xc0, !PT ;  /* 0x0000ffff09097812 */ /* 0x000fca00078ec0ff */
[----:B------:R0:W-:Y:S01]  /*c090*/  STG.E desc[UR36][R2.64], R9 ;  /* 0x0000000902007986 */ /* 0x0001e2000c101924 */
[----:B------:R-:W-:Y:S05]  /*c0a0*/  BRA `(.L_x_24266) ;  /* 0x0000000400207947 */ /* 0x000fea0003800000 */
.L_x_24273:
        /* <DEDUP_REMOVED lines=11> */
.L_x_24284:
[----:B------:R-:W-:Y:S01]  /*c160*/  CS2R R6, SRZ ;  /* 0x0000000000067805 */ /* 0x000fe2000001ff00 */
[----:B------:R-:W0:Y:S04]  /*c170*/  I2F.F64.U16 R4, R9 ;  /* 0x0000000900047312 */ /* 0x000e280000101800 */
[----:B0-----:R0:W-:Y:S01]  /*c180*/  STG.E.128 desc[UR36][R2.64], R4 ;  /* 0x0000000402007986 */ /* 0x0011e2000c101d24 */
[----:B------:R-:W-:Y:S05]  /*c190*/  BRA `(.L_x_24266) ;  /* 0x0000000000e47947 */ /* 0x000fea0003800000 */
.L_x_24283:
[----:B------:R-:W-:-:S09]  /*c1a0*/  UISETP.NE.AND UP0, UPT, UR4, 0xf, UPT ;  /* 0x0000000f0400788c */ /* 0x000fd2000bf05270 */
[----:B------:R-:W-:Y:S05]  /*c1b0*/  BRA.U !UP0, `(.L_x_24285) ;  /* 0x0000000108d07547 */ /* 0x000fea000b800000 */
[----:B------:R-:W-:-:S09]  /*c1c0*/  UISETP.NE.AND UP0, UPT, UR4, 0x17, UPT ;  /* 0x000000170400788c */ /* 0x000fd2000bf05270 */
[----:B------:R-:W-:Y:S05]  /*c1d0*/  BRA.U !UP0, `(.L_x_24286) ;  /* 0x0000000108847547 */ /* 0x000fea000b800000 */
[----:B------:R-:W-:-:S09]  /*c1e0*/  UISETP.NE.AND UP0, UPT, UR4, 0x18, UPT ;  /* 0x000000180400788c */ /* 0x000fd2000bf05270 */
[----:B------:R-:W-:Y:S05]  /*c1f0*/  BRA.U !UP0, `(.L_x_24287) ;  /* 0x0000000108447547 */ /* 0x000fea000b800000 */
.L_x_24265:
        /* <DEDUP_REMOVED lines=16> */
.L_x_24288:
[----:B------:R-:W-:Y:S05]  /*c300*/  BRA `(.L_x_24266) ;  /* 0x0000000000887947 */ /* 0x000fea0003800000 */
.L_x_24287:
        /* <DEDUP_REMOVED lines=11> */
.L_x_24290:
[----:B------:R-:W-:Y:S05]  /*c3c0*/  BSYNC.RECONVERGENT B0 ;  /* 0x0000000000007941 */ /* 0x000fea0003800200 */
.L_x_24289:
[----:B------:R0:W-:Y:S01]  /*c3d0*/  STG.E.U8 desc[UR36][R2.64], R5 ;  /* 0x0000000502007986 */ /* 0x0001e2000c101124 */
[----:B------:R-:W-:Y:S05]  /*c3e0*/  BRA `(.L_x_24266) ;  /* 0x0000000000507947 */ /* 0x000fea0003800000 */
.L_x_24286:
        /* <DEDUP_REMOVED lines=12> */
.L_x_24291:
[----:B------:R-:W-:Y:S01]  /*c4b0*/  IMAD.MOV.U32 R5, RZ, RZ, 0x7f ;  /* 0x0000007fff057424 */ /* 0x000fe200078e00ff */
[----:B------:R-:W-:-:S04]  /*c4c0*/  ISETP.GT.U32.AND P0, PT, R7, 0x7f800000, PT ;  /* 0x7f8000000700780c */ /* 0x000fc80003f04070 */
[----:B------:R-:W-:-:S05]  /*c4d0*/  SEL R5, R5, 0x7c, P0 ;  /* 0x0000007c05057807 */ /* 0x000fca0000000000 */
[----:B------:R0:W-:Y:S01]  /*c4e0*/  STG.E.U8 desc[UR36][R2.64], R5 ;  /* 0x0000000502007986 */ /* 0x0001e2000c101124 */
[----:B------:R-:W-:Y:S05]  /*c4f0*/  BRA `(.L_x_24266) ;  /* 0x00000000000c7947 */ /* 0x000fea0003800000 */
.L_x_24285:
[----:B------:R-:W0:Y:S02]  /*c500*/  I2F.U16 R0, R9 ;  /* 0x0000000900007306 */ /* 0x000e240000101000 */
[----:B0-----:R-:W-:-:S05]  /*c510*/  F2FP.BF16.F32.PACK_AB R0, RZ, R0 ;  /* 0x00000000ff00723e */ /* 0x001fca00000010ff */
[----:B------:R0:W-:Y:S02]  /*c520*/  STG.E.U16 desc[UR36][R2.64], R0 ;  /* 0x0000000002007986 */ /* 0x0001e4000c101524 */
.L_x_24266:
[----:B------:R-:W-:Y:S05]  /*c530*/  BSYNC.RECONVERGENT B6 ;  /* 0x0000000000067941 */ /* 0x000fea0003800200 */
.L_x_24260:
[----:B------:R-:W-:-:S07]  /*c540*/  VIADD R17, R17, 0x80 ;  /* 0x0000008011117836 */ /* 0x000fce0000000000 */
.L_x_24192:
[----:B------:R-:W-:Y:S05]  /*c550*/  BSYNC.RECONVERGENT B7 ;  /* 0x0000000000077941 */ /* 0x000fea0003800200 */
.L_x_24191:
[----:B------:R-:W5:Y:S02]  /*c560*/  LDCU UR4, c[0x0][0x380] ;  /* 0x00007000ff0477ac */ /* 0x000f640008000800 */
[----:B-----5:R-:W-:-:S13]  /*c570*/  ISETP.GE.AND P0, PT, R17, UR4, PT ;  /* 0x0000000411007c0c */ /* 0x020fda000bf06270 */
[----:B------:R-:W-:Y:S05]  /*c580*/  @P0 EXIT ;  /* 0x000000000000094d */ /* 0x000fea0003800000 */
        /* <DEDUP_REMOVED lines=354> */
.L_x_24292:
[----:B------:R-:W0:Y:S01]  /*dbb0*/  LDCU.64 UR6, c[0x0][0x5e8] ;  /* 0x0000bd00ff0677ac */ /* 0x000e220008000a00 */
[----:B------:R-:W1:Y:S01]  /*dbc0*/  LDCU.64 UR8, c[0x0][0x5f0] ;  /* 0x0000be00ff0877ac */ /* 0x000e620008000a00 */
[----:B------:R-:W-:-:S04]  /*dbd0*/  UPRMT UR4, UR39, 0x9910, URZ ;  /* 0x0000991027047896 */ /* 0x000fc800080000ff */
[----:B------:R-:W-:Y:S01]  /*dbe0*/  UISETP.GT.AND UP0, UPT, UR4, 0x9, UPT ;  /* 0x000000090400788c */ /* 0x000fe2000bf04270 */
[----:B0-----:R-:W-:Y:S02]  /*dbf0*/  IADD3 R16, P0, PT, R16, UR6, RZ ;  /* 0x0000000610107c10 */ /* 0x001fe4000ff1e0ff */
[----:B-1--4-:R-:W-:-:S03]  /*dc00*/  IADD3 R4, P1, PT, R0, UR8, RZ ;  /* 0x0000000800047c10 */ /* 0x012fc6000ff3e0ff */
        /* <DEDUP_REMOVED lines=13> */
.L_x_24296:
[----:B------:R0:W5:Y:S01]  /*dce0*/  LDG.E.U8 R19, desc[UR36][R4.64] ;  /* 0x0000002404137981 */ /* 0x000162000c1e1100 */
[----:B------:R-:W-:Y:S05]  /*dcf0*/  BRA `(.L_x_24298) ;  /* 0x0000000c005c7947 */ /* 0x000fea0003800000 */
.L_x_24295:
        /* <DEDUP_REMOVED lines=8> */
.L_x_24300:
[----:B------:R0:W5:Y:S01]  /*dd80*/  LDG.E.U8 R19, desc[UR36][R4.64] ;  /* 0x0000002404137981 */ /* 0x000162000c1e1100 */
[----:B------:R-:W-:Y:S05]  /*dd90*/  BRA `(.L_x_24298) ;  /* 0x0000000c00347947 */ /* 0x000fea0003800000 */
.L_x_24299:
[----:B------:R0:W5:Y:S01]  /*dda0*/  LDG.E.U16 R19, desc[UR36][R4.64] ;  /* 0x0000002404137981 */ /* 0x000162000c1e1500 */
[----:B------:R-:W-:Y:S05]  /*ddb0*/  BRA `(.L_x_24298) ;  /* 0x0000000c002c7947 */ /* 0x000fea0003800000 */
.L_x_24294:
        /* <DEDUP_REMOVED lines=10> */
.L_x_24302:
[----:B--23--:R-:W2:Y:S02]  /*de60*/  LDG.E.U16 R2, desc[UR36][R4.64] ;  /* 0x0000002404027981 */ /* 0x00cea4000c1e1500 */
[----:B--2---:R-:W-:-:S06]  /*de70*/  HADD2.F32 R2, -RZ, R2.H0_H0 ;  /* 0x20000002ff027230 */ /* 0x004fcc0000004100 */
[----:B------:R-:W0:Y:S02]  /*de80*/  F2I.S64.TRUNC R2, R2 ;  /* 0x0000000200027311 */ /* 0x000e24000020d900 */
[----:B0-----:R-:W-:Y:S01]  /*de90*/  PRMT R19, R2, 0x7610, R19 ;  /* 0x0000761002137816 */ /* 0x001fe20000000013 */
[----:B------:R-:W-:Y:S06]  /*dea0*/  BRA `(.L_x_24298) ;  /* 0x0000000800f07947 */ /* 0x000fec0003800000 */
.L_x_24301:
        /* <DEDUP_REMOVED lines=10> */
.L_x_24304:
[----:B------:R-:W2:Y:S02]  /*df50*/  LDG.E.U16 R4, desc[UR36][R4.64] ;  /* 0x0000002404047981 */ /* 0x000ea4000c1e1500 */
[----:B--23--:R-:W-:-:S06]  /*df60*/  HADD2.F32 R2, -RZ, R4.H0_H0 ;  /* 0x20000004ff027230 */ /* 0x00cfcc0000004100 */
[----:B------:R-:W0:Y:S02]  /*df70*/  F2I.S64.TRUNC R2, R2 ;  /* 0x0000000200027311 */ /* 0x000e24000020d900 */
[----:B0-----:R-:W-:Y:S01]  /*df80*/  PRMT R19, R2, 0x7610, R19 ;  /* 0x0000761002137816 */ /* 0x001fe20000000013 */
[----:B------:R-:W-:Y:S06]  /*df90*/  BRA `(.L_x_24298) ;  /* 0x0000000800b47947 */ /* 0x000fec0003800000 */
.L_x_24303:
[----:B--23--:R-:W2:Y:S02]  /*dfa0*/  LDG.E.64 R2, desc[UR36][R4.64] ;  /* 0x0000002404027981 */ /* 0x00cea4000c1e1b00 */
[----:B--2---:R-:W0:Y:S02]  /*dfb0*/  F2I.S64.F64.TRUNC R2, R2 ;  /* 0x0000000200027311 */ /* 0x004e24000030d900 */
[----:B0-----:R-:W-:Y:S01]  /*dfc0*/  PRMT R19, R2, 0x7610, R19 ;  /* 0x0000761002137816 */ /* 0x001fe20000000013 */
[----:B------:R-:W-:Y:S06]  /*dfd0*/  BRA `(.L_x_24298) ;  /* 0x0000000800a47947 */ /* 0x000fec0003800000 */
.L_x_24293:
        /* <DEDUP_REMOVED lines=12> */
.L_x_24307:
[----:B------:R-:W2:Y:S02]  /*e0a0*/  LDG.E.64 R4, desc[UR36][R4.64] ;  /* 0x0000002404047981 */ /* 0x000ea4000c1e1b00 */
[----:B--23--:R-:W0:Y:S02]  /*e0b0*/  F2I.S64.F64.TRUNC R2, R4 ;  /* 0x0000000400027311 */ /* 0x00ce24000030d900 */
[----:B0-----:R-:W-:Y:S01]  /*e0c0*/  PRMT R19, R2, 0x7610, R19 ;  /* 0x0000761002137816 */ /* 0x001fe20000000013 */
[----:B------:R-:W-:Y:S06]  /*e0d0*/  BRA `(.L_x_24298) ;  /* 0x0000000800647947 */ /* 0x000fec0003800000 */
.L_x_24306:
        /* <DEDUP_REMOVED lines=9> */
[C---:B--23--:R-:W-:Y:S02]  /*e170*/  LOP3.LUT R2, R0.reuse, 0x7f000000, RZ, 0xc0, !PT ;  /* 0x7f00000000027812 */ /* 0x04cfe400078ec0ff */
        /* <DEDUP_REMOVED lines=17> */
.L_x_24309:
        /* <DEDUP_REMOVED lines=14> */
.L_x_24308:
[----:B--23--:R-:W2:Y:S02]  /*e370*/  LDG.E.U16 R2, desc[UR36][R4.64] ;  /* 0x0000002404027981 */ /* 0x00cea4000c1e1500 */
[----:B--2---:R-:W-:-:S06]  /*e380*/  IMAD.U32 R2, R2, 0x10000, RZ ;  /* 0x0001000002027824 */ /* 0x004fcc00078e00ff */
[----:B------:R-:W0:Y:S02]  /*e390*/  F2I.S64.TRUNC R2, R2 ;  /* 0x0000000200027311 */ /* 0x000e24000020d900 */
[----:B0-----:R-:W-:Y:S01]  /*e3a0*/  PRMT R19, R2, 0x7610, R19 ;  /* 0x0000761002137816 */ /* 0x001fe20000000013 */
[----:B------:R-:W-:Y:S06]  /*e3b0*/  BRA `(.L_x_24298) ;  /* 0x0000000400ac7947 */ /* 0x000fec0003800000 */
.L_x_24305:
        /* <DEDUP_REMOVED lines=10> */
.L_x_24312:
        /* <DEDUP_REMOVED lines=21> */
.L_x_24316:
[----:B------:R-:W-:Y:S05]  /*e5b0*/  BSYNC.RECONVERGENT B1 ;  /* 0x0000000000017941 */ /* 0x000fea0003800200 */
.L_x_24315:
[----:B------:R-:W-:Y:S02]  /*e5c0*/  SHF.L.U32 R0, R0, 0x14, RZ ;  /* 0x0000001400007819 */ /* 0x000fe400000006ff */
[----:B------:R-:W-:-:S04]  /*e5d0*/  LEA R2, R2, 0x3b800000, 0x17 ;  /* 0x3b80000002027811 */ /* 0x000fc800078eb8ff */
[----:B------:R-:W-:-:S07]  /*e5e0*/  LOP3.LUT R2, R2, R0, R7, 0xfe, !PT ;  /* 0x0000000002027212 */ /* 0x000fce00078efe07 */
.L_x_24314:
[----:B------:R-:W-:Y:S05]  /*e5f0*/  BSYNC.RECONVERGENT B0 ;  /* 0x0000000000007941 */ /* 0x000fea0003800200 */
.L_x_24313:
[----:B------:R-:W0:Y:S02]  /*e600*/  F2I.S64.TRUNC R2, R2 ;  /* 0x0000000200027311 */ /* 0x000e24000020d900 */
[----:B0-----:R-:W-:Y:S01]  /*e610*/  PRMT R19, R2, 0x7610, R19 ;  /* 0x0000761002137816 */ /* 0x001fe20000000013 */
[----:B------:R-:W-:Y:S06]  /*e620*/  BRA `(.L_x_24298) ;  /* 0x0000000400107947 */ /* 0x000fec0003800000 */
.L_x_24311:
        /* <DEDUP_REMOVED lines=21> */
.L_x_24320:
[----:B------:R-:W-:Y:S05]  /*e780*/  BSYNC.RECONVERGENT B1 ;  /* 0x0000000000017941 */ /* 0x000fea0003800200 */
.L_x_24319:
[----:B------:R-:W-:Y:S01]  /*e790*/  IMAD.SHL.U32 R0, R0, 0x200000, RZ ;  /* 0x0020000000007824 */ /* 0x000fe200078e00ff */
[----:B------:R-:W-:-:S04]  /*e7a0*/  LEA R2, R2, 0x37800000, 0x17 ;  /* 0x3780000002027811 */ /* 0x000fc800078eb8ff */
[----:B------:R-:W-:-:S07]  /*e7b0*/  LOP3.LUT R2, R2, R0, R7, 0xfe, !PT ;  /* 0x0000000002027212 */ /* 0x000fce00078efe07 */
.L_x_24318:
[----:B------:R-:W-:Y:S05]  /*e7c0*/  BSYNC.RECONVERGENT B0 ;  /* 0x0000000000007941 */ /* 0x000fea0003800200 */
.L_x_24317:
[----:B------:R-:W0:Y:S02]  /*e7d0*/  F2I.S64.TRUNC R2, R2 ;  /* 0x0000000200027311 */ /* 0x000e24000020d900 */
[----:B0-----:R-:W-:Y:S01]  /*e7e0*/  PRMT R19, R2, 0x7610, R19 ;  /* 0x0000761002137816 */ /* 0x001fe20000000013 */
[----:B------:R-:W-:Y:S06]  /*e7f0*/  BRA `(.L_x_24298) ;  /* 0x00000000009c7947 */ /* 0x000fec0003800000 */
.L_x_24310:
        /* <DEDUP_REMOVED lines=14> */
.L_x_24324:
[----:B------:R-:W-:Y:S05]  /*e8e0*/  BSYNC.RECONVERGENT B0 ;  /* 0x0000000000007941 */ /* 0x000fea0003800200 */
.L_x_24323:
[----:B------:R-:W0:Y:S02]  /*e8f0*/  F2I.S64.TRUNC R2, R2 ;  /* 0x0000000200027311 */ /* 0x000e24000020d900 */
[----:B0-----:R-:W-:Y:S01]  /*e900*/  PRMT R19, R2, 0x7610, R19 ;  /* 0x0000761002137816 */ /* 0x001fe20000000013 */
[----:B------:R-:W-:Y:S06]  /*e910*/  BRA `(.L_x_24298) ;  /* 0x0000000000547947 */ /* 0x000fec0003800000 */
.L_x_24297:
        /* <DEDUP_REMOVED lines=16> */
.L_x_24325:
[----:B------:R-:W-:Y:S01]  /*ea20*/  PRMT R19, RZ, 0x7610, R19 ;  /* 0x00007610ff137816 */ /* 0x000fe20000000013 */
[----:B------:R-:W-:Y:S06]  /*ea30*/  BRA `(.L_x_24298) ;  /* 0x00000000000c7947 */ /* 0x000fec0003800000 */
.L_x_24322:
[----:B------:R0:W5:Y:S01]  /*ea40*/  LDG.E.U8 R19, desc[UR36][R4.64] ;  /* 0x0000002404137981 */ /* 0x000162000c1e1100 */
[----:B------:R-:W-:Y:S05]  /*ea50*/  BRA `(.L_x_24298) ;  /* 0x0000000000047947 */ /* 0x000fea0003800000 */
.L_x_24321:
[----:B------:R1:W5:Y:S02]  /*ea60*/  LDG.E.U8 R19, desc[UR36][R4.64] ;  /* 0x0000002404137981 */ /* 0x000364000c1e1100 */
.L_x_24298:
        /* <DEDUP_REMOVED lines=16> */
.L_x_24329:
[----:B------:R1:W5:Y:S01]  /*eb70*/  LDG.E.U8 R0, desc[UR36][R4.64] ;  /* 0x0000002404007981 */ /* 0x000362000c1e1100 */
[----:B------:R-:W-:Y:S05]  /*eb80*/  BRA `(.L_x_24331) ;  /* 0x0000000c005c7947 */ /* 0x000fea0003800000 */
.L_x_24328:
        /* <DEDUP_REMOVED lines=8> */
.L_x_24333:
[----:B------:R0:W5:Y:S01]  /*ec10*/  LDG.E.U8 R0, desc[UR36][R4.64] ;  /* 0x0000002404007981 */ /* 0x000162000c1e1100 */
[----:B------:R-:W-:Y:S05]  /*ec20*/  BRA `(.L_x_24331) ;  /* 0x0000000c00347947 */ /* 0x000fea0003800000 */
.L_x_24332:
[----:B------:R0:W5:Y:S01]  /*ec30*/  LDG.E.U16 R0, desc[UR36][R4.64] ;  /* 0x0000002404007981 */ /* 0x000162000c1e1500 */
[----:B------:R-:W-:Y:S05]  /*ec40*/  BRA `(.L_x_24331) ;  /* 0x0000000c002c7947 */ /* 0x000fea0003800000 */
.L_x_24327:
        /* <DEDUP_REMOVED lines=10> */
.L_x_24335:
[----:B--23--:R-:W2:Y:S02]  /*ecf0*/  LDG.E.U16 R2, desc[UR36][R4.64] ;  /* 0x0000002404027981 */ /* 0x00cea4000c1e1500 */
[----:B--2---:R-:W-:-:S06]  /*ed00*/  HADD2.F32 R2, -RZ, R2.H0_H0 ;  /* 0x20000002ff027230 */ /* 0x004fcc0000004100 */
[----:B------:R-:W0:Y:S02]  /*ed10*/  F2I.S64.TRUNC R2, R2 ;  /* 0x0000000200027311 */ /* 0x000e24000020d900 */
[----:B0-----:R-:W-:Y:S01]  /*ed20*/  PRMT R0, R2, 0x7610, R0 ;  /* 0x0000761002007816 */ /* 0x001fe20000000000 */
[----:B------:R-:W-:Y:S06]  /*ed30*/  BRA `(.L_x_24331) ;  /* 0x0000000800f07947 */ /* 0x000fec0003800000 */
.L_x_24334:
        /* <DEDUP_REMOVED lines=10> */
.L_x_24337:
[----:B------:R-:W2:Y:S02]  /*ede0*/  LDG.E.U16 R4, desc[UR36][R4.64] ;  /* 0x0000002404047981 */ /* 0x000ea4000c1e1500 */
[----:B--23--:R-:W-:-:S06]  /*edf0*/  HADD2.F32 R2, -RZ, R4.H0_H0 ;  /* 0x20000004ff027230 */ /* 0x00cfcc0000004100 */
[----:B------:R-:W0:Y:S02]  /*ee00*/  F2I.S64.TRUNC R2, R2 ;  /* 0x0000000200027311 */ /* 0x000e24000020d900 */
[----:B0-----:R-:W-:Y:S01]  /*ee10*/  PRMT R0, R2, 0x7610, R0 ;  /* 0x0000761002007816 */ /* 0x001fe20000000000 */
[----:B------:R-:W-:Y:S06]  /*ee20*/  BRA `(.L_x_24331) ;  /* 0x0000000800b47947 */ /* 0x000fec0003800000 */
.L_x_24336:
[----:B--23--:R-:W2:Y:S02]  /*ee30*/  LDG.E.64 R2, desc[UR36][R4.64] ;  /* 0x0000002404027981 */ /* 0x00cea4000c1e1b00 */
[----:B--2---:R-:W0:Y:S02]  /*ee40*/  F2I.S64.F64.TRUNC R2, R2 ;  /* 0x0000000200027311 */ /* 0x004e24000030d900 */
[----:B0-----:R-:W-:Y:S01]  /*ee50*/  PRMT R0, R2, 0x7610, R0 ;  /* 0x0000761002007816 */ /* 0x001fe20000000000 */
[----:B------:R-:W-:Y:S06]  /*ee60*/  BRA `(.L_x_24331) ;  /* 0x0000000800a47947 */ /* 0x000fec0003800000 */
.L_x_24326:
        /* <DEDUP_REMOVED lines=12> */
.L_x_24340:
[----:B------:R-:W2:Y:S02]  /*ef30*/  LDG.E.64 R4, desc[UR36][R4.64] ;  /* 0x0000002404047981 */ /* 0x000ea4000c1e1b00 */
[----:B--23--:R-:W0:Y:S02]  /*ef40*/  F2I.S64.F64.TRUNC R2, R4 ;  /* 0x0000000400027311 */ /* 0x00ce24000030d900 */
[----:B0-----:R-:W-:Y:S01]  /*ef50*/  PRMT R0, R2, 0x7610, R0 ;  /* 0x0000761002007816 */ /* 0x001fe20000000000 */
[----:B------:R-:W-:Y:S06]  /*ef60*/  BRA `(.L_x_24331) ;  /* 0x0000000800647947 */ /* 0x000fec0003800000 */
.L_x_24339:
        /* <DEDUP_REMOVED lines=27> */
.L_x_24342:
        /* <DEDUP_REMOVED lines=14> */
.L_x_24341:
[----:B--23--:R-:W2:Y:S02]  /*f200*/  LDG.E.U16 R2, desc[UR36][R4.64] ;  /* 0x0000002404027981 */ /* 0x00cea4000c1e1500 */
[----:B--2---:R-:W-:-:S06]  /*f210*/  IMAD.U32 R2, R2, 0x10000, RZ ;  /* 0x0001000002027824 */ /* 0x004fcc00078e00ff */
[----:B------:R-:W0:Y:S02]  /*f220*/  F2I.S64.TRUNC R2, R2 ;  /* 0x0000000200027311 */ /* 0x000e24000020d900 */
[----:B0-----:R-:W-:Y:S01]  /*f230*/  PRMT R0, R2, 0x7610, R0 ;  /* 0x0000761002007816 */ /* 0x001fe20000000000 */
[----:B------:R-:W-:Y:S06]  /*f240*/  BRA `(.L_x_24331) ;  /* 0x0000000400ac7947 */ /* 0x000fec0003800000 */
.L_x_24338:
        /* <DEDUP_REMOVED lines=10> */
.L_x_24345:
        /* <DEDUP_REMOVED lines=21> */
.L_x_24349:
[----:B------:R-:W-:Y:S05]  /*f440*/  BSYNC.RECONVERGENT B1 ;  /* 0x0000000000017941 */ /* 0x000fea0003800200 */
.L_x_24348:
[----:B------:R-:W-:Y:S02]  /*f450*/  SHF.L.U32 R0, R0, 0x14, RZ ;  /* 0x0000001400007819 */ /* 0x000fe400000006ff */
[----:B------:R-:W-:-:S04]  /*f460*/  LEA R2, R2, 0x3b800000, 0x17 ;  /* 0x3b80000002027811 */ /* 0x000fc800078eb8ff */
[----:B------:R-:W-:-:S07]  /*f470*/  LOP3.LUT R2, R2, R0, R7, 0xfe, !PT ;  /* 0x0000000002027212 */ /* 0x000fce00078efe07 */
.L_x_24347:
[----:B------:R-:W-:Y:S05]  /*f480*/  BSYNC.RECONVERGENT B0 ;  /* 0x0000000000007941 */ /* 0x000fea0003800200 */
.L_x_24346:
[----:B------:R-:W0:Y:S02]  /*f490*/  F2I.S64.TRUNC R2, R2 ;  /* 0x0000000200027311 */ /* 0x000e24000020d900 */
[----:B0-----:R-:W-:Y:S01]  /*f4a0*/  PRMT R0, R2, 0x7610, R0 ;  /* 0x0000761002007816 */ /* 0x001fe20000000000 */
[----:B------:R-:W-:Y:S06]  /*f4b0*/  BRA `(.L_x_24331) ;  /* 0x0000000400107947 */ /* 0x000fec0003800000 */
.L_x_24344:
        /* <DEDUP_REMOVED lines=21> */
.L_x_24353:
[----:B------:R-:W-:Y:S05]  /*f610*/  BSYNC.RECONVERGENT B1 ;  /* 0x0000000000017941 */ /* 0x000fea0003800200 */
.L_x_24352:
[----:B------:R-:W-:Y:S01]  /*f620*/  IMAD.SHL.U32 R0, R0, 0x200000, RZ ;  /* 0x0020000000007824 */ /* 0x000fe200078e00ff */
[----:B------:R-:W-:-:S04]  /*f630*/  LEA R2, R2, 0x37800000, 0x17 ;  /* 0x3780000002027811 */ /* 0x000fc800078eb8ff */
[----:B------:R-:W-:-:S07]  /*f640*/  LOP3.LUT R2, R2, R0, R7, 0xfe, !PT ;  /* 0x0000000002027212 */ /* 0x000fce00078efe07 */
.L_x_24351:
[----:B------:R-:W-:Y:S05]  /*f650*/  BSYNC.RECONVERGENT B0 ;  /* 0x0000000000007941 */ /* 0x000fea0003800200 */
.L_x_24350:
[----:B------:R-:W0:Y:S02]  /*f660*/  F2I.S64.TRUNC R2, R2 ;  /* 0x0000000200027311 */ /* 0x000e24000020d900 */
[----:B0-----:R-:W-:Y:S01]  /*f670*/  PRMT R0, R2, 0x7610, R0 ;  /* 0x0000761002007816 */ /* 0x001fe20000000000 */
[----:B------:R-:W-:Y:S06]  /*f680*/  BRA `(.L_x_24331) ;  /* 0x00000000009c7947 */ /* 0x000fec0003800000 */
.L_x_24343:
        /* <DEDUP_REMOVED lines=14> */
.L_x_24357:
[----:B------:R-:W-:Y:S05]  /*f770*/  BSYNC.RECONVERGENT B0 ;  /* 0x0000000000007941 */ /* 0x000fea0003800200 */
.L_x_24356:
[----:B------:R-:W0:Y:S02]  /*f780*/  F2I.S64.TRUNC R2, R2 ;  /* 0x0000000200027311 */ /* 0x000e24000020d900 */
[----:B0-----:R-:W-:Y:S01]  /*f790*/  PRMT R0, R2, 0x7610, R0 ;  /* 0x0000761002007816 */ /* 0x001fe20000000000 */
[----:B------:R-:W-:Y:S06]  /*f7a0*/  BRA `(.L_x_24331) ;  /* 0x0000000000547947 */ /* 0x000fec0003800000 */
.L_x_24330:
        /* <DEDUP_REMOVED lines=16> */
.L_x_24358:
[----:B------:R-:W-:Y:S01]  /*f8b0*/  PRMT R0, RZ, 0x7610, R0 ;  /* 0x00007610ff007816 */ /* 0x000fe20000000000 */
[----:B------:R-:W-:Y:S06]  /*f8c0*/  BRA `(.L_x_24331) ;  /* 0x00000000000c7947 */ /* 0x000fec0003800000 */
.L_x_24355:
[----:B------:R0:W5:Y:S01]  /*f8d0*/  LDG.E.U8 R0, desc[UR36][R4.64] ;  /* 0x0000002404007981 */ /* 0x000162000c1e1100 */
[----:B------:R-:W-:Y:S05]  /*f8e0*/  BRA `(.L_x_24331) ;  /* 0x0000000000047947 */ /* 0x000fea0003800000 */
.L_x_24354:
[----:B------:R0:W5:Y:S02]  /*f8f0*/  LDG.E.U8 R0, desc[UR36][R4.64] ;  /* 0x0000002404007981 */ /* 0x000164000c1e1100 */
.L_x_24331:
[----:B------:R-:W-:Y:S01]  /*f900*/  UPRMT UR4, UR43, 0x9910, URZ ;  /* 0x000099102b047896 */ /* 0x000fe200080000ff */
[----:B-----5:R-:W-:Y:S02]  /*f910*/  LOP3.LUT R0, R0, 0xff, RZ, 0xc0, !PT ;  /* 0x000000ff00007812 */ /* 0x020fe400078ec0ff */
[----:B--23--:R-:W-:Y:S01]  /*f920*/  LOP3.LUT R2, R19, 0xff, RZ, 0xc0, !PT ;  /* 0x000000ff13027812 */ /* 0x00cfe200078ec0ff */
[----:B------:R-:W-:-:S03]  /*f930*/  UISETP.GT.AND UP0, UPT, UR4, 0x9, UPT ;  /* 0x000000090400788c */ /* 0x000fc6000bf04270 */
[----:B------:R-:W-:-:S04]  /*f940*/  VIMNMX.U16x2 R0, PT, PT, R2, R0, PT ;  /* 0x0000000002007248 */ /* 0x000fc80003fe0200 */
[----:B01--4-:R-:W-:Y:S02]  /*f950*/  PRMT R5, R0, 0x7610, R5 ;  /* 0x0000761000057816 */ /* 0x013fe40000000005 */
        /* <DEDUP_REMOVED lines=11> */
.L_x_24362:
[----:B------:R-:W-:Y:S01]  /*fa10*/  STG.E.U8 desc[UR36][R16.64], R5 ;  /* 0x0000000510007986 */ /* 0x000fe2000c101124 */
[----:B------:R-:W-:Y:S05]  /*fa20*/  EXIT ;  /* 0x000000000000794d */ /* 0x000fea0003800000 */
.L_x_24361:
[----:B------:R-:W-:-:S09]  /*fa30*/  UISETP.NE.AND UP0, UPT, UR4, 0x2, UPT ;  /* 0x000000020400788c */ /* 0x000fd2000bf05270 */
[----:B------:R-:W-:Y:S05]  /*fa40*/  BRA.U !UP0, `(.L_x_24364) ;  /* 0x00000001082c7547 */ /* 0x000fea000b800000 */
[----:B------:R-:W-:-:S09]  /*fa50*/  UISETP.NE.AND UP0, UPT, UR4, 0x3, UPT ;  /* 0x000000030400788c */ /* 0x000fd2000bf05270 */
[----:B------:R-:W-:Y:S05]  /*fa60*/  BRA.U !UP0, `(.L_x_24365) ;  /* 0x0000000108187547 */ /* 0x000fea000b800000 */
[----:B------:R-:W-:-:S09]  /*fa70*/  UISETP.NE.AND UP0, UPT, UR4, 0x4, UPT ;  /* 0x000000040400788c */ /* 0x000fd2000bf05270 */
[----:B------:R-:W-:Y:S05]  /*fa80*/  BRA.U UP0, `(.L_x_24363) ;  /* 0x0000000900347547 */ /* 0x000fea000b800000 */
[----:B------:R-:W-:Y:S02]  /*fa90*/  LOP3.LUT R2, R5, 0xffff, RZ, 0xc0, !PT ;  /* 0x0000ffff05027812 */ /* 0x000fe400078ec0ff */
[----:B------:R-:W-:-:S05]  /*faa0*/  MOV R3, RZ ;  /* 0x000000ff00037202 */ /* 0x000fca0000000f00 */
[----:B------:R-:W-:Y:S01]  /*fab0*/  STG.E.64 desc[UR36][R16.64], R2 ;  /* 0x0000000210007986 */ /* 0x000fe2000c101b24 */
[----:B------:R-:W-:Y:S05]  /*fac0*/  EXIT ;  /* 0x000000000000794d */ /* 0x000fea0003800000 */
.L_x_24365:
[----:B------:R-:W-:-:S05]  /*fad0*/  LOP3.LUT R5, R5, 0xffff, RZ, 0xc0, !PT ;  /* 0x0000ffff05057812 */ /* 0x000fca00078ec0ff */
[----:B------:R-:W-:Y:S01]  /*fae0*/  STG.E desc[UR36][R16.64], R5 ;  /* 0x0000000510007986 */ /* 0x000fe2000c101924 */
[----:B------:R-:W-:Y:S05]  /*faf0*/  EXIT ;  /* 0x000000000000794d */ /* 0x000fea0003800000 */
.L_x_24364:
[----:B------:R-:W-:Y:S01]  /*fb00*/  STG.E.U16 desc[UR36][R16.64], R5 ;  /* 0x0000000510007986 */ /* 0x000fe2000c101524 */
[----:B------:R-:W-:Y:S05]  /*fb10*/  EXIT ;  /* 0x000000000000794d */ /* 0x000fea0003800000 */
.L_x_24360:
        /* <DEDUP_REMOVED lines=9> */
.L_x_24367:
[----:B------:R-:W0:Y:S02]  /*fbb0*/  I2F.U16 R0, R5 ;  /* 0x0000000500007306 */ /* 0x000e240000101000 */
[----:B0-----:R-:W-:-:S05]  /*fbc0*/  F2FP.F16.F32.PACK_AB R0, RZ, R0 ;  /* 0x00000000ff00723e */ /* 0x001fca00000000ff */
[----:B------:R-:W-:Y:S01]  /*fbd0*/  STG.E.U16 desc[UR36][R16.64], R0 ;  /* 0x0000000010007986 */ /* 0x000fe2000c101524 */
[----:B------:R-:W-:Y:S05]  /*fbe0*/  EXIT ;  /* 0x000000000000794d */ /* 0x000fea0003800000 */
.L_x_24366:
        /* <DEDUP_REMOVED lines=10> */
.L_x_24369:
[----:B------:R-:W0:Y:S02]  /*fc90*/  I2F.U16 R5, R5 ;  /* 0x0000000500057306 */ /* 0x000e240000101000 */
[----:B0-----:R-:W-:-:S04]  /*fca0*/  F2FP.F16.F32.PACK_AB R3, RZ, R5 ;  /* 0x00000005ff03723e */ /* 0x001fc800000000ff */
[----:B------:R-:W-:-:S05]  /*fcb0*/  PRMT R3, R3, 0x5410, RZ ;  /* 0x0000541003037816 */ /* 0x000fca00000000ff */
[----:B------:R-:W-:Y:S01]  /*fcc0*/  STG.E desc[UR36][R16.64], R3 ;  /* 0x0000000310007986 */ /* 0x000fe2000c101924 */
[----:B------:R-:W-:Y:S05]  /*fcd0*/  EXIT ;  /* 0x000000000000794d */ /* 0x000fea0003800000 */
.L_x_24368:
[----:B------:R-:W0:Y:S02]  /*fce0*/  I2F.F64.U16 R2, R5 ;  /* 0x0000000500027312 */ /* 0x000e240000101800 */
[----:B0-----:R-:W-:Y:S01]  /*fcf0*/  STG.E.64 desc[UR36][R16.64], R2 ;  /* 0x0000000210007986 */ /* 0x001fe2000c101b24 */
[----:B------:R-:W-:Y:S05]  /*fd00*/  EXIT ;  /* 0x000000000000794d */ /* 0x000fea0003800000 */
.L_x_24359:
        /* <DEDUP_REMOVED lines=12> */
.L_x_24373:
        /* <DEDUP_REMOVED lines=16> */
.L_x_24376:
[----:B------:R-:W-:-:S07]  /*fed0*/  PRMT R8, R0, 0x7610, R8 ;  /* 0x0000761000087816 */ /* 0x000fce0000000008 */
.L_x_24375:
[----:B------:R-:W-:Y:S05]  /*fee0*/  BSYNC.RECONVERGENT B0 ;  /* 0x0000000000007941 */ /* 0x000fea0003800200 */
.L_x_24374:
[----:B------:R-:W-:Y:S01]  /*fef0*/  STG.E.U8 desc[UR36][R16.64], R8 ;  /* 0x0000000810007986 */ /* 0x000fe2000c101124 */
[----:B------:R-:W-:Y:S05]  /*ff00*/  EXIT ;  /* 0x000000000000794d */ /* 0x000fea0003800000 */
.L_x_24372:
        /* <DEDUP_REMOVED lines=16> */
.L_x_24379:
[----:B------:R-:W-:-:S07]  /*10010*/  PRMT R8, R0, 0x7610, R8 ;  /* 0x0000761000087816 */ /* 0x000fce0000000008 */
.L_x_24378:
[----:B------:R-:W-:Y:S05]  /*10020*/  BSYNC.RECONVERGENT B0 ;  /* 0x0000000000007941 */ /* 0x000fea0003800200 */
.L_x_24377:
[----:B------:R-:W-:Y:S01]  /*10030*/  STG.E.U8 desc[UR36][R16.64], R8 ;  /* 0x0000000810007986 */ /* 0x000fe2000c101124 */
[----:B------:R-:W-:Y:S05]  /*10040*/  EXIT ;  /* 0x000000000000794d */ /* 0x000fea0003800000 */
.L_x_24371:
        /* <DEDUP_REMOVED lines=21> */
.L_x_24381:
[----:B------:R-:W-:Y:S01]  /*101a0*/  LOP3.LUT R2, R5, 0xffff, RZ, 0xc0, !PT ;  /* 0x0000ffff05027812 */ /* 0x000fe200078ec0ff */
[----:B------:R-:W-:-:S05]  /*101b0*/  IMAD.MOV.U32 R3, RZ, RZ, RZ ;  /* 0x000000ffff037224 */ /* 0x000fca00078e00ff */
[----:B------:R-:W-:Y:S01]  /*101c0*/  STG.E.64 desc[UR36][R16.64], R2 ;  /* 0x0000000210007986 */ /* 0x000fe2000c101b24 */
[----:B------:R-:W-:Y:S05]  /*101d0*/  EXIT ;  /* 0x000000000000794d */ /* 0x000fea0003800000 */
.L_x_24380:
[----:B------:R-:W-:-:S05]  /*101e0*/  LOP3.LUT R5, R5, 0xffff, RZ, 0xc0, !PT ;  /* 0x0000ffff05057812 */ /* 0x000fca00078ec0ff */
[----:B------:R-:W-:Y:S01]  /*101f0*/  STG.E desc[UR36][R16.64], R5 ;  /* 0x0000000510007986 */ /* 0x000fe2000c101924 */
[----:B------:R-:W-:Y:S05]  /*10200*/  EXIT ;  /* 0x000000000000794d */ /* 0x000fea0003800000 */
.L_x_24370:
        /* <DEDUP_REMOVED lines=11> */
.L_x_24383:
[----:B------:R-:W-:Y:S01]  /*102c0*/  CS2R R6, SRZ ;  /* 0x0000000000067805 */ /* 0x000fe2000001ff00 */
[----:B------:R-:W0:Y:S04]  /*102d0*/  I2F.F64.U16 R4, R5 ;  /* 0x0000000500047312 */ /* 0x000e280000101800 */
[----:B0-----:R-:W-:Y:S01]  /*102e0*/  STG.E.128 desc[UR36][R16.64], R4 ;  /* 0x0000000410007986 */ /* 0x001fe2000c101d24 */
[----:B------:R-:W-:Y:S05]  /*102f0*/  EXIT ;  /* 0x000000000000794d */ /* 0x000fea0003800000 */
.L_x_24382:
[----:B------:R-:W-:-:S09]  /*10300*/  UISETP.NE.AND UP0, UPT, UR4, 0xf, UPT ;  /* 0x0000000f0400788c */ /* 0x000fd2000bf05270 */
[----:B------:R-:W-:Y:S05]  /*10310*/  BRA.U !UP0, `(.L_x_24384) ;  /* 0x0000000108d47547 */ /* 0x000fea000b800000 */
[----:B------:R-:W-:-:S09]  /*10320*/  UISETP.NE.AND UP0, UPT, UR4, 0x17, UPT ;  /* 0x000000170400788c */ /* 0x000fd2000bf05270 */
[----:B------:R-:W-:Y:S05]  /*10330*/  BRA.U !UP0, `(.L_x_24385) ;  /* 0x0000000108847547 */ /* 0x000fea000b800000 */
[----:B------:R-:W-:-:S09]  /*10340*/  UISETP.NE.AND UP0, UPT, UR4, 0x18, UPT ;  /* 0x000000180400788c */ /* 0x000fd2000bf05270 */
[----:B------:R-:W-:Y:S05]  /*10350*/  BRA.U !UP0, `(.L_x_24386) ;  /* 0x0000000108447547 */ /* 0x000fea000b800000 */
.L_x_24363:
        /* <DEDUP_REMOVED lines=16> */
.L_x_24387:
[----:B------:R-:W-:Y:S05]  /*10460*/  EXIT ;  /* 0x000000000000794d */ /* 0x000fea0003800000 */
.L_x_24386:
        /* <DEDUP_REMOVED lines=11> */
.L_x_24389:
[----:B------:R-:W-:Y:S05]  /*10520*/  BSYNC.RECONVERGENT B0 ;  /* 0x0000000000007941 */ /* 0x000fea0003800200 */
.L_x_24388:
[----:B------:R-:W-:Y:S01]  /*10530*/  STG.E.U8 desc[UR36][R16.64], R3 ;  /* 0x0000000310007986 */ /* 0x000fe2000c101124 */
[----:B------:R-:W-:Y:S05]  /*10540*/  EXIT ;  /* 0x000000000000794d */ /* 0x000fea0003800000 */
.L_x_24385:
        /* <DEDUP_REMOVED lines=13> */
.L_x_24390:
[----:B------:R-:W-:Y:S01]  /*10620*/  IMAD.MOV.U32 R3, RZ, RZ, 0x7f ;  /* 0x0000007fff037424 */ /* 0x000fe200078e00ff */
[----:B------:R-:W-:-:S04]  /*10630*/  ISETP.GT.U32.AND P0, PT, R5, 0x7f800000, PT ;  /* 0x7f8000000500780c */ /* 0x000fc80003f04070 */
[----:B------:R-:W-:-:S05]  /*10640*/  SEL R3, R3, 0x7c, P0 ;  /* 0x0000007c03037807 */ /* 0x000fca0000000000 */
[----:B------:R-:W-:Y:S01]  /*10650*/  STG.E.U8 desc[UR36][R16.64], R3 ;  /* 0x0000000310007986 */ /* 0x000fe2000c101124 */
[----:B------:R-:W-:Y:S05]  /*10660*/  EXIT ;  /* 0x000000000000794d */ /* 0x000fea0003800000 */
.L_x_24384:
[----:B------:R-:W0:Y:S02]  /*10670*/  I2F.U16 R0, R5 ;  /* 0x0000000500007306 */ /* 0x000e240000101000 */
[----:B0-----:R-:W-:-:S05]  /*10680*/  F2FP.BF16.F32.PACK_AB R0, RZ, R0 ;  /* 0x00000000ff00723e */ /* 0x001fca00000010ff */
[----:B------:R-:W-:Y:S01]  /*10690*/  STG.E.U16 desc[UR36][R16.64], R0 ;  /* 0x0000000010007986 */ /* 0x000fe2000c101524 */
[----:B------:R-:W-:Y:S05]  /*106a0*/  EXIT ;  /* 0x000000000000794d */ /* 0x000fea0003800000 */
.L_x_24391:
        /* <DEDUP_REMOVED lines=13> */
.L_x_41093:


//--------------------- .text._ZN2at6native27unrolled_elementwise_kernelINS0_13BinaryFunctorIhhhZZZNS0_19minimum_kernel_cudaERNS_18TensorIteratorBaseEENKUlvE_clEvENKUlvE_clEvEUlhhE_EESt5arrayIPcLm3EELi4E23TrivialOffsetCalculatorILi2EjESC_ILi1EjENS0_6memory12LoadWithCastILi2EEENSF_13StoreWithCastILi1EEEEEviT_T0_T2_T3_T4_T5_ --------------------------
	.section	.text._ZN2at6native27unrolled_elementwise_kernelINS0_13BinaryFunctorIhhhZZZNS0_19minimum_kernel_cudaERNS_18TensorIteratorBaseEENKUlvE_clEvENKUlvE_clEvEUlhhE_EESt5arrayIPcLm3EELi4E23TrivialOffsetCalculatorILi2EjESC_ILi1EjENS0_6memory12LoadWithCastILi2EEENSF_13StoreWithCastILi1EEEEEviT_T0_T2_T3_T4_T5_,"ax",@progbits
	.align	128
        .global         _ZN2at6native27unrolled_elementwise_kernelINS0_13BinaryFunctorIhhhZZZNS0_19minimum_kernel_cudaERNS_18TensorIteratorBaseEENKUlvE_clEvENKUlvE_clEvEUlhhE_EESt5arrayIPcLm3EELi4E23TrivialOffsetCalculatorILi2EjESC_ILi1EjENS0_6memory12LoadWithCastILi2EEENSF_13StoreWithCastILi1EEEEEviT_T0_T2_T3_T4_T5_
        .type           _ZN2at6native27unrolled_elementwise_kernelINS0_13BinaryFunctorIhhhZZZNS0_19minimum_kernel_cudaERNS_18TensorIteratorBaseEENKUlvE_clEvENKUlvE_clEvEUlhhE_EESt5arrayIPcLm3EELi4E23TrivialOffsetCalculatorILi2EjESC_ILi1EjENS0_6memory12LoadWithCastILi2EEENSF_13StoreWithCastILi1EEEEEviT_T0_T2_T3_T4_T5_,@function
        .size           _ZN2at6native27unrolled_elementwise_kernelINS0_13BinaryFunctorIhhhZZZNS0_19minimum_kernel_cudaERNS_18TensorIteratorBaseEENKUlvE_clEvENKUlvE_clEvEUlhhE_EESt5arrayIPcLm3EELi4E23TrivialOffsetCalculatorILi2EjESC_ILi1EjENS0_6memory12LoadWithCastILi2EEENSF_13StoreWithCastILi1EEEEEviT_T0_T2_T3_T4_T5_,(.L_x_41094 - _ZN2at6native27unrolled_elementwise_kernelINS0_13BinaryFunctorIhhhZZZNS0_19minimum_kernel_cudaERNS_18TensorIteratorBaseEENKUlvE_clEvENKUlvE_clEvEUlhhE_EESt5arrayIPcLm3EELi4E23TrivialOffsetCalculatorILi2EjESC_ILi1EjENS0_6memory12LoadWithCastILi2EEENSF_13StoreWithCastILi1EEEEEviT_T0_T2_T3_T4_T5_)
        .other          _ZN2at6native27unrolled_elementwise_kernelINS0_13BinaryFunctorIhhhZZZNS0_19minimum_kernel_cudaERNS_18TensorIteratorBaseEENKUlvE_clEvENKUlvE_clEvEUlhhE_EESt5arrayIPcLm3EELi4E23TrivialOffsetCalculatorILi2EjESC_ILi1EjENS0_6memory12LoadWithCastILi2EEENSF_13StoreWithCastILi1EEEEEviT_T0_T2_T3_T4_T5_,@"STO_CUDA_ENTRY STV_DEFAULT"
_ZN2at6native27unrolled_elementwise_kernelINS0_13BinaryFunctorIhhhZZZNS0_19minimum_kernel_cudaERNS_18TensorIteratorBaseEENKUlvE_clEvENKUlvE_clEvEUlhhE_EESt5arrayIPcLm3EELi4E23TrivialOffsetCalculatorILi2EjESC_ILi1EjENS0_6memory12LoadWithCastILi2EEENSF_13StoreWithCastILi1EEEEEviT_T0_T2_T3_T4_T5_:
.text._ZN2at6native27unrolled_elementwise_kernelINS0_13BinaryFunctorIhhhZZZNS0_19minimum_kernel_cudaERNS_18TensorIteratorBaseEENKUlvE_clEvENKUlvE_clEvEUlhhE_EESt5arrayIPcLm3EELi4E23TrivialOffsetCalculatorILi2EjESC_ILi1EjENS0_6memory12LoadWithCastILi2EEENSF_13StoreWithCastILi1EEEEEviT_T0_T2_T3_T4_T5_:
        /* <DEDUP_REMOVED lines=33> */
.L_x_24397:
[----:B------:R3:W5:Y:S01]  /*0210*/  LDG.E.U8 R28, desc[UR36][R6.64] ;  /* 0x00000024061c7981 */ /* 0x000762000c1e1100 */
[----:B------:R-:W-:Y:S05]  /*0220*/  BRA `(.L_x_24399) ;  /* 0x0000000c00607947 */ /* 0x000fea0003800000 */
.L_x_24396:
        /* <DEDUP_REMOVED lines=8> */
.L_x_24401:
[----:B------:R1:W5:Y:S01]  /*02b0*/  LDG.E.U8 R28, desc[UR36][R6.64] ;  /* 0x00000024061c7981 */ /* 0x000362000c1e1100 */
[----:B------:R-:W-:Y:S05]  /*02c0*/  BRA `(.L_x_24399) ;  /* 0x0000000c00387947 */ /* 0x000fea0003800000 */
.L_x_24400:
[----:B------:R2:W5:Y:S01]  /*02d0*/  LDG.E.U16 R28, desc[UR36][R6.64] ;  /* 0x00000024061c7981 */ /* 0x000562000c1e1500 */
[----:B------:R-:W-:Y:S05]  /*02e0*/  BRA `(.L_x_24399) ;  /* 0x0000000c00307947 */ /* 0x000fea0003800000 */
.L_x_24395:
        /* <DEDUP_REMOVED lines=10> */
.L_x_24403:
[----:B------:R-:W2:Y:S02]  /*0390*/  LDG.E.U16 R4, desc[UR36][R6.64] ;  /* 0x0000002406047981 */ /* 0x000ea4000c1e1500 */
[----:B--2---:R-:W-:-:S06]  /*03a0*/  HADD2.F32 R4, -RZ, R4.H0_H0 ;  /* 0x20000004ff047230 */ /* 0x004fcc0000004100 */
[----:B------:R-:W0:Y:S02]  /*03b0*/  F2I.S64.TRUNC R4, R4 ;  /* 0x0000000400047311 */ /* 0x000e24000020d900 */
[----:B0-----:R-:W-:Y:S01]  /*03c0*/  PRMT R28, R4, 0x7610, R28 ;  /* 0x00007610041c7816 */ /* 0x001fe2000000001c */
[----:B------:R-:W-:Y:S06]  /*03d0*/  BRA `(.L_x_24399) ;  /* 0x0000000800f47947 */ /* 0x000fec0003800000 */
.L_x_24402:
        /* <DEDUP_REMOVED lines=10> */
.L_x_24405:
[----:B------:R-:W2:Y:S02]  /*0480*/  LDG.E.U16 R6, desc[UR36][R6.64] ;  /* 0x0000002406067981 */ /* 0x000ea4000c1e1500 */
[----:B--2---:R-:W-:-:S06]  /*0490*/  HADD2.F32 R4, -RZ, R6.H0_H0 ;  /* 0x20000006ff047230 */ /* 0x004fcc0000004100 */
[----:B------:R-:W0:Y:S02]  /*04a0*/  F2I.S64.TRUNC R4, R4 ;  /* 0x0000000400047311 */ /* 0x000e24000020d900 */
[----:B0-----:R-:W-:Y:S01]  /*04b0*/  PRMT R28, R4, 0x7610, R28 ;  /* 0x00007610041c7816 */ /* 0x001fe2000000001c */
[----:B------:R-:W-:Y:S06]  /*04c0*/  BRA `(.L_x_24399) ;  /* 0x0000000800b87947 */ /* 0x000fec0003800000 */
.L_x_24404:
[----:B------:R-:W2:Y:S02]  /*04d0*/  LDG.E.64 R4, desc[UR36][R6.64] ;  /* 0x0000002406047981 */ /* 0x000ea4000c1e1b00 */
[----:B--2---:R-:W0:Y:S02]  /*04e0*/  F2I.S64.F64.TRUNC R4, R4 ;  /* 0x0000000400047311 */ /* 0x004e24000030d900 */
[----:B0-----:R-:W-:Y:S01]  /*04f0*/  PRMT R28, R4, 0x7610, R28 ;  /* 0x00007610041c7816 */ /* 0x001fe2000000001c */
[----:B------:R-:W-:Y:S06]  /*0500*/  BRA `(.L_x_24399) ;  /* 0x0000000800a87947 */ /* 0x000fec0003800000 */
.L_x_24394:
        /* <DEDUP_REMOVED lines=12> */
.L_x_24408:
[----:B------:R-:W2:Y:S02]  /*05d0*/  LDG.E.64 R6, desc[UR36][R6.64] ;  /* 0x0000002406067981 */ /* 0x000ea4000c1e1b00 */
[----:B--2---:R-:W0:Y:S02]  /*05e0*/  F2I.S64.F64.TRUNC R4, R6 ;  /* 0x0000000600047311 */ /* 0x004e24000030d900 */
[----:B0-----:R-:W-:Y:S01]  /*05f0*/  PRMT R28, R4, 0x7610, R28 ;  /* 0x00007610041c7816 */ /* 0x001fe2000000001c */
[----:B------:R-:W-:Y:S06]  /*0600*/  BRA `(.L_x_24399) ;  /* 0x0000000800687947 */ /* 0x000fec0003800000 */
.L_x_24407:
        /* <DEDUP_REMOVED lines=27> */
.L_x_24410:
        /* <DEDUP_REMOVED lines=15> */
.L_x_24409:
[----:B------:R-:W2:Y:S02]  /*08b0*/  LDG.E.U16 R4, desc[UR36][R6.64] ;  /* 0x0000002406047981 */ /* 0x000ea4000c1e1500 */
[----:B--2---:R-:W-:-:S06]  /*08c0*/  IMAD.U32 R4, R4, 0x10000, RZ ;  /* 0x0001000004047824 */ /* 0x004fcc00078e00ff */
[----:B------:R-:W0:Y:S02]  /*08d0*/  F2I.S64.TRUNC R4, R4 ;  /* 0x0000000400047311 */ /* 0x000e24000020d900 */
[----:B0-----:R-:W-:Y:S01]  /*08e0*/  PRMT R28, R4, 0x7610, R28 ;  /* 0x00007610041c7816 */ /* 0x001fe2000000001c */
[----:B------:R-:W-:Y:S06]  /*08f0*/  BRA `(.L_x_24399) ;  /* 0x0000000400ac7947 */ /* 0x000fec0003800000 */
.L_x_24406:
        /* <DEDUP_REMOVED lines=10> */
.L_x_24413:
        /* <DEDUP_REMOVED lines=21> */
.L_x_24417:
[----:B------:R-:W-:Y:S05]  /*0af0*/  BSYNC.RECONVERGENT B1 ;  /* 0x0000000000017941 */ /* 0x000fea0003800200 */
.L_x_24416:
[----:B------:R-:W-:Y:S01]  /*0b00*/  IMAD.SHL.U32 R0, R0, 0x100000, RZ ;  /* 0x0010000000007824 */ /* 0x000fe200078e00ff */
[----:B------:R-:W-:-:S04]  /*0b10*/  LEA R3, R3, 0x3b800000, 0x17 ;  /* 0x3b80000003037811 */ /* 0x000fc800078eb8ff */
[----:B------:R-:W-:-:S07]  /*0b20*/  LOP3.LUT R4, R3, R0, R7, 0xfe, !PT ;  /* 0x0000000003047212 */ /* 0x000fce00078efe07 */
.L_x_24415:
[----:B------:R-:W-:Y:S05]  /*0b30*/  BSYNC.RECONVERGENT B0 ;  /* 0x0000000000007941 */ /* 0x000fea0003800200 */
.L_x_24414:
[----:B------:R-:W0:Y:S02]  /*0b40*/  F2I.S64.TRUNC R4, R4 ;  /* 0x0000000400047311 */ /* 0x000e24000020d900 */
[----:B0-----:R-:W-:Y:S01]  /*0b50*/  PRMT R28, R4, 0x7610, R28 ;  /* 0x00007610041c7816 */ /* 0x001fe2000000001c */
[----:B------:R-:W-:Y:S06]  /*0b60*/  BRA `(.L_x_24399) ;  /* 0x0000000400107947 */ /* 0x000fec0003800000 */
.L_x_24412:
        /* <DEDUP_REMOVED lines=21> */
.L_x_24421:
[----:B------:R-:W-:Y:S05]  /*0cc0*/  BSYNC.RECONVERGENT B1 ;  /* 0x0000000000017941 */ /* 0x000fea0003800200 */
.L_x_24420:
[----:B------:R-:W-:Y:S01]  /*0cd0*/  IMAD.SHL.U32 R0, R0, 0x200000, RZ ;  /* 0x0020000000007824 */ /* 0x000fe200078e00ff */
[----:B------:R-:W-:-:S04]  /*0ce0*/  LEA R3, R3, 0x37800000, 0x17 ;  /* 0x3780000003037811 */ /* 0x000fc800078eb8ff */
[----:B------:R-:W-:-:S07]  /*0cf0*/  LOP3.LUT R4, R3, R0, R7, 0xfe, !PT ;  /* 0x0000000003047212 */ /* 0x000fce00078efe07 */
.L_x_24419:
[----:B------:R-:W-:Y:S05]  /*0d00*/  BSYNC.RECONVERGENT B0 ;  /* 0x0000000000007941 */ /* 0x000fea0003800200 */
.L_x_24418:
[----:B------:R-:W0:Y:S02]  /*0d10*/  F2I.S64.TRUNC R4, R4 ;  /* 0x0000000400047311 */ /* 0x000e24000020d900 */
[----:B0-----:R-:W-:Y:S01]  /*0d20*/  PRMT R28, R4, 0x7610, R28 ;  /* 0x00007610041c7816 */ /* 0x001fe2000000001c */
[----:B------:R-:W-:Y:S06]  /*0d30*/  BRA `(.L_x_24399) ;  /* 0x00000000009c7947 */ /* 0x000fec0003800000 */
.L_x_24411:
[----:B------:R-:W-:-:S09]  /*0d40*/  UISETP.NE.AND UP0, UPT, UR4, 0x1c, UPT ;  /* 0x0000001c0400788c */ /* 0x000fd2000bf05270 */
[----:B------:R-:W-:Y:S05]  /*0d50*/  BRA.U !UP0, `(.L_x_24422) ;  /* 0x0000000108907547 */ /* 0x000fea000b800000 */
[----:B------:R-:W-:-:S09]  /*0d60*/  UISETP.NE.AND UP0, UPT, UR4, 0x1d, UPT ;  /* 0x0000001d0400788c */ /* 0x000fd2000bf05270 */
[----:B------:R-:W-:Y:S05]  /*0d70*/  BRA.U !UP0, `(.L_x_24423) ;  /* 0x0000000108807547 */ /* 0x000fea000b800000 */
[----:B------:R-:W-:-:S09]  /*0d80*/  UISETP.NE.AND UP0, UPT, UR4, 0x2c, UPT ;  /* 0x0000002c0400788c */ /* 0x000fd2000bf05270 */
[----:B------:R-:W-:Y:S05]  /*0d90*/  BRA.U !UP0, `(.L_x_24424) ;  /* 0x0000000108487547 */ /* 0x000fea000b800000 */
.L_x_24398:
        /* <DEDUP_REMOVED lines=16> */
.L_x_24425:
[----:B------:R-:W-:Y:S01]  /*0ea0*/  PRMT R28, RZ, 0x7610, R28 ;  /* 0x00007610ff1c7816 */ /* 0x000fe2000000001c */
[----:B------:R-:W-:Y:S06]  /*0eb0*/  BRA `(.L_x_24399) ;  /* 0x00000000003c7947 */ /* 0x000fec0003800000 */
.L_x_24424:
        /* <DEDUP_REMOVED lines=8> */
.L_x_24427:
[----:B------:R-:W-:Y:S05]  /*0f40*/  BSYNC.RECONVERGENT B0 ;  /* 0x0000000000007941 */ /* 0x000fea0003800200 */
.L_x_24426:
[----:B------:R-:W0:Y:S02]  /*0f50*/  F2I.S64.TRUNC R4, R4 ;  /* 0x0000000400047311 */ /* 0x000e24000020d900 */
[----:B0-----:R-:W-:Y:S01]  /*0f60*/  PRMT R28, R4, 0x7610, R28 ;  /* 0x00007610041c7816 */ /* 0x001fe2000000001c */
[----:B------:R-:W-:Y:S06]  /*0f70*/  BRA `(.L_x_24399) ;  /* 0x00000000000c7947 */ /* 0x000fec0003800000 */
.L_x_24423:
[----:B------:R0:W5:Y:S01]  /*0f80*/  LDG.E.U8 R28, desc[UR36][R6.64] ;  /* 0x00000024061c7981 */ /* 0x000162000c1e1100 */
[----:B------:R-:W-:Y:S05]  /*0f90*/  BRA `(.L_x_24399) ;  /* 0x0000000000047947 */ /* 0x000fea0003800000 */
.L_x_24422:
[----:B------:R0:W5:Y:S02]  /*0fa0*/  LDG.E.U8 R28, desc[UR36][R6.64] ;  /* 0x00000024061c7981 */ /* 0x000164000c1e1100 */
.L_x_24399:
        /* <DEDUP_REMOVED lines=18> */
.L_x_24431:
[----:B------:R1:W5:Y:S01]  /*10d0*/  LDG.E.U8 R19, desc[UR36][R6.64] ;  /* 0x0000002406137981 */ /* 0x000362000c1e1100 */
[----:B------:R-:W-:Y:S05]  /*10e0*/  BRA `(.L_x_24433) ;  /* 0x0000000c00607947 */ /* 0x000fea0003800000 */
.L_x_24430:
        /* <DEDUP_REMOVED lines=8> */
.L_x_24435:
[----:B------:R3:W5:Y:S01]  /*1170*/  LDG.E.U8 R19, desc[UR36][R6.64] ;  /* 0x0000002406137981 */ /* 0x000762000c1e1100 */
[----:B------:R-:W-:Y:S05]  /*1180*/  BRA `(.L_x_24433) ;  /* 0x0000000c00387947 */ /* 0x000fea0003800000 */
.L_x_24434:
[----:B------:R2:W5:Y:S01]  /*1190*/  LDG.E.U16 R19, desc[UR36][R6.64] ;  /* 0x0000002406137981 */ /* 0x000562000c1e1500 */
[----:B------:R-:W-:Y:S05]  /*11a0*/  BRA `(.L_x_24433) ;  /* 0x0000000c00307947 */ /* 0x000fea0003800000 */
.L_x_24429:
        /* <DEDUP_REMOVED lines=10> */
.L_x_24437:
[----:B------:R-:W2:Y:S02]  /*1250*/  LDG.E.U16 R4, desc[UR36][R6.64] ;  /* 0x0000002406047981 */ /* 0x000ea4000c1e1500 */
[----:B--2---:R-:W-:-:S06]  /*1260*/  HADD2.F32 R4, -RZ, R4.H0_H0 ;  /* 0x20000004ff047230 */ /* 0x004fcc0000004100 */
[----:B------:R-:W0:Y:S02]  /*1270*/  F2I.S64.TRUNC R4, R4 ;  /* 0x0000000400047311 */ /* 0x000e24000020d900 */
[----:B0-----:R-:W-:Y:S01]  /*1280*/  PRMT R19, R4, 0x7610, R19 ;  /* 0x0000761004137816 */ /* 0x001fe20000000013 */
[----:B------:R-:W-:Y:S06]  /*1290*/  BRA `(.L_x_24433) ;  /* 0x0000000800f47947 */ /* 0x000fec0003800000 */
.L_x_24436:
        /* <DEDUP_REMOVED lines=10> */
.L_x_24439:
[----:B------:R-:W2:Y:S02]  /*1340*/  LDG.E.U16 R6, desc[UR36][R6.64] ;  /* 0x0000002406067981 */ /* 0x000ea4000c1e1500 */
[----:B--2---:R-:W-:-:S06]  /*1350*/  HADD2.F32 R4, -RZ, R6.H0_H0 ;  /* 0x20000006ff047230 */ /* 0x004fcc0000004100 */
[----:B------:R-:W0:Y:S02]  /*1360*/  F2I.S64.TRUNC R4, R4 ;  /* 0x0000000400047311 */ /* 0x000e24000020d900 */
[----:B0-----:R-:W-:Y:S01]  /*1370*/  PRMT R19, R4, 0x7610, R19 ;  /* 0x0000761004137816 */ /* 0x001fe20000000013 */
[----:B------:R-:W-:Y:S06]  /*1380*/  BRA `(.L_x_24433) ;  /* 0x0000000800b87947 */ /* 0x000fec0003800000 */
.L_x_24438:
[----:B------:R-:W2:Y:S02]  /*1390*/  LDG.E.64 R4, desc[UR36][R6.64] ;  /* 0x0000002406047981 */ /* 0x000ea4000c1e1b00 */
[----:B--2---:R-:W0:Y:S02]  /*13a0*/  F2I.S64.F64.TRUNC R4, R4 ;  /* 0x0000000400047311 */ /* 0x004e24000030d900 */
[----:B0-----:R-:W-:Y:S01]  /*13b0*/  PRMT R19, R4, 0x7610, R19 ;  /* 0x0000761004137816 */ /* 0x001fe20000000013 */
[----:B------:R-:W-:Y:S06]  /*13c0*/  BRA `(.L_x_24433) ;  /* 0x0000000800a87947 */ /* 0x000fec0003800000 */
.L_x_24428:
        /* <DEDUP_REMOVED lines=12> */
.L_x_24442:
[----:B------:R-:W2:Y:S02]  /*1490*/  LDG.E.64 R6, desc[UR36][R6.64] ;  /* 0x0000002406067981 */ /* 0x000ea4000c1e1b00 */
[----:B--2---:R-:W0:Y:S02]  /*14a0*/  F2I.S64.F64.TRUNC R4, R6 ;  /* 0x0000000600047311 */ /* 0x004e24000030d900 */
[----:B0-----:R-:W-:Y:S01]  /*14b0*/  PRMT R19, R4, 0x7610, R19 ;  /* 0x0000761004137816 */ /* 0x001fe20000000013 */
[----:B------:R-:W-:Y:S06]  /*14c0*/  BRA `(.L_x_24433) ;  /* 0x0000000800687947 */ /* 0x000fec0003800000 */
.L_x_24441:
        /* <DEDUP_REMOVED lines=27> */
.L_x_24444:
        /* <DEDUP_REMOVED lines=15> */
.L_x_24443:
[----:B------:R-:W2:Y:S02]  /*1770*/  LDG.E.U16 R4, desc[UR36][R6.64] ;  /* 0x0000002406047981 */ /* 0x000ea4000c1e1500 */
[----:B--2---:R-:W-:-:S06]  /*1780*/  IMAD.U32 R4, R4, 0x10000, RZ ;  /* 0x0001000004047824 */ /* 0x004fcc00078e00ff */
[----:B------:R-:W0:Y:S02]  /*1790*/  F2I.S64.TRUNC R4, R4 ;  /* 0x0000000400047311 */ /* 0x000e24000020d900 */
[----:B0-----:R-:W-:Y:S01]  /*17a0*/  PRMT R19, R4, 0x7610, R19 ;  /* 0x0000761004137816 */ /* 0x001fe20000000013 */
[----:B------:R-:W-:Y:S06]  /*17b0*/  BRA `(.L_x_24433) ;  /* 0x0000000400ac7947 */ /* 0x000fec0003800000 */
.L_x_24440:
        /* <DEDUP_REMOVED lines=10> */
.L_x_24447:
        /* <DEDUP_REMOVED lines=21> */
.L_x_24451:
[----:B------:R-:W-:Y:S05]  /*19b0*/  BSYNC.RECONVERGENT B1 ;  /* 0x0000000000017941 */ /* 0x000fea0003800200 */
.L_x_24450:
[----:B------:R-:W-:Y:S01]  /*19c0*/  IMAD.SHL.U32 R0, R0, 0x100000, RZ ;  /* 0x0010000000007824 */ /* 0x000fe200078e00ff */
[----:B------:R-:W-:-:S04]  /*19d0*/  LEA R3, R3, 0x3b800000, 0x17 ;  /* 0x3b80000003037811 */ /* 0x000fc800078eb8ff */
[----:B------:R-:W-:-:S07]  /*19e0*/  LOP3.LUT R4, R3, R0, R7, 0xfe, !PT ;  /* 0x0000000003047212 */ /* 0x000fce00078efe07 */
.L_x_24449:
[----:B------:R-:W-:Y:S05]  /*19f0*/  BSYNC.RECONVERGENT B0 ;  /* 0x0000000000007941 */ /* 0x000fea0003800200 */
.L_x_24448:
[----:B------:R-:W0:Y:S02]  /*1a00*/  F2I.S64.TRUNC R4, R4 ;  /* 0x0000000400047311 */ /* 0x000e24000020d900 */
[----:B0-----:R-:W-:Y:S01]  /*1a10*/  PRMT R19, R4, 0x7610, R19 ;  /* 0x0000761004137816 */ /* 0x001fe20000000013 */
[----:B------:R-:W-:Y:S06]  /*1a20*/  BRA `(.L_x_24433) ;  /* 0x0000000400107947 */ /* 0x000fec0003800000 */
.L_x_24446:
        /* <DEDUP_REMOVED lines=21> */
.L_x_24455:
[----:B------:R-:W-:Y:S05]  /*1b80*/  BSYNC.RECONVERGENT B1 ;  /* 0x0000000000017941 */ /* 0x000fea0003800200 */
.L_x_24454:
[----:B------:R-:W-:Y:S01]  /*1b90*/  IMAD.SHL.U32 R0, R0, 0x200000, RZ ;  /* 0x0020000000007824 */ /* 0x000fe200078e00ff */
[----:B------:R-:W-:-:S04]  /*1ba0*/  LEA R3, R3, 0x37800000, 0x17 ;  /* 0x3780000003037811 */ /* 0x000fc800078eb8ff */
[----:B------:R-:W-:-:S07]  /*1bb0*/  LOP3.LUT R4, R3, R0, R7, 0xfe, !PT ;  /* 0x0000000003047212 */ /* 0x000fce00078efe07 */
.L_x_24453:
[----:B------:R-:W-:Y:S05]  /*1bc0*/  BSYNC.RECONVERGENT B0 ;  /* 0x0000000000007941 */ /* 0x000fea0003800200 */
.L_x_24452:
[----:B------:R-:W0:Y:S02]  /*1bd0*/  F2I.S64.TRUNC R4, R4 ;  /* 0x0000000400047311 */ /* 0x000e24000020d900 */
[----:B0-----:R-:W-:Y:S01]  /*1be0*/  PRMT R19, R4, 0x7610, R19 ;  /* 0x0000761004137816 */ /* 0x001fe20000000013 */
[----:B------:R-:W-:Y:S06]  /*1bf0*/  BRA `(.L_x_24433) ;  /* 0x00000000009c7947 */ /* 0x000fec0003800000 */
.L_x_24445:
[----:B------:R-:W-:-:S09]  /*1c00*/  UISETP.NE.AND UP0, UPT, UR4, 0x1c, UPT ;  /* 0x0000001c0400788c */ /* 0x000fd2000bf05270 */
[----:B------:R-:W-:Y:S05]  /*1c10*/  BRA.U !UP0, `(.L_x_24456) ;  /* 0x0000000108907547 */ /* 0x000fea000b800000 */
[----:B------:R-:W-:-:S09]  /*1c20*/  UISETP.NE.AND UP0, UPT, UR4, 0x1d, UPT ;  /* 0x0000001d0400788c */ /* 0x000fd2000bf05270 */
[----:B------:R-:W-:Y:S05]  /*1c30*/  BRA.U !UP0, `(.L_x_24457) ;  /* 0x0000000108807547 */ /* 0x000fea000b800000 */
[----:B------:R-:W-:-:S09]  /*1c40*/  UISETP.NE.AND UP0, UPT, UR4, 0x2c, UPT ;  /* 0x0000002c0400788c */ /* 0x000fd2000bf05270 */
[----:B------:R-:W-:Y:S05]  /*1c50*/  BRA.U !UP0, `(.L_x_24458) ;  /* 0x0000000108487547 */ /* 0x000fea000b800000 */
.L_x_24432:
        /* <DEDUP_REMOVED lines=16> */
.L_x_24459:
[----:B------:R-:W-:Y:S01]  /*1d60*/  PRMT R19, RZ, 0x7610, R19 ;  /* 0x00007610ff137816 */ /* 0x000fe20000000013 */
[----:B------:R-:W-:Y:S06]  /*1d70*/  BRA `(.L_x_24433) ;  /* 0x00000000003c7947 */ /* 0x000fec0003800000 */
.L_x_24458:
        /* <DEDUP_REMOVED lines=8> */
.L_x_24461:
[----:B------:R-:W-:Y:S05]  /*1e00*/  BSYNC.RECONVERGENT B0 ;  /* 0x0000000000007941 */ /* 0x000fea0003800200 */
.L_x_24460:
[----:B------:R-:W0:Y:S02]  /*1e10*/  F2I.S64.TRUNC R4, R4 ;  /* 0x0000000400047311 */ /* 0x000e24000020d900 */
[----:B0-----:R-:W-:Y:S01]  /*1e20*/  PRMT R19, R4, 0x7610, R19 ;  /* 0x0000761004137816 */ /* 0x001fe20000000013 */
[----:B------:R-:W-:Y:S06]  /*1e30*/  BRA `(.L_x_24433) ;  /* 0x00000000000c7947 */ /* 0x000fec0003800000 */
.L_x_24457:
[----:B------:R0:W5:Y:S01]  /*1e40*/  LDG.E.U8 R19, desc[UR36][R6.64] ;  /* 0x0000002406137981 */ /* 0x000162000c1e1100 */
[----:B------:R-:W-:Y:S05]  /*1e50*/  BRA `(.L_x_24433) ;  /* 0x0000000000047947 */ /* 0x000fea0003800000 */
.L_x_24456:
[----:B------:R0:W5:Y:S02]  /*1e60*/  LDG.E.U8 R19, desc[UR36][R6.64] ;  /* 0x0000002406137981 */ /* 0x000164000c1e1100 */
.L_x_24433:
[----:B------:R-:W-:-:S07]  /*1e70*/  VIADD R29, R17, 0x80 ;  /* 0x00000080111d7836 */ /* 0x000fce0000000000 */
.L_x_24393:
[----:B------:R-:W-:Y:S05]  /*1e80*/  BSYNC.RECONVERGENT B6 ;  /* 0x0000000000067941 */ /* 0x000fea0003800200 */
.L_x_24392:
        /* <DEDUP_REMOVED lines=24> */
.L_x_24467:
[----:B------:R3:W5:Y:S01]  /*2010*/  LDG.E.U8 R22, desc[UR36][R6.64] ;  /* 0x0000002406167981 */ /* 0x000762000c1e1100 */
[----:B------:R-:W-:Y:S05]  /*2020*/  BRA `(.L_x_24469) ;  /* 0x0000000c00607947 */ /* 0x000fea0003800000 */
.L_x_24466:
        /* <DEDUP_REMOVED lines=8> */
.L_x_24471:
[----:B------:R0:W5:Y:S01]  /*20b0*/  LDG.E.U8 R22, desc[UR36][R6.64] ;  /* 0x0000002406167981 */ /* 0x000162000c1e1100 */
[----:B------:R-:W-:Y:S05]  /*20c0*/  BRA `(.L_x_24469) ;  /* 0x0000000c00387947 */ /* 0x000fea0003800000 */
.L_x_24470:
[----:B------:R0:W5:Y:S01]  /*20d0*/  LDG.E.U16 R22, desc[UR36][R6.64] ;  /* 0x0000002406167981 */ /* 0x000162000c1e1500 */
[----:B------:R-:W-:Y:S05]  /*20e0*/  BRA `(.L_x_24469) ;  /* 0x0000000c00307947 */ /* 0x000fea0003800000 */
.L_x_24465:
        /* <DEDUP_REMOVED lines=10> */
.L_x_24473:
[----:B------:R-:W2:Y:S02]  /*2190*/  LDG.E.U16 R4, desc[UR36][R6.64] ;  /* 0x0000002406047981 */ /* 0x000ea4000c1e1500 */
[----:B--2---:R-:W-:-:S06]  /*21a0*/  HADD2.F32 R4, -RZ, R4.H0_H0 ;  /* 0x20000004ff047230 */ /* 0x004fcc0000004100 */
[----:B------:R-:W0:Y:S02]  /*21b0*/  F2I.S64.TRUNC R4, R4 ;  /* 0x0000000400047311 */ /* 0x000e24000020d900 */
[----:B0-----:R-:W-:Y:S01]  /*21c0*/  PRMT R22, R4, 0x7610, R22 ;  /* 0x0000761004167816 */ /* 0x001fe20000000016 */
[----:B------:R-:W-:Y:S06]  /*21d0*/  BRA `(.L_x_24469) ;  /* 0x0000000800f47947 */ /* 0x000fec0003800000 */
.L_x_24472:
        /* <DEDUP_REMOVED lines=10> */
.L_x_24475:
[----:B------:R-:W2:Y:S02]  /*2280*/  LDG.E.U16 R6, desc[UR36][R6.64] ;  /* 0x0000002406067981 */ /* 0x000ea4000c1e1500 */
[----:B--2---:R-:W-:-:S06]  /*2290*/  HADD2.F32 R4, -RZ, R6.H0_H0 ;  /* 0x20000006ff047230 */ /* 0x004fcc0000004100 */
[----:B------:R-:W0:Y:S02]  /*22a0*/  F2I.S64.TRUNC R4, R4 ;  /* 0x0000000400047311 */ /* 0x000e24000020d900 */
[----:B0-----:R-:W-:Y:S01]  /*22b0*/  PRMT R22, R4, 0x7610, R22 ;  /* 0x0000761004167816 */ /* 0x001fe20000000016 */
[----:B------:R-:W-:Y:S06]  /*22c0*/  BRA `(.L_x_24469) ;  /* 0x0000000800b87947 */ /* 0x000fec0003800000 */
.L_x_24474:
[----:B------:R-:W2:Y:S02]  /*22d0*/  LDG.E.64 R4, desc[UR36][R6.64] ;  /* 0x0000002406047981 */ /* 0x000ea4000c1e1b00 */
[----:B--2---:R-:W0:Y:S02]  /*22e0*/  F2I.S64.F64.TRUNC R4, R4 ;  /* 0x0000000400047311 */ /* 0x004e24000030d900 */
[----:B0-----:R-:W-:Y:S01]  /*22f0*/  PRMT R22, R4, 0x7610, R22 ;  /* 0x0000761004167816 */ /* 0x001fe20000000016 */
[----:B------:R-:W-:Y:S06]  /*2300*/  BRA `(.L_x_24469) ;  /* 0x0000000800a87947 */ /* 0x000fec0003800000 */
.L_x_24464:
        /* <DEDUP_REMOVED lines=12> */
.L_x_24478:
[----:B------:R-:W2:Y:S02]  /*23d0*/  LDG.E.64 R6, desc[UR36][R6.64] ;  /* 0x0000002406067981 */ /* 0x000ea4000c1e1b00 */
[----:B--2---:R-:W0:Y:S02]  /*23e0*/  F2I.S64.F64.TRUNC R4, R6 ;  /* 0x0000000600047311 */ /* 0x004e24000030d900 */
[----:B0-----:R-:W-:Y:S01]  /*23f0*/  PRMT R22, R4, 0x7610, R22 ;  /* 0x0000761004167816 */ /* 0x001fe20000000016 */
[----:B------:R-:W-:Y:S06]  /*2400*/  BRA `(.L_x_24469) ;  /* 0x0000000800687947 */ /* 0x000fec0003800000 */
.L_x_24477:
        /* <DEDUP_REMOVED lines=27> */
.L_x_24480:
        /* <DEDUP_REMOVED lines=15> */
.L_x_24479:
[----:B------:R-:W2:Y:S02]  /*26b0*/  LDG.E.U16 R4, desc[UR36][R6.64] ;  /* 0x0000002406047981 */ /* 0x000ea4000c1e1500 */
[----:B--2---:R-:W-:-:S06]  /*26c0*/  IMAD.U32 R4, R4, 0x10000, RZ ;  /* 0x0001000004047824 */ /* 0x004fcc00078e00ff */
[----:B------:R-:W0:Y:S02]  /*26d0*/  F2I.S64.TRUNC R4, R4 ;  /* 0x0000000400047311 */ /* 0x000e24000020d900 */
[----:B0-----:R-:W-:Y:S01]  /*26e0*/  PRMT R22, R4, 0x7610, R22 ;  /* 0x0000761004167816 */ /* 0x001fe20000000016 */
[----:B------:R-:W-:Y:S06]  /*26f0*/  BRA `(.L_x_24469) ;  /* 0x0000000400ac7947 */ /* 0x000fec0003800000 */
.L_x_24476:
        /* <DEDUP_REMOVED lines=10> */
.L_x_24483:
        /* <DEDUP_REMOVED lines=21> */
.L_x_24487:
[----:B------:R-:W-:Y:S05]  /*28f0*/  BSYNC.RECONVERGENT B1 ;  /* 0x0000000000017941 */ /* 0x000fea0003800200 */
.L_x_24486:
[----:B------:R-:W-:Y:S01]  /*2900*/  IMAD.SHL.U32 R0, R0, 0x100000, RZ ;  /* 0x0010000000007824 */ /* 0x000fe200078e00ff */
[----:B------:R-:W-:-:S04]  /*2910*/  LEA R3, R3, 0x3b800000, 0x17 ;  /* 0x3b80000003037811 */ /* 0x000fc800078eb8ff */
[----:B------:R-:W-:-:S07]  /*2920*/  LOP3.LUT R4, R3, R0, R7, 0xfe, !PT ;  /* 0x0000000003047212 */ /* 0x000fce00078efe07 */
.L_x_24485:
[----:B------:R-:W-:Y:S05]  /*2930*/  BSYNC.RECONVERGENT B0 ;  /* 0x0000000000007941 */ /* 0x000fea0003800200 */
.L_x_24484:
[----:B------:R-:W0:Y:S02]  /*2940*/  F2I.S64.TRUNC R4, R4 ;  /* 0x0000000400047311 */ /* 0x000e24000020d900 */
[----:B0-----:R-:W-:Y:S01]  /*2950*/  PRMT R22, R4, 0x7610, R22 ;  /* 0x0000761004167816 */ /* 0x001fe20000000016 */
[----:B------:R-:W-:Y:S06]  /*2960*/  BRA `(.L_x_24469) ;  /* 0x0000000400107947 */ /* 0x000fec0003800000 */
.L_x_24482:
        /* <DEDUP_REMOVED lines=21> */
.L_x_24491:
[----:B------:R-:W-:Y:S05]  /*2ac0*/  BSYNC.RECONVERGENT B1 ;  /* 0x0000000000017941 */ /* 0x000fea0003800200 */
.L_x_24490:
[----:B------:R-:W-:Y:S01]  /*2ad0*/  IMAD.SHL.U32 R0, R0, 0x200000, RZ ;  /* 0x0020000000007824 */ /* 0x000fe200078e00ff */
[----:B------:R-:W-:-:S04]  /*2ae0*/  LEA R3, R3, 0x37800000, 0x17 ;  /* 0x3780000003037811 */ /* 0x000fc800078eb8ff */
[----:B------:R-:W-:-:S07]  /*2af0*/  LOP3.LUT R4, R3, R0, R7, 0xfe, !PT ;  /* 0x0000000003047212 */ /* 0x000fce00078efe07 */
.L_x_24489:
[----:B------:R-:W-:Y:S05]  /*2b00*/  BSYNC.RECONVERGENT B0 ;  /* 0x0000000000007941 */ /* 0x000fea0003800200 */
.L_x_24488:
[----:B------:R-:W0:Y:S02]  /*2b10*/  F2I.S64.TRUNC R4, R4 ;  /* 0x0000000400047311 */ /* 0x000e24000020d900 */
[----:B0-----:R-:W-:Y:S01]  /*2b20*/  PRMT R22, R4, 0x7610, R22 ;  /* 0x0000761004167816 */ /* 0x001fe20000000016 */
[----:B------:R-:W-:Y:S06]  /*2b30*/  BRA `(.L_x_24469) ;  /* 0x00000000009c7947 */ /* 0x000fec0003800000 */
.L_x_24481:
        /* <DEDUP_REMOVED lines=14> */
.L_x_24495:
[----:B------:R-:W-:Y:S05]  /*2c20*/  BSYNC.RECONVERGENT B0 ;  /* 0x0000000000007941 */ /* 0x000fea0003800200 */
.L_x_24494:
[----:B------:R-:W0:Y:S02]  /*2c30*/  F2I.S64.TRUNC R4, R4 ;  /* 0x0000000400047311 */ /* 0x000e24000020d900 */
[----:B0-----:R-:W-:Y:S01]  /*2c40*/  PRMT R22, R4, 0x7610, R22 ;  /* 0x0000761004167816 */ /* 0x001fe20000000016 */
[----:B------:R-:W-:Y:S06]  /*2c50*/  BRA `(.L_x_24469) ;  /* 0x0000000000547947 */ /* 0x000fec0003800000 */
.L_x_24468:
        /* <DEDUP_REMOVED lines=16> */
.L_x_24496:
[----:B------:R-:W-:Y:S01]  /*2d60*/  PRMT R22, RZ, 0x7610, R22 ;  /* 0x00007610ff167816 */ /* 0x000fe20000000016 */
[----:B------:R-:W-:Y:S06]  /*2d70*/  BRA `(.L_x_24469) ;  /* 0x00000000000c7947 */ /* 0x000fec0003800000 */
.L_x_24493:
[----:B------:R0:W5:Y:S01]  /*2d80*/  LDG.E.U8 R22, desc[UR36][R6.64] ;  /* 0x0000002406167981 */ /* 0x000162000c1e1100 */
[----:B------:R-:W-:Y:S05]  /*2d90*/  BRA `(.L_x_24469) ;  /* 0x0000000000047947 */ /* 0x000fea0003800000 */
.L_x_24492:
[----:B------:R1:W5:Y:S02]  /*2da0*/  LDG.E.U8 R22, desc[UR36][R6.64] ;  /* 0x0000002406167981 */ /* 0x000364000c1e1100 */
.L_x_24469:
        /* <DEDUP_REMOVED lines=18> */
.L_x_24500:
[----:B------:R4:W5:Y:S01]  /*2ed0*/  LDG.E.U8 R23, desc[UR36][R6.64] ;  /* 0x0000002406177981 */ /* 0x000962000c1e1100 */
[----:B------:R-:W-:Y:S05]  /*2ee0*/  BRA `(.L_x_24502) ;  /* 0x0000000c00607947 */ /* 0x000fea0003800000 */
.L_x_24499:
        /* <DEDUP_REMOVED lines=8> */
.L_x_24504:
[----:B------:R0:W5:Y:S01]  /*2f70*/  LDG.E.U8 R23, desc[UR36][R6.64] ;  /* 0x0000002406177981 */ /* 0x000162000c1e1100 */
[----:B------:R-:W-:Y:S05]  /*2f80*/  BRA `(.L_x_24502) ;  /* 0x0000000c00387947 */ /* 0x000fea0003800000 */
.L_x_24503:
[----:B------:R0:W5:Y:S01]  /*2f90*/  LDG.E.U16 R23, desc[UR36][R6.64] ;  /* 0x0000002406177981 */ /* 0x000162000c1e1500 */
[----:B------:R-:W-:Y:S05]  /*2fa0*/  BRA `(.L_x_24502) ;  /* 0x0000000c00307947 */ /* 0x000fea0003800000 */
.L_x_24498:
        /* <DEDUP_REMOVED lines=10> */
.L_x_24506:
[----:B------:R-:W2:Y:S02]  /*3050*/  LDG.E.U16 R4, desc[UR36][R6.64] ;  /* 0x0000002406047981 */ /* 0x000ea4000c1e1500 */
[----:B--2---:R-:W-:-:S06]  /*3060*/  HADD2.F32 R4, -RZ, R4.H0_H0 ;  /* 0x20000004ff047230 */ /* 0x004fcc0000004100 */
[----:B------:R-:W0:Y:S02]  /*3070*/  F2I.S64.TRUNC R4, R4 ;  /* 0x0000000400047311 */ /* 0x000e24000020d900 */
[----:B0-----:R-:W-:Y:S01]  /*3080*/  PRMT R23, R4, 0x7610, R23 ;  /* 0x0000761004177816 */ /* 0x001fe20000000017 */
[----:B------:R-:W-:Y:S06]  /*3090*/  BRA `(.L_x_24502) ;  /* 0x0000000800f47947 */ /* 0x000fec0003800000 */
.L_x_24505:
        /* <DEDUP_REMOVED lines=10> */
.L_x_24508:
[----:B------:R-:W2:Y:S02]  /*3140*/  LDG.E.U16 R6, desc[UR36][R6.64] ;  /* 0x0000002406067981 */ /* 0x000ea4000c1e1500 */
[----:B--2---:R-:W-:-:S06]  /*3150*/  HADD2.F32 R4, -RZ, R6.H0_H0 ;  /* 0x20000006ff047230 */ /* 0x004fcc0000004100 */
[----:B------:R-:W0:Y:S02]  /*3160*/  F2I.S64.TRUNC R4, R4 ;  /* 0x0000000400047311 */ /* 0x000e24000020d900 */
[----:B0-----:R-:W-:Y:S01]  /*3170*/  PRMT R23, R4, 0x7610, R23 ;  /* 0x0000761004177816 */ /* 0x001fe20000000017 */
[----:B------:R-:W-:Y:S06]  /*3180*/  BRA `(.L_x_24502) ;  /* 0x0000000800b87947 */ /* 0x000fec0003800000 */
.L_x_24507:
[----:B------:R-:W2:Y:S02]  /*3190*/  LDG.E.64 R4, desc[UR36][R6.64] ;  /* 0x0000002406047981 */ /* 0x000ea4000c1e1b00 */
[----:B--2---:R-:W0:Y:S02]  /*31a0*/  F2I.S64.F64.TRUNC R4, R4 ;  /* 0x0000000400047311 */ /* 0x004e24000030d900 */
[----:B0-----:R-:W-:Y:S01]  /*31b0*/  PRMT R23, R4, 0x7610, R23 ;  /* 0x0000761004177816 */ /* 0x001fe20000000017 */
[----:B------:R-:W-:Y:S06]  /*31c0*/  BRA `(.L_x_24502) ;  /* 0x0000000800a87947 */ /* 0x000fec0003800000 */
.L_x_24497:
        /* <DEDUP_REMOVED lines=12> */
.L_x_24511:
[----:B------:R-:W2:Y:S02]  /*3290*/  LDG.E.64 R6, desc[UR36][R6.64] ;  /* 0x0000002406067981 */ /* 0x000ea4000c1e1b00 */
[----:B--2---:R-:W0:Y:S02]  /*32a0*/  F2I.S64.F64.TRUNC R4, R6 ;  /* 0x0000000600047311 */ /* 0x004e24000030d900 */
[----:B0-----:R-:W-:Y:S01]  /*32b0*/  PRMT R23, R4, 0x7610, R23 ;  /* 0x0000761004177816 */ /* 0x001fe20000000017 */
[----:B------:R-:W-:Y:S06]  /*32c0*/  BRA `(.L_x_24502) ;  /* 0x0000000800687947 */ /* 0x000fec0003800000 */
.L_x_24510:
        /* <DEDUP_REMOVED lines=27> */
.L_x_24513:
        /* <DEDUP_REMOVED lines=15> */
.L_x_24512:
[----:B------:R-:W2:Y:S02]  /*3570*/  LDG.E.U16 R4, desc[UR36][R6.64] ;  /* 0x0000002406047981 */ /* 0x000ea4000c1e1500 */
[----:B--2---:R-:W-:-:S06]  /*3580*/  IMAD.U32 R4, R4, 0x10000, RZ ;  /* 0x0001000004047824 */ /* 0x004fcc00078e00ff */
[----:B------:R-:W0:Y:S02]  /*3590*/  F2I.S64.TRUNC R4, R4 ;  /* 0x0000000400047311 */ /* 0x000e24000020d900 */
[----:B0-----:R-:W-:Y:S01]  /*35a0*/  PRMT R23, R4, 0x7610, R23 ;  /* 0x0000761004177816 */ /* 0x001fe20000000017 */
[----:B------:R-:W-:Y:S06]  /*35b0*/  BRA `(.L_x_24502) ;  /* 0x0000000400ac7947 */ /* 0x000fec0003800000 */
.L_x_24509:
        /* <DEDUP_REMOVED lines=10> */
.L_x_24516:
        /* <DEDUP_REMOVED lines=21> */
.L_x_24520:
[----:B------:R-:W-:Y:S05]  /*37b0*/  BSYNC.RECONVERGENT B1 ;  /* 0x0000000000017941 */ /* 0x000fea0003800200 */
.L_x_24519:
[----:B------:R-:W-:Y:S01]  /*37c0*/  IMAD.SHL.U32 R0, R0, 0x100000, RZ ;  /* 0x0010000000007824 */ /* 0x000fe200078e00ff */
[----:B------:R-:W-:-:S04]  /*37d0*/  LEA R3, R3, 0x3b800000, 0x17 ;  /* 0x3b80000003037811 */ /* 0x000fc800078eb8ff */
[----:B------:R-:W-:-:S07]  /*37e0*/  LOP3.LUT R4, R3, R0, R7, 0xfe, !PT ;  /* 0x0000000003047212 */ /* 0x000fce00078efe07 */
.L_x_24518:
[----:B------:R-:W-:Y:S05]  /*37f0*/  BSYNC.RECONVERGENT B0 ;  /* 0x0000000000007941 */ /* 0x000fea0003800200 */
.L_x_24517:
[----:B------:R-:W0:Y:S02]  /*3800*/  F2I.S64.TRUNC R4, R4 ;  /* 0x0000000400047311 */ /* 0x000e24000020d900 */
[----:B0-----:R-:W-:Y:S01]  /*3810*/  PRMT R23, R4, 0x7610, R23 ;  /* 0x0000761004177816 */ /* 0x001fe20000000017 */
[----:B------:R-:W-:Y:S06]  /*3820*/  BRA `(.L_x_24502) ;  /* 0x0000000400107947 */ /* 0x000fec0003800000 */
.L_x_24515:
        /* <DEDUP_REMOVED lines=21> */
.L_x_24524:
[----:B------:R-:W-:Y:S05]  /*3980*/  BSYNC.RECONVERGENT B1 ;  /* 0x0000000000017941 */ /* 0x000fea0003800200 */
.L_x_24523:
[----:B------:R-:W-:Y:S01]  /*3990*/  IMAD.SHL.U32 R0, R0, 0x200000, RZ ;  /* 0x0020000000007824 */ /* 0x000fe200078e00ff */
[----:B------:R-:W-:-:S04]  /*39a0*/  LEA R3, R3, 0x37800000, 0x17 ;  /* 0x3780000003037811 */ /* 0x000fc800078eb8ff */
[----:B------:R-:W-:-:S07]  /*39b0*/  LOP3.LUT R4, R3, R0, R7, 0xfe, !PT ;  /* 0x0000000003047212 */ /* 0x000fce00078efe07 */
.L_x_24522:
[----:B------:R-:W-:Y:S05]  /*39c0*/  BSYNC.RECONVERGENT B0 ;  /* 0x0000000000007941 */ /* 0x000fea0003800200 */
.L_x_24521:
[----:B------:R-:W0:Y:S02]  /*39d0*/  F2I.S64.TRUNC R4, R4 ;  /* 0x0000000400047311 */ /* 0x000e24000020d900 */
[----:B0-----:R-:W-:Y:S01]  /*39e0*/  PRMT R23, R4, 0x7610, R23 ;  /* 0x0000761004177816 */ /* 0x001fe20000000017 */
[----:B------:R-:W-:Y:S06]  /*39f0*/  BRA `(.L_x_24502) ;  /* 0x00000000009c7947 */ /* 0x000fec0003800000 */
.L_x_24514:
        /* <DEDUP_REMOVED lines=14> */
.L_x_24528:
[----:B------:R-:W-:Y:S05]  /*3ae0*/  BSYNC.RECONVERGENT B0 ;  /* 0x0000000000007941 */ /* 0x000fea0003800200 */
.L_x_24527:
[----:B------:R-:W0:Y:S02]  /*3af0*/  F2I.S64.TRUNC R4, R4 ;  /* 0x0000000400047311 */ /* 0x000e24000020d900 */
[----:B0-----:R-:W-:Y:S01]  /*3b00*/  PRMT R23, R4, 0x7610, R23 ;  /* 0x0000761004177816 */ /* 0x001fe20000000017 */
[----:B------:R-:W-:Y:S06]  /*3b10*/  BRA `(.L_x_24502) ;  /* 0x0000000000547947 */ /* 0x000fec0003800000 */
.L_x_24501:
        /* <DEDUP_REMOVED lines=16> */
.L_x_24529:
[----:B------:R-:W-:Y:S01]  /*3c20*/  PRMT R23, RZ, 0x7610, R23 ;  /* 0x00007610ff177816 */ /* 0x000fe20000000017 */
[----:B------:R-:W-:Y:S06]  /*3c30*/  BRA `(.L_x_24502) ;  /* 0x00000000000c7947 */ /* 0x000fec0003800000 */
.L_x_24526:
[----:B------:R1:W5:Y:S01]  /*3c40*/  LDG.E.U8 R23, desc[UR36][R6.64] ;  /* 0x0000002406177981 */ /* 0x000362000c1e1100 */
[----:B------:R-:W-:Y:S05]  /*3c50*/  BRA `(.L_x_24502) ;  /* 0x0000000000047947 */ /* 0x000fea0003800000 */
.L_x_24525:
[----:B------:R2:W5:Y:S02]  /*3c60*/  LDG.E.U8 R23, desc[UR36][R6.64] ;  /* 0x0000002406177981 */ /* 0x000564000c1e1100 */
.L_x_24502:
[----:B------:R-:W-:-:S07]  /*3c70*/  VIADD R29, R29, 0x80 ;  /* 0x000000801d1d7836 */ /* 0x000fce0000000000 */
.L_x_24463:
[----:B------:R-:W-:Y:S05]  /*3c80*/  BSYNC.RECONVERGENT B6 ;  /* 0x0000000000067941 */ /* 0x000fea0003800200 */
.L_x_24462:
        /* <DEDUP_REMOVED lines=24> */
.L_x_24535:
[----:B------:R3:W5:Y:S01]  /*3e10*/  LDG.E.U8 R24, desc[UR36][R6.64] ;  /* 0x0000002406187981 */ /* 0x000762000c1e1100 */
[----:B------:R-:W-:Y:S05]  /*3e20*/  BRA `(.L_x_24537) ;  /* 0x0000000c00607947 */ /* 0x000fea0003800000 */
.L_x_24534:
        /* <DEDUP_REMOVED lines=8> */
.L_x_24539:
[----:B------:R0:W5:Y:S01]  /*3eb0*/  LDG.E.U8 R24, desc[UR36][R6.64] ;  /* 0x0000002406187981 */ /* 0x000162000c1e1100 */
[----:B------:R-:W-:Y:S05]  /*3ec0*/  BRA `(.L_x_24537) ;  /* 0x0000000c00387947 */ /* 0x000fea0003800000 */
.L_x_24538:
[----:B------:R0:W5:Y:S01]  /*3ed0*/  LDG.E.U16 R24, desc[UR36][R6.64] ;  /* 0x0000002406187981 */ /* 0x000162000c1e1500 */
[----:B------:R-:W-:Y:S05]  /*3ee0*/  BRA `(.L_x_24537) ;  /* 0x0000000c00307947 */ /* 0x000fea0003800000 */
.L_x_24533:
        /* <DEDUP_REMOVED lines=10> */
.L_x_24541:
[----:B------:R-:W2:Y:S02]  /*3f90*/  LDG.E.U16 R4, desc[UR36][R6.64] ;  /* 0x0000002406047981 */ /* 0x000ea4000c1e1500 */
[----:B--2---:R-:W-:-:S06]  /*3fa0*/  HADD2.F32 R4, -RZ, R4.H0_H0 ;  /* 0x20000004ff047230 */ /* 0x004fcc0000004100 */
[----:B------:R-:W0:Y:S02]  /*3fb0*/  F2I.S64.TRUNC R4, R4 ;  /* 0x0000000400047311 */ /* 0x000e24000020d900 */
[----:B0-----:R-:W-:Y:S01]  /*3fc0*/  PRMT R24, R4, 0x7610, R24 ;  /* 0x0000761004187816 */ /* 0x001fe20000000018 */
[----:B------:R-:W-:Y:S06]  /*3fd0*/  BRA `(.L_x_24537) ;  /* 0x0000000800f47947 */ /* 0x000fec0003800000 */
.L_x_24540:
        /* <DEDUP_REMOVED lines=10> */
.L_x_24543:
[----:B------:R-:W2:Y:S02]  /*4080*/  LDG.E.U16 R6, desc[UR36][R6.64] ;  /* 0x0000002406067981 */ /* 0x000ea4000c1e1500 */
[----:B--2---:R-:W-:-:S06]  /*4090*/  HADD2.F32 R4, -RZ, R6.H0_H0 ;  /* 0x20000006ff047230 */ /* 0x004fcc0000004100 */
[----:B------:R-:W0:Y:S02]  /*40a0*/  F2I.S64.TRUNC R4, R4 ;  /* 0x0000000400047311 */ /* 0x000e24000020d900 */
[----:B0-----:R-:W-:Y:S01]  /*40b0*/  PRMT R24, R4, 0x7610, R24 ;  /* 0x0000761004187816 */ /* 0x001fe20000000018 */
[----:B------:R-:W-:Y:S06]  /*40c0*/  BRA `(.L_x_24537) ;  /* 0x0000000800b87947 */ /* 0x000fec0003800000 */
.L_x_24542:
[----:B------:R-:W2:Y:S02]  /*40d0*/  LDG.E.64 R4, desc[UR36][R6.64] ;  /* 0x0000002406047981 */ /* 0x000ea4000c1e1b00 */
[----:B--2---:R-:W0:Y:S02]  /*40e0*/  F2I.S64.F64.TRUNC R4, R4 ;  /* 0x0000000400047311 */ /* 0x004e24000030d900 */
[----:B0-----:R-:W-:Y:S01]  /*40f0*/  PRMT R24, R4, 0x7610, R24 ;  /* 0x0000761004187816 */ /* 0x001fe20000000018 */
[----:B------:R-:W-:Y:S06]  /*4100*/  BRA `(.L_x_24537) ;  /* 0x0000000800a87947 */ /* 0x000fec0003800000 */
.L_x_24532:
        /* <DEDUP_REMOVED lines=12> */
.L_x_24546:
[----:B------:R-:W2:Y:S02]  /*41d0*/  LDG.E.64 R6, desc[UR36][R6.64] ;  /* 0x0000002406067981 */ /* 0x000ea4000c1e1b00 */
[----:B--2---:R-:W0:Y:S02]  /*41e0*/  F2I.S64.F64.TRUNC R4, R6 ;  /* 0x0000000600047311 */ /* 0x004e24000030d900 */
[----:B0-----:R-:W-:Y:S01]  /*41f0*/  PRMT R24, R4, 0x7610, R24 ;  /* 0x0000761004187816 */ /* 0x001fe20000000018 */
[----:B------:R-:W-:Y:S06]  /*4200*/  BRA `(.L_x_24537) ;  /* 0x0000000800687947 */ /* 0x000fec0003800000 */
.L_x_24545:
        /* <DEDUP_REMOVED lines=27> */
.L_x_24548:
        /* <DEDUP_REMOVED lines=15> */
.L_x_24547:
[----:B------:R-:W2:Y:S02]  /*44b0*/  LDG.E.U16 R4, desc[UR36][R6.64] ;  /* 0x0000002406047981 */ /* 0x000ea4000c1e1500 */
[----:B--2---:R-:W-:-:S06]  /*44c0*/  IMAD.U32 R4, R4, 0x10000, RZ ;  /* 0x0001000004047824 */ /* 0x004fcc00078e00ff */
[----:B------:R-:W0:Y:S02]  /*44d0*/  F2I.S64.TRUNC R4, R4 ;  /* 0x0000000400047311 */ /* 0x000e24000020d900 */
[----:B0-----:R-:W-:Y:S01]  /*44e0*/  PRMT R24, R4, 0x7610, R24 ;  /* 0x0000761004187816 */ /* 0x001fe20000000018 */
[----:B------:R-:W-:Y:S06]  /*44f0*/  BRA `(.L_x_24537) ;  /* 0x0000000400ac7947 */ /* 0x000fec0003800000 */
.L_x_24544:
        /* <DEDUP_REMOVED lines=10> */
.L_x_24551:
        /* <DEDUP_REMOVED lines=21> */
.L_x_24555:
[----:B------:R-:W-:Y:S05]  /*46f0*/  BSYNC.RECONVERGENT B1 ;  /* 0x0000000000017941 */ /* 0x000fea0003800200 */
.L_x_24554:
[----:B------:R-:W-:Y:S01]  /*4700*/  IMAD.SHL.U32 R0, R0, 0x100000, RZ ;  /* 0x0010000000007824 */ /* 0x000fe200078e00ff */
[----:B------:R-:W-:-:S04]  /*4710*/  LEA R3, R3, 0x3b800000, 0x17 ;  /* 0x3b80000003037811 */ /* 0x000fc800078eb8ff */
[----:B------:R-:W-:-:S07]  /*4720*/  LOP3.LUT R4, R3, R0, R7, 0xfe, !PT ;  /* 0x0000000003047212 */ /* 0x000fce00078efe07 */
.L_x_24553:
[----:B------:R-:W-:Y:S05]  /*4730*/  BSYNC.RECONVERGENT B0 ;  /* 0x0000000000007941 */ /* 0x000fea0003800200 */
.L_x_24552:
[----:B------:R-:W0:Y:S02]  /*4740*/  F2I.S64.TRUNC R4, R4 ;  /* 0x0000000400047311 */ /* 0x000e24000020d900 */
[----:B0-----:R-:W-:Y:S01]  /*4750*/  PRMT R24, R4, 0x7610, R24 ;  /* 0x0000761004187816 */ /* 0x001fe20000000018 */
[----:B------:R-:W-:Y:S06]  /*4760*/  BRA `(.L_x_24537) ;  /* 0x0000000400107947 */ /* 0x000fec0003800000 */
.L_x_24550:
        /* <DEDUP_REMOVED lines=21> */
.L_x_24559:
[----:B------:R-:W-:Y:S05]  /*48c0*/  BSYNC.RECONVERGENT B1 ;  /* 0x0000000000017941 */ /* 0x000fea0003800200 */
.L_x_24558:
[----:B------:R-:W-:Y:S01]  /*48d0*/  IMAD.SHL.U32 R0, R0, 0x200000, RZ ;  /* 0x0020000000007824 */ /* 0x000fe200078e00ff */
[----:B------:R-:W-:-:S04]  /*48e0*/  LEA R3, R3, 0x37800000, 0x17 ;  /* 0x3780000003037811 */ /* 0x000fc800078eb8ff */
[----:B------:R-:W-:-:S07]  /*48f0*/  LOP3.LUT R4, R3, R0, R7, 0xfe, !PT ;  /* 0x0000000003047212 */ /* 0x000fce00078efe07 */
.L_x_24557:
[----:B------:R-:W-:Y:S05]  /*4900*/  BSYNC.RECONVERGENT B0 ;  /* 0x0000000000007941 */ /* 0x000fea0003800200 */
.L_x_24556:
[----:B------:R-:W0:Y:S02]  /*4910*/  F2I.S64.TRUNC R4, R4 ;  /* 0x0000000400047311 */ /* 0x000e24000020d900 */
[----:B0-----:R-:W-:Y:S01]  /*4920*/  PRMT R24, R4, 0x7610, R24 ;  /* 0x0000761004187816 */ /* 0x001fe20000000018 */
[----:B------:R-:W-:Y:S06]  /*4930*/  BRA `(.L_x_24537) ;  /* 0x00000000009c7947 */ /* 0x000fec0003800000 */
.L_x_24549:
        /* <DEDUP_REMOVED lines=14> */
.L_x_24563:
[----:B------:R-:W-:Y:S05]  /*4a20*/  BSYNC.RECONVERGENT B0 ;  /* 0x0000000000007941 */ /* 0x000fea0003800200 */
.L_x_24562:
[----:B------:R-:W0:Y:S02]  /*4a30*/  F2I.S64.TRUNC R4, R4 ;  /* 0x0000000400047311 */ /* 0x000e24000020d900 */
[----:B0-----:R-:W-:Y:S01]  /*4a40*/  PRMT R24, R4, 0x7610, R24 ;  /* 0x0000761004187816 */ /* 0x001fe20000000018 */
[----:B------:R-:W-:Y:S06]  /*4a50*/  BRA `(.L_x_24537) ;  /* 0x0000000000547947 */ /* 0x000fec0003800000 */
.L_x_24536:
        /* <DEDUP_REMOVED lines=16> */
.L_x_24564:
[----:B------:R-:W-:Y:S01]  /*4b60*/  PRMT R24, RZ, 0x7610, R24 ;  /* 0x00007610ff187816 */ /* 0x000fe20000000018 */
[----:B------:R-:W-:Y:S06]  /*4b70*/  BRA `(.L_x_24537) ;  /* 0x00000000000c7947 */ /* 0x000fec0003800000 */
.L_x_24561:
[----:B------:R1:W5:Y:S01]  /*4b80*/  LDG.E.U8 R24, desc[UR36][R6.64] ;  /* 0x0000002406187981 */ /* 0x000362000c1e1100 */
[----:B------:R-:W-:Y:S05]  /*4b90*/  BRA `(.L_x_24537) ;  /* 0x0000000000047947 */ /* 0x000fea0003800000 */
.L_x_24560:
[----:B------:R2:W5:Y:S02]  /*4ba0*/  LDG.E.U8 R24, desc[UR36][R6.64] ;  /* 0x0000002406187981 */ /* 0x000564000c1e1100 */
.L_x_24537:
        /* <DEDUP_REMOVED lines=18> */
.L_x_24568:
[----:B------:R0:W5:Y:S01]  /*4cd0*/  LDG.E.U8 R25, desc[UR36][R6.64] ;  /* 0x0000002406197981 */ /* 0x000162000c1e1100 */
[----:B------:R-:W-:Y:S05]  /*4ce0*/  BRA `(.L_x_24570) ;  /* 0x0000000c00607947 */ /* 0x000fea0003800000 */
.L_x_24567:
        /* <DEDUP_REMOVED lines=8> */
.L_x_24572:
[----:B------:R4:W5:Y:S01]  /*4d70*/  LDG.E.U8 R25, desc[UR36][R6.64] ;  /* 0x0000002406197981 */ /* 0x000962000c1e1100 */
[----:B------:R-:W-:Y:S05]  /*4d80*/  BRA `(.L_x_24570) ;  /* 0x0000000c00387947 */ /* 0x000fea0003800000 */
.L_x_24571:
[----:B------:R3:W5:Y:S01]  /*4d90*/  LDG.E.U16 R25, desc[UR36][R6.64] ;  /* 0x0000002406197981 */ /* 0x000762000c1e1500 */
[----:B------:R-:W-:Y:S05]  /*4da0*/  BRA `(.L_x_24570) ;  /* 0x0000000c00307947 */ /* 0x000fea0003800000 */
.L_x_24566:
        /* <DEDUP_REMOVED lines=10> */
.L_x_24574:
[----:B------:R-:W2:Y:S02]  /*4e50*/  LDG.E.U16 R4, desc[UR36][R6.64] ;  /* 0x0000002406047981 */ /* 0x000ea4000c1e1500 */
[----:B--2---:R-:W-:-:S06]  /*4e60*/  HADD2.F32 R4, -RZ, R4.H0_H0 ;  /* 0x20000004ff047230 */ /* 0x004fcc0000004100 */
[----:B------:R-:W0:Y:S02]  /*4e70*/  F2I.S64.TRUNC R4, R4 ;  /* 0x0000000400047311 */ /* 0x000e24000020d900 */
[----:B0-----:R-:W-:Y:S01]  /*4e80*/  PRMT R25, R4, 0x7610, R25 ;  /* 0x0000761004197816 */ /* 0x001fe20000000019 */
[----:B------:R-:W-:Y:S06]  /*4e90*/  BRA `(.L_x_24570) ;  /* 0x0000000800f47947 */ /* 0x000fec0003800000 */
.L_x_24573:
        /* <DEDUP_REMOVED lines=10> */
.L_x_24576:
[----:B------:R-:W2:Y:S02]  /*4f40*/  LDG.E.U16 R6, desc[UR36][R6.64] ;  /* 0x0000002406067981 */ /* 0x000ea4000c1e1500 */
[----:B--2---:R-:W-:-:S06]  /*4f50*/  HADD2.F32 R4, -RZ, R6.H0_H0 ;  /* 0x20000006ff047230 */ /* 0x004fcc0000004100 */
[----:B------:R-:W0:Y:S02]  /*4f60*/  F2I.S64.TRUNC R4, R4 ;  /* 0x0000000400047311 */ /* 0x000e24000020d900 */
[----:B0-----:R-:W-:Y:S01]  /*4f70*/  PRMT R25, R4, 0x7610, R25 ;  /* 0x0000761004197816 */ /* 0x001fe20000000019 */
[----:B------:R-:W-:Y:S06]  /*4f80*/  BRA `(.L_x_24570) ;  /* 0x0000000800b87947 */ /* 0x000fec0003800000 */
.L_x_24575:
[----:B------:R-:W2:Y:S02]  /*4f90*/  LDG.E.64 R4, desc[UR36][R6.64] ;  /* 0x0000002406047981 */ /* 0x000ea4000c1e1b00 */
[----:B--2---:R-:W0:Y:S02]  /*4fa0*/  F2I.S64.F64.TRUNC R4, R4 ;  /* 0x0000000400047311 */ /* 0x004e24000030d900 */
[----:B0-----:R-:W-:Y:S01]  /*4fb0*/  PRMT R25, R4, 0x7610, R25 ;  /* 0x0000761004197816 */ /* 0x001fe20000000019 */
[----:B------:R-:W-:Y:S06]  /*4fc0*/  BRA `(.L_x_24570) ;  /* 0x0000000800a87947 */ /* 0x000fec0003800000 */
.L_x_24565:
        /* <DEDUP_REMOVED lines=12> */
.L_x_24579:
[----:B------:R-:W2:Y:S02]  /*5090*/  LDG.E.64 R6, desc[UR36][R6.64] ;  /* 0x0000002406067981 */ /* 0x000ea4000c1e1b00 */
[----:B--2---:R-:W0:Y:S02]  /*50a0*/  F2I.S64.F64.TRUNC R4, R6 ;  /* 0x0000000600047311 */ /* 0x004e24000030d900 */
[----:B0-----:R-:W-:Y:S01]  /*50b0*/  PRMT R25, R4, 0x7610, R25 ;  /* 0x0000761004197816 */ /* 0x001fe20000000019 */
[----:B------:R-:W-:Y:S06]  /*50c0*/  BRA `(.L_x_24570) ;  /* 0x0000000800687947 */ /* 0x000fec0003800000 */
.L_x_24578:
        /* <DEDUP_REMOVED lines=27> */
.L_x_24581:
        /* <DEDUP_REMOVED lines=15> */
.L_x_24580:
[----:B------:R-:W2:Y:S02]  /*5370*/  LDG.E.U16 R4, desc[UR36][R6.64] ;  /* 0x0000002406047981 */ /* 0x000ea4000c1e1500 */
[----:B--2---:R-:W-:-:S06]  /*5380*/  IMAD.U32 R4, R4, 0x10000, RZ ;  /* 0x0001000004047824 */ /* 0x004fcc00078e00ff */
[----:B------:R-:W0:Y:S02]  /*5390*/  F2I.S64.TRUNC R4, R4 ;  /* 0x0000000400047311 */ /* 0x000e24000020d900 */
[----:B0-----:R-:W-:Y:S01]  /*53a0*/  PRMT R25, R4, 0x7610, R25 ;  /* 0x0000761004197816 */ /* 0x001fe20000000019 */
[----:B------:R-:W-:Y:S06]  /*53b0*/  BRA `(.L_x_24570) ;  /* 0x0000000400ac7947 */ /* 0x000fec0003800000 */
.L_x_24577:
        /* <DEDUP_REMOVED lines=10> */
.L_x_24584:
        /* <DEDUP_REMOVED lines=21> */
.L_x_24588:
[----:B------:R-:W-:Y:S05]  /*55b0*/  BSYNC.RECONVERGENT B1 ;  /* 0x0000000000017941 */ /* 0x000fea0003800200 */
.L_x_24587:
[----:B------:R-:W-:Y:S01]  /*55c0*/  IMAD.SHL.U32 R0, R0, 0x100000, RZ ;  /* 0x0010000000007824 */ /* 0x000fe200078e00ff */
[----:B------:R-:W-:-:S04]  /*55d0*/  LEA R3, R3, 0x3b800000, 0x17 ;  /* 0x3b80000003037811 */ /* 0x000fc800078eb8ff */
[----:B------:R-:W-:-:S07]  /*55e0*/  LOP3.LUT R4, R3, R0, R7, 0xfe, !PT ;  /* 0x0000000003047212 */ /* 0x000fce00078efe07 */
.L_x_24586:
[----:B------:R-:W-:Y:S05]  /*55f0*/  BSYNC.RECONVERGENT B0 ;  /* 0x0000000000007941 */ /* 0x000fea0003800200 */
.L_x_24585:
[----:B------:R-:W0:Y:S02]  /*5600*/  F2I.S64.TRUNC R4, R4 ;  /* 0x0000000400047311 */ /* 0x000e24000020d900 */
[----:B0-----:R-:W-:Y:S01]  /*5610*/  PRMT R25, R4, 0x7610, R25 ;  /* 0x0000761004197816 */ /* 0x001fe20000000019 */
[----:B------:R-:W-:Y:S06]  /*5620*/  BRA `(.L_x_24570) ;  /* 0x0000000400107947 */ /* 0x000fec0003800000 */
.L_x_24583:
        /* <DEDUP_REMOVED lines=21> */
.L_x_24592:
[----:B------:R-:W-:Y:S05]  /*5780*/  BSYNC.RECONVERGENT B1 ;  /* 0x0000000000017941 */ /* 0x000fea0003800200 */
.L_x_24591:
[----:B------:R-:W-:Y:S01]  /*5790*/  IMAD.SHL.U32 R0, R0, 0x200000, RZ ;  /* 0x0020000000007824 */ /* 0x000fe200078e00ff */
[----:B------:R-:W-:-:S04]  /*57a0*/  LEA R3, R3, 0x37800000, 0x17 ;  /* 0x3780000003037811 */ /* 0x000fc800078eb8ff */
[----:B------:R-:W-:-:S07]  /*57b0*/  LOP3.LUT R4, R3, R0, R7, 0xfe, !PT ;  /* 0x0000000003047212 */ /* 0x000fce00078efe07 */
.L_x_24590:
[----:B------:R-:W-:Y:S05]  /*57c0*/  BSYNC.RECONVERGENT B0 ;  /* 0x0000000000007941 */ /* 0x000fea0003800200 */
.L_x_24589:
[----:B------:R-:W0:Y:S02]  /*57d0*/  F2I.S64.TRUNC R4, R4 ;  /* 0x0000000400047311 */ /* 0x000e24000020d900 */
[----:B0-----:R-:W-:Y:S01]  /*57e0*/  PRMT R25, R4, 0x7610, R25 ;  /* 0x0000761004197816 */ /* 0x001fe20000000019 */
[----:B------:R-:W-:Y:S06]  /*57f0*/  BRA `(.L_x_24570) ;  /* 0x00000000009c7947 */ /* 0x000fec0003800000 */
.L_x_24582:
        /* <DEDUP_REMOVED lines=14> */
.L_x_24596:
[----:B------:R-:W-:Y:S05]  /*58e0*/  BSYNC.RECONVERGENT B0 ;  /* 0x0000000000007941 */ /* 0x000fea0003800200 */
.L_x_24595:
[----:B------:R-:W0:Y:S02]  /*58f0*/  F2I.S64.TRUNC R4, R4 ;  /* 0x0000000400047311 */ /* 0x000e24000020d900 */
[----:B0-----:R-:W-:Y:S01]  /*5900*/  PRMT R25, R4, 0x7610, R25 ;  /* 0x0000761004197816 */ /* 0x001fe20000000019 */
[----:B------:R-:W-:Y:S06]  /*5910*/  BRA `(.L_x_24570) ;  /* 0x0000000000547947 */ /* 0x000fec0003800000 */
.L_x_24569:
        /* <DEDUP_REMOVED lines=16> */
.L_x_24597:
[----:B------:R-:W-:Y:S01]  /*5a20*/  PRMT R25, RZ, 0x7610, R25 ;  /* 0x00007610ff197816 */ /* 0x000fe20000000019 */
[----:B------:R-:W-:Y:S06]  /*5a30*/  BRA `(.L_x_24570) ;  /* 0x00000000000c7947 */ /* 0x000fec0003800000 */
.L_x_24594:
[----:B------:R1:W5:Y:S01]  /*5a40*/  LDG.E.U8 R25, desc[UR36][R6.64] ;  /* 0x0000002406197981 */ /* 0x000362000c1e1100 */
[----:B------:R-:W-:Y:S05]  /*5a50*/  BRA `(.L_x_24570) ;  /* 0x0000000000047947 */ /* 0x000fea0003800000 */
.L_x_24593:
[----:B------:R2:W5:Y:S02]  /*5a60*/  LDG.E.U8 R25, desc[UR36][R6.64] ;  /* 0x0000002406197981 */ /* 0x000564000c1e1100 */
.L_x_24570:
[----:B------:R-:W-:-:S07]  /*5a70*/  VIADD R29, R29, 0x80 ;  /* 0x000000801d1d7836 */ /* 0x000fce0000000000 */
.L_x_24531:
[----:B------:R-:W-:Y:S05]  /*5a80*/  BSYNC.RECONVERGENT B6 ;  /* 0x0000000000067941 */ /* 0x000fea0003800200 */
.L_x_24530:
[----:B------:R-:W-:Y:S01]  /*5a90*/  ISETP.GE.AND P0, PT, R29, R16, PT ;  /* 0x000000101d00720c */ /* 0x000fe20003f06270 */
[----:B------:R-:W-:Y:S01]  /*5aa0*/  BSSY.RECONVERGENT B6, `(.L_x_24598) ;  /* 0x00001dd000067945 */ /* 0x000fe20003800200 */
[----:B------:R-:W-:Y:S02]  /*5ab0*/  PRMT R26, RZ, 0x7610, R26 ;  /* 0x00007610ff1a7816 */ /* 0x000fe4000000001a */
[----:B------:R-:W-:-:S09]  /*5ac0*/  PRMT R27, RZ, 0x7610, R27 ;  /* 0x00007610ff1b7816 */ /* 0x000fd2000000001b */
[----:B------:R-:W-:Y:S05]  /*5ad0*/  @P0 BRA `(.L_x_24599) ;  /* 0x0000001c00640947 */ /* 0x000fea0003800000 */
[----:B------:R-:W0:Y:S01]  /*5ae0*/  LDC.64 R4, c[0x0][0x390] ;  /* 0x0000e400ff047b82 */ /* 0x000e220000000a00 */
[----:B------:R-:W0:Y:S01]  /*5af0*/  LDCU UR5, c[0x0][0x3a8] ;  /* 0x00007500ff0577ac */ /* 0x000e220008000800 */
[----:B------:R-:W-:Y:S01]  /*5b00*/  IMAD R18, R2, 0x200, R29 ;  /* 0x0000020002127824 */ /* 0x000fe200078e021d */
[----:B------:R-:W-:-:S04]  /*5b10*/  UPRMT UR4, UR38, 0x9910, URZ ;  /* 0x0000991026047896 */ /* 0x000fc800080000ff */
[----:B------:R-:W-:Y:S01]  /*5b20*/  UISETP.GT.AND UP0, UPT, UR4, 0x9, UPT ;  /* 0x000000090400788c */ /* 0x000fe2000bf04270 */
[----:B01234-:R-:W-:-:S05]  /*5b30*/  IMAD R7, R18, UR5, RZ ;  /* 0x0000000512077c24 */ /* 0x01ffca000f8e02ff */
[----:B------:R-:W-:-:S05]  /*5b40*/  IADD3 R6, P0, PT, R7, R4, RZ ;  /* 0x0000000407067210 */ /* 0x000fca0007f1e0ff */
        /* <DEDUP_REMOVED lines=12> */
.L_x_24603:
[----:B------:R0:W5:Y:S01]  /*5c10*/  LDG.E.U8 R27, desc[UR36][R6.64] ;  /* 0x00000024061b7981 */ /* 0x000162000c1e1100 */
[----:B------:R-:W-:Y:S05]  /*5c20*/  BRA `(.L_x_24605) ;  /* 0x0000000c00607947 */ /* 0x000fea0003800000 */
.L_x_24602:
        /* <DEDUP_REMOVED lines=8> */
.L_x_24607:
[----:B------:R3:W5:Y:S01]  /*5cb0*/  LDG.E.U8 R27, desc[UR36][R6.64] ;  /* 0x00000024061b7981 */ /* 0x000762000c1e1100 */
[----:B------:R-:W-:Y:S05]  /*5cc0*/  BRA `(.L_x_24605) ;  /* 0x0000000c00387947 */ /* 0x000fea0003800000 */
.L_x_24606:
[----:B------:R2:W5:Y:S01]  /*5cd0*/  LDG.E.U16 R27, desc[UR36][R6.64] ;  /* 0x00000024061b7981 */ /* 0x000562000c1e1500 */
[----:B------:R-:W-:Y:S05]  /*5ce0*/  BRA `(.L_x_24605) ;  /* 0x0000000c00307947 */ /* 0x000fea0003800000 */
.L_x_24601:
        /* <DEDUP_REMOVED lines=10> */
.L_x_24609:
[----:B------:R-:W2:Y:S02]  /*5d90*/  LDG.E.U16 R4, desc[UR36][R6.64] ;  /* 0x0000002406047981 */ /* 0x000ea4000c1e1500 */
[----:B--2---:R-:W-:-:S06]  /*5da0*/  HADD2.F32 R4, -RZ, R4.H0_H0 ;  /* 0x20000004ff047230 */ /* 0x004fcc0000004100 */
[----:B------:R-:W0:Y:S02]  /*5db0*/  F2I.S64.TRUNC R4, R4 ;  /* 0x0000000400047311 */ /* 0x000e24000020d900 */
[----:B0-----:R-:W-:Y:S01]  /*5dc0*/  PRMT R27, R4, 0x7610, R27 ;  /* 0x00007610041b7816 */ /* 0x001fe2000000001b */
[----:B------:R-:W-:Y:S06]  /*5dd0*/  BRA `(.L_x_24605) ;  /* 0x0000000800f47947 */ /* 0x000fec0003800000 */
.L_x_24608:
        /* <DEDUP_REMOVED lines=10> */
.L_x_24611:
[----:B------:R-:W2:Y:S02]  /*5e80*/  LDG.E.U16 R6, desc[UR36][R6.64] ;  /* 0x0000002406067981 */ /* 0x000ea4000c1e1500 */
[----:B--2---:R-:W-:-:S06]  /*5e90*/  HADD2.F32 R4, -RZ, R6.H0_H0 ;  /* 0x20000006ff047230 */ /* 0x004fcc0000004100 */
[----:B------:R-:W0:Y:S02]  /*5ea0*/  F2I.S64.TRUNC R4, R4 ;  /* 0x0000000400047311 */ /* 0x000e24000020d900 */
[----:B0-----:R-:W-:Y:S01]  /*5eb0*/  PRMT R27, R4, 0x7610, R27 ;  /* 0x00007610041b7816 */ /* 0x001fe2000000001b */
[----:B------:R-:W-:Y:S06]  /*5ec0*/  BRA `(.L_x_24605) ;  /* 0x0000000800b87947 */ /* 0x000fec0003800000 */
.L_x_24610:
[----:B------:R-:W2:Y:S02]  /*5ed0*/  LDG.E.64 R4, desc[UR36][R6.64] ;  /* 0x0000002406047981 */ /* 0x000ea4000c1e1b00 */
[----:B--2---:R-:W0:Y:S02]  /*5ee0*/  F2I.S64.F64.TRUNC R4, R4 ;  /* 0x0000000400047311 */ /* 0x004e24000030d900 */
[----:B0-----:R-:W-:Y:S01]  /*5ef0*/  PRMT R27, R4, 0x7610, R27 ;  /* 0x00007610041b7816 */ /* 0x001fe2000000001b */
[----:B------:R-:W-:Y:S06]  /*5f00*/  BRA `(.L_x_24605) ;  /* 0x0000000800a87947 */ /* 0x000fec0003800000 */
.L_x_24600:
        /* <DEDUP_REMOVED lines=12> */
.L_x_24614:
[----:B------:R-:W2:Y:S02]  /*5fd0*/  LDG.E.64 R6, desc[UR36][R6.64] ;  /* 0x0000002406067981 */ /* 0x000ea4000c1e1b00 */
[----:B--2---:R-:W0:Y:S02]  /*5fe0*/  F2I.S64.F64.TRUNC R4, R6 ;  /* 0x0000000600047311 */ /* 0x004e24000030d900 */
[----:B0-----:R-:W-:Y:S01]  /*5ff0*/  PRMT R27, R4, 0x7610, R27 ;  /* 0x00007610041b7816 */ /* 0x001fe2000000001b */
[----:B------:R-:W-:Y:S06]  /*6000*/  BRA `(.L_x_24605) ;  /* 0x0000000800687947 */ /* 0x000fec0003800000 */
.L_x_24613:
        /* <DEDUP_REMOVED lines=27> */
.L_x_24616:
        /* <DEDUP_REMOVED lines=15> */
.L_x_24615:
[----:B------:R-:W2:Y:S02]  /*62b0*/  LDG.E.U16 R4, desc[UR36][R6.64] ;  /* 0x0000002406047981 */ /* 0x000ea4000c1e1500 */
[----:B--2---:R-:W-:-:S06]  /*62c0*/  IMAD.U32 R4, R4, 0x10000, RZ ;  /* 0x0001000004047824 */ /* 0x004fcc00078e00ff */
[----:B------:R-:W0:Y:S02]  /*62d0*/  F2I.S64.TRUNC R4, R4 ;  /* 0x0000000400047311 */ /* 0x000e24000020d900 */
[----:B0-----:R-:W-:Y:S01]  /*62e0*/  PRMT R27, R4, 0x7610, R27 ;  /* 0x00007610041b7816 */ /* 0x001fe2000000001b */
[----:B------:R-:W-:Y:S06]  /*62f0*/  BRA `(.L_x_24605) ;  /* 0x0000000400ac7947 */ /* 0x000fec0003800000 */
.L_x_24612:
        /* <DEDUP_REMOVED lines=10> */
.L_x_24619:
        /* <DEDUP_REMOVED lines=21> */
.L_x_24623:
[----:B------:R-:W-:Y:S05]  /*64f0*/  BSYNC.RECONVERGENT B1 ;  /* 0x0000000000017941 */ /* 0x000fea0003800200 */
.L_x_24622:
[----:B------:R-:W-:Y:S01]  /*6500*/  IMAD.SHL.U32 R0, R0, 0x100000, RZ ;  /* 0x0010000000007824 */ /* 0x000fe200078e00ff */
[----:B------:R-:W-:-:S04]  /*6510*/  LEA R3, R3, 0x3b800000, 0x17 ;  /* 0x3b80000003037811 */ /* 0x000fc800078eb8ff */
[----:B------:R-:W-:-:S07]  /*6520*/  LOP3.LUT R4, R3, R0, R7, 0xfe, !PT ;  /* 0x0000000003047212 */ /* 0x000fce00078efe07 */
.L_x_24621:
[----:B------:R-:W-:Y:S05]  /*6530*/  BSYNC.RECONVERGENT B0 ;  /* 0x0000000000007941 */ /* 0x000fea0003800200 */
.L_x_24620:
[----:B------:R-:W0:Y:S02]  /*6540*/  F2I.S64.TRUNC R4, R4 ;  /* 0x0000000400047311 */ /* 0x000e24000020d900 */
[----:B0-----:R-:W-:Y:S01]  /*6550*/  PRMT R27, R4, 0x7610, R27 ;  /* 0x00007610041b7816 */ /* 0x001fe2000000001b */
[----:B------:R-:W-:Y:S06]  /*6560*/  BRA `(.L_x_24605) ;  /* 0x0000000400107947 */ /* 0x000fec0003800000 */
.L_x_24618:
        /* <DEDUP_REMOVED lines=21> */
.L_x_24627:
[----:B------:R-:W-:Y:S05]  /*66c0*/  BSYNC.RECONVERGENT B1 ;  /* 0x0000000000017941 */ /* 0x000fea0003800200 */
.L_x_24626:
[----:B------:R-:W-:Y:S01]  /*66d0*/  IMAD.SHL.U32 R0, R0, 0x200000, RZ ;  /* 0x0020000000007824 */ /* 0x000fe200078e00ff */
[----:B------:R-:W-:-:S04]  /*66e0*/  LEA R3, R3, 0x37800000, 0x17 ;  /* 0x3780000003037811 */ /* 0x000fc800078eb8ff */
[----:B------:R-:W-:-:S07]  /*66f0*/  LOP3.LUT R4, R3, R0, R7, 0xfe, !PT ;  /* 0x0000000003047212 */ /* 0x000fce00078efe07 */
.L_x_24625:
[----:B------:R-:W-:Y:S05]  /*6700*/  BSYNC.RECONVERGENT B0 ;  /* 0x0000000000007941 */ /* 0x000fea0003800200 */
.L_x_24624:
[----:B------:R-:W0:Y:S02]  /*6710*/  F2I.S64.TRUNC R4, R4 ;  /* 0x0000000400047311 */ /* 0x000e24000020d900 */
[----:B0-----:R-:W-:Y:S01]  /*6720*/  PRMT R27, R4, 0x7610, R27 ;  /* 0x00007610041b7816 */ /* 0x001fe2000000001b */
[----:B------:R-:W-:Y:S06]  /*6730*/  BRA `(.L_x_24605) ;  /* 0x00000000009c7947 */ /* 0x000fec0003800000 */
.L_x_24617:
        /* <DEDUP_REMOVED lines=14> */
.L_x_24631:
[----:B------:R-:W-:Y:S05]  /*6820*/  BSYNC.RECONVERGENT B0 ;  /* 0x0000000000007941 */ /* 0x000fea0003800200 */
.L_x_24630:
[----:B------:R-:W0:Y:S02]  /*6830*/  F2I.S64.TRUNC R4, R4 ;  /* 0x0000000400047311 */ /* 0x000e24000020d900 */
[----:B0-----:R-:W-:Y:S01]  /*6840*/  PRMT R27, R4, 0x7610, R27 ;  /* 0x00007610041b7816 */ /* 0x001fe2000000001b */
[----:B------:R-:W-:Y:S06]  /*6850*/  BRA `(.L_x_24605) ;  /* 0x0000000000547947 */ /* 0x000fec0003800000 */
.L_x_24604:
        /* <DEDUP_REMOVED lines=16> */
.L_x_24632:
[----:B------:R-:W-:Y:S01]  /*6960*/  PRMT R27, RZ, 0x7610, R27 ;  /* 0x00007610ff1b7816 */ /* 0x000fe2000000001b */
[----:B------:R-:W-:Y:S06]  /*6970*/  BRA `(.L_x_24605) ;  /* 0x00000000000c7947 */ /* 0x000fec0003800000 */
.L_x_24629:
[----:B------:R0:W5:Y:S01]  /*6980*/  LDG.E.U8 R27, desc[UR36][R6.64] ;  /* 0x00000024061b7981 */ /* 0x000162000c1e1100 */
[----:B------:R-:W-:Y:S05]  /*6990*/  BRA `(.L_x_24605) ;  /* 0x0000000000047947 */ /* 0x000fea0003800000 */
.L_x_24628:
[----:B------:R0:W5:Y:S02]  /*69a0*/  LDG.E.U8 R27, desc[UR36][R6.64] ;  /* 0x00000024061b7981 */ /* 0x000164000c1e1100 */
.L_x_24605:
[----:B------:R-:W1:Y:S01]  /*69b0*/  LDCU.U8 UR6, c[0x0][0x3a5] ;  /* 0x000074a0ff0677ac */ /* 0x000e620008000000 */
[----:B------:R-:W0:Y:S01]  /*69c0*/  LDC.64 R4, c[0x0][0x398] ;  /* 0x0000e600ff047b82 */ /* 0x000e220000000a00 */
[----:B------:R-:W0:Y:S01]  /*69d0*/  LDCU UR5, c[0x0][0x3ac] ;  /* 0x00007580ff0577ac */ /* 0x000e220008000800 */
[----:B-1----:R-:W-:-:S04]  /*69e0*/  UPRMT UR4, UR6, 0x9910, URZ ;  /* 0x0000991006047896 */ /* 0x002fc800080000ff */
[----:B------:R-:W-:Y:S01]  /*69f0*/  UISETP.GT.AND UP0, UPT, UR4, 0x9, UPT ;  /* 0x000000090400788c */ /* 0x000fe2000bf04270 */
[----:B0-234-:R-:W-:-:S05]  /*6a00*/  IMAD R7, R18, UR5, RZ ;  /* 0x0000000512077c24 */ /* 0x01dfca000f8e02ff */
        /* <DEDUP_REMOVED lines=13> */
.L_x_24636:
[----:B------:R0:W5:Y:S01]  /*6ae0*/  LDG.E.U8 R26, desc[UR36][R6.64] ;  /* 0x00000024061a7981 */ /* 0x000162000c1e1100 */
[----:B------:R-:W-:Y:S05]  /*6af0*/  BRA `(.L_x_24599) ;  /* 0x0000000c005c7947 */ /* 0x000fea0003800000 */
.L_x_24635:
        /* <DEDUP_REMOVED lines=8> */
.L_x_24639:
[----:B------:R0:W5:Y:S01]  /*6b80*/  LDG.E.U8 R26, desc[UR36][R6.64] ;  /* 0x00000024061a7981 */ /* 0x000162000c1e1100 */
[----:B------:R-:W-:Y:S05]  /*6b90*/  BRA `(.L_x_24599) ;  /* 0x0000000c00347947 */ /* 0x000fea0003800000 */
.L_x_24638:
[----:B------:R0:W5:Y:S01]  /*6ba0*/  LDG.E.U16 R26, desc[UR36][R6.64] ;  /* 0x00000024061a7981 */ /* 0x000162000c1e1500 */
[----:B------:R-:W-:Y:S05]  /*6bb0*/  BRA `(.L_x_24599) ;  /* 0x0000000c002c7947 */ /* 0x000fea0003800000 */
.L_x_24634:
        /* <DEDUP_REMOVED lines=10> */
.L_x_24641:
[----:B------:R-:W2:Y:S02]  /*6c60*/  LDG.E.U16 R4, desc[UR36][R6.64] ;  /* 0x0000002406047981 */ /* 0x000ea4000c1e1500 */
[----:B--2---:R-:W-:-:S06]  /*6c70*/  HADD2.F32 R4, -RZ, R4.H0_H0 ;  /* 0x20000004ff047230 */ /* 0x004fcc0000004100 */
[----:B------:R-:W0:Y:S02]  /*6c80*/  F2I.S64.TRUNC R4, R4 ;  /* 0x0000000400047311 */ /* 0x000e24000020d900 */
[----:B0-----:R-:W-:Y:S01]  /*6c90*/  PRMT R26, R4, 0x7610, R26 ;  /* 0x00007610041a7816 */ /* 0x001fe2000000001a */
[----:B------:R-:W-:Y:S06]  /*6ca0*/  BRA `(.L_x_24599) ;  /* 0x0000000800f07947 */ /* 0x000fec0003800000 */
.L_x_24640:
        /* <DEDUP_REMOVED lines=10> */
.L_x_24643:
[----:B------:R-:W2:Y:S02]  /*6d50*/  LDG.E.U16 R6, desc[UR36][R6.64] ;  /* 0x0000002406067981 */ /* 0x000ea4000c1e1500 */
[----:B--2---:R-:W-:-:S06]  /*6d60*/  HADD2.F32 R4, -RZ, R6.H0_H0 ;  /* 0x20000006ff047230 */ /* 0x004fcc0000004100 */
[----:B------:R-:W0:Y:S02]  /*6d70*/  F2I.S64.TRUNC R4, R4 ;  /* 0x0000000400047311 */ /* 0x000e24000020d900 */
[----:B0-----:R-:W-:Y:S01]  /*6d80*/  PRMT R26, R4, 0x7610, R26 ;  /* 0x00007610041a7816 */ /* 0x001fe2000000001a */
[----:B------:R-:W-:Y:S06]  /*6d90*/  BRA `(.L_x_24599) ;  /* 0x0000000800b47947 */ /* 0x000fec0003800000 */
.L_x_24642:
[----:B------:R-:W2:Y:S02]  /*6da0*/  LDG.E.64 R4, desc[UR36][R6.64] ;  /* 0x0000002406047981 */ /* 0x000ea4000c1e1b00 */
[----:B--2---:R-:W0:Y:S02]  /*6db0*/  F2I.S64.F64.TRUNC R4, R4 ;  /* 0x0000000400047311 */ /* 0x004e24000030d900 */
[----:B0-----:R-:W-:Y:S01]  /*6dc0*/  PRMT R26, R4, 0x7610, R26 ;  /* 0x00007610041a7816 */ /* 0x001fe2000000001a */
[----:B------:R-:W-:Y:S06]  /*6dd0*/  BRA `(.L_x_24599) ;  /* 0x0000000800a47947 */ /* 0x000fec0003800000 */
.L_x_24633:
        /* <DEDUP_REMOVED lines=12> */
.L_x_24646:
[----:B------:R-:W2:Y:S02]  /*6ea0*/  LDG.E.64 R6, desc[UR36][R6.64] ;  /* 0x0000002406067981 */ /* 0x000ea4000c1e1b00 */
[----:B--2---:R-:W0:Y:S02]  /*6eb0*/  F2I.S64.F64.TRUNC R4, R6 ;  /* 0x0000000600047311 */ /* 0x004e24000030d900 */
[----:B0-----:R-:W-:Y:S01]  /*6ec0*/  PRMT R26, R4, 0x7610, R26 ;  /* 0x00007610041a7816 */ /* 0x001fe2000000001a */
[----:B------:R-:W-:Y:S06]  /*6ed0*/  BRA `(.L_x_24599) ;  /* 0x0000000800647947 */ /* 0x000fec0003800000 */
.L_x_24645:
        /* <DEDUP_REMOVED lines=27> */
.L_x_24648:
        /* <DEDUP_REMOVED lines=15> */
.L_x_24647:
[----:B------:R-:W2:Y:S02]  /*7180*/  LDG.E.U16 R4, desc[UR36][R6.64] ;  /* 0x0000002406047981 */ /* 0x000ea4000c1e1500 */
[----:B--2---:R-:W-:-:S06]  /*7190*/  IMAD.U32 R4, R4, 0x10000, RZ ;  /* 0x0001000004047824 */ /* 0x004fcc00078e00ff */
[----:B------:R-:W0:Y:S02]  /*71a0*/  F2I.S64.TRUNC R4, R4 ;  /* 0x0000000400047311 */ /* 0x000e24000020d900 */
[----:B0-----:R-:W-:Y:S01]  /*71b0*/  PRMT R26, R4, 0x7610, R26 ;  /* 0x00007610041a7816 */ /* 0x001fe2000000001a */
[----:B------:R-:W-:Y:S06]  /*71c0*/  BRA `(.L_x_24599) ;  /* 0x0000000400a87947 */ /* 0x000fec0003800000 */
.L_x_24644:
        /* <DEDUP_REMOVED lines=10> */
.L_x_24651:
        /* <DEDUP_REMOVED lines=21> */
.L_x_24655:
[----:B------:R-:W-:Y:S05]  /*73c0*/  BSYNC.RECONVERGENT B1 ;  /* 0x0000000000017941 */ /* 0x000fea0003800200 */
.L_x_24654:
[----:B------:R-:W-:Y:S01]  /*73d0*/  IMAD.SHL.U32 R0, R0, 0x100000, RZ ;  /* 0x0010000000007824 */ /* 0x000fe200078e00ff */
[----:B------:R-:W-:-:S04]  /*73e0*/  LEA R3, R3, 0x3b800000, 0x17 ;  /* 0x3b80000003037811 */ /* 0x000fc800078eb8ff */
[----:B------:R-:W-:-:S07]  /*73f0*/  LOP3.LUT R4, R3, R0, R7, 0xfe, !PT ;  /* 0x0000000003047212 */ /* 0x000fce00078efe07 */
.L_x_24653:
[----:B------:R-:W-:Y:S05]  /*7400*/  BSYNC.RECONVERGENT B0 ;  /* 0x0000000000007941 */ /* 0x000fea0003800200 */
.L_x_24652:
[----:B------:R-:W0:Y:S02]  /*7410*/  F2I.S64.TRUNC R4, R4 ;  /* 0x0000000400047311 */ /* 0x000e24000020d900 */
[----:B0-----:R-:W-:Y:S01]  /*7420*/  PRMT R26, R4, 0x7610, R26 ;  /* 0x00007610041a7816 */ /* 0x001fe2000000001a */
[----:B------:R-:W-:Y:S06]  /*7430*/  BRA `(.L_x_24599) ;  /* 0x00000004000c7947 */ /* 0x000fec0003800000 */
.L_x_24650:
        /* <DEDUP_REMOVED lines=21> */
.L_x_24659:
[----:B------:R-:W-:Y:S05]  /*7590*/  BSYNC.RECONVERGENT B1 ;  /* 0x0000000000017941 */ /* 0x000fea0003800200 */
.L_x_24658:
[----:B------:R-:W-:Y:S01]  /*75a0*/  IMAD.SHL.U32 R0, R0, 0x200000, RZ ;  /* 0x0020000000007824 */ /* 0x000fe200078e00ff */
[----:B------:R-:W-:-:S04]  /*75b0*/  LEA R3, R3, 0x37800000, 0x17 ;  /* 0x3780000003037811 */ /* 0x000fc800078eb8ff */
[----:B------:R-:W-:-:S07]  /*75c0*/  LOP3.LUT R4, R3, R0, R7, 0xfe, !PT ;  /* 0x0000000003047212 */ /* 0x000fce00078efe07 */
.L_x_24657:
[----:B------:R-:W-:Y:S05]  /*75d0*/  BSYNC.RECONVERGENT B0 ;  /* 0x0000000000007941 */ /* 0x000fea0003800200 */
.L_x_24656:
[----:B------:R-:W0:Y:S02]  /*75e0*/  F2I.S64.TRUNC R4, R4 ;  /* 0x0000000400047311 */ /* 0x000e24000020d900 */
[----:B0-----:R-:W-:Y:S01]  /*75f0*/  PRMT R26, R4, 0x7610, R26 ;  /* 0x00007610041a7816 */ /* 0x001fe2000000001a */
[----:B------:R-:W-:Y:S06]  /*7600*/  BRA `(.L_x_24599) ;  /* 0x0000000000987947 */ /* 0x000fec0003800000 */
.L_x_24649:
        /* <DEDUP_REMOVED lines=14> */
.L_x_24663:
[----:B------:R-:W-:Y:S05]  /*76f0*/  BSYNC.RECONVERGENT B0 ;  /* 0x0000000000007941 */ /* 0x000fea0003800200 */
.L_x_24662:
[----:B------:R-:W0:Y:S02]  /*7700*/  F2I.S64.TRUNC R4, R4 ;  /* 0x0000000400047311 */ /* 0x000e24000020d900 */
[----:B0-----:R-:W-:Y:S01]  /*7710*/  PRMT R26, R4, 0x7610, R26 ;  /* 0x00007610041a7816 */ /* 0x001fe2000000001a */
[----:B------:R-:W-:Y:S06]  /*7720*/  BRA `(.L_x_24599) ;  /* 0x0000000000507947 */ /* 0x000fec0003800000 */
.L_x_24637:
        /* <DEDUP_REMOVED lines=16> */
.L_x_24664:
[----:B------:R-:W-:Y:S05]  /*7830*/  BRA `(.L_x_24599) ;  /* 0x00000000000c7947 */ /* 0x000fea0003800000 */
.L_x_24661:
[----:B------:R0:W5:Y:S01]  /*7840*/  LDG.E.U8 R26, desc[UR36][R6.64] ;  /* 0x00000024061a7981 */ /* 0x000162000c1e1100 */
[----:B------:R-:W-:Y:S05]  /*7850*/  BRA `(.L_x_24599) ;  /* 0x0000000000047947 */ /* 0x000fea0003800000 */
.L_x_24660:
[----:B------:R0:W5:Y:S02]  /*7860*/  LDG.E.U8 R26, desc[UR36][R6.64] ;  /* 0x00000024061a7981 */ /* 0x000164000c1e1100 */
.L_x_24599:
[----:B------:R-:W-:Y:S05]  /*7870*/  BSYNC.RECONVERGENT B6 ;  /* 0x0000000000067941 */ /* 0x000fea0003800200 */
.L_x_24598:
[----:B------:R-:W0:Y:S01]  /*7880*/  LDC.U8 R18, c[0x0][0x3b0] ;  /* 0x0000ec00ff127b82 */ /* 0x000e220000000000 */
[----:B------:R-:W-:Y:S01]  /*7890*/  ISETP.GE.AND P0, PT, R17, R16, PT ;  /* 0x000000101100720c */ /* 0x000fe20003f06270 */
[----:B------:R-:W-:Y:S01]  /*78a0*/  BSSY.RECONVERGENT B8, `(.L_x_24665) ;  /* 0x00002b7000087945 */ /* 0x000fe20003800200 */
[----:B-----5:R-:W-:-:S03]  /*78b0*/  LOP3.LUT R4, R19, 0xff, RZ, 0xc0, !PT ;  /* 0x000000ff13047812 */ /* 0x020fc600078ec0ff */
[----:B------:R-:W-:Y:S01]  /*78c0*/  BSSY.RELIABLE B7, `(.L_x_24666) ;  /* 0x00001d5000077945 */ /* 0x000fe20003800100 */
[----:B------:R-:W-:Y:S02]  /*78d0*/  LOP3.LUT R28, R28, 0xff, RZ, 0xc0, !PT ;  /* 0x000000ff1c1c7812 */ /* 0x000fe400078ec0ff */
[----:B------:R-:W-:Y:S02]  /*78e0*/  LOP3.LUT R0, R23, 0xff, RZ, 0xc0, !PT ;  /* 0x000000ff17007812 */ /* 0x000fe400078ec0ff */
[----:B------:R-:W-:Y:S02]  /*78f0*/  VIMNMX.U16x2 R5, PT, PT, R28, R4, PT ;  /* 0x000000041c057248 */ /* 0x000fe40003fe0200 */
[----:B------:R-:W-:Y:S02]  /*7900*/  LOP3.LUT R22, R22, 0xff, RZ, 0xc0, !PT ;  /* 0x000000ff16167812 */ /* 0x000fe400078ec0ff */
[----:B------:R-:W-:Y:S02]  /*7910*/  LOP3.LUT R4, R25, 0xff, RZ, 0xc0, !PT ;  /* 0x000000ff19047812 */ /* 0x000fe400078ec0ff */
[----:B------:R-:W-:-:S02]  /*7920*/  LOP3.LUT R24, R24, 0xff, RZ, 0xc0, !PT ;  /* 0x000000ff18187812 */ /* 0x000fc400078ec0ff */
[----:B------:R-:W-:Y:S02]  /*7930*/  LOP3.LUT R26, R26, 0xff, RZ, 0xc0, !PT ;  /* 0x000000ff1a1a7812 */ /* 0x000fe400078ec0ff */
[----:B01234-:R-:W-:Y:S02]  /*7940*/  LOP3.LUT R6, R27, 0xff, RZ, 0xc0, !PT ;  /* 0x000000ff1b067812 */ /* 0x01ffe400078ec0ff */
[----:B------:R-:W-:Y:S02]  /*7950*/  VIMNMX.U16x2 R0, PT, PT, R22, R0, PT ;  /* 0x0000000016007248 */ /* 0x000fe40003fe0200 */
[----:B------:R-:W-:Y:S02]  /*7960*/  VIMNMX.U16x2 R4, PT, PT, R24, R4, PT ;  /* 0x0000000418047248 */ /* 0x000fe40003fe0200 */
[----:B------:R-:W-:Y:S02]  /*7970*/  VIMNMX.U16x2 R6, PT, PT, R6, R26, PT ;  /* 0x0000001a06067248 */ /* 0x000fe40003fe0200 */
[----:B------:R-:W-:-:S02]  /*7980*/  PRMT R23, R0, 0x7610, R23 ;  /* 0x0000761000177816 */ /* 0x000fc40000000017 */
[----:B------:R-:W-:Y:S02]  /*7990*/  PRMT R22, R4, 0x7610, R22 ;  /* 0x0000761004167816 */ /* 0x000fe40000000016 */
[----:B------:R-:W-:Y:S01]  /*79a0*/  PRMT R19, R6, 0x7610, R19 ;  /* 0x0000761006137816 */ /* 0x000fe20000000013 */
[----:B------:R-:W-:Y:S06]  /*79b0*/  @P0 BRA `(.L_x_24667) ;  /* 0x0000001c00080947 */ /* 0x000fec0003800000 */
[----:B------:R-:W0:Y:S01]  /*79c0*/  LDCU UR4, c[0x0][0x3b4] ;  /* 0x00007680ff0477ac */ /* 0x000e220008000800 */
[----:B------:R-:W1:Y:S01]  /*79d0*/  LDC.64 R8, c[0x0][0x388] ;  /* 0x0000e200ff087b82 */ /* 0x000e620000000a00 */
[----:B------:R-:W-:Y:S01]  /*79e0*/  IMAD R0, R2, 0x200, R17 ;  /* 0x0000020002007824 */ /* 0x000fe200078e0211 */
[----:B------:R-:W-:Y:S01]  /*79f0*/  PRMT R4, R18, 0x9910, RZ ;  /* 0x0000991012047816 */ /* 0x000fe200000000ff */
[----:B------:R-:W-:Y:S01]  /*7a00*/  BSSY.RECONVERGENT B6, `(.L_x_24668) ;  /* 0x00000db000067945 */ /* 0x000fe20003800200 */
        /* <DEDUP_REMOVED lines=17> */
.L_x_24672:
[----:B------:R0:W-:Y:S01]  /*7b20*/  STG.E.U8 desc[UR36][R8.64], R5 ;  /* 0x0000000508007986 */ /* 0x0001e2000c101124 */
[----:B------:R-:W-:Y:S05]  /*7b30*/  BRA `(.L_x_24674) ;  /* 0x0000000c001c7947 */ /* 0x000fea0003800000 */
.L_x_24671:
        /* <DEDUP_REMOVED lines=10> */
.L_x_24676:
[----:B------:R-:W-:-:S05]  /*7be0*/  LOP3.LUT R5, R5, 0xffff, RZ, 0xc0, !PT ;  /* 0x0000ffff05057812 */ /* 0x000fca00078ec0ff */
[----:B------:R0:W-:Y:S01]  /*7bf0*/  STG.E desc[UR36][R8.64], R5 ;  /* 0x0000000508007986 */ /* 0x0001e2000c101924 */
[----:B------:R-:W-:Y:S05]  /*7c00*/  BRA `(.L_x_24674) ;  /* 0x0000000800e87947 */ /* 0x000fea0003800000 */
.L_x_24675:
[----:B------:R0:W-:Y:S01]  /*7c10*/  STG.E.U16 desc[UR36][R8.64], R5 ;  /* 0x0000000508007986 */ /* 0x0001e2000c101524 */
[----:B------:R-:W-:Y:S05]  /*7c20*/  BRA `(.L_x_24674) ;  /* 0x0000000800e07947 */ /* 0x000fea0003800000 */
.L_x_24670:
        /* <DEDUP_REMOVED lines=9> */
.L_x_24678:
[----:B------:R-:W0:Y:S02]  /*7cc0*/  I2F.U16 R0, R5 ;  /* 0x0000000500007306 */ /* 0x000e240000101000 */
[----:B0-----:R-:W-:-:S05]  /*7cd0*/  F2FP.F16.F32.PACK_AB R0, RZ, R0 ;  /* 0x00000000ff00723e */ /* 0x001fca00000000ff */
[----:B------:R0:W-:Y:S01]  /*7ce0*/  STG.E.U16 desc[UR36][R8.64], R0 ;  /* 0x0000000008007986 */ /* 0x0001e2000c101524 */
[----:B------:R-:W-:Y:S05]  /*7cf0*/  BRA `(.L_x_24674) ;  /* 0x0000000800ac7947 */ /* 0x000fea0003800000 */
.L_x_24677:
        /* <DEDUP_REMOVED lines=10> */
.L_x_24680:
[----:B------:R-:W0:Y:S02]  /*7da0*/  I2F.U16 R5, R5 ;  /* 0x0000000500057306 */ /* 0x000e240000101000 */
[----:B0-----:R-:W-:-:S04]  /*7db0*/  F2FP.F16.F32.PACK_AB R3, RZ, R5 ;  /* 0x00000005ff03723e */ /* 0x001fc800000000ff */
[----:B------:R-:W-:-:S05]  /*7dc0*/  PRMT R3, R3, 0x5410, RZ ;  /* 0x0000541003037816 */ /* 0x000fca00000000ff */
[----:B------:R3:W-:Y:S01]  /*7dd0*/  STG.E desc[UR36][R8.64], R3 ;  /* 0x0000000308007986 */ /* 0x0007e2000c101924 */
[----:B------:R-:W-:Y:S05]  /*7de0*/  BRA `(.L_x_24674) ;  /* 0x0000000800707947 */ /* 0x000fea0003800000 */
.L_x_24679:
[----:B------:R-:W0:Y:S02]  /*7df0*/  I2F.F64.U16 R4, R5 ;  /* 0x0000000500047312 */ /* 0x000e240000101800 */
[----:B0-----:R4:W-:Y:S01]  /*7e00*/  STG.E.64 desc[UR36][R8.64], R4 ;  /* 0x0000000408007986 */ /* 0x0019e2000c101b24 */
[----:B------:R-:W-:Y:S05]  /*7e10*/  BRA `(.L_x_24674) ;  /* 0x0000000800647947 */ /* 0x000fea0003800000 */
.L_x_24669:
        /* <DEDUP_REMOVED lines=13> */
.L_x_24683:
[----:B------:R-:W-:Y:S01]  /*7ef0*/  CS2R R6, SRZ ;  /* 0x0000000000067805 */ /* 0x000fe2000001ff00 */
[----:B------:R-:W0:Y:S04]  /*7f00*/  I2F.F64.U16 R4, R5 ;  /* 0x0000000500047312 */ /* 0x000e280000101800 */
[----:B0-----:R0:W-:Y:S01]  /*7f10*/  STG.E.128 desc[UR36][R8.64], R4 ;  /* 0x0000000408007986 */ /* 0x0011e2000c101d24 */
[----:B------:R-:W-:Y:S05]  /*7f20*/  BRA `(.L_x_24674) ;  /* 0x0000000800207947 */ /* 0x000fea0003800000 */
.L_x_24682:
        /* <DEDUP_REMOVED lines=17> */
.L_x_24687:
[----:B------:R-:W-:Y:S05]  /*8040*/  BSYNC.RECONVERGENT B0 ;  /* 0x0000000000007941 */ /* 0x000fea0003800200 */
.L_x_24686:
[----:B------:R0:W-:Y:S01]  /*8050*/  STG.E.U8 desc[UR36][R8.64], R3 ;  /* 0x0000000308007986 */ /* 0x0001e2000c101124 */
[----:B------:R-:W-:Y:S05]  /*8060*/  BRA `(.L_x_24674) ;  /* 0x0000000400d07947 */ /* 0x000fea0003800000 */
.L_x_24685:
        /* <DEDUP_REMOVED lines=16> */
.L_x_24684:
[----:B------:R-:W0:Y:S02]  /*8170*/  I2F.U16 R0, R5 ;  /* 0x0000000500007306 */ /* 0x000e240000101000 */
[----:B0-----:R-:W-:-:S05]  /*8180*/  F2FP.BF16.F32.PACK_AB R0, RZ, R0 ;  /* 0x00000000ff00723e */ /* 0x001fca00000010ff */
[----:B------:R0:W-:Y:S01]  /*8190*/  STG.E.U16 desc[UR36][R8.64], R0 ;  /* 0x0000000008007986 */ /* 0x0001e2000c101524 */
[----:B------:R-:W-:Y:S05]  /*81a0*/  BRA `(.L_x_24674) ;  /* 0x0000000400807947 */ /* 0x000fea0003800000 */
.L_x_24681:
        /* <DEDUP_REMOVED lines=10> */
.L_x_24690:
        /* <DEDUP_REMOVED lines=12> */
.L_x_24693:
[----:B------:R-:W-:-:S04]  /*8310*/  SHF.R.U32.HI R0, RZ, 0x14, R5 ;  /* 0x00000014ff007819 */ /* 0x000fc80000011605 */
[----:B------:R-:W-:-:S04]  /*8320*/  LOP3.LUT R0, R0, 0x1, RZ, 0xc0, !PT ;  /* 0x0000000100007812 */ /* 0x000fc800078ec0ff */
[----:B------:R-:W-:-:S04]  /*8330*/  IADD3 R0, PT, PT, R5, 0x487ffff, R0 ;  /* 0x0487ffff05007810 */ /* 0x000fc80007ffe000 */
[----:B------:R-:W-:-:S04]  /*8340*/  SHF.R.U32.HI R0, RZ, 0x14, R0 ;  /* 0x00000014ff007819 */ /* 0x000fc80000011600 */
[----:B------:R-:W-:-:S07]  /*8350*/  LOP3.LUT R0, R0, 0xff, RZ, 0xc0, !PT ;  /* 0x000000ff00007812 */ /* 0x000fce00078ec0ff */
.L_x_24694:
[----:B------:R-:W-:-:S07]  /*8360*/  PRMT R4, R0, 0x7610, R4 ;  /* 0x0000761000047816 */ /* 0x000fce0000000004 */
.L_x_24692:
[----:B------:R-:W-:Y:S05]  /*8370*/  BSYNC.RECONVERGENT B0 ;  /* 0x0000000000007941 */ /* 0x000fea0003800200 */
.L_x_24691:
[----:B------:R0:W-:Y:S01]  /*8380*/  STG.E.U8 desc[UR36][R8.64], R4 ;  /* 0x0000000408007986 */ /* 0x0001e2000c101124 */
[----:B------:R-:W-:Y:S05]  /*8390*/  BRA `(.L_x_24674) ;  /* 0x0000000400047947 */ /* 0x000fea0003800000 */
.L_x_24689:
        /* <DEDUP_REMOVED lines=12> */
.L_x_24697:
[----:B------:R-:W-:-:S04]  /*8460*/  SHF.R.U32.HI R0, RZ, 0x15, R5 ;  /* 0x00000015ff007819 */ /* 0x000fc80000011605 */
[----:B------:R-:W-:-:S04]  /*8470*/  LOP3.LUT R0, R0, 0x1, RZ, 0xc0, !PT ;  /* 0x0000000100007812 */ /* 0x000fc800078ec0ff */
[----:B------:R-:W-:-:S04]  /*8480*/  IADD3 R0, PT, PT, R5, 0x88fffff, R0 ;  /* 0x088fffff05007810 */ /* 0x000fc80007ffe000 */
[----:B------:R-:W-:-:S04]  /*8490*/  SHF.R.U32.HI R0, RZ, 0x15, R0 ;  /* 0x00000015ff007819 */ /* 0x000fc80000011600 */
[----:B------:R-:W-:-:S07]  /*84a0*/  LOP3.LUT R0, R0, 0xff, RZ, 0xc0, !PT ;  /* 0x000000ff00007812 */ /* 0x000fce00078ec0ff */
.L_x_24698:
[----:B------:R-:W-:-:S07]  /*84b0*/  PRMT R4, R0, 0x7610, R4 ;  /* 0x0000761000047816 */ /* 0x000fce0000000004 */
.L_x_24696:
[----:B------:R-:W-:Y:S05]  /*84c0*/  BSYNC.RECONVERGENT B0 ;  /* 0x0000000000007941 */ /* 0x000fea0003800200 */
.L_x_24695:
[----:B------:R0:W-:Y:S01]  /*84d0*/  STG.E.U8 desc[UR36][R8.64], R4 ;  /* 0x0000000408007986 */ /* 0x0001e2000c101124 */
[----:B------:R-:W-:Y:S05]  /*84e0*/  BRA `(.L_x_24674) ;  /* 0x0000000000b07947 */ /* 0x000fea0003800000 */
.L_x_24688:
[----:B------:R-:W-:-:S13]  /*84f0*/  ISETP.NE.AND P0, PT, R0, 0x1c, PT ;  /* 0x0000001c0000780c */ /* 0x000fda0003f05270 */
[----:B------:R-:W-:Y:S05]  /*8500*/  @!P0 BRA `(.L_x_24699) ;  /* 0x0000000000a08947 */ /* 0x000fea0003800000 */
[----:B------:R-:W-:-:S13]  /*8510*/  ISETP.NE.AND P0, PT, R0, 0x1d, PT ;  /* 0x0000001d0000780c */ /* 0x000fda0003f05270 */
[----:B------:R-:W-:Y:S05]  /*8520*/  @!P0 BRA `(.L_x_24700) ;  /* 0x0000000000888947 */ /* 0x000fea0003800000 */
[----:B------:R-:W-:-:S13]  /*8530*/  ISETP.NE.AND P0, PT, R0, 0x2c, PT ;  /* 0x0000002c0000780c */ /* 0x000fda0003f05270 */
[----:B------:R-:W-:Y:S05]  /*8540*/  @!P0 BRA `(.L_x_24701) ;  /* 0x0000000000448947 */ /* 0x000fea0003800000 */
.L_x_24673:
        /* <DEDUP_REMOVED lines=16> */
.L_x_24702:
[----:B------:R-:W-:Y:S05]  /*8650*/  BRA `(.L_x_24674) ;  /* 0x0000000000547947 */ /* 0x000fea0003800000 */
.L_x_24701:
        /* <DEDUP_REMOVED lines=15> */
.L_x_24700:
[----:B------:R-:W-:Y:S01]  /*8750*/  LOP3.LUT R4, R5, 0xffff, RZ, 0xc0, !PT ;  /* 0x0000ffff05047812 */ /* 0x000fe200078ec0ff */
[----:B------:R-:W-:-:S05]  /*8760*/  IMAD.MOV.U32 R5, RZ, RZ, RZ ;  /* 0x000000ffff057224 */ /* 0x000fca00078e00ff */
[----:B------:R0:W-:Y:S01]  /*8770*/  STG.E.64 desc[UR36][R8.64], R4 ;  /* 0x0000000408007986 */ /* 0x0001e2000c101b24 */
[----:B------:R-:W-:Y:S05]  /*8780*/  BRA `(.L_x_24674) ;  /* 0x0000000000087947 */ /* 0x000fea0003800000 */
.L_x_24699:
[----:B------:R-:W-:-:S05]  /*8790*/  LOP3.LUT R5, R5, 0xffff, RZ, 0xc0, !PT ;  /* 0x0000ffff05057812 */ /* 0x000fca00078ec0ff */
[----:B------:R0:W-:Y:S02]  /*87a0*/  STG.E desc[UR36][R8.64], R5 ;  /* 0x0000000508007986 */ /* 0x0001e4000c101924 */
.L_x_24674:
[----:B------:R-:W-:Y:S05]  /*87b0*/  BSYNC.RECONVERGENT B6 ;  /* 0x0000000000067941 */ /* 0x000fea0003800200 */
.L_x_24668:
[----:B------:R-:W-:-:S13]  /*87c0*/  ISETP.GE.AND P0, PT, R17, R16, PT ;  /* 0x000000101100720c */ /* 0x000fda0003f06270 */
[----:B------:R-:W-:Y:S05]  /*87d0*/  @P0 BREAK.RELIABLE B7 ;  /* 0x0000000000070942 */ /* 0x000fea0003800100 */
[----:B------:R-:W-:Y:S05]  /*87e0*/  @P0 BRA `(.L_x_24703) ;  /* 0x0000001c00080947 */ /* 0x000fea0003800000 */
[----:B------:R-:W5:Y:S01]  /*87f0*/  LDCU UR4, c[0x0][0x3b4] ;  /* 0x00007680ff0477ac */ /* 0x000f620008000800 */
[----:B01234-:R-:W0:Y:S01]  /*8800*/  LDC.64 R8, c[0x0][0x388] ;  /* 0x0000e200ff087b82 */ /* 0x01fe220000000a00 */
        /* <DEDUP_REMOVED lines=19> */
.L_x_24708:
[----:B------:R0:W-:Y:S01]  /*8940*/  STG.E.U8 desc[UR36][R8.64], R23 ;  /* 0x0000001708007986 */ /* 0x0001e2000c101124 */
[----:B------:R-:W-:Y:S05]  /*8950*/  BRA `(.L_x_24710) ;  /* 0x0000000c00187947 */ /* 0x000fea0003800000 */
.L_x_24707:
        /* <DEDUP_REMOVED lines=10> */
.L_x_24712:
[----:B------:R-:W-:-:S05]  /*8a00*/  LOP3.LUT R23, R23, 0xffff, RZ, 0xc0, !PT ;  /* 0x0000ffff17177812 */ /* 0x000fca00078ec0ff */
[----:B------:R0:W-:Y:S01]  /*8a10*/  STG.E desc[UR36][R8.64], R23 ;  /* 0x0000001708007986 */ /* 0x0001e2000c101924 */
[----:B------:R-:W-:Y:S05]  /*8a20*/  BRA `(.L_x_24710) ;  /* 0x0000000800e47947 */ /* 0x000fea0003800000 */
.L_x_24711:
[----:B------:R0:W-:Y:S01]  /*8a30*/  STG.E.U16 desc[UR36][R8.64], R23 ;  /* 0x0000001708007986 */ /* 0x0001e2000c101524 */
[----:B------:R-:W-:Y:S05]  /*8a40*/  BRA `(.L_x_24710) ;  /* 0x0000000800dc7947 */ /* 0x000fea0003800000 */
.L_x_24706:
        /* <DEDUP_REMOVED lines=9> */
.L_x_24714:
[----:B------:R-:W0:Y:S02]  /*8ae0*/  I2F.U16 R0, R23 ;  /* 0x0000001700007306 */ /* 0x000e240000101000 */
[----:B0-----:R-:W-:-:S05]  /*8af0*/  F2FP.F16.F32.PACK_AB R0, RZ, R0 ;  /* 0x00000000ff00723e */ /* 0x001fca00000000ff */
[----:B------:R0:W-:Y:S01]  /*8b00*/  STG.E.U16 desc[UR36][R8.64], R0 ;  /* 0x0000000008007986 */ /* 0x0001e2000c101524 */
[----:B------:R-:W-:Y:S05]  /*8b10*/  BRA `(.L_x_24710) ;  /* 0x0000000800a87947 */ /* 0x000fea0003800000 */
.L_x_24713:
        /* <DEDUP_REMOVED lines=10> */
.L_x_24716:
[----:B------:R-:W0:Y:S02]  /*8bc0*/  I2F.U16 R23, R23 ;  /* 0x0000001700177306 */ /* 0x000e240000101000 */
[----:B0-----:R-:W-:-:S04]  /*8bd0*/  F2FP.F16.F32.PACK_AB R3, RZ, R23 ;  /* 0x00000017ff03723e */ /* 0x001fc800000000ff */
[----:B------:R-:W-:-:S05]  /*8be0*/  PRMT R3, R3, 0x5410, RZ ;  /* 0x0000541003037816 */ /* 0x000fca00000000ff */
[----:B------:R0:W-:Y:S01]  /*8bf0*/  STG.E desc[UR36][R8.64], R3 ;  /* 0x0000000308007986 */ /* 0x0001e2000c101924 */
[----:B------:R-:W-:Y:S05]  /*8c00*/  BRA `(.L_x_24710) ;  /* 0x00000008006c7947 */ /* 0x000fea0003800000 */
.L_x_24715:
[----:B------:R-:W0:Y:S02]  /*8c10*/  I2F.F64.U16 R4, R23 ;  /* 0x0000001700047312 */ /* 0x000e240000101800 */
[----:B0-----:R0:W-:Y:S01]  /*8c20*/  STG.E.64 desc[UR36][R8.64], R4 ;  /* 0x0000000408007986 */ /* 0x0011e2000c101b24 */
[----:B------:R-:W-:Y:S05]  /*8c30*/  BRA `(.L_x_24710) ;  /* 0x0000000800607947 */ /* 0x000fea0003800000 */
.L_x_24705:
        /* <DEDUP_REMOVED lines=12> */
.L_x_24720:
        /* <DEDUP_REMOVED lines=16> */
.L_x_24723:
[----:B------:R-:W-:-:S07]  /*8e00*/  PRMT R4, R0, 0x7610, R4 ;  /* 0x0000761000047816 */ /* 0x000fce0000000004 */
.L_x_24722:
[----:B------:R-:W-:Y:S05]  /*8e10*/  BSYNC.RECONVERGENT B0 ;  /* 0x0000000000007941 */ /* 0x000fea0003800200 */
.L_x_24721:
[----:B------:R0:W-:Y:S01]  /*8e20*/  STG.E.U8 desc[UR36][R8.64], R4 ;  /* 0x0000000408007986 */ /* 0x0001e2000c101124 */
[----:B------:R-:W-:Y:S05]  /*8e30*/  BRA `(.L_x_24710) ;  /* 0x0000000400e07947 */ /* 0x000fea0003800000 */
.L_x_24719:
        /* <DEDUP_REMOVED lines=16> */
.L_x_24726:
[----:B------:R-:W-:-:S07]  /*8f40*/  PRMT R4, R0, 0x7610, R4 ;  /* 0x0000761000047816 */ /* 0x000fce0000000004 */
.L_x_24725:
[----:B------:R-:W-:Y:S05]  /*8f50*/  BSYNC.RECONVERGENT B0 ;  /* 0x0000000000007941 */ /* 0x000fea0003800200 */
.L_x_24724:
[----:B------:R0:W-:Y:S01]  /*8f60*/  STG.E.U8 desc[UR36][R8.64], R4 ;  /* 0x0000000408007986 */ /* 0x0001e2000c101124 */
[----:B------:R-:W-:Y:S05]  /*8f70*/  BRA `(.L_x_24710) ;  /* 0x0000000400907947 */ /* 0x000fea0003800000 */
.L_x_24718:
        /* <DEDUP_REMOVED lines=21> */
.L_x_24728:
[----:B------:R-:W-:Y:S01]  /*90d0*/  LOP3.LUT R4, R23, 0xffff, RZ, 0xc0, !PT ;  /* 0x0000ffff17047812 */ /* 0x000fe200078ec0ff */
[----:B------:R-:W-:-:S05]  /*90e0*/  IMAD.MOV.U32 R5, RZ, RZ, RZ ;  /* 0x000000ffff057224 */ /* 0x000fca00078e00ff */
[----:B------:R0:W-:Y:S01]  /*90f0*/  STG.E.64 desc[UR36][R8.64], R4 ;  /* 0x0000000408007986 */ /* 0x0001e2000c101b24 */
[----:B------:R-:W-:Y:S05]  /*9100*/  BRA `(.L_x_24710) ;  /* 0x00000004002c7947 */ /* 0x000fea0003800000 */
.L_x_24727:
[----:B------:R-:W-:-:S05]  /*9110*/  LOP3.LUT R23, R23, 0xffff, RZ, 0xc0, !PT ;  /* 0x0000ffff17177812 */ /* 0x000fca00078ec0ff */
[----:B------:R0:W-:Y:S01]  /*9120*/  STG.E desc[UR36][R8.64], R23 ;  /* 0x0000001708007986 */ /* 0x0001e2000c101924 */
[----:B------:R-:W-:Y:S05]  /*9130*/  BRA `(.L_x_24710) ;  /* 0x0000000400207947 */ /* 0x000fea0003800000 */
.L_x_24717:
        /* <DEDUP_REMOVED lines=11> */
.L_x_24730:
[----:B------:R-:W-:Y:S01]  /*91f0*/  CS2R R6, SRZ ;  /* 0x0000000000067805 */ /* 0x000fe2000001ff00 */
[----:B------:R-:W0:Y:S04]  /*9200*/  I2F.F64.U16 R4, R23 ;  /* 0x0000001700047312 */ /* 0x000e280000101800 */
[----:B0-----:R0:W-:Y:S01]  /*9210*/  STG.E.128 desc[UR36][R8.64], R4 ;  /* 0x0000000408007986 */ /* 0x0011e2000c101d24 */
[----:B------:R-:W-:Y:S05]  /*9220*/  BRA `(.L_x_24710) ;  /* 0x0000000000e47947 */ /* 0x000fea0003800000 */
.L_x_24729:
[----:B------:R-:W-:-:S13]  /*9230*/  ISETP.NE.AND P0, PT, R0, 0xf, PT ;  /* 0x0000000f0000780c */ /* 0x000fda0003f05270 */
[----:B------:R-:W-:Y:S05]  /*9240*/  @!P0 BRA `(.L_x_24731) ;  /* 0x0000000000d08947 */ /* 0x000fea0003800000 */
[----:B------:R-:W-:-:S13]  /*9250*/  ISETP.NE.AND P0, PT, R0, 0x17, PT ;  /* 0x000000170000780c */ /* 0x000fda0003f05270 */
[----:B------:R-:W-:Y:S05]  /*9260*/  @!P0 BRA `(.L_x_24732) ;  /* 0x0000000000848947 */ /* 0x000fea0003800000 */
[----:B------:R-:W-:-:S13]  /*9270*/  ISETP.NE.AND P0, PT, R0, 0x18, PT ;  /* 0x000000180000780c */ /* 0x000fda0003f05270 */
[----:B------:R-:W-:Y:S05]  /*9280*/  @!P0 BRA `(.L_x_24733) ;  /* 0x0000000000448947 */ /* 0x000fea0003800000 */
.L_x_24709:
        /* <DEDUP_REMOVED lines=16> */
.L_x_24734:
[----:B------:R-:W-:Y:S05]  /*9390*/  BRA `(.L_x_24710) ;  /* 0x0000000000887947 */ /* 0x000fea0003800000 */
.L_x_24733:
        /* <DEDUP_REMOVED lines=11> */
.L_x_24736:
[----:B------:R-:W-:Y:S05]  /*9450*/  BSYNC.RECONVERGENT B0 ;  /* 0x0000000000007941 */ /* 0x000fea0003800200 */
.L_x_24735:
[----:B------:R3:W-:Y:S01]  /*9460*/  STG.E.U8 desc[UR36][R8.64], R3 ;  /* 0x0000000308007986 */ /* 0x0007e2000c101124 */
[----:B------:R-:W-:Y:S05]  /*9470*/  BRA `(.L_x_24710) ;  /* 0x0000000000507947 */ /* 0x000fea0003800000 */
.L_x_24732:
        /* <DEDUP_REMOVED lines=12> */
.L_x_24737:
[----:B------:R-:W-:Y:S01]  /*9540*/  IMAD.MOV.U32 R3, RZ, RZ, 0x7f ;  /* 0x0000007fff037424 */ /* 0x000fe200078e00ff */
[----:B------:R-:W-:-:S04]  /*9550*/  ISETP.GT.U32.AND P0, PT, R5, 0x7f800000, PT ;  /* 0x7f8000000500780c */ /* 0x000fc80003f04070 */
[----:B------:R-:W-:-:S05]  /*9560*/  SEL R3, R3, 0x7c, P0 ;  /* 0x0000007c03037807 */ /* 0x000fca0000000000 */
[----:B------:R1:W-:Y:S01]  /*9570*/  STG.E.U8 desc[UR36][R8.64], R3 ;  /* 0x0000000308007986 */ /* 0x0003e2000c101124 */
[----:B------:R-:W-:Y:S05]  /*9580*/  BRA `(.L_x_24710) ;  /* 0x00000000000c7947 */ /* 0x000fea0003800000 */
.L_x_24731:
[----:B------:R-:W0:Y:S02]  /*9590*/  I2F.U16 R0, R23 ;  /* 0x0000001700007306 */ /* 0x000e240000101000 */
[----:B0-----:R-:W-:-:S05]  /*95a0*/  F2FP.BF16.F32.PACK_AB R0, RZ, R0 ;  /* 0x00000000ff00723e */ /* 0x001fca00000010ff */
[----:B------:R0:W-:Y:S02]  /*95b0*/  STG.E.U16 desc[UR36][R8.64], R0 ;  /* 0x0000000008007986 */ /* 0x0001e4000c101524 */
.L_x_24710:
[----:B------:R-:W-:Y:S05]  /*95c0*/  BSYNC.RECONVERGENT B6 ;  /* 0x0000000000067941 */ /* 0x000fea0003800200 */
.L_x_24704:
[----:B------:R-:W-:-:S07]  /*95d0*/  VIADD R17, R17, 0x80 ;  /* 0x0000008011117836 */ /* 0x000fce0000000000 */
.L_x_24667:
[----:B------:R-:W-:-:S13]  /*95e0*/  ISETP.GE.AND P0, PT, R17, R16, PT ;  /* 0x000000101100720c */ /* 0x000fda0003f06270 */
[----:B------:R-:W-:Y:S05]  /*95f0*/  @P0 BREAK.RELIABLE B7 ;  /* 0x0000000000070942 */ /* 0x000fea0003800100 */
[----:B------:R-:W-:Y:S05]  /*9600*/  @P0 BRA `(.L_x_24703) ;  /* 0x0000000c00800947 */ /* 0x000fea0003800000 */
[----:B------:R-:W-:Y:S05]  /*9610*/  BSYNC.RELIABLE B7 ;  /* 0x0000000000077941 */ /* 0x000fea0003800100 */
.L_x_24666:
        /* <DEDUP_REMOVED lines=21> */
.L_x_24742:
[----:B------:R0:W-:Y:S01]  /*9770*/  STG.E.U8 desc[UR36][R8.64], R22 ;  /* 0x0000001608007986 */ /* 0x0001e2000c101124 */
[----:B------:R-:W-:Y:S05]  /*9780*/  BRA `(.L_x_24744) ;  /* 0x0000000c00187947 */ /* 0x000fea0003800000 */
.L_x_24741:
        /* <DEDUP_REMOVED lines=10> */
.L_x_24746:
[----:B------:R-:W-:-:S05]  /*9830*/  LOP3.LUT R3, R22, 0xffff, RZ, 0xc0, !PT ;  /* 0x0000ffff16037812 */ /* 0x000fca00078ec0ff */
[----:B------:R0:W-:Y:S01]  /*9840*/  STG.E desc[UR36][R8.64], R3 ;  /* 0x0000000308007986 */ /* 0x0001e2000c101924 */
[----:B------:R-:W-:Y:S05]  /*9850*/  BRA `(.L_x_24744) ;  /* 0x0000000800e47947 */ /* 0x000fea0003800000 */
.L_x_24745:
[----:B------:R0:W-:Y:S01]  /*9860*/  STG.E.U16 desc[UR36][R8.64], R22 ;  /* 0x0000001608007986 */ /* 0x0001e2000c101524 */
[----:B------:R-:W-:Y:S05]  /*9870*/  BRA `(.L_x_24744) ;  /* 0x0000000800dc7947 */ /* 0x000fea0003800000 */
.L_x_24740:
        /* <DEDUP_REMOVED lines=9> */
.L_x_24748:
[----:B------:R-:W0:Y:S02]  /*9910*/  I2F.U16 R0, R22 ;  /* 0x0000001600007306 */ /* 0x000e240000101000 */
[----:B0-----:R-:W-:-:S05]  /*9920*/  F2FP.F16.F32.PACK_AB R0, RZ, R0 ;  /* 0x00000000ff00723e */ /* 0x001fca00000000ff */
[----:B------:R0:W-:Y:S01]  /*9930*/  STG.E.U16 desc[UR36][R8.64], R0 ;  /* 0x0000000008007986 */ /* 0x0001e2000c101524 */
[----:B------:R-:W-:Y:S05]  /*9940*/  BRA `(.L_x_24744) ;  /* 0x0000000800a87947 */ /* 0x000fea0003800000 */
.L_x_24747:
        /* <DEDUP_REMOVED lines=10> */
.L_x_24750:
[----:B------:R-:W0:Y:S02]  /*99f0*/  I2F.U16 R22, R22 ;  /* 0x0000001600167306 */ /* 0x000e240000101000 */
[----:B0-----:R-:W-:-:S04]  /*9a00*/  F2FP.F16.F32.PACK_AB R3, RZ, R22 ;  /* 0x00000016ff03723e */ /* 0x001fc800000000ff */
[----:B------:R-:W-:-:S05]  /*9a10*/  PRMT R3, R3, 0x5410, RZ ;  /* 0x0000541003037816 */ /* 0x000fca00000000ff */
[----:B------:R0:W-:Y:S01]  /*9a20*/  STG.E desc[UR36][R8.64], R3 ;  /* 0x0000000308007986 */ /* 0x0001e2000c101924 */
[----:B------:R-:W-:Y:S05]  /*9a30*/  BRA `(.L_x_24744) ;  /* 0x00000008006c7947 */ /* 0x000fea0003800000 */
.L_x_24749:
[----:B------:R-:W0:Y:S02]  /*9a40*/  I2F.F64.U16 R22, R22 ;  /* 0x0000001600167312 */ /* 0x000e240000101800 */
[----:B0-----:R0:W-:Y:S01]  /*9a50*/  STG.E.64 desc[UR36][R8.64], R22 ;  /* 0x0000001608007986 */ /* 0x0011e2000c101b24 */
[----:B------:R-:W-:Y:S05]  /*9a60*/  BRA `(.L_x_24744) ;  /* 0x0000000800607947 */ /* 0x000fea0003800000 */
.L_x_24739:
        /* <DEDUP_REMOVED lines=12> */
.L_x_24754:
        /* <DEDUP_REMOVED lines=16> */
.L_x_24757:
[----:B------:R-:W-:-:S07]  /*9c30*/  PRMT R4, R0, 0x7610, R4 ;  /* 0x0000761000047816 */ /* 0x000fce0000000004 */
.L_x_24756:
[----:B------:R-:W-:Y:S05]  /*9c40*/  BSYNC.RECONVERGENT B0 ;  /* 0x0000000000007941 */ /* 0x000fea0003800200 */
.L_x_24755:
[----:B------:R0:W-:Y:S01]  /*9c50*/  STG.E.U8 desc[UR36][R8.64], R4 ;  /* 0x0000000408007986 */ /* 0x0001e2000c101124 */
[----:B------:R-:W-:Y:S05]  /*9c60*/  BRA `(.L_x_24744) ;  /* 0x0000000400e07947 */ /* 0x000fea0003800000 */
.L_x_24753:
        /* <DEDUP_REMOVED lines=16> */
.L_x_24760:
[----:B------:R-:W-:-:S07]  /*9d70*/  PRMT R4, R0, 0x7610, R4 ;  /* 0x0000761000047816 */ /* 0x000fce0000000004 */
.L_x_24759:
[----:B------:R-:W-:Y:S05]  /*9d80*/  BSYNC.RECONVERGENT B0 ;  /* 0x0000000000007941 */ /* 0x000fea0003800200 */
.L_x_24758:
[----:B------:R0:W-:Y:S01]  /*9d90*/  STG.E.U8 desc[UR36][R8.64], R4 ;  /* 0x0000000408007986 */ /* 0x0001e2000c101124 */
[----:B------:R-:W-:Y:S05]  /*9da0*/  BRA `(.L_x_24744) ;  /* 0x0000000400907947 */ /* 0x000fea0003800000 */
.L_x_24752:
        /* <DEDUP_REMOVED lines=21> */
.L_x_24762:
[----:B------:R-:W-:Y:S01]  /*9f00*/  LOP3.LUT R22, R22, 0xffff, RZ, 0xc0, !PT ;  /* 0x0000ffff16167812 */ /* 0x000fe200078ec0ff */
[----:B------:R-:W-:-:S05]  /*9f10*/  IMAD.MOV.U32 R23, RZ, RZ, RZ ;  /* 0x000000ffff177224 */ /* 0x000fca00078e00ff */
[----:B------:R0:W-:Y:S01]  /*9f20*/  STG.E.64 desc[UR36][R8.64], R22 ;  /* 0x0000001608007986 */ /* 0x0001e2000c101b24 */
[----:B------:R-:W-:Y:S05]  /*9f30*/  BRA `(.L_x_24744) ;  /* 0x00000004002c7947 */ /* 0x000fea0003800000 */
.L_x_24761:
[----:B------:R-:W-:-:S05]  /*9f40*/  LOP3.LUT R3, R22, 0xffff, RZ, 0xc0, !PT ;  /* 0x0000ffff16037812 */ /* 0x000fca00078ec0ff */
[----:B------:R0:W-:Y:S01]  /*9f50*/  STG.E desc[UR36][R8.64], R3 ;  /* 0x0000000308007986 */ /* 0x0001e2000c101924 */
[----:B------:R-:W-:Y:S05]  /*9f60*/  BRA `(.L_x_24744) ;  /* 0x0000000400207947 */ /* 0x000fea0003800000 */
.L_x_24751:
        /* <DEDUP_REMOVED lines=11> */
.L_x_24764:
[----:B------:R-:W-:Y:S01]  /*a020*/  CS2R R6, SRZ ;  /* 0x0000000000067805 */ /* 0x000fe2000001ff00 */
[----:B------:R-:W0:Y:S04]  /*a030*/  I2F.F64.U16 R4, R22 ;  /* 0x0000001600047312 */ /* 0x000e280000101800 */
[----:B0-----:R4:W-:Y:S01]  /*a040*/  STG.E.128 desc[UR36][R8.64], R4 ;  /* 0x0000000408007986 */ /* 0x0019e2000c101d24 */
[----:B------:R-:W-:Y:S05]  /*a050*/  BRA `(.L_x_24744) ;  /* 0x0000000000e47947 */ /* 0x000fea0003800000 */
.L_x_24763:
[----:B------:R-:W-:-:S13]  /*a060*/  ISETP.NE.AND P0, PT, R0, 0xf, PT ;  /* 0x0000000f0000780c */ /* 0x000fda0003f05270 */
[----:B------:R-:W-:Y:S05]  /*a070*/  @!P0 BRA `(.L_x_24765) ;  /* 0x0000000000d08947 */ /* 0x000fea0003800000 */
[----:B------:R-:W-:-:S13]  /*a080*/  ISETP.NE.AND P0, PT, R0, 0x17, PT ;  /* 0x000000170000780c */ /* 0x000fda0003f05270 */
[----:B------:R-:W-:Y:S05]  /*a090*/  @!P0 BRA `(.L_x_24766) ;  /* 0x0000000000848947 */ /* 0x000fea0003800000 */
[----:B------:R-:W-:-:S13]  /*a0a0*/  ISETP.NE.AND P0, PT, R0, 0x18, PT ;  /* 0x000000180000780c */ /* 0x000fda0003f05270 */
[----:B------:R-:W-:Y:S05]  /*a0b0*/  @!P0 BRA `(.L_x_24767) ;  /* 0x0000000000448947 */ /* 0x000fea0003800000 */
.L_x_24743:
        /* <DEDUP_REMOVED lines=16> */
.L_x_24768:
[----:B------:R-:W-:Y:S05]  /*a1c0*/  BRA `(.L_x_24744) ;  /* 0x0000000000887947 */ /* 0x000fea0003800000 */
.L_x_24767:
        /* <DEDUP_REMOVED lines=11> */
.L_x_24770:
[----:B------:R-:W-:Y:S05]  /*a280*/  BSYNC.RECONVERGENT B0 ;  /* 0x0000000000007941 */ /* 0x000fea0003800200 */
.L_x_24769:
[----:B------:R3:W-:Y:S01]  /*a290*/  STG.E.U8 desc[UR36][R8.64], R3 ;  /* 0x0000000308007986 */ /* 0x0007e2000c101124 */
[----:B------:R-:W-:Y:S05]  /*a2a0*/  BRA `(.L_x_24744) ;  /* 0x0000000000507947 */ /* 0x000fea0003800000 */
.L_x_24766:
        /* <DEDUP_REMOVED lines=12> */
.L_x_24771:
[----:B------:R-:W-:Y:S01]  /*a370*/  IMAD.MOV.U32 R3, RZ, RZ, 0x7f ;  /* 0x0000007fff037424 */ /* 0x000fe200078e00ff */
[----:B------:R-:W-:-:S04]  /*a380*/  ISETP.GT.U32.AND P0, PT, R5, 0x7f800000, PT ;  /* 0x7f8000000500780c */ /* 0x000fc80003f04070 */
[----:B------:R-:W-:-:S05]  /*a390*/  SEL R3, R3, 0x7c, P0 ;  /* 0x0000007c03037807 */ /* 0x000fca0000000000 */
[----:B------:R1:W-:Y:S01]  /*a3a0*/  STG.E.U8 desc[UR36][R8.64], R3 ;  /* 0x0000000308007986 */ /* 0x0003e2000c101124 */
[----:B------:R-:W-:Y:S05]  /*a3b0*/  BRA `(.L_x_24744) ;  /* 0x00000000000c7947 */ /* 0x000fea0003800000 */
.L_x_24765:
[----:B------:R-:W0:Y:S02]  /*a3c0*/  I2F.U16 R0, R22 ;  /* 0x0000001600007306 */ /* 0x000e240000101000 */
[----:B0-----:R-:W-:-:S05]  /*a3d0*/  F2FP.BF16.F32.PACK_AB R0, RZ, R0 ;  /* 0x00000000ff00723e */ /* 0x001fca00000010ff */
[----:B------:R0:W-:Y:S02]  /*a3e0*/  STG.E.U16 desc[UR36][R8.64], R0 ;  /* 0x0000000008007986 */ /* 0x0001e4000c101524 */
.L_x_24744:
[----:B------:R-:W-:Y:S05]  /*a3f0*/  BSYNC.RECONVERGENT B6 ;  /* 0x0000000000067941 */ /* 0x000fea0003800200 */
.L_x_24738:
[----:B------:R-:W-:-:S07]  /*a400*/  VIADD R17, R17, 0x80 ;  /* 0x0000008011117836 */ /* 0x000fce0000000000 */
.L_x_24703:
[----:B------:R-:W-:Y:S05]  /*a410*/  BSYNC.RECONVERGENT B8 ;  /* 0x0000000000087941 */ /* 0x000fea0003800200 */
.L_x_24665:
        /* <DEDUP_REMOVED lines=21> */
.L_x_24775:
[----:B------:R-:W-:Y:S01]  /*a570*/  STG.E.U8 desc[UR36][R2.64], R19 ;  /* 0x0000001302007986 */ /* 0x000fe2000c101124 */
[----:B------:R-:W-:Y:S05]  /*a580*/  EXIT ;  /* 0x000000000000794d */ /* 0x000fea0003800000 */
.L_x_24774:
        /* <DEDUP_REMOVED lines=10> */
.L_x_24778:
[----:B------:R-:W-:-:S05]  /*a630*/  LOP3.LUT R19, R19, 0xffff, RZ, 0xc0, !PT ;  /* 0x0000ffff13137812 */ /* 0x000fca00078ec0ff */
[----:B------:R-:W-:Y:S01]  /*a640*/  STG.E desc[UR36][R2.64], R19 ;  /* 0x0000001302007986 */ /* 0x000fe2000c101924 */
[----:B------:R-:W-:Y:S05]  /*a650*/  EXIT ;  /* 0x000000000000794d */ /* 0x000fea0003800000 */
.L_x_24777:
[----:B------:R-:W-:Y:S01]  /*a660*/  STG.E.U16 desc[UR36][R2.64], R19 ;  /* 0x0000001302007986 */ /* 0x000fe2000c101524 */
[----:B------:R-:W-:Y:S05]  /*a670*/  EXIT ;  /* 0x000000000000794d */ /* 0x000fea0003800000 */
.L_x_24773:
        /* <DEDUP_REMOVED lines=9> */
.L_x_24780:
[----:B------:R-:W0:Y:S02]  /*a710*/  I2F.U16 R0, R19 ;  /* 0x0000001300007306 */ /* 0x000e240000101000 */
[----:B0-----:R-:W-:-:S05]  /*a720*/  F2FP.F16.F32.PACK_AB R0, RZ, R0 ;  /* 0x00000000ff00723e */ /* 0x001fca00000000ff */
[----:B------:R-:W-:Y:S01]  /*a730*/  STG.E.U16 desc[UR36][R2.64], R0 ;  /* 0x0000000002007986 */ /* 0x000fe2000c101524 */
[----:B------:R-:W-:Y:S05]  /*a740*/  EXIT ;  /* 0x000000000000794d */ /* 0x000fea0003800000 */
.L_x_24779:
        /* <DEDUP_REMOVED lines=10> */
.L_x_24782:
[----:B------:R-:W0:Y:S02]  /*a7f0*/  I2F.U16 R19, R19 ;  /* 0x0000001300137306 */ /* 0x000e240000101000 */
[----:B0-----:R-:W-:-:S04]  /*a800*/  F2FP.F16.F32.PACK_AB R5, RZ, R19 ;  /* 0x00000013ff05723e */ /* 0x001fc800000000ff */
[----:B------:R-:W-:-:S05]  /*a810*/  PRMT R5, R5, 0x5410, RZ ;  /* 0x0000541005057816 */ /* 0x000fca00000000ff */
[----:B------:R-:W-:Y:S01]  /*a820*/  STG.E desc[UR36][R2.64], R5 ;  /* 0x0000000502007986 */ /* 0x000fe2000c101924 */
[----:B------:R-:W-:Y:S05]  /*a830*/  EXIT ;  /* 0x000000000000794d */ /* 0x000fea0003800000 */
.L_x_24781:
[----:B------:R-:W0:Y:S02]  /*a840*/  I2F.F64.U16 R4, R19 ;  /* 0x0000001300047312 */ /* 0x000e240000101800 */
[----:B0-----:R-:W-:Y:S01]  /*a850*/  STG.E.64 desc[UR36][R2.64], R4 ;  /* 0x0000000402007986 */ /* 0x001fe2000c101b24 */
[----:B------:R-:W-:Y:S05]  /*a860*/  EXIT ;  /* 0x000000000000794d */ /* 0x000fea0003800000 */
.L_x_24772:
        /* <DEDUP_REMOVED lines=12> */
.L_x_24786:
        /* <DEDUP_REMOVED lines=17> */
.L_x_24788:
[----:B------:R-:W-:Y:S05]  /*aa40*/  BSYNC.RECONVERGENT B0 ;  /* 0x0000000000007941 */ /* 0x000fea0003800200 */
.L_x_24787:
[----:B------:R-:W-:Y:S01]  /*aa50*/  STG.E.U8 desc[UR36][R2.64], R0 ;  /* 0x0000000002007986 */ /* 0x000fe2000c101124 */
[----:B------:R-:W-:Y:S05]  /*aa60*/  EXIT ;  /* 0x000000000000794d */ /* 0x000fea0003800000 */
.L_x_24785:
        /* <DEDUP_REMOVED lines=17> */
.L_x_24790:
[----:B------:R-:W-:Y:S05]  /*ab80*/  BSYNC.RECONVERGENT B0 ;  /* 0x0000000000007941 */ /* 0x000fea0003800200 */
.L_x_24789:
[----:B------:R-:W-:Y:S01]  /*ab90*/  STG.E.U8 desc[UR36][R2.64], R0 ;  /* 0x0000000002007986 */ /* 0x000fe2000c101124 */
[----:B------:R-:W-:Y:S05]  /*aba0*/  EXIT ;  /* 0x000000000000794d */ /* 0x000fea0003800000 */
.L_x_24784:
        /* <DEDUP_REMOVED lines=21> */
.L_x_24792:
[----:B------:R-:W-:Y:S01]  /*ad00*/  LOP3.LUT R4, R19, 0xffff, RZ, 0xc0, !PT ;  /* 0x0000ffff13047812 */ /* 0x000fe200078ec0ff */
[----:B------:R-:W-:-:S05]  /*ad10*/  IMAD.MOV.U32 R5, RZ, RZ, RZ ;  /* 0x000000ffff057224 */ /* 0x000fca00078e00ff */
[----:B------:R-:W-:Y:S01]  /*ad20*/  STG.E.64 desc[UR36][R2.64], R4 ;  /* 0x0000000402007986 */ /* 0x000fe2000c101b24 */
[----:B------:R-:W-:Y:S05]  /*ad30*/  EXIT ;  /* 0x000000000000794d */ /* 0x000fea0003800000 */
.L_x_24791:
[----:B------:R-:W-:-:S05]  /*ad40*/  LOP3.LUT R19, R19, 0xffff, RZ, 0xc0, !PT ;  /* 0x0000ffff13137812 */ /* 0x000fca00078ec0ff */
[----:B------:R-:W-:Y:S01]  /*ad50*/  STG.E desc[UR36][R2.64], R19 ;  /* 0x0000001302007986 */ /* 0x000fe2000c101924 */
[----:B------:R-:W-:Y:S05]  /*ad60*/  EXIT ;  /* 0x000000000000794d */ /* 0x000fea0003800000 */
.L_x_24783:
        /* <DEDUP_REMOVED lines=11> */
.L_x_24794:
[----:B------:R-:W-:Y:S01]  /*ae20*/  CS2R R6, SRZ ;  /* 0x0000000000067805 */ /* 0x000fe2000001ff00 */
[----:B------:R-:W0:Y:S04]  /*ae30*/  I2F.F64.U16 R4, R19 ;  /* 0x0000001300047312 */ /* 0x000e280000101800 */
[----:B0-----:R-:W-:Y:S01]  /*ae40*/  STG.E.128 desc[UR36][R2.64], R4 ;  /* 0x0000000402007986 */ /* 0x001fe2000c101d24 */
[----:B------:R-:W-:Y:S05]  /*ae50*/  EXIT ;  /* 0x000000000000794d */ /* 0x000fea0003800000 */
.L_x_24793:
[----:B------:R-:W-:-:S13]  /*ae60*/  ISETP.NE.AND P0, PT, R0, 0xf, PT ;  /* 0x0000000f0000780c */ /* 0x000fda0003f05270 */
[----:B------:R-:W-:Y:S05]  /*ae70*/  @!P0 BRA `(.L_x_24795) ;  /* 0x0000000000d48947 */ /* 0x000fea0003800000 */
[----:B------:R-:W-:-:S13]  /*ae80*/  ISETP.NE.AND P0, PT, R0, 0x17, PT ;  /* 0x000000170000780c */ /* 0x000fda0003f05270 */
[----:B------:R-:W-:Y:S05]  /*ae90*/  @!P0 BRA `(.L_x_24796) ;  /* 0x0000000000848947 */ /* 0x000fea0003800000 */
[----:B------:R-:W-:-:S13]  /*aea0*/  ISETP.NE.AND P0, PT, R0, 0x18, PT ;  /* 0x000000180000780c */ /* 0x000fda0003f05270 */
[----:B------:R-:W-:Y:S05]  /*aeb0*/  @!P0 BRA `(.L_x_24797) ;  /* 0x0000000000448947 */ /* 0x000fea0003800000 */
.L_x_24776:
        /* <DEDUP_REMOVED lines=16> */
.L_x_24798:
[----:B------:R-:W-:Y:S05]  /*afc0*/  EXIT ;  /* 0x000000000000794d */ /* 0x000fea0003800000 */
.L_x_24797:
        /* <DEDUP_REMOVED lines=11> */
.L_x_24800:
[----:B------:R-:W-:Y:S05]  /*b080*/  BSYNC.RECONVERGENT B0 ;  /* 0x0000000000007941 */ /* 0x000fea0003800200 */
.L_x_24799:
[----:B------:R-:W-:Y:S01]  /*b090*/  STG.E.U8 desc[UR36][R2.64], R5 ;  /* 0x0000000502007986 */ /* 0x000fe2000c101124 */
[----:B------:R-:W-:Y:S05]  /*b0a0*/  EXIT ;  /* 0x000000000000794d */ /* 0x000fea0003800000 */
.L_x_24796:
        /* <DEDUP_REMOVED lines=13> */
.L_x_24801:
[----:B------:R-:W-:Y:S01]  /*b180*/  IMAD.MOV.U32 R5, RZ, RZ, 0x7f ;  /* 0x0000007fff057424 */ /* 0x000fe200078e00ff */
[----:B------:R-:W-:-:S04]  /*b190*/  ISETP.GT.U32.AND P0, PT, R19, 0x7f800000, PT ;  /* 0x7f8000001300780c */ /* 0x000fc80003f04070 */
[----:B------:R-:W-:-:S05]  /*b1a0*/  SEL R5, R5, 0x7c, P0 ;  /* 0x0000007c05057807 */ /* 0x000fca0000000000 */
[----:B------:R-:W-:Y:S01]  /*b1b0*/  STG.E.U8 desc[UR36][R2.64], R5 ;  /* 0x0000000502007986 */ /* 0x000fe2000c101124 */
[----:B------:R-:W-:Y:S05]  /*b1c0*/  EXIT ;  /* 0x000000000000794d */ /* 0x000fea0003800000 */
.L_x_24795:
[----:B------:R-:W0:Y:S02]  /*b1d0*/  I2F.U16 R0, R19 ;  /* 0x0000001300007306 */ /* 0x000e240000101000 */
[----:B0-----:R-:W-:-:S05]  /*b1e0*/  F2FP.BF16.F32.PACK_AB R0, RZ, R0 ;  /* 0x00000000ff00723e */ /* 0x001fca00000010ff */
[----:B------:R-:W-:Y:S01]  /*b1f0*/  STG.E.U16 desc[UR36][R2.64], R0 ;  /* 0x0000000002007986 */ /* 0x000fe2000c101524 */
[----:B------:R-:W-:Y:S05]  /*b200*/  EXIT ;  /* 0x000000000000794d */ /* 0x000fea0003800000 */
.L_x_24802:
        /* <DEDUP_REMOVED lines=15> */
.L_x_41094:


//--------------------- .text._ZN2at6native18elementwise_kernelILi128ELi4EZNS0_22gpu_kernel_impl_nocastINS0_13BinaryFunctorIhhhZZZNS0_19minimum_kernel_cudaERNS_18TensorIteratorBaseEENKUlvE_clEvENKUlvE_clEvEUlhhE_EEEEvS5_RKT_EUliE_EEviT1_ --------------------------
	.section	.text._ZN2at6native18elementwise_kernelILi128ELi4EZNS0_22gpu_kernel_impl_nocastINS0_13BinaryFunctorIhhhZZZNS0_19minimum_kernel_cudaERNS_18TensorIteratorBaseEENKUlvE_clEvENKUlvE_clEvEUlhhE_EEEEvS5_RKT_EUliE_EEviT1_,"ax",@progbits
	.align	128
        .global         _ZN2at6native18elementwise_kernelILi128ELi4EZNS0_22gpu_kernel_impl_nocastINS0_13BinaryFunctorIhhhZZZNS0_19minimum_kernel_cudaERNS_18TensorIteratorBaseEENKUlvE_clEvENKUlvE_clEvEUlhhE_EEEEvS5_RKT_EUliE_EEviT1_
        .type           _ZN2at6native18elementwise_kernelILi128ELi4EZNS0_22gpu_kernel_impl_nocastINS0_13BinaryFunctorIhhhZZZNS0_19minimum_kernel_cudaERNS_18TensorIteratorBaseEENKUlvE_clEvENKUlvE_clEvEUlhhE_EEEEvS5_RKT_EUliE_EEviT1_,@function
        .size           _ZN2at6native18elementwise_kernelILi128ELi4EZNS0_22gpu_kernel_impl_nocastINS0_13BinaryFunctorIhhhZZZNS0_19minimum_kernel_cudaERNS_18TensorIteratorBaseEENKUlvE_clEvENKUlvE_clEvEUlhhE_EEEEvS5_RKT_EUliE_EEviT1_,(.L_x_41095 - _ZN2at6native18elementwise_kernelILi128ELi4EZNS0_22gpu_kernel_impl_nocastINS0_13BinaryFunctorIhhhZZZNS0_19minimum_kernel_cudaERNS_18TensorIteratorBaseEENKUlvE_clEvENKUlvE_clEvEUlhhE_EEEEvS5_RKT_EUliE_EEviT1_)
        .other          _ZN2at6native18elementwise_kernelILi128ELi4EZNS0_22gpu_kernel_impl_nocastINS0_13BinaryFunctorIhhhZZZNS0_19minimum_kernel_cudaERNS_18TensorIteratorBaseEENKUlvE_clEvENKUlvE_clEvEUlhhE_EEEEvS5_RKT_EUliE_EEviT1_,@"STO_CUDA_ENTRY STV_DEFAULT"
_ZN2at6native18elementwise_kernelILi128ELi4EZNS0_22gpu_kernel_impl_nocastINS0_13BinaryFunctorIhhhZZZNS0_19minimum_kernel_cudaERNS_18TensorIteratorBaseEENKUlvE_clEvENKUlvE_clEvEUlhhE_EEEEvS5_RKT_EUliE_EEviT1_:
.text._ZN2at6native18elementwise_kernelILi128ELi4EZNS0_22gpu_kernel_impl_nocastINS0_13BinaryFunctorIhhhZZZNS0_19minimum_kernel_cudaERNS_18TensorIteratorBaseEENKUlvE_clEvENKUlvE_clEvEUlhhE_EEEEvS5_RKT_EUliE_EEviT1_:
        /* <DEDUP_REMOVED lines=16> */
[----:B0-----:R-:W2:Y:S04]  /*0100*/  LDG.E.U8 R4, desc[UR6][R4.64] ;  /* 0x0000000604047981 */ /* 0x001ea8000c1e1100 */
[----:B-1----:R-:W2:Y:S03]  /*0110*/  LDG.E.U8 R6, desc[UR6][R6.64] ;  /* 0x0000000606067981 */ /* 0x002ea6000c1e1100 */
[----:B------:R-:W0:Y:S01]  /*0120*/  LDC.64 R8, c[0x0][0x5e8] ;  /* 0x00017a00ff087b82 */ /* 0x000e220000000a00 */
[----:B------:R-:W-:-:S04]  /*0130*/  IADD3 R3, PT, PT, R3, 0x80, RZ ;  /* 0x0000008003037810 */ /* 0x000fc80007ffe0ff */
[----:B------:R-:W-:-:S13]  /*0140*/  ISETP.GE.AND P0, PT, R3, UR4, PT ;  /* 0x0000000403007c0c */ /* 0x000fda000bf06270 */
[----:B------:R-:W-:Y:S05]  /*0150*/  @P0 BREAK.RELIABLE B1 ;  /* 0x0000000000010942 */ /* 0x000fea0003800100 */
[----:B--2---:R-:W-:-:S05]  /*0160*/  VIMNMX.U16x2 R0, PT, PT, R4, R6, PT ;  /* 0x0000000604007248 */ /* 0x004fca0003fe0200 */
[----:B0-----:R0:W-:Y:S01]  /*0170*/  STG.E.U8 desc[UR6][R8.64], R0 ;  /* 0x0000000008007986 */ /* 0x0011e2000c101106 */
[----:B------:R-:W-:Y:S05]  /*0180*/  @P0 BRA `(.L_x_24807) ;  /* 0x0000000000500947 */ /* 0x000fea0003800000 */
[----:B------:R-:W1:Y:S08]  /*0190*/  LDC.64 R4, c[0x0][0x5f0] ;  /* 0x00017c00ff047b82 */ /* 0x000e700000000a00 */
[----:B------:R-:W2:Y:S01]  /*01a0*/  LDC.64 R6, c[0x0][0x5f8] ;  /* 0x00017e00ff067b82 */ /* 0x000ea20000000a00 */
[----:B-1----:R-:W3:Y:S04]  /*01b0*/  LDG.E.U8 R4, desc[UR6][R4.64] ;  /* 0x0000000604047981 */ /* 0x002ee8000c1e1100 */
[----:B--2---:R-:W3:Y:S03]  /*01c0*/  LDG.E.U8 R6, desc[UR6][R6.64] ;  /* 0x0000000606067981 */ /* 0x004ee6000c1e1100 */
[----:B0-----:R-:W0:Y:S01]  /*01d0*/  LDC.64 R8, c[0x0][0x5e8] ;  /* 0x00017a00ff087b82 */ /* 0x001e220000000a00 */
[----:B------:R-:W-:-:S02]  /*01e0*/  IADD3 R3, PT, PT, R3, 0x80, RZ ;  /* 0x0000008003037810 */ /* 0x000fc40007ffe0ff */
[----:B---3--:R-:W-:-:S05]  /*01f0*/  VIMNMX.U16x2 R0, PT, PT, R4, R6, PT ;  /* 0x0000000604007248 */ /* 0x008fca0003fe0200 */
[----:B0-----:R0:W-:Y:S02]  /*0200*/  STG.E.U8 desc[UR6][R8.64], R0 ;  /* 0x0000000008007986 */ /* 0x0011e4000c101106 */
.L_x_24806:
[----:B------:R-:W-:-:S13]  /*0210*/  ISETP.GE.AND P0, PT, R3, UR4, PT ;  /* 0x0000000403007c0c */ /* 0x000fda000bf06270 */
[----:B------:R-:W-:Y:S05]  /*0220*/  @P0 BREAK.RELIABLE B1 ;  /* 0x0000000000010942 */ /* 0x000fea0003800100 */
[----:B------:R-:W-:Y:S05]  /*0230*/  @P0 BRA `(.L_x_24807) ;  /* 0x0000000000240947 */ /* 0x000fea0003800000 */
[----:B------:R-:W-:Y:S05]  /*0240*/  BSYNC.RELIABLE B1 ;  /* 0x0000000000017941 */ /* 0x000fea0003800100 */
.L_x_24805:
        /* <DEDUP_REMOVED lines=8> */
.L_x_24807:
[----:B------:R-:W-:Y:S05]  /*02d0*/  BSYNC.RECONVERGENT B0 ;  /* 0x0000000000007941 */ /* 0x000fea0003800200 */
.L_x_24804:
[----:B------:R-:W-:Y:S05]  /*02e0*/  WARPSYNC.ALL ;  /* 0x0000000000007948 */ /* 0x000fea0003800000 */
[----:B------:R-:W-:-:S13]  /*02f0*/  ISETP.GE.AND P0, PT, R3, UR4, PT ;  /* 0x0000000403007c0c */ /* 0x000fda000bf06270 */
[----:B------:R-:W-:Y:S05]  /*0300*/  @P0 EXIT ;  /* 0x000000000000094d */ /* 0x000fea0003800000 */
[----:B------:R-:W2:Y:S08]  /*0310*/  LDC.64 R2, c[0x0][0x5f0] ;  /* 0x00017c00ff027b82 */ /* 0x000eb00000000a00 */
[----:B------:R-:W3:Y:S01]  /*0320*/  LDC.64 R4, c[0x0][0x5f8] ;  /* 0x00017e00ff047b82 */ /* 0x000ee20000000a00 */
[----:B--2---:R-:W0:Y:S04]  /*0330*/  LDG.E.U8 R2, desc[UR6][R2.64] ;  /* 0x0000000602027981 */ /* 0x004e28000c1e1100 */
[----:B---3--:R-:W0:Y:S03]  /*0340*/  LDG.E.U8 R4, desc[UR6][R4.64] ;  /* 0x0000000604047981 */ /* 0x008e26000c1e1100 */
[----:B------:R-:W2:Y:S01]  /*0350*/  LDC.64 R6, c[0x0][0x5e8] ;  /* 0x00017a00ff067b82 */ /* 0x000ea20000000a00 */
[----:B01----:R-:W-:-:S05]  /*0360*/  VIMNMX.U16x2 R0, PT, PT, R2, R4, PT ;  /* 0x0000000402007248 */ /* 0x003fca0003fe0200 */
[----:B--2---:R-:W-:Y:S01]  /*0370*/  STG.E.U8 desc[UR6][R6.64], R0 ;  /* 0x0000000006007986 */ /* 0x004fe2000c101106 */
[----:B------:R-:W-:Y:S05]  /*0380*/  EXIT ;  /* 0x000000000000794d */ /* 0x000fea0003800000 */
.L_x_24803:
        /* <DEDUP_REMOVED lines=356> */
.L_x_24811:
[----:B------:R-:W0:Y:S02]  /*19d0*/  LDCU.128 UR8, c[0x0][0x5f0] ;  /* 0x0000be00ff0877ac */ /* 0x000e240008000c00 */
[----:B0-----:R-:W-:Y:S02]  /*19e0*/  IADD3 R6, P0, PT, R6, UR8, RZ ;  /* 0x0000000806067c10 */ /* 0x001fe4000ff1e0ff */
[----:B------:R-:W-:Y:S02]  /*19f0*/  IADD3 R8, P1, PT, R4, UR10, RZ ;  /* 0x0000000a04087c10 */ /* 0x000fe4000ff3e0ff */
[----:B------:R-:W-:Y:S01]  /*1a00*/  IADD3.X R7, PT, PT, RZ, UR9, RZ, P0, !PT ;  /* 0x00000009ff077c10 */ /* 0x000fe200087fe4ff */
[----:B------:R-:W0:Y:S01]  /*1a10*/  LDCU.64 UR8, c[0x0][0x5e8] ;  /* 0x0000bd00ff0877ac */ /* 0x000e220008000a00 */
[----:B------:R-:W-:-:S03]  /*1a20*/  IADD3.X R9, PT, PT, RZ, UR11, RZ, P1, !PT ;  /* 0x0000000bff097c10 */ /* 0x000fc60008ffe4ff */
[----:B------:R-:W2:Y:S04]  /*1a30*/  LDG.E.U8 R6, desc[UR6][R6.64] ;  /* 0x0000000606067981 */ /* 0x000ea8000c1e1100 */
[----:B------:R-:W2:Y:S01]  /*1a40*/  LDG.E.U8 R8, desc[UR6][R8.64] ;  /* 0x0000000608087981 */ /* 0x000ea2000c1e1100 */
[----:B------:R-:W-:Y:S02]  /*1a50*/  IADD3 R3, PT, PT, R3, 0x80, RZ ;  /* 0x0000008003037810 */ /* 0x000fe40007ffe0ff */
[----:B0-----:R-:W-:-:S04]  /*1a60*/  IADD3 R4, P0, PT, R5, UR8, RZ ;  /* 0x0000000805047c10 */ /* 0x001fc8000ff1e0ff */
[----:B------:R-:W-:Y:S02]  /*1a70*/  IADD3.X R5, PT, PT, RZ, UR9, RZ, P0, !PT ;  /* 0x00000009ff057c10 */ /* 0x000fe400087fe4ff */
[----:B------:R-:W-:-:S13]  /*1a80*/  ISETP.GE.AND P0, PT, R3, UR4, PT ;  /* 0x0000000403007c0c */ /* 0x000fda000bf06270 */
[----:B------:R-:W-:Y:S05]  /*1a90*/  @P0 BREAK.RELIABLE B1 ;  /* 0x0000000000010942 */ /* 0x000fea0003800100 */
[----:B--2---:R-:W-:-:S05]  /*1aa0*/  VIMNMX.U16x2 R7, PT, PT, R6, R8, PT ;  /* 0x0000000806077248 */ /* 0x004fca0003fe0200 */
        /* <DEDUP_REMOVED lines=350> */
.L_x_24813:
        /* <DEDUP_REMOVED lines=11> */
[----:B--2---:R-:W-:-:S05]  /*3140*/  VIMNMX.U16x2 R7, PT, PT, R6, R8, PT ;  /* 0x0000000806077248 */ /* 0x004fca0003fe0200 */
[----:B------:R0:W-:Y:S02]  /*3150*/  STG.E.U8 desc[UR6][R4.64], R7 ;  /* 0x0000000704007986 */ /* 0x0001e4000c101106 */
.L_x_24810:
[----:B------:R-:W-:-:S13]  /*3160*/  ISETP.GE.AND P0, PT, R3, UR4, PT ;  /* 0x0000000403007c0c */ /* 0x000fda000bf06270 */
[----:B------:R-:W-:Y:S05]  /*3170*/  @P0 BREAK.RELIABLE B1 ;  /* 0x0000000000010942 */ /* 0x000fea0003800100 */
[----:B------:R-:W-:Y:S05]  /*3180*/  @P0 BRA `(.L_x_24812) ;  /* 0x0000001400a80947 */ /* 0x000fea0003800000 */
[----:B------:R-:W-:Y:S05]  /*3190*/  BSYNC.RELIABLE B1 ;  /* 0x0000000000017941 */ /* 0x000fea0003800100 */
.L_x_24809:
        /* <DEDUP_REMOVED lines=348> */
.L_x_24814:
        /* <DEDUP_REMOVED lines=13> */
.L_x_24812:
[----:B------:R-:W-:Y:S05]  /*4830*/  BSYNC.RECONVERGENT B0 ;  /* 0x0000000000007941 */ /* 0x000fea0003800200 */
.L_x_24808:
        /* <DEDUP_REMOVED lines=351> */
.L_x_24815:
[----:B------:R-:W0:Y:S01]  /*5e30*/  LDCU.128 UR8, c[0x0][0x5f0] ;  /* 0x0000be00ff0877ac */ /* 0x000e220008000c00 */
[----:B------:R-:W1:Y:S01]  /*5e40*/  LDCU.64 UR4, c[0x0][0x5e8] ;  /* 0x0000bd00ff0477ac */ /* 0x000e620008000a00 */
[----:B0-----:R-:W-:Y:S02]  /*5e50*/  IADD3 R4, P0, PT, R4, UR8, RZ ;  /* 0x0000000804047c10 */ /* 0x001fe4000ff1e0ff */
[----:B------:R-:W-:Y:S02]  /*5e60*/  IADD3 R6, P1, PT, R2, UR10, RZ ;  /* 0x0000000a02067c10 */ /* 0x000fe4000ff3e0ff */
[----:B------:R-:W-:Y:S02]  /*5e70*/  IADD3.X R5, PT, PT, RZ, UR9, RZ, P0, !PT ;  /* 0x00000009ff057c10 */ /* 0x000fe400087fe4ff */
[----:B------:R-:W-:-:S03]  /*5e80*/  IADD3.X R7, PT, PT, RZ, UR11, RZ, P1, !PT ;  /* 0x0000000bff077c10 */ /* 0x000fc60008ffe4ff */
[----:B------:R-:W2:Y:S04]  /*5e90*/  LDG.E.U8 R4, desc[UR6][R4.64] ;  /* 0x0000000604047981 */ /* 0x000ea8000c1e1100 */
[----:B------:R-:W2:Y:S01]  /*5ea0*/  LDG.E.U8 R6, desc[UR6][R6.64] ;  /* 0x0000000606067981 */ /* 0x000ea2000c1e1100 */
[----:B-1----:R-:W-:-:S04]  /*5eb0*/  IADD3 R2, P0, PT, R3, UR4, RZ ;  /* 0x0000000403027c10 */ /* 0x002fc8000ff1e0ff */
[----:B------:R-:W-:Y:S02]  /*5ec0*/  IADD3.X R3, PT, PT, RZ, UR5, RZ, P0, !PT ;  /* 0x00000005ff037c10 */ /* 0x000fe400087fe4ff */
[----:B--2---:R-:W-:-:S05]  /*5ed0*/  VIMNMX.U16x2 R0, PT, PT, R4, R6, PT ;  /* 0x0000000604007248 */ /* 0x004fca0003fe0200 */
[----:B------:R-:W-:Y:S01]  /*5ee0*/  STG.E.U8 desc[UR6][R2.64], R0 ;  /* 0x0000000002007986 */ /* 0x000fe2000c101106 */
[----:B------:R-:W-:Y:S05]  /*5ef0*/  EXIT ;  /* 0x000000000000794d */ /* 0x000fea0003800000 */
.L_x_24816:
        /* <DEDUP_REMOVED lines=16> */
.L_x_41095:


//--------------------- .text._ZN2at6native27unrolled_elementwise_kernelINS0_13BinaryFunctorIhhhZZZNS0_19minimum_kernel_cudaERNS_18TensorIteratorBaseEENKUlvE_clEvENKUlvE_clEvEUlhhE_EESt5arrayIPcLm3EELi4E23TrivialOffsetCalculatorILi2EjESC_ILi1EjENS0_6memory15LoadWithoutCastENSF_16StoreWithoutCastEEEviT_T0_T2_T3_T4_T5_ --------------------------
	.section	.text._ZN2at6native27unrolled_elementwise_kernelINS0_13BinaryFunctorIhhhZZZNS0_19minimum_kernel_cudaERNS_18TensorIteratorBaseEENKUlvE_clEvENKUlvE_clEvEUlhhE_EESt5arrayIPcLm3EELi4E23TrivialOffsetCalculatorILi2EjESC_ILi1EjENS0_6memory15LoadWithoutCastENSF_16StoreWithoutCastEEEviT_T0_T2_T3_T4_T5_,"ax",@progbits
	.align	128
        .global         _ZN2at6native27unrolled_elementwise_kernelINS0_13BinaryFunctorIhhhZZZNS0_19minimum_kernel_cudaERNS_18TensorIteratorBaseEENKUlvE_clEvENKUlvE_clEvEUlhhE_EESt5arrayIPcLm3EELi4E23TrivialOffsetCalculatorILi2EjESC_ILi1EjENS0_6memory15LoadWithoutCastENSF_16StoreWithoutCastEEEviT_T0_T2_T3_T4_T5_
        .type           _ZN2at6native27unrolled_elementwise_kernelINS0_13BinaryFunctorIhhhZZZNS0_19minimum_kernel_cudaERNS_18TensorIteratorBaseEENKUlvE_clEvENKUlvE_clEvEUlhhE_EESt5arrayIPcLm3EELi4E23TrivialOffsetCalculatorILi2EjESC_ILi1EjENS0_6memory15LoadWithoutCastENSF_16StoreWithoutCastEEEviT_T0_T2_T3_T4_T5_,@function
        .size           _ZN2at6native27unrolled_elementwise_kernelINS0_13BinaryFunctorIhhhZZZNS0_19minimum_kernel_cudaERNS_18TensorIteratorBaseEENKUlvE_clEvENKUlvE_clEvEUlhhE_EESt5arrayIPcLm3EELi4E23TrivialOffsetCalculatorILi2EjESC_ILi1EjENS0_6memory15LoadWithoutCastENSF_16StoreWithoutCastEEEviT_T0_T2_T3_T4_T5_,(.L_x_41096 - _ZN2at6native27unrolled_elementwise_kernelINS0_13BinaryFunctorIhhhZZZNS0_19minimum_kernel_cudaERNS_18TensorIteratorBaseEENKUlvE_clEvENKUlvE_clEvEUlhhE_EESt5arrayIPcLm3EELi4E23TrivialOffsetCalculatorILi2EjESC_ILi1EjENS0_6memory15LoadWithoutCastENSF_16StoreWithoutCastEEEviT_T0_T2_T3_T4_T5_)
        .other          _ZN2at6native27unrolled_elementwise_kernelINS0_13BinaryFunctorIhhhZZZNS0_19minimum_kernel_cudaERNS_18TensorIteratorBaseEENKUlvE_clEvENKUlvE_clEvEUlhhE_EESt5arrayIPcLm3EELi4E23TrivialOffsetCalculatorILi2EjESC_ILi1EjENS0_6memory15LoadWithoutCastENSF_16StoreWithoutCastEEEviT_T0_T2_T3_T4_T5_,@"STO_CUDA_ENTRY STV_DEFAULT"
_ZN2at6native27unrolled_elementwise_kernelINS0_13BinaryFunctorIhhhZZZNS0_19minimum_kernel_cudaERNS_18TensorIteratorBaseEENKUlvE_clEvENKUlvE_clEvEUlhhE_EESt5arrayIPcLm3EELi4E23TrivialOffsetCalculatorILi2EjESC_ILi1EjENS0_6memory15LoadWithoutCastENSF_16StoreWithoutCastEEEviT_T0_T2_T3_T4_T5_:
.text._ZN2at6native27unrolled_elementwise_kernelINS0_13BinaryFunctorIhhhZZZNS0_19minimum_kernel_cudaERNS_18TensorIteratorBaseEENKUlvE_clEvENKUlvE_clEvEUlhhE_EESt5arrayIPcLm3EELi4E23TrivialOffsetCalculatorILi2EjESC_ILi1EjENS0_6memory15LoadWithoutCastENSF_16StoreWithoutCastEEEviT_T0_T2_T3_T4_T5_:
        /* <DEDUP_REMOVED lines=38> */
[----:B------:R-:W-:Y:S02]  /*0260*/  PRMT R22, RZ, 0x7610, R22 ;  /* 0x00007610ff167816 */ /* 0x000fe40000000016 */
[C---:B--2---:R-:W-:Y:S02]  /*0270*/  @!P2 IADD3 R2, P0, PT, R23.reuse, R2, RZ ;  /* 0x000000021702a210 */ /* 0x044fe40007f1e0ff */
[----:B------:R0:W2:Y:S01]  /*0280*/  @!P1 LDG.E.U8 R21, desc[UR4][R4.64] ;  /* 0x0000000404159981 */ /* 0x0000a2000c1e1100 */
[----:B----4-:R-:W-:-:S04]  /*0290*/  @!P2 IADD3 R10, P3, PT, R23, R10, RZ ;  /* 0x0000000a170aa210 */ /* 0x010fc80007f7e0ff */
[----:B-1----:R-:W-:Y:S01]  /*02a0*/  @!P5 IMAD R25, R17, 0x200, R0 ;  /* 0x000002001119d824 */ /* 0x002fe200078e0200 */
[----:B------:R-:W4:Y:S01]  /*02b0*/  @!P1 LDG.E.U8 R22, desc[UR4][R6.64] ;  /* 0x0000000406169981 */ /* 0x000f22000c1e1100 */
[----:B------:R-:W-:-:S03]  /*02c0*/  @!P2 IMAD.X R3, RZ, RZ, R3, P0 ;  /* 0x000000ffff03a224 */ /* 0x000fc600000e0603 */
[C---:B------:R-:W-:Y:S02]  /*02d0*/  @!P5 IADD3 R12, P0, PT, R25.reuse, R12, RZ ;  /* 0x0000000c190cd210 */ /* 0x040fe40007f1e0ff */
[----:B---3--:R-:W-:Y:S01]  /*02e0*/  @!P5 IADD3 R14, P1, PT, R25, R14, RZ ;  /* 0x0000000e190ed210 */ /* 0x008fe20007f3e0ff */
[----:B------:R-:W-:Y:S01]  /*02f0*/  @!P2 IMAD.X R11, RZ, RZ, R11, P3 ;  /* 0x000000ffff0ba224 */ /* 0x000fe200018e060b */
[----:B0-----:R-:W-:Y:S01]  /*0300*/  PRMT R4, RZ, 0x7610, R4 ;  /* 0x00007610ff047816 */ /* 0x001fe20000000004 */
[----:B------:R-:W-:Y:S01]  /*0310*/  @!P5 IMAD.X R13, RZ, RZ, R13, P0 ;  /* 0x000000ffff0dd224 */ /* 0x000fe200000e060d */
[----:B------:R-:W-:Y:S01]  /*0320*/  PRMT R24, RZ, 0x7610, R24 ;  /* 0x00007610ff187816 */ /* 0x000fe20000000018 */
[----:B------:R-:W-:Y:S01]  /*0330*/  @!P5 IMAD.X R15, RZ, RZ, R15, P1 ;  /* 0x000000ffff0fd224 */ /* 0x000fe200008e060f */
[----:B------:R-:W-:Y:S02]  /*0340*/  PRMT R5, RZ, 0x7610, R5 ;  /* 0x00007610ff057816 */ /* 0x000fe40000000005 */
[----:B------:R-:W-:Y:S01]  /*0350*/  PRMT R8, RZ, 0x7610, R8 ;  /* 0x00007610ff087816 */ /* 0x000fe20000000008 */
[----:B------:R-:W3:Y:S04]  /*0360*/  @!P2 LDG.E.U8 R4, desc[UR4][R10.64] ;  /* 0x000000040a04a981 */ /* 0x000ee8000c1e1100 */
[----:B------:R3:W3:Y:S04]  /*0370*/  @!P2 LDG.E.U8 R24, desc[UR4][R2.64] ;  /* 0x000000040218a981 */ /* 0x0006e8000c1e1100 */
[----:B------:R-:W3:Y:S04]  /*0380*/  @!P5 LDG.E.U8 R5, desc[UR4][R12.64] ;  /* 0x000000040c05d981 */ /* 0x000ee8000c1e1100 */
[----:B------:R-:W3:Y:S01]  /*0390*/  @!P5 LDG.E.U8 R8, desc[UR4][R14.64] ;  /* 0x000000040e08d981 */ /* 0x000ee2000c1e1100 */
[----:B------:R-:W-:Y:S01]  /*03a0*/  ISETP.GE.AND P0, PT, R16, R19, PT ;  /* 0x000000131000720c */ /* 0x000fe20003f06270 */
[----:B------:R-:W-:Y:S04]  /*03b0*/  BSSY.RECONVERGENT B0, `(.L_x_24817) ;  /* 0x0000026000007945 */ /* 0x000fe80003800200 */
[----:B------:R-:W-:Y:S01]  /*03c0*/  BSSY.RELIABLE B1, `(.L_x_24818) ;  /* 0x000001d000017945 */ /* 0x000fe20003800100 */
[----:B------:R-:W-:-:S02]  /*03d0*/  LOP3.LUT R18, R18, 0xff, RZ, 0xc0, !PT ;  /* 0x000000ff12127812 */ /* 0x000fc400078ec0ff */
[----:B-----5:R-:W-:-:S04]  /*03e0*/  LOP3.LUT R20, R20, 0xff, RZ, 0xc0, !PT ;  /* 0x000000ff14147812 */ /* 0x020fc800078ec0ff */
[----:B------:R-:W-:Y:S02]  /*03f0*/  VIMNMX.U16x2 R18, PT, PT, R18, R20, PT ;  /* 0x0000001412127248 */ /* 0x000fe40003fe0200 */
[----:B--2---:R-:W-:Y:S02]  /*0400*/  LOP3.LUT R0, R21, 0xff, RZ, 0xc0, !PT ;  /* 0x000000ff15007812 */ /* 0x004fe400078ec0ff */
[----:B----4-:R-:W-:-:S04]  /*0410*/  LOP3.LUT R22, R22, 0xff, RZ, 0xc0, !PT ;  /* 0x000000ff16167812 */ /* 0x010fc800078ec0ff */
[----:B------:R-:W-:Y:S02]  /*0420*/  VIMNMX.U16x2 R0, PT, PT, R0, R22, PT ;  /* 0x0000001600007248 */ /* 0x000fe40003fe0200 */
[----:B---3--:R-:W-:Y:S02]  /*0430*/  LOP3.LUT R2, R4, 0xff, RZ, 0xc0, !PT ;  /* 0x000000ff04027812 */ /* 0x008fe400078ec0ff */
[----:B------:R-:W-:Y:S02]  /*0440*/  LOP3.LUT R24, R24, 0xff, RZ, 0xc0, !PT ;  /* 0x000000ff18187812 */ /* 0x000fe400078ec0ff */
[----:B------:R-:W-:Y:S02]  /*0450*/  LOP3.LUT R4, R5, 0xff, RZ, 0xc0, !PT ;  /* 0x000000ff05047812 */ /* 0x000fe400078ec0ff */
[----:B------:R-:W-:Y:S02]  /*0460*/  LOP3.LUT R8, R8, 0xff, RZ, 0xc0, !PT ;  /* 0x000000ff08087812 */ /* 0x000fe400078ec0ff */
[----:B------:R-:W-:-:S02]  /*0470*/  VIMNMX.U16x2 R24, PT, PT, R24, R2, PT ;  /* 0x0000000218187248 */ /* 0x000fc40003fe0200 */
[----:B------:R-:W-:Y:S01]  /*0480*/  VIMNMX.U16x2 R4, PT, PT, R4, R8, PT ;  /* 0x0000000804047248 */ /* 0x000fe20003fe0200 */
        /* <DEDUP_REMOVED lines=16> */
.L_x_24819:
[----:B------:R-:W-:Y:S05]  /*0590*/  BSYNC.RELIABLE B1 ;  /* 0x0000000000017941 */ /* 0x000fea0003800100 */
.L_x_24818:
[----:B------:R-:W-:-:S13]  /*05a0*/  ISETP.GE.AND P0, PT, R16, R19, PT ;  /* 0x000000131000720c */ /* 0x000fda0003f06270 */
[----:B------:R-:W1:Y:S01]  /*05b0*/  @!P0 LDC.64 R6, c[0x0][0x388] ;  /* 0x0000e200ff068b82 */ /* 0x000e620000000a00 */
[----:B0-----:R-:W-:Y:S02]  /*05c0*/  @!P0 IMAD R3, R17, 0x200, R16 ;  /* 0x0000020011038824 */ /* 0x001fe400078e0210 */
[----:B------:R-:W-:-:S03]  /*05d0*/  @!P0 VIADD R16, R16, 0x80 ;  /* 0x0000008010108836 */ /* 0x000fc60000000000 */
[----:B-1----:R-:W-:-:S05]  /*05e0*/  @!P0 IADD3 R2, P1, PT, R3, R6, RZ ;  /* 0x0000000603028210 */ /* 0x002fca0007f3e0ff */
[----:B------:R-:W-:-:S05]  /*05f0*/  @!P0 IMAD.X R3, RZ, RZ, R7, P1 ;  /* 0x000000ffff038224 */ /* 0x000fca00008e0607 */
[----:B------:R1:W-:Y:S03]  /*0600*/  @!P0 STG.E.U8 desc[UR4][R2.64], R24 ;  /* 0x0000001802008986 */ /* 0x0003e6000c101104 */
.L_x_24820:
[----:B------:R-:W-:Y:S05]  /*0610*/  BSYNC.RECONVERGENT B0 ;  /* 0x0000000000007941 */ /* 0x000fea0003800200 */
.L_x_24817:
        /* <DEDUP_REMOVED lines=9> */
.L_x_24821:
        /* <DEDUP_REMOVED lines=13> */
.L_x_41096:


//--------------------- .text._ZN2at6native29vectorized_elementwise_kernelILi2ENS0_13BinaryFunctorIhhhZZZNS0_19minimum_kernel_cudaERNS_18TensorIteratorBaseEENKUlvE_clEvENKUlvE_clEvEUlhhE_EESt5arrayIPcLm3EEEEviT0_T1_ --------------------------
	.section	.text._ZN2at6native29vectorized_elementwise_kernelILi2ENS0_13BinaryFunctorIhhhZZZNS0_19minimum_kernel_cudaERNS_18TensorIteratorBaseEENKUlvE_clEvENKUlvE_clEvEUlhhE_EESt5arrayIPcLm3EEEEviT0_T1_,"ax",@progbits
	.align	128
        .global         _ZN2at6native29vectorized_elementwise_kernelILi2ENS0_13BinaryFunctorIhhhZZZNS0_19minimum_kernel_cudaERNS_18TensorIteratorBaseEENKUlvE_clEvENKUlvE_clEvEUlhhE_EESt5arrayIPcLm3EEEEviT0_T1_
        .type           _ZN2at6native29vectorized_elementwise_kernelILi2ENS0_13BinaryFunctorIhhhZZZNS0_19minimum_kernel_cudaERNS_18TensorIteratorBaseEENKUlvE_clEvENKUlvE_clEvEUlhhE_EESt5arrayIPcLm3EEEEviT0_T1_,@function
        .size           _ZN2at6native29vectorized_elementwise_kernelILi2ENS0_13BinaryFunctorIhhhZZZNS0_19minimum_kernel_cudaERNS_18TensorIteratorBaseEENKUlvE_clEvENKUlvE_clEvEUlhhE_EESt5arrayIPcLm3EEEEviT0_T1_,(.L_x_41097 - _ZN2at6native29vectorized_elementwise_kernelILi2ENS0_13BinaryFunctorIhhhZZZNS0_19minimum_kernel_cudaERNS_18TensorIteratorBaseEENKUlvE_clEvENKUlvE_clEvEUlhhE_EESt5arrayIPcLm3EEEEviT0_T1_)
        .other          _ZN2at6native29vectorized_elementwise_kernelILi2ENS0_13BinaryFunctorIhhhZZZNS0_19minimum_kernel_cudaERNS_18TensorIteratorBaseEENKUlvE_clEvENKUlvE_clEvEUlhhE_EESt5arrayIPcLm3EEEEviT0_T1_,@"STO_CUDA_ENTRY STV_DEFAULT"
_ZN2at6native29vectorized_elementwise_kernelILi2ENS0_13BinaryFunctorIhhhZZZNS0_19minimum_kernel_cudaERNS_18TensorIteratorBaseEENKUlvE_clEvENKUlvE_clEvEUlhhE_EESt5arrayIPcLm3EEEEviT0_T1_:
.text._ZN2at6native29vectorized_elementwise_kernelILi2ENS0_13BinaryFunctorIhhhZZZNS0_19minimum_kernel_cudaERNS_18TensorIteratorBaseEENKUlvE_clEvENKUlvE_clEvEUlhhE_EESt5arrayIPcLm3EEEEviT0_T1_:
        /* <DEDUP_REMOVED lines=15> */
[----:B------:R-:W-:-:S06]  /*00f0*/  IMAD.MOV.U32 R0, RZ, RZ, R23 ;  /* 0x000000ffff007224 */ /* 0x000fcc00078e0017 */
        /* <DEDUP_REMOVED lines=16> */
[----:B------:R-:W1:Y:S03]  /*0200*/  LDC.64 R6, c[0x0][0x390] ;  /* 0x0000e400ff067b82 */ /* 0x000e660000000a00 */
[----:B------:R-:W5:Y:S07]  /*0210*/  @!P2 LDG.E.U8 R21, desc[UR12][R2.64] ;  /* 0x0000000c0215a981 */ /* 0x000f6e000c1e1100 */
[----:B------:R-:W-:-:S02]  /*0220*/  @!P0 VIADD R25, R23, UR4 ;  /* 0x0000000417198c36 */ /* 0x000fc40008000000 */
[----:B------:R-:W-:-:S05]  /*0230*/  @!P0 VIADD R23, R23, 0x80 ;  /* 0x0000008017178836 */ /* 0x000fca0000000000 */
[----:B------:R-:W-:Y:S02]  /*0240*/  ISETP.GE.U32.AND P1, PT, R23, UR5, PT ;  /* 0x0000000517007c0c */ /* 0x000fe4000bf26070 */
[C---:B---3--:R-:W-:Y:S02]  /*0250*/  @!P3 IADD3 R16, P2, PT, R5.reuse, R16, RZ ;  /* 0x000000100510b210 */ /* 0x048fe40007f5e0ff */
[----:B----4-:R-:W-:Y:S02]  /*0260*/  @!P3 IADD3 R18, P4, PT, R5, R18, RZ ;  /* 0x000000120512b210 */ /* 0x010fe40007f9e0ff */
[----:B------:R-:W-:Y:S01]  /*0270*/  PRMT R20, RZ, 0x7610, R20 ;  /* 0x00007610ff147816 */ /* 0x000fe20000000014 */
[----:B------:R-:W-:Y:S01]  /*0280*/  @!P3 IMAD.X R17, RZ, RZ, R17, P2 ;  /* 0x000000ffff11b224 */ /* 0x000fe200010e0611 */
[----:B--2---:R-:W-:-:S05]  /*0290*/  PRMT R9, RZ, 0x7610, R9 ;  /* 0x00007610ff097816 */ /* 0x004fca0000000009 */
[C---:B------:R-:W-:Y:S01]  /*02a0*/  @!P1 VIADD R29, R23.reuse, UR4 ;  /* 0x00000004171d9c36 */ /* 0x040fe20008000000 */
[----:B------:R-:W2:Y:S01]  /*02b0*/  LDC.64 R4, c[0x0][0x390] ;  /* 0x0000e400ff047b82 */ /* 0x000ea20000000a00 */
[----:B------:R-:W-:Y:S01]  /*02c0*/  @!P1 VIADD R23, R23, 0x80 ;  /* 0x0000008017179836 */ /* 0x000fe20000000000 */
[----:B------:R3:W4:Y:S04]  /*02d0*/  @!P3 LDG.E.U8 R9, desc[UR12][R16.64] ;  /* 0x0000000c1009b981 */ /* 0x000728000c1e1100 */
[----:B------:R-:W-:Y:S01]  /*02e0*/  ISETP.GE.U32.AND P2, PT, R23, UR5, PT ;  /* 0x0000000517007c0c */ /* 0x000fe2000bf46070 */
[----:B------:R-:W-:Y:S01]  /*02f0*/  @!P3 IMAD.X R19, RZ, RZ, R19, P4 ;  /* 0x000000ffff13b224 */ /* 0x000fe200020e0613 */
[----:B0-----:R-:W-:-:S04]  /*0300*/  @!P0 IADD3 R12, P4, PT, R25, R12, RZ ;  /* 0x0000000c190c8210 */ /* 0x001fc80007f9e0ff */
[----:B------:R1:W4:Y:S01]  /*0310*/  @!P3 LDG.E.U8 R20, desc[UR12][R18.64] ;  /* 0x0000000c1214b981 */ /* 0x000322000c1e1100 */
[----:B------:R-:W-:Y:S01]  /*0320*/  @!P0 IMAD.X R13, RZ, RZ, R13, P4 ;  /* 0x000000ffff0d8224 */ /* 0x000fe200020e060d */
[----:B-----5:R-:W-:Y:S01]  /*0330*/  @!P1 IADD3 R14, P4, PT, R29, R14, RZ ;  /* 0x0000000e1d0e9210 */ /* 0x020fe20007f9e0ff */
[----:B---3--:R-:W0:Y:S01]  /*0340*/  LDC.64 R16, c[0x0][0x398] ;  /* 0x0000e600ff107b82 */ /* 0x008e220000000a00 */
[----:B------:R-:W-:Y:S02]  /*0350*/  @!P0 IADD3 R24, P3, PT, R25, R10, RZ ;  /* 0x0000000a19188210 */ /* 0x000fe40007f7e0ff */
[----:B-1----:R-:W-:Y:S01]  /*0360*/  @!P1 IADD3 R18, P5, PT, R29, R6, RZ ;  /* 0x000000061d129210 */ /* 0x002fe20007fbe0ff */
[C---:B------:R-:W-:Y:S02]  /*0370*/  @!P2 VIADD R29, R23.reuse, UR4 ;  /* 0x00000004171dac36 */ /* 0x040fe40008000000 */
[----:B------:R-:W-:Y:S02]  /*0380*/  @!P2 VIADD R23, R23, 0x80 ;  /* 0x000000801717a836 */ /* 0x000fe40000000000 */
[----:B------:R-:W-:Y:S01]  /*0390*/  @!P0 IMAD.X R25, RZ, RZ, R11, P3 ;  /* 0x000000ffff198224 */ /* 0x000fe200018e060b */
[----:B------:R-:W-:Y:S01]  /*03a0*/  PRMT R2, RZ, 0x7610, R2 ;  /* 0x00007610ff027816 */ /* 0x000fe20000000002 */
[----:B------:R-:W1:Y:S01]  /*03b0*/  LDC.64 R10, c[0x0][0x390] ;  /* 0x0000e400ff0a7b82 */ /* 0x000e620000000a00 */
[----:B------:R-:W-:-:S02]  /*03c0*/  ISETP.GE.U32.AND P3, PT, R23, UR5, PT ;  /* 0x0000000517007c0c */ /* 0x000fc4000bf66070 */
[----:B------:R-:W-:Y:S01]  /*03d0*/  PRMT R8, RZ, 0x7610, R8 ;  /* 0x00007610ff087816 */ /* 0x000fe20000000008 */
[----:B------:R-:W-:Y:S01]  /*03e0*/  @!P1 IMAD.X R15, RZ, RZ, R15, P4 ;  /* 0x000000ffff0f9224 */ /* 0x000fe200020e060f */
[----:B------:R2:W3:Y:S01]  /*03f0*/  @!P0 LDG.E.U8 R2, desc[UR12][R12.64] ;  /* 0x0000000c0c028981 */ /* 0x0004e2000c1e1100 */
[----:B------:R-:W-:-:S03]  /*0400*/  @!P2 IADD3 R26, P4, PT, R29, R26, RZ ;  /* 0x0000001a1d1aa210 */ /* 0x000fc60007f9e0ff */
[----:B------:R-:W5:Y:S01]  /*0410*/  @!P0 LDG.E.U8 R8, desc[UR12][R24.64] ;  /* 0x0000000c18088981 */ /* 0x000f62000c1e1100 */
[----:B------:R-:W-:Y:S01]  /*0420*/  PRMT R3, RZ, 0x7610, R3 ;  /* 0x00007610ff037816 */ /* 0x000fe20000000003 */
[----:B------:R-:W-:Y:S01]  /*0430*/  @!P1 IMAD.X R19, RZ, RZ, R7, P5 ;  /* 0x000000ffff139224 */ /* 0x000fe200028e0607 */
[----:B--2---:R-:W-:Y:S02]  /*0440*/  @!P2 IADD3 R12, P0, PT, R29, R4, RZ ;  /* 0x000000041d0ca210 */ /* 0x004fe40007f1e0ff */
[C---:B------:R-:W-:Y:S02]  /*0450*/  @!P3 VIADD R29, R23.reuse, UR4 ;  /* 0x00000004171dbc36 */ /* 0x040fe40008000000 */
[----:B------:R2:W5:Y:S01]  /*0460*/  @!P1 LDG.E.U8 R3, desc[UR12][R18.64] ;  /* 0x0000000c12039981 */ /* 0x000562000c1e1100 */
[----:B------:R-:W-:Y:S02]  /*0470*/  @!P3 VIADD R23, R23, 0x80 ;  /* 0x000000801717b836 */ /* 0x000fe40000000000 */
[----:B------:R-:W-:Y:S01]  /*0480*/  @!P2 IMAD.X R13, RZ, RZ, R5, P0 ;  /* 0x000000ffff0da224 */ /* 0x000fe200000e0605 */
[----:B------:R-:W-:-:S02]  /*0490*/  PRMT R7, RZ, 0x7610, R7 ;  /* 0x00007610ff077816 */ /* 0x000fc40000000007 */
[----:B------:R-:W-:Y:S01]  /*04a0*/  ISETP.GE.U32.AND P0, PT, R23, UR5, PT ;  /* 0x0000000517007c0c */ /* 0x000fe2000bf06070 */
[----:B--2---:R-:W2:Y:S01]  /*04b0*/  LDC.64 R18, c[0x0][0x390] ;  /* 0x0000e400ff127b82 */ /* 0x004ea20000000a00 */
[----:B------:R-:W-:Y:S01]  /*04c0*/  PRMT R6, RZ, 0x7610, R6 ;  /* 0x00007610ff067816 */ /* 0x000fe20000000006 */
[----:B------:R-:W-:Y:S01]  /*04d0*/  @!P2 IMAD.X R27, RZ, RZ, R27, P4 ;  /* 0x000000ffff1ba224 */ /* 0x000fe200020e061b */
[----:B------:R0:W5:Y:S01]  /*04e0*/  @!P1 LDG.E.U8 R7, desc[UR12][R14.64] ;  /* 0x0000000c0e079981 */ /* 0x000162000c1e1100 */
[----:B------:R-:W-:Y:S02]  /*04f0*/  PRMT R4, RZ, 0x7610, R4 ;  /* 0x00007610ff047816 */ /* 0x000fe40000000004 */
[----:B-1----:R-:W-:Y:S01]  /*0500*/  @!P3 IADD3 R24, P1, PT, R29, R10, RZ ;  /* 0x0000000a1d18b210 */ /* 0x002fe20007f3e0ff */
[----:B------:R1:W5:Y:S04]  /*0510*/  @!P2 LDG.E.U8 R6, desc[UR12][R26.64] ;  /* 0x0000000c1a06a981 */ /* 0x000368000c1e1100 */
[----:B------:R1:W5:Y:S01]  /*0520*/  @!P2 LDG.E.U8 R4, desc[UR12][R12.64] ;  /* 0x0000000c0c04a981 */ /* 0x000362000c1e1100 */
[----:B------:R-:W-:Y:S01]  /*0530*/  @!P3 IMAD.X R25, RZ, RZ, R11, P1 ;  /* 0x000000ffff19b224 */ /* 0x000fe200008e060b */
[----:B0-----:R-:W0:Y:S01]  /*0540*/  LDC.64 R14, c[0x0][0x390] ;  /* 0x0000e400ff0e7b82 */ /* 0x001e220000000a00 */
[----:B-1----:R-:W-:-:S02]  /*0550*/  @!P0 VIADD R27, R23, UR4 ;  /* 0x00000004171b8c36 */ /* 0x002fc40008000000 */
[----:B------:R-:W-:-:S05]  /*0560*/  @!P0 VIADD R23, R23, 0x80 ;  /* 0x0000008017178836 */ /* 0x000fca0000000000 */
[----:B------:R-:W1:Y:S01]  /*0570*/  LDC.64 R10, c[0x0][0x398] ;  /* 0x0000e600ff0a7b82 */ /* 0x000e620000000a00 */
[----:B------:R-:W-:Y:S02]  /*0580*/  PRMT R5, RZ, 0x7610, R5 ;  /* 0x00007610ff057816 */ /* 0x000fe40000000005 */
[----:B------:R-:W-:-:S05]  /*0590*/  ISETP.GE.U32.AND P1, PT, R23, UR5, PT ;  /* 0x0000000517007c0c */ /* 0x000fca000bf26070 */
[----:B------:R-:W0:Y:S01]  /*05a0*/  LDC.64 R12, c[0x0][0x398] ;  /* 0x0000e600ff0c7b82 */ /* 0x000e220000000a00 */
[----:B------:R-:W-:Y:S01]  /*05b0*/  @!P3 IADD3 R28, P2, PT, R29, R16, RZ ;  /* 0x000000101d1cb210 */ /* 0x000fe20007f5e0ff */
[----:B------:R2:W5:Y:S04]  /*05c0*/  @!P3 LDG.E.U8 R5, desc[UR12][R24.64] ;  /* 0x0000000c1805b981 */ /* 0x000568000c1e1100 */
[----:B------:R-:W-:Y:S01]  /*05d0*/  @!P3 IMAD.X R29, RZ, RZ, R17, P2 ;  /* 0x000000ffff1db224 */ /* 0x000fe200010e0611 */
[----:B------:R-:W-:Y:S02]  /*05e0*/  PRMT R16, RZ, 0x7610, R16 ;  /* 0x00007610ff107816 */ /* 0x000fe40000000010 */
[----:B--2---:R-:W-:-:S04]  /*05f0*/  @!P0 IADD3 R24, P2, PT, R27, R18, RZ ;  /* 0x000000121b188210 */ /* 0x004fc80007f5e0ff */
[----:B------:R0:W2:Y:S01]  /*0600*/  @!P3 LDG.E.U8 R16, desc[UR12][R28.64] ;  /* 0x0000000c1c10b981 */ /* 0x0000a2000c1e1100 */
[----:B------:R-:W-:Y:S02]  /*0610*/  @!P0 IMAD.X R25, RZ, RZ, R19, P2 ;  /* 0x000000ffff198224 */ /* 0x000fe400010e0613 */
[----:B------:R-:W-:Y:S01]  /*0620*/  @!P1 VIADD R19, R23, UR4 ;  /* 0x0000000417139c36 */ /* 0x000fe20008000000 */
[----:B-1----:R-:W-:-:S04]  /*0630*/  @!P0 IADD3 R10, P4, PT, R27, R10, RZ ;  /* 0x0000000a1b0a8210 */ /* 0x002fc80007f9e0ff */
[C---:B0-----:R-:W-:Y:S02]  /*0640*/  @!P1 IADD3 R28, P2, PT, R19.reuse, R14, RZ ;  /* 0x0000000e131c9210 */ /* 0x041fe40007f5e0ff */
[----:B------:R-:W-:Y:S01]  /*0650*/  @!P1 IADD3 R12, P3, PT, R19, R12, RZ ;  /* 0x0000000c130c9210 */ /* 0x000fe20007f7e0ff */
[----:B------:R-:W-:Y:S01]  /*0660*/  @!P0 IMAD.X R11, RZ, RZ, R11, P4 ;  /* 0x000000ffff0b8224 */ /* 0x000fe200020e060b */
[----:B------:R-:W-:Y:S01]  /*0670*/  PRMT R17, RZ, 0x7610, R17 ;  /* 0x00007610ff117816 */ /* 0x000fe20000000011 */
[--C-:B------:R-:W-:Y:S01]  /*0680*/  @!P1 IMAD.X R29, RZ, RZ, R15.reuse, P2 ;  /* 0x000000ffff1d9224 */ /* 0x100fe200010e060f */
[----:B------:R-:W-:Y:S01]  /*0690*/  PRMT R15, RZ, 0x7610, R15 ;  /* 0x00007610ff0f7816 */ /* 0x000fe2000000000f */
[----:B------:R-:W-:Y:S01]  /*06a0*/  @!P1 IMAD.X R13, RZ, RZ, R13, P3 ;  /* 0x000000ffff0d9224 */ /* 0x000fe200018e060d */
[----:B------:R-:W-:Y:S02]  /*06b0*/  PRMT R19, RZ, 0x7610, R19 ;  /* 0x00007610ff137816 */ /* 0x000fe40000000013 */
[----:B------:R-:W-:Y:S01]  /*06c0*/  PRMT R23, RZ, 0x7610, R23 ;  /* 0x00007610ff177816 */ /* 0x000fe20000000017 */
[----:B------:R0:W2:Y:S04]  /*06d0*/  @!P0 LDG.E.U8 R17, desc[UR12][R24.64] ;  /* 0x0000000c18118981 */ /* 0x0000a8000c1e1100 */
[----:B------:R1:W2:Y:S04]  /*06e0*/  @!P0 LDG.E.U8 R15, desc[UR12][R10.64] ;  /* 0x0000000c0a0f8981 */ /* 0x0002a8000c1e1100 */
[----:B------:R-:W2:Y:S04]  /*06f0*/  @!P1 LDG.E.U8 R19, desc[UR12][R28.64] ;  /* 0x0000000c1c139981 */ /* 0x000ea8000c1e1100 */
[----:B------:R1:W2:Y:S01]  /*0700*/  @!P1 LDG.E.U8 R23, desc[UR12][R12.64] ;  /* 0x0000000c0c179981 */ /* 0x0002a2000c1e1100 */
[----:B------:R-:W-:Y:S01]  /*0710*/  ISETP.GE.U32.AND P0, PT, R0, UR5, PT ;  /* 0x0000000500007c0c */ /* 0x000fe2000bf06070 */
[----:B------:R-:W-:Y:S04]  /*0720*/  BSSY.RECONVERGENT B0, `(.L_x_24823) ;  /* 0x0000052000007945 */ /* 0x000fe80003800200 */
[----:B------:R-:W-:Y:S01]  /*0730*/  BSSY.RELIABLE B1, `(.L_x_24824) ;  /* 0x0000049000017945 */ /* 0x000fe20003800100 */
[----:B------:R-:W-:-:S02]  /*0740*/  LOP3.LUT R22, R22, 0xff, RZ, 0xc0, !PT ;  /* 0x000000ff16167812 */ /* 0x000fc400078ec0ff */
[----:B------:R-:W-:-:S04]  /*0750*/  LOP3.LUT R14, R21, 0xff, RZ, 0xc0, !PT ;  /* 0x000000ff150e7812 */ /* 0x000fc800078ec0ff */
[----:B------:R-:W-:Y:S02]  /*0760*/  VIMNMX.U16x2 R14, PT, PT, R22, R14, PT ;  /* 0x0000000e160e7248 */ /* 0x000fe40003fe0200 */
[----:B----4-:R-:W-:Y:S02]  /*0770*/  LOP3.LUT R18, R9, 0xff, RZ, 0xc0, !PT ;  /* 0x000000ff09127812 */ /* 0x010fe400078ec0ff */
[----:B------:R-:W-:-:S04]  /*0780*/  LOP3.LUT R20, R20, 0xff, RZ, 0xc0, !PT ;  /* 0x000000ff14147812 */ /* 0x000fc800078ec0ff */
[----:B------:R-:W-:Y:S02]  /*0790*/  VIMNMX.U16x2 R18, PT, PT, R20, R18, PT ;  /* 0x0000001214127248 */ /* 0x000fe40003fe0200 */
[----:B---3--:R-:W-:Y:S02]  /*07a0*/  LOP3.LUT R2, R2, 0xff, RZ, 0xc0, !PT ;  /* 0x000000ff02027812 */ /* 0x008fe400078ec0ff */
[----:B-----5:R-:W-:-:S04]  /*07b0*/  LOP3.LUT R8, R8, 0xff, RZ, 0xc0, !PT ;  /* 0x000000ff08087812 */ /* 0x020fc800078ec0ff */
[----:B------:R-:W-:Y:S02]  /*07c0*/  VIMNMX.U16x2 R8, PT, PT, R2, R8, PT ;  /* 0x0000000802087248 */ /* 0x000fe40003fe0200 */
[----:B0-----:R-:W-:Y:S02]  /*07d0*/  LOP3.LUT R24, R3, 0xff, RZ, 0xc0, !PT ;  /* 0x000000ff03187812 */ /* 0x001fe400078ec0ff */
[----:B------:R-:W-:Y:S02]  /*07e0*/  LOP3.LUT R26, R7, 0xff, RZ, 0xc0, !PT ;  /* 0x000000ff071a7812 */ /* 0x000fe400078ec0ff */
[----:B------:R-:W-:Y:S02]  /*07f0*/  LOP3.LUT R6, R6, 0xff, RZ, 0xc0, !PT ;  /* 0x000000ff06067812 */ /* 0x000fe400078ec0ff */
[----:B------:R-:W-:Y:S02]  /*0800*/  LOP3.LUT R4, R4, 0xff, RZ, 0xc0, !PT ;  /* 0x000000ff04047812 */ /* 0x000fe400078ec0ff */
[----:B------:R-:W-:-:S02]  /*0810*/  VIMNMX.U16x2 R24, PT, PT, R24, R26, PT ;  /* 0x0000001a18187248 */ /* 0x000fc40003fe0200 */
[----:B------:R-:W-:Y:S02]  /*0820*/  VIMNMX.U16x2 R4, PT, PT, R4, R6, PT ;  /* 0x0000000604047248 */ /* 0x000fe40003fe0200 */
[----:B------:R-:W-:Y:S02]  /*0830*/  LOP3.LUT R2, R5, 0xff, RZ, 0xc0, !PT ;  /* 0x000000ff05027812 */ /* 0x000fe400078ec0ff */
[----:B--2---:R-:W-:-:S04]  /*0840*/  LOP3.LUT R16, R16, 0xff, RZ, 0xc0, !PT ;  /* 0x000000ff10107812 */ /* 0x004fc800078ec0ff */
[----:B------:R-:W-:Y:S02]  /*0850*/  VIMNMX.U16x2 R2, PT, PT, R2, R16, PT ;  /* 0x0000001002027248 */ /* 0x000fe40003fe0200 */
[----:B-1----:R-:W-:Y:S02]  /*0860*/  LOP3.LUT R10, R17, 0xff, RZ, 0xc0, !PT ;  /* 0x000000ff110a7812 */ /* 0x002fe400078ec0ff */
[----:B------:R-:W-:Y:S02]  /*0870*/  LOP3.LUT R12, R15, 0xff, RZ, 0xc0, !PT ;  /* 0x000000ff0f0c7812 */ /* 0x000fe400078ec0ff */
[----:B------:R-:W-:Y:S02]  /*0880*/  LOP3.LUT R20, R19, 0xff, RZ, 0xc0, !PT ;  /* 0x000000ff13147812 */ /* 0x000fe400078ec0ff */
[----:B------:R-:W-:Y:S02]  /*0890*/  LOP3.LUT R22, R23, 0xff, RZ, 0xc0, !PT ;  /* 0x000000ff17167812 */ /* 0x000fe400078ec0ff */
[----:B------:R-:W-:-:S02]  /*08a0*/  VIMNMX.U16x2 R10, PT, PT, R10, R12, PT ;  /* 0x0000000c0a0a7248 */ /* 0x000fc40003fe0200 */
[----:B------:R-:W-:Y:S01]  /*08b0*/  VIMNMX.U16x2 R20, PT, PT, R20, R22, PT ;  /* 0x0000001614147248 */ /* 0x000fe20003fe0200 */
        /* <DEDUP_REMOVED lines=15> */
.L_x_24825:
        /* <DEDUP_REMOVED lines=8> */
.L_x_24826:
        /* <DEDUP_REMOVED lines=8> */
.L_x_24827:
        /* <DEDUP_REMOVED lines=8> */
.L_x_24828:
        /* <DEDUP_REMOVED lines=9> */
.L_x_24829:
[----:B------:R-:W-:Y:S05]  /*0bc0*/  BSYNC.RELIABLE B1 ;  /* 0x0000000000017941 */ /* 0x000fea0003800100 */
.L_x_24824:
[----:B------:R-:W-:-:S13]  /*0bd0*/  ISETP.GE.U32.AND P0, PT, R0, UR5, PT ;  /* 0x0000000500007c0c */ /* 0x000fda000bf06070 */
[----:B--2---:R-:W2:Y:S01]  /*0be0*/  @!P0 LDC.64 R4, c[0x0][0x388] ;  /* 0x0000e200ff048b82 */ /* 0x004ea20000000a00 */
[C---:B------:R-:W-:Y:S02]  /*0bf0*/  @!P0 VIADD R3, R0.reuse, UR4 ;  /* 0x0000000400038c36 */ /* 0x040fe40008000000 */
[----:B------:R-:W-:-:S03]  /*0c00*/  @!P0 VIADD R0, R0, 0x80 ;  /* 0x0000008000008836 */ /* 0x000fc60000000000 */
[----:B--2---:R-:W-:-:S05]  /*0c10*/  @!P0 IADD3 R2, P1, PT, R3, R4, RZ ;  /* 0x0000000403028210 */ /* 0x004fca0007f3e0ff */
[----:B------:R-:W-:-:S05]  /*0c20*/  @!P0 IMAD.X R3, RZ, RZ, R5, P1 ;  /* 0x000000ffff038224 */ /* 0x000fca00008e0605 */
[----:B------:R3:W-:Y:S03]  /*0c30*/  @!P0 STG.E.U8 desc[UR12][R2.64], R10 ;  /* 0x0000000a02008986 */ /* 0x0007e6000c10110c */
.L_x_24830:
[----:B------:R-:W-:Y:S05]  /*0c40*/  BSYNC.RECONVERGENT B0 ;  /* 0x0000000000007941 */ /* 0x000fea0003800200 */
.L_x_24823:
[----:B------:R-:W-:Y:S05]  /*0c50*/  WARPSYNC.ALL ;  /* 0x0000000000007948 */ /* 0x000fea0003800000 */
[----:B------:R-:W-:-:S13]  /*0c60*/  ISETP.GE.U32.AND P0, PT, R0, UR5, PT ;  /* 0x0000000500007c0c */ /* 0x000fda000bf06070 */
[----:B------:R-:W-:Y:S05]  /*0c70*/  @P0 EXIT ;  /* 0x000000000000094d */ /* 0x000fea0003800000 */
[----:B------:R-:W3:Y:S01]  /*0c80*/  LDCU.64 UR6, c[0x0][0x388] ;  /* 0x00007100ff0677ac */ /* 0x000ee20008000a00 */
[----:B------:R-:W-:-:S05]  /*0c90*/  VIADD R0, R0, UR4 ;  /* 0x0000000400007c36 */ /* 0x000fca0008000000 */
[----:B---3--:R-:W-:-:S05]  /*0ca0*/  IADD3 R2, P0, PT, R0, UR6, RZ ;  /* 0x0000000600027c10 */ /* 0x008fca000ff1e0ff */
[----:B------:R-:W-:-:S05]  /*0cb0*/  IMAD.X R3, RZ, RZ, UR7, P0 ;  /* 0x00000007ff037e24 */ /* 0x000fca00080e06ff */
[----:B------:R-:W-:Y:S01]  /*0cc0*/  STG.E.U8 desc[UR12][R2.64], R20 ;  /* 0x0000001402007986 */ /* 0x000fe2000c10110c */
[----:B------:R-:W-:Y:S05]  /*0cd0*/  EXIT ;  /* 0x000000000000794d */ /* 0x000fea0003800000 */
.L_x_24822:
        /* <DEDUP_REMOVED lines=31> */
[----:B-1----:R-:W-:Y:S02]  /*0ed0*/  PRMT R4, R10, 0x7771, RZ ;  /* 0x000077710a047816 */ /* 0x002fe400000000ff */
[C---:B-----5:R-:W-:Y:S02]  /*0ee0*/  PRMT R10, R17.reuse, 0x7770, RZ ;  /* 0x00007770110a7816 */ /* 0x060fe400000000ff */
[----:B------:R-:W-:Y:S02]  /*0ef0*/  PRMT R6, R17, 0x7771, RZ ;  /* 0x0000777111067816 */ /* 0x000fe400000000ff */
[----:B------:R-:W-:Y:S02]  /*0f00*/  VIMNMX.U16x2 R5, PT, PT, R12, R14, PT ;  /* 0x0000000e0c057248 */ /* 0x000fe40003fe0200 */
[----:B------:R-:W-:Y:S02]  /*0f10*/  VIMNMX.U16x2 R7, PT, PT, R8, R10, PT ;  /* 0x0000000a08077248 */ /* 0x000fe40003fe0200 */
[----:B------:R-:W-:-:S02]  /*0f20*/  VIMNMX.U16x2 R17, PT, PT, R4, R6, PT ;  /* 0x0000000604117248 */ /* 0x000fc40003fe0200 */
[----:B------:R-:W-:Y:S02]  /*0f30*/  PRMT R4, R13, 0x7770, RZ ;  /* 0x000077700d047816 */ /* 0x000fe400000000ff */
[----:B------:R-:W-:Y:S02]  /*0f40*/  PRMT R10, R15, 0x7771, RZ ;  /* 0x000077710f0a7816 */ /* 0x000fe400000000ff */
[----:B------:R-:W-:Y:S02]  /*0f50*/  PRMT R12, R9, 0x7770, RZ ;  /* 0x00007770090c7816 */ /* 0x000fe400000000ff */
[----:B------:R-:W-:Y:S02]  /*0f60*/  PRMT R18, R11, 0x7771, RZ ;  /* 0x000077710b127816 */ /* 0x000fe400000000ff */
[----:B------:R-:W-:Y:S02]  /*0f70*/  VIMNMX.U16x2 R0, PT, PT, R0, R16, PT ;  /* 0x0000001000007248 */ /* 0x000fe40003fe0200 */
[----:B------:R-:W-:-:S02]  /*0f80*/  PRMT R6, R13, 0x7771, RZ ;  /* 0x000077710d067816 */ /* 0x000fc400000000ff */
[----:B------:R-:W-:Y:S02]  /*0f90*/  PRMT R16, R9, 0x7771, RZ ;  /* 0x0000777109107816 */ /* 0x000fe400000000ff */
[----:B------:R-:W-:Y:S02]  /*0fa0*/  PRMT R8, R15, 0x7770, RZ ;  /* 0x000077700f087816 */ /* 0x000fe400000000ff */
[----:B------:R-:W-:Y:S02]  /*0fb0*/  PRMT R14, R11, 0x7770, RZ ;  /* 0x000077700b0e7816 */ /* 0x000fe400000000ff */
[----:B------:R-:W-:Y:S02]  /*0fc0*/  VIMNMX.U16x2 R12, PT, PT, R4, R12, PT ;  /* 0x0000000c040c7248 */ /* 0x000fe40003fe0200 */
[----:B------:R-:W-:Y:S02]  /*0fd0*/  VIMNMX.U16x2 R10, PT, PT, R10, R18, PT ;  /* 0x000000120a0a7248 */ /* 0x000fe40003fe0200 */
[----:B------:R-:W-:-:S02]  /*0fe0*/  VIMNMX.U16x2 R9, PT, PT, R6, R16, PT ;  /* 0x0000001006097248 */ /* 0x000fc40003fe0200 */
[----:B------:R-:W-:Y:S02]  /*0ff0*/  VIMNMX.U16x2 R8, PT, PT, R8, R14, PT ;  /* 0x0000000e08087248 */ /* 0x000fe40003fe0200 */
[----:B------:R-:W-:Y:S02]  /*1000*/  PRMT R4, R17, 0x7610, R4 ;  /* 0x0000761011047816 */ /* 0x000fe40000000004 */
[----:B------:R-:W-:Y:S02]  /*1010*/  PRMT R6, R12, 0x7610, R6 ;  /* 0x000076100c067816 */ /* 0x000fe40000000006 */
[----:B------:R-:W-:Y:S02]  /*1020*/  PRMT R11, R10, 0x7610, R11 ;  /* 0x000076100a0b7816 */ /* 0x000fe4000000000b */
[----:B------:R-:W-:Y:S02]  /*1030*/  PRMT R5, R5, 0x7604, R0 ;  /* 0x0000760405057816 */ /* 0x000fe40000000000 */
[----:B------:R-:W-:-:S02]  /*1040*/  PRMT R7, R4, 0x7604, R7 ;  /* 0x0000760404077816 */ /* 0x000fc40000000007 */
[----:B------:R-:W-:Y:S01]  /*1050*/  PRMT R9, R9, 0x7604, R6 ;  /* 0x0000760409097816 */ /* 0x000fe20000000006 */
[----:B------:R-:W-:Y:S01]  /*1060*/  STG.E.U16 desc[UR12][R2.64], R5 ;  /* 0x0000000502007986 */ /* 0x000fe2000c10150c */
[----:B------:R-:W-:-:S03]  /*1070*/  PRMT R11, R11, 0x7604, R8 ;  /* 0x000076040b0b7816 */ /* 0x000fc60000000008 */
[----:B------:R-:W-:Y:S04]  /*1080*/  STG.E.U16 desc[UR12][R2.64+0x100], R7 ;  /* 0x0001000702007986 */ /* 0x000fe8000c10150c */
[----:B------:R-:W-:Y:S04]  /*1090*/  STG.E.U16 desc[UR12][R2.64+0x200], R9 ;  /* 0x0002000902007986 */ /* 0x000fe8000c10150c */
[----:B------:R-:W-:Y:S01]  /*10a0*/  STG.E.U16 desc[UR12][R2.64+0x300], R11 ;  /* 0x0003000b02007986 */ /* 0x000fe2000c10150c */
[----:B------:R-:W-:Y:S05]  /*10b0*/  EXIT ;  /* 0x000000000000794d */ /* 0x000fea0003800000 */
.L_x_24831:
        /* <DEDUP_REMOVED lines=12> */
.L_x_41097:


//--------------------- .text._ZN2at6native29vectorized_elementwise_kernelILi4ENS0_13BinaryFunctorIhhhZZZNS0_19minimum_kernel_cudaERNS_18TensorIteratorBaseEENKUlvE_clEvENKUlvE_clEvEUlhhE_EESt5arrayIPcLm3EEEEviT0_T1_ --------------------------
	.section	.text._ZN2at6native29vectorized_elementwise_kernelILi4ENS0_13BinaryFunctorIhhhZZZNS0_19minimum_kernel_cudaERNS_18TensorIteratorBaseEENKUlvE_clEvENKUlvE_clEvEUlhhE_EESt5arrayIPcLm3EEEEviT0_T1_,"ax",@progbits
	.align	128
        .global         _ZN2at6native29vectorized_elementwise_kernelILi4ENS0_13BinaryFunctorIhhhZZZNS0_19minimum_kernel_cudaERNS_18TensorIteratorBaseEENKUlvE_clEvENKUlvE_clEvEUlhhE_EESt5arrayIPcLm3EEEEviT0_T1_
        .type           _ZN2at6native29vectorized_elementwise_kernelILi4ENS0_13BinaryFunctorIhhhZZZNS0_19minimum_kernel_cudaERNS_18TensorIteratorBaseEENKUlvE_clEvENKUlvE_clEvEUlhhE_EESt5arrayIPcLm3EEEEviT0_T1_,@function
        .size           _ZN2at6native29vectorized_elementwise_kernelILi4ENS0_13BinaryFunctorIhhhZZZNS0_19minimum_kernel_cudaERNS_18TensorIteratorBaseEENKUlvE_clEvENKUlvE_clEvEUlhhE_EESt5arrayIPcLm3EEEEviT0_T1_,(.L_x_41098 - _ZN2at6native29vectorized_elementwise_kernelILi4ENS0_13BinaryFunctorIhhhZZZNS0_19minimum_kernel_cudaERNS_18TensorIteratorBaseEENKUlvE_clEvENKUlvE_clEvEUlhhE_EESt5arrayIPcLm3EEEEviT0_T1_)
        .other          _ZN2at6native29vectorized_elementwise_kernelILi4ENS0_13BinaryFunctorIhhhZZZNS0_19minimum_kernel_cudaERNS_18TensorIteratorBaseEENKUlvE_clEvENKUlvE_clEvEUlhhE_EESt5arrayIPcLm3EEEEviT0_T1_,@"STO_CUDA_ENTRY STV_DEFAULT"
_ZN2at6native29vectorized_elementwise_kernelILi4ENS0_13BinaryFunctorIhhhZZZNS0_19minimum_kernel_cudaERNS_18TensorIteratorBaseEENKUlvE_clEvENKUlvE_clEvEUlhhE_EESt5arrayIPcLm3EEEEviT0_T1_:
.text._ZN2at6native29vectorized_elementwise_kernelILi4ENS0_13BinaryFunctorIhhhZZZNS0_19minimum_kernel_cudaERNS_18TensorIteratorBaseEENKUlvE_clEvENKUlvE_clEvEUlhhE_EESt5arrayIPcLm3EEEEviT0_T1_:
        /* <DEDUP_REMOVED lines=155> */
.L_x_24835:
        /* <DEDUP_REMOVED lines=8> */
.L_x_24836:
        /* <DEDUP_REMOVED lines=8> */
.L_x_24837:
        /* <DEDUP_REMOVED lines=8> */
.L_x_24838:
        /* <DEDUP_REMOVED lines=9> */
.L_x_24839:
[----:B------:R-:W-:Y:S05]  /*0bc0*/  BSYNC.RELIABLE B1 ;  /* 0x0000000000017941 */ /* 0x000fea0003800100 */
.L_x_24834:
[----:B------:R-:W-:-:S13]  /*0bd0*/  ISETP.GE.U32.AND P0, PT, R0, UR5, PT ;  /* 0x0000000500007c0c */ /* 0x000fda000bf06070 */
[----:B--2---:R-:W2:Y:S01]  /*0be0*/  @!P0 LDC.64 R4, c[0x0][0x388] ;  /* 0x0000e200ff048b82 */ /* 0x004ea20000000a00 */
[C---:B------:R-:W-:Y:S02]  /*0bf0*/  @!P0 VIADD R3, R0.reuse, UR4 ;  /* 0x0000000400038c36 */ /* 0x040fe40008000000 */
[----:B------:R-:W-:-:S03]  /*0c00*/  @!P0 VIADD R0, R0, 0x80 ;  /* 0x0000008000008836 */ /* 0x000fc60000000000 */
[----:B--2---:R-:W-:-:S05]  /*0c10*/  @!P0 IADD3 R2, P1, PT, R3, R4, RZ ;  /* 0x0000000403028210 */ /* 0x004fca0007f3e0ff */
[----:B------:R-:W-:-:S05]  /*0c20*/  @!P0 IMAD.X R3, RZ, RZ, R5, P1 ;  /* 0x000000ffff038224 */ /* 0x000fca00008e0605 */
[----:B------:R3:W-:Y:S03]  /*0c30*/  @!P0 STG.E.U8 desc[UR12][R2.64], R10 ;  /* 0x0000000a02008986 */ /* 0x0007e6000c10110c */
.L_x_24840:
[----:B------:R-:W-:Y:S05]  /*0c40*/  BSYNC.RECONVERGENT B0 ;  /* 0x0000000000007941 */ /* 0x000fea0003800200 */
.L_x_24833:
        /* <DEDUP_REMOVED lines=9> */
.L_x_24832:
        /* <DEDUP_REMOVED lines=19> */
[C---:B--2---:R-:W-:Y:S02]  /*0e10*/  PRMT R2, R6.reuse, 0x7770, RZ ;  /* 0x0000777006027816 */ /* 0x044fe400000000ff */
[----:B------:R-:W-:Y:S02]  /*0e20*/  PRMT R14, R6, 0x7771, RZ ;  /* 0x00007771060e7816 */ /* 0x000fe400000000ff */
[C---:B---3--:R-:W-:Y:S02]  /*0e30*/  PRMT R4, R3.reuse, 0x7770, RZ ;  /* 0x0000777003047816 */ /* 0x048fe400000000ff */
[----:B-1----:R-:W-:Y:S02]  /*0e40*/  PRMT R12, R3, 0x7773, RZ ;  /* 0x00007773030c7816 */ /* 0x002fe400000000ff */
[----:B------:R-:W-:Y:S02]  /*0e50*/  VIMNMX.U16x2 R2, PT, PT, R2, R4, PT ;  /* 0x0000000402027248 */ /* 0x000fe40003fe0200 */
[----:B------:R-:W-:-:S02]  /*0e60*/  PRMT R4, R6, 0x7772, RZ ;  /* 0x0000777206047816 */ /* 0x000fc400000000ff */
[----:B------:R-:W-:Y:S02]  /*0e70*/  PRMT R6, R6, 0x7773, RZ ;  /* 0x0000777306067816 */ /* 0x000fe400000000ff */
[----:B----4-:R-:W-:Y:S02]  /*0e80*/  PRMT R8, R5, 0x7770, RZ ;  /* 0x0000777005087816 */ /* 0x010fe400000000ff */
[----:B-----5:R-:W-:Y:S02]  /*0e90*/  PRMT R10, R7, 0x7770, RZ ;  /* 0x00007770070a7816 */ /* 0x020fe400000000ff */
[C---:B------:R-:W-:Y:S02]  /*0ea0*/  PRMT R16, R3.reuse, 0x7771, RZ ;  /* 0x0000777103107816 */ /* 0x040fe400000000ff */
[----:B------:R-:W-:Y:S02]  /*0eb0*/  PRMT R18, R3, 0x7772, RZ ;  /* 0x0000777203127816 */ /* 0x000fe400000000ff */
[----:B------:R-:W-:-:S02]  /*0ec0*/  VIMNMX.U16x2 R9, PT, PT, R6, R12, PT ;  /* 0x0000000c06097248 */ /* 0x000fc40003fe0200 */
[----:B------:R-:W-:Y:S02]  /*0ed0*/  VIMNMX.U16x2 R11, PT, PT, R8, R10, PT ;  /* 0x0000000a080b7248 */ /* 0x000fe40003fe0200 */
[----:B------:R-:W-:Y:S02]  /*0ee0*/  VIMNMX.U16x2 R3, PT, PT, R14, R16, PT ;  /* 0x000000100e037248 */ /* 0x000fe40003fe0200 */
[----:B------:R-:W-:Y:S02]  /*0ef0*/  PRMT R10, R5, 0x7771, RZ ;  /* 0x00007771050a7816 */ /* 0x000fe400000000ff */
[----:B------:R-:W-:Y:S02]  /*0f00*/  PRMT R12, R7, 0x7771, RZ ;  /* 0x00007771070c7816 */ /* 0x000fe400000000ff */
[C---:B------:R-:W-:Y:S02]  /*0f10*/  PRMT R6, R5.reuse, 0x7772, RZ ;  /* 0x0000777205067816 */ /* 0x040fe400000000ff */
[----:B------:R-:W-:-:S02]  /*0f20*/  PRMT R8, R5, 0x7773, RZ ;  /* 0x0000777305087816 */ /* 0x000fc400000000ff */
[C---:B------:R-:W-:Y:S02]  /*0f30*/  PRMT R14, R7.reuse, 0x7772, RZ ;  /* 0x00007772070e7816 */ /* 0x040fe400000000ff */
[----:B------:R-:W-:Y:S02]  /*0f40*/  PRMT R16, R7, 0x7773, RZ ;  /* 0x0000777307107816 */ /* 0x000fe400000000ff */
[----:B------:R-:W-:Y:S02]  /*0f50*/  VIMNMX.U16x2 R10, PT, PT, R10, R12, PT ;  /* 0x0000000c0a0a7248 */ /* 0x000fe40003fe0200 */
[----:B------:R-:W-:Y:S02]  /*0f60*/  VIMNMX.U16x2 R14, PT, PT, R6, R14, PT ;  /* 0x0000000e060e7248 */ /* 0x000fe40003fe0200 */
[----:B------:R-:W-:Y:S02]  /*0f70*/  VIMNMX.U16x2 R16, PT, PT, R8, R16, PT ;  /* 0x0000001008107248 */ /* 0x000fe40003fe0200 */
[----:B------:R-:W-:-:S02]  /*0f80*/  PRMT R7, R9, 0x7610, R7 ;  /* 0x0000761009077816 */ /* 0x000fc40000000007 */
[----:B------:R-:W-:Y:S02]  /*0f90*/  PRMT R8, R11, 0x7610, R8 ;  /* 0x000076100b087816 */ /* 0x000fe40000000008 */
[----:B------:R-:W-:Y:S02]  /*0fa0*/  PRMT R9, R10, 0x7610, R9 ;  /* 0x000076100a097816 */ /* 0x000fe40000000009 */
[----:B------:R-:W-:Y:S02]  /*0fb0*/  VIMNMX.U16x2 R4, PT, PT, R4, R18, PT ;  /* 0x0000001204047248 */ /* 0x000fe40003fe0200 */
[----:B------:R-:W-:Y:S01]  /*0fc0*/  PRMT R5, R2, 0x7610, R5 ;  /* 0x0000761002057816 */ /* 0x000fe20000000005 */
[----:B------:R-:W-:Y:S01]  /*0fd0*/  IMAD.U32 R2, RZ, RZ, UR6 ;  /* 0x00000006ff027e24 */ /* 0x000fe2000f8e00ff */
[----:B------:R-:W-:Y:S01]  /*0fe0*/  PRMT R6, R3, 0x7610, R6 ;  /* 0x0000761003067816 */ /* 0x000fe20000000006 */
[----:B------:R-:W-:Y:S01]  /*0ff0*/  IMAD.U32 R3, RZ, RZ, UR7 ;  /* 0x00000007ff037e24 */ /* 0x000fe2000f8e00ff */
[----:B------:R-:W-:-:S02]  /*1000*/  PRMT R11, R16, 0x7610, R11 ;  /* 0x00007610100b7816 */ /* 0x000fc4000000000b */
[----:B------:R-:W-:Y:S01]  /*1010*/  PRMT R10, R14, 0x7610, R10 ;  /* 0x000076100e0a7816 */ /* 0x000fe2000000000a */
[----:B------:R-:W-:Y:S01]  /*1020*/  IMAD.WIDE.U32 R2, R0, 0x4, R2 ;  /* 0x0000000400027825 */ /* 0x000fe200078e0002 */
[----:B------:R-:W-:Y:S02]  /*1030*/  LOP3.LUT R5, R5, 0xffff, RZ, 0xc0, !PT ;  /* 0x0000ffff05057812 */ /* 0x000fe400078ec0ff */
[----:B------:R-:W-:Y:S02]  /*1040*/  LOP3.LUT R6, R6, 0xffff, RZ, 0xc0, !PT ;  /* 0x0000ffff06067812 */ /* 0x000fe400078ec0ff */
        /* <DEDUP_REMOVED lines=15> */
.L_x_24841:
        /* <DEDUP_REMOVED lines=12> */
.L_x_41098:


//--------------------- .text._ZN2at6native29vectorized_elementwise_kernelILi8ENS0_13BinaryFunctorIhhhZZZNS0_19minimum_kernel_cudaERNS_18TensorIteratorBaseEENKUlvE_clEvENKUlvE_clEvEUlhhE_EESt5arrayIPcLm3EEEEviT0_T1_ --------------------------
	.section	.text._ZN2at6native29vectorized_elementwise_kernelILi8ENS0_13BinaryFunctorIhhhZZZNS0_19minimum_kernel_cudaERNS_18TensorIteratorBaseEENKUlvE_clEvENKUlvE_clEvEUlhhE_EESt5arrayIPcLm3EEEEviT0_T1_,"ax",@progbits
	.align	128
        .global         _ZN2at6native29vectorized_elementwise_kernelILi8ENS0_13BinaryFunctorIhhhZZZNS0_19minimum_kernel_cudaERNS_18TensorIteratorBaseEENKUlvE_clEvENKUlvE_clEvEUlhhE_EESt5arrayIPcLm3EEEEviT0_T1_
        .type           _ZN2at6native29vectorized_elementwise_kernelILi8ENS0_13BinaryFunctorIhhhZZZNS0_19minimum_kernel_cudaERNS_18TensorIteratorBaseEENKUlvE_clEvENKUlvE_clEvEUlhhE_EESt5arrayIPcLm3EEEEviT0_T1_,@function
        .size           _ZN2at6native29vectorized_elementwise_kernelILi8ENS0_13BinaryFunctorIhhhZZZNS0_19minimum_kernel_cudaERNS_18TensorIteratorBaseEENKUlvE_clEvENKUlvE_clEvEUlhhE_EESt5arrayIPcLm3EEEEviT0_T1_,(.L_x_41099 - _ZN2at6native29vectorized_elementwise_kernelILi8ENS0_13BinaryFunctorIhhhZZZNS0_19minimum_kernel_cudaERNS_18TensorIteratorBaseEENKUlvE_clEvENKUlvE_clEvEUlhhE_EESt5arrayIPcLm3EEEEviT0_T1_)
        .other          _ZN2at6native29vectorized_elementwise_kernelILi8ENS0_13BinaryFunctorIhhhZZZNS0_19minimum_kernel_cudaERNS_18TensorIteratorBaseEENKUlvE_clEvENKUlvE_clEvEUlhhE_EESt5arrayIPcLm3EEEEviT0_T1_,@"STO_CUDA_ENTRY STV_DEFAULT"
_ZN2at6native29vectorized_elementwise_kernelILi8ENS0_13BinaryFunctorIhhhZZZNS0_19minimum_kernel_cudaERNS_18TensorIteratorBaseEENKUlvE_clEvENKUlvE_clEvEUlhhE_EESt5arrayIPcLm3EEEEviT0_T1_:
.text._ZN2at6native29vectorized_elementwise_kernelILi8ENS0_13BinaryFunctorIhhhZZZNS0_19minimum_kernel_cudaERNS_18TensorIteratorBaseEENKUlvE_clEvENKUlvE_clEvEUlhhE_EESt5arrayIPcLm3EEEEviT0_T1_:
[----:B------:R-:W-:Y:S01]  /*0000*/  LDC R1, c[0x0][0x37c] ;  /* 0x0000df00ff017b82 */ /* 0x000fe20000000800 */
[----:B------:R-:W-:Y:S05]  /*0010*/  EXIT ;  /* 0x000000000000794d */ /* 0x000fea0003800000 */
.L_x_24842:
        /* <DEDUP_REMOVED lines=14> */
.L_x_41099:


//--------------------- .text._ZN2at6native18elementwise_kernelILi128ELi4EZNS0_15gpu_kernel_implINS0_13AUnaryFunctorIbbbZNS0_19minimum_kernel_cudaERNS_18TensorIteratorBaseEEUlbbE_EEEEvS5_RKT_EUliE_EEviT1_ --------------------------
	.section	.text._ZN2at6native18elementwise_kernelILi128ELi4EZNS0_15gpu_kernel_implINS0_13AUnaryFunctorIbbbZNS0_19minimum_kernel_cudaERNS_18TensorIteratorBaseEEUlbbE_EEEEvS5_RKT_EUliE_EEviT1_,"ax",@progbits
	.align	128
        .global         _ZN2at6native18elementwise_kernelILi128ELi4EZNS0_15gpu_kernel_implINS0_13AUnaryFunctorIbbbZNS0_19minimum_kernel_cudaERNS_18TensorIteratorBaseEEUlbbE_EEEEvS5_RKT_EUliE_EEviT1_
        .type           _ZN2at6native18elementwise_kernelILi128ELi4EZNS0_15gpu_kernel_implINS0_13AUnaryFunctorIbbbZNS0_19minimum_kernel_cudaERNS_18TensorIteratorBaseEEUlbbE_EEEEvS5_RKT_EUliE_EEviT1_,@function
        .size           _ZN2at6native18elementwise_kernelILi128ELi4EZNS0_15gpu_kernel_implINS0_13AUnaryFunctorIbbbZNS0_19minimum_kernel_cudaERNS_18TensorIteratorBaseEEUlbbE_EEEEvS5_RKT_EUliE_EEviT1_,(.L_x_41100 - _ZN2at6native18elementwise_kernelILi128ELi4EZNS0_15gpu_kernel_implINS0_13AUnaryFunctorIbbbZNS0_19minimum_kernel_cudaERNS_18TensorIteratorBaseEEUlbbE_EEEEvS5_RKT_EUliE_EEviT1_)
        .other          _ZN2at6native18elementwise_kernelILi128ELi4EZNS0_15gpu_kernel_implINS0_13AUnaryFunctorIbbbZNS0_19minimum_kernel_cudaERNS_18TensorIteratorBaseEEUlbbE_EEEEvS5_RKT_EUliE_EEviT1_,@"STO_CUDA_ENTRY STV_DEFAULT"
_ZN2at6native18elementwise_kernelILi128ELi4EZNS0_15gpu_kernel_implINS0_13AUnaryFunctorIbbbZNS0_19minimum_kernel_cudaERNS_18TensorIteratorBaseEEUlbbE_EEEEvS5_RKT_EUliE_EEviT1_:
.text._ZN2at6native18elementwise_kernelILi128ELi4EZNS0_15gpu_kernel_implINS0_13AUnaryFunctorIbbbZNS0_19minimum_kernel_cudaERNS_18TensorIteratorBaseEEUlbbE_EEEEvS5_RKT_EUliE_EEviT1_:
        /* <DEDUP_REMOVED lines=320> */
.L_x_24845:
        /* <DEDUP_REMOVED lines=15> */
[----:B------:R-:W2:Y:S02]  /*14f0*/  LDG.E.U8 R2, desc[UR36][R2.64] ;  /* 0x0000002402027981 */ /* 0x000ea4000c1e1100 */
[----:B--2---:R-:W-:Y:S01]  /*1500*/  ISETP.NE.AND P0, PT, R2, RZ, PT ;  /* 0x000000ff0200720c */ /* 0x004fe20003f05270 */
[----:B------:R-:W-:-:S12]  /*1510*/  BRA `(.L_x_24852) ;  /* 0x00000008004c7947 */ /* 0x000fd80003800000 */
.L_x_24850:
[----:B------:R-:W2:Y:S02]  /*1520*/  LDG.E.U8 R2, desc[UR36][R2.64] ;  /* 0x0000002402027981 */ /* 0x000ea4000c1e1100 */
[----:B--2---:R-:W-:Y:S01]  /*1530*/  ISETP.NE.AND P0, PT, R2, RZ, PT ;  /* 0x000000ff0200720c */ /* 0x004fe20003f05270 */
[----:B------:R-:W-:-:S12]  /*1540*/  BRA `(.L_x_24852) ;  /* 0x0000000800407947 */ /* 0x000fd80003800000 */
.L_x_24849:
[----:B------:R-:W-:-:S09]  /*1550*/  UISETP.NE.AND UP0, UPT, UR4, 0x2, UPT ;  /* 0x000000020400788c */ /* 0x000fd2000bf05270 */
[----:B------:R-:W-:Y:S05]  /*1560*/  BRA.U !UP0, `(.L_x_24853) ;  /* 0x00000001082c7547 */ /* 0x000fea000b800000 */
[----:B------:R-:W-:-:S09]  /*1570*/  UISETP.NE.AND UP0, UPT, UR4, 0x3, UPT ;  /* 0x000000030400788c */ /* 0x000fd2000bf05270 */
[----:B------:R-:W-:Y:S05]  /*1580*/  BRA.U !UP0, `(.L_x_24854) ;  /* 0x0000000108187547 */ /* 0x000fea000b800000 */
[----:B------:R-:W-:-:S09]  /*1590*/  UISETP.NE.AND UP0, UPT, UR4, 0x4, UPT ;  /* 0x000000040400788c */ /* 0x000fd2000bf05270 */
[----:B------:R-:W-:Y:S05]  /*15a0*/  BRA.U UP0, `(.L_x_24851) ;  /* 0x0000000500bc7547 */ /* 0x000fea000b800000 */
[----:B------:R-:W2:Y:S02]  /*15b0*/  LDG.E.64 R2, desc[UR36][R2.64] ;  /* 0x0000002402027981 */ /* 0x000ea4000c1e1b00 */
[----:B--2---:R-:W-:-:S04]  /*15c0*/  ISETP.NE.U32.AND P0, PT, R2, RZ, PT ;  /* 0x000000ff0200720c */ /* 0x004fc80003f05070 */
[----:B------:R-:W-:Y:S01]  /*15d0*/  ISETP.NE.AND.EX P0, PT, R3, RZ, PT, P0 ;  /* 0x000000ff0300720c */ /* 0x000fe20003f05300 */
[----:B------:R-:W-:-:S12]  /*15e0*/  BRA `(.L_x_24852) ;  /* 0x0000000800187947 */ /* 0x000fd80003800000 */
.L_x_24854:
[----:B------:R-:W2:Y:S02]  /*15f0*/  LDG.E R2, desc[UR36][R2.64] ;  /* 0x0000002402027981 */ /* 0x000ea4000c1e1900 */
[----:B--2---:R-:W-:Y:S01]  /*1600*/  ISETP.NE.AND P0, PT, R2, RZ, PT ;  /* 0x000000ff0200720c */ /* 0x004fe20003f05270 */
[----:B------:R-:W-:-:S12]  /*1610*/  BRA `(.L_x_24852) ;  /* 0x00000008000c7947 */ /* 0x000fd80003800000 */
.L_x_24853:
[----:B------:R-:W2:Y:S02]  /*1620*/  LDG.E.U16 R2, desc[UR36][R2.64] ;  /* 0x0000002402027981 */ /* 0x000ea4000c1e1500 */
[----:B--2---:R-:W-:Y:S01]  /*1630*/  ISETP.NE.AND P0, PT, R2, RZ, PT ;  /* 0x000000ff0200720c */ /* 0x004fe20003f05270 */
[----:B------:R-:W-:-:S12]  /*1640*/  BRA `(.L_x_24852) ;  /* 0x0000000800007947 */ /* 0x000fd80003800000 */
.L_x_24848:
[----:B------:R-:W-:-:S09]  /*1650*/  UISETP.GT.AND UP0, UPT, UR4, 0x6, UPT ;  /* 0x000000060400788c */ /* 0x000fd2000bf04270 */
[----:B------:R-:W-:Y:S05]  /*1660*/  BRA.U UP0, `(.L_x_24855) ;  /* 0x00000001002c7547 */ /* 0x000fea000b800000 */
[----:B------:R-:W-:-:S09]  /*1670*/  UISETP.NE.AND UP0, UPT, UR4, 0x5, UPT ;  /* 0x000000050400788c */ /* 0x000fd2000bf05270 */
[----:B------:R-:W-:Y:S05]  /*1680*/  BRA.U !UP0, `(.L_x_24856) ;  /* 0x0000000108147547 */ /* 0x000fea000b800000 */
[----:B------:R-:W-:-:S09]  /*1690*/  UISETP.NE.AND UP0, UPT, UR4, 0x6, UPT ;  /* 0x000000060400788c */ /* 0x000fd2000bf05270 */
[----:B------:R-:W-:Y:S05]  /*16a0*/  BRA.U UP0, `(.L_x_24851) ;  /* 0x00000005007c7547 */ /* 0x000fea000b800000 */
[----:B------:R-:W2:Y:S02]  /*16b0*/  LDG.E R2, desc[UR36][R2.64] ;  /* 0x0000002402027981 */ /* 0x000ea4000c1e1900 */
[----:B--2---:R-:W-:Y:S01]  /*16c0*/  FSETP.NEU.FTZ.AND P0, PT, R2, RZ, PT ;  /* 0x000000ff0200720b */ /* 0x004fe20003f1d000 */
[----:B------:R-:W-:-:S12]  /*16d0*/  BRA `(.L_x_24852) ;  /* 0x0000000400dc7947 */ /* 0x000fd80003800000 */
.L_x_24856:
[----:B------:R-:W2:Y:S02]  /*16e0*/  LDG.E.U16 R0, desc[UR36][R2.64] ;  /* 0x0000002402007981 */ /* 0x000ea4000c1e1500 */
[----:B--2---:R-:W-:-:S05]  /*16f0*/  HADD2.F32 R0, -RZ, R0.H0_H0 ;  /* 0x20000000ff007230 */ /* 0x004fca0000004100 */
[----:B------:R-:W-:Y:S01]  /*1700*/  FSETP.NEU.FTZ.AND P0, PT, R0, RZ, PT ;  /* 0x000000ff0000720b */ /* 0x000fe20003f1d000 */
[----:B------:R-:W-:-:S12]  /*1710*/  BRA `(.L_x_24852) ;  /* 0x0000000400cc7947 */ /* 0x000fd80003800000 */
.L_x_24855:
[----:B------:R-:W-:-:S09]  /*1720*/  UISETP.NE.AND UP0, UPT, UR4, 0x7, UPT ;  /* 0x000000070400788c */ /* 0x000fd2000bf05270 */
[----:B------:R-:W-:Y:S05]  /*1730*/  BRA.U !UP0, `(.L_x_24857) ;  /* 0x0000000108447547 */ /* 0x000fea000b800000 */
[----:B------:R-:W-:-:S09]  /*1740*/  UISETP.NE.AND UP0, UPT, UR4, 0x8, UPT ;  /* 0x000000080400788c */ /* 0x000fd2000bf05270 */
[----:B------:R-:W-:Y:S05]  /*1750*/  BRA.U !UP0, `(.L_x_24858) ;  /* 0x00000001081c7547 */ /* 0x000fea000b800000 */
[----:B------:R-:W-:-:S09]  /*1760*/  UISETP.NE.AND UP0, UPT, UR4, 0x9, UPT ;  /* 0x000000090400788c */ /* 0x000fd2000bf05270 */
[----:B------:R-:W-:Y:S05]  /*1770*/  BRA.U UP0, `(.L_x_24851) ;  /* 0x0000000500487547 */ /* 0x000fea000b800000 */
[----:B------:R-:W2:Y:S02]  /*1780*/  LDG.E.64 R2, desc[UR36][R2.64] ;  /* 0x0000002402027981 */ /* 0x000ea4000c1e1b00 */
[----:B--2---:R-:W-:Y:S02]  /*1790*/  FSETP.NEU.FTZ.AND P0, PT, R2, RZ, PT ;  /* 0x000000ff0200720b */ /* 0x004fe40003f1d000 */
[----:B------:R-:W-:-:S04]  /*17a0*/  FSETP.NEU.FTZ.AND P1, PT, R3, RZ, PT ;  /* 0x000000ff0300720b */ /* 0x000fc80003f3d000 */
[----:B------:R-:W-:Y:S01]  /*17b0*/  PLOP3.LUT P0, PT, P0, P1, PT, 0xf8, 0x8f ;  /* 0x00000000008f781c */ /* 0x000fe20000703f70 */
[----:B------:R-:W-:-:S12]  /*17c0*/  BRA `(.L_x_24852) ;  /* 0x0000000400a07947 */ /* 0x000fd80003800000 */
.L_x_24858:
[----:B------:R-:W2:Y:S01]  /*17d0*/  LDG.E R2, desc[UR36][R2.64] ;  /* 0x0000002402027981 */ /* 0x000ea2000c1e1900 */
[----:B------:R-:W-:Y:S01]  /*17e0*/  PLOP3.LUT P0, PT, PT, PT, PT, 0x80, 0x8 ;  /* 0x000000000008781c */ /* 0x000fe20003f0f070 */
[----:B--2---:R-:W-:-:S05]  /*17f0*/  HADD2.F32 R0, -RZ, R2.H0_H0 ;  /* 0x20000002ff007230 */ /* 0x004fca0000004100 */
[----:B------:R-:W-:-:S13]  /*1800*/  FSETP.NEU.FTZ.AND P1, PT, R0, RZ, PT ;  /* 0x000000ff0000720b */ /* 0x000fda0003f3d000 */
[----:B------:R-:W-:Y:S05]  /*1810*/  @P1 BRA `(.L_x_24852) ;  /* 0x00000004008c1947 */ /* 0x000fea0003800000 */
[----:B------:R-:W-:-:S05]  /*1820*/  HADD2.F32 R0, -RZ, R2.H1_H1 ;  /* 0x30000002ff007230 */ /* 0x000fca0000004100 */
[----:B------:R-:W-:Y:S01]  /*1830*/  FSETP.NEU.FTZ.AND P0, PT, R0, RZ, PT ;  /* 0x000000ff0000720b */ /* 0x000fe20003f1d000 */
[----:B------:R-:W-:-:S12]  /*1840*/  BRA `(.L_x_24852) ;  /* 0x0000000400807947 */ /* 0x000fd80003800000 */
.L_x_24857:
[----:B------:R-:W2:Y:S02]  /*1850*/  LDG.E.64 R2, desc[UR36][R2.64] ;  /* 0x0000002402027981 */ /* 0x000ea4000c1e1b00 */
[----:B--2---:R1:W2:Y:S02]  /*1860*/  DSETP.NEU.AND P0, PT, R2, RZ, PT ;  /* 0x000000ff0200722a */ /* 0x0042a40003f0d000 */
[----:B--2---:R-:W-:Y:S05]  /*1870*/  BRA `(.L_x_24852) ;  /* 0x0000000400747947 */ /* 0x004fea0003800000 */
.L_x_24847:
        /* <DEDUP_REMOVED lines=9> */
[----:B--2---:R-:W-:Y:S01]  /*1910*/  ISETP.NE.AND P0, PT, R2, RZ, PT ;  /* 0x000000ff0200720c */ /* 0x004fe20003f05270 */
[----:B------:R-:W-:-:S12]  /*1920*/  BRA `(.L_x_24852) ;  /* 0x0000000400487947 */ /* 0x000fd80003800000 */
.L_x_24861:
[----:B------:R-:W2:Y:S02]  /*1930*/  LDG.E.128 R4, desc[UR36][R2.64] ;  /* 0x0000002402047981 */ /* 0x000ea4000c1e1d00 */
[----:B--2---:R-:W0:-:S15]  /*1940*/  DSETP.NEU.AND P0, PT, R6, RZ, PT ;  /* 0x000000ff0600722a */ /* 0x004e1e0003f0d000 */
[----:B------:R-:W-:-:S15]  /*1950*/  NOP ;  /* 0x0000000000007918 */ /* 0x000fde0000000000 */
[----:B------:R-:W-:-:S15]  /*1960*/  NOP ;  /* 0x0000000000007918 */ /* 0x000fde0000000000 */
[----:B------:R-:W-:-:S15]  /*1970*/  NOP ;  /* 0x0000000000007918 */ /* 0x000fde0000000000 */
[----:B------:R-:W-:-:S04]  /*1980*/  NOP ;  /* 0x0000000000007918 */ /* 0x000fc80000000000 */
[----:B0-----:R0:W1:Y:S02]  /*1990*/  DSETP.NEU.OR P0, PT, R4, RZ, P0 ;  /* 0x000000ff0400722a */ /* 0x001064000070d400 */
[----:B-1----:R-:W-:Y:S05]  /*19a0*/  BRA `(.L_x_24852) ;  /* 0x0000000400287947 */ /* 0x002fea0003800000 */
.L_x_24860:
[----:B------:R-:W-:-:S09]  /*19b0*/  UISETP.NE.AND UP0, UPT, UR4, 0xf, UPT ;  /* 0x0000000f0400788c */ /* 0x000fd2000bf05270 */
[----:B------:R-:W-:Y:S05]  /*19c0*/  BRA.U !UP0, `(.L_x_24862) ;  /* 0x0000000108487547 */ /* 0x000fea000b800000 */
[----:B------:R-:W-:-:S09]  /*19d0*/  UISETP.NE.AND UP0, UPT, UR4, 0x17, UPT ;  /* 0x000000170400788c */ /* 0x000fd2000bf05270 */
[----:B------:R-:W-:Y:S05]  /*19e0*/  BRA.U !UP0, `(.L_x_24863) ;  /* 0x0000000108147547 */ /* 0x000fea000b800000 */
[----:B------:R-:W-:-:S09]  /*19f0*/  UISETP.NE.AND UP0, UPT, UR4, 0x18, UPT ;  /* 0x000000180400788c */ /* 0x000fd2000bf05270 */
[----:B------:R-:W-:Y:S05]  /*1a00*/  BRA.U UP0, `(.L_x_24851) ;  /* 0x0000000100a47547 */ /* 0x000fea000b800000 */
[----:B------:R-:W2:Y:S02]  /*1a10*/  LDG.E.U8 R2, desc[UR36][R2.64] ;  /* 0x0000002402027981 */ /* 0x000ea4000c1e1100 */
[----:B--2---:R-:W-:Y:S01]  /*1a20*/  LOP3.LUT P0, RZ, R2, 0x7f, RZ, 0xc0, !PT ;  /* 0x0000007f02ff7812 */ /* 0x004fe2000780c0ff */
[----:B------:R-:W-:-:S12]  /*1a30*/  BRA `(.L_x_24852) ;  /* 0x0000000400047947 */ /* 0x000fd80003800000 */
.L_x_24863:
[----:B------:R-:W2:Y:S02]  /*1a40*/  LDG.E.U8 R0, desc[UR36][R2.64] ;  /* 0x0000002402007981 */ /* 0x000ea4000c1e1100 */
[----:B--2---:R-:W-:-:S04]  /*1a50*/  SHF.L.U32 R4, R0, 0x19, RZ ;  /* 0x0000001900047819 */ /* 0x004fc800000006ff */
[----:B------:R-:W-:-:S13]  /*1a60*/  ISETP.GT.U32.AND P0, PT, R4, 0x7ffffff, PT ;  /* 0x07ffffff0400780c */ /* 0x000fda0003f04070 */
[----:B------:R-:W-:Y:S01]  /*1a70*/  @!P0 IMAD.SHL.U32 R0, R0, 0x100, RZ ;  /* 0x0000010000008824 */ /* 0x000fe200078e00ff */
[----:B------:R-:W-:-:S04]  /*1a80*/  @P0 LEA.HI R4, R4, 0x70000000, RZ, 0x1c ;  /* 0x7000000004040811 */ /* 0x000fc800078fe0ff */
[----:B------:R-:W-:-:S04]  /*1a90*/  @!P0 LOP3.LUT R0, R0, 0x7f00, RZ, 0xc0, !PT ;  /* 0x00007f0000008812 */ /* 0x000fc800078ec0ff */
[----:B------:R-:W-:-:S05]  /*1aa0*/  @!P0 LOP3.LUT R0, R0, 0x3f000000, RZ, 0xfc, !PT ;  /* 0x3f00000000008812 */ /* 0x000fca00078efcff */
[----:B------:R-:W-:Y:S01]  /*1ab0*/  @!P0 FADD.FTZ R0, R0, -0.5 ;  /* 0xbf00000000008421 */ /* 0x000fe20000010000 */
[----:B------:R-:W-:-:S05]  /*1ac0*/  @P0 FMUL.FTZ R0, R4, 1.9259299443872358531e-34 ;  /* 0x0780000004000820 */ /* 0x000fca0000410000 */
[----:B------:R-:W-:Y:S01]  /*1ad0*/  LOP3.LUT P0, RZ, R0, 0x7fffffff, RZ, 0xc0, !PT ;  /* 0x7fffffff00ff7812 */ /* 0x000fe2000780c0ff */
[----:B------:R-:W-:-:S12]  /*1ae0*/  BRA `(.L_x_24852) ;  /* 0x0000000000d87947 */ /* 0x000fd80003800000 */
.L_x_24862:
[----:B------:R-:W2:Y:S02]  /*1af0*/  LDG.E.U16 R0, desc[UR36][R2.64] ;  /* 0x0000002402007981 */ /* 0x000ea4000c1e1500 */
[----:B--2---:R-:W-:-:S05]  /*1b00*/  IMAD.U32 R0, R0, 0x10000, RZ ;  /* 0x0001000000007824 */ /* 0x004fca00078e00ff */
[----:B------:R-:W-:Y:S01]  /*1b10*/  FSETP.NEU.FTZ.AND P0, PT, R0, RZ, PT ;  /* 0x000000ff0000720b */ /* 0x000fe20003f1d000 */
[----:B------:R-:W-:-:S12]  /*1b20*/  BRA `(.L_x_24852) ;  /* 0x0000000000c87947 */ /* 0x000fd80003800000 */
.L_x_24859:
        /* <DEDUP_REMOVED lines=9> */
[----:B--2---:R-:W-:Y:S01]  /*1bc0*/  ISETP.NE.AND P0, PT, R2, RZ, PT ;  /* 0x000000ff0200720c */ /* 0x004fe20003f05270 */
[----:B------:R-:W-:-:S12]  /*1bd0*/  BRA `(.L_x_24852) ;  /* 0x00000000009c7947 */ /* 0x000fd80003800000 */
.L_x_24866:
[----:B------:R-:W2:Y:S02]  /*1be0*/  LDG.E.U8 R2, desc[UR36][R2.64] ;  /* 0x0000002402027981 */ /* 0x000ea4000c1e1100 */
[----:B--2---:R-:W-:Y:S01]  /*1bf0*/  ISETP.NE.AND P0, PT, R2, RZ, PT ;  /* 0x000000ff0200720c */ /* 0x004fe20003f05270 */
[----:B------:R-:W-:-:S12]  /*1c00*/  BRA `(.L_x_24852) ;  /* 0x0000000000907947 */ /* 0x000fd80003800000 */
.L_x_24865:
[----:B------:R-:W2:Y:S02]  /*1c10*/  LDG.E.U8 R2, desc[UR36][R2.64] ;  /* 0x0000002402027981 */ /* 0x000ea4000c1e1100 */
[----:B--2---:R-:W-:Y:S01]  /*1c20*/  ISETP.NE.AND P0, PT, R2, RZ, PT ;  /* 0x000000ff0200720c */ /* 0x004fe20003f05270 */
[----:B------:R-:W-:-:S12]  /*1c30*/  BRA `(.L_x_24852) ;  /* 0x0000000000847947 */ /* 0x000fd80003800000 */
.L_x_24864:
[----:B------:R-:W-:-:S09]  /*1c40*/  UISETP.NE.AND UP0, UPT, UR4, 0x1c, UPT ;  /* 0x0000001c0400788c */ /* 0x000fd2000bf05270 */
[----:B------:R-:W-:Y:S05]  /*1c50*/  BRA.U !UP0, `(.L_x_24867) ;  /* 0x0000000108747547 */ /* 0x000fea000b800000 */
[----:B------:R-:W-:-:S09]  /*1c60*/  UISETP.NE.AND UP0, UPT, UR4, 0x1d, UPT ;  /* 0x0000001d0400788c */ /* 0x000fd2000bf05270 */
[----:B------:R-:W-:Y:S05]  /*1c70*/  BRA.U !UP0, `(.L_x_24868) ;  /* 0x00000001085c7547 */ /* 0x000fea000b800000 */
[----:B------:R-:W-:-:S09]  /*1c80*/  UISETP.NE.AND UP0, UPT, UR4, 0x2c, UPT ;  /* 0x0000002c0400788c */ /* 0x000fd2000bf05270 */
[----:B------:R-:W-:Y:S05]  /*1c90*/  BRA.U !UP0, `(.L_x_24869) ;  /* 0x0000000108487547 */ /* 0x000fea000b800000 */
.L_x_24851:
        /* <DEDUP_REMOVED lines=16> */
.L_x_24870:
[----:B------:R-:W-:Y:S01]  /*1da0*/  PLOP3.LUT P0, PT, PT, PT, PT, 0x8, 0x80 ;  /* 0x000000000080781c */ /* 0x000fe20003f0e170 */
[----:B------:R-:W-:-:S12]  /*1db0*/  BRA `(.L_x_24852) ;  /* 0x0000000000247947 */ /* 0x000fd80003800000 */
.L_x_24869:
[----:B------:R-:W2:Y:S02]  /*1dc0*/  LDG.E.U8 R2, desc[UR36][R2.64] ;  /* 0x0000002402027981 */ /* 0x000ea4000c1e1100 */
[----:B--2---:R-:W-:Y:S01]  /*1dd0*/  ISETP.NE.AND P0, PT, R2, RZ, PT ;  /* 0x000000ff0200720c */ /* 0x004fe20003f05270 */
[----:B------:R-:W-:-:S12]  /*1de0*/  BRA `(.L_x_24852) ;  /* 0x0000000000187947 */ /* 0x000fd80003800000 */
.L_x_24868:
[----:B------:R-:W2:Y:S02]  /*1df0*/  LDG.E.64 R2, desc[UR36][R2.64] ;  /* 0x0000002402027981 */ /* 0x000ea4000c1e1b00 */
[----:B--2---:R-:W-:-:S04]  /*1e00*/  ISETP.NE.U32.AND P0, PT, R2, RZ, PT ;  /* 0x000000ff0200720c */ /* 0x004fc80003f05070 */
[----:B------:R-:W-:Y:S01]  /*1e10*/  ISETP.NE.AND.EX P0, PT, R3, RZ, PT, P0 ;  /* 0x000000ff0300720c */ /* 0x000fe20003f05300 */
[----:B------:R-:W-:-:S12]  /*1e20*/  BRA `(.L_x_24852) ;  /* 0x0000000000087947 */ /* 0x000fd80003800000 */
.L_x_24867:
[----:B------:R-:W2:Y:S02]  /*1e30*/  LDG.E R2, desc[UR36][R2.64] ;  /* 0x0000002402027981 */ /* 0x000ea4000c1e1900 */
[----:B--2---:R-:W-:-:S13]  /*1e40*/  ISETP.NE.AND P0, PT, R2, RZ, PT ;  /* 0x000000ff0200720c */ /* 0x004fda0003f05270 */
.L_x_24852:
[----:B------:R-:W-:Y:S05]  /*1e50*/  BSYNC.RECONVERGENT B6 ;  /* 0x0000000000067941 */ /* 0x000fea0003800200 */
.L_x_24846:
[----:B------:R-:W1:Y:S01]  /*1e60*/  LDCU.64 UR6, c[0x0][0x580] ;  /* 0x0000b000ff0677ac */ /* 0x000e620008000a00 */
[----:B------:R-:W-:Y:S01]  /*1e70*/  ISETP.NE.AND P0, PT, RZ, UR43, P0 ;  /* 0x0000002bff007c0c */ /* 0x000fe20008705270 */
[----:B------:R-:W-:Y:S01]  /*1e80*/  BSSY.RECONVERGENT B6, `(.L_x_24871) ;  /* 0x00000d3000067945 */ /* 0x000fe20003800200 */
[----:B------:R-:W-:Y:S02]  /*1e90*/  UPRMT UR4, UR40, 0x9910, URZ ;  /* 0x0000991028047896 */ /* 0x000fe400080000ff */
[----:B0-----:R-:W-:Y:S02]  /*1ea0*/  SEL R4, RZ, 0x1, !P0 ;  /* 0x00000001ff047807 */ /* 0x001fe40004000000 */
        /* <DEDUP_REMOVED lines=14> */
.L_x_24875:
[----:B------:R0:W-:Y:S01]  /*1f90*/  STG.E.U8 desc[UR36][R2.64], R4 ;  /* 0x0000000402007986 */ /* 0x0001e2000c101124 */
[----:B------:R-:W-:Y:S05]  /*1fa0*/  BRA `(.L_x_24877) ;  /* 0x0000000c00007947 */ /* 0x000fea0003800000 */
.L_x_24874:
        /* <DEDUP_REMOVED lines=9> */
.L_x_24879:
[----:B------:R0:W-:Y:S01]  /*2040*/  STG.E desc[UR36][R2.64], R4 ;  /* 0x0000000402007986 */ /* 0x0001e2000c101924 */
[----:B------:R-:W-:Y:S05]  /*2050*/  BRA `(.L_x_24877) ;  /* 0x0000000800d47947 */ /* 0x000fea0003800000 */
.L_x_24878:
[----:B------:R0:W-:Y:S01]  /*2060*/  STG.E.U16 desc[UR36][R2.64], R4 ;  /* 0x0000000402007986 */ /* 0x0001e2000c101524 */
[----:B------:R-:W-:Y:S05]  /*2070*/  BRA `(.L_x_24877) ;  /* 0x0000000800cc7947 */ /* 0x000fea0003800000 */
.L_x_24873:
[----:B------:R-:W-:-:S09]  /*2080*/  UISETP.GT.AND UP0, UPT, UR4, 0x6, UPT ;  /* 0x000000060400788c */ /* 0x000fd2000bf04270 */
[----:B------:R-:W-:Y:S05]  /*2090*/  BRA.U UP0, `(.L_x_24880) ;  /* 0x00000001002c7547 */ /* 0x000fea000b800000 */
[----:B------:R-:W-:-:S09]  /*20a0*/  UISETP.NE.AND UP0, UPT, UR4, 0x5, UPT ;  /* 0x000000050400788c */ /* 0x000fd2000bf05270 */
[----:B------:R-:W-:Y:S05]  /*20b0*/  BRA.U !UP0, `(.L_x_24881) ;  /* 0x0000000108147547 */ /* 0x000fea000b800000 */
[----:B------:R-:W-:-:S09]  /*20c0*/  UISETP.NE.AND UP0, UPT, UR4, 0x6, UPT ;  /* 0x000000060400788c */ /* 0x000fd2000bf05270 */
[----:B------:R-:W-:Y:S05]  /*20d0*/  BRA.U UP0, `(.L_x_24876) ;  /* 0x0000000900247547 */ /* 0x000fea000b800000 */
[----:B------:R-:W-:-:S05]  /*20e0*/  I2FP.F32.U32 R5, R4 ;  /* 0x0000000400057245 */ /* 0x000fca0000201000 */
[----:B------:R0:W-:Y:S01]  /*20f0*/  STG.E desc[UR36][R2.64], R5 ;  /* 0x0000000502007986 */ /* 0x0001e2000c101924 */
[----:B------:R-:W-:Y:S05]  /*2100*/  BRA `(.L_x_24877) ;  /* 0x0000000800a87947 */ /* 0x000fea0003800000 */
.L_x_24881:
[----:B------:R-:W-:-:S04]  /*2110*/  I2FP.F32.U32 R0, R4 ;  /* 0x0000000400007245 */ /* 0x000fc80000201000 */
[----:B------:R-:W-:-:S05]  /*2120*/  F2FP.F16.F32.PACK_AB R0, RZ, R0 ;  /* 0x00000000ff00723e */ /* 0x000fca00000000ff */
[----:B------:R0:W-:Y:S01]  /*2130*/  STG.E.U16 desc[UR36][R2.64], R0 ;  /* 0x0000000002007986 */ /* 0x0001e2000c101524 */
[----:B------:R-:W-:Y:S05]  /*2140*/  BRA `(.L_x_24877) ;  /* 0x0000000800987947 */ /* 0x000fea0003800000 */
.L_x_24880:
[----:B------:R-:W-:-:S09]  /*2150*/  UISETP.NE.AND UP0, UPT, UR4, 0x7, UPT ;  /* 0x000000070400788c */ /* 0x000fd2000bf05270 */
[----:B------:R-:W-:Y:S05]  /*2160*/  BRA.U !UP0, `(.L_x_24882) ;  /* 0x0000000108347547 */ /* 0x000fea000b800000 */
[----:B------:R-:W-:-:S09]  /*2170*/  UISETP.NE.AND UP0, UPT, UR4, 0x8, UPT ;  /* 0x000000080400788c */ /* 0x000fd2000bf05270 */
[----:B------:R-:W-:Y:S05]  /*2180*/  BRA.U !UP0, `(.L_x_24883) ;  /* 0x0000000108187547 */ /* 0x000fea000b800000 */
[----:B------:R-:W-:-:S09]  /*2190*/  UISETP.NE.AND UP0, UPT, UR4, 0x9, UPT ;  /* 0x000000090400788c */ /* 0x000fd2000bf05270 */
[----:B------:R-:W-:Y:S05]  /*21a0*/  BRA.U UP0, `(.L_x_24876) ;  /* 0x0000000500f07547 */ /* 0x000fea000b800000 */
[----:B------:R-:W-:Y:S01]  /*21b0*/  I2FP.F32.U32 R4, R4 ;  /* 0x0000000400047245 */ /* 0x000fe20000201000 */
[----:B------:R-:W-:-:S05]  /*21c0*/  IMAD.MOV.U32 R5, RZ, RZ, RZ ;  /* 0x000000ffff057224 */ /* 0x000fca00078e00ff */
[----:B------:R0:W-:Y:S01]  /*21d0*/  STG.E.64 desc[UR36][R2.64], R4 ;  /* 0x0000000402007986 */ /* 0x0001e2000c101b24 */
[----:B------:R-:W-:Y:S05]  /*21e0*/  BRA `(.L_x_24877) ;  /* 0x0000000800707947 */ /* 0x000fea0003800000 */
.L_x_24883:
[----:B------:R-:W-:-:S04]  /*21f0*/  I2FP.F32.U32 R4, R4 ;  /* 0x0000000400047245 */ /* 0x000fc80000201000 */
[----:B------:R-:W-:-:S04]  /*2200*/  F2FP.F16.F32.PACK_AB R5, RZ, R4 ;  /* 0x00000004ff05723e */ /* 0x000fc800000000ff */
[----:B------:R-:W-:-:S05]  /*2210*/  PRMT R5, R5, 0x5410, RZ ;  /* 0x0000541005057816 */ /* 0x000fca00000000ff */
[----:B------:R0:W-:Y:S01]  /*2220*/  STG.E desc[UR36][R2.64], R5 ;  /* 0x0000000502007986 */ /* 0x0001e2000c101924 */
[----:B------:R-:W-:Y:S05]  /*2230*/  BRA `(.L_x_24877) ;  /* 0x00000008005c7947 */ /* 0x000fea0003800000 */
.L_x_24882:
[----:B------:R-:W0:Y:S02]  /*2240*/  I2F.F64.U32 R4, R4 ;  /* 0x0000000400047312 */ /* 0x000e240000201800 */
[----:B0-----:R0:W-:Y:S01]  /*2250*/  STG.E.64 desc[UR36][R2.64], R4 ;  /* 0x0000000402007986 */ /* 0x0011e2000c101b24 */
[----:B------:R-:W-:Y:S05]  /*2260*/  BRA `(.L_x_24877) ;  /* 0x0000000800507947 */ /* 0x000fea0003800000 */
.L_x_24872:
        /* <DEDUP_REMOVED lines=8> */
[----:B------:R0:W-:Y:S01]  /*22f0*/  STG.E.U8 desc[UR36][R2.64], R4 ;  /* 0x0000000402007986 */ /* 0x0001e2000c101124 */
[----:B------:R-:W-:Y:S05]  /*2300*/  BRA `(.L_x_24877) ;  /* 0x0000000800287947 */ /* 0x000fea0003800000 */
.L_x_24886:
[----:B------:R-:W-:Y:S01]  /*2310*/  CS2R R6, SRZ ;  /* 0x0000000000067805 */ /* 0x000fe2000001ff00 */
[----:B------:R-:W0:Y:S04]  /*2320*/  I2F.F64.U32 R4, R4 ;  /* 0x0000000400047312 */ /* 0x000e280000201800 */
[----:B0-----:R0:W-:Y:S01]  /*2330*/  STG.E.128 desc[UR36][R2.64], R4 ;  /* 0x0000000402007986 */ /* 0x0011e2000c101d24 */
[----:B------:R-:W-:Y:S05]  /*2340*/  BRA `(.L_x_24877) ;  /* 0x0000000800187947 */ /* 0x000fea0003800000 */
.L_x_24885:
[----:B------:R-:W-:-:S09]  /*2350*/  UISETP.NE.AND UP0, UPT, UR4, 0xf, UPT ;  /* 0x0000000f0400788c */ /* 0x000fd2000bf05270 */
[----:B------:R-:W-:Y:S05]  /*2360*/  BRA.U !UP0, `(.L_x_24887) ;  /* 0x0000000108887547 */ /* 0x000fea000b800000 */
[----:B------:R-:W-:-:S09]  /*2370*/  UISETP.NE.AND UP0, UPT, UR4, 0x17, UPT ;  /* 0x000000170400788c */ /* 0x000fd2000bf05270 */
[----:B------:R-:W-:Y:S05]  /*2380*/  BRA.U !UP0, `(.L_x_24888) ;  /* 0x0000000108407547 */ /* 0x000fea000b800000 */
[----:B------:R-:W-:-:S09]  /*2390*/  UISETP.NE.AND UP0, UPT, UR4, 0x18, UPT ;  /* 0x000000180400788c */ /* 0x000fd2000bf05270 */
[----:B------:R-:W-:Y:S05]  /*23a0*/  BRA.U UP0, `(.L_x_24876) ;  /* 0x0000000500707547 */ /* 0x000fea000b800000 */
[----:B------:R-:W-:Y:S01]  /*23b0*/  I2FP.F32.U32 R7, R4 ;  /* 0x0000000400077245 */ /* 0x000fe20000201000 */
[----:B------:R-:W-:Y:S01]  /*23c0*/  BSSY.RECONVERGENT B0, `(.L_x_24889) ;  /* 0x000000a000007945 */ /* 0x000fe20003800200 */
[----:B------:R-:W-:Y:S02]  /*23d0*/  HFMA2 R5, -RZ, RZ, 0, 7.569789886474609375e-06 ;  /* 0x0000007fff057431 */ /* 0x000fe400000001ff */
[----:B------:R-:W-:-:S13]  /*23e0*/  ISETP.GT.U32.AND P0, PT, R7, 0x43efffff, PT ;  /* 0x43efffff0700780c */ /* 0x000fda0003f04070 */
[----:B------:R-:W-:Y:S05]  /*23f0*/  @P0 BRA `(.L_x_24890) ;  /* 0x0000000000180947 */ /* 0x000fea0003800000 */
[----:B------:R-:W-:-:S13]  /*2400*/  ISETP.GT.U32.AND P0, PT, R7, 0x3c7fffff, PT ;  /* 0x3c7fffff0700780c */ /* 0x000fda0003f04070 */
[----:B------:R-:W-:Y:S01]  /*2410*/  @P0 SHF.R.U32.HI R0, RZ, 0x14, R7 ;  /* 0x00000014ff000819 */ /* 0x000fe20000011607 */
[----:B------:R-:W-:-:S03]  /*2420*/  @!P0 FADD.FTZ R5, R7, 16384 ;  /* 0x4680000007058421 */ /* 0x000fc60000010000 */
[----:B------:R-:W-:-:S04]  /*2430*/  @P0 LOP3.LUT R0, R0, 0x1, RZ, 0xc0, !PT ;  /* 0x0000000100000812 */ /* 0x000fc800078ec0ff */
[----:B------:R-:W-:-:S04]  /*2440*/  @P0 IADD3 R0, PT, PT, R7, 0x407ffff, R0 ;  /* 0x0407ffff07000810 */ /* 0x000fc80007ffe000 */
[----:B------:R-:W-:-:S07]  /*2450*/  @P0 SHF.R.U32.HI R5, RZ, 0x14, R0 ;  /* 0x00000014ff050819 */ /* 0x000fce0000011600 */
.L_x_24890:
[----:B------:R-:W-:Y:S05]  /*2460*/  BSYNC.RECONVERGENT B0 ;  /* 0x0000000000007941 */ /* 0x000fea0003800200 */
.L_x_24889:
[----:B------:R0:W-:Y:S01]  /*2470*/  STG.E.U8 desc[UR36][R2.64], R5 ;  /* 0x0000000502007986 */ /* 0x0001e2000c101124 */
[----:B------:R-:W-:Y:S05]  /*2480*/  BRA `(.L_x_24877) ;  /* 0x0000000400c87947 */ /* 0x000fea0003800000 */
.L_x_24888:
[----:B------:R-:W-:-:S04]  /*2490*/  I2FP.F32.U32 R7, R4 ;  /* 0x0000000400077245 */ /* 0x000fc80000201000 */
[----:B------:R-:W-:-:S13]  /*24a0*/  ISETP.GE.U32.AND P1, PT, R7, 0x47800000, PT ;  /* 0x478000000700780c */ /* 0x000fda0003f26070 */
        /* <DEDUP_REMOVED lines=14> */
.L_x_24887:
[----:B------:R-:W-:-:S04]  /*2590*/  I2FP.F32.U32 R0, R4 ;  /* 0x0000000400007245 */ /* 0x000fc80000201000 */
[----:B------:R-:W-:-:S05]  /*25a0*/  F2FP.BF16.F32.PACK_AB R0, RZ, R0 ;  /* 0x00000000ff00723e */ /* 0x000fca00000010ff */
[----:B------:R0:W-:Y:S01]  /*25b0*/  STG.E.U16 desc[UR36][R2.64], R0 ;  /* 0x0000000002007986 */ /* 0x0001e2000c101524 */
[----:B------:R-:W-:Y:S05]  /*25c0*/  BRA `(.L_x_24877) ;  /* 0x0000000400787947 */ /* 0x000fea0003800000 */
.L_x_24884:
        /* <DEDUP_REMOVED lines=10> */
.L_x_24893:
[----:B------:R-:W-:Y:S01]  /*2670*/  I2FP.F32.U32 R5, R4 ;  /* 0x0000000400057245 */ /* 0x000fe20000201000 */
        /* <DEDUP_REMOVED lines=11> */
.L_x_24896:
[----:B------:R-:W-:-:S04]  /*2730*/  SHF.R.U32.HI R0, RZ, 0x14, R5 ;  /* 0x00000014ff007819 */ /* 0x000fc80000011605 */
[----:B------:R-:W-:-:S04]  /*2740*/  LOP3.LUT R0, R0, 0x1, RZ, 0xc0, !PT ;  /* 0x0000000100007812 */ /* 0x000fc800078ec0ff */
[----:B------:R-:W-:-:S04]  /*2750*/  IADD3 R0, PT, PT, R5, 0x487ffff, R0 ;  /* 0x0487ffff05007810 */ /* 0x000fc80007ffe000 */
[----:B------:R-:W-:-:S04]  /*2760*/  SHF.R.U32.HI R0, RZ, 0x14, R0 ;  /* 0x00000014ff007819 */ /* 0x000fc80000011600 */
[----:B------:R-:W-:-:S07]  /*2770*/  LOP3.LUT R4, R0, 0xff, RZ, 0xc0, !PT ;  /* 0x000000ff00047812 */ /* 0x000fce00078ec0ff */
.L_x_24897:
[----:B------:R-:W-:-:S07]  /*2780*/  PRMT R0, R4, 0x7610, R0 ;  /* 0x0000761004007816 */ /* 0x000fce0000000000 */
.L_x_24895:
[----:B------:R-:W-:Y:S05]  /*2790*/  BSYNC.RECONVERGENT B0 ;  /* 0x0000000000007941 */ /* 0x000fea0003800200 */
.L_x_24894:
[----:B------:R1:W-:Y:S01]  /*27a0*/  STG.E.U8 desc[UR36][R2.64], R0 ;  /* 0x0000000002007986 */ /* 0x0003e2000c101124 */
[----:B------:R-:W-:Y:S05]  /*27b0*/  BRA `(.L_x_24877) ;  /* 0x0000000000fc7947 */ /* 0x000fea0003800000 */
.L_x_24892:
[----:B------:R-:W-:Y:S01]  /*27c0*/  I2FP.F32.U32 R5, R4 ;  /* 0x0000000400057245 */ /* 0x000fe20000201000 */
        /* <DEDUP_REMOVED lines=11> */
.L_x_24900:
[----:B------:R-:W-:-:S04]  /*2880*/  SHF.R.U32.HI R0, RZ, 0x15, R5 ;  /* 0x00000015ff007819 */ /* 0x000fc80000011605 */
[----:B------:R-:W-:-:S04]  /*2890*/  LOP3.LUT R0, R0, 0x1, RZ, 0xc0, !PT ;  /* 0x0000000100007812 */ /* 0x000fc800078ec0ff */
[----:B------:R-:W-:-:S04]  /*28a0*/  IADD3 R0, PT, PT, R5, 0x88fffff, R0 ;  /* 0x088fffff05007810 */ /* 0x000fc80007ffe000 */
[----:B------:R-:W-:-:S04]  /*28b0*/  SHF.R.U32.HI R0, RZ, 0x15, R0 ;  /* 0x00000015ff007819 */ /* 0x000fc80000011600 */
[----:B------:R-:W-:-:S07]  /*28c0*/  LOP3.LUT R4, R0, 0xff, RZ, 0xc0, !PT ;  /* 0x000000ff00047812 */ /* 0x000fce00078ec0ff */
.L_x_24901:
[----:B------:R-:W-:-:S07]  /*28d0*/  PRMT R0, R4, 0x7610, R0 ;  /* 0x0000761004007816 */ /* 0x000fce0000000000 */
.L_x_24899:
[----:B------:R-:W-:Y:S05]  /*28e0*/  BSYNC.RECONVERGENT B0 ;  /* 0x0000000000007941 */ /* 0x000fea0003800200 */
.L_x_24898:
[----:B------:R0:W-:Y:S01]  /*28f0*/  STG.E.U8 desc[UR36][R2.64], R0 ;  /* 0x0000000002007986 */ /* 0x0001e2000c101124 */
[----:B------:R-:W-:Y:S05]  /*2900*/  BRA `(.L_x_24877) ;  /* 0x0000000000a87947 */ /* 0x000fea0003800000 */
.L_x_24891:
[----:B------:R-:W-:-:S09]  /*2910*/  UISETP.NE.AND UP0, UPT, UR4, 0x1c, UPT ;  /* 0x0000001c0400788c */ /* 0x000fd2000bf05270 */
[----:B------:R-:W-:Y:S05]  /*2920*/  BRA.U !UP0, `(.L_x_24902) ;  /* 0x00000001089c7547 */ /* 0x000fea000b800000 */
[----:B------:R-:W-:-:S09]  /*2930*/  UISETP.NE.AND UP0, UPT, UR4, 0x1d, UPT ;  /* 0x0000001d0400788c */ /* 0x000fd2000bf05270 */
[----:B------:R-:W-:Y:S05]  /*2940*/  BRA.U !UP0, `(.L_x_24903) ;  /* 0x0000000108887547 */ /* 0x000fea000b800000 */
[----:B------:R-:W-:-:S09]  /*2950*/  UISETP.NE.AND UP0, UPT, UR4, 0x2c, UPT ;  /* 0x0000002c0400788c */ /* 0x000fd2000bf05270 */
[----:B------:R-:W-:Y:S05]  /*2960*/  BRA.U !UP0, `(.L_x_24904) ;  /* 0x0000000108447547 */ /* 0x000fea000b800000 */
.L_x_24876:
        /* <DEDUP_REMOVED lines=16> */
.L_x_24905:
[----:B------:R-:W-:Y:S05]  /*2a70*/  BRA `(.L_x_24877) ;  /* 0x00000000004c7947 */ /* 0x000fea0003800000 */
.L_x_24904:
[----:B------:R-:W-:-:S04]  /*2a80*/  I2FP.F32.U32 R5, R4 ;  /* 0x0000000400057245 */ /* 0x000fc80000201000 */
[----:B------:R-:W-:-:S04]  /*2a90*/  SHF.R.U32.HI R4, RZ, 0x17, R5 ;  /* 0x00000017ff047819 */ /* 0x000fc80000011605 */
        /* <DEDUP_REMOVED lines=13> */
.L_x_24903:
[----:B------:R-:W-:-:S05]  /*2b70*/  IMAD.MOV.U32 R5, RZ, RZ, RZ ;  /* 0x000000ffff057224 */ /* 0x000fca00078e00ff */
[----:B------:R0:W-:Y:S01]  /*2b80*/  STG.E.64 desc[UR36][R2.64], R4 ;  /* 0x0000000402007986 */ /* 0x0001e2000c101b24 */
[----:B------:R-:W-:Y:S05]  /*2b90*/  BRA `(.L_x_24877) ;  /* 0x0000000000047947 */ /* 0x000fea0003800000 */
.L_x_24902:
[----:B------:R3:W-:Y:S02]  /*2ba0*/  STG.E desc[UR36][R2.64], R4 ;  /* 0x0000000402007986 */ /* 0x0007e4000c101924 */
.L_x_24877:
[----:B------:R-:W-:Y:S05]  /*2bb0*/  BSYNC.RECONVERGENT B6 ;  /* 0x0000000000067941 */ /* 0x000fea0003800200 */
.L_x_24871:
[----:B------:R-:W-:-:S07]  /*2bc0*/  IADD3 R17, PT, PT, R17, 0x80, RZ ;  /* 0x0000008011117810 */ /* 0x000fce0007ffe0ff */
.L_x_24844:
[----:B------:R-:W-:Y:S05]  /*2bd0*/  BSYNC.RECONVERGENT B7 ;  /* 0x0000000000077941 */ /* 0x000fea0003800200 */
.L_x_24843:
[----:B------:R-:W5:Y:S01]  /*2be0*/  LDCU UR4, c[0x0][0x380] ;  /* 0x00007000ff0477ac */ /* 0x000f620008000800 */
[----:B------:R-:W-:Y:S01]  /*2bf0*/  BSSY.RECONVERGENT B7, `(.L_x_24906) ;  /* 0x00002ae000077945 */ /* 0x000fe20003800200 */
[----:B-----5:R-:W-:-:S13]  /*2c00*/  ISETP.GE.AND P0, PT, R17, UR4, PT ;  /* 0x0000000411007c0c */ /* 0x020fda000bf06270 */
[----:B------:R-:W-:Y:S05]  /*2c10*/  @P0 BRA `(.L_x_24907) ;  /* 0x0000002800ac0947 */ /* 0x000fea0003800000 */
[----:B------:R-:W5:Y:S01]  /*2c20*/  LDCU UR4, c[0x0][0x388] ;  /* 0x00007100ff0477ac */ /* 0x000f620008000800 */
[----:B01----:R-:W-:Y:S02]  /*2c30*/  IMAD.MOV.U32 R0, RZ, RZ, RZ ;  /* 0x000000ffff007224 */ /* 0x003fe400078e00ff */
[----:B------:R-:W-:Y:S01]  /*2c40*/  IMAD.MOV.U32 R16, RZ, RZ, RZ ;  /* 0x000000ffff107224 */ /* 0x000fe200078e00ff */
[----:B-----5:R-:W-:-:S09]  /*2c50*/  UISETP.NE.AND UP0, UPT, UR4, URZ, UPT ;  /* 0x000000ff0400728c */ /* 0x020fd2000bf05270 */
[----:B------:R-:W-:Y:S05]  /*2c60*/  BRA.U !UP0, `(.L_x_24908) ;  /* 0x0000001108a87547 */ /* 0x000fea000b800000 */
[----:B------:R-:W2:Y:S01]  /*2c70*/  LDCU.64 UR4, c[0x0][0x390] ;  /* 0x00007200ff0477ac */ /* 0x000ea20008000a00 */
[----:B------:R-:W-:Y:S01]  /*2c80*/  HFMA2 R16, -RZ, RZ, 0, 0 ;  /* 0x00000000ff107431 */ /* 0x000fe200000001ff */
[----:B------:R-:W0:Y:S01]  /*2c90*/  LDCU UR6, c[0x0][0x38c] ;  /* 0x00007180ff0677ac */ /* 0x000e220008000800 */
[----:B------:R-:W1:Y:S01]  /*2ca0*/  LDCU.64 UR8, c[0x0][0x4b8] ;  /* 0x00009700ff0877ac */ /* 0x000e620008000a00 */
[----:B------:R-:W-:Y:S02]  /*2cb0*/  UISETP.NE.AND UP0, UPT, UR41, URZ, UPT ;  /* 0x000000ff2900728c */ /* 0x000fe4000bf05270 */
[----:B--234-:R-:W-:-:S05]  /*2cc0*/  IMAD.HI.U32 R2, R17, UR4, R16 ;  /* 0x0000000411027c27 */ /* 0x01cfca000f8e0010 */
        /* <DEDUP_REMOVED lines=292> */
.L_x_24908:
[----:B------:R-:W2:Y:S01]  /*3f10*/  LDCU.64 UR6, c[0x0][0x588] ;  /* 0x0000b100ff0677ac */ /* 0x000ea20008000a00 */
[----:B------:R-:W-:Y:S01]  /*3f20*/  BSSY.RECONVERGENT B6, `(.L_x_24909) ;  /* 0x00000a4000067945 */ /* 0x000fe20003800200 */
        /* <DEDUP_REMOVED lines=16> */
.L_x_24913:
[----:B------:R-:W2:Y:S02]  /*4030*/  LDG.E.U8 R2, desc[UR36][R2.64] ;  /* 0x0000002402027981 */ /* 0x000ea4000c1e1100 */
[----:B--2---:R-:W-:Y:S01]  /*4040*/  ISETP.NE.AND P0, PT, R2, RZ, PT ;  /* 0x000000ff0200720c */ /* 0x004fe20003f05270 */
[----:B------:R-:W-:-:S12]  /*4050*/  BRA `(.L_x_24915) ;  /* 0x0000000800407947 */ /* 0x000fd80003800000 */
.L_x_24912:
        /* <DEDUP_REMOVED lines=10> */
.L_x_24917:
[----:B------:R-:W2:Y:S02]  /*4100*/  LDG.E R2, desc[UR36][R2.64] ;  /* 0x0000002402027981 */ /* 0x000ea4000c1e1900 */
[----:B--2---:R-:W-:Y:S01]  /*4110*/  ISETP.NE.AND P0, PT, R2, RZ, PT ;  /* 0x000000ff0200720c */ /* 0x004fe20003f05270 */
[----:B------:R-:W-:-:S12]  /*4120*/  BRA `(.L_x_24915) ;  /* 0x00000008000c7947 */ /* 0x000fd80003800000 */
.L_x_24916:
[----:B------:R-:W2:Y:S02]  /*4130*/  LDG.E.U16 R2, desc[UR36][R2.64] ;  /* 0x0000002402027981 */ /* 0x000ea4000c1e1500 */
[----:B--2---:R-:W-:Y:S01]  /*4140*/  ISETP.NE.AND P0, PT, R2, RZ, PT ;  /* 0x000000ff0200720c */ /* 0x004fe20003f05270 */
[----:B------:R-:W-:-:S12]  /*4150*/  BRA `(.L_x_24915) ;  /* 0x0000000800007947 */ /* 0x000fd80003800000 */
.L_x_24911:
        /* <DEDUP_REMOVED lines=9> */
.L_x_24919:
[----:B------:R-:W2:Y:S02]  /*41f0*/  LDG.E.U16 R0, desc[UR36][R2.64] ;  /* 0x0000002402007981 */ /* 0x000ea4000c1e1500 */
[----:B--2---:R-:W-:-:S05]  /*4200*/  HADD2.F32 R0, -RZ, R0.H0_H0 ;  /* 0x20000000ff007230 */ /* 0x004fca0000004100 */
[----:B------:R-:W-:Y:S01]  /*4210*/  FSETP.NEU.FTZ.AND P0, PT, R0, RZ, PT ;  /* 0x000000ff0000720b */ /* 0x000fe20003f1d000 */
[----:B------:R-:W-:-:S12]  /*4220*/  BRA `(.L_x_24915) ;  /* 0x0000000400cc7947 */ /* 0x000fd80003800000 */
.L_x_24918:
        /* <DEDUP_REMOVED lines=11> */
.L_x_24921:
        /* <DEDUP_REMOVED lines=8> */
.L_x_24920:
[----:B------:R-:W2:Y:S02]  /*4360*/  LDG.E.64 R2, desc[UR36][R2.64] ;  /* 0x0000002402027981 */ /* 0x000ea4000c1e1b00 */
[----:B--2---:R1:W2:Y:S02]  /*4370*/  DSETP.NEU.AND P0, PT, R2, RZ, PT ;  /* 0x000000ff0200722a */ /* 0x0042a40003f0d000 */
[----:B--2---:R-:W-:Y:S05]  /*4380*/  BRA `(.L_x_24915) ;  /* 0x0000000400747947 */ /* 0x004fea0003800000 */
.L_x_24910:
        /* <DEDUP_REMOVED lines=11> */
.L_x_24924:
        /* <DEDUP_REMOVED lines=8> */
.L_x_24923:
        /* <DEDUP_REMOVED lines=9> */
.L_x_24926:
[----:B------:R-:W2:Y:S02]  /*4550*/  LDG.E.U8 R2, desc[UR36][R2.64] ;  /* 0x0000002402027981 */ /* 0x000ea4000c1e1100 */
[----:B--2---:R-:W-:-:S04]  /*4560*/  SHF.L.U32 R0, R2, 0x19, RZ ;  /* 0x0000001902007819 */ /* 0x004fc800000006ff */
[----:B------:R-:W-:-:S13]  /*4570*/  ISETP.GE.U32.AND P0, PT, R0, 0x8000000, PT ;  /* 0x080000000000780c */ /* 0x000fda0003f06070 */
[----:B------:R-:W-:Y:S01]  /*4580*/  @!P0 IMAD.SHL.U32 R4, R2, 0x100, RZ ;  /* 0x0000010002048824 */ /* 0x000fe200078e00ff */
[----:B------:R-:W-:-:S04]  /*4590*/  @P0 LEA.HI R0, R0, 0x70000000, RZ, 0x1c ;  /* 0x7000000000000811 */ /* 0x000fc800078fe0ff */
[----:B------:R-:W-:Y:S01]  /*45a0*/  @!P0 LOP3.LUT R4, R4, 0x7f00, RZ, 0xc0, !PT ;  /* 0x00007f0004048812 */ /* 0x000fe200078ec0ff */
[----:B------:R-:W-:-:S03]  /*45b0*/  @P0 FMUL.FTZ R0, R0, 1.9259299443872358531e-34 ;  /* 0x0780000000000820 */ /* 0x000fc60000410000 */
[----:B------:R-:W-:-:S05]  /*45c0*/  @!P0 LOP3.LUT R4, R4, 0x3f000000, RZ, 0xfc, !PT ;  /* 0x3f00000004048812 */ /* 0x000fca00078efcff */
[----:B------:R-:W-:-:S05]  /*45d0*/  @!P0 FADD.FTZ R0, R4, -0.5 ;  /* 0xbf00000004008421 */ /* 0x000fca0000010000 */
[----:B------:R-:W-:Y:S01]  /*45e0*/  LOP3.LUT P0, RZ, R0, 0x7fffffff, RZ, 0xc0, !PT ;  /* 0x7fffffff00ff7812 */ /* 0x000fe2000780c0ff */
[----:B------:R-:W-:-:S12]  /*45f0*/  BRA `(.L_x_24915) ;  /* 0x0000000000d87947 */ /* 0x000fd80003800000 */
.L_x_24925:
[----:B------:R-:W2:Y:S02]  /*4600*/  LDG.E.U16 R0, desc[UR36][R2.64] ;  /* 0x0000002402007981 */ /* 0x000ea4000c1e1500 */
[----:B--2---:R-:W-:-:S04]  /*4610*/  SHF.L.U32 R0, R0, 0x10, RZ ;  /* 0x0000001000007819 */ /* 0x004fc800000006ff */
[----:B------:R-:W-:Y:S01]  /*4620*/  FSETP.NEU.FTZ.AND P0, PT, R0, RZ, PT ;  /* 0x000000ff0000720b */ /* 0x000fe20003f1d000 */
[----:B------:R-:W-:-:S12]  /*4630*/  BRA `(.L_x_24915) ;  /* 0x0000000000c87947 */ /* 0x000fd80003800000 */
.L_x_24922:
        /* <DEDUP_REMOVED lines=11> */
.L_x_24929:
[----:B------:R-:W2:Y:S02]  /*46f0*/  LDG.E.U8 R2, desc[UR36][R2.64] ;  /* 0x0000002402027981 */ /* 0x000ea4000c1e1100 */
[----:B--2---:R-:W-:Y:S01]  /*4700*/  ISETP.NE.AND P0, PT, R2, RZ, PT ;  /* 0x000000ff0200720c */ /* 0x004fe20003f05270 */
[----:B------:R-:W-:-:S12]  /*4710*/  BRA `(.L_x_24915) ;  /* 0x0000000000907947 */ /* 0x000fd80003800000 */
.L_x_24928:
[----:B------:R-:W2:Y:S02]  /*4720*/  LDG.E.U8 R2, desc[UR36][R2.64] ;  /* 0x0000002402027981 */ /* 0x000ea4000c1e1100 */
[----:B--2---:R-:W-:Y:S01]  /*4730*/  ISETP.NE.AND P0, PT, R2, RZ, PT ;  /* 0x000000ff0200720c */ /* 0x004fe20003f05270 */
[----:B------:R-:W-:-:S12]  /*4740*/  BRA `(.L_x_24915) ;  /* 0x0000000000847947 */ /* 0x000fd80003800000 */
.L_x_24927:
[----:B------:R-:W-:-:S09]  /*4750*/  UISETP.NE.AND UP0, UPT, UR4, 0x1c, UPT ;  /* 0x0000001c0400788c */ /* 0x000fd2000bf05270 */
[----:B------:R-:W-:Y:S05]  /*4760*/  BRA.U !UP0, `(.L_x_24930) ;  /* 0x0000000108747547 */ /* 0x000fea000b800000 */
[----:B------:R-:W-:-:S09]  /*4770*/  UISETP.NE.AND UP0, UPT, UR4, 0x1d, UPT ;  /* 0x0000001d0400788c */ /* 0x000fd2000bf05270 */
[----:B------:R-:W-:Y:S05]  /*4780*/  BRA.U !UP0, `(.L_x_24931) ;  /* 0x00000001085c7547 */ /* 0x000fea000b800000 */
[----:B------:R-:W-:-:S09]  /*4790*/  UISETP.NE.AND UP0, UPT, UR4, 0x2c, UPT ;  /* 0x0000002c0400788c */ /* 0x000fd2000bf05270 */
[----:B------:R-:W-:Y:S05]  /*47a0*/  BRA.U UP0, `(.L_x_24914) ;  /* 0x00000001000c7547 */ /* 0x000fea000b800000 */
[----:B------:R-:W2:Y:S02]  /*47b0*/  LDG.E.U8 R2, desc[UR36][R2.64] ;  /* 0x0000002402027981 */ /* 0x000ea4000c1e1100 */
[----:B--2---:R-:W-:Y:S01]  /*47c0*/  ISETP.NE.AND P0, PT, R2, RZ, PT ;  /* 0x000000ff0200720c */ /* 0x004fe20003f05270 */
[----:B------:R-:W-:-:S12]  /*47d0*/  BRA `(.L_x_24915) ;  /* 0x0000000000607947 */ /* 0x000fd80003800000 */
.L_x_24914:
        /* <DEDUP_REMOVED lines=16> */
.L_x_24932:
[----:B------:R-:W-:Y:S01]  /*48e0*/  PLOP3.LUT P0, PT, PT, PT, PT, 0x8, 0x80 ;  /* 0x000000000080781c */ /* 0x000fe20003f0e170 */
[----:B------:R-:W-:-:S12]  /*48f0*/  BRA `(.L_x_24915) ;  /* 0x0000000000187947 */ /* 0x000fd80003800000 */
.L_x_24931:
[----:B------:R-:W2:Y:S02]  /*4900*/  LDG.E.64 R2, desc[UR36][R2.64] ;  /* 0x0000002402027981 */ /* 0x000ea4000c1e1b00 */
[----:B--2---:R-:W-:-:S04]  /*4910*/  ISETP.NE.U32.AND P0, PT, R2, RZ, PT ;  /* 0x000000ff0200720c */ /* 0x004fc80003f05070 */
[----:B------:R-:W-:Y:S01]  /*4920*/  ISETP.NE.AND.EX P0, PT, R3, RZ, PT, P0 ;  /* 0x000000ff0300720c */ /* 0x000fe20003f05300 */
[----:B------:R-:W-:-:S12]  /*4930*/  BRA `(.L_x_24915) ;  /* 0x0000000000087947 */ /* 0x000fd80003800000 */
.L_x_24930:
[----:B------:R-:W2:Y:S02]  /*4940*/  LDG.E R2, desc[UR36][R2.64] ;  /* 0x0000002402027981 */ /* 0x000ea4000c1e1900 */
[----:B--2---:R-:W-:-:S13]  /*4950*/  ISETP.NE.AND P0, PT, R2, RZ, PT ;  /* 0x000000ff0200720c */ /* 0x004fda0003f05270 */
.L_x_24915:
[----:B------:R-:W-:Y:S05]  /*4960*/  BSYNC.RECONVERGENT B6 ;  /* 0x0000000000067941 */ /* 0x000fea0003800200 */
.L_x_24909:
        /* <DEDUP_REMOVED lines=19> */
.L_x_24937:
[----:B------:R0:W-:Y:S01]  /*4aa0*/  STG.E.U8 desc[UR36][R2.64], R4 ;  /* 0x0000000402007986 */ /* 0x0001e2000c101124 */
[----:B------:R-:W-:Y:S05]  /*4ab0*/  BRA `(.L_x_24939) ;  /* 0x0000000800fc7947 */ /* 0x000fea0003800000 */
.L_x_24936:
        /* <DEDUP_REMOVED lines=9> */
.L_x_24941:
[----:B------:R0:W-:Y:S01]  /*4b50*/  STG.E desc[UR36][R2.64], R4 ;  /* 0x0000000402007986 */ /* 0x0001e2000c101924 */
[----:B------:R-:W-:Y:S05]  /*4b60*/  BRA `(.L_x_24939) ;  /* 0x0000000800d07947 */ /* 0x000fea0003800000 */
.L_x_24940:
[----:B------:R0:W-:Y:S01]  /*4b70*/  STG.E.U16 desc[UR36][R2.64], R4 ;  /* 0x0000000402007986 */ /* 0x0001e2000c101524 */
[----:B------:R-:W-:Y:S05]  /*4b80*/  BRA `(.L_x_24939) ;  /* 0x0000000800c87947 */ /* 0x000fea0003800000 */
.L_x_24935:
        /* <DEDUP_REMOVED lines=9> */
.L_x_24943:
[----:B------:R-:W-:-:S04]  /*4c20*/  I2FP.F32.U32 R0, R4 ;  /* 0x0000000400007245 */ /* 0x000fc80000201000 */
[----:B------:R-:W-:-:S05]  /*4c30*/  F2FP.F16.F32.PACK_AB R0, RZ, R0 ;  /* 0x00000000ff00723e */ /* 0x000fca00000000ff */
[----:B------:R3:W-:Y:S01]  /*4c40*/  STG.E.U16 desc[UR36][R2.64], R0 ;  /* 0x0000000002007986 */ /* 0x0007e2000c101524 */
[----:B------:R-:W-:Y:S05]  /*4c50*/  BRA `(.L_x_24939) ;  /* 0x0000000800947947 */ /* 0x000fea0003800000 */
.L_x_24942:
[----:B------:R-:W-:-:S09]  /*4c60*/  UISETP.NE.AND UP0, UPT, UR4, 0x7, UPT ;  /* 0x000000070400788c */ /* 0x000fd2000bf05270 */
[----:B------:R-:W-:Y:S05]  /*4c70*/  BRA.U !UP0, `(.L_x_24944) ;  /* 0x0000000108347547 */ /* 0x000fea000b800000 */
[----:B------:R-:W-:-:S09]  /*4c80*/  UISETP.NE.AND UP0, UPT, UR4, 0x8, UPT ;  /* 0x000000080400788c */ /* 0x000fd2000bf05270 */
[----:B------:R-:W-:Y:S05]  /*4c90*/  BRA.U !UP0, `(.L_x_24945) ;  /* 0x0000000108187547 */ /* 0x000fea000b800000 */
[----:B------:R-:W-:-:S09]  /*4ca0*/  UISETP.NE.AND UP0, UPT, UR4, 0x9, UPT ;  /* 0x000000090400788c */ /* 0x000fd2000bf05270 */
[----:B------:R-:W-:Y:S05]  /*4cb0*/  BRA.U UP0, `(.L_x_24938) ;  /* 0x0000000500b07547 */ /* 0x000fea000b800000 */
[----:B------:R-:W-:Y:S01]  /*4cc0*/  I2FP.F32.U32 R4, R4 ;  /* 0x0000000400047245 */ /* 0x000fe20000201000 */
[----:B------:R-:W-:-:S05]  /*4cd0*/  HFMA2 R5, -RZ, RZ, 0, 0 ;  /* 0x00000000ff057431 */ /* 0x000fca00000001ff */
[----:B------:R1:W-:Y:S01]  /*4ce0*/  STG.E.64 desc[UR36][R2.64], R4 ;  /* 0x0000000402007986 */ /* 0x0003e2000c101b24 */
[----:B------:R-:W-:Y:S05]  /*4cf0*/  BRA `(.L_x_24939) ;  /* 0x00000008006c7947 */ /* 0x000fea0003800000 */
.L_x_24945:
[----:B------:R-:W-:-:S04]  /*4d00*/  I2FP.F32.U32 R4, R4 ;  /* 0x0000000400047245 */ /* 0x000fc80000201000 */
[----:B------:R-:W-:-:S04]  /*4d10*/  F2FP.F16.F32.PACK_AB R5, RZ, R4 ;  /* 0x00000004ff05723e */ /* 0x000fc800000000ff */
[----:B------:R-:W-:-:S05]  /*4d20*/  PRMT R5, R5, 0x5410, RZ ;  /* 0x0000541005057816 */ /* 0x000fca00000000ff */
[----:B------:R0:W-:Y:S01]  /*4d30*/  STG.E desc[UR36][R2.64], R5 ;  /* 0x0000000502007986 */ /* 0x0001e2000c101924 */
[----:B------:R-:W-:Y:S05]  /*4d40*/  BRA `(.L_x_24939) ;  /* 0x0000000800587947 */ /* 0x000fea0003800000 */
.L_x_24944:
[----:B------:R-:W0:Y:S02]  /*4d50*/  I2F.F64.U32 R4, R4 ;  /* 0x0000000400047312 */ /* 0x000e240000201800 */
[----:B0-----:R2:W-:Y:S01]  /*4d60*/  STG.E.64 desc[UR36][R2.64], R4 ;  /* 0x0000000402007986 */ /* 0x0015e2000c101b24 */
[----:B------:R-:W-:Y:S05]  /*4d70*/  BRA `(.L_x_24939) ;  /* 0x00000008004c7947 */ /* 0x000fea0003800000 */
.L_x_24934:
        /* <DEDUP_REMOVED lines=12> */
.L_x_24949:
[----:B------:R-:W-:Y:S01]  /*4e40*/  I2FP.F32.U32 R5, R4 ;  /* 0x0000000400057245 */ /* 0x000fe20000201000 */
        /* <DEDUP_REMOVED lines=16> */
.L_x_24951:
[----:B------:R-:W-:Y:S05]  /*4f50*/  BSYNC.RECONVERGENT B0 ;  /* 0x0000000000007941 */ /* 0x000fea0003800200 */
.L_x_24950:
[----:B------:R0:W-:Y:S01]  /*4f60*/  STG.E.U8 desc[UR36][R2.64], R0 ;  /* 0x0000000002007986 */ /* 0x0001e2000c101124 */
[----:B------:R-:W-:Y:S05]  /*4f70*/  BRA `(.L_x_24939) ;  /* 0x0000000400cc7947 */ /* 0x000fea0003800000 */
.L_x_24948:
        /* <DEDUP_REMOVED lines=17> */
.L_x_24953:
[----:B------:R-:W-:Y:S05]  /*5090*/  BSYNC.RECONVERGENT B0 ;  /* 0x0000000000007941 */ /* 0x000fea0003800200 */
.L_x_24952:
[----:B------:R0:W-:Y:S01]  /*50a0*/  STG.E.U8 desc[UR36][R2.64], R0 ;  /* 0x0000000002007986 */ /* 0x0001e2000c101124 */
[----:B------:R-:W-:Y:S05]  /*50b0*/  BRA `(.L_x_24939) ;  /* 0x00000004007c7947 */ /* 0x000fea0003800000 */
.L_x_24947:
[----:B------:R-:W-:-:S09]  /*50c0*/  UISETP.NE.AND UP0, UPT, UR4, 0x1c, UPT ;  /* 0x0000001c0400788c */ /* 0x000fd2000bf05270 */
[----:B------:R-:W-:Y:S05]  /*50d0*/  BRA.U !UP0, `(.L_x_24954) ;  /* 0x0000000108587547 */ /* 0x000fea000b800000 */
[----:B------:R-:W-:-:S09]  /*50e0*/  UISETP.NE.AND UP0, UPT, UR4, 0x1d, UPT ;  /* 0x0000001d0400788c */ /* 0x000fd2000bf05270 */
[----:B------:R-:W-:Y:S05]  /*50f0*/  BRA.U !UP0, `(.L_x_24955) ;  /* 0x0000000108447547 */ /* 0x000fea000b800000 */
[----:B------:R-:W-:-:S09]  /*5100*/  UISETP.NE.AND UP0, UPT, UR4, 0x2c, UPT ;  /* 0x0000002c0400788c */ /* 0x000fd2000bf05270 */
[----:B------:R-:W-:Y:S05]  /*5110*/  BRA.U UP0, `(.L_x_24938) ;  /* 0x0000000100987547 */ /* 0x000fea000b800000 */
[----:B------:R-:W-:-:S04]  /*5120*/  I2FP.F32.U32 R5, R4 ;  /* 0x0000000400057245 */ /* 0x000fc80000201000 */
[----:B------:R-:W-:-:S04]  /*5130*/  SHF.R.U32.HI R4, RZ, 0x17, R5 ;  /* 0x00000017ff047819 */ /* 0x000fc80000011605 */
        /* <DEDUP_REMOVED lines=13> */
.L_x_24955:
[----:B------:R-:W-:-:S05]  /*5210*/  IMAD.MOV.U32 R5, RZ, RZ, RZ ;  /* 0x000000ffff057224 */ /* 0x000fca00078e00ff */
[----:B------:R0:W-:Y:S01]  /*5220*/  STG.E.64 desc[UR36][R2.64], R4 ;  /* 0x0000000402007986 */ /* 0x0001e2000c101b24 */
[----:B------:R-:W-:Y:S05]  /*5230*/  BRA `(.L_x_24939) ;  /* 0x00000004001c7947 */ /* 0x000fea0003800000 */
.L_x_24954:
[----:B------:R0:W-:Y:S01]  /*5240*/  STG.E desc[UR36][R2.64], R4 ;  /* 0x0000000402007986 */ /* 0x0001e2000c101924 */
[----:B------:R-:W-:Y:S05]  /*5250*/  BRA `(.L_x_24939) ;  /* 0x0000000400147947 */ /* 0x000fea0003800000 */
.L_x_24946:
        /* <DEDUP_REMOVED lines=8> */
.L_x_24957:
[----:B------:R-:W-:Y:S01]  /*52e0*/  CS2R R6, SRZ ;  /* 0x0000000000067805 */ /* 0x000fe2000001ff00 */
[----:B------:R-:W0:Y:S04]  /*52f0*/  I2F.F64.U32 R4, R4 ;  /* 0x0000000400047312 */ /* 0x000e280000201800 */
[----:B0-----:R0:W-:Y:S01]  /*5300*/  STG.E.128 desc[UR36][R2.64], R4 ;  /* 0x0000000402007986 */ /* 0x0011e2000c101d24 */
[----:B------:R-:W-:Y:S05]  /*5310*/  BRA `(.L_x_24939) ;  /* 0x0000000000e47947 */ /* 0x000fea0003800000 */
.L_x_24956:
[----:B------:R-:W-:-:S09]  /*5320*/  UISETP.NE.AND UP0, UPT, UR4, 0xf, UPT ;  /* 0x0000000f0400788c */ /* 0x000fd2000bf05270 */
[----:B------:R-:W-:Y:S05]  /*5330*/  BRA.U !UP0, `(.L_x_24958) ;  /* 0x0000000108d07547 */ /* 0x000fea000b800000 */
[----:B------:R-:W-:-:S09]  /*5340*/  UISETP.NE.AND UP0, UPT, UR4, 0x17, UPT ;  /* 0x000000170400788c */ /* 0x000fd2000bf05270 */
[----:B------:R-:W-:Y:S05]  /*5350*/  BRA.U !UP0, `(.L_x_24959) ;  /* 0x0000000108847547 */ /* 0x000fea000b800000 */
[----:B------:R-:W-:-:S09]  /*5360*/  UISETP.NE.AND UP0, UPT, UR4, 0x18, UPT ;  /* 0x000000180400788c */ /* 0x000fd2000bf05270 */
[----:B------:R-:W-:Y:S05]  /*5370*/  BRA.U !UP0, `(.L_x_24960) ;  /* 0x0000000108447547 */ /* 0x000fea000b800000 */
.L_x_24938:
        /* <DEDUP_REMOVED lines=16> */
.L_x_24961:
[----:B------:R-:W-:Y:S05]  /*5480*/  BRA `(.L_x_24939) ;  /* 0x0000000000887947 */ /* 0x000fea0003800000 */
.L_x_24960:
        /* <DEDUP_REMOVED lines=11> */
.L_x_24963:
[----:B------:R-:W-:Y:S05]  /*5540*/  BSYNC.RECONVERGENT B0 ;  /* 0x0000000000007941 */ /* 0x000fea0003800200 */
.L_x_24962:
[----:B------:R0:W-:Y:S01]  /*5550*/  STG.E.U8 desc[UR36][R2.64], R5 ;  /* 0x0000000502007986 */ /* 0x0001e2000c101124 */
[----:B------:R-:W-:Y:S05]  /*5560*/  BRA `(.L_x_24939) ;  /* 0x0000000000507947 */ /* 0x000fea0003800000 */
.L_x_24959:
[----:B------:R-:W-:-:S04]  /*5570*/  I2FP.F32.U32 R7, R4 ;  /* 0x0000000400077245 */ /* 0x000fc80000201000 */
[----:B------:R-:W-:-:S13]  /*5580*/  ISETP.GT.U32.AND P0, PT, R7, 0x477fffff, PT ;  /* 0x477fffff0700780c */ /* 0x000fda0003f04070 */
        /* <DEDUP_REMOVED lines=10> */
.L_x_24964:
[----:B------:R-:W-:Y:S01]  /*5630*/  HFMA2 R5, -RZ, RZ, 0, 7.569789886474609375e-06 ;  /* 0x0000007fff057431 */ /* 0x000fe200000001ff */
[----:B------:R-:W-:-:S04]  /*5640*/  ISETP.GT.U32.AND P0, PT, R7, 0x7f800000, PT ;  /* 0x7f8000000700780c */ /* 0x000fc80003f04070 */
[----:B------:R-:W-:-:S05]  /*5650*/  SEL R5, R5, 0x7c, P0 ;  /* 0x0000007c05057807 */ /* 0x000fca0000000000 */
[----:B------:R0:W-:Y:S01]  /*5660*/  STG.E.U8 desc[UR36][R2.64], R5 ;  /* 0x0000000502007986 */ /* 0x0001e2000c101124 */
[----:B------:R-:W-:Y:S05]  /*5670*/  BRA `(.L_x_24939) ;  /* 0x00000000000c7947 */ /* 0x000fea0003800000 */
.L_x_24958:
[----:B------:R-:W-:-:S04]  /*5680*/  I2FP.F32.U32 R0, R4 ;  /* 0x0000000400007245 */ /* 0x000fc80000201000 */
[----:B------:R-:W-:-:S05]  /*5690*/  F2FP.BF16.F32.PACK_AB R0, RZ, R0 ;  /* 0x00000000ff00723e */ /* 0x000fca00000010ff */
[----:B------:R0:W-:Y:S02]  /*56a0*/  STG.E.U16 desc[UR36][R2.64], R0 ;  /* 0x0000000002007986 */ /* 0x0001e4000c101524 */
.L_x_24939:
[----:B------:R-:W-:Y:S05]  /*56b0*/  BSYNC.RECONVERGENT B6 ;  /* 0x0000000000067941 */ /* 0x000fea0003800200 */
.L_x_24933:
[----:B------:R-:W-:-:S07]  /*56c0*/  VIADD R17, R17, 0x80 ;  /* 0x0000008011117836 */ /* 0x000fce0000000000 */
.L_x_24907:
[----:B------:R-:W-:Y:S05]  /*56d0*/  BSYNC.RECONVERGENT B7 ;  /* 0x0000000000077941 */ /* 0x000fea0003800200 */
.L_x_24906:
[----:B------:R-:W5:Y:S01]  /*56e0*/  LDCU UR4, c[0x0][0x380] ;  /* 0x00007000ff0477ac */ /* 0x000f620008000800 */
[----:B------:R-:W-:Y:S01]  /*56f0*/  BSSY.RECONVERGENT B7, `(.L_x_24965) ;  /* 0x00002ae000077945 */ /* 0x000fe20003800200 */
[----:B-----5:R-:W-:-:S13]  /*5700*/  ISETP.GE.AND P0, PT, R17, UR4, PT ;  /* 0x0000000411007c0c */ /* 0x020fda000bf06270 */
[----:B------:R-:W-:Y:S05]  /*5710*/  @P0 BRA `(.L_x_24966) ;  /* 0x0000002800ac0947 */ /* 0x000fea0003800000 */
[----:B------:R-:W5:Y:S01]  /*5720*/  LDCU UR4, c[0x0][0x388] ;  /* 0x00007100ff0477ac */ /* 0x000f620008000800 */
[----:B01-3--:R-:W-:Y:S01]  /*5730*/  MOV R0, RZ ;  /* 0x000000ff00007202 */ /* 0x00bfe20000000f00 */
        /* <DEDUP_REMOVED lines=8> */
[----:B--2-4-:R-:W-:-:S05]  /*57c0*/  IMAD.HI.U32 R2, R17, UR4, R16 ;  /* 0x0000000411027c27 */ /* 0x014fca000f8e0010 */
        /* <DEDUP_REMOVED lines=292> */
.L_x_24967:
[----:B------:R-:W2:Y:S01]  /*6a10*/  LDCU.64 UR6, c[0x0][0x588] ;  /* 0x0000b100ff0677ac */ /* 0x000ea20008000a00 */
[----:B------:R-:W-:Y:S01]  /*6a20*/  BSSY.RECONVERGENT B6, `(.L_x_24968) ;  /* 0x00000a4000067945 */ /* 0x000fe20003800200 */
[----:B------:R-:W-:-:S04]  /*6a30*/  UPRMT UR4, UR42, 0x9910, URZ ;  /* 0x000099102a047896 */ /* 0x000fc800080000ff */
[----:B------:R-:W-:Y:S01]  /*6a40*/  UISETP.GT.AND UP0, UPT, UR4, 0x9, UPT ;  /* 0x000000090400788c */ /* 0x000fe2000bf04270 */
[----:B--2-4-:R-:W-:-:S04]  /*6a50*/  IADD3 R2, P0, PT, R0, UR6, RZ ;  /* 0x0000000600027c10 */ /* 0x014fc8000ff1e0ff */
        /* <DEDUP_REMOVED lines=13> */
.L_x_24972:
[----:B------:R-:W2:Y:S02]  /*6b30*/  LDG.E.U8 R2, desc[UR36][R2.64] ;  /* 0x0000002402027981 */ /* 0x000ea4000c1e1100 */
[----:B--2---:R-:W-:Y:S01]  /*6b40*/  ISETP.NE.AND P0, PT, R2, RZ, PT ;  /* 0x000000ff0200720c */ /* 0x004fe20003f05270 */
[----:B------:R-:W-:-:S12]  /*6b50*/  BRA `(.L_x_24974) ;  /* 0x0000000800407947 */ /* 0x000fd80003800000 */
.L_x_24971:
        /* <DEDUP_REMOVED lines=10> */
.L_x_24976:
[----:B------:R-:W2:Y:S02]  /*6c00*/  LDG.E R2, desc[UR36][R2.64] ;  /* 0x0000002402027981 */ /* 0x000ea4000c1e1900 */
[----:B--2---:R-:W-:Y:S01]  /*6c10*/  ISETP.NE.AND P0, PT, R2, RZ, PT ;  /* 0x000000ff0200720c */ /* 0x004fe20003f05270 */
[----:B------:R-:W-:-:S12]  /*6c20*/  BRA `(.L_x_24974) ;  /* 0x00000008000c7947 */ /* 0x000fd80003800000 */
.L_x_24975:
[----:B------:R-:W2:Y:S02]  /*6c30*/  LDG.E.U16 R2, desc[UR36][R2.64] ;  /* 0x0000002402027981 */ /* 0x000ea4000c1e1500 */
[----:B--2---:R-:W-:Y:S01]  /*6c40*/  ISETP.NE.AND P0, PT, R2, RZ, PT ;  /* 0x000000ff0200720c */ /* 0x004fe20003f05270 */
[----:B------:R-:W-:-:S12]  /*6c50*/  BRA `(.L_x_24974) ;  /* 0x0000000800007947 */ /* 0x000fd80003800000 */
.L_x_24970:
        /* <DEDUP_REMOVED lines=9> */
.L_x_24978:
[----:B------:R-:W2:Y:S02]  /*6cf0*/  LDG.E.U16 R0, desc[UR36][R2.64] ;  /* 0x0000002402007981 */ /* 0x000ea4000c1e1500 */
[----:B--2---:R-:W-:-:S05]  /*6d00*/  HADD2.F32 R0, -RZ, R0.H0_H0 ;  /* 0x20000000ff007230 */ /* 0x004fca0000004100 */
[----:B------:R-:W-:Y:S01]  /*6d10*/  FSETP.NEU.FTZ.AND P0, PT, R0, RZ, PT ;  /* 0x000000ff0000720b */ /* 0x000fe20003f1d000 */
[----:B------:R-:W-:-:S12]  /*6d20*/  BRA `(.L_x_24974) ;  /* 0x0000000400cc7947 */ /* 0x000fd80003800000 */
.L_x_24977:
        /* <DEDUP_REMOVED lines=11> */
.L_x_24980:
        /* <DEDUP_REMOVED lines=8> */
.L_x_24979:
[----:B------:R-:W2:Y:S02]  /*6e60*/  LDG.E.64 R2, desc[UR36][R2.64] ;  /* 0x0000002402027981 */ /* 0x000ea4000c1e1b00 */
[----:B--2---:R1:W2:Y:S02]  /*6e70*/  DSETP.NEU.AND P0, PT, R2, RZ, PT ;  /* 0x000000ff0200722a */ /* 0x0042a40003f0d000 */
[----:B--2---:R-:W-:Y:S05]  /*6e80*/  BRA `(.L_x_24974) ;  /* 0x0000000400747947 */ /* 0x004fea0003800000 */
.L_x_24969:
        /* <DEDUP_REMOVED lines=11> */
.L_x_24983:
        /* <DEDUP_REMOVED lines=8> */
.L_x_24982:
        /* <DEDUP_REMOVED lines=9> */
.L_x_24985:
[----:B------:R-:W2:Y:S02]  /*7050*/  LDG.E.U8 R2, desc[UR36][R2.64] ;  /* 0x0000002402027981 */ /* 0x000ea4000c1e1100 */
[----:B--2---:R-:W-:-:S05]  /*7060*/  IMAD.SHL.U32 R0, R2, 0x2000000, RZ ;  /* 0x0200000002007824 */ /* 0x004fca00078e00ff */
[----:B------:R-:W-:-:S13]  /*7070*/  ISETP.GE.U32.AND P0, PT, R0, 0x8000000, PT ;  /* 0x080000000000780c */ /* 0x000fda0003f06070 */
[----:B------:R-:W-:Y:S02]  /*7080*/  @!P0 SHF.L.U32 R4, R2, 0x8, RZ ;  /* 0x0000000802048819 */ /* 0x000fe400000006ff */
[----:B------:R-:W-:Y:S02]  /*7090*/  @P0 LEA.HI R0, R0, 0x70000000, RZ, 0x1c ;  /* 0x7000000000000811 */ /* 0x000fe400078fe0ff */
[----:B------:R-:W-:-:S03]  /*70a0*/  @!P0 LOP3.LUT R4, R4, 0x7f00, RZ, 0xc0, !PT ;  /* 0x00007f0004048812 */ /* 0x000fc600078ec0ff */
[----:B------:R-:W-:Y:S01]  /*70b0*/  @P0 FMUL.FTZ R0, R0, 1.9259299443872358531e-34 ;  /* 0x0780000000000820 */ /* 0x000fe20000410000 */
[----:B------:R-:W-:-:S05]  /*70c0*/  @!P0 LOP3.LUT R4, R4, 0x3f000000, RZ, 0xfc, !PT ;  /* 0x3f00000004048812 */ /* 0x000fca00078efcff */
[----:B------:R-:W-:-:S05]  /*70d0*/  @!P0 FADD.FTZ R0, R4, -0.5 ;  /* 0xbf00000004008421 */ /* 0x000fca0000010000 */
[----:B------:R-:W-:Y:S01]  /*70e0*/  LOP3.LUT P0, RZ, R0, 0x7fffffff, RZ, 0xc0, !PT ;  /* 0x7fffffff00ff7812 */ /* 0x000fe2000780c0ff */
[----:B------:R-:W-:-:S12]  /*70f0*/  BRA `(.L_x_24974) ;  /* 0x0000000000d87947 */ /* 0x000fd80003800000 */
.L_x_24984:
[----:B------:R-:W2:Y:S02]  /*7100*/  LDG.E.U16 R0, desc[UR36][R2.64] ;  /* 0x0000002402007981 */ /* 0x000ea4000c1e1500 */
[----:B--2---:R-:W-:-:S05]  /*7110*/  IMAD.U32 R0, R0, 0x10000, RZ ;  /* 0x0001000000007824 */ /* 0x004fca00078e00ff */
[----:B------:R-:W-:Y:S01]  /*7120*/  FSETP.NEU.FTZ.AND P0, PT, R0, RZ, PT ;  /* 0x000000ff0000720b */ /* 0x000fe20003f1d000 */
[----:B------:R-:W-:-:S12]  /*7130*/  BRA `(.L_x_24974) ;  /* 0x0000000000c87947 */ /* 0x000fd80003800000 */
.L_x_24981:
        /* <DEDUP_REMOVED lines=11> */
.L_x_24988:
[----:B------:R-:W2:Y:S02]  /*71f0*/  LDG.E.U8 R2, desc[UR36][R2.64] ;  /* 0x0000002402027981 */ /* 0x000ea4000c1e1100 */
[----:B--2---:R-:W-:Y:S01]  /*7200*/  ISETP.NE.AND P0, PT, R2, RZ, PT ;  /* 0x000000ff0200720c */ /* 0x004fe20003f05270 */
[----:B------:R-:W-:-:S12]  /*7210*/  BRA `(.L_x_24974) ;  /* 0x0000000000907947 */ /* 0x000fd80003800000 */
.L_x_24987:
[----:B------:R-:W2:Y:S02]  /*7220*/  LDG.E.U8 R2, desc[UR36][R2.64] ;  /* 0x0000002402027981 */ /* 0x000ea4000c1e1100 */
[----:B--2---:R-:W-:Y:S01]  /*7230*/  ISETP.NE.AND P0, PT, R2, RZ, PT ;  /* 0x000000ff0200720c */ /* 0x004fe20003f05270 */
[----:B------:R-:W-:-:S12]  /*7240*/  BRA `(.L_x_24974) ;  /* 0x0000000000847947 */ /* 0x000fd80003800000 */
.L_x_24986:
        /* <DEDUP_REMOVED lines=9> */
.L_x_24973:
        /* <DEDUP_REMOVED lines=16> */
.L_x_24991:
[----:B------:R-:W-:Y:S01]  /*73e0*/  PLOP3.LUT P0, PT, PT, PT, PT, 0x8, 0x80 ;  /* 0x000000000080781c */ /* 0x000fe20003f0e170 */
[----:B------:R-:W-:-:S12]  /*73f0*/  BRA `(.L_x_24974) ;  /* 0x0000000000187947 */ /* 0x000fd80003800000 */
.L_x_24990:
[----:B------:R-:W2:Y:S02]  /*7400*/  LDG.E.64 R2, desc[UR36][R2.64] ;  /* 0x0000002402027981 */ /* 0x000ea4000c1e1b00 */
[----:B--2---:R-:W-:-:S04]  /*7410*/  ISETP.NE.U32.AND P0, PT, R2, RZ, PT ;  /* 0x000000ff0200720c */ /* 0x004fc80003f05070 */
[----:B------:R-:W-:Y:S01]  /*7420*/  ISETP.NE.AND.EX P0, PT, R3, RZ, PT, P0 ;  /* 0x000000ff0300720c */ /* 0x000fe20003f05300 */
[----:B------:R-:W-:-:S12]  /*7430*/  BRA `(.L_x_24974) ;  /* 0x0000000000087947 */ /* 0x000fd80003800000 */
.L_x_24989:
[----:B------:R-:W2:Y:S02]  /*7440*/  LDG.E R2, desc[UR36][R2.64] ;  /* 0x0000002402027981 */ /* 0x000ea4000c1e1900 */
[----:B--2---:R-:W-:-:S13]  /*7450*/  ISETP.NE.AND P0, PT, R2, RZ, PT ;  /* 0x000000ff0200720c */ /* 0x004fda0003f05270 */
.L_x_24974:
[----:B------:R-:W-:Y:S05]  /*7460*/  BSYNC.RECONVERGENT B6 ;  /* 0x0000000000067941 */ /* 0x000fea0003800200 */
.L_x_24968:
[----:B------:R-:W1:Y:S01]  /*7470*/  LDCU.64 UR6, c[0x0][0x580] ;  /* 0x0000b000ff0677ac */ /* 0x000e620008000a00 */
[----:B------:R-:W-:Y:S01]  /*7480*/  ISETP.NE.AND P0, PT, RZ, UR43, P0 ;  /* 0x0000002bff007c0c */ /* 0x000fe20008705270 */
[----:B------:R-:W-:Y:S01]  /*7490*/  BSSY.RECONVERGENT B6, `(.L_x_24992) ;  /* 0x00000d2000067945 */ /* 0x000fe20003800200 */
[----:B------:R-:W-:Y:S02]  /*74a0*/  UPRMT UR4, UR40, 0x9910, URZ ;  /* 0x0000991028047896 */ /* 0x000fe400080000ff */
[----:B0-----:R-:W-:Y:S02]  /*74b0*/  SEL R4, RZ, 0x1, !P0 ;  /* 0x00000001ff047807 */ /* 0x001fe40004000000 */
        /* <DEDUP_REMOVED lines=14> */
.L_x_24996:
[----:B------:R0:W-:Y:S01]  /*75a0*/  STG.E.U8 desc[UR36][R2.64], R4 ;  /* 0x0000000402007986 */ /* 0x0001e2000c101124 */
[----:B------:R-:W-:Y:S05]  /*75b0*/  BRA `(.L_x_24998) ;  /* 0x0000000800fc7947 */ /* 0x000fea0003800000 */
.L_x_24995:
        /* <DEDUP_REMOVED lines=9> */
.L_x_25000:
[----:B------:R0:W-:Y:S01]  /*7650*/  STG.E desc[UR36][R2.64], R4 ;  /* 0x0000000402007986 */ /* 0x0001e2000c101924 */
[----:B------:R-:W-:Y:S05]  /*7660*/  BRA `(.L_x_24998) ;  /* 0x0000000800d07947 */ /* 0x000fea0003800000 */
.L_x_24999:
[----:B------:R0:W-:Y:S01]  /*7670*/  STG.E.U16 desc[UR36][R2.64], R4 ;  /* 0x0000000402007986 */ /* 0x0001e2000c101524 */
[----:B------:R-:W-:Y:S05]  /*7680*/  BRA `(.L_x_24998) ;  /* 0x0000000800c87947 */ /* 0x000fea0003800000 */
.L_x_24994:
        /* <DEDUP_REMOVED lines=9> */
.L_x_25002:
[----:B------:R-:W-:-:S04]  /*7720*/  I2FP.F32.U32 R0, R4 ;  /* 0x0000000400007245 */ /* 0x000fc80000201000 */
[----:B------:R-:W-:-:S05]  /*7730*/  F2FP.F16.F32.PACK_AB R0, RZ, R0 ;  /* 0x00000000ff00723e */ /* 0x000fca00000000ff */
[----:B------:R0:W-:Y:S01]  /*7740*/  STG.E.U16 desc[UR36][R2.64], R0 ;  /* 0x0000000002007986 */ /* 0x0001e2000c101524 */
[----:B------:R-:W-:Y:S05]  /*7750*/  BRA `(.L_x_24998) ;  /* 0x0000000800947947 */ /* 0x000fea0003800000 */
.L_x_25001:
        /* <DEDUP_REMOVED lines=10> */
.L_x_25004:
[----:B------:R-:W-:-:S04]  /*7800*/  I2FP.F32.U32 R4, R4 ;  /* 0x0000000400047245 */ /* 0x000fc80000201000 */
[----:B------:R-:W-:-:S04]  /*7810*/  F2FP.F16.F32.PACK_AB R5, RZ, R4 ;  /* 0x00000004ff05723e */ /* 0x000fc800000000ff */
[----:B------:R-:W-:-:S05]  /*7820*/  PRMT R5, R5, 0x5410, RZ ;  /* 0x0000541005057816 */ /* 0x000fca00000000ff */
[----:B------:R0:W-:Y:S01]  /*7830*/  STG.E desc[UR36][R2.64], R5 ;  /* 0x0000000502007986 */ /* 0x0001e2000c101924 */
[----:B------:R-:W-:Y:S05]  /*7840*/  BRA `(.L_x_24998) ;  /* 0x0000000800587947 */ /* 0x000fea0003800000 */
.L_x_25003:
[----:B------:R-:W0:Y:S02]  /*7850*/  I2F.F64.U32 R4, R4 ;  /* 0x0000000400047312 */ /* 0x000e240000201800 */
[----:B0-----:R0:W-:Y:S01]  /*7860*/  STG.E.64 desc[UR36][R2.64], R4 ;  /* 0x0000000402007986 */ /* 0x0011e2000c101b24 */
[----:B------:R-:W-:Y:S05]  /*7870*/  BRA `(.L_x_24998) ;  /* 0x00000008004c7947 */ /* 0x000fea0003800000 */
.L_x_24993:
        /* <DEDUP_REMOVED lines=12> */
.L_x_25008:
[----:B------:R-:W-:Y:S01]  /*7940*/  I2FP.F32.U32 R5, R4 ;  /* 0x0000000400057245 */ /* 0x000fe20000201000 */
[----:B------:R-:W-:Y:S01]  /*7950*/  BSSY.RECONVERGENT B0, `(.L_x_25009) ;  /* 0x0000010000007945 */ /* 0x000fe20003800200 */
        /* <DEDUP_REMOVED lines=15> */
.L_x_25010:
[----:B------:R-:W-:Y:S05]  /*7a50*/  BSYNC.RECONVERGENT B0 ;  /* 0x0000000000007941 */ /* 0x000fea0003800200 */
.L_x_25009:
[----:B------:R0:W-:Y:S01]  /*7a60*/  STG.E.U8 desc[UR36][R2.64], R0 ;  /* 0x0000000002007986 */ /* 0x0001e2000c101124 */
[----:B------:R-:W-:Y:S05]  /*7a70*/  BRA `(.L_x_24998) ;  /* 0x0000000400cc7947 */ /* 0x000fea0003800000 */
.L_x_25007:
[----:B------:R-:W-:Y:S01]  /*7a80*/  I2FP.F32.U32 R5, R4 ;  /* 0x0000000400057245 */ /* 0x000fe20000201000 */
        /* <DEDUP_REMOVED lines=16> */
.L_x_25012:
[----:B------:R-:W-:Y:S05]  /*7b90*/  BSYNC.RECONVERGENT B0 ;  /* 0x0000000000007941 */ /* 0x000fea0003800200 */
.L_x_25011:
[----:B------:R0:W-:Y:S01]  /*7ba0*/  STG.E.U8 desc[UR36][R2.64], R0 ;  /* 0x0000000002007986 */ /* 0x0001e2000c101124 */
[----:B------:R-:W-:Y:S05]  /*7bb0*/  BRA `(.L_x_24998) ;  /* 0x00000004007c7947 */ /* 0x000fea0003800000 */
.L_x_25006:
        /* <DEDUP_REMOVED lines=21> */
.L_x_25014:
[----:B------:R-:W-:-:S05]  /*7d10*/  MOV R5, RZ ;  /* 0x000000ff00057202 */ /* 0x000fca0000000f00 */
[----:B------:R0:W-:Y:S01]  /*7d20*/  STG.E.64 desc[UR36][R2.64], R4 ;  /* 0x0000000402007986 */ /* 0x0001e2000c101b24 */
[----:B------:R-:W-:Y:S05]  /*7d30*/  BRA `(.L_x_24998) ;  /* 0x00000004001c7947 */ /* 0x000fea0003800000 */
.L_x_25013:
[----:B------:R0:W-:Y:S01]  /*7d40*/  STG.E desc[UR36][R2.64], R4 ;  /* 0x0000000402007986 */ /* 0x0001e2000c101924 */
[----:B------:R-:W-:Y:S05]  /*7d50*/  BRA `(.L_x_24998) ;  /* 0x0000000400147947 */ /* 0x000fea0003800000 */
.L_x_25005:
        /* <DEDUP_REMOVED lines=8> */
.L_x_25016:
[----:B------:R-:W-:Y:S01]  /*7de0*/  CS2R R6, SRZ ;  /* 0x0000000000067805 */ /* 0x000fe2000001ff00 */
[----:B------:R-:W0:Y:S04]  /*7df0*/  I2F.F64.U32 R4, R4 ;  /* 0x0000000400047312 */ /* 0x000e280000201800 */
[----:B0-----:R0:W-:Y:S01]  /*7e00*/  STG.E.128 desc[UR36][R2.64], R4 ;  /* 0x0000000402007986 */ /* 0x0011e2000c101d24 */
[----:B------:R-:W-:Y:S05]  /*7e10*/  BRA `(.L_x_24998) ;  /* 0x0000000000e47947 */ /* 0x000fea0003800000 */
.L_x_25015:
[----:B------:R-:W-:-:S09]  /*7e20*/  UISETP.NE.AND UP0, UPT, UR4, 0xf, UPT ;  /* 0x0000000f0400788c */ /* 0x000fd2000bf05270 */
[----:B------:R-:W-:Y:S05]  /*7e30*/  BRA.U !UP0, `(.L_x_25017) ;  /* 0x0000000108d07547 */ /* 0x000fea000b800000 */
[----:B------:R-:W-:-:S09]  /*7e40*/  UISETP.NE.AND UP0, UPT, UR4, 0x17, UPT ;  /* 0x000000170400788c */ /* 0x000fd2000bf05270 */
[----:B------:R-:W-:Y:S05]  /*7e50*/  BRA.U !UP0, `(.L_x_25018) ;  /* 0x0000000108847547 */ /* 0x000fea000b800000 */
[----:B------:R-:W-:-:S09]  /*7e60*/  UISETP.NE.AND UP0, UPT, UR4, 0x18, UPT ;  /* 0x000000180400788c */ /* 0x000fd2000bf05270 */
[----:B------:R-:W-:Y:S05]  /*7e70*/  BRA.U !UP0, `(.L_x_25019) ;  /* 0x0000000108447547 */ /* 0x000fea000b800000 */
.L_x_24997:
        /* <DEDUP_REMOVED lines=10> */
[----:B---3--:R-:W-:Y:S01]  /*7f20*/  IMAD.U32 R6, RZ, RZ, UR6 ;  /* 0x00000006ff067e24 */ /* 0x008fe2000f8e00ff */
[----:B------:R-:W-:Y:S01]  /*7f30*/  MOV R7, UR7 ;  /* 0x0000000700077c02 */ /* 0x000fe20008000f00 */
[----:B----4-:R-:W-:Y:S01]  /*7f40*/  IMAD.U32 R10, RZ, RZ, UR8 ;  /* 0x00000008ff0a7e24 */ /* 0x010fe2000f8e00ff */
[----:B-1----:R-:W-:-:S07]  /*7f50*/  MOV R11, UR9 ;  /* 0x00000009000b7c02 */ /* 0x002fce0008000f00 */
[----:B------:R-:W-:-:S07]  /*7f60*/  LEPC R20, `(.L_x_25020) ;  /* 0x000000001014794e */ /* 0x000fce0000000000 */
[----:B--2---:R-:W-:Y:S05]  /*7f70*/  CALL.ABS.NOINC R2 ;  /* 0x0000000002007343 */ /* 0x004fea0003c00000 */
.L_x_25020:
[----:B------:R-:W-:Y:S05]  /*7f80*/  BRA `(.L_x_24998) ;  /* 0x0000000000887947 */ /* 0x000fea0003800000 */
.L_x_25019:
        /* <DEDUP_REMOVED lines=11> */
.L_x_25022:
[----:B------:R-:W-:Y:S05]  /*8040*/  BSYNC.RECONVERGENT B0 ;  /* 0x0000000000007941 */ /* 0x000fea0003800200 */
.L_x_25021:
[----:B------:R3:W-:Y:S01]  /*8050*/  STG.E.U8 desc[UR36][R2.64], R5 ;  /* 0x0000000502007986 */ /* 0x0007e2000c101124 */
[----:B------:R-:W-:Y:S05]  /*8060*/  BRA `(.L_x_24998) ;  /* 0x0000000000507947 */ /* 0x000fea0003800000 */
.L_x_25018:
        /* <DEDUP_REMOVED lines=12> */
.L_x_25023:
[----:B------:R-:W-:Y:S01]  /*8130*/  IMAD.MOV.U32 R5, RZ, RZ, 0x7f ;  /* 0x0000007fff057424 */ /* 0x000fe200078e00ff */
[----:B------:R-:W-:-:S04]  /*8140*/  ISETP.GT.U32.AND P0, PT, R7, 0x7f800000, PT ;  /* 0x7f8000000700780c */ /* 0x000fc80003f04070 */
[----:B------:R-:W-:-:S05]  /*8150*/  SEL R5, R5, 0x7c, P0 ;  /* 0x0000007c05057807 */ /* 0x000fca0000000000 */
[----:B------:R1:W-:Y:S01]  /*8160*/  STG.E.U8 desc[UR36][R2.64], R5 ;  /* 0x0000000502007986 */ /* 0x0003e2000c101124 */
[----:B------:R-:W-:Y:S05]  /*8170*/  BRA `(.L_x_24998) ;  /* 0x00000000000c7947 */ /* 0x000fea0003800000 */
.L_x_25017:
[----:B------:R-:W-:-:S04]  /*8180*/  I2FP.F32.U32 R0, R4 ;  /* 0x0000000400007245 */ /* 0x000fc80000201000 */
[----:B------:R-:W-:-:S05]  /*8190*/  F2FP.BF16.F32.PACK_AB R0, RZ, R0 ;  /* 0x00000000ff00723e */ /* 0x000fca00000010ff */
[----:B------:R0:W-:Y:S02]  /*81a0*/  STG.E.U16 desc[UR36][R2.64], R0 ;  /* 0x0000000002007986 */ /* 0x0001e4000c101524 */
.L_x_24998:
[----:B------:R-:W-:Y:S05]  /*81b0*/  BSYNC.RECONVERGENT B6 ;  /* 0x0000000000067941 */ /* 0x000fea0003800200 */
.L_x_24992:
[----:B------:R-:W-:-:S07]  /*81c0*/  IADD3 R17, PT, PT, R17, 0x80, RZ ;  /* 0x0000008011117810 */ /* 0x000fce0007ffe0ff */
.L_x_24966:
[----:B------:R-:W-:Y:S05]  /*81d0*/  BSYNC.RECONVERGENT B7 ;  /* 0x0000000000077941 */ /* 0x000fea0003800200 */
.L_x_24965:
[----:B------:R-:W5:Y:S02]  /*81e0*/  LDCU UR4, c[0x0][0x380] ;  /* 0x00007000ff0477ac */ /* 0x000f640008000800 */
[----:B-----5:R-:W-:-:S13]  /*81f0*/  ISETP.GE.AND P0, PT, R17, UR4, PT ;  /* 0x0000000411007c0c */ /* 0x020fda000bf06270 */
[----:B------:R-:W-:Y:S05]  /*8200*/  @P0 EXIT ;  /* 0x000000000000094d */ /* 0x000fea0003800000 */
[----:B------:R-:W5:Y:S01]  /*8210*/  LDCU UR4, c[0x0][0x388] ;  /* 0x00007100ff0477ac */ /* 0x000f620008000800 */
[----:B------:R-:W-:Y:S02]  /*8220*/  HFMA2 R16, -RZ, RZ, 0, 0 ;  /* 0x00000000ff107431 */ /* 0x000fe400000001ff */
[----:B01-3--:R-:W-:Y:S01]  /*8230*/  IMAD.MOV.U32 R0, RZ, RZ, RZ ;  /* 0x000000ffff007224 */ /* 0x00bfe200078e00ff */
[----:B-----5:R-:W-:-:S09]  /*8240*/  UISETP.NE.AND UP0, UPT, UR4, URZ, UPT ;  /* 0x000000ff0400728c */ /* 0x020fd2000bf05270 */
[----:B------:R-:W-:Y:S05]  /*8250*/  BRA.U !UP0, `(.L_x_25024) ;  /* 0x0000001108a87547 */ /* 0x000fea000b800000 */
[----:B------:R-:W2:Y:S01]  /*8260*/  LDCU.64 UR4, c[0x0][0x390] ;  /* 0x00007200ff0477ac */ /* 0x000ea20008000a00 */
[----:B------:R-:W-:Y:S01]  /*8270*/  IMAD.MOV.U32 R16, RZ, RZ, RZ ;  /* 0x000000ffff107224 */ /* 0x000fe200078e00ff */
[----:B------:R-:W0:Y:S01]  /*8280*/  LDCU UR6, c[0x0][0x38c] ;  /* 0x00007180ff0677ac */ /* 0x000e220008000800 */
[----:B------:R-:W1:Y:S01]  /*8290*/  LDCU.64 UR8, c[0x0][0x4b8] ;  /* 0x00009700ff0877ac */ /* 0x000e620008000a00 */
[----:B------:R-:W-:Y:S01]  /*82a0*/  UISETP.NE.AND UP0, UPT, UR41, URZ, UPT ;  /* 0x000000ff2900728c */ /* 0x000fe2000bf05270 */
[----:B--2-4-:R-:W-:-:S05]  /*82b0*/  IMAD.HI.U32 R2, R17, UR4, R16 ;  /* 0x0000000411027c27 */ /* 0x014fca000f8e0010 */
        /* <DEDUP_REMOVED lines=292> */
.L_x_25024:
[----:B------:R-:W0:Y:S01]  /*9500*/  LDCU.128 UR8, c[0x0][0x580] ;  /* 0x0000b000ff0877ac */ /* 0x000e220008000c00 */
[----:B------:R-:W-:Y:S01]  /*9510*/  BSSY.RECONVERGENT B6, `(.L_x_25025) ;  /* 0x00000a6000067945 */ /* 0x000fe20003800200 */
[----:B------:R-:W-:-:S04]  /*9520*/  UPRMT UR4, UR42, 0x9910, URZ ;  /* 0x000099102a047896 */ /* 0x000fc800080000ff */
[----:B------:R-:W-:Y:S01]  /*9530*/  UISETP.GT.AND UP0, UPT, UR4, 0x9, UPT ;  /* 0x000000090400788c */ /* 0x000fe2000bf04270 */
[----:B0-----:R-:W-:Y:S02]  /*9540*/  IADD3 R16, P0, PT, R16, UR8, RZ ;  /* 0x0000000810107c10 */ /* 0x001fe4000ff1e0ff */
[----:B--2-4-:R-:W-:-:S03]  /*9550*/  IADD3 R2, P1, PT, R0, UR10, RZ ;  /* 0x0000000a00027c10 */ /* 0x014fc6000ff3e0ff */
        /* <DEDUP_REMOVED lines=14> */
.L_x_25029:
[----:B------:R-:W2:Y:S02]  /*9640*/  LDG.E.U8 R2, desc[UR36][R2.64] ;  /* 0x0000002402027981 */ /* 0x000ea4000c1e1100 */
[----:B--2---:R-:W-:Y:S01]  /*9650*/  ISETP.NE.AND P0, PT, R2, RZ, PT ;  /* 0x000000ff0200720c */ /* 0x004fe20003f05270 */
[----:B------:R-:W-:-:S12]  /*9660*/  BRA `(.L_x_25031) ;  /* 0x0000000800407947 */ /* 0x000fd80003800000 */
.L_x_25028:
        /* <DEDUP_REMOVED lines=10> */
.L_x_25033:
[----:B------:R-:W2:Y:S02]  /*9710*/  LDG.E R2, desc[UR36][R2.64] ;  /* 0x0000002402027981 */ /* 0x000ea4000c1e1900 */
[----:B--2---:R-:W-:Y:S01]  /*9720*/  ISETP.NE.AND P0, PT, R2, RZ, PT ;  /* 0x000000ff0200720c */ /* 0x004fe20003f05270 */
[----:B------:R-:W-:-:S12]  /*9730*/  BRA `(.L_x_25031) ;  /* 0x00000008000c7947 */ /* 0x000fd80003800000 */
.L_x_25032:
[----:B------:R-:W2:Y:S02]  /*9740*/  LDG.E.U16 R2, desc[UR36][R2.64] ;  /* 0x0000002402027981 */ /* 0x000ea4000c1e1500 */
[----:B--2---:R-:W-:Y:S01]  /*9750*/  ISETP.NE.AND P0, PT, R2, RZ, PT ;  /* 0x000000ff0200720c */ /* 0x004fe20003f05270 */
[----:B------:R-:W-:-:S12]  /*9760*/  BRA `(.L_x_25031) ;  /* 0x0000000800007947 */ /* 0x000fd80003800000 */
.L_x_25027:
        /* <DEDUP_REMOVED lines=9> */
.L_x_25035:
[----:B------:R-:W2:Y:S02]  /*9800*/  LDG.E.U16 R0, desc[UR36][R2.64] ;  /* 0x0000002402007981 */ /* 0x000ea4000c1e1500 */
[----:B--2---:R-:W-:-:S05]  /*9810*/  HADD2.F32 R0, -RZ, R0.H0_H0 ;  /* 0x20000000ff007230 */ /* 0x004fca0000004100 */
[----:B------:R-:W-:Y:S01]  /*9820*/  FSETP.NEU.FTZ.AND P0, PT, R0, RZ, PT ;  /* 0x000000ff0000720b */ /* 0x000fe20003f1d000 */
[----:B------:R-:W-:-:S12]  /*9830*/  BRA `(.L_x_25031) ;  /* 0x0000000400cc7947 */ /* 0x000fd80003800000 */
.L_x_25034:
        /* <DEDUP_REMOVED lines=11> */
.L_x_25037:
        /* <DEDUP_REMOVED lines=8> */
.L_x_25036:
[----:B------:R-:W2:Y:S02]  /*9970*/  LDG.E.64 R2, desc[UR36][R2.64] ;  /* 0x0000002402027981 */ /* 0x000ea4000c1e1b00 */
[----:B--2---:R1:W2:Y:S02]  /*9980*/  DSETP.NEU.AND P0, PT, R2, RZ, PT ;  /* 0x000000ff0200722a */ /* 0x0042a40003f0d000 */
[----:B--2---:R-:W-:Y:S05]  /*9990*/  BRA `(.L_x_25031) ;  /* 0x0000000400747947 */ /* 0x004fea0003800000 */
.L_x_25026:
        /* <DEDUP_REMOVED lines=11> */
.L_x_25040:
        /* <DEDUP_REMOVED lines=8> */
.L_x_25039:
        /* <DEDUP_REMOVED lines=9> */
.L_x_25042:
        /* <DEDUP_REMOVED lines=11> */
.L_x_25041:
[----:B------:R-:W2:Y:S02]  /*9c10*/  LDG.E.U16 R0, desc[UR36][R2.64] ;  /* 0x0000002402007981 */ /* 0x000ea4000c1e1500 */
[----:B--2---:R-:W-:-:S05]  /*9c20*/  IMAD.U32 R0, R0, 0x10000, RZ ;  /* 0x0001000000007824 */ /* 0x004fca00078e00ff */
[----:B------:R-:W-:Y:S01]  /*9c30*/  FSETP.NEU.FTZ.AND P0, PT, R0, RZ, PT ;  /* 0x000000ff0000720b */ /* 0x000fe20003f1d000 */
[----:B------:R-:W-:-:S12]  /*9c40*/  BRA `(.L_x_25031) ;  /* 0x0000000000c87947 */ /* 0x000fd80003800000 */
.L_x_25038:
        /* <DEDUP_REMOVED lines=11> */
.L_x_25045:
[----:B------:R-:W2:Y:S02]  /*9d00*/  LDG.E.U8 R2, desc[UR36][R2.64] ;  /* 0x0000002402027981 */ /* 0x000ea4000c1e1100 */
[----:B--2---:R-:W-:Y:S01]  /*9d10*/  ISETP.NE.AND P0, PT, R2, RZ, PT ;  /* 0x000000ff0200720c */ /* 0x004fe20003f05270 */
[----:B------:R-:W-:-:S12]  /*9d20*/  BRA `(.L_x_25031) ;  /* 0x0000000000907947 */ /* 0x000fd80003800000 */
.L_x_25044:
[----:B------:R-:W2:Y:S02]  /*9d30*/  LDG.E.U8 R2, desc[UR36][R2.64] ;  /* 0x0000002402027981 */ /* 0x000ea4000c1e1100 */
[----:B--2---:R-:W-:Y:S01]  /*9d40*/  ISETP.NE.AND P0, PT, R2, RZ, PT ;  /* 0x000000ff0200720c */ /* 0x004fe20003f05270 */
[----:B------:R-:W-:-:S12]  /*9d50*/  BRA `(.L_x_25031) ;  /* 0x0000000000847947 */ /* 0x000fd80003800000 */
.L_x_25043:
        /* <DEDUP_REMOVED lines=9> */
.L_x_25030:
        /* <DEDUP_REMOVED lines=16> */
.L_x_25048:
[----:B------:R-:W-:Y:S01]  /*9ef0*/  PLOP3.LUT P0, PT, PT, PT, PT, 0x8, 0x80 ;  /* 0x000000000080781c */ /* 0x000fe20003f0e170 */
[----:B------:R-:W-:-:S12]  /*9f00*/  BRA `(.L_x_25031) ;  /* 0x0000000000187947 */ /* 0x000fd80003800000 */
.L_x_25047:
[----:B------:R-:W2:Y:S02]  /*9f10*/  LDG.E.64 R2, desc[UR36][R2.64] ;  /* 0x0000002402027981 */ /* 0x000ea4000c1e1b00 */
[----:B--2---:R-:W-:-:S04]  /*9f20*/  ISETP.NE.U32.AND P0, PT, R2, RZ, PT ;  /* 0x000000ff0200720c */ /* 0x004fc80003f05070 */
[----:B------:R-:W-:Y:S01]  /*9f30*/  ISETP.NE.AND.EX P0, PT, R3, RZ, PT, P0 ;  /* 0x000000ff0300720c */ /* 0x000fe20003f05300 */
[----:B------:R-:W-:-:S12]  /*9f40*/  BRA `(.L_x_25031) ;  /* 0x0000000000087947 */ /* 0x000fd80003800000 */
.L_x_25046:
[----:B------:R-:W2:Y:S02]  /*9f50*/  LDG.E R2, desc[UR36][R2.64] ;  /* 0x0000002402027981 */ /* 0x000ea4000c1e1900 */
[----:B--2---:R-:W-:-:S13]  /*9f60*/  ISETP.NE.AND P0, PT, R2, RZ, PT ;  /* 0x000000ff0200720c */ /* 0x004fda0003f05270 */
.L_x_25031:
[----:B------:R-:W-:Y:S05]  /*9f70*/  BSYNC.RECONVERGENT B6 ;  /* 0x0000000000067941 */ /* 0x000fea0003800200 */
.L_x_25025:
[----:B------:R-:W-:Y:S01]  /*9f80*/  UPRMT UR4, UR40, 0x9910, URZ ;  /* 0x0000991028047896 */ /* 0x000fe200080000ff */
[----:B------:R-:W-:-:S03]  /*9f90*/  ISETP.NE.AND P0, PT, RZ, UR43, P0 ;  /* 0x0000002bff007c0c */ /* 0x000fc60008705270 */
[----:B------:R-:W-:Y:S01]  /*9fa0*/  UISETP.GT.AND UP0, UPT, UR4, 0x9, UPT ;  /* 0x000000090400788c */ /* 0x000fe2000bf04270 */
[----:B-1----:R-:W-:-:S08]  /*9fb0*/  SEL R2, RZ, 0x1, !P0 ;  /* 0x00000001ff027807 */ /* 0x002fd00004000000 */
        /* <DEDUP_REMOVED lines=11> */
.L_x_25052:
[----:B------:R-:W-:Y:S01]  /*a070*/  STG.E.U8 desc[UR36][R16.64], R2 ;  /* 0x0000000210007986 */ /* 0x000fe2000c101124 */
[----:B------:R-:W-:Y:S05]  /*a080*/  EXIT ;  /* 0x000000000000794d */ /* 0x000fea0003800000 */
.L_x_25051:
        /* <DEDUP_REMOVED lines=9> */
.L_x_25055:
[----:B------:R-:W-:Y:S01]  /*a120*/  STG.E desc[UR36][R16.64], R2 ;  /* 0x0000000210007986 */ /* 0x000fe2000c101924 */
[----:B------:R-:W-:Y:S05]  /*a130*/  EXIT ;  /* 0x000000000000794d */ /* 0x000fea0003800000 */
.L_x_25054:
[----:B------:R-:W-:Y:S01]  /*a140*/  STG.E.U16 desc[UR36][R16.64], R2 ;  /* 0x0000000210007986 */ /* 0x000fe2000c101524 */
[----:B------:R-:W-:Y:S05]  /*a150*/  EXIT ;  /* 0x000000000000794d */ /* 0x000fea0003800000 */
.L_x_25050:
[----:B------:R-:W-:-:S09]  /*a160*/  UISETP.GT.AND UP0, UPT, UR4, 0x6, UPT ;  /* 0x000000060400788c */ /* 0x000fd2000bf04270 */
[----:B------:R-:W-:Y:S05]  /*a170*/  BRA.U UP0, `(.L_x_25056) ;  /* 0x00000001002c7547 */ /* 0x000fea000b800000 */
[----:B------:R-:W-:-:S09]  /*a180*/  UISETP.NE.AND UP0, UPT, UR4, 0x5, UPT ;  /* 0x000000050400788c */ /* 0x000fd2000bf05270 */
[----:B------:R-:W-:Y:S05]  /*a190*/  BRA.U !UP0, `(.L_x_25057) ;  /* 0x0000000108147547 */ /* 0x000fea000b800000 */
[----:B------:R-:W-:-:S09]  /*a1a0*/  UISETP.NE.AND UP0, UPT, UR4, 0x6, UPT ;  /* 0x000000060400788c */ /* 0x000fd2000bf05270 */
[----:B------:R-:W-:Y:S05]  /*a1b0*/  BRA.U UP0, `(.L_x_25053) ;  /* 0x0000000500e47547 */ /* 0x000fea000b800000 */
[----:B------:R-:W-:-:S05]  /*a1c0*/  I2FP.F32.U32 R3, R2 ;  /* 0x0000000200037245 */ /* 0x000fca0000201000 */
[----:B------:R-:W-:Y:S01]  /*a1d0*/  STG.E desc[UR36][R16.64], R3 ;  /* 0x0000000310007986 */ /* 0x000fe2000c101924 */
[----:B------:R-:W-:Y:S05]  /*a1e0*/  EXIT ;  /* 0x000000000000794d */ /* 0x000fea0003800000 */
.L_x_25057:
[----:B------:R-:W-:-:S04]  /*a1f0*/  I2FP.F32.U32 R0, R2 ;  /* 0x0000000200007245 */ /* 0x000fc80000201000 */
[----:B------:R-:W-:-:S05]  /*a200*/  F2FP.F16.F32.PACK_AB R0, RZ, R0 ;  /* 0x00000000ff00723e */ /* 0x000fca00000000ff */
[----:B------:R-:W-:Y:S01]  /*a210*/  STG.E.U16 desc[UR36][R16.64], R0 ;  /* 0x0000000010007986 */ /* 0x000fe2000c101524 */
[----:B------:R-:W-:Y:S05]  /*a220*/  EXIT ;  /* 0x000000000000794d */ /* 0x000fea0003800000 */
.L_x_25056:
        /* <DEDUP_REMOVED lines=8> */
[----:B------:R-:W-:Y:S01]  /*a2b0*/  STG.E.64 desc[UR36][R16.64], R2 ;  /* 0x0000000210007986 */ /* 0x000fe2000c101b24 */
[----:B------:R-:W-:Y:S05]  /*a2c0*/  EXIT ;  /* 0x000000000000794d */ /* 0x000fea0003800000 */
.L_x_25059:
[----:B------:R-:W-:-:S04]  /*a2d0*/  I2FP.F32.U32 R2, R2 ;  /* 0x0000000200027245 */ /* 0x000fc80000201000 */
[----:B------:R-:W-:-:S04]  /*a2e0*/  F2FP.F16.F32.PACK_AB R3, RZ, R2 ;  /* 0x00000002ff03723e */ /* 0x000fc800000000ff */
[----:B------:R-:W-:-:S05]  /*a2f0*/  PRMT R3, R3, 0x5410, RZ ;  /* 0x0000541003037816 */ /* 0x000fca00000000ff */
[----:B------:R-:W-:Y:S01]  /*a300*/  STG.E desc[UR36][R16.64], R3 ;  /* 0x0000000310007986 */ /* 0x000fe2000c101924 */
[----:B------:R-:W-:Y:S05]  /*a310*/  EXIT ;  /* 0x000000000000794d */ /* 0x000fea0003800000 */
.L_x_25058:
[----:B------:R-:W1:Y:S02]  /*a320*/  I2F.F64.U32 R2, R2 ;  /* 0x0000000200027312 */ /* 0x000e640000201800 */
[----:B-1----:R-:W-:Y:S01]  /*a330*/  STG.E.64 desc[UR36][R16.64], R2 ;  /* 0x0000000210007986 */ /* 0x002fe2000c101b24 */
[----:B------:R-:W-:Y:S05]  /*a340*/  EXIT ;  /* 0x000000000000794d */ /* 0x000fea0003800000 */
.L_x_25049:
        /* <DEDUP_REMOVED lines=12> */
.L_x_25063:
        /* <DEDUP_REMOVED lines=16> */
.L_x_25066:
[----:B------:R-:W-:-:S07]  /*a510*/  PRMT R8, R0, 0x7610, R8 ;  /* 0x0000761000087816 */ /* 0x000fce0000000008 */
.L_x_25065:
[----:B------:R-:W-:Y:S05]  /*a520*/  BSYNC.RECONVERGENT B0 ;  /* 0x0000000000007941 */ /* 0x000fea0003800200 */
.L_x_25064:
[----:B------:R-:W-:Y:S01]  /*a530*/  STG.E.U8 desc[UR36][R16.64], R8 ;  /* 0x0000000810007986 */ /* 0x000fe2000c101124 */
[----:B------:R-:W-:Y:S05]  /*a540*/  EXIT ;  /* 0x000000000000794d */ /* 0x000fea0003800000 */
.L_x_25062:
        /* <DEDUP_REMOVED lines=16> */
.L_x_25069:
[----:B------:R-:W-:-:S07]  /*a650*/  PRMT R8, R0, 0x7610, R8 ;  /* 0x0000761000087816 */ /* 0x000fce0000000008 */
.L_x_25068:
[----:B------:R-:W-:Y:S05]  /*a660*/  BSYNC.RECONVERGENT B0 ;  /* 0x0000000000007941 */ /* 0x000fea0003800200 */
.L_x_25067:
[----:B------:R-:W-:Y:S01]  /*a670*/  STG.E.U8 desc[UR36][R16.64], R8 ;  /* 0x0000000810007986 */ /* 0x000fe2000c101124 */
[----:B------:R-:W-:Y:S05]  /*a680*/  EXIT ;  /* 0x000000000000794d */ /* 0x000fea0003800000 */
.L_x_25061:
        /* <DEDUP_REMOVED lines=19> */
[----:B------:R-:W-:Y:S01]  /*a7c0*/  STG.E.U8 desc[UR36][R16.64], R3 ;  /* 0x0000000310007986 */ /* 0x000fe2000c101124 */
[----:B------:R-:W-:Y:S05]  /*a7d0*/  EXIT ;  /* 0x000000000000794d */ /* 0x000fea0003800000 */
.L_x_25071:
[----:B------:R-:W-:-:S05]  /*a7e0*/  IMAD.MOV.U32 R3, RZ, RZ, RZ ;  /* 0x000000ffff037224 */ /* 0x000fca00078e00ff */
[----:B------:R-:W-:Y:S01]  /*a7f0*/  STG.E.64 desc[UR36][R16.64], R2 ;  /* 0x0000000210007986 */ /* 0x000fe2000c101b24 */
[----:B------:R-:W-:Y:S05]  /*a800*/  EXIT ;  /* 0x000000000000794d */ /* 0x000fea0003800000 */
.L_x_25070:
[----:B------:R-:W-:Y:S01]  /*a810*/  STG.E desc[UR36][R16.64], R2 ;  /* 0x0000000210007986 */ /* 0x000fe2000c101924 */
[----:B------:R-:W-:Y:S05]  /*a820*/  EXIT ;  /* 0x000000000000794d */ /* 0x000fea0003800000 */
.L_x_25060:
[----:B------:R-:W-:-:S09]  /*a830*/  UISETP.GT.AND UP0, UPT, UR4, 0xe, UPT ;  /* 0x0000000e0400788c */ /* 0x000fd2000bf04270 */
[----:B------:R-:W-:Y:S05]  /*a840*/  BRA.U UP0, `(.L_x_25072) ;  /* 0x0000000100287547 */ /* 0x000fea000b800000 */
[----:B------:R-:W-:-:S09]  /*a850*/  UISETP.NE.AND UP0, UPT, UR4, 0xa, UPT ;  /* 0x0000000a0400788c */ /* 0x000fd2000bf05270 */
[----:B------:R-:W-:Y:S05]  /*a860*/  BRA.U !UP0, `(.L_x_25073) ;  /* 0x0000000108107547 */ /* 0x000fea000b800000 */
[----:B------:R-:W-:-:S09]  /*a870*/  UISETP.NE.AND UP0, UPT, UR4, 0xb, UPT ;  /* 0x0000000b0400788c */ /* 0x000fd2000bf05270 */
[----:B------:R-:W-:Y:S05]  /*a880*/  BRA.U UP0, `(.L_x_25053) ;  /* 0x0000000100307547 */ /* 0x000fea000b800000 */
[----:B------:R-:W-:Y:S01]  /*a890*/  STG.E.U8 desc[UR36][R16.64], R2 ;  /* 0x0000000210007986 */ /* 0x000fe2000c101124 */
[----:B------:R-:W-:Y:S05]  /*a8a0*/  EXIT ;  /* 0x000000000000794d */ /* 0x000fea0003800000 */
.L_x_25073:
[----:B------:R-:W-:Y:S01]  /*a8b0*/  CS2R R6, SRZ ;  /* 0x0000000000067805 */ /* 0x000fe2000001ff00 */
[----:B0-----:R-:W0:Y:S04]  /*a8c0*/  I2F.F64.U32 R4, R2 ;  /* 0x0000000200047312 */ /* 0x001e280000201800 */
[----:B0-----:R-:W-:Y:S01]  /*a8d0*/  STG.E.128 desc[UR36][R16.64], R4 ;  /* 0x0000000410007986 */ /* 0x001fe2000c101d24 */
[----:B------:R-:W-:Y:S05]  /*a8e0*/  EXIT ;  /* 0x000000000000794d */ /* 0x000fea0003800000 */
.L_x_25072:
[----:B------:R-:W-:-:S09]  /*a8f0*/  UISETP.NE.AND UP0, UPT, UR4, 0xf, UPT ;  /* 0x0000000f0400788c */ /* 0x000fd2000bf05270 */
[----:B------:R-:W-:Y:S05]  /*a900*/  BRA.U !UP0, `(.L_x_25074) ;  /* 0x0000000108d47547 */ /* 0x000fea000b800000 */
[----:B------:R-:W-:-:S09]  /*a910*/  UISETP.NE.AND UP0, UPT, UR4, 0x17, UPT ;  /* 0x000000170400788c */ /* 0x000fd2000bf05270 */
[----:B------:R-:W-:Y:S05]  /*a920*/  BRA.U !UP0, `(.L_x_25075) ;  /* 0x0000000108847547 */ /* 0x000fea000b800000 */
[----:B------:R-:W-:-:S09]  /*a930*/  UISETP.NE.AND UP0, UPT, UR4, 0x18, UPT ;  /* 0x000000180400788c */ /* 0x000fd2000bf05270 */
[----:B------:R-:W-:Y:S05]  /*a940*/  BRA.U !UP0, `(.L_x_25076) ;  /* 0x0000000108447547 */ /* 0x000fea000b800000 */
.L_x_25053:
        /* <DEDUP_REMOVED lines=16> */
.L_x_25077:
[----:B------:R-:W-:Y:S05]  /*aa50*/  EXIT ;  /* 0x000000000000794d */ /* 0x000fea0003800000 */
.L_x_25076:
[----:B0-----:R-:W-:Y:S01]  /*aa60*/  I2FP.F32.U32 R5, R2 ;  /* 0x0000000200057245 */ /* 0x001fe20000201000 */
        /* <DEDUP_REMOVED lines=10> */
.L_x_25079:
[----:B------:R-:W-:Y:S05]  /*ab10*/  BSYNC.RECONVERGENT B0 ;  /* 0x0000000000007941 */ /* 0x000fea0003800200 */
.L_x_25078:
[----:B------:R-:W-:Y:S01]  /*ab20*/  STG.E.U8 desc[UR36][R16.64], R3 ;  /* 0x0000000310007986 */ /* 0x000fe2000c101124 */
[----:B------:R-:W-:Y:S05]  /*ab30*/  EXIT ;  /* 0x000000000000794d */ /* 0x000fea0003800000 */
.L_x_25075:
[----:B0-----:R-:W-:-:S04]  /*ab40*/  I2FP.F32.U32 R5, R2 ;  /* 0x0000000200057245 */ /* 0x001fc80000201000 */
[----:B------:R-:W-:-:S13]  /*ab50*/  ISETP.GT.U32.AND P0, PT, R5, 0x477fffff, PT ;  /* 0x477fffff0500780c */ /* 0x000fda0003f04070 */
        /* <DEDUP_REMOVED lines=11> */
.L_x_25080:
[----:B------:R-:W-:Y:S01]  /*ac10*/  HFMA2 R3, -RZ, RZ, 0, 7.569789886474609375e-06 ;  /* 0x0000007fff037431 */ /* 0x000fe200000001ff */
[----:B------:R-:W-:-:S04]  /*ac20*/  ISETP.GT.U32.AND P0, PT, R5, 0x7f800000, PT ;  /* 0x7f8000000500780c */ /* 0x000fc80003f04070 */
[----:B------:R-:W-:-:S05]  /*ac30*/  SEL R3, R3, 0x7c, P0 ;  /* 0x0000007c03037807 */ /* 0x000fca0000000000 */
[----:B------:R-:W-:Y:S01]  /*ac40*/  STG.E.U8 desc[UR36][R16.64], R3 ;  /* 0x0000000310007986 */ /* 0x000fe2000c101124 */
[----:B------:R-:W-:Y:S05]  /*ac50*/  EXIT ;  /* 0x000000000000794d */ /* 0x000fea0003800000 */
.L_x_25074:
[----:B------:R-:W-:-:S04]  /*ac60*/  I2FP.F32.U32 R0, R2 ;  /* 0x0000000200007245 */ /* 0x000fc80000201000 */
[----:B------:R-:W-:-:S05]  /*ac70*/  F2FP.BF16.F32.PACK_AB R0, RZ, R0 ;  /* 0x00000000ff00723e */ /* 0x000fca00000010ff */
[----:B------:R-:W-:Y:S01]  /*ac80*/  STG.E.U16 desc[UR36][R16.64], R0 ;  /* 0x0000000010007986 */ /* 0x000fe2000c101524 */
[----:B------:R-:W-:Y:S05]  /*ac90*/  EXIT ;  /* 0x000000000000794d */ /* 0x000fea0003800000 */
.L_x_25081:
        /* <DEDUP_REMOVED lines=14> */
.L_x_41100:


//--------------------- .text._ZN2at6native27unrolled_elementwise_kernelINS0_13AUnaryFunctorIbbbZNS0_19minimum_kernel_cudaERNS_18TensorIteratorBaseEEUlbbE_EESt5arrayIPcLm2EELi4E23TrivialOffsetCalculatorILi1EjESB_NS0_6memory12LoadWithCastILi1EEENSC_13StoreWithCastILi1EEEEEviT_T0_T2_T3_T4_T5_ --------------------------
	.section	.text._ZN2at6native27unrolled_elementwise_kernelINS0_13AUnaryFunctorIbbbZNS0_19minimum_kernel_cudaERNS_18TensorIteratorBaseEEUlbbE_EESt5arrayIPcLm2EELi4E23TrivialOffsetCalculatorILi1EjESB_NS0_6memory12LoadWithCastILi1EEENSC_13StoreWithCastILi1EEEEEviT_T0_T2_T3_T4_T5_,"ax",@progbits
	.align	128
        .global         _ZN2at6native27unrolled_elementwise_kernelINS0_13AUnaryFunctorIbbbZNS0_19minimum_kernel_cudaERNS_18TensorIteratorBaseEEUlbbE_EESt5arrayIPcLm2EELi4E23TrivialOffsetCalculatorILi1EjESB_NS0_6memory12LoadWithCastILi1EEENSC_13StoreWithCastILi1EEEEEviT_T0_T2_T3_T4_T5_
        .type           _ZN2at6native27unrolled_elementwise_kernelINS0_13AUnaryFunctorIbbbZNS0_19minimum_kernel_cudaERNS_18TensorIteratorBaseEEUlbbE_EESt5arrayIPcLm2EELi4E23TrivialOffsetCalculatorILi1EjESB_NS0_6memory12LoadWithCastILi1EEENSC_13StoreWithCastILi1EEEEEviT_T0_T2_T3_T4_T5_,@function
        .size           _ZN2at6native27unrolled_elementwise_kernelINS0_13AUnaryFunctorIbbbZNS0_19minimum_kernel_cudaERNS_18TensorIteratorBaseEEUlbbE_EESt5arrayIPcLm2EELi4E23TrivialOffsetCalculatorILi1EjESB_NS0_6memory12LoadWithCastILi1EEENSC_13StoreWithCastILi1EEEEEviT_T0_T2_T3_T4_T5_,(.L_x_41101 - _ZN2at6native27unrolled_elementwise_kernelINS0_13AUnaryFunctorIbbbZNS0_19minimum_kernel_cudaERNS_18TensorIteratorBaseEEUlbbE_EESt5arrayIPcLm2EELi4E23TrivialOffsetCalculatorILi1EjESB_NS0_6memory12LoadWithCastILi1EEENSC_13StoreWithCastILi1EEEEEviT_T0_T2_T3_T4_T5_)
        .other          _ZN2at6native27unrolled_elementwise_kernelINS0_13AUnaryFunctorIbbbZNS0_19minimum_kernel_cudaERNS_18TensorIteratorBaseEEUlbbE_EESt5arrayIPcLm2EELi4E23TrivialOffsetCalculatorILi1EjESB_NS0_6memory12LoadWithCastILi1EEENSC_13StoreWithCastILi1EEEEEviT_T0_T2_T3_T4_T5_,@"STO_CUDA_ENTRY STV_DEFAULT"
_ZN2at6native27unrolled_elementwise_kernelINS0_13AUnaryFunctorIbbbZNS0_19minimum_kernel_cudaERNS_18TensorIteratorBaseEEUlbbE_EESt5arrayIPcLm2EELi4E23TrivialOffsetCalculatorILi1EjESB_NS0_6memory12LoadWithCastILi1EEENSC_13StoreWithCastILi1EEEEEviT_T0_T2_T3_T4_T5_:
.text._ZN2at6native27unrolled_elementwise_kernelINS0_13AUnaryFunctorIbbbZNS0_19minimum_kernel_cudaERNS_18TensorIteratorBaseEEUlbbE_EESt5arrayIPcLm2EELi4E23TrivialOffsetCalculatorILi1EjESB_NS0_6memory12LoadWithCastILi1EEENSC_13StoreWithCastILi1EEEEEviT_T0_T2_T3_T4_T5_:
[----:B------:R-:W0:Y:S01]  /*0000*/  LDC R1, c[0x0][0x37c] ;  /* 0x0000df00ff017b82 */ /* 0x000e220000000800 */
[----:B------:R-:W1:Y:S07]  /*0010*/  S2R R2, SR_CTAID.X ;  /* 0x0000000000027919 */ /* 0x000e6e0000002500 */
[----:B------:R-:W1:Y:S01]  /*0020*/  LDC R3, c[0x0][0x380] ;  /* 0x0000e000ff037b82 */ /* 0x000e620000000800 */
[----:B------:R-:W-:Y:S01]  /*0030*/  PLOP3.LUT P1, PT, PT, PT, PT, 0x8, 0x80 ;  /* 0x000000000080781c */ /* 0x000fe20003f2e170 */
[----:B------:R-:W2:Y:S01]  /*0040*/  LDCU.64 UR36, c[0x0][0x358] ;  /* 0x00006b00ff2477ac */ /* 0x000ea20008000a00 */
[----:B------:R-:W3:Y:S01]  /*0050*/  S2R R23, SR_TID.X ;  /* 0x0000000000177919 */ /* 0x000ee20000002100 */
[----:B------:R-:W-:Y:S01]  /*0060*/  BSSY.RECONVERGENT B7, `(.L_x_25082) ;  /* 0x00000c8000077945 */ /* 0x000fe20003800200 */
[----:B------:R-:W-:Y:S01]  /*0070*/  P2R R18, PR, RZ, 0x2 ;  /* 0x00000002ff127803 */ /* 0x000fe20000000000 */
        /* <DEDUP_REMOVED lines=24> */
[----:B--2---:R-:W-:-:S04]  /*0200*/  ISETP.NE.AND P0, PT, R4, RZ, PT ;  /* 0x000000ff0400720c */ /* 0x004fc80003f05270 */
[----:B------:R-:W-:Y:S01]  /*0210*/  P2R R18, PR, RZ, 0x1 ;  /* 0x00000001ff127803 */ /* 0x000fe20000000000 */
[----:B------:R-:W-:Y:S08]  /*0220*/  BRA `(.L_x_25090) ;  /* 0x0000000800a47947 */ /* 0x000ff00003800000 */
.L_x_25088:
[----:B------:R-:W2:Y:S02]  /*0230*/  LDG.E.U8 R4, desc[UR36][R4.64] ;  /* 0x0000002404047981 */ /* 0x000ea4000c1e1100 */
[----:B--2---:R-:W-:-:S04]  /*0240*/  ISETP.NE.AND P0, PT, R4, RZ, PT ;  /* 0x000000ff0400720c */ /* 0x004fc80003f05270 */
[----:B------:R-:W-:Y:S01]  /*0250*/  P2R R18, PR, RZ, 0x1 ;  /* 0x00000001ff127803 */ /* 0x000fe20000000000 */
[----:B------:R-:W-:Y:S08]  /*0260*/  BRA `(.L_x_25090) ;  /* 0x0000000800947947 */ /* 0x000ff00003800000 */
.L_x_25087:
        /* <DEDUP_REMOVED lines=8> */
[----:B------:R-:W-:-:S04]  /*02f0*/  ISETP.NE.AND.EX P0, PT, R5, RZ, PT, P0 ;  /* 0x000000ff0500720c */ /* 0x000fc80003f05300 */
[----:B------:R-:W-:Y:S01]  /*0300*/  P2R R18, PR, RZ, 0x1 ;  /* 0x00000001ff127803 */ /* 0x000fe20000000000 */
[----:B------:R-:W-:Y:S08]  /*0310*/  BRA `(.L_x_25090) ;  /* 0x0000000800687947 */ /* 0x000ff00003800000 */
.L_x_25092:
[----:B------:R-:W2:Y:S02]  /*0320*/  LDG.E R4, desc[UR36][R4.64] ;  /* 0x0000002404047981 */ /* 0x000ea4000c1e1900 */
[----:B--2---:R-:W-:-:S04]  /*0330*/  ISETP.NE.AND P0, PT, R4, RZ, PT ;  /* 0x000000ff0400720c */ /* 0x004fc80003f05270 */
[----:B------:R-:W-:Y:S01]  /*0340*/  P2R R18, PR, RZ, 0x1 ;  /* 0x00000001ff127803 */ /* 0x000fe20000000000 */
[----:B------:R-:W-:Y:S08]  /*0350*/  BRA `(.L_x_25090) ;  /* 0x0000000800587947 */ /* 0x000ff00003800000 */
.L_x_25091:
[----:B------:R-:W2:Y:S02]  /*0360*/  LDG.E.U16 R4, desc[UR36][R4.64] ;  /* 0x0000002404047981 */ /* 0x000ea4000c1e1500 */
[----:B--2---:R-:W-:-:S04]  /*0370*/  ISETP.NE.AND P0, PT, R4, RZ, PT ;  /* 0x000000ff0400720c */ /* 0x004fc80003f05270 */
[----:B------:R-:W-:Y:S01]  /*0380*/  P2R R18, PR, RZ, 0x1 ;  /* 0x00000001ff127803 */ /* 0x000fe20000000000 */
[----:B------:R-:W-:Y:S08]  /*0390*/  BRA `(.L_x_25090) ;  /* 0x0000000800487947 */ /* 0x000ff00003800000 */
.L_x_25086:
[----:B------:R-:W-:-:S09]  /*03a0*/  UISETP.GT.AND UP0, UPT, UR4, 0x6, UPT ;  /* 0x000000060400788c */ /* 0x000fd2000bf04270 */
[----:B------:R-:W-:Y:S05]  /*03b0*/  BRA.U UP0, `(.L_x_25093) ;  /* 0x0000000100347547 */ /* 0x000fea000b800000 */
[----:B------:R-:W-:-:S09]  /*03c0*/  UISETP.NE.AND UP0, UPT, UR4, 0x5, UPT ;  /* 0x000000050400788c */ /* 0x000fd2000bf05270 */
[----:B------:R-:W-:Y:S05]  /*03d0*/  BRA.U !UP0, `(.L_x_25094) ;  /* 0x0000000108187547 */ /* 0x000fea000b800000 */
[----:B------:R-:W-:-:S09]  /*03e0*/  UISETP.NE.AND UP0, UPT, UR4, 0x6, UPT ;  /* 0x000000060400788c */ /* 0x000fd2000bf05270 */
[----:B------:R-:W-:Y:S05]  /*03f0*/  BRA.U UP0, `(.L_x_25089) ;  /* 0x0000000500b47547 */ /* 0x000fea000b800000 */
[----:B------:R-:W2:Y:S02]  /*0400*/  LDG.E R4, desc[UR36][R4.64] ;  /* 0x0000002404047981 */ /* 0x000ea4000c1e1900 */
[----:B--2---:R-:W-:-:S04]  /*0410*/  FSETP.NEU.FTZ.AND P0, PT, R4, RZ, PT ;  /* 0x000000ff0400720b */ /* 0x004fc80003f1d000 */
[----:B------:R-:W-:Y:S01]  /*0420*/  P2R R18, PR, RZ, 0x1 ;  /* 0x00000001ff127803 */ /* 0x000fe20000000000 */
[----:B------:R-:W-:Y:S08]  /*0430*/  BRA `(.L_x_25090) ;  /* 0x0000000800207947 */ /* 0x000ff00003800000 */
.L_x_25094:
[----:B------:R-:W2:Y:S02]  /*0440*/  LDG.E.U16 R0, desc[UR36][R4.64] ;  /* 0x0000002404007981 */ /* 0x000ea4000c1e1500 */
[----:B--2---:R-:W-:-:S05]  /*0450*/  HADD2.F32 R0, -RZ, R0.H0_H0 ;  /* 0x20000000ff007230 */ /* 0x004fca0000004100 */
[----:B------:R-:W-:-:S04]  /*0460*/  FSETP.NEU.FTZ.AND P0, PT, R0, RZ, PT ;  /* 0x000000ff0000720b */ /* 0x000fc80003f1d000 */
[----:B------:R-:W-:Y:S01]  /*0470*/  P2R R18, PR, RZ, 0x1 ;  /* 0x00000001ff127803 */ /* 0x000fe20000000000 */
[----:B------:R-:W-:Y:S08]  /*0480*/  BRA `(.L_x_25090) ;  /* 0x00000008000c7947 */ /* 0x000ff00003800000 */
.L_x_25093:
        /* <DEDUP_REMOVED lines=9> */
[----:B------:R-:W-:-:S04]  /*0520*/  PLOP3.LUT P0, PT, P0, P1, PT, 0xf8, 0x8f ;  /* 0x00000000008f781c */ /* 0x000fc80000703f70 */
[----:B------:R-:W-:Y:S01]  /*0530*/  P2R R18, PR, RZ, 0x1 ;  /* 0x00000001ff127803 */ /* 0x000fe20000000000 */
[----:B------:R-:W-:Y:S08]  /*0540*/  BRA `(.L_x_25090) ;  /* 0x0000000400dc7947 */ /* 0x000ff00003800000 */
.L_x_25096:
[----:B------:R-:W2:Y:S01]  /*0550*/  LDG.E R4, desc[UR36][R4.64] ;  /* 0x0000002404047981 */ /* 0x000ea2000c1e1900 */
[----:B------:R-:W-:-:S04]  /*0560*/  PLOP3.LUT P1, PT, PT, PT, PT, 0x80, 0x8 ;  /* 0x000000000008781c */ /* 0x000fc80003f2f070 */
[----:B------:R-:W-:Y:S01]  /*0570*/  P2R R18, PR, RZ, 0x2 ;  /* 0x00000002ff127803 */ /* 0x000fe20000000000 */
[----:B--2---:R-:W-:-:S05]  /*0580*/  HADD2.F32 R0, -RZ, R4.H0_H0 ;  /* 0x20000004ff007230 */ /* 0x004fca0000004100 */
[----:B------:R-:W-:-:S13]  /*0590*/  FSETP.NEU.FTZ.AND P0, PT, R0, RZ, PT ;  /* 0x000000ff0000720b */ /* 0x000fda0003f1d000 */
[----:B------:R-:W-:Y:S05]  /*05a0*/  @P0 BRA `(.L_x_25090) ;  /* 0x0000000400c40947 */ /* 0x000fea0003800000 */
[----:B------:R-:W-:-:S05]  /*05b0*/  HADD2.F32 R0, -RZ, R4.H1_H1 ;  /* 0x30000004ff007230 */ /* 0x000fca0000004100 */
[----:B------:R-:W-:-:S04]  /*05c0*/  FSETP.NEU.FTZ.AND P0, PT, R0, RZ, PT ;  /* 0x000000ff0000720b */ /* 0x000fc80003f1d000 */
[----:B------:R-:W-:Y:S01]  /*05d0*/  P2R R18, PR, RZ, 0x1 ;  /* 0x00000001ff127803 */ /* 0x000fe20000000000 */
[----:B------:R-:W-:Y:S08]  /*05e0*/  BRA `(.L_x_25090) ;  /* 0x0000000400b47947 */ /* 0x000ff00003800000 */
.L_x_25095:
[----:B------:R-:W2:Y:S02]  /*05f0*/  LDG.E.64 R4, desc[UR36][R4.64] ;  /* 0x0000002404047981 */ /* 0x000ea4000c1e1b00 */
[----:B--2---:R-:W0:Y:S02]  /*0600*/  DSETP.NEU.AND P0, PT, R4, RZ, PT ;  /* 0x000000ff0400722a */ /* 0x004e240003f0d000 */
[----:B0-----:R-:W-:Y:S01]  /*0610*/  P2R R18, PR, RZ, 0x1 ;  /* 0x00000001ff127803 */ /* 0x001fe20000000000 */
[----:B------:R-:W-:Y:S06]  /*0620*/  BRA `(.L_x_25090) ;  /* 0x0000000400a47947 */ /* 0x000fec0003800000 */
.L_x_25085:
        /* <DEDUP_REMOVED lines=10> */
[----:B------:R-:W-:Y:S01]  /*06d0*/  P2R R18, PR, RZ, 0x1 ;  /* 0x00000001ff127803 */ /* 0x000fe20000000000 */
[----:B------:R-:W-:Y:S08]  /*06e0*/  BRA `(.L_x_25090) ;  /* 0x0000000400747947 */ /* 0x000ff00003800000 */
.L_x_25099:
[----:B------:R-:W2:Y:S02]  /*06f0*/  LDG.E.128 R4, desc[UR36][R4.64] ;  /* 0x0000002404047981 */ /* 0x000ea4000c1e1d00 */
[----:B--2---:R-:W0:-:S15]  /*0700*/  DSETP.NEU.AND P0, PT, R6, RZ, PT ;  /* 0x000000ff0600722a */ /* 0x004e1e0003f0d000 */
[----:B------:R-:W-:-:S15]  /*0710*/  NOP ;  /* 0x0000000000007918 */ /* 0x000fde0000000000 */
[----:B------:R-:W-:-:S15]  /*0720*/  NOP ;  /* 0x0000000000007918 */ /* 0x000fde0000000000 */
[----:B------:R-:W-:-:S15]  /*0730*/  NOP ;  /* 0x0000000000007918 */ /* 0x000fde0000000000 */
[----:B------:R-:W-:-:S04]  /*0740*/  NOP ;  /* 0x0000000000007918 */ /* 0x000fc80000000000 */
[----:B0-----:R-:W0:Y:S02]  /*0750*/  DSETP.NEU.OR P0, PT, R4, RZ, P0 ;  /* 0x000000ff0400722a */ /* 0x001e24000070d400 */
[----:B0-----:R-:W-:Y:S01]  /*0760*/  P2R R18, PR, RZ, 0x1 ;  /* 0x00000001ff127803 */ /* 0x001fe20000000000 */
[----:B------:R-:W-:Y:S06]  /*0770*/  BRA `(.L_x_25090) ;  /* 0x0000000400507947 */ /* 0x000fec0003800000 */
.L_x_25098:
[----:B------:R-:W-:-:S09]  /*0780*/  UISETP.NE.AND UP0, UPT, UR4, 0xf, UPT ;  /* 0x0000000f0400788c */ /* 0x000fd2000bf05270 */
[----:B------:R-:W-:Y:S05]  /*0790*/  BRA.U !UP0, `(.L_x_25100) ;  /* 0x0000000108507547 */ /* 0x000fea000b800000 */
[----:B------:R-:W-:-:S09]  /*07a0*/  UISETP.NE.AND UP0, UPT, UR4, 0x17, UPT ;  /* 0x000000170400788c */ /* 0x000fd2000bf05270 */
[----:B------:R-:W-:Y:S05]  /*07b0*/  BRA.U !UP0, `(.L_x_25101) ;  /* 0x0000000108187547 */ /* 0x000fea000b800000 */
[----:B------:R-:W-:-:S09]  /*07c0*/  UISETP.NE.AND UP0, UPT, UR4, 0x18, UPT ;  /* 0x000000180400788c */ /* 0x000fd2000bf05270 */
[----:B------:R-:W-:Y:S05]  /*07d0*/  BRA.U UP0, `(.L_x_25089) ;  /* 0x0000000100bc7547 */ /* 0x000fea000b800000 */
[----:B------:R-:W2:Y:S02]  /*07e0*/  LDG.E.U8 R4, desc[UR36][R4.64] ;  /* 0x0000002404047981 */ /* 0x000ea4000c1e1100 */
[----:B--2---:R-:W-:-:S04]  /*07f0*/  LOP3.LUT P0, RZ, R4, 0x7f, RZ, 0xc0, !PT ;  /* 0x0000007f04ff7812 */ /* 0x004fc8000780c0ff */
[----:B------:R-:W-:Y:S01]  /*0800*/  P2R R18, PR, RZ, 0x1 ;  /* 0x00000001ff127803 */ /* 0x000fe20000000000 */
[----:B------:R-:W-:Y:S08]  /*0810*/  BRA `(.L_x_25090) ;  /* 0x0000000400287947 */ /* 0x000ff00003800000 */
.L_x_25101:
[----:B------:R-:W2:Y:S02]  /*0820*/  LDG.E.U8 R0, desc[UR36][R4.64] ;  /* 0x0000002404007981 */ /* 0x000ea4000c1e1100 */
[----:B--2---:R-:W-:-:S05]  /*0830*/  IMAD.SHL.U32 R3, R0, 0x2000000, RZ ;  /* 0x0200000000037824 */ /* 0x004fca00078e00ff */
[----:B------:R-:W-:-:S13]  /*0840*/  ISETP.GT.U32.AND P0, PT, R3, 0x7ffffff, PT ;  /* 0x07ffffff0300780c */ /* 0x000fda0003f04070 */
[----:B------:R-:W-:Y:S01]  /*0850*/  @!P0 IMAD.SHL.U32 R0, R0, 0x100, RZ ;  /* 0x0000010000008824 */ /* 0x000fe200078e00ff */
[----:B------:R-:W-:-:S04]  /*0860*/  @P0 LEA.HI R3, R3, 0x70000000, RZ, 0x1c ;  /* 0x7000000003030811 */ /* 0x000fc800078fe0ff */
[----:B------:R-:W-:-:S04]  /*0870*/  @!P0 LOP3.LUT R0, R0, 0x7f00, RZ, 0xc0, !PT ;  /* 0x00007f0000008812 */ /* 0x000fc800078ec0ff */
[----:B------:R-:W-:-:S05]  /*0880*/  @!P0 LOP3.LUT R0, R0, 0x3f000000, RZ, 0xfc, !PT ;  /* 0x3f00000000008812 */ /* 0x000fca00078efcff */
[----:B------:R-:W-:Y:S01]  /*0890*/  @!P0 FADD.FTZ R0, R0, -0.5 ;  /* 0xbf00000000008421 */ /* 0x000fe20000010000 */
[----:B------:R-:W-:-:S05]  /*08a0*/  @P0 FMUL.FTZ R0, R3, 1.9259299443872358531e-34 ;  /* 0x0780000003000820 */ /* 0x000fca0000410000 */
[----:B------:R-:W-:-:S04]  /*08b0*/  LOP3.LUT P0, RZ, R0, 0x7fffffff, RZ, 0xc0, !PT ;  /* 0x7fffffff00ff7812 */ /* 0x000fc8000780c0ff */
[----:B------:R-:W-:Y:S01]  /*08c0*/  P2R R18, PR, RZ, 0x1 ;  /* 0x00000001ff127803 */ /* 0x000fe20000000000 */
[----:B------:R-:W-:Y:S08]  /*08d0*/  BRA `(.L_x_25090) ;  /* 0x0000000000f87947 */ /* 0x000ff00003800000 */
.L_x_25100:
[----:B------:R-:W2:Y:S02]  /*08e0*/  LDG.E.U16 R0, desc[UR36][R4.64] ;  /* 0x0000002404007981 */ /* 0x000ea4000c1e1500 */
[----:B--2---:R-:W-:-:S05]  /*08f0*/  IMAD.U32 R0, R0, 0x10000, RZ ;  /* 0x0001000000007824 */ /* 0x004fca00078e00ff */
[----:B------:R-:W-:-:S04]  /*0900*/  FSETP.NEU.FTZ.AND P0, PT, R0, RZ, PT ;  /* 0x000000ff0000720b */ /* 0x000fc80003f1d000 */
[----:B------:R-:W-:Y:S01]  /*0910*/  P2R R18, PR, RZ, 0x1 ;  /* 0x00000001ff127803 */ /* 0x000fe20000000000 */
[----:B------:R-:W-:Y:S08]  /*0920*/  BRA `(.L_x_25090) ;  /* 0x0000000000e47947 */ /* 0x000ff00003800000 */
.L_x_25097:
        /* <DEDUP_REMOVED lines=9> */
[----:B--2---:R-:W-:-:S04]  /*09c0*/  ISETP.NE.AND P0, PT, R4, RZ, PT ;  /* 0x000000ff0400720c */ /* 0x004fc80003f05270 */
[----:B------:R-:W-:Y:S01]  /*09d0*/  P2R R18, PR, RZ, 0x1 ;  /* 0x00000001ff127803 */ /* 0x000fe20000000000 */
[----:B------:R-:W-:Y:S08]  /*09e0*/  BRA `(.L_x_25090) ;  /* 0x0000000000b47947 */ /* 0x000ff00003800000 */
.L_x_25104:
[----:B------:R-:W2:Y:S02]  /*09f0*/  LDG.E.U8 R4, desc[UR36][R4.64] ;  /* 0x0000002404047981 */ /* 0x000ea4000c1e1100 */
[----:B--2---:R-:W-:-:S04]  /*0a00*/  ISETP.NE.AND P0, PT, R4, RZ, PT ;  /* 0x000000ff0400720c */ /* 0x004fc80003f05270 */
[----:B------:R-:W-:Y:S01]  /*0a10*/  P2R R18, PR, RZ, 0x1 ;  /* 0x00000001ff127803 */ /* 0x000fe20000000000 */
[----:B------:R-:W-:Y:S08]  /*0a20*/  BRA `(.L_x_25090) ;  /* 0x0000000000a47947 */ /* 0x000ff00003800000 */
.L_x_25103:
[----:B------:R-:W2:Y:S02]  /*0a30*/  LDG.E.U8 R4, desc[UR36][R4.64] ;  /* 0x0000002404047981 */ /* 0x000ea4000c1e1100 */
[----:B--2---:R-:W-:-:S04]  /*0a40*/  ISETP.NE.AND P0, PT, R4, RZ, PT ;  /* 0x000000ff0400720c */ /* 0x004fc80003f05270 */
[----:B------:R-:W-:Y:S01]  /*0a50*/  P2R R18, PR, RZ, 0x1 ;  /* 0x00000001ff127803 */ /* 0x000fe20000000000 */
[----:B------:R-:W-:Y:S08]  /*0a60*/  BRA `(.L_x_25090) ;  /* 0x0000000000947947 */ /* 0x000ff00003800000 */
.L_x_25102:
[----:B------:R-:W-:-:S09]  /*0a70*/  UISETP.NE.AND UP0, UPT, UR4, 0x1c, UPT ;  /* 0x0000001c0400788c */ /* 0x000fd2000bf05270 */
[----:B------:R-:W-:Y:S05]  /*0a80*/  BRA.U !UP0, `(.L_x_25105) ;  /* 0x0000000108807547 */ /* 0x000fea000b800000 */
[----:B------:R-:W-:-:S09]  /*0a90*/  UISETP.NE.AND UP0, UPT, UR4, 0x1d, UPT ;  /* 0x0000001d0400788c */ /* 0x000fd2000bf05270 */
[----:B------:R-:W-:Y:S05]  /*0aa0*/  BRA.U !UP0, `(.L_x_25106) ;  /* 0x0000000108647547 */ /* 0x000fea000b800000 */
[----:B------:R-:W-:-:S09]  /*0ab0*/  UISETP.NE.AND UP0, UPT, UR4, 0x2c, UPT ;  /* 0x0000002c0400788c */ /* 0x000fd2000bf05270 */
[----:B------:R-:W-:Y:S05]  /*0ac0*/  BRA.U !UP0, `(.L_x_25107) ;  /* 0x00000001084c7547 */ /* 0x000fea000b800000 */
.L_x_25089:
        /* <DEDUP_REMOVED lines=16> */
.L_x_25108:
[----:B------:R-:W-:-:S04]  /*0bd0*/  PLOP3.LUT P0, PT, PT, PT, PT, 0x8, 0x80 ;  /* 0x000000000080781c */ /* 0x000fc80003f0e170 */
[----:B------:R-:W-:Y:S01]  /*0be0*/  P2R R18, PR, RZ, 0x1 ;  /* 0x00000001ff127803 */ /* 0x000fe20000000000 */
[----:B------:R-:W-:Y:S08]  /*0bf0*/  BRA `(.L_x_25090) ;  /* 0x0000000000307947 */ /* 0x000ff00003800000 */
.L_x_25107:
[----:B------:R-:W2:Y:S02]  /*0c00*/  LDG.E.U8 R4, desc[UR36][R4.64] ;  /* 0x0000002404047981 */ /* 0x000ea4000c1e1100 */
[----:B--2---:R-:W-:-:S04]  /*0c10*/  ISETP.NE.AND P0, PT, R4, RZ, PT ;  /* 0x000000ff0400720c */ /* 0x004fc80003f05270 */
[----:B------:R-:W-:Y:S01]  /*0c20*/  P2R R18, PR, RZ, 0x1 ;  /* 0x00000001ff127803 */ /* 0x000fe20000000000 */
[----:B------:R-:W-:Y:S08]  /*0c30*/  BRA `(.L_x_25090) ;  /* 0x0000000000207947 */ /* 0x000ff00003800000 */
.L_x_25106:
[----:B------:R-:W2:Y:S02]  /*0c40*/  LDG.E.64 R4, desc[UR36][R4.64] ;  /* 0x0000002404047981 */ /* 0x000ea4000c1e1b00 */
[----:B--2---:R-:W-:-:S04]  /*0c50*/  ISETP.NE.U32.AND P0, PT, R4, RZ, PT ;  /* 0x000000ff0400720c */ /* 0x004fc80003f05070 */
[----:B------:R-:W-:-:S04]  /*0c60*/  ISETP.NE.AND.EX P0, PT, R5, RZ, PT, P0 ;  /* 0x000000ff0500720c */ /* 0x000fc80003f05300 */
[----:B------:R-:W-:Y:S01]  /*0c70*/  P2R R18, PR, RZ, 0x1 ;  /* 0x00000001ff127803 */ /* 0x000fe20000000000 */
[----:B------:R-:W-:Y:S08]  /*0c80*/  BRA `(.L_x_25090) ;  /* 0x00000000000c7947 */ /* 0x000ff00003800000 */
.L_x_25105:
[----:B------:R-:W2:Y:S02]  /*0c90*/  LDG.E R4, desc[UR36][R4.64] ;  /* 0x0000002404047981 */ /* 0x000ea4000c1e1900 */
[----:B--2---:R-:W-:-:S04]  /*0ca0*/  ISETP.NE.AND P0, PT, R4, RZ, PT ;  /* 0x000000ff0400720c */ /* 0x004fc80003f05270 */
[----:B------:R-:W-:-:S09]  /*0cb0*/  P2R R18, PR, RZ, 0x1 ;  /* 0x00000001ff127803 */ /* 0x000fd20000000000 */
.L_x_25090:
[----:B------:R-:W-:Y:S05]  /*0cc0*/  BSYNC.RECONVERGENT B6 ;  /* 0x0000000000067941 */ /* 0x000fea0003800200 */
.L_x_25084:
[----:B------:R-:W-:-:S07]  /*0cd0*/  VIADD R23, R17, 0x80 ;  /* 0x0000008011177836 */ /* 0x000fce0000000000 */
.L_x_25083:
[----:B------:R-:W-:Y:S05]  /*0ce0*/  BSYNC.RECONVERGENT B7 ;  /* 0x0000000000077941 */ /* 0x000fea0003800200 */
.L_x_25082:
[----:B------:R-:W-:Y:S01]  /*0cf0*/  ISETP.GE.AND P0, PT, R23, R16, PT ;  /* 0x000000101700720c */ /* 0x000fe20003f06270 */
[----:B------:R-:W-:Y:S01]  /*0d00*/  BSSY.RECONVERGENT B7, `(.L_x_25109) ;  /* 0x00000c5000077945 */ /* 0x000fe20003800200 */
[----:B------:R-:W-:-:S04]  /*0d10*/  PLOP3.LUT P1, PT, PT, PT, PT, 0x8, 0x80 ;  /* 0x000000000080781c */ /* 0x000fc80003f2e170 */
[----:B------:R-:W-:-:S07]  /*0d20*/  P2R R19, PR, RZ, 0x2 ;  /* 0x00000002ff137803 */ /* 0x000fce0000000000 */
        /* <DEDUP_REMOVED lines=23> */
.L_x_25115:
[----:B------:R-:W2:Y:S02]  /*0ea0*/  LDG.E.U8 R4, desc[UR36][R4.64] ;  /* 0x0000002404047981 */ /* 0x000ea4000c1e1100 */
[----:B--2---:R-:W-:-:S04]  /*0eb0*/  ISETP.NE.AND P0, PT, R4, RZ, PT ;  /* 0x000000ff0400720c */ /* 0x004fc80003f05270 */
[----:B------:R-:W-:Y:S01]  /*0ec0*/  P2R R19, PR, RZ, 0x1 ;  /* 0x00000001ff137803 */ /* 0x000fe20000000000 */
[----:B------:R-:W-:Y:S08]  /*0ed0*/  BRA `(.L_x_25117) ;  /* 0x0000000800947947 */ /* 0x000ff00003800000 */
.L_x_25114:
        /* <DEDUP_REMOVED lines=11> */
.L_x_25119:
[----:B------:R-:W2:Y:S02]  /*0f90*/  LDG.E R4, desc[UR36][R4.64] ;  /* 0x0000002404047981 */ /* 0x000ea4000c1e1900 */
[----:B--2---:R-:W-:-:S04]  /*0fa0*/  ISETP.NE.AND P0, PT, R4, RZ, PT ;  /* 0x000000ff0400720c */ /* 0x004fc80003f05270 */
[----:B------:R-:W-:Y:S01]  /*0fb0*/  P2R R19, PR, RZ, 0x1 ;  /* 0x00000001ff137803 */ /* 0x000fe20000000000 */
[----:B------:R-:W-:Y:S08]  /*0fc0*/  BRA `(.L_x_25117) ;  /* 0x0000000800587947 */ /* 0x000ff00003800000 */
.L_x_25118:
[----:B------:R-:W2:Y:S02]  /*0fd0*/  LDG.E.U16 R4, desc[UR36][R4.64] ;  /* 0x0000002404047981 */ /* 0x000ea4000c1e1500 */
[----:B--2---:R-:W-:-:S04]  /*0fe0*/  ISETP.NE.AND P0, PT, R4, RZ, PT ;  /* 0x000000ff0400720c */ /* 0x004fc80003f05270 */
[----:B------:R-:W-:Y:S01]  /*0ff0*/  P2R R19, PR, RZ, 0x1 ;  /* 0x00000001ff137803 */ /* 0x000fe20000000000 */
[----:B------:R-:W-:Y:S08]  /*1000*/  BRA `(.L_x_25117) ;  /* 0x0000000800487947 */ /* 0x000ff00003800000 */
.L_x_25113:
        /* <DEDUP_REMOVED lines=10> */
.L_x_25121:
[----:B------:R-:W2:Y:S02]  /*10b0*/  LDG.E.U16 R0, desc[UR36][R4.64] ;  /* 0x0000002404007981 */ /* 0x000ea4000c1e1500 */
[----:B--2---:R-:W-:-:S05]  /*10c0*/  HADD2.F32 R0, -RZ, R0.H0_H0 ;  /* 0x20000000ff007230 */ /* 0x004fca0000004100 */
[----:B------:R-:W-:-:S04]  /*10d0*/  FSETP.NEU.FTZ.AND P0, PT, R0, RZ, PT ;  /* 0x000000ff0000720b */ /* 0x000fc80003f1d000 */
[----:B------:R-:W-:Y:S01]  /*10e0*/  P2R R19, PR, RZ, 0x1 ;  /* 0x00000001ff137803 */ /* 0x000fe20000000000 */
[----:B------:R-:W-:Y:S08]  /*10f0*/  BRA `(.L_x_25117) ;  /* 0x00000008000c7947 */ /* 0x000ff00003800000 */
.L_x_25120:
        /* <DEDUP_REMOVED lines=12> */
.L_x_25123:
        /* <DEDUP_REMOVED lines=10> */
.L_x_25122:
[----:B------:R-:W2:Y:S02]  /*1260*/  LDG.E.64 R4, desc[UR36][R4.64] ;  /* 0x0000002404047981 */ /* 0x000ea4000c1e1b00 */
[----:B--2---:R-:W0:Y:S02]  /*1270*/  DSETP.NEU.AND P0, PT, R4, RZ, PT ;  /* 0x000000ff0400722a */ /* 0x004e240003f0d000 */
[----:B0-----:R-:W-:Y:S01]  /*1280*/  P2R R19, PR, RZ, 0x1 ;  /* 0x00000001ff137803 */ /* 0x001fe20000000000 */
[----:B------:R-:W-:Y:S06]  /*1290*/  BRA `(.L_x_25117) ;  /* 0x0000000400a47947 */ /* 0x000fec0003800000 */
.L_x_25112:
        /* <DEDUP_REMOVED lines=12> */
.L_x_25126:
        /* <DEDUP_REMOVED lines=9> */
.L_x_25125:
        /* <DEDUP_REMOVED lines=10> */
.L_x_25128:
[----:B------:R-:W2:Y:S02]  /*1490*/  LDG.E.U8 R3, desc[UR36][R4.64] ;  /* 0x0000002404037981 */ /* 0x000ea4000c1e1100 */
[----:B--2---:R-:W-:-:S05]  /*14a0*/  IMAD.SHL.U32 R0, R3, 0x2000000, RZ ;  /* 0x0200000003007824 */ /* 0x004fca00078e00ff */
[----:B------:R-:W-:-:S13]  /*14b0*/  ISETP.GE.U32.AND P0, PT, R0, 0x8000000, PT ;  /* 0x080000000000780c */ /* 0x000fda0003f06070 */
[----:B------:R-:W-:Y:S01]  /*14c0*/  @!P0 IMAD.SHL.U32 R3, R3, 0x100, RZ ;  /* 0x0000010003038824 */ /* 0x000fe200078e00ff */
[----:B------:R-:W-:-:S04]  /*14d0*/  @P0 LEA.HI R0, R0, 0x70000000, RZ, 0x1c ;  /* 0x7000000000000811 */ /* 0x000fc800078fe0ff */
[----:B------:R-:W-:Y:S01]  /*14e0*/  @!P0 LOP3.LUT R3, R3, 0x7f00, RZ, 0xc0, !PT ;  /* 0x00007f0003038812 */ /* 0x000fe200078ec0ff */
[----:B------:R-:W-:-:S03]  /*14f0*/  @P0 FMUL.FTZ R0, R0, 1.9259299443872358531e-34 ;  /* 0x0780000000000820 */ /* 0x000fc60000410000 */
[----:B------:R-:W-:-:S05]  /*1500*/  @!P0 LOP3.LUT R3, R3, 0x3f000000, RZ, 0xfc, !PT ;  /* 0x3f00000003038812 */ /* 0x000fca00078efcff */
[----:B------:R-:W-:-:S05]  /*1510*/  @!P0 FADD.FTZ R0, R3, -0.5 ;  /* 0xbf00000003008421 */ /* 0x000fca0000010000 */
[----:B------:R-:W-:-:S04]  /*1520*/  LOP3.LUT P0, RZ, R0, 0x7fffffff, RZ, 0xc0, !PT ;  /* 0x7fffffff00ff7812 */ /* 0x000fc8000780c0ff */
[----:B------:R-:W-:Y:S01]  /*1530*/  P2R R19, PR, RZ, 0x1 ;  /* 0x00000001ff137803 */ /* 0x000fe20000000000 */
[----:B------:R-:W-:Y:S08]  /*1540*/  BRA `(.L_x_25117) ;  /* 0x0000000000f87947 */ /* 0x000ff00003800000 */
.L_x_25127:
[----:B------:R-:W2:Y:S02]  /*1550*/  LDG.E.U16 R0, desc[UR36][R4.64] ;  /* 0x0000002404007981 */ /* 0x000ea4000c1e1500 */
[----:B--2---:R-:W-:-:S05]  /*1560*/  IMAD.U32 R0, R0, 0x10000, RZ ;  /* 0x0001000000007824 */ /* 0x004fca00078e00ff */
[----:B------:R-:W-:-:S04]  /*1570*/  FSETP.NEU.FTZ.AND P0, PT, R0, RZ, PT ;  /* 0x000000ff0000720b */ /* 0x000fc80003f1d000 */
[----:B------:R-:W-:Y:S01]  /*1580*/  P2R R19, PR, RZ, 0x1 ;  /* 0x00000001ff137803 */ /* 0x000fe20000000000 */
[----:B------:R-:W-:Y:S08]  /*1590*/  BRA `(.L_x_25117) ;  /* 0x0000000000e47947 */ /* 0x000ff00003800000 */
.L_x_25124:
        /* <DEDUP_REMOVED lines=12> */
.L_x_25131:
[----:B------:R-:W2:Y:S02]  /*1660*/  LDG.E.U8 R4, desc[UR36][R4.64] ;  /* 0x0000002404047981 */ /* 0x000ea4000c1e1100 */
[----:B--2---:R-:W-:-:S04]  /*1670*/  ISETP.NE.AND P0, PT, R4, RZ, PT ;  /* 0x000000ff0400720c */ /* 0x004fc80003f05270 */
[----:B------:R-:W-:Y:S01]  /*1680*/  P2R R19, PR, RZ, 0x1 ;  /* 0x00000001ff137803 */ /* 0x000fe20000000000 */
[----:B------:R-:W-:Y:S08]  /*1690*/  BRA `(.L_x_25117) ;  /* 0x0000000000a47947 */ /* 0x000ff00003800000 */
.L_x_25130:
[----:B------:R-:W2:Y:S02]  /*16a0*/  LDG.E.U8 R4, desc[UR36][R4.64] ;  /* 0x0000002404047981 */ /* 0x000ea4000c1e1100 */
[----:B--2---:R-:W-:-:S04]  /*16b0*/  ISETP.NE.AND P0, PT, R4, RZ, PT ;  /* 0x000000ff0400720c */ /* 0x004fc80003f05270 */
[----:B------:R-:W-:Y:S01]  /*16c0*/  P2R R19, PR, RZ, 0x1 ;  /* 0x00000001ff137803 */ /* 0x000fe20000000000 */
[----:B------:R-:W-:Y:S08]  /*16d0*/  BRA `(.L_x_25117) ;  /* 0x0000000000947947 */ /* 0x000ff00003800000 */
.L_x_25129:
[----:B------:R-:W-:-:S09]  /*16e0*/  UISETP.NE.AND UP0, UPT, UR4, 0x1c, UPT ;  /* 0x0000001c0400788c */ /* 0x000fd2000bf05270 */
[----:B------:R-:W-:Y:S05]  /*16f0*/  BRA.U !UP0, `(.L_x_25132) ;  /* 0x0000000108807547 */ /* 0x000fea000b800000 */
        /* <DEDUP_REMOVED lines=8> */
.L_x_25116:
        /* <DEDUP_REMOVED lines=16> */
.L_x_25134:
[----:B------:R-:W-:-:S04]  /*1880*/  PLOP3.LUT P0, PT, PT, PT, PT, 0x8, 0x80 ;  /* 0x000000000080781c */ /* 0x000fc80003f0e170 */
[----:B------:R-:W-:Y:S01]  /*1890*/  P2R R19, PR, RZ, 0x1 ;  /* 0x00000001ff137803 */ /* 0x000fe20000000000 */
[----:B------:R-:W-:Y:S08]  /*18a0*/  BRA `(.L_x_25117) ;  /* 0x0000000000207947 */ /* 0x000ff00003800000 */
.L_x_25133:
[----:B------:R-:W2:Y:S02]  /*18b0*/  LDG.E.64 R4, desc[UR36][R4.64] ;  /* 0x0000002404047981 */ /* 0x000ea4000c1e1b00 */
[----:B--2---:R-:W-:-:S04]  /*18c0*/  ISETP.NE.U32.AND P0, PT, R4, RZ, PT ;  /* 0x000000ff0400720c */ /* 0x004fc80003f05070 */
[----:B------:R-:W-:-:S04]  /*18d0*/  ISETP.NE.AND.EX P0, PT, R5, RZ, PT, P0 ;  /* 0x000000ff0500720c */ /* 0x000fc80003f05300 */
[----:B------:R-:W-:Y:S01]  /*18e0*/  P2R R19, PR, RZ, 0x1 ;  /* 0x00000001ff137803 */ /* 0x000fe20000000000 */
[----:B------:R-:W-:Y:S08]  /*18f0*/  BRA `(.L_x_25117) ;  /* 0x00000000000c7947 */ /* 0x000ff00003800000 */
.L_x_25132:
[----:B------:R-:W2:Y:S02]  /*1900*/  LDG.E R4, desc[UR36][R4.64] ;  /* 0x0000002404047981 */ /* 0x000ea4000c1e1900 */
[----:B--2---:R-:W-:-:S04]  /*1910*/  ISETP.NE.AND P0, PT, R4, RZ, PT ;  /* 0x000000ff0400720c */ /* 0x004fc80003f05270 */
[----:B------:R-:W-:-:S09]  /*1920*/  P2R R19, PR, RZ, 0x1 ;  /* 0x00000001ff137803 */ /* 0x000fd20000000000 */
.L_x_25117:
[----:B------:R-:W-:Y:S05]  /*1930*/  BSYNC.RECONVERGENT B6 ;  /* 0x0000000000067941 */ /* 0x000fea0003800200 */
.L_x_25111:
[----:B------:R-:W-:-:S07]  /*1940*/  VIADD R23, R23, 0x80 ;  /* 0x0000008017177836 */ /* 0x000fce0000000000 */
.L_x_25110:
[----:B------:R-:W-:Y:S05]  /*1950*/  BSYNC.RECONVERGENT B7 ;  /* 0x0000000000077941 */ /* 0x000fea0003800200 */
.L_x_25109:
        /* <DEDUP_REMOVED lines=27> */
.L_x_25141:
[----:B------:R-:W2:Y:S02]  /*1b10*/  LDG.E.U8 R4, desc[UR36][R4.64] ;  /* 0x0000002404047981 */ /* 0x000ea4000c1e1100 */
[----:B--2---:R-:W-:-:S04]  /*1b20*/  ISETP.NE.AND P0, PT, R4, RZ, PT ;  /* 0x000000ff0400720c */ /* 0x004fc80003f05270 */
[----:B------:R-:W-:Y:S01]  /*1b30*/  P2R R22, PR, RZ, 0x1 ;  /* 0x00000001ff167803 */ /* 0x000fe20000000000 */
[----:B------:R-:W-:Y:S08]  /*1b40*/  BRA `(.L_x_25143) ;  /* 0x0000000800947947 */ /* 0x000ff00003800000 */
.L_x_25140:
        /* <DEDUP_REMOVED lines=11> */
.L_x_25145:
[----:B------:R-:W2:Y:S02]  /*1c00*/  LDG.E R4, desc[UR36][R4.64] ;  /* 0x0000002404047981 */ /* 0x000ea4000c1e1900 */
[----:B--2---:R-:W-:-:S04]  /*1c10*/  ISETP.NE.AND P0, PT, R4, RZ, PT ;  /* 0x000000ff0400720c */ /* 0x004fc80003f05270 */
[----:B------:R-:W-:Y:S01]  /*1c20*/  P2R R22, PR, RZ, 0x1 ;  /* 0x00000001ff167803 */ /* 0x000fe20000000000 */
[----:B------:R-:W-:Y:S08]  /*1c30*/  BRA `(.L_x_25143) ;  /* 0x0000000800587947 */ /* 0x000ff00003800000 */
.L_x_25144:
[----:B------:R-:W2:Y:S02]  /*1c40*/  LDG.E.U16 R4, desc[UR36][R4.64] ;  /* 0x0000002404047981 */ /* 0x000ea4000c1e1500 */
[----:B--2---:R-:W-:-:S04]  /*1c50*/  ISETP.NE.AND P0, PT, R4, RZ, PT ;  /* 0x000000ff0400720c */ /* 0x004fc80003f05270 */
[----:B------:R-:W-:Y:S01]  /*1c60*/  P2R R22, PR, RZ, 0x1 ;  /* 0x00000001ff167803 */ /* 0x000fe20000000000 */
[----:B------:R-:W-:Y:S08]  /*1c70*/  BRA `(.L_x_25143) ;  /* 0x0000000800487947 */ /* 0x000ff00003800000 */
.L_x_25139:
        /* <DEDUP_REMOVED lines=10> */
.L_x_25147:
[----:B------:R-:W2:Y:S02]  /*1d20*/  LDG.E.U16 R0, desc[UR36][R4.64] ;  /* 0x0000002404007981 */ /* 0x000ea4000c1e1500 */
[----:B--2---:R-:W-:-:S05]  /*1d30*/  HADD2.F32 R0, -RZ, R0.H0_H0 ;  /* 0x20000000ff007230 */ /* 0x004fca0000004100 */
[----:B------:R-:W-:-:S04]  /*1d40*/  FSETP.NEU.FTZ.AND P0, PT, R0, RZ, PT ;  /* 0x000000ff0000720b */ /* 0x000fc80003f1d000 */
[----:B------:R-:W-:Y:S01]  /*1d50*/  P2R R22, PR, RZ, 0x1 ;  /* 0x00000001ff167803 */ /* 0x000fe20000000000 */
[----:B------:R-:W-:Y:S08]  /*1d60*/  BRA `(.L_x_25143) ;  /* 0x00000008000c7947 */ /* 0x000ff00003800000 */
.L_x_25146:
        /* <DEDUP_REMOVED lines=12> */
.L_x_25149:
        /* <DEDUP_REMOVED lines=10> */
.L_x_25148:
[----:B------:R-:W2:Y:S02]  /*1ed0*/  LDG.E.64 R4, desc[UR36][R4.64] ;  /* 0x0000002404047981 */ /* 0x000ea4000c1e1b00 */
[----:B--2---:R-:W0:Y:S02]  /*1ee0*/  DSETP.NEU.AND P0, PT, R4, RZ, PT ;  /* 0x000000ff0400722a */ /* 0x004e240003f0d000 */
[----:B0-----:R-:W-:Y:S01]  /*1ef0*/  P2R R22, PR, RZ, 0x1 ;  /* 0x00000001ff167803 */ /* 0x001fe20000000000 */
[----:B------:R-:W-:Y:S06]  /*1f00*/  BRA `(.L_x_25143) ;  /* 0x0000000400a47947 */ /* 0x000fec0003800000 */
.L_x_25138:
        /* <DEDUP_REMOVED lines=12> */
.L_x_25152:
        /* <DEDUP_REMOVED lines=9> */
.L_x_25151:
        /* <DEDUP_REMOVED lines=10> */
.L_x_25154:
        /* <DEDUP_REMOVED lines=12> */
.L_x_25153:
[----:B------:R-:W2:Y:S02]  /*21c0*/  LDG.E.U16 R0, desc[UR36][R4.64] ;  /* 0x0000002404007981 */ /* 0x000ea4000c1e1500 */
[----:B--2---:R-:W-:-:S05]  /*21d0*/  IMAD.U32 R0, R0, 0x10000, RZ ;  /* 0x0001000000007824 */ /* 0x004fca00078e00ff */
[----:B------:R-:W-:-:S04]  /*21e0*/  FSETP.NEU.FTZ.AND P0, PT, R0, RZ, PT ;  /* 0x000000ff0000720b */ /* 0x000fc80003f1d000 */
[----:B------:R-:W-:Y:S01]  /*21f0*/  P2R R22, PR, RZ, 0x1 ;  /* 0x00000001ff167803 */ /* 0x000fe20000000000 */
[----:B------:R-:W-:Y:S08]  /*2200*/  BRA `(.L_x_25143) ;  /* 0x0000000000e47947 */ /* 0x000ff00003800000 */
.L_x_25150:
        /* <DEDUP_REMOVED lines=12> */
.L_x_25157:
[----:B------:R-:W2:Y:S02]  /*22d0*/  LDG.E.U8 R4, desc[UR36][R4.64] ;  /* 0x0000002404047981 */ /* 0x000ea4000c1e1100 */
[----:B--2---:R-:W-:-:S04]  /*22e0*/  ISETP.NE.AND P0, PT, R4, RZ, PT ;  /* 0x000000ff0400720c */ /* 0x004fc80003f05270 */
[----:B------:R-:W-:Y:S01]  /*22f0*/  P2R R22, PR, RZ, 0x1 ;  /* 0x00000001ff167803 */ /* 0x000fe20000000000 */
[----:B------:R-:W-:Y:S08]  /*2300*/  BRA `(.L_x_25143) ;  /* 0x0000000000a47947 */ /* 0x000ff00003800000 */
.L_x_25156:
[----:B------:R-:W2:Y:S02]  /*2310*/  LDG.E.U8 R4, desc[UR36][R4.64] ;  /* 0x0000002404047981 */ /* 0x000ea4000c1e1100 */
[----:B--2---:R-:W-:-:S04]  /*2320*/  ISETP.NE.AND P0, PT, R4, RZ, PT ;  /* 0x000000ff0400720c */ /* 0x004fc80003f05270 */
[----:B------:R-:W-:Y:S01]  /*2330*/  P2R R22, PR, RZ, 0x1 ;  /* 0x00000001ff167803 */ /* 0x000fe20000000000 */
[----:B------:R-:W-:Y:S08]  /*2340*/  BRA `(.L_x_25143) ;  /* 0x0000000000947947 */ /* 0x000ff00003800000 */
.L_x_25155:
        /* <DEDUP_REMOVED lines=10> */
.L_x_25142:
        /* <DEDUP_REMOVED lines=16> */
.L_x_25160:
[----:B------:R-:W-:-:S04]  /*24f0*/  PLOP3.LUT P0, PT, PT, PT, PT, 0x8, 0x80 ;  /* 0x000000000080781c */ /* 0x000fc80003f0e170 */
[----:B------:R-:W-:Y:S01]  /*2500*/  P2R R22, PR, RZ, 0x1 ;  /* 0x00000001ff167803 */ /* 0x000fe20000000000 */
[----:B------:R-:W-:Y:S08]  /*2510*/  BRA `(.L_x_25143) ;  /* 0x0000000000207947 */ /* 0x000ff00003800000 */
.L_x_25159:
[----:B------:R-:W2:Y:S02]  /*2520*/  LDG.E.64 R4, desc[UR36][R4.64] ;  /* 0x0000002404047981 */ /* 0x000ea4000c1e1b00 */
[----:B--2---:R-:W-:-:S04]  /*2530*/  ISETP.NE.U32.AND P0, PT, R4, RZ, PT ;  /* 0x000000ff0400720c */ /* 0x004fc80003f05070 */
[----:B------:R-:W-:-:S04]  /*2540*/  ISETP.NE.AND.EX P0, PT, R5, RZ, PT, P0 ;  /* 0x000000ff0500720c */ /* 0x000fc80003f05300 */
[----:B------:R-:W-:Y:S01]  /*2550*/  P2R R22, PR, RZ, 0x1 ;  /* 0x00000001ff167803 */ /* 0x000fe20000000000 */
[----:B------:R-:W-:Y:S08]  /*2560*/  BRA `(.L_x_25143) ;  /* 0x00000000000c7947 */ /* 0x000ff00003800000 */
.L_x_25158:
[----:B------:R-:W2:Y:S02]  /*2570*/  LDG.E R4, desc[UR36][R4.64] ;  /* 0x0000002404047981 */ /* 0x000ea4000c1e1900 */
[----:B--2---:R-:W-:-:S04]  /*2580*/  ISETP.NE.AND P0, PT, R4, RZ, PT ;  /* 0x000000ff0400720c */ /* 0x004fc80003f05270 */
[----:B------:R-:W-:-:S09]  /*2590*/  P2R R22, PR, RZ, 0x1 ;  /* 0x00000001ff167803 */ /* 0x000fd20000000000 */
.L_x_25143:
[----:B------:R-:W-:Y:S05]  /*25a0*/  BSYNC.RECONVERGENT B6 ;  /* 0x0000000000067941 */ /* 0x000fea0003800200 */
.L_x_25137:
[----:B------:R-:W-:-:S07]  /*25b0*/  VIADD R23, R23, 0x80 ;  /* 0x0000008017177836 */ /* 0x000fce0000000000 */
.L_x_25136:
[----:B------:R-:W-:Y:S05]  /*25c0*/  BSYNC.RECONVERGENT B7 ;  /* 0x0000000000077941 */ /* 0x000fea0003800200 */
.L_x_25135:
        /* <DEDUP_REMOVED lines=26> */
.L_x_25166:
[----:B------:R-:W2:Y:S02]  /*2770*/  LDG.E.U8 R4, desc[UR36][R4.64] ;  /* 0x0000002404047981 */ /* 0x000ea4000c1e1100 */
[----:B--2---:R-:W-:-:S04]  /*2780*/  ISETP.NE.AND P0, PT, R4, RZ, PT ;  /* 0x000000ff0400720c */ /* 0x004fc80003f05270 */
[----:B------:R-:W-:Y:S01]  /*2790*/  P2R R24, PR, RZ, 0x1 ;  /* 0x00000001ff187803 */ /* 0x000fe20000000000 */
[----:B------:R-:W-:Y:S08]  /*27a0*/  BRA `(.L_x_25162) ;  /* 0x00000008008c7947 */ /* 0x000ff00003800000 */
.L_x_25165:
        /* <DEDUP_REMOVED lines=11> */
.L_x_25169:
[----:B------:R-:W2:Y:S02]  /*2860*/  LDG.E R4, desc[UR36][R4.64] ;  /* 0x0000002404047981 */ /* 0x000ea4000c1e1900 */
[----:B--2---:R-:W-:-:S04]  /*2870*/  ISETP.NE.AND P0, PT, R4, RZ, PT ;  /* 0x000000ff0400720c */ /* 0x004fc80003f05270 */
[----:B------:R-:W-:Y:S01]  /*2880*/  P2R R24, PR, RZ, 0x1 ;  /* 0x00000001ff187803 */ /* 0x000fe20000000000 */
[----:B------:R-:W-:Y:S08]  /*2890*/  BRA `(.L_x_25162) ;  /* 0x0000000800507947 */ /* 0x000ff00003800000 */
.L_x_25168:
[----:B------:R-:W2:Y:S02]  /*28a0*/  LDG.E.U16 R4, desc[UR36][R4.64] ;  /* 0x0000002404047981 */ /* 0x000ea4000c1e1500 */
[----:B--2---:R-:W-:-:S04]  /*28b0*/  ISETP.NE.AND P0, PT, R4, RZ, PT ;  /* 0x000000ff0400720c */ /* 0x004fc80003f05270 */
[----:B------:R-:W-:Y:S01]  /*28c0*/  P2R R24, PR, RZ, 0x1 ;  /* 0x00000001ff187803 */ /* 0x000fe20000000000 */
[----:B------:R-:W-:Y:S08]  /*28d0*/  BRA `(.L_x_25162) ;  /* 0x0000000800407947 */ /* 0x000ff00003800000 */
.L_x_25164:
        /* <DEDUP_REMOVED lines=10> */
.L_x_25171:
[----:B------:R-:W2:Y:S02]  /*2980*/  LDG.E.U16 R0, desc[UR36][R4.64] ;  /* 0x0000002404007981 */ /* 0x000ea4000c1e1500 */
[----:B--2---:R-:W-:-:S05]  /*2990*/  HADD2.F32 R0, -RZ, R0.H0_H0 ;  /* 0x20000000ff007230 */ /* 0x004fca0000004100 */
[----:B------:R-:W-:-:S04]  /*29a0*/  FSETP.NEU.FTZ.AND P0, PT, R0, RZ, PT ;  /* 0x000000ff0000720b */ /* 0x000fc80003f1d000 */
[----:B------:R-:W-:Y:S01]  /*29b0*/  P2R R24, PR, RZ, 0x1 ;  /* 0x00000001ff187803 */ /* 0x000fe20000000000 */
[----:B------:R-:W-:Y:S08]  /*29c0*/  BRA `(.L_x_25162) ;  /* 0x0000000800047947 */ /* 0x000ff00003800000 */
.L_x_25170:
        /* <DEDUP_REMOVED lines=12> */
.L_x_25173:
        /* <DEDUP_REMOVED lines=10> */
.L_x_25172:
[----:B------:R-:W2:Y:S02]  /*2b30*/  LDG.E.64 R4, desc[UR36][R4.64] ;  /* 0x0000002404047981 */ /* 0x000ea4000c1e1b00 */
[----:B--2---:R-:W0:Y:S02]  /*2b40*/  DSETP.NEU.AND P0, PT, R4, RZ, PT ;  /* 0x000000ff0400722a */ /* 0x004e240003f0d000 */
[----:B0-----:R-:W-:Y:S01]  /*2b50*/  P2R R24, PR, RZ, 0x1 ;  /* 0x00000001ff187803 */ /* 0x001fe20000000000 */
[----:B------:R-:W-:Y:S06]  /*2b60*/  BRA `(.L_x_25162) ;  /* 0x00000004009c7947 */ /* 0x000fec0003800000 */
.L_x_25163:
        /* <DEDUP_REMOVED lines=12> */
.L_x_25176:
        /* <DEDUP_REMOVED lines=9> */
.L_x_25175:
        /* <DEDUP_REMOVED lines=10> */
.L_x_25178:
        /* <DEDUP_REMOVED lines=12> */
.L_x_25177:
[----:B------:R-:W2:Y:S02]  /*2e20*/  LDG.E.U16 R0, desc[UR36][R4.64] ;  /* 0x0000002404007981 */ /* 0x000ea4000c1e1500 */
[----:B--2---:R-:W-:-:S05]  /*2e30*/  IMAD.U32 R0, R0, 0x10000, RZ ;  /* 0x0001000000007824 */ /* 0x004fca00078e00ff */
[----:B------:R-:W-:-:S04]  /*2e40*/  FSETP.NEU.FTZ.AND P0, PT, R0, RZ, PT ;  /* 0x000000ff0000720b */ /* 0x000fc80003f1d000 */
[----:B------:R-:W-:Y:S01]  /*2e50*/  P2R R24, PR, RZ, 0x1 ;  /* 0x00000001ff187803 */ /* 0x000fe20000000000 */
[----:B------:R-:W-:Y:S08]  /*2e60*/  BRA `(.L_x_25162) ;  /* 0x0000000000dc7947 */ /* 0x000ff00003800000 */
.L_x_25174:
        /* <DEDUP_REMOVED lines=12> */
.L_x_25181:
[----:B------:R-:W2:Y:S02]  /*2f30*/  LDG.E.U8 R4, desc[UR36][R4.64] ;  /* 0x0000002404047981 */ /* 0x000ea4000c1e1100 */
[----:B--2---:R-:W-:-:S04]  /*2f40*/  ISETP.NE.AND P0, PT, R4, RZ, PT ;  /* 0x000000ff0400720c */ /* 0x004fc80003f05270 */
[----:B------:R-:W-:Y:S01]  /*2f50*/  P2R R24, PR, RZ, 0x1 ;  /* 0x00000001ff187803 */ /* 0x000fe20000000000 */
[----:B------:R-:W-:Y:S08]  /*2f60*/  BRA `(.L_x_25162) ;  /* 0x00000000009c7947 */ /* 0x000ff00003800000 */
.L_x_25180:
[----:B------:R-:W2:Y:S02]  /*2f70*/  LDG.E.U8 R4, desc[UR36][R4.64] ;  /* 0x0000002404047981 */ /* 0x000ea4000c1e1100 */
[----:B--2---:R-:W-:-:S04]  /*2f80*/  ISETP.NE.AND P0, PT, R4, RZ, PT ;  /* 0x000000ff0400720c */ /* 0x004fc80003f05270 */
[----:B------:R-:W-:Y:S01]  /*2f90*/  P2R R24, PR, RZ, 0x1 ;  /* 0x00000001ff187803 */ /* 0x000fe20000000000 */
[----:B------:R-:W-:Y:S08]  /*2fa0*/  BRA `(.L_x_25162) ;  /* 0x00000000008c7947 */ /* 0x000ff00003800000 */
.L_x_25179:
        /* <DEDUP_REMOVED lines=10> */
.L_x_25167:
        /* <DEDUP_REMOVED lines=16> */
.L_x_25184:
[----:B------:R-:W-:Y:S05]  /*3150*/  BRA `(.L_x_25162) ;  /* 0x0000000000207947 */ /* 0x000fea0003800000 */
.L_x_25183:
[----:B------:R-:W2:Y:S02]  /*3160*/  LDG.E.64 R4, desc[UR36][R4.64] ;  /* 0x0000002404047981 */ /* 0x000ea4000c1e1b00 */
[----:B--2---:R-:W-:-:S04]  /*3170*/  ISETP.NE.U32.AND P0, PT, R4, RZ, PT ;  /* 0x000000ff0400720c */ /* 0x004fc80003f05070 */
[----:B------:R-:W-:-:S04]  /*3180*/  ISETP.NE.AND.EX P0, PT, R5, RZ, PT, P0 ;  /* 0x000000ff0500720c */ /* 0x000fc80003f05300 */
[----:B------:R-:W-:Y:S01]  /*3190*/  P2R R24, PR, RZ, 0x1 ;  /* 0x00000001ff187803 */ /* 0x000fe20000000000 */
[----:B------:R-:W-:Y:S08]  /*31a0*/  BRA `(.L_x_25162) ;  /* 0x00000000000c7947 */ /* 0x000ff00003800000 */
.L_x_25182:
[----:B------:R-:W2:Y:S02]  /*31b0*/  LDG.E R4, desc[UR36][R4.64] ;  /* 0x0000002404047981 */ /* 0x000ea4000c1e1900 */
[----:B--2---:R-:W-:-:S04]  /*31c0*/  ISETP.NE.AND P0, PT, R4, RZ, PT ;  /* 0x000000ff0400720c */ /* 0x004fc80003f05270 */
[----:B------:R-:W-:-:S09]  /*31d0*/  P2R R24, PR, RZ, 0x1 ;  /* 0x00000001ff187803 */ /* 0x000fd20000000000 */
.L_x_25162:
[----:B------:R-:W-:Y:S05]  /*31e0*/  BSYNC.RECONVERGENT B6 ;  /* 0x0000000000067941 */ /* 0x000fea0003800200 */
.L_x_25161:
[----:B------:R-:W0:Y:S01]  /*31f0*/  LDCU.U8 UR4, c[0x0][0x385] ;  /* 0x000070a0ff0477ac */ /* 0x000e220008000000 */
[----:B------:R-:W-:Y:S01]  /*3200*/  ISETP.NE.AND P1, PT, R18, RZ, PT ;  /* 0x000000ff1200720c */ /* 0x000fe20003f25270 */
[----:B------:R-:W-:Y:S01]  /*3210*/  BSSY.RECONVERGENT B8, `(.L_x_25185) ;  /* 0x00002a2000087945 */ /* 0x000fe20003800200 */
[----:B------:R-:W1:Y:S01]  /*3220*/  LDC.U8 R18, c[0x0][0x3a4] ;  /* 0x0000e900ff127b82 */ /* 0x000e620000000000 */
[----:B------:R-:W-:Y:S02]  /*3230*/  ISETP.GE.AND P0, PT, R17, R16, PT ;  /* 0x000000101100720c */ /* 0x000fe40003f06270 */
[----:B------:R-:W-:Y:S01]  /*3240*/  BSSY.RELIABLE B7, `(.L_x_25186) ;  /* 0x00001c6000077945 */ /* 0x000fe20003800100 */
[----:B------:R-:W-:Y:S02]  /*3250*/  ISETP.NE.AND P2, PT, R19, RZ, PT ;  /* 0x000000ff1300720c */ /* 0x000fe40003f45270 */
[----:B------:R-:W-:Y:S02]  /*3260*/  ISETP.NE.AND P3, PT, R22, RZ, PT ;  /* 0x000000ff1600720c */ /* 0x000fe40003f65270 */
[----:B------:R-:W-:-:S02]  /*3270*/  ISETP.NE.AND P4, PT, R24, RZ, PT ;  /* 0x000000ff1800720c */ /* 0x000fc40003f85270 */
[----:B0-----:R-:W-:Y:S02]  /*3280*/  ISETP.NE.AND P1, PT, RZ, UR4, P1 ;  /* 0x00000004ff007c0c */ /* 0x001fe40008f25270 */
[----:B------:R-:W-:Y:S02]  /*3290*/  ISETP.NE.AND P2, PT, RZ, UR4, P2 ;  /* 0x00000004ff007c0c */ /* 0x000fe40009745270 */
[----:B------:R-:W-:Y:S02]  /*32a0*/  ISETP.NE.AND P3, PT, RZ, UR4, P3 ;  /* 0x00000004ff007c0c */ /* 0x000fe40009f65270 */
[----:B------:R-:W-:Y:S02]  /*32b0*/  ISETP.NE.AND P4, PT, RZ, UR4, P4 ;  /* 0x00000004ff007c0c */ /* 0x000fe4000a785270 */
[----:B------:R-:W-:Y:S02]  /*32c0*/  SEL R11, RZ, 0x1, !P1 ;  /* 0x00000001ff0b7807 */ /* 0x000fe40004800000 */
[----:B------:R-:W-:-:S02]  /*32d0*/  SEL R26, RZ, 0x1, !P2 ;  /* 0x00000001ff1a7807 */ /* 0x000fc40005000000 */
[----:B------:R-:W-:Y:S02]  /*32e0*/  SEL R24, RZ, 0x1, !P3 ;  /* 0x00000001ff187807 */ /* 0x000fe40005800000 */
[----:B------:R-:W-:Y:S01]  /*32f0*/  SEL R22, RZ, 0x1, !P4 ;  /* 0x00000001ff167807 */ /* 0x000fe20006000000 */
[----:B------:R-:W-:Y:S06]  /*3300*/  @P0 BRA `(.L_x_25187) ;  /* 0x0000001800d80947 */ /* 0x000fec0003800000 */
[----:B------:R-:W0:Y:S01]  /*3310*/  LDCU UR4, c[0x0][0x3a8] ;  /* 0x00007500ff0477ac */ /* 0x000e220008000800 */
[----:B------:R-:W2:Y:S01]  /*3320*/  LDC.64 R8, c[0x0][0x388] ;  /* 0x0000e200ff087b82 */ /* 0x000ea20000000a00 */
[----:B------:R-:W-:Y:S01]  /*3330*/  IMAD R0, R2, 0x200, R17 ;  /* 0x0000020002007824 */ /* 0x000fe200078e0211 */
[----:B-1----:R-:W-:Y:S01]  /*3340*/  PRMT R4, R18, 0x9910, RZ ;  /* 0x0000991012047816 */ /* 0x002fe200000000ff */
[----:B------:R-:W-:Y:S01]  /*3350*/  BSSY.RECONVERGENT B6, `(.L_x_25188) ;  /* 0x00000d6000067945 */ /* 0x000fe20003800200 */
        /* <DEDUP_REMOVED lines=17> */
.L_x_25192:
[----:B------:R1:W-:Y:S01]  /*3470*/  STG.E.U8 desc[UR36][R8.64], R11 ;  /* 0x0000000b08007986 */ /* 0x0003e2000c101124 */
[----:B------:R-:W-:Y:S05]  /*3480*/  BRA `(.L_x_25194) ;  /* 0x0000000c00087947 */ /* 0x000fea0003800000 */
.L_x_25191:
[----:B------:R-:W-:-:S13]  /*3490*/  ISETP.NE.AND P0, PT, R0, 0x2, PT ;  /* 0x000000020000780c */ /* 0x000fda0003f05270 */
[----:B------:R-:W-:Y:S05]  /*34a0*/  @!P0 BRA `(.L_x_25195) ;  /* 0x0000000000288947 */ /* 0x000fea0003800000 */
[----:B------:R-:W-:-:S13]  /*34b0*/  ISETP.NE.AND P0, PT, R0, 0x3, PT ;  /* 0x000000030000780c */ /* 0x000fda0003f05270 */
[----:B------:R-:W-:Y:S05]  /*34c0*/  @!P0 BRA `(.L_x_25196) ;  /* 0x0000000000188947 */ /* 0x000fea0003800000 */
[----:B------:R-:W-:-:S13]  /*34d0*/  ISETP.NE.AND P0, PT, R0, 0x4, PT ;  /* 0x000000040000780c */ /* 0x000fda0003f05270 */
[----:B------:R-:W-:Y:S05]  /*34e0*/  @P0 BRA `(.L_x_25193) ;  /* 0x00000008005c0947 */ /* 0x000fea0003800000 */
[----:B------:R-:W-:Y:S02]  /*34f0*/  IMAD.MOV.U32 R4, RZ, RZ, R11 ;  /* 0x000000ffff047224 */ /* 0x000fe400078e000b */
[----:B------:R-:W-:-:S05]  /*3500*/  IMAD.MOV.U32 R5, RZ, RZ, RZ ;  /* 0x000000ffff057224 */ /* 0x000fca00078e00ff */
[----:B------:R4:W-:Y:S01]  /*3510*/  STG.E.64 desc[UR36][R8.64], R4 ;  /* 0x0000000408007986 */ /* 0x0009e2000c101b24 */
[----:B------:R-:W-:Y:S05]  /*3520*/  BRA `(.L_x_25194) ;  /* 0x0000000800e07947 */ /* 0x000fea0003800000 */
.L_x_25196:
[----:B------:R3:W-:Y:S01]  /*3530*/  STG.E desc[UR36][R8.64], R11 ;  /* 0x0000000b08007986 */ /* 0x0007e2000c101924 */
[----:B------:R-:W-:Y:S05]  /*3540*/  BRA `(.L_x_25194) ;  /* 0x0000000800d87947 */ /* 0x000fea0003800000 */
.L_x_25195:
[----:B------:R2:W-:Y:S01]  /*3550*/  STG.E.U16 desc[UR36][R8.64], R11 ;  /* 0x0000000b08007986 */ /* 0x0005e2000c101524 */
[----:B------:R-:W-:Y:S05]  /*3560*/  BRA `(.L_x_25194) ;  /* 0x0000000800d07947 */ /* 0x000fea0003800000 */
.L_x_25190:
        /* <DEDUP_REMOVED lines=9> */
.L_x_25198:
[----:B------:R-:W0:Y:S02]  /*3600*/  I2F.S16 R0, R11 ;  /* 0x0000000b00007306 */ /* 0x000e240000101400 */
[----:B0-----:R-:W-:-:S05]  /*3610*/  F2FP.F16.F32.PACK_AB R0, RZ, R0 ;  /* 0x00000000ff00723e */ /* 0x001fca00000000ff */
[----:B------:R0:W-:Y:S01]  /*3620*/  STG.E.U16 desc[UR36][R8.64], R0 ;  /* 0x0000000008007986 */ /* 0x0001e2000c101524 */
[----:B------:R-:W-:Y:S05]  /*3630*/  BRA `(.L_x_25194) ;  /* 0x00000008009c7947 */ /* 0x000fea0003800000 */
.L_x_25197:
        /* <DEDUP_REMOVED lines=10> */
.L_x_25200:
[----:B------:R-:W0:Y:S02]  /*36e0*/  I2F.S16 R11, R11 ;  /* 0x0000000b000b7306 */ /* 0x000e240000101400 */
[----:B0-----:R-:W-:-:S04]  /*36f0*/  F2FP.F16.F32.PACK_AB R3, RZ, R11 ;  /* 0x0000000bff03723e */ /* 0x001fc800000000ff */
[----:B------:R-:W-:-:S05]  /*3700*/  PRMT R3, R3, 0x5410, RZ ;  /* 0x0000541003037816 */ /* 0x000fca00000000ff */
[----:B------:R0:W-:Y:S01]  /*3710*/  STG.E desc[UR36][R8.64], R3 ;  /* 0x0000000308007986 */ /* 0x0001e2000c101924 */
[----:B------:R-:W-:Y:S05]  /*3720*/  BRA `(.L_x_25194) ;  /* 0x0000000800607947 */ /* 0x000fea0003800000 */
.L_x_25199:
[----:B------:R-:W0:Y:S02]  /*3730*/  I2F.F64.S16 R4, R11 ;  /* 0x0000000b00047312 */ /* 0x000e240000101c00 */
[----:B0-----:R0:W-:Y:S01]  /*3740*/  STG.E.64 desc[UR36][R8.64], R4 ;  /* 0x0000000408007986 */ /* 0x0011e2000c101b24 */
[----:B------:R-:W-:Y:S05]  /*3750*/  BRA `(.L_x_25194) ;  /* 0x0000000800547947 */ /* 0x000fea0003800000 */
.L_x_25189:
        /* <DEDUP_REMOVED lines=8> */
[----:B------:R0:W-:Y:S01]  /*37e0*/  STG.E.U8 desc[UR36][R8.64], R11 ;  /* 0x0000000b08007986 */ /* 0x0001e2000c101124 */
[----:B------:R-:W-:Y:S05]  /*37f0*/  BRA `(.L_x_25194) ;  /* 0x00000008002c7947 */ /* 0x000fea0003800000 */
.L_x_25203:
[----:B------:R-:W-:Y:S01]  /*3800*/  CS2R R6, SRZ ;  /* 0x0000000000067805 */ /* 0x000fe2000001ff00 */
[----:B------:R-:W0:Y:S04]  /*3810*/  I2F.F64.S16 R4, R11 ;  /* 0x0000000b00047312 */ /* 0x000e280000101c00 */
[----:B0-----:R0:W-:Y:S01]  /*3820*/  STG.E.128 desc[UR36][R8.64], R4 ;  /* 0x0000000408007986 */ /* 0x0011e2000c101d24 */
[----:B------:R-:W-:Y:S05]  /*3830*/  BRA `(.L_x_25194) ;  /* 0x00000008001c7947 */ /* 0x000fea0003800000 */
.L_x_25202:
        /* <DEDUP_REMOVED lines=17> */
.L_x_25207:
[----:B------:R-:W-:Y:S05]  /*3950*/  BSYNC.RECONVERGENT B0 ;  /* 0x0000000000007941 */ /* 0x000fea0003800200 */
.L_x_25206:
[----:B------:R0:W-:Y:S01]  /*3960*/  STG.E.U8 desc[UR36][R8.64], R3 ;  /* 0x0000000308007986 */ /* 0x0001e2000c101124 */
[----:B------:R-:W-:Y:S05]  /*3970*/  BRA `(.L_x_25194) ;  /* 0x0000000400cc7947 */ /* 0x000fea0003800000 */
.L_x_25205:
[----:B------:R-:W0:Y:S02]  /*3980*/  I2F.S16 R11, R11 ;  /* 0x0000000b000b7306 */ /* 0x000e240000101400 */
        /* <DEDUP_REMOVED lines=15> */
.L_x_25204:
[----:B------:R-:W0:Y:S02]  /*3a80*/  I2F.S16 R0, R11 ;  /* 0x0000000b00007306 */ /* 0x000e240000101400 */
[----:B0-----:R-:W-:-:S05]  /*3a90*/  F2FP.BF16.F32.PACK_AB R0, RZ, R0 ;  /* 0x00000000ff00723e */ /* 0x001fca00000010ff */
[----:B------:R0:W-:Y:S01]  /*3aa0*/  STG.E.U16 desc[UR36][R8.64], R0 ;  /* 0x0000000008007986 */ /* 0x0001e2000c101524 */
[----:B------:R-:W-:Y:S05]  /*3ab0*/  BRA `(.L_x_25194) ;  /* 0x00000004007c7947 */ /* 0x000fea0003800000 */
.L_x_25201:
        /* <DEDUP_REMOVED lines=10> */
.L_x_25210:
[----:B------:R-:W0:Y:S01]  /*3b60*/  I2F.S16 R11, R11 ;  /* 0x0000000b000b7306 */ /* 0x000e220000101400 */
        /* <DEDUP_REMOVED lines=11> */
.L_x_25213:
[----:B------:R-:W-:-:S04]  /*3c20*/  SHF.R.U32.HI R0, RZ, 0x14, R11 ;  /* 0x00000014ff007819 */ /* 0x000fc8000001160b */
[----:B------:R-:W-:-:S04]  /*3c30*/  LOP3.LUT R0, R0, 0x1, RZ, 0xc0, !PT ;  /* 0x0000000100007812 */ /* 0x000fc800078ec0ff */
[----:B------:R-:W-:-:S04]  /*3c40*/  IADD3 R0, PT, PT, R11, 0x487ffff, R0 ;  /* 0x0487ffff0b007810 */ /* 0x000fc80007ffe000 */
[----:B------:R-:W-:-:S04]  /*3c50*/  SHF.R.U32.HI R0, RZ, 0x14, R0 ;  /* 0x00000014ff007819 */ /* 0x000fc80000011600 */
[----:B------:R-:W-:-:S07]  /*3c60*/  LOP3.LUT R0, R0, 0xff, RZ, 0xc0, !PT ;  /* 0x000000ff00007812 */ /* 0x000fce00078ec0ff */
.L_x_25214:
[----:B------:R-:W-:-:S07]  /*3c70*/  PRMT R4, R0, 0x7610, R4 ;  /* 0x0000761000047816 */ /* 0x000fce0000000004 */
.L_x_25212:
[----:B------:R-:W-:Y:S05]  /*3c80*/  BSYNC.RECONVERGENT B0 ;  /* 0x0000000000007941 */ /* 0x000fea0003800200 */
.L_x_25211:
[----:B------:R0:W-:Y:S01]  /*3c90*/  STG.E.U8 desc[UR36][R8.64], R4 ;  /* 0x0000000408007986 */ /* 0x0001e2000c101124 */
[----:B------:R-:W-:Y:S05]  /*3ca0*/  BRA `(.L_x_25194) ;  /* 0x0000000400007947 */ /* 0x000fea0003800000 */
.L_x_25209:
        /* <DEDUP_REMOVED lines=12> */
.L_x_25217:
[----:B------:R-:W-:-:S04]  /*3d70*/  SHF.R.U32.HI R0, RZ, 0x15, R11 ;  /* 0x00000015ff007819 */ /* 0x000fc8000001160b */
[----:B------:R-:W-:-:S04]  /*3d80*/  LOP3.LUT R0, R0, 0x1, RZ, 0xc0, !PT ;  /* 0x0000000100007812 */ /* 0x000fc800078ec0ff */
[----:B------:R-:W-:-:S04]  /*3d90*/  IADD3 R0, PT, PT, R11, 0x88fffff, R0 ;  /* 0x088fffff0b007810 */ /* 0x000fc80007ffe000 */
[----:B------:R-:W-:-:S04]  /*3da0*/  SHF.R.U32.HI R0, RZ, 0x15, R0 ;  /* 0x00000015ff007819 */ /* 0x000fc80000011600 */
[----:B------:R-:W-:-:S07]  /*3db0*/  LOP3.LUT R0, R0, 0xff, RZ, 0xc0, !PT ;  /* 0x000000ff00007812 */ /* 0x000fce00078ec0ff */
.L_x_25218:
[----:B------:R-:W-:-:S07]  /*3dc0*/  PRMT R4, R0, 0x7610, R4 ;  /* 0x0000761000047816 */ /* 0x000fce0000000004 */
.L_x_25216:
[----:B------:R-:W-:Y:S05]  /*3dd0*/  BSYNC.RECONVERGENT B0 ;  /* 0x0000000000007941 */ /* 0x000fea0003800200 */
.L_x_25215:
[----:B------:R0:W-:Y:S01]  /*3de0*/  STG.E.U8 desc[UR36][R8.64], R4 ;  /* 0x0000000408007986 */ /* 0x0001e2000c101124 */
[----:B------:R-:W-:Y:S05]  /*3df0*/  BRA `(.L_x_25194) ;  /* 0x0000000000ac7947 */ /* 0x000fea0003800000 */
.L_x_25208:
[----:B------:R-:W-:-:S13]  /*3e00*/  ISETP.NE.AND P0, PT, R0, 0x1c, PT ;  /* 0x0000001c0000780c */ /* 0x000fda0003f05270 */
[----:B------:R-:W-:Y:S05]  /*3e10*/  @!P0 BRA `(.L_x_25219) ;  /* 0x0000000000a08947 */ /* 0x000fea0003800000 */
[----:B------:R-:W-:-:S13]  /*3e20*/  ISETP.NE.AND P0, PT, R0, 0x1d, PT ;  /* 0x0000001d0000780c */ /* 0x000fda0003f05270 */
[----:B------:R-:W-:Y:S05]  /*3e30*/  @!P0 BRA `(.L_x_25220) ;  /* 0x0000000000888947 */ /* 0x000fea0003800000 */
[----:B------:R-:W-:-:S13]  /*3e40*/  ISETP.NE.AND P0, PT, R0, 0x2c, PT ;  /* 0x0000002c0000780c */ /* 0x000fda0003f05270 */
[----:B------:R-:W-:Y:S05]  /*3e50*/  @!P0 BRA `(.L_x_25221) ;  /* 0x0000000000448947 */ /* 0x000fea0003800000 */
.L_x_25193:
        /* <DEDUP_REMOVED lines=16> */
.L_x_25222:
[----:B------:R-:W-:Y:S05]  /*3f60*/  BRA `(.L_x_25194) ;  /* 0x0000000000507947 */ /* 0x000fea0003800000 */
.L_x_25221:
[----:B------:R-:W0:Y:S01]  /*3f70*/  I2F.S16 R11, R11 ;  /* 0x0000000b000b7306 */ /* 0x000e220000101400 */
        /* <DEDUP_REMOVED lines=14> */
.L_x_25220:
[----:B------:R-:W-:Y:S02]  /*4060*/  IMAD.MOV.U32 R4, RZ, RZ, R11 ;  /* 0x000000ffff047224 */ /* 0x000fe400078e000b */
[----:B------:R-:W-:-:S05]  /*4070*/  IMAD.MOV.U32 R5, RZ, RZ, RZ ;  /* 0x000000ffff057224 */ /* 0x000fca00078e00ff */
[----:B------:R0:W-:Y:S01]  /*4080*/  STG.E.64 desc[UR36][R8.64], R4 ;  /* 0x0000000408007986 */ /* 0x0001e2000c101b24 */
[----:B------:R-:W-:Y:S05]  /*4090*/  BRA `(.L_x_25194) ;  /* 0x0000000000047947 */ /* 0x000fea0003800000 */
.L_x_25219:
[----:B------:R0:W-:Y:S02]  /*40a0*/  STG.E desc[UR36][R8.64], R11 ;  /* 0x0000000b08007986 */ /* 0x0001e4000c101924 */
.L_x_25194:
[----:B------:R-:W-:Y:S05]  /*40b0*/  BSYNC.RECONVERGENT B6 ;  /* 0x0000000000067941 */ /* 0x000fea0003800200 */
.L_x_25188:
        /* <DEDUP_REMOVED lines=24> */
.L_x_25228:
[----:B------:R4:W-:Y:S01]  /*4240*/  STG.E.U8 desc[UR36][R8.64], R26 ;  /* 0x0000001a08007986 */ /* 0x0009e2000c101124 */
[----:B------:R-:W-:Y:S05]  /*4250*/  BRA `(.L_x_25230) ;  /* 0x0000000800fc7947 */ /* 0x000fea0003800000 */
.L_x_25227:
        /* <DEDUP_REMOVED lines=9> */
.L_x_25232:
[----:B------:R2:W-:Y:S01]  /*42f0*/  STG.E desc[UR36][R8.64], R26 ;  /* 0x0000001a08007986 */ /* 0x0005e2000c101924 */
[----:B------:R-:W-:Y:S05]  /*4300*/  BRA `(.L_x_25230) ;  /* 0x0000000800d07947 */ /* 0x000fea0003800000 */
.L_x_25231:
[----:B------:R0:W-:Y:S01]  /*4310*/  STG.E.U16 desc[UR36][R8.64], R26 ;  /* 0x0000001a08007986 */ /* 0x0001e2000c101524 */
[----:B------:R-:W-:Y:S05]  /*4320*/  BRA `(.L_x_25230) ;  /* 0x0000000800c87947 */ /* 0x000fea0003800000 */
.L_x_25226:
        /* <DEDUP_REMOVED lines=9> */
.L_x_25234:
[----:B------:R-:W0:Y:S02]  /*43c0*/  I2F.S16 R0, R26 ;  /* 0x0000001a00007306 */ /* 0x000e240000101400 */
[----:B0-----:R-:W-:-:S05]  /*43d0*/  F2FP.F16.F32.PACK_AB R0, RZ, R0 ;  /* 0x00000000ff00723e */ /* 0x001fca00000000ff */
[----:B------:R0:W-:Y:S01]  /*43e0*/  STG.E.U16 desc[UR36][R8.64], R0 ;  /* 0x0000000008007986 */ /* 0x0001e2000c101524 */
[----:B------:R-:W-:Y:S05]  /*43f0*/  BRA `(.L_x_25230) ;  /* 0x0000000800947947 */ /* 0x000fea0003800000 */
.L_x_25233:
        /* <DEDUP_REMOVED lines=10> */
.L_x_25236:
[----:B------:R-:W0:Y:S02]  /*44a0*/  I2F.S16 R26, R26 ;  /* 0x0000001a001a7306 */ /* 0x000e240000101400 */
[----:B0-----:R-:W-:-:S04]  /*44b0*/  F2FP.F16.F32.PACK_AB R3, RZ, R26 ;  /* 0x0000001aff03723e */ /* 0x001fc800000000ff */
[----:B------:R-:W-:-:S05]  /*44c0*/  PRMT R3, R3, 0x5410, RZ ;  /* 0x0000541003037816 */ /* 0x000fca00000000ff */
[----:B------:R0:W-:Y:S01]  /*44d0*/  STG.E desc[UR36][R8.64], R3 ;  /* 0x0000000308007986 */ /* 0x0001e2000c101924 */
[----:B------:R-:W-:Y:S05]  /*44e0*/  BRA `(.L_x_25230) ;  /* 0x0000000800587947 */ /* 0x000fea0003800000 */
.L_x_25235:
[----:B------:R-:W0:Y:S02]  /*44f0*/  I2F.F64.S16 R26, R26 ;  /* 0x0000001a001a7312 */ /* 0x000e240000101c00 */
[----:B0-----:R0:W-:Y:S01]  /*4500*/  STG.E.64 desc[UR36][R8.64], R26 ;  /* 0x0000001a08007986 */ /* 0x0011e2000c101b24 */
[----:B------:R-:W-:Y:S05]  /*4510*/  BRA `(.L_x_25230) ;  /* 0x00000008004c7947 */ /* 0x000fea0003800000 */
.L_x_25225:
        /* <DEDUP_REMOVED lines=12> */
.L_x_25240:
[----:B------:R-:W0:Y:S01]  /*45e0*/  I2F.S16 R3, R26 ;  /* 0x0000001a00037306 */ /* 0x000e220000101400 */
        /* <DEDUP_REMOVED lines=15> */
.L_x_25243:
[----:B------:R-:W-:-:S07]  /*46e0*/  PRMT R4, R0, 0x7610, R4 ;  /* 0x0000761000047816 */ /* 0x000fce0000000004 */
.L_x_25242:
[----:B------:R-:W-:Y:S05]  /*46f0*/  BSYNC.RECONVERGENT B0 ;  /* 0x0000000000007941 */ /* 0x000fea0003800200 */
.L_x_25241:
[----:B------:R0:W-:Y:S01]  /*4700*/  STG.E.U8 desc[UR36][R8.64], R4 ;  /* 0x0000000408007986 */ /* 0x0001e2000c101124 */
[----:B------:R-:W-:Y:S05]  /*4710*/  BRA `(.L_x_25230) ;  /* 0x0000000400cc7947 */ /* 0x000fea0003800000 */
.L_x_25239:
        /* <DEDUP_REMOVED lines=16> */
.L_x_25246:
[----:B------:R-:W-:-:S07]  /*4820*/  PRMT R4, R0, 0x7610, R4 ;  /* 0x0000761000047816 */ /* 0x000fce0000000004 */
.L_x_25245:
[----:B------:R-:W-:Y:S05]  /*4830*/  BSYNC.RECONVERGENT B0 ;  /* 0x0000000000007941 */ /* 0x000fea0003800200 */
.L_x_25244:
[----:B------:R0:W-:Y:S01]  /*4840*/  STG.E.U8 desc[UR36][R8.64], R4 ;  /* 0x0000000408007986 */ /* 0x0001e2000c101124 */
[----:B------:R-:W-:Y:S05]  /*4850*/  BRA `(.L_x_25230) ;  /* 0x00000004007c7947 */ /* 0x000fea0003800000 */
.L_x_25238:
        /* <DEDUP_REMOVED lines=21> */
.L_x_25248:
[----:B------:R-:W-:-:S05]  /*49b0*/  IMAD.MOV.U32 R27, RZ, RZ, RZ ;  /* 0x000000ffff1b7224 */ /* 0x000fca00078e00ff */
[----:B------:R0:W-:Y:S01]  /*49c0*/  STG.E.64 desc[UR36][R8.64], R26 ;  /* 0x0000001a08007986 */ /* 0x0001e2000c101b24 */
[----:B------:R-:W-:Y:S05]  /*49d0*/  BRA `(.L_x_25230) ;  /* 0x00000004001c7947 */ /* 0x000fea0003800000 */
.L_x_25247:
[----:B------:R0:W-:Y:S01]  /*49e0*/  STG.E desc[UR36][R8.64], R26 ;  /* 0x0000001a08007986 */ /* 0x0001e2000c101924 */
[----:B------:R-:W-:Y:S05]  /*49f0*/  BRA `(.L_x_25230) ;  /* 0x0000000400147947 */ /* 0x000fea0003800000 */
.L_x_25237:
        /* <DEDUP_REMOVED lines=8> */
.L_x_25250:
[----:B------:R-:W-:Y:S01]  /*4a80*/  CS2R R6, SRZ ;  /* 0x0000000000067805 */ /* 0x000fe2000001ff00 */
[----:B------:R-:W0:Y:S04]  /*4a90*/  I2F.F64.S16 R4, R26 ;  /* 0x0000001a00047312 */ /* 0x000e280000101c00 */
[----:B0-----:R0:W-:Y:S01]  /*4aa0*/  STG.E.128 desc[UR36][R8.64], R4 ;  /* 0x0000000408007986 */ /* 0x0011e2000c101d24 */
[----:B------:R-:W-:Y:S05]  /*4ab0*/  BRA `(.L_x_25230) ;  /* 0x0000000000e47947 */ /* 0x000fea0003800000 */
.L_x_25249:
[----:B------:R-:W-:-:S13]  /*4ac0*/  ISETP.NE.AND P0, PT, R0, 0xf, PT ;  /* 0x0000000f0000780c */ /* 0x000fda0003f05270 */
[----:B------:R-:W-:Y:S05]  /*4ad0*/  @!P0 BRA `(.L_x_25251) ;  /* 0x0000000000d08947 */ /* 0x000fea0003800000 */
[----:B------:R-:W-:-:S13]  /*4ae0*/  ISETP.NE.AND P0, PT, R0, 0x17, PT ;  /* 0x000000170000780c */ /* 0x000fda0003f05270 */
[----:B------:R-:W-:Y:S05]  /*4af0*/  @!P0 BRA `(.L_x_25252) ;  /* 0x0000000000848947 */ /* 0x000fea0003800000 */
[----:B------:R-:W-:-:S13]  /*4b00*/  ISETP.NE.AND P0, PT, R0, 0x18, PT ;  /* 0x000000180000780c */ /* 0x000fda0003f05270 */
[----:B------:R-:W-:Y:S05]  /*4b10*/  @!P0 BRA `(.L_x_25253) ;  /* 0x0000000000448947 */ /* 0x000fea0003800000 */
.L_x_25229:
        /* <DEDUP_REMOVED lines=16> */
.L_x_25254:
[----:B------:R-:W-:Y:S05]  /*4c20*/  BRA `(.L_x_25230) ;  /* 0x0000000000887947 */ /* 0x000fea0003800000 */
.L_x_25253:
        /* <DEDUP_REMOVED lines=11> */
.L_x_25256:
[----:B------:R-:W-:Y:S05]  /*4ce0*/  BSYNC.RECONVERGENT B0 ;  /* 0x0000000000007941 */ /* 0x000fea0003800200 */
.L_x_25255:
[----:B------:R0:W-:Y:S01]  /*4cf0*/  STG.E.U8 desc[UR36][R8.64], R3 ;  /* 0x0000000308007986 */ /* 0x0001e2000c101124 */
[----:B------:R-:W-:Y:S05]  /*4d00*/  BRA `(.L_x_25230) ;  /* 0x0000000000507947 */ /* 0x000fea0003800000 */
.L_x_25252:
[----:B------:R-:W0:Y:S02]  /*4d10*/  I2F.S16 R5, R26 ;  /* 0x0000001a00057306 */ /* 0x000e240000101400 */
        /* <DEDUP_REMOVED lines=11> */
.L_x_25257:
[----:B------:R-:W-:Y:S01]  /*4dd0*/  IMAD.MOV.U32 R3, RZ, RZ, 0x7f ;  /* 0x0000007fff037424 */ /* 0x000fe200078e00ff */
[----:B------:R-:W-:-:S04]  /*4de0*/  ISETP.GT.U32.AND P0, PT, R5, 0x7f800000, PT ;  /* 0x7f8000000500780c */ /* 0x000fc80003f04070 */
[----:B------:R-:W-:-:S05]  /*4df0*/  SEL R3, R3, 0x7c, P0 ;  /* 0x0000007c03037807 */ /* 0x000fca0000000000 */
[----:B------:R0:W-:Y:S01]  /*4e00*/  STG.E.U8 desc[UR36][R8.64], R3 ;  /* 0x0000000308007986 */ /* 0x0001e2000c101124 */
[----:B------:R-:W-:Y:S05]  /*4e10*/  BRA `(.L_x_25230) ;  /* 0x00000000000c7947 */ /* 0x000fea0003800000 */
.L_x_25251:
[----:B------:R-:W0:Y:S02]  /*4e20*/  I2F.S16 R0, R26 ;  /* 0x0000001a00007306 */ /* 0x000e240000101400 */
[----:B0-----:R-:W-:-:S05]  /*4e30*/  F2FP.BF16.F32.PACK_AB R0, RZ, R0 ;  /* 0x00000000ff00723e */ /* 0x001fca00000010ff */
[----:B------:R0:W-:Y:S02]  /*4e40*/  STG.E.U16 desc[UR36][R8.64], R0 ;  /* 0x0000000008007986 */ /* 0x0001e4000c101524 */
.L_x_25230:
[----:B------:R-:W-:Y:S05]  /*4e50*/  BSYNC.RECONVERGENT B6 ;  /* 0x0000000000067941 */ /* 0x000fea0003800200 */
.L_x_25224:
[----:B------:R-:W-:-:S07]  /*4e60*/  VIADD R17, R17, 0x80 ;  /* 0x0000008011117836 */ /* 0x000fce0000000000 */
.L_x_25187:
[----:B------:R-:W-:-:S13]  /*4e70*/  ISETP.GE.AND P0, PT, R17, R16, PT ;  /* 0x000000101100720c */ /* 0x000fda0003f06270 */
[----:B------:R-:W-:Y:S05]  /*4e80*/  @P0 BREAK.RELIABLE B7 ;  /* 0x0000000000070942 */ /* 0x000fea0003800100 */
[----:B------:R-:W-:Y:S05]  /*4e90*/  @P0 BRA `(.L_x_25223) ;  /* 0x0000000c00640947 */ /* 0x000fea0003800000 */
[----:B------:R-:W-:Y:S05]  /*4ea0*/  BSYNC.RELIABLE B7 ;  /* 0x0000000000077941 */ /* 0x000fea0003800100 */
.L_x_25186:
        /* <DEDUP_REMOVED lines=21> */
.L_x_25262:
[----:B------:R4:W-:Y:S01]  /*5000*/  STG.E.U8 desc[UR36][R8.64], R24 ;  /* 0x0000001808007986 */ /* 0x0009e2000c101124 */
[----:B------:R-:W-:Y:S05]  /*5010*/  BRA `(.L_x_25264) ;  /* 0x0000000800fc7947 */ /* 0x000fea0003800000 */
.L_x_25261:
        /* <DEDUP_REMOVED lines=9> */
.L_x_25266:
[----:B------:R2:W-:Y:S01]  /*50b0*/  STG.E desc[UR36][R8.64], R24 ;  /* 0x0000001808007986 */ /* 0x0005e2000c101924 */
[----:B------:R-:W-:Y:S05]  /*50c0*/  BRA `(.L_x_25264) ;  /* 0x0000000800d07947 */ /* 0x000fea0003800000 */
.L_x_25265:
[----:B------:R0:W-:Y:S01]  /*50d0*/  STG.E.U16 desc[UR36][R8.64], R24 ;  /* 0x0000001808007986 */ /* 0x0001e2000c101524 */
[----:B------:R-:W-:Y:S05]  /*50e0*/  BRA `(.L_x_25264) ;  /* 0x0000000800c87947 */ /* 0x000fea0003800000 */
.L_x_25260:
        /* <DEDUP_REMOVED lines=9> */
.L_x_25268:
[----:B------:R-:W0:Y:S02]  /*5180*/  I2F.S16 R0, R24 ;  /* 0x0000001800007306 */ /* 0x000e240000101400 */
[----:B0-----:R-:W-:-:S05]  /*5190*/  F2FP.F16.F32.PACK_AB R0, RZ, R0 ;  /* 0x00000000ff00723e */ /* 0x001fca00000000ff */
[----:B------:R0:W-:Y:S01]  /*51a0*/  STG.E.U16 desc[UR36][R8.64], R0 ;  /* 0x0000000008007986 */ /* 0x0001e2000c101524 */
[----:B------:R-:W-:Y:S05]  /*51b0*/  BRA `(.L_x_25264) ;  /* 0x0000000800947947 */ /* 0x000fea0003800000 */
.L_x_25267:
        /* <DEDUP_REMOVED lines=10> */
.L_x_25270:
[----:B------:R-:W0:Y:S02]  /*5260*/  I2F.S16 R24, R24 ;  /* 0x0000001800187306 */ /* 0x000e240000101400 */
[----:B0-----:R-:W-:-:S04]  /*5270*/  F2FP.F16.F32.PACK_AB R3, RZ, R24 ;  /* 0x00000018ff03723e */ /* 0x001fc800000000ff */
[----:B------:R-:W-:-:S05]  /*5280*/  PRMT R3, R3, 0x5410, RZ ;  /* 0x0000541003037816 */ /* 0x000fca00000000ff */
[----:B------:R0:W-:Y:S01]  /*5290*/  STG.E desc[UR36][R8.64], R3 ;  /* 0x0000000308007986 */ /* 0x0001e2000c101924 */
[----:B------:R-:W-:Y:S05]  /*52a0*/  BRA `(.L_x_25264) ;  /* 0x0000000800587947 */ /* 0x000fea0003800000 */
.L_x_25269:
[----:B------:R-:W0:Y:S02]  /*52b0*/  I2F.F64.S16 R24, R24 ;  /* 0x0000001800187312 */ /* 0x000e240000101c00 */
[----:B0-----:R0:W-:Y:S01]  /*52c0*/  STG.E.64 desc[UR36][R8.64], R24 ;  /* 0x0000001808007986 */ /* 0x0011e2000c101b24 */
[----:B------:R-:W-:Y:S05]  /*52d0*/  BRA `(.L_x_25264) ;  /* 0x00000008004c7947 */ /* 0x000fea0003800000 */
.L_x_25259:
        /* <DEDUP_REMOVED lines=12> */
.L_x_25274:
        /* <DEDUP_REMOVED lines=16> */
.L_x_25277:
[----:B------:R-:W-:-:S07]  /*54a0*/  PRMT R4, R0, 0x7610, R4 ;  /* 0x0000761000047816 */ /* 0x000fce0000000004 */
.L_x_25276:
[----:B------:R-:W-:Y:S05]  /*54b0*/  BSYNC.RECONVERGENT B0 ;  /* 0x0000000000007941 */ /* 0x000fea0003800200 */
.L_x_25275:
[----:B------:R0:W-:Y:S01]  /*54c0*/  STG.E.U8 desc[UR36][R8.64], R4 ;  /* 0x0000000408007986 */ /* 0x0001e2000c101124 */
[----:B------:R-:W-:Y:S05]  /*54d0*/  BRA `(.L_x_25264) ;  /* 0x0000000400cc7947 */ /* 0x000fea0003800000 */
.L_x_25273:
        /* <DEDUP_REMOVED lines=16> */
.L_x_25280:
[----:B------:R-:W-:-:S07]  /*55e0*/  PRMT R4, R0, 0x7610, R4 ;  /* 0x0000761000047816 */ /* 0x000fce0000000004 */
.L_x_25279:
[----:B------:R-:W-:Y:S05]  /*55f0*/  BSYNC.RECONVERGENT B0 ;  /* 0x0000000000007941 */ /* 0x000fea0003800200 */
.L_x_25278:
[----:B------:R0:W-:Y:S01]  /*5600*/  STG.E.U8 desc[UR36][R8.64], R4 ;  /* 0x0000000408007986 */ /* 0x0001e2000c101124 */
[----:B------:R-:W-:Y:S05]  /*5610*/  BRA `(.L_x_25264) ;  /* 0x00000004007c7947 */ /* 0x000fea0003800000 */
.L_x_25272:
        /* <DEDUP_REMOVED lines=21> */
.L_x_25282:
[----:B------:R-:W-:-:S05]  /*5770*/  IMAD.MOV.U32 R25, RZ, RZ, RZ ;  /* 0x000000ffff197224 */ /* 0x000fca00078e00ff */
[----:B------:R0:W-:Y:S01]  /*5780*/  STG.E.64 desc[UR36][R8.64], R24 ;  /* 0x0000001808007986 */ /* 0x0001e2000c101b24 */
[----:B------:R-:W-:Y:S05]  /*5790*/  BRA `(.L_x_25264) ;  /* 0x00000004001c7947 */ /* 0x000fea0003800000 */
.L_x_25281:
[----:B------:R0:W-:Y:S01]  /*57a0*/  STG.E desc[UR36][R8.64], R24 ;  /* 0x0000001808007986 */ /* 0x0001e2000c101924 */
[----:B------:R-:W-:Y:S05]  /*57b0*/  BRA `(.L_x_25264) ;  /* 0x0000000400147947 */ /* 0x000fea0003800000 */
.L_x_25271:
        /* <DEDUP_REMOVED lines=8> */
.L_x_25284:
[----:B------:R-:W-:Y:S01]  /*5840*/  CS2R R6, SRZ ;  /* 0x0000000000067805 */ /* 0x000fe2000001ff00 */
[----:B------:R-:W0:Y:S04]  /*5850*/  I2F.F64.S16 R4, R24 ;  /* 0x0000001800047312 */ /* 0x000e280000101c00 */
[----:B0-----:R0:W-:Y:S01]  /*5860*/  STG.E.128 desc[UR36][R8.64], R4 ;  /* 0x0000000408007986 */ /* 0x0011e2000c101d24 */
[----:B------:R-:W-:Y:S05]  /*5870*/  BRA `(.L_x_25264) ;  /* 0x0000000000e47947 */ /* 0x000fea0003800000 */
.L_x_25283:
[----:B------:R-:W-:-:S13]  /*5880*/  ISETP.NE.AND P0, PT, R0, 0xf, PT ;  /* 0x0000000f0000780c */ /* 0x000fda0003f05270 */
[----:B------:R-:W-:Y:S05]  /*5890*/  @!P0 BRA `(.L_x_25285) ;  /* 0x0000000000d08947 */ /* 0x000fea0003800000 */
[----:B------:R-:W-:-:S13]  /*58a0*/  ISETP.NE.AND P0, PT, R0, 0x17, PT ;  /* 0x000000170000780c */ /* 0x000fda0003f05270 */
[----:B------:R-:W-:Y:S05]  /*58b0*/  @!P0 BRA `(.L_x_25286) ;  /* 0x0000000000848947 */ /* 0x000fea0003800000 */
[----:B------:R-:W-:-:S13]  /*58c0*/  ISETP.NE.AND P0, PT, R0, 0x18, PT ;  /* 0x000000180000780c */ /* 0x000fda0003f05270 */
[----:B------:R-:W-:Y:S05]  /*58d0*/  @!P0 BRA `(.L_x_25287) ;  /* 0x0000000000448947 */ /* 0x000fea0003800000 */
.L_x_25263:
        /* <DEDUP_REMOVED lines=16> */
.L_x_25288:
[----:B------:R-:W-:Y:S05]  /*59e0*/  BRA `(.L_x_25264) ;  /* 0x0000000000887947 */ /* 0x000fea0003800000 */
.L_x_25287:
        /* <DEDUP_REMOVED lines=11> */
.L_x_25290:
[----:B------:R-:W-:Y:S05]  /*5aa0*/  BSYNC.RECONVERGENT B0 ;  /* 0x0000000000007941 */ /* 0x000fea0003800200 */
.L_x_25289:
[----:B------:R0:W-:Y:S01]  /*5ab0*/  STG.E.U8 desc[UR36][R8.64], R3 ;  /* 0x0000000308007986 */ /* 0x0001e2000c101124 */
[----:B------:R-:W-:Y:S05]  /*5ac0*/  BRA `(.L_x_25264) ;  /* 0x0000000000507947 */ /* 0x000fea0003800000 */
.L_x_25286:
        /* <DEDUP_REMOVED lines=12> */
.L_x_25291:
[----:B------:R-:W-:Y:S01]  /*5b90*/  IMAD.MOV.U32 R3, RZ, RZ, 0x7f ;  /* 0x0000007fff037424 */ /* 0x000fe200078e00ff */
[----:B------:R-:W-:-:S04]  /*5ba0*/  ISETP.GT.U32.AND P0, PT, R5, 0x7f800000, PT ;  /* 0x7f8000000500780c */ /* 0x000fc80003f04070 */
[----:B------:R-:W-:-:S05]  /*5bb0*/  SEL R3, R3, 0x7c, P0 ;  /* 0x0000007c03037807 */ /* 0x000fca0000000000 */
[----:B------:R0:W-:Y:S01]  /*5bc0*/  STG.E.U8 desc[UR36][R8.64], R3 ;  /* 0x0000000308007986 */ /* 0x0001e2000c101124 */
[----:B------:R-:W-:Y:S05]  /*5bd0*/  BRA `(.L_x_25264) ;  /* 0x00000000000c7947 */ /* 0x000fea0003800000 */
.L_x_25285:
[----:B------:R-:W0:Y:S02]  /*5be0*/  I2F.S16 R0, R24 ;  /* 0x0000001800007306 */ /* 0x000e240000101400 */
[----:B0-----:R-:W-:-:S05]  /*5bf0*/  F2FP.BF16.F32.PACK_AB R0, RZ, R0 ;  /* 0x00000000ff00723e */ /* 0x001fca00000010ff */
[----:B------:R0:W-:Y:S02]  /*5c00*/  STG.E.U16 desc[UR36][R8.64], R0 ;  /* 0x0000000008007986 */ /* 0x0001e4000c101524 */
.L_x_25264:
[----:B------:R-:W-:Y:S05]  /*5c10*/  BSYNC.RECONVERGENT B6 ;  /* 0x0000000000067941 */ /* 0x000fea0003800200 */
.L_x_25258:
[----:B------:R-:W-:-:S07]  /*5c20*/  VIADD R17, R17, 0x80 ;  /* 0x0000008011117836 */ /* 0x000fce0000000000 */
.L_x_25223:
[----:B------:R-:W-:Y:S05]  /*5c30*/  BSYNC.RECONVERGENT B8 ;  /* 0x0000000000087941 */ /* 0x000fea0003800200 */
.L_x_25185:
[----:B------:R-:W-:-:S13]  /*5c40*/  ISETP.GE.AND P0, PT, R17, R16, PT ;  /* 0x000000101100720c */ /* 0x000fda0003f06270 */
[----:B------:R-:W-:Y:S05]  /*5c50*/  @P0 EXIT ;  /* 0x000000000000094d */ /* 0x000fea0003800000 */
[----:B0---4-:R-:W0:Y:S01]  /*5c60*/  LDC.64 R4, c[0x0][0x388] ;  /* 0x0000e200ff047b82 */ /* 0x011e220000000a00 */
[----:B------:R-:W4:Y:S01]  /*5c70*/  LDCU UR4, c[0x0][0x3a8] ;  /* 0x00007500ff0477ac */ /* 0x000f220008000800 */
[----:B-1----:R-:W-:Y:S01]  /*5c80*/  PRMT R0, R18, 0x9910, RZ ;  /* 0x0000991012007816 */ /* 0x002fe200000000ff */
[----:B------:R-:W-:-:S03]  /*5c90*/  IMAD R2, R2, 0x200, R17 ;  /* 0x0000020002027824 */ /* 0x000fc600078e0211 */
[----:B------:R-:W-:Y:S01]  /*5ca0*/  ISETP.GT.AND P1, PT, R0, 0x9, PT ;  /* 0x000000090000780c */ /* 0x000fe20003f24270 */
[----:B----4-:R-:W-:-:S05]  /*5cb0*/  IMAD R3, R2, UR4, RZ ;  /* 0x0000000402037c24 */ /* 0x010fca000f8e02ff */
        /* <DEDUP_REMOVED lines=13> */
.L_x_25295:
[----:B------:R-:W-:Y:S01]  /*5d90*/  STG.E.U8 desc[UR36][R2.64], R22 ;  /* 0x0000001602007986 */ /* 0x000fe2000c101124 */
[----:B------:R-:W-:Y:S05]  /*5da0*/  EXIT ;  /* 0x000000000000794d */ /* 0x000fea0003800000 */
.L_x_25294:
        /* <DEDUP_REMOVED lines=9> */
.L_x_25298:
[----:B------:R-:W-:Y:S01]  /*5e40*/  STG.E desc[UR36][R2.64], R22 ;  /* 0x0000001602007986 */ /* 0x000fe2000c101924 */
[----:B------:R-:W-:Y:S05]  /*5e50*/  EXIT ;  /* 0x000000000000794d */ /* 0x000fea0003800000 */
.L_x_25297:
[----:B------:R-:W-:Y:S01]  /*5e60*/  STG.E.U16 desc[UR36][R2.64], R22 ;  /* 0x0000001602007986 */ /* 0x000fe2000c101524 */
[----:B------:R-:W-:Y:S05]  /*5e70*/  EXIT ;  /* 0x000000000000794d */ /* 0x000fea0003800000 */
.L_x_25293:
        /* <DEDUP_REMOVED lines=9> */
.L_x_25300:
[----:B------:R-:W0:Y:S02]  /*5f10*/  I2F.S16 R0, R22 ;  /* 0x0000001600007306 */ /* 0x000e240000101400 */
[----:B0-----:R-:W-:-:S05]  /*5f20*/  F2FP.F16.F32.PACK_AB R0, RZ, R0 ;  /* 0x00000000ff00723e */ /* 0x001fca00000000ff */
[----:B------:R-:W-:Y:S01]  /*5f30*/  STG.E.U16 desc[UR36][R2.64], R0 ;  /* 0x0000000002007986 */ /* 0x000fe2000c101524 */
[----:B------:R-:W-:Y:S05]  /*5f40*/  EXIT ;  /* 0x000000000000794d */ /* 0x000fea0003800000 */
.L_x_25299:
        /* <DEDUP_REMOVED lines=10> */
.L_x_25302:
[----:B------:R-:W0:Y:S02]  /*5ff0*/  I2F.S16 R22, R22 ;  /* 0x0000001600167306 */ /* 0x000e240000101400 */
[----:B0-----:R-:W-:-:S04]  /*6000*/  F2FP.F16.F32.PACK_AB R5, RZ, R22 ;  /* 0x00000016ff05723e */ /* 0x001fc800000000ff */
[----:B------:R-:W-:-:S05]  /*6010*/  PRMT R5, R5, 0x5410, RZ ;  /* 0x0000541005057816 */ /* 0x000fca00000000ff */
[----:B------:R-:W-:Y:S01]  /*6020*/  STG.E desc[UR36][R2.64], R5 ;  /* 0x0000000502007986 */ /* 0x000fe2000c101924 */
[----:B------:R-:W-:Y:S05]  /*6030*/  EXIT ;  /* 0x000000000000794d */ /* 0x000fea0003800000 */
.L_x_25301:
[----:B------:R-:W0:Y:S02]  /*6040*/  I2F.F64.S16 R22, R22 ;  /* 0x0000001600167312 */ /* 0x000e240000101c00 */
[----:B0-----:R-:W-:Y:S01]  /*6050*/  STG.E.64 desc[UR36][R2.64], R22 ;  /* 0x0000001602007986 */ /* 0x001fe2000c101b24 */
[----:B------:R-:W-:Y:S05]  /*6060*/  EXIT ;  /* 0x000000000000794d */ /* 0x000fea0003800000 */
.L_x_25292:
        /* <DEDUP_REMOVED lines=12> */
.L_x_25306:
        /* <DEDUP_REMOVED lines=17> */
.L_x_25308:
[----:B------:R-:W-:Y:S05]  /*6240*/  BSYNC.RECONVERGENT B0 ;  /* 0x0000000000007941 */ /* 0x000fea0003800200 */
.L_x_25307:
[----:B------:R-:W-:Y:S01]  /*6250*/  STG.E.U8 desc[UR36][R2.64], R0 ;  /* 0x0000000002007986 */ /* 0x000fe2000c101124 */
[----:B------:R-:W-:Y:S05]  /*6260*/  EXIT ;  /* 0x000000000000794d */ /* 0x000fea0003800000 */
.L_x_25305:
        /* <DEDUP_REMOVED lines=17> */
.L_x_25310:
[----:B------:R-:W-:Y:S05]  /*6380*/  BSYNC.RECONVERGENT B0 ;  /* 0x0000000000007941 */ /* 0x000fea0003800200 */
.L_x_25309:
[----:B------:R-:W-:Y:S01]  /*6390*/  STG.E.U8 desc[UR36][R2.64], R0 ;  /* 0x0000000002007986 */ /* 0x000fe2000c101124 */
[----:B------:R-:W-:Y:S05]  /*63a0*/  EXIT ;  /* 0x000000000000794d */ /* 0x000fea0003800000 */
.L_x_25304:
        /* <DEDUP_REMOVED lines=21> */
.L_x_25312:
[----:B------:R-:W-:-:S05]  /*6500*/  IMAD.MOV.U32 R23, RZ, RZ, RZ ;  /* 0x000000ffff177224 */ /* 0x000fca00078e00ff */
[----:B------:R-:W-:Y:S01]  /*6510*/  STG.E.64 desc[UR36][R2.64], R22 ;  /* 0x0000001602007986 */ /* 0x000fe2000c101b24 */
[----:B------:R-:W-:Y:S05]  /*6520*/  EXIT ;  /* 0x000000000000794d */ /* 0x000fea0003800000 */
.L_x_25311:
[----:B------:R-:W-:Y:S01]  /*6530*/  STG.E desc[UR36][R2.64], R22 ;  /* 0x0000001602007986 */ /* 0x000fe2000c101924 */
[----:B------:R-:W-:Y:S05]  /*6540*/  EXIT ;  /* 0x000000000000794d */ /* 0x000fea0003800000 */
.L_x_25303:
[----:B------:R-:W-:-:S13]  /*6550*/  ISETP.GT.AND P0, PT, R0, 0xe, PT ;  /* 0x0000000e0000780c */ /* 0x000fda0003f04270 */
[----:B------:R-:W-:Y:S05]  /*6560*/  @P0 BRA `(.L_x_25313) ;  /* 0x0000000000280947 */ /* 0x000fea0003800000 */
[----:B------:R-:W-:-:S13]  /*6570*/  ISETP.NE.AND P0, PT, R0, 0xa, PT ;  /* 0x0000000a0000780c */ /* 0x000fda0003f05270 */
[----:B------:R-:W-:Y:S05]  /*6580*/  @!P0 BRA `(.L_x_25314) ;  /* 0x0000000000108947 */ /* 0x000fea0003800000 */
[----:B------:R-:W-:-:S13]  /*6590*/  ISETP.NE.AND P0, PT, R0, 0xb, PT ;  /* 0x0000000b0000780c */ /* 0x000fda0003f05270 */
[----:B------:R-:W-:Y:S05]  /*65a0*/  @P0 BRA `(.L_x_25296) ;  /* 0x0000000000300947 */ /* 0x000fea0003800000 */
[----:B------:R-:W-:Y:S01]  /*65b0*/  STG.E.U8 desc[UR36][R2.64], R22 ;  /* 0x0000001602007986 */ /* 0x000fe2000c101124 */
[----:B------:R-:W-:Y:S05]  /*65c0*/  EXIT ;  /* 0x000000000000794d */ /* 0x000fea0003800000 */
.L_x_25314:
[----:B------:R-:W-:Y:S01]  /*65d0*/  CS2R R6, SRZ ;  /* 0x0000000000067805 */ /* 0x000fe2000001ff00 */
[----:B------:R-:W0:Y:S04]  /*65e0*/  I2F.F64.S16 R4, R22 ;  /* 0x0000001600047312 */ /* 0x000e280000101c00 */
[----:B0-----:R-:W-:Y:S01]  /*65f0*/  STG.E.128 desc[UR36][R2.64], R4 ;  /* 0x0000000402007986 */ /* 0x001fe2000c101d24 */
[----:B------:R-:W-:Y:S05]  /*6600*/  EXIT ;  /* 0x000000000000794d */ /* 0x000fea0003800000 */
.L_x_25313:
[----:B------:R-:W-:-:S13]  /*6610*/  ISETP.NE.AND P0, PT, R0, 0xf, PT ;  /* 0x0000000f0000780c */ /* 0x000fda0003f05270 */
[----:B------:R-:W-:Y:S05]  /*6620*/  @!P0 BRA `(.L_x_25315) ;  /* 0x0000000000d48947 */ /* 0x000fea0003800000 */
[----:B------:R-:W-:-:S13]  /*6630*/  ISETP.NE.AND P0, PT, R0, 0x17, PT ;  /* 0x000000170000780c */ /* 0x000fda0003f05270 */
[----:B------:R-:W-:Y:S05]  /*6640*/  @!P0 BRA `(.L_x_25316) ;  /* 0x0000000000848947 */ /* 0x000fea0003800000 */
[----:B------:R-:W-:-:S13]  /*6650*/  ISETP.NE.AND P0, PT, R0, 0x18, PT ;  /* 0x000000180000780c */ /* 0x000fda0003f05270 */
[----:B------:R-:W-:Y:S05]  /*6660*/  @!P0 BRA `(.L_x_25317) ;  /* 0x0000000000448947 */ /* 0x000fea0003800000 */
.L_x_25296:
[----:B------:R-:W-:Y:S01]  /*6670*/  MOV R0, 0x0 ;  /* 0x0000000000007802 */ /* 0x000fe20000000f00 */
[----:B------:R-:W0:Y:S01]  /*6680*/  LDCU.64 UR4, c[0x4][0x188] ;  /* 0x01003100ff0477ac */ /* 0x000e220008000a00 */
[----:B--23--:R-:W-:Y:S02]  /*6690*/  IMAD.MOV.U32 R8, RZ, RZ, 0x65 ;  /* 0x00000065ff087424 */ /* 0x00cfe400078e00ff */
        /* <DEDUP_REMOVED lines=13> */
.L_x_25318:
[----:B------:R-:W-:Y:S05]  /*6770*/  EXIT ;  /* 0x000000000000794d */ /* 0x000fea0003800000 */
.L_x_25317:
        /* <DEDUP_REMOVED lines=11> */
.L_x_25320:
[----:B------:R-:W-:Y:S05]  /*6830*/  BSYNC.RECONVERGENT B0 ;  /* 0x0000000000007941 */ /* 0x000fea0003800200 */
.L_x_25319:
[----:B------:R-:W-:Y:S01]  /*6840*/  STG.E.U8 desc[UR36][R2.64], R5 ;  /* 0x0000000502007986 */ /* 0x000fe2000c101124 */
[----:B------:R-:W-:Y:S05]  /*6850*/  EXIT ;  /* 0x000000000000794d */ /* 0x000fea0003800000 */
.L_x_25316:
[----:B------:R-:W0:Y:S02]  /*6860*/  I2F.S16 R7, R22 ;  /* 0x0000001600077306 */ /* 0x000e240000101400 */
        /* <DEDUP_REMOVED lines=12> */
.L_x_25321:
[----:B------:R-:W-:Y:S01]  /*6930*/  IMAD.MOV.U32 R5, RZ, RZ, 0x7f ;  /* 0x0000007fff057424 */ /* 0x000fe200078e00ff */
[----:B------:R-:W-:-:S04]  /*6940*/  ISETP.GT.U32.AND P0, PT, R7, 0x7f800000, PT ;  /* 0x7f8000000700780c */ /* 0x000fc80003f04070 */
[----:B------:R-:W-:-:S05]  /*6950*/  SEL R5, R5, 0x7c, P0 ;  /* 0x0000007c05057807 */ /* 0x000fca0000000000 */
[----:B------:R-:W-:Y:S01]  /*6960*/  STG.E.U8 desc[UR36][R2.64], R5 ;  /* 0x0000000502007986 */ /* 0x000fe2000c101124 */
[----:B------:R-:W-:Y:S05]  /*6970*/  EXIT ;  /* 0x000000000000794d */ /* 0x000fea0003800000 */
.L_x_25315:
[----:B------:R-:W0:Y:S02]  /*6980*/  I2F.S16 R0, R22 ;  /* 0x0000001600007306 */ /* 0x000e240000101400 */
[----:B0-----:R-:W-:-:S05]  /*6990*/  F2FP.BF16.F32.PACK_AB R0, RZ, R0 ;  /* 0x00000000ff00723e */ /* 0x001fca00000010ff */
[----:B------:R-:W-:Y:S01]  /*69a0*/  STG.E.U16 desc[UR36][R2.64], R0 ;  /* 0x0000000002007986 */ /* 0x000fe2000c101524 */
[----:B------:R-:W-:Y:S05]  /*69b0*/  EXIT ;  /* 0x000000000000794d */ /* 0x000fea0003800000 */
.L_x_25322:
        /* <DEDUP_REMOVED lines=12> */
.L_x_41101:


//--------------------- .text._ZN2at6native18elementwise_kernelILi128ELi4EZNS0_22gpu_kernel_impl_nocastINS0_13AUnaryFunctorIbbbZNS0_19minimum_kernel_cudaERNS_18TensorIteratorBaseEEUlbbE_EEEEvS5_RKT_EUliE_EEviT1_ --------------------------
	.section	.text._ZN2at6native18elementwise_kernelILi128ELi4EZNS0_22gpu_kernel_impl_nocastINS0_13AUnaryFunctorIbbbZNS0_19minimum_kernel_cudaERNS_18TensorIteratorBaseEEUlbbE_EEEEvS5_RKT_EUliE_EEviT1_,"ax",@progbits
	.align	128
        .global         _ZN2at6native18elementwise_kernelILi128ELi4EZNS0_22gpu_kernel_impl_nocastINS0_13AUnaryFunctorIbbbZNS0_19minimum_kernel_cudaERNS_18TensorIteratorBaseEEUlbbE_EEEEvS5_RKT_EUliE_EEviT1_
        .type           _ZN2at6native18elementwise_kernelILi128ELi4EZNS0_22gpu_kernel_impl_nocastINS0_13AUnaryFunctorIbbbZNS0_19minimum_kernel_cudaERNS_18TensorIteratorBaseEEUlbbE_EEEEvS5_RKT_EUliE_EEviT1_,@function
        .size           _ZN2at6native18elementwise_kernelILi128ELi4EZNS0_22gpu_kernel_impl_nocastINS0_13AUnaryFunctorIbbbZNS0_19minimum_kernel_cudaERNS_18TensorIteratorBaseEEUlbbE_EEEEvS5_RKT_EUliE_EEviT1_,(.L_x_41102 - _ZN2at6native18elementwise_kernelILi128ELi4EZNS0_22gpu_kernel_impl_nocastINS0_13AUnaryFunctorIbbbZNS0_19minimum_kernel_cudaERNS_18TensorIteratorBaseEEUlbbE_EEEEvS5_RKT_EUliE_EEviT1_)
        .other          _ZN2at6native18elementwise_kernelILi128ELi4EZNS0_22gpu_kernel_impl_nocastINS0_13AUnaryFunctorIbbbZNS0_19minimum_kernel_cudaERNS_18TensorIteratorBaseEEUlbbE_EEEEvS5_RKT_EUliE_EEviT1_,@"STO_CUDA_ENTRY STV_DEFAULT"
_ZN2at6native18elementwise_kernelILi128ELi4EZNS0_22gpu_kernel_impl_nocastINS0_13AUnaryFunctorIbbbZNS0_19minimum_kernel_cudaERNS_18TensorIteratorBaseEEUlbbE_EEEEvS5_RKT_EUliE_EEviT1_:
.text._ZN2at6native18elementwise_kernelILi128ELi4EZNS0_22gpu_kernel_impl_nocastINS0_13AUnaryFunctorIbbbZNS0_19minimum_kernel_cudaERNS_18TensorIteratorBaseEEUlbbE_EEEEvS5_RKT_EUliE_EEviT1_:
        /* <DEDUP_REMOVED lines=18> */
[----:B------:R-:W-:Y:S02]  /*0120*/  IADD3 R3, PT, PT, R3, 0x80, RZ ;  /* 0x0000008003037810 */ /* 0x000fe40007ffe0ff */
[----:B--2---:R-:W-:-:S04]  /*0130*/  ISETP.NE.AND P0, PT, R4, RZ, PT ;  /* 0x000000ff0400720c */ /* 0x004fc80003f05270 */
[----:B------:R-:W-:-:S04]  /*0140*/  ISETP.NE.AND P0, PT, RZ, UR5, P0 ;  /* 0x00000005ff007c0c */ /* 0x000fc80008705270 */
[----:B------:R-:W-:Y:S02]  /*0150*/  SEL R9, RZ, 0x1, !P0 ;  /* 0x00000001ff097807 */ /* 0x000fe40004000000 */
[----:B------:R-:W-:-:S03]  /*0160*/  ISETP.GE.AND P0, PT, R3, UR4, PT ;  /* 0x0000000403007c0c */ /* 0x000fc6000bf06270 */
[----:B0-----:R0:W-:Y:S10]  /*0170*/  STG.E.U8 desc[UR6][R6.64], R9 ;  /* 0x0000000906007986 */ /* 0x0011f4000c101106 */
[----:B------:R-:W-:Y:S05]  /*0180*/  @P0 BREAK.RELIABLE B1 ;  /* 0x0000000000010942 */ /* 0x000fea0003800100 */
[----:B------:R-:W-:Y:S05]  /*0190*/  @P0 BRA `(.L_x_25327) ;  /* 0x0000000000500947 */ /* 0x000fea0003800000 */
[----:B------:R-:W1:Y:S02]  /*01a0*/  LDC.64 R4, c[0x0][0x588] ;  /* 0x00016200ff047b82 */ /* 0x000e640000000a00 */
[----:B-1----:R-:W2:Y:S06]  /*01b0*/  LDG.E.U8 R4, desc[UR6][R4.64] ;  /* 0x0000000604047981 */ /* 0x002eac000c1e1100 */
[----:B0-----:R-:W0:Y:S01]  /*01c0*/  LDC.64 R6, c[0x0][0x580] ;  /* 0x00016000ff067b82 */ /* 0x001e220000000a00 */
[----:B------:R-:W-:Y:S02]  /*01d0*/  IADD3 R3, PT, PT, R3, 0x80, RZ ;  /* 0x0000008003037810 */ /* 0x000fe40007ffe0ff */
[----:B--2---:R-:W-:-:S04]  /*01e0*/  ISETP.NE.AND P0, PT, R4, RZ, PT ;  /* 0x000000ff0400720c */ /* 0x004fc80003f05270 */
[----:B------:R-:W-:-:S04]  /*01f0*/  ISETP.NE.AND P0, PT, RZ, UR5, P0 ;  /* 0x00000005ff007c0c */ /* 0x000fc80008705270 */
[----:B------:R-:W-:-:S05]  /*0200*/  SEL R9, RZ, 0x1, !P0 ;  /* 0x00000001ff097807 */ /* 0x000fca0004000000 */
[----:B0-----:R0:W-:Y:S04]  /*0210*/  STG.E.U8 desc[UR6][R6.64], R9 ;  /* 0x0000000906007986 */ /* 0x0011e8000c101106 */
.L_x_25326:
[----:B------:R-:W-:-:S13]  /*0220*/  ISETP.GE.AND P0, PT, R3, UR4, PT ;  /* 0x0000000403007c0c */ /* 0x000fda000bf06270 */
[----:B------:R-:W-:Y:S05]  /*0230*/  @P0 BREAK.RELIABLE B1 ;  /* 0x0000000000010942 */ /* 0x000fea0003800100 */
[----:B------:R-:W-:Y:S05]  /*0240*/  @P0 BRA `(.L_x_25327) ;  /* 0x0000000000240947 */ /* 0x000fea0003800000 */
[----:B------:R-:W-:Y:S05]  /*0250*/  BSYNC.RELIABLE B1 ;  /* 0x0000000000017941 */ /* 0x000fea0003800100 */
.L_x_25325:
        /* <DEDUP_REMOVED lines=8> */
.L_x_25327:
[----:B------:R-:W-:Y:S05]  /*02e0*/  BSYNC.RECONVERGENT B0 ;  /* 0x0000000000007941 */ /* 0x000fea0003800200 */
.L_x_25324:
[----:B------:R-:W-:Y:S05]  /*02f0*/  WARPSYNC.ALL ;  /* 0x0000000000007948 */ /* 0x000fea0003800000 */
[----:B------:R-:W-:-:S13]  /*0300*/  ISETP.GE.AND P0, PT, R3, UR4, PT ;  /* 0x0000000403007c0c */ /* 0x000fda000bf06270 */
[----:B------:R-:W-:Y:S05]  /*0310*/  @P0 EXIT ;  /* 0x000000000000094d */ /* 0x000fea0003800000 */
[----:B------:R-:W2:Y:S02]  /*0320*/  LDC.64 R2, c[0x0][0x588] ;  /* 0x00016200ff027b82 */ /* 0x000ea40000000a00 */
[----:B--2---:R-:W2:Y:S06]  /*0330*/  LDG.E.U8 R2, desc[UR6][R2.64] ;  /* 0x0000000602027981 */ /* 0x004eac000c1e1100 */
[----:B------:R-:W3:Y:S01]  /*0340*/  LDC.64 R4, c[0x0][0x580] ;  /* 0x00016000ff047b82 */ /* 0x000ee20000000a00 */
[----:B--2---:R-:W-:-:S04]  /*0350*/  ISETP.NE.AND P0, PT, R2, RZ, PT ;  /* 0x000000ff0200720c */ /* 0x004fc80003f05270 */
[----:B------:R-:W-:-:S04]  /*0360*/  ISETP.NE.AND P0, PT, RZ, UR5, P0 ;  /* 0x00000005ff007c0c */ /* 0x000fc80008705270 */
[----:B01----:R-:W-:-:S05]  /*0370*/  SEL R7, RZ, 0x1, !P0 ;  /* 0x00000001ff077807 */ /* 0x003fca0004000000 */
[----:B---3--:R-:W-:Y:S01]  /*0380*/  STG.E.U8 desc[UR6][R4.64], R7 ;  /* 0x0000000704007986 */ /* 0x008fe2000c101106 */
[----:B------:R-:W-:Y:S05]  /*0390*/  EXIT ;  /* 0x000000000000794d */ /* 0x000fea0003800000 */
.L_x_25323:
        /* <DEDUP_REMOVED lines=299> */
[----:B------:R-:W-:-:S04]  /*1650*/  IMAD R6, R13, UR10, R7 ;  /* 0x0000000a0d067c24 */ /* 0x000fc8000f8e0207 */
[----:B------:R-:W-:Y:S02]  /*1660*/  @P0 IMAD.MOV R10, RZ, RZ, -R10 ;  /* 0x000000ffff0a0224 */ /* 0x000fe400078e0a0a */
[----:B-1----:R-:W-:Y:S02]  /*1670*/  IMAD R5, R6, UR8, R5 ;  /* 0x0000000806057c24 */ /* 0x002fe4000f8e0205 */
[----:B0-----:R-:W-:Y:S02]  /*1680*/  @P0 IMAD R10, R10, R17, R11 ;  /* 0x000000110a0a0224 */ /* 0x001fe400078e020b */
[----:B------:R-:W-:Y:S02]  /*1690*/  IMAD R4, R6, UR9, R4 ;  /* 0x0000000906047c24 */ /* 0x000fe4000f8e0204 */
[C---:B---3--:R-:W-:Y:S02]  /*16a0*/  @P0 IMAD R5, R10.reuse, R8, R5 ;  /* 0x000000080a050224 */ /* 0x048fe400078e0205 */
[----:B------:R-:W-:-:S07]  /*16b0*/  @P0 IMAD R4, R10, R9, R4 ;  /* 0x000000090a040224 */ /* 0x000fce00078e0204 */
.L_x_25331:
[----:B------:R-:W0:Y:S02]  /*16c0*/  LDCU.128 UR8, c[0x0][0x580] ;  /* 0x0000b000ff0877ac */ /* 0x000e240008000c00 */
[----:B0-----:R-:W-:-:S04]  /*16d0*/  IADD3 R6, P0, PT, R4, UR10, RZ ;  /* 0x0000000a04067c10 */ /* 0x001fc8000ff1e0ff */
[----:B------:R-:W-:-:S05]  /*16e0*/  IADD3.X R7, PT, PT, RZ, UR11, RZ, P0, !PT ;  /* 0x0000000bff077c10 */ /* 0x000fca00087fe4ff */
[----:B------:R-:W2:Y:S01]  /*16f0*/  LDG.E.U8 R6, desc[UR6][R6.64] ;  /* 0x0000000606067981 */ /* 0x000ea2000c1e1100 */
[----:B------:R-:W-:Y:S02]  /*1700*/  IADD3 R4, P1, PT, R5, UR8, RZ ;  /* 0x0000000805047c10 */ /* 0x000fe4000ff3e0ff */
[----:B------:R-:W-:Y:S02]  /*1710*/  IADD3 R3, PT, PT, R3, 0x80, RZ ;  /* 0x0000008003037810 */ /* 0x000fe40007ffe0ff */
[----:B------:R-:W-:Y:S02]  /*1720*/  IADD3.X R5, PT, PT, RZ, UR9, RZ, P1, !PT ;  /* 0x00000009ff057c10 */ /* 0x000fe40008ffe4ff */
[----:B--2---:R-:W-:-:S04]  /*1730*/  ISETP.NE.AND P0, PT, R6, RZ, PT ;  /* 0x000000ff0600720c */ /* 0x004fc80003f05270 */
[----:B------:R-:W-:-:S04]  /*1740*/  ISETP.NE.AND P0, PT, RZ, UR5, P0 ;  /* 0x00000005ff007c0c */ /* 0x000fc80008705270 */
[----:B------:R-:W-:Y:S02]  /*1750*/  SEL R9, RZ, 0x1, !P0 ;  /* 0x00000001ff097807 */ /* 0x000fe40004000000 */
[----:B------:R-:W-:-:S03]  /*1760*/  ISETP.GE.AND P0, PT, R3, UR4, PT ;  /* 0x0000000403007c0c */ /* 0x000fc6000bf06270 */
[----:B------:R0:W-:Y:S10]  /*1770*/  STG.E.U8 desc[UR6][R4.64], R9 ;  /* 0x0000000904007986 */ /* 0x0001f4000c101106 */
        /* <DEDUP_REMOVED lines=300> */
.L_x_25333:
[----:B------:R-:W0:Y:S02]  /*2a40*/  LDCU.128 UR8, c[0x0][0x580] ;  /* 0x0000b000ff0877ac */ /* 0x000e240008000c00 */
[----:B0-----:R-:W-:-:S04]  /*2a50*/  IADD3 R6, P0, PT, R4, UR10, RZ ;  /* 0x0000000a04067c10 */ /* 0x001fc8000ff1e0ff */
[----:B------:R-:W-:-:S05]  /*2a60*/  IADD3.X R7, PT, PT, RZ, UR11, RZ, P0, !PT ;  /* 0x0000000bff077c10 */ /* 0x000fca00087fe4ff */
[----:B------:R-:W2:Y:S01]  /*2a70*/  LDG.E.U8 R6, desc[UR6][R6.64] ;  /* 0x0000000606067981 */ /* 0x000ea2000c1e1100 */
[----:B------:R-:W-:Y:S02]  /*2a80*/  IADD3 R4, P1, PT, R5, UR8, RZ ;  /* 0x0000000805047c10 */ /* 0x000fe4000ff3e0ff */
[----:B------:R-:W-:-:S03]  /*2a90*/  IADD3 R3, PT, PT, R3, 0x80, RZ ;  /* 0x0000008003037810 */ /* 0x000fc60007ffe0ff */
[----:B------:R-:W-:Y:S01]  /*2aa0*/  IMAD.X R5, RZ, RZ, UR9, P1 ;  /* 0x00000009ff057e24 */ /* 0x000fe200088e06ff */
[----:B--2---:R-:W-:-:S04]  /*2ab0*/  ISETP.NE.AND P0, PT, R6, RZ, PT ;  /* 0x000000ff0600720c */ /* 0x004fc80003f05270 */
[----:B------:R-:W-:-:S04]  /*2ac0*/  ISETP.NE.AND P0, PT, RZ, UR5, P0 ;  /* 0x00000005ff007c0c */ /* 0x000fc80008705270 */
[----:B------:R-:W-:-:S05]  /*2ad0*/  SEL R9, RZ, 0x1, !P0 ;  /* 0x00000001ff097807 */ /* 0x000fca0004000000 */
[----:B------:R0:W-:Y:S04]  /*2ae0*/  STG.E.U8 desc[UR6][R4.64], R9 ;  /* 0x0000000904007986 */ /* 0x0001e8000c101106 */
.L_x_25330:
[----:B------:R-:W-:-:S13]  /*2af0*/  ISETP.GE.AND P0, PT, R3, UR4, PT ;  /* 0x0000000403007c0c */ /* 0x000fda000bf06270 */
[----:B------:R-:W-:Y:S05]  /*2b00*/  @P0 BREAK.RELIABLE B1 ;  /* 0x0000000000010942 */ /* 0x000fea0003800100 */
[----:B------:R-:W-:Y:S05]  /*2b10*/  @P0 BRA `(.L_x_25332) ;  /* 0x0000001000d80947 */ /* 0x000fea0003800000 */
[----:B------:R-:W-:Y:S05]  /*2b20*/  BSYNC.RELIABLE B1 ;  /* 0x0000000000017941 */ /* 0x000fea0003800100 */
.L_x_25329:
        /* <DEDUP_REMOVED lines=298> */
.L_x_25334:
[----:B------:R-:W0:Y:S02]  /*3dd0*/  LDCU.128 UR8, c[0x0][0x580] ;  /* 0x0000b000ff0877ac */ /* 0x000e240008000c00 */
[----:B0-----:R-:W-:-:S05]  /*3de0*/  IADD3 R6, P0, PT, R4, UR10, RZ ;  /* 0x0000000a04067c10 */ /* 0x001fca000ff1e0ff */
[----:B------:R-:W-:-:S05]  /*3df0*/  IMAD.X R7, RZ, RZ, UR11, P0 ;  /* 0x0000000bff077e24 */ /* 0x000fca00080e06ff */
[----:B------:R-:W2:Y:S01]  /*3e00*/  LDG.E.U8 R6, desc[UR6][R6.64] ;  /* 0x0000000606067981 */ /* 0x000ea2000c1e1100 */
[----:B------:R-:W-:Y:S02]  /*3e10*/  IADD3 R4, P1, PT, R5, UR8, RZ ;  /* 0x0000000805047c10 */ /* 0x000fe4000ff3e0ff */
[----:B------:R-:W-:Y:S02]  /*3e20*/  IADD3 R3, PT, PT, R3, 0x80, RZ ;  /* 0x0000008003037810 */ /* 0x000fe40007ffe0ff */
[----:B------:R-:W-:Y:S02]  /*3e30*/  IADD3.X R5, PT, PT, RZ, UR9, RZ, P1, !PT ;  /* 0x00000009ff057c10 */ /* 0x000fe40008ffe4ff */
[----:B--2---:R-:W-:-:S04]  /*3e40*/  ISETP.NE.AND P0, PT, R6, RZ, PT ;  /* 0x000000ff0600720c */ /* 0x004fc80003f05270 */
[----:B------:R-:W-:-:S04]  /*3e50*/  ISETP.NE.AND P0, PT, RZ, UR5, P0 ;  /* 0x00000005ff007c0c */ /* 0x000fc80008705270 */
[----:B------:R-:W-:-:S05]  /*3e60*/  SEL R9, RZ, 0x1, !P0 ;  /* 0x00000001ff097807 */ /* 0x000fca0004000000 */
[----:B------:R1:W-:Y:S04]  /*3e70*/  STG.E.U8 desc[UR6][R4.64], R9 ;  /* 0x0000000904007986 */ /* 0x0003e8000c101106 */
.L_x_25332:
[----:B------:R-:W-:Y:S05]  /*3e80*/  BSYNC.RECONVERGENT B0 ;  /* 0x0000000000007941 */ /* 0x000fea0003800200 */
.L_x_25328:
        /* <DEDUP_REMOVED lines=301> */
.L_x_25335:
[----:B------:R-:W0:Y:S02]  /*5160*/  LDCU.128 UR8, c[0x0][0x580] ;  /* 0x0000b000ff0877ac */ /* 0x000e240008000c00 */
[----:B0-----:R-:W-:-:S04]  /*5170*/  IADD3 R4, P0, PT, R2, UR10, RZ ;  /* 0x0000000a02047c10 */ /* 0x001fc8000ff1e0ff */
[----:B------:R-:W-:-:S05]  /*5180*/  IADD3.X R5, PT, PT, RZ, UR11, RZ, P0, !PT ;  /* 0x0000000bff057c10 */ /* 0x000fca00087fe4ff */
[----:B------:R-:W2:Y:S01]  /*5190*/  LDG.E.U8 R4, desc[UR6][R4.64] ;  /* 0x0000000604047981 */ /* 0x000ea2000c1e1100 */
[----:B------:R-:W-:-:S04]  /*51a0*/  IADD3 R2, P1, PT, R3, UR8, RZ ;  /* 0x0000000803027c10 */ /* 0x000fc8000ff3e0ff */
[----:B------:R-:W-:Y:S02]  /*51b0*/  IADD3.X R3, PT, PT, RZ, UR9, RZ, P1, !PT ;  /* 0x00000009ff037c10 */ /* 0x000fe40008ffe4ff */
[----:B--2---:R-:W-:-:S04]  /*51c0*/  ISETP.NE.AND P0, PT, R4, RZ, PT ;  /* 0x000000ff0400720c */ /* 0x004fc80003f05270 */
[----:B------:R-:W-:-:S04]  /*51d0*/  ISETP.NE.AND P0, PT, RZ, UR5, P0 ;  /* 0x00000005ff007c0c */ /* 0x000fc80008705270 */
[----:B------:R-:W-:-:S05]  /*51e0*/  SEL R7, RZ, 0x1, !P0 ;  /* 0x00000001ff077807 */ /* 0x000fca0004000000 */
[----:B------:R-:W-:Y:S01]  /*51f0*/  STG.E.U8 desc[UR6][R2.64], R7 ;  /* 0x0000000702007986 */ /* 0x000fe2000c101106 */
[----:B------:R-:W-:Y:S05]  /*5200*/  EXIT ;  /* 0x000000000000794d */ /* 0x000fea0003800000 */
.L_x_25336:
        /* <DEDUP_REMOVED lines=15> */
.L_x_41102:


//--------------------- .text._ZN2at6native27unrolled_elementwise_kernelINS0_13AUnaryFunctorIbbbZNS0_19minimum_kernel_cudaERNS_18TensorIteratorBaseEEUlbbE_EESt5arrayIPcLm2EELi4E23TrivialOffsetCalculatorILi1EjESB_NS0_6memory15LoadWithoutCastENSC_16StoreWithoutCastEEEviT_T0_T2_T3_T4_T5_ --------------------------
	.section	.text._ZN2at6native27unrolled_elementwise_kernelINS0_13AUnaryFunctorIbbbZNS0_19minimum_kernel_cudaERNS_18TensorIteratorBaseEEUlbbE_EESt5arrayIPcLm2EELi4E23TrivialOffsetCalculatorILi1EjESB_NS0_6memory15LoadWithoutCastENSC_16StoreWithoutCastEEEviT_T0_T2_T3_T4_T5_,"ax",@progbits
	.align	128
        .global         _ZN2at6native27unrolled_elementwise_kernelINS0_13AUnaryFunctorIbbbZNS0_19minimum_kernel_cudaERNS_18TensorIteratorBaseEEUlbbE_EESt5arrayIPcLm2EELi4E23TrivialOffsetCalculatorILi1EjESB_NS0_6memory15LoadWithoutCastENSC_16StoreWithoutCastEEEviT_T0_T2_T3_T4_T5_
        .type           _ZN2at6native27unrolled_elementwise_kernelINS0_13AUnaryFunctorIbbbZNS0_19minimum_kernel_cudaERNS_18TensorIteratorBaseEEUlbbE_EESt5arrayIPcLm2EELi4E23TrivialOffsetCalculatorILi1EjESB_NS0_6memory15LoadWithoutCastENSC_16StoreWithoutCastEEEviT_T0_T2_T3_T4_T5_,@function
        .size           _ZN2at6native27unrolled_elementwise_kernelINS0_13AUnaryFunctorIbbbZNS0_19minimum_kernel_cudaERNS_18TensorIteratorBaseEEUlbbE_EESt5arrayIPcLm2EELi4E23TrivialOffsetCalculatorILi1EjESB_NS0_6memory15LoadWithoutCastENSC_16StoreWithoutCastEEEviT_T0_T2_T3_T4_T5_,(.L_x_41103 - _ZN2at6native27unrolled_elementwise_kernelINS0_13AUnaryFunctorIbbbZNS0_19minimum_kernel_cudaERNS_18TensorIteratorBaseEEUlbbE_EESt5arrayIPcLm2EELi4E23TrivialOffsetCalculatorILi1EjESB_NS0_6memory15LoadWithoutCastENSC_16StoreWithoutCastEEEviT_T0_T2_T3_T4_T5_)
        .other          _ZN2at6native27unrolled_elementwise_kernelINS0_13AUnaryFunctorIbbbZNS0_19minimum_kernel_cudaERNS_18TensorIteratorBaseEEUlbbE_EESt5arrayIPcLm2EELi4E23TrivialOffsetCalculatorILi1EjESB_NS0_6memory15LoadWithoutCastENSC_16StoreWithoutCastEEEviT_T0_T2_T3_T4_T5_,@"STO_CUDA_ENTRY STV_DEFAULT"
_ZN2at6native27unrolled_elementwise_kernelINS0_13AUnaryFunctorIbbbZNS0_19minimum_kernel_cudaERNS_18TensorIteratorBaseEEUlbbE_EESt5arrayIPcLm2EELi4E23TrivialOffsetCalculatorILi1EjESB_NS0_6memory15LoadWithoutCastENSC_16StoreWithoutCastEEEviT_T0_T2_T3_T4_T5_:
.text._ZN2at6native27unrolled_elementwise_kernelINS0_13AUnaryFunctorIbbbZNS0_19minimum_kernel_cudaERNS_18TensorIteratorBaseEEUlbbE_EESt5arrayIPcLm2EELi4E23TrivialOffsetCalculatorILi1EjESB_NS0_6memory15LoadWithoutCastENSC_16StoreWithoutCastEEEviT_T0_T2_T3_T4_T5_:
        /* <DEDUP_REMOVED lines=23> */
[----:B------:R-:W-:Y:S01]  /*0170*/  ISETP.GE.AND P3, PT, R13, R4, PT ;  /* 0x000000040d00720c */ /* 0x000fe20003f66270 */
[----:B------:R-:W-:-:S05]  /*0180*/  @!P0 IMAD.X R7, RZ, RZ, R7, P5 ;  /* 0x000000ffff078224 */ /* 0x000fca00028e0607 */
[----:B------:R1:W2:Y:S07]  /*0190*/  @!P0 LDG.E.U8 R6, desc[UR4][R6.64] ;  /* 0x0000000406068981 */ /* 0x0002ae000c1e1100 */
[----:B------:R-:W4:Y:S01]  /*01a0*/  @!P3 LDC.64 R2, c[0x0][0x390] ;  /* 0x0000e400ff02bb82 */ /* 0x000f220000000a00 */
[----:B------:R-:W-:Y:S01]  /*01b0*/  @!P3 IMAD R13, R0, 0x200, R13 ;  /* 0x00000200000db824 */ /* 0x000fe200078e020d */
[----:B0-----:R-:W-:-:S05]  /*01c0*/  @!P1 IADD3 R8, P4, PT, R19, R8, RZ ;  /* 0x0000000813089210 */ /* 0x001fca0007f9e0ff */
[----:B------:R-:W-:-:S05]  /*01d0*/  @!P1 IMAD.X R9, RZ, RZ, R9, P4 ;  /* 0x000000ffff099224 */ /* 0x000fca00020e0609 */
[----:B------:R0:W5:Y:S01]  /*01e0*/  @!P1 LDG.E.U8 R8, desc[UR4][R8.64] ;  /* 0x0000000408089981 */ /* 0x000162000c1e1100 */
[----:B----4-:R-:W-:-:S05]  /*01f0*/  @!P3 IADD3 R2, P6, PT, R13, R2, RZ ;  /* 0x000000020d02b210 */ /* 0x010fca0007fde0ff */
[----:B------:R-:W-:-:S05]  /*0200*/  @!P3 IMAD.X R3, RZ, RZ, R3, P6 ;  /* 0x000000ffff03b224 */ /* 0x000fca00030e0603 */
[----:B------:R-:W4:Y:S01]  /*0210*/  @!P3 LDG.E.U8 R2, desc[UR4][R2.64] ;  /* 0x000000040202b981 */ /* 0x000f22000c1e1100 */
[----:B------:R-:W1:Y:S01]  /*0220*/  LDCU.U8 UR6, c[0x0][0x385] ;  /* 0x000070a0ff0677ac */ /* 0x000e620008000000 */
[----:B------:R-:W-:Y:S01]  /*0230*/  ISETP.GE.AND P4, PT, R5, R4, PT ;  /* 0x000000040500720c */ /* 0x000fe20003f86270 */
[----:B------:R-:W-:Y:S04]  /*0240*/  BSSY.RECONVERGENT B0, `(.L_x_25337) ;  /* 0x0000026000007945 */ /* 0x000fe80003800200 */
[----:B------:R-:W-:Y:S01]  /*0250*/  BSSY.RELIABLE B1, `(.L_x_25338) ;  /* 0x000001d000017945 */ /* 0x000fe20003800100 */
[----:B---3--:R-:W-:-:S04]  /*0260*/  ISETP.NE.AND P2, PT, R10, RZ, !P2 ;  /* 0x000000ff0a00720c */ /* 0x008fc80005745270 */
[----:B-1----:R-:W-:-:S04]  /*0270*/  ISETP.NE.AND P2, PT, RZ, UR6, P2 ;  /* 0x00000006ff007c0c */ /* 0x002fc80009745270 */
[----:B------:R-:W-:Y:S02]  /*0280*/  SEL R7, RZ, 0x1, !P2 ;  /* 0x00000001ff077807 */ /* 0x000fe40005000000 */
[----:B--2---:R-:W-:-:S04]  /*0290*/  ISETP.NE.AND P0, PT, R6, RZ, !P0 ;  /* 0x000000ff0600720c */ /* 0x004fc80004705270 */
[----:B------:R-:W-:-:S04]  /*02a0*/  ISETP.NE.AND P0, PT, RZ, UR6, P0 ;  /* 0x00000006ff007c0c */ /* 0x000fc80008705270 */
[----:B0-----:R-:W-:Y:S02]  /*02b0*/  SEL R9, RZ, 0x1, !P0 ;  /* 0x00000001ff097807 */ /* 0x001fe40004000000 */
[----:B-----5:R-:W-:-:S04]  /*02c0*/  ISETP.NE.AND P1, PT, R8, RZ, !P1 ;  /* 0x000000ff0800720c */ /* 0x020fc80004f25270 */
[----:B------:R-:W-:-:S04]  /*02d0*/  ISETP.NE.AND P1, PT, RZ, UR6, P1 ;  /* 0x00000006ff007c0c */ /* 0x000fc80008f25270 */
[----:B------:R-:W-:Y:S02]  /*02e0*/  SEL R11, RZ, 0x1, !P1 ;  /* 0x00000001ff0b7807 */ /* 0x000fe40004800000 */
[----:B----4-:R-:W-:-:S04]  /*02f0*/  ISETP.NE.AND P3, PT, R2, RZ, !P3 ;  /* 0x000000ff0200720c */ /* 0x010fc80005f65270 */
[----:B------:R-:W-:-:S04]  /*0300*/  ISETP.NE.AND P3, PT, RZ, UR6, P3 ;  /* 0x00000006ff007c0c */ /* 0x000fc80009f65270 */
[----:B------:R-:W-:Y:S01]  /*0310*/  SEL R13, RZ, 0x1, !P3 ;  /* 0x00000001ff0d7807 */ /* 0x000fe20005800000 */
[----:B------:R-:W-:Y:S08]  /*0320*/  @P4 BRA `(.L_x_25339) ;  /* 0x00000000003c4947 */ /* 0x000ff00003800000 */
        /* <DEDUP_REMOVED lines=15> */
.L_x_25339:
[----:B------:R-:W-:Y:S05]  /*0420*/  BSYNC.RELIABLE B1 ;  /* 0x0000000000017941 */ /* 0x000fea0003800100 */
.L_x_25338:
[----:B------:R-:W-:-:S13]  /*0430*/  ISETP.GE.AND P0, PT, R5, R4, PT ;  /* 0x000000040500720c */ /* 0x000fda0003f06270 */
[----:B------:R-:W1:Y:S01]  /*0440*/  @!P0 LDC.64 R6, c[0x0][0x388] ;  /* 0x0000e200ff068b82 */ /* 0x000e620000000a00 */
[----:B0-----:R-:W-:Y:S02]  /*0450*/  @!P0 IMAD R3, R0, 0x200, R5 ;  /* 0x0000020000038824 */ /* 0x001fe400078e0205 */
[----:B------:R-:W-:-:S03]  /*0460*/  @!P0 VIADD R5, R5, 0x80 ;  /* 0x0000008005058836 */ /* 0x000fc60000000000 */
[----:B-1----:R-:W-:-:S05]  /*0470*/  @!P0 IADD3 R2, P1, PT, R3, R6, RZ ;  /* 0x0000000603028210 */ /* 0x002fca0007f3e0ff */
[----:B------:R-:W-:-:S05]  /*0480*/  @!P0 IMAD.X R3, RZ, RZ, R7, P1 ;  /* 0x000000ffff038224 */ /* 0x000fca00008e0607 */
[----:B------:R1:W-:Y:S03]  /*0490*/  @!P0 STG.E.U8 desc[UR4][R2.64], R11 ;  /* 0x0000000b02008986 */ /* 0x0003e6000c101104 */
.L_x_25340:
[----:B------:R-:W-:Y:S05]  /*04a0*/  BSYNC.RECONVERGENT B0 ;  /* 0x0000000000007941 */ /* 0x000fea0003800200 */
.L_x_25337:
        /* <DEDUP_REMOVED lines=9> */
.L_x_25341:
        /* <DEDUP_REMOVED lines=12> */
.L_x_41103:


//--------------------- .text._ZN2at6native29vectorized_elementwise_kernelILi2ENS0_13AUnaryFunctorIbbbZNS0_19minimum_kernel_cudaERNS_18TensorIteratorBaseEEUlbbE_EESt5arrayIPcLm2EEEEviT0_T1_ --------------------------
	.section	.text._ZN2at6native29vectorized_elementwise_kernelILi2ENS0_13AUnaryFunctorIbbbZNS0_19minimum_kernel_cudaERNS_18TensorIteratorBaseEEUlbbE_EESt5arrayIPcLm2EEEEviT0_T1_,"ax",@progbits
	.align	128
        .global         _ZN2at6native29vectorized_elementwise_kernelILi2ENS0_13AUnaryFunctorIbbbZNS0_19minimum_kernel_cudaERNS_18TensorIteratorBaseEEUlbbE_EESt5arrayIPcLm2EEEEviT0_T1_
        .type           _ZN2at6native29vectorized_elementwise_kernelILi2ENS0_13AUnaryFunctorIbbbZNS0_19minimum_kernel_cudaERNS_18TensorIteratorBaseEEUlbbE_EESt5arrayIPcLm2EEEEviT0_T1_,@function
        .size           _ZN2at6native29vectorized_elementwise_kernelILi2ENS0_13AUnaryFunctorIbbbZNS0_19minimum_kernel_cudaERNS_18TensorIteratorBaseEEUlbbE_EESt5arrayIPcLm2EEEEviT0_T1_,(.L_x_41104 - _ZN2at6native29vectorized_elementwise_kernelILi2ENS0_13AUnaryFunctorIbbbZNS0_19minimum_kernel_cudaERNS_18TensorIteratorBaseEEUlbbE_EESt5arrayIPcLm2EEEEviT0_T1_)
        .other          _ZN2at6native29vectorized_elementwise_kernelILi2ENS0_13AUnaryFunctorIbbbZNS0_19minimum_kernel_cudaERNS_18TensorIteratorBaseEEUlbbE_EESt5arrayIPcLm2EEEEviT0_T1_,@"STO_CUDA_ENTRY STV_DEFAULT"
_ZN2at6native29vectorized_elementwise_kernelILi2ENS0_13AUnaryFunctorIbbbZNS0_19minimum_kernel_cudaERNS_18TensorIteratorBaseEEUlbbE_EESt5arrayIPcLm2EEEEviT0_T1_:
.text._ZN2at6native29vectorized_elementwise_kernelILi2ENS0_13AUnaryFunctorIbbbZNS0_19minimum_kernel_cudaERNS_18TensorIteratorBaseEEUlbbE_EESt5arrayIPcLm2EEEEviT0_T1_:
        /* <DEDUP_REMOVED lines=9> */
[----:B------:R-:W0:Y:S02]  /*0090*/  S2R R14, SR_TID.X ;  /* 0x00000000000e7919 */ /* 0x000e240000002100 */
[----:B0-----:R-:W-:Y:S01]  /*00a0*/  ISETP.GE.U32.AND P6, PT, R14, UR5, PT ;  /* 0x000000050e007c0c */ /* 0x001fe2000bfc6070 */
[----:B------:R-:W-:-:S03]  /*00b0*/  IMAD.MOV.U32 R0, RZ, RZ, R14 ;  /* 0x000000ffff007224 */ /* 0x000fc600078e000e */
[----:B------:R-:W-:-:S09]  /*00c0*/  P2R R18, PR, RZ, 0x40 ;  /* 0x00000040ff127803 */ /* 0x000fd20000000000 */
[C---:B------:R-:W-:Y:S01]  /*00d0*/  @!P6 VIADD R14, R0.reuse, 0x80 ;  /* 0x00000080000ee836 */ /* 0x040fe20000000000 */
[----:B------:R-:W0:Y:S01]  /*00e0*/  @!P6 LDC.64 R16, c[0x0][0x390] ;  /* 0x0000e400ff10eb82 */ /* 0x000e220000000a00 */
[----:B------:R-:W-:-:S03]  /*00f0*/  @!P6 VIADD R5, R0, UR4 ;  /* 0x000000040005ec36 */ /* 0x000fc60008000000 */
[----:B------:R-:W-:-:S04]  /*0100*/  ISETP.GE.U32.AND P5, PT, R14, UR5, PT ;  /* 0x000000050e007c0c */ /* 0x000fc8000bfa6070 */
[----:B------:R-:W-:-:S09]  /*0110*/  P2R R19, PR, RZ, 0x20 ;  /* 0x00000020ff137803 */ /* 0x000fd20000000000 */
[C---:B------:R-:W-:Y:S01]  /*0120*/  @!P5 VIADD R15, R14.reuse, UR4 ;  /* 0x000000040e0fdc36 */ /* 0x040fe20008000000 */
[----:B------:R-:W1:Y:S01]  /*0130*/  @!P5 LDC.64 R2, c[0x0][0x390] ;  /* 0x0000e400ff02db82 */ /* 0x000e620000000a00 */
[----:B------:R-:W-:-:S05]  /*0140*/  @!P5 VIADD R14, R14, 0x80 ;  /* 0x000000800e0ed836 */ /* 0x000fca0000000000 */
[----:B------:R-:W-:Y:S02]  /*0150*/  ISETP.GE.U32.AND P4, PT, R14, UR5, PT ;  /* 0x000000050e007c0c */ /* 0x000fe4000bf86070 */
[----:B0-----:R-:W-:-:S05]  /*0160*/  @!P6 IADD3 R4, P3, PT, R5, R16, RZ ;  /* 0x000000100504e210 */ /* 0x001fca0007f7e0ff */
[----:B------:R-:W-:-:S06]  /*0170*/  @!P6 IMAD.X R5, RZ, RZ, R17, P3 ;  /* 0x000000ffff05e224 */ /* 0x000fcc00018e0611 */
[C---:B------:R-:W-:Y:S01]  /*0180*/  @!P4 VIADD R21, R14.reuse, UR4 ;  /* 0x000000040e15cc36 */ /* 0x040fe20008000000 */
[----:B------:R-:W0:Y:S01]  /*0190*/  @!P4 LDC.64 R6, c[0x0][0x390] ;  /* 0x0000e400ff06cb82 */ /* 0x000e220000000a00 */
[----:B------:R-:W-:Y:S01]  /*01a0*/  @!P4 VIADD R14, R14, 0x80 ;  /* 0x000000800e0ec836 */ /* 0x000fe20000000000 */
[----:B-1----:R-:W-:-:S04]  /*01b0*/  @!P5 IADD3 R2, P3, PT, R15, R2, RZ ;  /* 0x000000020f02d210 */ /* 0x002fc80007f7e0ff */
[----:B------:R-:W-:Y:S01]  /*01c0*/  ISETP.GE.U32.AND P0, PT, R14, UR5, PT ;  /* 0x000000050e007c0c */ /* 0x000fe2000bf06070 */
[----:B------:R-:W-:-:S12]  /*01d0*/  @!P5 IMAD.X R3, RZ, RZ, R3, P3 ;  /* 0x000000ffff03d224 */ /* 0x000fd800018e0603 */
[C---:B------:R-:W-:Y:S01]  /*01e0*/  @!P0 VIADD R23, R14.reuse, UR4 ;  /* 0x000000040e178c36 */ /* 0x040fe20008000000 */
[----:B------:R-:W1:Y:S01]  /*01f0*/  @!P0 LDC.64 R8, c[0x0][0x390] ;  /* 0x0000e400ff088b82 */ /* 0x000e620000000a00 */
[----:B------:R-:W-:Y:S01]  /*0200*/  @!P0 VIADD R14, R14, 0x80 ;  /* 0x000000800e0e8836 */ /* 0x000fe20000000000 */
[----:B0-----:R-:W-:-:S04]  /*0210*/  @!P4 IADD3 R6, P3, PT, R21, R6, RZ ;  /* 0x000000061506c210 */ /* 0x001fc80007f7e0ff */
[----:B------:R-:W-:Y:S01]  /*0220*/  ISETP.GE.U32.AND P1, PT, R14, UR5, PT ;  /* 0x000000050e007c0c */ /* 0x000fe2000bf26070 */
[----:B------:R-:W-:-:S05]  /*0230*/  @!P4 IMAD.X R7, RZ, RZ, R7, P3 ;  /* 0x000000ffff07c224 */ /* 0x000fca00018e0607 */
[----:B------:R0:W2:Y:S07]  /*0240*/  @!P4 LDG.E.U8 R6, desc[UR8][R6.64] ;  /* 0x000000080606c981 */ /* 0x0000ae000c1e1100 */
[C---:B------:R-:W-:Y:S01]  /*0250*/  @!P1 VIADD R25, R14.reuse, UR4 ;  /* 0x000000040e199c36 */ /* 0x040fe20008000000 */
[----:B------:R-:W3:Y:S01]  /*0260*/  @!P1 LDC.64 R12, c[0x0][0x390] ;  /* 0x0000e400ff0c9b82 */ /* 0x000ee20000000a00 */
[----:B------:R-:W-:Y:S01]  /*0270*/  @!P1 VIADD R14, R14, 0x80 ;  /* 0x000000800e0e9836 */ /* 0x000fe20000000000 */
[----:B-1----:R-:W-:-:S04]  /*0280*/  @!P0 IADD3 R8, P3, PT, R23, R8, RZ ;  /* 0x0000000817088210 */ /* 0x002fc80007f7e0ff */
[----:B------:R-:W-:Y:S01]  /*0290*/  ISETP.GE.U32.AND P2, PT, R14, UR5, PT ;  /* 0x000000050e007c0c */ /* 0x000fe2000bf46070 */
[----:B------:R-:W-:-:S05]  /*02a0*/  @!P0 IMAD.X R9, RZ, RZ, R9, P3 ;  /* 0x000000ffff098224 */ /* 0x000fca00018e0609 */
[----:B------:R-:W4:Y:S07]  /*02b0*/  @!P0 LDG.E.U8 R8, desc[UR8][R8.64] ;  /* 0x0000000808088981 */ /* 0x000f2e000c1e1100 */
[----:B------:R-:W1:Y:S01]  /*02c0*/  @!P2 LDC.64 R10, c[0x0][0x390] ;  /* 0x0000e400ff0aab82 */ /* 0x000e620000000a00 */
[C---:B------:R-:W-:Y:S02]  /*02d0*/  @!P2 VIADD R15, R14.reuse, UR4 ;  /* 0x000000040e0fac36 */ /* 0x040fe40008000000 */
[----:B------:R-:W-:Y:S01]  /*02e0*/  @!P2 VIADD R14, R14, 0x80 ;  /* 0x000000800e0ea836 */ /* 0x000fe20000000000 */
[----:B---3--:R-:W-:-:S05]  /*02f0*/  @!P1 IADD3 R12, P3, PT, R25, R12, RZ ;  /* 0x0000000c190c9210 */ /* 0x008fca0007f7e0ff */
[----:B------:R-:W-:-:S05]  /*0300*/  @!P1 IMAD.X R13, RZ, RZ, R13, P3 ;  /* 0x000000ffff0d9224 */ /* 0x000fca00018e060d */
[----:B------:R-:W3:Y:S01]  /*0310*/  @!P1 LDG.E.U8 R12, desc[UR8][R12.64] ;  /* 0x000000080c0c9981 */ /* 0x000ee2000c1e1100 */
[----:B-1----:R-:W-:-:S05]  /*0320*/  @!P2 IADD3 R10, P3, PT, R15, R10, RZ ;  /* 0x0000000a0f0aa210 */ /* 0x002fca0007f7e0ff */
[----:B------:R-:W-:Y:S01]  /*0330*/  @!P2 IMAD.X R11, RZ, RZ, R11, P3 ;  /* 0x000000ffff0ba224 */ /* 0x000fe200018e060b */
[----:B------:R-:W-:-:S04]  /*0340*/  ISETP.GE.U32.AND P3, PT, R14, UR5, PT ;  /* 0x000000050e007c0c */ /* 0x000fc8000bf66070 */
[----:B------:R-:W5:Y:S09]  /*0350*/  @!P2 LDG.E.U8 R10, desc[UR8][R10.64] ;  /* 0x000000080a0aa981 */ /* 0x000f72000c1e1100 */
[----:B------:R-:W1:Y:S01]  /*0360*/  @!P3 LDC.64 R20, c[0x0][0x390] ;  /* 0x0000e400ff14bb82 */ /* 0x000e620000000a00 */
[----:B------:R-:W-:-:S02]  /*0370*/  @!P3 VIADD R17, R14, UR4 ;  /* 0x000000040e11bc36 */ /* 0x000fc40008000000 */
[----:B------:R-:W-:-:S05]  /*0380*/  @!P3 VIADD R14, R14, 0x80 ;  /* 0x000000800e0eb836 */ /* 0x000fca0000000000 */
[----:B------:R-:W-:-:S04]  /*0390*/  ISETP.GE.U32.AND P5, PT, R14, UR5, PT ;  /* 0x000000050e007c0c */ /* 0x000fc8000bfa6070 */
[----:B------:R-:W-:-:S09]  /*03a0*/  P2R R22, PR, RZ, 0x20 ;  /* 0x00000020ff167803 */ /* 0x000fd20000000000 */
[----:B------:R-:W-:Y:S01]  /*03b0*/  @!P5 VIADD R15, R14, UR4 ;  /* 0x000000040e0fdc36 */ /* 0x000fe20008000000 */
[----:B-1----:R-:W-:-:S05]  /*03c0*/  @!P3 IADD3 R16, P6, PT, R17, R20, RZ ;  /* 0x000000141110b210 */ /* 0x002fca0007fde0ff */
[----:B------:R-:W-:Y:S02]  /*03d0*/  @!P3 IMAD.X R17, RZ, RZ, R21, P6 ;  /* 0x000000ffff11b224 */ /* 0x000fe400030e0615 */
[----:B------:R-:W1:Y:S03]  /*03e0*/  @!P5 LDC.64 R20, c[0x0][0x390] ;  /* 0x0000e400ff14db82 */ /* 0x000e660000000a00 */
[----:B------:R-:W5:Y:S01]  /*03f0*/  @!P3 LDG.E.U8 R16, desc[UR8][R16.64] ;  /* 0x000000081010b981 */ /* 0x000f62000c1e1100 */
[----:B-1----:R-:W-:-:S05]  /*0400*/  @!P5 IADD3 R14, P6, PT, R15, R20, RZ ;  /* 0x000000140f0ed210 */ /* 0x002fca0007fde0ff */
[----:B------:R-:W-:Y:S01]  /*0410*/  @!P5 IMAD.X R15, RZ, RZ, R21, P6 ;  /* 0x000000ffff0fd224 */ /* 0x000fe200030e0615 */
[----:B------:R-:W-:Y:S02]  /*0420*/  ISETP.NE.AND P6, PT, R18, RZ, PT ;  /* 0x000000ff1200720c */ /* 0x000fe40003fc5270 */
[----:B------:R-:W-:-:S11]  /*0430*/  ISETP.NE.AND P5, PT, R19, RZ, PT ;  /* 0x000000ff1300720c */ /* 0x000fd60003fa5270 */
[----:B------:R-:W2:Y:S04]  /*0440*/  @!P6 LDG.E.U8 R4, desc[UR8][R4.64] ;  /* 0x000000080404e981 */ /* 0x000ea8000c1e1100 */
[----:B------:R-:W4:Y:S01]  /*0450*/  @!P5 LDG.E.U8 R2, desc[UR8][R2.64] ;  /* 0x000000080202d981 */ /* 0x000f22000c1e1100 */
[----:B--2---:R-:W-:-:S04]  /*0460*/  ISETP.NE.AND P6, PT, R4, RZ, !P6 ;  /* 0x000000ff0400720c */ /* 0x004fc800077c5270 */
[----:B------:R-:W-:-:S04]  /*0470*/  ISETP.NE.AND P6, PT, RZ, UR10, P6 ;  /* 0x0000000aff007c0c */ /* 0x000fc8000b7c5270 */
[----:B------:R-:W-:Y:S02]  /*0480*/  SEL R18, RZ, 0x1, !P6 ;  /* 0x00000001ff127807 */ /* 0x000fe40007000000 */
[----:B------:R-:W-:-:S13]  /*0490*/  ISETP.NE.AND P6, PT, R22, RZ, PT ;  /* 0x000000ff1600720c */ /* 0x000fda0003fc5270 */
[----:B------:R1:W2:Y:S01]  /*04a0*/  @!P6 LDG.E.U8 R14, desc[UR8][R14.64] ;  /* 0x000000080e0ee981 */ /* 0x0002a2000c1e1100 */
[----:B----4-:R-:W-:-:S04]  /*04b0*/  ISETP.NE.AND P5, PT, R2, RZ, !P5 ;  /* 0x000000ff0200720c */ /* 0x010fc80006fa5270 */
[----:B------:R-:W-:-:S04]  /*04c0*/  ISETP.NE.AND P5, PT, RZ, UR10, P5 ;  /* 0x0000000aff007c0c */ /* 0x000fc8000afa5270 */
[----:B0-----:R-:W-:Y:S02]  /*04d0*/  SEL R7, RZ, 0x1, !P5 ;  /* 0x00000001ff077807 */ /* 0x001fe40006800000 */
[----:B------:R-:W-:Y:S02]  /*04e0*/  ISETP.GE.U32.AND P5, PT, R0, UR5, PT ;  /* 0x0000000500007c0c */ /* 0x000fe4000bfa6070 */
[----:B------:R-:W-:Y:S02]  /*04f0*/  ISETP.NE.AND P4, PT, R6, RZ, !P4 ;  /* 0x000000ff0600720c */ /* 0x000fe40006785270 */
[----:B------:R-:W-:Y:S02]  /*0500*/  ISETP.NE.AND P0, PT, R8, RZ, !P0 ;  /* 0x000000ff0800720c */ /* 0x000fe40004705270 */
[----:B---3--:R-:W-:Y:S02]  /*0510*/  ISETP.NE.AND P1, PT, R12, RZ, !P1 ;  /* 0x000000ff0c00720c */ /* 0x008fe40004f25270 */
[----:B-----5:R-:W-:-:S02]  /*0520*/  ISETP.NE.AND P2, PT, R10, RZ, !P2 ;  /* 0x000000ff0a00720c */ /* 0x020fc40005745270 */
[----:B------:R-:W-:Y:S01]  /*0530*/  ISETP.NE.AND P3, PT, R16, RZ, !P3 ;  /* 0x000000ff1000720c */ /* 0x000fe20005f65270 */
[----:B------:R-:W-:Y:S01]  /*0540*/  BSSY.RECONVERGENT B0, `(.L_x_25343) ;  /* 0x0000047000007945 */ /* 0x000fe20003800200 */
[----:B------:R-:W-:-:S03]  /*0550*/  ISETP.NE.AND P4, PT, RZ, UR10, P4 ;  /* 0x0000000aff007c0c */ /* 0x000fc6000a785270 */
[----:B------:R-:W-:Y:S01]  /*0560*/  BSSY.RELIABLE B1, `(.L_x_25344) ;  /* 0x000003d000017945 */ /* 0x000fe20003800100 */
[----:B------:R-:W-:Y:S02]  /*0570*/  ISETP.NE.AND P0, PT, RZ, UR10, P0 ;  /* 0x0000000aff007c0c */ /* 0x000fe40008705270 */
[----:B------:R-:W-:Y:S02]  /*0580*/  ISETP.NE.AND P1, PT, RZ, UR10, P1 ;  /* 0x0000000aff007c0c */ /* 0x000fe40008f25270 */
[----:B------:R-:W-:Y:S02]  /*0590*/  ISETP.NE.AND P2, PT, RZ, UR10, P2 ;  /* 0x0000000aff007c0c */ /* 0x000fe40009745270 */
[----:B------:R-:W-:Y:S02]  /*05a0*/  ISETP.NE.AND P3, PT, RZ, UR10, P3 ;  /* 0x0000000aff007c0c */ /* 0x000fe40009f65270 */
[----:B------:R-:W-:Y:S02]  /*05b0*/  SEL R9, RZ, 0x1, !P4 ;  /* 0x00000001ff097807 */ /* 0x000fe40006000000 */
[----:B------:R-:W-:-:S02]  /*05c0*/  SEL R11, RZ, 0x1, !P0 ;  /* 0x00000001ff0b7807 */ /* 0x000fc40004000000 */
[----:B------:R-:W-:Y:S02]  /*05d0*/  SEL R13, RZ, 0x1, !P1 ;  /* 0x00000001ff0d7807 */ /* 0x000fe40004800000 */
[----:B-1----:R-:W-:Y:S02]  /*05e0*/  SEL R15, RZ, 0x1, !P2 ;  /* 0x00000001ff0f7807 */ /* 0x002fe40005000000 */
[----:B------:R-:W-:Y:S02]  /*05f0*/  SEL R3, RZ, 0x1, !P3 ;  /* 0x00000001ff037807 */ /* 0x000fe40005800000 */
[----:B--2---:R-:W-:-:S04]  /*0600*/  ISETP.NE.AND P6, PT, R14, RZ, !P6 ;  /* 0x000000ff0e00720c */ /* 0x004fc800077c5270 */
[----:B------:R-:W-:-:S04]  /*0610*/  ISETP.NE.AND P6, PT, RZ, UR10, P6 ;  /* 0x0000000aff007c0c */ /* 0x000fc8000b7c5270 */
[----:B------:R-:W-:Y:S01]  /*0620*/  SEL R2, RZ, 0x1, !P6 ;  /* 0x00000001ff027807 */ /* 0x000fe20007000000 */
[----:B------:R-:W-:Y:S08]  /*0630*/  @P5 BRA `(.L_x_25345) ;  /* 0x0000000000385947 */ /* 0x000ff00003800000 */
        /* <DEDUP_REMOVED lines=14> */
.L_x_25345:
        /* <DEDUP_REMOVED lines=8> */
.L_x_25346:
        /* <DEDUP_REMOVED lines=8> */
.L_x_25347:
        /* <DEDUP_REMOVED lines=8> */
.L_x_25348:
[----:B------:R-:W-:-:S13]  /*08a0*/  ISETP.GE.U32.AND P0, PT, R0, UR5, PT ;  /* 0x0000000500007c0c */ /* 0x000fda000bf06070 */
[----:B------:R-:W-:Y:S05]  /*08b0*/  @P0 BREAK.RELIABLE B1 ;  /* 0x0000000000010942 */ /* 0x000fea0003800100 */
[----:B------:R-:W-:Y:S05]  /*08c0*/  @P0 BRA `(.L_x_25350) ;  /* 0x0000000000380947 */ /* 0x000fea0003800000 */
[----:B------:R-:W3:Y:S01]  /*08d0*/  LDCU.64 UR6, c[0x0][0x388] ;  /* 0x00007100ff0677ac */ /* 0x000ee20008000a00 */
[C---:B012---:R-:W-:Y:S02]  /*08e0*/  VIADD R4, R0.reuse, UR4 ;  /* 0x0000000400047c36 */ /* 0x047fe40008000000 */
[----:B------:R-:W-:-:S03]  /*08f0*/  VIADD R0, R0, 0x80 ;  /* 0x0000008000007836 */ /* 0x000fc60000000000 */
[----:B---3--:R-:W-:-:S05]  /*0900*/  IADD3 R4, P0, PT, R4, UR6, RZ ;  /* 0x0000000604047c10 */ /* 0x008fca000ff1e0ff */
[----:B------:R-:W-:-:S05]  /*0910*/  IMAD.X R5, RZ, RZ, UR7, P0 ;  /* 0x00000007ff057e24 */ /* 0x000fca00080e06ff */
[----:B------:R2:W-:Y:S03]  /*0920*/  STG.E.U8 desc[UR8][R4.64], R15 ;  /* 0x0000000f04007986 */ /* 0x0005e6000c101108 */
.L_x_25349:
[----:B------:R-:W-:Y:S05]  /*0930*/  BSYNC.RELIABLE B1 ;  /* 0x0000000000017941 */ /* 0x000fea0003800100 */
.L_x_25344:
[----:B------:R-:W-:-:S13]  /*0940*/  ISETP.GE.U32.AND P0, PT, R0, UR5, PT ;  /* 0x0000000500007c0c */ /* 0x000fda000bf06070 */
[----:B0-----:R-:W0:Y:S01]  /*0950*/  @!P0 LDC.64 R6, c[0x0][0x388] ;  /* 0x0000e200ff068b82 */ /* 0x001e220000000a00 */
[C---:B-12---:R-:W-:Y:S02]  /*0960*/  @!P0 VIADD R5, R0.reuse, UR4 ;  /* 0x0000000400058c36 */ /* 0x046fe40008000000 */
[----:B------:R-:W-:-:S03]  /*0970*/  @!P0 VIADD R0, R0, 0x80 ;  /* 0x0000008000008836 */ /* 0x000fc60000000000 */
[----:B0-----:R-:W-:-:S05]  /*0980*/  @!P0 IADD3 R4, P1, PT, R5, R6, RZ ;  /* 0x0000000605048210 */ /* 0x001fca0007f3e0ff */
[----:B------:R-:W-:-:S05]  /*0990*/  @!P0 IMAD.X R5, RZ, RZ, R7, P1 ;  /* 0x000000ffff058224 */ /* 0x000fca00008e0607 */
[----:B------:R3:W-:Y:S03]  /*09a0*/  @!P0 STG.E.U8 desc[UR8][R4.64], R3 ;  /* 0x0000000304008986 */ /* 0x0007e6000c101108 */
.L_x_25350:
[----:B------:R-:W-:Y:S05]  /*09b0*/  BSYNC.RECONVERGENT B0 ;  /* 0x0000000000007941 */ /* 0x000fea0003800200 */
.L_x_25343:
[----:B------:R-:W-:Y:S05]  /*09c0*/  WARPSYNC.ALL ;  /* 0x0000000000007948 */ /* 0x000fea0003800000 */
[----:B------:R-:W-:-:S13]  /*09d0*/  ISETP.GE.U32.AND P0, PT, R0, UR5, PT ;  /* 0x0000000500007c0c */ /* 0x000fda000bf06070 */
[----:B------:R-:W-:Y:S05]  /*09e0*/  @P0 EXIT ;  /* 0x000000000000094d */ /* 0x000fea0003800000 */
[----:B------:R-:W0:Y:S01]  /*09f0*/  LDCU.64 UR6, c[0x0][0x388] ;  /* 0x00007100ff0677ac */ /* 0x000e220008000a00 */
[----:B------:R-:W-:-:S05]  /*0a00*/  VIADD R0, R0, UR4 ;  /* 0x0000000400007c36 */ /* 0x000fca0008000000 */
[----:B0123--:R-:W-:-:S05]  /*0a10*/  IADD3 R4, P0, PT, R0, UR6, RZ ;  /* 0x0000000600047c10 */ /* 0x00ffca000ff1e0ff */
[----:B------:R-:W-:-:S05]  /*0a20*/  IMAD.X R5, RZ, RZ, UR7, P0 ;  /* 0x00000007ff057e24 */ /* 0x000fca00080e06ff */
[----:B------:R-:W-:Y:S01]  /*0a30*/  STG.E.U8 desc[UR8][R4.64], R2 ;  /* 0x0000000204007986 */ /* 0x000fe2000c101108 */
[----:B------:R-:W-:Y:S05]  /*0a40*/  EXIT ;  /* 0x000000000000794d */ /* 0x000fea0003800000 */
.L_x_25342:
        /* <DEDUP_REMOVED lines=12> */
[----:B------:R-:W-:Y:S01]  /*0b10*/  ISETP.NE.AND P0, PT, RZ, UR10, PT ;  /* 0x0000000aff007c0c */ /* 0x000fe2000bf05270 */
[----:B0-----:R-:W-:-:S04]  /*0b20*/  UIADD3 UR6, UP0, UPT, UR4, UR6, URZ ;  /* 0x0000000604067290 */ /* 0x001fc8000ff1e0ff */
[----:B------:R-:W-:Y:S02]  /*0b30*/  UIADD3.X UR7, UPT, UPT, URZ, UR7, URZ, UP0, !UPT ;  /* 0x00000007ff077290 */ /* 0x000fe400087fe4ff */
[----:B------:R-:W-:-:S04]  /*0b40*/  IMAD.U32 R2, RZ, RZ, UR6 ;  /* 0x00000006ff027e24 */ /* 0x000fc8000f8e00ff */
[----:B------:R-:W-:Y:S02]  /*0b50*/  IMAD.U32 R3, RZ, RZ, UR7 ;  /* 0x00000007ff037e24 */ /* 0x000fe4000f8e00ff */
[----:B------:R-:W-:Y:S01]  /*0b60*/  IMAD.WIDE.U32 R2, R11, 0x2, R2 ;  /* 0x000000020b027825 */ /* 0x000fe200078e0002 */
[C---:B--2---:R-:W-:Y:S02]  /*0b70*/  PRMT R0, R6.reuse, 0x7770, RZ ;  /* 0x0000777006007816 */ /* 0x044fe400000000ff */
[----:B------:R-:W-:Y:S02]  /*0b80*/  PRMT R6, R6, 0x7771, RZ ;  /* 0x0000777106067816 */ /* 0x000fe400000000ff */
[----:B------:R-:W-:Y:S02]  /*0b90*/  ISETP.NE.AND P1, PT, R0, RZ, P0 ;  /* 0x000000ff0000720c */ /* 0x000fe40000725270 */
[----:B---3--:R-:W-:Y:S02]  /*0ba0*/  PRMT R0, R7, 0x7771, RZ ;  /* 0x0000777107007816 */ /* 0x008fe400000000ff */
[----:B----4-:R-:W-:-:S02]  /*0bb0*/  PRMT R5, R8, 0x7770, RZ ;  /* 0x0000777008057816 */ /* 0x010fc400000000ff */
[----:B------:R-:W-:Y:S02]  /*0bc0*/  PRMT R4, R7, 0x7770, RZ ;  /* 0x0000777007047816 */ /* 0x000fe400000000ff */
[----:B------:R-:W-:Y:S02]  /*0bd0*/  ISETP.NE.AND P4, PT, R0, RZ, P0 ;  /* 0x000000ff0000720c */ /* 0x000fe40000785270 */
[----:B------:R-:W-:Y:S02]  /*0be0*/  PRMT R0, R8, 0x7771, RZ ;  /* 0x0000777108007816 */ /* 0x000fe400000000ff */
[----:B------:R-:W-:Y:S02]  /*0bf0*/  ISETP.NE.AND P3, PT, R5, RZ, P0 ;  /* 0x000000ff0500720c */ /* 0x000fe40000765270 */
[----:B------:R-:W-:Y:S02]  /*0c00*/  ISETP.NE.AND P5, PT, R4, RZ, P0 ;  /* 0x000000ff0400720c */ /* 0x000fe400007a5270 */
[----:B-----5:R-:W-:-:S02]  /*0c10*/  PRMT R5, R9, 0x7770, RZ ;  /* 0x0000777009057816 */ /* 0x020fc400000000ff */
[----:B------:R-:W-:Y:S02]  /*0c20*/  PRMT R4, R9, 0x7771, RZ ;  /* 0x0000777109047816 */ /* 0x000fe400000000ff */
[----:B------:R-:W-:Y:S02]  /*0c30*/  ISETP.NE.AND P2, PT, R0, RZ, P0 ;  /* 0x000000ff0000720c */ /* 0x000fe40000745270 */
[----:B------:R-:W-:Y:S02]  /*0c40*/  SEL R0, RZ, 0x1, !P1 ;  /* 0x00000001ff007807 */ /* 0x000fe40004800000 */
[----:B------:R-:W-:Y:S02]  /*0c50*/  ISETP.NE.AND P6, PT, R6, RZ, P0 ;  /* 0x000000ff0600720c */ /* 0x000fe400007c5270 */
[----:B------:R-:W-:Y:S02]  /*0c60*/  ISETP.NE.AND P1, PT, R5, RZ, P0 ;  /* 0x000000ff0500720c */ /* 0x000fe40000725270 */
[----:B------:R-:W-:-:S02]  /*0c70*/  ISETP.NE.AND P0, PT, R4, RZ, P0 ;  /* 0x000000ff0400720c */ /* 0x000fc40000705270 */
[----:B------:R-:W-:Y:S02]  /*0c80*/  SEL R5, RZ, 0x1, !P6 ;  /* 0x00000001ff057807 */ /* 0x000fe40007000000 */
[----:B------:R-:W-:Y:S02]  /*0c90*/  SEL R4, RZ, 0x1, !P5 ;  /* 0x00000001ff047807 */ /* 0x000fe40006800000 */
[----:B------:R-:W-:Y:S02]  /*0ca0*/  SEL R7, RZ, 0x1, !P4 ;  /* 0x00000001ff077807 */ /* 0x000fe40006000000 */
[----:B------:R-:W-:Y:S02]  /*0cb0*/  SEL R6, RZ, 0x1, !P3 ;  /* 0x00000001ff067807 */ /* 0x000fe40005800000 */
[----:B------:R-:W-:Y:S02]  /*0cc0*/  SEL R9, RZ, 0x1, !P2 ;  /* 0x00000001ff097807 */ /* 0x000fe40005000000 */
[----:B------:R-:W-:-:S02]  /*0cd0*/  SEL R8, RZ, 0x1, !P1 ;  /* 0x00000001ff087807 */ /* 0x000fc40004800000 */
[----:B------:R-:W-:Y:S02]  /*0ce0*/  SEL R11, RZ, 0x1, !P0 ;  /* 0x00000001ff0b7807 */ /* 0x000fe40004000000 */
        /* <DEDUP_REMOVED lines=9> */
.L_x_25351:
        /* <DEDUP_REMOVED lines=16> */
.L_x_41104:


//--------------------- .text._ZN2at6native29vectorized_elementwise_kernelILi4ENS0_13AUnaryFunctorIbbbZNS0_19minimum_kernel_cudaERNS_18TensorIteratorBaseEEUlbbE_EESt5arrayIPcLm2EEEEviT0_T1_ --------------------------
	.section	.text._ZN2at6native29vectorized_elementwise_kernelILi4ENS0_13AUnaryFunctorIbbbZNS0_19minimum_kernel_cudaERNS_18TensorIteratorBaseEEUlbbE_EESt5arrayIPcLm2EEEEviT0_T1_,"ax",@progbits
	.align	128
        .global         _ZN2at6native29vectorized_elementwise_kernelILi4ENS0_13AUnaryFunctorIbbbZNS0_19minimum_kernel_cudaERNS_18TensorIteratorBaseEEUlbbE_EESt5arrayIPcLm2EEEEviT0_T1_
        .type           _ZN2at6native29vectorized_elementwise_kernelILi4ENS0_13AUnaryFunctorIbbbZNS0_19minimum_kernel_cudaERNS_18TensorIteratorBaseEEUlbbE_EESt5arrayIPcLm2EEEEviT0_T1_,@function
        .size           _ZN2at6native29vectorized_elementwise_kernelILi4ENS0_13AUnaryFunctorIbbbZNS0_19minimum_kernel_cudaERNS_18TensorIteratorBaseEEUlbbE_EESt5arrayIPcLm2EEEEviT0_T1_,(.L_x_41105 - _ZN2at6native29vectorized_elementwise_kernelILi4ENS0_13AUnaryFunctorIbbbZNS0_19minimum_kernel_cudaERNS_18TensorIteratorBaseEEUlbbE_EESt5arrayIPcLm2EEEEviT0_T1_)
        .other          _ZN2at6native29vectorized_elementwise_kernelILi4ENS0_13AUnaryFunctorIbbbZNS0_19minimum_kernel_cudaERNS_18TensorIteratorBaseEEUlbbE_EESt5arrayIPcLm2EEEEviT0_T1_,@"STO_CUDA_ENTRY STV_DEFAULT"
_ZN2at6native29vectorized_elementwise_kernelILi4ENS0_13AUnaryFunctorIbbbZNS0_19minimum_kernel_cudaERNS_18TensorIteratorBaseEEUlbbE_EESt5arrayIPcLm2EEEEviT0_T1_:
.text._ZN2at6native29vectorized_elementwise_kernelILi4ENS0_13AUnaryFunctorIbbbZNS0_19minimum_kernel_cudaERNS_18TensorIteratorBaseEEUlbbE_EESt5arrayIPcLm2EEEEviT0_T1_:
        /* <DEDUP_REMOVED lines=114> */
.L_x_25355:
        /* <DEDUP_REMOVED lines=8> */
.L_x_25356:
        /* <DEDUP_REMOVED lines=8> */
.L_x_25357:
        /* <DEDUP_REMOVED lines=8> */
.L_x_25358:
        /* <DEDUP_REMOVED lines=9> */
.L_x_25359:
[----:B------:R-:W-:Y:S05]  /*0930*/  BSYNC.RELIABLE B1 ;  /* 0x0000000000017941 */ /* 0x000fea0003800100 */
.L_x_25354:
[----:B------:R-:W-:-:S13]  /*0940*/  ISETP.GE.U32.AND P0, PT, R0, UR5, PT ;  /* 0x0000000500007c0c */ /* 0x000fda000bf06070 */
[----:B0-----:R-:W0:Y:S01]  /*0950*/  @!P0 LDC.64 R6, c[0x0][0x388] ;  /* 0x0000e200ff068b82 */ /* 0x001e220000000a00 */
[C---:B-12---:R-:W-:Y:S02]  /*0960*/  @!P0 VIADD R5, R0.reuse, UR4 ;  /* 0x0000000400058c36 */ /* 0x046fe40008000000 */
[----:B------:R-:W-:-:S03]  /*0970*/  @!P0 VIADD R0, R0, 0x80 ;  /* 0x0000008000008836 */ /* 0x000fc60000000000 */
[----:B0-----:R-:W-:-:S05]  /*0980*/  @!P0 IADD3 R4, P1, PT, R5, R6, RZ ;  /* 0x0000000605048210 */ /* 0x001fca0007f3e0ff */
[----:B------:R-:W-:-:S05]  /*0990*/  @!P0 IMAD.X R5, RZ, RZ, R7, P1 ;  /* 0x000000ffff058224 */ /* 0x000fca00008e0607 */
[----:B------:R3:W-:Y:S03]  /*09a0*/  @!P0 STG.E.U8 desc[UR8][R4.64], R3 ;  /* 0x0000000304008986 */ /* 0x0007e6000c101108 */
.L_x_25360:
[----:B------:R-:W-:Y:S05]  /*09b0*/  BSYNC.RECONVERGENT B0 ;  /* 0x0000000000007941 */ /* 0x000fea0003800200 */
.L_x_25353:
        /* <DEDUP_REMOVED lines=9> */
.L_x_25352:
        /* <DEDUP_REMOVED lines=10> */
[----:B------:R-:W-:Y:S01]  /*0af0*/  ISETP.NE.AND P0, PT, RZ, UR10, PT ;  /* 0x0000000aff007c0c */ /* 0x000fe2000bf05270 */
[----:B0-----:R-:W-:-:S04]  /*0b00*/  UIADD3 UR6, UP0, UPT, UR4, UR6, URZ ;  /* 0x0000000604067290 */ /* 0x001fc8000ff1e0ff */
[----:B------:R-:W-:-:S06]  /*0b10*/  UIADD3.X UR7, UPT, UPT, URZ, UR7, URZ, UP0, !UPT ;  /* 0x00000007ff077290 */ /* 0x000fcc00087fe4ff */
[----:B-1----:R-:W-:Y:S01]  /*0b20*/  IMAD.U32 R3, RZ, RZ, UR7 ;  /* 0x00000007ff037e24 */ /* 0x002fe2000f8e00ff */
[C---:B--2---:R-:W-:Y:S02]  /*0b30*/  PRMT R5, R0.reuse, 0x7771, RZ ;  /* 0x0000777100057816 */ /* 0x044fe400000000ff */
[C---:B------:R-:W-:Y:S02]  /*0b40*/  PRMT R4, R0.reuse, 0x7770, RZ ;  /* 0x0000777000047816 */ /* 0x040fe400000000ff */
[----:B------:R-:W-:Y:S02]  /*0b50*/  ISETP.NE.AND P1, PT, R5, RZ, P0 ;  /* 0x000000ff0500720c */ /* 0x000fe40000725270 */
[C---:B------:R-:W-:Y:S02]  /*0b60*/  PRMT R5, R0.reuse, 0x7772, RZ ;  /* 0x0000777200057816 */ /* 0x040fe400000000ff */
[----:B------:R-:W-:Y:S02]  /*0b70*/  PRMT R0, R0, 0x7773, RZ ;  /* 0x0000777300007816 */ /* 0x000fe400000000ff */
[----:B------:R-:W-:-:S02]  /*0b80*/  ISETP.NE.AND P6, PT, R4, RZ, P0 ;  /* 0x000000ff0400720c */ /* 0x000fc400007c5270 */
[----:B---3--:R-:W-:Y:S02]  /*0b90*/  PRMT R4, R6, 0x7770, RZ ;  /* 0x0000777006047816 */ /* 0x008fe400000000ff */
[----:B------:R-:W-:Y:S02]  /*0ba0*/  ISETP.NE.AND P5, PT, R0, RZ, P0 ;  /* 0x000000ff0000720c */ /* 0x000fe400007a5270 */
[C---:B------:R-:W-:Y:S02]  /*0bb0*/  PRMT R0, R6.reuse, 0x7771, RZ ;  /* 0x0000777106007816 */ /* 0x040fe400000000ff */
[C---:B------:R-:W-:Y:S02]  /*0bc0*/  PRMT R2, R6.reuse, 0x7772, RZ ;  /* 0x0000777206027816 */ /* 0x040fe400000000ff */
[----:B------:R-:W-:Y:S02]  /*0bd0*/  PRMT R6, R6, 0x7773, RZ ;  /* 0x0000777306067816 */ /* 0x000fe400000000ff */
[----:B------:R-:W-:-:S02]  /*0be0*/  ISETP.NE.AND P3, PT, R4, RZ, P0 ;  /* 0x000000ff0400720c */ /* 0x000fc40000765270 */
[----:B------:R-:W-:Y:S02]  /*0bf0*/  SEL R4, RZ, 0x1, !P1 ;  /* 0x00000001ff047807 */ /* 0x000fe40004800000 */
[----:B------:R-:W-:Y:S02]  /*0c00*/  ISETP.NE.AND P4, PT, R5, RZ, P0 ;  /* 0x000000ff0500720c */ /* 0x000fe40000785270 */
[----:B------:R-:W-:Y:S02]  /*0c10*/  ISETP.NE.AND P2, PT, R0, RZ, P0 ;  /* 0x000000ff0000720c */ /* 0x000fe40000745270 */
[----:B------:R-:W-:Y:S01]  /*0c20*/  ISETP.NE.AND P1, PT, R2, RZ, P0 ;  /* 0x000000ff0200720c */ /* 0x000fe20000725270 */
[----:B------:R-:W-:Y:S01]  /*0c30*/  IMAD.U32 R2, RZ, RZ, UR6 ;  /* 0x00000006ff027e24 */ /* 0x000fe2000f8e00ff */
[----:B------:R-:W-:Y:S02]  /*0c40*/  ISETP.NE.AND P0, PT, R6, RZ, P0 ;  /* 0x000000ff0600720c */ /* 0x000fe40000705270 */
[----:B------:R-:W-:Y:S01]  /*0c50*/  SEL R7, RZ, 0x1, !P6 ;  /* 0x00000001ff077807 */ /* 0x000fe20007000000 */
[----:B------:R-:W-:Y:S01]  /*0c60*/  IMAD.WIDE.U32 R2, R13, 0x4, R2 ;  /* 0x000000040d027825 */ /* 0x000fe200078e0002 */
[----:B------:R-:W-:-:S02]  /*0c70*/  SEL R0, RZ, 0x1, !P5 ;  /* 0x00000001ff007807 */ /* 0x000fc40006800000 */
[----:B------:R-:W-:Y:S02]  /*0c80*/  SEL R5, RZ, 0x1, !P4 ;  /* 0x00000001ff057807 */ /* 0x000fe40006000000 */
[----:B------:R-:W-:Y:S02]  /*0c90*/  SEL R11, RZ, 0x1, !P3 ;  /* 0x00000001ff0b7807 */ /* 0x000fe40005800000 */
[----:B------:R-:W-:Y:S02]  /*0ca0*/  SEL R8, RZ, 0x1, !P2 ;  /* 0x00000001ff087807 */ /* 0x000fe40005000000 */
[----:B------:R-:W-:Y:S02]  /*0cb0*/  SEL R9, RZ, 0x1, !P1 ;  /* 0x00000001ff097807 */ /* 0x000fe40004800000 */
[----:B------:R-:W-:Y:S02]  /*0cc0*/  SEL R6, RZ, 0x1, !P0 ;  /* 0x00000001ff067807 */ /* 0x000fe40004000000 */
[----:B------:R-:W-:-:S02]  /*0cd0*/  PRMT R7, R7, 0x3340, R4 ;  /* 0x0000334007077816 */ /* 0x000fc40000000004 */
        /* <DEDUP_REMOVED lines=8> */
.L_x_25361:
        /* <DEDUP_REMOVED lines=10> */
.L_x_41105:


//--------------------- .text._ZN2at6native29vectorized_elementwise_kernelILi8ENS0_13AUnaryFunctorIbbbZNS0_19minimum_kernel_cudaERNS_18TensorIteratorBaseEEUlbbE_EESt5arrayIPcLm2EEEEviT0_T1_ --------------------------
	.section	.text._ZN2at6native29vectorized_elementwise_kernelILi8ENS0_13AUnaryFunctorIbbbZNS0_19minimum_kernel_cudaERNS_18TensorIteratorBaseEEUlbbE_EESt5arrayIPcLm2EEEEviT0_T1_,"ax",@progbits
	.align	128
        .global         _ZN2at6native29vectorized_elementwise_kernelILi8ENS0_13AUnaryFunctorIbbbZNS0_19minimum_kernel_cudaERNS_18TensorIteratorBaseEEUlbbE_EESt5arrayIPcLm2EEEEviT0_T1_
        .type           _ZN2at6native29vectorized_elementwise_kernelILi8ENS0_13AUnaryFunctorIbbbZNS0_19minimum_kernel_cudaERNS_18TensorIteratorBaseEEUlbbE_EESt5arrayIPcLm2EEEEviT0_T1_,@function
        .size           _ZN2at6native29vectorized_elementwise_kernelILi8ENS0_13AUnaryFunctorIbbbZNS0_19minimum_kernel_cudaERNS_18TensorIteratorBaseEEUlbbE_EESt5arrayIPcLm2EEEEviT0_T1_,(.L_x_41106 - _ZN2at6native29vectorized_elementwise_kernelILi8ENS0_13AUnaryFunctorIbbbZNS0_19minimum_kernel_cudaERNS_18TensorIteratorBaseEEUlbbE_EESt5arrayIPcLm2EEEEviT0_T1_)
        .other          _ZN2at6native29vectorized_elementwise_kernelILi8ENS0_13AUnaryFunctorIbbbZNS0_19minimum_kernel_cudaERNS_18TensorIteratorBaseEEUlbbE_EESt5arrayIPcLm2EEEEviT0_T1_,@"STO_CUDA_ENTRY STV_DEFAULT"
_ZN2at6native29vectorized_elementwise_kernelILi8ENS0_13AUnaryFunctorIbbbZNS0_19minimum_kernel_cudaERNS_18TensorIteratorBaseEEUlbbE_EESt5arrayIPcLm2EEEEviT0_T1_:
.text._ZN2at6native29vectorized_elementwise_kernelILi8ENS0_13AUnaryFunctorIbbbZNS0_19minimum_kernel_cudaERNS_18TensorIteratorBaseEEUlbbE_EESt5arrayIPcLm2EEEEviT0_T1_:
[----:B------:R-:W-:Y:S01]  /*0000*/  LDC R1, c[0x0][0x37c] ;  /* 0x0000df00ff017b82 */ /* 0x000fe20000000800 */
[----:B------:R-:W-:Y:S05]  /*0010*/  EXIT ;  /* 0x000000000000794d */ /* 0x000fea0003800000 */
.L_x_25362:
        /* <DEDUP_REMOVED lines=14> */
.L_x_41106:


//--------------------- .text._ZN2at6native18elementwise_kernelILi128ELi4EZNS0_15gpu_kernel_implINS0_13BinaryFunctorIbbbZNS0_19minimum_kernel_cudaERNS_18TensorIteratorBaseEEUlbbE_EEEEvS5_RKT_EUliE_EEviT1_ --------------------------
	.section	.text._ZN2at6native18elementwise_kernelILi128ELi4EZNS0_15gpu_kernel_implINS0_13BinaryFunctorIbbbZNS0_19minimum_kernel_cudaERNS_18TensorIteratorBaseEEUlbbE_EEEEvS5_RKT_EUliE_EEviT1_,"ax",@progbits
	.align	128
        .global         _ZN2at6native18elementwise_kernelILi128ELi4EZNS0_15gpu_kernel_implINS0_13BinaryFunctorIbbbZNS0_19minimum_kernel_cudaERNS_18TensorIteratorBaseEEUlbbE_EEEEvS5_RKT_EUliE_EEviT1_
        .type           _ZN2at6native18elementwise_kernelILi128ELi4EZNS0_15gpu_kernel_implINS0_13BinaryFunctorIbbbZNS0_19minimum_kernel_cudaERNS_18TensorIteratorBaseEEUlbbE_EEEEvS5_RKT_EUliE_EEviT1_,@function
        .size           _ZN2at6native18elementwise_kernelILi128ELi4EZNS0_15gpu_kernel_implINS0_13BinaryFunctorIbbbZNS0_19minimum_kernel_cudaERNS_18TensorIteratorBaseEEUlbbE_EEEEvS5_RKT_EUliE_EEviT1_,(.L_x_41107 - _ZN2at6native18elementwise_kernelILi128ELi4EZNS0_15gpu_kernel_implINS0_13BinaryFunctorIbbbZNS0_19minimum_kernel_cudaERNS_18TensorIteratorBaseEEUlbbE_EEEEvS5_RKT_EUliE_EEviT1_)
        .other          _ZN2at6native18elementwise_kernelILi128ELi4EZNS0_15gpu_kernel_implINS0_13BinaryFunctorIbbbZNS0_19minimum_kernel_cudaERNS_18TensorIteratorBaseEEUlbbE_EEEEvS5_RKT_EUliE_EEviT1_,@"STO_CUDA_ENTRY STV_DEFAULT"
_ZN2at6native18elementwise_kernelILi128ELi4EZNS0_15gpu_kernel_implINS0_13BinaryFunctorIbbbZNS0_19minimum_kernel_cudaERNS_18TensorIteratorBaseEEUlbbE_EEEEvS5_RKT_EUliE_EEviT1_:
.text._ZN2at6native18elementwise_kernelILi128ELi4EZNS0_15gpu_kernel_implINS0_13BinaryFunctorIbbbZNS0_19minimum_kernel_cudaERNS_18TensorIteratorBaseEEUlbbE_EEEEvS5_RKT_EUliE_EEviT1_:
        /* <DEDUP_REMOVED lines=371> */
.L_x_25365:
        /* <DEDUP_REMOVED lines=19> */
.L_x_25370:
[----:B------:R-:W2:Y:S02]  /*1860*/  LDG.E.U8 R2, desc[UR36][R2.64] ;  /* 0x0000002402027981 */ /* 0x000ea4000c1e1100 */
[----:B--2---:R-:W-:-:S04]  /*1870*/  ISETP.NE.AND P0, PT, R2, RZ, PT ;  /* 0x000000ff0200720c */ /* 0x004fc80003f05270 */
[----:B------:R-:W-:Y:S01]  /*1880*/  P2R R19, PR, RZ, 0x1 ;  /* 0x00000001ff137803 */ /* 0x000fe20000000000 */
[----:B------:R-:W-:Y:S08]  /*1890*/  BRA `(.L_x_25372) ;  /* 0x0000000800947947 */ /* 0x000ff00003800000 */
.L_x_25369:
        /* <DEDUP_REMOVED lines=11> */
.L_x_25374:
[----:B------:R-:W2:Y:S02]  /*1950*/  LDG.E R2, desc[UR36][R2.64] ;  /* 0x0000002402027981 */ /* 0x000ea4000c1e1900 */
[----:B--2---:R-:W-:-:S04]  /*1960*/  ISETP.NE.AND P0, PT, R2, RZ, PT ;  /* 0x000000ff0200720c */ /* 0x004fc80003f05270 */
[----:B------:R-:W-:Y:S01]  /*1970*/  P2R R19, PR, RZ, 0x1 ;  /* 0x00000001ff137803 */ /* 0x000fe20000000000 */
[----:B------:R-:W-:Y:S08]  /*1980*/  BRA `(.L_x_25372) ;  /* 0x0000000800587947 */ /* 0x000ff00003800000 */
.L_x_25373:
[----:B------:R-:W2:Y:S02]  /*1990*/  LDG.E.U16 R2, desc[UR36][R2.64] ;  /* 0x0000002402027981 */ /* 0x000ea4000c1e1500 */
[----:B--2---:R-:W-:-:S04]  /*19a0*/  ISETP.NE.AND P0, PT, R2, RZ, PT ;  /* 0x000000ff0200720c */ /* 0x004fc80003f05270 */
[----:B------:R-:W-:Y:S01]  /*19b0*/  P2R R19, PR, RZ, 0x1 ;  /* 0x00000001ff137803 */ /* 0x000fe20000000000 */
[----:B------:R-:W-:Y:S08]  /*19c0*/  BRA `(.L_x_25372) ;  /* 0x0000000800487947 */ /* 0x000ff00003800000 */
.L_x_25368:
        /* <DEDUP_REMOVED lines=10> */
.L_x_25376:
[----:B------:R-:W2:Y:S02]  /*1a70*/  LDG.E.U16 R0, desc[UR36][R2.64] ;  /* 0x0000002402007981 */ /* 0x000ea4000c1e1500 */
[----:B--2---:R-:W-:-:S05]  /*1a80*/  HADD2.F32 R0, -RZ, R0.H0_H0 ;  /* 0x20000000ff007230 */ /* 0x004fca0000004100 */
[----:B------:R-:W-:-:S04]  /*1a90*/  FSETP.NEU.FTZ.AND P0, PT, R0, RZ, PT ;  /* 0x000000ff0000720b */ /* 0x000fc80003f1d000 */
[----:B------:R-:W-:Y:S01]  /*1aa0*/  P2R R19, PR, RZ, 0x1 ;  /* 0x00000001ff137803 */ /* 0x000fe20000000000 */
[----:B------:R-:W-:Y:S08]  /*1ab0*/  BRA `(.L_x_25372) ;  /* 0x00000008000c7947 */ /* 0x000ff00003800000 */
.L_x_25375:
        /* <DEDUP_REMOVED lines=12> */
.L_x_25378:
        /* <DEDUP_REMOVED lines=10> */
.L_x_25377:
[----:B------:R-:W2:Y:S02]  /*1c20*/  LDG.E.64 R2, desc[UR36][R2.64] ;  /* 0x0000002402027981 */ /* 0x000ea4000c1e1b00 */
[----:B--2---:R-:W0:Y:S02]  /*1c30*/  DSETP.NEU.AND P0, PT, R2, RZ, PT ;  /* 0x000000ff0200722a */ /* 0x004e240003f0d000 */
[----:B0-----:R-:W-:Y:S01]  /*1c40*/  P2R R19, PR, RZ, 0x1 ;  /* 0x00000001ff137803 */ /* 0x001fe20000000000 */
[----:B------:R-:W-:Y:S06]  /*1c50*/  BRA `(.L_x_25372) ;  /* 0x0000000400a47947 */ /* 0x000fec0003800000 */
.L_x_25367:
        /* <DEDUP_REMOVED lines=12> */
.L_x_25381:
        /* <DEDUP_REMOVED lines=9> */
.L_x_25380:
        /* <DEDUP_REMOVED lines=10> */
.L_x_25383:
[----:B------:R-:W2:Y:S02]  /*1e50*/  LDG.E.U8 R0, desc[UR36][R2.64] ;  /* 0x0000002402007981 */ /* 0x000ea4000c1e1100 */
[----:B--2---:R-:W-:-:S05]  /*1e60*/  IMAD.SHL.U32 R4, R0, 0x2000000, RZ ;  /* 0x0200000000047824 */ /* 0x004fca00078e00ff */
[----:B------:R-:W-:-:S13]  /*1e70*/  ISETP.GT.U32.AND P0, PT, R4, 0x7ffffff, PT ;  /* 0x07ffffff0400780c */ /* 0x000fda0003f04070 */
[----:B------:R-:W-:Y:S02]  /*1e80*/  @!P0 SHF.L.U32 R0, R0, 0x8, RZ ;  /* 0x0000000800008819 */ /* 0x000fe400000006ff */
[----:B------:R-:W-:Y:S02]  /*1e90*/  @P0 LEA.HI R4, R4, 0x70000000, RZ, 0x1c ;  /* 0x7000000004040811 */ /* 0x000fe400078fe0ff */
[----:B------:R-:W-:-:S04]  /*1ea0*/  @!P0 LOP3.LUT R0, R0, 0x7f00, RZ, 0xc0, !PT ;  /* 0x00007f0000008812 */ /* 0x000fc800078ec0ff */
[----:B------:R-:W-:-:S05]  /*1eb0*/  @!P0 LOP3.LUT R0, R0, 0x3f000000, RZ, 0xfc, !PT ;  /* 0x3f00000000008812 */ /* 0x000fca00078efcff */
[----:B------:R-:W-:Y:S01]  /*1ec0*/  @!P0 FADD.FTZ R0, R0, -0.5 ;  /* 0xbf00000000008421 */ /* 0x000fe20000010000 */
[----:B------:R-:W-:-:S05]  /*1ed0*/  @P0 FMUL.FTZ R0, R4, 1.9259299443872358531e-34 ;  /* 0x0780000004000820 */ /* 0x000fca0000410000 */
[----:B------:R-:W-:-:S04]  /*1ee0*/  LOP3.LUT P0, RZ, R0, 0x7fffffff, RZ, 0xc0, !PT ;  /* 0x7fffffff00ff7812 */ /* 0x000fc8000780c0ff */
[----:B------:R-:W-:Y:S01]  /*1ef0*/  P2R R19, PR, RZ, 0x1 ;  /* 0x00000001ff137803 */ /* 0x000fe20000000000 */
[----:B------:R-:W-:Y:S08]  /*1f00*/  BRA `(.L_x_25372) ;  /* 0x0000000000f87947 */ /* 0x000ff00003800000 */
.L_x_25382:
[----:B------:R-:W2:Y:S02]  /*1f10*/  LDG.E.U16 R0, desc[UR36][R2.64] ;  /* 0x0000002402007981 */ /* 0x000ea4000c1e1500 */
[----:B--2---:R-:W-:-:S05]  /*1f20*/  IMAD.U32 R0, R0, 0x10000, RZ ;  /* 0x0001000000007824 */ /* 0x004fca00078e00ff */
[----:B------:R-:W-:-:S04]  /*1f30*/  FSETP.NEU.FTZ.AND P0, PT, R0, RZ, PT ;  /* 0x000000ff0000720b */ /* 0x000fc80003f1d000 */
[----:B------:R-:W-:Y:S01]  /*1f40*/  P2R R19, PR, RZ, 0x1 ;  /* 0x00000001ff137803 */ /* 0x000fe20000000000 */
[----:B------:R-:W-:Y:S08]  /*1f50*/  BRA `(.L_x_25372) ;  /* 0x0000000000e47947 */ /* 0x000ff00003800000 */
.L_x_25379:
        /* <DEDUP_REMOVED lines=12> */
.L_x_25386:
[----:B------:R-:W2:Y:S02]  /*2020*/  LDG.E.U8 R2, desc[UR36][R2.64] ;  /* 0x0000002402027981 */ /* 0x000ea4000c1e1100 */
[----:B--2---:R-:W-:-:S04]  /*2030*/  ISETP.NE.AND P0, PT, R2, RZ, PT ;  /* 0x000000ff0200720c */ /* 0x004fc80003f05270 */
[----:B------:R-:W-:Y:S01]  /*2040*/  P2R R19, PR, RZ, 0x1 ;  /* 0x00000001ff137803 */ /* 0x000fe20000000000 */
[----:B------:R-:W-:Y:S08]  /*2050*/  BRA `(.L_x_25372) ;  /* 0x0000000000a47947 */ /* 0x000ff00003800000 */
.L_x_25385:
[----:B------:R-:W2:Y:S02]  /*2060*/  LDG.E.U8 R2, desc[UR36][R2.64] ;  /* 0x0000002402027981 */ /* 0x000ea4000c1e1100 */
[----:B--2---:R-:W-:-:S04]  /*2070*/  ISETP.NE.AND P0, PT, R2, RZ, PT ;  /* 0x000000ff0200720c */ /* 0x004fc80003f05270 */
[----:B------:R-:W-:Y:S01]  /*2080*/  P2R R19, PR, RZ, 0x1 ;  /* 0x00000001ff137803 */ /* 0x000fe20000000000 */
[----:B------:R-:W-:Y:S08]  /*2090*/  BRA `(.L_x_25372) ;  /* 0x0000000000947947 */ /* 0x000ff00003800000 */
.L_x_25384:
[----:B------:R-:W-:-:S09]  /*20a0*/  UISETP.NE.AND UP0, UPT, UR4, 0x1c, UPT ;  /* 0x0000001c0400788c */ /* 0x000fd2000bf05270 */
[----:B------:R-:W-:Y:S05]  /*20b0*/  BRA.U !UP0, `(.L_x_25387) ;  /* 0x0000000108807547 */ /* 0x000fea000b800000 */
[----:B------:R-:W-:-:S09]  /*20c0*/  UISETP.NE.AND UP0, UPT, UR4, 0x1d, UPT ;  /* 0x0000001d0400788c */ /* 0x000fd2000bf05270 */
[----:B------:R-:W-:Y:S05]  /*20d0*/  BRA.U !UP0, `(.L_x_25388) ;  /* 0x0000000108647547 */ /* 0x000fea000b800000 */
[----:B------:R-:W-:-:S09]  /*20e0*/  UISETP.NE.AND UP0, UPT, UR4, 0x2c, UPT ;  /* 0x0000002c0400788c */ /* 0x000fd2000bf05270 */
[----:B------:R-:W-:Y:S05]  /*20f0*/  BRA.U !UP0, `(.L_x_25389) ;  /* 0x00000001084c7547 */ /* 0x000fea000b800000 */
.L_x_25371:
        /* <DEDUP_REMOVED lines=16> */
.L_x_25390:
[----:B------:R-:W-:-:S04]  /*2200*/  PLOP3.LUT P0, PT, PT, PT, PT, 0x8, 0x80 ;  /* 0x000000000080781c */ /* 0x000fc80003f0e170 */
[----:B------:R-:W-:Y:S01]  /*2210*/  P2R R19, PR, RZ, 0x1 ;  /* 0x00000001ff137803 */ /* 0x000fe20000000000 */
[----:B------:R-:W-:Y:S08]  /*2220*/  BRA `(.L_x_25372) ;  /* 0x0000000000307947 */ /* 0x000ff00003800000 */
.L_x_25389:
[----:B------:R-:W2:Y:S02]  /*2230*/  LDG.E.U8 R2, desc[UR36][R2.64] ;  /* 0x0000002402027981 */ /* 0x000ea4000c1e1100 */
[----:B--2---:R-:W-:-:S04]  /*2240*/  ISETP.NE.AND P0, PT, R2, RZ, PT ;  /* 0x000000ff0200720c */ /* 0x004fc80003f05270 */
[----:B------:R-:W-:Y:S01]  /*2250*/  P2R R19, PR, RZ, 0x1 ;  /* 0x00000001ff137803 */ /* 0x000fe20000000000 */
[----:B------:R-:W-:Y:S08]  /*2260*/  BRA `(.L_x_25372) ;  /* 0x0000000000207947 */ /* 0x000ff00003800000 */
.L_x_25388:
[----:B------:R-:W2:Y:S02]  /*2270*/  LDG.E.64 R2, desc[UR36][R2.64] ;  /* 0x0000002402027981 */ /* 0x000ea4000c1e1b00 */
[----:B--2---:R-:W-:-:S04]  /*2280*/  ISETP.NE.U32.AND P0, PT, R2, RZ, PT ;  /* 0x000000ff0200720c */ /* 0x004fc80003f05070 */
[----:B------:R-:W-:-:S04]  /*2290*/  ISETP.NE.AND.EX P0, PT, R3, RZ, PT, P0 ;  /* 0x000000ff0300720c */ /* 0x000fc80003f05300 */
[----:B------:R-:W-:Y:S01]  /*22a0*/  P2R R19, PR, RZ, 0x1 ;  /* 0x00000001ff137803 */ /* 0x000fe20000000000 */
[----:B------:R-:W-:Y:S08]  /*22b0*/  BRA `(.L_x_25372) ;  /* 0x00000000000c7947 */ /* 0x000ff00003800000 */
.L_x_25387:
[----:B------:R-:W2:Y:S02]  /*22c0*/  LDG.E R2, desc[UR36][R2.64] ;  /* 0x0000002402027981 */ /* 0x000ea4000c1e1900 */
[----:B--2---:R-:W-:-:S04]  /*22d0*/  ISETP.NE.AND P0, PT, R2, RZ, PT ;  /* 0x000000ff0200720c */ /* 0x004fc80003f05270 */
[----:B------:R-:W-:-:S09]  /*22e0*/  P2R R19, PR, RZ, 0x1 ;  /* 0x00000001ff137803 */ /* 0x000fd20000000000 */
.L_x_25372:
[----:B------:R-:W-:Y:S05]  /*22f0*/  BSYNC.RECONVERGENT B6 ;  /* 0x0000000000067941 */ /* 0x000fea0003800200 */
.L_x_25366:
        /* <DEDUP_REMOVED lines=18> */
.L_x_25395:
[----:B------:R-:W2:Y:S02]  /*2420*/  LDG.E.U8 R2, desc[UR36][R2.64] ;  /* 0x0000002402027981 */ /* 0x000ea4000c1e1100 */
[----:B--2---:R-:W-:Y:S01]  /*2430*/  ISETP.NE.AND P0, PT, R2, RZ, PT ;  /* 0x000000ff0200720c */ /* 0x004fe20003f05270 */
[----:B------:R-:W-:-:S12]  /*2440*/  BRA `(.L_x_25397) ;  /* 0x0000000800407947 */ /* 0x000fd80003800000 */
.L_x_25394:
        /* <DEDUP_REMOVED lines=10> */
.L_x_25399:
[----:B------:R-:W2:Y:S02]  /*24f0*/  LDG.E R2, desc[UR36][R2.64] ;  /* 0x0000002402027981 */ /* 0x000ea4000c1e1900 */
[----:B--2---:R-:W-:Y:S01]  /*2500*/  ISETP.NE.AND P0, PT, R2, RZ, PT ;  /* 0x000000ff0200720c */ /* 0x004fe20003f05270 */
[----:B------:R-:W-:-:S12]  /*2510*/  BRA `(.L_x_25397) ;  /* 0x00000008000c7947 */ /* 0x000fd80003800000 */
.L_x_25398:
[----:B------:R-:W2:Y:S02]  /*2520*/  LDG.E.U16 R2, desc[UR36][R2.64] ;  /* 0x0000002402027981 */ /* 0x000ea4000c1e1500 */
[----:B--2---:R-:W-:Y:S01]  /*2530*/  ISETP.NE.AND P0, PT, R2, RZ, PT ;  /* 0x000000ff0200720c */ /* 0x004fe20003f05270 */
[----:B------:R-:W-:-:S12]  /*2540*/  BRA `(.L_x_25397) ;  /* 0x0000000800007947 */ /* 0x000fd80003800000 */
.L_x_25393:
        /* <DEDUP_REMOVED lines=9> */
.L_x_25401:
[----:B------:R-:W2:Y:S02]  /*25e0*/  LDG.E.U16 R0, desc[UR36][R2.64] ;  /* 0x0000002402007981 */ /* 0x000ea4000c1e1500 */
[----:B--2---:R-:W-:-:S05]  /*25f0*/  HADD2.F32 R0, -RZ, R0.H0_H0 ;  /* 0x20000000ff007230 */ /* 0x004fca0000004100 */
[----:B------:R-:W-:Y:S01]  /*2600*/  FSETP.NEU.FTZ.AND P0, PT, R0, RZ, PT ;  /* 0x000000ff0000720b */ /* 0x000fe20003f1d000 */
[----:B------:R-:W-:-:S12]  /*2610*/  BRA `(.L_x_25397) ;  /* 0x0000000400cc7947 */ /* 0x000fd80003800000 */
.L_x_25400:
        /* <DEDUP_REMOVED lines=11> */
.L_x_25403:
        /* <DEDUP_REMOVED lines=8> */
.L_x_25402:
[----:B------:R-:W2:Y:S02]  /*2750*/  LDG.E.64 R2, desc[UR36][R2.64] ;  /* 0x0000002402027981 */ /* 0x000ea4000c1e1b00 */
[----:B--2---:R1:W2:Y:S02]  /*2760*/  DSETP.NEU.AND P0, PT, R2, RZ, PT ;  /* 0x000000ff0200722a */ /* 0x0042a40003f0d000 */
[----:B--2---:R-:W-:Y:S05]  /*2770*/  BRA `(.L_x_25397) ;  /* 0x0000000400747947 */ /* 0x004fea0003800000 */
.L_x_25392:
        /* <DEDUP_REMOVED lines=11> */
.L_x_25406:
        /* <DEDUP_REMOVED lines=8> */
.L_x_25405:
        /* <DEDUP_REMOVED lines=9> */
.L_x_25408:
        /* <DEDUP_REMOVED lines=11> */
.L_x_25407:
[----:B------:R-:W2:Y:S02]  /*29f0*/  LDG.E.U16 R0, desc[UR36][R2.64] ;  /* 0x0000002402007981 */ /* 0x000ea4000c1e1500 */
[----:B--2---:R-:W-:-:S05]  /*2a00*/  IMAD.U32 R0, R0, 0x10000, RZ ;  /* 0x0001000000007824 */ /* 0x004fca00078e00ff */
[----:B------:R-:W-:Y:S01]  /*2a10*/  FSETP.NEU.FTZ.AND P0, PT, R0, RZ, PT ;  /* 0x000000ff0000720b */ /* 0x000fe20003f1d000 */
[----:B------:R-:W-:-:S12]  /*2a20*/  BRA `(.L_x_25397) ;  /* 0x0000000000c87947 */ /* 0x000fd80003800000 */
.L_x_25404:
        /* <DEDUP_REMOVED lines=11> */
.L_x_25411:
[----:B------:R-:W2:Y:S02]  /*2ae0*/  LDG.E.U8 R2, desc[UR36][R2.64] ;  /* 0x0000002402027981 */ /* 0x000ea4000c1e1100 */
[----:B--2---:R-:W-:Y:S01]  /*2af0*/  ISETP.NE.AND P0, PT, R2, RZ, PT ;  /* 0x000000ff0200720c */ /* 0x004fe20003f05270 */
[----:B------:R-:W-:-:S12]  /*2b00*/  BRA `(.L_x_25397) ;  /* 0x0000000000907947 */ /* 0x000fd80003800000 */
.L_x_25410:
[----:B------:R-:W2:Y:S02]  /*2b10*/  LDG.E.U8 R2, desc[UR36][R2.64] ;  /* 0x0000002402027981 */ /* 0x000ea4000c1e1100 */
[----:B--2---:R-:W-:Y:S01]  /*2b20*/  ISETP.NE.AND P0, PT, R2, RZ, PT ;  /* 0x000000ff0200720c */ /* 0x004fe20003f05270 */
[----:B------:R-:W-:-:S12]  /*2b30*/  BRA `(.L_x_25397) ;  /* 0x0000000000847947 */ /* 0x000fd80003800000 */
.L_x_25409:
[----:B------:R-:W-:-:S09]  /*2b40*/  UISETP.NE.AND UP0, UPT, UR4, 0x1c, UPT ;  /* 0x0000001c0400788c */ /* 0x000fd2000bf05270 */
[----:B------:R-:W-:Y:S05]  /*2b50*/  BRA.U !UP0, `(.L_x_25412) ;  /* 0x0000000108747547 */ /* 0x000fea000b800000 */
[----:B------:R-:W-:-:S09]  /*2b60*/  UISETP.NE.AND UP0, UPT, UR4, 0x1d, UPT ;  /* 0x0000001d0400788c */ /* 0x000fd2000bf05270 */
[----:B------:R-:W-:Y:S05]  /*2b70*/  BRA.U !UP0, `(.L_x_25413) ;  /* 0x00000001085c7547 */ /* 0x000fea000b800000 */
[----:B------:R-:W-:-:S09]  /*2b80*/  UISETP.NE.AND UP0, UPT, UR4, 0x2c, UPT ;  /* 0x0000002c0400788c */ /* 0x000fd2000bf05270 */
[----:B------:R-:W-:Y:S05]  /*2b90*/  BRA.U !UP0, `(.L_x_25414) ;  /* 0x0000000108487547 */ /* 0x000fea000b800000 */
.L_x_25396:
        /* <DEDUP_REMOVED lines=16> */
.L_x_25415:
[----:B------:R-:W-:Y:S01]  /*2ca0*/  PLOP3.LUT P0, PT, PT, PT, PT, 0x8, 0x80 ;  /* 0x000000000080781c */ /* 0x000fe20003f0e170 */
[----:B------:R-:W-:-:S12]  /*2cb0*/  BRA `(.L_x_25397) ;  /* 0x0000000000247947 */ /* 0x000fd80003800000 */
.L_x_25414:
[----:B------:R-:W2:Y:S02]  /*2cc0*/  LDG.E.U8 R2, desc[UR36][R2.64] ;  /* 0x0000002402027981 */ /* 0x000ea4000c1e1100 */
[----:B--2---:R-:W-:Y:S01]  /*2cd0*/  ISETP.NE.AND P0, PT, R2, RZ, PT ;  /* 0x000000ff0200720c */ /* 0x004fe20003f05270 */
[----:B------:R-:W-:-:S12]  /*2ce0*/  BRA `(.L_x_25397) ;  /* 0x0000000000187947 */ /* 0x000fd80003800000 */
.L_x_25413:
[----:B------:R-:W2:Y:S02]  /*2cf0*/  LDG.E.64 R2, desc[UR36][R2.64] ;  /* 0x0000002402027981 */ /* 0x000ea4000c1e1b00 */
[----:B--2---:R-:W-:-:S04]  /*2d00*/  ISETP.NE.U32.AND P0, PT, R2, RZ, PT ;  /* 0x000000ff0200720c */ /* 0x004fc80003f05070 */
[----:B------:R-:W-:Y:S01]  /*2d10*/  ISETP.NE.AND.EX P0, PT, R3, RZ, PT, P0 ;  /* 0x000000ff0300720c */ /* 0x000fe20003f05300 */
[----:B------:R-:W-:-:S12]  /*2d20*/  BRA `(.L_x_25397) ;  /* 0x0000000000087947 */ /* 0x000fd80003800000 */
.L_x_25412:
[----:B------:R-:W2:Y:S02]  /*2d30*/  LDG.E R2, desc[UR36][R2.64] ;  /* 0x0000002402027981 */ /* 0x000ea4000c1e1900 */
[----:B--2---:R-:W-:-:S13]  /*2d40*/  ISETP.NE.AND P0, PT, R2, RZ, PT ;  /* 0x000000ff0200720c */ /* 0x004fda0003f05270 */
.L_x_25397:
[----:B------:R-:W-:Y:S05]  /*2d50*/  BSYNC.RECONVERGENT B6 ;  /* 0x0000000000067941 */ /* 0x000fea0003800200 */
.L_x_25391:
[----:B------:R-:W1:Y:S01]  /*2d60*/  LDCU.64 UR6, c[0x0][0x5e8] ;  /* 0x0000bd00ff0677ac */ /* 0x000e620008000a00 */
[----:B------:R-:W-:Y:S01]  /*2d70*/  ISETP.NE.AND P1, PT, R19, RZ, PT ;  /* 0x000000ff1300720c */ /* 0x000fe20003f25270 */
[----:B------:R-:W-:Y:S01]  /*2d80*/  BSSY.RECONVERGENT B6, `(.L_x_25416) ;  /* 0x00000d4000067945 */ /* 0x000fe20003800200 */
[----:B------:R-:W-:Y:S02]  /*2d90*/  UPRMT UR4, UR43, 0x9910, URZ ;  /* 0x000099102b047896 */ /* 0x000fe400080000ff */
[----:B------:R-:W-:Y:S02]  /*2da0*/  PLOP3.LUT P0, PT, P1, P0, PT, 0x80, 0x8 ;  /* 0x000000000008781c */ /* 0x000fe40000f01070 */
[----:B------:R-:W-:Y:S02]  /*2db0*/  UISETP.GT.AND UP0, UPT, UR4, 0x9, UPT ;  /* 0x000000090400788c */ /* 0x000fe4000bf04270 */
[----:B0-----:R-:W-:Y:S02]  /*2dc0*/  SEL R4, RZ, 0x1, !P0 ;  /* 0x00000001ff047807 */ /* 0x001fe40004000000 */
[----:B-1----:R-:W-:-:S04]  /*2dd0*/  IADD3 R2, P1, PT, R16, UR6, RZ ;  /* 0x0000000610027c10 */ /* 0x002fc8000ff3e0ff */
        /* <DEDUP_REMOVED lines=12> */
.L_x_25420:
[----:B------:R3:W-:Y:S01]  /*2ea0*/  STG.E.U8 desc[UR36][R2.64], R4 ;  /* 0x0000000402007986 */ /* 0x0007e2000c101124 */
[----:B------:R-:W-:Y:S05]  /*2eb0*/  BRA `(.L_x_25422) ;  /* 0x0000000c00007947 */ /* 0x000fea0003800000 */
.L_x_25419:
        /* <DEDUP_REMOVED lines=9> */
.L_x_25424:
[----:B------:R1:W-:Y:S01]  /*2f50*/  STG.E desc[UR36][R2.64], R4 ;  /* 0x0000000402007986 */ /* 0x0003e2000c101924 */
[----:B------:R-:W-:Y:S05]  /*2f60*/  BRA `(.L_x_25422) ;  /* 0x0000000800d47947 */ /* 0x000fea0003800000 */
.L_x_25423:
[----:B------:R2:W-:Y:S01]  /*2f70*/  STG.E.U16 desc[UR36][R2.64], R4 ;  /* 0x0000000402007986 */ /* 0x0005e2000c101524 */
[----:B------:R-:W-:Y:S05]  /*2f80*/  BRA `(.L_x_25422) ;  /* 0x0000000800cc7947 */ /* 0x000fea0003800000 */
.L_x_25418:
        /* <DEDUP_REMOVED lines=9> */
.L_x_25426:
[----:B------:R-:W-:-:S04]  /*3020*/  I2FP.F32.U32 R0, R4 ;  /* 0x0000000400007245 */ /* 0x000fc80000201000 */
[----:B------:R-:W-:-:S05]  /*3030*/  F2FP.F16.F32.PACK_AB R0, RZ, R0 ;  /* 0x00000000ff00723e */ /* 0x000fca00000000ff */
[----:B------:R0:W-:Y:S01]  /*3040*/  STG.E.U16 desc[UR36][R2.64], R0 ;  /* 0x0000000002007986 */ /* 0x0001e2000c101524 */
[----:B------:R-:W-:Y:S05]  /*3050*/  BRA `(.L_x_25422) ;  /* 0x0000000800987947 */ /* 0x000fea0003800000 */
.L_x_25425:
        /* <DEDUP_REMOVED lines=10> */
.L_x_25428:
[----:B------:R-:W-:-:S04]  /*3100*/  I2FP.F32.U32 R4, R4 ;  /* 0x0000000400047245 */ /* 0x000fc80000201000 */
[----:B------:R-:W-:-:S04]  /*3110*/  F2FP.F16.F32.PACK_AB R5, RZ, R4 ;  /* 0x00000004ff05723e */ /* 0x000fc800000000ff */
[----:B------:R-:W-:-:S05]  /*3120*/  PRMT R5, R5, 0x5410, RZ ;  /* 0x0000541005057816 */ /* 0x000fca00000000ff */
[----:B------:R0:W-:Y:S01]  /*3130*/  STG.E desc[UR36][R2.64], R5 ;  /* 0x0000000502007986 */ /* 0x0001e2000c101924 */
[----:B------:R-:W-:Y:S05]  /*3140*/  BRA `(.L_x_25422) ;  /* 0x00000008005c7947 */ /* 0x000fea0003800000 */
.L_x_25427:
[----:B------:R-:W0:Y:S02]  /*3150*/  I2F.F64.U32 R4, R4 ;  /* 0x0000000400047312 */ /* 0x000e240000201800 */
[----:B0-----:R0:W-:Y:S01]  /*3160*/  STG.E.64 desc[UR36][R2.64], R4 ;  /* 0x0000000402007986 */ /* 0x0011e2000c101b24 */
[----:B------:R-:W-:Y:S05]  /*3170*/  BRA `(.L_x_25422) ;  /* 0x0000000800507947 */ /* 0x000fea0003800000 */
.L_x_25417:
        /* <DEDUP_REMOVED lines=10> */
.L_x_25431:
[----:B------:R-:W-:Y:S01]  /*3220*/  CS2R R6, SRZ ;  /* 0x0000000000067805 */ /* 0x000fe2000001ff00 */
[----:B------:R-:W0:Y:S04]  /*3230*/  I2F.F64.U32 R4, R4 ;  /* 0x0000000400047312 */ /* 0x000e280000201800 */
[----:B0-----:R0:W-:Y:S01]  /*3240*/  STG.E.128 desc[UR36][R2.64], R4 ;  /* 0x0000000402007986 */ /* 0x0011e2000c101d24 */
[----:B------:R-:W-:Y:S05]  /*3250*/  BRA `(.L_x_25422) ;  /* 0x0000000800187947 */ /* 0x000fea0003800000 */
.L_x_25430:
        /* <DEDUP_REMOVED lines=8> */
[----:B------:R-:W-:Y:S02]  /*32e0*/  IMAD.MOV.U32 R5, RZ, RZ, 0x7f ;  /* 0x0000007fff057424 */ /* 0x000fe400078e00ff */
        /* <DEDUP_REMOVED lines=8> */
.L_x_25435:
[----:B------:R-:W-:Y:S05]  /*3370*/  BSYNC.RECONVERGENT B0 ;  /* 0x0000000000007941 */ /* 0x000fea0003800200 */
.L_x_25434:
[----:B------:R0:W-:Y:S01]  /*3380*/  STG.E.U8 desc[UR36][R2.64], R5 ;  /* 0x0000000502007986 */ /* 0x0001e2000c101124 */
[----:B------:R-:W-:Y:S05]  /*3390*/  BRA `(.L_x_25422) ;  /* 0x0000000400c87947 */ /* 0x000fea0003800000 */
.L_x_25433:
[----:B------:R-:W-:-:S04]  /*33a0*/  I2FP.F32.U32 R7, R4 ;  /* 0x0000000400077245 */ /* 0x000fc80000201000 */
[----:B------:R-:W-:-:S13]  /*33b0*/  ISETP.GE.U32.AND P1, PT, R7, 0x47800000, PT ;  /* 0x478000000700780c */ /* 0x000fda0003f26070 */
        /* <DEDUP_REMOVED lines=14> */
.L_x_25432:
[----:B------:R-:W-:-:S04]  /*34a0*/  I2FP.F32.U32 R0, R4 ;  /* 0x0000000400007245 */ /* 0x000fc80000201000 */
[----:B------:R-:W-:-:S05]  /*34b0*/  F2FP.BF16.F32.PACK_AB R0, RZ, R0 ;  /* 0x00000000ff00723e */ /* 0x000fca00000010ff */
[----:B------:R0:W-:Y:S01]  /*34c0*/  STG.E.U16 desc[UR36][R2.64], R0 ;  /* 0x0000000002007986 */ /* 0x0001e2000c101524 */
[----:B------:R-:W-:Y:S05]  /*34d0*/  BRA `(.L_x_25422) ;  /* 0x0000000400787947 */ /* 0x000fea0003800000 */
.L_x_25429:
        /* <DEDUP_REMOVED lines=10> */
.L_x_25438:
        /* <DEDUP_REMOVED lines=12> */
.L_x_25441:
[----:B------:R-:W-:-:S04]  /*3640*/  SHF.R.U32.HI R0, RZ, 0x14, R5 ;  /* 0x00000014ff007819 */ /* 0x000fc80000011605 */
[----:B------:R-:W-:-:S04]  /*3650*/  LOP3.LUT R0, R0, 0x1, RZ, 0xc0, !PT ;  /* 0x0000000100007812 */ /* 0x000fc800078ec0ff */
[----:B------:R-:W-:-:S04]  /*3660*/  IADD3 R0, PT, PT, R5, 0x487ffff, R0 ;  /* 0x0487ffff05007810 */ /* 0x000fc80007ffe000 */
[----:B------:R-:W-:-:S04]  /*3670*/  SHF.R.U32.HI R0, RZ, 0x14, R0 ;  /* 0x00000014ff007819 */ /* 0x000fc80000011600 */
[----:B------:R-:W-:-:S07]  /*3680*/  LOP3.LUT R4, R0, 0xff, RZ, 0xc0, !PT ;  /* 0x000000ff00047812 */ /* 0x000fce00078ec0ff */
.L_x_25442:
[----:B------:R-:W-:-:S07]  /*3690*/  PRMT R0, R4, 0x7610, R0 ;  /* 0x0000761004007816 */ /* 0x000fce0000000000 */
.L_x_25440:
[----:B------:R-:W-:Y:S05]  /*36a0*/  BSYNC.RECONVERGENT B0 ;  /* 0x0000000000007941 */ /* 0x000fea0003800200 */
.L_x_25439:
[----:B------:R0:W-:Y:S01]  /*36b0*/  STG.E.U8 desc[UR36][R2.64], R0 ;  /* 0x0000000002007986 */ /* 0x0001e2000c101124 */
[----:B------:R-:W-:Y:S05]  /*36c0*/  BRA `(.L_x_25422) ;  /* 0x0000000000fc7947 */ /* 0x000fea0003800000 */
.L_x_25437:
        /* <DEDUP_REMOVED lines=12> */
.L_x_25445:
[----:B------:R-:W-:-:S04]  /*3790*/  SHF.R.U32.HI R0, RZ, 0x15, R5 ;  /* 0x00000015ff007819 */ /* 0x000fc80000011605 */
[----:B------:R-:W-:-:S04]  /*37a0*/  LOP3.LUT R0, R0, 0x1, RZ, 0xc0, !PT ;  /* 0x0000000100007812 */ /* 0x000fc800078ec0ff */
[----:B------:R-:W-:-:S04]  /*37b0*/  IADD3 R0, PT, PT, R5, 0x88fffff, R0 ;  /* 0x088fffff05007810 */ /* 0x000fc80007ffe000 */
[----:B------:R-:W-:-:S04]  /*37c0*/  SHF.R.U32.HI R0, RZ, 0x15, R0 ;  /* 0x00000015ff007819 */ /* 0x000fc80000011600 */
[----:B------:R-:W-:-:S07]  /*37d0*/  LOP3.LUT R4, R0, 0xff, RZ, 0xc0, !PT ;  /* 0x000000ff00047812 */ /* 0x000fce00078ec0ff */
.L_x_25446:
[----:B------:R-:W-:-:S07]  /*37e0*/  PRMT R0, R4, 0x7610, R0 ;  /* 0x0000761004007816 */ /* 0x000fce0000000000 */
.L_x_25444:
[----:B------:R-:W-:Y:S05]  /*37f0*/  BSYNC.RECONVERGENT B0 ;  /* 0x0000000000007941 */ /* 0x000fea0003800200 */
.L_x_25443:
[----:B------:R0:W-:Y:S01]  /*3800*/  STG.E.U8 desc[UR36][R2.64], R0 ;  /* 0x0000000002007986 */ /* 0x0001e2000c101124 */
[----:B------:R-:W-:Y:S05]  /*3810*/  BRA `(.L_x_25422) ;  /* 0x0000000000a87947 */ /* 0x000fea0003800000 */
.L_x_25436:
[----:B------:R-:W-:-:S09]  /*3820*/  UISETP.NE.AND UP0, UPT, UR4, 0x1c, UPT ;  /* 0x0000001c0400788c */ /* 0x000fd2000bf05270 */
[----:B------:R-:W-:Y:S05]  /*3830*/  BRA.U !UP0, `(.L_x_25447) ;  /* 0x00000001089c7547 */ /* 0x000fea000b800000 */
[----:B------:R-:W-:-:S09]  /*3840*/  UISETP.NE.AND UP0, UPT, UR4, 0x1d, UPT ;  /* 0x0000001d0400788c */ /* 0x000fd2000bf05270 */
[----:B------:R-:W-:Y:S05]  /*3850*/  BRA.U !UP0, `(.L_x_25448) ;  /* 0x0000000108887547 */ /* 0x000fea000b800000 */
[----:B------:R-:W-:-:S09]  /*3860*/  UISETP.NE.AND UP0, UPT, UR4, 0x2c, UPT ;  /* 0x0000002c0400788c */ /* 0x000fd2000bf05270 */
[----:B------:R-:W-:Y:S05]  /*3870*/  BRA.U !UP0, `(.L_x_25449) ;  /* 0x0000000108447547 */ /* 0x000fea000b800000 */
.L_x_25421:
        /* <DEDUP_REMOVED lines=16> */
.L_x_25450:
[----:B------:R-:W-:Y:S05]  /*3980*/  BRA `(.L_x_25422) ;  /* 0x00000000004c7947 */ /* 0x000fea0003800000 */
.L_x_25449:
        /* <DEDUP_REMOVED lines=15> */
.L_x_25448:
[----:B------:R-:W-:-:S05]  /*3a80*/  HFMA2 R5, -RZ, RZ, 0, 0 ;  /* 0x00000000ff057431 */ /* 0x000fca00000001ff */
[----:B------:R0:W-:Y:S01]  /*3a90*/  STG.E.64 desc[UR36][R2.64], R4 ;  /* 0x0000000402007986 */ /* 0x0001e2000c101b24 */
[----:B------:R-:W-:Y:S05]  /*3aa0*/  BRA `(.L_x_25422) ;  /* 0x0000000000047947 */ /* 0x000fea0003800000 */
.L_x_25447:
[----:B------:R0:W-:Y:S02]  /*3ab0*/  STG.E desc[UR36][R2.64], R4 ;  /* 0x0000000402007986 */ /* 0x0001e4000c101924 */
.L_x_25422:
[----:B------:R-:W-:Y:S05]  /*3ac0*/  BSYNC.RECONVERGENT B6 ;  /* 0x0000000000067941 */ /* 0x000fea0003800200 */
.L_x_25416:
[----:B------:R-:W-:-:S07]  /*3ad0*/  VIADD R17, R17, 0x80 ;  /* 0x0000008011117836 */ /* 0x000fce0000000000 */
.L_x_25364:
[----:B------:R-:W-:Y:S05]  /*3ae0*/  BSYNC.RECONVERGENT B7 ;  /* 0x0000000000077941 */ /* 0x000fea0003800200 */
.L_x_25363:
        /* <DEDUP_REMOVED lines=358> */
.L_x_25453:
        /* <DEDUP_REMOVED lines=19> */
.L_x_25458:
[----:B------:R-:W2:Y:S02]  /*5280*/  LDG.E.U8 R2, desc[UR36][R2.64] ;  /* 0x0000002402027981 */ /* 0x000ea4000c1e1100 */
[----:B--2---:R-:W-:-:S04]  /*5290*/  ISETP.NE.AND P0, PT, R2, RZ, PT ;  /* 0x000000ff0200720c */ /* 0x004fc80003f05270 */
[----:B------:R-:W-:Y:S01]  /*52a0*/  P2R R19, PR, RZ, 0x1 ;  /* 0x00000001ff137803 */ /* 0x000fe20000000000 */
[----:B------:R-:W-:Y:S08]  /*52b0*/  BRA `(.L_x_25460) ;  /* 0x0000000800947947 */ /* 0x000ff00003800000 */
.L_x_25457:
        /* <DEDUP_REMOVED lines=11> */
.L_x_25462:
[----:B------:R-:W2:Y:S02]  /*5370*/  LDG.E R2, desc[UR36][R2.64] ;  /* 0x0000002402027981 */ /* 0x000ea4000c1e1900 */
[----:B--2---:R-:W-:-:S04]  /*5380*/  ISETP.NE.AND P0, PT, R2, RZ, PT ;  /* 0x000000ff0200720c */ /* 0x004fc80003f05270 */
[----:B------:R-:W-:Y:S01]  /*5390*/  P2R R19, PR, RZ, 0x1 ;  /* 0x00000001ff137803 */ /* 0x000fe20000000000 */
[----:B------:R-:W-:Y:S08]  /*53a0*/  BRA `(.L_x_25460) ;  /* 0x0000000800587947 */ /* 0x000ff00003800000 */
.L_x_25461:
[----:B------:R-:W2:Y:S02]  /*53b0*/  LDG.E.U16 R2, desc[UR36][R2.64] ;  /* 0x0000002402027981 */ /* 0x000ea4000c1e1500 */
[----:B--2---:R-:W-:-:S04]  /*53c0*/  ISETP.NE.AND P0, PT, R2, RZ, PT ;  /* 0x000000ff0200720c */ /* 0x004fc80003f05270 */
[----:B------:R-:W-:Y:S01]  /*53d0*/  P2R R19, PR, RZ, 0x1 ;  /* 0x00000001ff137803 */ /* 0x000fe20000000000 */
[----:B------:R-:W-:Y:S08]  /*53e0*/  BRA `(.L_x_25460) ;  /* 0x0000000800487947 */ /* 0x000ff00003800000 */
.L_x_25456:
        /* <DEDUP_REMOVED lines=10> */
.L_x_25464:
[----:B------:R-:W2:Y:S02]  /*5490*/  LDG.E.U16 R0, desc[UR36][R2.64] ;  /* 0x0000002402007981 */ /* 0x000ea4000c1e1500 */
[----:B--2---:R-:W-:-:S05]  /*54a0*/  HADD2.F32 R0, -RZ, R0.H0_H0 ;  /* 0x20000000ff007230 */ /* 0x004fca0000004100 */
[----:B------:R-:W-:-:S04]  /*54b0*/  FSETP.NEU.FTZ.AND P0, PT, R0, RZ, PT ;  /* 0x000000ff0000720b */ /* 0x000fc80003f1d000 */
[----:B------:R-:W-:Y:S01]  /*54c0*/  P2R R19, PR, RZ, 0x1 ;  /* 0x00000001ff137803 */ /* 0x000fe20000000000 */
[----:B------:R-:W-:Y:S08]  /*54d0*/  BRA `(.L_x_25460) ;  /* 0x00000008000c7947 */ /* 0x000ff00003800000 */
.L_x_25463:
        /* <DEDUP_REMOVED lines=12> */
.L_x_25466:
        /* <DEDUP_REMOVED lines=10> */
.L_x_25465:
[----:B------:R-:W2:Y:S02]  /*5640*/  LDG.E.64 R2, desc[UR36][R2.64] ;  /* 0x0000002402027981 */ /* 0x000ea4000c1e1b00 */
[----:B--2---:R-:W0:Y:S02]  /*5650*/  DSETP.NEU.AND P0, PT, R2, RZ, PT ;  /* 0x000000ff0200722a */ /* 0x004e240003f0d000 */
[----:B0-----:R-:W-:Y:S01]  /*5660*/  P2R R19, PR, RZ, 0x1 ;  /* 0x00000001ff137803 */ /* 0x001fe20000000000 */
[----:B------:R-:W-:Y:S06]  /*5670*/  BRA `(.L_x_25460) ;  /* 0x0000000400a47947 */ /* 0x000fec0003800000 */
.L_x_25455:
        /* <DEDUP_REMOVED lines=12> */
.L_x_25469:
        /* <DEDUP_REMOVED lines=9> */
.L_x_25468:
        /* <DEDUP_REMOVED lines=10> */
.L_x_25471:
        /* <DEDUP_REMOVED lines=9> */
[----:B------:R-:W-:-:S04]  /*5900*/  LOP3.LUT P0, RZ, R0, 0x7fffffff, RZ, 0xc0, !PT ;  /* 0x7fffffff00ff7812 */ /* 0x000fc8000780c0ff */
[----:B------:R-:W-:Y:S01]  /*5910*/  P2R R19, PR, RZ, 0x1 ;  /* 0x00000001ff137803 */ /* 0x000fe20000000000 */
[----:B------:R-:W-:Y:S08]  /*5920*/  BRA `(.L_x_25460) ;  /* 0x0000000000f87947 */ /* 0x000ff00003800000 */
.L_x_25470:
[----:B------:R-:W2:Y:S02]  /*5930*/  LDG.E.U16 R0, desc[UR36][R2.64] ;  /* 0x0000002402007981 */ /* 0x000ea4000c1e1500 */
[----:B--2---:R-:W-:-:S05]  /*5940*/  IMAD.U32 R0, R0, 0x10000, RZ ;  /* 0x0001000000007824 */ /* 0x004fca00078e00ff */
[----:B------:R-:W-:-:S04]  /*5950*/  FSETP.NEU.FTZ.AND P0, PT, R0, RZ, PT ;  /* 0x000000ff0000720b */ /* 0x000fc80003f1d000 */
[----:B------:R-:W-:Y:S01]  /*5960*/  P2R R19, PR, RZ, 0x1 ;  /* 0x00000001ff137803 */ /* 0x000fe20000000000 */
[----:B------:R-:W-:Y:S08]  /*5970*/  BRA `(.L_x_25460) ;  /* 0x0000000000e47947 */ /* 0x000ff00003800000 */
.L_x_25467:
        /* <DEDUP_REMOVED lines=12> */
.L_x_25474:
[----:B------:R-:W2:Y:S02]  /*5a40*/  LDG.E.U8 R2, desc[UR36][R2.64] ;  /* 0x0000002402027981 */ /* 0x000ea4000c1e1100 */
[----:B--2---:R-:W-:-:S04]  /*5a50*/  ISETP.NE.AND P0, PT, R2, RZ, PT ;  /* 0x000000ff0200720c */ /* 0x004fc80003f05270 */
[----:B------:R-:W-:Y:S01]  /*5a60*/  P2R R19, PR, RZ, 0x1 ;  /* 0x00000001ff137803 */ /* 0x000fe20000000000 */
[----:B------:R-:W-:Y:S08]  /*5a70*/  BRA `(.L_x_25460) ;  /* 0x0000000000a47947 */ /* 0x000ff00003800000 */
.L_x_25473:
[----:B------:R-:W2:Y:S02]  /*5a80*/  LDG.E.U8 R2, desc[UR36][R2.64] ;  /* 0x0000002402027981 */ /* 0x000ea4000c1e1100 */
[----:B--2---:R-:W-:-:S04]  /*5a90*/  ISETP.NE.AND P0, PT, R2, RZ, PT ;  /* 0x000000ff0200720c */ /* 0x004fc80003f05270 */
[----:B------:R-:W-:Y:S01]  /*5aa0*/  P2R R19, PR, RZ, 0x1 ;  /* 0x00000001ff137803 */ /* 0x000fe20000000000 */
[----:B------:R-:W-:Y:S08]  /*5ab0*/  BRA `(.L_x_25460) ;  /* 0x0000000000947947 */ /* 0x000ff00003800000 */
.L_x_25472:
        /* <DEDUP_REMOVED lines=10> */
.L_x_25459:
        /* <DEDUP_REMOVED lines=16> */
.L_x_25477:
[----:B------:R-:W-:-:S04]  /*5c60*/  PLOP3.LUT P0, PT, PT, PT, PT, 0x8, 0x80 ;  /* 0x000000000080781c */ /* 0x000fc80003f0e170 */
[----:B------:R-:W-:Y:S01]  /*5c70*/  P2R R19, PR, RZ, 0x1 ;  /* 0x00000001ff137803 */ /* 0x000fe20000000000 */
[----:B------:R-:W-:Y:S08]  /*5c80*/  BRA `(.L_x_25460) ;  /* 0x0000000000207947 */ /* 0x000ff00003800000 */
.L_x_25476:
[----:B------:R-:W2:Y:S02]  /*5c90*/  LDG.E.64 R2, desc[UR36][R2.64] ;  /* 0x0000002402027981 */ /* 0x000ea4000c1e1b00 */
[----:B--2---:R-:W-:-:S04]  /*5ca0*/  ISETP.NE.U32.AND P0, PT, R2, RZ, PT ;  /* 0x000000ff0200720c */ /* 0x004fc80003f05070 */
[----:B------:R-:W-:-:S04]  /*5cb0*/  ISETP.NE.AND.EX P0, PT, R3, RZ, PT, P0 ;  /* 0x000000ff0300720c */ /* 0x000fc80003f05300 */
[----:B------:R-:W-:Y:S01]  /*5cc0*/  P2R R19, PR, RZ, 0x1 ;  /* 0x00000001ff137803 */ /* 0x000fe20000000000 */
[----:B------:R-:W-:Y:S08]  /*5cd0*/  BRA `(.L_x_25460) ;  /* 0x00000000000c7947 */ /* 0x000ff00003800000 */
.L_x_25475:
[----:B------:R-:W2:Y:S02]  /*5ce0*/  LDG.E R2, desc[UR36][R2.64] ;  /* 0x0000002402027981 */ /* 0x000ea4000c1e1900 */
[----:B--2---:R-:W-:-:S04]  /*5cf0*/  ISETP.NE.AND P0, PT, R2, RZ, PT ;  /* 0x000000ff0200720c */ /* 0x004fc80003f05270 */
[----:B------:R-:W-:-:S09]  /*5d00*/  P2R R19, PR, RZ, 0x1 ;  /* 0x00000001ff137803 */ /* 0x000fd20000000000 */
.L_x_25460:
[----:B------:R-:W-:Y:S05]  /*5d10*/  BSYNC.RECONVERGENT B6 ;  /* 0x0000000000067941 */ /* 0x000fea0003800200 */
.L_x_25454:
        /* <DEDUP_REMOVED lines=18> */
.L_x_25482:
[----:B------:R-:W2:Y:S02]  /*5e40*/  LDG.E.U8 R2, desc[UR36][R2.64] ;  /* 0x0000002402027981 */ /* 0x000ea4000c1e1100 */
[----:B--2---:R-:W-:Y:S01]  /*5e50*/  ISETP.NE.AND P0, PT, R2, RZ, PT ;  /* 0x000000ff0200720c */ /* 0x004fe20003f05270 */
[----:B------:R-:W-:-:S12]  /*5e60*/  BRA `(.L_x_25484) ;  /* 0x0000000800407947 */ /* 0x000fd80003800000 */
.L_x_25481:
        /* <DEDUP_REMOVED lines=10> */
.L_x_25486:
[----:B------:R-:W2:Y:S02]  /*5f10*/  LDG.E R2, desc[UR36][R2.64] ;  /* 0x0000002402027981 */ /* 0x000ea4000c1e1900 */
[----:B--2---:R-:W-:Y:S01]  /*5f20*/  ISETP.NE.AND P0, PT, R2, RZ, PT ;  /* 0x000000ff0200720c */ /* 0x004fe20003f05270 */
[----:B------:R-:W-:-:S12]  /*5f30*/  BRA `(.L_x_25484) ;  /* 0x00000008000c7947 */ /* 0x000fd80003800000 */
.L_x_25485:
[----:B------:R-:W2:Y:S02]  /*5f40*/  LDG.E.U16 R2, desc[UR36][R2.64] ;  /* 0x0000002402027981 */ /* 0x000ea4000c1e1500 */
[----:B--2---:R-:W-:Y:S01]  /*5f50*/  ISETP.NE.AND P0, PT, R2, RZ, PT ;  /* 0x000000ff0200720c */ /* 0x004fe20003f05270 */
[----:B------:R-:W-:-:S12]  /*5f60*/  BRA `(.L_x_25484) ;  /* 0x0000000800007947 */ /* 0x000fd80003800000 */
.L_x_25480:
        /* <DEDUP_REMOVED lines=9> */
.L_x_25488:
[----:B------:R-:W2:Y:S02]  /*6000*/  LDG.E.U16 R0, desc[UR36][R2.64] ;  /* 0x0000002402007981 */ /* 0x000ea4000c1e1500 */
[----:B--2---:R-:W-:-:S05]  /*6010*/  HADD2.F32 R0, -RZ, R0.H0_H0 ;  /* 0x20000000ff007230 */ /* 0x004fca0000004100 */
[----:B------:R-:W-:Y:S01]  /*6020*/  FSETP.NEU.FTZ.AND P0, PT, R0, RZ, PT ;  /* 0x000000ff0000720b */ /* 0x000fe20003f1d000 */
[----:B------:R-:W-:-:S12]  /*6030*/  BRA `(.L_x_25484) ;  /* 0x0000000400cc7947 */ /* 0x000fd80003800000 */
.L_x_25487:
        /* <DEDUP_REMOVED lines=11> */
.L_x_25490:
        /* <DEDUP_REMOVED lines=8> */
.L_x_25489:
[----:B------:R-:W2:Y:S02]  /*6170*/  LDG.E.64 R2, desc[UR36][R2.64] ;  /* 0x0000002402027981 */ /* 0x000ea4000c1e1b00 */
[----:B--2---:R1:W2:Y:S02]  /*6180*/  DSETP.NEU.AND P0, PT, R2, RZ, PT ;  /* 0x000000ff0200722a */ /* 0x0042a40003f0d000 */
[----:B--2---:R-:W-:Y:S05]  /*6190*/  BRA `(.L_x_25484) ;  /* 0x0000000400747947 */ /* 0x004fea0003800000 */
.L_x_25479:
        /* <DEDUP_REMOVED lines=11> */
.L_x_25493:
        /* <DEDUP_REMOVED lines=8> */
.L_x_25492:
        /* <DEDUP_REMOVED lines=9> */
.L_x_25495:
        /* <DEDUP_REMOVED lines=11> */
.L_x_25494:
[----:B------:R-:W2:Y:S02]  /*6410*/  LDG.E.U16 R0, desc[UR36][R2.64] ;  /* 0x0000002402007981 */ /* 0x000ea4000c1e1500 */
[----:B--2---:R-:W-:-:S05]  /*6420*/  IMAD.U32 R0, R0, 0x10000, RZ ;  /* 0x0001000000007824 */ /* 0x004fca00078e00ff */
[----:B------:R-:W-:Y:S01]  /*6430*/  FSETP.NEU.FTZ.AND P0, PT, R0, RZ, PT ;  /* 0x000000ff0000720b */ /* 0x000fe20003f1d000 */
[----:B------:R-:W-:-:S12]  /*6440*/  BRA `(.L_x_25484) ;  /* 0x0000000000c87947 */ /* 0x000fd80003800000 */
.L_x_25491:
        /* <DEDUP_REMOVED lines=11> */
.L_x_25498:
[----:B------:R-:W2:Y:S02]  /*6500*/  LDG.E.U8 R2, desc[UR36][R2.64] ;  /* 0x0000002402027981 */ /* 0x000ea4000c1e1100 */
[----:B--2---:R-:W-:Y:S01]  /*6510*/  ISETP.NE.AND P0, PT, R2, RZ, PT ;  /* 0x000000ff0200720c */ /* 0x004fe20003f05270 */
[----:B------:R-:W-:-:S12]  /*6520*/  BRA `(.L_x_25484) ;  /* 0x0000000000907947 */ /* 0x000fd80003800000 */
.L_x_25497:
[----:B------:R-:W2:Y:S02]  /*6530*/  LDG.E.U8 R2, desc[UR36][R2.64] ;  /* 0x0000002402027981 */ /* 0x000ea4000c1e1100 */
[----:B--2---:R-:W-:Y:S01]  /*6540*/  ISETP.NE.AND P0, PT, R2, RZ, PT ;  /* 0x000000ff0200720c */ /* 0x004fe20003f05270 */
[----:B------:R-:W-:-:S12]  /*6550*/  BRA `(.L_x_25484) ;  /* 0x0000000000847947 */ /* 0x000fd80003800000 */
.L_x_25496:
        /* <DEDUP_REMOVED lines=9> */
.L_x_25483:
        /* <DEDUP_REMOVED lines=16> */
.L_x_25501:
[----:B------:R-:W-:Y:S01]  /*66f0*/  PLOP3.LUT P0, PT, PT, PT, PT, 0x8, 0x80 ;  /* 0x000000000080781c */ /* 0x000fe20003f0e170 */
[----:B------:R-:W-:-:S12]  /*6700*/  BRA `(.L_x_25484) ;  /* 0x0000000000187947 */ /* 0x000fd80003800000 */
.L_x_25500:
[----:B------:R-:W2:Y:S02]  /*6710*/  LDG.E.64 R2, desc[UR36][R2.64] ;  /* 0x0000002402027981 */ /* 0x000ea4000c1e1b00 */
[----:B--2---:R-:W-:-:S04]  /*6720*/  ISETP.NE.U32.AND P0, PT, R2, RZ, PT ;  /* 0x000000ff0200720c */ /* 0x004fc80003f05070 */
[----:B------:R-:W-:Y:S01]  /*6730*/  ISETP.NE.AND.EX P0, PT, R3, RZ, PT, P0 ;  /* 0x000000ff0300720c */ /* 0x000fe20003f05300 */
[----:B------:R-:W-:-:S12]  /*6740*/  BRA `(.L_x_25484) ;  /* 0x0000000000087947 */ /* 0x000fd80003800000 */
.L_x_25499:
[----:B------:R-:W2:Y:S02]  /*6750*/  LDG.E R2, desc[UR36][R2.64] ;  /* 0x0000002402027981 */ /* 0x000ea4000c1e1900 */
[----:B--2---:R-:W-:-:S13]  /*6760*/  ISETP.NE.AND P0, PT, R2, RZ, PT ;  /* 0x000000ff0200720c */ /* 0x004fda0003f05270 */
.L_x_25484:
[----:B------:R-:W-:Y:S05]  /*6770*/  BSYNC.RECONVERGENT B6 ;  /* 0x0000000000067941 */ /* 0x000fea0003800200 */
.L_x_25478:
        /* <DEDUP_REMOVED lines=20> */
.L_x_25506:
[----:B------:R0:W-:Y:S01]  /*68c0*/  STG.E.U8 desc[UR36][R2.64], R4 ;  /* 0x0000000402007986 */ /* 0x0001e2000c101124 */
[----:B------:R-:W-:Y:S05]  /*68d0*/  BRA `(.L_x_25508) ;  /* 0x0000000800fc7947 */ /* 0x000fea0003800000 */
.L_x_25505:
        /* <DEDUP_REMOVED lines=9> */
.L_x_25510:
[----:B------:R0:W-:Y:S01]  /*6970*/  STG.E desc[UR36][R2.64], R4 ;  /* 0x0000000402007986 */ /* 0x0001e2000c101924 */
[----:B------:R-:W-:Y:S05]  /*6980*/  BRA `(.L_x_25508) ;  /* 0x0000000800d07947 */ /* 0x000fea0003800000 */
.L_x_25509:
[----:B------:R0:W-:Y:S01]  /*6990*/  STG.E.U16 desc[UR36][R2.64], R4 ;  /* 0x0000000402007986 */ /* 0x0001e2000c101524 */
[----:B------:R-:W-:Y:S05]  /*69a0*/  BRA `(.L_x_25508) ;  /* 0x0000000800c87947 */ /* 0x000fea0003800000 */
.L_x_25504:
        /* <DEDUP_REMOVED lines=9> */
.L_x_25512:
[----:B------:R-:W-:-:S04]  /*6a40*/  I2FP.F32.U32 R0, R4 ;  /* 0x0000000400007245 */ /* 0x000fc80000201000 */
[----:B------:R-:W-:-:S05]  /*6a50*/  F2FP.F16.F32.PACK_AB R0, RZ, R0 ;  /* 0x00000000ff00723e */ /* 0x000fca00000000ff */
[----:B------:R0:W-:Y:S01]  /*6a60*/  STG.E.U16 desc[UR36][R2.64], R0 ;  /* 0x0000000002007986 */ /* 0x0001e2000c101524 */
[----:B------:R-:W-:Y:S05]  /*6a70*/  BRA `(.L_x_25508) ;  /* 0x0000000800947947 */ /* 0x000fea0003800000 */
.L_x_25511:
        /* <DEDUP_REMOVED lines=10> */
.L_x_25514:
[----:B------:R-:W-:-:S04]  /*6b20*/  I2FP.F32.U32 R4, R4 ;  /* 0x0000000400047245 */ /* 0x000fc80000201000 */
[----:B------:R-:W-:-:S04]  /*6b30*/  F2FP.F16.F32.PACK_AB R5, RZ, R4 ;  /* 0x00000004ff05723e */ /* 0x000fc800000000ff */
[----:B------:R-:W-:-:S05]  /*6b40*/  PRMT R5, R5, 0x5410, RZ ;  /* 0x0000541005057816 */ /* 0x000fca00000000ff */
[----:B------:R0:W-:Y:S01]  /*6b50*/  STG.E desc[UR36][R2.64], R5 ;  /* 0x0000000502007986 */ /* 0x0001e2000c101924 */
[----:B------:R-:W-:Y:S05]  /*6b60*/  BRA `(.L_x_25508) ;  /* 0x0000000800587947 */ /* 0x000fea0003800000 */
.L_x_25513:
[----:B------:R-:W0:Y:S02]  /*6b70*/  I2F.F64.U32 R4, R4 ;  /* 0x0000000400047312 */ /* 0x000e240000201800 */
[----:B0-----:R0:W-:Y:S01]  /*6b80*/  STG.E.64 desc[UR36][R2.64], R4 ;  /* 0x0000000402007986 */ /* 0x0011e2000c101b24 */
[----:B------:R-:W-:Y:S05]  /*6b90*/  BRA `(.L_x_25508) ;  /* 0x00000008004c7947 */ /* 0x000fea0003800000 */
.L_x_25503:
        /* <DEDUP_REMOVED lines=12> */
.L_x_25518:
        /* <DEDUP_REMOVED lines=17> */
.L_x_25520:
[----:B------:R-:W-:Y:S05]  /*6d70*/  BSYNC.RECONVERGENT B0 ;  /* 0x0000000000007941 */ /* 0x000fea0003800200 */
.L_x_25519:
[----:B------:R0:W-:Y:S01]  /*6d80*/  STG.E.U8 desc[UR36][R2.64], R0 ;  /* 0x0000000002007986 */ /* 0x0001e2000c101124 */
[----:B------:R-:W-:Y:S05]  /*6d90*/  BRA `(.L_x_25508) ;  /* 0x0000000400cc7947 */ /* 0x000fea0003800000 */
.L_x_25517:
        /* <DEDUP_REMOVED lines=17> */
.L_x_25522:
[----:B------:R-:W-:Y:S05]  /*6eb0*/  BSYNC.RECONVERGENT B0 ;  /* 0x0000000000007941 */ /* 0x000fea0003800200 */
.L_x_25521:
[----:B------:R0:W-:Y:S01]  /*6ec0*/  STG.E.U8 desc[UR36][R2.64], R0 ;  /* 0x0000000002007986 */ /* 0x0001e2000c101124 */
[----:B------:R-:W-:Y:S05]  /*6ed0*/  BRA `(.L_x_25508) ;  /* 0x00000004007c7947 */ /* 0x000fea0003800000 */
.L_x_25516:
        /* <DEDUP_REMOVED lines=21> */
.L_x_25524:
[----:B------:R-:W-:-:S05]  /*7030*/  IMAD.MOV.U32 R5, RZ, RZ, RZ ;  /* 0x000000ffff057224 */ /* 0x000fca00078e00ff */
[----:B------:R0:W-:Y:S01]  /*7040*/  STG.E.64 desc[UR36][R2.64], R4 ;  /* 0x0000000402007986 */ /* 0x0001e2000c101b24 */
[----:B------:R-:W-:Y:S05]  /*7050*/  BRA `(.L_x_25508) ;  /* 0x00000004001c7947 */ /* 0x000fea0003800000 */
.L_x_25523:
[----:B------:R0:W-:Y:S01]  /*7060*/  STG.E desc[UR36][R2.64], R4 ;  /* 0x0000000402007986 */ /* 0x0001e2000c101924 */
[----:B------:R-:W-:Y:S05]  /*7070*/  BRA `(.L_x_25508) ;  /* 0x0000000400147947 */ /* 0x000fea0003800000 */
.L_x_25515:
        /* <DEDUP_REMOVED lines=8> */
.L_x_25526:
[----:B------:R-:W-:Y:S01]  /*7100*/  CS2R R6, SRZ ;  /* 0x0000000000067805 */ /* 0x000fe2000001ff00 */
[----:B------:R-:W0:Y:S04]  /*7110*/  I2F.F64.U32 R4, R4 ;  /* 0x0000000400047312 */ /* 0x000e280000201800 */
[----:B0-----:R4:W-:Y:S01]  /*7120*/  STG.E.128 desc[UR36][R2.64], R4 ;  /* 0x0000000402007986 */ /* 0x0019e2000c101d24 */
[----:B------:R-:W-:Y:S05]  /*7130*/  BRA `(.L_x_25508) ;  /* 0x0000000000e47947 */ /* 0x000fea0003800000 */
.L_x_25525:
[----:B------:R-:W-:-:S09]  /*7140*/  UISETP.NE.AND UP0, UPT, UR4, 0xf, UPT ;  /* 0x0000000f0400788c */ /* 0x000fd2000bf05270 */
[----:B------:R-:W-:Y:S05]  /*7150*/  BRA.U !UP0, `(.L_x_25527) ;  /* 0x0000000108d07547 */ /* 0x000fea000b800000 */
[----:B------:R-:W-:-:S09]  /*7160*/  UISETP.NE.AND UP0, UPT, UR4, 0x17, UPT ;  /* 0x000000170400788c */ /* 0x000fd2000bf05270 */
[----:B------:R-:W-:Y:S05]  /*7170*/  BRA.U !UP0, `(.L_x_25528) ;  /* 0x0000000108847547 */ /* 0x000fea000b800000 */
[----:B------:R-:W-:-:S09]  /*7180*/  UISETP.NE.AND UP0, UPT, UR4, 0x18, UPT ;  /* 0x000000180400788c */ /* 0x000fd2000bf05270 */
[----:B------:R-:W-:Y:S05]  /*7190*/  BRA.U !UP0, `(.L_x_25529) ;  /* 0x0000000108447547 */ /* 0x000fea000b800000 */
.L_x_25507:
        /* <DEDUP_REMOVED lines=16> */
.L_x_25530:
[----:B------:R-:W-:Y:S05]  /*72a0*/  BRA `(.L_x_25508) ;  /* 0x0000000000887947 */ /* 0x000fea0003800000 */
.L_x_25529:
        /* <DEDUP_REMOVED lines=11> */
.L_x_25532:
[----:B------:R-:W-:Y:S05]  /*7360*/  BSYNC.RECONVERGENT B0 ;  /* 0x0000000000007941 */ /* 0x000fea0003800200 */
.L_x_25531:
[----:B------:R3:W-:Y:S01]  /*7370*/  STG.E.U8 desc[UR36][R2.64], R5 ;  /* 0x0000000502007986 */ /* 0x0007e2000c101124 */
[----:B------:R-:W-:Y:S05]  /*7380*/  BRA `(.L_x_25508) ;  /* 0x0000000000507947 */ /* 0x000fea0003800000 */
.L_x_25528:
        /* <DEDUP_REMOVED lines=12> */
.L_x_25533:
[----:B------:R-:W-:Y:S01]  /*7450*/  IMAD.MOV.U32 R5, RZ, RZ, 0x7f ;  /* 0x0000007fff057424 */ /* 0x000fe200078e00ff */
[----:B------:R-:W-:-:S04]  /*7460*/  ISETP.GT.U32.AND P0, PT, R7, 0x7f800000, PT ;  /* 0x7f8000000700780c */ /* 0x000fc80003f04070 */
[----:B------:R-:W-:-:S05]  /*7470*/  SEL R5, R5, 0x7c, P0 ;  /* 0x0000007c05057807 */ /* 0x000fca0000000000 */
[----:B------:R2:W-:Y:S01]  /*7480*/  STG.E.U8 desc[UR36][R2.64], R5 ;  /* 0x0000000502007986 */ /* 0x0005e2000c101124 */
[----:B------:R-:W-:Y:S05]  /*7490*/  BRA `(.L_x_25508) ;  /* 0x00000000000c7947 */ /* 0x000fea0003800000 */
.L_x_25527:
[----:B------:R-:W-:-:S04]  /*74a0*/  I2FP.F32.U32 R0, R4 ;  /* 0x0000000400007245 */ /* 0x000fc80000201000 */
[----:B------:R-:W-:-:S05]  /*74b0*/  F2FP.BF16.F32.PACK_AB R0, RZ, R0 ;  /* 0x00000000ff00723e */ /* 0x000fca00000010ff */
[----:B------:R0:W-:Y:S02]  /*74c0*/  STG.E.U16 desc[UR36][R2.64], R0 ;  /* 0x0000000002007986 */ /* 0x0001e4000c101524 */
.L_x_25508:
[----:B------:R-:W-:Y:S05]  /*74d0*/  BSYNC.RECONVERGENT B6 ;  /* 0x0000000000067941 */ /* 0x000fea0003800200 */
.L_x_25502:
[----:B------:R-:W-:-:S07]  /*74e0*/  VIADD R17, R17, 0x80 ;  /* 0x0000008011117836 */ /* 0x000fce0000000000 */
.L_x_25452:
[----:B------:R-:W-:Y:S05]  /*74f0*/  BSYNC.RECONVERGENT B7 ;  /* 0x0000000000077941 */ /* 0x000fea0003800200 */
.L_x_25451:
        /* <DEDUP_REMOVED lines=358> */
.L_x_25536:
        /* <DEDUP_REMOVED lines=19> */
.L_x_25541:
[----:B------:R-:W2:Y:S02]  /*8c90*/  LDG.E.U8 R2, desc[UR36][R2.64] ;  /* 0x0000002402027981 */ /* 0x000ea4000c1e1100 */
[----:B--2---:R-:W-:-:S04]  /*8ca0*/  ISETP.NE.AND P0, PT, R2, RZ, PT ;  /* 0x000000ff0200720c */ /* 0x004fc80003f05270 */
[----:B------:R-:W-:Y:S01]  /*8cb0*/  P2R R19, PR, RZ, 0x1 ;  /* 0x00000001ff137803 */ /* 0x000fe20000000000 */
[----:B------:R-:W-:Y:S08]  /*8cc0*/  BRA `(.L_x_25543) ;  /* 0x0000000800947947 */ /* 0x000ff00003800000 */
.L_x_25540:
        /* <DEDUP_REMOVED lines=11> */
.L_x_25545:
[----:B------:R-:W2:Y:S02]  /*8d80*/  LDG.E R2, desc[UR36][R2.64] ;  /* 0x0000002402027981 */ /* 0x000ea4000c1e1900 */
[----:B--2---:R-:W-:-:S04]  /*8d90*/  ISETP.NE.AND P0, PT, R2, RZ, PT ;  /* 0x000000ff0200720c */ /* 0x004fc80003f05270 */
[----:B------:R-:W-:Y:S01]  /*8da0*/  P2R R19, PR, RZ, 0x1 ;  /* 0x00000001ff137803 */ /* 0x000fe20000000000 */
[----:B------:R-:W-:Y:S08]  /*8db0*/  BRA `(.L_x_25543) ;  /* 0x0000000800587947 */ /* 0x000ff00003800000 */
.L_x_25544:
[----:B------:R-:W2:Y:S02]  /*8dc0*/  LDG.E.U16 R2, desc[UR36][R2.64] ;  /* 0x0000002402027981 */ /* 0x000ea4000c1e1500 */
[----:B--2---:R-:W-:-:S04]  /*8dd0*/  ISETP.NE.AND P0, PT, R2, RZ, PT ;  /* 0x000000ff0200720c */ /* 0x004fc80003f05270 */
[----:B------:R-:W-:Y:S01]  /*8de0*/  P2R R19, PR, RZ, 0x1 ;  /* 0x00000001ff137803 */ /* 0x000fe20000000000 */
[----:B------:R-:W-:Y:S08]  /*8df0*/  BRA `(.L_x_25543) ;  /* 0x0000000800487947 */ /* 0x000ff00003800000 */
.L_x_25539:
        /* <DEDUP_REMOVED lines=10> */
.L_x_25547:
[----:B------:R-:W2:Y:S02]  /*8ea0*/  LDG.E.U16 R0, desc[UR36][R2.64] ;  /* 0x0000002402007981 */ /* 0x000ea4000c1e1500 */
[----:B--2---:R-:W-:-:S05]  /*8eb0*/  HADD2.F32 R0, -RZ, R0.H0_H0 ;  /* 0x20000000ff007230 */ /* 0x004fca0000004100 */
[----:B------:R-:W-:-:S04]  /*8ec0*/  FSETP.NEU.FTZ.AND P0, PT, R0, RZ, PT ;  /* 0x000000ff0000720b */ /* 0x000fc80003f1d000 */
[----:B------:R-:W-:Y:S01]  /*8ed0*/  P2R R19, PR, RZ, 0x1 ;  /* 0x00000001ff137803 */ /* 0x000fe20000000000 */
[----:B------:R-:W-:Y:S08]  /*8ee0*/  BRA `(.L_x_25543) ;  /* 0x00000008000c7947 */ /* 0x000ff00003800000 */
.L_x_25546:
        /* <DEDUP_REMOVED lines=12> */
.L_x_25549:
        /* <DEDUP_REMOVED lines=10> */
.L_x_25548:
[----:B------:R-:W2:Y:S02]  /*9050*/  LDG.E.64 R2, desc[UR36][R2.64] ;  /* 0x0000002402027981 */ /* 0x000ea4000c1e1b00 */
[----:B--2---:R-:W0:Y:S02]  /*9060*/  DSETP.NEU.AND P0, PT, R2, RZ, PT ;  /* 0x000000ff0200722a */ /* 0x004e240003f0d000 */
[----:B0-----:R-:W-:Y:S01]  /*9070*/  P2R R19, PR, RZ, 0x1 ;  /* 0x00000001ff137803 */ /* 0x001fe20000000000 */
[----:B------:R-:W-:Y:S06]  /*9080*/  BRA `(.L_x_25543) ;  /* 0x0000000400a47947 */ /* 0x000fec0003800000 */
.L_x_25538:
        /* <DEDUP_REMOVED lines=12> */
.L_x_25552:
        /* <DEDUP_REMOVED lines=9> */
.L_x_25551:
        /* <DEDUP_REMOVED lines=10> */
.L_x_25554:
        /* <DEDUP_REMOVED lines=12> */
.L_x_25553:
[----:B------:R-:W2:Y:S02]  /*9340*/  LDG.E.U16 R0, desc[UR36][R2.64] ;  /* 0x0000002402007981 */ /* 0x000ea4000c1e1500 */
[----:B--2---:R-:W-:-:S05]  /*9350*/  IMAD.U32 R0, R0, 0x10000, RZ ;  /* 0x0001000000007824 */ /* 0x004fca00078e00ff */
[----:B------:R-:W-:-:S04]  /*9360*/  FSETP.NEU.FTZ.AND P0, PT, R0, RZ, PT ;  /* 0x000000ff0000720b */ /* 0x000fc80003f1d000 */
[----:B------:R-:W-:Y:S01]  /*9370*/  P2R R19, PR, RZ, 0x1 ;  /* 0x00000001ff137803 */ /* 0x000fe20000000000 */
[----:B------:R-:W-:Y:S08]  /*9380*/  BRA `(.L_x_25543) ;  /* 0x0000000000e47947 */ /* 0x000ff00003800000 */
.L_x_25550:
        /* <DEDUP_REMOVED lines=12> */
.L_x_25557:
[----:B------:R-:W2:Y:S02]  /*9450*/  LDG.E.U8 R2, desc[UR36][R2.64] ;  /* 0x0000002402027981 */ /* 0x000ea4000c1e1100 */
[----:B--2---:R-:W-:-:S04]  /*9460*/  ISETP.NE.AND P0, PT, R2, RZ, PT ;  /* 0x000000ff0200720c */ /* 0x004fc80003f05270 */
[----:B------:R-:W-:Y:S01]  /*9470*/  P2R R19, PR, RZ, 0x1 ;  /* 0x00000001ff137803 */ /* 0x000fe20000000000 */
[----:B------:R-:W-:Y:S08]  /*9480*/  BRA `(.L_x_25543) ;  /* 0x0000000000a47947 */ /* 0x000ff00003800000 */
.L_x_25556:
[----:B------:R-:W2:Y:S02]  /*9490*/  LDG.E.U8 R2, desc[UR36][R2.64] ;  /* 0x0000002402027981 */ /* 0x000ea4000c1e1100 */
[----:B--2---:R-:W-:-:S04]  /*94a0*/  ISETP.NE.AND P0, PT, R2, RZ, PT ;  /* 0x000000ff0200720c */ /* 0x004fc80003f05270 */
[----:B------:R-:W-:Y:S01]  /*94b0*/  P2R R19, PR, RZ, 0x1 ;  /* 0x00000001ff137803 */ /* 0x000fe20000000000 */
[----:B------:R-:W-:Y:S08]  /*94c0*/  BRA `(.L_x_25543) ;  /* 0x0000000000947947 */ /* 0x000ff00003800000 */
.L_x_25555:
        /* <DEDUP_REMOVED lines=10> */
.L_x_25542:
        /* <DEDUP_REMOVED lines=16> */
.L_x_25560:
[----:B------:R-:W-:-:S04]  /*9670*/  PLOP3.LUT P0, PT, PT, PT, PT, 0x8, 0x80 ;  /* 0x000000000080781c */ /* 0x000fc80003f0e170 */
[----:B------:R-:W-:Y:S01]  /*9680*/  P2R R19, PR, RZ, 0x1 ;  /* 0x00000001ff137803 */ /* 0x000fe20000000000 */
[----:B------:R-:W-:Y:S08]  /*9690*/  BRA `(.L_x_25543) ;  /* 0x0000000000207947 */ /* 0x000ff00003800000 */
.L_x_25559:
[----:B------:R-:W2:Y:S02]  /*96a0*/  LDG.E.64 R2, desc[UR36][R2.64] ;  /* 0x0000002402027981 */ /* 0x000ea4000c1e1b00 */
[----:B--2---:R-:W-:-:S04]  /*96b0*/  ISETP.NE.U32.AND P0, PT, R2, RZ, PT ;  /* 0x000000ff0200720c */ /* 0x004fc80003f05070 */
[----:B------:R-:W-:-:S04]  /*96c0*/  ISETP.NE.AND.EX P0, PT, R3, RZ, PT, P0 ;  /* 0x000000ff0300720c */ /* 0x000fc80003f05300 */
[----:B------:R-:W-:Y:S01]  /*96d0*/  P2R R19, PR, RZ, 0x1 ;  /* 0x00000001ff137803 */ /* 0x000fe20000000000 */
[----:B------:R-:W-:Y:S08]  /*96e0*/  BRA `(.L_x_25543) ;  /* 0x00000000000c7947 */ /* 0x000ff00003800000 */
.L_x_25558:
[----:B------:R-:W2:Y:S02]  /*96f0*/  LDG.E R2, desc[UR36][R2.64] ;  /* 0x0000002402027981 */ /* 0x000ea4000c1e1900 */
[----:B--2---:R-:W-:-:S04]  /*9700*/  ISETP.NE.AND P0, PT, R2, RZ, PT ;  /* 0x000000ff0200720c */ /* 0x004fc80003f05270 */
[----:B------:R-:W-:-:S09]  /*9710*/  P2R R19, PR, RZ, 0x1 ;  /* 0x00000001ff137803 */ /* 0x000fd20000000000 */
.L_x_25543:
[----:B------:R-:W-:Y:S05]  /*9720*/  BSYNC.RECONVERGENT B6 ;  /* 0x0000000000067941 */ /* 0x000fea0003800200 */
.L_x_25537:
        /* <DEDUP_REMOVED lines=18> */
.L_x_25565:
[----:B------:R-:W2:Y:S02]  /*9850*/  LDG.E.U8 R2, desc[UR36][R2.64] ;  /* 0x0000002402027981 */ /* 0x000ea4000c1e1100 */
[----:B--2---:R-:W-:Y:S01]  /*9860*/  ISETP.NE.AND P0, PT, R2, RZ, PT ;  /* 0x000000ff0200720c */ /* 0x004fe20003f05270 */
[----:B------:R-:W-:-:S12]  /*9870*/  BRA `(.L_x_25567) ;  /* 0x0000000800407947 */ /* 0x000fd80003800000 */
.L_x_25564:
        /* <DEDUP_REMOVED lines=10> */
.L_x_25569:
[----:B------:R-:W2:Y:S02]  /*9920*/  LDG.E R2, desc[UR36][R2.64] ;  /* 0x0000002402027981 */ /* 0x000ea4000c1e1900 */
[----:B--2---:R-:W-:Y:S01]  /*9930*/  ISETP.NE.AND P0, PT, R2, RZ, PT ;  /* 0x000000ff0200720c */ /* 0x004fe20003f05270 */
[----:B------:R-:W-:-:S12]  /*9940*/  BRA `(.L_x_25567) ;  /* 0x00000008000c7947 */ /* 0x000fd80003800000 */
.L_x_25568:
[----:B------:R-:W2:Y:S02]  /*9950*/  LDG.E.U16 R2, desc[UR36][R2.64] ;  /* 0x0000002402027981 */ /* 0x000ea4000c1e1500 */
[----:B--2---:R-:W-:Y:S01]  /*9960*/  ISETP.NE.AND P0, PT, R2, RZ, PT ;  /* 0x000000ff0200720c */ /* 0x004fe20003f05270 */
[----:B------:R-:W-:-:S12]  /*9970*/  BRA `(.L_x_25567) ;  /* 0x0000000800007947 */ /* 0x000fd80003800000 */
.L_x_25563:
        /* <DEDUP_REMOVED lines=9> */
.L_x_25571:
[----:B------:R-:W2:Y:S02]  /*9a10*/  LDG.E.U16 R0, desc[UR36][R2.64] ;  /* 0x0000002402007981 */ /* 0x000ea4000c1e1500 */
[----:B--2---:R-:W-:-:S05]  /*9a20*/  HADD2.F32 R0, -RZ, R0.H0_H0 ;  /* 0x20000000ff007230 */ /* 0x004fca0000004100 */
[----:B------:R-:W-:Y:S01]  /*9a30*/  FSETP.NEU.FTZ.AND P0, PT, R0, RZ, PT ;  /* 0x000000ff0000720b */ /* 0x000fe20003f1d000 */
[----:B------:R-:W-:-:S12]  /*9a40*/  BRA `(.L_x_25567) ;  /* 0x0000000400cc7947 */ /* 0x000fd80003800000 */
.L_x_25570:
        /* <DEDUP_REMOVED lines=11> */
.L_x_25573:
        /* <DEDUP_REMOVED lines=8> */
.L_x_25572:
[----:B------:R-:W2:Y:S02]  /*9b80*/  LDG.E.64 R2, desc[UR36][R2.64] ;  /* 0x0000002402027981 */ /* 0x000ea4000c1e1b00 */
[----:B--2---:R1:W2:Y:S02]  /*9b90*/  DSETP.NEU.AND P0, PT, R2, RZ, PT ;  /* 0x000000ff0200722a */ /* 0x0042a40003f0d000 */
[----:B--2---:R-:W-:Y:S05]  /*9ba0*/  BRA `(.L_x_25567) ;  /* 0x0000000400747947 */ /* 0x004fea0003800000 */
.L_x_25562:
        /* <DEDUP_REMOVED lines=11> */
.L_x_25576:
        /* <DEDUP_REMOVED lines=8> */
.L_x_25575:
        /* <DEDUP_REMOVED lines=9> */
.L_x_25578:
        /* <DEDUP_REMOVED lines=11> */
.L_x_25577:
[----:B------:R-:W2:Y:S02]  /*9e20*/  LDG.E.U16 R0, desc[UR36][R2.64] ;  /* 0x0000002402007981 */ /* 0x000ea4000c1e1500 */
[----:B--2---:R-:W-:-:S04]  /*9e30*/  SHF.L.U32 R0, R0, 0x10, RZ ;  /* 0x0000001000007819 */ /* 0x004fc800000006ff */
[----:B------:R-:W-:Y:S01]  /*9e40*/  FSETP.NEU.FTZ.AND P0, PT, R0, RZ, PT ;  /* 0x000000ff0000720b */ /* 0x000fe20003f1d000 */
[----:B------:R-:W-:-:S12]  /*9e50*/  BRA `(.L_x_25567) ;  /* 0x0000000000c87947 */ /* 0x000fd80003800000 */
.L_x_25574:
        /* <DEDUP_REMOVED lines=11> */
.L_x_25581:
[----:B------:R-:W2:Y:S02]  /*9f10*/  LDG.E.U8 R2, desc[UR36][R2.64] ;  /* 0x0000002402027981 */ /* 0x000ea4000c1e1100 */
[----:B--2---:R-:W-:Y:S01]  /*9f20*/  ISETP.NE.AND P0, PT, R2, RZ, PT ;  /* 0x000000ff0200720c */ /* 0x004fe20003f05270 */
[----:B------:R-:W-:-:S12]  /*9f30*/  BRA `(.L_x_25567) ;  /* 0x0000000000907947 */ /* 0x000fd80003800000 */
.L_x_25580:
[----:B------:R-:W2:Y:S02]  /*9f40*/  LDG.E.U8 R2, desc[UR36][R2.64] ;  /* 0x0000002402027981 */ /* 0x000ea4000c1e1100 */
[----:B--2---:R-:W-:Y:S01]  /*9f50*/  ISETP.NE.AND P0, PT, R2, RZ, PT ;  /* 0x000000ff0200720c */ /* 0x004fe20003f05270 */
[----:B------:R-:W-:-:S12]  /*9f60*/  BRA `(.L_x_25567) ;  /* 0x0000000000847947 */ /* 0x000fd80003800000 */
.L_x_25579:
        /* <DEDUP_REMOVED lines=9> */
.L_x_25566:
        /* <DEDUP_REMOVED lines=16> */
.L_x_25584:
[----:B------:R-:W-:Y:S01]  /*a100*/  PLOP3.LUT P0, PT, PT, PT, PT, 0x8, 0x80 ;  /* 0x000000000080781c */ /* 0x000fe20003f0e170 */
[----:B------:R-:W-:-:S12]  /*a110*/  BRA `(.L_x_25567) ;  /* 0x0000000000187947 */ /* 0x000fd80003800000 */
.L_x_25583:
[----:B------:R-:W2:Y:S02]  /*a120*/  LDG.E.64 R2, desc[UR36][R2.64] ;  /* 0x0000002402027981 */ /* 0x000ea4000c1e1b00 */
[----:B--2---:R-:W-:-:S04]  /*a130*/  ISETP.NE.U32.AND P0, PT, R2, RZ, PT ;  /* 0x000000ff0200720c */ /* 0x004fc80003f05070 */
[----:B------:R-:W-:Y:S01]  /*a140*/  ISETP.NE.AND.EX P0, PT, R3, RZ, PT, P0 ;  /* 0x000000ff0300720c */ /* 0x000fe20003f05300 */
[----:B------:R-:W-:-:S12]  /*a150*/  BRA `(.L_x_25567) ;  /* 0x0000000000087947 */ /* 0x000fd80003800000 */
.L_x_25582:
[----:B------:R-:W2:Y:S02]  /*a160*/  LDG.E R2, desc[UR36][R2.64] ;  /* 0x0000002402027981 */ /* 0x000ea4000c1e1900 */
[----:B--2---:R-:W-:-:S13]  /*a170*/  ISETP.NE.AND P0, PT, R2, RZ, PT ;  /* 0x000000ff0200720c */ /* 0x004fda0003f05270 */
.L_x_25567:
[----:B------:R-:W-:Y:S05]  /*a180*/  BSYNC.RECONVERGENT B6 ;  /* 0x0000000000067941 */ /* 0x000fea0003800200 */
.L_x_25561:
[----:B------:R-:W1:Y:S01]  /*a190*/  LDCU.64 UR6, c[0x0][0x5e8] ;  /* 0x0000bd00ff0677ac */ /* 0x000e620008000a00 */
[----:B------:R-:W-:Y:S01]  /*a1a0*/  ISETP.NE.AND P1, PT, R19, RZ, PT ;  /* 0x000000ff1300720c */ /* 0x000fe20003f25270 */
[----:B------:R-:W-:Y:S01]  /*a1b0*/  BSSY.RECONVERGENT B6, `(.L_x_25585) ;  /* 0x00000d3000067945 */ /* 0x000fe20003800200 */
[----:B------:R-:W-:Y:S02]  /*a1c0*/  UPRMT UR4, UR43, 0x9910, URZ ;  /* 0x000099102b047896 */ /* 0x000fe400080000ff */
[----:B------:R-:W-:Y:S02]  /*a1d0*/  PLOP3.LUT P0, PT, P1, P0, PT, 0x80, 0x8 ;  /* 0x000000000008781c */ /* 0x000fe40000f01070 */
[----:B------:R-:W-:Y:S02]  /*a1e0*/  UISETP.GT.AND UP0, UPT, UR4, 0x9, UPT ;  /* 0x000000090400788c */ /* 0x000fe4000bf04270 */
[----:B0-----:R-:W-:Y:S02]  /*a1f0*/  SEL R4, RZ, 0x1, !P0 ;  /* 0x00000001ff047807 */ /* 0x001fe40004000000 */
        /* <DEDUP_REMOVED lines=13> */
.L_x_25589:
[----:B------:R0:W-:Y:S01]  /*a2d0*/  STG.E.U8 desc[UR36][R2.64], R4 ;  /* 0x0000000402007986 */ /* 0x0001e2000c101124 */
[----:B------:R-:W-:Y:S05]  /*a2e0*/  BRA `(.L_x_25591) ;  /* 0x0000000800fc7947 */ /* 0x000fea0003800000 */
.L_x_25588:
        /* <DEDUP_REMOVED lines=9> */
.L_x_25593:
[----:B------:R0:W-:Y:S01]  /*a380*/  STG.E desc[UR36][R2.64], R4 ;  /* 0x0000000402007986 */ /* 0x0001e2000c101924 */
[----:B------:R-:W-:Y:S05]  /*a390*/  BRA `(.L_x_25591) ;  /* 0x0000000800d07947 */ /* 0x000fea0003800000 */
.L_x_25592:
[----:B------:R0:W-:Y:S01]  /*a3a0*/  STG.E.U16 desc[UR36][R2.64], R4 ;  /* 0x0000000402007986 */ /* 0x0001e2000c101524 */
[----:B------:R-:W-:Y:S05]  /*a3b0*/  BRA `(.L_x_25591) ;  /* 0x0000000800c87947 */ /* 0x000fea0003800000 */
.L_x_25587:
        /* <DEDUP_REMOVED lines=9> */
.L_x_25595:
[----:B------:R-:W-:-:S04]  /*a450*/  I2FP.F32.U32 R0, R4 ;  /* 0x0000000400007245 */ /* 0x000fc80000201000 */
[----:B------:R-:W-:-:S05]  /*a460*/  F2FP.F16.F32.PACK_AB R0, RZ, R0 ;  /* 0x00000000ff00723e */ /* 0x000fca00000000ff */
[----:B------:R0:W-:Y:S01]  /*a470*/  STG.E.U16 desc[UR36][R2.64], R0 ;  /* 0x0000000002007986 */ /* 0x0001e2000c101524 */
[----:B------:R-:W-:Y:S05]  /*a480*/  BRA `(.L_x_25591) ;  /* 0x0000000800947947 */ /* 0x000fea0003800000 */
.L_x_25594:
        /* <DEDUP_REMOVED lines=10> */
.L_x_25597:
[----:B------:R-:W-:-:S04]  /*a530*/  I2FP.F32.U32 R4, R4 ;  /* 0x0000000400047245 */ /* 0x000fc80000201000 */
[----:B------:R-:W-:-:S04]  /*a540*/  F2FP.F16.F32.PACK_AB R5, RZ, R4 ;  /* 0x00000004ff05723e */ /* 0x000fc800000000ff */
[----:B------:R-:W-:-:S05]  /*a550*/  PRMT R5, R5, 0x5410, RZ ;  /* 0x0000541005057816 */ /* 0x000fca00000000ff */
[----:B------:R3:W-:Y:S01]  /*a560*/  STG.E desc[UR36][R2.64], R5 ;  /* 0x0000000502007986 */ /* 0x0007e2000c101924 */
[----:B------:R-:W-:Y:S05]  /*a570*/  BRA `(.L_x_25591) ;  /* 0x0000000800587947 */ /* 0x000fea0003800000 */
.L_x_25596:
[----:B------:R-:W0:Y:S02]  /*a580*/  I2F.F64.U32 R4, R4 ;  /* 0x0000000400047312 */ /* 0x000e240000201800 */
[----:B0-----:R4:W-:Y:S01]  /*a590*/  STG.E.64 desc[UR36][R2.64], R4 ;  /* 0x0000000402007986 */ /* 0x0019e2000c101b24 */
[----:B------:R-:W-:Y:S05]  /*a5a0*/  BRA `(.L_x_25591) ;  /* 0x00000008004c7947 */ /* 0x000fea0003800000 */
.L_x_25586:
        /* <DEDUP_REMOVED lines=12> */
.L_x_25601:
        /* <DEDUP_REMOVED lines=17> */
.L_x_25603:
[----:B------:R-:W-:Y:S05]  /*a780*/  BSYNC.RECONVERGENT B0 ;  /* 0x0000000000007941 */ /* 0x000fea0003800200 */
.L_x_25602:
[----:B------:R0:W-:Y:S01]  /*a790*/  STG.E.U8 desc[UR36][R2.64], R0 ;  /* 0x0000000002007986 */ /* 0x0001e2000c101124 */
[----:B------:R-:W-:Y:S05]  /*a7a0*/  BRA `(.L_x_25591) ;  /* 0x0000000400cc7947 */ /* 0x000fea0003800000 */
.L_x_25600:
        /* <DEDUP_REMOVED lines=17> */
.L_x_25605:
[----:B------:R-:W-:Y:S05]  /*a8c0*/  BSYNC.RECONVERGENT B0 ;  /* 0x0000000000007941 */ /* 0x000fea0003800200 */
.L_x_25604:
[----:B------:R0:W-:Y:S01]  /*a8d0*/  STG.E.U8 desc[UR36][R2.64], R0 ;  /* 0x0000000002007986 */ /* 0x0001e2000c101124 */
[----:B------:R-:W-:Y:S05]  /*a8e0*/  BRA `(.L_x_25591) ;  /* 0x00000004007c7947 */ /* 0x000fea0003800000 */
.L_x_25599:
        /* <DEDUP_REMOVED lines=21> */
.L_x_25607:
[----:B------:R-:W-:-:S05]  /*aa40*/  HFMA2 R5, -RZ, RZ, 0, 0 ;  /* 0x00000000ff057431 */ /* 0x000fca00000001ff */
[----:B------:R0:W-:Y:S01]  /*aa50*/  STG.E.64 desc[UR36][R2.64], R4 ;  /* 0x0000000402007986 */ /* 0x0001e2000c101b24 */
[----:B------:R-:W-:Y:S05]  /*aa60*/  BRA `(.L_x_25591) ;  /* 0x00000004001c7947 */ /* 0x000fea0003800000 */
.L_x_25606:
[----:B------:R0:W-:Y:S01]  /*aa70*/  STG.E desc[UR36][R2.64], R4 ;  /* 0x0000000402007986 */ /* 0x0001e2000c101924 */
[----:B------:R-:W-:Y:S05]  /*aa80*/  BRA `(.L_x_25591) ;  /* 0x0000000400147947 */ /* 0x000fea0003800000 */
.L_x_25598:
        /* <DEDUP_REMOVED lines=8> */
.L_x_25609:
[----:B------:R-:W-:Y:S01]  /*ab10*/  CS2R R6, SRZ ;  /* 0x0000000000067805 */ /* 0x000fe2000001ff00 */
[----:B------:R-:W0:Y:S04]  /*ab20*/  I2F.F64.U32 R4, R4 ;  /* 0x0000000400047312 */ /* 0x000e280000201800 */
[----:B0-----:R0:W-:Y:S01]  /*ab30*/  STG.E.128 desc[UR36][R2.64], R4 ;  /* 0x0000000402007986 */ /* 0x0011e2000c101d24 */
[----:B------:R-:W-:Y:S05]  /*ab40*/  BRA `(.L_x_25591) ;  /* 0x0000000000e47947 */ /* 0x000fea0003800000 */
.L_x_25608:
[----:B------:R-:W-:-:S09]  /*ab50*/  UISETP.NE.AND UP0, UPT, UR4, 0xf, UPT ;  /* 0x0000000f0400788c */ /* 0x000fd2000bf05270 */
[----:B------:R-:W-:Y:S05]  /*ab60*/  BRA.U !UP0, `(.L_x_25610) ;  /* 0x0000000108d07547 */ /* 0x000fea000b800000 */
[----:B------:R-:W-:-:S09]  /*ab70*/  UISETP.NE.AND UP0, UPT, UR4, 0x17, UPT ;  /* 0x000000170400788c */ /* 0x000fd2000bf05270 */
[----:B------:R-:W-:Y:S05]  /*ab80*/  BRA.U !UP0, `(.L_x_25611) ;  /* 0x0000000108847547 */ /* 0x000fea000b800000 */
[----:B------:R-:W-:-:S09]  /*ab90*/  UISETP.NE.AND UP0, UPT, UR4, 0x18, UPT ;  /* 0x000000180400788c */ /* 0x000fd2000bf05270 */
[----:B------:R-:W-:Y:S05]  /*aba0*/  BRA.U !UP0, `(.L_x_25612) ;  /* 0x0000000108447547 */ /* 0x000fea000b800000 */
.L_x_25590:
        /* <DEDUP_REMOVED lines=16> */
.L_x_25613:
[----:B------:R-:W-:Y:S05]  /*acb0*/  BRA `(.L_x_25591) ;  /* 0x0000000000887947 */ /* 0x000fea0003800000 */
.L_x_25612:
        /* <DEDUP_REMOVED lines=11> */
.L_x_25615:
[----:B------:R-:W-:Y:S05]  /*ad70*/  BSYNC.RECONVERGENT B0 ;  /* 0x0000000000007941 */ /* 0x000fea0003800200 */
.L_x_25614:
[----:B------:R0:W-:Y:S01]  /*ad80*/  STG.E.U8 desc[UR36][R2.64], R5 ;  /* 0x0000000502007986 */ /* 0x0001e2000c101124 */
[----:B------:R-:W-:Y:S05]  /*ad90*/  BRA `(.L_x_25591) ;  /* 0x0000000000507947 */ /* 0x000fea0003800000 */
.L_x_25611:
        /* <DEDUP_REMOVED lines=12> */
.L_x_25616:
[----:B------:R-:W-:Y:S01]  /*ae60*/  IMAD.MOV.U32 R5, RZ, RZ, 0x7f ;  /* 0x0000007fff057424 */ /* 0x000fe200078e00ff */
[----:B------:R-:W-:-:S04]  /*ae70*/  ISETP.GT.U32.AND P0, PT, R7, 0x7f800000, PT ;  /* 0x7f8000000700780c */ /* 0x000fc80003f04070 */
[----:B------:R-:W-:-:S05]  /*ae80*/  SEL R5, R5, 0x7c, P0 ;  /* 0x0000007c05057807 */ /* 0x000fca0000000000 */
[----:B------:R0:W-:Y:S01]  /*ae90*/  STG.E.U8 desc[UR36][R2.64], R5 ;  /* 0x0000000502007986 */ /* 0x0001e2000c101124 */
[----:B------:R-:W-:Y:S05]  /*aea0*/  BRA `(.L_x_25591) ;  /* 0x00000000000c7947 */ /* 0x000fea0003800000 */
.L_x_25610:
[----:B------:R-:W-:-:S04]  /*aeb0*/  I2FP.F32.U32 R0, R4 ;  /* 0x0000000400007245 */ /* 0x000fc80000201000 */
[----:B------:R-:W-:-:S05]  /*aec0*/  F2FP.BF16.F32.PACK_AB R0, RZ, R0 ;  /* 0x00000000ff00723e */ /* 0x000fca00000010ff */
[----:B------:R0:W-:Y:S02]  /*aed0*/  STG.E.U16 desc[UR36][R2.64], R0 ;  /* 0x0000000002007986 */ /* 0x0001e4000c101524 */
.L_x_25591:
[----:B------:R-:W-:Y:S05]  /*aee0*/  BSYNC.RECONVERGENT B6 ;  /* 0x0000000000067941 */ /* 0x000fea0003800200 */
.L_x_25585:
[----:B------:R-:W-:-:S07]  /*aef0*/  IADD3 R17, PT, PT, R17, 0x80, RZ ;  /* 0x0000008011117810 */ /* 0x000fce0007ffe0ff */
.L_x_25535:
[----:B------:R-:W-:Y:S05]  /*af00*/  BSYNC.RECONVERGENT B7 ;  /* 0x0000000000077941 */ /* 0x000fea0003800200 */
.L_x_25534:
[----:B------:R-:W5:Y:S02]  /*af10*/  LDCU UR4, c[0x0][0x380] ;  /* 0x00007000ff0477ac */ /* 0x000f640008000800 */
[----:B-----5:R-:W-:-:S13]  /*af20*/  ISETP.GE.AND P0, PT, R17, UR4, PT ;  /* 0x0000000411007c0c */ /* 0x020fda000bf06270 */
[----:B------:R-:W-:Y:S05]  /*af30*/  @P0 EXIT ;  /* 0x000000000000094d */ /* 0x000fea0003800000 */
        /* <DEDUP_REMOVED lines=354> */
.L_x_25617:
[----:B------:R-:W1:Y:S01]  /*c560*/  LDCU.64 UR8, c[0x0][0x5f0] ;  /* 0x0000be00ff0877ac */ /* 0x000e620008000a00 */
[----:B------:R-:W-:Y:S01]  /*c570*/  BSSY.RECONVERGENT B6, `(.L_x_25618) ;  /* 0x00000be000067945 */ /* 0x000fe20003800200 */
[----:B------:R-:W0:Y:S01]  /*c580*/  LDCU.64 UR6, c[0x0][0x5e8] ;  /* 0x0000bd00ff0677ac */ /* 0x000e220008000a00 */
[----:B------:R-:W-:-:S04]  /*c590*/  UPRMT UR4, UR39, 0x9910, URZ ;  /* 0x0000991027047896 */ /* 0x000fc800080000ff */
[----:B------:R-:W-:Y:S01]  /*c5a0*/  UISETP.GT.AND UP0, UPT, UR4, 0x9, UPT ;  /* 0x000000090400788c */ /* 0x000fe2000bf04270 */
[----:B-1234-:R-:W-:Y:S02]  /*c5b0*/  IADD3 R2, P1, PT, R0, UR8, RZ ;  /* 0x0000000800027c10 */ /* 0x01efe4000ff3e0ff */
        /* <DEDUP_REMOVED lines=16> */
.L_x_25622:
[----:B------:R-:W2:Y:S02]  /*c6c0*/  LDG.E.U8 R2, desc[UR36][R2.64] ;  /* 0x0000002402027981 */ /* 0x000ea4000c1e1100 */
[----:B--2---:R-:W-:-:S04]  /*c6d0*/  ISETP.NE.AND P0, PT, R2, RZ, PT ;  /* 0x000000ff0200720c */ /* 0x004fc80003f05270 */
[----:B------:R-:W-:Y:S01]  /*c6e0*/  P2R R19, PR, RZ, 0x1 ;  /* 0x00000001ff137803 */ /* 0x000fe20000000000 */
[----:B------:R-:W-:Y:S08]  /*c6f0*/  BRA `(.L_x_25624) ;  /* 0x0000000800947947 */ /* 0x000ff00003800000 */
.L_x_25621:
        /* <DEDUP_REMOVED lines=11> */
.L_x_25626:
[----:B------:R-:W2:Y:S02]  /*c7b0*/  LDG.E R2, desc[UR36][R2.64] ;  /* 0x0000002402027981 */ /* 0x000ea4000c1e1900 */
[----:B--2---:R-:W-:-:S04]  /*c7c0*/  ISETP.NE.AND P0, PT, R2, RZ, PT ;  /* 0x000000ff0200720c */ /* 0x004fc80003f05270 */
[----:B------:R-:W-:Y:S01]  /*c7d0*/  P2R R19, PR, RZ, 0x1 ;  /* 0x00000001ff137803 */ /* 0x000fe20000000000 */
[----:B------:R-:W-:Y:S08]  /*c7e0*/  BRA `(.L_x_25624) ;  /* 0x0000000800587947 */ /* 0x000ff00003800000 */
.L_x_25625:
[----:B------:R-:W2:Y:S02]  /*c7f0*/  LDG.E.U16 R2, desc[UR36][R2.64] ;  /* 0x0000002402027981 */ /* 0x000ea4000c1e1500 */
[----:B--2---:R-:W-:-:S04]  /*c800*/  ISETP.NE.AND P0, PT, R2, RZ, PT ;  /* 0x000000ff0200720c */ /* 0x004fc80003f05270 */
[----:B------:R-:W-:Y:S01]  /*c810*/  P2R R19, PR, RZ, 0x1 ;  /* 0x00000001ff137803 */ /* 0x000fe20000000000 */
[----:B------:R-:W-:Y:S08]  /*c820*/  BRA `(.L_x_25624) ;  /* 0x0000000800487947 */ /* 0x000ff00003800000 */
.L_x_25620:
        /* <DEDUP_REMOVED lines=10> */
.L_x_25628:
[----:B------:R-:W2:Y:S02]  /*c8d0*/  LDG.E.U16 R0, desc[UR36][R2.64] ;  /* 0x0000002402007981 */ /* 0x000ea4000c1e1500 */
[----:B--2---:R-:W-:-:S05]  /*c8e0*/  HADD2.F32 R0, -RZ, R0.H0_H0 ;  /* 0x20000000ff007230 */ /* 0x004fca0000004100 */
[----:B------:R-:W-:-:S04]  /*c8f0*/  FSETP.NEU.FTZ.AND P0, PT, R0, RZ, PT ;  /* 0x000000ff0000720b */ /* 0x000fc80003f1d000 */
[----:B------:R-:W-:Y:S01]  /*c900*/  P2R R19, PR, RZ, 0x1 ;  /* 0x00000001ff137803 */ /* 0x000fe20000000000 */
[----:B------:R-:W-:Y:S08]  /*c910*/  BRA `(.L_x_25624) ;  /* 0x00000008000c7947 */ /* 0x000ff00003800000 */
.L_x_25627:
        /* <DEDUP_REMOVED lines=12> */
.L_x_25630:
        /* <DEDUP_REMOVED lines=10> */
.L_x_25629:
[----:B------:R-:W2:Y:S02]  /*ca80*/  LDG.E.64 R2, desc[UR36][R2.64] ;  /* 0x0000002402027981 */ /* 0x000ea4000c1e1b00 */
[----:B--2---:R-:W0:Y:S02]  /*ca90*/  DSETP.NEU.AND P0, PT, R2, RZ, PT ;  /* 0x000000ff0200722a */ /* 0x004e240003f0d000 */
[----:B0-----:R-:W-:Y:S01]  /*caa0*/  P2R R19, PR, RZ, 0x1 ;  /* 0x00000001ff137803 */ /* 0x001fe20000000000 */
[----:B------:R-:W-:Y:S06]  /*cab0*/  BRA `(.L_x_25624) ;  /* 0x0000000400a47947 */ /* 0x000fec0003800000 */
.L_x_25619:
        /* <DEDUP_REMOVED lines=12> */
.L_x_25633:
        /* <DEDUP_REMOVED lines=9> */
.L_x_25632:
        /* <DEDUP_REMOVED lines=10> */
.L_x_25635:
        /* <DEDUP_REMOVED lines=12> */
.L_x_25634:
[----:B------:R-:W2:Y:S02]  /*cd70*/  LDG.E.U16 R0, desc[UR36][R2.64] ;  /* 0x0000002402007981 */ /* 0x000ea4000c1e1500 */
[----:B--2---:R-:W-:-:S05]  /*cd80*/  IMAD.U32 R0, R0, 0x10000, RZ ;  /* 0x0001000000007824 */ /* 0x004fca00078e00ff */
[----:B------:R-:W-:-:S04]  /*cd90*/  FSETP.NEU.FTZ.AND P0, PT, R0, RZ, PT ;  /* 0x000000ff0000720b */ /* 0x000fc80003f1d000 */
[----:B------:R-:W-:Y:S01]  /*cda0*/  P2R R19, PR, RZ, 0x1 ;  /* 0x00000001ff137803 */ /* 0x000fe20000000000 */
[----:B------:R-:W-:Y:S08]  /*cdb0*/  BRA `(.L_x_25624) ;  /* 0x0000000000e47947 */ /* 0x000ff00003800000 */
.L_x_25631:
        /* <DEDUP_REMOVED lines=12> */
.L_x_25638:
[----:B------:R-:W2:Y:S02]  /*ce80*/  LDG.E.U8 R2, desc[UR36][R2.64] ;  /* 0x0000002402027981 */ /* 0x000ea4000c1e1100 */
[----:B--2---:R-:W-:-:S04]  /*ce90*/  ISETP.NE.AND P0, PT, R2, RZ, PT ;  /* 0x000000ff0200720c */ /* 0x004fc80003f05270 */
[----:B------:R-:W-:Y:S01]  /*cea0*/  P2R R19, PR, RZ, 0x1 ;  /* 0x00000001ff137803 */ /* 0x000fe20000000000 */
[----:B------:R-:W-:Y:S08]  /*ceb0*/  BRA `(.L_x_25624) ;  /* 0x0000000000a47947 */ /* 0x000ff00003800000 */
.L_x_25637:
[----:B------:R-:W2:Y:S02]  /*cec0*/  LDG.E.U8 R2, desc[UR36][R2.64] ;  /* 0x0000002402027981 */ /* 0x000ea4000c1e1100 */
[----:B--2---:R-:W-:-:S04]  /*ced0*/  ISETP.NE.AND P0, PT, R2, RZ, PT ;  /* 0x000000ff0200720c */ /* 0x004fc80003f05270 */
[----:B------:R-:W-:Y:S01]  /*cee0*/  P2R R19, PR, RZ, 0x1 ;  /* 0x00000001ff137803 */ /* 0x000fe20000000000 */
[----:B------:R-:W-:Y:S08]  /*cef0*/  BRA `(.L_x_25624) ;  /* 0x0000000000947947 */ /* 0x000ff00003800000 */
.L_x_25636:
        /* <DEDUP_REMOVED lines=10> */
.L_x_25623:
        /* <DEDUP_REMOVED lines=16> */
.L_x_25641:
[----:B------:R-:W-:-:S04]  /*d0a0*/  PLOP3.LUT P0, PT, PT, PT, PT, 0x8, 0x80 ;  /* 0x000000000080781c */ /* 0x000fc80003f0e170 */
[----:B------:R-:W-:Y:S01]  /*d0b0*/  P2R R19, PR, RZ, 0x1 ;  /* 0x00000001ff137803 */ /* 0x000fe20000000000 */
[----:B------:R-:W-:Y:S08]  /*d0c0*/  BRA `(.L_x_25624) ;  /* 0x0000000000207947 */ /* 0x000ff00003800000 */
.L_x_25640:
[----:B------:R-:W2:Y:S02]  /*d0d0*/  LDG.E.64 R2, desc[UR36][R2.64] ;  /* 0x0000002402027981 */ /* 0x000ea4000c1e1b00 */
[----:B--2---:R-:W-:-:S04]  /*d0e0*/  ISETP.NE.U32.AND P0, PT, R2, RZ, PT ;  /* 0x000000ff0200720c */ /* 0x004fc80003f05070 */
[----:B------:R-:W-:-:S04]  /*d0f0*/  ISETP.NE.AND.EX P0, PT, R3, RZ, PT, P0 ;  /* 0x000000ff0300720c */ /* 0x000fc80003f05300 */
[----:B------:R-:W-:Y:S01]  /*d100*/  P2R R19, PR, RZ, 0x1 ;  /* 0x00000001ff137803 */ /* 0x000fe20000000000 */
[----:B------:R-:W-:Y:S08]  /*d110*/  BRA `(.L_x_25624) ;  /* 0x00000000000c7947 */ /* 0x000ff00003800000 */
.L_x_25639:
[----:B------:R-:W2:Y:S02]  /*d120*/  LDG.E R2, desc[UR36][R2.64] ;  /* 0x0000002402027981 */ /* 0x000ea4000c1e1900 */
[----:B--2---:R-:W-:-:S04]  /*d130*/  ISETP.NE.AND P0, PT, R2, RZ, PT ;  /* 0x000000ff0200720c */ /* 0x004fc80003f05270 */
[----:B------:R-:W-:-:S09]  /*d140*/  P2R R19, PR, RZ, 0x1 ;  /* 0x00000001ff137803 */ /* 0x000fd20000000000 */
.L_x_25624:
[----:B------:R-:W-:Y:S05]  /*d150*/  BSYNC.RECONVERGENT B6 ;  /* 0x0000000000067941 */ /* 0x000fea0003800200 */
.L_x_25618:
        /* <DEDUP_REMOVED lines=18> */
.L_x_25646:
[----:B------:R-:W2:Y:S02]  /*d280*/  LDG.E.U8 R2, desc[UR36][R2.64] ;  /* 0x0000002402027981 */ /* 0x000ea4000c1e1100 */
[----:B--2---:R-:W-:Y:S01]  /*d290*/  ISETP.NE.AND P0, PT, R2, RZ, PT ;  /* 0x000000ff0200720c */ /* 0x004fe20003f05270 */
[----:B------:R-:W-:-:S12]  /*d2a0*/  BRA `(.L_x_25648) ;  /* 0x0000000800407947 */ /* 0x000fd80003800000 */
.L_x_25645:
        /* <DEDUP_REMOVED lines=10> */
.L_x_25650:
[----:B------:R-:W2:Y:S02]  /*d350*/  LDG.E R2, desc[UR36][R2.64] ;  /* 0x0000002402027981 */ /* 0x000ea4000c1e1900 */
[----:B--2---:R-:W-:Y:S01]  /*d360*/  ISETP.NE.AND P0, PT, R2, RZ, PT ;  /* 0x000000ff0200720c */ /* 0x004fe20003f05270 */
[----:B------:R-:W-:-:S12]  /*d370*/  BRA `(.L_x_25648) ;  /* 0x00000008000c7947 */ /* 0x000fd80003800000 */
.L_x_25649:
[----:B------:R-:W2:Y:S02]  /*d380*/  LDG.E.U16 R2, desc[UR36][R2.64] ;  /* 0x0000002402027981 */ /* 0x000ea4000c1e1500 */
[----:B--2---:R-:W-:Y:S01]  /*d390*/  ISETP.NE.AND P0, PT, R2, RZ, PT ;  /* 0x000000ff0200720c */ /* 0x004fe20003f05270 */
[----:B------:R-:W-:-:S12]  /*d3a0*/  BRA `(.L_x_25648) ;  /* 0x0000000800007947 */ /* 0x000fd80003800000 */
.L_x_25644:
        /* <DEDUP_REMOVED lines=9> */
.L_x_25652:
[----:B------:R-:W2:Y:S02]  /*d440*/  LDG.E.U16 R0, desc[UR36][R2.64] ;  /* 0x0000002402007981 */ /* 0x000ea4000c1e1500 */
[----:B--2---:R-:W-:-:S05]  /*d450*/  HADD2.F32 R0, -RZ, R0.H0_H0 ;  /* 0x20000000ff007230 */ /* 0x004fca0000004100 */
[----:B------:R-:W-:Y:S01]  /*d460*/  FSETP.NEU.FTZ.AND P0, PT, R0, RZ, PT ;  /* 0x000000ff0000720b */ /* 0x000fe20003f1d000 */
[----:B------:R-:W-:-:S12]  /*d470*/  BRA `(.L_x_25648) ;  /* 0x0000000400cc7947 */ /* 0x000fd80003800000 */
.L_x_25651:
        /* <DEDUP_REMOVED lines=11> */
.L_x_25654:
        /* <DEDUP_REMOVED lines=8> */
.L_x_25653:
[----:B------:R-:W2:Y:S02]  /*d5b0*/  LDG.E.64 R2, desc[UR36][R2.64] ;  /* 0x0000002402027981 */ /* 0x000ea4000c1e1b00 */
[----:B--2---:R1:W2:Y:S02]  /*d5c0*/  DSETP.NEU.AND P0, PT, R2, RZ, PT ;  /* 0x000000ff0200722a */ /* 0x0042a40003f0d000 */
[----:B--2---:R-:W-:Y:S05]  /*d5d0*/  BRA `(.L_x_25648) ;  /* 0x0000000400747947 */ /* 0x004fea0003800000 */
.L_x_25643:
        /* <DEDUP_REMOVED lines=11> */
.L_x_25657:
        /* <DEDUP_REMOVED lines=8> */
.L_x_25656:
        /* <DEDUP_REMOVED lines=9> */
.L_x_25659:
        /* <DEDUP_REMOVED lines=11> */
.L_x_25658:
[----:B------:R-:W2:Y:S02]  /*d850*/  LDG.E.U16 R0, desc[UR36][R2.64] ;  /* 0x0000002402007981 */ /* 0x000ea4000c1e1500 */
[----:B--2---:R-:W-:-:S05]  /*d860*/  IMAD.U32 R0, R0, 0x10000, RZ ;  /* 0x0001000000007824 */ /* 0x004fca00078e00ff */
[----:B------:R-:W-:Y:S01]  /*d870*/  FSETP.NEU.FTZ.AND P0, PT, R0, RZ, PT ;  /* 0x000000ff0000720b */ /* 0x000fe20003f1d000 */
[----:B------:R-:W-:-:S12]  /*d880*/  BRA `(.L_x_25648) ;  /* 0x0000000000c87947 */ /* 0x000fd80003800000 */
.L_x_25655:
        /* <DEDUP_REMOVED lines=11> */
.L_x_25662:
[----:B------:R-:W2:Y:S02]  /*d940*/  LDG.E.U8 R2, desc[UR36][R2.64] ;  /* 0x0000002402027981 */ /* 0x000ea4000c1e1100 */
[----:B--2---:R-:W-:Y:S01]  /*d950*/  ISETP.NE.AND P0, PT, R2, RZ, PT ;  /* 0x000000ff0200720c */ /* 0x004fe20003f05270 */
[----:B------:R-:W-:-:S12]  /*d960*/  BRA `(.L_x_25648) ;  /* 0x0000000000907947 */ /* 0x000fd80003800000 */
.L_x_25661:
[----:B------:R-:W2:Y:S02]  /*d970*/  LDG.E.U8 R2, desc[UR36][R2.64] ;  /* 0x0000002402027981 */ /* 0x000ea4000c1e1100 */
[----:B--2---:R-:W-:Y:S01]  /*d980*/  ISETP.NE.AND P0, PT, R2, RZ, PT ;  /* 0x000000ff0200720c */ /* 0x004fe20003f05270 */
[----:B------:R-:W-:-:S12]  /*d990*/  BRA `(.L_x_25648) ;  /* 0x0000000000847947 */ /* 0x000fd80003800000 */
.L_x_25660:
        /* <DEDUP_REMOVED lines=9> */
.L_x_25647:
        /* <DEDUP_REMOVED lines=16> */
.L_x_25665:
[----:B------:R-:W-:Y:S01]  /*db30*/  PLOP3.LUT P0, PT, PT, PT, PT, 0x8, 0x80 ;  /* 0x000000000080781c */ /* 0x000fe20003f0e170 */
[----:B------:R-:W-:-:S12]  /*db40*/  BRA `(.L_x_25648) ;  /* 0x0000000000187947 */ /* 0x000fd80003800000 */
.L_x_25664:
[----:B------:R-:W2:Y:S02]  /*db50*/  LDG.E.64 R2, desc[UR36][R2.64] ;  /* 0x0000002402027981 */ /* 0x000ea4000c1e1b00 */
[----:B--2---:R-:W-:-:S04]  /*db60*/  ISETP.NE.U32.AND P0, PT, R2, RZ, PT ;  /* 0x000000ff0200720c */ /* 0x004fc80003f05070 */
[----:B------:R-:W-:Y:S01]  /*db70*/  ISETP.NE.AND.EX P0, PT, R3, RZ, PT, P0 ;  /* 0x000000ff0300720c */ /* 0x000fe20003f05300 */
[----:B------:R-:W-:-:S12]  /*db80*/  BRA `(.L_x_25648) ;  /* 0x0000000000087947 */ /* 0x000fd80003800000 */
.L_x_25663:
[----:B------:R-:W2:Y:S02]  /*db90*/  LDG.E R2, desc[UR36][R2.64] ;  /* 0x0000002402027981 */ /* 0x000ea4000c1e1900 */
[----:B--2---:R-:W-:-:S13]  /*dba0*/  ISETP.NE.AND P0, PT, R2, RZ, PT ;  /* 0x000000ff0200720c */ /* 0x004fda0003f05270 */
.L_x_25648:
[----:B------:R-:W-:Y:S05]  /*dbb0*/  BSYNC.RECONVERGENT B6 ;  /* 0x0000000000067941 */ /* 0x000fea0003800200 */
.L_x_25642:
[----:B------:R-:W-:Y:S01]  /*dbc0*/  UPRMT UR4, UR43, 0x9910, URZ ;  /* 0x000099102b047896 */ /* 0x000fe200080000ff */
[----:B------:R-:W-:-:S03]  /*dbd0*/  ISETP.NE.AND P1, PT, R19, RZ, PT ;  /* 0x000000ff1300720c */ /* 0x000fc60003f25270 */
[----:B------:R-:W-:Y:S01]  /*dbe0*/  UISETP.GT.AND UP0, UPT, UR4, 0x9, UPT ;  /* 0x000000090400788c */ /* 0x000fe2000bf04270 */
[----:B------:R-:W-:-:S04]  /*dbf0*/  PLOP3.LUT P0, PT, P1, P0, PT, 0x80, 0x8 ;  /* 0x000000000008781c */ /* 0x000fc80000f01070 */
[----:B-1----:R-:W-:-:S04]  /*dc00*/  SEL R2, RZ, 0x1, !P0 ;  /* 0x00000001ff027807 */ /* 0x002fc80004000000 */
        /* <DEDUP_REMOVED lines=11> */
.L_x_25669:
[----:B------:R-:W-:Y:S01]  /*dcc0*/  STG.E.U8 desc[UR36][R16.64], R2 ;  /* 0x0000000210007986 */ /* 0x000fe2000c101124 */
[----:B------:R-:W-:Y:S05]  /*dcd0*/  EXIT ;  /* 0x000000000000794d */ /* 0x000fea0003800000 */
.L_x_25668:
[----:B------:R-:W-:-:S09]  /*dce0*/  UISETP.NE.AND UP0, UPT, UR4, 0x2, UPT ;  /* 0x000000020400788c */ /* 0x000fd2000bf05270 */
[----:B------:R-:W-:Y:S05]  /*dcf0*/  BRA.U !UP0, `(.L_x_25671) ;  /* 0x0000000108247547 */ /* 0x000fea000b800000 */
[----:B------:R-:W-:-:S09]  /*dd00*/  UISETP.NE.AND UP0, UPT, UR4, 0x3, UPT ;  /* 0x000000030400788c */ /* 0x000fd2000bf05270 */
[----:B------:R-:W-:Y:S05]  /*dd10*/  BRA.U !UP0, `(.L_x_25672) ;  /* 0x0000000108147547 */ /* 0x000fea000b800000 */
[----:B------:R-:W-:-:S09]  /*dd20*/  UISETP.NE.AND UP0, UPT, UR4, 0x4, UPT ;  /* 0x000000040400788c */ /* 0x000fd2000bf05270 */
[----:B------:R-:W-:Y:S05]  /*dd30*/  BRA.U UP0, `(.L_x_25670) ;  /* 0x0000000900187547 */ /* 0x000fea000b800000 */
[----:B------:R-:W-:-:S05]  /*dd40*/  HFMA2 R3, -RZ, RZ, 0, 0 ;  /* 0x00000000ff037431 */ /* 0x000fca00000001ff */
[----:B------:R-:W-:Y:S01]  /*dd50*/  STG.E.64 desc[UR36][R16.64], R2 ;  /* 0x0000000210007986 */ /* 0x000fe2000c101b24 */
[----:B------:R-:W-:Y:S05]  /*dd60*/  EXIT ;  /* 0x000000000000794d */ /* 0x000fea0003800000 */
.L_x_25672:
[----:B------:R-:W-:Y:S01]  /*dd70*/  STG.E desc[UR36][R16.64], R2 ;  /* 0x0000000210007986 */ /* 0x000fe2000c101924 */
[----:B------:R-:W-:Y:S05]  /*dd80*/  EXIT ;  /* 0x000000000000794d */ /* 0x000fea0003800000 */
.L_x_25671:
[----:B------:R-:W-:Y:S01]  /*dd90*/  STG.E.U16 desc[UR36][R16.64], R2 ;  /* 0x0000000210007986 */ /* 0x000fe2000c101524 */
[----:B------:R-:W-:Y:S05]  /*dda0*/  EXIT ;  /* 0x000000000000794d */ /* 0x000fea0003800000 */
.L_x_25667:
        /* <DEDUP_REMOVED lines=9> */
.L_x_25674:
[----:B------:R-:W-:-:S04]  /*de40*/  I2FP.F32.U32 R0, R2 ;  /* 0x0000000200007245 */ /* 0x000fc80000201000 */
[----:B------:R-:W-:-:S05]  /*de50*/  F2FP.F16.F32.PACK_AB R0, RZ, R0 ;  /* 0x00000000ff00723e */ /* 0x000fca00000000ff */
[----:B------:R-:W-:Y:S01]  /*de60*/  STG.E.U16 desc[UR36][R16.64], R0 ;  /* 0x0000000010007986 */ /* 0x000fe2000c101524 */
[----:B------:R-:W-:Y:S05]  /*de70*/  EXIT ;  /* 0x000000000000794d */ /* 0x000fea0003800000 */
.L_x_25673:
        /* <DEDUP_REMOVED lines=8> */
[----:B------:R-:W-:Y:S01]  /*df00*/  STG.E.64 desc[UR36][R16.64], R2 ;  /* 0x0000000210007986 */ /* 0x000fe2000c101b24 */
[----:B------:R-:W-:Y:S05]  /*df10*/  EXIT ;  /* 0x000000000000794d */ /* 0x000fea0003800000 */
.L_x_25676:
[----:B------:R-:W-:-:S04]  /*df20*/  I2FP.F32.U32 R2, R2 ;  /* 0x0000000200027245 */ /* 0x000fc80000201000 */
[----:B------:R-:W-:-:S04]  /*df30*/  F2FP.F16.F32.PACK_AB R3, RZ, R2 ;  /* 0x00000002ff03723e */ /* 0x000fc800000000ff */
[----:B------:R-:W-:-:S05]  /*df40*/  PRMT R3, R3, 0x5410, RZ ;  /* 0x0000541003037816 */ /* 0x000fca00000000ff */
[----:B------:R-:W-:Y:S01]  /*df50*/  STG.E desc[UR36][R16.64], R3 ;  /* 0x0000000310007986 */ /* 0x000fe2000c101924 */
[----:B------:R-:W-:Y:S05]  /*df60*/  EXIT ;  /* 0x000000000000794d */ /* 0x000fea0003800000 */
.L_x_25675:
[----:B------:R-:W1:Y:S02]  /*df70*/  I2F.F64.U32 R2, R2 ;  /* 0x0000000200027312 */ /* 0x000e640000201800 */
[----:B-1----:R-:W-:Y:S01]  /*df80*/  STG.E.64 desc[UR36][R16.64], R2 ;  /* 0x0000000210007986 */ /* 0x002fe2000c101b24 */
[----:B------:R-:W-:Y:S05]  /*df90*/  EXIT ;  /* 0x000000000000794d */ /* 0x000fea0003800000 */
.L_x_25666:
        /* <DEDUP_REMOVED lines=12> */
.L_x_25680:
        /* <DEDUP_REMOVED lines=16> */
.L_x_25683:
[----:B------:R-:W-:-:S07]  /*e160*/  PRMT R8, R0, 0x7610, R8 ;  /* 0x0000761000087816 */ /* 0x000fce0000000008 */
.L_x_25682:
[----:B------:R-:W-:Y:S05]  /*e170*/  BSYNC.RECONVERGENT B0 ;  /* 0x0000000000007941 */ /* 0x000fea0003800200 */
.L_x_25681:
[----:B------:R-:W-:Y:S01]  /*e180*/  STG.E.U8 desc[UR36][R16.64], R8 ;  /* 0x0000000810007986 */ /* 0x000fe2000c101124 */
[----:B------:R-:W-:Y:S05]  /*e190*/  EXIT ;  /* 0x000000000000794d */ /* 0x000fea0003800000 */
.L_x_25679:
        /* <DEDUP_REMOVED lines=16> */
.L_x_25686:
[----:B------:R-:W-:-:S07]  /*e2a0*/  PRMT R8, R0, 0x7610, R8 ;  /* 0x0000761000087816 */ /* 0x000fce0000000008 */
.L_x_25685:
[----:B------:R-:W-:Y:S05]  /*e2b0*/  BSYNC.RECONVERGENT B0 ;  /* 0x0000000000007941 */ /* 0x000fea0003800200 */
.L_x_25684:
[----:B------:R-:W-:Y:S01]  /*e2c0*/  STG.E.U8 desc[UR36][R16.64], R8 ;  /* 0x0000000810007986 */ /* 0x000fe2000c101124 */
[----:B------:R-:W-:Y:S05]  /*e2d0*/  EXIT ;  /* 0x000000000000794d */ /* 0x000fea0003800000 */
.L_x_25678:
        /* <DEDUP_REMOVED lines=21> */
.L_x_25688:
[----:B------:R-:W-:-:S05]  /*e430*/  IMAD.MOV.U32 R3, RZ, RZ, RZ ;  /* 0x000000ffff037224 */ /* 0x000fca00078e00ff */
[----:B------:R-:W-:Y:S01]  /*e440*/  STG.E.64 desc[UR36][R16.64], R2 ;  /* 0x0000000210007986 */ /* 0x000fe2000c101b24 */
[----:B------:R-:W-:Y:S05]  /*e450*/  EXIT ;  /* 0x000000000000794d */ /* 0x000fea0003800000 */
.L_x_25687:
[----:B------:R-:W-:Y:S01]  /*e460*/  STG.E desc[UR36][R16.64], R2 ;  /* 0x0000000210007986 */ /* 0x000fe2000c101924 */
[----:B------:R-:W-:Y:S05]  /*e470*/  EXIT ;  /* 0x000000000000794d */ /* 0x000fea0003800000 */
.L_x_25677:
        /* <DEDUP_REMOVED lines=8> */
.L_x_25690:
[----:B------:R-:W-:Y:S01]  /*e500*/  CS2R R6, SRZ ;  /* 0x0000000000067805 */ /* 0x000fe2000001ff00 */
[----:B0-----:R-:W0:Y:S04]  /*e510*/  I2F.F64.U32 R4, R2 ;  /* 0x0000000200047312 */ /* 0x001e280000201800 */
[----:B0-----:R-:W-:Y:S01]  /*e520*/  STG.E.128 desc[UR36][R16.64], R4 ;  /* 0x0000000410007986 */ /* 0x001fe2000c101d24 */
[----:B------:R-:W-:Y:S05]  /*e530*/  EXIT ;  /* 0x000000000000794d */ /* 0x000fea0003800000 */
.L_x_25689:
[----:B------:R-:W-:-:S09]  /*e540*/  UISETP.NE.AND UP0, UPT, UR4, 0xf, UPT ;  /* 0x0000000f0400788c */ /* 0x000fd2000bf05270 */
[----:B------:R-:W-:Y:S05]  /*e550*/  BRA.U !UP0, `(.L_x_25691) ;  /* 0x0000000108d47547 */ /* 0x000fea000b800000 */
[----:B------:R-:W-:-:S09]  /*e560*/  UISETP.NE.AND UP0, UPT, UR4, 0x17, UPT ;  /* 0x000000170400788c */ /* 0x000fd2000bf05270 */
[----:B------:R-:W-:Y:S05]  /*e570*/  BRA.U !UP0, `(.L_x_25692) ;  /* 0x0000000108847547 */ /* 0x000fea000b800000 */
[----:B------:R-:W-:-:S09]  /*e580*/  UISETP.NE.AND UP0, UPT, UR4, 0x18, UPT ;  /* 0x000000180400788c */ /* 0x000fd2000bf05270 */
[----:B------:R-:W-:Y:S05]  /*e590*/  BRA.U !UP0, `(.L_x_25693) ;  /* 0x0000000108447547 */ /* 0x000fea000b800000 */
.L_x_25670:
        /* <DEDUP_REMOVED lines=16> */
.L_x_25694:
[----:B------:R-:W-:Y:S05]  /*e6a0*/  EXIT ;  /* 0x000000000000794d */ /* 0x000fea0003800000 */
.L_x_25693:
[----:B0-----:R-:W-:Y:S01]  /*e6b0*/  I2FP.F32.U32 R5, R2 ;  /* 0x0000000200057245 */ /* 0x001fe20000201000 */
        /* <DEDUP_REMOVED lines=10> */
.L_x_25696:
[----:B------:R-:W-:Y:S05]  /*e760*/  BSYNC.RECONVERGENT B0 ;  /* 0x0000000000007941 */ /* 0x000fea0003800200 */
.L_x_25695:
[----:B------:R-:W-:Y:S01]  /*e770*/  STG.E.U8 desc[UR36][R16.64], R3 ;  /* 0x0000000310007986 */ /* 0x000fe2000c101124 */
[----:B------:R-:W-:Y:S05]  /*e780*/  EXIT ;  /* 0x000000000000794d */ /* 0x000fea0003800000 */
.L_x_25692:
        /* <DEDUP_REMOVED lines=13> */
.L_x_25697:
[----:B------:R-:W-:Y:S01]  /*e860*/  IMAD.MOV.U32 R3, RZ, RZ, 0x7f ;  /* 0x0000007fff037424 */ /* 0x000fe200078e00ff */
[----:B------:R-:W-:-:S04]  /*e870*/  ISETP.GT.U32.AND P0, PT, R5, 0x7f800000, PT ;  /* 0x7f8000000500780c */ /* 0x000fc80003f04070 */
[----:B------:R-:W-:-:S05]  /*e880*/  SEL R3, R3, 0x7c, P0 ;  /* 0x0000007c03037807 */ /* 0x000fca0000000000 */
[----:B------:R-:W-:Y:S01]  /*e890*/  STG.E.U8 desc[UR36][R16.64], R3 ;  /* 0x0000000310007986 */ /* 0x000fe2000c101124 */
[----:B------:R-:W-:Y:S05]  /*e8a0*/  EXIT ;  /* 0x000000000000794d */ /* 0x000fea0003800000 */
.L_x_25691:
[----:B------:R-:W-:-:S04]  /*e8b0*/  I2FP.F32.U32 R0, R2 ;  /* 0x0000000200007245 */ /* 0x000fc80000201000 */
[----:B------:R-:W-:-:S05]  /*e8c0*/  F2FP.BF16.F32.PACK_AB R0, RZ, R0 ;  /* 0x00000000ff00723e */ /* 0x000fca00000010ff */
[----:B------:R-:W-:Y:S01]  /*e8d0*/  STG.E.U16 desc[UR36][R16.64], R0 ;  /* 0x0000000010007986 */ /* 0x000fe2000c101524 */
[----:B------:R-:W-:Y:S05]  /*e8e0*/  EXIT ;  /* 0x000000000000794d */ /* 0x000fea0003800000 */
.L_x_25698:
        /* <DEDUP_REMOVED lines=9> */
.L_x_41107:


//--------------------- .text._ZN2at6native27unrolled_elementwise_kernelINS0_13BinaryFunctorIbbbZNS0_19minimum_kernel_cudaERNS_18TensorIteratorBaseEEUlbbE_EESt5arrayIPcLm3EELi4E23TrivialOffsetCalculatorILi2EjESA_ILi1EjENS0_6memory12LoadWithCastILi2EEENSD_13StoreWithCastILi1EEEEEviT_T0_T2_T3_T4_T5_ --------------------------
	.section	.text._ZN2at6native27unrolled_elementwise_kernelINS0_13BinaryFunctorIbbbZNS0_19minimum_kernel_cudaERNS_18TensorIteratorBaseEEUlbbE_EESt5arrayIPcLm3EELi4E23TrivialOffsetCalculatorILi2EjESA_ILi1EjENS0_6memory12LoadWithCastILi2EEENSD_13StoreWithCastILi1EEEEEviT_T0_T2_T3_T4_T5_,"ax",@progbits
	.align	128
        .global         _ZN2at6native27unrolled_elementwise_kernelINS0_13BinaryFunctorIbbbZNS0_19minimum_kernel_cudaERNS_18TensorIteratorBaseEEUlbbE_EESt5arrayIPcLm3EELi4E23TrivialOffsetCalculatorILi2EjESA_ILi1EjENS0_6memory12LoadWithCastILi2EEENSD_13StoreWithCastILi1EEEEEviT_T0_T2_T3_T4_T5_
        .type           _ZN2at6native27unrolled_elementwise_kernelINS0_13BinaryFunctorIbbbZNS0_19minimum_kernel_cudaERNS_18TensorIteratorBaseEEUlbbE_EESt5arrayIPcLm3EELi4E23TrivialOffsetCalculatorILi2EjESA_ILi1EjENS0_6memory12LoadWithCastILi2EEENSD_13StoreWithCastILi1EEEEEviT_T0_T2_T3_T4_T5_,@function
        .size           _ZN2at6native27unrolled_elementwise_kernelINS0_13BinaryFunctorIbbbZNS0_19minimum_kernel_cudaERNS_18TensorIteratorBaseEEUlbbE_EESt5arrayIPcLm3EELi4E23TrivialOffsetCalculatorILi2EjESA_ILi1EjENS0_6memory12LoadWithCastILi2EEENSD_13StoreWithCastILi1EEEEEviT_T0_T2_T3_T4_T5_,(.L_x_41108 - _ZN2at6native27unrolled_elementwise_kernelINS0_13BinaryFunctorIbbbZNS0_19minimum_kernel_cudaERNS_18TensorIteratorBaseEEUlbbE_EESt5arrayIPcLm3EELi4E23TrivialOffsetCalculatorILi2EjESA_ILi1EjENS0_6memory12LoadWithCastILi2EEENSD_13StoreWithCastILi1EEEEEviT_T0_T2_T3_T4_T5_)
        .other          _ZN2at6native27unrolled_elementwise_kernelINS0_13BinaryFunctorIbbbZNS0_19minimum_kernel_cudaERNS_18TensorIteratorBaseEEUlbbE_EESt5arrayIPcLm3EELi4E23TrivialOffsetCalculatorILi2EjESA_ILi1EjENS0_6memory12LoadWithCastILi2EEENSD_13StoreWithCastILi1EEEEEviT_T0_T2_T3_T4_T5_,@"STO_CUDA_ENTRY STV_DEFAULT"
_ZN2at6native27unrolled_elementwise_kernelINS0_13BinaryFunctorIbbbZNS0_19minimum_kernel_cudaERNS_18TensorIteratorBaseEEUlbbE_EESt5arrayIPcLm3EELi4E23TrivialOffsetCalculatorILi2EjESA_ILi1EjENS0_6memory12LoadWithCastILi2EEENSD_13StoreWithCastILi1EEEEEviT_T0_T2_T3_T4_T5_:
.text._ZN2at6native27unrolled_elementwise_kernelINS0_13BinaryFunctorIbbbZNS0_19minimum_kernel_cudaERNS_18TensorIteratorBaseEEUlbbE_EESt5arrayIPcLm3EELi4E23TrivialOffsetCalculatorILi2EjESA_ILi1EjENS0_6memory12LoadWithCastILi2EEENSD_13StoreWithCastILi1EEEEEviT_T0_T2_T3_T4_T5_:
        /* <DEDUP_REMOVED lines=36> */
.L_x_25705:
[----:B------:R-:W2:Y:S02]  /*0240*/  LDG.E.U8 R4, desc[UR36][R4.64] ;  /* 0x0000002404047981 */ /* 0x000ea4000c1e1100 */
[----:B--2---:R-:W-:-:S04]  /*0250*/  ISETP.NE.AND P0, PT, R4, RZ, PT ;  /* 0x000000ff0400720c */ /* 0x004fc80003f05270 */
[----:B------:R-:W-:Y:S01]  /*0260*/  P2R R18, PR, RZ, 0x1 ;  /* 0x00000001ff127803 */ /* 0x000fe20000000000 */
[----:B------:R-:W-:Y:S08]  /*0270*/  BRA `(.L_x_25707) ;  /* 0x0000000800947947 */ /* 0x000ff00003800000 */
.L_x_25704:
        /* <DEDUP_REMOVED lines=11> */
.L_x_25709:
[----:B------:R-:W2:Y:S02]  /*0330*/  LDG.E R4, desc[UR36][R4.64] ;  /* 0x0000002404047981 */ /* 0x000ea4000c1e1900 */
[----:B--2---:R-:W-:-:S04]  /*0340*/  ISETP.NE.AND P0, PT, R4, RZ, PT ;  /* 0x000000ff0400720c */ /* 0x004fc80003f05270 */
[----:B------:R-:W-:Y:S01]  /*0350*/  P2R R18, PR, RZ, 0x1 ;  /* 0x00000001ff127803 */ /* 0x000fe20000000000 */
[----:B------:R-:W-:Y:S08]  /*0360*/  BRA `(.L_x_25707) ;  /* 0x0000000800587947 */ /* 0x000ff00003800000 */
.L_x_25708:
[----:B------:R-:W2:Y:S02]  /*0370*/  LDG.E.U16 R4, desc[UR36][R4.64] ;  /* 0x0000002404047981 */ /* 0x000ea4000c1e1500 */
[----:B--2---:R-:W-:-:S04]  /*0380*/  ISETP.NE.AND P0, PT, R4, RZ, PT ;  /* 0x000000ff0400720c */ /* 0x004fc80003f05270 */
[----:B------:R-:W-:Y:S01]  /*0390*/  P2R R18, PR, RZ, 0x1 ;  /* 0x00000001ff127803 */ /* 0x000fe20000000000 */
[----:B------:R-:W-:Y:S08]  /*03a0*/  BRA `(.L_x_25707) ;  /* 0x0000000800487947 */ /* 0x000ff00003800000 */
.L_x_25703:
        /* <DEDUP_REMOVED lines=10> */
.L_x_25711:
[----:B------:R-:W2:Y:S02]  /*0450*/  LDG.E.U16 R0, desc[UR36][R4.64] ;  /* 0x0000002404007981 */ /* 0x000ea4000c1e1500 */
[----:B--2---:R-:W-:-:S05]  /*0460*/  HADD2.F32 R0, -RZ, R0.H0_H0 ;  /* 0x20000000ff007230 */ /* 0x004fca0000004100 */
[----:B------:R-:W-:-:S04]  /*0470*/  FSETP.NEU.FTZ.AND P0, PT, R0, RZ, PT ;  /* 0x000000ff0000720b */ /* 0x000fc80003f1d000 */
[----:B------:R-:W-:Y:S01]  /*0480*/  P2R R18, PR, RZ, 0x1 ;  /* 0x00000001ff127803 */ /* 0x000fe20000000000 */
[----:B------:R-:W-:Y:S08]  /*0490*/  BRA `(.L_x_25707) ;  /* 0x00000008000c7947 */ /* 0x000ff00003800000 */
.L_x_25710:
        /* <DEDUP_REMOVED lines=12> */
.L_x_25713:
        /* <DEDUP_REMOVED lines=10> */
.L_x_25712:
[----:B------:R-:W2:Y:S02]  /*0600*/  LDG.E.64 R4, desc[UR36][R4.64] ;  /* 0x0000002404047981 */ /* 0x000ea4000c1e1b00 */
[----:B--2---:R-:W0:Y:S02]  /*0610*/  DSETP.NEU.AND P0, PT, R4, RZ, PT ;  /* 0x000000ff0400722a */ /* 0x004e240003f0d000 */
[----:B0-----:R-:W-:Y:S01]  /*0620*/  P2R R18, PR, RZ, 0x1 ;  /* 0x00000001ff127803 */ /* 0x001fe20000000000 */
[----:B------:R-:W-:Y:S06]  /*0630*/  BRA `(.L_x_25707) ;  /* 0x0000000400a47947 */ /* 0x000fec0003800000 */
.L_x_25702:
        /* <DEDUP_REMOVED lines=12> */
.L_x_25716:
        /* <DEDUP_REMOVED lines=9> */
.L_x_25715:
        /* <DEDUP_REMOVED lines=10> */
.L_x_25718:
        /* <DEDUP_REMOVED lines=12> */
.L_x_25717:
[----:B------:R-:W2:Y:S02]  /*08f0*/  LDG.E.U16 R0, desc[UR36][R4.64] ;  /* 0x0000002404007981 */ /* 0x000ea4000c1e1500 */
[----:B--2---:R-:W-:-:S05]  /*0900*/  IMAD.U32 R0, R0, 0x10000, RZ ;  /* 0x0001000000007824 */ /* 0x004fca00078e00ff */
[----:B------:R-:W-:-:S04]  /*0910*/  FSETP.NEU.FTZ.AND P0, PT, R0, RZ, PT ;  /* 0x000000ff0000720b */ /* 0x000fc80003f1d000 */
[----:B------:R-:W-:Y:S01]  /*0920*/  P2R R18, PR, RZ, 0x1 ;  /* 0x00000001ff127803 */ /* 0x000fe20000000000 */
[----:B------:R-:W-:Y:S08]  /*0930*/  BRA `(.L_x_25707) ;  /* 0x0000000000e47947 */ /* 0x000ff00003800000 */
.L_x_25714:
        /* <DEDUP_REMOVED lines=12> */
.L_x_25721:
[----:B------:R-:W2:Y:S02]  /*0a00*/  LDG.E.U8 R4, desc[UR36][R4.64] ;  /* 0x0000002404047981 */ /* 0x000ea4000c1e1100 */
[----:B--2---:R-:W-:-:S04]  /*0a10*/  ISETP.NE.AND P0, PT, R4, RZ, PT ;  /* 0x000000ff0400720c */ /* 0x004fc80003f05270 */
[----:B------:R-:W-:Y:S01]  /*0a20*/  P2R R18, PR, RZ, 0x1 ;  /* 0x00000001ff127803 */ /* 0x000fe20000000000 */
[----:B------:R-:W-:Y:S08]  /*0a30*/  BRA `(.L_x_25707) ;  /* 0x0000000000a47947 */ /* 0x000ff00003800000 */
.L_x_25720:
[----:B------:R-:W2:Y:S02]  /*0a40*/  LDG.E.U8 R4, desc[UR36][R4.64] ;  /* 0x0000002404047981 */ /* 0x000ea4000c1e1100 */
[----:B--2---:R-:W-:-:S04]  /*0a50*/  ISETP.NE.AND P0, PT, R4, RZ, PT ;  /* 0x000000ff0400720c */ /* 0x004fc80003f05270 */
[----:B------:R-:W-:Y:S01]  /*0a60*/  P2R R18, PR, RZ, 0x1 ;  /* 0x00000001ff127803 */ /* 0x000fe20000000000 */
[----:B------:R-:W-:Y:S08]  /*0a70*/  BRA `(.L_x_25707) ;  /* 0x0000000000947947 */ /* 0x000ff00003800000 */
.L_x_25719:
[----:B------:R-:W-:-:S09]  /*0a80*/  UISETP.NE.AND UP0, UPT, UR4, 0x1c, UPT ;  /* 0x0000001c0400788c */ /* 0x000fd2000bf05270 */
[----:B------:R-:W-:Y:S05]  /*0a90*/  BRA.U !UP0, `(.L_x_25722) ;  /* 0x0000000108807547 */ /* 0x000fea000b800000 */
[----:B------:R-:W-:-:S09]  /*0aa0*/  UISETP.NE.AND UP0, UPT, UR4, 0x1d, UPT ;  /* 0x0000001d0400788c */ /* 0x000fd2000bf05270 */
[----:B------:R-:W-:Y:S05]  /*0ab0*/  BRA.U !UP0, `(.L_x_25723) ;  /* 0x0000000108647547 */ /* 0x000fea000b800000 */
[----:B------:R-:W-:-:S09]  /*0ac0*/  UISETP.NE.AND UP0, UPT, UR4, 0x2c, UPT ;  /* 0x0000002c0400788c */ /* 0x000fd2000bf05270 */
[----:B------:R-:W-:Y:S05]  /*0ad0*/  BRA.U !UP0, `(.L_x_25724) ;  /* 0x00000001084c7547 */ /* 0x000fea000b800000 */
.L_x_25706:
        /* <DEDUP_REMOVED lines=16> */
.L_x_25725:
[----:B------:R-:W-:-:S04]  /*0be0*/  PLOP3.LUT P0, PT, PT, PT, PT, 0x8, 0x80 ;  /* 0x000000000080781c */ /* 0x000fc80003f0e170 */
[----:B------:R-:W-:Y:S01]  /*0bf0*/  P2R R18, PR, RZ, 0x1 ;  /* 0x00000001ff127803 */ /* 0x000fe20000000000 */
[----:B------:R-:W-:Y:S08]  /*0c00*/  BRA `(.L_x_25707) ;  /* 0x0000000000307947 */ /* 0x000ff00003800000 */
.L_x_25724:
[----:B------:R-:W2:Y:S02]  /*0c10*/  LDG.E.U8 R4, desc[UR36][R4.64] ;  /* 0x0000002404047981 */ /* 0x000ea4000c1e1100 */
[----:B--2---:R-:W-:-:S04]  /*0c20*/  ISETP.NE.AND P0, PT, R4, RZ, PT ;  /* 0x000000ff0400720c */ /* 0x004fc80003f05270 */
[----:B------:R-:W-:Y:S01]  /*0c30*/  P2R R18, PR, RZ, 0x1 ;  /* 0x00000001ff127803 */ /* 0x000fe20000000000 */
[----:B------:R-:W-:Y:S08]  /*0c40*/  BRA `(.L_x_25707) ;  /* 0x0000000000207947 */ /* 0x000ff00003800000 */
.L_x_25723:
[----:B------:R-:W2:Y:S02]  /*0c50*/  LDG.E.64 R4, desc[UR36][R4.64] ;  /* 0x0000002404047981 */ /* 0x000ea4000c1e1b00 */
[----:B--2---:R-:W-:-:S04]  /*0c60*/  ISETP.NE.U32.AND P0, PT, R4, RZ, PT ;  /* 0x000000ff0400720c */ /* 0x004fc80003f05070 */
[----:B------:R-:W-:-:S04]  /*0c70*/  ISETP.NE.AND.EX P0, PT, R5, RZ, PT, P0 ;  /* 0x000000ff0500720c */ /* 0x000fc80003f05300 */
[----:B------:R-:W-:Y:S01]  /*0c80*/  P2R R18, PR, RZ, 0x1 ;  /* 0x00000001ff127803 */ /* 0x000fe20000000000 */
[----:B------:R-:W-:Y:S08]  /*0c90*/  BRA `(.L_x_25707) ;  /* 0x00000000000c7947 */ /* 0x000ff00003800000 */
.L_x_25722:
[----:B------:R-:W2:Y:S02]  /*0ca0*/  LDG.E R4, desc[UR36][R4.64] ;  /* 0x0000002404047981 */ /* 0x000ea4000c1e1900 */
[----:B--2---:R-:W-:-:S04]  /*0cb0*/  ISETP.NE.AND P0, PT, R4, RZ, PT ;  /* 0x000000ff0400720c */ /* 0x004fc80003f05270 */
[----:B------:R-:W-:-:S09]  /*0cc0*/  P2R R18, PR, RZ, 0x1 ;  /* 0x00000001ff127803 */ /* 0x000fd20000000000 */
.L_x_25707:
[----:B------:R-:W-:Y:S05]  /*0cd0*/  BSYNC.RECONVERGENT B6 ;  /* 0x0000000000067941 */ /* 0x000fea0003800200 */
.L_x_25701:
[----:B------:R-:W0:Y:S01]  /*0ce0*/  LDC.64 R4, c[0x0][0x398] ;  /* 0x0000e600ff047b82 */ /* 0x000e220000000a00 */
        /* <DEDUP_REMOVED lines=19> */
.L_x_25730:
[----:B------:R-:W2:Y:S02]  /*0e20*/  LDG.E.U8 R4, desc[UR36][R4.64] ;  /* 0x0000002404047981 */ /* 0x000ea4000c1e1100 */
[----:B--2---:R-:W-:Y:S01]  /*0e30*/  ISETP.NE.AND P0, PT, R4, RZ, PT ;  /* 0x000000ff0400720c */ /* 0x004fe20003f05270 */
[----:B------:R-:W-:-:S12]  /*0e40*/  BRA `(.L_x_25732) ;  /* 0x0000000800407947 */ /* 0x000fd80003800000 */
.L_x_25729:
        /* <DEDUP_REMOVED lines=10> */
.L_x_25734:
[----:B------:R-:W2:Y:S02]  /*0ef0*/  LDG.E R4, desc[UR36][R4.64] ;  /* 0x0000002404047981 */ /* 0x000ea4000c1e1900 */
[----:B--2---:R-:W-:Y:S01]  /*0f00*/  ISETP.NE.AND P0, PT, R4, RZ, PT ;  /* 0x000000ff0400720c */ /* 0x004fe20003f05270 */
[----:B------:R-:W-:-:S12]  /*0f10*/  BRA `(.L_x_25732) ;  /* 0x00000008000c7947 */ /* 0x000fd80003800000 */
.L_x_25733:
[----:B------:R-:W2:Y:S02]  /*0f20*/  LDG.E.U16 R4, desc[UR36][R4.64] ;  /* 0x0000002404047981 */ /* 0x000ea4000c1e1500 */
[----:B--2---:R-:W-:Y:S01]  /*0f30*/  ISETP.NE.AND P0, PT, R4, RZ, PT ;  /* 0x000000ff0400720c */ /* 0x004fe20003f05270 */
[----:B------:R-:W-:-:S12]  /*0f40*/  BRA `(.L_x_25732) ;  /* 0x0000000800007947 */ /* 0x000fd80003800000 */
.L_x_25728:
        /* <DEDUP_REMOVED lines=9> */
.L_x_25736:
[----:B------:R-:W2:Y:S02]  /*0fe0*/  LDG.E.U16 R0, desc[UR36][R4.64] ;  /* 0x0000002404007981 */ /* 0x000ea4000c1e1500 */
[----:B--2---:R-:W-:-:S05]  /*0ff0*/  HADD2.F32 R0, -RZ, R0.H0_H0 ;  /* 0x20000000ff007230 */ /* 0x004fca0000004100 */
[----:B------:R-:W-:Y:S01]  /*1000*/  FSETP.NEU.FTZ.AND P0, PT, R0, RZ, PT ;  /* 0x000000ff0000720b */ /* 0x000fe20003f1d000 */
[----:B------:R-:W-:-:S12]  /*1010*/  BRA `(.L_x_25732) ;  /* 0x0000000400cc7947 */ /* 0x000fd80003800000 */
.L_x_25735:
        /* <DEDUP_REMOVED lines=11> */
.L_x_25738:
        /* <DEDUP_REMOVED lines=8> */
.L_x_25737:
[----:B------:R-:W2:Y:S02]  /*1150*/  LDG.E.64 R4, desc[UR36][R4.64] ;  /* 0x0000002404047981 */ /* 0x000ea4000c1e1b00 */
[----:B--2---:R1:W2:Y:S02]  /*1160*/  DSETP.NEU.AND P0, PT, R4, RZ, PT ;  /* 0x000000ff0400722a */ /* 0x0042a40003f0d000 */
[----:B--2---:R-:W-:Y:S05]  /*1170*/  BRA `(.L_x_25732) ;  /* 0x0000000400747947 */ /* 0x004fea0003800000 */
.L_x_25727:
        /* <DEDUP_REMOVED lines=11> */
.L_x_25741:
        /* <DEDUP_REMOVED lines=8> */
.L_x_25740:
        /* <DEDUP_REMOVED lines=9> */
.L_x_25743:
        /* <DEDUP_REMOVED lines=11> */
.L_x_25742:
[----:B------:R-:W2:Y:S02]  /*13f0*/  LDG.E.U16 R0, desc[UR36][R4.64] ;  /* 0x0000002404007981 */ /* 0x000ea4000c1e1500 */
[----:B--2---:R-:W-:-:S05]  /*1400*/  IMAD.U32 R0, R0, 0x10000, RZ ;  /* 0x0001000000007824 */ /* 0x004fca00078e00ff */
[----:B------:R-:W-:Y:S01]  /*1410*/  FSETP.NEU.FTZ.AND P0, PT, R0, RZ, PT ;  /* 0x000000ff0000720b */ /* 0x000fe20003f1d000 */
[----:B------:R-:W-:-:S12]  /*1420*/  BRA `(.L_x_25732) ;  /* 0x0000000000c87947 */ /* 0x000fd80003800000 */
.L_x_25739:
        /* <DEDUP_REMOVED lines=11> */
.L_x_25746:
[----:B------:R-:W2:Y:S02]  /*14e0*/  LDG.E.U8 R4, desc[UR36][R4.64] ;  /* 0x0000002404047981 */ /* 0x000ea4000c1e1100 */
[----:B--2---:R-:W-:Y:S01]  /*14f0*/  ISETP.NE.AND P0, PT, R4, RZ, PT ;  /* 0x000000ff0400720c */ /* 0x004fe20003f05270 */
[----:B------:R-:W-:-:S12]  /*1500*/  BRA `(.L_x_25732) ;  /* 0x0000000000907947 */ /* 0x000fd80003800000 */
.L_x_25745:
[----:B------:R-:W2:Y:S02]  /*1510*/  LDG.E.U8 R4, desc[UR36][R4.64] ;  /* 0x0000002404047981 */ /* 0x000ea4000c1e1100 */
[----:B--2---:R-:W-:Y:S01]  /*1520*/  ISETP.NE.AND P0, PT, R4, RZ, PT ;  /* 0x000000ff0400720c */ /* 0x004fe20003f05270 */
[----:B------:R-:W-:-:S12]  /*1530*/  BRA `(.L_x_25732) ;  /* 0x0000000000847947 */ /* 0x000fd80003800000 */
.L_x_25744:
[----:B------:R-:W-:-:S09]  /*1540*/  UISETP.NE.AND UP0, UPT, UR4, 0x1c, UPT ;  /* 0x0000001c0400788c */ /* 0x000fd2000bf05270 */
[----:B------:R-:W-:Y:S05]  /*1550*/  BRA.U !UP0, `(.L_x_25747) ;  /* 0x0000000108747547 */ /* 0x000fea000b800000 */
[----:B------:R-:W-:-:S09]  /*1560*/  UISETP.NE.AND UP0, UPT, UR4, 0x1d, UPT ;  /* 0x0000001d0400788c */ /* 0x000fd2000bf05270 */
[----:B------:R-:W-:Y:S05]  /*1570*/  BRA.U !UP0, `(.L_x_25748) ;  /* 0x00000001085c7547 */ /* 0x000fea000b800000 */
[----:B------:R-:W-:-:S09]  /*1580*/  UISETP.NE.AND UP0, UPT, UR4, 0x2c, UPT ;  /* 0x0000002c0400788c */ /* 0x000fd2000bf05270 */
[----:B------:R-:W-:Y:S05]  /*1590*/  BRA.U !UP0, `(.L_x_25749) ;  /* 0x0000000108487547 */ /* 0x000fea000b800000 */
.L_x_25731:
        /* <DEDUP_REMOVED lines=16> */
.L_x_25750:
[----:B------:R-:W-:Y:S01]  /*16a0*/  PLOP3.LUT P0, PT, PT, PT, PT, 0x8, 0x80 ;  /* 0x000000000080781c */ /* 0x000fe20003f0e170 */
[----:B------:R-:W-:-:S12]  /*16b0*/  BRA `(.L_x_25732) ;  /* 0x0000000000247947 */ /* 0x000fd80003800000 */
.L_x_25749:
[----:B------:R-:W2:Y:S02]  /*16c0*/  LDG.E.U8 R4, desc[UR36][R4.64] ;  /* 0x0000002404047981 */ /* 0x000ea4000c1e1100 */
[----:B--2---:R-:W-:Y:S01]  /*16d0*/  ISETP.NE.AND P0, PT, R4, RZ, PT ;  /* 0x000000ff0400720c */ /* 0x004fe20003f05270 */
[----:B------:R-:W-:-:S12]  /*16e0*/  BRA `(.L_x_25732) ;  /* 0x0000000000187947 */ /* 0x000fd80003800000 */
.L_x_25748:
[----:B------:R-:W2:Y:S02]  /*16f0*/  LDG.E.64 R4, desc[UR36][R4.64] ;  /* 0x0000002404047981 */ /* 0x000ea4000c1e1b00 */
[----:B--2---:R-:W-:-:S04]  /*1700*/  ISETP.NE.U32.AND P0, PT, R4, RZ, PT ;  /* 0x000000ff0400720c */ /* 0x004fc80003f05070 */
[----:B------:R-:W-:Y:S01]  /*1710*/  ISETP.NE.AND.EX P0, PT, R5, RZ, PT, P0 ;  /* 0x000000ff0500720c */ /* 0x000fe20003f05300 */
[----:B------:R-:W-:-:S12]  /*1720*/  BRA `(.L_x_25732) ;  /* 0x0000000000087947 */ /* 0x000fd80003800000 */
.L_x_25747:
[----:B------:R-:W2:Y:S02]  /*1730*/  LDG.E R4, desc[UR36][R4.64] ;  /* 0x0000002404047981 */ /* 0x000ea4000c1e1900 */
[----:B--2---:R-:W-:-:S13]  /*1740*/  ISETP.NE.AND P0, PT, R4, RZ, PT ;  /* 0x000000ff0400720c */ /* 0x004fda0003f05270 */
.L_x_25732:
[----:B------:R-:W-:Y:S05]  /*1750*/  BSYNC.RECONVERGENT B6 ;  /* 0x0000000000067941 */ /* 0x000fea0003800200 */
.L_x_25726:
[----:B------:R-:W-:Y:S01]  /*1760*/  ISETP.NE.AND P1, PT, R18, RZ, PT ;  /* 0x000000ff1200720c */ /* 0x000fe20003f25270 */
[----:B------:R-:W-:-:S03]  /*1770*/  VIADD R17, R19, 0x80 ;  /* 0x0000008013117836 */ /* 0x000fc60000000000 */
[----:B------:R-:W-:-:S04]  /*1780*/  PLOP3.LUT P0, PT, P1, P0, PT, 0x80, 0x8 ;  /* 0x000000000008781c */ /* 0x000fc80000f01070 */
[----:B------:R-:W-:-:S09]  /*1790*/  P2R R22, PR, RZ, 0x1 ;  /* 0x00000001ff167803 */ /* 0x000fd20000000000 */
.L_x_25700:
[----:B------:R-:W-:Y:S05]  /*17a0*/  BSYNC.RECONVERGENT B7 ;  /* 0x0000000000077941 */ /* 0x000fea0003800200 */
.L_x_25699:
[----:B------:R-:W-:Y:S01]  /*17b0*/  ISETP.GE.AND P0, PT, R17, R16, PT ;  /* 0x000000101100720c */ /* 0x000fe20003f06270 */
[----:B------:R-:W-:Y:S01]  /*17c0*/  BSSY.RECONVERGENT B7, `(.L_x_25751) ;  /* 0x0000170000077945 */ /* 0x000fe20003800200 */
[----:B------:R-:W-:-:S04]  /*17d0*/  PLOP3.LUT P1, PT, PT, PT, PT, 0x8, 0x80 ;  /* 0x000000000080781c */ /* 0x000fc80003f2e170 */
[----:B------:R-:W-:-:S07]  /*17e0*/  P2R R18, PR, RZ, 0x2 ;  /* 0x00000002ff127803 */ /* 0x000fce0000000000 */
[----:B------:R-:W-:Y:S05]  /*17f0*/  @P0 BRA `(.L_x_25752) ;  /* 0x0000001400b00947 */ /* 0x000fea0003800000 */
[----:B01----:R-:W0:Y:S01]  /*1800*/  LDC.64 R4, c[0x0][0x390] ;  /* 0x0000e400ff047b82 */ /* 0x003e220000000a00 */
        /* <DEDUP_REMOVED lines=21> */
.L_x_25757:
[----:B------:R-:W2:Y:S02]  /*1960*/  LDG.E.U8 R4, desc[UR36][R4.64] ;  /* 0x0000002404047981 */ /* 0x000ea4000c1e1100 */
[----:B--2---:R-:W-:-:S04]  /*1970*/  ISETP.NE.AND P0, PT, R4, RZ, PT ;  /* 0x000000ff0400720c */ /* 0x004fc80003f05270 */
[----:B------:R-:W-:Y:S01]  /*1980*/  P2R R18, PR, RZ, 0x1 ;  /* 0x00000001ff127803 */ /* 0x000fe20000000000 */
[----:B------:R-:W-:Y:S08]  /*1990*/  BRA `(.L_x_25759) ;  /* 0x0000000800947947 */ /* 0x000ff00003800000 */
.L_x_25756:
        /* <DEDUP_REMOVED lines=11> */
.L_x_25761:
[----:B------:R-:W2:Y:S02]  /*1a50*/  LDG.E R4, desc[UR36][R4.64] ;  /* 0x0000002404047981 */ /* 0x000ea4000c1e1900 */
[----:B--2---:R-:W-:-:S04]  /*1a60*/  ISETP.NE.AND P0, PT, R4, RZ, PT ;  /* 0x000000ff0400720c */ /* 0x004fc80003f05270 */
[----:B------:R-:W-:Y:S01]  /*1a70*/  P2R R18, PR, RZ, 0x1 ;  /* 0x00000001ff127803 */ /* 0x000fe20000000000 */
[----:B------:R-:W-:Y:S08]  /*1a80*/  BRA `(.L_x_25759) ;  /* 0x0000000800587947 */ /* 0x000ff00003800000 */
.L_x_25760:
[----:B------:R-:W2:Y:S02]  /*1a90*/  LDG.E.U16 R4, desc[UR36][R4.64] ;  /* 0x0000002404047981 */ /* 0x000ea4000c1e1500 */
[----:B--2---:R-:W-:-:S04]  /*1aa0*/  ISETP.NE.AND P0, PT, R4, RZ, PT ;  /* 0x000000ff0400720c */ /* 0x004fc80003f05270 */
[----:B------:R-:W-:Y:S01]  /*1ab0*/  P2R R18, PR, RZ, 0x1 ;  /* 0x00000001ff127803 */ /* 0x000fe20000000000 */
[----:B------:R-:W-:Y:S08]  /*1ac0*/  BRA `(.L_x_25759) ;  /* 0x0000000800487947 */ /* 0x000ff00003800000 */
.L_x_25755:
        /* <DEDUP_REMOVED lines=10> */
.L_x_25763:
[----:B------:R-:W2:Y:S02]  /*1b70*/  LDG.E.U16 R0, desc[UR36][R4.64] ;  /* 0x0000002404007981 */ /* 0x000ea4000c1e1500 */
[----:B--2---:R-:W-:-:S05]  /*1b80*/  HADD2.F32 R0, -RZ, R0.H0_H0 ;  /* 0x20000000ff007230 */ /* 0x004fca0000004100 */
[----:B------:R-:W-:-:S04]  /*1b90*/  FSETP.NEU.FTZ.AND P0, PT, R0, RZ, PT ;  /* 0x000000ff0000720b */ /* 0x000fc80003f1d000 */
[----:B------:R-:W-:Y:S01]  /*1ba0*/  P2R R18, PR, RZ, 0x1 ;  /* 0x00000001ff127803 */ /* 0x000fe20000000000 */
[----:B------:R-:W-:Y:S08]  /*1bb0*/  BRA `(.L_x_25759) ;  /* 0x00000008000c7947 */ /* 0x000ff00003800000 */
.L_x_25762:
        /* <DEDUP_REMOVED lines=12> */
.L_x_25765:
        /* <DEDUP_REMOVED lines=10> */
.L_x_25764:
[----:B------:R-:W2:Y:S02]  /*1d20*/  LDG.E.64 R4, desc[UR36][R4.64] ;  /* 0x0000002404047981 */ /* 0x000ea4000c1e1b00 */
[----:B--2---:R-:W0:Y:S02]  /*1d30*/  DSETP.NEU.AND P0, PT, R4, RZ, PT ;  /* 0x000000ff0400722a */ /* 0x004e240003f0d000 */
[----:B0-----:R-:W-:Y:S01]  /*1d40*/  P2R R18, PR, RZ, 0x1 ;  /* 0x00000001ff127803 */ /* 0x001fe20000000000 */
[----:B------:R-:W-:Y:S06]  /*1d50*/  BRA `(.L_x_25759) ;  /* 0x0000000400a47947 */ /* 0x000fec0003800000 */
.L_x_25754:
        /* <DEDUP_REMOVED lines=12> */
.L_x_25768:
        /* <DEDUP_REMOVED lines=9> */
.L_x_25767:
        /* <DEDUP_REMOVED lines=10> */
.L_x_25770:
        /* <DEDUP_REMOVED lines=12> */
.L_x_25769:
[----:B------:R-:W2:Y:S02]  /*2010*/  LDG.E.U16 R0, desc[UR36][R4.64] ;  /* 0x0000002404007981 */ /* 0x000ea4000c1e1500 */
[----:B--2---:R-:W-:-:S05]  /*2020*/  IMAD.U32 R0, R0, 0x10000, RZ ;  /* 0x0001000000007824 */ /* 0x004fca00078e00ff */
[----:B------:R-:W-:-:S04]  /*2030*/  FSETP.NEU.FTZ.AND P0, PT, R0, RZ, PT ;  /* 0x000000ff0000720b */ /* 0x000fc80003f1d000 */
[----:B------:R-:W-:Y:S01]  /*2040*/  P2R R18, PR, RZ, 0x1 ;  /* 0x00000001ff127803 */ /* 0x000fe20000000000 */
[----:B------:R-:W-:Y:S08]  /*2050*/  BRA `(.L_x_25759) ;  /* 0x0000000000e47947 */ /* 0x000ff00003800000 */
.L_x_25766:
        /* <DEDUP_REMOVED lines=12> */
.L_x_25773:
[----:B------:R-:W2:Y:S02]  /*2120*/  LDG.E.U8 R4, desc[UR36][R4.64] ;  /* 0x0000002404047981 */ /* 0x000ea4000c1e1100 */
[----:B--2---:R-:W-:-:S04]  /*2130*/  ISETP.NE.AND P0, PT, R4, RZ, PT ;  /* 0x000000ff0400720c */ /* 0x004fc80003f05270 */
[----:B------:R-:W-:Y:S01]  /*2140*/  P2R R18, PR, RZ, 0x1 ;  /* 0x00000001ff127803 */ /* 0x000fe20000000000 */
[----:B------:R-:W-:Y:S08]  /*2150*/  BRA `(.L_x_25759) ;  /* 0x0000000000a47947 */ /* 0x000ff00003800000 */
.L_x_25772:
[----:B------:R-:W2:Y:S02]  /*2160*/  LDG.E.U8 R4, desc[UR36][R4.64] ;  /* 0x0000002404047981 */ /* 0x000ea4000c1e1100 */
[----:B--2---:R-:W-:-:S04]  /*2170*/  ISETP.NE.AND P0, PT, R4, RZ, PT ;  /* 0x000000ff0400720c */ /* 0x004fc80003f05270 */
[----:B------:R-:W-:Y:S01]  /*2180*/  P2R R18, PR, RZ, 0x1 ;  /* 0x00000001ff127803 */ /* 0x000fe20000000000 */
[----:B------:R-:W-:Y:S08]  /*2190*/  BRA `(.L_x_25759) ;  /* 0x0000000000947947 */ /* 0x000ff00003800000 */
.L_x_25771:
        /* <DEDUP_REMOVED lines=10> */
.L_x_25758:
        /* <DEDUP_REMOVED lines=16> */
.L_x_25776:
[----:B------:R-:W-:-:S04]  /*2340*/  PLOP3.LUT P0, PT, PT, PT, PT, 0x8, 0x80 ;  /* 0x000000000080781c */ /* 0x000fc80003f0e170 */
[----:B------:R-:W-:Y:S01]  /*2350*/  P2R R18, PR, RZ, 0x1 ;  /* 0x00000001ff127803 */ /* 0x000fe20000000000 */
[----:B------:R-:W-:Y:S08]  /*2360*/  BRA `(.L_x_25759) ;  /* 0x0000000000207947 */ /* 0x000ff00003800000 */
.L_x_25775:
[----:B------:R-:W2:Y:S02]  /*2370*/  LDG.E.64 R4, desc[UR36][R4.64] ;  /* 0x0000002404047981 */ /* 0x000ea4000c1e1b00 */
[----:B--2---:R-:W-:-:S04]  /*2380*/  ISETP.NE.U32.AND P0, PT, R4, RZ, PT ;  /* 0x000000ff0400720c */ /* 0x004fc80003f05070 */
[----:B------:R-:W-:-:S04]  /*2390*/  ISETP.NE.AND.EX P0, PT, R5, RZ, PT, P0 ;  /* 0x000000ff0500720c */ /* 0x000fc80003f05300 */
[----:B------:R-:W-:Y:S01]  /*23a0*/  P2R R18, PR, RZ, 0x1 ;  /* 0x00000001ff127803 */ /* 0x000fe20000000000 */
[----:B------:R-:W-:Y:S08]  /*23b0*/  BRA `(.L_x_25759) ;  /* 0x00000000000c7947 */ /* 0x000ff00003800000 */
.L_x_25774:
[----:B------:R-:W2:Y:S02]  /*23c0*/  LDG.E R4, desc[UR36][R4.64] ;  /* 0x0000002404047981 */ /* 0x000ea4000c1e1900 */
[----:B--2---:R-:W-:-:S04]  /*23d0*/  ISETP.NE.AND P0, PT, R4, RZ, PT ;  /* 0x000000ff0400720c */ /* 0x004fc80003f05270 */
[----:B------:R-:W-:-:S09]  /*23e0*/  P2R R18, PR, RZ, 0x1 ;  /* 0x00000001ff127803 */ /* 0x000fd20000000000 */
.L_x_25759:
[----:B------:R-:W-:Y:S05]  /*23f0*/  BSYNC.RECONVERGENT B6 ;  /* 0x0000000000067941 */ /* 0x000fea0003800200 */
.L_x_25753:
        /* <DEDUP_REMOVED lines=20> */
.L_x_25781:
[----:B------:R-:W2:Y:S02]  /*2540*/  LDG.E.U8 R4, desc[UR36][R4.64] ;  /* 0x0000002404047981 */ /* 0x000ea4000c1e1100 */
[----:B--2---:R-:W-:Y:S01]  /*2550*/  ISETP.NE.AND P0, PT, R4, RZ, PT ;  /* 0x000000ff0400720c */ /* 0x004fe20003f05270 */
[----:B------:R-:W-:-:S12]  /*2560*/  BRA `(.L_x_25783) ;  /* 0x0000000800407947 */ /* 0x000fd80003800000 */
.L_x_25780:
        /* <DEDUP_REMOVED lines=10> */
.L_x_25785:
[----:B------:R-:W2:Y:S02]  /*2610*/  LDG.E R4, desc[UR36][R4.64] ;  /* 0x0000002404047981 */ /* 0x000ea4000c1e1900 */
[----:B--2---:R-:W-:Y:S01]  /*2620*/  ISETP.NE.AND P0, PT, R4, RZ, PT ;  /* 0x000000ff0400720c */ /* 0x004fe20003f05270 */
[----:B------:R-:W-:-:S12]  /*2630*/  BRA `(.L_x_25783) ;  /* 0x00000008000c7947 */ /* 0x000fd80003800000 */
.L_x_25784:
[----:B------:R-:W2:Y:S02]  /*2640*/  LDG.E.U16 R4, desc[UR36][R4.64] ;  /* 0x0000002404047981 */ /* 0x000ea4000c1e1500 */
[----:B--2---:R-:W-:Y:S01]  /*2650*/  ISETP.NE.AND P0, PT, R4, RZ, PT ;  /* 0x000000ff0400720c */ /* 0x004fe20003f05270 */
[----:B------:R-:W-:-:S12]  /*2660*/  BRA `(.L_x_25783) ;  /* 0x0000000800007947 */ /* 0x000fd80003800000 */
.L_x_25779:
        /* <DEDUP_REMOVED lines=9> */
.L_x_25787:
[----:B------:R-:W2:Y:S02]  /*2700*/  LDG.E.U16 R0, desc[UR36][R4.64] ;  /* 0x0000002404007981 */ /* 0x000ea4000c1e1500 */
[----:B--2---:R-:W-:-:S05]  /*2710*/  HADD2.F32 R0, -RZ, R0.H0_H0 ;  /* 0x20000000ff007230 */ /* 0x004fca0000004100 */
[----:B------:R-:W-:Y:S01]  /*2720*/  FSETP.NEU.FTZ.AND P0, PT, R0, RZ, PT ;  /* 0x000000ff0000720b */ /* 0x000fe20003f1d000 */
[----:B------:R-:W-:-:S12]  /*2730*/  BRA `(.L_x_25783) ;  /* 0x0000000400cc7947 */ /* 0x000fd80003800000 */
.L_x_25786:
        /* <DEDUP_REMOVED lines=11> */
.L_x_25789:
        /* <DEDUP_REMOVED lines=8> */
.L_x_25788:
[----:B------:R-:W2:Y:S02]  /*2870*/  LDG.E.64 R4, desc[UR36][R4.64] ;  /* 0x0000002404047981 */ /* 0x000ea4000c1e1b00 */
[----:B--2---:R1:W2:Y:S02]  /*2880*/  DSETP.NEU.AND P0, PT, R4, RZ, PT ;  /* 0x000000ff0400722a */ /* 0x0042a40003f0d000 */
[----:B--2---:R-:W-:Y:S05]  /*2890*/  BRA `(.L_x_25783) ;  /* 0x0000000400747947 */ /* 0x004fea0003800000 */
.L_x_25778:
        /* <DEDUP_REMOVED lines=11> */
.L_x_25792:
        /* <DEDUP_REMOVED lines=8> */
.L_x_25791:
        /* <DEDUP_REMOVED lines=9> */
.L_x_25794:
        /* <DEDUP_REMOVED lines=11> */
.L_x_25793:
[----:B------:R-:W2:Y:S02]  /*2b10*/  LDG.E.U16 R0, desc[UR36][R4.64] ;  /* 0x0000002404007981 */ /* 0x000ea4000c1e1500 */
[----:B--2---:R-:W-:-:S05]  /*2b20*/  IMAD.U32 R0, R0, 0x10000, RZ ;  /* 0x0001000000007824 */ /* 0x004fca00078e00ff */
[----:B------:R-:W-:Y:S01]  /*2b30*/  FSETP.NEU.FTZ.AND P0, PT, R0, RZ, PT ;  /* 0x000000ff0000720b */ /* 0x000fe20003f1d000 */
[----:B------:R-:W-:-:S12]  /*2b40*/  BRA `(.L_x_25783) ;  /* 0x0000000000c87947 */ /* 0x000fd80003800000 */
.L_x_25790:
        /* <DEDUP_REMOVED lines=11> */
.L_x_25797:
[----:B------:R-:W2:Y:S02]  /*2c00*/  LDG.E.U8 R4, desc[UR36][R4.64] ;  /* 0x0000002404047981 */ /* 0x000ea4000c1e1100 */
[----:B--2---:R-:W-:Y:S01]  /*2c10*/  ISETP.NE.AND P0, PT, R4, RZ, PT ;  /* 0x000000ff0400720c */ /* 0x004fe20003f05270 */
[----:B------:R-:W-:-:S12]  /*2c20*/  BRA `(.L_x_25783) ;  /* 0x0000000000907947 */ /* 0x000fd80003800000 */
.L_x_25796:
[----:B------:R-:W2:Y:S02]  /*2c30*/  LDG.E.U8 R4, desc[UR36][R4.64] ;  /* 0x0000002404047981 */ /* 0x000ea4000c1e1100 */
[----:B--2---:R-:W-:Y:S01]  /*2c40*/  ISETP.NE.AND P0, PT, R4, RZ, PT ;  /* 0x000000ff0400720c */ /* 0x004fe20003f05270 */
[----:B------:R-:W-:-:S12]  /*2c50*/  BRA `(.L_x_25783) ;  /* 0x0000000000847947 */ /* 0x000fd80003800000 */
.L_x_25795:
        /* <DEDUP_REMOVED lines=9> */
.L_x_25782:
        /* <DEDUP_REMOVED lines=16> */
.L_x_25800:
[----:B------:R-:W-:Y:S01]  /*2df0*/  PLOP3.LUT P0, PT, PT, PT, PT, 0x8, 0x80 ;  /* 0x000000000080781c */ /* 0x000fe20003f0e170 */
[----:B------:R-:W-:-:S12]  /*2e00*/  BRA `(.L_x_25783) ;  /* 0x0000000000187947 */ /* 0x000fd80003800000 */
.L_x_25799:
[----:B------:R-:W2:Y:S02]  /*2e10*/  LDG.E.64 R4, desc[UR36][R4.64] ;  /* 0x0000002404047981 */ /* 0x000ea4000c1e1b00 */
[----:B--2---:R-:W-:-:S04]  /*2e20*/  ISETP.NE.U32.AND P0, PT, R4, RZ, PT ;  /* 0x000000ff0400720c */ /* 0x004fc80003f05070 */
[----:B------:R-:W-:Y:S01]  /*2e30*/  ISETP.NE.AND.EX P0, PT, R5, RZ, PT, P0 ;  /* 0x000000ff0500720c */ /* 0x000fe20003f05300 */
[----:B------:R-:W-:-:S12]  /*2e40*/  BRA `(.L_x_25783) ;  /* 0x0000000000087947 */ /* 0x000fd80003800000 */
.L_x_25798:
[----:B------:R-:W2:Y:S02]  /*2e50*/  LDG.E R4, desc[UR36][R4.64] ;  /* 0x0000002404047981 */ /* 0x000ea4000c1e1900 */
[----:B--2---:R-:W-:-:S13]  /*2e60*/  ISETP.NE.AND P0, PT, R4, RZ, PT ;  /* 0x000000ff0400720c */ /* 0x004fda0003f05270 */
.L_x_25783:
[----:B------:R-:W-:Y:S05]  /*2e70*/  BSYNC.RECONVERGENT B6 ;  /* 0x0000000000067941 */ /* 0x000fea0003800200 */
.L_x_25777:
[----:B------:R-:W-:Y:S01]  /*2e80*/  ISETP.NE.AND P1, PT, R18, RZ, PT ;  /* 0x000000ff1200720c */ /* 0x000fe20003f25270 */
[----:B------:R-:W-:-:S03]  /*2e90*/  VIADD R17, R17, 0x80 ;  /* 0x0000008011117836 */ /* 0x000fc60000000000 */
[----:B------:R-:W-:-:S04]  /*2ea0*/  PLOP3.LUT P0, PT, P1, P0, PT, 0x80, 0x8 ;  /* 0x000000000008781c */ /* 0x000fc80000f01070 */
[----:B------:R-:W-:-:S09]  /*2eb0*/  P2R R18, PR, RZ, 0x1 ;  /* 0x00000001ff127803 */ /* 0x000fd20000000000 */
.L_x_25752:
[----:B------:R-:W-:Y:S05]  /*2ec0*/  BSYNC.RECONVERGENT B7 ;  /* 0x0000000000077941 */ /* 0x000fea0003800200 */
.L_x_25751:
        /* <DEDUP_REMOVED lines=27> */
.L_x_25807:
[----:B------:R-:W2:Y:S02]  /*3080*/  LDG.E.U8 R4, desc[UR36][R4.64] ;  /* 0x0000002404047981 */ /* 0x000ea4000c1e1100 */
[----:B--2---:R-:W-:-:S04]  /*3090*/  ISETP.NE.AND P0, PT, R4, RZ, PT ;  /* 0x000000ff0400720c */ /* 0x004fc80003f05270 */
[----:B------:R-:W-:Y:S01]  /*30a0*/  P2R R24, PR, RZ, 0x1 ;  /* 0x00000001ff187803 */ /* 0x000fe20000000000 */
[----:B------:R-:W-:Y:S08]  /*30b0*/  BRA `(.L_x_25809) ;  /* 0x0000000800947947 */ /* 0x000ff00003800000 */
.L_x_25806:
        /* <DEDUP_REMOVED lines=11> */
.L_x_25811:
[----:B------:R-:W2:Y:S02]  /*3170*/  LDG.E R4, desc[UR36][R4.64] ;  /* 0x0000002404047981 */ /* 0x000ea4000c1e1900 */
[----:B--2---:R-:W-:-:S04]  /*3180*/  ISETP.NE.AND P0, PT, R4, RZ, PT ;  /* 0x000000ff0400720c */ /* 0x004fc80003f05270 */
[----:B------:R-:W-:Y:S01]  /*3190*/  P2R R24, PR, RZ, 0x1 ;  /* 0x00000001ff187803 */ /* 0x000fe20000000000 */
[----:B------:R-:W-:Y:S08]  /*31a0*/  BRA `(.L_x_25809) ;  /* 0x0000000800587947 */ /* 0x000ff00003800000 */
.L_x_25810:
[----:B------:R-:W2:Y:S02]  /*31b0*/  LDG.E.U16 R4, desc[UR36][R4.64] ;  /* 0x0000002404047981 */ /* 0x000ea4000c1e1500 */
[----:B--2---:R-:W-:-:S04]  /*31c0*/  ISETP.NE.AND P0, PT, R4, RZ, PT ;  /* 0x000000ff0400720c */ /* 0x004fc80003f05270 */
[----:B------:R-:W-:Y:S01]  /*31d0*/  P2R R24, PR, RZ, 0x1 ;  /* 0x00000001ff187803 */ /* 0x000fe20000000000 */
[----:B------:R-:W-:Y:S08]  /*31e0*/  BRA `(.L_x_25809) ;  /* 0x0000000800487947 */ /* 0x000ff00003800000 */
.L_x_25805:
        /* <DEDUP_REMOVED lines=10> */
.L_x_25813:
[----:B------:R-:W2:Y:S02]  /*3290*/  LDG.E.U16 R0, desc[UR36][R4.64] ;  /* 0x0000002404007981 */ /* 0x000ea4000c1e1500 */
[----:B--2---:R-:W-:-:S05]  /*32a0*/  HADD2.F32 R0, -RZ, R0.H0_H0 ;  /* 0x20000000ff007230 */ /* 0x004fca0000004100 */
[----:B------:R-:W-:-:S04]  /*32b0*/  FSETP.NEU.FTZ.AND P0, PT, R0, RZ, PT ;  /* 0x000000ff0000720b */ /* 0x000fc80003f1d000 */
[----:B------:R-:W-:Y:S01]  /*32c0*/  P2R R24, PR, RZ, 0x1 ;  /* 0x00000001ff187803 */ /* 0x000fe20000000000 */
[----:B------:R-:W-:Y:S08]  /*32d0*/  BRA `(.L_x_25809) ;  /* 0x00000008000c7947 */ /* 0x000ff00003800000 */
.L_x_25812:
        /* <DEDUP_REMOVED lines=12> */
.L_x_25815:
        /* <DEDUP_REMOVED lines=10> */
.L_x_25814:
[----:B------:R-:W2:Y:S02]  /*3440*/  LDG.E.64 R4, desc[UR36][R4.64] ;  /* 0x0000002404047981 */ /* 0x000ea4000c1e1b00 */
[----:B--2---:R-:W0:Y:S02]  /*3450*/  DSETP.NEU.AND P0, PT, R4, RZ, PT ;  /* 0x000000ff0400722a */ /* 0x004e240003f0d000 */
[----:B0-----:R-:W-:Y:S01]  /*3460*/  P2R R24, PR, RZ, 0x1 ;  /* 0x00000001ff187803 */ /* 0x001fe20000000000 */
[----:B------:R-:W-:Y:S06]  /*3470*/  BRA `(.L_x_25809) ;  /* 0x0000000400a47947 */ /* 0x000fec0003800000 */
.L_x_25804:
        /* <DEDUP_REMOVED lines=12> */
.L_x_25818:
        /* <DEDUP_REMOVED lines=9> */
.L_x_25817:
        /* <DEDUP_REMOVED lines=10> */
.L_x_25820:
        /* <DEDUP_REMOVED lines=12> */
.L_x_25819:
[----:B------:R-:W2:Y:S02]  /*3730*/  LDG.E.U16 R0, desc[UR36][R4.64] ;  /* 0x0000002404007981 */ /* 0x000ea4000c1e1500 */
[----:B--2---:R-:W-:-:S05]  /*3740*/  IMAD.U32 R0, R0, 0x10000, RZ ;  /* 0x0001000000007824 */ /* 0x004fca00078e00ff */
[----:B------:R-:W-:-:S04]  /*3750*/  FSETP.NEU.FTZ.AND P0, PT, R0, RZ, PT ;  /* 0x000000ff0000720b */ /* 0x000fc80003f1d000 */
[----:B------:R-:W-:Y:S01]  /*3760*/  P2R R24, PR, RZ, 0x1 ;  /* 0x00000001ff187803 */ /* 0x000fe20000000000 */
[----:B------:R-:W-:Y:S08]  /*3770*/  BRA `(.L_x_25809) ;  /* 0x0000000000e47947 */ /* 0x000ff00003800000 */
.L_x_25816:
        /* <DEDUP_REMOVED lines=12> */
.L_x_25823:
[----:B------:R-:W2:Y:S02]  /*3840*/  LDG.E.U8 R4, desc[UR36][R4.64] ;  /* 0x0000002404047981 */ /* 0x000ea4000c1e1100 */
[----:B--2---:R-:W-:-:S04]  /*3850*/  ISETP.NE.AND P0, PT, R4, RZ, PT ;  /* 0x000000ff0400720c */ /* 0x004fc80003f05270 */
[----:B------:R-:W-:Y:S01]  /*3860*/  P2R R24, PR, RZ, 0x1 ;  /* 0x00000001ff187803 */ /* 0x000fe20000000000 */
[----:B------:R-:W-:Y:S08]  /*3870*/  BRA `(.L_x_25809) ;  /* 0x0000000000a47947 */ /* 0x000ff00003800000 */
.L_x_25822:
[----:B------:R-:W2:Y:S02]  /*3880*/  LDG.E.U8 R4, desc[UR36][R4.64] ;  /* 0x0000002404047981 */ /* 0x000ea4000c1e1100 */
[----:B--2---:R-:W-:-:S04]  /*3890*/  ISETP.NE.AND P0, PT, R4, RZ, PT ;  /* 0x000000ff0400720c */ /* 0x004fc80003f05270 */
[----:B------:R-:W-:Y:S01]  /*38a0*/  P2R R24, PR, RZ, 0x1 ;  /* 0x00000001ff187803 */ /* 0x000fe20000000000 */
[----:B------:R-:W-:Y:S08]  /*38b0*/  BRA `(.L_x_25809) ;  /* 0x0000000000947947 */ /* 0x000ff00003800000 */
.L_x_25821:
        /* <DEDUP_REMOVED lines=10> */
.L_x_25808:
        /* <DEDUP_REMOVED lines=16> */
.L_x_25826:
[----:B------:R-:W-:-:S04]  /*3a60*/  PLOP3.LUT P0, PT, PT, PT, PT, 0x8, 0x80 ;  /* 0x000000000080781c */ /* 0x000fc80003f0e170 */
[----:B------:R-:W-:Y:S01]  /*3a70*/  P2R R24, PR, RZ, 0x1 ;  /* 0x00000001ff187803 */ /* 0x000fe20000000000 */
[----:B------:R-:W-:Y:S08]  /*3a80*/  BRA `(.L_x_25809) ;  /* 0x0000000000207947 */ /* 0x000ff00003800000 */
.L_x_25825:
[----:B------:R-:W2:Y:S02]  /*3a90*/  LDG.E.64 R4, desc[UR36][R4.64] ;  /* 0x0000002404047981 */ /* 0x000ea4000c1e1b00 */
[----:B--2---:R-:W-:-:S04]  /*3aa0*/  ISETP.NE.U32.AND P0, PT, R4, RZ, PT ;  /* 0x000000ff0400720c */ /* 0x004fc80003f05070 */
[----:B------:R-:W-:-:S04]  /*3ab0*/  ISETP.NE.AND.EX P0, PT, R5, RZ, PT, P0 ;  /* 0x000000ff0500720c */ /* 0x000fc80003f05300 */
[----:B------:R-:W-:Y:S01]  /*3ac0*/  P2R R24, PR, RZ, 0x1 ;  /* 0x00000001ff187803 */ /* 0x000fe20000000000 */
[----:B------:R-:W-:Y:S08]  /*3ad0*/  BRA `(.L_x_25809) ;  /* 0x00000000000c7947 */ /* 0x000ff00003800000 */
.L_x_25824:
[----:B------:R-:W2:Y:S02]  /*3ae0*/  LDG.E R4, desc[UR36][R4.64] ;  /* 0x0000002404047981 */ /* 0x000ea4000c1e1900 */
[----:B--2---:R-:W-:-:S04]  /*3af0*/  ISETP.NE.AND P0, PT, R4, RZ, PT ;  /* 0x000000ff0400720c */ /* 0x004fc80003f05270 */
[----:B------:R-:W-:-:S09]  /*3b00*/  P2R R24, PR, RZ, 0x1 ;  /* 0x00000001ff187803 */ /* 0x000fd20000000000 */
.L_x_25809:
[----:B------:R-:W-:Y:S05]  /*3b10*/  BSYNC.RECONVERGENT B6 ;  /* 0x0000000000067941 */ /* 0x000fea0003800200 */
.L_x_25803:
[----:B------:R-:W0:Y:S01]  /*3b20*/  LDCU.U8 UR6, c[0x0][0x3a5] ;  /* 0x000074a0ff0677ac */ /* 0x000e220008000000 */
[----:B------:R-:W1:Y:S01]  /*3b30*/  LDC.64 R4, c[0x0][0x398] ;  /* 0x0000e600ff047b82 */ /* 0x000e620000000a00 */
[----:B------:R-:W-:Y:S01]  /*3b40*/  BSSY.RECONVERGENT B6, `(.L_x_25827) ;  /* 0x00000a6000067945 */ /* 0x000fe20003800200 */
[----:B------:R-:W2:Y:S01]  /*3b50*/  LDCU UR5, c[0x0][0x3ac] ;  /* 0x00007580ff0577ac */ /* 0x000ea20008000800 */
[----:B0-----:R-:W-:-:S04]  /*3b60*/  UPRMT UR4, UR6, 0x9910, URZ ;  /* 0x0000991006047896 */ /* 0x001fc800080000ff */
[----:B------:R-:W-:Y:S01]  /*3b70*/  UISETP.GT.AND UP0, UPT, UR4, 0x9, UPT ;  /* 0x000000090400788c */ /* 0x000fe2000bf04270 */
[----:B--2---:R-:W-:-:S05]  /*3b80*/  IMAD R23, R23, UR5, RZ ;  /* 0x0000000517177c24 */ /* 0x004fca000f8e02ff */
[----:B-1----:R-:W-:-:S05]  /*3b90*/  IADD3 R4, P0, PT, R23, R4, RZ ;  /* 0x0000000417047210 */ /* 0x002fca0007f1e0ff */
        /* <DEDUP_REMOVED lines=13> */
.L_x_25831:
[----:B------:R-:W2:Y:S02]  /*3c70*/  LDG.E.U8 R4, desc[UR36][R4.64] ;  /* 0x0000002404047981 */ /* 0x000ea4000c1e1100 */
[----:B--2---:R-:W-:Y:S01]  /*3c80*/  ISETP.NE.AND P0, PT, R4, RZ, PT ;  /* 0x000000ff0400720c */ /* 0x004fe20003f05270 */
[----:B------:R-:W-:-:S12]  /*3c90*/  BRA `(.L_x_25833) ;  /* 0x0000000800407947 */ /* 0x000fd80003800000 */
.L_x_25830:
        /* <DEDUP_REMOVED lines=10> */
.L_x_25835:
[----:B------:R-:W2:Y:S02]  /*3d40*/  LDG.E R4, desc[UR36][R4.64] ;  /* 0x0000002404047981 */ /* 0x000ea4000c1e1900 */
[----:B--2---:R-:W-:Y:S01]  /*3d50*/  ISETP.NE.AND P0, PT, R4, RZ, PT ;  /* 0x000000ff0400720c */ /* 0x004fe20003f05270 */
[----:B------:R-:W-:-:S12]  /*3d60*/  BRA `(.L_x_25833) ;  /* 0x00000008000c7947 */ /* 0x000fd80003800000 */
.L_x_25834:
[----:B------:R-:W2:Y:S02]  /*3d70*/  LDG.E.U16 R4, desc[UR36][R4.64] ;  /* 0x0000002404047981 */ /* 0x000ea4000c1e1500 */
[----:B--2---:R-:W-:Y:S01]  /*3d80*/  ISETP.NE.AND P0, PT, R4, RZ, PT ;  /* 0x000000ff0400720c */ /* 0x004fe20003f05270 */
[----:B------:R-:W-:-:S12]  /*3d90*/  BRA `(.L_x_25833) ;  /* 0x0000000800007947 */ /* 0x000fd80003800000 */
.L_x_25829:
        /* <DEDUP_REMOVED lines=9> */
.L_x_25837:
[----:B------:R-:W2:Y:S02]  /*3e30*/  LDG.E.U16 R0, desc[UR36][R4.64] ;  /* 0x0000002404007981 */ /* 0x000ea4000c1e1500 */
[----:B--2---:R-:W-:-:S05]  /*3e40*/  HADD2.F32 R0, -RZ, R0.H0_H0 ;  /* 0x20000000ff007230 */ /* 0x004fca0000004100 */
[----:B------:R-:W-:Y:S01]  /*3e50*/  FSETP.NEU.FTZ.AND P0, PT, R0, RZ, PT ;  /* 0x000000ff0000720b */ /* 0x000fe20003f1d000 */
[----:B------:R-:W-:-:S12]  /*3e60*/  BRA `(.L_x_25833) ;  /* 0x0000000400cc7947 */ /* 0x000fd80003800000 */
.L_x_25836:
        /* <DEDUP_REMOVED lines=11> */
.L_x_25839:
        /* <DEDUP_REMOVED lines=8> */
.L_x_25838:
[----:B------:R-:W2:Y:S02]  /*3fa0*/  LDG.E.64 R4, desc[UR36][R4.64] ;  /* 0x0000002404047981 */ /* 0x000ea4000c1e1b00 */
[----:B--2---:R1:W2:Y:S02]  /*3fb0*/  DSETP.NEU.AND P0, PT, R4, RZ, PT ;  /* 0x000000ff0400722a */ /* 0x0042a40003f0d000 */
[----:B--2---:R-:W-:Y:S05]  /*3fc0*/  BRA `(.L_x_25833) ;  /* 0x0000000400747947 */ /* 0x004fea0003800000 */
.L_x_25828:
        /* <DEDUP_REMOVED lines=11> */
.L_x_25842:
        /* <DEDUP_REMOVED lines=8> */
.L_x_25841:
        /* <DEDUP_REMOVED lines=9> */
.L_x_25844:
        /* <DEDUP_REMOVED lines=11> */
.L_x_25843:
[----:B------:R-:W2:Y:S02]  /*4240*/  LDG.E.U16 R0, desc[UR36][R4.64] ;  /* 0x0000002404007981 */ /* 0x000ea4000c1e1500 */
[----:B--2---:R-:W-:-:S05]  /*4250*/  IMAD.U32 R0, R0, 0x10000, RZ ;  /* 0x0001000000007824 */ /* 0x004fca00078e00ff */
[----:B------:R-:W-:Y:S01]  /*4260*/  FSETP.NEU.FTZ.AND P0, PT, R0, RZ, PT ;  /* 0x000000ff0000720b */ /* 0x000fe20003f1d000 */
[----:B------:R-:W-:-:S12]  /*4270*/  BRA `(.L_x_25833) ;  /* 0x0000000000c87947 */ /* 0x000fd80003800000 */
.L_x_25840:
        /* <DEDUP_REMOVED lines=11> */
.L_x_25847:
[----:B------:R-:W2:Y:S02]  /*4330*/  LDG.E.U8 R4, desc[UR36][R4.64] ;  /* 0x0000002404047981 */ /* 0x000ea4000c1e1100 */
[----:B--2---:R-:W-:Y:S01]  /*4340*/  ISETP.NE.AND P0, PT, R4, RZ, PT ;  /* 0x000000ff0400720c */ /* 0x004fe20003f05270 */
[----:B------:R-:W-:-:S12]  /*4350*/  BRA `(.L_x_25833) ;  /* 0x0000000000907947 */ /* 0x000fd80003800000 */
.L_x_25846:
[----:B------:R-:W2:Y:S02]  /*4360*/  LDG.E.U8 R4, desc[UR36][R4.64] ;  /* 0x0000002404047981 */ /* 0x000ea4000c1e1100 */
[----:B--2---:R-:W-:Y:S01]  /*4370*/  ISETP.NE.AND P0, PT, R4, RZ, PT ;  /* 0x000000ff0400720c */ /* 0x004fe20003f05270 */
[----:B------:R-:W-:-:S12]  /*4380*/  BRA `(.L_x_25833) ;  /* 0x0000000000847947 */ /* 0x000fd80003800000 */
.L_x_25845:
        /* <DEDUP_REMOVED lines=9> */
.L_x_25832:
        /* <DEDUP_REMOVED lines=16> */
.L_x_25850:
[----:B------:R-:W-:Y:S01]  /*4520*/  PLOP3.LUT P0, PT, PT, PT, PT, 0x8, 0x80 ;  /* 0x000000000080781c */ /* 0x000fe20003f0e170 */
[----:B------:R-:W-:-:S12]  /*4530*/  BRA `(.L_x_25833) ;  /* 0x0000000000187947 */ /* 0x000fd80003800000 */
.L_x_25849:
[----:B------:R-:W2:Y:S02]  /*4540*/  LDG.E.64 R4, desc[UR36][R4.64] ;  /* 0x0000002404047981 */ /* 0x000ea4000c1e1b00 */
[----:B--2---:R-:W-:-:S04]  /*4550*/  ISETP.NE.U32.AND P0, PT, R4, RZ, PT ;  /* 0x000000ff0400720c */ /* 0x004fc80003f05070 */
[----:B------:R-:W-:Y:S01]  /*4560*/  ISETP.NE.AND.EX P0, PT, R5, RZ, PT, P0 ;  /* 0x000000ff0500720c */ /* 0x000fe20003f05300 */
[----:B------:R-:W-:-:S12]  /*4570*/  BRA `(.L_x_25833) ;  /* 0x0000000000087947 */ /* 0x000fd80003800000 */
.L_x_25848:
[----:B------:R-:W2:Y:S02]  /*4580*/  LDG.E R4, desc[UR36][R4.64] ;  /* 0x0000002404047981 */ /* 0x000ea4000c1e1900 */
[----:B--2---:R-:W-:-:S13]  /*4590*/  ISETP.NE.AND P0, PT, R4, RZ, PT ;  /* 0x000000ff0400720c */ /* 0x004fda0003f05270 */
.L_x_25833:
[----:B------:R-:W-:Y:S05]  /*45a0*/  BSYNC.RECONVERGENT B6 ;  /* 0x0000000000067941 */ /* 0x000fea0003800200 */
.L_x_25827:
[----:B------:R-:W-:Y:S01]  /*45b0*/  ISETP.NE.AND P1, PT, R24, RZ, PT ;  /* 0x000000ff1800720c */ /* 0x000fe20003f25270 */
[----:B------:R-:W-:-:S03]  /*45c0*/  VIADD R17, R17, 0x80 ;  /* 0x0000008011117836 */ /* 0x000fc60000000000 */
[----:B------:R-:W-:-:S04]  /*45d0*/  PLOP3.LUT P0, PT, P1, P0, PT, 0x80, 0x8 ;  /* 0x000000000008781c */ /* 0x000fc80000f01070 */
[----:B------:R-:W-:-:S09]  /*45e0*/  P2R R23, PR, RZ, 0x1 ;  /* 0x00000001ff177803 */ /* 0x000fd20000000000 */
.L_x_25802:
[----:B------:R-:W-:Y:S05]  /*45f0*/  BSYNC.RECONVERGENT B7 ;  /* 0x0000000000077941 */ /* 0x000fea0003800200 */
.L_x_25801:
[----:B------:R-:W-:Y:S01]  /*4600*/  ISETP.GE.AND P1, PT, R17, R16, PT ;  /* 0x000000101100720c */ /* 0x000fe20003f26270 */
[----:B------:R-:W-:Y:S01]  /*4610*/  BSSY.RECONVERGENT B7, `(.L_x_25851) ;  /* 0x000016e000077945 */ /* 0x000fe20003800200 */
[----:B------:R-:W-:-:S11]  /*4620*/  PLOP3.LUT P0, PT, PT, PT, PT, 0x8, 0x80 ;  /* 0x000000000080781c */ /* 0x000fd60003f0e170 */
        /* <DEDUP_REMOVED lines=23> */
.L_x_25857:
[----:B------:R-:W2:Y:S02]  /*47a0*/  LDG.E.U8 R4, desc[UR36][R4.64] ;  /* 0x0000002404047981 */ /* 0x000ea4000c1e1100 */
[----:B--2---:R-:W-:-:S04]  /*47b0*/  ISETP.NE.AND P0, PT, R4, RZ, PT ;  /* 0x000000ff0400720c */ /* 0x004fc80003f05270 */
[----:B------:R-:W-:Y:S01]  /*47c0*/  P2R R24, PR, RZ, 0x1 ;  /* 0x00000001ff187803 */ /* 0x000fe20000000000 */
[----:B------:R-:W-:Y:S08]  /*47d0*/  BRA `(.L_x_25859) ;  /* 0x0000000800947947 */ /* 0x000ff00003800000 */
.L_x_25856:
        /* <DEDUP_REMOVED lines=11> */
.L_x_25861:
[----:B------:R-:W2:Y:S02]  /*4890*/  LDG.E R4, desc[UR36][R4.64] ;  /* 0x0000002404047981 */ /* 0x000ea4000c1e1900 */
[----:B--2---:R-:W-:-:S04]  /*48a0*/  ISETP.NE.AND P0, PT, R4, RZ, PT ;  /* 0x000000ff0400720c */ /* 0x004fc80003f05270 */
[----:B------:R-:W-:Y:S01]  /*48b0*/  P2R R24, PR, RZ, 0x1 ;  /* 0x00000001ff187803 */ /* 0x000fe20000000000 */
[----:B------:R-:W-:Y:S08]  /*48c0*/  BRA `(.L_x_25859) ;  /* 0x0000000800587947 */ /* 0x000ff00003800000 */
.L_x_25860:
[----:B------:R-:W2:Y:S02]  /*48d0*/  LDG.E.U16 R4, desc[UR36][R4.64] ;  /* 0x0000002404047981 */ /* 0x000ea4000c1e1500 */
[----:B--2---:R-:W-:-:S04]  /*48e0*/  ISETP.NE.AND P0, PT, R4, RZ, PT ;  /* 0x000000ff0400720c */ /* 0x004fc80003f05270 */
[----:B------:R-:W-:Y:S01]  /*48f0*/  P2R R24, PR, RZ, 0x1 ;  /* 0x00000001ff187803 */ /* 0x000fe20000000000 */
[----:B------:R-:W-:Y:S08]  /*4900*/  BRA `(.L_x_25859) ;  /* 0x0000000800487947 */ /* 0x000ff00003800000 */
.L_x_25855:
        /* <DEDUP_REMOVED lines=10> */
.L_x_25863:
[----:B------:R-:W2:Y:S02]  /*49b0*/  LDG.E.U16 R0, desc[UR36][R4.64] ;  /* 0x0000002404007981 */ /* 0x000ea4000c1e1500 */
[----:B--2---:R-:W-:-:S05]  /*49c0*/  HADD2.F32 R0, -RZ, R0.H0_H0 ;  /* 0x20000000ff007230 */ /* 0x004fca0000004100 */
[----:B------:R-:W-:-:S04]  /*49d0*/  FSETP.NEU.FTZ.AND P0, PT, R0, RZ, PT ;  /* 0x000000ff0000720b */ /* 0x000fc80003f1d000 */
[----:B------:R-:W-:Y:S01]  /*49e0*/  P2R R24, PR, RZ, 0x1 ;  /* 0x00000001ff187803 */ /* 0x000fe20000000000 */
[----:B------:R-:W-:Y:S08]  /*49f0*/  BRA `(.L_x_25859) ;  /* 0x00000008000c7947 */ /* 0x000ff00003800000 */
.L_x_25862:
        /* <DEDUP_REMOVED lines=12> */
.L_x_25865:
        /* <DEDUP_REMOVED lines=10> */
.L_x_25864:
[----:B------:R-:W2:Y:S02]  /*4b60*/  LDG.E.64 R4, desc[UR36][R4.64] ;  /* 0x0000002404047981 */ /* 0x000ea4000c1e1b00 */
[----:B--2---:R-:W0:Y:S02]  /*4b70*/  DSETP.NEU.AND P0, PT, R4, RZ, PT ;  /* 0x000000ff0400722a */ /* 0x004e240003f0d000 */
[----:B0-----:R-:W-:Y:S01]  /*4b80*/  P2R R24, PR, RZ, 0x1 ;  /* 0x00000001ff187803 */ /* 0x001fe20000000000 */
[----:B------:R-:W-:Y:S06]  /*4b90*/  BRA `(.L_x_25859) ;  /* 0x0000000400a47947 */ /* 0x000fec0003800000 */
.L_x_25854:
        /* <DEDUP_REMOVED lines=12> */
.L_x_25868:
        /* <DEDUP_REMOVED lines=9> */
.L_x_25867:
        /* <DEDUP_REMOVED lines=10> */
.L_x_25870:
        /* <DEDUP_REMOVED lines=12> */
.L_x_25869:
[----:B------:R-:W2:Y:S02]  /*4e50*/  LDG.E.U16 R0, desc[UR36][R4.64] ;  /* 0x0000002404007981 */ /* 0x000ea4000c1e1500 */
[----:B--2---:R-:W-:-:S05]  /*4e60*/  IMAD.U32 R0, R0, 0x10000, RZ ;  /* 0x0001000000007824 */ /* 0x004fca00078e00ff */
[----:B------:R-:W-:-:S04]  /*4e70*/  FSETP.NEU.FTZ.AND P0, PT, R0, RZ, PT ;  /* 0x000000ff0000720b */ /* 0x000fc80003f1d000 */
[----:B------:R-:W-:Y:S01]  /*4e80*/  P2R R24, PR, RZ, 0x1 ;  /* 0x00000001ff187803 */ /* 0x000fe20000000000 */
[----:B------:R-:W-:Y:S08]  /*4e90*/  BRA `(.L_x_25859) ;  /* 0x0000000000e47947 */ /* 0x000ff00003800000 */
.L_x_25866:
        /* <DEDUP_REMOVED lines=12> */
.L_x_25873:
[----:B------:R-:W2:Y:S02]  /*4f60*/  LDG.E.U8 R4, desc[UR36][R4.64] ;  /* 0x0000002404047981 */ /* 0x000ea4000c1e1100 */
[----:B--2---:R-:W-:-:S04]  /*4f70*/  ISETP.NE.AND P0, PT, R4, RZ, PT ;  /* 0x000000ff0400720c */ /* 0x004fc80003f05270 */
[----:B------:R-:W-:Y:S01]  /*4f80*/  P2R R24, PR, RZ, 0x1 ;  /* 0x00000001ff187803 */ /* 0x000fe20000000000 */
[----:B------:R-:W-:Y:S08]  /*4f90*/  BRA `(.L_x_25859) ;  /* 0x0000000000a47947 */ /* 0x000ff00003800000 */
.L_x_25872:
[----:B------:R-:W2:Y:S02]  /*4fa0*/  LDG.E.U8 R4, desc[UR36][R4.64] ;  /* 0x0000002404047981 */ /* 0x000ea4000c1e1100 */
[----:B--2---:R-:W-:-:S04]  /*4fb0*/  ISETP.NE.AND P0, PT, R4, RZ, PT ;  /* 0x000000ff0400720c */ /* 0x004fc80003f05270 */
[----:B------:R-:W-:Y:S01]  /*4fc0*/  P2R R24, PR, RZ, 0x1 ;  /* 0x00000001ff187803 */ /* 0x000fe20000000000 */
[----:B------:R-:W-:Y:S08]  /*4fd0*/  BRA `(.L_x_25859) ;  /* 0x0000000000947947 */ /* 0x000ff00003800000 */
.L_x_25871:
        /* <DEDUP_REMOVED lines=10> */
.L_x_25858:
        /* <DEDUP_REMOVED lines=16> */
.L_x_25876:
[----:B------:R-:W-:-:S04]  /*5180*/  PLOP3.LUT P0, PT, PT, PT, PT, 0x8, 0x80 ;  /* 0x000000000080781c */ /* 0x000fc80003f0e170 */
[----:B------:R-:W-:Y:S01]  /*5190*/  P2R R24, PR, RZ, 0x1 ;  /* 0x00000001ff187803 */ /* 0x000fe20000000000 */
[----:B------:R-:W-:Y:S08]  /*51a0*/  BRA `(.L_x_25859) ;  /* 0x0000000000207947 */ /* 0x000ff00003800000 */
.L_x_25875:
[----:B------:R-:W2:Y:S02]  /*51b0*/  LDG.E.64 R4, desc[UR36][R4.64] ;  /* 0x0000002404047981 */ /* 0x000ea4000c1e1b00 */
[----:B--2---:R-:W-:-:S04]  /*51c0*/  ISETP.NE.U32.AND P0, PT, R4, RZ, PT ;  /* 0x000000ff0400720c */ /* 0x004fc80003f05070 */
[----:B------:R-:W-:-:S04]  /*51d0*/  ISETP.NE.AND.EX P0, PT, R5, RZ, PT, P0 ;  /* 0x000000ff0500720c */ /* 0x000fc80003f05300 */
[----:B------:R-:W-:Y:S01]  /*51e0*/  P2R R24, PR, RZ, 0x1 ;  /* 0x00000001ff187803 */ /* 0x000fe20000000000 */
[----:B------:R-:W-:Y:S08]  /*51f0*/  BRA `(.L_x_25859) ;  /* 0x00000000000c7947 */ /* 0x000ff00003800000 */
.L_x_25874:
[----:B------:R-:W2:Y:S02]  /*5200*/  LDG.E R4, desc[UR36][R4.64] ;  /* 0x0000002404047981 */ /* 0x000ea4000c1e1900 */
[----:B--2---:R-:W-:-:S04]  /*5210*/  ISETP.NE.AND P0, PT, R4, RZ, PT ;  /* 0x000000ff0400720c */ /* 0x004fc80003f05270 */
[----:B------:R-:W-:-:S09]  /*5220*/  P2R R24, PR, RZ, 0x1 ;  /* 0x00000001ff187803 */ /* 0x000fd20000000000 */
.L_x_25859:
[----:B------:R-:W-:Y:S05]  /*5230*/  BSYNC.RECONVERGENT B6 ;  /* 0x0000000000067941 */ /* 0x000fea0003800200 */
.L_x_25853:
        /* <DEDUP_REMOVED lines=21> */
.L_x_25881:
[----:B------:R-:W2:Y:S02]  /*5390*/  LDG.E.U8 R4, desc[UR36][R4.64] ;  /* 0x0000002404047981 */ /* 0x000ea4000c1e1100 */
[----:B--2---:R-:W-:Y:S01]  /*53a0*/  ISETP.NE.AND P0, PT, R4, RZ, PT ;  /* 0x000000ff0400720c */ /* 0x004fe20003f05270 */
[----:B------:R-:W-:-:S12]  /*53b0*/  BRA `(.L_x_25883) ;  /* 0x0000000800407947 */ /* 0x000fd80003800000 */
.L_x_25880:
        /* <DEDUP_REMOVED lines=10> */
.L_x_25885:
[----:B------:R-:W2:Y:S02]  /*5460*/  LDG.E R4, desc[UR36][R4.64] ;  /* 0x0000002404047981 */ /* 0x000ea4000c1e1900 */
[----:B--2---:R-:W-:Y:S01]  /*5470*/  ISETP.NE.AND P0, PT, R4, RZ, PT ;  /* 0x000000ff0400720c */ /* 0x004fe20003f05270 */
[----:B------:R-:W-:-:S12]  /*5480*/  BRA `(.L_x_25883) ;  /* 0x00000008000c7947 */ /* 0x000fd80003800000 */
.L_x_25884:
[----:B------:R-:W2:Y:S02]  /*5490*/  LDG.E.U16 R4, desc[UR36][R4.64] ;  /* 0x0000002404047981 */ /* 0x000ea4000c1e1500 */
[----:B--2---:R-:W-:Y:S01]  /*54a0*/  ISETP.NE.AND P0, PT, R4, RZ, PT ;  /* 0x000000ff0400720c */ /* 0x004fe20003f05270 */
[----:B------:R-:W-:-:S12]  /*54b0*/  BRA `(.L_x_25883) ;  /* 0x0000000800007947 */ /* 0x000fd80003800000 */
.L_x_25879:
        /* <DEDUP_REMOVED lines=9> */
.L_x_25887:
[----:B------:R-:W2:Y:S02]  /*5550*/  LDG.E.U16 R0, desc[UR36][R4.64] ;  /* 0x0000002404007981 */ /* 0x000ea4000c1e1500 */
[----:B--2---:R-:W-:-:S05]  /*5560*/  HADD2.F32 R0, -RZ, R0.H0_H0 ;  /* 0x20000000ff007230 */ /* 0x004fca0000004100 */
[----:B------:R-:W-:Y:S01]  /*5570*/  FSETP.NEU.FTZ.AND P0, PT, R0, RZ, PT ;  /* 0x000000ff0000720b */ /* 0x000fe20003f1d000 */
[----:B------:R-:W-:-:S12]  /*5580*/  BRA `(.L_x_25883) ;  /* 0x0000000400cc7947 */ /* 0x000fd80003800000 */
.L_x_25886:
        /* <DEDUP_REMOVED lines=11> */
.L_x_25889:
        /* <DEDUP_REMOVED lines=8> */
.L_x_25888:
[----:B------:R-:W2:Y:S02]  /*56c0*/  LDG.E.64 R4, desc[UR36][R4.64] ;  /* 0x0000002404047981 */ /* 0x000ea4000c1e1b00 */
[----:B--2---:R1:W2:Y:S02]  /*56d0*/  DSETP.NEU.AND P0, PT, R4, RZ, PT ;  /* 0x000000ff0400722a */ /* 0x0042a40003f0d000 */
[----:B--2---:R-:W-:Y:S05]  /*56e0*/  BRA `(.L_x_25883) ;  /* 0x0000000400747947 */ /* 0x004fea0003800000 */
.L_x_25878:
        /* <DEDUP_REMOVED lines=11> */
.L_x_25892:
        /* <DEDUP_REMOVED lines=8> */
.L_x_25891:
        /* <DEDUP_REMOVED lines=9> */
.L_x_25894:
        /* <DEDUP_REMOVED lines=11> */
.L_x_25893:
[----:B------:R-:W2:Y:S02]  /*5960*/  LDG.E.U16 R0, desc[UR36][R4.64] ;  /* 0x0000002404007981 */ /* 0x000ea4000c1e1500 */
[----:B--2---:R-:W-:-:S05]  /*5970*/  IMAD.U32 R0, R0, 0x10000, RZ ;  /* 0x0001000000007824 */ /* 0x004fca00078e00ff */
[----:B------:R-:W-:Y:S01]  /*5980*/  FSETP.NEU.FTZ.AND P0, PT, R0, RZ, PT ;  /* 0x000000ff0000720b */ /* 0x000fe20003f1d000 */
[----:B------:R-:W-:-:S12]  /*5990*/  BRA `(.L_x_25883) ;  /* 0x0000000000c87947 */ /* 0x000fd80003800000 */
.L_x_25890:
        /* <DEDUP_REMOVED lines=11> */
.L_x_25897:
[----:B------:R-:W2:Y:S02]  /*5a50*/  LDG.E.U8 R4, desc[UR36][R4.64] ;  /* 0x0000002404047981 */ /* 0x000ea4000c1e1100 */
[----:B--2---:R-:W-:Y:S01]  /*5a60*/  ISETP.NE.AND P0, PT, R4, RZ, PT ;  /* 0x000000ff0400720c */ /* 0x004fe20003f05270 */
[----:B------:R-:W-:-:S12]  /*5a70*/  BRA `(.L_x_25883) ;  /* 0x0000000000907947 */ /* 0x000fd80003800000 */
.L_x_25896:
[----:B------:R-:W2:Y:S02]  /*5a80*/  LDG.E.U8 R4, desc[UR36][R4.64] ;  /* 0x0000002404047981 */ /* 0x000ea4000c1e1100 */
[----:B--2---:R-:W-:Y:S01]  /*5a90*/  ISETP.NE.AND P0, PT, R4, RZ, PT ;  /* 0x000000ff0400720c */ /* 0x004fe20003f05270 */
[----:B------:R-:W-:-:S12]  /*5aa0*/  BRA `(.L_x_25883) ;  /* 0x0000000000847947 */ /* 0x000fd80003800000 */
.L_x_25895:
        /* <DEDUP_REMOVED lines=9> */
.L_x_25882:
        /* <DEDUP_REMOVED lines=16> */
.L_x_25900:
[----:B------:R-:W-:Y:S01]  /*5c40*/  PLOP3.LUT P0, PT, PT, PT, PT, 0x8, 0x80 ;  /* 0x000000000080781c */ /* 0x000fe20003f0e170 */
[----:B------:R-:W-:-:S12]  /*5c50*/  BRA `(.L_x_25883) ;  /* 0x0000000000187947 */ /* 0x000fd80003800000 */
.L_x_25899:
[----:B------:R-:W2:Y:S02]  /*5c60*/  LDG.E.64 R4, desc[UR36][R4.64] ;  /* 0x0000002404047981 */ /* 0x000ea4000c1e1b00 */
[----:B--2---:R-:W-:-:S04]  /*5c70*/  ISETP.NE.U32.AND P0, PT, R4, RZ, PT ;  /* 0x000000ff0400720c */ /* 0x004fc80003f05070 */
[----:B------:R-:W-:Y:S01]  /*5c80*/  ISETP.NE.AND.EX P0, PT, R5, RZ, PT, P0 ;  /* 0x000000ff0500720c */ /* 0x000fe20003f05300 */
[----:B------:R-:W-:-:S12]  /*5c90*/  BRA `(.L_x_25883) ;  /* 0x0000000000087947 */ /* 0x000fd80003800000 */
.L_x_25898:
[----:B------:R-:W2:Y:S02]  /*5ca0*/  LDG.E R4, desc[UR36][R4.64] ;  /* 0x0000002404047981 */ /* 0x000ea4000c1e1900 */
[----:B--2---:R-:W-:-:S13]  /*5cb0*/  ISETP.NE.AND P0, PT, R4, RZ, PT ;  /* 0x000000ff0400720c */ /* 0x004fda0003f05270 */
.L_x_25883:
[----:B------:R-:W-:Y:S05]  /*5cc0*/  BSYNC.RECONVERGENT B6 ;  /* 0x0000000000067941 */ /* 0x000fea0003800200 */
.L_x_25877:
[----:B------:R-:W-:-:S04]  /*5cd0*/  ISETP.NE.AND P1, PT, R24, RZ, PT ;  /* 0x000000ff1800720c */ /* 0x000fc80003f25270 */
[----:B------:R-:W-:-:S13]  /*5ce0*/  PLOP3.LUT P0, PT, P1, P0, PT, 0x80, 0x8 ;  /* 0x000000000008781c */ /* 0x000fda0000f01070 */
.L_x_25852:
[----:B------:R-:W-:Y:S05]  /*5cf0*/  BSYNC.RECONVERGENT B7 ;  /* 0x0000000000077941 */ /* 0x000fea0003800200 */
.L_x_25851:
[----:B------:R-:W2:Y:S01]  /*5d00*/  LDC.U8 R17, c[0x0][0x3b0] ;  /* 0x0000ec00ff117b82 */ /* 0x000ea20000000000 */
[----:B------:R-:W-:Y:S01]  /*5d10*/  ISETP.GE.AND P1, PT, R19, R16, PT ;  /* 0x000000101300720c */ /* 0x000fe20003f26270 */
[----:B------:R-:W-:Y:S01]  /*5d20*/  BSSY.RECONVERGENT B8, `(.L_x_25901) ;  /* 0x000029c000087945 */ /* 0x000fe20003800200 */
[----:B------:R-:W-:-:S03]  /*5d30*/  ISETP.NE.AND P4, PT, R22, RZ, PT ;  /* 0x000000ff1600720c */ /* 0x000fc60003f85270 */
[----:B------:R-:W-:Y:S01]  /*5d40*/  BSSY.RELIABLE B7, `(.L_x_25902) ;  /* 0x00001c1000077945 */ /* 0x000fe20003800100 */
[----:B------:R-:W-:Y:S02]  /*5d50*/  ISETP.NE.AND P3, PT, R18, RZ, PT ;  /* 0x000000ff1200720c */ /* 0x000fe40003f65270 */
[----:B------:R-:W-:Y:S02]  /*5d60*/  ISETP.NE.AND P2, PT, R23, RZ, PT ;  /* 0x000000ff1700720c */ /* 0x000fe40003f45270 */
[----:B------:R-:W-:Y:S02]  /*5d70*/  SEL R11, RZ, 0x1, !P4 ;  /* 0x00000001ff0b7807 */ /* 0x000fe40006000000 */
[----:B------:R-:W-:Y:S02]  /*5d80*/  SEL R24, RZ, 0x1, !P3 ;  /* 0x00000001ff187807 */ /* 0x000fe40005800000 */
[----:B------:R-:W-:Y:S02]  /*5d90*/  SEL R22, RZ, 0x1, !P2 ;  /* 0x00000001ff167807 */ /* 0x000fe40005000000 */
[----:B------:R-:W-:Y:S01]  /*5da0*/  SEL R18, RZ, 0x1, !P0 ;  /* 0x00000001ff127807 */ /* 0x000fe20004000000 */
[----:B------:R-:W-:Y:S06]  /*5db0*/  @P1 BRA `(.L_x_25903) ;  /* 0x0000001800d81947 */ /* 0x000fec0003800000 */
[----:B------:R-:W3:Y:S01]  /*5dc0*/  LDCU UR4, c[0x0][0x3b4] ;  /* 0x00007680ff0477ac */ /* 0x000ee20008000800 */
[----:B------:R-:W4:Y:S01]  /*5dd0*/  LDC.64 R8, c[0x0][0x388] ;  /* 0x0000e200ff087b82 */ /* 0x000f220000000a00 */
[----:B------:R-:W-:Y:S01]  /*5de0*/  IMAD R0, R2, 0x200, R19 ;  /* 0x0000020002007824 */ /* 0x000fe200078e0213 */
[----:B012---:R-:W-:Y:S01]  /*5df0*/  PRMT R4, R17, 0x9910, RZ ;  /* 0x0000991011047816 */ /* 0x007fe200000000ff */
[----:B------:R-:W-:Y:S01]  /*5e00*/  BSSY.RECONVERGENT B6, `(.L_x_25904) ;  /* 0x00000d6000067945 */ /* 0x000fe20003800200 */
[----:B------:R-:W-:Y:S02]  /*5e10*/  VIADD R19, R19, 0x80 ;  /* 0x0000008013137836 */ /* 0x000fe40000000000 */
[----:B---3--:R-:W-:Y:S02]  /*5e20*/  IMAD R3, R0, UR4, RZ ;  /* 0x0000000400037c24 */ /* 0x008fe4000f8e02ff */
        /* <DEDUP_REMOVED lines=15> */
.L_x_25908:
[----:B------:R0:W-:Y:S01]  /*5f20*/  STG.E.U8 desc[UR36][R8.64], R11 ;  /* 0x0000000b08007986 */ /* 0x0001e2000c101124 */
[----:B------:R-:W-:Y:S05]  /*5f30*/  BRA `(.L_x_25910) ;  /* 0x0000000c00087947 */ /* 0x000fea0003800000 */
.L_x_25907:
        /* <DEDUP_REMOVED lines=10> */
.L_x_25912:
[----:B------:R0:W-:Y:S01]  /*5fe0*/  STG.E desc[UR36][R8.64], R11 ;  /* 0x0000000b08007986 */ /* 0x0001e2000c101924 */
[----:B------:R-:W-:Y:S05]  /*5ff0*/  BRA `(.L_x_25910) ;  /* 0x0000000800d87947 */ /* 0x000fea0003800000 */
.L_x_25911:
[----:B------:R0:W-:Y:S01]  /*6000*/  STG.E.U16 desc[UR36][R8.64], R11 ;  /* 0x0000000b08007986 */ /* 0x0001e2000c101524 */
[----:B------:R-:W-:Y:S05]  /*6010*/  BRA `(.L_x_25910) ;  /* 0x0000000800d07947 */ /* 0x000fea0003800000 */
.L_x_25906:
        /* <DEDUP_REMOVED lines=9> */
.L_x_25914:
[----:B------:R-:W0:Y:S02]  /*60b0*/  I2F.S16 R0, R11 ;  /* 0x0000000b00007306 */ /* 0x000e240000101400 */
[----:B0-----:R-:W-:-:S05]  /*60c0*/  F2FP.F16.F32.PACK_AB R0, RZ, R0 ;  /* 0x00000000ff00723e */ /* 0x001fca00000000ff */
[----:B------:R0:W-:Y:S01]  /*60d0*/  STG.E.U16 desc[UR36][R8.64], R0 ;  /* 0x0000000008007986 */ /* 0x0001e2000c101524 */
[----:B------:R-:W-:Y:S05]  /*60e0*/  BRA `(.L_x_25910) ;  /* 0x00000008009c7947 */ /* 0x000fea0003800000 */
.L_x_25913:
        /* <DEDUP_REMOVED lines=10> */
.L_x_25916:
[----:B------:R-:W0:Y:S02]  /*6190*/  I2F.S16 R11, R11 ;  /* 0x0000000b000b7306 */ /* 0x000e240000101400 */
[----:B0-----:R-:W-:-:S04]  /*61a0*/  F2FP.F16.F32.PACK_AB R3, RZ, R11 ;  /* 0x0000000bff03723e */ /* 0x001fc800000000ff */
[----:B------:R-:W-:-:S05]  /*61b0*/  PRMT R3, R3, 0x5410, RZ ;  /* 0x0000541003037816 */ /* 0x000fca00000000ff */
[----:B------:R0:W-:Y:S01]  /*61c0*/  STG.E desc[UR36][R8.64], R3 ;  /* 0x0000000308007986 */ /* 0x0001e2000c101924 */
[----:B------:R-:W-:Y:S05]  /*61d0*/  BRA `(.L_x_25910) ;  /* 0x0000000800607947 */ /* 0x000fea0003800000 */
.L_x_25915:
[----:B------:R-:W0:Y:S02]  /*61e0*/  I2F.F64.S16 R4, R11 ;  /* 0x0000000b00047312 */ /* 0x000e240000101c00 */
[----:B0-----:R0:W-:Y:S01]  /*61f0*/  STG.E.64 desc[UR36][R8.64], R4 ;  /* 0x0000000408007986 */ /* 0x0011e2000c101b24 */
[----:B------:R-:W-:Y:S05]  /*6200*/  BRA `(.L_x_25910) ;  /* 0x0000000800547947 */ /* 0x000fea0003800000 */
.L_x_25905:
        /* <DEDUP_REMOVED lines=10> */
.L_x_25919:
[----:B------:R-:W-:Y:S01]  /*62b0*/  CS2R R6, SRZ ;  /* 0x0000000000067805 */ /* 0x000fe2000001ff00 */
[----:B------:R-:W0:Y:S04]  /*62c0*/  I2F.F64.S16 R4, R11 ;  /* 0x0000000b00047312 */ /* 0x000e280000101c00 */
[----:B0-----:R0:W-:Y:S01]  /*62d0*/  STG.E.128 desc[UR36][R8.64], R4 ;  /* 0x0000000408007986 */ /* 0x0011e2000c101d24 */
[----:B------:R-:W-:Y:S05]  /*62e0*/  BRA `(.L_x_25910) ;  /* 0x00000008001c7947 */ /* 0x000fea0003800000 */
.L_x_25918:
        /* <DEDUP_REMOVED lines=17> */
.L_x_25923:
[----:B------:R-:W-:Y:S05]  /*6400*/  BSYNC.RECONVERGENT B0 ;  /* 0x0000000000007941 */ /* 0x000fea0003800200 */
.L_x_25922:
[----:B------:R0:W-:Y:S01]  /*6410*/  STG.E.U8 desc[UR36][R8.64], R3 ;  /* 0x0000000308007986 */ /* 0x0001e2000c101124 */
[----:B------:R-:W-:Y:S05]  /*6420*/  BRA `(.L_x_25910) ;  /* 0x0000000400cc7947 */ /* 0x000fea0003800000 */
.L_x_25921:
        /* <DEDUP_REMOVED lines=16> */
.L_x_25920:
[----:B------:R-:W0:Y:S02]  /*6530*/  I2F.S16 R0, R11 ;  /* 0x0000000b00007306 */ /* 0x000e240000101400 */
[----:B0-----:R-:W-:-:S05]  /*6540*/  F2FP.BF16.F32.PACK_AB R0, RZ, R0 ;  /* 0x00000000ff00723e */ /* 0x001fca00000010ff */
[----:B------:R0:W-:Y:S01]  /*6550*/  STG.E.U16 desc[UR36][R8.64], R0 ;  /* 0x0000000008007986 */ /* 0x0001e2000c101524 */
[----:B------:R-:W-:Y:S05]  /*6560*/  BRA `(.L_x_25910) ;  /* 0x00000004007c7947 */ /* 0x000fea0003800000 */
.L_x_25917:
        /* <DEDUP_REMOVED lines=10> */
.L_x_25926:
        /* <DEDUP_REMOVED lines=12> */
.L_x_25929:
[----:B------:R-:W-:-:S04]  /*66d0*/  SHF.R.U32.HI R0, RZ, 0x14, R11 ;  /* 0x00000014ff007819 */ /* 0x000fc8000001160b */
[----:B------:R-:W-:-:S04]  /*66e0*/  LOP3.LUT R0, R0, 0x1, RZ, 0xc0, !PT ;  /* 0x0000000100007812 */ /* 0x000fc800078ec0ff */
[----:B------:R-:W-:-:S04]  /*66f0*/  IADD3 R0, PT, PT, R11, 0x487ffff, R0 ;  /* 0x0487ffff0b007810 */ /* 0x000fc80007ffe000 */
[----:B------:R-:W-:-:S04]  /*6700*/  SHF.R.U32.HI R0, RZ, 0x14, R0 ;  /* 0x00000014ff007819 */ /* 0x000fc80000011600 */
[----:B------:R-:W-:-:S07]  /*6710*/  LOP3.LUT R0, R0, 0xff, RZ, 0xc0, !PT ;  /* 0x000000ff00007812 */ /* 0x000fce00078ec0ff */
.L_x_25930:
[----:B------:R-:W-:-:S07]  /*6720*/  PRMT R4, R0, 0x7610, R4 ;  /* 0x0000761000047816 */ /* 0x000fce0000000004 */
.L_x_25928:
[----:B------:R-:W-:Y:S05]  /*6730*/  BSYNC.RECONVERGENT B0 ;  /* 0x0000000000007941 */ /* 0x000fea0003800200 */
.L_x_25927:
[----:B------:R3:W-:Y:S01]  /*6740*/  STG.E.U8 desc[UR36][R8.64], R4 ;  /* 0x0000000408007986 */ /* 0x0007e2000c101124 */
[----:B------:R-:W-:Y:S05]  /*6750*/  BRA `(.L_x_25910) ;  /* 0x0000000400007947 */ /* 0x000fea0003800000 */
.L_x_25925:
        /* <DEDUP_REMOVED lines=12> */
.L_x_25933:
[----:B------:R-:W-:-:S04]  /*6820*/  SHF.R.U32.HI R0, RZ, 0x15, R11 ;  /* 0x00000015ff007819 */ /* 0x000fc8000001160b */
[----:B------:R-:W-:-:S04]  /*6830*/  LOP3.LUT R0, R0, 0x1, RZ, 0xc0, !PT ;  /* 0x0000000100007812 */ /* 0x000fc800078ec0ff */
[----:B------:R-:W-:-:S04]  /*6840*/  IADD3 R0, PT, PT, R11, 0x88fffff, R0 ;  /* 0x088fffff0b007810 */ /* 0x000fc80007ffe000 */
[----:B------:R-:W-:-:S04]  /*6850*/  SHF.R.U32.HI R0, RZ, 0x15, R0 ;  /* 0x00000015ff007819 */ /* 0x000fc80000011600 */
[----:B------:R-:W-:-:S07]  /*6860*/  LOP3.LUT R0, R0, 0xff, RZ, 0xc0, !PT ;  /* 0x000000ff00007812 */ /* 0x000fce00078ec0ff */
.L_x_25934:
[----:B------:R-:W-:-:S07]  /*6870*/  PRMT R4, R0, 0x7610, R4 ;  /* 0x0000761000047816 */ /* 0x000fce0000000004 */
.L_x_25932:
[----:B------:R-:W-:Y:S05]  /*6880*/  BSYNC.RECONVERGENT B0 ;  /* 0x0000000000007941 */ /* 0x000fea0003800200 */
.L_x_25931:
[----:B------:R0:W-:Y:S01]  /*6890*/  STG.E.U8 desc[UR36][R8.64], R4 ;  /* 0x0000000408007986 */ /* 0x0001e2000c101124 */
[----:B------:R-:W-:Y:S05]  /*68a0*/  BRA `(.L_x_25910) ;  /* 0x0000000000ac7947 */ /* 0x000fea0003800000 */
.L_x_25924:
[----:B------:R-:W-:-:S13]  /*68b0*/  ISETP.NE.AND P0, PT, R0, 0x1c, PT ;  /* 0x0000001c0000780c */ /* 0x000fda0003f05270 */
[----:B------:R-:W-:Y:S05]  /*68c0*/  @!P0 BRA `(.L_x_25935) ;  /* 0x0000000000a08947 */ /* 0x000fea0003800000 */
[----:B------:R-:W-:-:S13]  /*68d0*/  ISETP.NE.AND P0, PT, R0, 0x1d, PT ;  /* 0x0000001d0000780c */ /* 0x000fda0003f05270 */
[----:B------:R-:W-:Y:S05]  /*68e0*/  @!P0 BRA `(.L_x_25936) ;  /* 0x0000000000888947 */ /* 0x000fea0003800000 */
[----:B------:R-:W-:-:S13]  /*68f0*/  ISETP.NE.AND P0, PT, R0, 0x2c, PT ;  /* 0x0000002c0000780c */ /* 0x000fda0003f05270 */
[----:B------:R-:W-:Y:S05]  /*6900*/  @!P0 BRA `(.L_x_25937) ;  /* 0x0000000000448947 */ /* 0x000fea0003800000 */
.L_x_25909:
        /* <DEDUP_REMOVED lines=16> */
.L_x_25938:
[----:B------:R-:W-:Y:S05]  /*6a10*/  BRA `(.L_x_25910) ;  /* 0x0000000000507947 */ /* 0x000fea0003800000 */
.L_x_25937:
        /* <DEDUP_REMOVED lines=15> */
.L_x_25936:
[----:B------:R-:W-:Y:S02]  /*6b10*/  IMAD.MOV.U32 R4, RZ, RZ, R11 ;  /* 0x000000ffff047224 */ /* 0x000fe400078e000b */
[----:B------:R-:W-:-:S05]  /*6b20*/  IMAD.MOV.U32 R5, RZ, RZ, RZ ;  /* 0x000000ffff057224 */ /* 0x000fca00078e00ff */
[----:B------:R1:W-:Y:S01]  /*6b30*/  STG.E.64 desc[UR36][R8.64], R4 ;  /* 0x0000000408007986 */ /* 0x0003e2000c101b24 */
[----:B------:R-:W-:Y:S05]  /*6b40*/  BRA `(.L_x_25910) ;  /* 0x0000000000047947 */ /* 0x000fea0003800000 */
.L_x_25935:
[----:B------:R0:W-:Y:S02]  /*6b50*/  STG.E desc[UR36][R8.64], R11 ;  /* 0x0000000b08007986 */ /* 0x0001e4000c101924 */
.L_x_25910:
[----:B------:R-:W-:Y:S05]  /*6b60*/  BSYNC.RECONVERGENT B6 ;  /* 0x0000000000067941 */ /* 0x000fea0003800200 */
.L_x_25904:
        /* <DEDUP_REMOVED lines=24> */
.L_x_25944:
[----:B------:R4:W-:Y:S01]  /*6cf0*/  STG.E.U8 desc[UR36][R8.64], R24 ;  /* 0x0000001808007986 */ /* 0x0009e2000c101124 */
[----:B------:R-:W-:Y:S05]  /*6d00*/  BRA `(.L_x_25946) ;  /* 0x0000000800fc7947 */ /* 0x000fea0003800000 */
.L_x_25943:
        /* <DEDUP_REMOVED lines=9> */
.L_x_25948:
[----:B------:R2:W-:Y:S01]  /*6da0*/  STG.E desc[UR36][R8.64], R24 ;  /* 0x0000001808007986 */ /* 0x0005e2000c101924 */
[----:B------:R-:W-:Y:S05]  /*6db0*/  BRA `(.L_x_25946) ;  /* 0x0000000800d07947 */ /* 0x000fea0003800000 */
.L_x_25947:
[----:B------:R0:W-:Y:S01]  /*6dc0*/  STG.E.U16 desc[UR36][R8.64], R24 ;  /* 0x0000001808007986 */ /* 0x0001e2000c101524 */
[----:B------:R-:W-:Y:S05]  /*6dd0*/  BRA `(.L_x_25946) ;  /* 0x0000000800c87947 */ /* 0x000fea0003800000 */
.L_x_25942:
        /* <DEDUP_REMOVED lines=9> */
.L_x_25950:
[----:B------:R-:W0:Y:S02]  /*6e70*/  I2F.S16 R0, R24 ;  /* 0x0000001800007306 */ /* 0x000e240000101400 */
[----:B0-----:R-:W-:-:S05]  /*6e80*/  F2FP.F16.F32.PACK_AB R0, RZ, R0 ;  /* 0x00000000ff00723e */ /* 0x001fca00000000ff */
[----:B------:R0:W-:Y:S01]  /*6e90*/  STG.E.U16 desc[UR36][R8.64], R0 ;  /* 0x0000000008007986 */ /* 0x0001e2000c101524 */
[----:B------:R-:W-:Y:S05]  /*6ea0*/  BRA `(.L_x_25946) ;  /* 0x0000000800947947 */ /* 0x000fea0003800000 */
.L_x_25949:
        /* <DEDUP_REMOVED lines=10> */
.L_x_25952:
[----:B------:R-:W0:Y:S02]  /*6f50*/  I2F.S16 R24, R24 ;  /* 0x0000001800187306 */ /* 0x000e240000101400 */
[----:B0-----:R-:W-:-:S04]  /*6f60*/  F2FP.F16.F32.PACK_AB R3, RZ, R24 ;  /* 0x00000018ff03723e */ /* 0x001fc800000000ff */
[----:B------:R-:W-:-:S05]  /*6f70*/  PRMT R3, R3, 0x5410, RZ ;  /* 0x0000541003037816 */ /* 0x000fca00000000ff */
[----:B------:R0:W-:Y:S01]  /*6f80*/  STG.E desc[UR36][R8.64], R3 ;  /* 0x0000000308007986 */ /* 0x0001e2000c101924 */
[----:B------:R-:W-:Y:S05]  /*6f90*/  BRA `(.L_x_25946) ;  /* 0x0000000800587947 */ /* 0x000fea0003800000 */
.L_x_25951:
[----:B------:R-:W0:Y:S02]  /*6fa0*/  I2F.F64.S16 R24, R24 ;  /* 0x0000001800187312 */ /* 0x000e240000101c00 */
[----:B0-----:R0:W-:Y:S01]  /*6fb0*/  STG.E.64 desc[UR36][R8.64], R24 ;  /* 0x0000001808007986 */ /* 0x0011e2000c101b24 */
[----:B------:R-:W-:Y:S05]  /*6fc0*/  BRA `(.L_x_25946) ;  /* 0x00000008004c7947 */ /* 0x000fea0003800000 */
.L_x_25941:
        /* <DEDUP_REMOVED lines=12> */
.L_x_25956:
        /* <DEDUP_REMOVED lines=16> */
.L_x_25959:
[----:B------:R-:W-:-:S07]  /*7190*/  PRMT R4, R0, 0x7610, R4 ;  /* 0x0000761000047816 */ /* 0x000fce0000000004 */
.L_x_25958:
[----:B------:R-:W-:Y:S05]  /*71a0*/  BSYNC.RECONVERGENT B0 ;  /* 0x0000000000007941 */ /* 0x000fea0003800200 */
.L_x_25957:
[----:B------:R0:W-:Y:S01]  /*71b0*/  STG.E.U8 desc[UR36][R8.64], R4 ;  /* 0x0000000408007986 */ /* 0x0001e2000c101124 */
[----:B------:R-:W-:Y:S05]  /*71c0*/  BRA `(.L_x_25946) ;  /* 0x0000000400cc7947 */ /* 0x000fea0003800000 */
.L_x_25955:
        /* <DEDUP_REMOVED lines=16> */
.L_x_25962:
[----:B------:R-:W-:-:S07]  /*72d0*/  PRMT R4, R0, 0x7610, R4 ;  /* 0x0000761000047816 */ /* 0x000fce0000000004 */
.L_x_25961:
[----:B------:R-:W-:Y:S05]  /*72e0*/  BSYNC.RECONVERGENT B0 ;  /* 0x0000000000007941 */ /* 0x000fea0003800200 */
.L_x_25960:
[----:B------:R0:W-:Y:S01]  /*72f0*/  STG.E.U8 desc[UR36][R8.64], R4 ;  /* 0x0000000408007986 */ /* 0x0001e2000c101124 */
[----:B------:R-:W-:Y:S05]  /*7300*/  BRA `(.L_x_25946) ;  /* 0x00000004007c7947 */ /* 0x000fea0003800000 */
.L_x_25954:
        /* <DEDUP_REMOVED lines=21> */
.L_x_25964:
[----:B------:R-:W-:-:S05]  /*7460*/  IMAD.MOV.U32 R25, RZ, RZ, RZ ;  /* 0x000000ffff197224 */ /* 0x000fca00078e00ff */
[----:B------:R0:W-:Y:S01]  /*7470*/  STG.E.64 desc[UR36][R8.64], R24 ;  /* 0x0000001808007986 */ /* 0x0001e2000c101b24 */
[----:B------:R-:W-:Y:S05]  /*7480*/  BRA `(.L_x_25946) ;  /* 0x00000004001c7947 */ /* 0x000fea0003800000 */
.L_x_25963:
[----:B------:R0:W-:Y:S01]  /*7490*/  STG.E desc[UR36][R8.64], R24 ;  /* 0x0000001808007986 */ /* 0x0001e2000c101924 */
[----:B------:R-:W-:Y:S05]  /*74a0*/  BRA `(.L_x_25946) ;  /* 0x0000000400147947 */ /* 0x000fea0003800000 */
.L_x_25953:
        /* <DEDUP_REMOVED lines=8> */
.L_x_25966:
[----:B------:R-:W-:Y:S01]  /*7530*/  CS2R R6, SRZ ;  /* 0x0000000000067805 */ /* 0x000fe2000001ff00 */
[----:B------:R-:W0:Y:S04]  /*7540*/  I2F.F64.S16 R4, R24 ;  /* 0x0000001800047312 */ /* 0x000e280000101c00 */
[----:B0-----:R0:W-:Y:S01]  /*7550*/  STG.E.128 desc[UR36][R8.64], R4 ;  /* 0x0000000408007986 */ /* 0x0011e2000c101d24 */
[----:B------:R-:W-:Y:S05]  /*7560*/  BRA `(.L_x_25946) ;  /* 0x0000000000e47947 */ /* 0x000fea0003800000 */
.L_x_25965:
[----:B------:R-:W-:-:S13]  /*7570*/  ISETP.NE.AND P0, PT, R0, 0xf, PT ;  /* 0x0000000f0000780c */ /* 0x000fda0003f05270 */
[----:B------:R-:W-:Y:S05]  /*7580*/  @!P0 BRA `(.L_x_25967) ;  /* 0x0000000000d08947 */ /* 0x000fea0003800000 */
[----:B------:R-:W-:-:S13]  /*7590*/  ISETP.NE.AND P0, PT, R0, 0x17, PT ;  /* 0x000000170000780c */ /* 0x000fda0003f05270 */
[----:B------:R-:W-:Y:S05]  /*75a0*/  @!P0 BRA `(.L_x_25968) ;  /* 0x0000000000848947 */ /* 0x000fea0003800000 */
[----:B------:R-:W-:-:S13]  /*75b0*/  ISETP.NE.AND P0, PT, R0, 0x18, PT ;  /* 0x000000180000780c */ /* 0x000fda0003f05270 */
[----:B------:R-:W-:Y:S05]  /*75c0*/  @!P0 BRA `(.L_x_25969) ;  /* 0x0000000000448947 */ /* 0x000fea0003800000 */
.L_x_25945:
        /* <DEDUP_REMOVED lines=16> */
.L_x_25970:
[----:B------:R-:W-:Y:S05]  /*76d0*/  BRA `(.L_x_25946) ;  /* 0x0000000000887947 */ /* 0x000fea0003800000 */
.L_x_25969:
        /* <DEDUP_REMOVED lines=11> */
.L_x_25972:
[----:B------:R-:W-:Y:S05]  /*7790*/  BSYNC.RECONVERGENT B0 ;  /* 0x0000000000007941 */ /* 0x000fea0003800200 */
.L_x_25971:
[----:B------:R0:W-:Y:S01]  /*77a0*/  STG.E.U8 desc[UR36][R8.64], R3 ;  /* 0x0000000308007986 */ /* 0x0001e2000c101124 */
[----:B------:R-:W-:Y:S05]  /*77b0*/  BRA `(.L_x_25946) ;  /* 0x0000000000507947 */ /* 0x000fea0003800000 */
.L_x_25968:
        /* <DEDUP_REMOVED lines=12> */
.L_x_25973:
[----:B------:R-:W-:Y:S01]  /*7880*/  IMAD.MOV.U32 R3, RZ, RZ, 0x7f ;  /* 0x0000007fff037424 */ /* 0x000fe200078e00ff */
[----:B------:R-:W-:-:S04]  /*7890*/  ISETP.GT.U32.AND P0, PT, R5, 0x7f800000, PT ;  /* 0x7f8000000500780c */ /* 0x000fc80003f04070 */
[----:B------:R-:W-:-:S05]  /*78a0*/  SEL R3, R3, 0x7c, P0 ;  /* 0x0000007c03037807 */ /* 0x000fca0000000000 */
[----:B------:R0:W-:Y:S01]  /*78b0*/  STG.E.U8 desc[UR36][R8.64], R3 ;  /* 0x0000000308007986 */ /* 0x0001e2000c101124 */
[----:B------:R-:W-:Y:S05]  /*78c0*/  BRA `(.L_x_25946) ;  /* 0x00000000000c7947 */ /* 0x000fea0003800000 */
.L_x_25967:
[----:B------:R-:W0:Y:S02]  /*78d0*/  I2F.S16 R0, R24 ;  /* 0x0000001800007306 */ /* 0x000e240000101400 */
[----:B0-----:R-:W-:-:S05]  /*78e0*/  F2FP.BF16.F32.PACK_AB R0, RZ, R0 ;  /* 0x00000000ff00723e */ /* 0x001fca00000010ff */
[----:B------:R0:W-:Y:S02]  /*78f0*/  STG.E.U16 desc[UR36][R8.64], R0 ;  /* 0x0000000008007986 */ /* 0x0001e4000c101524 */
.L_x_25946:
[----:B------:R-:W-:Y:S05]  /*7900*/  BSYNC.RECONVERGENT B6 ;  /* 0x0000000000067941 */ /* 0x000fea0003800200 */
.L_x_25940:
[----:B------:R-:W-:-:S07]  /*7910*/  VIADD R19, R19, 0x80 ;  /* 0x0000008013137836 */ /* 0x000fce0000000000 */
.L_x_25903:
[----:B------:R-:W-:-:S13]  /*7920*/  ISETP.GE.AND P0, PT, R19, R16, PT ;  /* 0x000000101300720c */ /* 0x000fda0003f06270 */
[----:B------:R-:W-:Y:S05]  /*7930*/  @P0 BREAK.RELIABLE B7 ;  /* 0x0000000000070942 */ /* 0x000fea0003800100 */
[----:B------:R-:W-:Y:S05]  /*7940*/  @P0 BRA `(.L_x_25939) ;  /* 0x0000000c00640947 */ /* 0x000fea0003800000 */
[----:B------:R-:W-:Y:S05]  /*7950*/  BSYNC.RELIABLE B7 ;  /* 0x0000000000077941 */ /* 0x000fea0003800100 */
.L_x_25902:
        /* <DEDUP_REMOVED lines=21> */
.L_x_25978:
[----:B------:R4:W-:Y:S01]  /*7ab0*/  STG.E.U8 desc[UR36][R8.64], R22 ;  /* 0x0000001608007986 */ /* 0x0009e2000c101124 */
[----:B------:R-:W-:Y:S05]  /*7ac0*/  BRA `(.L_x_25980) ;  /* 0x0000000800fc7947 */ /* 0x000fea0003800000 */
.L_x_25977:
        /* <DEDUP_REMOVED lines=9> */
.L_x_25982:
[----:B------:R2:W-:Y:S01]  /*7b60*/  STG.E desc[UR36][R8.64], R22 ;  /* 0x0000001608007986 */ /* 0x0005e2000c101924 */
[----:B------:R-:W-:Y:S05]  /*7b70*/  BRA `(.L_x_25980) ;  /* 0x0000000800d07947 */ /* 0x000fea0003800000 */
.L_x_25981:
[----:B------:R0:W-:Y:S01]  /*7b80*/  STG.E.U16 desc[UR36][R8.64], R22 ;  /* 0x0000001608007986 */ /* 0x0001e2000c101524 */
[----:B------:R-:W-:Y:S05]  /*7b90*/  BRA `(.L_x_25980) ;  /* 0x0000000800c87947 */ /* 0x000fea0003800000 */
.L_x_25976:
        /* <DEDUP_REMOVED lines=9> */
.L_x_25984:
[----:B------:R-:W0:Y:S02]  /*7c30*/  I2F.S16 R0, R22 ;  /* 0x0000001600007306 */ /* 0x000e240000101400 */
[----:B0-----:R-:W-:-:S05]  /*7c40*/  F2FP.F16.F32.PACK_AB R0, RZ, R0 ;  /* 0x00000000ff00723e */ /* 0x001fca00000000ff */
[----:B------:R0:W-:Y:S01]  /*7c50*/  STG.E.U16 desc[UR36][R8.64], R0 ;  /* 0x0000000008007986 */ /* 0x0001e2000c101524 */
[----:B------:R-:W-:Y:S05]  /*7c60*/  BRA `(.L_x_25980) ;  /* 0x0000000800947947 */ /* 0x000fea0003800000 */
.L_x_25983:
        /* <DEDUP_REMOVED lines=10> */
.L_x_25986:
[----:B------:R-:W0:Y:S02]  /*7d10*/  I2F.S16 R22, R22 ;  /* 0x0000001600167306 */ /* 0x000e240000101400 */
[----:B0-----:R-:W-:-:S04]  /*7d20*/  F2FP.F16.F32.PACK_AB R3, RZ, R22 ;  /* 0x00000016ff03723e */ /* 0x001fc800000000ff */
[----:B------:R-:W-:-:S05]  /*7d30*/  PRMT R3, R3, 0x5410, RZ ;  /* 0x0000541003037816 */ /* 0x000fca00000000ff */
[----:B------:R0:W-:Y:S01]  /*7d40*/  STG.E desc[UR36][R8.64], R3 ;  /* 0x0000000308007986 */ /* 0x0001e2000c101924 */
[----:B------:R-:W-:Y:S05]  /*7d50*/  BRA `(.L_x_25980) ;  /* 0x0000000800587947 */ /* 0x000fea0003800000 */
.L_x_25985:
[----:B------:R-:W0:Y:S02]  /*7d60*/  I2F.F64.S16 R22, R22 ;  /* 0x0000001600167312 */ /* 0x000e240000101c00 */
[----:B0-----:R0:W-:Y:S01]  /*7d70*/  STG.E.64 desc[UR36][R8.64], R22 ;  /* 0x0000001608007986 */ /* 0x0011e2000c101b24 */
[----:B------:R-:W-:Y:S05]  /*7d80*/  BRA `(.L_x_25980) ;  /* 0x00000008004c7947 */ /* 0x000fea0003800000 */
.L_x_25975:
        /* <DEDUP_REMOVED lines=12> */
.L_x_25990:
        /* <DEDUP_REMOVED lines=16> */
.L_x_25993:
[----:B------:R-:W-:-:S07]  /*7f50*/  PRMT R4, R0, 0x7610, R4 ;  /* 0x0000761000047816 */ /* 0x000fce0000000004 */
.L_x_25992:
[----:B------:R-:W-:Y:S05]  /*7f60*/  BSYNC.RECONVERGENT B0 ;  /* 0x0000000000007941 */ /* 0x000fea0003800200 */
.L_x_25991:
[----:B------:R0:W-:Y:S01]  /*7f70*/  STG.E.U8 desc[UR36][R8.64], R4 ;  /* 0x0000000408007986 */ /* 0x0001e2000c101124 */
[----:B------:R-:W-:Y:S05]  /*7f80*/  BRA `(.L_x_25980) ;  /* 0x0000000400cc7947 */ /* 0x000fea0003800000 */
.L_x_25989:
        /* <DEDUP_REMOVED lines=16> */
.L_x_25996:
[----:B------:R-:W-:-:S07]  /*8090*/  PRMT R4, R0, 0x7610, R4 ;  /* 0x0000761000047816 */ /* 0x000fce0000000004 */
.L_x_25995:
[----:B------:R-:W-:Y:S05]  /*80a0*/  BSYNC.RECONVERGENT B0 ;  /* 0x0000000000007941 */ /* 0x000fea0003800200 */
.L_x_25994:
[----:B------:R0:W-:Y:S01]  /*80b0*/  STG.E.U8 desc[UR36][R8.64], R4 ;  /* 0x0000000408007986 */ /* 0x0001e2000c101124 */
[----:B------:R-:W-:Y:S05]  /*80c0*/  BRA `(.L_x_25980) ;  /* 0x00000004007c7947 */ /* 0x000fea0003800000 */
.L_x_25988:
        /* <DEDUP_REMOVED lines=21> */
.L_x_25998:
[----:B------:R-:W-:-:S05]  /*8220*/  IMAD.MOV.U32 R23, RZ, RZ, RZ ;  /* 0x000000ffff177224 */ /* 0x000fca00078e00ff */
[----:B------:R0:W-:Y:S01]  /*8230*/  STG.E.64 desc[UR36][R8.64], R22 ;  /* 0x0000001608007986 */ /* 0x0001e2000c101b24 */
[----:B------:R-:W-:Y:S05]  /*8240*/  BRA `(.L_x_25980) ;  /* 0x00000004001c7947 */ /* 0x000fea0003800000 */
.L_x_25997:
[----:B------:R0:W-:Y:S01]  /*8250*/  STG.E desc[UR36][R8.64], R22 ;  /* 0x0000001608007986 */ /* 0x0001e2000c101924 */
[----:B------:R-:W-:Y:S05]  /*8260*/  BRA `(.L_x_25980) ;  /* 0x0000000400147947 */ /* 0x000fea0003800000 */
.L_x_25987:
        /* <DEDUP_REMOVED lines=8> */
.L_x_26000:
[----:B------:R-:W-:Y:S01]  /*82f0*/  CS2R R6, SRZ ;  /* 0x0000000000067805 */ /* 0x000fe2000001ff00 */
[----:B------:R-:W0:Y:S04]  /*8300*/  I2F.F64.S16 R4, R22 ;  /* 0x0000001600047312 */ /* 0x000e280000101c00 */
[----:B0-----:R0:W-:Y:S01]  /*8310*/  STG.E.128 desc[UR36][R8.64], R4 ;  /* 0x0000000408007986 */ /* 0x0011e2000c101d24 */
[----:B------:R-:W-:Y:S05]  /*8320*/  BRA `(.L_x_25980) ;  /* 0x0000000000e47947 */ /* 0x000fea0003800000 */
.L_x_25999:
[----:B------:R-:W-:-:S13]  /*8330*/  ISETP.NE.AND P0, PT, R0, 0xf, PT ;  /* 0x0000000f0000780c */ /* 0x000fda0003f05270 */
[----:B------:R-:W-:Y:S05]  /*8340*/  @!P0 BRA `(.L_x_26001) ;  /* 0x0000000000d08947 */ /* 0x000fea0003800000 */
[----:B------:R-:W-:-:S13]  /*8350*/  ISETP.NE.AND P0, PT, R0, 0x17, PT ;  /* 0x000000170000780c */ /* 0x000fda0003f05270 */
[----:B------:R-:W-:Y:S05]  /*8360*/  @!P0 BRA `(.L_x_26002) ;  /* 0x0000000000848947 */ /* 0x000fea0003800000 */
[----:B------:R-:W-:-:S13]  /*8370*/  ISETP.NE.AND P0, PT, R0, 0x18, PT ;  /* 0x000000180000780c */ /* 0x000fda0003f05270 */
[----:B------:R-:W-:Y:S05]  /*8380*/  @!P0 BRA `(.L_x_26003) ;  /* 0x0000000000448947 */ /* 0x000fea0003800000 */
.L_x_25979:
        /* <DEDUP_REMOVED lines=16> */
.L_x_26004:
[----:B------:R-:W-:Y:S05]  /*8490*/  BRA `(.L_x_25980) ;  /* 0x0000000000887947 */ /* 0x000fea0003800000 */
.L_x_26003:
        /* <DEDUP_REMOVED lines=11> */
.L_x_26006:
[----:B------:R-:W-:Y:S05]  /*8550*/  BSYNC.RECONVERGENT B0 ;  /* 0x0000000000007941 */ /* 0x000fea0003800200 */
.L_x_26005:
[----:B------:R0:W-:Y:S01]  /*8560*/  STG.E.U8 desc[UR36][R8.64], R3 ;  /* 0x0000000308007986 */ /* 0x0001e2000c101124 */
[----:B------:R-:W-:Y:S05]  /*8570*/  BRA `(.L_x_25980) ;  /* 0x0000000000507947 */ /* 0x000fea0003800000 */
.L_x_26002:
        /* <DEDUP_REMOVED lines=12> */
.L_x_26007:
[----:B------:R-:W-:Y:S01]  /*8640*/  IMAD.MOV.U32 R3, RZ, RZ, 0x7f ;  /* 0x0000007fff037424 */ /* 0x000fe200078e00ff */
[----:B------:R-:W-:-:S04]  /*8650*/  ISETP.GT.U32.AND P0, PT, R5, 0x7f800000, PT ;  /* 0x7f8000000500780c */ /* 0x000fc80003f04070 */
[----:B------:R-:W-:-:S05]  /*8660*/  SEL R3, R3, 0x7c, P0 ;  /* 0x0000007c03037807 */ /* 0x000fca0000000000 */
[----:B------:R0:W-:Y:S01]  /*8670*/  STG.E.U8 desc[UR36][R8.64], R3 ;  /* 0x0000000308007986 */ /* 0x0001e2000c101124 */
[----:B------:R-:W-:Y:S05]  /*8680*/  BRA `(.L_x_25980) ;  /* 0x00000000000c7947 */ /* 0x000fea0003800000 */
.L_x_26001:
[----:B------:R-:W0:Y:S02]  /*8690*/  I2F.S16 R0, R22 ;  /* 0x0000001600007306 */ /* 0x000e240000101400 */
[----:B0-----:R-:W-:-:S05]  /*86a0*/  F2FP.BF16.F32.PACK_AB R0, RZ, R0 ;  /* 0x00000000ff00723e */ /* 0x001fca00000010ff */
[----:B------:R0:W-:Y:S02]  /*86b0*/  STG.E.U16 desc[UR36][R8.64], R0 ;  /* 0x0000000008007986 */ /* 0x0001e4000c101524 */
.L_x_25980:
[----:B------:R-:W-:Y:S05]  /*86c0*/  BSYNC.RECONVERGENT B6 ;  /* 0x0000000000067941 */ /* 0x000fea0003800200 */
.L_x_25974:
[----:B------:R-:W-:-:S07]  /*86d0*/  VIADD R19, R19, 0x80 ;  /* 0x0000008013137836 */ /* 0x000fce0000000000 */
.L_x_25939:
[----:B------:R-:W-:Y:S05]  /*86e0*/  BSYNC.RECONVERGENT B8 ;  /* 0x0000000000087941 */ /* 0x000fea0003800200 */
.L_x_25901:
[----:B------:R-:W-:-:S13]  /*86f0*/  ISETP.GE.AND P0, PT, R19, R16, PT ;  /* 0x000000101300720c */ /* 0x000fda0003f06270 */
[----:B------:R-:W-:Y:S05]  /*8700*/  @P0 EXIT ;  /* 0x000000000000094d */ /* 0x000fea0003800000 */
[----:B01-3--:R-:W0:Y:S01]  /*8710*/  LDC.64 R4, c[0x0][0x388] ;  /* 0x0000e200ff047b82 */ /* 0x00be220000000a00 */
[----:B------:R-:W1:Y:S01]  /*8720*/  LDCU UR4, c[0x0][0x3b4] ;  /* 0x00007680ff0477ac */ /* 0x000e620008000800 */
[----:B--2---:R-:W-:Y:S01]  /*8730*/  PRMT R0, R17, 0x9910, RZ ;  /* 0x0000991011007816 */ /* 0x004fe200000000ff */
        /* <DEDUP_REMOVED lines=16> */
.L_x_26011:
[----:B------:R-:W-:Y:S01]  /*8840*/  STG.E.U8 desc[UR36][R2.64], R18 ;  /* 0x0000001202007986 */ /* 0x000fe2000c101124 */
[----:B------:R-:W-:Y:S05]  /*8850*/  EXIT ;  /* 0x000000000000794d */ /* 0x000fea0003800000 */
.L_x_26010:
        /* <DEDUP_REMOVED lines=9> */
.L_x_26014:
[----:B------:R-:W-:Y:S01]  /*88f0*/  STG.E desc[UR36][R2.64], R18 ;  /* 0x0000001202007986 */ /* 0x000fe2000c101924 */
[----:B------:R-:W-:Y:S05]  /*8900*/  EXIT ;  /* 0x000000000000794d */ /* 0x000fea0003800000 */
.L_x_26013:
[----:B------:R-:W-:Y:S01]  /*8910*/  STG.E.U16 desc[UR36][R2.64], R18 ;  /* 0x0000001202007986 */ /* 0x000fe2000c101524 */
[----:B------:R-:W-:Y:S05]  /*8920*/  EXIT ;  /* 0x000000000000794d */ /* 0x000fea0003800000 */
.L_x_26009:
        /* <DEDUP_REMOVED lines=9> */
.L_x_26016:
[----:B------:R-:W0:Y:S02]  /*89c0*/  I2F.S16 R0, R18 ;  /* 0x0000001200007306 */ /* 0x000e240000101400 */
[----:B0-----:R-:W-:-:S05]  /*89d0*/  F2FP.F16.F32.PACK_AB R0, RZ, R0 ;  /* 0x00000000ff00723e */ /* 0x001fca00000000ff */
[----:B------:R-:W-:Y:S01]  /*89e0*/  STG.E.U16 desc[UR36][R2.64], R0 ;  /* 0x0000000002007986 */ /* 0x000fe2000c101524 */
[----:B------:R-:W-:Y:S05]  /*89f0*/  EXIT ;  /* 0x000000000000794d */ /* 0x000fea0003800000 */
.L_x_26015:
        /* <DEDUP_REMOVED lines=10> */
.L_x_26018:
[----:B------:R-:W0:Y:S02]  /*8aa0*/  I2F.S16 R18, R18 ;  /* 0x0000001200127306 */ /* 0x000e240000101400 */
[----:B0-----:R-:W-:-:S04]  /*8ab0*/  F2FP.F16.F32.PACK_AB R5, RZ, R18 ;  /* 0x00000012ff05723e */ /* 0x001fc800000000ff */
[----:B------:R-:W-:-:S05]  /*8ac0*/  PRMT R5, R5, 0x5410, RZ ;  /* 0x0000541005057816 */ /* 0x000fca00000000ff */
[----:B------:R-:W-:Y:S01]  /*8ad0*/  STG.E desc[UR36][R2.64], R5 ;  /* 0x0000000502007986 */ /* 0x000fe2000c101924 */
[----:B------:R-:W-:Y:S05]  /*8ae0*/  EXIT ;  /* 0x000000000000794d */ /* 0x000fea0003800000 */
.L_x_26017:
[----:B------:R-:W0:Y:S02]  /*8af0*/  I2F.F64.S16 R18, R18 ;  /* 0x0000001200127312 */ /* 0x000e240000101c00 */
[----:B0-----:R-:W-:Y:S01]  /*8b00*/  STG.E.64 desc[UR36][R2.64], R18 ;  /* 0x0000001202007986 */ /* 0x001fe2000c101b24 */
[----:B------:R-:W-:Y:S05]  /*8b10*/  EXIT ;  /* 0x000000000000794d */ /* 0x000fea0003800000 */
.L_x_26008:
        /* <DEDUP_REMOVED lines=12> */
.L_x_26022:
        /* <DEDUP_REMOVED lines=17> */
.L_x_26024:
[----:B------:R-:W-:Y:S05]  /*8cf0*/  BSYNC.RECONVERGENT B0 ;  /* 0x0000000000007941 */ /* 0x000fea0003800200 */
.L_x_26023:
[----:B------:R-:W-:Y:S01]  /*8d00*/  STG.E.U8 desc[UR36][R2.64], R0 ;  /* 0x0000000002007986 */ /* 0x000fe2000c101124 */
[----:B------:R-:W-:Y:S05]  /*8d10*/  EXIT ;  /* 0x000000000000794d */ /* 0x000fea0003800000 */
.L_x_26021:
        /* <DEDUP_REMOVED lines=17> */
.L_x_26026:
[----:B------:R-:W-:Y:S05]  /*8e30*/  BSYNC.RECONVERGENT B0 ;  /* 0x0000000000007941 */ /* 0x000fea0003800200 */
.L_x_26025:
[----:B------:R-:W-:Y:S01]  /*8e40*/  STG.E.U8 desc[UR36][R2.64], R0 ;  /* 0x0000000002007986 */ /* 0x000fe2000c101124 */
[----:B------:R-:W-:Y:S05]  /*8e50*/  EXIT ;  /* 0x000000000000794d */ /* 0x000fea0003800000 */
.L_x_26020:
        /* <DEDUP_REMOVED lines=21> */
.L_x_26028:
[----:B------:R-:W-:-:S05]  /*8fb0*/  IMAD.MOV.U32 R19, RZ, RZ, RZ ;  /* 0x000000ffff137224 */ /* 0x000fca00078e00ff */
[----:B------:R-:W-:Y:S01]  /*8fc0*/  STG.E.64 desc[UR36][R2.64], R18 ;  /* 0x0000001202007986 */ /* 0x000fe2000c101b24 */
[----:B------:R-:W-:Y:S05]  /*8fd0*/  EXIT ;  /* 0x000000000000794d */ /* 0x000fea0003800000 */
.L_x_26027:
[----:B------:R-:W-:Y:S01]  /*8fe0*/  STG.E desc[UR36][R2.64], R18 ;  /* 0x0000001202007986 */ /* 0x000fe2000c101924 */
[----:B------:R-:W-:Y:S05]  /*8ff0*/  EXIT ;  /* 0x000000000000794d */ /* 0x000fea0003800000 */
.L_x_26019:
        /* <DEDUP_REMOVED lines=8> */
.L_x_26030:
[----:B------:R-:W-:Y:S01]  /*9080*/  CS2R R6, SRZ ;  /* 0x0000000000067805 */ /* 0x000fe2000001ff00 */
[----:B------:R-:W0:Y:S04]  /*9090*/  I2F.F64.S16 R4, R18 ;  /* 0x0000001200047312 */ /* 0x000e280000101c00 */
[----:B0-----:R-:W-:Y:S01]  /*90a0*/  STG.E.128 desc[UR36][R2.64], R4 ;  /* 0x0000000402007986 */ /* 0x001fe2000c101d24 */
[----:B------:R-:W-:Y:S05]  /*90b0*/  EXIT ;  /* 0x000000000000794d */ /* 0x000fea0003800000 */
.L_x_26029:
[----:B------:R-:W-:-:S13]  /*90c0*/  ISETP.NE.AND P0, PT, R0, 0xf, PT ;  /* 0x0000000f0000780c */ /* 0x000fda0003f05270 */
[----:B------:R-:W-:Y:S05]  /*90d0*/  @!P0 BRA `(.L_x_26031) ;  /* 0x0000000000d48947 */ /* 0x000fea0003800000 */
[----:B------:R-:W-:-:S13]  /*90e0*/  ISETP.NE.AND P0, PT, R0, 0x17, PT ;  /* 0x000000170000780c */ /* 0x000fda0003f05270 */
[----:B------:R-:W-:Y:S05]  /*90f0*/  @!P0 BRA `(.L_x_26032) ;  /* 0x0000000000848947 */ /* 0x000fea0003800000 */
[----:B------:R-:W-:-:S13]  /*9100*/  ISETP.NE.AND P0, PT, R0, 0x18, PT ;  /* 0x000000180000780c */ /* 0x000fda0003f05270 */
[----:B------:R-:W-:Y:S05]  /*9110*/  @!P0 BRA `(.L_x_26033) ;  /* 0x0000000000448947 */ /* 0x000fea0003800000 */
.L_x_26012:
[----:B------:R-:W-:Y:S01]  /*9120*/  MOV R0, 0x0 ;  /* 0x0000000000007802 */ /* 0x000fe20000000f00 */
[----:B------:R-:W0:Y:S01]  /*9130*/  LDCU.64 UR4, c[0x4][0x188] ;  /* 0x01003100ff0477ac */ /* 0x000e220008000a00 */
[----:B----4-:R-:W-:Y:S02]  /*9140*/  IMAD.MOV.U32 R8, RZ, RZ, 0x65 ;  /* 0x00000065ff087424 */ /* 0x010fe400078e00ff */
        /* <DEDUP_REMOVED lines=13> */
.L_x_26034:
[----:B------:R-:W-:Y:S05]  /*9220*/  EXIT ;  /* 0x000000000000794d */ /* 0x000fea0003800000 */
.L_x_26033:
        /* <DEDUP_REMOVED lines=11> */
.L_x_26036:
[----:B------:R-:W-:Y:S05]  /*92e0*/  BSYNC.RECONVERGENT B0 ;  /* 0x0000000000007941 */ /* 0x000fea0003800200 */
.L_x_26035:
[----:B------:R-:W-:Y:S01]  /*92f0*/  STG.E.U8 desc[UR36][R2.64], R5 ;  /* 0x0000000502007986 */ /* 0x000fe2000c101124 */
[----:B------:R-:W-:Y:S05]  /*9300*/  EXIT ;  /* 0x000000000000794d */ /* 0x000fea0003800000 */
.L_x_26032:
        /* <DEDUP_REMOVED lines=13> */
.L_x_26037:
[----:B------:R-:W-:Y:S01]  /*93e0*/  IMAD.MOV.U32 R5, RZ, RZ, 0x7f ;  /* 0x0000007fff057424 */ /* 0x000fe200078e00ff */
[----:B------:R-:W-:-:S04]  /*93f0*/  ISETP.GT.U32.AND P0, PT, R7, 0x7f800000, PT ;  /* 0x7f8000000700780c */ /* 0x000fc80003f04070 */
[----:B------:R-:W-:-:S05]  /*9400*/  SEL R5, R5, 0x7c, P0 ;  /* 0x0000007c05057807 */ /* 0x000fca0000000000 */
[----:B------:R-:W-:Y:S01]  /*9410*/  STG.E.U8 desc[UR36][R2.64], R5 ;  /* 0x0000000502007986 */ /* 0x000fe2000c101124 */
[----:B------:R-:W-:Y:S05]  /*9420*/  EXIT ;  /* 0x000000000000794d */ /* 0x000fea0003800000 */
.L_x_26031:
[----:B------:R-:W0:Y:S02]  /*9430*/  I2F.S16 R0, R18 ;  /* 0x0000001200007306 */ /* 0x000e240000101400 */
[----:B0-----:R-:W-:-:S05]  /*9440*/  F2FP.BF16.F32.PACK_AB R0, RZ, R0 ;  /* 0x00000000ff00723e */ /* 0x001fca00000010ff */
[----:B------:R-:W-:Y:S01]  /*9450*/  STG.E.U16 desc[UR36][R2.64], R0 ;  /* 0x0000000002007986 */ /* 0x000fe2000c101524 */
[----:B------:R-:W-:Y:S05]  /*9460*/  EXIT ;  /* 0x000000000000794d */ /* 0x000fea0003800000 */
.L_x_26038:
        /* <DEDUP_REMOVED lines=9> */
.L_x_41108:


//--------------------- .text._ZN2at6native18elementwise_kernelILi128ELi4EZNS0_22gpu_kernel_impl_nocastINS0_13BinaryFunctorIbbbZNS0_19minimum_kernel_cudaERNS_18TensorIteratorBaseEEUlbbE_EEEEvS5_RKT_EUliE_EEviT1_ --------------------------
	.section	.text._ZN2at6native18elementwise_kernelILi128ELi4EZNS0_22gpu_kernel_impl_nocastINS0_13BinaryFunctorIbbbZNS0_19minimum_kernel_cudaERNS_18TensorIteratorBaseEEUlbbE_EEEEvS5_RKT_EUliE_EEviT1_,"ax",@progbits
	.align	128
        .global         _ZN2at6native18elementwise_kernelILi128ELi4EZNS0_22gpu_kernel_impl_nocastINS0_13BinaryFunctorIbbbZNS0_19minimum_kernel_cudaERNS_18TensorIteratorBaseEEUlbbE_EEEEvS5_RKT_EUliE_EEviT1_
        .type           _ZN2at6native18elementwise_kernelILi128ELi4EZNS0_22gpu_kernel_impl_nocastINS0_13BinaryFunctorIbbbZNS0_19minimum_kernel_cudaERNS_18TensorIteratorBaseEEUlbbE_EEEEvS5_RKT_EUliE_EEviT1_,@function
        .size           _ZN2at6native18elementwise_kernelILi128ELi4EZNS0_22gpu_kernel_impl_nocastINS0_13BinaryFunctorIbbbZNS0_19minimum_kernel_cudaERNS_18TensorIteratorBaseEEUlbbE_EEEEvS5_RKT_EUliE_EEviT1_,(.L_x_41109 - _ZN2at6native18elementwise_kernelILi128ELi4EZNS0_22gpu_kernel_impl_nocastINS0_13BinaryFunctorIbbbZNS0_19minimum_kernel_cudaERNS_18TensorIteratorBaseEEUlbbE_EEEEvS5_RKT_EUliE_EEviT1_)
        .other          _ZN2at6native18elementwise_kernelILi128ELi4EZNS0_22gpu_kernel_impl_nocastINS0_13BinaryFunctorIbbbZNS0_19minimum_kernel_cudaERNS_18TensorIteratorBaseEEUlbbE_EEEEvS5_RKT_EUliE_EEviT1_,@"STO_CUDA_ENTRY STV_DEFAULT"
_ZN2at6native18elementwise_kernelILi128ELi4EZNS0_22gpu_kernel_impl_nocastINS0_13BinaryFunctorIbbbZNS0_19minimum_kernel_cudaERNS_18TensorIteratorBaseEEUlbbE_EEEEvS5_RKT_EUliE_EEviT1_:
.text._ZN2at6native18elementwise_kernelILi128ELi4EZNS0_22gpu_kernel_impl_nocastINS0_13BinaryFunctorIbbbZNS0_19minimum_kernel_cudaERNS_18TensorIteratorBaseEEUlbbE_EEEEvS5_RKT_EUliE_EEviT1_:
        /* <DEDUP_REMOVED lines=17> */
[----:B-1----:R-:W3:Y:S03]  /*0110*/  LDG.E.U8 R4, desc[UR6][R4.64] ;  /* 0x0000000604047981 */ /* 0x002ee6000c1e1100 */
[----:B------:R-:W0:Y:S01]  /*0120*/  LDC.64 R8, c[0x0][0x5e8] ;  /* 0x00017a00ff087b82 */ /* 0x000e220000000a00 */
[----:B------:R-:W-:-:S02]  /*0130*/  IADD3 R3, PT, PT, R3, 0x80, RZ ;  /* 0x0000008003037810 */ /* 0x000fc40007ffe0ff */
[----:B--2---:R-:W-:-:S04]  /*0140*/  ISETP.NE.AND P0, PT, R6, RZ, PT ;  /* 0x000000ff0600720c */ /* 0x004fc80003f05270 */
[----:B---3--:R-:W-:-:S04]  /*0150*/  ISETP.NE.AND P0, PT, R4, RZ, P0 ;  /* 0x000000ff0400720c */ /* 0x008fc80000705270 */
[----:B------:R-:W-:Y:S02]  /*0160*/  SEL R11, RZ, 0x1, !P0 ;  /* 0x00000001ff0b7807 */ /* 0x000fe40004000000 */
[----:B------:R-:W-:-:S03]  /*0170*/  ISETP.GE.AND P0, PT, R3, UR4, PT ;  /* 0x0000000403007c0c */ /* 0x000fc6000bf06270 */
[----:B0-----:R0:W-:Y:S10]  /*0180*/  STG.E.U8 desc[UR6][R8.64], R11 ;  /* 0x0000000b08007986 */ /* 0x0011f4000c101106 */
[----:B------:R-:W-:Y:S05]  /*0190*/  @P0 BREAK.RELIABLE B1 ;  /* 0x0000000000010942 */ /* 0x000fea0003800100 */
[----:B------:R-:W-:Y:S05]  /*01a0*/  @P0 BRA `(.L_x_26043) ;  /* 0x0000000000600947 */ /* 0x000fea0003800000 */
[----:B------:R-:W1:Y:S08]  /*01b0*/  LDC.64 R6, c[0x0][0x5f8] ;  /* 0x00017e00ff067b82 */ /* 0x000e700000000a00 */
[----:B------:R-:W2:Y:S01]  /*01c0*/  LDC.64 R4, c[0x0][0x5f0] ;  /* 0x00017c00ff047b82 */ /* 0x000ea20000000a00 */
[----:B-1----:R-:W3:Y:S04]  /*01d0*/  LDG.E.U8 R6, desc[UR6][R6.64] ;  /* 0x0000000606067981 */ /* 0x002ee8000c1e1100 */
[----:B--2---:R-:W2:Y:S03]  /*01e0*/  LDG.E.U8 R4, desc[UR6][R4.64] ;  /* 0x0000000604047981 */ /* 0x004ea6000c1e1100 */
[----:B0-----:R-:W0:Y:S01]  /*01f0*/  LDC.64 R8, c[0x0][0x5e8] ;  /* 0x00017a00ff087b82 */ /* 0x001e220000000a00 */
[----:B------:R-:W-:-:S02]  /*0200*/  IADD3 R3, PT, PT, R3, 0x80, RZ ;  /* 0x0000008003037810 */ /* 0x000fc40007ffe0ff */
[----:B---3--:R-:W-:-:S04]  /*0210*/  ISETP.NE.AND P0, PT, R6, RZ, PT ;  /* 0x000000ff0600720c */ /* 0x008fc80003f05270 */
[----:B--2---:R-:W-:-:S04]  /*0220*/  ISETP.NE.AND P0, PT, R4, RZ, P0 ;  /* 0x000000ff0400720c */ /* 0x004fc80000705270 */
[----:B------:R-:W-:-:S05]  /*0230*/  SEL R11, RZ, 0x1, !P0 ;  /* 0x00000001ff0b7807 */ /* 0x000fca0004000000 */
[----:B0-----:R0:W-:Y:S04]  /*0240*/  STG.E.U8 desc[UR6][R8.64], R11 ;  /* 0x0000000b08007986 */ /* 0x0011e8000c101106 */
.L_x_26042:
[----:B------:R-:W-:-:S13]  /*0250*/  ISETP.GE.AND P0, PT, R3, UR4, PT ;  /* 0x0000000403007c0c */ /* 0x000fda000bf06270 */
[----:B------:R-:W-:Y:S05]  /*0260*/  @P0 BREAK.RELIABLE B1 ;  /* 0x0000000000010942 */ /* 0x000fea0003800100 */
[----:B------:R-:W-:Y:S05]  /*0270*/  @P0 BRA `(.L_x_26043) ;  /* 0x00000000002c0947 */ /* 0x000fea0003800000 */
[----:B------:R-:W-:Y:S05]  /*0280*/  BSYNC.RELIABLE B1 ;  /* 0x0000000000017941 */ /* 0x000fea0003800100 */
.L_x_26041:
        /* <DEDUP_REMOVED lines=10> */
.L_x_26043:
[----:B------:R-:W-:Y:S05]  /*0330*/  BSYNC.RECONVERGENT B0 ;  /* 0x0000000000007941 */ /* 0x000fea0003800200 */
.L_x_26040:
[----:B------:R-:W-:Y:S05]  /*0340*/  WARPSYNC.ALL ;  /* 0x0000000000007948 */ /* 0x000fea0003800000 */
[----:B------:R-:W-:-:S13]  /*0350*/  ISETP.GE.AND P0, PT, R3, UR4, PT ;  /* 0x0000000403007c0c */ /* 0x000fda000bf06270 */
[----:B------:R-:W-:Y:S05]  /*0360*/  @P0 EXIT ;  /* 0x000000000000094d */ /* 0x000fea0003800000 */
[----:B------:R-:W2:Y:S08]  /*0370*/  LDC.64 R4, c[0x0][0x5f8] ;  /* 0x00017e00ff047b82 */ /* 0x000eb00000000a00 */
[----:B------:R-:W3:Y:S01]  /*0380*/  LDC.64 R2, c[0x0][0x5f0] ;  /* 0x00017c00ff027b82 */ /* 0x000ee20000000a00 */
[----:B--2---:R-:W2:Y:S04]  /*0390*/  LDG.E.U8 R4, desc[UR6][R4.64] ;  /* 0x0000000604047981 */ /* 0x004ea8000c1e1100 */
[----:B---3--:R-:W3:Y:S03]  /*03a0*/  LDG.E.U8 R2, desc[UR6][R2.64] ;  /* 0x0000000602027981 */ /* 0x008ee6000c1e1100 */
[----:B------:R-:W4:Y:S01]  /*03b0*/  LDC.64 R6, c[0x0][0x5e8] ;  /* 0x00017a00ff067b82 */ /* 0x000f220000000a00 */
[----:B--2---:R-:W-:-:S04]  /*03c0*/  ISETP.NE.AND P0, PT, R4, RZ, PT ;  /* 0x000000ff0400720c */ /* 0x004fc80003f05270 */
[----:B---3--:R-:W-:-:S04]  /*03d0*/  ISETP.NE.AND P0, PT, R2, RZ, P0 ;  /* 0x000000ff0200720c */ /* 0x008fc80000705270 */
[----:B01----:R-:W-:-:S05]  /*03e0*/  SEL R9, RZ, 0x1, !P0 ;  /* 0x00000001ff097807 */ /* 0x003fca0004000000 */
[----:B----4-:R-:W-:Y:S01]  /*03f0*/  STG.E.U8 desc[UR6][R6.64], R9 ;  /* 0x0000000906007986 */ /* 0x010fe2000c101106 */
[----:B------:R-:W-:Y:S05]  /*0400*/  EXIT ;  /* 0x000000000000794d */ /* 0x000fea0003800000 */
.L_x_26039:
        /* <DEDUP_REMOVED lines=356> */
.L_x_26047:
[----:B------:R-:W0:Y:S02]  /*1a50*/  LDCU.128 UR8, c[0x0][0x5f0] ;  /* 0x0000be00ff0877ac */ /* 0x000e240008000c00 */
[----:B0-----:R-:W-:Y:S02]  /*1a60*/  IADD3 R8, P1, PT, R6, UR10, RZ ;  /* 0x0000000a06087c10 */ /* 0x001fe4000ff3e0ff */
[----:B------:R-:W-:Y:S02]  /*1a70*/  IADD3 R6, P0, PT, R4, UR8, RZ ;  /* 0x0000000804067c10 */ /* 0x000fe4000ff1e0ff */
[----:B------:R-:W-:Y:S02]  /*1a80*/  IADD3.X R9, PT, PT, RZ, UR11, RZ, P1, !PT ;  /* 0x0000000bff097c10 */ /* 0x000fe40008ffe4ff */
[----:B------:R-:W-:Y:S01]  /*1a90*/  IADD3.X R7, PT, PT, RZ, UR9, RZ, P0, !PT ;  /* 0x00000009ff077c10 */ /* 0x000fe200087fe4ff */
[----:B------:R-:W0:Y:S02]  /*1aa0*/  LDCU.64 UR8, c[0x0][0x5e8] ;  /* 0x0000bd00ff0877ac */ /* 0x000e240008000a00 */
[----:B------:R-:W2:Y:S04]  /*1ab0*/  LDG.E.U8 R8, desc[UR6][R8.64] ;  /* 0x0000000608087981 */ /* 0x000ea8000c1e1100 */
[----:B------:R-:W3:Y:S01]  /*1ac0*/  LDG.E.U8 R6, desc[UR6][R6.64] ;  /* 0x0000000606067981 */ /* 0x000ee2000c1e1100 */
[----:B------:R-:W-:-:S02]  /*1ad0*/  IADD3 R3, PT, PT, R3, 0x80, RZ ;  /* 0x0000008003037810 */ /* 0x000fc40007ffe0ff */
[----:B0-----:R-:W-:-:S04]  /*1ae0*/  IADD3 R4, P1, PT, R5, UR8, RZ ;  /* 0x0000000805047c10 */ /* 0x001fc8000ff3e0ff */
[----:B------:R-:W-:Y:S02]  /*1af0*/  IADD3.X R5, PT, PT, RZ, UR9, RZ, P1, !PT ;  /* 0x00000009ff057c10 */ /* 0x000fe40008ffe4ff */
[----:B--2---:R-:W-:-:S04]  /*1b00*/  ISETP.NE.AND P0, PT, R8, RZ, PT ;  /* 0x000000ff0800720c */ /* 0x004fc80003f05270 */
[----:B---3--:R-:W-:-:S04]  /*1b10*/  ISETP.NE.AND P0, PT, R6, RZ, P0 ;  /* 0x000000ff0600720c */ /* 0x008fc80000705270 */
        /* <DEDUP_REMOVED lines=353> */
.L_x_26049:
        /* <DEDUP_REMOVED lines=13> */
[----:B------:R-:W-:-:S05]  /*3200*/  SEL R11, RZ, 0x1, !P0 ;  /* 0x00000001ff0b7807 */ /* 0x000fca0004000000 */
[----:B------:R0:W-:Y:S04]  /*3210*/  STG.E.U8 desc[UR6][R4.64], R11 ;  /* 0x0000000b04007986 */ /* 0x0001e8000c101106 */
.L_x_26046:
[----:B------:R-:W-:-:S13]  /*3220*/  ISETP.GE.AND P0, PT, R3, UR4, PT ;  /* 0x0000000403007c0c */ /* 0x000fda000bf06270 */
[----:B------:R-:W-:Y:S05]  /*3230*/  @P0 BREAK.RELIABLE B1 ;  /* 0x0000000000010942 */ /* 0x000fea0003800100 */
[----:B------:R-:W-:Y:S05]  /*3240*/  @P0 BRA `(.L_x_26048) ;  /* 0x0000001400b00947 */ /* 0x000fea0003800000 */
[----:B------:R-:W-:Y:S05]  /*3250*/  BSYNC.RELIABLE B1 ;  /* 0x0000000000017941 */ /* 0x000fea0003800100 */
.L_x_26045:
        /* <DEDUP_REMOVED lines=348> */
.L_x_26050:
        /* <DEDUP_REMOVED lines=15> */
.L_x_26048:
[----:B------:R-:W-:Y:S05]  /*4910*/  BSYNC.RECONVERGENT B0 ;  /* 0x0000000000007941 */ /* 0x000fea0003800200 */
.L_x_26044:
        /* <DEDUP_REMOVED lines=351> */
.L_x_26051:
[----:B------:R-:W0:Y:S01]  /*5f10*/  LDCU.128 UR8, c[0x0][0x5f0] ;  /* 0x0000be00ff0877ac */ /* 0x000e220008000c00 */
[----:B------:R-:W1:Y:S01]  /*5f20*/  LDCU.64 UR4, c[0x0][0x5e8] ;  /* 0x0000bd00ff0477ac */ /* 0x000e620008000a00 */
[----:B0-----:R-:W-:Y:S02]  /*5f30*/  IADD3 R6, P1, PT, R4, UR10, RZ ;  /* 0x0000000a04067c10 */ /* 0x001fe4000ff3e0ff */
[----:B------:R-:W-:Y:S02]  /*5f40*/  IADD3 R4, P0, PT, R2, UR8, RZ ;  /* 0x0000000802047c10 */ /* 0x000fe4000ff1e0ff */
[----:B------:R-:W-:Y:S02]  /*5f50*/  IADD3.X R7, PT, PT, RZ, UR11, RZ, P1, !PT ;  /* 0x0000000bff077c10 */ /* 0x000fe40008ffe4ff */
[----:B------:R-:W-:-:S03]  /*5f60*/  IADD3.X R5, PT, PT, RZ, UR9, RZ, P0, !PT ;  /* 0x00000009ff057c10 */ /* 0x000fc600087fe4ff */
[----:B------:R-:W2:Y:S04]  /*5f70*/  LDG.E.U8 R6, desc[UR6][R6.64] ;  /* 0x0000000606067981 */ /* 0x000ea8000c1e1100 */
[----:B------:R-:W3:Y:S01]  /*5f80*/  LDG.E.U8 R4, desc[UR6][R4.64] ;  /* 0x0000000604047981 */ /* 0x000ee2000c1e1100 */
[----:B-1----:R-:W-:-:S04]  /*5f90*/  IADD3 R2, P1, PT, R3, UR4, RZ ;  /* 0x0000000403027c10 */ /* 0x002fc8000ff3e0ff */
[----:B------:R-:W-:Y:S02]  /*5fa0*/  IADD3.X R3, PT, PT, RZ, UR5, RZ, P1, !PT ;  /* 0x00000005ff037c10 */ /* 0x000fe40008ffe4ff */
[----:B--2---:R-:W-:-:S04]  /*5fb0*/  ISETP.NE.AND P0, PT, R6, RZ, PT ;  /* 0x000000ff0600720c */ /* 0x004fc80003f05270 */
[----:B---3--:R-:W-:-:S04]  /*5fc0*/  ISETP.NE.AND P0, PT, R4, RZ, P0 ;  /* 0x000000ff0400720c */ /* 0x008fc80000705270 */
[----:B------:R-:W-:-:S05]  /*5fd0*/  SEL R9, RZ, 0x1, !P0 ;  /* 0x00000001ff097807 */ /* 0x000fca0004000000 */
[----:B------:R-:W-:Y:S01]  /*5fe0*/  STG.E.U8 desc[UR6][R2.64], R9 ;  /* 0x0000000902007986 */ /* 0x000fe2000c101106 */
[----:B------:R-:W-:Y:S05]  /*5ff0*/  EXIT ;  /* 0x000000000000794d */ /* 0x000fea0003800000 */
.L_x_26052:
        /* <DEDUP_REMOVED lines=16> */
.L_x_41109:


//--------------------- .text._ZN2at6native27unrolled_elementwise_kernelINS0_13BinaryFunctorIbbbZNS0_19minimum_kernel_cudaERNS_18TensorIteratorBaseEEUlbbE_EESt5arrayIPcLm3EELi4E23TrivialOffsetCalculatorILi2EjESA_ILi1EjENS0_6memory15LoadWithoutCastENSD_16StoreWithoutCastEEEviT_T0_T2_T3_T4_T5_ --------------------------
	.section	.text._ZN2at6native27unrolled_elementwise_kernelINS0_13BinaryFunctorIbbbZNS0_19minimum_kernel_cudaERNS_18TensorIteratorBaseEEUlbbE_EESt5arrayIPcLm3EELi4E23TrivialOffsetCalculatorILi2EjESA_ILi1EjENS0_6memory15LoadWithoutCastENSD_16StoreWithoutCastEEEviT_T0_T2_T3_T4_T5_,"ax",@progbits
	.align	128
        .global         _ZN2at6native27unrolled_elementwise_kernelINS0_13BinaryFunctorIbbbZNS0_19minimum_kernel_cudaERNS_18TensorIteratorBaseEEUlbbE_EESt5arrayIPcLm3EELi4E23TrivialOffsetCalculatorILi2EjESA_ILi1EjENS0_6memory15LoadWithoutCastENSD_16StoreWithoutCastEEEviT_T0_T2_T3_T4_T5_
        .type           _ZN2at6native27unrolled_elementwise_kernelINS0_13BinaryFunctorIbbbZNS0_19minimum_kernel_cudaERNS_18TensorIteratorBaseEEUlbbE_EESt5arrayIPcLm3EELi4E23TrivialOffsetCalculatorILi2EjESA_ILi1EjENS0_6memory15LoadWithoutCastENSD_16StoreWithoutCastEEEviT_T0_T2_T3_T4_T5_,@function
        .size           _ZN2at6native27unrolled_elementwise_kernelINS0_13BinaryFunctorIbbbZNS0_19minimum_kernel_cudaERNS_18TensorIteratorBaseEEUlbbE_EESt5arrayIPcLm3EELi4E23TrivialOffsetCalculatorILi2EjESA_ILi1EjENS0_6memory15LoadWithoutCastENSD_16StoreWithoutCastEEEviT_T0_T2_T3_T4_T5_,(.L_x_41110 - _ZN2at6native27unrolled_elementwise_kernelINS0_13BinaryFunctorIbbbZNS0_19minimum_kernel_cudaERNS_18TensorIteratorBaseEEUlbbE_EESt5arrayIPcLm3EELi4E23TrivialOffsetCalculatorILi2EjESA_ILi1EjENS0_6memory15LoadWithoutCastENSD_16StoreWithoutCastEEEviT_T0_T2_T3_T4_T5_)
        .other          _ZN2at6native27unrolled_elementwise_kernelINS0_13BinaryFunctorIbbbZNS0_19minimum_kernel_cudaERNS_18TensorIteratorBaseEEUlbbE_EESt5arrayIPcLm3EELi4E23TrivialOffsetCalculatorILi2EjESA_ILi1EjENS0_6memory15LoadWithoutCastENSD_16StoreWithoutCastEEEviT_T0_T2_T3_T4_T5_,@"STO_CUDA_ENTRY STV_DEFAULT"
_ZN2at6native27unrolled_elementwise_kernelINS0_13BinaryFunctorIbbbZNS0_19minimum_kernel_cudaERNS_18TensorIteratorBaseEEUlbbE_EESt5arrayIPcLm3EELi4E23TrivialOffsetCalculatorILi2EjESA_ILi1EjENS0_6memory15LoadWithoutCastENSD_16StoreWithoutCastEEEviT_T0_T2_T3_T4_T5_:
.text._ZN2at6native27unrolled_elementwise_kernelINS0_13BinaryFunctorIbbbZNS0_19minimum_kernel_cudaERNS_18TensorIteratorBaseEEUlbbE_EESt5arrayIPcLm3EELi4E23TrivialOffsetCalculatorILi2EjESA_ILi1EjENS0_6memory15LoadWithoutCastENSD_16StoreWithoutCastEEEviT_T0_T2_T3_T4_T5_:
[----:B------:R-:W-:Y:S01]  /*0000*/  LDC R1, c[0x0][0x37c] ;  /* 0x0000df00ff017b82 */ /* 0x000fe20000000800 */
[----:B------:R-:W0:Y:S07]  /*0010*/  S2R R0, SR_CTAID.X ;  /* 0x0000000000007919 */ /* 0x000e2e0000002500 */
[----:B------:R-:W0:Y:S01]  /*0020*/  LDC R3, c[0x0][0x380] ;  /* 0x0000e000ff037b82 */ /* 0x000e220000000800 */
[----:B------:R-:W1:Y:S01]  /*0030*/  LDCU.64 UR4, c[0x0][0x358] ;  /* 0x00006b00ff0477ac */ /* 0x000e620008000a00 */
[----:B------:R-:W2:Y:S06]  /*0040*/  S2R R23, SR_TID.X ;  /* 0x0000000000177919 */ /* 0x000eac0000002100 */
        /* <DEDUP_REMOVED lines=11> */
[----:B------:R-:W-:Y:S02]  /*0100*/  ISETP.GE.AND P0, PT, R23, R18, PT ;  /* 0x000000121700720c */ /* 0x000fe40003f06270 */
[C---:B---3--:R-:W-:Y:S01]  /*0110*/  @!P5 IADD3 R14, P2, PT, R25.reuse, R14, RZ ;  /* 0x0000000e190ed210 */ /* 0x048fe20007f5e0ff */
[----:B------:R-:W3:Y:S01]  /*0120*/  LDC.64 R8, c[0x0][0x390] ;  /* 0x0000e400ff087b82 */ /* 0x000ee20000000a00 */
[----:B----4-:R-:W-:-:S03]  /*0130*/  @!P5 IADD3 R16, P3, PT, R25, R16, RZ ;  /* 0x000000101910d210 */ /* 0x010fc60007f7e0ff */
[----:B------:R-:W-:Y:S02]  /*0140*/  @!P5 IMAD.X R15, RZ, RZ, R15, P2 ;  /* 0x000000ffff0fd224 */ /* 0x000fe400010e060f */
[----:B------:R-:W-:Y:S02]  /*0150*/  @!P5 IMAD.X R17, RZ, RZ, R17, P3 ;  /* 0x000000ffff11d224 */ /* 0x000fe400018e0611 */
[----:B------:R-:W4:Y:S01]  /*0160*/  LDC.64 R10, c[0x0][0x390] ;  /* 0x0000e400ff0a7b82 */ /* 0x000f220000000a00 */
[----:B-1----:R-:W4:Y:S01]  /*0170*/  @!P5 LDG.E.U8 R14, desc[UR4][R14.64] ;  /* 0x000000040e0ed981 */ /* 0x002f22000c1e1100 */
[----:B------:R-:W-:Y:S02]  /*0180*/  @!P0 IMAD R27, R0, 0x200, R23 ;  /* 0x00000200001b8824 */ /* 0x000fe400078e0217 */
[----:B------:R-:W-:Y:S01]  /*0190*/  @!P0 VIADD R23, R23, 0x80 ;  /* 0x0000008017178836 */ /* 0x000fe20000000000 */
[----:B------:R-:W4:Y:S02]  /*01a0*/  @!P5 LDG.E.U8 R16, desc[UR4][R16.64] ;  /* 0x000000041010d981 */ /* 0x000f24000c1e1100 */
[----:B--2---:R-:W-:-:S02]  /*01b0*/  @!P0 IADD3 R2, P4, PT, R27, R2, RZ ;  /* 0x000000021b028210 */ /* 0x004fc40007f9e0ff */
[----:B------:R-:W-:Y:S02]  /*01c0*/  ISETP.GE.AND P1, PT, R23, R18, PT ;  /* 0x000000121700720c */ /* 0x000fe40003f26270 */
[----:B-----5:R-:W-:Y:S01]  /*01d0*/  @!P0 IADD3 R4, P3, PT, R27, R4, RZ ;  /* 0x000000041b048210 */ /* 0x020fe20007f7e0ff */
[----:B------:R-:W-:-:S10]  /*01e0*/  @!P0 IMAD.X R3, RZ, RZ, R3, P4 ;  /* 0x000000ffff038224 */ /* 0x000fd400020e0603 */
[----:B------:R-:W-:Y:S01]  /*01f0*/  @!P1 IMAD R21, R0, 0x200, R23 ;  /* 0x0000020000159824 */ /* 0x000fe200078e0217 */
[----:B------:R-:W2:Y:S01]  /*0200*/  @!P0 LDG.E.U8 R2, desc[UR4][R2.64] ;  /* 0x0000000402028981 */ /* 0x000ea2000c1e1100 */
[----:B------:R-:W-:-:S05]  /*0210*/  @!P1 VIADD R23, R23, 0x80 ;  /* 0x0000008017179836 */ /* 0x000fca0000000000 */
[----:B------:R-:W-:Y:S02]  /*0220*/  ISETP.GE.AND P2, PT, R23, R18, PT ;  /* 0x000000121700720c */ /* 0x000fe40003f46270 */
[C---:B0-----:R-:W-:Y:S01]  /*0230*/  @!P1 IADD3 R6, P4, PT, R21.reuse, R6, RZ ;  /* 0x0000000615069210 */ /* 0x041fe20007f9e0ff */
[----:B------:R-:W-:Y:S01]  /*0240*/  @!P0 IMAD.X R5, RZ, RZ, R5, P3 ;  /* 0x000000ffff058224 */ /* 0x000fe200018e0605 */
[----:B---3--:R-:W-:-:S09]  /*0250*/  @!P1 IADD3 R8, P3, PT, R21, R8, RZ ;  /* 0x0000000815089210 */ /* 0x008fd20007f7e0ff */
[----:B------:R-:W-:Y:S01]  /*0260*/  @!P2 IMAD R23, R0, 0x200, R23 ;  /* 0x000002000017a824 */ /* 0x000fe200078e0217 */
[----:B------:R0:W3:Y:S01]  /*0270*/  @!P0 LDG.E.U8 R4, desc[UR4][R4.64] ;  /* 0x0000000404048981 */ /* 0x0000e2000c1e1100 */
[----:B------:R-:W-:-:S03]  /*0280*/  @!P1 IMAD.X R7, RZ, RZ, R7, P4 ;  /* 0x000000ffff079224 */ /* 0x000fc600020e0607 */
[C---:B------:R-:W-:Y:S02]  /*0290*/  @!P2 IADD3 R12, P6, PT, R23.reuse, R12, RZ ;  /* 0x0000000c170ca210 */ /* 0x040fe40007fde0ff */
[----:B----4-:R-:W-:Y:S01]  /*02a0*/  @!P2 IADD3 R10, P4, PT, R23, R10, RZ ;  /* 0x0000000a170aa210 */ /* 0x010fe20007f9e0ff */
[----:B------:R-:W-:Y:S01]  /*02b0*/  @!P1 IMAD.X R9, RZ, RZ, R9, P3 ;  /* 0x000000ffff099224 */ /* 0x000fe200018e0609 */
[----:B------:R-:W4:Y:S01]  /*02c0*/  @!P1 LDG.E.U8 R6, desc[UR4][R6.64] ;  /* 0x0000000406069981 */ /* 0x000f22000c1e1100 */
[----:B------:R-:W-:Y:S02]  /*02d0*/  @!P2 IMAD.X R13, RZ, RZ, R13, P6 ;  /* 0x000000ffff0da224 */ /* 0x000fe400030e060d */
[----:B------:R-:W-:Y:S01]  /*02e0*/  @!P2 IMAD.X R11, RZ, RZ, R11, P4 ;  /* 0x000000ffff0ba224 */ /* 0x000fe200020e060b */
[----:B------:R-:W5:Y:S04]  /*02f0*/  @!P1 LDG.E.U8 R8, desc[UR4][R8.64] ;  /* 0x0000000408089981 */ /* 0x000f68000c1e1100 */
[----:B------:R-:W5:Y:S04]  /*0300*/  @!P2 LDG.E.U8 R12, desc[UR4][R12.64] ;  /* 0x000000040c0ca981 */ /* 0x000f68000c1e1100 */
[----:B------:R-:W5:Y:S01]  /*0310*/  @!P2 LDG.E.U8 R10, desc[UR4][R10.64] ;  /* 0x000000040a0aa981 */ /* 0x000f62000c1e1100 */
[----:B------:R-:W-:Y:S01]  /*0320*/  PLOP3.LUT P4, PT, PT, PT, PT, 0x8, 0x80 ;  /* 0x000000000080781c */ /* 0x000fe20003f8e170 */
[----:B------:R-:W-:Y:S04]  /*0330*/  BSSY.RECONVERGENT B0, `(.L_x_26053) ;  /* 0x000002a000007945 */ /* 0x000fe80003800200 */
[----:B------:R-:W-:Y:S01]  /*0340*/  BSSY.RELIABLE B1, `(.L_x_26054) ;  /* 0x0000021000017945 */ /* 0x000fe20003800100 */
[----:B------:R-:W-:-:S04]  /*0350*/  @!P5 ISETP.NE.AND P6, PT, R16, RZ, PT ;  /* 0x000000ff1000d20c */ /* 0x000fc80003fc5270 */
[----:B------:R-:W-:Y:S02]  /*0360*/  @!P5 ISETP.NE.AND P4, PT, R14, RZ, P6 ;  /* 0x000000ff0e00d20c */ /* 0x000fe40003785270 */
[----:B------:R-:W-:Y:S02]  /*0370*/  PLOP3.LUT P5, PT, PT, PT, PT, 0x8, 0x80 ;  /* 0x000000000080781c */ /* 0x000fe40003fae170 */
[----:B0-----:R-:W-:Y:S02]  /*0380*/  SEL R5, RZ, 0x1, !P4 ;  /* 0x00000001ff057807 */ /* 0x001fe40006000000 */
[----:B---3--:R-:W-:-:S04]  /*0390*/  @!P0 ISETP.NE.AND P3, PT, R4, RZ, PT ;  /* 0x000000ff0400820c */ /* 0x008fc80003f65270 */
[----:B--2---:R-:W-:Y:S02]  /*03a0*/  @!P0 ISETP.NE.AND P5, PT, R2, RZ, P3 ;  /* 0x000000ff0200820c */ /* 0x004fe40001fa5270 */
[----:B----4-:R-:W-:Y:S02]  /*03b0*/  @!P1 ISETP.NE.AND P6, PT, R6, RZ, PT ;  /* 0x000000ff0600920c */ /* 0x010fe40003fc5270 */
[----:B------:R-:W-:Y:S02]  /*03c0*/  PLOP3.LUT P0, PT, PT, PT, PT, 0x8, 0x80 ;  /* 0x000000000080781c */ /* 0x000fe40003f0e170 */
[----:B-----5:R-:W-:Y:S02]  /*03d0*/  @!P1 ISETP.NE.AND P0, PT, R8, RZ, P6 ;  /* 0x000000ff0800920c */ /* 0x020fe40003705270 */
[----:B------:R-:W-:Y:S02]  /*03e0*/  @!P2 ISETP.NE.AND P3, PT, R12, RZ, PT ;  /* 0x000000ff0c00a20c */ /* 0x000fe40003f65270 */
[----:B------:R-:W-:-:S02]  /*03f0*/  PLOP3.LUT P1, PT, PT, PT, PT, 0x8, 0x80 ;  /* 0x000000000080781c */ /* 0x000fc40003f2e170 */
[----:B------:R-:W-:Y:S02]  /*0400*/  @!P2 ISETP.NE.AND P1, PT, R10, RZ, P3 ;  /* 0x000000ff0a00a20c */ /* 0x000fe40001f25270 */
[----:B------:R-:W-:Y:S02]  /*0410*/  ISETP.GE.AND P2, PT, R19, R18, PT ;  /* 0x000000121300720c */ /* 0x000fe40003f46270 */
[----:B------:R-:W-:Y:S02]  /*0420*/  SEL R7, RZ, 0x1, !P5 ;  /* 0x00000001ff077807 */ /* 0x000fe40006800000 */
[----:B------:R-:W-:Y:S02]  /*0430*/  SEL R9, RZ, 0x1, !P0 ;  /* 0x00000001ff097807 */ /* 0x000fe40004000000 */
[----:B------:R-:W-:-:S07]  /*0440*/  SEL R11, RZ, 0x1, !P1 ;  /* 0x00000001ff0b7807 */ /* 0x000fce0004800000 */
[----:B------:R-:W-:Y:S05]  /*0450*/  @P2 BRA `(.L_x_26055) ;  /* 0x00000000003c2947 */ /* 0x000fea0003800000 */
        /* <DEDUP_REMOVED lines=15> */
.L_x_26055:
[----:B------:R-:W-:Y:S05]  /*0550*/  BSYNC.RELIABLE B1 ;  /* 0x0000000000017941 */ /* 0x000fea0003800100 */
.L_x_26054:
[----:B------:R-:W-:-:S13]  /*0560*/  ISETP.GE.AND P0, PT, R19, R18, PT ;  /* 0x000000121300720c */ /* 0x000fda0003f06270 */
[----:B------:R-:W1:Y:S01]  /*0570*/  @!P0 LDC.64 R4, c[0x0][0x388] ;  /* 0x0000e200ff048b82 */ /* 0x000e620000000a00 */
[----:B0-----:R-:W-:Y:S02]  /*0580*/  @!P0 IMAD R3, R0, 0x200, R19 ;  /* 0x0000020000038824 */ /* 0x001fe400078e0213 */
[----:B------:R-:W-:-:S03]  /*0590*/  @!P0 VIADD R19, R19, 0x80 ;  /* 0x0000008013138836 */ /* 0x000fc60000000000 */
[----:B-1----:R-:W-:-:S05]  /*05a0*/  @!P0 IADD3 R2, P1, PT, R3, R4, RZ ;  /* 0x0000000403028210 */ /* 0x002fca0007f3e0ff */
[----:B------:R-:W-:-:S05]  /*05b0*/  @!P0 IMAD.X R3, RZ, RZ, R5, P1 ;  /* 0x000000ffff038224 */ /* 0x000fca00008e0605 */
[----:B------:R1:W-:Y:S03]  /*05c0*/  @!P0 STG.E.U8 desc[UR4][R2.64], R9 ;  /* 0x0000000902008986 */ /* 0x0003e6000c101104 */
.L_x_26056:
[----:B------:R-:W-:Y:S05]  /*05d0*/  BSYNC.RECONVERGENT B0 ;  /* 0x0000000000007941 */ /* 0x000fea0003800200 */
.L_x_26053:
        /* <DEDUP_REMOVED lines=9> */
.L_x_26057:
        /* <DEDUP_REMOVED lines=9> */
.L_x_41110:


//--------------------- .text._ZN2at6native29vectorized_elementwise_kernelILi2ENS0_13BinaryFunctorIbbbZNS0_19minimum_kernel_cudaERNS_18TensorIteratorBaseEEUlbbE_EESt5arrayIPcLm3EEEEviT0_T1_ --------------------------
	.section	.text._ZN2at6native29vectorized_elementwise_kernelILi2ENS0_13BinaryFunctorIbbbZNS0_19minimum_kernel_cudaERNS_18TensorIteratorBaseEEUlbbE_EESt5arrayIPcLm3EEEEviT0_T1_,"ax",@progbits
	.align	128
        .global         _ZN2at6native29vectorized_elementwise_kernelILi2ENS0_13BinaryFunctorIbbbZNS0_19minimum_kernel_cudaERNS_18TensorIteratorBaseEEUlbbE_EESt5arrayIPcLm3EEEEviT0_T1_
        .type           _ZN2at6native29vectorized_elementwise_kernelILi2ENS0_13BinaryFunctorIbbbZNS0_19minimum_kernel_cudaERNS_18TensorIteratorBaseEEUlbbE_EESt5arrayIPcLm3EEEEviT0_T1_,@function
        .size           _ZN2at6native29vectorized_elementwise_kernelILi2ENS0_13BinaryFunctorIbbbZNS0_19minimum_kernel_cudaERNS_18TensorIteratorBaseEEUlbbE_EESt5arrayIPcLm3EEEEviT0_T1_,(.L_x_41111 - _ZN2at6native29vectorized_elementwise_kernelILi2ENS0_13BinaryFunctorIbbbZNS0_19minimum_kernel_cudaERNS_18TensorIteratorBaseEEUlbbE_EESt5arrayIPcLm3EEEEviT0_T1_)
        .other          _ZN2at6native29vectorized_elementwise_kernelILi2ENS0_13BinaryFunctorIbbbZNS0_19minimum_kernel_cudaERNS_18TensorIteratorBaseEEUlbbE_EESt5arrayIPcLm3EEEEviT0_T1_,@"STO_CUDA_ENTRY STV_DEFAULT"
_ZN2at6native29vectorized_elementwise_kernelILi2ENS0_13BinaryFunctorIbbbZNS0_19minimum_kernel_cudaERNS_18TensorIteratorBaseEEUlbbE_EESt5arrayIPcLm3EEEEviT0_T1_:
.text._ZN2at6native29vectorized_elementwise_kernelILi2ENS0_13BinaryFunctorIbbbZNS0_19minimum_kernel_cudaERNS_18TensorIteratorBaseEEUlbbE_EESt5arrayIPcLm3EEEEviT0_T1_:
        /* <DEDUP_REMOVED lines=9> */
[----:B------:R-:W1:Y:S08]  /*0090*/  LDC.64 R26, c[0x0][0x390] ;  /* 0x0000e400ff1a7b82 */ /* 0x000e700000000a00 */
[----:B------:R-:W2:Y:S08]  /*00a0*/  LDC.64 R16, c[0x0][0x390] ;  /* 0x0000e400ff107b82 */ /* 0x000eb00000000a00 */
[----:B------:R-:W3:Y:S08]  /*00b0*/  LDC.64 R10, c[0x0][0x398] ;  /* 0x0000e600ff0a7b82 */ /* 0x000ef00000000a00 */
[----:B------:R-:W4:Y:S01]  /*00c0*/  LDC.64 R18, c[0x0][0x398] ;  /* 0x0000e600ff127b82 */ /* 0x000f220000000a00 */
[----:B0-----:R-:W-:Y:S01]  /*00d0*/  ISETP.GE.U32.AND P4, PT, R20, UR5, PT ;  /* 0x0000000514007c0c */ /* 0x001fe2000bf86070 */
[----:B------:R-:W-:-:S06]  /*00e0*/  IMAD.MOV.U32 R0, RZ, RZ, R20 ;  /* 0x000000ffff007224 */ /* 0x000fcc00078e0014 */
[----:B------:R-:W0:Y:S08]  /*00f0*/  LDC.64 R14, c[0x0][0x398] ;  /* 0x0000e600ff0e7b82 */ /* 0x000e300000000a00 */
[----:B------:R-:W5:Y:S01]  /*0100*/  LDC.64 R12, c[0x0][0x390] ;  /* 0x0000e400ff0c7b82 */ /* 0x000f620000000a00 */
[C---:B------:R-:W-:Y:S02]  /*0110*/  @!P4 VIADD R20, R0.reuse, 0x80 ;  /* 0x000000800014c836 */ /* 0x040fe40000000000 */
[----:B------:R-:W-:-:S03]  /*0120*/  @!P4 VIADD R3, R0, UR4 ;  /* 0x000000040003cc36 */ /* 0x000fc60008000000 */
[----:B------:R-:W-:Y:S02]  /*0130*/  ISETP.GE.U32.AND P0, PT, R20, UR5, PT ;  /* 0x0000000514007c0c */ /* 0x000fe4000bf06070 */
[----:B------:R-:W5:Y:S01]  /*0140*/  LDC.64 R4, c[0x0][0x398] ;  /* 0x0000e600ff047b82 */ /* 0x000f620000000a00 */
[----:B-1----:R-:W-:-:S05]  /*0150*/  @!P4 IADD3 R26, P1, PT, R3, R26, RZ ;  /* 0x0000001a031ac210 */ /* 0x002fca0007f3e0ff */
[----:B------:R-:W-:Y:S01]  /*0160*/  @!P4 IMAD.X R27, RZ, RZ, R27, P1 ;  /* 0x000000ffff1bc224 */ /* 0x000fe200008e061b */
[----:B----4-:R-:W-:Y:S01]  /*0170*/  @!P4 IADD3 R18, P1, PT, R3, R18, RZ ;  /* 0x000000120312c210 */ /* 0x010fe20007f3e0ff */
[----:B------:R-:W1:Y:S03]  /*0180*/  LDC.64 R8, c[0x0][0x390] ;  /* 0x0000e400ff087b82 */ /* 0x000e660000000a00 */
[----:B------:R-:W4:Y:S01]  /*0190*/  @!P4 LDG.E.U8 R21, desc[UR12][R26.64] ;  /* 0x0000000c1a15c981 */ /* 0x000f22000c1e1100 */
[C---:B------:R-:W-:Y:S02]  /*01a0*/  @!P0 VIADD R7, R20.reuse, UR4 ;  /* 0x0000000414078c36 */ /* 0x040fe40008000000 */
[----:B------:R-:W-:Y:S02]  /*01b0*/  @!P0 VIADD R20, R20, 0x80 ;  /* 0x0000008014148836 */ /* 0x000fe40000000000 */
[----:B------:R-:W1:Y:S03]  /*01c0*/  LDC.64 R2, c[0x0][0x390] ;  /* 0x0000e400ff027b82 */ /* 0x000e660000000a00 */
[----:B------:R-:W-:-:S13]  /*01d0*/  ISETP.GE.U32.AND P3, PT, R20, UR5, PT ;  /* 0x0000000514007c0c */ /* 0x000fda000bf66070 */
[C---:B------:R-:W-:Y:S02]  /*01e0*/  @!P3 VIADD R25, R20.reuse, UR4 ;  /* 0x000000041419bc36 */ /* 0x040fe40008000000 */
[----:B------:R-:W-:-:S05]  /*01f0*/  @!P3 VIADD R20, R20, 0x80 ;  /* 0x000000801414b836 */ /* 0x000fca0000000000 */
[----:B------:R-:W-:Y:S02]  /*0200*/  ISETP.GE.U32.AND P2, PT, R20, UR5, PT ;  /* 0x0000000514007c0c */ /* 0x000fe4000bf46070 */
[C---:B--2---:R-:W-:Y:S02]  /*0210*/  @!P0 IADD3 R16, P6, PT, R7.reuse, R16, RZ ;  /* 0x0000001007108210 */ /* 0x044fe40007fde0ff */
[----:B---3--:R-:W-:Y:S02]  /*0220*/  @!P0 IADD3 R10, P5, PT, R7, R10, RZ ;  /* 0x0000000a070a8210 */ /* 0x008fe40007fbe0ff */
[----:B------:R-:W2:Y:S01]  /*0230*/  LDC.64 R6, c[0x0][0x398] ;  /* 0x0000e600ff067b82 */ /* 0x000ea20000000a00 */
[----:B------:R-:W-:-:S06]  /*0240*/  @!P4 IMAD.X R19, RZ, RZ, R19, P1 ;  /* 0x000000ffff13c224 */ /* 0x000fcc00008e0613 */
[C---:B------:R-:W-:Y:S01]  /*0250*/  @!P2 VIADD R23, R20.reuse, UR4 ;  /* 0x000000041417ac36 */ /* 0x040fe20008000000 */
[----:B------:R3:W4:Y:S01]  /*0260*/  @!P4 LDG.E.U8 R18, desc[UR12][R18.64] ;  /* 0x0000000c1212c981 */ /* 0x000722000c1e1100 */
[----:B------:R-:W-:-:S05]  /*0270*/  @!P2 VIADD R20, R20, 0x80 ;  /* 0x000000801414a836 */ /* 0x000fca0000000000 */
[----:B------:R-:W-:Y:S01]  /*0280*/  ISETP.GE.U32.AND P1, PT, R20, UR5, PT ;  /* 0x0000000514007c0c */ /* 0x000fe2000bf26070 */
[----:B------:R-:W-:Y:S01]  /*0290*/  @!P0 IMAD.X R17, RZ, RZ, R17, P6 ;  /* 0x000000ffff118224 */ /* 0x000fe200030e0611 */
[C---:B0-----:R-:W-:Y:S01]  /*02a0*/  @!P3 IADD3 R14, P6, PT, R25.reuse, R14, RZ ;  /* 0x0000000e190eb210 */ /* 0x041fe20007fde0ff */
[----:B------:R-:W-:Y:S01]  /*02b0*/  @!P0 IMAD.X R11, RZ, RZ, R11, P5 ;  /* 0x000000ffff0b8224 */ /* 0x000fe200028e060b */
[----:B-----5:R-:W-:Y:S02]  /*02c0*/  @!P3 IADD3 R12, P5, PT, R25, R12, RZ ;  /* 0x0000000c190cb210 */ /* 0x020fe40007fbe0ff */
[----:B------:R-:W5:Y:S01]  /*02d0*/  @!P0 LDG.E.U8 R16, desc[UR12][R16.64] ;  /* 0x0000000c10108981 */ /* 0x000f62000c1e1100 */
[----:B------:R-:W-:Y:S01]  /*02e0*/  @!P3 IMAD.X R15, RZ, RZ, R15, P6 ;  /* 0x000000ffff0fb224 */ /* 0x000fe200030e060f */
[----:B------:R-:W-:Y:S02]  /*02f0*/  @!P2 IADD3 R4, P6, PT, R23, R4, RZ ;  /* 0x000000041704a210 */ /* 0x000fe40007fde0ff */
[----:B------:R-:W5:Y:S01]  /*0300*/  @!P0 LDG.E.U8 R10, desc[UR12][R10.64] ;  /* 0x0000000c0a0a8981 */ /* 0x000f62000c1e1100 */
[----:B------:R-:W-:-:S02]  /*0310*/  @!P3 IMAD.X R13, RZ, RZ, R13, P5 ;  /* 0x000000ffff0db224 */ /* 0x000fc400028e060d */
[----:B---3--:R-:W-:Y:S01]  /*0320*/  @!P1 VIADD R19, R20, UR4 ;  /* 0x0000000414139c36 */ /* 0x008fe20008000000 */
[----:B-1----:R-:W-:Y:S01]  /*0330*/  @!P2 IADD3 R8, P5, PT, R23, R8, RZ ;  /* 0x000000081708a210 */ /* 0x002fe20007fbe0ff */
[----:B------:R-:W-:Y:S01]  /*0340*/  @!P2 IMAD.X R5, RZ, RZ, R5, P6 ;  /* 0x000000ffff05a224 */ /* 0x000fe200030e0605 */
[----:B------:R-:W3:Y:S02]  /*0350*/  @!P3 LDG.E.U8 R14, desc[UR12][R14.64] ;  /* 0x0000000c0e0eb981 */ /* 0x000ee4000c1e1100 */
[C---:B--2---:R-:W-:Y:S01]  /*0360*/  @!P1 IADD3 R6, P6, PT, R19.reuse, R6, RZ ;  /* 0x0000000613069210 */ /* 0x044fe20007fde0ff */
[----:B------:R-:W-:Y:S01]  /*0370*/  @!P2 IMAD.X R9, RZ, RZ, R9, P5 ;  /* 0x000000ffff09a224 */ /* 0x000fe200028e0609 */
[----:B------:R-:W2:Y:S01]  /*0380*/  @!P3 LDG.E.U8 R12, desc[UR12][R12.64] ;  /* 0x0000000c0c0cb981 */ /* 0x000ea2000c1e1100 */
[----:B------:R-:W-:Y:S02]  /*0390*/  @!P1 IADD3 R2, P5, PT, R19, R2, RZ ;  /* 0x0000000213029210 */ /* 0x000fe40007fbe0ff */
[----:B------:R-:W-:Y:S01]  /*03a0*/  @!P1 IMAD.X R7, RZ, RZ, R7, P6 ;  /* 0x000000ffff079224 */ /* 0x000fe200030e0607 */
[----:B------:R-:W2:Y:S02]  /*03b0*/  @!P2 LDG.E.U8 R4, desc[UR12][R4.64] ;  /* 0x0000000c0404a981 */ /* 0x000ea4000c1e1100 */
[----:B------:R-:W-:-:S02]  /*03c0*/  @!P1 IMAD.X R3, RZ, RZ, R3, P5 ;  /* 0x000000ffff039224 */ /* 0x000fc400028e0603 */
[----:B------:R-:W2:Y:S04]  /*03d0*/  @!P2 LDG.E.U8 R8, desc[UR12][R8.64] ;  /* 0x0000000c0808a981 */ /* 0x000ea8000c1e1100 */
[----:B------:R-:W2:Y:S04]  /*03e0*/  @!P1 LDG.E.U8 R6, desc[UR12][R6.64] ;  /* 0x0000000c06069981 */ /* 0x000ea8000c1e1100 */
[----:B------:R0:W2:Y:S01]  /*03f0*/  @!P1 LDG.E.U8 R2, desc[UR12][R2.64] ;  /* 0x0000000c02029981 */ /* 0x0000a2000c1e1100 */
[----:B------:R-:W-:Y:S01]  /*0400*/  PLOP3.LUT P6, PT, PT, PT, PT, 0x8, 0x80 ;  /* 0x000000000080781c */ /* 0x000fe20003fce170 */
[----:B------:R-:W-:Y:S01]  /*0410*/  @!P1 VIADD R20, R20, 0x80 ;  /* 0x0000008014149836 */ /* 0x000fe20000000000 */
[----:B----4-:R-:W-:-:S04]  /*0420*/  @!P4 ISETP.NE.AND P5, PT, R18, RZ, PT ;  /* 0x000000ff1200c20c */ /* 0x010fc80003fa5270 */
[----:B------:R-:W-:-:S04]  /*0430*/  @!P4 ISETP.NE.AND P6, PT, R21, RZ, P5 ;  /* 0x000000ff1500c20c */ /* 0x000fc80002fc5270 */
[----:B0-----:R-:W-:Y:S02]  /*0440*/  P2R R3, PR, RZ, 0x40 ;  /* 0x00000040ff037803 */ /* 0x001fe40000000000 */
[----:B------:R-:W-:Y:S02]  /*0450*/  PLOP3.LUT P6, PT, PT, PT, PT, 0x8, 0x80 ;  /* 0x000000000080781c */ /* 0x000fe40003fce170 */
[----:B-----5:R-:W-:Y:S02]  /*0460*/  @!P0 ISETP.NE.AND P4, PT, R10, RZ, PT ;  /* 0x000000ff0a00820c */ /* 0x020fe40003f85270 */
[----:B------:R-:W-:Y:S01]  /*0470*/  PLOP3.LUT P5, PT, PT, PT, PT, 0x8, 0x80 ;  /* 0x000000000080781c */ /* 0x000fe20003fae170 */
[----:B------:R-:W0:Y:S01]  /*0480*/  LDC.64 R10, c[0x0][0x390] ;  /* 0x0000e400ff0a7b82 */ /* 0x000e220000000a00 */
[----:B------:R-:W-:Y:S02]  /*0490*/  @!P0 ISETP.NE.AND P6, PT, R16, RZ, P4 ;  /* 0x000000ff1000820c */ /* 0x000fe400027c5270 */
[----:B---3--:R-:W-:-:S02]  /*04a0*/  @!P3 ISETP.NE.AND P4, PT, R14, RZ, PT ;  /* 0x000000ff0e00b20c */ /* 0x008fc40003f85270 */
[----:B------:R-:W-:Y:S02]  /*04b0*/  PLOP3.LUT P0, PT, PT, PT, PT, 0x8, 0x80 ;  /* 0x000000000080781c */ /* 0x000fe40003f0e170 */
[----:B--2---:R-:W-:Y:S02]  /*04c0*/  @!P3 ISETP.NE.AND P0, PT, R12, RZ, P4 ;  /* 0x000000ff0c00b20c */ /* 0x004fe40002705270 */
[----:B------:R-:W-:-:S04]  /*04d0*/  @!P2 ISETP.NE.AND P3, PT, R4, RZ, PT ;  /* 0x000000ff0400a20c */ /* 0x000fc80003f65270 */
[----:B------:R-:W-:Y:S02]  /*04e0*/  @!P2 ISETP.NE.AND P5, PT, R8, RZ, P3 ;  /* 0x000000ff0800a20c */ /* 0x000fe40001fa5270 */
[----:B------:R-:W-:Y:S02]  /*04f0*/  @!P1 ISETP.NE.AND P2, PT, R6, RZ, PT ;  /* 0x000000ff0600920c */ /* 0x000fe40003f45270 */
[----:B------:R-:W-:Y:S01]  /*0500*/  PLOP3.LUT P4, PT, PT, PT, PT, 0x8, 0x80 ;  /* 0x000000000080781c */ /* 0x000fe20003f8e170 */
[----:B------:R-:W1:Y:S01]  /*0510*/  LDC.64 R6, c[0x0][0x398] ;  /* 0x0000e600ff067b82 */ /* 0x000e620000000a00 */
[----:B------:R-:W-:Y:S02]  /*0520*/  @!P1 ISETP.NE.AND P4, PT, R2, RZ, P2 ;  /* 0x000000ff0200920c */ /* 0x000fe40001785270 */
[----:B------:R-:W-:Y:S02]  /*0530*/  ISETP.GE.U32.AND P1, PT, R20, UR5, PT ;  /* 0x0000000514007c0c */ /* 0x000fe4000bf26070 */
[----:B------:R-:W-:-:S02]  /*0540*/  P2R R12, PR, RZ, 0x1 ;  /* 0x00000001ff0c7803 */ /* 0x000fc40000000000 */
[----:B------:R-:W-:-:S09]  /*0550*/  ISETP.NE.AND P0, PT, R3, RZ, PT ;  /* 0x000000ff0300720c */ /* 0x000fd20003f05270 */
[----:B------:R-:W-:-:S05]  /*0560*/  @!P1 VIADD R5, R20, UR4 ;  /* 0x0000000414059c36 */ /* 0x000fca0008000000 */
[----:B0-----:R-:W-:-:S05]  /*0570*/  @!P1 IADD3 R2, P2, PT, R5, R10, RZ ;  /* 0x0000000a05029210 */ /* 0x001fca0007f5e0ff */
[----:B------:R-:W-:Y:S01]  /*0580*/  @!P1 IMAD.X R3, RZ, RZ, R11, P2 ;  /* 0x000000ffff039224 */ /* 0x000fe200010e060b */
[----:B-1----:R-:W-:-:S04]  /*0590*/  @!P1 IADD3 R4, P2, PT, R5, R6, RZ ;  /* 0x0000000605049210 */ /* 0x002fc80007f5e0ff */
[----:B------:R-:W2:Y:S01]  /*05a0*/  @!P1 LDG.E.U8 R2, desc[UR12][R2.64] ;  /* 0x0000000c02029981 */ /* 0x000ea2000c1e1100 */
[----:B------:R-:W-:Y:S02]  /*05b0*/  @!P1 IMAD.X R5, RZ, RZ, R7, P2 ;  /* 0x000000ffff059224 */ /* 0x000fe400010e0607 */
[----:B------:R-:W0:Y:S03]  /*05c0*/  LDC.64 R6, c[0x0][0x398] ;  /* 0x0000e600ff067b82 */ /* 0x000e260000000a00 */
[----:B------:R-:W3:Y:S01]  /*05d0*/  @!P1 LDG.E.U8 R4, desc[UR12][R4.64] ;  /* 0x0000000c04049981 */ /* 0x000ee2000c1e1100 */
[----:B------:R-:W-:Y:S01]  /*05e0*/  @!P1 VIADD R20, R20, 0x80 ;  /* 0x0000008014149836 */ /* 0x000fe20000000000 */
[----:B------:R-:W-:Y:S02]  /*05f0*/  PLOP3.LUT P3, PT, PT, PT, PT, 0x8, 0x80 ;  /* 0x000000000080781c */ /* 0x000fe40003f6e170 */
[----:B---3--:R-:W-:-:S02]  /*0600*/  @!P1 ISETP.NE.AND P2, PT, R4, RZ, PT ;  /* 0x000000ff0400920c */ /* 0x008fc40003f45270 */
[----:B------:R-:W1:Y:S02]  /*0610*/  LDC.64 R4, c[0x0][0x390] ;  /* 0x0000e400ff047b82 */ /* 0x000e640000000a00 */
[----:B--2---:R-:W-:Y:S02]  /*0620*/  @!P1 ISETP.NE.AND P3, PT, R2, RZ, P2 ;  /* 0x000000ff0200920c */ /* 0x004fe40001765270 */
[----:B------:R-:W-:-:S13]  /*0630*/  ISETP.GE.U32.AND P1, PT, R20, UR5, PT ;  /* 0x0000000514007c0c */ /* 0x000fda000bf26070 */
[----:B------:R-:W-:-:S05]  /*0640*/  @!P1 VIADD R9, R20, UR4 ;  /* 0x0000000414099c36 */ /* 0x000fca0008000000 */
[----:B0-----:R-:W-:-:S05]  /*0650*/  @!P1 IADD3 R6, P2, PT, R9, R6, RZ ;  /* 0x0000000609069210 */ /* 0x001fca0007f5e0ff */
[----:B------:R-:W-:Y:S01]  /*0660*/  @!P1 IMAD.X R7, RZ, RZ, R7, P2 ;  /* 0x000000ffff079224 */ /* 0x000fe200010e0607 */
[----:B-1----:R-:W-:-:S04]  /*0670*/  @!P1 IADD3 R2, P2, PT, R9, R4, RZ ;  /* 0x0000000409029210 */ /* 0x002fc80007f5e0ff */
[----:B------:R-:W2:Y:S01]  /*0680*/  @!P1 LDG.E.U8 R6, desc[UR12][R6.64] ;  /* 0x0000000c06069981 */ /* 0x000ea2000c1e1100 */
[----:B------:R-:W-:Y:S01]  /*0690*/  @!P1 IMAD.X R3, RZ, RZ, R5, P2 ;  /* 0x000000ffff039224 */ /* 0x000fe200010e0605 */
[----:B------:R-:W-:Y:S01]  /*06a0*/  P2R R13, PR, RZ, 0x40 ;  /* 0x00000040ff0d7803 */ /* 0x000fe20000000000 */
[----:B------:R-:W0:Y:S03]  /*06b0*/  LDC.64 R4, c[0x0][0x398] ;  /* 0x0000e600ff047b82 */ /* 0x000e260000000a00 */
[----:B------:R-:W3:Y:S01]  /*06c0*/  @!P1 LDG.E.U8 R2, desc[UR12][R2.64] ;  /* 0x0000000c02029981 */ /* 0x000ee2000c1e1100 */
[----:B------:R-:W-:Y:S01]  /*06d0*/  @!P1 VIADD R20, R20, 0x80 ;  /* 0x0000008014149836 */ /* 0x000fe20000000000 */
[----:B------:R-:W-:Y:S02]  /*06e0*/  PLOP3.LUT P2, PT, PT, PT, PT, 0x8, 0x80 ;  /* 0x000000000080781c */ /* 0x000fe40003f4e170 */
[----:B--2---:R-:W-:-:S02]  /*06f0*/  @!P1 ISETP.NE.AND P6, PT, R6, RZ, PT ;  /* 0x000000ff0600920c */ /* 0x004fc40003fc5270 */
[----:B------:R-:W1:Y:S02]  /*0700*/  LDC.64 R6, c[0x0][0x390] ;  /* 0x0000e400ff067b82 */ /* 0x000e640000000a00 */
[----:B---3--:R-:W-:Y:S02]  /*0710*/  @!P1 ISETP.NE.AND P2, PT, R2, RZ, P6 ;  /* 0x000000ff0200920c */ /* 0x008fe40003745270 */
[----:B------:R-:W-:-:S13]  /*0720*/  ISETP.GE.U32.AND P1, PT, R20, UR5, PT ;  /* 0x0000000514007c0c */ /* 0x000fda000bf26070 */
[----:B------:R-:W-:-:S05]  /*0730*/  @!P1 VIADD R9, R20, UR4 ;  /* 0x0000000414099c36 */ /* 0x000fca0008000000 */
[----:B0-----:R-:W-:-:S05]  /*0740*/  @!P1 IADD3 R4, P6, PT, R9, R4, RZ ;  /* 0x0000000409049210 */ /* 0x001fca0007fde0ff */
[----:B------:R-:W-:Y:S01]  /*0750*/  @!P1 IMAD.X R5, RZ, RZ, R5, P6 ;  /* 0x000000ffff059224 */ /* 0x000fe200030e0605 */
[----:B-1----:R-:W-:-:S04]  /*0760*/  @!P1 IADD3 R2, P6, PT, R9, R6, RZ ;  /* 0x0000000609029210 */ /* 0x002fc80007fde0ff */
[----:B------:R-:W2:Y:S01]  /*0770*/  @!P1 LDG.E.U8 R4, desc[UR12][R4.64] ;  /* 0x0000000c04049981 */ /* 0x000ea2000c1e1100 */
[----:B------:R-:W-:-:S05]  /*0780*/  @!P1 IMAD.X R3, RZ, RZ, R7, P6 ;  /* 0x000000ffff039224 */ /* 0x000fca00030e0607 */
[----:B------:R0:W3:Y:S01]  /*0790*/  @!P1 LDG.E.U8 R2, desc[UR12][R2.64] ;  /* 0x0000000c02029981 */ /* 0x0000e2000c1e1100 */
[----:B------:R-:W-:Y:S02]  /*07a0*/  P2R R14, PR, RZ, 0x1 ;  /* 0x00000001ff0e7803 */ /* 0x000fe40000000000 */
[----:B------:R-:W-:Y:S01]  /*07b0*/  PLOP3.LUT P6, PT, PT, PT, PT, 0x8, 0x80 ;  /* 0x000000000080781c */ /* 0x000fe20003fce170 */
[----:B------:R-:W-:Y:S04]  /*07c0*/  BSSY.RECONVERGENT B0, `(.L_x_26059) ;  /* 0x0000048000007945 */ /* 0x000fe80003800200 */
[----:B------:R-:W-:Y:S01]  /*07d0*/  BSSY.RELIABLE B1, `(.L_x_26060) ;  /* 0x000003f000017945 */ /* 0x000fe20003800100 */
[----:B------:R-:W-:Y:S02]  /*07e0*/  SEL R15, RZ, 0x1, !P4 ;  /* 0x00000001ff0f7807 */ /* 0x000fe40006000000 */
[----:B------:R-:W-:-:S02]  /*07f0*/  SEL R17, RZ, 0x1, !P3 ;  /* 0x00000001ff117807 */ /* 0x000fc40005800000 */
[----:B0-----:R-:W-:Y:S02]  /*0800*/  SEL R3, RZ, 0x1, !P2 ;  /* 0x00000001ff037807 */ /* 0x001fe40005000000 */
[----:B--2---:R-:W-:-:S04]  /*0810*/  @!P1 ISETP.NE.AND P0, PT, R4, RZ, PT ;  /* 0x000000ff0400920c */ /* 0x004fc80003f05270 */
[----:B---3--:R-:W-:Y:S02]  /*0820*/  @!P1 ISETP.NE.AND P6, PT, R2, RZ, P0 ;  /* 0x000000ff0200920c */ /* 0x008fe400007c5270 */
[----:B------:R-:W-:-:S04]  /*0830*/  ISETP.NE.AND P1, PT, R13, RZ, PT ;  /* 0x000000ff0d00720c */ /* 0x000fc80003f25270 */
[----:B------:R-:W-:Y:S02]  /*0840*/  SEL R9, RZ, 0x1, !P1 ;  /* 0x00000001ff097807 */ /* 0x000fe40004800000 */
[----:B------:R-:W-:Y:S02]  /*0850*/  ISETP.GE.U32.AND P1, PT, R0, UR5, PT ;  /* 0x0000000500007c0c */ /* 0x000fe4000bf26070 */
[----:B------:R-:W-:-:S04]  /*0860*/  ISETP.NE.AND P0, PT, R14, RZ, PT ;  /* 0x000000ff0e00720c */ /* 0x000fc80003f05270 */
[----:B------:R-:W-:Y:S02]  /*0870*/  SEL R7, RZ, 0x1, !P0 ;  /* 0x00000001ff077807 */ /* 0x000fe40004000000 */
[----:B------:R-:W-:Y:S02]  /*0880*/  ISETP.NE.AND P0, PT, R12, RZ, PT ;  /* 0x000000ff0c00720c */ /* 0x000fe40003f05270 */
[----:B------:R-:W-:Y:S02]  /*0890*/  SEL R13, RZ, 0x1, !P5 ;  /* 0x00000001ff0d7807 */ /* 0x000fe40006800000 */
[----:B------:R-:W-:Y:S02]  /*08a0*/  SEL R11, RZ, 0x1, !P0 ;  /* 0x00000001ff0b7807 */ /* 0x000fe40004000000 */
[----:B------:R-:W-:Y:S01]  /*08b0*/  SEL R2, RZ, 0x1, !P6 ;  /* 0x00000001ff027807 */ /* 0x000fe20007000000 */
        /* <DEDUP_REMOVED lines=15> */
.L_x_26061:
        /* <DEDUP_REMOVED lines=8> */
.L_x_26062:
        /* <DEDUP_REMOVED lines=8> */
.L_x_26063:
        /* <DEDUP_REMOVED lines=8> */
.L_x_26064:
        /* <DEDUP_REMOVED lines=9> */
.L_x_26065:
[----:B------:R-:W-:Y:S05]  /*0bc0*/  BSYNC.RELIABLE B1 ;  /* 0x0000000000017941 */ /* 0x000fea0003800100 */
.L_x_26060:
[----:B------:R-:W-:-:S13]  /*0bd0*/  ISETP.GE.U32.AND P0, PT, R0, UR5, PT ;  /* 0x0000000500007c0c */ /* 0x000fda000bf06070 */
[----:B------:R-:W3:Y:S01]  /*0be0*/  @!P0 LDC.64 R6, c[0x0][0x388] ;  /* 0x0000e200ff068b82 */ /* 0x000ee20000000a00 */
[C---:B012---:R-:W-:Y:S02]  /*0bf0*/  @!P0 VIADD R5, R0.reuse, UR4 ;  /* 0x0000000400058c36 */ /* 0x047fe40008000000 */
[----:B------:R-:W-:-:S03]  /*0c00*/  @!P0 VIADD R0, R0, 0x80 ;  /* 0x0000008000008836 */ /* 0x000fc60000000000 */
[----:B---3--:R-:W-:-:S05]  /*0c10*/  @!P0 IADD3 R4, P1, PT, R5, R6, RZ ;  /* 0x0000000605048210 */ /* 0x008fca0007f3e0ff */
[----:B------:R-:W-:-:S05]  /*0c20*/  @!P0 IMAD.X R5, RZ, RZ, R7, P1 ;  /* 0x000000ffff058224 */ /* 0x000fca00008e0607 */
[----:B------:R3:W-:Y:S03]  /*0c30*/  @!P0 STG.E.U8 desc[UR12][R4.64], R3 ;  /* 0x0000000304008986 */ /* 0x0007e6000c10110c */
.L_x_26066:
[----:B------:R-:W-:Y:S05]  /*0c40*/  BSYNC.RECONVERGENT B0 ;  /* 0x0000000000007941 */ /* 0x000fea0003800200 */
.L_x_26059:
        /* <DEDUP_REMOVED lines=9> */
.L_x_26058:
[----:B------:R-:W0:Y:S01]  /*0ce0*/  LDCU.128 UR8, c[0x0][0x390] ;  /* 0x00007200ff0877ac */ /* 0x000e220008000c00 */
[----:B------:R-:W1:Y:S01]  /*0cf0*/  S2R R17, SR_TID.X ;  /* 0x0000000000117919 */ /* 0x000e620000002100 */
[----:B0-----:R-:W-:-:S04]  /*0d00*/  UIADD3 UR6, UP0, UPT, UR4, UR10, URZ ;  /* 0x0000000a04067290 */ /* 0x001fc8000ff1e0ff */
[----:B------:R-:W-:Y:S02]  /*0d10*/  UIADD3.X UR7, UPT, UPT, URZ, UR11, URZ, UP0, !UPT ;  /* 0x0000000bff077290 */ /* 0x000fe400087fe4ff */
[----:B------:R-:W-:Y:S01]  /*0d20*/  UIADD3 UR8, UP0, UPT, UR4, UR8, URZ ;  /* 0x0000000804087290 */ /* 0x000fe2000ff1e0ff */
[----:B------:R-:W-:-:S03]  /*0d30*/  IMAD.U32 R2, RZ, RZ, UR6 ;  /* 0x00000006ff027e24 */ /* 0x000fc6000f8e00ff */
[----:B------:R-:W-:Y:S01]  /*0d40*/  UIADD3.X UR6, UPT, UPT, URZ, UR9, URZ, UP0, !UPT ;  /* 0x00000009ff067290 */ /* 0x000fe200087fe4ff */
[----:B------:R-:W-:Y:S02]  /*0d50*/  IMAD.U32 R3, RZ, RZ, UR7 ;  /* 0x00000007ff037e24 */ /* 0x000fe4000f8e00ff */
[----:B------:R-:W-:Y:S02]  /*0d60*/  IMAD.U32 R4, RZ, RZ, UR8 ;  /* 0x00000008ff047e24 */ /* 0x000fe4000f8e00ff */
[----:B-1----:R-:W-:-:S04]  /*0d70*/  IMAD.WIDE.U32 R2, R17, 0x2, R2 ;  /* 0x0000000211027825 */ /* 0x002fc800078e0002 */
[----:B------:R-:W-:Y:S01]  /*0d80*/  IMAD.U32 R5, RZ, RZ, UR6 ;  /* 0x00000006ff057e24 */ /* 0x000fe2000f8e00ff */
[----:B------:R-:W2:Y:S01]  /*0d90*/  LDG.E.U16 R8, desc[UR12][R2.64] ;  /* 0x0000000c02087981 */ /* 0x000ea2000c1e1500 */
[----:B------:R-:W0:Y:S01]  /*0da0*/  LDCU.64 UR6, c[0x0][0x388] ;  /* 0x00007100ff0677ac */ /* 0x000e220008000a00 */
[----:B------:R-:W-:Y:S02]  /*0db0*/  IMAD.WIDE.U32 R4, R17, 0x2, R4 ;  /* 0x0000000211047825 */ /* 0x000fe400078e0004 */
        /* <DEDUP_REMOVED lines=11> */
[----:B-1----:R-:W-:Y:S01]  /*0e70*/  IMAD.WIDE.U32 R2, R17, 0x2, R6 ;  /* 0x0000000211027825 */ /* 0x002fe200078e0006 */
[----:B--2---:R-:W-:Y:S02]  /*0e80*/  PRMT R0, R8, 0x7770, RZ ;  /* 0x0000777008007816 */ /* 0x004fe400000000ff */
[----:B---3--:R-:W-:Y:S02]  /*0e90*/  PRMT R5, R13, 0x7770, RZ ;  /* 0x000077700d057816 */ /* 0x008fe400000000ff */
[----:B------:R-:W-:Y:S02]  /*0ea0*/  ISETP.NE.AND P5, PT, R0, RZ, PT ;  /* 0x000000ff0000720c */ /* 0x000fe40003fa5270 */
[----:B----4-:R-:W-:Y:S02]  /*0eb0*/  PRMT R0, R9, 0x7770, RZ ;  /* 0x0000777009007816 */ /* 0x010fe400000000ff */
[----:B------:R-:W-:-:S02]  /*0ec0*/  PRMT R4, R13, 0x7771, RZ ;  /* 0x000077710d047816 */ /* 0x000fc400000000ff */
[----:B------:R-:W-:Y:S02]  /*0ed0*/  PRMT R8, R8, 0x7771, RZ ;  /* 0x0000777108087816 */ /* 0x000fe400000000ff */
[----:B------:R-:W-:Y:S02]  /*0ee0*/  ISETP.NE.AND P1, PT, R5, RZ, PT ;  /* 0x000000ff0500720c */ /* 0x000fe40003f25270 */
[----:B-----5:R-:W-:Y:S02]  /*0ef0*/  PRMT R5, R10, 0x7770, RZ ;  /* 0x000077700a057816 */ /* 0x020fe400000000ff */
[----:B------:R-:W-:Y:S02]  /*0f00*/  ISETP.NE.AND P5, PT, R0, RZ, P5 ;  /* 0x000000ff0000720c */ /* 0x000fe40002fa5270 */
[----:B------:R-:W-:Y:S02]  /*0f10*/  ISETP.NE.AND P2, PT, R4, RZ, PT ;  /* 0x000000ff0400720c */ /* 0x000fe40003f45270 */
[----:B------:R-:W-:-:S02]  /*0f20*/  ISETP.NE.AND P0, PT, R8, RZ, PT ;  /* 0x000000ff0800720c */ /* 0x000fc40003f05270 */
[----:B------:R-:W-:Y:S02]  /*0f30*/  PRMT R0, R9, 0x7771, RZ ;  /* 0x0000777109007816 */ /* 0x000fe400000000ff */
[----:B------:R-:W-:Y:S02]  /*0f40*/  PRMT R4, R10, 0x7771, RZ ;  /* 0x000077710a047816 */ /* 0x000fe400000000ff */
[----:B------:R-:W-:Y:S02]  /*0f50*/  ISETP.NE.AND P1, PT, R5, RZ, P1 ;  /* 0x000000ff0500720c */ /* 0x000fe40000f25270 */
[----:B------:R-:W-:Y:S02]  /*0f60*/  PRMT R5, R14, 0x7770, RZ ;  /* 0x000077700e057816 */ /* 0x000fe400000000ff */
[----:B------:R-:W-:Y:S02]  /*0f70*/  ISETP.NE.AND P0, PT, R0, RZ, P0 ;  /* 0x000000ff0000720c */ /* 0x000fe40000705270 */
[----:B------:R-:W-:-:S02]  /*0f80*/  ISETP.NE.AND P2, PT, R4, RZ, P2 ;  /* 0x000000ff0400720c */ /* 0x000fc40001745270 */
[----:B------:R-:W-:Y:S02]  /*0f90*/  PRMT R0, R14, 0x7771, RZ ;  /* 0x000077710e007816 */ /* 0x000fe400000000ff */
[C---:B------:R-:W-:Y:S02]  /*0fa0*/  PRMT R6, R15.reuse, 0x7770, RZ ;  /* 0x000077700f067816 */ /* 0x040fe400000000ff */
[----:B------:R-:W-:Y:S02]  /*0fb0*/  PRMT R4, R15, 0x7771, RZ ;  /* 0x000077710f047816 */ /* 0x000fe400000000ff */
[----:B------:R-:W-:Y:S02]  /*0fc0*/  ISETP.NE.AND P6, PT, R5, RZ, PT ;  /* 0x000000ff0500720c */ /* 0x000fe40003fc5270 */
[----:B------:R-:W-:Y:S02]  /*0fd0*/  SEL R5, RZ, 0x1, !P5 ;  /* 0x00000001ff057807 */ /* 0x000fe40006800000 */
[----:B------:R-:W-:-:S02]  /*0fe0*/  ISETP.NE.AND P3, PT, R0, RZ, PT ;  /* 0x000000ff0000720c */ /* 0x000fc40003f65270 */
[----:B------:R-:W-:Y:S02]  /*0ff0*/  ISETP.NE.AND P4, PT, R6, RZ, PT ;  /* 0x000000ff0600720c */ /* 0x000fe40003f85270 */
[----:B------:R-:W-:Y:S02]  /*1000*/  ISETP.NE.AND P5, PT, R4, RZ, PT ;  /* 0x000000ff0400720c */ /* 0x000fe40003fa5270 */
[C---:B------:R-:W-:Y:S02]  /*1010*/  PRMT R6, R11.reuse, 0x7770, RZ ;  /* 0x000077700b067816 */ /* 0x040fe400000000ff */
[----:B------:R-:W-:Y:S02]  /*1020*/  PRMT R0, R11, 0x7771, RZ ;  /* 0x000077710b007816 */ /* 0x000fe400000000ff */
[C---:B------:R-:W-:Y:S02]  /*1030*/  PRMT R7, R12.reuse, 0x7770, RZ ;  /* 0x000077700c077816 */ /* 0x040fe400000000ff */
[----:B------:R-:W-:-:S02]  /*1040*/  PRMT R4, R12, 0x7771, RZ ;  /* 0x000077710c047816 */ /* 0x000fc400000000ff */
[----:B------:R-:W-:Y:S02]  /*1050*/  ISETP.NE.AND P6, PT, R6, RZ, P6 ;  /* 0x000000ff0600720c */ /* 0x000fe400037c5270 */
[----:B------:R-:W-:Y:S02]  /*1060*/  ISETP.NE.AND P3, PT, R0, RZ, P3 ;  /* 0x000000ff0000720c */ /* 0x000fe40001f65270 */
[----:B------:R-:W-:Y:S02]  /*1070*/  ISETP.NE.AND P4, PT, R7, RZ, P4 ;  /* 0x000000ff0700720c */ /* 0x000fe40002785270 */
[----:B------:R-:W-:Y:S02]  /*1080*/  ISETP.NE.AND P5, PT, R4, RZ, P5 ;  /* 0x000000ff0400720c */ /* 0x000fe40002fa5270 */
[----:B------:R-:W-:Y:S02]  /*1090*/  SEL R0, RZ, 0x1, !P0 ;  /* 0x00000001ff007807 */ /* 0x000fe40004000000 */
        /* <DEDUP_REMOVED lines=15> */
.L_x_26067:
        /* <DEDUP_REMOVED lines=15> */
.L_x_41111:


//--------------------- .text._ZN2at6native29vectorized_elementwise_kernelILi4ENS0_13BinaryFunctorIbbbZNS0_19minimum_kernel_cudaERNS_18TensorIteratorBaseEEUlbbE_EESt5arrayIPcLm3EEEEviT0_T1_ --------------------------
	.section	.text._ZN2at6native29vectorized_elementwise_kernelILi4ENS0_13BinaryFunctorIbbbZNS0_19minimum_kernel_cudaERNS_18TensorIteratorBaseEEUlbbE_EESt5arrayIPcLm3EEEEviT0_T1_,"ax",@progbits
	.align	128
        .global         _ZN2at6native29vectorized_elementwise_kernelILi4ENS0_13BinaryFunctorIbbbZNS0_19minimum_kernel_cudaERNS_18TensorIteratorBaseEEUlbbE_EESt5arrayIPcLm3EEEEviT0_T1_
        .type           _ZN2at6native29vectorized_elementwise_kernelILi4ENS0_13BinaryFunctorIbbbZNS0_19minimum_kernel_cudaERNS_18TensorIteratorBaseEEUlbbE_EESt5arrayIPcLm3EEEEviT0_T1_,@function
        .size           _ZN2at6native29vectorized_elementwise_kernelILi4ENS0_13BinaryFunctorIbbbZNS0_19minimum_kernel_cudaERNS_18TensorIteratorBaseEEUlbbE_EESt5arrayIPcLm3EEEEviT0_T1_,(.L_x_41112 - _ZN2at6native29vectorized_elementwise_kernelILi4ENS0_13BinaryFunctorIbbbZNS0_19minimum_kernel_cudaERNS_18TensorIteratorBaseEEUlbbE_EESt5arrayIPcLm3EEEEviT0_T1_)
        .other          _ZN2at6native29vectorized_elementwise_kernelILi4ENS0_13BinaryFunctorIbbbZNS0_19minimum_kernel_cudaERNS_18TensorIteratorBaseEEUlbbE_EESt5arrayIPcLm3EEEEviT0_T1_,@"STO_CUDA_ENTRY STV_DEFAULT"
_ZN2at6native29vectorized_elementwise_kernelILi4ENS0_13BinaryFunctorIbbbZNS0_19minimum_kernel_cudaERNS_18TensorIteratorBaseEEUlbbE_EESt5arrayIPcLm3EEEEviT0_T1_:
.text._ZN2at6native29vectorized_elementwise_kernelILi4ENS0_13BinaryFunctorIbbbZNS0_19minimum_kernel_cudaERNS_18TensorIteratorBaseEEUlbbE_EESt5arrayIPcLm3EEEEviT0_T1_:
        /* <DEDUP_REMOVED lines=155> */
.L_x_26071:
        /* <DEDUP_REMOVED lines=8> */
.L_x_26072:
        /* <DEDUP_REMOVED lines=8> */
.L_x_26073:
        /* <DEDUP_REMOVED lines=8> */
.L_x_26074:
        /* <DEDUP_REMOVED lines=9> */
.L_x_26075:
[----:B------:R-:W-:Y:S05]  /*0bc0*/  BSYNC.RELIABLE B1 ;  /* 0x0000000000017941 */ /* 0x000fea0003800100 */
.L_x_26070:
[----:B------:R-:W-:-:S13]  /*0bd0*/  ISETP.GE.U32.AND P0, PT, R0, UR5, PT ;  /* 0x0000000500007c0c */ /* 0x000fda000bf06070 */
[----:B------:R-:W3:Y:S01]  /*0be0*/  @!P0 LDC.64 R6, c[0x0][0x388] ;  /* 0x0000e200ff068b82 */ /* 0x000ee20000000a00 */
[C---:B012---:R-:W-:Y:S02]  /*0bf0*/  @!P0 VIADD R5, R0.reuse, UR4 ;  /* 0x0000000400058c36 */ /* 0x047fe40008000000 */
[----:B------:R-:W-:-:S03]  /*0c00*/  @!P0 VIADD R0, R0, 0x80 ;  /* 0x0000008000008836 */ /* 0x000fc60000000000 */
[----:B---3--:R-:W-:-:S05]  /*0c10*/  @!P0 IADD3 R4, P1, PT, R5, R6, RZ ;  /* 0x0000000605048210 */ /* 0x008fca0007f3e0ff */
[----:B------:R-:W-:-:S05]  /*0c20*/  @!P0 IMAD.X R5, RZ, RZ, R7, P1 ;  /* 0x000000ffff058224 */ /* 0x000fca00008e0607 */
[----:B------:R3:W-:Y:S03]  /*0c30*/  @!P0 STG.E.U8 desc[UR12][R4.64], R3 ;  /* 0x0000000304008986 */ /* 0x0007e6000c10110c */
.L_x_26076:
[----:B------:R-:W-:Y:S05]  /*0c40*/  BSYNC.RECONVERGENT B0 ;  /* 0x0000000000007941 */ /* 0x000fea0003800200 */
.L_x_26069:
        /* <DEDUP_REMOVED lines=9> */
.L_x_26068:
[----:B------:R-:W0:Y:S01]  /*0ce0*/  LDCU.128 UR8, c[0x0][0x390] ;  /* 0x00007200ff0877ac */ /* 0x000e220008000c00 */
[----:B------:R-:W1:Y:S01]  /*0cf0*/  S2R R0, SR_TID.X ;  /* 0x0000000000007919 */ /* 0x000e620000002100 */
[----:B0-----:R-:W-:-:S04]  /*0d00*/  UIADD3 UR6, UP0, UPT, UR4, UR10, URZ ;  /* 0x0000000a04067290 */ /* 0x001fc8000ff1e0ff */
[----:B------:R-:W-:Y:S02]  /*0d10*/  UIADD3.X UR7, UPT, UPT, URZ, UR11, URZ, UP0, !UPT ;  /* 0x0000000bff077290 */ /* 0x000fe400087fe4ff */
[----:B------:R-:W-:Y:S01]  /*0d20*/  UIADD3 UR8, UP0, UPT, UR4, UR8, URZ ;  /* 0x0000000804087290 */ /* 0x000fe2000ff1e0ff */
[----:B------:R-:W-:-:S03]  /*0d30*/  IMAD.U32 R4, RZ, RZ, UR6 ;  /* 0x00000006ff047e24 */ /* 0x000fc6000f8e00ff */
[----:B------:R-:W-:Y:S01]  /*0d40*/  IMAD.U32 R5, RZ, RZ, UR7 ;  /* 0x00000007ff057e24 */ /* 0x000fe2000f8e00ff */
[----:B------:R-:W-:Y:S01]  /*0d50*/  UIADD3.X UR6, UPT, UPT, URZ, UR9, URZ, UP0, !UPT ;  /* 0x00000009ff067290 */ /* 0x000fe200087fe4ff */
[----:B------:R-:W-:Y:S02]  /*0d60*/  IMAD.U32 R2, RZ, RZ, UR8 ;  /* 0x00000008ff027e24 */ /* 0x000fe4000f8e00ff */
[----:B-1----:R-:W-:-:S04]  /*0d70*/  IMAD.WIDE.U32 R4, R0, 0x4, R4 ;  /* 0x0000000400047825 */ /* 0x002fc800078e0004 */
[----:B------:R-:W-:Y:S01]  /*0d80*/  IMAD.U32 R3, RZ, RZ, UR6 ;  /* 0x00000006ff037e24 */ /* 0x000fe2000f8e00ff */
[----:B------:R-:W2:Y:S03]  /*0d90*/  LDG.E R7, desc[UR12][R4.64] ;  /* 0x0000000c04077981 */ /* 0x000ea6000c1e1900 */
[----:B------:R-:W0:Y:S01]  /*0da0*/  LDCU.64 UR6, c[0x0][0x388] ;  /* 0x00007100ff0677ac */ /* 0x000e220008000a00 */
[----:B------:R-:W-:Y:S01]  /*0db0*/  IMAD.WIDE.U32 R2, R0, 0x4, R2 ;  /* 0x0000000400027825 */ /* 0x000fe200078e0002 */
[----:B------:R-:W3:Y:S04]  /*0dc0*/  LDG.E R11, desc[UR12][R4.64+0x200] ;  /* 0x0002000c040b7981 */ /* 0x000ee8000c1e1900 */
[----:B------:R-:W4:Y:S04]  /*0dd0*/  LDG.E R6, desc[UR12][R2.64] ;  /* 0x0000000c02067981 */ /* 0x000f28000c1e1900 */
[----:B------:R4:W5:Y:S01]  /*0de0*/  LDG.E R8, desc[UR12][R2.64+0x200] ;  /* 0x0002000c02087981 */ /* 0x000962000c1e1900 */
[----:B0-----:R-:W-:-:S04]  /*0df0*/  UIADD3 UR6, UP0, UPT, UR4, UR6, URZ ;  /* 0x0000000604067290 */ /* 0x001fc8000ff1e0ff */
[----:B------:R-:W-:Y:S01]  /*0e00*/  UIADD3.X UR7, UPT, UPT, URZ, UR7, URZ, UP0, !UPT ;  /* 0x00000007ff077290 */ /* 0x000fe200087fe4ff */
[C---:B--2---:R-:W-:Y:S02]  /*0e10*/  PRMT R9, R7.reuse, 0x7770, RZ ;  /* 0x0000777007097816 */ /* 0x044fe400000000ff */
[----:B------:R-:W-:Y:S02]  /*0e20*/  PRMT R10, R7, 0x7771, RZ ;  /* 0x00007771070a7816 */ /* 0x000fe400000000ff */
[----:B------:R-:W-:Y:S02]  /*0e30*/  ISETP.NE.AND P5, PT, R9, RZ, PT ;  /* 0x000000ff0900720c */ /* 0x000fe40003fa5270 */
[----:B------:R-:W-:Y:S02]  /*0e40*/  PRMT R9, R7, 0x7772, RZ ;  /* 0x0000777207097816 */ /* 0x000fe400000000ff */
[----:B------:R-:W-:Y:S02]  /*0e50*/  ISETP.NE.AND P0, PT, R10, RZ, PT ;  /* 0x000000ff0a00720c */ /* 0x000fe40003f05270 */
[----:B------:R-:W-:-:S02]  /*0e60*/  ISETP.NE.AND P2, PT, R9, RZ, PT ;  /* 0x000000ff0900720c */ /* 0x000fc40003f45270 */
[C---:B----4-:R-:W-:Y:S02]  /*0e70*/  PRMT R2, R6.reuse, 0x7772, RZ ;  /* 0x0000777206027816 */ /* 0x050fe400000000ff */
[----:B---3--:R-:W-:Y:S02]  /*0e80*/  PRMT R3, R11, 0x7770, RZ ;  /* 0x000077700b037816 */ /* 0x008fe400000000ff */
[----:B------:R-:W-:Y:S02]  /*0e90*/  PRMT R10, R7, 0x7773, RZ ;  /* 0x00007773070a7816 */ /* 0x000fe400000000ff */
[----:B------:R-:W-:Y:S02]  /*0ea0*/  PRMT R7, R6, 0x7770, RZ ;  /* 0x0000777006077816 */ /* 0x000fe400000000ff */
[----:B------:R-:W-:Y:S02]  /*0eb0*/  ISETP.NE.AND P2, PT, R2, RZ, P2 ;  /* 0x000000ff0200720c */ /* 0x000fe40001745270 */
[----:B------:R-:W-:-:S02]  /*0ec0*/  ISETP.NE.AND P6, PT, R3, RZ, PT ;  /* 0x000000ff0300720c */ /* 0x000fc40003fc5270 */
[----:B------:R-:W-:Y:S02]  /*0ed0*/  PRMT R4, R6, 0x7771, RZ ;  /* 0x0000777106047816 */ /* 0x000fe400000000ff */
[C---:B------:R-:W-:Y:S02]  /*0ee0*/  PRMT R2, R11.reuse, 0x7771, RZ ;  /* 0x000077710b027816 */ /* 0x040fe400000000ff */
[----:B------:R-:W-:Y:S02]  /*0ef0*/  PRMT R3, R11, 0x7772, RZ ;  /* 0x000077720b037816 */ /* 0x000fe400000000ff */
[----:B------:R-:W-:Y:S02]  /*0f00*/  ISETP.NE.AND P5, PT, R7, RZ, P5 ;  /* 0x000000ff0700720c */ /* 0x000fe40002fa5270 */
[----:B------:R-:W-:Y:S02]  /*0f10*/  PRMT R11, R11, 0x7773, RZ ;  /* 0x000077730b0b7816 */ /* 0x000fe400000000ff */
[----:B------:R-:W-:-:S02]  /*0f20*/  ISETP.NE.AND P0, PT, R4, RZ, P0 ;  /* 0x000000ff0400720c */ /* 0x000fc40000705270 */
[----:B------:R-:W-:Y:S02]  /*0f30*/  ISETP.NE.AND P3, PT, R2, RZ, PT ;  /* 0x000000ff0200720c */ /* 0x000fe40003f65270 */
[----:B------:R-:W-:Y:S02]  /*0f40*/  ISETP.NE.AND P4, PT, R3, RZ, PT ;  /* 0x000000ff0300720c */ /* 0x000fe40003f85270 */
[----:B------:R-:W-:Y:S02]  /*0f50*/  SEL R7, RZ, 0x1, !P5 ;  /* 0x00000001ff077807 */ /* 0x000fe40006800000 */
[C---:B-----5:R-:W-:Y:S02]  /*0f60*/  PRMT R2, R8.reuse, 0x7770, RZ ;  /* 0x0000777008027816 */ /* 0x060fe400000000ff */
[C---:B------:R-:W-:Y:S02]  /*0f70*/  PRMT R3, R8.reuse, 0x7771, RZ ;  /* 0x0000777108037816 */ /* 0x040fe400000000ff */
[----:B------:R-:W-:-:S02]  /*0f80*/  PRMT R4, R8, 0x7772, RZ ;  /* 0x0000777208047816 */ /* 0x000fc400000000ff */
[----:B------:R-:W-:Y:S02]  /*0f90*/  ISETP.NE.AND P1, PT, R10, RZ, PT ;  /* 0x000000ff0a00720c */ /* 0x000fe40003f25270 */
[----:B------:R-:W-:Y:S02]  /*0fa0*/  PRMT R6, R6, 0x7773, RZ ;  /* 0x0000777306067816 */ /* 0x000fe400000000ff */
[----:B------:R-:W-:Y:S02]  /*0fb0*/  ISETP.NE.AND P5, PT, R11, RZ, PT ;  /* 0x000000ff0b00720c */ /* 0x000fe40003fa5270 */
[----:B------:R-:W-:Y:S02]  /*0fc0*/  PRMT R8, R8, 0x7773, RZ ;  /* 0x0000777308087816 */ /* 0x000fe400000000ff */
[----:B------:R-:W-:Y:S02]  /*0fd0*/  ISETP.NE.AND P1, PT, R6, RZ, P1 ;  /* 0x000000ff0600720c */ /* 0x000fe40000f25270 */
[----:B------:R-:W-:-:S02]  /*0fe0*/  ISETP.NE.AND P6, PT, R2, RZ, P6 ;  /* 0x000000ff0200720c */ /* 0x000fc400037c5270 */
[----:B------:R-:W-:Y:S02]  /*0ff0*/  ISETP.NE.AND P3, PT, R3, RZ, P3 ;  /* 0x000000ff0300720c */ /* 0x000fe40001f65270 */
[----:B------:R-:W-:Y:S02]  /*1000*/  ISETP.NE.AND P4, PT, R4, RZ, P4 ;  /* 0x000000ff0400720c */ /* 0x000fe40002785270 */
[----:B------:R-:W-:Y:S02]  /*1010*/  ISETP.NE.AND P5, PT, R8, RZ, P5 ;  /* 0x000000ff0800720c */ /* 0x000fe40002fa5270 */
[----:B------:R-:W-:Y:S02]  /*1020*/  SEL R6, RZ, 0x1, !P0 ;  /* 0x00000001ff067807 */ /* 0x000fe40004000000 */
[----:B------:R-:W-:Y:S02]  /*1030*/  SEL R4, RZ, 0x1, !P1 ;  /* 0x00000001ff047807 */ /* 0x000fe40004800000 */
[----:B------:R-:W-:-:S02]  /*1040*/  SEL R5, RZ, 0x1, !P2 ;  /* 0x00000001ff057807 */ /* 0x000fc40005000000 */
[----:B------:R-:W-:Y:S02]  /*1050*/  SEL R11, RZ, 0x1, !P6 ;  /* 0x00000001ff0b7807 */ /* 0x000fe40007000000 */
[----:B------:R-:W-:Y:S02]  /*1060*/  SEL R10, RZ, 0x1, !P3 ;  /* 0x00000001ff0a7807 */ /* 0x000fe40005800000 */
[----:B------:R-:W-:Y:S02]  /*1070*/  SEL R8, RZ, 0x1, !P5 ;  /* 0x00000001ff087807 */ /* 0x000fe40006800000 */
[----:B------:R-:W-:Y:S01]  /*1080*/  SEL R9, RZ, 0x1, !P4 ;  /* 0x00000001ff097807 */ /* 0x000fe20006000000 */
[----:B------:R-:W-:Y:S01]  /*1090*/  IMAD.U32 R2, RZ, RZ, UR6 ;  /* 0x00000006ff027e24 */ /* 0x000fe2000f8e00ff */
[----:B------:R-:W-:Y:S01]  /*10a0*/  PRMT R7, R7, 0x3340, R6 ;  /* 0x0000334007077816 */ /* 0x000fe20000000006 */
[----:B------:R-:W-:Y:S01]  /*10b0*/  IMAD.U32 R3, RZ, RZ, UR7 ;  /* 0x00000007ff037e24 */ /* 0x000fe2000f8e00ff */
[----:B------:R-:W-:-:S02]  /*10c0*/  PRMT R4, R5, 0x3340, R4 ;  /* 0x0000334005047816 */ /* 0x000fc40000000004 */
[----:B------:R-:W-:Y:S02]  /*10d0*/  PRMT R11, R11, 0x3340, R10 ;  /* 0x000033400b0b7816 */ /* 0x000fe4000000000a */
[----:B------:R-:W-:Y:S01]  /*10e0*/  PRMT R8, R9, 0x3340, R8 ;  /* 0x0000334009087816 */ /* 0x000fe20000000008 */
[----:B------:R-:W-:Y:S01]  /*10f0*/  IMAD.WIDE.U32 R2, R0, 0x4, R2 ;  /* 0x0000000400027825 */ /* 0x000fe200078e0002 */
[----:B------:R-:W-:Y:S02]  /*1100*/  PRMT R7, R7, 0x5410, R4 ;  /* 0x0000541007077816 */ /* 0x000fe40000000004 */
[----:B------:R-:W-:-:S03]  /*1110*/  PRMT R11, R11, 0x5410, R8 ;  /* 0x000054100b0b7816 */ /* 0x000fc60000000008 */
[----:B------:R-:W-:Y:S04]  /*1120*/  STG.E desc[UR12][R2.64], R7 ;  /* 0x0000000702007986 */ /* 0x000fe8000c10190c */
[----:B------:R-:W-:Y:S01]  /*1130*/  STG.E desc[UR12][R2.64+0x200], R11 ;  /* 0x0002000b02007986 */ /* 0x000fe2000c10190c */
[----:B------:R-:W-:Y:S05]  /*1140*/  EXIT ;  /* 0x000000000000794d */ /* 0x000fea0003800000 */
.L_x_26077:
        /* <DEDUP_REMOVED lines=11> */
.L_x_41112:


//--------------------- .text._ZN2at6native29vectorized_elementwise_kernelILi8ENS0_13BinaryFunctorIbbbZNS0_19minimum_kernel_cudaERNS_18TensorIteratorBaseEEUlbbE_EESt5arrayIPcLm3EEEEviT0_T1_ --------------------------
	.section	.text._ZN2at6native29vectorized_elementwise_kernelILi8ENS0_13BinaryFunctorIbbbZNS0_19minimum_kernel_cudaERNS_18TensorIteratorBaseEEUlbbE_EESt5arrayIPcLm3EEEEviT0_T1_,"ax",@progbits
	.align	128
        .global         _ZN2at6native29vectorized_elementwise_kernelILi8ENS0_13BinaryFunctorIbbbZNS0_19minimum_kernel_cudaERNS_18TensorIteratorBaseEEUlbbE_EESt5arrayIPcLm3EEEEviT0_T1_
        .type           _ZN2at6native29vectorized_elementwise_kernelILi8ENS0_13BinaryFunctorIbbbZNS0_19minimum_kernel_cudaERNS_18TensorIteratorBaseEEUlbbE_EESt5arrayIPcLm3EEEEviT0_T1_,@function
        .size           _ZN2at6native29vectorized_elementwise_kernelILi8ENS0_13BinaryFunctorIbbbZNS0_19minimum_kernel_cudaERNS_18TensorIteratorBaseEEUlbbE_EESt5arrayIPcLm3EEEEviT0_T1_,(.L_x_41113 - _ZN2at6native29vectorized_elementwise_kernelILi8ENS0_13BinaryFunctorIbbbZNS0_19minimum_kernel_cudaERNS_18TensorIteratorBaseEEUlbbE_EESt5arrayIPcLm3EEEEviT0_T1_)
        .other          _ZN2at6native29vectorized_elementwise_kernelILi8ENS0_13BinaryFunctorIbbbZNS0_19minimum_kernel_cudaERNS_18TensorIteratorBaseEEUlbbE_EESt5arrayIPcLm3EEEEviT0_T1_,@"STO_CUDA_ENTRY STV_DEFAULT"
_ZN2at6native29vectorized_elementwise_kernelILi8ENS0_13BinaryFunctorIbbbZNS0_19minimum_kernel_cudaERNS_18TensorIteratorBaseEEUlbbE_EESt5arrayIPcLm3EEEEviT0_T1_:
.text._ZN2at6native29vectorized_elementwise_kernelILi8ENS0_13BinaryFunctorIbbbZNS0_19minimum_kernel_cudaERNS_18TensorIteratorBaseEEUlbbE_EESt5arrayIPcLm3EEEEviT0_T1_:
[----:B------:R-:W-:Y:S01]  /*0000*/  LDC R1, c[0x0][0x37c] ;  /* 0x0000df00ff017b82 */ /* 0x000fe20000000800 */
[----:B------:R-:W-:Y:S05]  /*0010*/  EXIT ;  /* 0x000000000000794d */ /* 0x000fea0003800000 */
.L_x_26078:
        /* <DEDUP_REMOVED lines=14> */
.L_x_41113:


//--------------------- .text._ZN2at6native18elementwise_kernelILi128ELi4EZNS0_15gpu_kernel_implINS0_13AUnaryFunctorIN3c108BFloat16ES5_S5_ZZZNS0_19maximum_kernel_cudaERNS_18TensorIteratorBaseEENKUlvE0_clEvENKUlvE2_clEvEUlS5_S5_E_EEEEvS7_RKT_EUliE_EEviT1_ --------------------------
	.section	.text._ZN2at6native18elementwise_kernelILi128ELi4EZNS0_15gpu_kernel_implINS0_13AUnaryFunctorIN3c108BFloat16ES5_S5_ZZZNS0_19maximum_kernel_cudaERNS_18TensorIteratorBaseEENKUlvE0_clEvENKUlvE2_clEvEUlS5_S5_E_EEEEvS7_RKT_EUliE_EEviT1_,"ax",@progbits
	.align	128
        .global         _ZN2at6native18elementwise_kernelILi128ELi4EZNS0_15gpu_kernel_implINS0_13AUnaryFunctorIN3c108BFloat16ES5_S5_ZZZNS0_19maximum_kernel_cudaERNS_18TensorIteratorBaseEENKUlvE0_clEvENKUlvE2_clEvEUlS5_S5_E_EEEEvS7_RKT_EUliE_EEviT1_
        .type           _ZN2at6native18elementwise_kernelILi128ELi4EZNS0_15gpu_kernel_implINS0_13AUnaryFunctorIN3c108BFloat16ES5_S5_ZZZNS0_19maximum_kernel_cudaERNS_18TensorIteratorBaseEENKUlvE0_clEvENKUlvE2_clEvEUlS5_S5_E_EEEEvS7_RKT_EUliE_EEviT1_,@function
        .size           _ZN2at6native18elementwise_kernelILi128ELi4EZNS0_15gpu_kernel_implINS0_13AUnaryFunctorIN3c108BFloat16ES5_S5_ZZZNS0_19maximum_kernel_cudaERNS_18TensorIteratorBaseEENKUlvE0_clEvENKUlvE2_clEvEUlS5_S5_E_EEEEvS7_RKT_EUliE_EEviT1_,(.L_x_41114 - _ZN2at6native18elementwise_kernelILi128ELi4EZNS0_15gpu_kernel_implINS0_13AUnaryFunctorIN3c108BFloat16ES5_S5_ZZZNS0_19maximum_kernel_cudaERNS_18TensorIteratorBaseEENKUlvE0_clEvENKUlvE2_clEvEUlS5_S5_E_EEEEvS7_RKT_EUliE_EEviT1_)
        .other          _ZN2at6native18elementwise_kernelILi128ELi4EZNS0_15gpu_kernel_implINS0_13AUnaryFunctorIN3c108BFloat16ES5_S5_ZZZNS0_19maximum_kernel_cudaERNS_18TensorIteratorBaseEENKUlvE0_clEvENKUlvE2_clEvEUlS5_S5_E_EEEEvS7_RKT_EUliE_EEviT1_,@"STO_CUDA_ENTRY STV_DEFAULT"
_ZN2at6native18elementwise_kernelILi128ELi4EZNS0_15gpu_kernel_implINS0_13AUnaryFunctorIN3c108BFloat16ES5_S5_ZZZNS0_19maximum_kernel_cudaERNS_18TensorIteratorBaseEENKUlvE0_clEvENKUlvE2_clEvEUlS5_S5_E_EEEEvS7_RKT_EUliE_EEviT1_:
.text._ZN2at6native18elementwise_kernelILi128ELi4EZNS0_15gpu_kernel_implINS0_13AUnaryFunctorIN3c108BFloat16ES5_S5_ZZZNS0_19maximum_kernel_cudaERNS_18TensorIteratorBaseEENKUlvE0_clEvENKUlvE2_clEvEUlS5_S5_E_EEEEvS7_RKT_EUliE_EEviT1_:
        /* <DEDUP_REMOVED lines=321> */
.L_x_26081:
        /* <DEDUP_REMOVED lines=18> */
.L_x_26085:
[----:B------:R-:W2:Y:S02]  /*1530*/  LDG.E.U8 R2, desc[UR36][R2.64] ;  /* 0x0000002402027981 */ /* 0x000ea4000c1e1100 */
[----:B--2---:R-:W-:-:S04]  /*1540*/  I2FP.F32.U32 R0, R2 ;  /* 0x0000000200007245 */ /* 0x004fc80000201000 */
[----:B------:R-:W-:Y:S01]  /*1550*/  F2FP.BF16.F32.PACK_AB R0, RZ, R0 ;  /* 0x00000000ff00723e */ /* 0x000fe200000010ff */
[----:B------:R-:W-:Y:S06]  /*1560*/  BRA `(.L_x_26087) ;  /* 0x0000000c00a47947 */ /* 0x000fec0003800000 */
.L_x_26084:
        /* <DEDUP_REMOVED lines=10> */
.L_x_26089:
[----:B------:R-:W2:Y:S02]  /*1610*/  LDG.E R2, desc[UR36][R2.64] ;  /* 0x0000002402027981 */ /* 0x000ea4000c1e1900 */
[----:B--2---:R-:W-:-:S04]  /*1620*/  I2FP.F32.S32 R0, R2 ;  /* 0x0000000200007245 */ /* 0x004fc80000201400 */
[----:B------:R-:W-:Y:S01]  /*1630*/  F2FP.BF16.F32.PACK_AB R0, RZ, R0 ;  /* 0x00000000ff00723e */ /* 0x000fe200000010ff */
[----:B------:R-:W-:Y:S06]  /*1640*/  BRA `(.L_x_26087) ;  /* 0x0000000c006c7947 */ /* 0x000fec0003800000 */
.L_x_26088:
[----:B------:R-:W2:Y:S02]  /*1650*/  LDG.E.U16 R2, desc[UR36][R2.64] ;  /* 0x0000002402027981 */ /* 0x000ea4000c1e1500 */
[----:B--2---:R-:W0:Y:S02]  /*1660*/  I2F.S16 R0, R2 ;  /* 0x0000000200007306 */ /* 0x004e240000101400 */
[----:B0-----:R-:W-:Y:S01]  /*1670*/  F2FP.BF16.F32.PACK_AB R0, RZ, R0 ;  /* 0x00000000ff00723e */ /* 0x001fe200000010ff */
[----:B------:R-:W-:Y:S06]  /*1680*/  BRA `(.L_x_26087) ;  /* 0x0000000c005c7947 */ /* 0x000fec0003800000 */
.L_x_26083:
        /* <DEDUP_REMOVED lines=9> */
.L_x_26091:
[----:B------:R-:W2:Y:S02]  /*1720*/  LDG.E.U16 R0, desc[UR36][R2.64] ;  /* 0x0000002402007981 */ /* 0x000ea4000c1e1500 */
[----:B--2---:R-:W-:-:S05]  /*1730*/  HADD2.F32 R0, -RZ, R0.H0_H0 ;  /* 0x20000000ff007230 */ /* 0x004fca0000004100 */
[----:B------:R-:W-:Y:S01]  /*1740*/  F2FP.BF16.F32.PACK_AB R0, RZ, R0 ;  /* 0x00000000ff00723e */ /* 0x000fe200000010ff */
[----:B------:R-:W-:Y:S06]  /*1750*/  BRA `(.L_x_26087) ;  /* 0x0000000c00287947 */ /* 0x000fec0003800000 */
.L_x_26090:
        /* <DEDUP_REMOVED lines=9> */
.L_x_26093:
[----:B------:R-:W2:Y:S02]  /*17f0*/  LDG.E.U16 R2, desc[UR36][R2.64] ;  /* 0x0000002402027981 */ /* 0x000ea4000c1e1500 */
[----:B--2---:R-:W-:-:S05]  /*1800*/  HADD2.F32 R0, -RZ, R2.H0_H0 ;  /* 0x20000002ff007230 */ /* 0x004fca0000004100 */
[----:B------:R-:W-:Y:S01]  /*1810*/  F2FP.BF16.F32.PACK_AB R0, RZ, R0 ;  /* 0x00000000ff00723e */ /* 0x000fe200000010ff */
[----:B------:R-:W-:Y:S06]  /*1820*/  BRA `(.L_x_26087) ;  /* 0x0000000800f47947 */ /* 0x000fec0003800000 */
.L_x_26092:
        /* <DEDUP_REMOVED lines=12> */
.L_x_26082:
        /* <DEDUP_REMOVED lines=13> */
.L_x_26096:
        /* <DEDUP_REMOVED lines=12> */
.L_x_26095:
        /* <DEDUP_REMOVED lines=27> */
.L_x_26098:
        /* <DEDUP_REMOVED lines=13> */
.L_x_26097:
[----:B------:R0:W5:Y:S01]  /*1d00*/  LDG.E.U16 R0, desc[UR36][R2.64] ;  /* 0x0000002402007981 */ /* 0x000162000c1e1500 */
[----:B------:R-:W-:Y:S05]  /*1d10*/  BRA `(.L_x_26087) ;  /* 0x0000000400b87947 */ /* 0x000fea0003800000 */
.L_x_26094:
        /* <DEDUP_REMOVED lines=12> */
.L_x_26101:
        /* <DEDUP_REMOVED lines=21> */
.L_x_26105:
[----:B------:R-:W-:Y:S05]  /*1f30*/  BSYNC.RECONVERGENT B1 ;  /* 0x0000000000017941 */ /* 0x000fea0003800200 */
.L_x_26104:
[----:B------:R-:W-:Y:S02]  /*1f40*/  SHF.L.U32 R0, R0, 0x14, RZ ;  /* 0x0000001400007819 */ /* 0x000fe400000006ff */
[----:B------:R-:W-:-:S04]  /*1f50*/  LEA R2, R2, 0x3b800000, 0x17 ;  /* 0x3b80000002027811 */ /* 0x000fc800078eb8ff */
[----:B------:R-:W-:-:S07]  /*1f60*/  LOP3.LUT R0, R2, R0, R7, 0xfe, !PT ;  /* 0x0000000002007212 */ /* 0x000fce00078efe07 */
.L_x_26103:
[----:B------:R-:W-:Y:S05]  /*1f70*/  BSYNC.RECONVERGENT B0 ;  /* 0x0000000000007941 */ /* 0x000fea0003800200 */
.L_x_26102:
[----:B------:R-:W-:Y:S01]  /*1f80*/  F2FP.BF16.F32.PACK_AB R0, RZ, R0 ;  /* 0x00000000ff00723e */ /* 0x000fe200000010ff */
[----:B------:R-:W-:Y:S06]  /*1f90*/  BRA `(.L_x_26087) ;  /* 0x0000000400187947 */ /* 0x000fec0003800000 */
.L_x_26100:
        /* <DEDUP_REMOVED lines=21> */
.L_x_26109:
[----:B------:R-:W-:Y:S05]  /*20f0*/  BSYNC.RECONVERGENT B1 ;  /* 0x0000000000017941 */ /* 0x000fea0003800200 */
.L_x_26108:
[----:B------:R-:W-:Y:S01]  /*2100*/  IMAD.SHL.U32 R0, R0, 0x200000, RZ ;  /* 0x0020000000007824 */ /* 0x000fe200078e00ff */
[----:B------:R-:W-:-:S04]  /*2110*/  LEA R2, R2, 0x37800000, 0x17 ;  /* 0x3780000002027811 */ /* 0x000fc800078eb8ff */
[----:B------:R-:W-:-:S07]  /*2120*/  LOP3.LUT R0, R2, R0, R7, 0xfe, !PT ;  /* 0x0000000002007212 */ /* 0x000fce00078efe07 */
.L_x_26107:
[----:B------:R-:W-:Y:S05]  /*2130*/  BSYNC.RECONVERGENT B0 ;  /* 0x0000000000007941 */ /* 0x000fea0003800200 */
.L_x_26106:
[----:B------:R-:W-:Y:S01]  /*2140*/  F2FP.BF16.F32.PACK_AB R0, RZ, R0 ;  /* 0x00000000ff00723e */ /* 0x000fe200000010ff */
[----:B------:R-:W-:Y:S06]  /*2150*/  BRA `(.L_x_26087) ;  /* 0x0000000000a87947 */ /* 0x000fec0003800000 */
.L_x_26099:
[----:B------:R-:W-:-:S09]  /*2160*/  UISETP.NE.AND UP0, UPT, UR4, 0x1c, UPT ;  /* 0x0000001c0400788c */ /* 0x000fd2000bf05270 */
[----:B------:R-:W-:Y:S05]  /*2170*/  BRA.U !UP0, `(.L_x_26110) ;  /* 0x0000000108947547 */ /* 0x000fea000b800000 */
[----:B------:R-:W-:-:S09]  /*2180*/  UISETP.NE.AND UP0, UPT, UR4, 0x1d, UPT ;  /* 0x0000001d0400788c */ /* 0x000fd2000bf05270 */
[----:B------:R-:W-:Y:S05]  /*2190*/  BRA.U !UP0, `(.L_x_26111) ;  /* 0x00000001087c7547 */ /* 0x000fea000b800000 */
[----:B------:R-:W-:-:S09]  /*21a0*/  UISETP.NE.AND UP0, UPT, UR4, 0x2c, UPT ;  /* 0x0000002c0400788c */ /* 0x000fd2000bf05270 */
[----:B------:R-:W-:Y:S05]  /*21b0*/  BRA.U !UP0, `(.L_x_26112) ;  /* 0x0000000108487547 */ /* 0x000fea000b800000 */
.L_x_26086:
        /* <DEDUP_REMOVED lines=16> */
.L_x_26113:
[----:B------:R-:W-:Y:S01]  /*22c0*/  PRMT R0, RZ, 0x7610, R0 ;  /* 0x00007610ff007816 */ /* 0x000fe20000000000 */
[----:B------:R-:W-:Y:S06]  /*22d0*/  BRA `(.L_x_26087) ;  /* 0x0000000000487947 */ /* 0x000fec0003800000 */
.L_x_26112:
        /* <DEDUP_REMOVED lines=8> */
.L_x_26115:
[----:B------:R-:W-:Y:S05]  /*2360*/  BSYNC.RECONVERGENT B0 ;  /* 0x0000000000007941 */ /* 0x000fea0003800200 */
.L_x_26114:
[----:B------:R-:W-:Y:S01]  /*2370*/  F2FP.BF16.F32.PACK_AB R0, RZ, R0 ;  /* 0x00000000ff00723e */ /* 0x000fe200000010ff */
[----:B------:R-:W-:Y:S06]  /*2380*/  BRA `(.L_x_26087) ;  /* 0x00000000001c7947 */ /* 0x000fec0003800000 */
.L_x_26111:
[----:B------:R-:W2:Y:S02]  /*2390*/  LDG.E.64 R2, desc[UR36][R2.64] ;  /* 0x0000002402027981 */ /* 0x000ea4000c1e1b00 */
[----:B--2---:R-:W0:Y:S02]  /*23a0*/  I2F.U64 R0, R2 ;  /* 0x0000000200007312 */ /* 0x004e240000301000 */
[----:B0-----:R-:W-:Y:S01]  /*23b0*/  F2FP.BF16.F32.PACK_AB R0, RZ, R0 ;  /* 0x00000000ff00723e */ /* 0x001fe200000010ff */
[----:B------:R-:W-:Y:S06]  /*23c0*/  BRA `(.L_x_26087) ;  /* 0x00000000000c7947 */ /* 0x000fec0003800000 */
.L_x_26110:
[----:B------:R-:W2:Y:S02]  /*23d0*/  LDG.E R2, desc[UR36][R2.64] ;  /* 0x0000002402027981 */ /* 0x000ea4000c1e1900 */
[----:B--2---:R-:W-:-:S04]  /*23e0*/  I2FP.F32.U32 R0, R2 ;  /* 0x0000000200007245 */ /* 0x004fc80000201000 */
[----:B------:R-:W-:-:S07]  /*23f0*/  F2FP.BF16.F32.PACK_AB R0, RZ, R0 ;  /* 0x00000000ff00723e */ /* 0x000fce00000010ff */
.L_x_26087:
        /* <DEDUP_REMOVED lines=12> */
[----:B------:R-:W-:Y:S02]  /*24c0*/  @!P0 FMNMX.FTZ R4, R4, R5, !PT ;  /* 0x0000000504048209 */ /* 0x000fe40007810000 */
[----:B------:R-:W-:Y:S02]  /*24d0*/  PRMT R5, R0, 0x7610, R5 ;  /* 0x0000761000057816 */ /* 0x000fe40000000005 */
[----:B------:R-:W-:-:S04]  /*24e0*/  @!P0 F2FP.BF16.F32.PACK_AB R4, RZ, R4 ;  /* 0x00000004ff04823e */ /* 0x000fc800000010ff */
[----:B------:R-:W-:-:S07]  /*24f0*/  @!P0 PRMT R5, R4, 0x7610, R5 ;  /* 0x0000761004058816 */ /* 0x000fce0000000005 */
.L_x_26116:
        /* <DEDUP_REMOVED lines=13> */
.L_x_26120:
[----:B------:R-:W-:-:S06]  /*25d0*/  IMAD.U32 R5, R5, 0x10000, RZ ;  /* 0x0001000005057824 */ /* 0x000fcc00078e00ff */
[----:B------:R-:W0:Y:S02]  /*25e0*/  F2I.S64.TRUNC R4, R5 ;  /* 0x0000000500047311 */ /* 0x000e24000020d900 */
[----:B0-----:R0:W-:Y:S01]  /*25f0*/  STG.E.U8 desc[UR36][R2.64], R4 ;  /* 0x0000000402007986 */ /* 0x0011e2000c101124 */
[----:B------:R-:W-:Y:S05]  /*2600*/  BRA `(.L_x_26122) ;  /* 0x0000000c00707947 */ /* 0x000fea0003800000 */
.L_x_26119:
        /* <DEDUP_REMOVED lines=10> */
.L_x_26124:
[----:B------:R-:W-:-:S06]  /*26b0*/  IMAD.U32 R5, R5, 0x10000, RZ ;  /* 0x0001000005057824 */ /* 0x000fcc00078e00ff */
[----:B------:R-:W0:Y:S02]  /*26c0*/  F2I.FTZ.TRUNC.NTZ R5, R5 ;  /* 0x0000000500057305 */ /* 0x000e24000021f100 */
[----:B0-----:R0:W-:Y:S01]  /*26d0*/  STG.E desc[UR36][R2.64], R5 ;  /* 0x0000000502007986 */ /* 0x0011e2000c101924 */
[----:B------:R-:W-:Y:S05]  /*26e0*/  BRA `(.L_x_26122) ;  /* 0x0000000c00387947 */ /* 0x000fea0003800000 */
.L_x_26123:
[----:B------:R-:W-:-:S06]  /*26f0*/  IMAD.U32 R5, R5, 0x10000, RZ ;  /* 0x0001000005057824 */ /* 0x000fcc00078e00ff */
[----:B------:R-:W0:Y:S02]  /*2700*/  F2I.FTZ.TRUNC.NTZ R5, R5 ;  /* 0x0000000500057305 */ /* 0x000e24000021f100 */
[----:B0-----:R0:W-:Y:S01]  /*2710*/  STG.E.U16 desc[UR36][R2.64], R5 ;  /* 0x0000000502007986 */ /* 0x0011e2000c101524 */
[----:B------:R-:W-:Y:S05]  /*2720*/  BRA `(.L_x_26122) ;  /* 0x0000000c00287947 */ /* 0x000fea0003800000 */
.L_x_26118:
        /* <DEDUP_REMOVED lines=9> */
.L_x_26126:
[----:B-----5:R-:W-:-:S04]  /*27c0*/  SHF.L.U32 R0, R5, 0x10, RZ ;  /* 0x0000001005007819 */ /* 0x020fc800000006ff */
[----:B------:R-:W-:-:S05]  /*27d0*/  F2FP.F16.F32.PACK_AB R0, RZ, R0 ;  /* 0x00000000ff00723e */ /* 0x000fca00000000ff */
[----:B------:R0:W-:Y:S01]  /*27e0*/  STG.E.U16 desc[UR36][R2.64], R0 ;  /* 0x0000000002007986 */ /* 0x0001e2000c101524 */
[----:B------:R-:W-:Y:S05]  /*27f0*/  BRA `(.L_x_26122) ;  /* 0x0000000800f47947 */ /* 0x000fea0003800000 */
.L_x_26125:
        /* <DEDUP_REMOVED lines=10> */
.L_x_26128:
[----:B------:R-:W-:-:S05]  /*28a0*/  IMAD.U32 R5, R5, 0x10000, RZ ;  /* 0x0001000005057824 */ /* 0x000fca00078e00ff */
[----:B------:R-:W-:-:S04]  /*28b0*/  F2FP.F16.F32.PACK_AB R5, RZ, R5 ;  /* 0x00000005ff05723e */ /* 0x000fc800000000ff */
[----:B------:R-:W-:-:S05]  /*28c0*/  PRMT R5, R5, 0x5410, RZ ;  /* 0x0000541005057816 */ /* 0x000fca00000000ff */
[----:B------:R0:W-:Y:S01]  /*28d0*/  STG.E desc[UR36][R2.64], R5 ;  /* 0x0000000502007986 */ /* 0x0001e2000c101924 */
[----:B------:R-:W-:Y:S05]  /*28e0*/  BRA `(.L_x_26122) ;  /* 0x0000000800b87947 */ /* 0x000fea0003800000 */
.L_x_26127:
[----:B------:R-:W-:-:S05]  /*28f0*/  SHF.L.U32 R4, R5, 0x10, RZ ;  /* 0x0000001005047819 */ /* 0x000fca00000006ff */
[----:B------:R-:W-:-:S06]  /*2900*/  FMUL.FTZ R4, R4, 1 ;  /* 0x3f80000004047820 */ /* 0x000fcc0000410000 */
[----:B------:R-:W0:Y:S02]  /*2910*/  F2F.F64.F32 R4, R4 ;  /* 0x0000000400047310 */ /* 0x000e240000201800 */
[----:B0-----:R0:W-:Y:S01]  /*2920*/  STG.E.64 desc[UR36][R2.64], R4 ;  /* 0x0000000402007986 */ /* 0x0011e2000c101b24 */
[----:B------:R-:W-:Y:S05]  /*2930*/  BRA `(.L_x_26122) ;  /* 0x0000000800a47947 */ /* 0x000fea0003800000 */
.L_x_26117:
        /* <DEDUP_REMOVED lines=13> */
.L_x_26131:
[----:B------:R-:W-:Y:S01]  /*2a10*/  IMAD.U32 R5, R5, 0x10000, RZ ;  /* 0x0001000005057824 */ /* 0x000fe200078e00ff */
[----:B------:R-:W-:-:S03]  /*2a20*/  CS2R R6, SRZ ;  /* 0x0000000000067805 */ /* 0x000fc6000001ff00 */
[----:B------:R-:W-:-:S06]  /*2a30*/  FMUL.FTZ R5, R5, 1 ;  /* 0x3f80000005057820 */ /* 0x000fcc0000410000 */
[----:B------:R-:W0:Y:S02]  /*2a40*/  F2F.F64.F32 R4, R5 ;  /* 0x0000000500047310 */ /* 0x000e240000201800 */
[----:B0-----:R3:W-:Y:S01]  /*2a50*/  STG.E.128 desc[UR36][R2.64], R4 ;  /* 0x0000000402007986 */ /* 0x0017e2000c101d24 */
[----:B------:R-:W-:Y:S05]  /*2a60*/  BRA `(.L_x_26122) ;  /* 0x0000000800587947 */ /* 0x000fea0003800000 */
.L_x_26130:
        /* <DEDUP_REMOVED lines=19> */
.L_x_26135:
[----:B------:R-:W-:Y:S05]  /*2ba0*/  BSYNC.RECONVERGENT B0 ;  /* 0x0000000000007941 */ /* 0x000fea0003800200 */
.L_x_26134:
[----:B------:R-:W-:-:S05]  /*2bb0*/  LOP3.LUT R5, R0, 0x80, R5, 0xf8, !PT ;  /* 0x0000008000057812 */ /* 0x000fca00078ef805 */
[----:B------:R0:W-:Y:S01]  /*2bc0*/  STG.E.U8 desc[UR36][R2.64], R5 ;  /* 0x0000000502007986 */ /* 0x0001e2000c101124 */
[----:B------:R-:W-:Y:S05]  /*2bd0*/  BRA `(.L_x_26122) ;  /* 0x0000000400fc7947 */ /* 0x000fea0003800000 */
.L_x_26133:
        /* <DEDUP_REMOVED lines=15> */
.L_x_26137:
[----:B------:R-:W-:Y:S05]  /*2cd0*/  BSYNC.RECONVERGENT B0 ;  /* 0x0000000000007941 */ /* 0x000fea0003800200 */
.L_x_26136:
[----:B------:R-:W-:-:S05]  /*2ce0*/  LOP3.LUT R5, R0, 0x80, R5, 0xf8, !PT ;  /* 0x0000008000057812 */ /* 0x000fca00078ef805 */
[----:B------:R1:W-:Y:S01]  /*2cf0*/  STG.E.U8 desc[UR36][R2.64], R5 ;  /* 0x0000000502007986 */ /* 0x0003e2000c101124 */
[----:B------:R-:W-:Y:S05]  /*2d00*/  BRA `(.L_x_26122) ;  /* 0x0000000400b07947 */ /* 0x000fea0003800000 */
.L_x_26132:
[----:B------:R2:W-:Y:S01]  /*2d10*/  STG.E.U16 desc[UR36][R2.64], R5 ;  /* 0x0000000502007986 */ /* 0x0005e2000c101524 */
[----:B------:R-:W-:Y:S05]  /*2d20*/  BRA `(.L_x_26122) ;  /* 0x0000000400a87947 */ /* 0x000fea0003800000 */
.L_x_26129:
        /* <DEDUP_REMOVED lines=12> */
.L_x_26140:
        /* <DEDUP_REMOVED lines=13> */
.L_x_26143:
[----:B------:R-:W-:-:S04]  /*2ec0*/  SHF.R.U32.HI R0, RZ, 0x14, R5 ;  /* 0x00000014ff007819 */ /* 0x000fc80000011605 */
[----:B------:R-:W-:-:S04]  /*2ed0*/  LOP3.LUT R0, R0, 0x1, RZ, 0xc0, !PT ;  /* 0x0000000100007812 */ /* 0x000fc800078ec0ff */
[----:B------:R-:W-:-:S04]  /*2ee0*/  IADD3 R0, PT, PT, R5, 0x487ffff, R0 ;  /* 0x0487ffff05007810 */ /* 0x000fc80007ffe000 */
[----:B------:R-:W-:-:S04]  /*2ef0*/  SHF.R.U32.HI R0, RZ, 0x14, R0 ;  /* 0x00000014ff007819 */ /* 0x000fc80000011600 */
[----:B------:R-:W-:-:S07]  /*2f00*/  LOP3.LUT R4, R0, 0xff, RZ, 0xc0, !PT ;  /* 0x000000ff00047812 */ /* 0x000fce00078ec0ff */
.L_x_26144:
[----:B------:R-:W-:-:S04]  /*2f10*/  SHF.R.U32.HI R5, RZ, 0x18, R5 ;  /* 0x00000018ff057819 */ /* 0x000fc80000011605 */
[----:B------:R-:W-:-:S04]  /*2f20*/  LOP3.LUT R4, R4, 0x80, R5, 0xf8, !PT ;  /* 0x0000008004047812 */ /* 0x000fc800078ef805 */
[----:B------:R-:W-:-:S07]  /*2f30*/  PRMT R0, R4, 0x7610, R0 ;  /* 0x0000761004007816 */ /* 0x000fce0000000000 */
.L_x_26142:
[----:B------:R-:W-:Y:S05]  /*2f40*/  BSYNC.RECONVERGENT B0 ;  /* 0x0000000000007941 */ /* 0x000fea0003800200 */
.L_x_26141:
[----:B------:R0:W-:Y:S01]  /*2f50*/  STG.E.U8 desc[UR36][R2.64], R0 ;  /* 0x0000000002007986 */ /* 0x0001e2000c101124 */
[----:B------:R-:W-:Y:S05]  /*2f60*/  BRA `(.L_x_26122) ;  /* 0x0000000400187947 */ /* 0x000fea0003800000 */
.L_x_26139:
        /* <DEDUP_REMOVED lines=13> */
.L_x_26147:
[----:B------:R-:W-:-:S04]  /*3040*/  SHF.R.U32.HI R0, RZ, 0x15, R5 ;  /* 0x00000015ff007819 */ /* 0x000fc80000011605 */
[----:B------:R-:W-:-:S04]  /*3050*/  LOP3.LUT R0, R0, 0x1, RZ, 0xc0, !PT ;  /* 0x0000000100007812 */ /* 0x000fc800078ec0ff */
[----:B------:R-:W-:-:S04]  /*3060*/  IADD3 R0, PT, PT, R5, 0x88fffff, R0 ;  /* 0x088fffff05007810 */ /* 0x000fc80007ffe000 */
[----:B------:R-:W-:-:S04]  /*3070*/  SHF.R.U32.HI R0, RZ, 0x15, R0 ;  /* 0x00000015ff007819 */ /* 0x000fc80000011600 */
[----:B------:R-:W-:-:S07]  /*3080*/  LOP3.LUT R4, R0, 0xff, RZ, 0xc0, !PT ;  /* 0x000000ff00047812 */ /* 0x000fce00078ec0ff */
.L_x_26148:
[----:B------:R-:W-:-:S04]  /*3090*/  SHF.R.U32.HI R5, RZ, 0x18, R5 ;  /* 0x00000018ff057819 */ /* 0x000fc80000011605 */
[----:B------:R-:W-:-:S04]  /*30a0*/  LOP3.LUT R4, R4, 0x80, R5, 0xf8, !PT ;  /* 0x0000008004047812 */ /* 0x000fc800078ef805 */
[----:B------:R-:W-:-:S07]  /*30b0*/  PRMT R0, R4, 0x7610, R0 ;  /* 0x0000761004007816 */ /* 0x000fce0000000000 */
.L_x_26146:
[----:B------:R-:W-:Y:S05]  /*30c0*/  BSYNC.RECONVERGENT B0 ;  /* 0x0000000000007941 */ /* 0x000fea0003800200 */
.L_x_26145:
[----:B------:R0:W-:Y:S01]  /*30d0*/  STG.E.U8 desc[UR36][R2.64], R0 ;  /* 0x0000000002007986 */ /* 0x0001e2000c101124 */
[----:B------:R-:W-:Y:S05]  /*30e0*/  BRA `(.L_x_26122) ;  /* 0x0000000000b87947 */ /* 0x000fea0003800000 */
.L_x_26138:
[----:B------:R-:W-:-:S09]  /*30f0*/  UISETP.NE.AND UP0, UPT, UR4, 0x1c, UPT ;  /* 0x0000001c0400788c */ /* 0x000fd2000bf05270 */
[----:B------:R-:W-:Y:S05]  /*3100*/  BRA.U !UP0, `(.L_x_26149) ;  /* 0x0000000108a47547 */ /* 0x000fea000b800000 */
[----:B------:R-:W-:-:S09]  /*3110*/  UISETP.NE.AND UP0, UPT, UR4, 0x1d, UPT ;  /* 0x0000001d0400788c */ /* 0x000fd2000bf05270 */
[----:B------:R-:W-:Y:S05]  /*3120*/  BRA.U !UP0, `(.L_x_26150) ;  /* 0x00000001088c7547 */ /* 0x000fea000b800000 */
[----:B------:R-:W-:-:S09]  /*3130*/  UISETP.NE.AND UP0, UPT, UR4, 0x2c, UPT ;  /* 0x0000002c0400788c */ /* 0x000fd2000bf05270 */
[----:B------:R-:W-:Y:S05]  /*3140*/  BRA.U !UP0, `(.L_x_26151) ;  /* 0x0000000108447547 */ /* 0x000fea000b800000 */
.L_x_26121:
        /* <DEDUP_REMOVED lines=16> */
.L_x_26152:
[----:B------:R-:W-:Y:S05]  /*3250*/  BRA `(.L_x_26122) ;  /* 0x00000000005c7947 */ /* 0x000fea0003800000 */
.L_x_26151:
        /* <DEDUP_REMOVED lines=16> */
.L_x_26150:
[----:B------:R-:W-:-:S06]  /*3360*/  IMAD.U32 R5, R5, 0x10000, RZ ;  /* 0x0001000005057824 */ /* 0x000fcc00078e00ff */
[----:B------:R-:W0:Y:S02]  /*3370*/  F2I.U64.TRUNC R4, R5 ;  /* 0x0000000500047311 */ /* 0x000e24000020d800 */
[----:B0-----:R0:W-:Y:S01]  /*3380*/  STG.E.64 desc[UR36][R2.64], R4 ;  /* 0x0000000402007986 */ /* 0x0011e2000c101b24 */
[----:B------:R-:W-:Y:S05]  /*3390*/  BRA `(.L_x_26122) ;  /* 0x00000000000c7947 */ /* 0x000fea0003800000 */
.L_x_26149:
[----:B------:R-:W-:-:S06]  /*33a0*/  IMAD.U32 R5, R5, 0x10000, RZ ;  /* 0x0001000005057824 */ /* 0x000fcc00078e00ff */
[----:B------:R-:W0:Y:S02]  /*33b0*/  F2I.FTZ.U32.TRUNC.NTZ R5, R5 ;  /* 0x0000000500057305 */ /* 0x000e24000021f000 */
[----:B0-----:R0:W-:Y:S02]  /*33c0*/  STG.E desc[UR36][R2.64], R5 ;  /* 0x0000000502007986 */ /* 0x0011e4000c101924 */
.L_x_26122:
[----:B------:R-:W-:-:S07]  /*33d0*/  IADD3 R17, PT, PT, R17, 0x80, RZ ;  /* 0x0000008011117810 */ /* 0x000fce0007ffe0ff */
.L_x_26080:
[----:B------:R-:W-:Y:S05]  /*33e0*/  BSYNC.RECONVERGENT B6 ;  /* 0x0000000000067941 */ /* 0x000fea0003800200 */
.L_x_26079:
        /* <DEDUP_REMOVED lines=307> */
.L_x_26155:
        /* <DEDUP_REMOVED lines=18> */
.L_x_26159:
[----:B------:R-:W2:Y:S02]  /*4840*/  LDG.E.U8 R2, desc[UR36][R2.64] ;  /* 0x0000002402027981 */ /* 0x000ea4000c1e1100 */
[----:B--2---:R-:W-:-:S04]  /*4850*/  I2FP.F32.U32 R0, R2 ;  /* 0x0000000200007245 */ /* 0x004fc80000201000 */
[----:B------:R-:W-:Y:S01]  /*4860*/  F2FP.BF16.F32.PACK_AB R0, RZ, R0 ;  /* 0x00000000ff00723e */ /* 0x000fe200000010ff */
[----:B------:R-:W-:Y:S06]  /*4870*/  BRA `(.L_x_26161) ;  /* 0x0000000c00a47947 */ /* 0x000fec0003800000 */
.L_x_26158:
        /* <DEDUP_REMOVED lines=10> */
.L_x_26163:
[----:B------:R-:W2:Y:S02]  /*4920*/  LDG.E R2, desc[UR36][R2.64] ;  /* 0x0000002402027981 */ /* 0x000ea4000c1e1900 */
[----:B--2---:R-:W-:-:S04]  /*4930*/  I2FP.F32.S32 R0, R2 ;  /* 0x0000000200007245 */ /* 0x004fc80000201400 */
[----:B------:R-:W-:Y:S01]  /*4940*/  F2FP.BF16.F32.PACK_AB R0, RZ, R0 ;  /* 0x00000000ff00723e */ /* 0x000fe200000010ff */
[----:B------:R-:W-:Y:S06]  /*4950*/  BRA `(.L_x_26161) ;  /* 0x0000000c006c7947 */ /* 0x000fec0003800000 */
.L_x_26162:
[----:B------:R-:W2:Y:S02]  /*4960*/  LDG.E.U16 R2, desc[UR36][R2.64] ;  /* 0x0000002402027981 */ /* 0x000ea4000c1e1500 */
[----:B--2---:R-:W0:Y:S02]  /*4970*/  I2F.S16 R0, R2 ;  /* 0x0000000200007306 */ /* 0x004e240000101400 */
[----:B0-----:R-:W-:Y:S01]  /*4980*/  F2FP.BF16.F32.PACK_AB R0, RZ, R0 ;  /* 0x00000000ff00723e */ /* 0x001fe200000010ff */
[----:B------:R-:W-:Y:S06]  /*4990*/  BRA `(.L_x_26161) ;  /* 0x0000000c005c7947 */ /* 0x000fec0003800000 */
.L_x_26157:
        /* <DEDUP_REMOVED lines=9> */
.L_x_26165:
[----:B------:R-:W2:Y:S02]  /*4a30*/  LDG.E.U16 R0, desc[UR36][R2.64] ;  /* 0x0000002402007981 */ /* 0x000ea4000c1e1500 */
[----:B--2---:R-:W-:-:S05]  /*4a40*/  HADD2.F32 R0, -RZ, R0.H0_H0 ;  /* 0x20000000ff007230 */ /* 0x004fca0000004100 */
[----:B------:R-:W-:Y:S01]  /*4a50*/  F2FP.BF16.F32.PACK_AB R0, RZ, R0 ;  /* 0x00000000ff00723e */ /* 0x000fe200000010ff */
[----:B------:R-:W-:Y:S06]  /*4a60*/  BRA `(.L_x_26161) ;  /* 0x0000000c00287947 */ /* 0x000fec0003800000 */
.L_x_26164:
        /* <DEDUP_REMOVED lines=9> */
.L_x_26167:
[----:B------:R-:W2:Y:S02]  /*4b00*/  LDG.E.U16 R2, desc[UR36][R2.64] ;  /* 0x0000002402027981 */ /* 0x000ea4000c1e1500 */
[----:B--2---:R-:W-:-:S05]  /*4b10*/  HADD2.F32 R0, -RZ, R2.H0_H0 ;  /* 0x20000002ff007230 */ /* 0x004fca0000004100 */
[----:B------:R-:W-:Y:S01]  /*4b20*/  F2FP.BF16.F32.PACK_AB R0, RZ, R0 ;  /* 0x00000000ff00723e */ /* 0x000fe200000010ff */
[----:B------:R-:W-:Y:S06]  /*4b30*/  BRA `(.L_x_26161) ;  /* 0x0000000800f47947 */ /* 0x000fec0003800000 */
.L_x_26166:
        /* <DEDUP_REMOVED lines=12> */
.L_x_26156:
        /* <DEDUP_REMOVED lines=13> */
.L_x_26170:
        /* <DEDUP_REMOVED lines=12> */
.L_x_26169:
        /* <DEDUP_REMOVED lines=27> */
.L_x_26172:
        /* <DEDUP_REMOVED lines=13> */
.L_x_26171:
[----:B------:R0:W5:Y:S01]  /*5010*/  LDG.E.U16 R0, desc[UR36][R2.64] ;  /* 0x0000002402007981 */ /* 0x000162000c1e1500 */
[----:B------:R-:W-:Y:S05]  /*5020*/  BRA `(.L_x_26161) ;  /* 0x0000000400b87947 */ /* 0x000fea0003800000 */
.L_x_26168:
        /* <DEDUP_REMOVED lines=12> */
.L_x_26175:
        /* <DEDUP_REMOVED lines=21> */
.L_x_26179:
[----:B------:R-:W-:Y:S05]  /*5240*/  BSYNC.RECONVERGENT B1 ;  /* 0x0000000000017941 */ /* 0x000fea0003800200 */
.L_x_26178:
[----:B------:R-:W-:Y:S01]  /*5250*/  IMAD.SHL.U32 R0, R0, 0x100000, RZ ;  /* 0x0010000000007824 */ /* 0x000fe200078e00ff */
[----:B------:R-:W-:-:S04]  /*5260*/  LEA R2, R2, 0x3b800000, 0x17 ;  /* 0x3b80000002027811 */ /* 0x000fc800078eb8ff */
[----:B------:R-:W-:-:S07]  /*5270*/  LOP3.LUT R0, R2, R0, R7, 0xfe, !PT ;  /* 0x0000000002007212 */ /* 0x000fce00078efe07 */
.L_x_26177:
[----:B------:R-:W-:Y:S05]  /*5280*/  BSYNC.RECONVERGENT B0 ;  /* 0x0000000000007941 */ /* 0x000fea0003800200 */
.L_x_26176:
[----:B------:R-:W-:Y:S01]  /*5290*/  F2FP.BF16.F32.PACK_AB R0, RZ, R0 ;  /* 0x00000000ff00723e */ /* 0x000fe200000010ff */
[----:B------:R-:W-:Y:S06]  /*52a0*/  BRA `(.L_x_26161) ;  /* 0x0000000400187947 */ /* 0x000fec0003800000 */
.L_x_26174:
        /* <DEDUP_REMOVED lines=21> */
.L_x_26183:
[----:B------:R-:W-:Y:S05]  /*5400*/  BSYNC.RECONVERGENT B1 ;  /* 0x0000000000017941 */ /* 0x000fea0003800200 */
.L_x_26182:
[----:B------:R-:W-:Y:S02]  /*5410*/  SHF.L.U32 R0, R0, 0x15, RZ ;  /* 0x0000001500007819 */ /* 0x000fe400000006ff */
[----:B------:R-:W-:-:S04]  /*5420*/  LEA R2, R2, 0x37800000, 0x17 ;  /* 0x3780000002027811 */ /* 0x000fc800078eb8ff */
[----:B------:R-:W-:-:S07]  /*5430*/  LOP3.LUT R0, R2, R0, R7, 0xfe, !PT ;  /* 0x0000000002007212 */ /* 0x000fce00078efe07 */
.L_x_26181:
[----:B------:R-:W-:Y:S05]  /*5440*/  BSYNC.RECONVERGENT B0 ;  /* 0x0000000000007941 */ /* 0x000fea0003800200 */
.L_x_26180:
[----:B------:R-:W-:Y:S01]  /*5450*/  F2FP.BF16.F32.PACK_AB R0, RZ, R0 ;  /* 0x00000000ff00723e */ /* 0x000fe200000010ff */
[----:B------:R-:W-:Y:S06]  /*5460*/  BRA `(.L_x_26161) ;  /* 0x0000000000a87947 */ /* 0x000fec0003800000 */
.L_x_26173:
        /* <DEDUP_REMOVED lines=14> */
.L_x_26187:
[----:B------:R-:W-:Y:S05]  /*5550*/  BSYNC.RECONVERGENT B0 ;  /* 0x0000000000007941 */ /* 0x000fea0003800200 */
.L_x_26186:
[----:B------:R-:W-:Y:S01]  /*5560*/  F2FP.BF16.F32.PACK_AB R0, RZ, R0 ;  /* 0x00000000ff00723e */ /* 0x000fe200000010ff */
[----:B------:R-:W-:Y:S06]  /*5570*/  BRA `(.L_x_26161) ;  /* 0x0000000000647947 */ /* 0x000fec0003800000 */
.L_x_26160:
        /* <DEDUP_REMOVED lines=16> */
.L_x_26188:
[----:B------:R-:W-:Y:S01]  /*5680*/  PRMT R0, RZ, 0x7610, R0 ;  /* 0x00007610ff007816 */ /* 0x000fe20000000000 */
[----:B------:R-:W-:Y:S06]  /*5690*/  BRA `(.L_x_26161) ;  /* 0x00000000001c7947 */ /* 0x000fec0003800000 */
.L_x_26185:
[----:B------:R-:W2:Y:S02]  /*56a0*/  LDG.E.64 R2, desc[UR36][R2.64] ;  /* 0x0000002402027981 */ /* 0x000ea4000c1e1b00 */
[----:B--2---:R-:W0:Y:S02]  /*56b0*/  I2F.U64 R0, R2 ;  /* 0x0000000200007312 */ /* 0x004e240000301000 */
[----:B0-----:R-:W-:Y:S01]  /*56c0*/  F2FP.BF16.F32.PACK_AB R0, RZ, R0 ;  /* 0x00000000ff00723e */ /* 0x001fe200000010ff */
[----:B------:R-:W-:Y:S06]  /*56d0*/  BRA `(.L_x_26161) ;  /* 0x00000000000c7947 */ /* 0x000fec0003800000 */
.L_x_26184:
[----:B------:R-:W2:Y:S02]  /*56e0*/  LDG.E R2, desc[UR36][R2.64] ;  /* 0x0000002402027981 */ /* 0x000ea4000c1e1900 */
[----:B--2---:R-:W-:-:S04]  /*56f0*/  I2FP.F32.U32 R0, R2 ;  /* 0x0000000200007245 */ /* 0x004fc80000201000 */
[----:B------:R-:W-:-:S07]  /*5700*/  F2FP.BF16.F32.PACK_AB R0, RZ, R0 ;  /* 0x00000000ff00723e */ /* 0x000fce00000010ff */
.L_x_26161:
        /* <DEDUP_REMOVED lines=13> */
[----:B------:R-:W-:-:S04]  /*57e0*/  @!P0 FMNMX.FTZ R4, R7, R4, !PT ;  /* 0x0000000407048209 */ /* 0x000fc80007810000 */
[----:B------:R-:W-:-:S04]  /*57f0*/  @!P0 F2FP.BF16.F32.PACK_AB R4, RZ, R4 ;  /* 0x00000004ff04823e */ /* 0x000fc800000010ff */
[----:B------:R-:W-:-:S07]  /*5800*/  @!P0 PRMT R5, R4, 0x7610, R5 ;  /* 0x0000761004058816 */ /* 0x000fce0000000005 */
.L_x_26189:
        /* <DEDUP_REMOVED lines=13> */
.L_x_26193:
[----:B------:R-:W-:-:S06]  /*58e0*/  IMAD.U32 R5, R5, 0x10000, RZ ;  /* 0x0001000005057824 */ /* 0x000fcc00078e00ff */
[----:B------:R-:W0:Y:S02]  /*58f0*/  F2I.S64.TRUNC R4, R5 ;  /* 0x0000000500047311 */ /* 0x000e24000020d900 */
[----:B0-----:R0:W-:Y:S01]  /*5900*/  STG.E.U8 desc[UR36][R2.64], R4 ;  /* 0x0000000402007986 */ /* 0x0011e2000c101124 */
[----:B------:R-:W-:Y:S05]  /*5910*/  BRA `(.L_x_26195) ;  /* 0x0000000c006c7947 */ /* 0x000fea0003800000 */
.L_x_26192:
        /* <DEDUP_REMOVED lines=10> */
.L_x_26197:
[----:B------:R-:W-:-:S06]  /*59c0*/  SHF.L.U32 R5, R5, 0x10, RZ ;  /* 0x0000001005057819 */ /* 0x000fcc00000006ff */
[----:B------:R-:W0:Y:S02]  /*59d0*/  F2I.FTZ.TRUNC.NTZ R5, R5 ;  /* 0x0000000500057305 */ /* 0x000e24000021f100 */
[----:B0-----:R0:W-:Y:S01]  /*59e0*/  STG.E desc[UR36][R2.64], R5 ;  /* 0x0000000502007986 */ /* 0x0011e2000c101924 */
[----:B------:R-:W-:Y:S05]  /*59f0*/  BRA `(.L_x_26195) ;  /* 0x0000000c00347947 */ /* 0x000fea0003800000 */
.L_x_26196:
[----:B------:R-:W-:-:S06]  /*5a00*/  IMAD.U32 R5, R5, 0x10000, RZ ;  /* 0x0001000005057824 */ /* 0x000fcc00078e00ff */
[----:B------:R-:W0:Y:S02]  /*5a10*/  F2I.FTZ.TRUNC.NTZ R5, R5 ;  /* 0x0000000500057305 */ /* 0x000e24000021f100 */
[----:B0-----:R0:W-:Y:S01]  /*5a20*/  STG.E.U16 desc[UR36][R2.64], R5 ;  /* 0x0000000502007986 */ /* 0x0011e2000c101524 */
[----:B------:R-:W-:Y:S05]  /*5a30*/  BRA `(.L_x_26195) ;  /* 0x0000000c00247947 */ /* 0x000fea0003800000 */
.L_x_26191:
        /* <DEDUP_REMOVED lines=9> */
.L_x_26199:
[----:B-----5:R-:W-:-:S05]  /*5ad0*/  IMAD.U32 R0, R5, 0x10000, RZ ;  /* 0x0001000005007824 */ /* 0x020fca00078e00ff */
[----:B------:R-:W-:-:S05]  /*5ae0*/  F2FP.F16.F32.PACK_AB R0, RZ, R0 ;  /* 0x00000000ff00723e */ /* 0x000fca00000000ff */
[----:B------:R0:W-:Y:S01]  /*5af0*/  STG.E.U16 desc[UR36][R2.64], R0 ;  /* 0x0000000002007986 */ /* 0x0001e2000c101524 */
[----:B------:R-:W-:Y:S05]  /*5b00*/  BRA `(.L_x_26195) ;  /* 0x0000000800f07947 */ /* 0x000fea0003800000 */
.L_x_26198:
        /* <DEDUP_REMOVED lines=10> */
.L_x_26201:
[----:B------:R-:W-:-:S05]  /*5bb0*/  IMAD.U32 R5, R5, 0x10000, RZ ;  /* 0x0001000005057824 */ /* 0x000fca00078e00ff */
[----:B------:R-:W-:-:S04]  /*5bc0*/  F2FP.F16.F32.PACK_AB R5, RZ, R5 ;  /* 0x00000005ff05723e */ /* 0x000fc800000000ff */
[----:B------:R-:W-:-:S05]  /*5bd0*/  PRMT R5, R5, 0x5410, RZ ;  /* 0x0000541005057816 */ /* 0x000fca00000000ff */
[----:B------:R0:W-:Y:S01]  /*5be0*/  STG.E desc[UR36][R2.64], R5 ;  /* 0x0000000502007986 */ /* 0x0001e2000c101924 */
[----:B------:R-:W-:Y:S05]  /*5bf0*/  BRA `(.L_x_26195) ;  /* 0x0000000800b47947 */ /* 0x000fea0003800000 */
.L_x_26200:
[----:B------:R-:W-:-:S04]  /*5c00*/  IMAD.U32 R4, R5, 0x10000, RZ ;  /* 0x0001000005047824 */ /* 0x000fc800078e00ff */
[----:B------:R-:W-:-:S06]  /*5c10*/  FMUL.FTZ R4, R4, 1 ;  /* 0x3f80000004047820 */ /* 0x000fcc0000410000 */
[----:B------:R-:W0:Y:S02]  /*5c20*/  F2F.F64.F32 R4, R4 ;  /* 0x0000000400047310 */ /* 0x000e240000201800 */
[----:B0-----:R0:W-:Y:S01]  /*5c30*/  STG.E.64 desc[UR36][R2.64], R4 ;  /* 0x0000000402007986 */ /* 0x0011e2000c101b24 */
[----:B------:R-:W-:Y:S05]  /*5c40*/  BRA `(.L_x_26195) ;  /* 0x0000000800a07947 */ /* 0x000fea0003800000 */
.L_x_26190:
        /* <DEDUP_REMOVED lines=14> */
.L_x_26205:
        /* <DEDUP_REMOVED lines=18> */
.L_x_26208:
[----:B------:R-:W-:-:S04]  /*5e50*/  SHF.R.U32.HI R5, RZ, 0x18, R5 ;  /* 0x00000018ff057819 */ /* 0x000fc80000011605 */
[----:B------:R-:W-:-:S07]  /*5e60*/  LOP3.LUT R0, R0, 0x80, R5, 0xf8, !PT ;  /* 0x0000008000007812 */ /* 0x000fce00078ef805 */
.L_x_26207:
[----:B------:R-:W-:Y:S05]  /*5e70*/  BSYNC.RECONVERGENT B0 ;  /* 0x0000000000007941 */ /* 0x000fea0003800200 */
.L_x_26206:
[----:B------:R3:W-:Y:S01]  /*5e80*/  STG.E.U8 desc[UR36][R2.64], R0 ;  /* 0x0000000002007986 */ /* 0x0007e2000c101124 */
[----:B------:R-:W-:Y:S05]  /*5e90*/  BRA `(.L_x_26195) ;  /* 0x00000008000c7947 */ /* 0x000fea0003800000 */
.L_x_26204:
        /* <DEDUP_REMOVED lines=18> */
.L_x_26211:
[----:B------:R-:W-:-:S04]  /*5fc0*/  SHF.R.U32.HI R5, RZ, 0x18, R5 ;  /* 0x00000018ff057819 */ /* 0x000fc80000011605 */
[----:B------:R-:W-:-:S07]  /*5fd0*/  LOP3.LUT R0, R0, 0x80, R5, 0xf8, !PT ;  /* 0x0000008000007812 */ /* 0x000fce00078ef805 */
.L_x_26210:
[----:B------:R-:W-:Y:S05]  /*5fe0*/  BSYNC.RECONVERGENT B0 ;  /* 0x0000000000007941 */ /* 0x000fea0003800200 */
.L_x_26209:
[----:B------:R0:W-:Y:S01]  /*5ff0*/  STG.E.U8 desc[UR36][R2.64], R0 ;  /* 0x0000000002007986 */ /* 0x0001e2000c101124 */
[----:B------:R-:W-:Y:S05]  /*6000*/  BRA `(.L_x_26195) ;  /* 0x0000000400b07947 */ /* 0x000fea0003800000 */
.L_x_26203:
        /* <DEDUP_REMOVED lines=22> */
.L_x_26213:
[----:B------:R-:W-:-:S06]  /*6170*/  SHF.L.U32 R5, R5, 0x10, RZ ;  /* 0x0000001005057819 */ /* 0x000fcc00000006ff */
[----:B------:R-:W0:Y:S02]  /*6180*/  F2I.U64.TRUNC R4, R5 ;  /* 0x0000000500047311 */ /* 0x000e24000020d800 */
[----:B0-----:R1:W-:Y:S01]  /*6190*/  STG.E.64 desc[UR36][R2.64], R4 ;  /* 0x0000000402007986 */ /* 0x0013e2000c101b24 */
[----:B------:R-:W-:Y:S05]  /*61a0*/  BRA `(.L_x_26195) ;  /* 0x0000000400487947 */ /* 0x000fea0003800000 */
.L_x_26212:
[----:B------:R-:W-:-:S06]  /*61b0*/  IMAD.U32 R5, R5, 0x10000, RZ ;  /* 0x0001000005057824 */ /* 0x000fcc00078e00ff */
[----:B------:R-:W0:Y:S02]  /*61c0*/  F2I.FTZ.U32.TRUNC.NTZ R5, R5 ;  /* 0x0000000500057305 */ /* 0x000e24000021f000 */
[----:B0-----:R0:W-:Y:S01]  /*61d0*/  STG.E desc[UR36][R2.64], R5 ;  /* 0x0000000502007986 */ /* 0x0011e2000c101924 */
[----:B------:R-:W-:Y:S05]  /*61e0*/  BRA `(.L_x_26195) ;  /* 0x0000000400387947 */ /* 0x000fea0003800000 */
.L_x_26202:
        /* <DEDUP_REMOVED lines=11> */
.L_x_26215:
[----:B------:R-:W-:Y:S01]  /*62a0*/  IMAD.U32 R5, R5, 0x10000, RZ ;  /* 0x0001000005057824 */ /* 0x000fe200078e00ff */
[----:B------:R-:W-:-:S03]  /*62b0*/  CS2R R6, SRZ ;  /* 0x0000000000067805 */ /* 0x000fc6000001ff00 */
[----:B------:R-:W-:-:S06]  /*62c0*/  FMUL.FTZ R5, R5, 1 ;  /* 0x3f80000005057820 */ /* 0x000fcc0000410000 */
[----:B------:R-:W0:Y:S02]  /*62d0*/  F2F.F64.F32 R4, R5 ;  /* 0x0000000500047310 */ /* 0x000e240000201800 */
[----:B0-----:R0:W-:Y:S01]  /*62e0*/  STG.E.128 desc[UR36][R2.64], R4 ;  /* 0x0000000402007986 */ /* 0x0011e2000c101d24 */
[----:B------:R-:W-:Y:S05]  /*62f0*/  BRA `(.L_x_26195) ;  /* 0x0000000000f47947 */ /* 0x000fea0003800000 */
.L_x_26214:
[----:B------:R-:W-:-:S09]  /*6300*/  UISETP.NE.AND UP0, UPT, UR4, 0xf, UPT ;  /* 0x0000000f0400788c */ /* 0x000fd2000bf05270 */
[----:B------:R-:W-:Y:S05]  /*6310*/  BRA.U !UP0, `(.L_x_26216) ;  /* 0x0000000108e87547 */ /* 0x000fea000b800000 */
[----:B------:R-:W-:-:S09]  /*6320*/  UISETP.NE.AND UP0, UPT, UR4, 0x17, UPT ;  /* 0x000000170400788c */ /* 0x000fd2000bf05270 */
[----:B------:R-:W-:Y:S05]  /*6330*/  BRA.U !UP0, `(.L_x_26217) ;  /* 0x0000000108907547 */ /* 0x000fea000b800000 */
[----:B------:R-:W-:-:S09]  /*6340*/  UISETP.NE.AND UP0, UPT, UR4, 0x18, UPT ;  /* 0x000000180400788c */ /* 0x000fd2000bf05270 */
[----:B------:R-:W-:Y:S05]  /*6350*/  BRA.U !UP0, `(.L_x_26218) ;  /* 0x0000000108447547 */ /* 0x000fea000b800000 */
.L_x_26194:
        /* <DEDUP_REMOVED lines=16> */
.L_x_26219:
[----:B------:R-:W-:Y:S05]  /*6460*/  BRA `(.L_x_26195) ;  /* 0x0000000000987947 */ /* 0x000fea0003800000 */
.L_x_26218:
        /* <DEDUP_REMOVED lines=13> */
.L_x_26221:
[----:B------:R-:W-:Y:S05]  /*6540*/  BSYNC.RECONVERGENT B0 ;  /* 0x0000000000007941 */ /* 0x000fea0003800200 */
.L_x_26220:
[----:B------:R-:W-:-:S05]  /*6550*/  LOP3.LUT R5, R0, 0x80, R5, 0xf8, !PT ;  /* 0x0000008000057812 */ /* 0x000fca00078ef805 */
[----:B------:R0:W-:Y:S01]  /*6560*/  STG.E.U8 desc[UR36][R2.64], R5 ;  /* 0x0000000502007986 */ /* 0x0001e2000c101124 */
[----:B------:R-:W-:Y:S05]  /*6570*/  BRA `(.L_x_26195) ;  /* 0x0000000000547947 */ /* 0x000fea0003800000 */
.L_x_26217:
        /* <DEDUP_REMOVED lines=12> */
.L_x_26223:
[----:B------:R-:W-:Y:S02]  /*6640*/  ISETP.GT.U32.AND P0, PT, R4, 0x7f800000, PT ;  /* 0x7f8000000400780c */ /* 0x000fe40003f04070 */
[----:B-----5:R-:W-:-:S04]  /*6650*/  MOV R0, 0x7f ;  /* 0x0000007f00007802 */ /* 0x020fc80000000f00 */
[----:B------:R-:W-:-:S07]  /*6660*/  SEL R0, R0, 0x7c, P0 ;  /* 0x0000007c00007807 */ /* 0x000fce0000000000 */
.L_x_26224:
[----:B------:R-:W-:Y:S05]  /*6670*/  BSYNC.RECONVERGENT B0 ;  /* 0x0000000000007941 */ /* 0x000fea0003800200 */
.L_x_26222:
[----:B------:R-:W-:-:S04]  /*6680*/  SHF.R.U32.HI R5, RZ, 0x18, R5 ;  /* 0x00000018ff057819 */ /* 0x000fc80000011605 */
[----:B------:R-:W-:-:S05]  /*6690*/  LOP3.LUT R5, R0, 0x80, R5, 0xf8, !PT ;  /* 0x0000008000057812 */ /* 0x000fca00078ef805 */
[----:B------:R0:W-:Y:S01]  /*66a0*/  STG.E.U8 desc[UR36][R2.64], R5 ;  /* 0x0000000502007986 */ /* 0x0001e2000c101124 */
[----:B------:R-:W-:Y:S05]  /*66b0*/  BRA `(.L_x_26195) ;  /* 0x0000000000047947 */ /* 0x000fea0003800000 */
.L_x_26216:
[----:B------:R0:W-:Y:S02]  /*66c0*/  STG.E.U16 desc[UR36][R2.64], R5 ;  /* 0x0000000502007986 */ /* 0x0001e4000c101524 */
.L_x_26195:
[----:B------:R-:W-:-:S07]  /*66d0*/  VIADD R17, R17, 0x80 ;  /* 0x0000008011117836 */ /* 0x000fce0000000000 */
.L_x_26154:
[----:B------:R-:W-:Y:S05]  /*66e0*/  BSYNC.RECONVERGENT B6 ;  /* 0x0000000000067941 */ /* 0x000fea0003800200 */
.L_x_26153:
        /* <DEDUP_REMOVED lines=307> */
.L_x_26227:
        /* <DEDUP_REMOVED lines=18> */
.L_x_26231:
[----:B------:R-:W2:Y:S02]  /*7b40*/  LDG.E.U8 R2, desc[UR36][R2.64] ;  /* 0x0000002402027981 */ /* 0x000ea4000c1e1100 */
[----:B--2---:R-:W-:-:S04]  /*7b50*/  I2FP.F32.U32 R0, R2 ;  /* 0x0000000200007245 */ /* 0x004fc80000201000 */
[----:B------:R-:W-:Y:S01]  /*7b60*/  F2FP.BF16.F32.PACK_AB R0, RZ, R0 ;  /* 0x00000000ff00723e */ /* 0x000fe200000010ff */
[----:B------:R-:W-:Y:S06]  /*7b70*/  BRA `(.L_x_26233) ;  /* 0x0000000c00a47947 */ /* 0x000fec0003800000 */
.L_x_26230:
        /* <DEDUP_REMOVED lines=10> */
.L_x_26235:
[----:B------:R-:W2:Y:S02]  /*7c20*/  LDG.E R2, desc[UR36][R2.64] ;  /* 0x0000002402027981 */ /* 0x000ea4000c1e1900 */
[----:B--2---:R-:W-:-:S04]  /*7c30*/  I2FP.F32.S32 R0, R2 ;  /* 0x0000000200007245 */ /* 0x004fc80000201400 */
[----:B------:R-:W-:Y:S01]  /*7c40*/  F2FP.BF16.F32.PACK_AB R0, RZ, R0 ;  /* 0x00000000ff00723e */ /* 0x000fe200000010ff */
[----:B------:R-:W-:Y:S06]  /*7c50*/  BRA `(.L_x_26233) ;  /* 0x0000000c006c7947 */ /* 0x000fec0003800000 */
.L_x_26234:
[----:B------:R-:W2:Y:S02]  /*7c60*/  LDG.E.U16 R2, desc[UR36][R2.64] ;  /* 0x0000002402027981 */ /* 0x000ea4000c1e1500 */
[----:B--2---:R-:W0:Y:S02]  /*7c70*/  I2F.S16 R0, R2 ;  /* 0x0000000200007306 */ /* 0x004e240000101400 */
[----:B0-----:R-:W-:Y:S01]  /*7c80*/  F2FP.BF16.F32.PACK_AB R0, RZ, R0 ;  /* 0x00000000ff00723e */ /* 0x001fe200000010ff */
[----:B------:R-:W-:Y:S06]  /*7c90*/  BRA `(.L_x_26233) ;  /* 0x0000000c005c7947 */ /* 0x000fec0003800000 */
.L_x_26229:
        /* <DEDUP_REMOVED lines=9> */
.L_x_26237:
[----:B------:R-:W2:Y:S02]  /*7d30*/  LDG.E.U16 R0, desc[UR36][R2.64] ;  /* 0x0000002402007981 */ /* 0x000ea4000c1e1500 */
[----:B--2---:R-:W-:-:S05]  /*7d40*/  HADD2.F32 R0, -RZ, R0.H0_H0 ;  /* 0x20000000ff007230 */ /* 0x004fca0000004100 */
[----:B------:R-:W-:Y:S01]  /*7d50*/  F2FP.BF16.F32.PACK_AB R0, RZ, R0 ;  /* 0x00000000ff00723e */ /* 0x000fe200000010ff */
[----:B------:R-:W-:Y:S06]  /*7d60*/  BRA `(.L_x_26233) ;  /* 0x0000000c00287947 */ /* 0x000fec0003800000 */
.L_x_26236:
        /* <DEDUP_REMOVED lines=9> */
.L_x_26239:
[----:B------:R-:W2:Y:S02]  /*7e00*/  LDG.E.U16 R2, desc[UR36][R2.64] ;  /* 0x0000002402027981 */ /* 0x000ea4000c1e1500 */
[----:B--2---:R-:W-:-:S05]  /*7e10*/  HADD2.F32 R0, -RZ, R2.H0_H0 ;  /* 0x20000002ff007230 */ /* 0x004fca0000004100 */
[----:B------:R-:W-:Y:S01]  /*7e20*/  F2FP.BF16.F32.PACK_AB R0, RZ, R0 ;  /* 0x00000000ff00723e */ /* 0x000fe200000010ff */
[----:B------:R-:W-:Y:S06]  /*7e30*/  BRA `(.L_x_26233) ;  /* 0x0000000800f47947 */ /* 0x000fec0003800000 */
.L_x_26238:
        /* <DEDUP_REMOVED lines=12> */
.L_x_26228:
        /* <DEDUP_REMOVED lines=13> */
.L_x_26242:
        /* <DEDUP_REMOVED lines=12> */
.L_x_26241:
        /* <DEDUP_REMOVED lines=27> */
.L_x_26244:
        /* <DEDUP_REMOVED lines=13> */
.L_x_26243:
[----:B------:R0:W5:Y:S01]  /*8310*/  LDG.E.U16 R0, desc[UR36][R2.64] ;  /* 0x0000002402007981 */ /* 0x000162000c1e1500 */
[----:B------:R-:W-:Y:S05]  /*8320*/  BRA `(.L_x_26233) ;  /* 0x0000000400b87947 */ /* 0x000fea0003800000 */
.L_x_26240:
        /* <DEDUP_REMOVED lines=12> */
.L_x_26247:
        /* <DEDUP_REMOVED lines=21> */
.L_x_26251:
[----:B------:R-:W-:Y:S05]  /*8540*/  BSYNC.RECONVERGENT B1 ;  /* 0x0000000000017941 */ /* 0x000fea0003800200 */
.L_x_26250:
[----:B------:R-:W-:Y:S02]  /*8550*/  SHF.L.U32 R0, R0, 0x14, RZ ;  /* 0x0000001400007819 */ /* 0x000fe400000006ff */
[----:B------:R-:W-:-:S04]  /*8560*/  LEA R2, R2, 0x3b800000, 0x17 ;  /* 0x3b80000002027811 */ /* 0x000fc800078eb8ff */
[----:B------:R-:W-:-:S07]  /*8570*/  LOP3.LUT R0, R2, R0, R7, 0xfe, !PT ;  /* 0x0000000002007212 */ /* 0x000fce00078efe07 */
.L_x_26249:
[----:B------:R-:W-:Y:S05]  /*8580*/  BSYNC.RECONVERGENT B0 ;  /* 0x0000000000007941 */ /* 0x000fea0003800200 */
.L_x_26248:
[----:B------:R-:W-:Y:S01]  /*8590*/  F2FP.BF16.F32.PACK_AB R0, RZ, R0 ;  /* 0x00000000ff00723e */ /* 0x000fe200000010ff */
[----:B------:R-:W-:Y:S06]  /*85a0*/  BRA `(.L_x_26233) ;  /* 0x0000000400187947 */ /* 0x000fec0003800000 */
.L_x_26246:
        /* <DEDUP_REMOVED lines=21> */
.L_x_26255:
[----:B------:R-:W-:Y:S05]  /*8700*/  BSYNC.RECONVERGENT B1 ;  /* 0x0000000000017941 */ /* 0x000fea0003800200 */
.L_x_26254:
[----:B------:R-:W-:Y:S01]  /*8710*/  IMAD.SHL.U32 R0, R0, 0x200000, RZ ;  /* 0x0020000000007824 */ /* 0x000fe200078e00ff */
[----:B------:R-:W-:-:S04]  /*8720*/  LEA R2, R2, 0x37800000, 0x17 ;  /* 0x3780000002027811 */ /* 0x000fc800078eb8ff */
[----:B------:R-:W-:-:S07]  /*8730*/  LOP3.LUT R0, R2, R0, R7, 0xfe, !PT ;  /* 0x0000000002007212 */ /* 0x000fce00078efe07 */
.L_x_26253:
[----:B------:R-:W-:Y:S05]  /*8740*/  BSYNC.RECONVERGENT B0 ;  /* 0x0000000000007941 */ /* 0x000fea0003800200 */
.L_x_26252:
[----:B------:R-:W-:Y:S01]  /*8750*/  F2FP.BF16.F32.PACK_AB R0, RZ, R0 ;  /* 0x00000000ff00723e */ /* 0x000fe200000010ff */
[----:B------:R-:W-:Y:S06]  /*8760*/  BRA `(.L_x_26233) ;  /* 0x0000000000a87947 */ /* 0x000fec0003800000 */
.L_x_26245:
        /* <DEDUP_REMOVED lines=14> */
.L_x_26259:
[----:B------:R-:W-:Y:S05]  /*8850*/  BSYNC.RECONVERGENT B0 ;  /* 0x0000000000007941 */ /* 0x000fea0003800200 */
.L_x_26258:
[----:B------:R-:W-:Y:S01]  /*8860*/  F2FP.BF16.F32.PACK_AB R0, RZ, R0 ;  /* 0x00000000ff00723e */ /* 0x000fe200000010ff */
[----:B------:R-:W-:Y:S06]  /*8870*/  BRA `(.L_x_26233) ;  /* 0x0000000000647947 */ /* 0x000fec0003800000 */
.L_x_26232:
        /* <DEDUP_REMOVED lines=16> */
.L_x_26260:
[----:B------:R-:W-:Y:S01]  /*8980*/  PRMT R0, RZ, 0x7610, R0 ;  /* 0x00007610ff007816 */ /* 0x000fe20000000000 */
[----:B------:R-:W-:Y:S06]  /*8990*/  BRA `(.L_x_26233) ;  /* 0x00000000001c7947 */ /* 0x000fec0003800000 */
.L_x_26257:
[----:B------:R-:W2:Y:S02]  /*89a0*/  LDG.E.64 R2, desc[UR36][R2.64] ;  /* 0x0000002402027981 */ /* 0x000ea4000c1e1b00 */
[----:B--2---:R-:W0:Y:S02]  /*89b0*/  I2F.U64 R0, R2 ;  /* 0x0000000200007312 */ /* 0x004e240000301000 */
[----:B0-----:R-:W-:Y:S01]  /*89c0*/  F2FP.BF16.F32.PACK_AB R0, RZ, R0 ;  /* 0x00000000ff00723e */ /* 0x001fe200000010ff */
[----:B------:R-:W-:Y:S06]  /*89d0*/  BRA `(.L_x_26233) ;  /* 0x00000000000c7947 */ /* 0x000fec0003800000 */
.L_x_26256:
[----:B------:R-:W2:Y:S02]  /*89e0*/  LDG.E R2, desc[UR36][R2.64] ;  /* 0x0000002402027981 */ /* 0x000ea4000c1e1900 */
[----:B--2---:R-:W-:-:S04]  /*89f0*/  I2FP.F32.U32 R0, R2 ;  /* 0x0000000200007245 */ /* 0x004fc80000201000 */
[----:B------:R-:W-:-:S07]  /*8a00*/  F2FP.BF16.F32.PACK_AB R0, RZ, R0 ;  /* 0x00000000ff00723e */ /* 0x000fce00000010ff */
.L_x_26233:
        /* <DEDUP_REMOVED lines=16> */
.L_x_26261:
        /* <DEDUP_REMOVED lines=13> */
.L_x_26265:
[----:B------:R-:W-:-:S06]  /*8be0*/  IMAD.U32 R5, R5, 0x10000, RZ ;  /* 0x0001000005057824 */ /* 0x000fcc00078e00ff */
[----:B------:R-:W0:Y:S02]  /*8bf0*/  F2I.S64.TRUNC R4, R5 ;  /* 0x0000000500047311 */ /* 0x000e24000020d900 */
[----:B0-----:R0:W-:Y:S01]  /*8c00*/  STG.E.U8 desc[UR36][R2.64], R4 ;  /* 0x0000000402007986 */ /* 0x0011e2000c101124 */
[----:B------:R-:W-:Y:S05]  /*8c10*/  BRA `(.L_x_26267) ;  /* 0x0000000c006c7947 */ /* 0x000fea0003800000 */
.L_x_26264:
        /* <DEDUP_REMOVED lines=10> */
.L_x_26269:
[----:B------:R-:W-:-:S06]  /*8cc0*/  IMAD.U32 R5, R5, 0x10000, RZ ;  /* 0x0001000005057824 */ /* 0x000fcc00078e00ff */
[----:B------:R-:W0:Y:S02]  /*8cd0*/  F2I.FTZ.TRUNC.NTZ R5, R5 ;  /* 0x0000000500057305 */ /* 0x000e24000021f100 */
[----:B0-----:R3:W-:Y:S01]  /*8ce0*/  STG.E desc[UR36][R2.64], R5 ;  /* 0x0000000502007986 */ /* 0x0017e2000c101924 */
[----:B------:R-:W-:Y:S05]  /*8cf0*/  BRA `(.L_x_26267) ;  /* 0x0000000c00347947 */ /* 0x000fea0003800000 */
.L_x_26268:
[----:B------:R-:W-:-:S06]  /*8d00*/  IMAD.U32 R5, R5, 0x10000, RZ ;  /* 0x0001000005057824 */ /* 0x000fcc00078e00ff */
[----:B------:R-:W0:Y:S02]  /*8d10*/  F2I.FTZ.TRUNC.NTZ R5, R5 ;  /* 0x0000000500057305 */ /* 0x000e24000021f100 */
[----:B0-----:R2:W-:Y:S01]  /*8d20*/  STG.E.U16 desc[UR36][R2.64], R5 ;  /* 0x0000000502007986 */ /* 0x0015e2000c101524 */
[----:B------:R-:W-:Y:S05]  /*8d30*/  BRA `(.L_x_26267) ;  /* 0x0000000c00247947 */ /* 0x000fea0003800000 */
.L_x_26263:
        /* <DEDUP_REMOVED lines=9> */
.L_x_26271:
[----:B-----5:R-:W-:-:S05]  /*8dd0*/  IMAD.U32 R0, R5, 0x10000, RZ ;  /* 0x0001000005007824 */ /* 0x020fca00078e00ff */
[----:B------:R-:W-:-:S05]  /*8de0*/  F2FP.F16.F32.PACK_AB R0, RZ, R0 ;  /* 0x00000000ff00723e */ /* 0x000fca00000000ff */
[----:B------:R0:W-:Y:S01]  /*8df0*/  STG.E.U16 desc[UR36][R2.64], R0 ;  /* 0x0000000002007986 */ /* 0x0001e2000c101524 */
[----:B------:R-:W-:Y:S05]  /*8e00*/  BRA `(.L_x_26267) ;  /* 0x0000000800f07947 */ /* 0x000fea0003800000 */
.L_x_26270:
        /* <DEDUP_REMOVED lines=10> */
.L_x_26273:
[----:B------:R-:W-:-:S05]  /*8eb0*/  IMAD.U32 R5, R5, 0x10000, RZ ;  /* 0x0001000005057824 */ /* 0x000fca00078e00ff */
[----:B------:R-:W-:-:S04]  /*8ec0*/  F2FP.F16.F32.PACK_AB R5, RZ, R5 ;  /* 0x00000005ff05723e */ /* 0x000fc800000000ff */
[----:B------:R-:W-:-:S05]  /*8ed0*/  PRMT R5, R5, 0x5410, RZ ;  /* 0x0000541005057816 */ /* 0x000fca00000000ff */
[----:B------:R0:W-:Y:S01]  /*8ee0*/  STG.E desc[UR36][R2.64], R5 ;  /* 0x0000000502007986 */ /* 0x0001e2000c101924 */
[----:B------:R-:W-:Y:S05]  /*8ef0*/  BRA `(.L_x_26267) ;  /* 0x0000000800b47947 */ /* 0x000fea0003800000 */
.L_x_26272:
[----:B------:R-:W-:-:S04]  /*8f00*/  IMAD.U32 R4, R5, 0x10000, RZ ;  /* 0x0001000005047824 */ /* 0x000fc800078e00ff */
[----:B------:R-:W-:-:S06]  /*8f10*/  FMUL.FTZ R4, R4, 1 ;  /* 0x3f80000004047820 */ /* 0x000fcc0000410000 */
[----:B------:R-:W0:Y:S02]  /*8f20*/  F2F.F64.F32 R4, R4 ;  /* 0x0000000400047310 */ /* 0x000e240000201800 */
[----:B0-----:R0:W-:Y:S01]  /*8f30*/  STG.E.64 desc[UR36][R2.64], R4 ;  /* 0x0000000402007986 */ /* 0x0011e2000c101b24 */
[----:B------:R-:W-:Y:S05]  /*8f40*/  BRA `(.L_x_26267) ;  /* 0x0000000800a07947 */ /* 0x000fea0003800000 */
.L_x_26262:
        /* <DEDUP_REMOVED lines=14> */
.L_x_26277:
        /* <DEDUP_REMOVED lines=18> */
.L_x_26280:
[----:B------:R-:W-:-:S04]  /*9150*/  SHF.R.U32.HI R5, RZ, 0x18, R5 ;  /* 0x00000018ff057819 */ /* 0x000fc80000011605 */
[----:B------:R-:W-:-:S07]  /*9160*/  LOP3.LUT R0, R0, 0x80, R5, 0xf8, !PT ;  /* 0x0000008000007812 */ /* 0x000fce00078ef805 */
.L_x_26279:
[----:B------:R-:W-:Y:S05]  /*9170*/  BSYNC.RECONVERGENT B0 ;  /* 0x0000000000007941 */ /* 0x000fea0003800200 */
.L_x_26278:
[----:B------:R0:W-:Y:S01]  /*9180*/  STG.E.U8 desc[UR36][R2.64], R0 ;  /* 0x0000000002007986 */ /* 0x0001e2000c101124 */
[----:B------:R-:W-:Y:S05]  /*9190*/  BRA `(.L_x_26267) ;  /* 0x00000008000c7947 */ /* 0x000fea0003800000 */
.L_x_26276:
        /* <DEDUP_REMOVED lines=18> */
.L_x_26283:
[----:B------:R-:W-:-:S04]  /*92c0*/  SHF.R.U32.HI R5, RZ, 0x18, R5 ;  /* 0x00000018ff057819 */ /* 0x000fc80000011605 */
[----:B------:R-:W-:-:S07]  /*92d0*/  LOP3.LUT R0, R0, 0x80, R5, 0xf8, !PT ;  /* 0x0000008000007812 */ /* 0x000fce00078ef805 */
.L_x_26282:
[----:B------:R-:W-:Y:S05]  /*92e0*/  BSYNC.RECONVERGENT B0 ;  /* 0x0000000000007941 */ /* 0x000fea0003800200 */
.L_x_26281:
[----:B------:R0:W-:Y:S01]  /*92f0*/  STG.E.U8 desc[UR36][R2.64], R0 ;  /* 0x0000000002007986 */ /* 0x0001e2000c101124 */
[----:B------:R-:W-:Y:S05]  /*9300*/  BRA `(.L_x_26267) ;  /* 0x0000000400b07947 */ /* 0x000fea0003800000 */
.L_x_26275:
        /* <DEDUP_REMOVED lines=22> */
.L_x_26285:
[----:B------:R-:W-:-:S06]  /*9470*/  SHF.L.U32 R5, R5, 0x10, RZ ;  /* 0x0000001005057819 */ /* 0x000fcc00000006ff */
[----:B------:R-:W0:Y:S02]  /*9480*/  F2I.U64.TRUNC R4, R5 ;  /* 0x0000000500047311 */ /* 0x000e24000020d800 */
[----:B0-----:R0:W-:Y:S01]  /*9490*/  STG.E.64 desc[UR36][R2.64], R4 ;  /* 0x0000000402007986 */ /* 0x0011e2000c101b24 */
[----:B------:R-:W-:Y:S05]  /*94a0*/  BRA `(.L_x_26267) ;  /* 0x0000000400487947 */ /* 0x000fea0003800000 */
.L_x_26284:
[----:B------:R-:W-:-:S06]  /*94b0*/  IMAD.U32 R5, R5, 0x10000, RZ ;  /* 0x0001000005057824 */ /* 0x000fcc00078e00ff */
[----:B------:R-:W0:Y:S02]  /*94c0*/  F2I.FTZ.U32.TRUNC.NTZ R5, R5 ;  /* 0x0000000500057305 */ /* 0x000e24000021f000 */
[----:B0-----:R0:W-:Y:S01]  /*94d0*/  STG.E desc[UR36][R2.64], R5 ;  /* 0x0000000502007986 */ /* 0x0011e2000c101924 */
[----:B------:R-:W-:Y:S05]  /*94e0*/  BRA `(.L_x_26267) ;  /* 0x0000000400387947 */ /* 0x000fea0003800000 */
.L_x_26274:
        /* <DEDUP_REMOVED lines=11> */
.L_x_26287:
[----:B------:R-:W-:Y:S02]  /*95a0*/  SHF.L.U32 R5, R5, 0x10, RZ ;  /* 0x0000001005057819 */ /* 0x000fe400000006ff */
[----:B------:R-:W-:-:S03]  /*95b0*/  CS2R R6, SRZ ;  /* 0x0000000000067805 */ /* 0x000fc6000001ff00 */
[----:B------:R-:W-:-:S06]  /*95c0*/  FMUL.FTZ R5, R5, 1 ;  /* 0x3f80000005057820 */ /* 0x000fcc0000410000 */
[----:B------:R-:W0:Y:S02]  /*95d0*/  F2F.F64.F32 R4, R5 ;  /* 0x0000000500047310 */ /* 0x000e240000201800 */
[----:B0-----:R0:W-:Y:S01]  /*95e0*/  STG.E.128 desc[UR36][R2.64], R4 ;  /* 0x0000000402007986 */ /* 0x0011e2000c101d24 */
[----:B------:R-:W-:Y:S05]  /*95f0*/  BRA `(.L_x_26267) ;  /* 0x0000000000f47947 */ /* 0x000fea0003800000 */
.L_x_26286:
[----:B------:R-:W-:-:S09]  /*9600*/  UISETP.NE.AND UP0, UPT, UR4, 0xf, UPT ;  /* 0x0000000f0400788c */ /* 0x000fd2000bf05270 */
[----:B------:R-:W-:Y:S05]  /*9610*/  BRA.U !UP0, `(.L_x_26288) ;  /* 0x0000000108e87547 */ /* 0x000fea000b800000 */
[----:B------:R-:W-:-:S09]  /*9620*/  UISETP.NE.AND UP0, UPT, UR4, 0x17, UPT ;  /* 0x000000170400788c */ /* 0x000fd2000bf05270 */
[----:B------:R-:W-:Y:S05]  /*9630*/  BRA.U !UP0, `(.L_x_26289) ;  /* 0x0000000108907547 */ /* 0x000fea000b800000 */
[----:B------:R-:W-:-:S09]  /*9640*/  UISETP.NE.AND UP0, UPT, UR4, 0x18, UPT ;  /* 0x000000180400788c */ /* 0x000fd2000bf05270 */
[----:B------:R-:W-:Y:S05]  /*9650*/  BRA.U !UP0, `(.L_x_26290) ;  /* 0x0000000108447547 */ /* 0x000fea000b800000 */
.L_x_26266:
        /* <DEDUP_REMOVED lines=16> */
.L_x_26291:
[----:B------:R-:W-:Y:S05]  /*9760*/  BRA `(.L_x_26267) ;  /* 0x0000000000987947 */ /* 0x000fea0003800000 */
.L_x_26290:
        /* <DEDUP_REMOVED lines=13> */
.L_x_26293:
[----:B------:R-:W-:Y:S05]  /*9840*/  BSYNC.RECONVERGENT B0 ;  /* 0x0000000000007941 */ /* 0x000fea0003800200 */
.L_x_26292:
[----:B------:R-:W-:-:S05]  /*9850*/  LOP3.LUT R5, R0, 0x80, R5, 0xf8, !PT ;  /* 0x0000008000057812 */ /* 0x000fca00078ef805 */
[----:B------:R0:W-:Y:S01]  /*9860*/  STG.E.U8 desc[UR36][R2.64], R5 ;  /* 0x0000000502007986 */ /* 0x0001e2000c101124 */
[----:B------:R-:W-:Y:S05]  /*9870*/  BRA `(.L_x_26267) ;  /* 0x0000000000547947 */ /* 0x000fea0003800000 */
.L_x_26289:
        /* <DEDUP_REMOVED lines=12> */
.L_x_26295:
[----:B-----5:R-:W-:Y:S01]  /*9940*/  IMAD.MOV.U32 R0, RZ, RZ, 0x7f ;  /* 0x0000007fff007424 */ /* 0x020fe200078e00ff */
[----:B------:R-:W-:-:S04]  /*9950*/  ISETP.GT.U32.AND P0, PT, R4, 0x7f800000, PT ;  /* 0x7f8000000400780c */ /* 0x000fc80003f04070 */
[----:B------:R-:W-:-:S09]  /*9960*/  SEL R0, R0, 0x7c, P0 ;  /* 0x0000007c00007807 */ /* 0x000fd20000000000 */
.L_x_26296:
[----:B------:R-:W-:Y:S05]  /*9970*/  BSYNC.RECONVERGENT B0 ;  /* 0x0000000000007941 */ /* 0x000fea0003800200 */
.L_x_26294:
[----:B------:R-:W-:-:S04]  /*9980*/  SHF.R.U32.HI R5, RZ, 0x18, R5 ;  /* 0x00000018ff057819 */ /* 0x000fc80000011605 */
[----:B------:R-:W-:-:S05]  /*9990*/  LOP3.LUT R5, R0, 0x80, R5, 0xf8, !PT ;  /* 0x0000008000057812 */ /* 0x000fca00078ef805 */
[----:B------:R0:W-:Y:S01]  /*99a0*/  STG.E.U8 desc[UR36][R2.64], R5 ;  /* 0x0000000502007986 */ /* 0x0001e2000c101124 */
[----:B------:R-:W-:Y:S05]  /*99b0*/  BRA `(.L_x_26267) ;  /* 0x0000000000047947 */ /* 0x000fea0003800000 */
.L_x_26288:
[----:B------:R0:W-:Y:S02]  /*99c0*/  STG.E.U16 desc[UR36][R2.64], R5 ;  /* 0x0000000502007986 */ /* 0x0001e4000c101524 */
.L_x_26267:
[----:B------:R-:W-:-:S07]  /*99d0*/  VIADD R17, R17, 0x80 ;  /* 0x0000008011117836 */ /* 0x000fce0000000000 */
.L_x_26226:
[----:B------:R-:W-:Y:S05]  /*99e0*/  BSYNC.RECONVERGENT B6 ;  /* 0x0000000000067941 */ /* 0x000fea0003800200 */
.L_x_26225:
        /* <DEDUP_REMOVED lines=306> */
.L_x_26297:
        /* <DEDUP_REMOVED lines=20> */
.L_x_26301:
[----:B------:R-:W2:Y:S02]  /*ae50*/  LDG.E.U8 R2, desc[UR36][R2.64] ;  /* 0x0000002402027981 */ /* 0x000ea4000c1e1100 */
[----:B--2---:R-:W-:-:S04]  /*ae60*/  I2FP.F32.U32 R0, R2 ;  /* 0x0000000200007245 */ /* 0x004fc80000201000 */
[----:B------:R-:W-:Y:S01]  /*ae70*/  F2FP.BF16.F32.PACK_AB R0, RZ, R0 ;  /* 0x00000000ff00723e */ /* 0x000fe200000010ff */
[----:B------:R-:W-:Y:S06]  /*ae80*/  BRA `(.L_x_26303) ;  /* 0x0000000c00a47947 */ /* 0x000fec0003800000 */
.L_x_26300:
        /* <DEDUP_REMOVED lines=10> */
.L_x_26305:
[----:B------:R-:W2:Y:S02]  /*af30*/  LDG.E R2, desc[UR36][R2.64] ;  /* 0x0000002402027981 */ /* 0x000ea4000c1e1900 */
[----:B--2---:R-:W-:-:S04]  /*af40*/  I2FP.F32.S32 R0, R2 ;  /* 0x0000000200007245 */ /* 0x004fc80000201400 */
[----:B------:R-:W-:Y:S01]  /*af50*/  F2FP.BF16.F32.PACK_AB R0, RZ, R0 ;  /* 0x00000000ff00723e */ /* 0x000fe200000010ff */
[----:B------:R-:W-:Y:S06]  /*af60*/  BRA `(.L_x_26303) ;  /* 0x0000000c006c7947 */ /* 0x000fec0003800000 */
.L_x_26304:
[----:B------:R-:W2:Y:S02]  /*af70*/  LDG.E.U16 R2, desc[UR36][R2.64] ;  /* 0x0000002402027981 */ /* 0x000ea4000c1e1500 */
[----:B--2---:R-:W0:Y:S02]  /*af80*/  I2F.S16 R0, R2 ;  /* 0x0000000200007306 */ /* 0x004e240000101400 */
[----:B0-----:R-:W-:Y:S01]  /*af90*/  F2FP.BF16.F32.PACK_AB R0, RZ, R0 ;  /* 0x00000000ff00723e */ /* 0x001fe200000010ff */
[----:B------:R-:W-:Y:S06]  /*afa0*/  BRA `(.L_x_26303) ;  /* 0x0000000c005c7947 */ /* 0x000fec0003800000 */
.L_x_26299:
        /* <DEDUP_REMOVED lines=9> */
.L_x_26307:
[----:B------:R-:W2:Y:S02]  /*b040*/  LDG.E.U16 R0, desc[UR36][R2.64] ;  /* 0x0000002402007981 */ /* 0x000ea4000c1e1500 */
[----:B--2---:R-:W-:-:S05]  /*b050*/  HADD2.F32 R0, -RZ, R0.H0_H0 ;  /* 0x20000000ff007230 */ /* 0x004fca0000004100 */
[----:B------:R-:W-:Y:S01]  /*b060*/  F2FP.BF16.F32.PACK_AB R0, RZ, R0 ;  /* 0x00000000ff00723e */ /* 0x000fe200000010ff */
[----:B------:R-:W-:Y:S06]  /*b070*/  BRA `(.L_x_26303) ;  /* 0x0000000c00287947 */ /* 0x000fec0003800000 */
.L_x_26306:
        /* <DEDUP_REMOVED lines=9> */
.L_x_26309:
[----:B------:R-:W2:Y:S02]  /*b110*/  LDG.E.U16 R2, desc[UR36][R2.64] ;  /* 0x0000002402027981 */ /* 0x000ea4000c1e1500 */
[----:B--2---:R-:W-:-:S05]  /*b120*/  HADD2.F32 R0, -RZ, R2.H0_H0 ;  /* 0x20000002ff007230 */ /* 0x004fca0000004100 */
[----:B------:R-:W-:Y:S01]  /*b130*/  F2FP.BF16.F32.PACK_AB R0, RZ, R0 ;  /* 0x00000000ff00723e */ /* 0x000fe200000010ff */
[----:B------:R-:W-:Y:S06]  /*b140*/  BRA `(.L_x_26303) ;  /* 0x0000000800f47947 */ /* 0x000fec0003800000 */
.L_x_26308:
        /* <DEDUP_REMOVED lines=12> */
.L_x_26298:
        /* <DEDUP_REMOVED lines=13> */
.L_x_26312:
        /* <DEDUP_REMOVED lines=12> */
.L_x_26311:
        /* <DEDUP_REMOVED lines=27> */
.L_x_26314:
        /* <DEDUP_REMOVED lines=13> */
.L_x_26313:
[----:B------:R0:W5:Y:S01]  /*b620*/  LDG.E.U16 R0, desc[UR36][R2.64] ;  /* 0x0000002402007981 */ /* 0x000162000c1e1500 */
[----:B------:R-:W-:Y:S05]  /*b630*/  BRA `(.L_x_26303) ;  /* 0x0000000400b87947 */ /* 0x000fea0003800000 */
.L_x_26310:
        /* <DEDUP_REMOVED lines=12> */
.L_x_26317:
        /* <DEDUP_REMOVED lines=21> */
.L_x_26321:
[----:B------:R-:W-:Y:S05]  /*b850*/  BSYNC.RECONVERGENT B1 ;  /* 0x0000000000017941 */ /* 0x000fea0003800200 */
.L_x_26320:
[----:B------:R-:W-:Y:S01]  /*b860*/  IMAD.SHL.U32 R0, R0, 0x100000, RZ ;  /* 0x0010000000007824 */ /* 0x000fe200078e00ff */
[----:B------:R-:W-:-:S04]  /*b870*/  LEA R2, R2, 0x3b800000, 0x17 ;  /* 0x3b80000002027811 */ /* 0x000fc800078eb8ff */
[----:B------:R-:W-:-:S07]  /*b880*/  LOP3.LUT R0, R2, R0, R7, 0xfe, !PT ;  /* 0x0000000002007212 */ /* 0x000fce00078efe07 */
.L_x_26319:
[----:B------:R-:W-:Y:S05]  /*b890*/  BSYNC.RECONVERGENT B0 ;  /* 0x0000000000007941 */ /* 0x000fea0003800200 */
.L_x_26318:
[----:B------:R-:W-:Y:S01]  /*b8a0*/  F2FP.BF16.F32.PACK_AB R0, RZ, R0 ;  /* 0x00000000ff00723e */ /* 0x000fe200000010ff */
[----:B------:R-:W-:Y:S06]  /*b8b0*/  BRA `(.L_x_26303) ;  /* 0x0000000400187947 */ /* 0x000fec0003800000 */
.L_x_26316:
        /* <DEDUP_REMOVED lines=21> */
.L_x_26325:
[----:B------:R-:W-:Y:S05]  /*ba10*/  BSYNC.RECONVERGENT B1 ;  /* 0x0000000000017941 */ /* 0x000fea0003800200 */
.L_x_26324:
[----:B------:R-:W-:Y:S02]  /*ba20*/  SHF.L.U32 R0, R0, 0x15, RZ ;  /* 0x0000001500007819 */ /* 0x000fe400000006ff */
[----:B------:R-:W-:-:S04]  /*ba30*/  LEA R2, R2, 0x37800000, 0x17 ;  /* 0x3780000002027811 */ /* 0x000fc800078eb8ff */
[----:B------:R-:W-:-:S07]  /*ba40*/  LOP3.LUT R0, R2, R0, R7, 0xfe, !PT ;  /* 0x0000000002007212 */ /* 0x000fce00078efe07 */
.L_x_26323:
[----:B------:R-:W-:Y:S05]  /*ba50*/  BSYNC.RECONVERGENT B0 ;  /* 0x0000000000007941 */ /* 0x000fea0003800200 */
.L_x_26322:
[----:B------:R-:W-:Y:S01]  /*ba60*/  F2FP.BF16.F32.PACK_AB R0, RZ, R0 ;  /* 0x00000000ff00723e */ /* 0x000fe200000010ff */
[----:B------:R-:W-:Y:S06]  /*ba70*/  BRA `(.L_x_26303) ;  /* 0x0000000000a87947 */ /* 0x000fec0003800000 */
.L_x_26315:
        /* <DEDUP_REMOVED lines=14> */
.L_x_26329:
[----:B------:R-:W-:Y:S05]  /*bb60*/  BSYNC.RECONVERGENT B0 ;  /* 0x0000000000007941 */ /* 0x000fea0003800200 */
.L_x_26328:
[----:B------:R-:W-:Y:S01]  /*bb70*/  F2FP.BF16.F32.PACK_AB R0, RZ, R0 ;  /* 0x00000000ff00723e */ /* 0x000fe200000010ff */
[----:B------:R-:W-:Y:S06]  /*bb80*/  BRA `(.L_x_26303) ;  /* 0x0000000000647947 */ /* 0x000fec0003800000 */
.L_x_26302:
        /* <DEDUP_REMOVED lines=16> */
.L_x_26330:
[----:B------:R-:W-:Y:S01]  /*bc90*/  PRMT R0, RZ, 0x7610, R0 ;  /* 0x00007610ff007816 */ /* 0x000fe20000000000 */
[----:B------:R-:W-:Y:S06]  /*bca0*/  BRA `(.L_x_26303) ;  /* 0x00000000001c7947 */ /* 0x000fec0003800000 */
.L_x_26327:
[----:B------:R-:W2:Y:S02]  /*bcb0*/  LDG.E.64 R2, desc[UR36][R2.64] ;  /* 0x0000002402027981 */ /* 0x000ea4000c1e1b00 */
[----:B--2---:R-:W0:Y:S02]  /*bcc0*/  I2F.U64 R0, R2 ;  /* 0x0000000200007312 */ /* 0x004e240000301000 */
[----:B0-----:R-:W-:Y:S01]  /*bcd0*/  F2FP.BF16.F32.PACK_AB R0, RZ, R0 ;  /* 0x00000000ff00723e */ /* 0x001fe200000010ff */
[----:B------:R-:W-:Y:S06]  /*bce0*/  BRA `(.L_x_26303) ;  /* 0x00000000000c7947 */ /* 0x000fec0003800000 */
.L_x_26326:
[----:B------:R-:W2:Y:S02]  /*bcf0*/  LDG.E R2, desc[UR36][R2.64] ;  /* 0x0000002402027981 */ /* 0x000ea4000c1e1900 */
[----:B--2---:R-:W-:-:S04]  /*bd00*/  I2FP.F32.U32 R0, R2 ;  /* 0x0000000200007245 */ /* 0x004fc80000201000 */
[----:B------:R-:W-:-:S07]  /*bd10*/  F2FP.BF16.F32.PACK_AB R0, RZ, R0 ;  /* 0x00000000ff00723e */ /* 0x000fce00000010ff */
.L_x_26303:
        /* <DEDUP_REMOVED lines=8> */
[----:B------:R-:W-:-:S04]  /*bda0*/  @!P0 FMNMX.FTZ R2, R3, R2, !PT ;  /* 0x0000000203028209 */ /* 0x000fc80007810000 */
[----:B------:R-:W-:-:S04]  /*bdb0*/  @!P0 F2FP.BF16.F32.PACK_AB R2, RZ, R2 ;  /* 0x00000002ff02823e */ /* 0x000fc800000010ff */
[----:B------:R-:W-:-:S07]  /*bdc0*/  @!P0 PRMT R19, R2, 0x7610, R19 ;  /* 0x0000761002138816 */ /* 0x000fce0000000013 */
.L_x_26331:
        /* <DEDUP_REMOVED lines=13> */
.L_x_26335:
[----:B------:R-:W-:-:S06]  /*bea0*/  IMAD.U32 R3, R19, 0x10000, RZ ;  /* 0x0001000013037824 */ /* 0x000fcc00078e00ff */
[----:B------:R-:W0:Y:S02]  /*beb0*/  F2I.S64.TRUNC R2, R3 ;  /* 0x0000000300027311 */ /* 0x000e24000020d900 */
[----:B0-----:R-:W-:Y:S01]  /*bec0*/  STG.E.U8 desc[UR36][R16.64], R2 ;  /* 0x0000000210007986 */ /* 0x001fe2000c101124 */
[----:B------:R-:W-:Y:S05]  /*bed0*/  EXIT ;  /* 0x000000000000794d */ /* 0x000fea0003800000 */
.L_x_26334:
        /* <DEDUP_REMOVED lines=10> */
.L_x_26338:
[----:B------:R-:W-:-:S06]  /*bf80*/  SHF.L.U32 R19, R19, 0x10, RZ ;  /* 0x0000001013137819 */ /* 0x000fcc00000006ff */
[----:B------:R-:W0:Y:S02]  /*bf90*/  F2I.FTZ.TRUNC.NTZ R19, R19 ;  /* 0x0000001300137305 */ /* 0x000e24000021f100 */
[----:B0-----:R-:W-:Y:S01]  /*bfa0*/  STG.E desc[UR36][R16.64], R19 ;  /* 0x0000001310007986 */ /* 0x001fe2000c101924 */
[----:B------:R-:W-:Y:S05]  /*bfb0*/  EXIT ;  /* 0x000000000000794d */ /* 0x000fea0003800000 */
.L_x_26337:
[----:B------:R-:W-:-:S06]  /*bfc0*/  IMAD.U32 R19, R19, 0x10000, RZ ;  /* 0x0001000013137824 */ /* 0x000fcc00078e00ff */
[----:B------:R-:W0:Y:S02]  /*bfd0*/  F2I.FTZ.TRUNC.NTZ R19, R19 ;  /* 0x0000001300137305 */ /* 0x000e24000021f100 */
[----:B0-----:R-:W-:Y:S01]  /*bfe0*/  STG.E.U16 desc[UR36][R16.64], R19 ;  /* 0x0000001310007986 */ /* 0x001fe2000c101524 */
[----:B------:R-:W-:Y:S05]  /*bff0*/  EXIT ;  /* 0x000000000000794d */ /* 0x000fea0003800000 */
.L_x_26333:
        /* <DEDUP_REMOVED lines=9> */
.L_x_26340:
[----:B-----5:R-:W-:-:S04]  /*c090*/  SHF.L.U32 R0, R19, 0x10, RZ ;  /* 0x0000001013007819 */ /* 0x020fc800000006ff */
[----:B------:R-:W-:-:S05]  /*c0a0*/  F2FP.F16.F32.PACK_AB R0, RZ, R0 ;  /* 0x00000000ff00723e */ /* 0x000fca00000000ff */
[----:B------:R-:W-:Y:S01]  /*c0b0*/  STG.E.U16 desc[UR36][R16.64], R0 ;  /* 0x0000000010007986 */ /* 0x000fe2000c101524 */
[----:B------:R-:W-:Y:S05]  /*c0c0*/  EXIT ;  /* 0x000000000000794d */ /* 0x000fea0003800000 */
.L_x_26339:
        /* <DEDUP_REMOVED lines=10> */
.L_x_26342:
[----:B------:R-:W-:-:S04]  /*c170*/  SHF.L.U32 R19, R19, 0x10, RZ ;  /* 0x0000001013137819 */ /* 0x000fc800000006ff */
[----:B------:R-:W-:-:S04]  /*c180*/  F2FP.F16.F32.PACK_AB R3, RZ, R19 ;  /* 0x00000013ff03723e */ /* 0x000fc800000000ff */
[----:B------:R-:W-:-:S05]  /*c190*/  PRMT R3, R3, 0x5410, RZ ;  /* 0x0000541003037816 */ /* 0x000fca00000000ff */
[----:B------:R-:W-:Y:S01]  /*c1a0*/  STG.E desc[UR36][R16.64], R3 ;  /* 0x0000000310007986 */ /* 0x000fe2000c101924 */
[----:B------:R-:W-:Y:S05]  /*c1b0*/  EXIT ;  /* 0x000000000000794d */ /* 0x000fea0003800000 */
.L_x_26341:
[----:B------:R-:W-:-:S04]  /*c1c0*/  IMAD.U32 R2, R19, 0x10000, RZ ;  /* 0x0001000013027824 */ /* 0x000fc800078e00ff */
[----:B------:R-:W-:-:S06]  /*c1d0*/  FMUL.FTZ R2, R2, 1 ;  /* 0x3f80000002027820 */ /* 0x000fcc0000410000 */
[----:B------:R-:W0:Y:S02]  /*c1e0*/  F2F.F64.F32 R2, R2 ;  /* 0x0000000200027310 */ /* 0x000e240000201800 */
[----:B0-----:R-:W-:Y:S01]  /*c1f0*/  STG.E.64 desc[UR36][R16.64], R2 ;  /* 0x0000000210007986 */ /* 0x001fe2000c101b24 */
[----:B------:R-:W-:Y:S05]  /*c200*/  EXIT ;  /* 0x000000000000794d */ /* 0x000fea0003800000 */
.L_x_26332:
        /* <DEDUP_REMOVED lines=14> */
.L_x_26346:
        /* <DEDUP_REMOVED lines=17> */
.L_x_26349:
[----:B------:R-:W-:-:S04]  /*c400*/  SHF.R.U32.HI R3, RZ, 0x18, R3 ;  /* 0x00000018ff037819 */ /* 0x000fc80000011603 */
[----:B------:R-:W-:-:S04]  /*c410*/  LOP3.LUT R0, R0, 0x80, R3, 0xf8, !PT ;  /* 0x0000008000007812 */ /* 0x000fc800078ef803 */
[----:B------:R-:W-:-:S07]  /*c420*/  PRMT R8, R0, 0x7610, R8 ;  /* 0x0000761000087816 */ /* 0x000fce0000000008 */
.L_x_26348:
[----:B------:R-:W-:Y:S05]  /*c430*/  BSYNC.RECONVERGENT B0 ;  /* 0x0000000000007941 */ /* 0x000fea0003800200 */
.L_x_26347:
[----:B------:R-:W-:Y:S01]  /*c440*/  STG.E.U8 desc[UR36][R16.64], R8 ;  /* 0x0000000810007986 */ /* 0x000fe2000c101124 */
[----:B------:R-:W-:Y:S05]  /*c450*/  EXIT ;  /* 0x000000000000794d */ /* 0x000fea0003800000 */
.L_x_26345:
        /* <DEDUP_REMOVED lines=17> */
.L_x_26352:
[----:B------:R-:W-:-:S04]  /*c570*/  SHF.R.U32.HI R3, RZ, 0x18, R3 ;  /* 0x00000018ff037819 */ /* 0x000fc80000011603 */
[----:B------:R-:W-:-:S04]  /*c580*/  LOP3.LUT R0, R0, 0x80, R3, 0xf8, !PT ;  /* 0x0000008000007812 */ /* 0x000fc800078ef803 */
[----:B------:R-:W-:-:S07]  /*c590*/  PRMT R8, R0, 0x7610, R8 ;  /* 0x0000761000087816 */ /* 0x000fce0000000008 */
.L_x_26351:
[----:B------:R-:W-:Y:S05]  /*c5a0*/  BSYNC.RECONVERGENT B0 ;  /* 0x0000000000007941 */ /* 0x000fea0003800200 */
.L_x_26350:
[----:B------:R-:W-:Y:S01]  /*c5b0*/  STG.E.U8 desc[UR36][R16.64], R8 ;  /* 0x0000000810007986 */ /* 0x000fe2000c101124 */
[----:B------:R-:W-:Y:S05]  /*c5c0*/  EXIT ;  /* 0x000000000000794d */ /* 0x000fea0003800000 */
.L_x_26344:
        /* <DEDUP_REMOVED lines=22> */
.L_x_26354:
[----:B------:R-:W-:-:S06]  /*c730*/  SHF.L.U32 R2, R19, 0x10, RZ ;  /* 0x0000001013027819 */ /* 0x000fcc00000006ff */
[----:B------:R-:W0:Y:S02]  /*c740*/  F2I.U64.TRUNC R2, R2 ;  /* 0x0000000200027311 */ /* 0x000e24000020d800 */
[----:B0-----:R-:W-:Y:S01]  /*c750*/  STG.E.64 desc[UR36][R16.64], R2 ;  /* 0x0000000210007986 */ /* 0x001fe2000c101b24 */
[----:B------:R-:W-:Y:S05]  /*c760*/  EXIT ;  /* 0x000000000000794d */ /* 0x000fea0003800000 */
.L_x_26353:
[----:B------:R-:W-:-:S06]  /*c770*/  IMAD.U32 R19, R19, 0x10000, RZ ;  /* 0x0001000013137824 */ /* 0x000fcc00078e00ff */
[----:B------:R-:W0:Y:S02]  /*c780*/  F2I.FTZ.U32.TRUNC.NTZ R19, R19 ;  /* 0x0000001300137305 */ /* 0x000e24000021f000 */
[----:B0-----:R-:W-:Y:S01]  /*c790*/  STG.E desc[UR36][R16.64], R19 ;  /* 0x0000001310007986 */ /* 0x001fe2000c101924 */
[----:B------:R-:W-:Y:S05]  /*c7a0*/  EXIT ;  /* 0x000000000000794d */ /* 0x000fea0003800000 */
.L_x_26343:
        /* <DEDUP_REMOVED lines=11> */
.L_x_26356:
[----:B------:R-:W-:Y:S02]  /*c860*/  SHF.L.U32 R19, R19, 0x10, RZ ;  /* 0x0000001013137819 */ /* 0x000fe400000006ff */
[----:B------:R-:W-:-:S03]  /*c870*/  CS2R R6, SRZ ;  /* 0x0000000000067805 */ /* 0x000fc6000001ff00 */
[----:B------:R-:W-:-:S06]  /*c880*/  FMUL.FTZ R4, R19, 1 ;  /* 0x3f80000013047820 */ /* 0x000fcc0000410000 */
[----:B------:R-:W0:Y:S02]  /*c890*/  F2F.F64.F32 R4, R4 ;  /* 0x0000000400047310 */ /* 0x000e240000201800 */
[----:B0-----:R-:W-:Y:S01]  /*c8a0*/  STG.E.128 desc[UR36][R16.64], R4 ;  /* 0x0000000410007986 */ /* 0x001fe2000c101d24 */
[----:B------:R-:W-:Y:S05]  /*c8b0*/  EXIT ;  /* 0x000000000000794d */ /* 0x000fea0003800000 */
.L_x_26355:
[----:B------:R-:W-:-:S09]  /*c8c0*/  UISETP.NE.AND UP0, UPT, UR4, 0xf, UPT ;  /* 0x0000000f0400788c */ /* 0x000fd2000bf05270 */
[----:B------:R-:W-:Y:S05]  /*c8d0*/  BRA.U !UP0, `(.L_x_26357) ;  /* 0x0000000108e87547 */ /* 0x000fea000b800000 */
[----:B------:R-:W-:-:S09]  /*c8e0*/  UISETP.NE.AND UP0, UPT, UR4, 0x17, UPT ;  /* 0x000000170400788c */ /* 0x000fd2000bf05270 */
[----:B------:R-:W-:Y:S05]  /*c8f0*/  BRA.U !UP0, `(.L_x_26358) ;  /* 0x0000000108907547 */ /* 0x000fea000b800000 */
[----:B------:R-:W-:-:S09]  /*c900*/  UISETP.NE.AND UP0, UPT, UR4, 0x18, UPT ;  /* 0x000000180400788c */ /* 0x000fd2000bf05270 */
[----:B------:R-:W-:Y:S05]  /*c910*/  BRA.U !UP0, `(.L_x_26359) ;  /* 0x0000000108447547 */ /* 0x000fea000b800000 */
.L_x_26336:
        /* <DEDUP_REMOVED lines=16> */
.L_x_26360:
[----:B------:R-:W-:Y:S05]  /*ca20*/  EXIT ;  /* 0x000000000000794d */ /* 0x000fea0003800000 */
.L_x_26359:
        /* <DEDUP_REMOVED lines=13> */
.L_x_26362:
[----:B------:R-:W-:Y:S05]  /*cb00*/  BSYNC.RECONVERGENT B0 ;  /* 0x0000000000007941 */ /* 0x000fea0003800200 */
.L_x_26361:
[----:B------:R-:W-:-:S05]  /*cb10*/  LOP3.LUT R3, R0, 0x80, R3, 0xf8, !PT ;  /* 0x0000008000037812 */ /* 0x000fca00078ef803 */
[----:B------:R-:W-:Y:S01]  /*cb20*/  STG.E.U8 desc[UR36][R16.64], R3 ;  /* 0x0000000310007986 */ /* 0x000fe2000c101124 */
[----:B------:R-:W-:Y:S05]  /*cb30*/  EXIT ;  /* 0x000000000000794d */ /* 0x000fea0003800000 */
.L_x_26358:
        /* <DEDUP_REMOVED lines=12> */
.L_x_26364:
[----:B-----5:R-:W-:Y:S01]  /*cc00*/  IMAD.MOV.U32 R0, RZ, RZ, 0x7f ;  /* 0x0000007fff007424 */ /* 0x020fe200078e00ff */
[----:B------:R-:W-:-:S04]  /*cc10*/  ISETP.GT.U32.AND P0, PT, R2, 0x7f800000, PT ;  /* 0x7f8000000200780c */ /* 0x000fc80003f04070 */
[----:B------:R-:W-:-:S09]  /*cc20*/  SEL R0, R0, 0x7c, P0 ;  /* 0x0000007c00007807 */ /* 0x000fd20000000000 */
.L_x_26365:
[----:B------:R-:W-:Y:S05]  /*cc30*/  BSYNC.RECONVERGENT B0 ;  /* 0x0000000000007941 */ /* 0x000fea0003800200 */
.L_x_26363:
[----:B------:R-:W-:-:S04]  /*cc40*/  SHF.R.U32.HI R3, RZ, 0x18, R3 ;  /* 0x00000018ff037819 */ /* 0x000fc80000011603 */
[----:B------:R-:W-:-:S05]  /*cc50*/  LOP3.LUT R3, R0, 0x80, R3, 0xf8, !PT ;  /* 0x0000008000037812 */ /* 0x000fca00078ef803 */
[----:B------:R-:W-:Y:S01]  /*cc60*/  STG.E.U8 desc[UR36][R16.64], R3 ;  /* 0x0000000310007986 */ /* 0x000fe2000c101124 */
[----:B------:R-:W-:Y:S05]  /*cc70*/  EXIT ;  /* 0x000000000000794d */ /* 0x000fea0003800000 */
.L_x_26357:
[----:B------:R-:W-:Y:S01]  /*cc80*/  STG.E.U16 desc[UR36][R16.64], R19 ;  /* 0x0000001310007986 */ /* 0x000fe2000c101524 */
[----:B------:R-:W-:Y:S05]  /*cc90*/  EXIT ;  /* 0x000000000000794d */ /* 0x000fea0003800000 */
.L_x_26366:
        /* <DEDUP_REMOVED lines=14> */
.L_x_41114:


//--------------------- .text._ZN2at6native27unrolled_elementwise_kernelINS0_13AUnaryFunctorIN3c108BFloat16ES4_S4_ZZZNS0_19maximum_kernel_cudaERNS_18TensorIteratorBaseEENKUlvE0_clEvENKUlvE2_clEvEUlS4_S4_E_EESt5arrayIPcLm2EELi4E23TrivialOffsetCalculatorILi1EjESF_NS0_6memory12LoadWithCastILi1EEENSG_13StoreWithCastILi1EEEEEviT_T0_T2_T3_T4_T5_ --------------------------
	.section	.text._ZN2at6native27unrolled_elementwise_kernelINS0_13AUnaryFunctorIN3c108BFloat16ES4_S4_ZZZNS0_19maximum_kernel_cudaERNS_18TensorIteratorBaseEENKUlvE0_clEvENKUlvE2_clEvEUlS4_S4_E_EESt5arrayIPcLm2EELi4E23TrivialOffsetCalculatorILi1EjESF_NS0_6memory12LoadWithCastILi1EEENSG_13StoreWithCastILi1EEEEEviT_T0_T2_T3_T4_T5_,"ax",@progbits
	.align	128
        .global         _ZN2at6native27unrolled_elementwise_kernelINS0_13AUnaryFunctorIN3c108BFloat16ES4_S4_ZZZNS0_19maximum_kernel_cudaERNS_18TensorIteratorBaseEENKUlvE0_clEvENKUlvE2_clEvEUlS4_S4_E_EESt5arrayIPcLm2EELi4E23TrivialOffsetCalculatorILi1EjESF_NS0_6memory12LoadWithCastILi1EEENSG_13StoreWithCastILi1EEEEEviT_T0_T2_T3_T4_T5_
        .type           _ZN2at6native27unrolled_elementwise_kernelINS0_13AUnaryFunctorIN3c108BFloat16ES4_S4_ZZZNS0_19maximum_kernel_cudaERNS_18TensorIteratorBaseEENKUlvE0_clEvENKUlvE2_clEvEUlS4_S4_E_EESt5arrayIPcLm2EELi4E23TrivialOffsetCalculatorILi1EjESF_NS0_6memory12LoadWithCastILi1EEENSG_13StoreWithCastILi1EEEEEviT_T0_T2_T3_T4_T5_,@function
        .size           _ZN2at6native27unrolled_elementwise_kernelINS0_13AUnaryFunctorIN3c108BFloat16ES4_S4_ZZZNS0_19maximum_kernel_cudaERNS_18TensorIteratorBaseEENKUlvE0_clEvENKUlvE2_clEvEUlS4_S4_E_EESt5arrayIPcLm2EELi4E23TrivialOffsetCalculatorILi1EjESF_NS0_6memory12LoadWithCastILi1EEENSG_13StoreWithCastILi1EEEEEviT_T0_T2_T3_T4_T5_,(.L_x_41115 - _ZN2at6native27unrolled_elementwise_kernelINS0_13AUnaryFunctorIN3c108BFloat16ES4_S4_ZZZNS0_19maximum_kernel_cudaERNS_18TensorIteratorBaseEENKUlvE0_clEvENKUlvE2_clEvEUlS4_S4_E_EESt5arrayIPcLm2EELi4E23TrivialOffsetCalculatorILi1EjESF_NS0_6memory12LoadWithCastILi1EEENSG_13StoreWithCastILi1EEEEEviT_T0_T2_T3_T4_T5_)
        .other          _ZN2at6native27unrolled_elementwise_kernelINS0_13AUnaryFunctorIN3c108BFloat16ES4_S4_ZZZNS0_19maximum_kernel_cudaERNS_18TensorIteratorBaseEENKUlvE0_clEvENKUlvE2_clEvEUlS4_S4_E_EESt5arrayIPcLm2EELi4E23TrivialOffsetCalculatorILi1EjESF_NS0_6memory12LoadWithCastILi1EEENSG_13StoreWithCastILi1EEEEEviT_T0_T2_T3_T4_T5_,@"STO_CUDA_ENTRY STV_DEFAULT"
_ZN2at6native27unrolled_elementwise_kernelINS0_13AUnaryFunctorIN3c108BFloat16ES4_S4_ZZZNS0_19maximum_kernel_cudaERNS_18TensorIteratorBaseEENKUlvE0_clEvENKUlvE2_clEvEUlS4_S4_E_EESt5arrayIPcLm2EELi4E23TrivialOffsetCalculatorILi1EjESF_NS0_6memory12LoadWithCastILi1EEENSG_13StoreWithCastILi1EEEEEviT_T0_T2_T3_T4_T5_:
.text._ZN2at6native27unrolled_elementwise_kernelINS0_13AUnaryFunctorIN3c108BFloat16ES4_S4_ZZZNS0_19maximum_kernel_cudaERNS_18TensorIteratorBaseEENKUlvE0_clEvENKUlvE2_clEvEUlS4_S4_E_EESt5arrayIPcLm2EELi4E23TrivialOffsetCalculatorILi1EjESF_NS0_6memory12LoadWithCastILi1EEENSG_13StoreWithCastILi1EEEEEviT_T0_T2_T3_T4_T5_:
        /* <DEDUP_REMOVED lines=36> */
.L_x_26372:
[----:B------:R-:W2:Y:S02]  /*0240*/  LDG.E.U8 R4, desc[UR36][R4.64] ;  /* 0x0000002404047981 */ /* 0x000ea4000c1e1100 */
[----:B--2---:R-:W-:-:S04]  /*0250*/  I2FP.F32.U32 R0, R4 ;  /* 0x0000000400007245 */ /* 0x004fc80000201000 */
[----:B------:R-:W-:-:S04]  /*0260*/  F2FP.BF16.F32.PACK_AB R0, RZ, R0 ;  /* 0x00000000ff00723e */ /* 0x000fc800000010ff */
[----:B------:R-:W-:Y:S01]  /*0270*/  PRMT R22, R0, 0x7610, R22 ;  /* 0x0000761000167816 */ /* 0x000fe20000000016 */
[----:B------:R-:W-:Y:S06]  /*0280*/  BRA `(.L_x_26374) ;  /* 0x0000000c00e47947 */ /* 0x000fec0003800000 */
.L_x_26371:
        /* <DEDUP_REMOVED lines=11> */
.L_x_26376:
[----:B------:R-:W2:Y:S02]  /*0340*/  LDG.E R4, desc[UR36][R4.64] ;  /* 0x0000002404047981 */ /* 0x000ea4000c1e1900 */
[----:B--2---:R-:W-:-:S04]  /*0350*/  I2FP.F32.S32 R0, R4 ;  /* 0x0000000400007245 */ /* 0x004fc80000201400 */
[----:B------:R-:W-:-:S04]  /*0360*/  F2FP.BF16.F32.PACK_AB R0, RZ, R0 ;  /* 0x00000000ff00723e */ /* 0x000fc800000010ff */
[----:B------:R-:W-:Y:S01]  /*0370*/  PRMT R22, R0, 0x7610, R22 ;  /* 0x0000761000167816 */ /* 0x000fe20000000016 */
[----:B------:R-:W-:Y:S06]  /*0380*/  BRA `(.L_x_26374) ;  /* 0x0000000c00a47947 */ /* 0x000fec0003800000 */
.L_x_26375:
[----:B------:R-:W2:Y:S02]  /*0390*/  LDG.E.U16 R4, desc[UR36][R4.64] ;  /* 0x0000002404047981 */ /* 0x000ea4000c1e1500 */
[----:B--2---:R-:W0:Y:S02]  /*03a0*/  I2F.S16 R0, R4 ;  /* 0x0000000400007306 */ /* 0x004e240000101400 */
[----:B0-----:R-:W-:-:S04]  /*03b0*/  F2FP.BF16.F32.PACK_AB R0, RZ, R0 ;  /* 0x00000000ff00723e */ /* 0x001fc800000010ff */
[----:B------:R-:W-:Y:S01]  /*03c0*/  PRMT R22, R0, 0x7610, R22 ;  /* 0x0000761000167816 */ /* 0x000fe20000000016 */
[----:B------:R-:W-:Y:S06]  /*03d0*/  BRA `(.L_x_26374) ;  /* 0x0000000c00907947 */ /* 0x000fec0003800000 */
.L_x_26370:
        /* <DEDUP_REMOVED lines=9> */
.L_x_26378:
[----:B------:R-:W2:Y:S02]  /*0470*/  LDG.E.U16 R0, desc[UR36][R4.64] ;  /* 0x0000002404007981 */ /* 0x000ea4000c1e1500 */
[----:B--2---:R-:W-:-:S05]  /*0480*/  HADD2.F32 R0, -RZ, R0.H0_H0 ;  /* 0x20000000ff007230 */ /* 0x004fca0000004100 */
[----:B------:R-:W-:-:S04]  /*0490*/  F2FP.BF16.F32.PACK_AB R0, RZ, R0 ;  /* 0x00000000ff00723e */ /* 0x000fc800000010ff */
[----:B------:R-:W-:Y:S01]  /*04a0*/  PRMT R22, R0, 0x7610, R22 ;  /* 0x0000761000167816 */ /* 0x000fe20000000016 */
[----:B------:R-:W-:Y:S06]  /*04b0*/  BRA `(.L_x_26374) ;  /* 0x0000000c00587947 */ /* 0x000fec0003800000 */
.L_x_26377:
        /* <DEDUP_REMOVED lines=9> */
.L_x_26380:
[----:B------:R-:W2:Y:S02]  /*0550*/  LDG.E.U16 R4, desc[UR36][R4.64] ;  /* 0x0000002404047981 */ /* 0x000ea4000c1e1500 */
[----:B--2---:R-:W-:-:S05]  /*0560*/  HADD2.F32 R0, -RZ, R4.H0_H0 ;  /* 0x20000004ff007230 */ /* 0x004fca0000004100 */
[----:B------:R-:W-:-:S04]  /*0570*/  F2FP.BF16.F32.PACK_AB R0, RZ, R0 ;  /* 0x00000000ff00723e */ /* 0x000fc800000010ff */
[----:B------:R-:W-:Y:S01]  /*0580*/  PRMT R22, R0, 0x7610, R22 ;  /* 0x0000761000167816 */ /* 0x000fe20000000016 */
[----:B------:R-:W-:Y:S06]  /*0590*/  BRA `(.L_x_26374) ;  /* 0x0000000c00207947 */ /* 0x000fec0003800000 */
.L_x_26379:
        /* <DEDUP_REMOVED lines=13> */
.L_x_26369:
        /* <DEDUP_REMOVED lines=14> */
.L_x_26383:
        /* <DEDUP_REMOVED lines=13> */
.L_x_26382:
        /* <DEDUP_REMOVED lines=27> */
.L_x_26385:
        /* <DEDUP_REMOVED lines=15> */
.L_x_26384:
[----:B------:R0:W5:Y:S01]  /*0ac0*/  LDG.E.U16 R22, desc[UR36][R4.64] ;  /* 0x0000002404167981 */ /* 0x000162000c1e1500 */
[----:B------:R-:W-:Y:S05]  /*0ad0*/  BRA `(.L_x_26374) ;  /* 0x0000000400d07947 */ /* 0x000fea0003800000 */
.L_x_26381:
        /* <DEDUP_REMOVED lines=13> */
.L_x_26388:
        /* <DEDUP_REMOVED lines=21> */
.L_x_26392:
[----:B------:R-:W-:Y:S05]  /*0d00*/  BSYNC.RECONVERGENT B1 ;  /* 0x0000000000017941 */ /* 0x000fea0003800200 */
.L_x_26391:
[----:B------:R-:W-:Y:S01]  /*0d10*/  IMAD.SHL.U32 R0, R0, 0x100000, RZ ;  /* 0x0010000000007824 */ /* 0x000fe200078e00ff */
[----:B------:R-:W-:-:S04]  /*0d20*/  LEA R3, R3, 0x3b800000, 0x17 ;  /* 0x3b80000003037811 */ /* 0x000fc800078eb8ff */
[----:B------:R-:W-:-:S07]  /*0d30*/  LOP3.LUT R0, R3, R0, R7, 0xfe, !PT ;  /* 0x0000000003007212 */ /* 0x000fce00078efe07 */
.L_x_26390:
[----:B------:R-:W-:Y:S05]  /*0d40*/  BSYNC.RECONVERGENT B0 ;  /* 0x0000000000007941 */ /* 0x000fea0003800200 */
.L_x_26389:
[----:B------:R-:W-:-:S04]  /*0d50*/  F2FP.BF16.F32.PACK_AB R0, RZ, R0 ;  /* 0x00000000ff00723e */ /* 0x000fc800000010ff */
[----:B------:R-:W-:Y:S01]  /*0d60*/  PRMT R22, R0, 0x7610, R22 ;  /* 0x0000761000167816 */ /* 0x000fe20000000016 */
[----:B------:R-:W-:Y:S06]  /*0d70*/  BRA `(.L_x_26374) ;  /* 0x0000000400287947 */ /* 0x000fec0003800000 */
.L_x_26387:
        /* <DEDUP_REMOVED lines=21> */
.L_x_26396:
[----:B------:R-:W-:Y:S05]  /*0ed0*/  BSYNC.RECONVERGENT B1 ;  /* 0x0000000000017941 */ /* 0x000fea0003800200 */
.L_x_26395:
[----:B------:R-:W-:Y:S01]  /*0ee0*/  IMAD.SHL.U32 R0, R0, 0x200000, RZ ;  /* 0x0020000000007824 */ /* 0x000fe200078e00ff */
[----:B------:R-:W-:-:S04]  /*0ef0*/  LEA R3, R3, 0x37800000, 0x17 ;  /* 0x3780000003037811 */ /* 0x000fc800078eb8ff */
[----:B------:R-:W-:-:S07]  /*0f00*/  LOP3.LUT R0, R3, R0, R7, 0xfe, !PT ;  /* 0x0000000003007212 */ /* 0x000fce00078efe07 */
.L_x_26394:
[----:B------:R-:W-:Y:S05]  /*0f10*/  BSYNC.RECONVERGENT B0 ;  /* 0x0000000000007941 */ /* 0x000fea0003800200 */
.L_x_26393:
[----:B------:R-:W-:-:S04]  /*0f20*/  F2FP.BF16.F32.PACK_AB R0, RZ, R0 ;  /* 0x00000000ff00723e */ /* 0x000fc800000010ff */
[----:B------:R-:W-:Y:S01]  /*0f30*/  PRMT R22, R0, 0x7610, R22 ;  /* 0x0000761000167816 */ /* 0x000fe20000000016 */
[----:B------:R-:W-:Y:S06]  /*0f40*/  BRA `(.L_x_26374) ;  /* 0x0000000000b47947 */ /* 0x000fec0003800000 */
.L_x_26386:
[----:B------:R-:W-:-:S09]  /*0f50*/  UISETP.NE.AND UP0, UPT, UR4, 0x1c, UPT ;  /* 0x0000001c0400788c */ /* 0x000fd2000bf05270 */
[----:B------:R-:W-:Y:S05]  /*0f60*/  BRA.U !UP0, `(.L_x_26397) ;  /* 0x00000001089c7547 */ /* 0x000fea000b800000 */
[----:B------:R-:W-:-:S09]  /*0f70*/  UISETP.NE.AND UP0, UPT, UR4, 0x1d, UPT ;  /* 0x0000001d0400788c */ /* 0x000fd2000bf05270 */
[----:B------:R-:W-:Y:S05]  /*0f80*/  BRA.U !UP0, `(.L_x_26398) ;  /* 0x0000000108807547 */ /* 0x000fea000b800000 */
[----:B------:R-:W-:-:S09]  /*0f90*/  UISETP.NE.AND UP0, UPT, UR4, 0x2c, UPT ;  /* 0x0000002c0400788c */ /* 0x000fd2000bf05270 */
[----:B------:R-:W-:Y:S05]  /*0fa0*/  BRA.U !UP0, `(.L_x_26399) ;  /* 0x0000000108487547 */ /* 0x000fea000b800000 */
.L_x_26373:
        /* <DEDUP_REMOVED lines=16> */
.L_x_26400:
[----:B------:R-:W-:Y:S01]  /*10b0*/  PRMT R22, RZ, 0x7610, R22 ;  /* 0x00007610ff167816 */ /* 0x000fe20000000016 */
[----:B------:R-:W-:Y:S06]  /*10c0*/  BRA `(.L_x_26374) ;  /* 0x0000000000547947 */ /* 0x000fec0003800000 */
.L_x_26399:
        /* <DEDUP_REMOVED lines=8> */
.L_x_26402:
[----:B------:R-:W-:Y:S05]  /*1150*/  BSYNC.RECONVERGENT B0 ;  /* 0x0000000000007941 */ /* 0x000fea0003800200 */
.L_x_26401:
[----:B------:R-:W-:-:S04]  /*1160*/  F2FP.BF16.F32.PACK_AB R0, RZ, R0 ;  /* 0x00000000ff00723e */ /* 0x000fc800000010ff */
[----:B------:R-:W-:Y:S01]  /*1170*/  PRMT R22, R0, 0x7610, R22 ;  /* 0x0000761000167816 */ /* 0x000fe20000000016 */
[----:B------:R-:W-:Y:S06]  /*1180*/  BRA `(.L_x_26374) ;  /* 0x0000000000247947 */ /* 0x000fec0003800000 */
.L_x_26398:
[----:B------:R-:W2:Y:S02]  /*1190*/  LDG.E.64 R4, desc[UR36][R4.64] ;  /* 0x0000002404047981 */ /* 0x000ea4000c1e1b00 */
[----:B--2---:R-:W0:Y:S02]  /*11a0*/  I2F.U64 R0, R4 ;  /* 0x0000000400007312 */ /* 0x004e240000301000 */
[----:B0-----:R-:W-:-:S04]  /*11b0*/  F2FP.BF16.F32.PACK_AB R0, RZ, R0 ;  /* 0x00000000ff00723e */ /* 0x001fc800000010ff */
[----:B------:R-:W-:Y:S01]  /*11c0*/  PRMT R22, R0, 0x7610, R22 ;  /* 0x0000761000167816 */ /* 0x000fe20000000016 */
[----:B------:R-:W-:Y:S06]  /*11d0*/  BRA `(.L_x_26374) ;  /* 0x0000000000107947 */ /* 0x000fec0003800000 */
.L_x_26397:
[----:B------:R-:W2:Y:S02]  /*11e0*/  LDG.E R4, desc[UR36][R4.64] ;  /* 0x0000002404047981 */ /* 0x000ea4000c1e1900 */
[----:B--2---:R-:W-:-:S04]  /*11f0*/  I2FP.F32.U32 R0, R4 ;  /* 0x0000000400007245 */ /* 0x004fc80000201000 */
[----:B------:R-:W-:-:S04]  /*1200*/  F2FP.BF16.F32.PACK_AB R0, RZ, R0 ;  /* 0x00000000ff00723e */ /* 0x000fc800000010ff */
[----:B------:R-:W-:-:S07]  /*1210*/  PRMT R22, R0, 0x7610, R22 ;  /* 0x0000761000167816 */ /* 0x000fce0000000016 */
.L_x_26374:
[----:B------:R-:W-:-:S07]  /*1220*/  VIADD R23, R25, 0x80 ;  /* 0x0000008019177836 */ /* 0x000fce0000000000 */
.L_x_26368:
[----:B------:R-:W-:Y:S05]  /*1230*/  BSYNC.RECONVERGENT B6 ;  /* 0x0000000000067941 */ /* 0x000fea0003800200 */
.L_x_26367:
        /* <DEDUP_REMOVED lines=26> */
.L_x_26408:
[----:B------:R-:W2:Y:S02]  /*13e0*/  LDG.E.U8 R4, desc[UR36][R4.64] ;  /* 0x0000002404047981 */ /* 0x000ea4000c1e1100 */
[----:B--2---:R-:W-:-:S04]  /*13f0*/  I2FP.F32.U32 R0, R4 ;  /* 0x0000000400007245 */ /* 0x004fc80000201000 */
[----:B------:R-:W-:-:S04]  /*1400*/  F2FP.BF16.F32.PACK_AB R0, RZ, R0 ;  /* 0x00000000ff00723e */ /* 0x000fc800000010ff */
[----:B------:R-:W-:Y:S01]  /*1410*/  PRMT R19, R0, 0x7610, R19 ;  /* 0x0000761000137816 */ /* 0x000fe20000000013 */
[----:B------:R-:W-:Y:S06]  /*1420*/  BRA `(.L_x_26410) ;  /* 0x0000000c00e47947 */ /* 0x000fec0003800000 */
.L_x_26407:
        /* <DEDUP_REMOVED lines=11> */
.L_x_26412:
[----:B------:R-:W2:Y:S02]  /*14e0*/  LDG.E R4, desc[UR36][R4.64] ;  /* 0x0000002404047981 */ /* 0x000ea4000c1e1900 */
[----:B--2---:R-:W-:-:S04]  /*14f0*/  I2FP.F32.S32 R0, R4 ;  /* 0x0000000400007245 */ /* 0x004fc80000201400 */
[----:B------:R-:W-:-:S04]  /*1500*/  F2FP.BF16.F32.PACK_AB R0, RZ, R0 ;  /* 0x00000000ff00723e */ /* 0x000fc800000010ff */
[----:B------:R-:W-:Y:S01]  /*1510*/  PRMT R19, R0, 0x7610, R19 ;  /* 0x0000761000137816 */ /* 0x000fe20000000013 */
[----:B------:R-:W-:Y:S06]  /*1520*/  BRA `(.L_x_26410) ;  /* 0x0000000c00a47947 */ /* 0x000fec0003800000 */
.L_x_26411:
[----:B------:R-:W2:Y:S02]  /*1530*/  LDG.E.U16 R4, desc[UR36][R4.64] ;  /* 0x0000002404047981 */ /* 0x000ea4000c1e1500 */
[----:B--2---:R-:W0:Y:S02]  /*1540*/  I2F.S16 R0, R4 ;  /* 0x0000000400007306 */ /* 0x004e240000101400 */
[----:B0-----:R-:W-:-:S04]  /*1550*/  F2FP.BF16.F32.PACK_AB R0, RZ, R0 ;  /* 0x00000000ff00723e */ /* 0x001fc800000010ff */
[----:B------:R-:W-:Y:S01]  /*1560*/  PRMT R19, R0, 0x7610, R19 ;  /* 0x0000761000137816 */ /* 0x000fe20000000013 */
[----:B------:R-:W-:Y:S06]  /*1570*/  BRA `(.L_x_26410) ;  /* 0x0000000c00907947 */ /* 0x000fec0003800000 */
.L_x_26406:
        /* <DEDUP_REMOVED lines=9> */
.L_x_26414:
[----:B------:R-:W2:Y:S02]  /*1610*/  LDG.E.U16 R0, desc[UR36][R4.64] ;  /* 0x0000002404007981 */ /* 0x000ea4000c1e1500 */
[----:B--2---:R-:W-:-:S05]  /*1620*/  HADD2.F32 R0, -RZ, R0.H0_H0 ;  /* 0x20000000ff007230 */ /* 0x004fca0000004100 */
[----:B------:R-:W-:-:S04]  /*1630*/  F2FP.BF16.F32.PACK_AB R0, RZ, R0 ;  /* 0x00000000ff00723e */ /* 0x000fc800000010ff */
[----:B------:R-:W-:Y:S01]  /*1640*/  PRMT R19, R0, 0x7610, R19 ;  /* 0x0000761000137816 */ /* 0x000fe20000000013 */
[----:B------:R-:W-:Y:S06]  /*1650*/  BRA `(.L_x_26410) ;  /* 0x0000000c00587947 */ /* 0x000fec0003800000 */
.L_x_26413:
        /* <DEDUP_REMOVED lines=9> */
.L_x_26416:
[----:B------:R-:W2:Y:S02]  /*16f0*/  LDG.E.U16 R4, desc[UR36][R4.64] ;  /* 0x0000002404047981 */ /* 0x000ea4000c1e1500 */
[----:B--2---:R-:W-:-:S05]  /*1700*/  HADD2.F32 R0, -RZ, R4.H0_H0 ;  /* 0x20000004ff007230 */ /* 0x004fca0000004100 */
[----:B------:R-:W-:-:S04]  /*1710*/  F2FP.BF16.F32.PACK_AB R0, RZ, R0 ;  /* 0x00000000ff00723e */ /* 0x000fc800000010ff */
[----:B------:R-:W-:Y:S01]  /*1720*/  PRMT R19, R0, 0x7610, R19 ;  /* 0x0000761000137816 */ /* 0x000fe20000000013 */
[----:B------:R-:W-:Y:S06]  /*1730*/  BRA `(.L_x_26410) ;  /* 0x0000000c00207947 */ /* 0x000fec0003800000 */
.L_x_26415:
        /* <DEDUP_REMOVED lines=13> */
.L_x_26405:
        /* <DEDUP_REMOVED lines=14> */
.L_x_26419:
        /* <DEDUP_REMOVED lines=13> */
.L_x_26418:
        /* <DEDUP_REMOVED lines=27> */
.L_x_26421:
        /* <DEDUP_REMOVED lines=15> */
.L_x_26420:
[----:B------:R0:W5:Y:S01]  /*1c60*/  LDG.E.U16 R19, desc[UR36][R4.64] ;  /* 0x0000002404137981 */ /* 0x000162000c1e1500 */
[----:B------:R-:W-:Y:S05]  /*1c70*/  BRA `(.L_x_26410) ;  /* 0x0000000400d07947 */ /* 0x000fea0003800000 */
.L_x_26417:
        /* <DEDUP_REMOVED lines=13> */
.L_x_26424:
        /* <DEDUP_REMOVED lines=21> */
.L_x_26428:
[----:B------:R-:W-:Y:S05]  /*1ea0*/  BSYNC.RECONVERGENT B1 ;  /* 0x0000000000017941 */ /* 0x000fea0003800200 */
.L_x_26427:
[----:B------:R-:W-:Y:S01]  /*1eb0*/  IMAD.SHL.U32 R0, R0, 0x100000, RZ ;  /* 0x0010000000007824 */ /* 0x000fe200078e00ff */
[----:B------:R-:W-:-:S04]  /*1ec0*/  LEA R3, R3, 0x3b800000, 0x17 ;  /* 0x3b80000003037811 */ /* 0x000fc800078eb8ff */
[----:B------:R-:W-:-:S07]  /*1ed0*/  LOP3.LUT R0, R3, R0, R7, 0xfe, !PT ;  /* 0x0000000003007212 */ /* 0x000fce00078efe07 */
.L_x_26426:
[----:B------:R-:W-:Y:S05]  /*1ee0*/  BSYNC.RECONVERGENT B0 ;  /* 0x0000000000007941 */ /* 0x000fea0003800200 */
.L_x_26425:
[----:B------:R-:W-:-:S04]  /*1ef0*/  F2FP.BF16.F32.PACK_AB R0, RZ, R0 ;  /* 0x00000000ff00723e */ /* 0x000fc800000010ff */
[----:B------:R-:W-:Y:S01]  /*1f00*/  PRMT R19, R0, 0x7610, R19 ;  /* 0x0000761000137816 */ /* 0x000fe20000000013 */
[----:B------:R-:W-:Y:S06]  /*1f10*/  BRA `(.L_x_26410) ;  /* 0x0000000400287947 */ /* 0x000fec0003800000 */
.L_x_26423:
        /* <DEDUP_REMOVED lines=21> */
.L_x_26432:
[----:B------:R-:W-:Y:S05]  /*2070*/  BSYNC.RECONVERGENT B1 ;  /* 0x0000000000017941 */ /* 0x000fea0003800200 */
.L_x_26431:
[----:B------:R-:W-:Y:S01]  /*2080*/  IMAD.SHL.U32 R0, R0, 0x200000, RZ ;  /* 0x0020000000007824 */ /* 0x000fe200078e00ff */
[----:B------:R-:W-:-:S04]  /*2090*/  LEA R3, R3, 0x37800000, 0x17 ;  /* 0x3780000003037811 */ /* 0x000fc800078eb8ff */
[----:B------:R-:W-:-:S07]  /*20a0*/  LOP3.LUT R0, R3, R0, R7, 0xfe, !PT ;  /* 0x0000000003007212 */ /* 0x000fce00078efe07 */
.L_x_26430:
[----:B------:R-:W-:Y:S05]  /*20b0*/  BSYNC.RECONVERGENT B0 ;  /* 0x0000000000007941 */ /* 0x000fea0003800200 */
.L_x_26429:
[----:B------:R-:W-:-:S04]  /*20c0*/  F2FP.BF16.F32.PACK_AB R0, RZ, R0 ;  /* 0x00000000ff00723e */ /* 0x000fc800000010ff */
[----:B------:R-:W-:Y:S01]  /*20d0*/  PRMT R19, R0, 0x7610, R19 ;  /* 0x0000761000137816 */ /* 0x000fe20000000013 */
[----:B------:R-:W-:Y:S06]  /*20e0*/  BRA `(.L_x_26410) ;  /* 0x0000000000b47947 */ /* 0x000fec0003800000 */
.L_x_26422:
        /* <DEDUP_REMOVED lines=14> */
.L_x_26436:
[----:B------:R-:W-:Y:S05]  /*21d0*/  BSYNC.RECONVERGENT B0 ;  /* 0x0000000000007941 */ /* 0x000fea0003800200 */
.L_x_26435:
[----:B------:R-:W-:-:S04]  /*21e0*/  F2FP.BF16.F32.PACK_AB R0, RZ, R0 ;  /* 0x00000000ff00723e */ /* 0x000fc800000010ff */
[----:B------:R-:W-:Y:S01]  /*21f0*/  PRMT R19, R0, 0x7610, R19 ;  /* 0x0000761000137816 */ /* 0x000fe20000000013 */
[----:B------:R-:W-:Y:S06]  /*2200*/  BRA `(.L_x_26410) ;  /* 0x00000000006c7947 */ /* 0x000fec0003800000 */
.L_x_26409:
        /* <DEDUP_REMOVED lines=16> */
.L_x_26437:
[----:B------:R-:W-:Y:S01]  /*2310*/  PRMT R19, RZ, 0x7610, R19 ;  /* 0x00007610ff137816 */ /* 0x000fe20000000013 */
[----:B------:R-:W-:Y:S06]  /*2320*/  BRA `(.L_x_26410) ;  /* 0x0000000000247947 */ /* 0x000fec0003800000 */
.L_x_26434:
[----:B------:R-:W2:Y:S02]  /*2330*/  LDG.E.64 R4, desc[UR36][R4.64] ;  /* 0x0000002404047981 */ /* 0x000ea4000c1e1b00 */
[----:B--2---:R-:W0:Y:S02]  /*2340*/  I2F.U64 R0, R4 ;  /* 0x0000000400007312 */ /* 0x004e240000301000 */
[----:B0-----:R-:W-:-:S04]  /*2350*/  F2FP.BF16.F32.PACK_AB R0, RZ, R0 ;  /* 0x00000000ff00723e */ /* 0x001fc800000010ff */
[----:B------:R-:W-:Y:S01]  /*2360*/  PRMT R19, R0, 0x7610, R19 ;  /* 0x0000761000137816 */ /* 0x000fe20000000013 */
[----:B------:R-:W-:Y:S06]  /*2370*/  BRA `(.L_x_26410) ;  /* 0x0000000000107947 */ /* 0x000fec0003800000 */
.L_x_26433:
[----:B------:R-:W2:Y:S02]  /*2380*/  LDG.E R4, desc[UR36][R4.64] ;  /* 0x0000002404047981 */ /* 0x000ea4000c1e1900 */
[----:B--2---:R-:W-:-:S04]  /*2390*/  I2FP.F32.U32 R0, R4 ;  /* 0x0000000400007245 */ /* 0x004fc80000201000 */
[----:B------:R-:W-:-:S04]  /*23a0*/  F2FP.BF16.F32.PACK_AB R0, RZ, R0 ;  /* 0x00000000ff00723e */ /* 0x000fc800000010ff */
[----:B------:R-:W-:-:S07]  /*23b0*/  PRMT R19, R0, 0x7610, R19 ;  /* 0x0000761000137816 */ /* 0x000fce0000000013 */
.L_x_26410:
[----:B------:R-:W-:-:S07]  /*23c0*/  VIADD R23, R23, 0x80 ;  /* 0x0000008017177836 */ /* 0x000fce0000000000 */
.L_x_26404:
[----:B------:R-:W-:Y:S05]  /*23d0*/  BSYNC.RECONVERGENT B6 ;  /* 0x0000000000067941 */ /* 0x000fea0003800200 */
.L_x_26403:
        /* <DEDUP_REMOVED lines=26> */
.L_x_26443:
[----:B------:R-:W2:Y:S02]  /*2580*/  LDG.E.U8 R4, desc[UR36][R4.64] ;  /* 0x0000002404047981 */ /* 0x000ea4000c1e1100 */
[----:B--2---:R-:W-:-:S04]  /*2590*/  I2FP.F32.U32 R0, R4 ;  /* 0x0000000400007245 */ /* 0x004fc80000201000 */
[----:B------:R-:W-:-:S04]  /*25a0*/  F2FP.BF16.F32.PACK_AB R0, RZ, R0 ;  /* 0x00000000ff00723e */ /* 0x000fc800000010ff */
[----:B------:R-:W-:Y:S01]  /*25b0*/  PRMT R24, R0, 0x7610, R24 ;  /* 0x0000761000187816 */ /* 0x000fe20000000018 */
[----:B------:R-:W-:Y:S06]  /*25c0*/  BRA `(.L_x_26445) ;  /* 0x0000000c00e47947 */ /* 0x000fec0003800000 */
.L_x_26442:
        /* <DEDUP_REMOVED lines=11> */
.L_x_26447:
[----:B------:R-:W2:Y:S02]  /*2680*/  LDG.E R4, desc[UR36][R4.64] ;  /* 0x0000002404047981 */ /* 0x000ea4000c1e1900 */
[----:B--2---:R-:W-:-:S04]  /*2690*/  I2FP.F32.S32 R0, R4 ;  /* 0x0000000400007245 */ /* 0x004fc80000201400 */
[----:B------:R-:W-:-:S04]  /*26a0*/  F2FP.BF16.F32.PACK_AB R0, RZ, R0 ;  /* 0x00000000ff00723e */ /* 0x000fc800000010ff */
[----:B------:R-:W-:Y:S01]  /*26b0*/  PRMT R24, R0, 0x7610, R24 ;  /* 0x0000761000187816 */ /* 0x000fe20000000018 */
[----:B------:R-:W-:Y:S06]  /*26c0*/  BRA `(.L_x_26445) ;  /* 0x0000000c00a47947 */ /* 0x000fec0003800000 */
.L_x_26446:
[----:B------:R-:W2:Y:S02]  /*26d0*/  LDG.E.U16 R4, desc[UR36][R4.64] ;  /* 0x0000002404047981 */ /* 0x000ea4000c1e1500 */
[----:B--2---:R-:W0:Y:S02]  /*26e0*/  I2F.S16 R0, R4 ;  /* 0x0000000400007306 */ /* 0x004e240000101400 */
[----:B0-----:R-:W-:-:S04]  /*26f0*/  F2FP.BF16.F32.PACK_AB R0, RZ, R0 ;  /* 0x00000000ff00723e */ /* 0x001fc800000010ff */
[----:B------:R-:W-:Y:S01]  /*2700*/  PRMT R24, R0, 0x7610, R24 ;  /* 0x0000761000187816 */ /* 0x000fe20000000018 */
[----:B------:R-:W-:Y:S06]  /*2710*/  BRA `(.L_x_26445) ;  /* 0x0000000c00907947 */ /* 0x000fec0003800000 */
.L_x_26441:
        /* <DEDUP_REMOVED lines=9> */
.L_x_26449:
[----:B------:R-:W2:Y:S02]  /*27b0*/  LDG.E.U16 R0, desc[UR36][R4.64] ;  /* 0x0000002404007981 */ /* 0x000ea4000c1e1500 */
[----:B--2---:R-:W-:-:S05]  /*27c0*/  HADD2.F32 R0, -RZ, R0.H0_H0 ;  /* 0x20000000ff007230 */ /* 0x004fca0000004100 */
[----:B------:R-:W-:-:S04]  /*27d0*/  F2FP.BF16.F32.PACK_AB R0, RZ, R0 ;  /* 0x00000000ff00723e */ /* 0x000fc800000010ff */
[----:B------:R-:W-:Y:S01]  /*27e0*/  PRMT R24, R0, 0x7610, R24 ;  /* 0x0000761000187816 */ /* 0x000fe20000000018 */
[----:B------:R-:W-:Y:S06]  /*27f0*/  BRA `(.L_x_26445) ;  /* 0x0000000c00587947 */ /* 0x000fec0003800000 */
.L_x_26448:
        /* <DEDUP_REMOVED lines=9> */
.L_x_26451:
[----:B------:R-:W2:Y:S02]  /*2890*/  LDG.E.U16 R4, desc[UR36][R4.64] ;  /* 0x0000002404047981 */ /* 0x000ea4000c1e1500 */
[----:B--2---:R-:W-:-:S05]  /*28a0*/  HADD2.F32 R0, -RZ, R4.H0_H0 ;  /* 0x20000004ff007230 */ /* 0x004fca0000004100 */
[----:B------:R-:W-:-:S04]  /*28b0*/  F2FP.BF16.F32.PACK_AB R0, RZ, R0 ;  /* 0x00000000ff00723e */ /* 0x000fc800000010ff */
[----:B------:R-:W-:Y:S01]  /*28c0*/  PRMT R24, R0, 0x7610, R24 ;  /* 0x0000761000187816 */ /* 0x000fe20000000018 */
[----:B------:R-:W-:Y:S06]  /*28d0*/  BRA `(.L_x_26445) ;  /* 0x0000000c00207947 */ /* 0x000fec0003800000 */
.L_x_26450:
        /* <DEDUP_REMOVED lines=13> */
.L_x_26440:
        /* <DEDUP_REMOVED lines=14> */
.L_x_26454:
        /* <DEDUP_REMOVED lines=13> */
.L_x_26453:
        /* <DEDUP_REMOVED lines=27> */
.L_x_26456:
        /* <DEDUP_REMOVED lines=15> */
.L_x_26455:
[----:B------:R0:W5:Y:S01]  /*2e00*/  LDG.E.U16 R24, desc[UR36][R4.64] ;  /* 0x0000002404187981 */ /* 0x000162000c1e1500 */
[----:B------:R-:W-:Y:S05]  /*2e10*/  BRA `(.L_x_26445) ;  /* 0x0000000400d07947 */ /* 0x000fea0003800000 */
.L_x_26452:
        /* <DEDUP_REMOVED lines=13> */
.L_x_26459:
        /* <DEDUP_REMOVED lines=21> */
.L_x_26463:
[----:B------:R-:W-:Y:S05]  /*3040*/  BSYNC.RECONVERGENT B1 ;  /* 0x0000000000017941 */ /* 0x000fea0003800200 */
.L_x_26462:
[----:B------:R-:W-:Y:S01]  /*3050*/  IMAD.SHL.U32 R0, R0, 0x100000, RZ ;  /* 0x0010000000007824 */ /* 0x000fe200078e00ff */
[----:B------:R-:W-:-:S04]  /*3060*/  LEA R3, R3, 0x3b800000, 0x17 ;  /* 0x3b80000003037811 */ /* 0x000fc800078eb8ff */
[----:B------:R-:W-:-:S07]  /*3070*/  LOP3.LUT R0, R3, R0, R7, 0xfe, !PT ;  /* 0x0000000003007212 */ /* 0x000fce00078efe07 */
.L_x_26461:
[----:B------:R-:W-:Y:S05]  /*3080*/  BSYNC.RECONVERGENT B0 ;  /* 0x0000000000007941 */ /* 0x000fea0003800200 */
.L_x_26460:
[----:B------:R-:W-:-:S04]  /*3090*/  F2FP.BF16.F32.PACK_AB R0, RZ, R0 ;  /* 0x00000000ff00723e */ /* 0x000fc800000010ff */
[----:B------:R-:W-:Y:S01]  /*30a0*/  PRMT R24, R0, 0x7610, R24 ;  /* 0x0000761000187816 */ /* 0x000fe20000000018 */
[----:B------:R-:W-:Y:S06]  /*30b0*/  BRA `(.L_x_26445) ;  /* 0x0000000400287947 */ /* 0x000fec0003800000 */
.L_x_26458:
        /* <DEDUP_REMOVED lines=21> */
.L_x_26467:
[----:B------:R-:W-:Y:S05]  /*3210*/  BSYNC.RECONVERGENT B1 ;  /* 0x0000000000017941 */ /* 0x000fea0003800200 */
.L_x_26466:
[----:B------:R-:W-:Y:S01]  /*3220*/  IMAD.SHL.U32 R0, R0, 0x200000, RZ ;  /* 0x0020000000007824 */ /* 0x000fe200078e00ff */
[----:B------:R-:W-:-:S04]  /*3230*/  LEA R3, R3, 0x37800000, 0x17 ;  /* 0x3780000003037811 */ /* 0x000fc800078eb8ff */
[----:B------:R-:W-:-:S07]  /*3240*/  LOP3.LUT R0, R3, R0, R7, 0xfe, !PT ;  /* 0x0000000003007212 */ /* 0x000fce00078efe07 */
.L_x_26465:
[----:B------:R-:W-:Y:S05]  /*3250*/  BSYNC.RECONVERGENT B0 ;  /* 0x0000000000007941 */ /* 0x000fea0003800200 */
.L_x_26464:
[----:B------:R-:W-:-:S04]  /*3260*/  F2FP.BF16.F32.PACK_AB R0, RZ, R0 ;  /* 0x00000000ff00723e */ /* 0x000fc800000010ff */
[----:B------:R-:W-:Y:S01]  /*3270*/  PRMT R24, R0, 0x7610, R24 ;  /* 0x0000761000187816 */ /* 0x000fe20000000018 */
[----:B------:R-:W-:Y:S06]  /*3280*/  BRA `(.L_x_26445) ;  /* 0x0000000000b47947 */ /* 0x000fec0003800000 */
.L_x_26457:
        /* <DEDUP_REMOVED lines=14> */
.L_x_26471:
[----:B------:R-:W-:Y:S05]  /*3370*/  BSYNC.RECONVERGENT B0 ;  /* 0x0000000000007941 */ /* 0x000fea0003800200 */
.L_x_26470:
[----:B------:R-:W-:-:S04]  /*3380*/  F2FP.BF16.F32.PACK_AB R0, RZ, R0 ;  /* 0x00000000ff00723e */ /* 0x000fc800000010ff */
[----:B------:R-:W-:Y:S01]  /*3390*/  PRMT R24, R0, 0x7610, R24 ;  /* 0x0000761000187816 */ /* 0x000fe20000000018 */
[----:B------:R-:W-:Y:S06]  /*33a0*/  BRA `(.L_x_26445) ;  /* 0x00000000006c7947 */ /* 0x000fec0003800000 */
.L_x_26444:
        /* <DEDUP_REMOVED lines=16> */
.L_x_26472:
[----:B------:R-:W-:Y:S01]  /*34b0*/  PRMT R24, RZ, 0x7610, R24 ;  /* 0x00007610ff187816 */ /* 0x000fe20000000018 */
[----:B------:R-:W-:Y:S06]  /*34c0*/  BRA `(.L_x_26445) ;  /* 0x0000000000247947 */ /* 0x000fec0003800000 */
.L_x_26469:
[----:B------:R-:W2:Y:S02]  /*34d0*/  LDG.E.64 R4, desc[UR36][R4.64] ;  /* 0x0000002404047981 */ /* 0x000ea4000c1e1b00 */
[----:B--2---:R-:W0:Y:S02]  /*34e0*/  I2F.U64 R0, R4 ;  /* 0x0000000400007312 */ /* 0x004e240000301000 */
[----:B0-----:R-:W-:-:S04]  /*34f0*/  F2FP.BF16.F32.PACK_AB R0, RZ, R0 ;  /* 0x00000000ff00723e */ /* 0x001fc800000010ff */
[----:B------:R-:W-:Y:S01]  /*3500*/  PRMT R24, R0, 0x7610, R24 ;  /* 0x0000761000187816 */ /* 0x000fe20000000018 */
[----:B------:R-:W-:Y:S06]  /*3510*/  BRA `(.L_x_26445) ;  /* 0x0000000000107947 */ /* 0x000fec0003800000 */
.L_x_26468:
[----:B------:R-:W2:Y:S02]  /*3520*/  LDG.E R4, desc[UR36][R4.64] ;  /* 0x0000002404047981 */ /* 0x000ea4000c1e1900 */
[----:B--2---:R-:W-:-:S04]  /*3530*/  I2FP.F32.U32 R0, R4 ;  /* 0x0000000400007245 */ /* 0x004fc80000201000 */
[----:B------:R-:W-:-:S04]  /*3540*/  F2FP.BF16.F32.PACK_AB R0, RZ, R0 ;  /* 0x00000000ff00723e */ /* 0x000fc800000010ff */
[----:B------:R-:W-:-:S07]  /*3550*/  PRMT R24, R0, 0x7610, R24 ;  /* 0x0000761000187816 */ /* 0x000fce0000000018 */
.L_x_26445:
[----:B------:R-:W-:-:S07]  /*3560*/  VIADD R23, R23, 0x80 ;  /* 0x0000008017177836 */ /* 0x000fce0000000000 */
.L_x_26439:
[----:B------:R-:W-:Y:S05]  /*3570*/  BSYNC.RECONVERGENT B6 ;  /* 0x0000000000067941 */ /* 0x000fea0003800200 */
.L_x_26438:
        /* <DEDUP_REMOVED lines=25> */
.L_x_26478:
[----:B------:R-:W2:Y:S02]  /*3710*/  LDG.E.U8 R4, desc[UR36][R4.64] ;  /* 0x0000002404047981 */ /* 0x000ea4000c1e1100 */
[----:B--2---:R-:W-:-:S04]  /*3720*/  I2FP.F32.U32 R0, R4 ;  /* 0x0000000400007245 */ /* 0x004fc80000201000 */
[----:B------:R-:W-:Y:S01]  /*3730*/  F2FP.BF16.F32.PACK_AB R0, RZ, R0 ;  /* 0x00000000ff00723e */ /* 0x000fe200000010ff */
[----:B------:R-:W-:Y:S06]  /*3740*/  BRA `(.L_x_26474) ;  /* 0x0000000c00a87947 */ /* 0x000fec0003800000 */
.L_x_26477:
        /* <DEDUP_REMOVED lines=10> */
.L_x_26481:
[----:B------:R-:W2:Y:S02]  /*37f0*/  LDG.E R4, desc[UR36][R4.64] ;  /* 0x0000002404047981 */ /* 0x000ea4000c1e1900 */
[----:B--2---:R-:W-:-:S04]  /*3800*/  I2FP.F32.S32 R0, R4 ;  /* 0x0000000400007245 */ /* 0x004fc80000201400 */
[----:B------:R-:W-:Y:S01]  /*3810*/  F2FP.BF16.F32.PACK_AB R0, RZ, R0 ;  /* 0x00000000ff00723e */ /* 0x000fe200000010ff */
[----:B------:R-:W-:Y:S06]  /*3820*/  BRA `(.L_x_26474) ;  /* 0x0000000c00707947 */ /* 0x000fec0003800000 */
.L_x_26480:
[----:B------:R-:W2:Y:S02]  /*3830*/  LDG.E.U16 R4, desc[UR36][R4.64] ;  /* 0x0000002404047981 */ /* 0x000ea4000c1e1500 */
[----:B--2---:R-:W0:Y:S02]  /*3840*/  I2F.S16 R0, R4 ;  /* 0x0000000400007306 */ /* 0x004e240000101400 */
[----:B0-----:R-:W-:Y:S01]  /*3850*/  F2FP.BF16.F32.PACK_AB R0, RZ, R0 ;  /* 0x00000000ff00723e */ /* 0x001fe200000010ff */
[----:B------:R-:W-:Y:S06]  /*3860*/  BRA `(.L_x_26474) ;  /* 0x0000000c00607947 */ /* 0x000fec0003800000 */
.L_x_26476:
        /* <DEDUP_REMOVED lines=9> */
.L_x_26483:
[----:B------:R-:W2:Y:S02]  /*3900*/  LDG.E.U16 R0, desc[UR36][R4.64] ;  /* 0x0000002404007981 */ /* 0x000ea4000c1e1500 */
[----:B--2---:R-:W-:-:S05]  /*3910*/  HADD2.F32 R0, -RZ, R0.H0_H0 ;  /* 0x20000000ff007230 */ /* 0x004fca0000004100 */
[----:B------:R-:W-:Y:S01]  /*3920*/  F2FP.BF16.F32.PACK_AB R0, RZ, R0 ;  /* 0x00000000ff00723e */ /* 0x000fe200000010ff */
[----:B------:R-:W-:Y:S06]  /*3930*/  BRA `(.L_x_26474) ;  /* 0x0000000c002c7947 */ /* 0x000fec0003800000 */
.L_x_26482:
        /* <DEDUP_REMOVED lines=9> */
.L_x_26485:
[----:B------:R-:W2:Y:S02]  /*39d0*/  LDG.E.U16 R4, desc[UR36][R4.64] ;  /* 0x0000002404047981 */ /* 0x000ea4000c1e1500 */
[----:B--2---:R-:W-:-:S05]  /*39e0*/  HADD2.F32 R0, -RZ, R4.H0_H0 ;  /* 0x20000004ff007230 */ /* 0x004fca0000004100 */
[----:B------:R-:W-:Y:S01]  /*39f0*/  F2FP.BF16.F32.PACK_AB R0, RZ, R0 ;  /* 0x00000000ff00723e */ /* 0x000fe200000010ff */
[----:B------:R-:W-:Y:S06]  /*3a00*/  BRA `(.L_x_26474) ;  /* 0x0000000800f87947 */ /* 0x000fec0003800000 */
.L_x_26484:
        /* <DEDUP_REMOVED lines=12> */
.L_x_26475:
        /* <DEDUP_REMOVED lines=13> */
.L_x_26488:
        /* <DEDUP_REMOVED lines=12> */
.L_x_26487:
        /* <DEDUP_REMOVED lines=27> */
.L_x_26490:
        /* <DEDUP_REMOVED lines=14> */
.L_x_26489:
[----:B------:R1:W5:Y:S01]  /*3ef0*/  LDG.E.U16 R0, desc[UR36][R4.64] ;  /* 0x0000002404007981 */ /* 0x000362000c1e1500 */
[----:B------:R-:W-:Y:S05]  /*3f00*/  BRA `(.L_x_26474) ;  /* 0x0000000400b87947 */ /* 0x000fea0003800000 */
.L_x_26486:
        /* <DEDUP_REMOVED lines=12> */
.L_x_26493:
        /* <DEDUP_REMOVED lines=21> */
.L_x_26497:
[----:B------:R-:W-:Y:S05]  /*4120*/  BSYNC.RECONVERGENT B1 ;  /* 0x0000000000017941 */ /* 0x000fea0003800200 */
.L_x_26496:
[----:B------:R-:W-:Y:S01]  /*4130*/  IMAD.SHL.U32 R0, R0, 0x100000, RZ ;  /* 0x0010000000007824 */ /* 0x000fe200078e00ff */
[----:B------:R-:W-:-:S04]  /*4140*/  LEA R3, R3, 0x3b800000, 0x17 ;  /* 0x3b80000003037811 */ /* 0x000fc800078eb8ff */
[----:B------:R-:W-:-:S07]  /*4150*/  LOP3.LUT R0, R3, R0, R7, 0xfe, !PT ;  /* 0x0000000003007212 */ /* 0x000fce00078efe07 */
.L_x_26495:
[----:B------:R-:W-:Y:S05]  /*4160*/  BSYNC.RECONVERGENT B0 ;  /* 0x0000000000007941 */ /* 0x000fea0003800200 */
.L_x_26494:
[----:B------:R-:W-:Y:S01]  /*4170*/  F2FP.BF16.F32.PACK_AB R0, RZ, R0 ;  /* 0x00000000ff00723e */ /* 0x000fe200000010ff */
[----:B------:R-:W-:Y:S06]  /*4180*/  BRA `(.L_x_26474) ;  /* 0x0000000400187947 */ /* 0x000fec0003800000 */
.L_x_26492:
        /* <DEDUP_REMOVED lines=21> */
.L_x_26501:
[----:B------:R-:W-:Y:S05]  /*42e0*/  BSYNC.RECONVERGENT B1 ;  /* 0x0000000000017941 */ /* 0x000fea0003800200 */
.L_x_26500:
[----:B------:R-:W-:Y:S01]  /*42f0*/  IMAD.SHL.U32 R0, R0, 0x200000, RZ ;  /* 0x0020000000007824 */ /* 0x000fe200078e00ff */
[----:B------:R-:W-:-:S04]  /*4300*/  LEA R3, R3, 0x37800000, 0x17 ;  /* 0x3780000003037811 */ /* 0x000fc800078eb8ff */
[----:B------:R-:W-:-:S07]  /*4310*/  LOP3.LUT R0, R3, R0, R7, 0xfe, !PT ;  /* 0x0000000003007212 */ /* 0x000fce00078efe07 */
.L_x_26499:
[----:B------:R-:W-:Y:S05]  /*4320*/  BSYNC.RECONVERGENT B0 ;  /* 0x0000000000007941 */ /* 0x000fea0003800200 */
.L_x_26498:
[----:B------:R-:W-:Y:S01]  /*4330*/  F2FP.BF16.F32.PACK_AB R0, RZ, R0 ;  /* 0x00000000ff00723e */ /* 0x000fe200000010ff */
[----:B------:R-:W-:Y:S06]  /*4340*/  BRA `(.L_x_26474) ;  /* 0x0000000000a87947 */ /* 0x000fec0003800000 */
.L_x_26491:
        /* <DEDUP_REMOVED lines=14> */
.L_x_26505:
[----:B------:R-:W-:Y:S05]  /*4430*/  BSYNC.RECONVERGENT B0 ;  /* 0x0000000000007941 */ /* 0x000fea0003800200 */
.L_x_26504:
[----:B------:R-:W-:Y:S01]  /*4440*/  F2FP.BF16.F32.PACK_AB R0, RZ, R0 ;  /* 0x00000000ff00723e */ /* 0x000fe200000010ff */
[----:B------:R-:W-:Y:S06]  /*4450*/  BRA `(.L_x_26474) ;  /* 0x0000000000647947 */ /* 0x000fec0003800000 */
.L_x_26479:
        /* <DEDUP_REMOVED lines=16> */
.L_x_26506:
[----:B------:R-:W-:Y:S01]  /*4560*/  PRMT R0, RZ, 0x7610, R0 ;  /* 0x00007610ff007816 */ /* 0x000fe20000000000 */
[----:B------:R-:W-:Y:S06]  /*4570*/  BRA `(.L_x_26474) ;  /* 0x00000000001c7947 */ /* 0x000fec0003800000 */
.L_x_26503:
[----:B------:R-:W2:Y:S02]  /*4580*/  LDG.E.64 R4, desc[UR36][R4.64] ;  /* 0x0000002404047981 */ /* 0x000ea4000c1e1b00 */
[----:B--2---:R-:W0:Y:S02]  /*4590*/  I2F.U64 R0, R4 ;  /* 0x0000000400007312 */ /* 0x004e240000301000 */
[----:B0-----:R-:W-:Y:S01]  /*45a0*/  F2FP.BF16.F32.PACK_AB R0, RZ, R0 ;  /* 0x00000000ff00723e */ /* 0x001fe200000010ff */
[----:B------:R-:W-:Y:S06]  /*45b0*/  BRA `(.L_x_26474) ;  /* 0x00000000000c7947 */ /* 0x000fec0003800000 */
.L_x_26502:
[----:B------:R-:W2:Y:S02]  /*45c0*/  LDG.E R4, desc[UR36][R4.64] ;  /* 0x0000002404047981 */ /* 0x000ea4000c1e1900 */
[----:B--2---:R-:W-:-:S04]  /*45d0*/  I2FP.F32.U32 R0, R4 ;  /* 0x0000000400007245 */ /* 0x004fc80000201000 */
[----:B------:R-:W-:-:S07]  /*45e0*/  F2FP.BF16.F32.PACK_AB R0, RZ, R0 ;  /* 0x00000000ff00723e */ /* 0x000fce00000010ff */
.L_x_26474:
[----:B------:R-:W-:Y:S05]  /*45f0*/  BSYNC.RECONVERGENT B6 ;  /* 0x0000000000067941 */ /* 0x000fea0003800200 */
.L_x_26473:
        /* <DEDUP_REMOVED lines=17> */
[----:B------:R-:W-:Y:S02]  /*4710*/  @!P4 FMNMX.FTZ R4, R4, R3, !PT ;  /* 0x000000030404c209 */ /* 0x000fe40007810000 */
[----:B------:R-:W-:Y:S02]  /*4720*/  PRMT R3, R22, 0x7610, R3 ;  /* 0x0000761016037816 */ /* 0x000fe40000000003 */
[----:B------:R-:W-:-:S04]  /*4730*/  @!P4 F2FP.BF16.F32.PACK_AB R4, RZ, R4 ;  /* 0x00000004ff04c23e */ /* 0x000fc800000010ff */
[----:B------:R-:W-:-:S07]  /*4740*/  @!P4 PRMT R3, R4, 0x7610, R3 ;  /* 0x000076100403c816 */ /* 0x000fce0000000003 */
.L_x_26508:
[----:B------:R-:W-:Y:S05]  /*4750*/  BSYNC.RECONVERGENT B0 ;  /* 0x0000000000007941 */ /* 0x000fea0003800200 */
.L_x_26507:
        /* <DEDUP_REMOVED lines=10> */
[----:B------:R-:W-:-:S04]  /*4800*/  @!P3 FMNMX.FTZ R4, R5, R4, !PT ;  /* 0x000000040504b209 */ /* 0x000fc80007810000 */
[----:B------:R-:W-:-:S04]  /*4810*/  @!P3 F2FP.BF16.F32.PACK_AB R4, RZ, R4 ;  /* 0x00000004ff04b23e */ /* 0x000fc800000010ff */
[----:B------:R-:W-:-:S07]  /*4820*/  @!P3 PRMT R22, R4, 0x7610, R22 ;  /* 0x000076100416b816 */ /* 0x000fce0000000016 */
.L_x_26510:
[----:B------:R-:W-:Y:S05]  /*4830*/  BSYNC.RECONVERGENT B0 ;  /* 0x0000000000007941 */ /* 0x000fea0003800200 */
.L_x_26509:
        /* <DEDUP_REMOVED lines=13> */
.L_x_26512:
[----:B------:R-:W-:Y:S05]  /*4910*/  BSYNC.RECONVERGENT B0 ;  /* 0x0000000000007941 */ /* 0x000fea0003800200 */
.L_x_26511:
        /* <DEDUP_REMOVED lines=8> */
[----:B------:R-:W-:-:S04]  /*49a0*/  @!P0 FMNMX.FTZ R4, R5, R4, !PT ;  /* 0x0000000405048209 */ /* 0x000fc80007810000 */
[----:B------:R-:W-:-:S04]  /*49b0*/  @!P0 F2FP.BF16.F32.PACK_AB R4, RZ, R4 ;  /* 0x00000004ff04823e */ /* 0x000fc800000010ff */
[----:B------:R-:W-:-:S07]  /*49c0*/  @!P0 PRMT R17, R4, 0x7610, R17 ;  /* 0x0000761004118816 */ /* 0x000fce0000000011 */
.L_x_26514:
[----:B------:R-:W-:Y:S05]  /*49d0*/  BSYNC.RECONVERGENT B0 ;  /* 0x0000000000007941 */ /* 0x000fea0003800200 */
.L_x_26513:
        /* <DEDUP_REMOVED lines=25> */
.L_x_26520:
[----:B------:R-:W-:Y:S02]  /*4b70*/  IMAD.U32 R5, R3, 0x10000, RZ ;  /* 0x0001000003057824 */ /* 0x000fe400078e00ff */
[----:B------:R-:W-:-:S04]  /*4b80*/  IMAD.MOV.U32 R25, RZ, RZ, R23 ;  /* 0x000000ffff197224 */ /* 0x000fc800078e0017 */
[----:B------:R-:W0:Y:S02]  /*4b90*/  F2I.S64.TRUNC R4, R5 ;  /* 0x0000000500047311 */ /* 0x000e24000020d900 */
[----:B0-----:R0:W-:Y:S01]  /*4ba0*/  STG.E.U8 desc[UR36][R8.64], R4 ;  /* 0x0000000408007986 */ /* 0x0011e2000c101124 */
[----:B------:R-:W-:Y:S05]  /*4bb0*/  BRA `(.L_x_26516) ;  /* 0x0000000c00c07947 */ /* 0x000fea0003800000 */
.L_x_26519:
        /* <DEDUP_REMOVED lines=11> */
.L_x_26523:
[----:B------:R-:W-:Y:S02]  /*4c70*/  IMAD.U32 R3, R3, 0x10000, RZ ;  /* 0x0001000003037824 */ /* 0x000fe400078e00ff */
[----:B------:R-:W-:-:S04]  /*4c80*/  IMAD.MOV.U32 R25, RZ, RZ, R23 ;  /* 0x000000ffff197224 */ /* 0x000fc800078e0017 */
[----:B------:R-:W0:Y:S02]  /*4c90*/  F2I.FTZ.TRUNC.NTZ R3, R3 ;  /* 0x0000000300037305 */ /* 0x000e24000021f100 */
[----:B0-----:R0:W-:Y:S01]  /*4ca0*/  STG.E desc[UR36][R8.64], R3 ;  /* 0x0000000308007986 */ /* 0x0011e2000c101924 */
[----:B------:R-:W-:Y:S05]  /*4cb0*/  BRA `(.L_x_26516) ;  /* 0x0000000c00807947 */ /* 0x000fea0003800000 */
.L_x_26522:
[----:B------:R-:W-:Y:S02]  /*4cc0*/  IMAD.U32 R3, R3, 0x10000, RZ ;  /* 0x0001000003037824 */ /* 0x000fe400078e00ff */
[----:B------:R-:W-:-:S04]  /*4cd0*/  IMAD.MOV.U32 R25, RZ, RZ, R23 ;  /* 0x000000ffff197224 */ /* 0x000fc800078e0017 */
[----:B------:R-:W0:Y:S02]  /*4ce0*/  F2I.FTZ.TRUNC.NTZ R3, R3 ;  /* 0x0000000300037305 */ /* 0x000e24000021f100 */
[----:B0-----:R0:W-:Y:S01]  /*4cf0*/  STG.E.U16 desc[UR36][R8.64], R3 ;  /* 0x0000000308007986 */ /* 0x0011e2000c101524 */
[----:B------:R-:W-:Y:S05]  /*4d00*/  BRA `(.L_x_26516) ;  /* 0x0000000c006c7947 */ /* 0x000fea0003800000 */
.L_x_26518:
        /* <DEDUP_REMOVED lines=10> */
.L_x_26525:
[----:B------:R-:W-:Y:S02]  /*4db0*/  IMAD.U32 R0, R3, 0x10000, RZ ;  /* 0x0001000003007824 */ /* 0x000fe400078e00ff */
[----:B------:R-:W-:-:S03]  /*4dc0*/  IMAD.MOV.U32 R25, RZ, RZ, R23 ;  /* 0x000000ffff197224 */ /* 0x000fc600078e0017 */
[----:B------:R-:W-:-:S05]  /*4dd0*/  F2FP.F16.F32.PACK_AB R0, RZ, R0 ;  /* 0x00000000ff00723e */ /* 0x000fca00000000ff */
[----:B------:R0:W-:Y:S01]  /*4de0*/  STG.E.U16 desc[UR36][R8.64], R0 ;  /* 0x0000000008007986 */ /* 0x0001e2000c101524 */
[----:B------:R-:W-:Y:S05]  /*4df0*/  BRA `(.L_x_26516) ;  /* 0x0000000c00307947 */ /* 0x000fea0003800000 */
.L_x_26524:
        /* <DEDUP_REMOVED lines=11> */
.L_x_26527:
[----:B------:R-:W-:Y:S02]  /*4eb0*/  IMAD.U32 R3, R3, 0x10000, RZ ;  /* 0x0001000003037824 */ /* 0x000fe400078e00ff */
[----:B------:R-:W-:-:S03]  /*4ec0*/  IMAD.MOV.U32 R25, RZ, RZ, R23 ;  /* 0x000000ffff197224 */ /* 0x000fc600078e0017 */
[----:B------:R-:W-:-:S04]  /*4ed0*/  F2FP.F16.F32.PACK_AB R3, RZ, R3 ;  /* 0x00000003ff03723e */ /* 0x000fc800000000ff */
[----:B------:R-:W-:-:S05]  /*4ee0*/  PRMT R3, R3, 0x5410, RZ ;  /* 0x0000541003037816 */ /* 0x000fca00000000ff */
[----:B------:R0:W-:Y:S01]  /*4ef0*/  STG.E desc[UR36][R8.64], R3 ;  /* 0x0000000308007986 */ /* 0x0001e2000c101924 */
[----:B------:R-:W-:Y:S05]  /*4f00*/  BRA `(.L_x_26516) ;  /* 0x0000000800ec7947 */ /* 0x000fea0003800000 */
.L_x_26526:
[----:B------:R-:W-:Y:S02]  /*4f10*/  IMAD.U32 R4, R3, 0x10000, RZ ;  /* 0x0001000003047824 */ /* 0x000fe400078e00ff */
[----:B------:R-:W-:Y:S02]  /*4f20*/  IMAD.MOV.U32 R25, RZ, RZ, R23 ;  /* 0x000000ffff197224 */ /* 0x000fe400078e0017 */
[----:B------:R-:W-:-:S06]  /*4f30*/  FMUL.FTZ R4, R4, 1 ;  /* 0x3f80000004047820 */ /* 0x000fcc0000410000 */
[----:B------:R-:W0:Y:S02]  /*4f40*/  F2F.F64.F32 R4, R4 ;  /* 0x0000000400047310 */ /* 0x000e240000201800 */
[----:B0-----:R0:W-:Y:S01]  /*4f50*/  STG.E.64 desc[UR36][R8.64], R4 ;  /* 0x0000000408007986 */ /* 0x0011e2000c101b24 */
[----:B------:R-:W-:Y:S05]  /*4f60*/  BRA `(.L_x_26516) ;  /* 0x0000000800d47947 */ /* 0x000fea0003800000 */
.L_x_26517:
        /* <DEDUP_REMOVED lines=14> */
.L_x_26530:
[----:B------:R-:W-:Y:S01]  /*5050*/  IMAD.U32 R3, R3, 0x10000, RZ ;  /* 0x0001000003037824 */ /* 0x000fe200078e00ff */
[----:B------:R-:W-:Y:S01]  /*5060*/  CS2R R6, SRZ ;  /* 0x0000000000067805 */ /* 0x000fe2000001ff00 */
[----:B------:R-:W-:Y:S02]  /*5070*/  IMAD.MOV.U32 R25, RZ, RZ, R23 ;  /* 0x000000ffff197224 */ /* 0x000fe400078e0017 */
[----:B------:R-:W-:-:S04]  /*5080*/  FMUL.FTZ R3, R3, 1 ;  /* 0x3f80000003037820 */ /* 0x000fc80000410000 */
[----:B------:R-:W0:Y:S02]  /*5090*/  F2F.F64.F32 R4, R3 ;  /* 0x0000000300047310 */ /* 0x000e240000201800 */
[----:B0-----:R4:W-:Y:S01]  /*50a0*/  STG.E.128 desc[UR36][R8.64], R4 ;  /* 0x0000000408007986 */ /* 0x0019e2000c101d24 */
[----:B------:R-:W-:Y:S05]  /*50b0*/  BRA `(.L_x_26516) ;  /* 0x0000000800807947 */ /* 0x000fea0003800000 */
.L_x_26529:
        /* <DEDUP_REMOVED lines=19> */
.L_x_26534:
[----:B------:R-:W-:Y:S05]  /*51f0*/  BSYNC.RECONVERGENT B0 ;  /* 0x0000000000007941 */ /* 0x000fea0003800200 */
.L_x_26533:
[----:B------:R-:W-:Y:S01]  /*5200*/  LOP3.LUT R5, R0, 0x80, R5, 0xf8, !PT ;  /* 0x0000008000057812 */ /* 0x000fe200078ef805 */
[----:B------:R-:W-:-:S04]  /*5210*/  IMAD.MOV.U32 R25, RZ, RZ, R23 ;  /* 0x000000ffff197224 */ /* 0x000fc800078e0017 */
[----:B------:R3:W-:Y:S01]  /*5220*/  STG.E.U8 desc[UR36][R8.64], R5 ;  /* 0x0000000508007986 */ /* 0x0007e2000c101124 */
[----:B------:R-:W-:Y:S05]  /*5230*/  BRA `(.L_x_26516) ;  /* 0x0000000800207947 */ /* 0x000fea0003800000 */
.L_x_26532:
        /* <DEDUP_REMOVED lines=15> */
.L_x_26536:
[----:B------:R-:W-:Y:S05]  /*5330*/  BSYNC.RECONVERGENT B0 ;  /* 0x0000000000007941 */ /* 0x000fea0003800200 */
.L_x_26535:
[----:B------:R-:W-:Y:S01]  /*5340*/  LOP3.LUT R5, R0, 0x80, R5, 0xf8, !PT ;  /* 0x0000008000057812 */ /* 0x000fe200078ef805 */
[----:B------:R-:W-:-:S04]  /*5350*/  IMAD.MOV.U32 R25, RZ, RZ, R23 ;  /* 0x000000ffff197224 */ /* 0x000fc800078e0017 */
[----:B------:R1:W-:Y:S01]  /*5360*/  STG.E.U8 desc[UR36][R8.64], R5 ;  /* 0x0000000508007986 */ /* 0x0003e2000c101124 */
[----:B------:R-:W-:Y:S05]  /*5370*/  BRA `(.L_x_26516) ;  /* 0x0000000400d07947 */ /* 0x000fea0003800000 */
.L_x_26531:
[----:B------:R0:W-:Y:S01]  /*5380*/  STG.E.U16 desc[UR36][R8.64], R3 ;  /* 0x0000000308007986 */ /* 0x0001e2000c101524 */
[----:B------:R-:W-:Y:S01]  /*5390*/  IMAD.MOV.U32 R25, RZ, RZ, R23 ;  /* 0x000000ffff197224 */ /* 0x000fe200078e0017 */
[----:B------:R-:W-:Y:S06]  /*53a0*/  BRA `(.L_x_26516) ;  /* 0x0000000400c47947 */ /* 0x000fec0003800000 */
.L_x_26528:
        /* <DEDUP_REMOVED lines=13> */
.L_x_26539:
        /* <DEDUP_REMOVED lines=13> */
.L_x_26542:
[----:B------:R-:W-:-:S04]  /*5550*/  SHF.R.U32.HI R0, RZ, 0x14, R3 ;  /* 0x00000014ff007819 */ /* 0x000fc80000011603 */
[----:B------:R-:W-:-:S04]  /*5560*/  LOP3.LUT R0, R0, 0x1, RZ, 0xc0, !PT ;  /* 0x0000000100007812 */ /* 0x000fc800078ec0ff */
[----:B------:R-:W-:-:S04]  /*5570*/  IADD3 R0, PT, PT, R3, 0x487ffff, R0 ;  /* 0x0487ffff03007810 */ /* 0x000fc80007ffe000 */
[----:B------:R-:W-:-:S04]  /*5580*/  SHF.R.U32.HI R0, RZ, 0x14, R0 ;  /* 0x00000014ff007819 */ /* 0x000fc80000011600 */
[----:B------:R-:W-:-:S07]  /*5590*/  LOP3.LUT R0, R0, 0xff, RZ, 0xc0, !PT ;  /* 0x000000ff00007812 */ /* 0x000fce00078ec0ff */
.L_x_26543:
[----:B------:R-:W-:-:S04]  /*55a0*/  SHF.R.U32.HI R3, RZ, 0x18, R3 ;  /* 0x00000018ff037819 */ /* 0x000fc80000011603 */
[----:B------:R-:W-:-:S04]  /*55b0*/  LOP3.LUT R0, R0, 0x80, R3, 0xf8, !PT ;  /* 0x0000008000007812 */ /* 0x000fc800078ef803 */
[----:B------:R-:W-:-:S07]  /*55c0*/  PRMT R4, R0, 0x7610, R4 ;  /* 0x0000761000047816 */ /* 0x000fce0000000004 */
.L_x_26541:
[----:B------:R-:W-:Y:S05]  /*55d0*/  BSYNC.RECONVERGENT B0 ;  /* 0x0000000000007941 */ /* 0x000fea0003800200 */
.L_x_26540:
[----:B------:R0:W-:Y:S01]  /*55e0*/  STG.E.U8 desc[UR36][R8.64], R4 ;  /* 0x0000000408007986 */ /* 0x0001e2000c101124 */
[----:B------:R-:W-:Y:S01]  /*55f0*/  IMAD.MOV.U32 R25, RZ, RZ, R23 ;  /* 0x000000ffff197224 */ /* 0x000fe200078e0017 */
[----:B------:R-:W-:Y:S06]  /*5600*/  BRA `(.L_x_26516) ;  /* 0x00000004002c7947 */ /* 0x000fec0003800000 */
.L_x_26538:
        /* <DEDUP_REMOVED lines=13> */
.L_x_26546:
[----:B------:R-:W-:-:S04]  /*56e0*/  SHF.R.U32.HI R0, RZ, 0x15, R3 ;  /* 0x00000015ff007819 */ /* 0x000fc80000011603 */
[----:B------:R-:W-:-:S04]  /*56f0*/  LOP3.LUT R0, R0, 0x1, RZ, 0xc0, !PT ;  /* 0x0000000100007812 */ /* 0x000fc800078ec0ff */
[----:B------:R-:W-:-:S04]  /*5700*/  IADD3 R0, PT, PT, R3, 0x88fffff, R0 ;  /* 0x088fffff03007810 */ /* 0x000fc80007ffe000 */
[----:B------:R-:W-:-:S04]  /*5710*/  SHF.R.U32.HI R0, RZ, 0x15, R0 ;  /* 0x00000015ff007819 */ /* 0x000fc80000011600 */
[----:B------:R-:W-:-:S07]  /*5720*/  LOP3.LUT R0, R0, 0xff, RZ, 0xc0, !PT ;  /* 0x000000ff00007812 */ /* 0x000fce00078ec0ff */
.L_x_26547:
[----:B------:R-:W-:-:S04]  /*5730*/  SHF.R.U32.HI R3, RZ, 0x18, R3 ;  /* 0x00000018ff037819 */ /* 0x000fc80000011603 */
[----:B------:R-:W-:-:S04]  /*5740*/  LOP3.LUT R0, R0, 0x80, R3, 0xf8, !PT ;  /* 0x0000008000007812 */ /* 0x000fc800078ef803 */
[----:B------:R-:W-:-:S07]  /*5750*/  PRMT R4, R0, 0x7610, R4 ;  /* 0x0000761000047816 */ /* 0x000fce0000000004 */
.L_x_26545:
[----:B------:R-:W-:Y:S05]  /*5760*/  BSYNC.RECONVERGENT B0 ;  /* 0x0000000000007941 */ /* 0x000fea0003800200 */
.L_x_26544:
[----:B------:R0:W-:Y:S01]  /*5770*/  STG.E.U8 desc[UR36][R8.64], R4 ;  /* 0x0000000408007986 */ /* 0x0001e2000c101124 */
[----:B------:R-:W-:Y:S01]  /*5780*/  IMAD.MOV.U32 R25, RZ, RZ, R23 ;  /* 0x000000ffff197224 */ /* 0x000fe200078e0017 */
[----:B------:R-:W-:Y:S06]  /*5790*/  BRA `(.L_x_26516) ;  /* 0x0000000000c87947 */ /* 0x000fec0003800000 */
.L_x_26537:
[----:B------:R-:W-:-:S13]  /*57a0*/  ISETP.NE.AND P0, PT, R0, 0x1c, PT ;  /* 0x0000001c0000780c */ /* 0x000fda0003f05270 */
[----:B------:R-:W-:Y:S05]  /*57b0*/  @!P0 BRA `(.L_x_26548) ;  /* 0x0000000000b08947 */ /* 0x000fea0003800000 */
[----:B------:R-:W-:-:S13]  /*57c0*/  ISETP.NE.AND P0, PT, R0, 0x1d, PT ;  /* 0x0000001d0000780c */ /* 0x000fda0003f05270 */
[----:B------:R-:W-:Y:S05]  /*57d0*/  @!P0 BRA `(.L_x_26549) ;  /* 0x0000000000948947 */ /* 0x000fea0003800000 */
[----:B------:R-:W-:-:S13]  /*57e0*/  ISETP.NE.AND P0, PT, R0, 0x2c, PT ;  /* 0x0000002c0000780c */ /* 0x000fda0003f05270 */
[----:B------:R-:W-:Y:S05]  /*57f0*/  @!P0 BRA `(.L_x_26550) ;  /* 0x0000000000488947 */ /* 0x000fea0003800000 */
.L_x_26521:
        /* <DEDUP_REMOVED lines=16> */
.L_x_26551:
[----:B------:R-:W-:Y:S01]  /*5900*/  IMAD.MOV.U32 R25, RZ, RZ, R23 ;  /* 0x000000ffff197224 */ /* 0x000fe200078e0017 */
[----:B------:R-:W-:Y:S06]  /*5910*/  BRA `(.L_x_26516) ;  /* 0x0000000000687947 */ /* 0x000fec0003800000 */
.L_x_26550:
        /* <DEDUP_REMOVED lines=17> */
.L_x_26549:
[----:B------:R-:W-:Y:S02]  /*5a30*/  IMAD.U32 R4, R3, 0x10000, RZ ;  /* 0x0001000003047824 */ /* 0x000fe400078e00ff */
[----:B------:R-:W-:-:S04]  /*5a40*/  IMAD.MOV.U32 R25, RZ, RZ, R23 ;  /* 0x000000ffff197224 */ /* 0x000fc800078e0017 */
[----:B------:R-:W0:Y:S02]  /*5a50*/  F2I.U64.TRUNC R4, R4 ;  /* 0x0000000400047311 */ /* 0x000e24000020d800 */
[----:B0-----:R0:W-:Y:S01]  /*5a60*/  STG.E.64 desc[UR36][R8.64], R4 ;  /* 0x0000000408007986 */ /* 0x0011e2000c101b24 */
[----:B------:R-:W-:Y:S05]  /*5a70*/  BRA `(.L_x_26516) ;  /* 0x0000000000107947 */ /* 0x000fea0003800000 */
.L_x_26548:
[----:B------:R-:W-:Y:S02]  /*5a80*/  IMAD.U32 R3, R3, 0x10000, RZ ;  /* 0x0001000003037824 */ /* 0x000fe400078e00ff */
[----:B------:R-:W-:-:S04]  /*5a90*/  IMAD.MOV.U32 R25, RZ, RZ, R23 ;  /* 0x000000ffff197224 */ /* 0x000fc800078e0017 */
[----:B------:R-:W0:Y:S02]  /*5aa0*/  F2I.FTZ.U32.TRUNC.NTZ R3, R3 ;  /* 0x0000000300037305 */ /* 0x000e24000021f000 */
[----:B0-----:R0:W-:Y:S02]  /*5ab0*/  STG.E desc[UR36][R8.64], R3 ;  /* 0x0000000308007986 */ /* 0x0011e4000c101924 */
.L_x_26516:
[----:B------:R-:W-:Y:S05]  /*5ac0*/  BSYNC.RECONVERGENT B6 ;  /* 0x0000000000067941 */ /* 0x000fea0003800200 */
.L_x_26515:
        /* <DEDUP_REMOVED lines=25> */
.L_x_26557:
[----:B------:R-:W-:-:S06]  /*5c60*/  IMAD.U32 R5, R22, 0x10000, RZ ;  /* 0x0001000016057824 */ /* 0x000fcc00078e00ff */
[----:B------:R-:W0:Y:S02]  /*5c70*/  F2I.S64.TRUNC R4, R5 ;  /* 0x0000000500047311 */ /* 0x000e24000020d900 */
[----:B0-----:R0:W-:Y:S01]  /*5c80*/  STG.E.U8 desc[UR36][R8.64], R4 ;  /* 0x0000000408007986 */ /* 0x0011e2000c101124 */
[----:B------:R-:W-:Y:S05]  /*5c90*/  BRA `(.L_x_26559) ;  /* 0x0000000c006c7947 */ /* 0x000fea0003800000 */
.L_x_26556:
        /* <DEDUP_REMOVED lines=10> */
.L_x_26561:
[----:B------:R-:W-:-:S04]  /*5d40*/  IMAD.U32 R22, R22, 0x10000, RZ ;  /* 0x0001000016167824 */ /* 0x000fc800078e00ff */
[----:B------:R-:W0:Y:S02]  /*5d50*/  F2I.FTZ.TRUNC.NTZ R3, R22 ;  /* 0x0000001600037305 */ /* 0x000e24000021f100 */
[----:B0-----:R0:W-:Y:S01]  /*5d60*/  STG.E desc[UR36][R8.64], R3 ;  /* 0x0000000308007986 */ /* 0x0011e2000c101924 */
[----:B------:R-:W-:Y:S05]  /*5d70*/  BRA `(.L_x_26559) ;  /* 0x0000000c00347947 */ /* 0x000fea0003800000 */
.L_x_26560:
[----:B------:R-:W-:-:S04]  /*5d80*/  IMAD.U32 R22, R22, 0x10000, RZ ;  /* 0x0001000016167824 */ /* 0x000fc800078e00ff */
[----:B------:R-:W0:Y:S02]  /*5d90*/  F2I.FTZ.TRUNC.NTZ R3, R22 ;  /* 0x0000001600037305 */ /* 0x000e24000021f100 */
[----:B0-----:R0:W-:Y:S01]  /*5da0*/  STG.E.U16 desc[UR36][R8.64], R3 ;  /* 0x0000000308007986 */ /* 0x0011e2000c101524 */
[----:B------:R-:W-:Y:S05]  /*5db0*/  BRA `(.L_x_26559) ;  /* 0x0000000c00247947 */ /* 0x000fea0003800000 */
.L_x_26555:
        /* <DEDUP_REMOVED lines=9> */
.L_x_26563:
[----:B------:R-:W-:-:S05]  /*5e50*/  IMAD.U32 R0, R22, 0x10000, RZ ;  /* 0x0001000016007824 */ /* 0x000fca00078e00ff */
[----:B------:R-:W-:-:S05]  /*5e60*/  F2FP.F16.F32.PACK_AB R0, RZ, R0 ;  /* 0x00000000ff00723e */ /* 0x000fca00000000ff */
[----:B------:R0:W-:Y:S01]  /*5e70*/  STG.E.U16 desc[UR36][R8.64], R0 ;  /* 0x0000000008007986 */ /* 0x0001e2000c101524 */
[----:B------:R-:W-:Y:S05]  /*5e80*/  BRA `(.L_x_26559) ;  /* 0x0000000800f07947 */ /* 0x000fea0003800000 */
.L_x_26562:
        /* <DEDUP_REMOVED lines=10> */
.L_x_26565:
[----:B------:R-:W-:-:S05]  /*5f30*/  IMAD.U32 R22, R22, 0x10000, RZ ;  /* 0x0001000016167824 */ /* 0x000fca00078e00ff */
[----:B------:R-:W-:-:S04]  /*5f40*/  F2FP.F16.F32.PACK_AB R3, RZ, R22 ;  /* 0x00000016ff03723e */ /* 0x000fc800000000ff */
[----:B------:R-:W-:-:S05]  /*5f50*/  PRMT R3, R3, 0x5410, RZ ;  /* 0x0000541003037816 */ /* 0x000fca00000000ff */
[----:B------:R0:W-:Y:S01]  /*5f60*/  STG.E desc[UR36][R8.64], R3 ;  /* 0x0000000308007986 */ /* 0x0001e2000c101924 */
[----:B------:R-:W-:Y:S05]  /*5f70*/  BRA `(.L_x_26559) ;  /* 0x0000000800b47947 */ /* 0x000fea0003800000 */
.L_x_26564:
[----:B------:R-:W-:-:S04]  /*5f80*/  IMAD.U32 R4, R22, 0x10000, RZ ;  /* 0x0001000016047824 */ /* 0x000fc800078e00ff */
[----:B------:R-:W-:-:S06]  /*5f90*/  FMUL.FTZ R4, R4, 1 ;  /* 0x3f80000004047820 */ /* 0x000fcc0000410000 */
[----:B------:R-:W0:Y:S02]  /*5fa0*/  F2F.F64.F32 R4, R4 ;  /* 0x0000000400047310 */ /* 0x000e240000201800 */
[----:B0-----:R0:W-:Y:S01]  /*5fb0*/  STG.E.64 desc[UR36][R8.64], R4 ;  /* 0x0000000408007986 */ /* 0x0011e2000c101b24 */
[----:B------:R-:W-:Y:S05]  /*5fc0*/  BRA `(.L_x_26559) ;  /* 0x0000000800a07947 */ /* 0x000fea0003800000 */
.L_x_26554:
        /* <DEDUP_REMOVED lines=14> */
.L_x_26569:
        /* <DEDUP_REMOVED lines=17> */
.L_x_26572:
[----:B------:R-:W-:-:S04]  /*61c0*/  SHF.R.U32.HI R3, RZ, 0x18, R5 ;  /* 0x00000018ff037819 */ /* 0x000fc80000011605 */
[----:B------:R-:W-:-:S04]  /*61d0*/  LOP3.LUT R0, R0, 0x80, R3, 0xf8, !PT ;  /* 0x0000008000007812 */ /* 0x000fc800078ef803 */
[----:B------:R-:W-:-:S07]  /*61e0*/  PRMT R4, R0, 0x7610, R4 ;  /* 0x0000761000047816 */ /* 0x000fce0000000004 */
.L_x_26571:
[----:B------:R-:W-:Y:S05]  /*61f0*/  BSYNC.RECONVERGENT B0 ;  /* 0x0000000000007941 */ /* 0x000fea0003800200 */
.L_x_26570:
[----:B------:R0:W-:Y:S01]  /*6200*/  STG.E.U8 desc[UR36][R8.64], R4 ;  /* 0x0000000408007986 */ /* 0x0001e2000c101124 */
[----:B------:R-:W-:Y:S05]  /*6210*/  BRA `(.L_x_26559) ;  /* 0x00000008000c7947 */ /* 0x000fea0003800000 */
.L_x_26568:
        /* <DEDUP_REMOVED lines=17> */
.L_x_26575:
[----:B------:R-:W-:-:S04]  /*6330*/  SHF.R.U32.HI R3, RZ, 0x18, R5 ;  /* 0x00000018ff037819 */ /* 0x000fc80000011605 */
[----:B------:R-:W-:-:S04]  /*6340*/  LOP3.LUT R0, R0, 0x80, R3, 0xf8, !PT ;  /* 0x0000008000007812 */ /* 0x000fc800078ef803 */
[----:B------:R-:W-:-:S07]  /*6350*/  PRMT R4, R0, 0x7610, R4 ;  /* 0x0000761000047816 */ /* 0x000fce0000000004 */
.L_x_26574:
[----:B------:R-:W-:Y:S05]  /*6360*/  BSYNC.RECONVERGENT B0 ;  /* 0x0000000000007941 */ /* 0x000fea0003800200 */
.L_x_26573:
[----:B------:R0:W-:Y:S01]  /*6370*/  STG.E.U8 desc[UR36][R8.64], R4 ;  /* 0x0000000408007986 */ /* 0x0001e2000c101124 */
[----:B------:R-:W-:Y:S05]  /*6380*/  BRA `(.L_x_26559) ;  /* 0x0000000400b07947 */ /* 0x000fea0003800000 */
.L_x_26567:
        /* <DEDUP_REMOVED lines=22> */
.L_x_26577:
[----:B------:R-:W-:-:S06]  /*64f0*/  IMAD.U32 R4, R22, 0x10000, RZ ;  /* 0x0001000016047824 */ /* 0x000fcc00078e00ff */
[----:B------:R-:W0:Y:S02]  /*6500*/  F2I.U64.TRUNC R4, R4 ;  /* 0x0000000400047311 */ /* 0x000e24000020d800 */
[----:B0-----:R0:W-:Y:S01]  /*6510*/  STG.E.64 desc[UR36][R8.64], R4 ;  /* 0x0000000408007986 */ /* 0x0011e2000c101b24 */
[----:B------:R-:W-:Y:S05]  /*6520*/  BRA `(.L_x_26559) ;  /* 0x0000000400487947 */ /* 0x000fea0003800000 */
.L_x_26576:
[----:B------:R-:W-:-:S04]  /*6530*/  IMAD.U32 R22, R22, 0x10000, RZ ;  /* 0x0001000016167824 */ /* 0x000fc800078e00ff */
[----:B------:R-:W0:Y:S02]  /*6540*/  F2I.FTZ.U32.TRUNC.NTZ R3, R22 ;  /* 0x0000001600037305 */ /* 0x000e24000021f000 */
[----:B0-----:R0:W-:Y:S01]  /*6550*/  STG.E desc[UR36][R8.64], R3 ;  /* 0x0000000308007986 */ /* 0x0011e2000c101924 */
[----:B------:R-:W-:Y:S05]  /*6560*/  BRA `(.L_x_26559) ;  /* 0x0000000400387947 */ /* 0x000fea0003800000 */
.L_x_26566:
        /* <DEDUP_REMOVED lines=11> */
.L_x_26579:
[----:B------:R-:W-:Y:S01]  /*6620*/  IMAD.U32 R22, R22, 0x10000, RZ ;  /* 0x0001000016167824 */ /* 0x000fe200078e00ff */
[----:B------:R-:W-:-:S03]  /*6630*/  CS2R R6, SRZ ;  /* 0x0000000000067805 */ /* 0x000fc6000001ff00 */
[----:B------:R-:W-:-:S06]  /*6640*/  FMUL.FTZ R4, R22, 1 ;  /* 0x3f80000016047820 */ /* 0x000fcc0000410000 */
[----:B------:R-:W0:Y:S02]  /*6650*/  F2F.F64.F32 R4, R4 ;  /* 0x0000000400047310 */ /* 0x000e240000201800 */
[----:B0-----:R4:W-:Y:S01]  /*6660*/  STG.E.128 desc[UR36][R8.64], R4 ;  /* 0x0000000408007986 */ /* 0x0019e2000c101d24 */
[----:B------:R-:W-:Y:S05]  /*6670*/  BRA `(.L_x_26559) ;  /* 0x0000000000f47947 */ /* 0x000fea0003800000 */
.L_x_26578:
[----:B------:R-:W-:-:S13]  /*6680*/  ISETP.NE.AND P0, PT, R0, 0xf, PT ;  /* 0x0000000f0000780c */ /* 0x000fda0003f05270 */
[----:B------:R-:W-:Y:S05]  /*6690*/  @!P0 BRA `(.L_x_26580) ;  /* 0x0000000000e88947 */ /* 0x000fea0003800000 */
[----:B------:R-:W-:-:S13]  /*66a0*/  ISETP.NE.AND P0, PT, R0, 0x17, PT ;  /* 0x000000170000780c */ /* 0x000fda0003f05270 */
[----:B------:R-:W-:Y:S05]  /*66b0*/  @!P0 BRA `(.L_x_26581) ;  /* 0x0000000000908947 */ /* 0x000fea0003800000 */
[----:B------:R-:W-:-:S13]  /*66c0*/  ISETP.NE.AND P0, PT, R0, 0x18, PT ;  /* 0x000000180000780c */ /* 0x000fda0003f05270 */
[----:B------:R-:W-:Y:S05]  /*66d0*/  @!P0 BRA `(.L_x_26582) ;  /* 0x0000000000448947 */ /* 0x000fea0003800000 */
.L_x_26558:
        /* <DEDUP_REMOVED lines=16> */
.L_x_26583:
[----:B------:R-:W-:Y:S05]  /*67e0*/  BRA `(.L_x_26559) ;  /* 0x0000000000987947 */ /* 0x000fea0003800000 */
.L_x_26582:
        /* <DEDUP_REMOVED lines=13> */
.L_x_26585:
[----:B------:R-:W-:Y:S05]  /*68c0*/  BSYNC.RECONVERGENT B0 ;  /* 0x0000000000007941 */ /* 0x000fea0003800200 */
.L_x_26584:
[----:B------:R-:W-:-:S05]  /*68d0*/  LOP3.LUT R3, R0, 0x80, R3, 0xf8, !PT ;  /* 0x0000008000037812 */ /* 0x000fca00078ef803 */
[----:B------:R2:W-:Y:S01]  /*68e0*/  STG.E.U8 desc[UR36][R8.64], R3 ;  /* 0x0000000308007986 */ /* 0x0005e2000c101124 */
[----:B------:R-:W-:Y:S05]  /*68f0*/  BRA `(.L_x_26559) ;  /* 0x0000000000547947 */ /* 0x000fea0003800000 */
.L_x_26581:
        /* <DEDUP_REMOVED lines=12> */
.L_x_26587:
[----:B------:R-:W-:Y:S01]  /*69c0*/  IMAD.MOV.U32 R0, RZ, RZ, 0x7f ;  /* 0x0000007fff007424 */ /* 0x000fe200078e00ff */
[----:B------:R-:W-:-:S04]  /*69d0*/  ISETP.GT.U32.AND P0, PT, R4, 0x7f800000, PT ;  /* 0x7f8000000400780c */ /* 0x000fc80003f04070 */
[----:B------:R-:W-:-:S09]  /*69e0*/  SEL R0, R0, 0x7c, P0 ;  /* 0x0000007c00007807 */ /* 0x000fd20000000000 */
.L_x_26588:
[----:B------:R-:W-:Y:S05]  /*69f0*/  BSYNC.RECONVERGENT B0 ;  /* 0x0000000000007941 */ /* 0x000fea0003800200 */
.L_x_26586:
[----:B------:R-:W-:-:S04]  /*6a00*/  SHF.R.U32.HI R3, RZ, 0x18, R3 ;  /* 0x00000018ff037819 */ /* 0x000fc80000011603 */
[----:B------:R-:W-:-:S05]  /*6a10*/  LOP3.LUT R3, R0, 0x80, R3, 0xf8, !PT ;  /* 0x0000008000037812 */ /* 0x000fca00078ef803 */
[----:B------:R1:W-:Y:S01]  /*6a20*/  STG.E.U8 desc[UR36][R8.64], R3 ;  /* 0x0000000308007986 */ /* 0x0003e2000c101124 */
[----:B------:R-:W-:Y:S05]  /*6a30*/  BRA `(.L_x_26559) ;  /* 0x0000000000047947 */ /* 0x000fea0003800000 */
.L_x_26580:
[----:B------:R0:W-:Y:S02]  /*6a40*/  STG.E.U16 desc[UR36][R8.64], R22 ;  /* 0x0000001608007986 */ /* 0x0001e4000c101524 */
.L_x_26559:
        /* <DEDUP_REMOVED lines=25> */
.L_x_26592:
[----:B------:R-:W-:-:S06]  /*6be0*/  IMAD.U32 R5, R19, 0x10000, RZ ;  /* 0x0001000013057824 */ /* 0x000fcc00078e00ff */
[----:B------:R-:W0:Y:S02]  /*6bf0*/  F2I.S64.TRUNC R4, R5 ;  /* 0x0000000500047311 */ /* 0x000e24000020d900 */
[----:B0-----:R0:W-:Y:S01]  /*6c00*/  STG.E.U8 desc[UR36][R8.64], R4 ;  /* 0x0000000408007986 */ /* 0x0011e2000c101124 */
[----:B------:R-:W-:Y:S05]  /*6c10*/  BRA `(.L_x_26594) ;  /* 0x0000000c006c7947 */ /* 0x000fea0003800000 */
.L_x_26591:
        /* <DEDUP_REMOVED lines=10> */
.L_x_26596:
[----:B------:R-:W-:-:S06]  /*6cc0*/  IMAD.U32 R19, R19, 0x10000, RZ ;  /* 0x0001000013137824 */ /* 0x000fcc00078e00ff */
[----:B------:R-:W0:Y:S02]  /*6cd0*/  F2I.FTZ.TRUNC.NTZ R19, R19 ;  /* 0x0000001300137305 */ /* 0x000e24000021f100 */
[----:B0-----:R3:W-:Y:S01]  /*6ce0*/  STG.E desc[UR36][R8.64], R19 ;  /* 0x0000001308007986 */ /* 0x0017e2000c101924 */
[----:B------:R-:W-:Y:S05]  /*6cf0*/  BRA `(.L_x_26594) ;  /* 0x0000000c00347947 */ /* 0x000fea0003800000 */
.L_x_26595:
[----:B------:R-:W-:-:S06]  /*6d00*/  IMAD.U32 R19, R19, 0x10000, RZ ;  /* 0x0001000013137824 */ /* 0x000fcc00078e00ff */
[----:B------:R-:W0:Y:S02]  /*6d10*/  F2I.FTZ.TRUNC.NTZ R19, R19 ;  /* 0x0000001300137305 */ /* 0x000e24000021f100 */
[----:B0-----:R2:W-:Y:S01]  /*6d20*/  STG.E.U16 desc[UR36][R8.64], R19 ;  /* 0x0000001308007986 */ /* 0x0015e2000c101524 */
[----:B------:R-:W-:Y:S05]  /*6d30*/  BRA `(.L_x_26594) ;  /* 0x0000000c00247947 */ /* 0x000fea0003800000 */
.L_x_26590:
        /* <DEDUP_REMOVED lines=9> */
.L_x_26598:
[----:B------:R-:W-:-:S05]  /*6dd0*/  IMAD.U32 R0, R19, 0x10000, RZ ;  /* 0x0001000013007824 */ /* 0x000fca00078e00ff */
[----:B------:R-:W-:-:S05]  /*6de0*/  F2FP.F16.F32.PACK_AB R0, RZ, R0 ;  /* 0x00000000ff00723e */ /* 0x000fca00000000ff */
[----:B------:R0:W-:Y:S01]  /*6df0*/  STG.E.U16 desc[UR36][R8.64], R0 ;  /* 0x0000000008007986 */ /* 0x0001e2000c101524 */
[----:B------:R-:W-:Y:S05]  /*6e00*/  BRA `(.L_x_26594) ;  /* 0x0000000800f07947 */ /* 0x000fea0003800000 */
.L_x_26597:
        /* <DEDUP_REMOVED lines=10> */
.L_x_26600:
[----:B------:R-:W-:-:S05]  /*6eb0*/  IMAD.U32 R19, R19, 0x10000, RZ ;  /* 0x0001000013137824 */ /* 0x000fca00078e00ff */
[----:B------:R-:W-:-:S04]  /*6ec0*/  F2FP.F16.F32.PACK_AB R3, RZ, R19 ;  /* 0x00000013ff03723e */ /* 0x000fc800000000ff */
[----:B------:R-:W-:-:S05]  /*6ed0*/  PRMT R3, R3, 0x5410, RZ ;  /* 0x0000541003037816 */ /* 0x000fca00000000ff */
[----:B------:R0:W-:Y:S01]  /*6ee0*/  STG.E desc[UR36][R8.64], R3 ;  /* 0x0000000308007986 */ /* 0x0001e2000c101924 */
[----:B------:R-:W-:Y:S05]  /*6ef0*/  BRA `(.L_x_26594) ;  /* 0x0000000800b47947 */ /* 0x000fea0003800000 */
.L_x_26599:
[----:B------:R-:W-:-:S04]  /*6f00*/  IMAD.U32 R4, R19, 0x10000, RZ ;  /* 0x0001000013047824 */ /* 0x000fc800078e00ff */
[----:B------:R-:W-:-:S06]  /*6f10*/  FMUL.FTZ R4, R4, 1 ;  /* 0x3f80000004047820 */ /* 0x000fcc0000410000 */
[----:B------:R-:W0:Y:S02]  /*6f20*/  F2F.F64.F32 R4, R4 ;  /* 0x0000000400047310 */ /* 0x000e240000201800 */
[----:B0-----:R0:W-:Y:S01]  /*6f30*/  STG.E.64 desc[UR36][R8.64], R4 ;  /* 0x0000000408007986 */ /* 0x0011e2000c101b24 */
[----:B------:R-:W-:Y:S05]  /*6f40*/  BRA `(.L_x_26594) ;  /* 0x0000000800a07947 */ /* 0x000fea0003800000 */
.L_x_26589:
        /* <DEDUP_REMOVED lines=14> */
.L_x_26604:
        /* <DEDUP_REMOVED lines=17> */
.L_x_26607:
[----:B------:R-:W-:-:S04]  /*7140*/  SHF.R.U32.HI R3, RZ, 0x18, R19 ;  /* 0x00000018ff037819 */ /* 0x000fc80000011613 */
[----:B------:R-:W-:-:S04]  /*7150*/  LOP3.LUT R0, R0, 0x80, R3, 0xf8, !PT ;  /* 0x0000008000007812 */ /* 0x000fc800078ef803 */
[----:B------:R-:W-:-:S07]  /*7160*/  PRMT R4, R0, 0x7610, R4 ;  /* 0x0000761000047816 */ /* 0x000fce0000000004 */
.L_x_26606:
[----:B------:R-:W-:Y:S05]  /*7170*/  BSYNC.RECONVERGENT B0 ;  /* 0x0000000000007941 */ /* 0x000fea0003800200 */
.L_x_26605:
[----:B------:R0:W-:Y:S01]  /*7180*/  STG.E.U8 desc[UR36][R8.64], R4 ;  /* 0x0000000408007986 */ /* 0x0001e2000c101124 */
[----:B------:R-:W-:Y:S05]  /*7190*/  BRA `(.L_x_26594) ;  /* 0x00000008000c7947 */ /* 0x000fea0003800000 */
.L_x_26603:
        /* <DEDUP_REMOVED lines=17> */
.L_x_26610:
[----:B------:R-:W-:-:S04]  /*72b0*/  SHF.R.U32.HI R3, RZ, 0x18, R19 ;  /* 0x00000018ff037819 */ /* 0x000fc80000011613 */
[----:B------:R-:W-:-:S04]  /*72c0*/  LOP3.LUT R0, R0, 0x80, R3, 0xf8, !PT ;  /* 0x0000008000007812 */ /* 0x000fc800078ef803 */
[----:B------:R-:W-:-:S07]  /*72d0*/  PRMT R4, R0, 0x7610, R4 ;  /* 0x0000761000047816 */ /* 0x000fce0000000004 */
.L_x_26609:
[----:B------:R-:W-:Y:S05]  /*72e0*/  BSYNC.RECONVERGENT B0 ;  /* 0x0000000000007941 */ /* 0x000fea0003800200 */
.L_x_26608:
[----:B------:R0:W-:Y:S01]  /*72f0*/  STG.E.U8 desc[UR36][R8.64], R4 ;  /* 0x0000000408007986 */ /* 0x0001e2000c101124 */
[----:B------:R-:W-:Y:S05]  /*7300*/  BRA `(.L_x_26594) ;  /* 0x0000000400b07947 */ /* 0x000fea0003800000 */
.L_x_26602:
        /* <DEDUP_REMOVED lines=22> */
.L_x_26612:
[----:B------:R-:W-:-:S06]  /*7470*/  IMAD.U32 R4, R19, 0x10000, RZ ;  /* 0x0001000013047824 */ /* 0x000fcc00078e00ff */
[----:B------:R-:W0:Y:S02]  /*7480*/  F2I.U64.TRUNC R4, R4 ;  /* 0x0000000400047311 */ /* 0x000e24000020d800 */
[----:B0-----:R0:W-:Y:S01]  /*7490*/  STG.E.64 desc[UR36][R8.64], R4 ;  /* 0x0000000408007986 */ /* 0x0011e2000c101b24 */
[----:B------:R-:W-:Y:S05]  /*74a0*/  BRA `(.L_x_26594) ;  /* 0x0000000400487947 */ /* 0x000fea0003800000 */
.L_x_26611:
[----:B------:R-:W-:-:S06]  /*74b0*/  IMAD.U32 R19, R19, 0x10000, RZ ;  /* 0x0001000013137824 */ /* 0x000fcc00078e00ff */
[----:B------:R-:W0:Y:S02]  /*74c0*/  F2I.FTZ.U32.TRUNC.NTZ R19, R19 ;  /* 0x0000001300137305 */ /* 0x000e24000021f000 */
[----:B0-----:R0:W-:Y:S01]  /*74d0*/  STG.E desc[UR36][R8.64], R19 ;  /* 0x0000001308007986 */ /* 0x0011e2000c101924 */
[----:B------:R-:W-:Y:S05]  /*74e0*/  BRA `(.L_x_26594) ;  /* 0x0000000400387947 */ /* 0x000fea0003800000 */
.L_x_26601:
        /* <DEDUP_REMOVED lines=11> */
.L_x_26614:
[----:B------:R-:W-:Y:S01]  /*75a0*/  IMAD.U32 R19, R19, 0x10000, RZ ;  /* 0x0001000013137824 */ /* 0x000fe200078e00ff */
[----:B------:R-:W-:-:S03]  /*75b0*/  CS2R R6, SRZ ;  /* 0x0000000000067805 */ /* 0x000fc6000001ff00 */
[----:B------:R-:W-:-:S06]  /*75c0*/  FMUL.FTZ R4, R19, 1 ;  /* 0x3f80000013047820 */ /* 0x000fcc0000410000 */
[----:B------:R-:W0:Y:S02]  /*75d0*/  F2F.F64.F32 R4, R4 ;  /* 0x0000000400047310 */ /* 0x000e240000201800 */
[----:B0-----:R0:W-:Y:S01]  /*75e0*/  STG.E.128 desc[UR36][R8.64], R4 ;  /* 0x0000000408007986 */ /* 0x0011e2000c101d24 */
[----:B------:R-:W-:Y:S05]  /*75f0*/  BRA `(.L_x_26594) ;  /* 0x0000000000f47947 */ /* 0x000fea0003800000 */
.L_x_26613:
[----:B------:R-:W-:-:S13]  /*7600*/  ISETP.NE.AND P0, PT, R0, 0xf, PT ;  /* 0x0000000f0000780c */ /* 0x000fda0003f05270 */
[----:B------:R-:W-:Y:S05]  /*7610*/  @!P0 BRA `(.L_x_26615) ;  /* 0x0000000000e88947 */ /* 0x000fea0003800000 */
[----:B------:R-:W-:-:S13]  /*7620*/  ISETP.NE.AND P0, PT, R0, 0x17, PT ;  /* 0x000000170000780c */ /* 0x000fda0003f05270 */
[----:B------:R-:W-:Y:S05]  /*7630*/  @!P0 BRA `(.L_x_26616) ;  /* 0x0000000000908947 */ /* 0x000fea0003800000 */
[----:B------:R-:W-:-:S13]  /*7640*/  ISETP.NE.AND P0, PT, R0, 0x18, PT ;  /* 0x000000180000780c */ /* 0x000fda0003f05270 */
[----:B------:R-:W-:Y:S05]  /*7650*/  @!P0 BRA `(.L_x_26617) ;  /* 0x0000000000448947 */ /* 0x000fea0003800000 */
.L_x_26593:
        /* <DEDUP_REMOVED lines=16> */
.L_x_26618:
[----:B------:R-:W-:Y:S05]  /*7760*/  BRA `(.L_x_26594) ;  /* 0x0000000000987947 */ /* 0x000fea0003800000 */
.L_x_26617:
        /* <DEDUP_REMOVED lines=13> */
.L_x_26620:
[----:B------:R-:W-:Y:S05]  /*7840*/  BSYNC.RECONVERGENT B0 ;  /* 0x0000000000007941 */ /* 0x000fea0003800200 */
.L_x_26619:
[----:B------:R-:W-:-:S05]  /*7850*/  LOP3.LUT R3, R0, 0x80, R3, 0xf8, !PT ;  /* 0x0000008000037812 */ /* 0x000fca00078ef803 */
[----:B------:R0:W-:Y:S01]  /*7860*/  STG.E.U8 desc[UR36][R8.64], R3 ;  /* 0x0000000308007986 */ /* 0x0001e2000c101124 */
[----:B------:R-:W-:Y:S05]  /*7870*/  BRA `(.L_x_26594) ;  /* 0x0000000000547947 */ /* 0x000fea0003800000 */
.L_x_26616:
        /* <DEDUP_REMOVED lines=12> */
.L_x_26622:
[----:B------:R-:W-:Y:S01]  /*7940*/  IMAD.MOV.U32 R0, RZ, RZ, 0x7f ;  /* 0x0000007fff007424 */ /* 0x000fe200078e00ff */
[----:B------:R-:W-:-:S04]  /*7950*/  ISETP.GT.U32.AND P0, PT, R4, 0x7f800000, PT ;  /* 0x7f8000000400780c */ /* 0x000fc80003f04070 */
[----:B------:R-:W-:-:S09]  /*7960*/  SEL R0, R0, 0x7c, P0 ;  /* 0x0000007c00007807 */ /* 0x000fd20000000000 */
.L_x_26623:
[----:B------:R-:W-:Y:S05]  /*7970*/  BSYNC.RECONVERGENT B0 ;  /* 0x0000000000007941 */ /* 0x000fea0003800200 */
.L_x_26621:
[----:B------:R-:W-:-:S04]  /*7980*/  SHF.R.U32.HI R3, RZ, 0x18, R3 ;  /* 0x00000018ff037819 */ /* 0x000fc80000011603 */
[----:B------:R-:W-:-:S05]  /*7990*/  LOP3.LUT R3, R0, 0x80, R3, 0xf8, !PT ;  /* 0x0000008000037812 */ /* 0x000fca00078ef803 */
[----:B------:R0:W-:Y:S01]  /*79a0*/  STG.E.U8 desc[UR36][R8.64], R3 ;  /* 0x0000000308007986 */ /* 0x0001e2000c101124 */
[----:B------:R-:W-:Y:S05]  /*79b0*/  BRA `(.L_x_26594) ;  /* 0x0000000000047947 */ /* 0x000fea0003800000 */
.L_x_26615:
[----:B------:R0:W-:Y:S02]  /*79c0*/  STG.E.U16 desc[UR36][R8.64], R19 ;  /* 0x0000001308007986 */ /* 0x0001e4000c101524 */
.L_x_26594:
[----:B------:R-:W-:-:S07]  /*79d0*/  VIADD R25, R25, 0x80 ;  /* 0x0000008019197836 */ /* 0x000fce0000000000 */
.L_x_26553:
[----:B------:R-:W-:Y:S05]  /*79e0*/  BSYNC.RECONVERGENT B6 ;  /* 0x0000000000067941 */ /* 0x000fea0003800200 */
.L_x_26552:
        /* <DEDUP_REMOVED lines=23> */
.L_x_26627:
[----:B------:R-:W-:-:S06]  /*7b60*/  IMAD.U32 R5, R17, 0x10000, RZ ;  /* 0x0001000011057824 */ /* 0x000fcc00078e00ff */
[----:B------:R-:W0:Y:S02]  /*7b70*/  F2I.S64.TRUNC R4, R5 ;  /* 0x0000000500047311 */ /* 0x000e24000020d900 */
[----:B0-----:R-:W-:Y:S01]  /*7b80*/  STG.E.U8 desc[UR36][R2.64], R4 ;  /* 0x0000000402007986 */ /* 0x001fe2000c101124 */
[----:B------:R-:W-:Y:S05]  /*7b90*/  EXIT ;  /* 0x000000000000794d */ /* 0x000fea0003800000 */
.L_x_26626:
        /* <DEDUP_REMOVED lines=10> */
.L_x_26630:
[----:B------:R-:W-:-:S06]  /*7c40*/  IMAD.U32 R17, R17, 0x10000, RZ ;  /* 0x0001000011117824 */ /* 0x000fcc00078e00ff */
[----:B------:R-:W0:Y:S02]  /*7c50*/  F2I.FTZ.TRUNC.NTZ R17, R17 ;  /* 0x0000001100117305 */ /* 0x000e24000021f100 */
[----:B0-----:R-:W-:Y:S01]  /*7c60*/  STG.E desc[UR36][R2.64], R17 ;  /* 0x0000001102007986 */ /* 0x001fe2000c101924 */
[----:B------:R-:W-:Y:S05]  /*7c70*/  EXIT ;  /* 0x000000000000794d */ /* 0x000fea0003800000 */
.L_x_26629:
[----:B------:R-:W-:-:S06]  /*7c80*/  IMAD.U32 R17, R17, 0x10000, RZ ;  /* 0x0001000011117824 */ /* 0x000fcc00078e00ff */
[----:B------:R-:W0:Y:S02]  /*7c90*/  F2I.FTZ.TRUNC.NTZ R17, R17 ;  /* 0x0000001100117305 */ /* 0x000e24000021f100 */
[----:B0-----:R-:W-:Y:S01]  /*7ca0*/  STG.E.U16 desc[UR36][R2.64], R17 ;  /* 0x0000001102007986 */ /* 0x001fe2000c101524 */
[----:B------:R-:W-:Y:S05]  /*7cb0*/  EXIT ;  /* 0x000000000000794d */ /* 0x000fea0003800000 */
.L_x_26625:
        /* <DEDUP_REMOVED lines=9> */
.L_x_26632:
[----:B------:R-:W-:-:S05]  /*7d50*/  IMAD.U32 R0, R17, 0x10000, RZ ;  /* 0x0001000011007824 */ /* 0x000fca00078e00ff */
[----:B------:R-:W-:-:S05]  /*7d60*/  F2FP.F16.F32.PACK_AB R0, RZ, R0 ;  /* 0x00000000ff00723e */ /* 0x000fca00000000ff */
[----:B------:R-:W-:Y:S01]  /*7d70*/  STG.E.U16 desc[UR36][R2.64], R0 ;  /* 0x0000000002007986 */ /* 0x000fe2000c101524 */
[----:B------:R-:W-:Y:S05]  /*7d80*/  EXIT ;  /* 0x000000000000794d */ /* 0x000fea0003800000 */
.L_x_26631:
        /* <DEDUP_REMOVED lines=10> */
.L_x_26634:
[----:B------:R-:W-:-:S05]  /*7e30*/  IMAD.U32 R17, R17, 0x10000, RZ ;  /* 0x0001000011117824 */ /* 0x000fca00078e00ff */
[----:B------:R-:W-:-:S04]  /*7e40*/  F2FP.F16.F32.PACK_AB R5, RZ, R17 ;  /* 0x00000011ff05723e */ /* 0x000fc800000000ff */
[----:B------:R-:W-:-:S05]  /*7e50*/  PRMT R5, R5, 0x5410, RZ ;  /* 0x0000541005057816 */ /* 0x000fca00000000ff */
[----:B------:R-:W-:Y:S01]  /*7e60*/  STG.E desc[UR36][R2.64], R5 ;  /* 0x0000000502007986 */ /* 0x000fe2000c101924 */
[----:B------:R-:W-:Y:S05]  /*7e70*/  EXIT ;  /* 0x000000000000794d */ /* 0x000fea0003800000 */
.L_x_26633:
[----:B------:R-:W-:-:S04]  /*7e80*/  IMAD.U32 R4, R17, 0x10000, RZ ;  /* 0x0001000011047824 */ /* 0x000fc800078e00ff */
[----:B------:R-:W-:-:S06]  /*7e90*/  FMUL.FTZ R4, R4, 1 ;  /* 0x3f80000004047820 */ /* 0x000fcc0000410000 */
[----:B------:R-:W0:Y:S02]  /*7ea0*/  F2F.F64.F32 R4, R4 ;  /* 0x0000000400047310 */ /* 0x000e240000201800 */
[----:B0-----:R-:W-:Y:S01]  /*7eb0*/  STG.E.64 desc[UR36][R2.64], R4 ;  /* 0x0000000402007986 */ /* 0x001fe2000c101b24 */
[----:B------:R-:W-:Y:S05]  /*7ec0*/  EXIT ;  /* 0x000000000000794d */ /* 0x000fea0003800000 */
.L_x_26624:
        /* <DEDUP_REMOVED lines=14> */
.L_x_26638:
        /* <DEDUP_REMOVED lines=18> */
.L_x_26641:
[----:B------:R-:W-:-:S04]  /*80d0*/  SHF.R.U32.HI R5, RZ, 0x18, R5 ;  /* 0x00000018ff057819 */ /* 0x000fc80000011605 */
[----:B------:R-:W-:-:S07]  /*80e0*/  LOP3.LUT R0, R0, 0x80, R5, 0xf8, !PT ;  /* 0x0000008000007812 */ /* 0x000fce00078ef805 */
.L_x_26640:
[----:B------:R-:W-:Y:S05]  /*80f0*/  BSYNC.RECONVERGENT B0 ;  /* 0x0000000000007941 */ /* 0x000fea0003800200 */
.L_x_26639:
[----:B------:R-:W-:Y:S01]  /*8100*/  STG.E.U8 desc[UR36][R2.64], R0 ;  /* 0x0000000002007986 */ /* 0x000fe2000c101124 */
[----:B------:R-:W-:Y:S05]  /*8110*/  EXIT ;  /* 0x000000000000794d */ /* 0x000fea0003800000 */
.L_x_26637:
        /* <DEDUP_REMOVED lines=18> */
.L_x_26644:
[----:B------:R-:W-:-:S04]  /*8240*/  SHF.R.U32.HI R5, RZ, 0x18, R5 ;  /* 0x00000018ff057819 */ /* 0x000fc80000011605 */
[----:B------:R-:W-:-:S07]  /*8250*/  LOP3.LUT R0, R0, 0x80, R5, 0xf8, !PT ;  /* 0x0000008000007812 */ /* 0x000fce00078ef805 */
.L_x_26643:
[----:B------:R-:W-:Y:S05]  /*8260*/  BSYNC.RECONVERGENT B0 ;  /* 0x0000000000007941 */ /* 0x000fea0003800200 */
.L_x_26642:
[----:B------:R-:W-:Y:S01]  /*8270*/  STG.E.U8 desc[UR36][R2.64], R0 ;  /* 0x0000000002007986 */ /* 0x000fe2000c101124 */
[----:B------:R-:W-:Y:S05]  /*8280*/  EXIT ;  /* 0x000000000000794d */ /* 0x000fea0003800000 */
.L_x_26636:
        /* <DEDUP_REMOVED lines=22> */
.L_x_26646:
[----:B------:R-:W-:-:S06]  /*83f0*/  IMAD.U32 R4, R17, 0x10000, RZ ;  /* 0x0001000011047824 */ /* 0x000fcc00078e00ff */
[----:B------:R-:W0:Y:S02]  /*8400*/  F2I.U64.TRUNC R4, R4 ;  /* 0x0000000400047311 */ /* 0x000e24000020d800 */
[----:B0-----:R-:W-:Y:S01]  /*8410*/  STG.E.64 desc[UR36][R2.64], R4 ;  /* 0x0000000402007986 */ /* 0x001fe2000c101b24 */
[----:B------:R-:W-:Y:S05]  /*8420*/  EXIT ;  /* 0x000000000000794d */ /* 0x000fea0003800000 */
.L_x_26645:
[----:B------:R-:W-:-:S06]  /*8430*/  IMAD.U32 R17, R17, 0x10000, RZ ;  /* 0x0001000011117824 */ /* 0x000fcc00078e00ff */
[----:B------:R-:W0:Y:S02]  /*8440*/  F2I.FTZ.U32.TRUNC.NTZ R17, R17 ;  /* 0x0000001100117305 */ /* 0x000e24000021f000 */
[----:B0-----:R-:W-:Y:S01]  /*8450*/  STG.E desc[UR36][R2.64], R17 ;  /* 0x0000001102007986 */ /* 0x001fe2000c101924 */
[----:B------:R-:W-:Y:S05]  /*8460*/  EXIT ;  /* 0x000000000000794d */ /* 0x000fea0003800000 */
.L_x_26635:
        /* <DEDUP_REMOVED lines=11> */
.L_x_26648:
[----:B------:R-:W-:Y:S01]  /*8520*/  IMAD.U32 R17, R17, 0x10000, RZ ;  /* 0x0001000011117824 */ /* 0x000fe200078e00ff */
[----:B------:R-:W-:-:S03]  /*8530*/  CS2R R6, SRZ ;  /* 0x0000000000067805 */ /* 0x000fc6000001ff00 */
[----:B------:R-:W-:-:S06]  /*8540*/  FMUL.FTZ R4, R17, 1 ;  /* 0x3f80000011047820 */ /* 0x000fcc0000410000 */
[----:B------:R-:W0:Y:S02]  /*8550*/  F2F.F64.F32 R4, R4 ;  /* 0x0000000400047310 */ /* 0x000e240000201800 */
[----:B0-----:R-:W-:Y:S01]  /*8560*/  STG.E.128 desc[UR36][R2.64], R4 ;  /* 0x0000000402007986 */ /* 0x001fe2000c101d24 */
[----:B------:R-:W-:Y:S05]  /*8570*/  EXIT ;  /* 0x000000000000794d */ /* 0x000fea0003800000 */
.L_x_26647:
[----:B------:R-:W-:-:S13]  /*8580*/  ISETP.NE.AND P0, PT, R0, 0xf, PT ;  /* 0x0000000f0000780c */ /* 0x000fda0003f05270 */
[----:B------:R-:W-:Y:S05]  /*8590*/  @!P0 BRA `(.L_x_26649) ;  /* 0x0000000000e88947 */ /* 0x000fea0003800000 */
[----:B------:R-:W-:-:S13]  /*85a0*/  ISETP.NE.AND P0, PT, R0, 0x17, PT ;  /* 0x000000170000780c */ /* 0x000fda0003f05270 */
[----:B------:R-:W-:Y:S05]  /*85b0*/  @!P0 BRA `(.L_x_26650) ;  /* 0x0000000000908947 */ /* 0x000fea0003800000 */
[----:B------:R-:W-:-:S13]  /*85c0*/  ISETP.NE.AND P0, PT, R0, 0x18, PT ;  /* 0x000000180000780c */ /* 0x000fda0003f05270 */
[----:B------:R-:W-:Y:S05]  /*85d0*/  @!P0 BRA `(.L_x_26651) ;  /* 0x0000000000448947 */ /* 0x000fea0003800000 */
.L_x_26628:
        /* <DEDUP_REMOVED lines=16> */
.L_x_26652:
[----:B------:R-:W-:Y:S05]  /*86e0*/  EXIT ;  /* 0x000000000000794d */ /* 0x000fea0003800000 */
.L_x_26651:
        /* <DEDUP_REMOVED lines=13> */
.L_x_26654:
[----:B------:R-:W-:Y:S05]  /*87c0*/  BSYNC.RECONVERGENT B0 ;  /* 0x0000000000007941 */ /* 0x000fea0003800200 */
.L_x_26653:
[----:B------:R-:W-:-:S05]  /*87d0*/  LOP3.LUT R5, R0, 0x80, R5, 0xf8, !PT ;  /* 0x0000008000057812 */ /* 0x000fca00078ef805 */
[----:B------:R-:W-:Y:S01]  /*87e0*/  STG.E.U8 desc[UR36][R2.64], R5 ;  /* 0x0000000502007986 */ /* 0x000fe2000c101124 */
[----:B------:R-:W-:Y:S05]  /*87f0*/  EXIT ;  /* 0x000000000000794d */ /* 0x000fea0003800000 */
.L_x_26650:
        /* <DEDUP_REMOVED lines=12> */
.L_x_26656:
[----:B------:R-:W-:Y:S01]  /*88c0*/  IMAD.MOV.U32 R0, RZ, RZ, 0x7f ;  /* 0x0000007fff007424 */ /* 0x000fe200078e00ff */
[----:B------:R-:W-:-:S04]  /*88d0*/  ISETP.GT.U32.AND P0, PT, R4, 0x7f800000, PT ;  /* 0x7f8000000400780c */ /* 0x000fc80003f04070 */
[----:B------:R-:W-:-:S09]  /*88e0*/  SEL R0, R0, 0x7c, P0 ;  /* 0x0000007c00007807 */ /* 0x000fd20000000000 */
.L_x_26657:
[----:B------:R-:W-:Y:S05]  /*88f0*/  BSYNC.RECONVERGENT B0 ;  /* 0x0000000000007941 */ /* 0x000fea0003800200 */
.L_x_26655:
[----:B------:R-:W-:-:S04]  /*8900*/  SHF.R.U32.HI R5, RZ, 0x18, R5 ;  /* 0x00000018ff057819 */ /* 0x000fc80000011605 */
[----:B------:R-:W-:-:S05]  /*8910*/  LOP3.LUT R5, R0, 0x80, R5, 0xf8, !PT ;  /* 0x0000008000057812 */ /* 0x000fca00078ef805 */
[----:B------:R-:W-:Y:S01]  /*8920*/  STG.E.U8 desc[UR36][R2.64], R5 ;  /* 0x0000000502007986 */ /* 0x000fe2000c101124 */
[----:B------:R-:W-:Y:S05]  /*8930*/  EXIT ;  /* 0x000000000000794d */ /* 0x000fea0003800000 */
.L_x_26649:
[----:B------:R-:W-:Y:S01]  /*8940*/  STG.E.U16 desc[UR36][R2.64], R17 ;  /* 0x0000001102007986 */ /* 0x000fe2000c101524 */
[----:B------:R-:W-:Y:S05]  /*8950*/  EXIT ;  /* 0x000000000000794d */ /* 0x000fea0003800000 */
.L_x_26658:
        /* <DEDUP_REMOVED lines=10> */
.L_x_41115:


//--------------------- .text._ZN2at6native18elementwise_kernelILi128ELi4EZNS0_22gpu_kernel_impl_nocastINS0_13AUnaryFunctorIN3c108BFloat16ES5_S5_ZZZNS0_19maximum_kernel_cudaERNS_18TensorIteratorBaseEENKUlvE0_clEvENKUlvE2_clEvEUlS5_S5_E_EEEEvS7_RKT_EUliE_EEviT1_ --------------------------
	.section	.text._ZN2at6native18elementwise_kernelILi128ELi4EZNS0_22gpu_kernel_impl_nocastINS0_13AUnaryFunctorIN3c108BFloat16ES5_S5_ZZZNS0_19maximum_kernel_cudaERNS_18TensorIteratorBaseEENKUlvE0_clEvENKUlvE2_clEvEUlS5_S5_E_EEEEvS7_RKT_EUliE_EEviT1_,"ax",@progbits
	.align	128
        .global         _ZN2at6native18elementwise_kernelILi128ELi4EZNS0_22gpu_kernel_impl_nocastINS0_13AUnaryFunctorIN3c108BFloat16ES5_S5_ZZZNS0_19maximum_kernel_cudaERNS_18TensorIteratorBaseEENKUlvE0_clEvENKUlvE2_clEvEUlS5_S5_E_EEEEvS7_RKT_EUliE_EEviT1_
        .type           _ZN2at6native18elementwise_kernelILi128ELi4EZNS0_22gpu_kernel_impl_nocastINS0_13AUnaryFunctorIN3c108BFloat16ES5_S5_ZZZNS0_19maximum_kernel_cudaERNS_18TensorIteratorBaseEENKUlvE0_clEvENKUlvE2_clEvEUlS5_S5_E_EEEEvS7_RKT_EUliE_EEviT1_,@function
        .size           _ZN2at6native18elementwise_kernelILi128ELi4EZNS0_22gpu_kernel_impl_nocastINS0_13AUnaryFunctorIN3c108BFloat16ES5_S5_ZZZNS0_19maximum_kernel_cudaERNS_18TensorIteratorBaseEENKUlvE0_clEvENKUlvE2_clEvEUlS5_S5_E_EEEEvS7_RKT_EUliE_EEviT1_,(.L_x_41116 - _ZN2at6native18elementwise_kernelILi128ELi4EZNS0_22gpu_kernel_impl_nocastINS0_13AUnaryFunctorIN3c108BFloat16ES5_S5_ZZZNS0_19maximum_kernel_cudaERNS_18TensorIteratorBaseEENKUlvE0_clEvENKUlvE2_clEvEUlS5_S5_E_EEEEvS7_RKT_EUliE_EEviT1_)
        .other          _ZN2at6native18elementwise_kernelILi128ELi4EZNS0_22gpu_kernel_impl_nocastINS0_13AUnaryFunctorIN3c108BFloat16ES5_S5_ZZZNS0_19maximum_kernel_cudaERNS_18TensorIteratorBaseEENKUlvE0_clEvENKUlvE2_clEvEUlS5_S5_E_EEEEvS7_RKT_EUliE_EEviT1_,@"STO_CUDA_ENTRY STV_DEFAULT"
_ZN2at6native18elementwise_kernelILi128ELi4EZNS0_22gpu_kernel_impl_nocastINS0_13AUnaryFunctorIN3c108BFloat16ES5_S5_ZZZNS0_19maximum_kernel_cudaERNS_18TensorIteratorBaseEENKUlvE0_clEvENKUlvE2_clEvEUlS5_S5_E_EEEEvS7_RKT_EUliE_EEviT1_:
.text._ZN2at6native18elementwise_kernelILi128ELi4EZNS0_22gpu_kernel_impl_nocastINS0_13AUnaryFunctorIN3c108BFloat16ES5_S5_ZZZNS0_19maximum_kernel_cudaERNS_18TensorIteratorBaseEENKUlvE0_clEvENKUlvE2_clEvEUlS5_S5_E_EEEEvS7_RKT_EUliE_EEviT1_:
        /* <DEDUP_REMOVED lines=25> */
[----:B------:R-:W-:-:S04]  /*0190*/  @!P0 FMNMX.FTZ R2, R11, R2, !PT ;  /* 0x000000020b028209 */ /* 0x000fc80007810000 */
[----:B------:R-:W-:-:S04]  /*01a0*/  @!P0 F2FP.BF16.F32.PACK_AB R2, RZ, R2 ;  /* 0x00000002ff02823e */ /* 0x000fc800000010ff */
[----:B------:R-:W-:-:S07]  /*01b0*/  @!P0 PRMT R9, R2, 0x7610, R9 ;  /* 0x0000761002098816 */ /* 0x000fce0000000009 */
.L_x_26663:
        /* <DEDUP_REMOVED lines=17> */
.L_x_26665:
[----:B0-----:R0:W-:Y:S01]  /*02d0*/  STG.E.U16 desc[UR6][R6.64], R9 ;  /* 0x0000000906007986 */ /* 0x0011e2000c101506 */
[----:B------:R-:W-:-:S07]  /*02e0*/  IADD3 R3, PT, PT, R3, 0x80, RZ ;  /* 0x0000008003037810 */ /* 0x000fce0007ffe0ff */
.L_x_26662:
[----:B------:R-:W-:-:S13]  /*02f0*/  ISETP.GE.AND P0, PT, R3, UR4, PT ;  /* 0x0000000403007c0c */ /* 0x000fda000bf06270 */
[----:B------:R-:W-:Y:S05]  /*0300*/  @P0 BREAK.RELIABLE B1 ;  /* 0x0000000000010942 */ /* 0x000fea0003800100 */
[----:B------:R-:W-:Y:S05]  /*0310*/  @P0 BRA `(.L_x_26664) ;  /* 0x0000000000440947 */ /* 0x000fea0003800000 */
[----:B------:R-:W-:Y:S05]  /*0320*/  BSYNC.RELIABLE B1 ;  /* 0x0000000000017941 */ /* 0x000fea0003800100 */
.L_x_26661:
        /* <DEDUP_REMOVED lines=13> */
.L_x_26667:
[----:B------:R-:W-:Y:S05]  /*0400*/  BSYNC.RECONVERGENT B2 ;  /* 0x0000000000027941 */ /* 0x000fea0003800200 */
.L_x_26666:
[----:B0-----:R1:W-:Y:S01]  /*0410*/  STG.E.U16 desc[UR6][R6.64], R9 ;  /* 0x0000000906007986 */ /* 0x0013e2000c101506 */
[----:B------:R-:W-:-:S07]  /*0420*/  IADD3 R3, PT, PT, R3, 0x80, RZ ;  /* 0x0000008003037810 */ /* 0x000fce0007ffe0ff */
.L_x_26664:
[----:B------:R-:W-:Y:S05]  /*0430*/  BSYNC.RECONVERGENT B0 ;  /* 0x0000000000007941 */ /* 0x000fea0003800200 */
.L_x_26660:
        /* <DEDUP_REMOVED lines=11> */
[----:B------:R-:W-:-:S04]  /*04f0*/  @!P0 FMNMX.FTZ R6, R7, R6, !PT ;  /* 0x0000000607068209 */ /* 0x000fc80007810000 */
[----:B------:R-:W-:-:S04]  /*0500*/  @!P0 F2FP.BF16.F32.PACK_AB R6, RZ, R6 ;  /* 0x00000006ff06823e */ /* 0x000fc800000010ff */
[----:B------:R-:W-:-:S07]  /*0510*/  @!P0 PRMT R0, R6, 0x7610, R0 ;  /* 0x0000761006008816 */ /* 0x000fce0000000000 */
.L_x_26668:
[----:B--2---:R-:W-:Y:S01]  /*0520*/  STG.E.U16 desc[UR6][R4.64], R0 ;  /* 0x0000000004007986 */ /* 0x004fe2000c101506 */
[----:B------:R-:W-:Y:S05]  /*0530*/  EXIT ;  /* 0x000000000000794d */ /* 0x000fea0003800000 */
.L_x_26659:
        /* <DEDUP_REMOVED lines=306> */
.L_x_26672:
        /* <DEDUP_REMOVED lines=13> */
[----:B------:R-:W-:-:S04]  /*1930*/  @!P0 FMNMX.FTZ R10, R11, R10, !PT ;  /* 0x0000000a0b0a8209 */ /* 0x000fc80007810000 */
[----:B------:R-:W-:-:S04]  /*1940*/  @!P0 F2FP.BF16.F32.PACK_AB R10, RZ, R10 ;  /* 0x0000000aff0a823e */ /* 0x000fc800000010ff */
[----:B------:R-:W-:-:S07]  /*1950*/  @!P0 PRMT R5, R10, 0x7610, R5 ;  /* 0x000076100a058816 */ /* 0x000fce0000000005 */
.L_x_26673:
        /* <DEDUP_REMOVED lines=303> */
.L_x_26675:
        /* <DEDUP_REMOVED lines=13> */
[----:B------:R-:W-:-:S04]  /*2d20*/  @!P0 FMNMX.FTZ R10, R11, R10, !PT ;  /* 0x0000000a0b0a8209 */ /* 0x000fc80007810000 */
[----:B------:R-:W-:-:S04]  /*2d30*/  @!P0 F2FP.BF16.F32.PACK_AB R10, RZ, R10 ;  /* 0x0000000aff0a823e */ /* 0x000fc800000010ff */
[----:B------:R-:W-:-:S07]  /*2d40*/  @!P0 PRMT R5, R10, 0x7610, R5 ;  /* 0x000076100a058816 */ /* 0x000fce0000000005 */
.L_x_26676:
[----:B------:R0:W-:Y:S01]  /*2d50*/  STG.E.U16 desc[UR6][R8.64], R5 ;  /* 0x0000000508007986 */ /* 0x0001e2000c101506 */
[----:B------:R-:W-:-:S07]  /*2d60*/  IADD3 R3, PT, PT, R3, 0x80, RZ ;  /* 0x0000008003037810 */ /* 0x000fce0007ffe0ff */
.L_x_26671:
[----:B------:R-:W-:-:S13]  /*2d70*/  ISETP.GE.AND P0, PT, R3, UR4, PT ;  /* 0x0000000403007c0c */ /* 0x000fda000bf06270 */
[----:B------:R-:W-:Y:S05]  /*2d80*/  @P0 BREAK.RELIABLE B1 ;  /* 0x0000000000010942 */ /* 0x000fea0003800100 */
[----:B------:R-:W-:Y:S05]  /*2d90*/  @P0 BRA `(.L_x_26674) ;  /* 0x0000001000fc0947 */ /* 0x000fea0003800000 */
[----:B------:R-:W-:Y:S05]  /*2da0*/  BSYNC.RELIABLE B1 ;  /* 0x0000000000017941 */ /* 0x000fea0003800100 */
.L_x_26670:
        /* <DEDUP_REMOVED lines=298> */
.L_x_26677:
        /* <DEDUP_REMOVED lines=11> */
[----:B------:R-:W-:-:S04]  /*4100*/  @!P0 FMNMX.FTZ R8, R11, R8, !PT ;  /* 0x000000080b088209 */ /* 0x000fc80007810000 */
[----:B------:R-:W-:-:S04]  /*4110*/  @!P0 F2FP.BF16.F32.PACK_AB R8, RZ, R8 ;  /* 0x00000008ff08823e */ /* 0x000fc800000010ff */
[----:B------:R-:W-:-:S07]  /*4120*/  @!P0 PRMT R9, R8, 0x7610, R9 ;  /* 0x0000761008098816 */ /* 0x000fce0000000009 */
.L_x_26679:
[----:B------:R-:W-:Y:S05]  /*4130*/  BSYNC.RECONVERGENT B2 ;  /* 0x0000000000027941 */ /* 0x000fea0003800200 */
.L_x_26678:
[----:B------:R-:W0:Y:S01]  /*4140*/  LDCU.64 UR8, c[0x0][0x580] ;  /* 0x0000b000ff0877ac */ /* 0x000e220008000a00 */
[----:B------:R-:W-:Y:S02]  /*4150*/  IADD3 R3, PT, PT, R3, 0x80, RZ ;  /* 0x0000008003037810 */ /* 0x000fe40007ffe0ff */
[----:B0-----:R-:W-:-:S04]  /*4160*/  IADD3 R6, P0, PT, R5, UR8, RZ ;  /* 0x0000000805067c10 */ /* 0x001fc8000ff1e0ff */
[----:B------:R-:W-:-:S05]  /*4170*/  IADD3.X R7, PT, PT, RZ, UR9, RZ, P0, !PT ;  /* 0x00000009ff077c10 */ /* 0x000fca00087fe4ff */
[----:B------:R1:W-:Y:S04]  /*4180*/  STG.E.U16 desc[UR6][R6.64], R9 ;  /* 0x0000000906007986 */ /* 0x0003e8000c101506 */
.L_x_26674:
[----:B------:R-:W-:Y:S05]  /*4190*/  BSYNC.RECONVERGENT B0 ;  /* 0x0000000000007941 */ /* 0x000fea0003800200 */
.L_x_26669:
        /* <DEDUP_REMOVED lines=301> */
.L_x_26680:
        /* <DEDUP_REMOVED lines=14> */
.L_x_26681:
[----:B------:R-:W-:Y:S01]  /*5550*/  STG.E.U16 desc[UR6][R2.64], R0 ;  /* 0x0000000002007986 */ /* 0x000fe2000c101506 */
[----:B------:R-:W-:Y:S05]  /*5560*/  EXIT ;  /* 0x000000000000794d */ /* 0x000fea0003800000 */
.L_x_26682:
        /* <DEDUP_REMOVED lines=9> */
.L_x_41116:


//--------------------- .text._ZN2at6native27unrolled_elementwise_kernelINS0_13AUnaryFunctorIN3c108BFloat16ES4_S4_ZZZNS0_19maximum_kernel_cudaERNS_18TensorIteratorBaseEENKUlvE0_clEvENKUlvE2_clEvEUlS4_S4_E_EESt5arrayIPcLm2EELi4E23TrivialOffsetCalculatorILi1EjESF_NS0_6memory15LoadWithoutCastENSG_16StoreWithoutCastEEEviT_T0_T2_T3_T4_T5_ --------------------------
	.section	.text._ZN2at6native27unrolled_elementwise_kernelINS0_13AUnaryFunctorIN3c108BFloat16ES4_S4_ZZZNS0_19maximum_kernel_cudaERNS_18TensorIteratorBaseEENKUlvE0_clEvENKUlvE2_clEvEUlS4_S4_E_EESt5arrayIPcLm2EELi4E23TrivialOffsetCalculatorILi1EjESF_NS0_6memory15LoadWithoutCastENSG_16StoreWithoutCastEEEviT_T0_T2_T3_T4_T5_,"ax",@progbits
	.align	128
        .global         _ZN2at6native27unrolled_elementwise_kernelINS0_13AUnaryFunctorIN3c108BFloat16ES4_S4_ZZZNS0_19maximum_kernel_cudaERNS_18TensorIteratorBaseEENKUlvE0_clEvENKUlvE2_clEvEUlS4_S4_E_EESt5arrayIPcLm2EELi4E23TrivialOffsetCalculatorILi1EjESF_NS0_6memory15LoadWithoutCastENSG_16StoreWithoutCastEEEviT_T0_T2_T3_T4_T5_
        .type           _ZN2at6native27unrolled_elementwise_kernelINS0_13AUnaryFunctorIN3c108BFloat16ES4_S4_ZZZNS0_19maximum_kernel_cudaERNS_18TensorIteratorBaseEENKUlvE0_clEvENKUlvE2_clEvEUlS4_S4_E_EESt5arrayIPcLm2EELi4E23TrivialOffsetCalculatorILi1EjESF_NS0_6memory15LoadWithoutCastENSG_16StoreWithoutCastEEEviT_T0_T2_T3_T4_T5_,@function
        .size           _ZN2at6native27unrolled_elementwise_kernelINS0_13AUnaryFunctorIN3c108BFloat16ES4_S4_ZZZNS0_19maximum_kernel_cudaERNS_18TensorIteratorBaseEENKUlvE0_clEvENKUlvE2_clEvEUlS4_S4_E_EESt5arrayIPcLm2EELi4E23TrivialOffsetCalculatorILi1EjESF_NS0_6memory15LoadWithoutCastENSG_16StoreWithoutCastEEEviT_T0_T2_T3_T4_T5_,(.L_x_41117 - _ZN2at6native27unrolled_elementwise_kernelINS0_13AUnaryFunctorIN3c108BFloat16ES4_S4_ZZZNS0_19maximum_kernel_cudaERNS_18TensorIteratorBaseEENKUlvE0_clEvENKUlvE2_clEvEUlS4_S4_E_EESt5arrayIPcLm2EELi4E23TrivialOffsetCalculatorILi1EjESF_NS0_6memory15LoadWithoutCastENSG_16StoreWithoutCastEEEviT_T0_T2_T3_T4_T5_)
        .other          _ZN2at6native27unrolled_elementwise_kernelINS0_13AUnaryFunctorIN3c108BFloat16ES4_S4_ZZZNS0_19maximum_kernel_cudaERNS_18TensorIteratorBaseEENKUlvE0_clEvENKUlvE2_clEvEUlS4_S4_E_EESt5arrayIPcLm2EELi4E23TrivialOffsetCalculatorILi1EjESF_NS0_6memory15LoadWithoutCastENSG_16StoreWithoutCastEEEviT_T0_T2_T3_T4_T5_,@"STO_CUDA_ENTRY STV_DEFAULT"
_ZN2at6native27unrolled_elementwise_kernelINS0_13AUnaryFunctorIN3c108BFloat16ES4_S4_ZZZNS0_19maximum_kernel_cudaERNS_18TensorIteratorBaseEENKUlvE0_clEvENKUlvE2_clEvEUlS4_S4_E_EESt5arrayIPcLm2EELi4E23TrivialOffsetCalculatorILi1EjESF_NS0_6memory15LoadWithoutCastENSG_16StoreWithoutCastEEEviT_T0_T2_T3_T4_T5_:
.text._ZN2at6native27unrolled_elementwise_kernelINS0_13AUnaryFunctorIN3c108BFloat16ES4_S4_ZZZNS0_19maximum_kernel_cudaERNS_18TensorIteratorBaseEENKUlvE0_clEvENKUlvE2_clEvEUlS4_S4_E_EESt5arrayIPcLm2EELi4E23TrivialOffsetCalculatorILi1EjESF_NS0_6memory15LoadWithoutCastENSG_16StoreWithoutCastEEEviT_T0_T2_T3_T4_T5_:
        /* <DEDUP_REMOVED lines=56> */
[----:B------:R-:W-:Y:S02]  /*0380*/  @!P5 FMNMX.FTZ R10, R10, R11, !PT ;  /* 0x0000000b0a0ad209 */ /* 0x000fe40007810000 */
[----:B------:R-:W-:Y:S02]  /*0390*/  PRMT R11, R18, 0x7610, R11 ;  /* 0x00007610120b7816 */ /* 0x000fe4000000000b */
[----:B------:R-:W-:-:S04]  /*03a0*/  @!P5 F2FP.BF16.F32.PACK_AB R10, RZ, R10 ;  /* 0x0000000aff0ad23e */ /* 0x000fc800000010ff */
[----:B------:R-:W-:-:S07]  /*03b0*/  @!P5 PRMT R11, R10, 0x7610, R11 ;  /* 0x000076100a0bd816 */ /* 0x000fce000000000b */
.L_x_26684:
[----:B------:R-:W-:Y:S05]  /*03c0*/  BSYNC.RECONVERGENT B0 ;  /* 0x0000000000007941 */ /* 0x000fea0003800200 */
.L_x_26683:
        /* <DEDUP_REMOVED lines=12> */
.L_x_26686:
[----:B------:R-:W-:Y:S05]  /*0490*/  BSYNC.RECONVERGENT B0 ;  /* 0x0000000000007941 */ /* 0x000fea0003800200 */
.L_x_26685:
        /* <DEDUP_REMOVED lines=12> */
.L_x_26688:
[----:B------:R-:W-:Y:S05]  /*0560*/  BSYNC.RECONVERGENT B0 ;  /* 0x0000000000007941 */ /* 0x000fea0003800200 */
.L_x_26687:
        /* <DEDUP_REMOVED lines=11> */
.L_x_26690:
[----:B------:R-:W-:Y:S05]  /*0620*/  BSYNC.RECONVERGENT B0 ;  /* 0x0000000000007941 */ /* 0x000fea0003800200 */
.L_x_26689:
        /* <DEDUP_REMOVED lines=13> */
.L_x_26692:
[----:B------:R-:W-:Y:S05]  /*0700*/  BSYNC.RECONVERGENT B0 ;  /* 0x0000000000007941 */ /* 0x000fea0003800200 */
.L_x_26691:
[----:B------:R-:W-:-:S13]  /*0710*/  ISETP.GE.AND P0, PT, R0, R5, PT ;  /* 0x000000050000720c */ /* 0x000fda0003f06270 */
[----:B------:R-:W-:Y:S05]  /*0720*/  @P0 EXIT ;  /* 0x000000000000094d */ /* 0x000fea0003800000 */
[----:B-----5:R-:W2:Y:S01]  /*0730*/  LDC.64 R4, c[0x0][0x388] ;  /* 0x0000e200ff047b82 */ /* 0x020ea20000000a00 */
[----:B------:R-:W-:-:S04]  /*0740*/  IMAD R3, R3, 0x200, R0 ;  /* 0x0000020003037824 */ /* 0x000fc800078e0200 */
[----:B--2---:R-:W-:-:S05]  /*0750*/  IMAD.WIDE.U32 R2, R3, 0x2, R4 ;  /* 0x0000000203027825 */ /* 0x004fca00078e0004 */
[----:B------:R-:W-:Y:S01]  /*0760*/  STG.E.U16 desc[UR4][R2.64], R9 ;  /* 0x0000000902007986 */ /* 0x000fe2000c101504 */
[----:B------:R-:W-:Y:S05]  /*0770*/  EXIT ;  /* 0x000000000000794d */ /* 0x000fea0003800000 */
.L_x_26693:
        /* <DEDUP_REMOVED lines=16> */
.L_x_41117:


//--------------------- .text._ZN2at6native29vectorized_elementwise_kernelILi2ENS0_13AUnaryFunctorIN3c108BFloat16ES4_S4_ZZZNS0_19maximum_kernel_cudaERNS_18TensorIteratorBaseEENKUlvE0_clEvENKUlvE2_clEvEUlS4_S4_E_EESt5arrayIPcLm2EEEEviT0_T1_ --------------------------
	.section	.text._ZN2at6native29vectorized_elementwise_kernelILi2ENS0_13AUnaryFunctorIN3c108BFloat16ES4_S4_ZZZNS0_19maximum_kernel_cudaERNS_18TensorIteratorBaseEENKUlvE0_clEvENKUlvE2_clEvEUlS4_S4_E_EESt5arrayIPcLm2EEEEviT0_T1_,"ax",@progbits
	.align	128
        .global         _ZN2at6native29vectorized_elementwise_kernelILi2ENS0_13AUnaryFunctorIN3c108BFloat16ES4_S4_ZZZNS0_19maximum_kernel_cudaERNS_18TensorIteratorBaseEENKUlvE0_clEvENKUlvE2_clEvEUlS4_S4_E_EESt5arrayIPcLm2EEEEviT0_T1_
        .type           _ZN2at6native29vectorized_elementwise_kernelILi2ENS0_13AUnaryFunctorIN3c108BFloat16ES4_S4_ZZZNS0_19maximum_kernel_cudaERNS_18TensorIteratorBaseEENKUlvE0_clEvENKUlvE2_clEvEUlS4_S4_E_EESt5arrayIPcLm2EEEEviT0_T1_,@function
        .size           _ZN2at6native29vectorized_elementwise_kernelILi2ENS0_13AUnaryFunctorIN3c108BFloat16ES4_S4_ZZZNS0_19maximum_kernel_cudaERNS_18TensorIteratorBaseEENKUlvE0_clEvENKUlvE2_clEvEUlS4_S4_E_EESt5arrayIPcLm2EEEEviT0_T1_,(.L_x_41118 - _ZN2at6native29vectorized_elementwise_kernelILi2ENS0_13AUnaryFunctorIN3c108BFloat16ES4_S4_ZZZNS0_19maximum_kernel_cudaERNS_18TensorIteratorBaseEENKUlvE0_clEvENKUlvE2_clEvEUlS4_S4_E_EESt5arrayIPcLm2EEEEviT0_T1_)
        .other          _ZN2at6native29vectorized_elementwise_kernelILi2ENS0_13AUnaryFunctorIN3c108BFloat16ES4_S4_ZZZNS0_19maximum_kernel_cudaERNS_18TensorIteratorBaseEENKUlvE0_clEvENKUlvE2_clEvEUlS4_S4_E_EESt5arrayIPcLm2EEEEviT0_T1_,@"STO_CUDA_ENTRY STV_DEFAULT"
_ZN2at6native29vectorized_elementwise_kernelILi2ENS0_13AUnaryFunctorIN3c108BFloat16ES4_S4_ZZZNS0_19maximum_kernel_cudaERNS_18TensorIteratorBaseEENKUlvE0_clEvENKUlvE2_clEvEUlS4_S4_E_EESt5arrayIPcLm2EEEEviT0_T1_:
.text._ZN2at6native29vectorized_elementwise_kernelILi2ENS0_13AUnaryFunctorIN3c108BFloat16ES4_S4_ZZZNS0_19maximum_kernel_cudaERNS_18TensorIteratorBaseEENKUlvE0_clEvENKUlvE2_clEvEUlS4_S4_E_EESt5arrayIPcLm2EEEEviT0_T1_:
        /* <DEDUP_REMOVED lines=91> */
.L_x_26696:
[----:B------:R-:W-:Y:S05]  /*05b0*/  BSYNC.RECONVERGENT B0 ;  /* 0x0000000000007941 */ /* 0x000fea0003800200 */
.L_x_26695:
        /* <DEDUP_REMOVED lines=15> */
.L_x_26698:
[----:B------:R-:W-:Y:S05]  /*06b0*/  BSYNC.RECONVERGENT B0 ;  /* 0x0000000000007941 */ /* 0x000fea0003800200 */
.L_x_26697:
        /* <DEDUP_REMOVED lines=15> */
.L_x_26700:
[----:B------:R-:W-:Y:S05]  /*07b0*/  BSYNC.RECONVERGENT B0 ;  /* 0x0000000000007941 */ /* 0x000fea0003800200 */
.L_x_26699:
        /* <DEDUP_REMOVED lines=9> */
[----:B------:R-:W-:-:S04]  /*0850*/  @!P1 FMNMX.FTZ R7, R10, R7, !PT ;  /* 0x000000070a079209 */ /* 0x000fc80007810000 */
[----:B------:R-:W-:-:S04]  /*0860*/  @!P1 F2FP.BF16.F32.PACK_AB R7, RZ, R7 ;  /* 0x00000007ff07923e */ /* 0x000fc800000010ff */
[----:B------:R-:W-:-:S07]  /*0870*/  @!P1 PRMT R6, R7, 0x7610, R6 ;  /* 0x0000761007069816 */ /* 0x000fce0000000006 */
.L_x_26702:
[----:B------:R-:W-:Y:S05]  /*0880*/  BSYNC.RECONVERGENT B0 ;  /* 0x0000000000007941 */ /* 0x000fea0003800200 */
.L_x_26701:
        /* <DEDUP_REMOVED lines=12> */
.L_x_26704:
[----:B------:R-:W-:Y:S05]  /*0950*/  BSYNC.RECONVERGENT B0 ;  /* 0x0000000000007941 */ /* 0x000fea0003800200 */
.L_x_26703:
        /* <DEDUP_REMOVED lines=12> */
.L_x_26706:
[----:B------:R-:W-:Y:S05]  /*0a20*/  BSYNC.RECONVERGENT B0 ;  /* 0x0000000000007941 */ /* 0x000fea0003800200 */
.L_x_26705:
        /* <DEDUP_REMOVED lines=12> */
.L_x_26708:
[----:B------:R-:W-:Y:S05]  /*0af0*/  BSYNC.RECONVERGENT B0 ;  /* 0x0000000000007941 */ /* 0x000fea0003800200 */
.L_x_26707:
        /* <DEDUP_REMOVED lines=11> */
.L_x_26710:
[----:B------:R-:W-:Y:S05]  /*0bb0*/  BSYNC.RECONVERGENT B0 ;  /* 0x0000000000007941 */ /* 0x000fea0003800200 */
.L_x_26709:
        /* <DEDUP_REMOVED lines=18> */
.L_x_26713:
[----:B------:R-:W-:-:S13]  /*0ce0*/  ISETP.GE.U32.AND P0, PT, R11, R14, PT ;  /* 0x0000000e0b00720c */ /* 0x000fda0003f06070 */
[----:B------:R-:W-:Y:S05]  /*0cf0*/  @P0 BRA `(.L_x_26715) ;  /* 0x0000000000300947 */ /* 0x000fea0003800000 */
[----:B0-----:R-:W0:Y:S01]  /*0d00*/  LDC.64 R2, c[0x0][0x388] ;  /* 0x0000e200ff027b82 */ /* 0x001e220000000a00 */
[----:B------:R-:W-:Y:S02]  /*0d10*/  IMAD.IADD R9, R16, 0x1, R11 ;  /* 0x0000000110097824 */ /* 0x000fe400078e020b */
[----:B------:R-:W-:Y:S02]  /*0d20*/  VIADD R11, R11, 0x80 ;  /* 0x000000800b0b7836 */ /* 0x000fe40000000000 */
[----:B0-----:R-:W-:-:S05]  /*0d30*/  IMAD.WIDE.U32 R2, R9, 0x2, R2 ;  /* 0x0000000209027825 */ /* 0x001fca00078e0002 */
[----:B------:R1:W-:Y:S02]  /*0d40*/  STG.E.U16 desc[UR4][R2.64], R6 ;  /* 0x0000000602007986 */ /* 0x0003e4000c101504 */
.L_x_26714:
[----:B------:R-:W-:-:S13]  /*0d50*/  ISETP.GE.U32.AND P0, PT, R11, R14, PT ;  /* 0x0000000e0b00720c */ /* 0x000fda0003f06070 */
[----:B------:R-:W-:Y:S05]  /*0d60*/  @P0 BRA `(.L_x_26716) ;  /* 0x0000000000340947 */ /* 0x000fea0003800000 */
[----:B01----:R-:W0:Y:S01]  /*0d70*/  LDC.64 R2, c[0x0][0x388] ;  /* 0x0000e200ff027b82 */ /* 0x003e220000000a00 */
[----:B------:R-:W-:Y:S02]  /*0d80*/  IMAD.IADD R9, R16, 0x1, R11 ;  /* 0x0000000110097824 */ /* 0x000fe400078e020b */
[----:B------:R-:W-:Y:S02]  /*0d90*/  VIADD R11, R11, 0x80 ;  /* 0x000000800b0b7836 */ /* 0x000fe40000000000 */
[----:B0-----:R-:W-:-:S05]  /*0da0*/  IMAD.WIDE.U32 R2, R9, 0x2, R2 ;  /* 0x0000000209027825 */ /* 0x001fca00078e0002 */
[----:B-----5:R1:W-:Y:S02]  /*0db0*/  STG.E.U16 desc[UR4][R2.64], R0 ;  /* 0x0000000002007986 */ /* 0x0203e4000c101504 */
.L_x_26715:
        /* <DEDUP_REMOVED lines=8> */
.L_x_26716:
[----:B------:R-:W-:Y:S05]  /*0e40*/  BSYNC.RELIABLE B1 ;  /* 0x0000000000017941 */ /* 0x000fea0003800100 */
.L_x_26712:
[----:B------:R-:W-:-:S13]  /*0e50*/  ISETP.GE.U32.AND P0, PT, R11, R14, PT ;  /* 0x0000000e0b00720c */ /* 0x000fda0003f06070 */
[----:B012---:R-:W0:Y:S01]  /*0e60*/  @!P0 LDC.64 R2, c[0x0][0x388] ;  /* 0x0000e200ff028b82 */ /* 0x007e220000000a00 */
[----:B------:R-:W-:Y:S02]  /*0e70*/  @!P0 IMAD.IADD R7, R16, 0x1, R11 ;  /* 0x0000000110078824 */ /* 0x000fe400078e020b */
[----:B------:R-:W-:Y:S02]  /*0e80*/  @!P0 VIADD R11, R11, 0x80 ;  /* 0x000000800b0b8836 */ /* 0x000fe40000000000 */
[----:B0-----:R-:W-:-:S05]  /*0e90*/  @!P0 IMAD.WIDE.U32 R2, R7, 0x2, R2 ;  /* 0x0000000207028825 */ /* 0x001fca00078e0002 */
[----:B-----5:R2:W-:Y:S02]  /*0ea0*/  @!P0 STG.E.U16 desc[UR4][R2.64], R5 ;  /* 0x0000000502008986 */ /* 0x0205e4000c101504 */
.L_x_26717:
[----:B------:R-:W-:Y:S05]  /*0eb0*/  BSYNC.RECONVERGENT B0 ;  /* 0x0000000000007941 */ /* 0x000fea0003800200 */
.L_x_26711:
        /* <DEDUP_REMOVED lines=8> */
.L_x_26694:
        /* <DEDUP_REMOVED lines=36> */
[----:B------:R-:W-:Y:S01]  /*1180*/  @!P0 FMNMX.FTZ R5, R0, R5, !PT ;  /* 0x0000000500058209 */ /* 0x000fe20007810000 */
        /* <DEDUP_REMOVED lines=10> */
[----:B------:R-:W-:Y:S02]  /*1230*/  @!P2 FMNMX.FTZ R14, R0, R19, !PT ;  /* 0x00000013000ea209 */ /* 0x000fe40007810000 */
[----:B------:R-:W-:Y:S02]  /*1240*/  PRMT R12, R12, 0x7632, R12 ;  /* 0x000076320c0c7816 */ /* 0x000fe4000000000c */
[----:B------:R-:W-:Y:S02]  /*1250*/  FSETP.NAN.FTZ.AND P5, PT, R25, R25, PT ;  /* 0x000000191900720b */ /* 0x000fe40003fb8000 */
[C---:B------:R-:W-:Y:S02]  /*1260*/  @!P0 FMNMX.FTZ R10, R0.reuse, R13, !PT ;  /* 0x0000000d000a8209 */ /* 0x040fe40007810000 */
[----:B------:R-:W-:-:S02]  /*1270*/  @!P1 FMNMX.FTZ R13, R0, R17, !PT ;  /* 0x00000011000d9209 */ /* 0x000fc40007810000 */
[----:B------:R-:W-:Y:S02]  /*1280*/  @!P0 F2FP.BF16.F32.PACK_AB R10, RZ, R10 ;  /* 0x0000000aff0a823e */ /* 0x000fe400000010ff */
[----:B------:R-:W-:Y:S02]  /*1290*/  @!P1 F2FP.BF16.F32.PACK_AB R13, RZ, R13 ;  /* 0x0000000dff0d923e */ /* 0x000fe400000010ff */
[----:B------:R-:W-:Y:S02]  /*12a0*/  @!P2 F2FP.BF16.F32.PACK_AB R14, RZ, R14 ;  /* 0x0000000eff0ea23e */ /* 0x000fe400000010ff */
[----:B------:R-:W-:Y:S02]  /*12b0*/  @!P0 PRMT R6, R10, 0x7610, R6 ;  /* 0x000076100a068816 */ /* 0x000fe40000000006 */
[----:B------:R-:W-:Y:S02]  /*12c0*/  @!P1 PRMT R7, R13, 0x7610, R7 ;  /* 0x000076100d079816 */ /* 0x000fe40000000007 */
[----:B------:R-:W-:-:S02]  /*12d0*/  @!P2 PRMT R4, R14, 0x7610, R4 ;  /* 0x000076100e04a816 */ /* 0x000fc40000000004 */
[C---:B------:R-:W-:Y:S02]  /*12e0*/  @!P3 FMNMX.FTZ R10, R0.reuse, R21, !PT ;  /* 0x00000015000ab209 */ /* 0x040fe40007810000 */
[C---:B------:R-:W-:Y:S02]  /*12f0*/  @!P4 FMNMX.FTZ R13, R0.reuse, R23, !PT ;  /* 0x00000017000dc209 */ /* 0x040fe40007810000 */
[C---:B------:R-:W-:Y:S02]  /*1300*/  @!P5 FMNMX.FTZ R14, R0.reuse, R25, !PT ;  /* 0x00000019000ed209 */ /* 0x040fe40007810000 */
[----:B------:R-:W-:Y:S02]  /*1310*/  @!P6 FMNMX.FTZ R0, R0, R15, !PT ;  /* 0x0000000f0000e209 */ /* 0x000fe40007810000 */
        /* <DEDUP_REMOVED lines=8> */
.L_x_26718:
        /* <DEDUP_REMOVED lines=9> */
.L_x_26719:
        /* <DEDUP_REMOVED lines=13> */
.L_x_41118:


//--------------------- .text._ZN2at6native29vectorized_elementwise_kernelILi4ENS0_13AUnaryFunctorIN3c108BFloat16ES4_S4_ZZZNS0_19maximum_kernel_cudaERNS_18TensorIteratorBaseEENKUlvE0_clEvENKUlvE2_clEvEUlS4_S4_E_EESt5arrayIPcLm2EEEEviT0_T1_ --------------------------
	.section	.text._ZN2at6native29vectorized_elementwise_kernelILi4ENS0_13AUnaryFunctorIN3c108BFloat16ES4_S4_ZZZNS0_19maximum_kernel_cudaERNS_18TensorIteratorBaseEENKUlvE0_clEvENKUlvE2_clEvEUlS4_S4_E_EESt5arrayIPcLm2EEEEviT0_T1_,"ax",@progbits
	.align	128
        .global         _ZN2at6native29vectorized_elementwise_kernelILi4ENS0_13AUnaryFunctorIN3c108BFloat16ES4_S4_ZZZNS0_19maximum_kernel_cudaERNS_18TensorIteratorBaseEENKUlvE0_clEvENKUlvE2_clEvEUlS4_S4_E_EESt5arrayIPcLm2EEEEviT0_T1_
        .type           _ZN2at6native29vectorized_elementwise_kernelILi4ENS0_13AUnaryFunctorIN3c108BFloat16ES4_S4_ZZZNS0_19maximum_kernel_cudaERNS_18TensorIteratorBaseEENKUlvE0_clEvENKUlvE2_clEvEUlS4_S4_E_EESt5arrayIPcLm2EEEEviT0_T1_,@function
        .size           _ZN2at6native29vectorized_elementwise_kernelILi4ENS0_13AUnaryFunctorIN3c108BFloat16ES4_S4_ZZZNS0_19maximum_kernel_cudaERNS_18TensorIteratorBaseEENKUlvE0_clEvENKUlvE2_clEvEUlS4_S4_E_EESt5arrayIPcLm2EEEEviT0_T1_,(.L_x_41119 - _ZN2at6native29vectorized_elementwise_kernelILi4ENS0_13AUnaryFunctorIN3c108BFloat16ES4_S4_ZZZNS0_19maximum_kernel_cudaERNS_18TensorIteratorBaseEENKUlvE0_clEvENKUlvE2_clEvEUlS4_S4_E_EESt5arrayIPcLm2EEEEviT0_T1_)
        .other          _ZN2at6native29vectorized_elementwise_kernelILi4ENS0_13AUnaryFunctorIN3c108BFloat16ES4_S4_ZZZNS0_19maximum_kernel_cudaERNS_18TensorIteratorBaseEENKUlvE0_clEvENKUlvE2_clEvEUlS4_S4_E_EESt5arrayIPcLm2EEEEviT0_T1_,@"STO_CUDA_ENTRY STV_DEFAULT"
_ZN2at6native29vectorized_elementwise_kernelILi4ENS0_13AUnaryFunctorIN3c108BFloat16ES4_S4_ZZZNS0_19maximum_kernel_cudaERNS_18TensorIteratorBaseEENKUlvE0_clEvENKUlvE2_clEvEUlS4_S4_E_EESt5arrayIPcLm2EEEEviT0_T1_:
.text._ZN2at6native29vectorized_elementwise_kernelILi4ENS0_13AUnaryFunctorIN3c108BFloat16ES4_S4_ZZZNS0_19maximum_kernel_cudaERNS_18TensorIteratorBaseEENKUlvE0_clEvENKUlvE2_clEvEUlS4_S4_E_EESt5arrayIPcLm2EEEEviT0_T1_:
        /* <DEDUP_REMOVED lines=91> */
.L_x_26722:
[----:B------:R-:W-:Y:S05]  /*05b0*/  BSYNC.RECONVERGENT B0 ;  /* 0x0000000000007941 */ /* 0x000fea0003800200 */
.L_x_26721:
        /* <DEDUP_REMOVED lines=15> */
.L_x_26724:
[----:B------:R-:W-:Y:S05]  /*06b0*/  BSYNC.RECONVERGENT B0 ;  /* 0x0000000000007941 */ /* 0x000fea0003800200 */
.L_x_26723:
        /* <DEDUP_REMOVED lines=15> */
.L_x_26726:
[----:B------:R-:W-:Y:S05]  /*07b0*/  BSYNC.RECONVERGENT B0 ;  /* 0x0000000000007941 */ /* 0x000fea0003800200 */
.L_x_26725:
        /* <DEDUP_REMOVED lines=12> */
.L_x_26728:
[----:B------:R-:W-:Y:S05]  /*0880*/  BSYNC.RECONVERGENT B0 ;  /* 0x0000000000007941 */ /* 0x000fea0003800200 */
.L_x_26727:
        /* <DEDUP_REMOVED lines=12> */
.L_x_26730:
[----:B------:R-:W-:Y:S05]  /*0950*/  BSYNC.RECONVERGENT B0 ;  /* 0x0000000000007941 */ /* 0x000fea0003800200 */
.L_x_26729:
        /* <DEDUP_REMOVED lines=12> */
.L_x_26732:
[----:B------:R-:W-:Y:S05]  /*0a20*/  BSYNC.RECONVERGENT B0 ;  /* 0x0000000000007941 */ /* 0x000fea0003800200 */
.L_x_26731:
        /* <DEDUP_REMOVED lines=12> */
.L_x_26734:
[----:B------:R-:W-:Y:S05]  /*0af0*/  BSYNC.RECONVERGENT B0 ;  /* 0x0000000000007941 */ /* 0x000fea0003800200 */
.L_x_26733:
        /* <DEDUP_REMOVED lines=11> */
.L_x_26736:
[----:B------:R-:W-:Y:S05]  /*0bb0*/  BSYNC.RECONVERGENT B0 ;  /* 0x0000000000007941 */ /* 0x000fea0003800200 */
.L_x_26735:
        /* <DEDUP_REMOVED lines=18> */
.L_x_26739:
[----:B------:R-:W-:-:S13]  /*0ce0*/  ISETP.GE.U32.AND P0, PT, R11, R14, PT ;  /* 0x0000000e0b00720c */ /* 0x000fda0003f06070 */
[----:B------:R-:W-:Y:S05]  /*0cf0*/  @P0 BRA `(.L_x_26741) ;  /* 0x0000000000300947 */ /* 0x000fea0003800000 */
[----:B0-----:R-:W0:Y:S01]  /*0d00*/  LDC.64 R2, c[0x0][0x388] ;  /* 0x0000e200ff027b82 */ /* 0x001e220000000a00 */
[----:B------:R-:W-:Y:S02]  /*0d10*/  IMAD.IADD R9, R16, 0x1, R11 ;  /* 0x0000000110097824 */ /* 0x000fe400078e020b */
[----:B------:R-:W-:Y:S02]  /*0d20*/  VIADD R11, R11, 0x80 ;  /* 0x000000800b0b7836 */ /* 0x000fe40000000000 */
[----:B0-----:R-:W-:-:S05]  /*0d30*/  IMAD.WIDE.U32 R2, R9, 0x2, R2 ;  /* 0x0000000209027825 */ /* 0x001fca00078e0002 */
[----:B------:R1:W-:Y:S02]  /*0d40*/  STG.E.U16 desc[UR4][R2.64], R6 ;  /* 0x0000000602007986 */ /* 0x0003e4000c101504 */
.L_x_26740:
[----:B------:R-:W-:-:S13]  /*0d50*/  ISETP.GE.U32.AND P0, PT, R11, R14, PT ;  /* 0x0000000e0b00720c */ /* 0x000fda0003f06070 */
[----:B------:R-:W-:Y:S05]  /*0d60*/  @P0 BRA `(.L_x_26742) ;  /* 0x0000000000340947 */ /* 0x000fea0003800000 */
[----:B01----:R-:W0:Y:S01]  /*0d70*/  LDC.64 R2, c[0x0][0x388] ;  /* 0x0000e200ff027b82 */ /* 0x003e220000000a00 */
[----:B------:R-:W-:Y:S02]  /*0d80*/  IMAD.IADD R9, R16, 0x1, R11 ;  /* 0x0000000110097824 */ /* 0x000fe400078e020b */
[----:B------:R-:W-:Y:S02]  /*0d90*/  VIADD R11, R11, 0x80 ;  /* 0x000000800b0b7836 */ /* 0x000fe40000000000 */
[----:B0-----:R-:W-:-:S05]  /*0da0*/  IMAD.WIDE.U32 R2, R9, 0x2, R2 ;  /* 0x0000000209027825 */ /* 0x001fca00078e0002 */
[----:B-----5:R1:W-:Y:S02]  /*0db0*/  STG.E.U16 desc[UR4][R2.64], R0 ;  /* 0x0000000002007986 */ /* 0x0203e4000c101504 */
.L_x_26741:
        /* <DEDUP_REMOVED lines=8> */
.L_x_26742:
[----:B------:R-:W-:Y:S05]  /*0e40*/  BSYNC.RELIABLE B1 ;  /* 0x0000000000017941 */ /* 0x000fea0003800100 */
.L_x_26738:
[----:B------:R-:W-:-:S13]  /*0e50*/  ISETP.GE.U32.AND P0, PT, R11, R14, PT ;  /* 0x0000000e0b00720c */ /* 0x000fda0003f06070 */
[----:B012---:R-:W0:Y:S01]  /*0e60*/  @!P0 LDC.64 R2, c[0x0][0x388] ;  /* 0x0000e200ff028b82 */ /* 0x007e220000000a00 */
[----:B------:R-:W-:Y:S02]  /*0e70*/  @!P0 IMAD.IADD R7, R16, 0x1, R11 ;  /* 0x0000000110078824 */ /* 0x000fe400078e020b */
[----:B------:R-:W-:Y:S02]  /*0e80*/  @!P0 VIADD R11, R11, 0x80 ;  /* 0x000000800b0b8836 */ /* 0x000fe40000000000 */
[----:B0-----:R-:W-:-:S05]  /*0e90*/  @!P0 IMAD.WIDE.U32 R2, R7, 0x2, R2 ;  /* 0x0000000207028825 */ /* 0x001fca00078e0002 */
[----:B-----5:R2:W-:Y:S02]  /*0ea0*/  @!P0 STG.E.U16 desc[UR4][R2.64], R5 ;  /* 0x0000000502008986 */ /* 0x0205e4000c101504 */
.L_x_26743:
[----:B------:R-:W-:Y:S05]  /*0eb0*/  BSYNC.RECONVERGENT B0 ;  /* 0x0000000000007941 */ /* 0x000fea0003800200 */
.L_x_26737:
        /* <DEDUP_REMOVED lines=8> */
.L_x_26720:
        /* <DEDUP_REMOVED lines=31> */
[C---:B------:R-:W-:Y:S02]  /*1130*/  @!P0 FMNMX.FTZ R7, R0.reuse, R7, !PT ;  /* 0x0000000700078209 */ /* 0x040fe40007810000 */
[----:B------:R-:W-:Y:S02]  /*1140*/  FSETP.NAN.FTZ.AND P6, PT, R15, R15, PT ;  /* 0x0000000f0f00720b */ /* 0x000fe40003fd8000 */
[----:B------:R-:W-:Y:S02]  /*1150*/  @!P0 F2FP.BF16.F32.PACK_AB R7, RZ, R7 ;  /* 0x00000007ff07823e */ /* 0x000fe400000010ff */
[----:B------:R-:W-:Y:S02]  /*1160*/  @!P5 FMNMX.FTZ R14, R0, R25, !PT ;  /* 0x00000019000ed209 */ /* 0x000fe40007810000 */
        /* <DEDUP_REMOVED lines=12> */
[C---:B------:R-:W-:Y:S02]  /*1230*/  @!P0 FMNMX.FTZ R10, R0.reuse, R13, !PT ;  /* 0x0000000d000a8209 */ /* 0x040fe40007810000 */
[C---:B------:R-:W-:Y:S02]  /*1240*/  @!P2 FMNMX.FTZ R13, R0.reuse, R19, !PT ;  /* 0x00000013000da209 */ /* 0x040fe40007810000 */
[----:B------:R-:W-:Y:S02]  /*1250*/  @!P0 F2FP.BF16.F32.PACK_AB R10, RZ, R10 ;  /* 0x0000000aff0a823e */ /* 0x000fe400000010ff */
[----:B------:R-:W-:Y:S02]  /*1260*/  @!P2 F2FP.BF16.F32.PACK_AB R13, RZ, R13 ;  /* 0x0000000dff0da23e */ /* 0x000fe400000010ff */
[----:B------:R-:W-:Y:S02]  /*1270*/  @!P1 FMNMX.FTZ R12, R0, R17, !PT ;  /* 0x00000011000c9209 */ /* 0x000fe40007810000 */
[----:B------:R-:W-:-:S02]  /*1280*/  @!P0 PRMT R8, R10, 0x7610, R8 ;  /* 0x000076100a088816 */ /* 0x000fc40000000008 */
[----:B------:R-:W-:Y:S02]  /*1290*/  @!P2 PRMT R6, R13, 0x7610, R6 ;  /* 0x000076100d06a816 */ /* 0x000fe40000000006 */
[----:B------:R-:W-:Y:S02]  /*12a0*/  @!P1 F2FP.BF16.F32.PACK_AB R12, RZ, R12 ;  /* 0x0000000cff0c923e */ /* 0x000fe400000010ff */
[C---:B------:R-:W-:Y:S02]  /*12b0*/  @!P3 FMNMX.FTZ R10, R0.reuse, R21, !PT ;  /* 0x00000015000ab209 */ /* 0x040fe40007810000 */
[C---:B------:R-:W-:Y:S02]  /*12c0*/  @!P4 FMNMX.FTZ R13, R0.reuse, R23, !PT ;  /* 0x00000017000dc209 */ /* 0x040fe40007810000 */
[----:B------:R-:W-:Y:S02]  /*12d0*/  @!P6 FMNMX.FTZ R0, R0, R15, !PT ;  /* 0x0000000f0000e209 */ /* 0x000fe40007810000 */
        /* <DEDUP_REMOVED lines=9> */
.L_x_26744:
[----:B------:R-:W-:Y:S02]  /*1370*/  PRMT R10, R11, 0x5410, R8 ;  /* 0x000054100b0a7816 */ /* 0x000fe40000000008 */
[----:B------:R-:W-:Y:S02]  /*1380*/  PRMT R11, R7, 0x5410, R6 ;  /* 0x00005410070b7816 */ /* 0x000fe40000000006 */
[----:B------:R-:W-:Y:S02]  /*1390*/  PRMT R4, R9, 0x5410, R4 ;  /* 0x0000541009047816 */ /* 0x000fe40000000004 */
[----:B------:R-:W-:Y:S01]  /*13a0*/  PRMT R5, R5, 0x5410, R12 ;  /* 0x0000541005057816 */ /* 0x000fe2000000000c */
[----:B------:R-:W-:Y:S04]  /*13b0*/  STG.E.64 desc[UR4][R2.64], R10 ;  /* 0x0000000a02007986 */ /* 0x000fe8000c101b04 */
[----:B------:R-:W-:Y:S01]  /*13c0*/  STG.E.64 desc[UR4][R2.64+0x400], R4 ;  /* 0x0004000402007986 */ /* 0x000fe2000c101b04 */
[----:B------:R-:W-:Y:S05]  /*13d0*/  EXIT ;  /* 0x000000000000794d */ /* 0x000fea0003800000 */
.L_x_26745:
        /* <DEDUP_REMOVED lines=10> */
.L_x_41119:


//--------------------- .text._ZN2at6native29vectorized_elementwise_kernelILi8ENS0_13AUnaryFunctorIN3c108BFloat16ES4_S4_ZZZNS0_19maximum_kernel_cudaERNS_18TensorIteratorBaseEENKUlvE0_clEvENKUlvE2_clEvEUlS4_S4_E_EESt5arrayIPcLm2EEEEviT0_T1_ --------------------------
	.section	.text._ZN2at6native29vectorized_elementwise_kernelILi8ENS0_13AUnaryFunctorIN3c108BFloat16ES4_S4_ZZZNS0_19maximum_kernel_cudaERNS_18TensorIteratorBaseEENKUlvE0_clEvENKUlvE2_clEvEUlS4_S4_E_EESt5arrayIPcLm2EEEEviT0_T1_,"ax",@progbits
	.align	128
        .global         _ZN2at6native29vectorized_elementwise_kernelILi8ENS0_13AUnaryFunctorIN3c108BFloat16ES4_S4_ZZZNS0_19maximum_kernel_cudaERNS_18TensorIteratorBaseEENKUlvE0_clEvENKUlvE2_clEvEUlS4_S4_E_EESt5arrayIPcLm2EEEEviT0_T1_
        .type           _ZN2at6native29vectorized_elementwise_kernelILi8ENS0_13AUnaryFunctorIN3c108BFloat16ES4_S4_ZZZNS0_19maximum_kernel_cudaERNS_18TensorIteratorBaseEENKUlvE0_clEvENKUlvE2_clEvEUlS4_S4_E_EESt5arrayIPcLm2EEEEviT0_T1_,@function
        .size           _ZN2at6native29vectorized_elementwise_kernelILi8ENS0_13AUnaryFunctorIN3c108BFloat16ES4_S4_ZZZNS0_19maximum_kernel_cudaERNS_18TensorIteratorBaseEENKUlvE0_clEvENKUlvE2_clEvEUlS4_S4_E_EESt5arrayIPcLm2EEEEviT0_T1_,(.L_x_41120 - _ZN2at6native29vectorized_elementwise_kernelILi8ENS0_13AUnaryFunctorIN3c108BFloat16ES4_S4_ZZZNS0_19maximum_kernel_cudaERNS_18TensorIteratorBaseEENKUlvE0_clEvENKUlvE2_clEvEUlS4_S4_E_EESt5arrayIPcLm2EEEEviT0_T1_)
        .other          _ZN2at6native29vectorized_elementwise_kernelILi8ENS0_13AUnaryFunctorIN3c108BFloat16ES4_S4_ZZZNS0_19maximum_kernel_cudaERNS_18TensorIteratorBaseEENKUlvE0_clEvENKUlvE2_clEvEUlS4_S4_E_EESt5arrayIPcLm2EEEEviT0_T1_,@"STO_CUDA_ENTRY STV_DEFAULT"
_ZN2at6native29vectorized_elementwise_kernelILi8ENS0_13AUnaryFunctorIN3c108BFloat16ES4_S4_ZZZNS0_19maximum_kernel_cudaERNS_18TensorIteratorBaseEENKUlvE0_clEvENKUlvE2_clEvEUlS4_S4_E_EESt5arrayIPcLm2EEEEviT0_T1_:
.text._ZN2at6native29vectorized_elementwise_kernelILi8ENS0_13AUnaryFunctorIN3c108BFloat16ES4_S4_ZZZNS0_19maximum_kernel_cudaERNS_18TensorIteratorBaseEENKUlvE0_clEvENKUlvE2_clEvEUlS4_S4_E_EESt5arrayIPcLm2EEEEviT0_T1_:
[----:B------:R-:W-:Y:S01]  /*0000*/  LDC R1, c[0x0][0x37c] ;  /* 0x0000df00ff017b82 */ /* 0x000fe20000000800 */
[----:B------:R-:W-:Y:S05]  /*0010*/  EXIT ;  /* 0x000000000000794d */ /* 0x000fea0003800000 */
.L_x_26746:
        /* <DEDUP_REMOVED lines=14> */
.L_x_41120:


//--------------------- .text._ZN2at6native18elementwise_kernelILi128ELi4EZNS0_15gpu_kernel_implINS0_13BinaryFunctorIN3c108BFloat16ES5_S5_ZZZNS0_19maximum_kernel_cudaERNS_18TensorIteratorBaseEENKUlvE0_clEvENKUlvE2_clEvEUlS5_S5_E_EEEEvS7_RKT_EUliE_EEviT1_ --------------------------
	.section	.text._ZN2at6native18elementwise_kernelILi128ELi4EZNS0_15gpu_kernel_implINS0_13BinaryFunctorIN3c108BFloat16ES5_S5_ZZZNS0_19maximum_kernel_cudaERNS_18TensorIteratorBaseEENKUlvE0_clEvENKUlvE2_clEvEUlS5_S5_E_EEEEvS7_RKT_EUliE_EEviT1_,"ax",@progbits
	.align	128
        .global         _ZN2at6native18elementwise_kernelILi128ELi4EZNS0_15gpu_kernel_implINS0_13BinaryFunctorIN3c108BFloat16ES5_S5_ZZZNS0_19maximum_kernel_cudaERNS_18TensorIteratorBaseEENKUlvE0_clEvENKUlvE2_clEvEUlS5_S5_E_EEEEvS7_RKT_EUliE_EEviT1_
        .type           _ZN2at6native18elementwise_kernelILi128ELi4EZNS0_15gpu_kernel_implINS0_13BinaryFunctorIN3c108BFloat16ES5_S5_ZZZNS0_19maximum_kernel_cudaERNS_18TensorIteratorBaseEENKUlvE0_clEvENKUlvE2_clEvEUlS5_S5_E_EEEEvS7_RKT_EUliE_EEviT1_,@function
        .size           _ZN2at6native18elementwise_kernelILi128ELi4EZNS0_15gpu_kernel_implINS0_13BinaryFunctorIN3c108BFloat16ES5_S5_ZZZNS0_19maximum_kernel_cudaERNS_18TensorIteratorBaseEENKUlvE0_clEvENKUlvE2_clEvEUlS5_S5_E_EEEEvS7_RKT_EUliE_EEviT1_,(.L_x_41121 - _ZN2at6native18elementwise_kernelILi128ELi4EZNS0_15gpu_kernel_implINS0_13BinaryFunctorIN3c108BFloat16ES5_S5_ZZZNS0_19maximum_kernel_cudaERNS_18TensorIteratorBaseEENKUlvE0_clEvENKUlvE2_clEvEUlS5_S5_E_EEEEvS7_RKT_EUliE_EEviT1_)
        .other          _ZN2at6native18elementwise_kernelILi128ELi4EZNS0_15gpu_kernel_implINS0_13BinaryFunctorIN3c108BFloat16ES5_S5_ZZZNS0_19maximum_kernel_cudaERNS_18TensorIteratorBaseEENKUlvE0_clEvENKUlvE2_clEvEUlS5_S5_E_EEEEvS7_RKT_EUliE_EEviT1_,@"STO_CUDA_ENTRY STV_DEFAULT"
_ZN2at6native18elementwise_kernelILi128ELi4EZNS0_15gpu_kernel_implINS0_13BinaryFunctorIN3c108BFloat16ES5_S5_ZZZNS0_19maximum_kernel_cudaERNS_18TensorIteratorBaseEENKUlvE0_clEvENKUlvE2_clEvEUlS5_S5_E_EEEEvS7_RKT_EUliE_EEviT1_:
.text._ZN2at6native18elementwise_kernelILi128ELi4EZNS0_15gpu_kernel_implINS0_13BinaryFunctorIN3c108BFloat16ES5_S5_ZZZNS0_19maximum_kernel_cudaERNS_18TensorIteratorBaseEENKUlvE0_clEvENKUlvE2_clEvEUlS5_S5_E_EEEEvS7_RKT_EUliE_EEviT1_:
        /* <DEDUP_REMOVED lines=371> */
.L_x_26749:
        /* <DEDUP_REMOVED lines=19> */
.L_x_26753:
[----:B------:R-:W2:Y:S02]  /*1860*/  LDG.E.U8 R2, desc[UR36][R2.64] ;  /* 0x0000002402027981 */ /* 0x000ea4000c1e1100 */
[----:B--2---:R-:W-:-:S04]  /*1870*/  I2FP.F32.U32 R0, R2 ;  /* 0x0000000200007245 */ /* 0x004fc80000201000 */
[----:B------:R-:W-:-:S04]  /*1880*/  F2FP.BF16.F32.PACK_AB R0, RZ, R0 ;  /* 0x00000000ff00723e */ /* 0x000fc800000010ff */
[----:B------:R-:W-:Y:S01]  /*1890*/  PRMT R19, R0, 0x7610, R19 ;  /* 0x0000761000137816 */ /* 0x000fe20000000013 */
[----:B------:R-:W-:Y:S06]  /*18a0*/  BRA `(.L_x_26755) ;  /* 0x0000000c00e07947 */ /* 0x000fec0003800000 */
.L_x_26752:
        /* <DEDUP_REMOVED lines=11> */
.L_x_26757:
[----:B------:R-:W2:Y:S02]  /*1960*/  LDG.E R2, desc[UR36][R2.64] ;  /* 0x0000002402027981 */ /* 0x000ea4000c1e1900 */
[----:B--2---:R-:W-:-:S04]  /*1970*/  I2FP.F32.S32 R0, R2 ;  /* 0x0000000200007245 */ /* 0x004fc80000201400 */
[----:B------:R-:W-:-:S04]  /*1980*/  F2FP.BF16.F32.PACK_AB R0, RZ, R0 ;  /* 0x00000000ff00723e */ /* 0x000fc800000010ff */
[----:B------:R-:W-:Y:S01]  /*1990*/  PRMT R19, R0, 0x7610, R19 ;  /* 0x0000761000137816 */ /* 0x000fe20000000013 */
[----:B------:R-:W-:Y:S06]  /*19a0*/  BRA `(.L_x_26755) ;  /* 0x0000000c00a07947 */ /* 0x000fec0003800000 */
.L_x_26756:
[----:B------:R-:W2:Y:S02]  /*19b0*/  LDG.E.U16 R2, desc[UR36][R2.64] ;  /* 0x0000002402027981 */ /* 0x000ea4000c1e1500 */
[----:B--2---:R-:W0:Y:S02]  /*19c0*/  I2F.S16 R0, R2 ;  /* 0x0000000200007306 */ /* 0x004e240000101400 */
[----:B0-----:R-:W-:-:S04]  /*19d0*/  F2FP.BF16.F32.PACK_AB R0, RZ, R0 ;  /* 0x00000000ff00723e */ /* 0x001fc800000010ff */
[----:B------:R-:W-:Y:S01]  /*19e0*/  PRMT R19, R0, 0x7610, R19 ;  /* 0x0000761000137816 */ /* 0x000fe20000000013 */
[----:B------:R-:W-:Y:S06]  /*19f0*/  BRA `(.L_x_26755) ;  /* 0x0000000c008c7947 */ /* 0x000fec0003800000 */
.L_x_26751:
        /* <DEDUP_REMOVED lines=9> */
.L_x_26759:
[----:B------:R-:W2:Y:S02]  /*1a90*/  LDG.E.U16 R0, desc[UR36][R2.64] ;  /* 0x0000002402007981 */ /* 0x000ea4000c1e1500 */
[----:B--2---:R-:W-:-:S05]  /*1aa0*/  HADD2.F32 R0, -RZ, R0.H0_H0 ;  /* 0x20000000ff007230 */ /* 0x004fca0000004100 */
[----:B------:R-:W-:-:S04]  /*1ab0*/  F2FP.BF16.F32.PACK_AB R0, RZ, R0 ;  /* 0x00000000ff00723e */ /* 0x000fc800000010ff */
[----:B------:R-:W-:Y:S01]  /*1ac0*/  PRMT R19, R0, 0x7610, R19 ;  /* 0x0000761000137816 */ /* 0x000fe20000000013 */
[----:B------:R-:W-:Y:S06]  /*1ad0*/  BRA `(.L_x_26755) ;  /* 0x0000000c00547947 */ /* 0x000fec0003800000 */
.L_x_26758:
        /* <DEDUP_REMOVED lines=9> */
.L_x_26761:
[----:B------:R-:W2:Y:S02]  /*1b70*/  LDG.E.U16 R2, desc[UR36][R2.64] ;  /* 0x0000002402027981 */ /* 0x000ea4000c1e1500 */
[----:B--2---:R-:W-:-:S05]  /*1b80*/  HADD2.F32 R0, -RZ, R2.H0_H0 ;  /* 0x20000002ff007230 */ /* 0x004fca0000004100 */
[----:B------:R-:W-:-:S04]  /*1b90*/  F2FP.BF16.F32.PACK_AB R0, RZ, R0 ;  /* 0x00000000ff00723e */ /* 0x000fc800000010ff */
[----:B------:R-:W-:Y:S01]  /*1ba0*/  PRMT R19, R0, 0x7610, R19 ;  /* 0x0000761000137816 */ /* 0x000fe20000000013 */
[----:B------:R-:W-:Y:S06]  /*1bb0*/  BRA `(.L_x_26755) ;  /* 0x0000000c001c7947 */ /* 0x000fec0003800000 */
.L_x_26760:
        /* <DEDUP_REMOVED lines=13> */
.L_x_26750:
        /* <DEDUP_REMOVED lines=14> */
.L_x_26764:
        /* <DEDUP_REMOVED lines=13> */
.L_x_26763:
        /* <DEDUP_REMOVED lines=27> */
.L_x_26766:
        /* <DEDUP_REMOVED lines=14> */
.L_x_26765:
[----:B------:R0:W5:Y:S01]  /*20d0*/  LDG.E.U16 R19, desc[UR36][R2.64] ;  /* 0x0000002402137981 */ /* 0x000162000c1e1500 */
[----:B------:R-:W-:Y:S05]  /*20e0*/  BRA `(.L_x_26755) ;  /* 0x0000000400d07947 */ /* 0x000fea0003800000 */
.L_x_26762:
        /* <DEDUP_REMOVED lines=13> */
.L_x_26769:
        /* <DEDUP_REMOVED lines=21> */
.L_x_26773:
[----:B------:R-:W-:Y:S05]  /*2310*/  BSYNC.RECONVERGENT B1 ;  /* 0x0000000000017941 */ /* 0x000fea0003800200 */
.L_x_26772:
[----:B------:R-:W-:Y:S01]  /*2320*/  IMAD.SHL.U32 R0, R0, 0x100000, RZ ;  /* 0x0010000000007824 */ /* 0x000fe200078e00ff */
[----:B------:R-:W-:-:S04]  /*2330*/  LEA R2, R2, 0x3b800000, 0x17 ;  /* 0x3b80000002027811 */ /* 0x000fc800078eb8ff */
[----:B------:R-:W-:-:S07]  /*2340*/  LOP3.LUT R0, R2, R0, R7, 0xfe, !PT ;  /* 0x0000000002007212 */ /* 0x000fce00078efe07 */
.L_x_26771:
[----:B------:R-:W-:Y:S05]  /*2350*/  BSYNC.RECONVERGENT B0 ;  /* 0x0000000000007941 */ /* 0x000fea0003800200 */
.L_x_26770:
[----:B------:R-:W-:-:S04]  /*2360*/  F2FP.BF16.F32.PACK_AB R0, RZ, R0 ;  /* 0x00000000ff00723e */ /* 0x000fc800000010ff */
[----:B------:R-:W-:Y:S01]  /*2370*/  PRMT R19, R0, 0x7610, R19 ;  /* 0x0000761000137816 */ /* 0x000fe20000000013 */
[----:B------:R-:W-:Y:S06]  /*2380*/  BRA `(.L_x_26755) ;  /* 0x0000000400287947 */ /* 0x000fec0003800000 */
.L_x_26768:
        /* <DEDUP_REMOVED lines=21> */
.L_x_26777:
[----:B------:R-:W-:Y:S05]  /*24e0*/  BSYNC.RECONVERGENT B1 ;  /* 0x0000000000017941 */ /* 0x000fea0003800200 */
.L_x_26776:
[----:B------:R-:W-:Y:S01]  /*24f0*/  IMAD.SHL.U32 R0, R0, 0x200000, RZ ;  /* 0x0020000000007824 */ /* 0x000fe200078e00ff */
[----:B------:R-:W-:-:S04]  /*2500*/  LEA R2, R2, 0x37800000, 0x17 ;  /* 0x3780000002027811 */ /* 0x000fc800078eb8ff */
[----:B------:R-:W-:-:S07]  /*2510*/  LOP3.LUT R0, R2, R0, R7, 0xfe, !PT ;  /* 0x0000000002007212 */ /* 0x000fce00078efe07 */
.L_x_26775:
[----:B------:R-:W-:Y:S05]  /*2520*/  BSYNC.RECONVERGENT B0 ;  /* 0x0000000000007941 */ /* 0x000fea0003800200 */
.L_x_26774:
[----:B------:R-:W-:-:S04]  /*2530*/  F2FP.BF16.F32.PACK_AB R0, RZ, R0 ;  /* 0x00000000ff00723e */ /* 0x000fc800000010ff */
[----:B------:R-:W-:Y:S01]  /*2540*/  PRMT R19, R0, 0x7610, R19 ;  /* 0x0000761000137816 */ /* 0x000fe20000000013 */
[----:B------:R-:W-:Y:S06]  /*2550*/  BRA `(.L_x_26755) ;  /* 0x0000000000b47947 */ /* 0x000fec0003800000 */
.L_x_26767:
[----:B------:R-:W-:-:S09]  /*2560*/  UISETP.NE.AND UP0, UPT, UR4, 0x1c, UPT ;  /* 0x0000001c0400788c */ /* 0x000fd2000bf05270 */
[----:B------:R-:W-:Y:S05]  /*2570*/  BRA.U !UP0, `(.L_x_26778) ;  /* 0x00000001089c7547 */ /* 0x000fea000b800000 */
[----:B------:R-:W-:-:S09]  /*2580*/  UISETP.NE.AND UP0, UPT, UR4, 0x1d, UPT ;  /* 0x0000001d0400788c */ /* 0x000fd2000bf05270 */
[----:B------:R-:W-:Y:S05]  /*2590*/  BRA.U !UP0, `(.L_x_26779) ;  /* 0x0000000108807547 */ /* 0x000fea000b800000 */
[----:B------:R-:W-:-:S09]  /*25a0*/  UISETP.NE.AND UP0, UPT, UR4, 0x2c, UPT ;  /* 0x0000002c0400788c */ /* 0x000fd2000bf05270 */
[----:B------:R-:W-:Y:S05]  /*25b0*/  BRA.U !UP0, `(.L_x_26780) ;  /* 0x0000000108487547 */ /* 0x000fea000b800000 */
.L_x_26754:
        /* <DEDUP_REMOVED lines=16> */
.L_x_26781:
[----:B------:R-:W-:Y:S01]  /*26c0*/  PRMT R19, RZ, 0x7610, R19 ;  /* 0x00007610ff137816 */ /* 0x000fe20000000013 */
[----:B------:R-:W-:Y:S06]  /*26d0*/  BRA `(.L_x_26755) ;  /* 0x0000000000547947 */ /* 0x000fec0003800000 */
.L_x_26780:
        /* <DEDUP_REMOVED lines=8> */
.L_x_26783:
[----:B------:R-:W-:Y:S05]  /*2760*/  BSYNC.RECONVERGENT B0 ;  /* 0x0000000000007941 */ /* 0x000fea0003800200 */
.L_x_26782:
[----:B------:R-:W-:-:S04]  /*2770*/  F2FP.BF16.F32.PACK_AB R0, RZ, R0 ;  /* 0x00000000ff00723e */ /* 0x000fc800000010ff */
[----:B------:R-:W-:Y:S01]  /*2780*/  PRMT R19, R0, 0x7610, R19 ;  /* 0x0000761000137816 */ /* 0x000fe20000000013 */
[----:B------:R-:W-:Y:S06]  /*2790*/  BRA `(.L_x_26755) ;  /* 0x0000000000247947 */ /* 0x000fec0003800000 */
.L_x_26779:
[----:B------:R-:W2:Y:S02]  /*27a0*/  LDG.E.64 R2, desc[UR36][R2.64] ;  /* 0x0000002402027981 */ /* 0x000ea4000c1e1b00 */
[----:B--2---:R-:W0:Y:S02]  /*27b0*/  I2F.U64 R0, R2 ;  /* 0x0000000200007312 */ /* 0x004e240000301000 */
[----:B0-----:R-:W-:-:S04]  /*27c0*/  F2FP.BF16.F32.PACK_AB R0, RZ, R0 ;  /* 0x00000000ff00723e */ /* 0x001fc800000010ff */
[----:B------:R-:W-:Y:S01]  /*27d0*/  PRMT R19, R0, 0x7610, R19 ;  /* 0x0000761000137816 */ /* 0x000fe20000000013 */
[----:B------:R-:W-:Y:S06]  /*27e0*/  BRA `(.L_x_26755) ;  /* 0x0000000000107947 */ /* 0x000fec0003800000 */
.L_x_26778:
[----:B------:R-:W2:Y:S02]  /*27f0*/  LDG.E R2, desc[UR36][R2.64] ;  /* 0x0000002402027981 */ /* 0x000ea4000c1e1900 */
[----:B--2---:R-:W-:-:S04]  /*2800*/  I2FP.F32.U32 R0, R2 ;  /* 0x0000000200007245 */ /* 0x004fc80000201000 */
[----:B------:R-:W-:-:S04]  /*2810*/  F2FP.BF16.F32.PACK_AB R0, RZ, R0 ;  /* 0x00000000ff00723e */ /* 0x000fc800000010ff */
[----:B------:R-:W-:-:S07]  /*2820*/  PRMT R19, R0, 0x7610, R19 ;  /* 0x0000761000137816 */ /* 0x000fce0000000013 */
.L_x_26755:
        /* <DEDUP_REMOVED lines=18> */
.L_x_26787:
[----:B------:R-:W2:Y:S02]  /*2950*/  LDG.E.U8 R2, desc[UR36][R2.64] ;  /* 0x0000002402027981 */ /* 0x000ea4000c1e1100 */
[----:B--2---:R-:W-:-:S04]  /*2960*/  I2FP.F32.U32 R0, R2 ;  /* 0x0000000200007245 */ /* 0x004fc80000201000 */
[----:B------:R-:W-:Y:S01]  /*2970*/  F2FP.BF16.F32.PACK_AB R0, RZ, R0 ;  /* 0x00000000ff00723e */ /* 0x000fe200000010ff */
[----:B------:R-:W-:Y:S06]  /*2980*/  BRA `(.L_x_26789) ;  /* 0x0000000c00a47947 */ /* 0x000fec0003800000 */
.L_x_26786:
        /* <DEDUP_REMOVED lines=10> */
.L_x_26791:
[----:B------:R-:W2:Y:S02]  /*2a30*/  LDG.E R2, desc[UR36][R2.64] ;  /* 0x0000002402027981 */ /* 0x000ea4000c1e1900 */
[----:B--2---:R-:W-:-:S04]  /*2a40*/  I2FP.F32.S32 R0, R2 ;  /* 0x0000000200007245 */ /* 0x004fc80000201400 */
[----:B------:R-:W-:Y:S01]  /*2a50*/  F2FP.BF16.F32.PACK_AB R0, RZ, R0 ;  /* 0x00000000ff00723e */ /* 0x000fe200000010ff */
[----:B------:R-:W-:Y:S06]  /*2a60*/  BRA `(.L_x_26789) ;  /* 0x0000000c006c7947 */ /* 0x000fec0003800000 */
.L_x_26790:
[----:B------:R-:W2:Y:S02]  /*2a70*/  LDG.E.U16 R2, desc[UR36][R2.64] ;  /* 0x0000002402027981 */ /* 0x000ea4000c1e1500 */
[----:B--2---:R-:W0:Y:S02]  /*2a80*/  I2F.S16 R0, R2 ;  /* 0x0000000200007306 */ /* 0x004e240000101400 */
[----:B0-----:R-:W-:Y:S01]  /*2a90*/  F2FP.BF16.F32.PACK_AB R0, RZ, R0 ;  /* 0x00000000ff00723e */ /* 0x001fe200000010ff */
[----:B------:R-:W-:Y:S06]  /*2aa0*/  BRA `(.L_x_26789) ;  /* 0x0000000c005c7947 */ /* 0x000fec0003800000 */
.L_x_26785:
        /* <DEDUP_REMOVED lines=9> */
.L_x_26793:
[----:B------:R-:W2:Y:S02]  /*2b40*/  LDG.E.U16 R0, desc[UR36][R2.64] ;  /* 0x0000002402007981 */ /* 0x000ea4000c1e1500 */
[----:B--2---:R-:W-:-:S05]  /*2b50*/  HADD2.F32 R0, -RZ, R0.H0_H0 ;  /* 0x20000000ff007230 */ /* 0x004fca0000004100 */
[----:B------:R-:W-:Y:S01]  /*2b60*/  F2FP.BF16.F32.PACK_AB R0, RZ, R0 ;  /* 0x00000000ff00723e */ /* 0x000fe200000010ff */
[----:B------:R-:W-:Y:S06]  /*2b70*/  BRA `(.L_x_26789) ;  /* 0x0000000c00287947 */ /* 0x000fec0003800000 */
.L_x_26792:
        /* <DEDUP_REMOVED lines=9> */
.L_x_26795:
[----:B------:R-:W2:Y:S02]  /*2c10*/  LDG.E.U16 R2, desc[UR36][R2.64] ;  /* 0x0000002402027981 */ /* 0x000ea4000c1e1500 */
[----:B--2---:R-:W-:-:S05]  /*2c20*/  HADD2.F32 R0, -RZ, R2.H0_H0 ;  /* 0x20000002ff007230 */ /* 0x004fca0000004100 */
[----:B------:R-:W-:Y:S01]  /*2c30*/  F2FP.BF16.F32.PACK_AB R0, RZ, R0 ;  /* 0x00000000ff00723e */ /* 0x000fe200000010ff */
[----:B------:R-:W-:Y:S06]  /*2c40*/  BRA `(.L_x_26789) ;  /* 0x0000000800f47947 */ /* 0x000fec0003800000 */
.L_x_26794:
        /* <DEDUP_REMOVED lines=12> */
.L_x_26784:
        /* <DEDUP_REMOVED lines=13> */
.L_x_26798:
        /* <DEDUP_REMOVED lines=12> */
.L_x_26797:
        /* <DEDUP_REMOVED lines=27> */
.L_x_26800:
        /* <DEDUP_REMOVED lines=13> */
.L_x_26799:
[----:B------:R0:W5:Y:S01]  /*3120*/  LDG.E.U16 R0, desc[UR36][R2.64] ;  /* 0x0000002402007981 */ /* 0x000162000c1e1500 */
[----:B------:R-:W-:Y:S05]  /*3130*/  BRA `(.L_x_26789) ;  /* 0x0000000400b87947 */ /* 0x000fea0003800000 */
.L_x_26796:
        /* <DEDUP_REMOVED lines=12> */
.L_x_26803:
        /* <DEDUP_REMOVED lines=21> */
.L_x_26807:
[----:B------:R-:W-:Y:S05]  /*3350*/  BSYNC.RECONVERGENT B1 ;  /* 0x0000000000017941 */ /* 0x000fea0003800200 */
.L_x_26806:
[----:B------:R-:W-:Y:S01]  /*3360*/  IMAD.SHL.U32 R0, R0, 0x100000, RZ ;  /* 0x0010000000007824 */ /* 0x000fe200078e00ff */
[----:B------:R-:W-:-:S04]  /*3370*/  LEA R2, R2, 0x3b800000, 0x17 ;  /* 0x3b80000002027811 */ /* 0x000fc800078eb8ff */
[----:B------:R-:W-:-:S07]  /*3380*/  LOP3.LUT R0, R2, R0, R7, 0xfe, !PT ;  /* 0x0000000002007212 */ /* 0x000fce00078efe07 */
.L_x_26805:
[----:B------:R-:W-:Y:S05]  /*3390*/  BSYNC.RECONVERGENT B0 ;  /* 0x0000000000007941 */ /* 0x000fea0003800200 */
.L_x_26804:
[----:B------:R-:W-:Y:S01]  /*33a0*/  F2FP.BF16.F32.PACK_AB R0, RZ, R0 ;  /* 0x00000000ff00723e */ /* 0x000fe200000010ff */
[----:B------:R-:W-:Y:S06]  /*33b0*/  BRA `(.L_x_26789) ;  /* 0x0000000400187947 */ /* 0x000fec0003800000 */
.L_x_26802:
        /* <DEDUP_REMOVED lines=21> */
.L_x_26811:
[----:B------:R-:W-:Y:S05]  /*3510*/  BSYNC.RECONVERGENT B1 ;  /* 0x0000000000017941 */ /* 0x000fea0003800200 */
.L_x_26810:
[----:B------:R-:W-:Y:S02]  /*3520*/  SHF.L.U32 R0, R0, 0x15, RZ ;  /* 0x0000001500007819 */ /* 0x000fe400000006ff */
[----:B------:R-:W-:-:S04]  /*3530*/  LEA R2, R2, 0x37800000, 0x17 ;  /* 0x3780000002027811 */ /* 0x000fc800078eb8ff */
[----:B------:R-:W-:-:S07]  /*3540*/  LOP3.LUT R0, R2, R0, R7, 0xfe, !PT ;  /* 0x0000000002007212 */ /* 0x000fce00078efe07 */
.L_x_26809:
[----:B------:R-:W-:Y:S05]  /*3550*/  BSYNC.RECONVERGENT B0 ;  /* 0x0000000000007941 */ /* 0x000fea0003800200 */
.L_x_26808:
[----:B------:R-:W-:Y:S01]  /*3560*/  F2FP.BF16.F32.PACK_AB R0, RZ, R0 ;  /* 0x00000000ff00723e */ /* 0x000fe200000010ff */
[----:B------:R-:W-:Y:S06]  /*3570*/  BRA `(.L_x_26789) ;  /* 0x0000000000a87947 */ /* 0x000fec0003800000 */
.L_x_26801:
[----:B------:R-:W-:-:S09]  /*3580*/  UISETP.NE.AND UP0, UPT, UR4, 0x1c, UPT ;  /* 0x0000001c0400788c */ /* 0x000fd2000bf05270 */
[----:B------:R-:W-:Y:S05]  /*3590*/  BRA.U !UP0, `(.L_x_26812) ;  /* 0x0000000108947547 */ /* 0x000fea000b800000 */
[----:B------:R-:W-:-:S09]  /*35a0*/  UISETP.NE.AND UP0, UPT, UR4, 0x1d, UPT ;  /* 0x0000001d0400788c */ /* 0x000fd2000bf05270 */
[----:B------:R-:W-:Y:S05]  /*35b0*/  BRA.U !UP0, `(.L_x_26813) ;  /* 0x00000001087c7547 */ /* 0x000fea000b800000 */
[----:B------:R-:W-:-:S09]  /*35c0*/  UISETP.NE.AND UP0, UPT, UR4, 0x2c, UPT ;  /* 0x0000002c0400788c */ /* 0x000fd2000bf05270 */
[----:B------:R-:W-:Y:S05]  /*35d0*/  BRA.U !UP0, `(.L_x_26814) ;  /* 0x0000000108487547 */ /* 0x000fea000b800000 */
.L_x_26788:
        /* <DEDUP_REMOVED lines=16> */
.L_x_26815:
[----:B------:R-:W-:Y:S01]  /*36e0*/  PRMT R0, RZ, 0x7610, R0 ;  /* 0x00007610ff007816 */ /* 0x000fe20000000000 */
[----:B------:R-:W-:Y:S06]  /*36f0*/  BRA `(.L_x_26789) ;  /* 0x0000000000487947 */ /* 0x000fec0003800000 */
.L_x_26814:
        /* <DEDUP_REMOVED lines=8> */
.L_x_26817:
[----:B------:R-:W-:Y:S05]  /*3780*/  BSYNC.RECONVERGENT B0 ;  /* 0x0000000000007941 */ /* 0x000fea0003800200 */
.L_x_26816:
[----:B------:R-:W-:Y:S01]  /*3790*/  F2FP.BF16.F32.PACK_AB R0, RZ, R0 ;  /* 0x00000000ff00723e */ /* 0x000fe200000010ff */
[----:B------:R-:W-:Y:S06]  /*37a0*/  BRA `(.L_x_26789) ;  /* 0x00000000001c7947 */ /* 0x000fec0003800000 */
.L_x_26813:
[----:B------:R-:W2:Y:S02]  /*37b0*/  LDG.E.64 R2, desc[UR36][R2.64] ;  /* 0x0000002402027981 */ /* 0x000ea4000c1e1b00 */
[----:B--2---:R-:W0:Y:S02]  /*37c0*/  I2F.U64 R0, R2 ;  /* 0x0000000200007312 */ /* 0x004e240000301000 */
[----:B0-----:R-:W-:Y:S01]  /*37d0*/  F2FP.BF16.F32.PACK_AB R0, RZ, R0 ;  /* 0x00000000ff00723e */ /* 0x001fe200000010ff */
[----:B------:R-:W-:Y:S06]  /*37e0*/  BRA `(.L_x_26789) ;  /* 0x00000000000c7947 */ /* 0x000fec0003800000 */
.L_x_26812:
[----:B------:R-:W2:Y:S02]  /*37f0*/  LDG.E R2, desc[UR36][R2.64] ;  /* 0x0000002402027981 */ /* 0x000ea4000c1e1900 */
[----:B--2---:R-:W-:-:S04]  /*3800*/  I2FP.F32.U32 R0, R2 ;  /* 0x0000000200007245 */ /* 0x004fc80000201000 */
[----:B------:R-:W-:-:S07]  /*3810*/  F2FP.BF16.F32.PACK_AB R0, RZ, R0 ;  /* 0x00000000ff00723e */ /* 0x000fce00000010ff */
.L_x_26789:
[----:B0----5:R-:W-:Y:S01]  /*3820*/  IMAD.U32 R2, R19, 0x10000, RZ ;  /* 0x0001000013027824 */ /* 0x021fe200078e00ff */
[----:B------:R-:W-:Y:S04]  /*3830*/  BSSY.RECONVERGENT B0, `(.L_x_26818) ;  /* 0x0000009000007945 */ /* 0x000fe80003800200 */
[----:B------:R-:W-:-:S13]  /*3840*/  FSETP.NAN.FTZ.AND P0, PT, R2, R2, PT ;  /* 0x000000020200720b */ /* 0x000fda0003f18000 */
[----:B------:R-:W-:Y:S05]  /*3850*/  @P0 BRA `(.L_x_26819) ;  /* 0x0000000000180947 */ /* 0x000fea0003800000 */
[C---:B------:R-:W-:Y:S02]  /*3860*/  SHF.L.U32 R3, R0.reuse, 0x10, RZ ;  /* 0x0000001000037819 */ /* 0x040fe400000006ff */
[----:B------:R-:W-:Y:S02]  /*3870*/  PRMT R19, R0, 0x7610, R19 ;  /* 0x0000761000137816 */ /* 0x000fe40000000013 */
[----:B------:R-:W-:-:S13]  /*3880*/  FSETP.NAN.FTZ.AND P0, PT, R3, R3, PT ;  /* 0x000000030300720b */ /* 0x000fda0003f18000 */
[----:B------:R-:W-:-:S04]  /*3890*/  @!P0 FMNMX.FTZ R2, R2, R3, !PT ;  /* 0x0000000302028209 */ /* 0x000fc80007810000 */
[----:B------:R-:W-:-:S04]  /*38a0*/  @!P0 F2FP.BF16.F32.PACK_AB R2, RZ, R2 ;  /* 0x00000002ff02823e */ /* 0x000fc800000010ff */
[----:B------:R-:W-:-:S07]  /*38b0*/  @!P0 PRMT R19, R2, 0x7610, R19 ;  /* 0x0000761002138816 */ /* 0x000fce0000000013 */
.L_x_26819:
[----:B------:R-:W-:Y:S05]  /*38c0*/  BSYNC.RECONVERGENT B0 ;  /* 0x0000000000007941 */ /* 0x000fea0003800200 */
.L_x_26818:
        /* <DEDUP_REMOVED lines=18> */
.L_x_26823:
[----:B------:R-:W-:-:S06]  /*39f0*/  IMAD.U32 R5, R19, 0x10000, RZ ;  /* 0x0001000013057824 */ /* 0x000fcc00078e00ff */
[----:B------:R-:W0:Y:S02]  /*3a00*/  F2I.S64.TRUNC R4, R5 ;  /* 0x0000000500047311 */ /* 0x000e24000020d900 */
[----:B0-----:R0:W-:Y:S01]  /*3a10*/  STG.E.U8 desc[UR36][R2.64], R4 ;  /* 0x0000000402007986 */ /* 0x0011e2000c101124 */
[----:B------:R-:W-:Y:S05]  /*3a20*/  BRA `(.L_x_26825) ;  /* 0x0000000c00707947 */ /* 0x000fea0003800000 */
.L_x_26822:
        /* <DEDUP_REMOVED lines=10> */
.L_x_26827:
[----:B------:R-:W-:-:S06]  /*3ad0*/  IMAD.U32 R19, R19, 0x10000, RZ ;  /* 0x0001000013137824 */ /* 0x000fcc00078e00ff */
[----:B------:R-:W0:Y:S02]  /*3ae0*/  F2I.FTZ.TRUNC.NTZ R19, R19 ;  /* 0x0000001300137305 */ /* 0x000e24000021f100 */
[----:B0-----:R0:W-:Y:S01]  /*3af0*/  STG.E desc[UR36][R2.64], R19 ;  /* 0x0000001302007986 */ /* 0x0011e2000c101924 */
[----:B------:R-:W-:Y:S05]  /*3b00*/  BRA `(.L_x_26825) ;  /* 0x0000000c00387947 */ /* 0x000fea0003800000 */
.L_x_26826:
[----:B------:R-:W-:-:S06]  /*3b10*/  IMAD.U32 R19, R19, 0x10000, RZ ;  /* 0x0001000013137824 */ /* 0x000fcc00078e00ff */
[----:B------:R-:W0:Y:S02]  /*3b20*/  F2I.FTZ.TRUNC.NTZ R19, R19 ;  /* 0x0000001300137305 */ /* 0x000e24000021f100 */
[----:B0-----:R0:W-:Y:S01]  /*3b30*/  STG.E.U16 desc[UR36][R2.64], R19 ;  /* 0x0000001302007986 */ /* 0x0011e2000c101524 */
[----:B------:R-:W-:Y:S05]  /*3b40*/  BRA `(.L_x_26825) ;  /* 0x0000000c00287947 */ /* 0x000fea0003800000 */
.L_x_26821:
        /* <DEDUP_REMOVED lines=9> */
.L_x_26829:
[----:B------:R-:W-:-:S05]  /*3be0*/  IMAD.U32 R0, R19, 0x10000, RZ ;  /* 0x0001000013007824 */ /* 0x000fca00078e00ff */
[----:B------:R-:W-:-:S05]  /*3bf0*/  F2FP.F16.F32.PACK_AB R0, RZ, R0 ;  /* 0x00000000ff00723e */ /* 0x000fca00000000ff */
[----:B------:R0:W-:Y:S01]  /*3c00*/  STG.E.U16 desc[UR36][R2.64], R0 ;  /* 0x0000000002007986 */ /* 0x0001e2000c101524 */
[----:B------:R-:W-:Y:S05]  /*3c10*/  BRA `(.L_x_26825) ;  /* 0x0000000800f47947 */ /* 0x000fea0003800000 */
.L_x_26828:
        /* <DEDUP_REMOVED lines=10> */
.L_x_26831:
[----:B------:R-:W-:-:S05]  /*3cc0*/  IMAD.U32 R19, R19, 0x10000, RZ ;  /* 0x0001000013137824 */ /* 0x000fca00078e00ff */
[----:B------:R-:W-:-:S04]  /*3cd0*/  F2FP.F16.F32.PACK_AB R5, RZ, R19 ;  /* 0x00000013ff05723e */ /* 0x000fc800000000ff */
[----:B------:R-:W-:-:S05]  /*3ce0*/  PRMT R5, R5, 0x5410, RZ ;  /* 0x0000541005057816 */ /* 0x000fca00000000ff */
[----:B------:R0:W-:Y:S01]  /*3cf0*/  STG.E desc[UR36][R2.64], R5 ;  /* 0x0000000502007986 */ /* 0x0001e2000c101924 */
[----:B------:R-:W-:Y:S05]  /*3d00*/  BRA `(.L_x_26825) ;  /* 0x0000000800b87947 */ /* 0x000fea0003800000 */
.L_x_26830:
[----:B------:R-:W-:-:S04]  /*3d10*/  IMAD.U32 R4, R19, 0x10000, RZ ;  /* 0x0001000013047824 */ /* 0x000fc800078e00ff */
[----:B------:R-:W-:-:S06]  /*3d20*/  FMUL.FTZ R4, R4, 1 ;  /* 0x3f80000004047820 */ /* 0x000fcc0000410000 */
[----:B------:R-:W0:Y:S02]  /*3d30*/  F2F.F64.F32 R4, R4 ;  /* 0x0000000400047310 */ /* 0x000e240000201800 */
[----:B0-----:R0:W-:Y:S01]  /*3d40*/  STG.E.64 desc[UR36][R2.64], R4 ;  /* 0x0000000402007986 */ /* 0x0011e2000c101b24 */
[----:B------:R-:W-:Y:S05]  /*3d50*/  BRA `(.L_x_26825) ;  /* 0x0000000800a47947 */ /* 0x000fea0003800000 */
.L_x_26820:
        /* <DEDUP_REMOVED lines=13> */
.L_x_26834:
[----:B------:R-:W-:Y:S02]  /*3e30*/  SHF.L.U32 R19, R19, 0x10, RZ ;  /* 0x0000001013137819 */ /* 0x000fe400000006ff */
[----:B------:R-:W-:-:S03]  /*3e40*/  CS2R R6, SRZ ;  /* 0x0000000000067805 */ /* 0x000fc6000001ff00 */
[----:B------:R-:W-:-:S06]  /*3e50*/  FMUL.FTZ R4, R19, 1 ;  /* 0x3f80000013047820 */ /* 0x000fcc0000410000 */
[----:B------:R-:W0:Y:S02]  /*3e60*/  F2F.F64.F32 R4, R4 ;  /* 0x0000000400047310 */ /* 0x000e240000201800 */
[----:B0-----:R3:W-:Y:S01]  /*3e70*/  STG.E.128 desc[UR36][R2.64], R4 ;  /* 0x0000000402007986 */ /* 0x0017e2000c101d24 */
[----:B------:R-:W-:Y:S05]  /*3e80*/  BRA `(.L_x_26825) ;  /* 0x0000000800587947 */ /* 0x000fea0003800000 */
.L_x_26833:
        /* <DEDUP_REMOVED lines=19> */
.L_x_26838:
[----:B------:R-:W-:Y:S05]  /*3fc0*/  BSYNC.RECONVERGENT B0 ;  /* 0x0000000000007941 */ /* 0x000fea0003800200 */
.L_x_26837:
[----:B------:R-:W-:-:S05]  /*3fd0*/  LOP3.LUT R5, R0, 0x80, R5, 0xf8, !PT ;  /* 0x0000008000057812 */ /* 0x000fca00078ef805 */
[----:B------:R1:W-:Y:S01]  /*3fe0*/  STG.E.U8 desc[UR36][R2.64], R5 ;  /* 0x0000000502007986 */ /* 0x0003e2000c101124 */
[----:B------:R-:W-:Y:S05]  /*3ff0*/  BRA `(.L_x_26825) ;  /* 0x0000000400fc7947 */ /* 0x000fea0003800000 */
.L_x_26836:
        /* <DEDUP_REMOVED lines=15> */
.L_x_26840:
[----:B------:R-:W-:Y:S05]  /*40f0*/  BSYNC.RECONVERGENT B0 ;  /* 0x0000000000007941 */ /* 0x000fea0003800200 */
.L_x_26839:
[----:B------:R-:W-:-:S05]  /*4100*/  LOP3.LUT R5, R0, 0x80, R5, 0xf8, !PT ;  /* 0x0000008000057812 */ /* 0x000fca00078ef805 */
[----:B------:R2:W-:Y:S01]  /*4110*/  STG.E.U8 desc[UR36][R2.64], R5 ;  /* 0x0000000502007986 */ /* 0x0005e2000c101124 */
[----:B------:R-:W-:Y:S05]  /*4120*/  BRA `(.L_x_26825) ;  /* 0x0000000400b07947 */ /* 0x000fea0003800000 */
.L_x_26835:
[----:B------:R0:W-:Y:S01]  /*4130*/  STG.E.U16 desc[UR36][R2.64], R19 ;  /* 0x0000001302007986 */ /* 0x0001e2000c101524 */
[----:B------:R-:W-:Y:S05]  /*4140*/  BRA `(.L_x_26825) ;  /* 0x0000000400a87947 */ /* 0x000fea0003800000 */
.L_x_26832:
        /* <DEDUP_REMOVED lines=12> */
.L_x_26843:
        /* <DEDUP_REMOVED lines=13> */
.L_x_26846:
[----:B------:R-:W-:-:S04]  /*42e0*/  SHF.R.U32.HI R0, RZ, 0x14, R5 ;  /* 0x00000014ff007819 */ /* 0x000fc80000011605 */
[----:B------:R-:W-:-:S04]  /*42f0*/  LOP3.LUT R0, R0, 0x1, RZ, 0xc0, !PT ;  /* 0x0000000100007812 */ /* 0x000fc800078ec0ff */
[----:B------:R-:W-:-:S04]  /*4300*/  IADD3 R0, PT, PT, R5, 0x487ffff, R0 ;  /* 0x0487ffff05007810 */ /* 0x000fc80007ffe000 */
[----:B------:R-:W-:-:S04]  /*4310*/  SHF.R.U32.HI R0, RZ, 0x14, R0 ;  /* 0x00000014ff007819 */ /* 0x000fc80000011600 */
[----:B------:R-:W-:-:S07]  /*4320*/  LOP3.LUT R4, R0, 0xff, RZ, 0xc0, !PT ;  /* 0x000000ff00047812 */ /* 0x000fce00078ec0ff */
.L_x_26847:
[----:B------:R-:W-:-:S04]  /*4330*/  SHF.R.U32.HI R5, RZ, 0x18, R5 ;  /* 0x00000018ff057819 */ /* 0x000fc80000011605 */
[----:B------:R-:W-:-:S04]  /*4340*/  LOP3.LUT R4, R4, 0x80, R5, 0xf8, !PT ;  /* 0x0000008004047812 */ /* 0x000fc800078ef805 */
[----:B------:R-:W-:-:S07]  /*4350*/  PRMT R0, R4, 0x7610, R0 ;  /* 0x0000761004007816 */ /* 0x000fce0000000000 */
.L_x_26845:
[----:B------:R-:W-:Y:S05]  /*4360*/  BSYNC.RECONVERGENT B0 ;  /* 0x0000000000007941 */ /* 0x000fea0003800200 */
.L_x_26844:
[----:B------:R0:W-:Y:S01]  /*4370*/  STG.E.U8 desc[UR36][R2.64], R0 ;  /* 0x0000000002007986 */ /* 0x0001e2000c101124 */
[----:B------:R-:W-:Y:S05]  /*4380*/  BRA `(.L_x_26825) ;  /* 0x0000000400187947 */ /* 0x000fea0003800000 */
.L_x_26842:
        /* <DEDUP_REMOVED lines=13> */
.L_x_26850:
[----:B------:R-:W-:-:S04]  /*4460*/  SHF.R.U32.HI R0, RZ, 0x15, R5 ;  /* 0x00000015ff007819 */ /* 0x000fc80000011605 */
[----:B------:R-:W-:-:S04]  /*4470*/  LOP3.LUT R0, R0, 0x1, RZ, 0xc0, !PT ;  /* 0x0000000100007812 */ /* 0x000fc800078ec0ff */
[----:B------:R-:W-:-:S04]  /*4480*/  IADD3 R0, PT, PT, R5, 0x88fffff, R0 ;  /* 0x088fffff05007810 */ /* 0x000fc80007ffe000 */
[----:B------:R-:W-:-:S04]  /*4490*/  SHF.R.U32.HI R0, RZ, 0x15, R0 ;  /* 0x00000015ff007819 */ /* 0x000fc80000011600 */
[----:B------:R-:W-:-:S07]  /*44a0*/  LOP3.LUT R4, R0, 0xff, RZ, 0xc0, !PT ;  /* 0x000000ff00047812 */ /* 0x000fce00078ec0ff */
.L_x_26851:
[----:B------:R-:W-:-:S04]  /*44b0*/  SHF.R.U32.HI R5, RZ, 0x18, R5 ;  /* 0x00000018ff057819 */ /* 0x000fc80000011605 */
[----:B------:R-:W-:-:S04]  /*44c0*/  LOP3.LUT R4, R4, 0x80, R5, 0xf8, !PT ;  /* 0x0000008004047812 */ /* 0x000fc800078ef805 */
[----:B------:R-:W-:-:S07]  /*44d0*/  PRMT R0, R4, 0x7610, R0 ;  /* 0x0000761004007816 */ /* 0x000fce0000000000 */
.L_x_26849:
[----:B------:R-:W-:Y:S05]  /*44e0*/  BSYNC.RECONVERGENT B0 ;  /* 0x0000000000007941 */ /* 0x000fea0003800200 */
.L_x_26848:
[----:B------:R0:W-:Y:S01]  /*44f0*/  STG.E.U8 desc[UR36][R2.64], R0 ;  /* 0x0000000002007986 */ /* 0x0001e2000c101124 */
[----:B------:R-:W-:Y:S05]  /*4500*/  BRA `(.L_x_26825) ;  /* 0x0000000000b87947 */ /* 0x000fea0003800000 */
.L_x_26841:
[----:B------:R-:W-:-:S09]  /*4510*/  UISETP.NE.AND UP0, UPT, UR4, 0x1c, UPT ;  /* 0x0000001c0400788c */ /* 0x000fd2000bf05270 */
[----:B------:R-:W-:Y:S05]  /*4520*/  BRA.U !UP0, `(.L_x_26852) ;  /* 0x0000000108a47547 */ /* 0x000fea000b800000 */
[----:B------:R-:W-:-:S09]  /*4530*/  UISETP.NE.AND UP0, UPT, UR4, 0x1d, UPT ;  /* 0x0000001d0400788c */ /* 0x000fd2000bf05270 */
[----:B------:R-:W-:Y:S05]  /*4540*/  BRA.U !UP0, `(.L_x_26853) ;  /* 0x00000001088c7547 */ /* 0x000fea000b800000 */
[----:B------:R-:W-:-:S09]  /*4550*/  UISETP.NE.AND UP0, UPT, UR4, 0x2c, UPT ;  /* 0x0000002c0400788c */ /* 0x000fd2000bf05270 */
[----:B------:R-:W-:Y:S05]  /*4560*/  BRA.U !UP0, `(.L_x_26854) ;  /* 0x0000000108447547 */ /* 0x000fea000b800000 */
.L_x_26824:
        /* <DEDUP_REMOVED lines=16> */
.L_x_26855:
[----:B------:R-:W-:Y:S05]  /*4670*/  BRA `(.L_x_26825) ;  /* 0x00000000005c7947 */ /* 0x000fea0003800000 */
.L_x_26854:
        /* <DEDUP_REMOVED lines=16> */
.L_x_26853:
[----:B------:R-:W-:-:S06]  /*4780*/  IMAD.U32 R4, R19, 0x10000, RZ ;  /* 0x0001000013047824 */ /* 0x000fcc00078e00ff */
[----:B------:R-:W0:Y:S02]  /*4790*/  F2I.U64.TRUNC R4, R4 ;  /* 0x0000000400047311 */ /* 0x000e24000020d800 */
[----:B0-----:R0:W-:Y:S01]  /*47a0*/  STG.E.64 desc[UR36][R2.64], R4 ;  /* 0x0000000402007986 */ /* 0x0011e2000c101b24 */
[----:B------:R-:W-:Y:S05]  /*47b0*/  BRA `(.L_x_26825) ;  /* 0x00000000000c7947 */ /* 0x000fea0003800000 */
.L_x_26852:
[----:B------:R-:W-:-:S06]  /*47c0*/  IMAD.U32 R19, R19, 0x10000, RZ ;  /* 0x0001000013137824 */ /* 0x000fcc00078e00ff */
[----:B------:R-:W0:Y:S02]  /*47d0*/  F2I.FTZ.U32.TRUNC.NTZ R19, R19 ;  /* 0x0000001300137305 */ /* 0x000e24000021f000 */
[----:B0-----:R0:W-:Y:S02]  /*47e0*/  STG.E desc[UR36][R2.64], R19 ;  /* 0x0000001302007986 */ /* 0x0011e4000c101924 */
.L_x_26825:
[----:B------:R-:W-:-:S07]  /*47f0*/  VIADD R17, R17, 0x80 ;  /* 0x0000008011117836 */ /* 0x000fce0000000000 */
.L_x_26748:
[----:B------:R-:W-:Y:S05]  /*4800*/  BSYNC.RECONVERGENT B6 ;  /* 0x0000000000067941 */ /* 0x000fea0003800200 */
.L_x_26747:
        /* <DEDUP_REMOVED lines=358> */
.L_x_26858:
        /* <DEDUP_REMOVED lines=19> */
.L_x_26862:
[----:B------:R-:W2:Y:S02]  /*5fa0*/  LDG.E.U8 R2, desc[UR36][R2.64] ;  /* 0x0000002402027981 */ /* 0x000ea4000c1e1100 */
[----:B--2---:R-:W-:-:S04]  /*5fb0*/  I2FP.F32.U32 R0, R2 ;  /* 0x0000000200007245 */ /* 0x004fc80000201000 */
[----:B------:R-:W-:-:S04]  /*5fc0*/  F2FP.BF16.F32.PACK_AB R0, RZ, R0 ;  /* 0x00000000ff00723e */ /* 0x000fc800000010ff */
[----:B------:R-:W-:Y:S01]  /*5fd0*/  PRMT R19, R0, 0x7610, R19 ;  /* 0x0000761000137816 */ /* 0x000fe20000000013 */
[----:B------:R-:W-:Y:S06]  /*5fe0*/  BRA `(.L_x_26864) ;  /* 0x0000000c00e07947 */ /* 0x000fec0003800000 */
.L_x_26861:
        /* <DEDUP_REMOVED lines=11> */
.L_x_26866:
[----:B------:R-:W2:Y:S02]  /*60a0*/  LDG.E R2, desc[UR36][R2.64] ;  /* 0x0000002402027981 */ /* 0x000ea4000c1e1900 */
[----:B--2---:R-:W-:-:S04]  /*60b0*/  I2FP.F32.S32 R0, R2 ;  /* 0x0000000200007245 */ /* 0x004fc80000201400 */
[----:B------:R-:W-:-:S04]  /*60c0*/  F2FP.BF16.F32.PACK_AB R0, RZ, R0 ;  /* 0x00000000ff00723e */ /* 0x000fc800000010ff */
[----:B------:R-:W-:Y:S01]  /*60d0*/  PRMT R19, R0, 0x7610, R19 ;  /* 0x0000761000137816 */ /* 0x000fe20000000013 */
[----:B------:R-:W-:Y:S06]  /*60e0*/  BRA `(.L_x_26864) ;  /* 0x0000000c00a07947 */ /* 0x000fec0003800000 */
.L_x_26865:
[----:B------:R-:W2:Y:S02]  /*60f0*/  LDG.E.U16 R2, desc[UR36][R2.64] ;  /* 0x0000002402027981 */ /* 0x000ea4000c1e1500 */
[----:B--2---:R-:W0:Y:S02]  /*6100*/  I2F.S16 R0, R2 ;  /* 0x0000000200007306 */ /* 0x004e240000101400 */
[----:B0-----:R-:W-:-:S04]  /*6110*/  F2FP.BF16.F32.PACK_AB R0, RZ, R0 ;  /* 0x00000000ff00723e */ /* 0x001fc800000010ff */
[----:B------:R-:W-:Y:S01]  /*6120*/  PRMT R19, R0, 0x7610, R19 ;  /* 0x0000761000137816 */ /* 0x000fe20000000013 */
[----:B------:R-:W-:Y:S06]  /*6130*/  BRA `(.L_x_26864) ;  /* 0x0000000c008c7947 */ /* 0x000fec0003800000 */
.L_x_26860:
        /* <DEDUP_REMOVED lines=9> */
.L_x_26868:
[----:B------:R-:W2:Y:S02]  /*61d0*/  LDG.E.U16 R0, desc[UR36][R2.64] ;  /* 0x0000002402007981 */ /* 0x000ea4000c1e1500 */
[----:B--2---:R-:W-:-:S05]  /*61e0*/  HADD2.F32 R0, -RZ, R0.H0_H0 ;  /* 0x20000000ff007230 */ /* 0x004fca0000004100 */
[----:B------:R-:W-:-:S04]  /*61f0*/  F2FP.BF16.F32.PACK_AB R0, RZ, R0 ;  /* 0x00000000ff00723e */ /* 0x000fc800000010ff */
[----:B------:R-:W-:Y:S01]  /*6200*/  PRMT R19, R0, 0x7610, R19 ;  /* 0x0000761000137816 */ /* 0x000fe20000000013 */
[----:B------:R-:W-:Y:S06]  /*6210*/  BRA `(.L_x_26864) ;  /* 0x0000000c00547947 */ /* 0x000fec0003800000 */
.L_x_26867:
        /* <DEDUP_REMOVED lines=9> */
.L_x_26870:
[----:B------:R-:W2:Y:S02]  /*62b0*/  LDG.E.U16 R2, desc[UR36][R2.64] ;  /* 0x0000002402027981 */ /* 0x000ea4000c1e1500 */
[----:B--2---:R-:W-:-:S05]  /*62c0*/  HADD2.F32 R0, -RZ, R2.H0_H0 ;  /* 0x20000002ff007230 */ /* 0x004fca0000004100 */
[----:B------:R-:W-:-:S04]  /*62d0*/  F2FP.BF16.F32.PACK_AB R0, RZ, R0 ;  /* 0x00000000ff00723e */ /* 0x000fc800000010ff */
[----:B------:R-:W-:Y:S01]  /*62e0*/  PRMT R19, R0, 0x7610, R19 ;  /* 0x0000761000137816 */ /* 0x000fe20000000013 */
[----:B------:R-:W-:Y:S06]  /*62f0*/  BRA `(.L_x_26864) ;  /* 0x0000000c001c7947 */ /* 0x000fec0003800000 */
.L_x_26869:
        /* <DEDUP_REMOVED lines=13> */
.L_x_26859:
        /* <DEDUP_REMOVED lines=14> */
.L_x_26873:
        /* <DEDUP_REMOVED lines=13> */
.L_x_26872:
        /* <DEDUP_REMOVED lines=27> */
.L_x_26875:
        /* <DEDUP_REMOVED lines=14> */
.L_x_26874:
[----:B------:R0:W5:Y:S01]  /*6810*/  LDG.E.U16 R19, desc[UR36][R2.64] ;  /* 0x0000002402137981 */ /* 0x000162000c1e1500 */
[----:B------:R-:W-:Y:S05]  /*6820*/  BRA `(.L_x_26864) ;  /* 0x0000000400d07947 */ /* 0x000fea0003800000 */
.L_x_26871:
        /* <DEDUP_REMOVED lines=13> */
.L_x_26878:
        /* <DEDUP_REMOVED lines=21> */
.L_x_26882:
[----:B------:R-:W-:Y:S05]  /*6a50*/  BSYNC.RECONVERGENT B1 ;  /* 0x0000000000017941 */ /* 0x000fea0003800200 */
.L_x_26881:
[----:B------:R-:W-:Y:S01]  /*6a60*/  IMAD.SHL.U32 R0, R0, 0x100000, RZ ;  /* 0x0010000000007824 */ /* 0x000fe200078e00ff */
[----:B------:R-:W-:-:S04]  /*6a70*/  LEA R2, R2, 0x3b800000, 0x17 ;  /* 0x3b80000002027811 */ /* 0x000fc800078eb8ff */
[----:B------:R-:W-:-:S07]  /*6a80*/  LOP3.LUT R0, R2, R0, R7, 0xfe, !PT ;  /* 0x0000000002007212 */ /* 0x000fce00078efe07 */
.L_x_26880:
[----:B------:R-:W-:Y:S05]  /*6a90*/  BSYNC.RECONVERGENT B0 ;  /* 0x0000000000007941 */ /* 0x000fea0003800200 */
.L_x_26879:
[----:B------:R-:W-:-:S04]  /*6aa0*/  F2FP.BF16.F32.PACK_AB R0, RZ, R0 ;  /* 0x00000000ff00723e */ /* 0x000fc800000010ff */
[----:B------:R-:W-:Y:S01]  /*6ab0*/  PRMT R19, R0, 0x7610, R19 ;  /* 0x0000761000137816 */ /* 0x000fe20000000013 */
[----:B------:R-:W-:Y:S06]  /*6ac0*/  BRA `(.L_x_26864) ;  /* 0x0000000400287947 */ /* 0x000fec0003800000 */
.L_x_26877:
        /* <DEDUP_REMOVED lines=21> */
.L_x_26886:
[----:B------:R-:W-:Y:S05]  /*6c20*/  BSYNC.RECONVERGENT B1 ;  /* 0x0000000000017941 */ /* 0x000fea0003800200 */
.L_x_26885:
[----:B------:R-:W-:Y:S01]  /*6c30*/  IMAD.SHL.U32 R0, R0, 0x200000, RZ ;  /* 0x0020000000007824 */ /* 0x000fe200078e00ff */
[----:B------:R-:W-:-:S04]  /*6c40*/  LEA R2, R2, 0x37800000, 0x17 ;  /* 0x3780000002027811 */ /* 0x000fc800078eb8ff */
[----:B------:R-:W-:-:S07]  /*6c50*/  LOP3.LUT R0, R2, R0, R7, 0xfe, !PT ;  /* 0x0000000002007212 */ /* 0x000fce00078efe07 */
.L_x_26884:
[----:B------:R-:W-:Y:S05]  /*6c60*/  BSYNC.RECONVERGENT B0 ;  /* 0x0000000000007941 */ /* 0x000fea0003800200 */
.L_x_26883:
[----:B------:R-:W-:-:S04]  /*6c70*/  F2FP.BF16.F32.PACK_AB R0, RZ, R0 ;  /* 0x00000000ff00723e */ /* 0x000fc800000010ff */
[----:B------:R-:W-:Y:S01]  /*6c80*/  PRMT R19, R0, 0x7610, R19 ;  /* 0x0000761000137816 */ /* 0x000fe20000000013 */
[----:B------:R-:W-:Y:S06]  /*6c90*/  BRA `(.L_x_26864) ;  /* 0x0000000000b47947 */ /* 0x000fec0003800000 */
.L_x_26876:
        /* <DEDUP_REMOVED lines=14> */
.L_x_26890:
[----:B------:R-:W-:Y:S05]  /*6d80*/  BSYNC.RECONVERGENT B0 ;  /* 0x0000000000007941 */ /* 0x000fea0003800200 */
.L_x_26889:
[----:B------:R-:W-:-:S04]  /*6d90*/  F2FP.BF16.F32.PACK_AB R0, RZ, R0 ;  /* 0x00000000ff00723e */ /* 0x000fc800000010ff */
[----:B------:R-:W-:Y:S01]  /*6da0*/  PRMT R19, R0, 0x7610, R19 ;  /* 0x0000761000137816 */ /* 0x000fe20000000013 */
[----:B------:R-:W-:Y:S06]  /*6db0*/  BRA `(.L_x_26864) ;  /* 0x00000000006c7947 */ /* 0x000fec0003800000 */
.L_x_26863:
        /* <DEDUP_REMOVED lines=16> */
.L_x_26891:
[----:B------:R-:W-:Y:S01]  /*6ec0*/  PRMT R19, RZ, 0x7610, R19 ;  /* 0x00007610ff137816 */ /* 0x000fe20000000013 */
[----:B------:R-:W-:Y:S06]  /*6ed0*/  BRA `(.L_x_26864) ;  /* 0x0000000000247947 */ /* 0x000fec0003800000 */
.L_x_26888:
[----:B------:R-:W2:Y:S02]  /*6ee0*/  LDG.E.64 R2, desc[UR36][R2.64] ;  /* 0x0000002402027981 */ /* 0x000ea4000c1e1b00 */
[----:B--2---:R-:W0:Y:S02]  /*6ef0*/  I2F.U64 R0, R2 ;  /* 0x0000000200007312 */ /* 0x004e240000301000 */
[----:B0-----:R-:W-:-:S04]  /*6f00*/  F2FP.BF16.F32.PACK_AB R0, RZ, R0 ;  /* 0x00000000ff00723e */ /* 0x001fc800000010ff */
[----:B------:R-:W-:Y:S01]  /*6f10*/  PRMT R19, R0, 0x7610, R19 ;  /* 0x0000761000137816 */ /* 0x000fe20000000013 */
[----:B------:R-:W-:Y:S06]  /*6f20*/  BRA `(.L_x_26864) ;  /* 0x0000000000107947 */ /* 0x000fec0003800000 */
.L_x_26887:
[----:B------:R-:W2:Y:S02]  /*6f30*/  LDG.E R2, desc[UR36][R2.64] ;  /* 0x0000002402027981 */ /* 0x000ea4000c1e1900 */
[----:B--2---:R-:W-:-:S04]  /*6f40*/  I2FP.F32.U32 R0, R2 ;  /* 0x0000000200007245 */ /* 0x004fc80000201000 */
[----:B------:R-:W-:-:S04]  /*6f50*/  F2FP.BF16.F32.PACK_AB R0, RZ, R0 ;  /* 0x00000000ff00723e */ /* 0x000fc800000010ff */
[----:B------:R-:W-:-:S07]  /*6f60*/  PRMT R19, R0, 0x7610, R19 ;  /* 0x0000761000137816 */ /* 0x000fce0000000013 */
.L_x_26864:
        /* <DEDUP_REMOVED lines=18> */
.L_x_26895:
[----:B------:R-:W2:Y:S02]  /*7090*/  LDG.E.U8 R2, desc[UR36][R2.64] ;  /* 0x0000002402027981 */ /* 0x000ea4000c1e1100 */
[----:B--2---:R-:W-:-:S04]  /*70a0*/  I2FP.F32.U32 R0, R2 ;  /* 0x0000000200007245 */ /* 0x004fc80000201000 */
[----:B------:R-:W-:Y:S01]  /*70b0*/  F2FP.BF16.F32.PACK_AB R0, RZ, R0 ;  /* 0x00000000ff00723e */ /* 0x000fe200000010ff */
[----:B------:R-:W-:Y:S06]  /*70c0*/  BRA `(.L_x_26897) ;  /* 0x0000000c00a47947 */ /* 0x000fec0003800000 */
.L_x_26894:
        /* <DEDUP_REMOVED lines=10> */
.L_x_26899:
[----:B------:R-:W2:Y:S02]  /*7170*/  LDG.E R2, desc[UR36][R2.64] ;  /* 0x0000002402027981 */ /* 0x000ea4000c1e1900 */
[----:B--2---:R-:W-:-:S04]  /*7180*/  I2FP.F32.S32 R0, R2 ;  /* 0x0000000200007245 */ /* 0x004fc80000201400 */
[----:B------:R-:W-:Y:S01]  /*7190*/  F2FP.BF16.F32.PACK_AB R0, RZ, R0 ;  /* 0x00000000ff00723e */ /* 0x000fe200000010ff */
[----:B------:R-:W-:Y:S06]  /*71a0*/  BRA `(.L_x_26897) ;  /* 0x0000000c006c7947 */ /* 0x000fec0003800000 */
.L_x_26898:
[----:B------:R-:W2:Y:S02]  /*71b0*/  LDG.E.U16 R2, desc[UR36][R2.64] ;  /* 0x0000002402027981 */ /* 0x000ea4000c1e1500 */
[----:B--2---:R-:W0:Y:S02]  /*71c0*/  I2F.S16 R0, R2 ;  /* 0x0000000200007306 */ /* 0x004e240000101400 */
[----:B0-----:R-:W-:Y:S01]  /*71d0*/  F2FP.BF16.F32.PACK_AB R0, RZ, R0 ;  /* 0x00000000ff00723e */ /* 0x001fe200000010ff */
[----:B------:R-:W-:Y:S06]  /*71e0*/  BRA `(.L_x_26897) ;  /* 0x0000000c005c7947 */ /* 0x000fec0003800000 */
.L_x_26893:
        /* <DEDUP_REMOVED lines=9> */
.L_x_26901:
[----:B------:R-:W2:Y:S02]  /*7280*/  LDG.E.U16 R0, desc[UR36][R2.64] ;  /* 0x0000002402007981 */ /* 0x000ea4000c1e1500 */
[----:B--2---:R-:W-:-:S05]  /*7290*/  HADD2.F32 R0, -RZ, R0.H0_H0 ;  /* 0x20000000ff007230 */ /* 0x004fca0000004100 */
[----:B------:R-:W-:Y:S01]  /*72a0*/  F2FP.BF16.F32.PACK_AB R0, RZ, R0 ;  /* 0x00000000ff00723e */ /* 0x000fe200000010ff */
[----:B------:R-:W-:Y:S06]  /*72b0*/  BRA `(.L_x_26897) ;  /* 0x0000000c00287947 */ /* 0x000fec0003800000 */
.L_x_26900:
        /* <DEDUP_REMOVED lines=9> */
.L_x_26903:
[----:B------:R-:W2:Y:S02]  /*7350*/  LDG.E.U16 R2, desc[UR36][R2.64] ;  /* 0x0000002402027981 */ /* 0x000ea4000c1e1500 */
[----:B--2---:R-:W-:-:S05]  /*7360*/  HADD2.F32 R0, -RZ, R2.H0_H0 ;  /* 0x20000002ff007230 */ /* 0x004fca0000004100 */
[----:B------:R-:W-:Y:S01]  /*7370*/  F2FP.BF16.F32.PACK_AB R0, RZ, R0 ;  /* 0x00000000ff00723e */ /* 0x000fe200000010ff */
[----:B------:R-:W-:Y:S06]  /*7380*/  BRA `(.L_x_26897) ;  /* 0x0000000800f47947 */ /* 0x000fec0003800000 */
.L_x_26902:
        /* <DEDUP_REMOVED lines=12> */
.L_x_26892:
        /* <DEDUP_REMOVED lines=13> */
.L_x_26906:
        /* <DEDUP_REMOVED lines=12> */
.L_x_26905:
        /* <DEDUP_REMOVED lines=27> */
.L_x_26908:
        /* <DEDUP_REMOVED lines=13> */
.L_x_26907:
[----:B------:R0:W5:Y:S01]  /*7860*/  LDG.E.U16 R0, desc[UR36][R2.64] ;  /* 0x0000002402007981 */ /* 0x000162000c1e1500 */
[----:B------:R-:W-:Y:S05]  /*7870*/  BRA `(.L_x_26897) ;  /* 0x0000000400b87947 */ /* 0x000fea0003800000 */
.L_x_26904:
        /* <DEDUP_REMOVED lines=12> */
.L_x_26911:
        /* <DEDUP_REMOVED lines=21> */
.L_x_26915:
[----:B------:R-:W-:Y:S05]  /*7a90*/  BSYNC.RECONVERGENT B1 ;  /* 0x0000000000017941 */ /* 0x000fea0003800200 */
.L_x_26914:
[----:B------:R-:W-:Y:S02]  /*7aa0*/  SHF.L.U32 R0, R0, 0x14, RZ ;  /* 0x0000001400007819 */ /* 0x000fe400000006ff */
[----:B------:R-:W-:-:S04]  /*7ab0*/  LEA R2, R2, 0x3b800000, 0x17 ;  /* 0x3b80000002027811 */ /* 0x000fc800078eb8ff */
[----:B------:R-:W-:-:S07]  /*7ac0*/  LOP3.LUT R0, R2, R0, R7, 0xfe, !PT ;  /* 0x0000000002007212 */ /* 0x000fce00078efe07 */
.L_x_26913:
[----:B------:R-:W-:Y:S05]  /*7ad0*/  BSYNC.RECONVERGENT B0 ;  /* 0x0000000000007941 */ /* 0x000fea0003800200 */
.L_x_26912:
[----:B------:R-:W-:Y:S01]  /*7ae0*/  F2FP.BF16.F32.PACK_AB R0, RZ, R0 ;  /* 0x00000000ff00723e */ /* 0x000fe200000010ff */
[----:B------:R-:W-:Y:S06]  /*7af0*/  BRA `(.L_x_26897) ;  /* 0x0000000400187947 */ /* 0x000fec0003800000 */
.L_x_26910:
        /* <DEDUP_REMOVED lines=21> */
.L_x_26919:
[----:B------:R-:W-:Y:S05]  /*7c50*/  BSYNC.RECONVERGENT B1 ;  /* 0x0000000000017941 */ /* 0x000fea0003800200 */
.L_x_26918:
[----:B------:R-:W-:Y:S01]  /*7c60*/  IMAD.SHL.U32 R0, R0, 0x200000, RZ ;  /* 0x0020000000007824 */ /* 0x000fe200078e00ff */
[----:B------:R-:W-:-:S04]  /*7c70*/  LEA R2, R2, 0x37800000, 0x17 ;  /* 0x3780000002027811 */ /* 0x000fc800078eb8ff */
[----:B------:R-:W-:-:S07]  /*7c80*/  LOP3.LUT R0, R2, R0, R7, 0xfe, !PT ;  /* 0x0000000002007212 */ /* 0x000fce00078efe07 */
.L_x_26917:
[----:B------:R-:W-:Y:S05]  /*7c90*/  BSYNC.RECONVERGENT B0 ;  /* 0x0000000000007941 */ /* 0x000fea0003800200 */
.L_x_26916:
[----:B------:R-:W-:Y:S01]  /*7ca0*/  F2FP.BF16.F32.PACK_AB R0, RZ, R0 ;  /* 0x00000000ff00723e */ /* 0x000fe200000010ff */
[----:B------:R-:W-:Y:S06]  /*7cb0*/  BRA `(.L_x_26897) ;  /* 0x0000000000a87947 */ /* 0x000fec0003800000 */
.L_x_26909:
        /* <DEDUP_REMOVED lines=14> */
.L_x_26923:
[----:B------:R-:W-:Y:S05]  /*7da0*/  BSYNC.RECONVERGENT B0 ;  /* 0x0000000000007941 */ /* 0x000fea0003800200 */
.L_x_26922:
[----:B------:R-:W-:Y:S01]  /*7db0*/  F2FP.BF16.F32.PACK_AB R0, RZ, R0 ;  /* 0x00000000ff00723e */ /* 0x000fe200000010ff */
[----:B------:R-:W-:Y:S06]  /*7dc0*/  BRA `(.L_x_26897) ;  /* 0x0000000000647947 */ /* 0x000fec0003800000 */
.L_x_26896:
        /* <DEDUP_REMOVED lines=16> */
.L_x_26924:
[----:B------:R-:W-:Y:S01]  /*7ed0*/  PRMT R0, RZ, 0x7610, R0 ;  /* 0x00007610ff007816 */ /* 0x000fe20000000000 */
[----:B------:R-:W-:Y:S06]  /*7ee0*/  BRA `(.L_x_26897) ;  /* 0x00000000001c7947 */ /* 0x000fec0003800000 */
.L_x_26921:
[----:B------:R-:W2:Y:S02]  /*7ef0*/  LDG.E.64 R2, desc[UR36][R2.64] ;  /* 0x0000002402027981 */ /* 0x000ea4000c1e1b00 */
[----:B--2---:R-:W0:Y:S02]  /*7f00*/  I2F.U64 R0, R2 ;  /* 0x0000000200007312 */ /* 0x004e240000301000 */
[----:B0-----:R-:W-:Y:S01]  /*7f10*/  F2FP.BF16.F32.PACK_AB R0, RZ, R0 ;  /* 0x00000000ff00723e */ /* 0x001fe200000010ff */
[----:B------:R-:W-:Y:S06]  /*7f20*/  BRA `(.L_x_26897) ;  /* 0x00000000000c7947 */ /* 0x000fec0003800000 */
.L_x_26920:
[----:B------:R-:W2:Y:S02]  /*7f30*/  LDG.E R2, desc[UR36][R2.64] ;  /* 0x0000002402027981 */ /* 0x000ea4000c1e1900 */
[----:B--2---:R-:W-:-:S04]  /*7f40*/  I2FP.F32.U32 R0, R2 ;  /* 0x0000000200007245 */ /* 0x004fc80000201000 */
[----:B------:R-:W-:-:S07]  /*7f50*/  F2FP.BF16.F32.PACK_AB R0, RZ, R0 ;  /* 0x00000000ff00723e */ /* 0x000fce00000010ff */
.L_x_26897:
[----:B0----5:R-:W-:Y:S01]  /*7f60*/  IMAD.U32 R2, R19, 0x10000, RZ ;  /* 0x0001000013027824 */ /* 0x021fe200078e00ff */
[----:B------:R-:W-:Y:S04]  /*7f70*/  BSSY.RECONVERGENT B0, `(.L_x_26925) ;  /* 0x0000009000007945 */ /* 0x000fe80003800200 */
        /* <DEDUP_REMOVED lines=8> */
.L_x_26926:
[----:B------:R-:W-:Y:S05]  /*8000*/  BSYNC.RECONVERGENT B0 ;  /* 0x0000000000007941 */ /* 0x000fea0003800200 */
.L_x_26925:
        /* <DEDUP_REMOVED lines=18> */
.L_x_26930:
[----:B------:R-:W-:-:S06]  /*8130*/  IMAD.U32 R5, R19, 0x10000, RZ ;  /* 0x0001000013057824 */ /* 0x000fcc00078e00ff */
[----:B------:R-:W0:Y:S02]  /*8140*/  F2I.S64.TRUNC R4, R5 ;  /* 0x0000000500047311 */ /* 0x000e24000020d900 */
[----:B0-----:R0:W-:Y:S01]  /*8150*/  STG.E.U8 desc[UR36][R2.64], R4 ;  /* 0x0000000402007986 */ /* 0x0011e2000c101124 */
[----:B------:R-:W-:Y:S05]  /*8160*/  BRA `(.L_x_26932) ;  /* 0x0000000c006c7947 */ /* 0x000fea0003800000 */
.L_x_26929:
        /* <DEDUP_REMOVED lines=10> */
.L_x_26934:
[----:B------:R-:W-:-:S06]  /*8210*/  IMAD.U32 R19, R19, 0x10000, RZ ;  /* 0x0001000013137824 */ /* 0x000fcc00078e00ff */
[----:B------:R-:W0:Y:S02]  /*8220*/  F2I.FTZ.TRUNC.NTZ R19, R19 ;  /* 0x0000001300137305 */ /* 0x000e24000021f100 */
[----:B0-----:R0:W-:Y:S01]  /*8230*/  STG.E desc[UR36][R2.64], R19 ;  /* 0x0000001302007986 */ /* 0x0011e2000c101924 */
[----:B------:R-:W-:Y:S05]  /*8240*/  BRA `(.L_x_26932) ;  /* 0x0000000c00347947 */ /* 0x000fea0003800000 */
.L_x_26933:
[----:B------:R-:W-:-:S06]  /*8250*/  IMAD.U32 R19, R19, 0x10000, RZ ;  /* 0x0001000013137824 */ /* 0x000fcc00078e00ff */
[----:B------:R-:W0:Y:S02]  /*8260*/  F2I.FTZ.TRUNC.NTZ R19, R19 ;  /* 0x0000001300137305 */ /* 0x000e24000021f100 */
[----:B0-----:R0:W-:Y:S01]  /*8270*/  STG.E.U16 desc[UR36][R2.64], R19 ;  /* 0x0000001302007986 */ /* 0x0011e2000c101524 */
[----:B------:R-:W-:Y:S05]  /*8280*/  BRA `(.L_x_26932) ;  /* 0x0000000c00247947 */ /* 0x000fea0003800000 */
.L_x_26928:
        /* <DEDUP_REMOVED lines=9> */
.L_x_26936:
[----:B------:R-:W-:-:S05]  /*8320*/  IMAD.U32 R0, R19, 0x10000, RZ ;  /* 0x0001000013007824 */ /* 0x000fca00078e00ff */
[----:B------:R-:W-:-:S05]  /*8330*/  F2FP.F16.F32.PACK_AB R0, RZ, R0 ;  /* 0x00000000ff00723e */ /* 0x000fca00000000ff */
[----:B------:R0:W-:Y:S01]  /*8340*/  STG.E.U16 desc[UR36][R2.64], R0 ;  /* 0x0000000002007986 */ /* 0x0001e2000c101524 */
[----:B------:R-:W-:Y:S05]  /*8350*/  BRA `(.L_x_26932) ;  /* 0x0000000800f07947 */ /* 0x000fea0003800000 */
.L_x_26935:
        /* <DEDUP_REMOVED lines=10> */
.L_x_26938:
[----:B------:R-:W-:-:S05]  /*8400*/  IMAD.U32 R19, R19, 0x10000, RZ ;  /* 0x0001000013137824 */ /* 0x000fca00078e00ff */
[----:B------:R-:W-:-:S04]  /*8410*/  F2FP.F16.F32.PACK_AB R5, RZ, R19 ;  /* 0x00000013ff05723e */ /* 0x000fc800000000ff */
[----:B------:R-:W-:-:S05]  /*8420*/  PRMT R5, R5, 0x5410, RZ ;  /* 0x0000541005057816 */ /* 0x000fca00000000ff */
[----:B------:R0:W-:Y:S01]  /*8430*/  STG.E desc[UR36][R2.64], R5 ;  /* 0x0000000502007986 */ /* 0x0001e2000c101924 */
[----:B------:R-:W-:Y:S05]  /*8440*/  BRA `(.L_x_26932) ;  /* 0x0000000800b47947 */ /* 0x000fea0003800000 */
.L_x_26937:
[----:B------:R-:W-:-:S04]  /*8450*/  IMAD.U32 R4, R19, 0x10000, RZ ;  /* 0x0001000013047824 */ /* 0x000fc800078e00ff */
[----:B------:R-:W-:-:S06]  /*8460*/  FMUL.FTZ R4, R4, 1 ;  /* 0x3f80000004047820 */ /* 0x000fcc0000410000 */
[----:B------:R-:W0:Y:S02]  /*8470*/  F2F.F64.F32 R4, R4 ;  /* 0x0000000400047310 */ /* 0x000e240000201800 */
[----:B0-----:R0:W-:Y:S01]  /*8480*/  STG.E.64 desc[UR36][R2.64], R4 ;  /* 0x0000000402007986 */ /* 0x0011e2000c101b24 */
[----:B------:R-:W-:Y:S05]  /*8490*/  BRA `(.L_x_26932) ;  /* 0x0000000800a07947 */ /* 0x000fea0003800000 */
.L_x_26927:
        /* <DEDUP_REMOVED lines=14> */
.L_x_26942:
        /* <DEDUP_REMOVED lines=18> */
.L_x_26945:
[----:B------:R-:W-:-:S04]  /*86a0*/  SHF.R.U32.HI R5, RZ, 0x18, R5 ;  /* 0x00000018ff057819 */ /* 0x000fc80000011605 */
[----:B------:R-:W-:-:S07]  /*86b0*/  LOP3.LUT R0, R0, 0x80, R5, 0xf8, !PT ;  /* 0x0000008000007812 */ /* 0x000fce00078ef805 */
.L_x_26944:
[----:B------:R-:W-:Y:S05]  /*86c0*/  BSYNC.RECONVERGENT B0 ;  /* 0x0000000000007941 */ /* 0x000fea0003800200 */
.L_x_26943:
[----:B------:R0:W-:Y:S01]  /*86d0*/  STG.E.U8 desc[UR36][R2.64], R0 ;  /* 0x0000000002007986 */ /* 0x0001e2000c101124 */
[----:B------:R-:W-:Y:S05]  /*86e0*/  BRA `(.L_x_26932) ;  /* 0x00000008000c7947 */ /* 0x000fea0003800000 */
.L_x_26941:
        /* <DEDUP_REMOVED lines=18> */
.L_x_26948:
[----:B------:R-:W-:-:S04]  /*8810*/  SHF.R.U32.HI R5, RZ, 0x18, R5 ;  /* 0x00000018ff057819 */ /* 0x000fc80000011605 */
[----:B------:R-:W-:-:S07]  /*8820*/  LOP3.LUT R0, R0, 0x80, R5, 0xf8, !PT ;  /* 0x0000008000007812 */ /* 0x000fce00078ef805 */
.L_x_26947:
[----:B------:R-:W-:Y:S05]  /*8830*/  BSYNC.RECONVERGENT B0 ;  /* 0x0000000000007941 */ /* 0x000fea0003800200 */
.L_x_26946:
[----:B------:R0:W-:Y:S01]  /*8840*/  STG.E.U8 desc[UR36][R2.64], R0 ;  /* 0x0000000002007986 */ /* 0x0001e2000c101124 */
[----:B------:R-:W-:Y:S05]  /*8850*/  BRA `(.L_x_26932) ;  /* 0x0000000400b07947 */ /* 0x000fea0003800000 */
.L_x_26940:
        /* <DEDUP_REMOVED lines=22> */
.L_x_26950:
[----:B------:R-:W-:-:S06]  /*89c0*/  IMAD.U32 R4, R19, 0x10000, RZ ;  /* 0x0001000013047824 */ /* 0x000fcc00078e00ff */
[----:B------:R-:W0:Y:S02]  /*89d0*/  F2I.U64.TRUNC R4, R4 ;  /* 0x0000000400047311 */ /* 0x000e24000020d800 */
[----:B0-----:R0:W-:Y:S01]  /*89e0*/  STG.E.64 desc[UR36][R2.64], R4 ;  /* 0x0000000402007986 */ /* 0x0011e2000c101b24 */
[----:B------:R-:W-:Y:S05]  /*89f0*/  BRA `(.L_x_26932) ;  /* 0x0000000400487947 */ /* 0x000fea0003800000 */
.L_x_26949:
[----:B------:R-:W-:-:S06]  /*8a00*/  IMAD.U32 R19, R19, 0x10000, RZ ;  /* 0x0001000013137824 */ /* 0x000fcc00078e00ff */
[----:B------:R-:W0:Y:S02]  /*8a10*/  F2I.FTZ.U32.TRUNC.NTZ R19, R19 ;  /* 0x0000001300137305 */ /* 0x000e24000021f000 */
[----:B0-----:R0:W-:Y:S01]  /*8a20*/  STG.E desc[UR36][R2.64], R19 ;  /* 0x0000001302007986 */ /* 0x0011e2000c101924 */
[----:B------:R-:W-:Y:S05]  /*8a30*/  BRA `(.L_x_26932) ;  /* 0x0000000400387947 */ /* 0x000fea0003800000 */
.L_x_26939:
        /* <DEDUP_REMOVED lines=11> */
.L_x_26952:
[----:B------:R-:W-:Y:S01]  /*8af0*/  IMAD.U32 R19, R19, 0x10000, RZ ;  /* 0x0001000013137824 */ /* 0x000fe200078e00ff */
[----:B------:R-:W-:-:S03]  /*8b00*/  CS2R R6, SRZ ;  /* 0x0000000000067805 */ /* 0x000fc6000001ff00 */
[----:B------:R-:W-:-:S06]  /*8b10*/  FMUL.FTZ R4, R19, 1 ;  /* 0x3f80000013047820 */ /* 0x000fcc0000410000 */
[----:B------:R-:W0:Y:S02]  /*8b20*/  F2F.F64.F32 R4, R4 ;  /* 0x0000000400047310 */ /* 0x000e240000201800 */
[----:B0-----:R0:W-:Y:S01]  /*8b30*/  STG.E.128 desc[UR36][R2.64], R4 ;  /* 0x0000000402007986 */ /* 0x0011e2000c101d24 */
[----:B------:R-:W-:Y:S05]  /*8b40*/  BRA `(.L_x_26932) ;  /* 0x0000000000f47947 */ /* 0x000fea0003800000 */
.L_x_26951:
[----:B------:R-:W-:-:S09]  /*8b50*/  UISETP.NE.AND UP0, UPT, UR4, 0xf, UPT ;  /* 0x0000000f0400788c */ /* 0x000fd2000bf05270 */
[----:B------:R-:W-:Y:S05]  /*8b60*/  BRA.U !UP0, `(.L_x_26953) ;  /* 0x0000000108e87547 */ /* 0x000fea000b800000 */
[----:B------:R-:W-:-:S09]  /*8b70*/  UISETP.NE.AND UP0, UPT, UR4, 0x17, UPT ;  /* 0x000000170400788c */ /* 0x000fd2000bf05270 */
[----:B------:R-:W-:Y:S05]  /*8b80*/  BRA.U !UP0, `(.L_x_26954) ;  /* 0x0000000108907547 */ /* 0x000fea000b800000 */
[----:B------:R-:W-:-:S09]  /*8b90*/  UISETP.NE.AND UP0, UPT, UR4, 0x18, UPT ;  /* 0x000000180400788c */ /* 0x000fd2000bf05270 */
[----:B------:R-:W-:Y:S05]  /*8ba0*/  BRA.U !UP0, `(.L_x_26955) ;  /* 0x0000000108447547 */ /* 0x000fea000b800000 */
.L_x_26931:
        /* <DEDUP_REMOVED lines=16> */
.L_x_26956:
[----:B------:R-:W-:Y:S05]  /*8cb0*/  BRA `(.L_x_26932) ;  /* 0x0000000000987947 */ /* 0x000fea0003800000 */
.L_x_26955:
        /* <DEDUP_REMOVED lines=13> */
.L_x_26958:
[----:B------:R-:W-:Y:S05]  /*8d90*/  BSYNC.RECONVERGENT B0 ;  /* 0x0000000000007941 */ /* 0x000fea0003800200 */
.L_x_26957:
[----:B------:R-:W-:-:S05]  /*8da0*/  LOP3.LUT R5, R0, 0x80, R5, 0xf8, !PT ;  /* 0x0000008000057812 */ /* 0x000fca00078ef805 */
[----:B------:R3:W-:Y:S01]  /*8db0*/  STG.E.U8 desc[UR36][R2.64], R5 ;  /* 0x0000000502007986 */ /* 0x0007e2000c101124 */
[----:B------:R-:W-:Y:S05]  /*8dc0*/  BRA `(.L_x_26932) ;  /* 0x0000000000547947 */ /* 0x000fea0003800000 */
.L_x_26954:
        /* <DEDUP_REMOVED lines=12> */
.L_x_26960:
[----:B------:R-:W-:Y:S01]  /*8e90*/  IMAD.MOV.U32 R0, RZ, RZ, 0x7f ;  /* 0x0000007fff007424 */ /* 0x000fe200078e00ff */
[----:B------:R-:W-:-:S04]  /*8ea0*/  ISETP.GT.U32.AND P0, PT, R4, 0x7f800000, PT ;  /* 0x7f8000000400780c */ /* 0x000fc80003f04070 */
[----:B------:R-:W-:-:S09]  /*8eb0*/  SEL R0, R0, 0x7c, P0 ;  /* 0x0000007c00007807 */ /* 0x000fd20000000000 */
.L_x_26961:
[----:B------:R-:W-:Y:S05]  /*8ec0*/  BSYNC.RECONVERGENT B0 ;  /* 0x0000000000007941 */ /* 0x000fea0003800200 */
.L_x_26959:
[----:B------:R-:W-:-:S04]  /*8ed0*/  SHF.R.U32.HI R5, RZ, 0x18, R5 ;  /* 0x00000018ff057819 */ /* 0x000fc80000011605 */
[----:B------:R-:W-:-:S05]  /*8ee0*/  LOP3.LUT R5, R0, 0x80, R5, 0xf8, !PT ;  /* 0x0000008000057812 */ /* 0x000fca00078ef805 */
[----:B------:R2:W-:Y:S01]  /*8ef0*/  STG.E.U8 desc[UR36][R2.64], R5 ;  /* 0x0000000502007986 */ /* 0x0005e2000c101124 */
[----:B------:R-:W-:Y:S05]  /*8f00*/  BRA `(.L_x_26932) ;  /* 0x0000000000047947 */ /* 0x000fea0003800000 */
.L_x_26953:
[----:B------:R4:W-:Y:S02]  /*8f10*/  STG.E.U16 desc[UR36][R2.64], R19 ;  /* 0x0000001302007986 */ /* 0x0009e4000c101524 */
.L_x_26932:
[----:B------:R-:W-:-:S07]  /*8f20*/  VIADD R17, R17, 0x80 ;  /* 0x0000008011117836 */ /* 0x000fce0000000000 */
.L_x_26857:
[----:B------:R-:W-:Y:S05]  /*8f30*/  BSYNC.RECONVERGENT B6 ;  /* 0x0000000000067941 */ /* 0x000fea0003800200 */
.L_x_26856:
        /* <DEDUP_REMOVED lines=358> */
.L_x_26964:
        /* <DEDUP_REMOVED lines=19> */
.L_x_26968:
[----:B------:R-:W2:Y:S02]  /*a6d0*/  LDG.E.U8 R2, desc[UR36][R2.64] ;  /* 0x0000002402027981 */ /* 0x000ea4000c1e1100 */
[----:B--2---:R-:W-:-:S04]  /*a6e0*/  I2FP.F32.U32 R0, R2 ;  /* 0x0000000200007245 */ /* 0x004fc80000201000 */
[----:B------:R-:W-:-:S04]  /*a6f0*/  F2FP.BF16.F32.PACK_AB R0, RZ, R0 ;  /* 0x00000000ff00723e */ /* 0x000fc800000010ff */
[----:B------:R-:W-:Y:S01]  /*a700*/  PRMT R19, R0, 0x7610, R19 ;  /* 0x0000761000137816 */ /* 0x000fe20000000013 */
[----:B------:R-:W-:Y:S06]  /*a710*/  BRA `(.L_x_26970) ;  /* 0x0000000c00e07947 */ /* 0x000fec0003800000 */
.L_x_26967:
        /* <DEDUP_REMOVED lines=11> */
.L_x_26972:
[----:B------:R-:W2:Y:S02]  /*a7d0*/  LDG.E R2, desc[UR36][R2.64] ;  /* 0x0000002402027981 */ /* 0x000ea4000c1e1900 */
[----:B--2---:R-:W-:-:S04]  /*a7e0*/  I2FP.F32.S32 R0, R2 ;  /* 0x0000000200007245 */ /* 0x004fc80000201400 */
[----:B------:R-:W-:-:S04]  /*a7f0*/  F2FP.BF16.F32.PACK_AB R0, RZ, R0 ;  /* 0x00000000ff00723e */ /* 0x000fc800000010ff */
[----:B------:R-:W-:Y:S01]  /*a800*/  PRMT R19, R0, 0x7610, R19 ;  /* 0x0000761000137816 */ /* 0x000fe20000000013 */
[----:B------:R-:W-:Y:S06]  /*a810*/  BRA `(.L_x_26970) ;  /* 0x0000000c00a07947 */ /* 0x000fec0003800000 */
.L_x_26971:
[----:B------:R-:W2:Y:S02]  /*a820*/  LDG.E.U16 R2, desc[UR36][R2.64] ;  /* 0x0000002402027981 */ /* 0x000ea4000c1e1500 */
[----:B--2---:R-:W0:Y:S02]  /*a830*/  I2F.S16 R0, R2 ;  /* 0x0000000200007306 */ /* 0x004e240000101400 */
[----:B0-----:R-:W-:-:S04]  /*a840*/  F2FP.BF16.F32.PACK_AB R0, RZ, R0 ;  /* 0x00000000ff00723e */ /* 0x001fc800000010ff */
[----:B------:R-:W-:Y:S01]  /*a850*/  PRMT R19, R0, 0x7610, R19 ;  /* 0x0000761000137816 */ /* 0x000fe20000000013 */
[----:B------:R-:W-:Y:S06]  /*a860*/  BRA `(.L_x_26970) ;  /* 0x0000000c008c7947 */ /* 0x000fec0003800000 */
.L_x_26966:
        /* <DEDUP_REMOVED lines=9> */
.L_x_26974:
[----:B------:R-:W2:Y:S02]  /*a900*/  LDG.E.U16 R0, desc[UR36][R2.64] ;  /* 0x0000002402007981 */ /* 0x000ea4000c1e1500 */
[----:B--2---:R-:W-:-:S05]  /*a910*/  HADD2.F32 R0, -RZ, R0.H0_H0 ;  /* 0x20000000ff007230 */ /* 0x004fca0000004100 */
[----:B------:R-:W-:-:S04]  /*a920*/  F2FP.BF16.F32.PACK_AB R0, RZ, R0 ;  /* 0x00000000ff00723e */ /* 0x000fc800000010ff */
[----:B------:R-:W-:Y:S01]  /*a930*/  PRMT R19, R0, 0x7610, R19 ;  /* 0x0000761000137816 */ /* 0x000fe20000000013 */
[----:B------:R-:W-:Y:S06]  /*a940*/  BRA `(.L_x_26970) ;  /* 0x0000000c00547947 */ /* 0x000fec0003800000 */
.L_x_26973:
        /* <DEDUP_REMOVED lines=9> */
.L_x_26976:
[----:B------:R-:W2:Y:S02]  /*a9e0*/  LDG.E.U16 R2, desc[UR36][R2.64] ;  /* 0x0000002402027981 */ /* 0x000ea4000c1e1500 */
[----:B--2---:R-:W-:-:S05]  /*a9f0*/  HADD2.F32 R0, -RZ, R2.H0_H0 ;  /* 0x20000002ff007230 */ /* 0x004fca0000004100 */
[----:B------:R-:W-:-:S04]  /*aa00*/  F2FP.BF16.F32.PACK_AB R0, RZ, R0 ;  /* 0x00000000ff00723e */ /* 0x000fc800000010ff */
[----:B------:R-:W-:Y:S01]  /*aa10*/  PRMT R19, R0, 0x7610, R19 ;  /* 0x0000761000137816 */ /* 0x000fe20000000013 */
[----:B------:R-:W-:Y:S06]  /*aa20*/  BRA `(.L_x_26970) ;  /* 0x0000000c001c7947 */ /* 0x000fec0003800000 */
.L_x_26975:
        /* <DEDUP_REMOVED lines=13> */
.L_x_26965:
        /* <DEDUP_REMOVED lines=14> */
.L_x_26979:
        /* <DEDUP_REMOVED lines=13> */
.L_x_26978:
        /* <DEDUP_REMOVED lines=27> */
.L_x_26981:
        /* <DEDUP_REMOVED lines=14> */
.L_x_26980:
[----:B------:R0:W5:Y:S01]  /*af40*/  LDG.E.U16 R19, desc[UR36][R2.64] ;  /* 0x0000002402137981 */ /* 0x000162000c1e1500 */
[----:B------:R-:W-:Y:S05]  /*af50*/  BRA `(.L_x_26970) ;  /* 0x0000000400d07947 */ /* 0x000fea0003800000 */
.L_x_26977:
        /* <DEDUP_REMOVED lines=13> */
.L_x_26984:
        /* <DEDUP_REMOVED lines=21> */
.L_x_26988:
[----:B------:R-:W-:Y:S05]  /*b180*/  BSYNC.RECONVERGENT B1 ;  /* 0x0000000000017941 */ /* 0x000fea0003800200 */
.L_x_26987:
[----:B------:R-:W-:Y:S01]  /*b190*/  IMAD.SHL.U32 R0, R0, 0x100000, RZ ;  /* 0x0010000000007824 */ /* 0x000fe200078e00ff */
[----:B------:R-:W-:-:S04]  /*b1a0*/  LEA R2, R2, 0x3b800000, 0x17 ;  /* 0x3b80000002027811 */ /* 0x000fc800078eb8ff */
[----:B------:R-:W-:-:S07]  /*b1b0*/  LOP3.LUT R0, R2, R0, R7, 0xfe, !PT ;  /* 0x0000000002007212 */ /* 0x000fce00078efe07 */
.L_x_26986:
[----:B------:R-:W-:Y:S05]  /*b1c0*/  BSYNC.RECONVERGENT B0 ;  /* 0x0000000000007941 */ /* 0x000fea0003800200 */
.L_x_26985:
[----:B------:R-:W-:-:S04]  /*b1d0*/  F2FP.BF16.F32.PACK_AB R0, RZ, R0 ;  /* 0x00000000ff00723e */ /* 0x000fc800000010ff */
[----:B------:R-:W-:Y:S01]  /*b1e0*/  PRMT R19, R0, 0x7610, R19 ;  /* 0x0000761000137816 */ /* 0x000fe20000000013 */
[----:B------:R-:W-:Y:S06]  /*b1f0*/  BRA `(.L_x_26970) ;  /* 0x0000000400287947 */ /* 0x000fec0003800000 */
.L_x_26983:
        /* <DEDUP_REMOVED lines=21> */
.L_x_26992:
[----:B------:R-:W-:Y:S05]  /*b350*/  BSYNC.RECONVERGENT B1 ;  /* 0x0000000000017941 */ /* 0x000fea0003800200 */
.L_x_26991:
[----:B------:R-:W-:Y:S01]  /*b360*/  IMAD.SHL.U32 R0, R0, 0x200000, RZ ;  /* 0x0020000000007824 */ /* 0x000fe200078e00ff */
[----:B------:R-:W-:-:S04]  /*b370*/  LEA R2, R2, 0x37800000, 0x17 ;  /* 0x3780000002027811 */ /* 0x000fc800078eb8ff */
[----:B------:R-:W-:-:S07]  /*b380*/  LOP3.LUT R0, R2, R0, R7, 0xfe, !PT ;  /* 0x0000000002007212 */ /* 0x000fce00078efe07 */
.L_x_26990:
[----:B------:R-:W-:Y:S05]  /*b390*/  BSYNC.RECONVERGENT B0 ;  /* 0x0000000000007941 */ /* 0x000fea0003800200 */
.L_x_26989:
[----:B------:R-:W-:-:S04]  /*b3a0*/  F2FP.BF16.F32.PACK_AB R0, RZ, R0 ;  /* 0x00000000ff00723e */ /* 0x000fc800000010ff */
[----:B------:R-:W-:Y:S01]  /*b3b0*/  PRMT R19, R0, 0x7610, R19 ;  /* 0x0000761000137816 */ /* 0x000fe20000000013 */
[----:B------:R-:W-:Y:S06]  /*b3c0*/  BRA `(.L_x_26970) ;  /* 0x0000000000b47947 */ /* 0x000fec0003800000 */
.L_x_26982:
        /* <DEDUP_REMOVED lines=14> */
.L_x_26996:
[----:B------:R-:W-:Y:S05]  /*b4b0*/  BSYNC.RECONVERGENT B0 ;  /* 0x0000000000007941 */ /* 0x000fea0003800200 */
.L_x_26995:
[----:B------:R-:W-:-:S04]  /*b4c0*/  F2FP.BF16.F32.PACK_AB R0, RZ, R0 ;  /* 0x00000000ff00723e */ /* 0x000fc800000010ff */
[----:B------:R-:W-:Y:S01]  /*b4d0*/  PRMT R19, R0, 0x7610, R19 ;  /* 0x0000761000137816 */ /* 0x000fe20000000013 */
[----:B------:R-:W-:Y:S06]  /*b4e0*/  BRA `(.L_x_26970) ;  /* 0x00000000006c7947 */ /* 0x000fec0003800000 */
.L_x_26969:
        /* <DEDUP_REMOVED lines=16> */
.L_x_26997:
[----:B------:R-:W-:Y:S01]  /*b5f0*/  PRMT R19, RZ, 0x7610, R19 ;  /* 0x00007610ff137816 */ /* 0x000fe20000000013 */
[----:B------:R-:W-:Y:S06]  /*b600*/  BRA `(.L_x_26970) ;  /* 0x0000000000247947 */ /* 0x000fec0003800000 */
.L_x_26994:
[----:B------:R-:W2:Y:S02]  /*b610*/  LDG.E.64 R2, desc[UR36][R2.64] ;  /* 0x0000002402027981 */ /* 0x000ea4000c1e1b00 */
[----:B--2---:R-:W0:Y:S02]  /*b620*/  I2F.U64 R0, R2 ;  /* 0x0000000200007312 */ /* 0x004e240000301000 */
[----:B0-----:R-:W-:-:S04]  /*b630*/  F2FP.BF16.F32.PACK_AB R0, RZ, R0 ;  /* 0x00000000ff00723e */ /* 0x001fc800000010ff */
[----:B------:R-:W-:Y:S01]  /*b640*/  PRMT R19, R0, 0x7610, R19 ;  /* 0x0000761000137816 */ /* 0x000fe20000000013 */
[----:B------:R-:W-:Y:S06]  /*b650*/  BRA `(.L_x_26970) ;  /* 0x0000000000107947 */ /* 0x000fec0003800000 */
.L_x_26993:
[----:B------:R-:W2:Y:S02]  /*b660*/  LDG.E R2, desc[UR36][R2.64] ;  /* 0x0000002402027981 */ /* 0x000ea4000c1e1900 */
[----:B--2---:R-:W-:-:S04]  /*b670*/  I2FP.F32.U32 R0, R2 ;  /* 0x0000000200007245 */ /* 0x004fc80000201000 */
[----:B------:R-:W-:-:S04]  /*b680*/  F2FP.BF16.F32.PACK_AB R0, RZ, R0 ;  /* 0x00000000ff00723e */ /* 0x000fc800000010ff */
[----:B------:R-:W-:-:S07]  /*b690*/  PRMT R19, R0, 0x7610, R19 ;  /* 0x0000761000137816 */ /* 0x000fce0000000013 */
.L_x_26970:
        /* <DEDUP_REMOVED lines=18> */
.L_x_27001:
[----:B------:R-:W2:Y:S02]  /*b7c0*/  LDG.E.U8 R2, desc[UR36][R2.64] ;  /* 0x0000002402027981 */ /* 0x000ea4000c1e1100 */
[----:B--2---:R-:W-:-:S04]  /*b7d0*/  I2FP.F32.U32 R0, R2 ;  /* 0x0000000200007245 */ /* 0x004fc80000201000 */
[----:B------:R-:W-:Y:S01]  /*b7e0*/  F2FP.BF16.F32.PACK_AB R0, RZ, R0 ;  /* 0x00000000ff00723e */ /* 0x000fe200000010ff */
[----:B------:R-:W-:Y:S06]  /*b7f0*/  BRA `(.L_x_27003) ;  /* 0x0000000c00a47947 */ /* 0x000fec0003800000 */
.L_x_27000:
        /* <DEDUP_REMOVED lines=10> */
.L_x_27005:
[----:B------:R-:W2:Y:S02]  /*b8a0*/  LDG.E R2, desc[UR36][R2.64] ;  /* 0x0000002402027981 */ /* 0x000ea4000c1e1900 */
[----:B--2---:R-:W-:-:S04]  /*b8b0*/  I2FP.F32.S32 R0, R2 ;  /* 0x0000000200007245 */ /* 0x004fc80000201400 */
[----:B------:R-:W-:Y:S01]  /*b8c0*/  F2FP.BF16.F32.PACK_AB R0, RZ, R0 ;  /* 0x00000000ff00723e */ /* 0x000fe200000010ff */
[----:B------:R-:W-:Y:S06]  /*b8d0*/  BRA `(.L_x_27003) ;  /* 0x0000000c006c7947 */ /* 0x000fec0003800000 */
.L_x_27004:
[----:B------:R-:W2:Y:S02]  /*b8e0*/  LDG.E.U16 R2, desc[UR36][R2.64] ;  /* 0x0000002402027981 */ /* 0x000ea4000c1e1500 */
[----:B--2---:R-:W0:Y:S02]  /*b8f0*/  I2F.S16 R0, R2 ;  /* 0x0000000200007306 */ /* 0x004e240000101400 */
[----:B0-----:R-:W-:Y:S01]  /*b900*/  F2FP.BF16.F32.PACK_AB R0, RZ, R0 ;  /* 0x00000000ff00723e */ /* 0x001fe200000010ff */
[----:B------:R-:W-:Y:S06]  /*b910*/  BRA `(.L_x_27003) ;  /* 0x0000000c005c7947 */ /* 0x000fec0003800000 */
.L_x_26999:
        /* <DEDUP_REMOVED lines=9> */
.L_x_27007:
[----:B------:R-:W2:Y:S02]  /*b9b0*/  LDG.E.U16 R0, desc[UR36][R2.64] ;  /* 0x0000002402007981 */ /* 0x000ea4000c1e1500 */
[----:B--2---:R-:W-:-:S05]  /*b9c0*/  HADD2.F32 R0, -RZ, R0.H0_H0 ;  /* 0x20000000ff007230 */ /* 0x004fca0000004100 */
[----:B------:R-:W-:Y:S01]  /*b9d0*/  F2FP.BF16.F32.PACK_AB R0, RZ, R0 ;  /* 0x00000000ff00723e */ /* 0x000fe200000010ff */
[----:B------:R-:W-:Y:S06]  /*b9e0*/  BRA `(.L_x_27003) ;  /* 0x0000000c00287947 */ /* 0x000fec0003800000 */
.L_x_27006:
        /* <DEDUP_REMOVED lines=9> */
.L_x_27009:
[----:B------:R-:W2:Y:S02]  /*ba80*/  LDG.E.U16 R2, desc[UR36][R2.64] ;  /* 0x0000002402027981 */ /* 0x000ea4000c1e1500 */
[----:B--2---:R-:W-:-:S05]  /*ba90*/  HADD2.F32 R0, -RZ, R2.H0_H0 ;  /* 0x20000002ff007230 */ /* 0x004fca0000004100 */
[----:B------:R-:W-:Y:S01]  /*baa0*/  F2FP.BF16.F32.PACK_AB R0, RZ, R0 ;  /* 0x00000000ff00723e */ /* 0x000fe200000010ff */
[----:B------:R-:W-:Y:S06]  /*bab0*/  BRA `(.L_x_27003) ;  /* 0x0000000800f47947 */ /* 0x000fec0003800000 */
.L_x_27008:
        /* <DEDUP_REMOVED lines=12> */
.L_x_26998:
        /* <DEDUP_REMOVED lines=13> */
.L_x_27012:
        /* <DEDUP_REMOVED lines=12> */
.L_x_27011:
        /* <DEDUP_REMOVED lines=27> */
.L_x_27014:
        /* <DEDUP_REMOVED lines=13> */
.L_x_27013:
[----:B------:R0:W5:Y:S01]  /*bf90*/  LDG.E.U16 R0, desc[UR36][R2.64] ;  /* 0x0000002402007981 */ /* 0x000162000c1e1500 */
[----:B------:R-:W-:Y:S05]  /*bfa0*/  BRA `(.L_x_27003) ;  /* 0x0000000400b87947 */ /* 0x000fea0003800000 */
.L_x_27010:
        /* <DEDUP_REMOVED lines=12> */
.L_x_27017:
        /* <DEDUP_REMOVED lines=21> */
.L_x_27021:
[----:B------:R-:W-:Y:S05]  /*c1c0*/  BSYNC.RECONVERGENT B1 ;  /* 0x0000000000017941 */ /* 0x000fea0003800200 */
.L_x_27020:
[----:B------:R-:W-:Y:S02]  /*c1d0*/  SHF.L.U32 R0, R0, 0x14, RZ ;  /* 0x0000001400007819 */ /* 0x000fe400000006ff */
[----:B------:R-:W-:-:S04]  /*c1e0*/  LEA R2, R2, 0x3b800000, 0x17 ;  /* 0x3b80000002027811 */ /* 0x000fc800078eb8ff */
[----:B------:R-:W-:-:S07]  /*c1f0*/  LOP3.LUT R0, R2, R0, R7, 0xfe, !PT ;  /* 0x0000000002007212 */ /* 0x000fce00078efe07 */
.L_x_27019:
[----:B------:R-:W-:Y:S05]  /*c200*/  BSYNC.RECONVERGENT B0 ;  /* 0x0000000000007941 */ /* 0x000fea0003800200 */
.L_x_27018:
[----:B------:R-:W-:Y:S01]  /*c210*/  F2FP.BF16.F32.PACK_AB R0, RZ, R0 ;  /* 0x00000000ff00723e */ /* 0x000fe200000010ff */
[----:B------:R-:W-:Y:S06]  /*c220*/  BRA `(.L_x_27003) ;  /* 0x0000000400187947 */ /* 0x000fec0003800000 */
.L_x_27016:
        /* <DEDUP_REMOVED lines=21> */
.L_x_27025:
[----:B------:R-:W-:Y:S05]  /*c380*/  BSYNC.RECONVERGENT B1 ;  /* 0x0000000000017941 */ /* 0x000fea0003800200 */
.L_x_27024:
[----:B------:R-:W-:Y:S01]  /*c390*/  IMAD.SHL.U32 R0, R0, 0x200000, RZ ;  /* 0x0020000000007824 */ /* 0x000fe200078e00ff */
[----:B------:R-:W-:-:S04]  /*c3a0*/  LEA R2, R2, 0x37800000, 0x17 ;  /* 0x3780000002027811 */ /* 0x000fc800078eb8ff */
[----:B------:R-:W-:-:S07]  /*c3b0*/  LOP3.LUT R0, R2, R0, R7, 0xfe, !PT ;  /* 0x0000000002007212 */ /* 0x000fce00078efe07 */
.L_x_27023:
[----:B------:R-:W-:Y:S05]  /*c3c0*/  BSYNC.RECONVERGENT B0 ;  /* 0x0000000000007941 */ /* 0x000fea0003800200 */
.L_x_27022:
[----:B------:R-:W-:Y:S01]  /*c3d0*/  F2FP.BF16.F32.PACK_AB R0, RZ, R0 ;  /* 0x00000000ff00723e */ /* 0x000fe200000010ff */
[----:B------:R-:W-:Y:S06]  /*c3e0*/  BRA `(.L_x_27003) ;  /* 0x0000000000a87947 */ /* 0x000fec0003800000 */
.L_x_27015:
        /* <DEDUP_REMOVED lines=14> */
.L_x_27029:
[----:B------:R-:W-:Y:S05]  /*c4d0*/  BSYNC.RECONVERGENT B0 ;  /* 0x0000000000007941 */ /* 0x000fea0003800200 */
.L_x_27028:
[----:B------:R-:W-:Y:S01]  /*c4e0*/  F2FP.BF16.F32.PACK_AB R0, RZ, R0 ;  /* 0x00000000ff00723e */ /* 0x000fe200000010ff */
[----:B------:R-:W-:Y:S06]  /*c4f0*/  BRA `(.L_x_27003) ;  /* 0x0000000000647947 */ /* 0x000fec0003800000 */
.L_x_27002:
        /* <DEDUP_REMOVED lines=16> */
.L_x_27030:
[----:B------:R-:W-:Y:S01]  /*c600*/  PRMT R0, RZ, 0x7610, R0 ;  /* 0x00007610ff007816 */ /* 0x000fe20000000000 */
[----:B------:R-:W-:Y:S06]  /*c610*/  BRA `(.L_x_27003) ;  /* 0x00000000001c7947 */ /* 0x000fec0003800000 */
.L_x_27027:
[----:B------:R-:W2:Y:S02]  /*c620*/  LDG.E.64 R2, desc[UR36][R2.64] ;  /* 0x0000002402027981 */ /* 0x000ea4000c1e1b00 */
[----:B--2---:R-:W0:Y:S02]  /*c630*/  I2F.U64 R0, R2 ;  /* 0x0000000200007312 */ /* 0x004e240000301000 */
[----:B0-----:R-:W-:Y:S01]  /*c640*/  F2FP.BF16.F32.PACK_AB R0, RZ, R0 ;  /* 0x00000000ff00723e */ /* 0x001fe200000010ff */
[----:B------:R-:W-:Y:S06]  /*c650*/  BRA `(.L_x_27003) ;  /* 0x00000000000c7947 */ /* 0x000fec0003800000 */
.L_x_27026:
[----:B------:R-:W2:Y:S02]  /*c660*/  LDG.E R2, desc[UR36][R2.64] ;  /* 0x0000002402027981 */ /* 0x000ea4000c1e1900 */
[----:B--2---:R-:W-:-:S04]  /*c670*/  I2FP.F32.U32 R0, R2 ;  /* 0x0000000200007245 */ /* 0x004fc80000201000 */
[----:B------:R-:W-:-:S07]  /*c680*/  F2FP.BF16.F32.PACK_AB R0, RZ, R0 ;  /* 0x00000000ff00723e */ /* 0x000fce00000010ff */
.L_x_27003:
        /* <DEDUP_REMOVED lines=10> */
.L_x_27032:
[----:B------:R-:W-:Y:S05]  /*c730*/  BSYNC.RECONVERGENT B0 ;  /* 0x0000000000007941 */ /* 0x000fea0003800200 */
.L_x_27031:
        /* <DEDUP_REMOVED lines=18> */
.L_x_27036:
[----:B------:R-:W-:-:S06]  /*c860*/  IMAD.U32 R5, R19, 0x10000, RZ ;  /* 0x0001000013057824 */ /* 0x000fcc00078e00ff */
[----:B------:R-:W0:Y:S02]  /*c870*/  F2I.S64.TRUNC R4, R5 ;  /* 0x0000000500047311 */ /* 0x000e24000020d900 */
[----:B0-----:R0:W-:Y:S01]  /*c880*/  STG.E.U8 desc[UR36][R2.64], R4 ;  /* 0x0000000402007986 */ /* 0x0011e2000c101124 */
[----:B------:R-:W-:Y:S05]  /*c890*/  BRA `(.L_x_27038) ;  /* 0x0000000c006c7947 */ /* 0x000fea0003800000 */
.L_x_27035:
        /* <DEDUP_REMOVED lines=10> */
.L_x_27040:
[----:B------:R-:W-:-:S06]  /*c940*/  IMAD.U32 R19, R19, 0x10000, RZ ;  /* 0x0001000013137824 */ /* 0x000fcc00078e00ff */
[----:B------:R-:W0:Y:S02]  /*c950*/  F2I.FTZ.TRUNC.NTZ R19, R19 ;  /* 0x0000001300137305 */ /* 0x000e24000021f100 */
[----:B0-----:R0:W-:Y:S01]  /*c960*/  STG.E desc[UR36][R2.64], R19 ;  /* 0x0000001302007986 */ /* 0x0011e2000c101924 */
[----:B------:R-:W-:Y:S05]  /*c970*/  BRA `(.L_x_27038) ;  /* 0x0000000c00347947 */ /* 0x000fea0003800000 */
.L_x_27039:
[----:B------:R-:W-:-:S06]  /*c980*/  IMAD.U32 R19, R19, 0x10000, RZ ;  /* 0x0001000013137824 */ /* 0x000fcc00078e00ff */
[----:B------:R-:W0:Y:S02]  /*c990*/  F2I.FTZ.TRUNC.NTZ R19, R19 ;  /* 0x0000001300137305 */ /* 0x000e24000021f100 */
[----:B0-----:R0:W-:Y:S01]  /*c9a0*/  STG.E.U16 desc[UR36][R2.64], R19 ;  /* 0x0000001302007986 */ /* 0x0011e2000c101524 */
[----:B------:R-:W-:Y:S05]  /*c9b0*/  BRA `(.L_x_27038) ;  /* 0x0000000c00247947 */ /* 0x000fea0003800000 */
.L_x_27034:
        /* <DEDUP_REMOVED lines=9> */
.L_x_27042:
[----:B------:R-:W-:-:S05]  /*ca50*/  IMAD.U32 R0, R19, 0x10000, RZ ;  /* 0x0001000013007824 */ /* 0x000fca00078e00ff */
[----:B------:R-:W-:-:S05]  /*ca60*/  F2FP.F16.F32.PACK_AB R0, RZ, R0 ;  /* 0x00000000ff00723e */ /* 0x000fca00000000ff */
[----:B------:R4:W-:Y:S01]  /*ca70*/  STG.E.U16 desc[UR36][R2.64], R0 ;  /* 0x0000000002007986 */ /* 0x0009e2000c101524 */
[----:B------:R-:W-:Y:S05]  /*ca80*/  BRA `(.L_x_27038) ;  /* 0x0000000800f07947 */ /* 0x000fea0003800000 */
.L_x_27041:
        /* <DEDUP_REMOVED lines=10> */
.L_x_27044:
[----:B------:R-:W-:-:S05]  /*cb30*/  IMAD.U32 R19, R19, 0x10000, RZ ;  /* 0x0001000013137824 */ /* 0x000fca00078e00ff */
[----:B------:R-:W-:-:S04]  /*cb40*/  F2FP.F16.F32.PACK_AB R5, RZ, R19 ;  /* 0x00000013ff05723e */ /* 0x000fc800000000ff */
[----:B------:R-:W-:-:S05]  /*cb50*/  PRMT R5, R5, 0x5410, RZ ;  /* 0x0000541005057816 */ /* 0x000fca00000000ff */
[----:B------:R2:W-:Y:S01]  /*cb60*/  STG.E desc[UR36][R2.64], R5 ;  /* 0x0000000502007986 */ /* 0x0005e2000c101924 */
[----:B------:R-:W-:Y:S05]  /*cb70*/  BRA `(.L_x_27038) ;  /* 0x0000000800b47947 */ /* 0x000fea0003800000 */
.L_x_27043:
[----:B------:R-:W-:-:S04]  /*cb80*/  IMAD.U32 R4, R19, 0x10000, RZ ;  /* 0x0001000013047824 */ /* 0x000fc800078e00ff */
[----:B------:R-:W-:-:S06]  /*cb90*/  FMUL.FTZ R4, R4, 1 ;  /* 0x3f80000004047820 */ /* 0x000fcc0000410000 */
[----:B------:R-:W0:Y:S02]  /*cba0*/  F2F.F64.F32 R4, R4 ;  /* 0x0000000400047310 */ /* 0x000e240000201800 */
[----:B0-----:R0:W-:Y:S01]  /*cbb0*/  STG.E.64 desc[UR36][R2.64], R4 ;  /* 0x0000000402007986 */ /* 0x0011e2000c101b24 */
[----:B------:R-:W-:Y:S05]  /*cbc0*/  BRA `(.L_x_27038) ;  /* 0x0000000800a07947 */ /* 0x000fea0003800000 */
.L_x_27033:
        /* <DEDUP_REMOVED lines=14> */
.L_x_27048:
        /* <DEDUP_REMOVED lines=18> */
.L_x_27051:
[----:B------:R-:W-:-:S04]  /*cdd0*/  SHF.R.U32.HI R5, RZ, 0x18, R5 ;  /* 0x00000018ff057819 */ /* 0x000fc80000011605 */
[----:B------:R-:W-:-:S07]  /*cde0*/  LOP3.LUT R0, R0, 0x80, R5, 0xf8, !PT ;  /* 0x0000008000007812 */ /* 0x000fce00078ef805 */
.L_x_27050:
[----:B------:R-:W-:Y:S05]  /*cdf0*/  BSYNC.RECONVERGENT B0 ;  /* 0x0000000000007941 */ /* 0x000fea0003800200 */
.L_x_27049:
[----:B------:R0:W-:Y:S01]  /*ce00*/  STG.E.U8 desc[UR36][R2.64], R0 ;  /* 0x0000000002007986 */ /* 0x0001e2000c101124 */
[----:B------:R-:W-:Y:S05]  /*ce10*/  BRA `(.L_x_27038) ;  /* 0x00000008000c7947 */ /* 0x000fea0003800000 */
.L_x_27047:
        /* <DEDUP_REMOVED lines=18> */
.L_x_27054:
[----:B------:R-:W-:-:S04]  /*cf40*/  SHF.R.U32.HI R5, RZ, 0x18, R5 ;  /* 0x00000018ff057819 */ /* 0x000fc80000011605 */
[----:B------:R-:W-:-:S07]  /*cf50*/  LOP3.LUT R0, R0, 0x80, R5, 0xf8, !PT ;  /* 0x0000008000007812 */ /* 0x000fce00078ef805 */
.L_x_27053:
[----:B------:R-:W-:Y:S05]  /*cf60*/  BSYNC.RECONVERGENT B0 ;  /* 0x0000000000007941 */ /* 0x000fea0003800200 */
.L_x_27052:
[----:B------:R0:W-:Y:S01]  /*cf70*/  STG.E.U8 desc[UR36][R2.64], R0 ;  /* 0x0000000002007986 */ /* 0x0001e2000c101124 */
[----:B------:R-:W-:Y:S05]  /*cf80*/  BRA `(.L_x_27038) ;  /* 0x0000000400b07947 */ /* 0x000fea0003800000 */
.L_x_27046:
        /* <DEDUP_REMOVED lines=22> */
.L_x_27056:
[----:B------:R-:W-:-:S06]  /*d0f0*/  IMAD.U32 R4, R19, 0x10000, RZ ;  /* 0x0001000013047824 */ /* 0x000fcc00078e00ff */
[----:B------:R-:W0:Y:S02]  /*d100*/  F2I.U64.TRUNC R4, R4 ;  /* 0x0000000400047311 */ /* 0x000e24000020d800 */
[----:B0-----:R0:W-:Y:S01]  /*d110*/  STG.E.64 desc[UR36][R2.64], R4 ;  /* 0x0000000402007986 */ /* 0x0011e2000c101b24 */
[----:B------:R-:W-:Y:S05]  /*d120*/  BRA `(.L_x_27038) ;  /* 0x0000000400487947 */ /* 0x000fea0003800000 */
.L_x_27055:
[----:B------:R-:W-:-:S06]  /*d130*/  IMAD.U32 R19, R19, 0x10000, RZ ;  /* 0x0001000013137824 */ /* 0x000fcc00078e00ff */
[----:B------:R-:W0:Y:S02]  /*d140*/  F2I.FTZ.U32.TRUNC.NTZ R19, R19 ;  /* 0x0000001300137305 */ /* 0x000e24000021f000 */
[----:B0-----:R0:W-:Y:S01]  /*d150*/  STG.E desc[UR36][R2.64], R19 ;  /* 0x0000001302007986 */ /* 0x0011e2000c101924 */
[----:B------:R-:W-:Y:S05]  /*d160*/  BRA `(.L_x_27038) ;  /* 0x0000000400387947 */ /* 0x000fea0003800000 */
.L_x_27045:
        /* <DEDUP_REMOVED lines=11> */
.L_x_27058:
[----:B------:R-:W-:Y:S01]  /*d220*/  IMAD.U32 R19, R19, 0x10000, RZ ;  /* 0x0001000013137824 */ /* 0x000fe200078e00ff */
[----:B------:R-:W-:-:S03]  /*d230*/  CS2R R6, SRZ ;  /* 0x0000000000067805 */ /* 0x000fc6000001ff00 */
[----:B------:R-:W-:-:S06]  /*d240*/  FMUL.FTZ R4, R19, 1 ;  /* 0x3f80000013047820 */ /* 0x000fcc0000410000 */
[----:B------:R-:W0:Y:S02]  /*d250*/  F2F.F64.F32 R4, R4 ;  /* 0x0000000400047310 */ /* 0x000e240000201800 */
[----:B0-----:R0:W-:Y:S01]  /*d260*/  STG.E.128 desc[UR36][R2.64], R4 ;  /* 0x0000000402007986 */ /* 0x0011e2000c101d24 */
[----:B------:R-:W-:Y:S05]  /*d270*/  BRA `(.L_x_27038) ;  /* 0x0000000000f47947 */ /* 0x000fea0003800000 */
.L_x_27057:
[----:B------:R-:W-:-:S09]  /*d280*/  UISETP.NE.AND UP0, UPT, UR4, 0xf, UPT ;  /* 0x0000000f0400788c */ /* 0x000fd2000bf05270 */
[----:B------:R-:W-:Y:S05]  /*d290*/  BRA.U !UP0, `(.L_x_27059) ;  /* 0x0000000108e87547 */ /* 0x000fea000b800000 */
[----:B------:R-:W-:-:S09]  /*d2a0*/  UISETP.NE.AND UP0, UPT, UR4, 0x17, UPT ;  /* 0x000000170400788c */ /* 0x000fd2000bf05270 */
[----:B------:R-:W-:Y:S05]  /*d2b0*/  BRA.U !UP0, `(.L_x_27060) ;  /* 0x0000000108907547 */ /* 0x000fea000b800000 */
[----:B------:R-:W-:-:S09]  /*d2c0*/  UISETP.NE.AND UP0, UPT, UR4, 0x18, UPT ;  /* 0x000000180400788c */ /* 0x000fd2000bf05270 */
[----:B------:R-:W-:Y:S05]  /*d2d0*/  BRA.U !UP0, `(.L_x_27061) ;  /* 0x0000000108447547 */ /* 0x000fea000b800000 */
.L_x_27037:
        /* <DEDUP_REMOVED lines=16> */
.L_x_27062:
[----:B------:R-:W-:Y:S05]  /*d3e0*/  BRA `(.L_x_27038) ;  /* 0x0000000000987947 */ /* 0x000fea0003800000 */
.L_x_27061:
        /* <DEDUP_REMOVED lines=13> */
.L_x_27064:
[----:B------:R-:W-:Y:S05]  /*d4c0*/  BSYNC.RECONVERGENT B0 ;  /* 0x0000000000007941 */ /* 0x000fea0003800200 */
.L_x_27063:
[----:B------:R-:W-:-:S05]  /*d4d0*/  LOP3.LUT R5, R0, 0x80, R5, 0xf8, !PT ;  /* 0x0000008000057812 */ /* 0x000fca00078ef805 */
[----:B------:R0:W-:Y:S01]  /*d4e0*/  STG.E.U8 desc[UR36][R2.64], R5 ;  /* 0x0000000502007986 */ /* 0x0001e2000c101124 */
[----:B------:R-:W-:Y:S05]  /*d4f0*/  BRA `(.L_x_27038) ;  /* 0x0000000000547947 */ /* 0x000fea0003800000 */
.L_x_27060:
        /* <DEDUP_REMOVED lines=12> */
.L_x_27066:
[----:B------:R-:W-:Y:S01]  /*d5c0*/  IMAD.MOV.U32 R0, RZ, RZ, 0x7f ;  /* 0x0000007fff007424 */ /* 0x000fe200078e00ff */
[----:B------:R-:W-:-:S04]  /*d5d0*/  ISETP.GT.U32.AND P0, PT, R4, 0x7f800000, PT ;  /* 0x7f8000000400780c */ /* 0x000fc80003f04070 */
[----:B------:R-:W-:-:S09]  /*d5e0*/  SEL R0, R0, 0x7c, P0 ;  /* 0x0000007c00007807 */ /* 0x000fd20000000000 */
.L_x_27067:
[----:B------:R-:W-:Y:S05]  /*d5f0*/  BSYNC.RECONVERGENT B0 ;  /* 0x0000000000007941 */ /* 0x000fea0003800200 */
.L_x_27065:
[----:B------:R-:W-:-:S04]  /*d600*/  SHF.R.U32.HI R5, RZ, 0x18, R5 ;  /* 0x00000018ff057819 */ /* 0x000fc80000011605 */
[----:B------:R-:W-:-:S05]  /*d610*/  LOP3.LUT R5, R0, 0x80, R5, 0xf8, !PT ;  /* 0x0000008000057812 */ /* 0x000fca00078ef805 */
[----:B------:R0:W-:Y:S01]  /*d620*/  STG.E.U8 desc[UR36][R2.64], R5 ;  /* 0x0000000502007986 */ /* 0x0001e2000c101124 */
[----:B------:R-:W-:Y:S05]  /*d630*/  BRA `(.L_x_27038) ;  /* 0x0000000000047947 */ /* 0x000fea0003800000 */
.L_x_27059:
[----:B------:R0:W-:Y:S02]  /*d640*/  STG.E.U16 desc[UR36][R2.64], R19 ;  /* 0x0000001302007986 */ /* 0x0001e4000c101524 */
.L_x_27038:
[----:B------:R-:W-:-:S07]  /*d650*/  VIADD R17, R17, 0x80 ;  /* 0x0000008011117836 */ /* 0x000fce0000000000 */
.L_x_26963:
[----:B------:R-:W-:Y:S05]  /*d660*/  BSYNC.RECONVERGENT B6 ;  /* 0x0000000000067941 */ /* 0x000fea0003800200 */
.L_x_26962:
        /* <DEDUP_REMOVED lines=357> */
.L_x_27068:
        /* <DEDUP_REMOVED lines=22> */
.L_x_27072:
[----:B------:R-:W2:Y:S02]  /*ee20*/  LDG.E.U8 R2, desc[UR36][R2.64] ;  /* 0x0000002402027981 */ /* 0x000ea4000c1e1100 */
[----:B--2---:R-:W-:-:S04]  /*ee30*/  I2FP.F32.U32 R0, R2 ;  /* 0x0000000200007245 */ /* 0x004fc80000201000 */
[----:B------:R-:W-:-:S04]  /*ee40*/  F2FP.BF16.F32.PACK_AB R0, RZ, R0 ;  /* 0x00000000ff00723e */ /* 0x000fc800000010ff */
[----:B------:R-:W-:Y:S01]  /*ee50*/  PRMT R19, R0, 0x7610, R19 ;  /* 0x0000761000137816 */ /* 0x000fe20000000013 */
[----:B------:R-:W-:Y:S06]  /*ee60*/  BRA `(.L_x_27074) ;  /* 0x0000000c00e07947 */ /* 0x000fec0003800000 */
.L_x_27071:
        /* <DEDUP_REMOVED lines=11> */
.L_x_27076:
[----:B------:R-:W2:Y:S02]  /*ef20*/  LDG.E R2, desc[UR36][R2.64] ;  /* 0x0000002402027981 */ /* 0x000ea4000c1e1900 */
[----:B--2---:R-:W-:-:S04]  /*ef30*/  I2FP.F32.S32 R0, R2 ;  /* 0x0000000200007245 */ /* 0x004fc80000201400 */
[----:B------:R-:W-:-:S04]  /*ef40*/  F2FP.BF16.F32.PACK_AB R0, RZ, R0 ;  /* 0x00000000ff00723e */ /* 0x000fc800000010ff */
[----:B------:R-:W-:Y:S01]  /*ef50*/  PRMT R19, R0, 0x7610, R19 ;  /* 0x0000761000137816 */ /* 0x000fe20000000013 */
[----:B------:R-:W-:Y:S06]  /*ef60*/  BRA `(.L_x_27074) ;  /* 0x0000000c00a07947 */ /* 0x000fec0003800000 */
.L_x_27075:
[----:B------:R-:W2:Y:S02]  /*ef70*/  LDG.E.U16 R2, desc[UR36][R2.64] ;  /* 0x0000002402027981 */ /* 0x000ea4000c1e1500 */
[----:B--2---:R-:W0:Y:S02]  /*ef80*/  I2F.S16 R0, R2 ;  /* 0x0000000200007306 */ /* 0x004e240000101400 */
[----:B0-----:R-:W-:-:S04]  /*ef90*/  F2FP.BF16.F32.PACK_AB R0, RZ, R0 ;  /* 0x00000000ff00723e */ /* 0x001fc800000010ff */
[----:B------:R-:W-:Y:S01]  /*efa0*/  PRMT R19, R0, 0x7610, R19 ;  /* 0x0000761000137816 */ /* 0x000fe20000000013 */
[----:B------:R-:W-:Y:S06]  /*efb0*/  BRA `(.L_x_27074) ;  /* 0x0000000c008c7947 */ /* 0x000fec0003800000 */
.L_x_27070:
        /* <DEDUP_REMOVED lines=9> */
.L_x_27078:
[----:B------:R-:W2:Y:S02]  /*f050*/  LDG.E.U16 R0, desc[UR36][R2.64] ;  /* 0x0000002402007981 */ /* 0x000ea4000c1e1500 */
[----:B--2---:R-:W-:-:S05]  /*f060*/  HADD2.F32 R0, -RZ, R0.H0_H0 ;  /* 0x20000000ff007230 */ /* 0x004fca0000004100 */
[----:B------:R-:W-:-:S04]  /*f070*/  F2FP.BF16.F32.PACK_AB R0, RZ, R0 ;  /* 0x00000000ff00723e */ /* 0x000fc800000010ff */
[----:B------:R-:W-:Y:S01]  /*f080*/  PRMT R19, R0, 0x7610, R19 ;  /* 0x0000761000137816 */ /* 0x000fe20000000013 */
[----:B------:R-:W-:Y:S06]  /*f090*/  BRA `(.L_x_27074) ;  /* 0x0000000c00547947 */ /* 0x000fec0003800000 */
.L_x_27077:
        /* <DEDUP_REMOVED lines=9> */
.L_x_27080:
[----:B------:R-:W2:Y:S02]  /*f130*/  LDG.E.U16 R2, desc[UR36][R2.64] ;  /* 0x0000002402027981 */ /* 0x000ea4000c1e1500 */
[----:B--2---:R-:W-:-:S05]  /*f140*/  HADD2.F32 R0, -RZ, R2.H0_H0 ;  /* 0x20000002ff007230 */ /* 0x004fca0000004100 */
[----:B------:R-:W-:-:S04]  /*f150*/  F2FP.BF16.F32.PACK_AB R0, RZ, R0 ;  /* 0x00000000ff00723e */ /* 0x000fc800000010ff */
[----:B------:R-:W-:Y:S01]  /*f160*/  PRMT R19, R0, 0x7610, R19 ;  /* 0x0000761000137816 */ /* 0x000fe20000000013 */
[----:B------:R-:W-:Y:S06]  /*f170*/  BRA `(.L_x_27074) ;  /* 0x0000000c001c7947 */ /* 0x000fec0003800000 */
.L_x_27079:
        /* <DEDUP_REMOVED lines=13> */
.L_x_27069:
        /* <DEDUP_REMOVED lines=14> */
.L_x_27083:
        /* <DEDUP_REMOVED lines=13> */
.L_x_27082:
        /* <DEDUP_REMOVED lines=27> */
.L_x_27085:
        /* <DEDUP_REMOVED lines=14> */
.L_x_27084:
[----:B------:R0:W5:Y:S01]  /*f690*/  LDG.E.U16 R19, desc[UR36][R2.64] ;  /* 0x0000002402137981 */ /* 0x000162000c1e1500 */
[----:B------:R-:W-:Y:S05]  /*f6a0*/  BRA `(.L_x_27074) ;  /* 0x0000000400d07947 */ /* 0x000fea0003800000 */
.L_x_27081:
        /* <DEDUP_REMOVED lines=13> */
.L_x_27088:
        /* <DEDUP_REMOVED lines=21> */
.L_x_27092:
[----:B------:R-:W-:Y:S05]  /*f8d0*/  BSYNC.RECONVERGENT B1 ;  /* 0x0000000000017941 */ /* 0x000fea0003800200 */
.L_x_27091:
[----:B------:R-:W-:Y:S01]  /*f8e0*/  IMAD.SHL.U32 R0, R0, 0x100000, RZ ;  /* 0x0010000000007824 */ /* 0x000fe200078e00ff */
[----:B------:R-:W-:-:S04]  /*f8f0*/  LEA R2, R2, 0x3b800000, 0x17 ;  /* 0x3b80000002027811 */ /* 0x000fc800078eb8ff */
[----:B------:R-:W-:-:S07]  /*f900*/  LOP3.LUT R0, R2, R0, R7, 0xfe, !PT ;  /* 0x0000000002007212 */ /* 0x000fce00078efe07 */
.L_x_27090:
[----:B------:R-:W-:Y:S05]  /*f910*/  BSYNC.RECONVERGENT B0 ;  /* 0x0000000000007941 */ /* 0x000fea0003800200 */
.L_x_27089:
[----:B------:R-:W-:-:S04]  /*f920*/  F2FP.BF16.F32.PACK_AB R0, RZ, R0 ;  /* 0x00000000ff00723e */ /* 0x000fc800000010ff */
[----:B------:R-:W-:Y:S01]  /*f930*/  PRMT R19, R0, 0x7610, R19 ;  /* 0x0000761000137816 */ /* 0x000fe20000000013 */
[----:B------:R-:W-:Y:S06]  /*f940*/  BRA `(.L_x_27074) ;  /* 0x0000000400287947 */ /* 0x000fec0003800000 */
.L_x_27087:
        /* <DEDUP_REMOVED lines=21> */
.L_x_27096:
[----:B------:R-:W-:Y:S05]  /*faa0*/  BSYNC.RECONVERGENT B1 ;  /* 0x0000000000017941 */ /* 0x000fea0003800200 */
.L_x_27095:
[----:B------:R-:W-:Y:S01]  /*fab0*/  IMAD.SHL.U32 R0, R0, 0x200000, RZ ;  /* 0x0020000000007824 */ /* 0x000fe200078e00ff */
[----:B------:R-:W-:-:S04]  /*fac0*/  LEA R2, R2, 0x37800000, 0x17 ;  /* 0x3780000002027811 */ /* 0x000fc800078eb8ff */
[----:B------:R-:W-:-:S07]  /*fad0*/  LOP3.LUT R0, R2, R0, R7, 0xfe, !PT ;  /* 0x0000000002007212 */ /* 0x000fce00078efe07 */
.L_x_27094:
[----:B------:R-:W-:Y:S05]  /*fae0*/  BSYNC.RECONVERGENT B0 ;  /* 0x0000000000007941 */ /* 0x000fea0003800200 */
.L_x_27093:
[----:B------:R-:W-:-:S04]  /*faf0*/  F2FP.BF16.F32.PACK_AB R0, RZ, R0 ;  /* 0x00000000ff00723e */ /* 0x000fc800000010ff */
[----:B------:R-:W-:Y:S01]  /*fb00*/  PRMT R19, R0, 0x7610, R19 ;  /* 0x0000761000137816 */ /* 0x000fe20000000013 */
[----:B------:R-:W-:Y:S06]  /*fb10*/  BRA `(.L_x_27074) ;  /* 0x0000000000b47947 */ /* 0x000fec0003800000 */
.L_x_27086:
        /* <DEDUP_REMOVED lines=14> */
.L_x_27100:
[----:B------:R-:W-:Y:S05]  /*fc00*/  BSYNC.RECONVERGENT B0 ;  /* 0x0000000000007941 */ /* 0x000fea0003800200 */
.L_x_27099:
[----:B------:R-:W-:-:S04]  /*fc10*/  F2FP.BF16.F32.PACK_AB R0, RZ, R0 ;  /* 0x00000000ff00723e */ /* 0x000fc800000010ff */
[----:B------:R-:W-:Y:S01]  /*fc20*/  PRMT R19, R0, 0x7610, R19 ;  /* 0x0000761000137816 */ /* 0x000fe20000000013 */
[----:B------:R-:W-:Y:S06]  /*fc30*/  BRA `(.L_x_27074) ;  /* 0x00000000006c7947 */ /* 0x000fec0003800000 */
.L_x_27073:
        /* <DEDUP_REMOVED lines=16> */
.L_x_27101:
[----:B------:R-:W-:Y:S01]  /*fd40*/  PRMT R19, RZ, 0x7610, R19 ;  /* 0x00007610ff137816 */ /* 0x000fe20000000013 */
[----:B------:R-:W-:Y:S06]  /*fd50*/  BRA `(.L_x_27074) ;  /* 0x0000000000247947 */ /* 0x000fec0003800000 */
.L_x_27098:
[----:B------:R-:W2:Y:S02]  /*fd60*/  LDG.E.64 R2, desc[UR36][R2.64] ;  /* 0x0000002402027981 */ /* 0x000ea4000c1e1b00 */
[----:B--2---:R-:W0:Y:S02]  /*fd70*/  I2F.U64 R0, R2 ;  /* 0x0000000200007312 */ /* 0x004e240000301000 */
[----:B0-----:R-:W-:-:S04]  /*fd80*/  F2FP.BF16.F32.PACK_AB R0, RZ, R0 ;  /* 0x00000000ff00723e */ /* 0x001fc800000010ff */
[----:B------:R-:W-:Y:S01]  /*fd90*/  PRMT R19, R0, 0x7610, R19 ;  /* 0x0000761000137816 */ /* 0x000fe20000000013 */
[----:B------:R-:W-:Y:S06]  /*fda0*/  BRA `(.L_x_27074) ;  /* 0x0000000000107947 */ /* 0x000fec0003800000 */
.L_x_27097:
[----:B------:R-:W2:Y:S02]  /*fdb0*/  LDG.E R2, desc[UR36][R2.64] ;  /* 0x0000002402027981 */ /* 0x000ea4000c1e1900 */
[----:B--2---:R-:W-:-:S04]  /*fdc0*/  I2FP.F32.U32 R0, R2 ;  /* 0x0000000200007245 */ /* 0x004fc80000201000 */
[----:B------:R-:W-:-:S04]  /*fdd0*/  F2FP.BF16.F32.PACK_AB R0, RZ, R0 ;  /* 0x00000000ff00723e */ /* 0x000fc800000010ff */
[----:B------:R-:W-:-:S07]  /*fde0*/  PRMT R19, R0, 0x7610, R19 ;  /* 0x0000761000137816 */ /* 0x000fce0000000013 */
.L_x_27074:
        /* <DEDUP_REMOVED lines=18> */
.L_x_27105:
[----:B------:R-:W2:Y:S02]  /*ff10*/  LDG.E.U8 R2, desc[UR36][R2.64] ;  /* 0x0000002402027981 */ /* 0x000ea4000c1e1100 */
[----:B--2---:R-:W-:-:S04]  /*ff20*/  I2FP.F32.U32 R0, R2 ;  /* 0x0000000200007245 */ /* 0x004fc80000201000 */
[----:B------:R-:W-:Y:S01]  /*ff30*/  F2FP.BF16.F32.PACK_AB R0, RZ, R0 ;  /* 0x00000000ff00723e */ /* 0x000fe200000010ff */
[----:B------:R-:W-:Y:S06]  /*ff40*/  BRA `(.L_x_27107) ;  /* 0x0000000c00a47947 */ /* 0x000fec0003800000 */
.L_x_27104:
        /* <DEDUP_REMOVED lines=10> */
.L_x_27109:
[----:B------:R-:W2:Y:S02]  /*fff0*/  LDG.E R2, desc[UR36][R2.64] ;  /* 0x0000002402027981 */ /* 0x000ea4000c1e1900 */
[----:B--2---:R-:W-:-:S04]  /*10000*/  I2FP.F32.S32 R0, R2 ;  /* 0x0000000200007245 */ /* 0x004fc80000201400 */
[----:B------:R-:W-:Y:S01]  /*10010*/  F2FP.BF16.F32.PACK_AB R0, RZ, R0 ;  /* 0x00000000ff00723e */ /* 0x000fe200000010ff */
[----:B------:R-:W-:Y:S06]  /*10020*/  BRA `(.L_x_27107) ;  /* 0x0000000c006c7947 */ /* 0x000fec0003800000 */
.L_x_27108:
[----:B------:R-:W2:Y:S02]  /*10030*/  LDG.E.U16 R2, desc[UR36][R2.64] ;  /* 0x0000002402027981 */ /* 0x000ea4000c1e1500 */
[----:B--2---:R-:W0:Y:S02]  /*10040*/  I2F.S16 R0, R2 ;  /* 0x0000000200007306 */ /* 0x004e240000101400 */
[----:B0-----:R-:W-:Y:S01]  /*10050*/  F2FP.BF16.F32.PACK_AB R0, RZ, R0 ;  /* 0x00000000ff00723e */ /* 0x001fe200000010ff */
[----:B------:R-:W-:Y:S06]  /*10060*/  BRA `(.L_x_27107) ;  /* 0x0000000c005c7947 */ /* 0x000fec0003800000 */
.L_x_27103:
        /* <DEDUP_REMOVED lines=9> */
.L_x_27111:
[----:B------:R-:W2:Y:S02]  /*10100*/  LDG.E.U16 R0, desc[UR36][R2.64] ;  /* 0x0000002402007981 */ /* 0x000ea4000c1e1500 */
[----:B--2---:R-:W-:-:S05]  /*10110*/  HADD2.F32 R0, -RZ, R0.H0_H0 ;  /* 0x20000000ff007230 */ /* 0x004fca0000004100 */
[----:B------:R-:W-:Y:S01]  /*10120*/  F2FP.BF16.F32.PACK_AB R0, RZ, R0 ;  /* 0x00000000ff00723e */ /* 0x000fe200000010ff */
[----:B------:R-:W-:Y:S06]  /*10130*/  BRA `(.L_x_27107) ;  /* 0x0000000c00287947 */ /* 0x000fec0003800000 */
.L_x_27110:
        /* <DEDUP_REMOVED lines=9> */
.L_x_27113:
[----:B------:R-:W2:Y:S02]  /*101d0*/  LDG.E.U16 R2, desc[UR36][R2.64] ;  /* 0x0000002402027981 */ /* 0x000ea4000c1e1500 */
[----:B--2---:R-:W-:-:S05]  /*101e0*/  HADD2.F32 R0, -RZ, R2.H0_H0 ;  /* 0x20000002ff007230 */ /* 0x004fca0000004100 */
[----:B------:R-:W-:Y:S01]  /*101f0*/  F2FP.BF16.F32.PACK_AB R0, RZ, R0 ;  /* 0x00000000ff00723e */ /* 0x000fe200000010ff */
[----:B------:R-:W-:Y:S06]  /*10200*/  BRA `(.L_x_27107) ;  /* 0x0000000800f47947 */ /* 0x000fec0003800000 */
.L_x_27112:
        /* <DEDUP_REMOVED lines=12> */
.L_x_27102:
        /* <DEDUP_REMOVED lines=13> */
.L_x_27116:
        /* <DEDUP_REMOVED lines=12> */
.L_x_27115:
        /* <DEDUP_REMOVED lines=27> */
.L_x_27118:
        /* <DEDUP_REMOVED lines=13> */
.L_x_27117:
[----:B------:R0:W5:Y:S01]  /*106e0*/  LDG.E.U16 R0, desc[UR36][R2.64] ;  /* 0x0000002402007981 */ /* 0x000162000c1e1500 */
[----:B------:R-:W-:Y:S05]  /*106f0*/  BRA `(.L_x_27107) ;  /* 0x0000000400b87947 */ /* 0x000fea0003800000 */
.L_x_27114:
        /* <DEDUP_REMOVED lines=12> */
.L_x_27121:
        /* <DEDUP_REMOVED lines=21> */
.L_x_27125:
[----:B------:R-:W-:Y:S05]  /*10910*/  BSYNC.RECONVERGENT B1 ;  /* 0x0000000000017941 */ /* 0x000fea0003800200 */
.L_x_27124:
[----:B------:R-:W-:Y:S01]  /*10920*/  IMAD.SHL.U32 R0, R0, 0x100000, RZ ;  /* 0x0010000000007824 */ /* 0x000fe200078e00ff */
[----:B------:R-:W-:-:S04]  /*10930*/  LEA R2, R2, 0x3b800000, 0x17 ;  /* 0x3b80000002027811 */ /* 0x000fc800078eb8ff */
[----:B------:R-:W-:-:S07]  /*10940*/  LOP3.LUT R0, R2, R0, R7, 0xfe, !PT ;  /* 0x0000000002007212 */ /* 0x000fce00078efe07 */
.L_x_27123:
[----:B------:R-:W-:Y:S05]  /*10950*/  BSYNC.RECONVERGENT B0 ;  /* 0x0000000000007941 */ /* 0x000fea0003800200 */
.L_x_27122:
[----:B------:R-:W-:Y:S01]  /*10960*/  F2FP.BF16.F32.PACK_AB R0, RZ, R0 ;  /* 0x00000000ff00723e */ /* 0x000fe200000010ff */
[----:B------:R-:W-:Y:S06]  /*10970*/  BRA `(.L_x_27107) ;  /* 0x0000000400187947 */ /* 0x000fec0003800000 */
.L_x_27120:
        /* <DEDUP_REMOVED lines=21> */
.L_x_27129:
[----:B------:R-:W-:Y:S05]  /*10ad0*/  BSYNC.RECONVERGENT B1 ;  /* 0x0000000000017941 */ /* 0x000fea0003800200 */
.L_x_27128:
[----:B------:R-:W-:Y:S02]  /*10ae0*/  SHF.L.U32 R0, R0, 0x15, RZ ;  /* 0x0000001500007819 */ /* 0x000fe400000006ff */
[----:B------:R-:W-:-:S04]  /*10af0*/  LEA R2, R2, 0x37800000, 0x17 ;  /* 0x3780000002027811 */ /* 0x000fc800078eb8ff */
[----:B------:R-:W-:-:S07]  /*10b00*/  LOP3.LUT R0, R2, R0, R7, 0xfe, !PT ;  /* 0x0000000002007212 */ /* 0x000fce00078efe07 */
.L_x_27127:
[----:B------:R-:W-:Y:S05]  /*10b10*/  BSYNC.RECONVERGENT B0 ;  /* 0x0000000000007941 */ /* 0x000fea0003800200 */
.L_x_27126:
[----:B------:R-:W-:Y:S01]  /*10b20*/  F2FP.BF16.F32.PACK_AB R0, RZ, R0 ;  /* 0x00000000ff00723e */ /* 0x000fe200000010ff */
[----:B------:R-:W-:Y:S06]  /*10b30*/  BRA `(.L_x_27107) ;  /* 0x0000000000a87947 */ /* 0x000fec0003800000 */
.L_x_27119:
        /* <DEDUP_REMOVED lines=14> */
.L_x_27133:
[----:B------:R-:W-:Y:S05]  /*10c20*/  BSYNC.RECONVERGENT B0 ;  /* 0x0000000000007941 */ /* 0x000fea0003800200 */
.L_x_27132:
[----:B------:R-:W-:Y:S01]  /*10c30*/  F2FP.BF16.F32.PACK_AB R0, RZ, R0 ;  /* 0x00000000ff00723e */ /* 0x000fe200000010ff */
[----:B------:R-:W-:Y:S06]  /*10c40*/  BRA `(.L_x_27107) ;  /* 0x0000000000647947 */ /* 0x000fec0003800000 */
.L_x_27106:
        /* <DEDUP_REMOVED lines=16> */
.L_x_27134:
[----:B------:R-:W-:Y:S01]  /*10d50*/  PRMT R0, RZ, 0x7610, R0 ;  /* 0x00007610ff007816 */ /* 0x000fe20000000000 */
[----:B------:R-:W-:Y:S06]  /*10d60*/  BRA `(.L_x_27107) ;  /* 0x00000000001c7947 */ /* 0x000fec0003800000 */
.L_x_27131:
[----:B------:R-:W2:Y:S02]  /*10d70*/  LDG.E.64 R2, desc[UR36][R2.64] ;  /* 0x0000002402027981 */ /* 0x000ea4000c1e1b00 */
[----:B--2---:R-:W0:Y:S02]  /*10d80*/  I2F.U64 R0, R2 ;  /* 0x0000000200007312 */ /* 0x004e240000301000 */
[----:B0-----:R-:W-:Y:S01]  /*10d90*/  F2FP.BF16.F32.PACK_AB R0, RZ, R0 ;  /* 0x00000000ff00723e */ /* 0x001fe200000010ff */
[----:B------:R-:W-:Y:S06]  /*10da0*/  BRA `(.L_x_27107) ;  /* 0x00000000000c7947 */ /* 0x000fec0003800000 */
.L_x_27130:
[----:B------:R-:W2:Y:S02]  /*10db0*/  LDG.E R2, desc[UR36][R2.64] ;  /* 0x0000002402027981 */ /* 0x000ea4000c1e1900 */
[----:B--2---:R-:W-:-:S04]  /*10dc0*/  I2FP.F32.U32 R0, R2 ;  /* 0x0000000200007245 */ /* 0x004fc80000201000 */
[----:B------:R-:W-:-:S07]  /*10dd0*/  F2FP.BF16.F32.PACK_AB R0, RZ, R0 ;  /* 0x00000000ff00723e */ /* 0x000fce00000010ff */
.L_x_27107:
        /* <DEDUP_REMOVED lines=10> */
.L_x_27136:
[----:B------:R-:W-:Y:S05]  /*10e80*/  BSYNC.RECONVERGENT B0 ;  /* 0x0000000000007941 */ /* 0x000fea0003800200 */
.L_x_27135:
        /* <DEDUP_REMOVED lines=15> */
.L_x_27140:
[----:B------:R-:W-:-:S06]  /*10f80*/  IMAD.U32 R3, R19, 0x10000, RZ ;  /* 0x0001000013037824 */ /* 0x000fcc00078e00ff */
[----:B------:R-:W0:Y:S02]  /*10f90*/  F2I.S64.TRUNC R2, R3 ;  /* 0x0000000300027311 */ /* 0x000e24000020d900 */
[----:B0-----:R-:W-:Y:S01]  /*10fa0*/  STG.E.U8 desc[UR36][R16.64], R2 ;  /* 0x0000000210007986 */ /* 0x001fe2000c101124 */
[----:B------:R-:W-:Y:S05]  /*10fb0*/  EXIT ;  /* 0x000000000000794d */ /* 0x000fea0003800000 */
.L_x_27139:
        /* <DEDUP_REMOVED lines=10> */
.L_x_27143:
[----:B------:R-:W-:-:S06]  /*11060*/  SHF.L.U32 R19, R19, 0x10, RZ ;  /* 0x0000001013137819 */ /* 0x000fcc00000006ff */
[----:B------:R-:W0:Y:S02]  /*11070*/  F2I.FTZ.TRUNC.NTZ R19, R19 ;  /* 0x0000001300137305 */ /* 0x000e24000021f100 */
[----:B0-----:R-:W-:Y:S01]  /*11080*/  STG.E desc[UR36][R16.64], R19 ;  /* 0x0000001310007986 */ /* 0x001fe2000c101924 */
[----:B------:R-:W-:Y:S05]  /*11090*/  EXIT ;  /* 0x000000000000794d */ /* 0x000fea0003800000 */
.L_x_27142:
[----:B------:R-:W-:-:S06]  /*110a0*/  IMAD.U32 R19, R19, 0x10000, RZ ;  /* 0x0001000013137824 */ /* 0x000fcc00078e00ff */
[----:B------:R-:W0:Y:S02]  /*110b0*/  F2I.FTZ.TRUNC.NTZ R19, R19 ;  /* 0x0000001300137305 */ /* 0x000e24000021f100 */
[----:B0-----:R-:W-:Y:S01]  /*110c0*/  STG.E.U16 desc[UR36][R16.64], R19 ;  /* 0x0000001310007986 */ /* 0x001fe2000c101524 */
[----:B------:R-:W-:Y:S05]  /*110d0*/  EXIT ;  /* 0x000000000000794d */ /* 0x000fea0003800000 */
.L_x_27138:
        /* <DEDUP_REMOVED lines=9> */
.L_x_27145:
[----:B------:R-:W-:-:S05]  /*11170*/  IMAD.U32 R0, R19, 0x10000, RZ ;  /* 0x0001000013007824 */ /* 0x000fca00078e00ff */
[----:B------:R-:W-:-:S05]  /*11180*/  F2FP.F16.F32.PACK_AB R0, RZ, R0 ;  /* 0x00000000ff00723e */ /* 0x000fca00000000ff */
[----:B------:R-:W-:Y:S01]  /*11190*/  STG.E.U16 desc[UR36][R16.64], R0 ;  /* 0x0000000010007986 */ /* 0x000fe2000c101524 */
[----:B------:R-:W-:Y:S05]  /*111a0*/  EXIT ;  /* 0x000000000000794d */ /* 0x000fea0003800000 */
.L_x_27144:
        /* <DEDUP_REMOVED lines=10> */
.L_x_27147:
[----:B------:R-:W-:-:S04]  /*11250*/  SHF.L.U32 R19, R19, 0x10, RZ ;  /* 0x0000001013137819 */ /* 0x000fc800000006ff */
[----:B------:R-:W-:-:S04]  /*11260*/  F2FP.F16.F32.PACK_AB R3, RZ, R19 ;  /* 0x00000013ff03723e */ /* 0x000fc800000000ff */
[----:B------:R-:W-:-:S05]  /*11270*/  PRMT R3, R3, 0x5410, RZ ;  /* 0x0000541003037816 */ /* 0x000fca00000000ff */
[----:B------:R-:W-:Y:S01]  /*11280*/  STG.E desc[UR36][R16.64], R3 ;  /* 0x0000000310007986 */ /* 0x000fe2000c101924 */
[----:B------:R-:W-:Y:S05]  /*11290*/  EXIT ;  /* 0x000000000000794d */ /* 0x000fea0003800000 */
.L_x_27146:
[----:B------:R-:W-:-:S04]  /*112a0*/  IMAD.U32 R2, R19, 0x10000, RZ ;  /* 0x0001000013027824 */ /* 0x000fc800078e00ff */
[----:B------:R-:W-:-:S06]  /*112b0*/  FMUL.FTZ R2, R2, 1 ;  /* 0x3f80000002027820 */ /* 0x000fcc0000410000 */
[----:B------:R-:W0:Y:S02]  /*112c0*/  F2F.F64.F32 R2, R2 ;  /* 0x0000000200027310 */ /* 0x000e240000201800 */
[----:B0-----:R-:W-:Y:S01]  /*112d0*/  STG.E.64 desc[UR36][R16.64], R2 ;  /* 0x0000000210007986 */ /* 0x001fe2000c101b24 */
[----:B------:R-:W-:Y:S05]  /*112e0*/  EXIT ;  /* 0x000000000000794d */ /* 0x000fea0003800000 */
.L_x_27137:
        /* <DEDUP_REMOVED lines=14> */
.L_x_27151:
        /* <DEDUP_REMOVED lines=17> */
.L_x_27154:
[----:B------:R-:W-:-:S04]  /*114e0*/  SHF.R.U32.HI R3, RZ, 0x18, R3 ;  /* 0x00000018ff037819 */ /* 0x000fc80000011603 */
[----:B------:R-:W-:-:S04]  /*114f0*/  LOP3.LUT R0, R0, 0x80, R3, 0xf8, !PT ;  /* 0x0000008000007812 */ /* 0x000fc800078ef803 */
[----:B------:R-:W-:-:S07]  /*11500*/  PRMT R8, R0, 0x7610, R8 ;  /* 0x0000761000087816 */ /* 0x000fce0000000008 */
.L_x_27153:
[----:B------:R-:W-:Y:S05]  /*11510*/  BSYNC.RECONVERGENT B0 ;  /* 0x0000000000007941 */ /* 0x000fea0003800200 */
.L_x_27152:
[----:B------:R-:W-:Y:S01]  /*11520*/  STG.E.U8 desc[UR36][R16.64], R8 ;  /* 0x0000000810007986 */ /* 0x000fe2000c101124 */
[----:B------:R-:W-:Y:S05]  /*11530*/  EXIT ;  /* 0x000000000000794d */ /* 0x000fea0003800000 */
.L_x_27150:
        /* <DEDUP_REMOVED lines=17> */
.L_x_27157:
[----:B------:R-:W-:-:S04]  /*11650*/  SHF.R.U32.HI R3, RZ, 0x18, R3 ;  /* 0x00000018ff037819 */ /* 0x000fc80000011603 */
[----:B------:R-:W-:-:S04]  /*11660*/  LOP3.LUT R0, R0, 0x80, R3, 0xf8, !PT ;  /* 0x0000008000007812 */ /* 0x000fc800078ef803 */
[----:B------:R-:W-:-:S07]  /*11670*/  PRMT R8, R0, 0x7610, R8 ;  /* 0x0000761000087816 */ /* 0x000fce0000000008 */
.L_x_27156:
[----:B------:R-:W-:Y:S05]  /*11680*/  BSYNC.RECONVERGENT B0 ;  /* 0x0000000000007941 */ /* 0x000fea0003800200 */
.L_x_27155:
[----:B------:R-:W-:Y:S01]  /*11690*/  STG.E.U8 desc[UR36][R16.64], R8 ;  /* 0x0000000810007986 */ /* 0x000fe2000c101124 */
[----:B------:R-:W-:Y:S05]  /*116a0*/  EXIT ;  /* 0x000000000000794d */ /* 0x000fea0003800000 */
.L_x_27149:
        /* <DEDUP_REMOVED lines=22> */
.L_x_27159:
[----:B------:R-:W-:-:S06]  /*11810*/  SHF.L.U32 R2, R19, 0x10, RZ ;  /* 0x0000001013027819 */ /* 0x000fcc00000006ff */
[----:B------:R-:W0:Y:S02]  /*11820*/  F2I.U64.TRUNC R2, R2 ;  /* 0x0000000200027311 */ /* 0x000e24000020d800 */
[----:B0-----:R-:W-:Y:S01]  /*11830*/  STG.E.64 desc[UR36][R16.64], R2 ;  /* 0x0000000210007986 */ /* 0x001fe2000c101b24 */
[----:B------:R-:W-:Y:S05]  /*11840*/  EXIT ;  /* 0x000000000000794d */ /* 0x000fea0003800000 */
.L_x_27158:
[----:B------:R-:W-:-:S06]  /*11850*/  IMAD.U32 R19, R19, 0x10000, RZ ;  /* 0x0001000013137824 */ /* 0x000fcc00078e00ff */
[----:B------:R-:W0:Y:S02]  /*11860*/  F2I.FTZ.U32.TRUNC.NTZ R19, R19 ;  /* 0x0000001300137305 */ /* 0x000e24000021f000 */
[----:B0-----:R-:W-:Y:S01]  /*11870*/  STG.E desc[UR36][R16.64], R19 ;  /* 0x0000001310007986 */ /* 0x001fe2000c101924 */
[----:B------:R-:W-:Y:S05]  /*11880*/  EXIT ;  /* 0x000000000000794d */ /* 0x000fea0003800000 */
.L_x_27148:
        /* <DEDUP_REMOVED lines=11> */
.L_x_27161:
[----:B------:R-:W-:Y:S01]  /*11940*/  IMAD.U32 R19, R19, 0x10000, RZ ;  /* 0x0001000013137824 */ /* 0x000fe200078e00ff */
[----:B------:R-:W-:-:S03]  /*11950*/  CS2R R6, SRZ ;  /* 0x0000000000067805 */ /* 0x000fc6000001ff00 */
[----:B------:R-:W-:-:S06]  /*11960*/  FMUL.FTZ R4, R19, 1 ;  /* 0x3f80000013047820 */ /* 0x000fcc0000410000 */
[----:B------:R-:W0:Y:S02]  /*11970*/  F2F.F64.F32 R4, R4 ;  /* 0x0000000400047310 */ /* 0x000e240000201800 */
[----:B0-----:R-:W-:Y:S01]  /*11980*/  STG.E.128 desc[UR36][R16.64], R4 ;  /* 0x0000000410007986 */ /* 0x001fe2000c101d24 */
[----:B------:R-:W-:Y:S05]  /*11990*/  EXIT ;  /* 0x000000000000794d */ /* 0x000fea0003800000 */
.L_x_27160:
[----:B------:R-:W-:-:S09]  /*119a0*/  UISETP.NE.AND UP0, UPT, UR4, 0xf, UPT ;  /* 0x0000000f0400788c */ /* 0x000fd2000bf05270 */
[----:B------:R-:W-:Y:S05]  /*119b0*/  BRA.U !UP0, `(.L_x_27162) ;  /* 0x0000000108e87547 */ /* 0x000fea000b800000 */
[----:B------:R-:W-:-:S09]  /*119c0*/  UISETP.NE.AND UP0, UPT, UR4, 0x17, UPT ;  /* 0x000000170400788c */ /* 0x000fd2000bf05270 */
[----:B------:R-:W-:Y:S05]  /*119d0*/  BRA.U !UP0, `(.L_x_27163) ;  /* 0x0000000108907547 */ /* 0x000fea000b800000 */
[----:B------:R-:W-:-:S09]  /*119e0*/  UISETP.NE.AND UP0, UPT, UR4, 0x18, UPT ;  /* 0x000000180400788c */ /* 0x000fd2000bf05270 */
[----:B------:R-:W-:Y:S05]  /*119f0*/  BRA.U !UP0, `(.L_x_27164) ;  /* 0x0000000108447547 */ /* 0x000fea000b800000 */
.L_x_27141:
        /* <DEDUP_REMOVED lines=16> */
.L_x_27165:
[----:B------:R-:W-:Y:S05]  /*11b00*/  EXIT ;  /* 0x000000000000794d */ /* 0x000fea0003800000 */
.L_x_27164:
        /* <DEDUP_REMOVED lines=13> */
.L_x_27167:
[----:B------:R-:W-:Y:S05]  /*11be0*/  BSYNC.RECONVERGENT B0 ;  /* 0x0000000000007941 */ /* 0x000fea0003800200 */
.L_x_27166:
[----:B------:R-:W-:-:S05]  /*11bf0*/  LOP3.LUT R3, R0, 0x80, R3, 0xf8, !PT ;  /* 0x0000008000037812 */ /* 0x000fca00078ef803 */
[----:B------:R-:W-:Y:S01]  /*11c00*/  STG.E.U8 desc[UR36][R16.64], R3 ;  /* 0x0000000310007986 */ /* 0x000fe2000c101124 */
[----:B------:R-:W-:Y:S05]  /*11c10*/  EXIT ;  /* 0x000000000000794d */ /* 0x000fea0003800000 */
.L_x_27163:
        /* <DEDUP_REMOVED lines=12> */
.L_x_27169:
[----:B------:R-:W-:Y:S01]  /*11ce0*/  IMAD.MOV.U32 R0, RZ, RZ, 0x7f ;  /* 0x0000007fff007424 */ /* 0x000fe200078e00ff */
[----:B------:R-:W-:-:S04]  /*11cf0*/  ISETP.GT.U32.AND P0, PT, R2, 0x7f800000, PT ;  /* 0x7f8000000200780c */ /* 0x000fc80003f04070 */
[----:B------:R-:W-:-:S09]  /*11d00*/  SEL R0, R0, 0x7c, P0 ;  /* 0x0000007c00007807 */ /* 0x000fd20000000000 */
.L_x_27170:
[----:B------:R-:W-:Y:S05]  /*11d10*/  BSYNC.RECONVERGENT B0 ;  /* 0x0000000000007941 */ /* 0x000fea0003800200 */
.L_x_27168:
[----:B------:R-:W-:-:S04]  /*11d20*/  SHF.R.U32.HI R3, RZ, 0x18, R3 ;  /* 0x00000018ff037819 */ /* 0x000fc80000011603 */
[----:B------:R-:W-:-:S05]  /*11d30*/  LOP3.LUT R3, R0, 0x80, R3, 0xf8, !PT ;  /* 0x0000008000037812 */ /* 0x000fca00078ef803 */
[----:B------:R-:W-:Y:S01]  /*11d40*/  STG.E.U8 desc[UR36][R16.64], R3 ;  /* 0x0000000310007986 */ /* 0x000fe2000c101124 */
[----:B------:R-:W-:Y:S05]  /*11d50*/  EXIT ;  /* 0x000000000000794d */ /* 0x000fea0003800000 */
.L_x_27162:
[----:B------:R-:W-:Y:S01]  /*11d60*/  STG.E.U16 desc[UR36][R16.64], R19 ;  /* 0x0000001310007986 */ /* 0x000fe2000c101524 */
[----:B------:R-:W-:Y:S05]  /*11d70*/  EXIT ;  /* 0x000000000000794d */ /* 0x000fea0003800000 */
.L_x_27171:
        /* <DEDUP_REMOVED lines=16> */
.L_x_41121:


//--------------------- .text._ZN2at6native27unrolled_elementwise_kernelINS0_13BinaryFunctorIN3c108BFloat16ES4_S4_ZZZNS0_19maximum_kernel_cudaERNS_18TensorIteratorBaseEENKUlvE0_clEvENKUlvE2_clEvEUlS4_S4_E_EESt5arrayIPcLm3EELi4E23TrivialOffsetCalculatorILi2EjESE_ILi1EjENS0_6memory12LoadWithCastILi2EEENSH_13StoreWithCastILi1EEEEEviT_T0_T2_T3_T4_T5_ --------------------------
	.section	.text._ZN2at6native27unrolled_elementwise_kernelINS0_13BinaryFunctorIN3c108BFloat16ES4_S4_ZZZNS0_19maximum_kernel_cudaERNS_18TensorIteratorBaseEENKUlvE0_clEvENKUlvE2_clEvEUlS4_S4_E_EESt5arrayIPcLm3EELi4E23TrivialOffsetCalculatorILi2EjESE_ILi1EjENS0_6memory12LoadWithCastILi2EEENSH_13StoreWithCastILi1EEEEEviT_T0_T2_T3_T4_T5_,"ax",@progbits
	.align	128
        .global         _ZN2at6native27unrolled_elementwise_kernelINS0_13BinaryFunctorIN3c108BFloat16ES4_S4_ZZZNS0_19maximum_kernel_cudaERNS_18TensorIteratorBaseEENKUlvE0_clEvENKUlvE2_clEvEUlS4_S4_E_EESt5arrayIPcLm3EELi4E23TrivialOffsetCalculatorILi2EjESE_ILi1EjENS0_6memory12LoadWithCastILi2EEENSH_13StoreWithCastILi1EEEEEviT_T0_T2_T3_T4_T5_
        .type           _ZN2at6native27unrolled_elementwise_kernelINS0_13BinaryFunctorIN3c108BFloat16ES4_S4_ZZZNS0_19maximum_kernel_cudaERNS_18TensorIteratorBaseEENKUlvE0_clEvENKUlvE2_clEvEUlS4_S4_E_EESt5arrayIPcLm3EELi4E23TrivialOffsetCalculatorILi2EjESE_ILi1EjENS0_6memory12LoadWithCastILi2EEENSH_13StoreWithCastILi1EEEEEviT_T0_T2_T3_T4_T5_,@function
        .size           _ZN2at6native27unrolled_elementwise_kernelINS0_13BinaryFunctorIN3c108BFloat16ES4_S4_ZZZNS0_19maximum_kernel_cudaERNS_18TensorIteratorBaseEENKUlvE0_clEvENKUlvE2_clEvEUlS4_S4_E_EESt5arrayIPcLm3EELi4E23TrivialOffsetCalculatorILi2EjESE_ILi1EjENS0_6memory12LoadWithCastILi2EEENSH_13StoreWithCastILi1EEEEEviT_T0_T2_T3_T4_T5_,(.L_x_41122 - _ZN2at6native27unrolled_elementwise_kernelINS0_13BinaryFunctorIN3c108BFloat16ES4_S4_ZZZNS0_19maximum_kernel_cudaERNS_18TensorIteratorBaseEENKUlvE0_clEvENKUlvE2_clEvEUlS4_S4_E_EESt5arrayIPcLm3EELi4E23TrivialOffsetCalculatorILi2EjESE_ILi1EjENS0_6memory12LoadWithCastILi2EEENSH_13StoreWithCastILi1EEEEEviT_T0_T2_T3_T4_T5_)
        .other          _ZN2at6native27unrolled_elementwise_kernelINS0_13BinaryFunctorIN3c108BFloat16ES4_S4_ZZZNS0_19maximum_kernel_cudaERNS_18TensorIteratorBaseEENKUlvE0_clEvENKUlvE2_clEvEUlS4_S4_E_EESt5arrayIPcLm3EELi4E23TrivialOffsetCalculatorILi2EjESE_ILi1EjENS0_6memory12LoadWithCastILi2EEENSH_13StoreWithCastILi1EEEEEviT_T0_T2_T3_T4_T5_,@"STO_CUDA_ENTRY STV_DEFAULT"
_ZN2at6native27unrolled_elementwise_kernelINS0_13BinaryFunctorIN3c108BFloat16ES4_S4_ZZZNS0_19maximum_kernel_cudaERNS_18TensorIteratorBaseEENKUlvE0_clEvENKUlvE2_clEvEUlS4_S4_E_EESt5arrayIPcLm3EELi4E23TrivialOffsetCalculatorILi2EjESE_ILi1EjENS0_6memory12LoadWithCastILi2EEENSH_13StoreWithCastILi1EEEEEviT_T0_T2_T3_T4_T5_:
.text._ZN2at6native27unrolled_elementwise_kernelINS0_13BinaryFunctorIN3c108BFloat16ES4_S4_ZZZNS0_19maximum_kernel_cudaERNS_18TensorIteratorBaseEENKUlvE0_clEvENKUlvE2_clEvEUlS4_S4_E_EESt5arrayIPcLm3EELi4E23TrivialOffsetCalculatorILi2EjESE_ILi1EjENS0_6memory12LoadWithCastILi2EEENSH_13StoreWithCastILi1EEEEEviT_T0_T2_T3_T4_T5_:
        /* <DEDUP_REMOVED lines=36> */
.L_x_27177:
[----:B------:R-:W2:Y:S02]  /*0240*/  LDG.E.U8 R4, desc[UR36][R4.64] ;  /* 0x0000002404047981 */ /* 0x000ea4000c1e1100 */
[----:B--2---:R-:W-:-:S04]  /*0250*/  I2FP.F32.U32 R0, R4 ;  /* 0x0000000400007245 */ /* 0x004fc80000201000 */
[----:B------:R-:W-:-:S04]  /*0260*/  F2FP.BF16.F32.PACK_AB R0, RZ, R0 ;  /* 0x00000000ff00723e */ /* 0x000fc800000010ff */
[----:B------:R-:W-:Y:S01]  /*0270*/  PRMT R28, R0, 0x7610, R28 ;  /* 0x00007610001c7816 */ /* 0x000fe2000000001c */
[----:B------:R-:W-:Y:S06]  /*0280*/  BRA `(.L_x_27179) ;  /* 0x0000000c00e47947 */ /* 0x000fec0003800000 */
.L_x_27176:
        /* <DEDUP_REMOVED lines=11> */
.L_x_27181:
[----:B------:R-:W2:Y:S02]  /*0340*/  LDG.E R4, desc[UR36][R4.64] ;  /* 0x0000002404047981 */ /* 0x000ea4000c1e1900 */
[----:B--2---:R-:W-:-:S04]  /*0350*/  I2FP.F32.S32 R0, R4 ;  /* 0x0000000400007245 */ /* 0x004fc80000201400 */
[----:B------:R-:W-:-:S04]  /*0360*/  F2FP.BF16.F32.PACK_AB R0, RZ, R0 ;  /* 0x00000000ff00723e */ /* 0x000fc800000010ff */
[----:B------:R-:W-:Y:S01]  /*0370*/  PRMT R28, R0, 0x7610, R28 ;  /* 0x00007610001c7816 */ /* 0x000fe2000000001c */
[----:B------:R-:W-:Y:S06]  /*0380*/  BRA `(.L_x_27179) ;  /* 0x0000000c00a47947 */ /* 0x000fec0003800000 */
.L_x_27180:
[----:B------:R-:W2:Y:S02]  /*0390*/  LDG.E.U16 R4, desc[UR36][R4.64] ;  /* 0x0000002404047981 */ /* 0x000ea4000c1e1500 */
[----:B--2---:R-:W0:Y:S02]  /*03a0*/  I2F.S16 R0, R4 ;  /* 0x0000000400007306 */ /* 0x004e240000101400 */
[----:B0-----:R-:W-:-:S04]  /*03b0*/  F2FP.BF16.F32.PACK_AB R0, RZ, R0 ;  /* 0x00000000ff00723e */ /* 0x001fc800000010ff */
[----:B------:R-:W-:Y:S01]  /*03c0*/  PRMT R28, R0, 0x7610, R28 ;  /* 0x00007610001c7816 */ /* 0x000fe2000000001c */
[----:B------:R-:W-:Y:S06]  /*03d0*/  BRA `(.L_x_27179) ;  /* 0x0000000c00907947 */ /* 0x000fec0003800000 */
.L_x_27175:
        /* <DEDUP_REMOVED lines=9> */
.L_x_27183:
[----:B------:R-:W2:Y:S02]  /*0470*/  LDG.E.U16 R0, desc[UR36][R4.64] ;  /* 0x0000002404007981 */ /* 0x000ea4000c1e1500 */
[----:B--2---:R-:W-:-:S05]  /*0480*/  HADD2.F32 R0, -RZ, R0.H0_H0 ;  /* 0x20000000ff007230 */ /* 0x004fca0000004100 */
[----:B------:R-:W-:-:S04]  /*0490*/  F2FP.BF16.F32.PACK_AB R0, RZ, R0 ;  /* 0x00000000ff00723e */ /* 0x000fc800000010ff */
[----:B------:R-:W-:Y:S01]  /*04a0*/  PRMT R28, R0, 0x7610, R28 ;  /* 0x00007610001c7816 */ /* 0x000fe2000000001c */
[----:B------:R-:W-:Y:S06]  /*04b0*/  BRA `(.L_x_27179) ;  /* 0x0000000c00587947 */ /* 0x000fec0003800000 */
.L_x_27182:
        /* <DEDUP_REMOVED lines=9> */
.L_x_27185:
[----:B------:R-:W2:Y:S02]  /*0550*/  LDG.E.U16 R4, desc[UR36][R4.64] ;  /* 0x0000002404047981 */ /* 0x000ea4000c1e1500 */
[----:B--2---:R-:W-:-:S05]  /*0560*/  HADD2.F32 R0, -RZ, R4.H0_H0 ;  /* 0x20000004ff007230 */ /* 0x004fca0000004100 */
[----:B------:R-:W-:-:S04]  /*0570*/  F2FP.BF16.F32.PACK_AB R0, RZ, R0 ;  /* 0x00000000ff00723e */ /* 0x000fc800000010ff */
[----:B------:R-:W-:Y:S01]  /*0580*/  PRMT R28, R0, 0x7610, R28 ;  /* 0x00007610001c7816 */ /* 0x000fe2000000001c */
[----:B------:R-:W-:Y:S06]  /*0590*/  BRA `(.L_x_27179) ;  /* 0x0000000c00207947 */ /* 0x000fec0003800000 */
.L_x_27184:
        /* <DEDUP_REMOVED lines=13> */
.L_x_27174:
        /* <DEDUP_REMOVED lines=14> */
.L_x_27188:
        /* <DEDUP_REMOVED lines=13> */
.L_x_27187:
        /* <DEDUP_REMOVED lines=27> */
.L_x_27190:
        /* <DEDUP_REMOVED lines=15> */
.L_x_27189:
[----:B------:R0:W5:Y:S01]  /*0ac0*/  LDG.E.U16 R28, desc[UR36][R4.64] ;  /* 0x00000024041c7981 */ /* 0x000162000c1e1500 */
[----:B------:R-:W-:Y:S05]  /*0ad0*/  BRA `(.L_x_27179) ;  /* 0x0000000400d07947 */ /* 0x000fea0003800000 */
.L_x_27186:
        /* <DEDUP_REMOVED lines=13> */
.L_x_27193:
        /* <DEDUP_REMOVED lines=21> */
.L_x_27197:
[----:B------:R-:W-:Y:S05]  /*0d00*/  BSYNC.RECONVERGENT B1 ;  /* 0x0000000000017941 */ /* 0x000fea0003800200 */
.L_x_27196:
[----:B------:R-:W-:Y:S01]  /*0d10*/  IMAD.SHL.U32 R0, R0, 0x100000, RZ ;  /* 0x0010000000007824 */ /* 0x000fe200078e00ff */
[----:B------:R-:W-:-:S04]  /*0d20*/  LEA R3, R3, 0x3b800000, 0x17 ;  /* 0x3b80000003037811 */ /* 0x000fc800078eb8ff */
[----:B------:R-:W-:-:S07]  /*0d30*/  LOP3.LUT R0, R3, R0, R7, 0xfe, !PT ;  /* 0x0000000003007212 */ /* 0x000fce00078efe07 */
.L_x_27195:
[----:B------:R-:W-:Y:S05]  /*0d40*/  BSYNC.RECONVERGENT B0 ;  /* 0x0000000000007941 */ /* 0x000fea0003800200 */
.L_x_27194:
[----:B------:R-:W-:-:S04]  /*0d50*/  F2FP.BF16.F32.PACK_AB R0, RZ, R0 ;  /* 0x00000000ff00723e */ /* 0x000fc800000010ff */
[----:B------:R-:W-:Y:S01]  /*0d60*/  PRMT R28, R0, 0x7610, R28 ;  /* 0x00007610001c7816 */ /* 0x000fe2000000001c */
[----:B------:R-:W-:Y:S06]  /*0d70*/  BRA `(.L_x_27179) ;  /* 0x0000000400287947 */ /* 0x000fec0003800000 */
.L_x_27192:
        /* <DEDUP_REMOVED lines=21> */
.L_x_27201:
[----:B------:R-:W-:Y:S05]  /*0ed0*/  BSYNC.RECONVERGENT B1 ;  /* 0x0000000000017941 */ /* 0x000fea0003800200 */
.L_x_27200:
[----:B------:R-:W-:Y:S01]  /*0ee0*/  IMAD.SHL.U32 R0, R0, 0x200000, RZ ;  /* 0x0020000000007824 */ /* 0x000fe200078e00ff */
[----:B------:R-:W-:-:S04]  /*0ef0*/  LEA R3, R3, 0x37800000, 0x17 ;  /* 0x3780000003037811 */ /* 0x000fc800078eb8ff */
[----:B------:R-:W-:-:S07]  /*0f00*/  LOP3.LUT R0, R3, R0, R7, 0xfe, !PT ;  /* 0x0000000003007212 */ /* 0x000fce00078efe07 */
.L_x_27199:
[----:B------:R-:W-:Y:S05]  /*0f10*/  BSYNC.RECONVERGENT B0 ;  /* 0x0000000000007941 */ /* 0x000fea0003800200 */
.L_x_27198:
[----:B------:R-:W-:-:S04]  /*0f20*/  F2FP.BF16.F32.PACK_AB R0, RZ, R0 ;  /* 0x00000000ff00723e */ /* 0x000fc800000010ff */
[----:B------:R-:W-:Y:S01]  /*0f30*/  PRMT R28, R0, 0x7610, R28 ;  /* 0x00007610001c7816 */ /* 0x000fe2000000001c */
[----:B------:R-:W-:Y:S06]  /*0f40*/  BRA `(.L_x_27179) ;  /* 0x0000000000b47947 */ /* 0x000fec0003800000 */
.L_x_27191:
[----:B------:R-:W-:-:S09]  /*0f50*/  UISETP.NE.AND UP0, UPT, UR4, 0x1c, UPT ;  /* 0x0000001c0400788c */ /* 0x000fd2000bf05270 */
[----:B------:R-:W-:Y:S05]  /*0f60*/  BRA.U !UP0, `(.L_x_27202) ;  /* 0x00000001089c7547 */ /* 0x000fea000b800000 */
[----:B------:R-:W-:-:S09]  /*0f70*/  UISETP.NE.AND UP0, UPT, UR4, 0x1d, UPT ;  /* 0x0000001d0400788c */ /* 0x000fd2000bf05270 */
[----:B------:R-:W-:Y:S05]  /*0f80*/  BRA.U !UP0, `(.L_x_27203) ;  /* 0x0000000108807547 */ /* 0x000fea000b800000 */
[----:B------:R-:W-:-:S09]  /*0f90*/  UISETP.NE.AND UP0, UPT, UR4, 0x2c, UPT ;  /* 0x0000002c0400788c */ /* 0x000fd2000bf05270 */
[----:B------:R-:W-:Y:S05]  /*0fa0*/  BRA.U !UP0, `(.L_x_27204) ;  /* 0x0000000108487547 */ /* 0x000fea000b800000 */
.L_x_27178:
        /* <DEDUP_REMOVED lines=16> */
.L_x_27205:
[----:B------:R-:W-:Y:S01]  /*10b0*/  PRMT R28, RZ, 0x7610, R28 ;  /* 0x00007610ff1c7816 */ /* 0x000fe2000000001c */
[----:B------:R-:W-:Y:S06]  /*10c0*/  BRA `(.L_x_27179) ;  /* 0x0000000000547947 */ /* 0x000fec0003800000 */
.L_x_27204:
        /* <DEDUP_REMOVED lines=8> */
.L_x_27207:
[----:B------:R-:W-:Y:S05]  /*1150*/  BSYNC.RECONVERGENT B0 ;  /* 0x0000000000007941 */ /* 0x000fea0003800200 */
.L_x_27206:
[----:B------:R-:W-:-:S04]  /*1160*/  F2FP.BF16.F32.PACK_AB R0, RZ, R0 ;  /* 0x00000000ff00723e */ /* 0x000fc800000010ff */
[----:B------:R-:W-:Y:S01]  /*1170*/  PRMT R28, R0, 0x7610, R28 ;  /* 0x00007610001c7816 */ /* 0x000fe2000000001c */
[----:B------:R-:W-:Y:S06]  /*1180*/  BRA `(.L_x_27179) ;  /* 0x0000000000247947 */ /* 0x000fec0003800000 */
.L_x_27203:
[----:B------:R-:W2:Y:S02]  /*1190*/  LDG.E.64 R4, desc[UR36][R4.64] ;  /* 0x0000002404047981 */ /* 0x000ea4000c1e1b00 */
[----:B--2---:R-:W0:Y:S02]  /*11a0*/  I2F.U64 R0, R4 ;  /* 0x0000000400007312 */ /* 0x004e240000301000 */
[----:B0-----:R-:W-:-:S04]  /*11b0*/  F2FP.BF16.F32.PACK_AB R0, RZ, R0 ;  /* 0x00000000ff00723e */ /* 0x001fc800000010ff */
[----:B------:R-:W-:Y:S01]  /*11c0*/  PRMT R28, R0, 0x7610, R28 ;  /* 0x00007610001c7816 */ /* 0x000fe2000000001c */
[----:B------:R-:W-:Y:S06]  /*11d0*/  BRA `(.L_x_27179) ;  /* 0x0000000000107947 */ /* 0x000fec0003800000 */
.L_x_27202:
[----:B------:R-:W2:Y:S02]  /*11e0*/  LDG.E R4, desc[UR36][R4.64] ;  /* 0x0000002404047981 */ /* 0x000ea4000c1e1900 */
[----:B--2---:R-:W-:-:S04]  /*11f0*/  I2FP.F32.U32 R0, R4 ;  /* 0x0000000400007245 */ /* 0x004fc80000201000 */
[----:B------:R-:W-:-:S04]  /*1200*/  F2FP.BF16.F32.PACK_AB R0, RZ, R0 ;  /* 0x00000000ff00723e */ /* 0x000fc800000010ff */
[----:B------:R-:W-:-:S07]  /*1210*/  PRMT R28, R0, 0x7610, R28 ;  /* 0x00007610001c7816 */ /* 0x000fce000000001c */
.L_x_27179:
        /* <DEDUP_REMOVED lines=21> */
.L_x_27211:
[----:B------:R-:W2:Y:S02]  /*1370*/  LDG.E.U8 R4, desc[UR36][R4.64] ;  /* 0x0000002404047981 */ /* 0x000ea4000c1e1100 */
[----:B--2---:R-:W-:-:S04]  /*1380*/  I2FP.F32.U32 R0, R4 ;  /* 0x0000000400007245 */ /* 0x004fc80000201000 */
[----:B------:R-:W-:-:S04]  /*1390*/  F2FP.BF16.F32.PACK_AB R0, RZ, R0 ;  /* 0x00000000ff00723e */ /* 0x000fc800000010ff */
[----:B------:R-:W-:Y:S01]  /*13a0*/  PRMT R24, R0, 0x7610, R24 ;  /* 0x0000761000187816 */ /* 0x000fe20000000018 */
[----:B------:R-:W-:Y:S06]  /*13b0*/  BRA `(.L_x_27213) ;  /* 0x0000000c00e47947 */ /* 0x000fec0003800000 */
.L_x_27210:
        /* <DEDUP_REMOVED lines=11> */
.L_x_27215:
[----:B------:R-:W2:Y:S02]  /*1470*/  LDG.E R4, desc[UR36][R4.64] ;  /* 0x0000002404047981 */ /* 0x000ea4000c1e1900 */
[----:B--2---:R-:W-:-:S04]  /*1480*/  I2FP.F32.S32 R0, R4 ;  /* 0x0000000400007245 */ /* 0x004fc80000201400 */
[----:B------:R-:W-:-:S04]  /*1490*/  F2FP.BF16.F32.PACK_AB R0, RZ, R0 ;  /* 0x00000000ff00723e */ /* 0x000fc800000010ff */
[----:B------:R-:W-:Y:S01]  /*14a0*/  PRMT R24, R0, 0x7610, R24 ;  /* 0x0000761000187816 */ /* 0x000fe20000000018 */
[----:B------:R-:W-:Y:S06]  /*14b0*/  BRA `(.L_x_27213) ;  /* 0x0000000c00a47947 */ /* 0x000fec0003800000 */
.L_x_27214:
[----:B------:R-:W2:Y:S02]  /*14c0*/  LDG.E.U16 R4, desc[UR36][R4.64] ;  /* 0x0000002404047981 */ /* 0x000ea4000c1e1500 */
[----:B--2---:R-:W0:Y:S02]  /*14d0*/  I2F.S16 R0, R4 ;  /* 0x0000000400007306 */ /* 0x004e240000101400 */
[----:B0-----:R-:W-:-:S04]  /*14e0*/  F2FP.BF16.F32.PACK_AB R0, RZ, R0 ;  /* 0x00000000ff00723e */ /* 0x001fc800000010ff */
[----:B------:R-:W-:Y:S01]  /*14f0*/  PRMT R24, R0, 0x7610, R24 ;  /* 0x0000761000187816 */ /* 0x000fe20000000018 */
[----:B------:R-:W-:Y:S06]  /*1500*/  BRA `(.L_x_27213) ;  /* 0x0000000c00907947 */ /* 0x000fec0003800000 */
.L_x_27209:
        /* <DEDUP_REMOVED lines=9> */
.L_x_27217:
[----:B------:R-:W2:Y:S02]  /*15a0*/  LDG.E.U16 R0, desc[UR36][R4.64] ;  /* 0x0000002404007981 */ /* 0x000ea4000c1e1500 */
[----:B--2---:R-:W-:-:S05]  /*15b0*/  HADD2.F32 R0, -RZ, R0.H0_H0 ;  /* 0x20000000ff007230 */ /* 0x004fca0000004100 */
[----:B------:R-:W-:-:S04]  /*15c0*/  F2FP.BF16.F32.PACK_AB R0, RZ, R0 ;  /* 0x00000000ff00723e */ /* 0x000fc800000010ff */
[----:B------:R-:W-:Y:S01]  /*15d0*/  PRMT R24, R0, 0x7610, R24 ;  /* 0x0000761000187816 */ /* 0x000fe20000000018 */
[----:B------:R-:W-:Y:S06]  /*15e0*/  BRA `(.L_x_27213) ;  /* 0x0000000c00587947 */ /* 0x000fec0003800000 */
.L_x_27216:
        /* <DEDUP_REMOVED lines=9> */
.L_x_27219:
[----:B------:R-:W2:Y:S02]  /*1680*/  LDG.E.U16 R4, desc[UR36][R4.64] ;  /* 0x0000002404047981 */ /* 0x000ea4000c1e1500 */
[----:B--2---:R-:W-:-:S05]  /*1690*/  HADD2.F32 R0, -RZ, R4.H0_H0 ;  /* 0x20000004ff007230 */ /* 0x004fca0000004100 */
[----:B------:R-:W-:-:S04]  /*16a0*/  F2FP.BF16.F32.PACK_AB R0, RZ, R0 ;  /* 0x00000000ff00723e */ /* 0x000fc800000010ff */
[----:B------:R-:W-:Y:S01]  /*16b0*/  PRMT R24, R0, 0x7610, R24 ;  /* 0x0000761000187816 */ /* 0x000fe20000000018 */
[----:B------:R-:W-:Y:S06]  /*16c0*/  BRA `(.L_x_27213) ;  /* 0x0000000c00207947 */ /* 0x000fec0003800000 */
.L_x_27218:
        /* <DEDUP_REMOVED lines=13> */
.L_x_27208:
        /* <DEDUP_REMOVED lines=14> */
.L_x_27222:
        /* <DEDUP_REMOVED lines=13> */
.L_x_27221:
        /* <DEDUP_REMOVED lines=27> */
.L_x_27224:
        /* <DEDUP_REMOVED lines=15> */
.L_x_27223:
[----:B------:R0:W5:Y:S01]  /*1bf0*/  LDG.E.U16 R24, desc[UR36][R4.64] ;  /* 0x0000002404187981 */ /* 0x000162000c1e1500 */
[----:B------:R-:W-:Y:S05]  /*1c00*/  BRA `(.L_x_27213) ;  /* 0x0000000400d07947 */ /* 0x000fea0003800000 */
.L_x_27220:
        /* <DEDUP_REMOVED lines=13> */
.L_x_27227:
        /* <DEDUP_REMOVED lines=21> */
.L_x_27231:
[----:B------:R-:W-:Y:S05]  /*1e30*/  BSYNC.RECONVERGENT B1 ;  /* 0x0000000000017941 */ /* 0x000fea0003800200 */
.L_x_27230:
[----:B------:R-:W-:Y:S01]  /*1e40*/  IMAD.SHL.U32 R0, R0, 0x100000, RZ ;  /* 0x0010000000007824 */ /* 0x000fe200078e00ff */
[----:B------:R-:W-:-:S04]  /*1e50*/  LEA R3, R3, 0x3b800000, 0x17 ;  /* 0x3b80000003037811 */ /* 0x000fc800078eb8ff */
[----:B------:R-:W-:-:S07]  /*1e60*/  LOP3.LUT R0, R3, R0, R7, 0xfe, !PT ;  /* 0x0000000003007212 */ /* 0x000fce00078efe07 */
.L_x_27229:
[----:B------:R-:W-:Y:S05]  /*1e70*/  BSYNC.RECONVERGENT B0 ;  /* 0x0000000000007941 */ /* 0x000fea0003800200 */
.L_x_27228:
[----:B------:R-:W-:-:S04]  /*1e80*/  F2FP.BF16.F32.PACK_AB R0, RZ, R0 ;  /* 0x00000000ff00723e */ /* 0x000fc800000010ff */
[----:B------:R-:W-:Y:S01]  /*1e90*/  PRMT R24, R0, 0x7610, R24 ;  /* 0x0000761000187816 */ /* 0x000fe20000000018 */
[----:B------:R-:W-:Y:S06]  /*1ea0*/  BRA `(.L_x_27213) ;  /* 0x0000000400287947 */ /* 0x000fec0003800000 */
.L_x_27226:
        /* <DEDUP_REMOVED lines=21> */
.L_x_27235:
[----:B------:R-:W-:Y:S05]  /*2000*/  BSYNC.RECONVERGENT B1 ;  /* 0x0000000000017941 */ /* 0x000fea0003800200 */
.L_x_27234:
[----:B------:R-:W-:Y:S01]  /*2010*/  IMAD.SHL.U32 R0, R0, 0x200000, RZ ;  /* 0x0020000000007824 */ /* 0x000fe200078e00ff */
[----:B------:R-:W-:-:S04]  /*2020*/  LEA R3, R3, 0x37800000, 0x17 ;  /* 0x3780000003037811 */ /* 0x000fc800078eb8ff */
[----:B------:R-:W-:-:S07]  /*2030*/  LOP3.LUT R0, R3, R0, R7, 0xfe, !PT ;  /* 0x0000000003007212 */ /* 0x000fce00078efe07 */
.L_x_27233:
[----:B------:R-:W-:Y:S05]  /*2040*/  BSYNC.RECONVERGENT B0 ;  /* 0x0000000000007941 */ /* 0x000fea0003800200 */
.L_x_27232:
[----:B------:R-:W-:-:S04]  /*2050*/  F2FP.BF16.F32.PACK_AB R0, RZ, R0 ;  /* 0x00000000ff00723e */ /* 0x000fc800000010ff */
[----:B------:R-:W-:Y:S01]  /*2060*/  PRMT R24, R0, 0x7610, R24 ;  /* 0x0000761000187816 */ /* 0x000fe20000000018 */
[----:B------:R-:W-:Y:S06]  /*2070*/  BRA `(.L_x_27213) ;  /* 0x0000000000b47947 */ /* 0x000fec0003800000 */
.L_x_27225:
[----:B------:R-:W-:-:S09]  /*2080*/  UISETP.NE.AND UP0, UPT, UR4, 0x1c, UPT ;  /* 0x0000001c0400788c */ /* 0x000fd2000bf05270 */
[----:B------:R-:W-:Y:S05]  /*2090*/  BRA.U !UP0, `(.L_x_27236) ;  /* 0x00000001089c7547 */ /* 0x000fea000b800000 */
[----:B------:R-:W-:-:S09]  /*20a0*/  UISETP.NE.AND UP0, UPT, UR4, 0x1d, UPT ;  /* 0x0000001d0400788c */ /* 0x000fd2000bf05270 */
[----:B------:R-:W-:Y:S05]  /*20b0*/  BRA.U !UP0, `(.L_x_27237) ;  /* 0x0000000108807547 */ /* 0x000fea000b800000 */
[----:B------:R-:W-:-:S09]  /*20c0*/  UISETP.NE.AND UP0, UPT, UR4, 0x2c, UPT ;  /* 0x0000002c0400788c */ /* 0x000fd2000bf05270 */
[----:B------:R-:W-:Y:S05]  /*20d0*/  BRA.U !UP0, `(.L_x_27238) ;  /* 0x0000000108487547 */ /* 0x000fea000b800000 */
.L_x_27212:
        /* <DEDUP_REMOVED lines=16> */
.L_x_27239:
[----:B------:R-:W-:Y:S01]  /*21e0*/  PRMT R24, RZ, 0x7610, R24 ;  /* 0x00007610ff187816 */ /* 0x000fe20000000018 */
[----:B------:R-:W-:Y:S06]  /*21f0*/  BRA `(.L_x_27213) ;  /* 0x0000000000547947 */ /* 0x000fec0003800000 */
.L_x_27238:
        /* <DEDUP_REMOVED lines=8> */
.L_x_27241:
[----:B------:R-:W-:Y:S05]  /*2280*/  BSYNC.RECONVERGENT B0 ;  /* 0x0000000000007941 */ /* 0x000fea0003800200 */
.L_x_27240:
[----:B------:R-:W-:-:S04]  /*2290*/  F2FP.BF16.F32.PACK_AB R0, RZ, R0 ;  /* 0x00000000ff00723e */ /* 0x000fc800000010ff */
[----:B------:R-:W-:Y:S01]  /*22a0*/  PRMT R24, R0, 0x7610, R24 ;  /* 0x0000761000187816 */ /* 0x000fe20000000018 */
[----:B------:R-:W-:Y:S06]  /*22b0*/  BRA `(.L_x_27213) ;  /* 0x0000000000247947 */ /* 0x000fec0003800000 */
.L_x_27237:
[----:B------:R-:W2:Y:S02]  /*22c0*/  LDG.E.64 R4, desc[UR36][R4.64] ;  /* 0x0000002404047981 */ /* 0x000ea4000c1e1b00 */
[----:B--2---:R-:W0:Y:S02]  /*22d0*/  I2F.U64 R0, R4 ;  /* 0x0000000400007312 */ /* 0x004e240000301000 */
[----:B0-----:R-:W-:-:S04]  /*22e0*/  F2FP.BF16.F32.PACK_AB R0, RZ, R0 ;  /* 0x00000000ff00723e */ /* 0x001fc800000010ff */
[----:B------:R-:W-:Y:S01]  /*22f0*/  PRMT R24, R0, 0x7610, R24 ;  /* 0x0000761000187816 */ /* 0x000fe20000000018 */
[----:B------:R-:W-:Y:S06]  /*2300*/  BRA `(.L_x_27213) ;  /* 0x0000000000107947 */ /* 0x000fec0003800000 */
.L_x_27236:
[----:B------:R-:W2:Y:S02]  /*2310*/  LDG.E R4, desc[UR36][R4.64] ;  /* 0x0000002404047981 */ /* 0x000ea4000c1e1900 */
[----:B--2---:R-:W-:-:S04]  /*2320*/  I2FP.F32.U32 R0, R4 ;  /* 0x0000000400007245 */ /* 0x004fc80000201000 */
[----:B------:R-:W-:-:S04]  /*2330*/  F2FP.BF16.F32.PACK_AB R0, RZ, R0 ;  /* 0x00000000ff00723e */ /* 0x000fc800000010ff */
[----:B------:R-:W-:-:S07]  /*2340*/  PRMT R24, R0, 0x7610, R24 ;  /* 0x0000761000187816 */ /* 0x000fce0000000018 */
.L_x_27213:
[----:B------:R-:W-:-:S07]  /*2350*/  VIADD R19, R25, 0x80 ;  /* 0x0000008019137836 */ /* 0x000fce0000000000 */
.L_x_27173:
[----:B------:R-:W-:Y:S05]  /*2360*/  BSYNC.RECONVERGENT B6 ;  /* 0x0000000000067941 */ /* 0x000fea0003800200 */
.L_x_27172:
        /* <DEDUP_REMOVED lines=27> */
.L_x_27247:
[----:B------:R-:W2:Y:S02]  /*2520*/  LDG.E.U8 R4, desc[UR36][R4.64] ;  /* 0x0000002404047981 */ /* 0x000ea4000c1e1100 */
[----:B--2---:R-:W-:-:S04]  /*2530*/  I2FP.F32.U32 R0, R4 ;  /* 0x0000000400007245 */ /* 0x004fc80000201000 */
[----:B------:R-:W-:-:S04]  /*2540*/  F2FP.BF16.F32.PACK_AB R0, RZ, R0 ;  /* 0x00000000ff00723e */ /* 0x000fc800000010ff */
[----:B------:R-:W-:Y:S01]  /*2550*/  PRMT R22, R0, 0x7610, R22 ;  /* 0x0000761000167816 */ /* 0x000fe20000000016 */
[----:B------:R-:W-:Y:S06]  /*2560*/  BRA `(.L_x_27249) ;  /* 0x0000000c00e47947 */ /* 0x000fec0003800000 */
.L_x_27246:
        /* <DEDUP_REMOVED lines=11> */
.L_x_27251:
[----:B------:R-:W2:Y:S02]  /*2620*/  LDG.E R4, desc[UR36][R4.64] ;  /* 0x0000002404047981 */ /* 0x000ea4000c1e1900 */
[----:B--2---:R-:W-:-:S04]  /*2630*/  I2FP.F32.S32 R0, R4 ;  /* 0x0000000400007245 */ /* 0x004fc80000201400 */
[----:B------:R-:W-:-:S04]  /*2640*/  F2FP.BF16.F32.PACK_AB R0, RZ, R0 ;  /* 0x00000000ff00723e */ /* 0x000fc800000010ff */
[----:B------:R-:W-:Y:S01]  /*2650*/  PRMT R22, R0, 0x7610, R22 ;  /* 0x0000761000167816 */ /* 0x000fe20000000016 */
[----:B------:R-:W-:Y:S06]  /*2660*/  BRA `(.L_x_27249) ;  /* 0x0000000c00a47947 */ /* 0x000fec0003800000 */
.L_x_27250:
[----:B------:R-:W2:Y:S02]  /*2670*/  LDG.E.U16 R4, desc[UR36][R4.64] ;  /* 0x0000002404047981 */ /* 0x000ea4000c1e1500 */
[----:B--2---:R-:W0:Y:S02]  /*2680*/  I2F.S16 R0, R4 ;  /* 0x0000000400007306 */ /* 0x004e240000101400 */
[----:B0-----:R-:W-:-:S04]  /*2690*/  F2FP.BF16.F32.PACK_AB R0, RZ, R0 ;  /* 0x00000000ff00723e */ /* 0x001fc800000010ff */
[----:B------:R-:W-:Y:S01]  /*26a0*/  PRMT R22, R0, 0x7610, R22 ;  /* 0x0000761000167816 */ /* 0x000fe20000000016 */
[----:B------:R-:W-:Y:S06]  /*26b0*/  BRA `(.L_x_27249) ;  /* 0x0000000c00907947 */ /* 0x000fec0003800000 */
.L_x_27245:
        /* <DEDUP_REMOVED lines=9> */
.L_x_27253:
[----:B------:R-:W2:Y:S02]  /*2750*/  LDG.E.U16 R0, desc[UR36][R4.64] ;  /* 0x0000002404007981 */ /* 0x000ea4000c1e1500 */
[----:B--2---:R-:W-:-:S05]  /*2760*/  HADD2.F32 R0, -RZ, R0.H0_H0 ;  /* 0x20000000ff007230 */ /* 0x004fca0000004100 */
[----:B------:R-:W-:-:S04]  /*2770*/  F2FP.BF16.F32.PACK_AB R0, RZ, R0 ;  /* 0x00000000ff00723e */ /* 0x000fc800000010ff */
[----:B------:R-:W-:Y:S01]  /*2780*/  PRMT R22, R0, 0x7610, R22 ;  /* 0x0000761000167816 */ /* 0x000fe20000000016 */
[----:B------:R-:W-:Y:S06]  /*2790*/  BRA `(.L_x_27249) ;  /* 0x0000000c00587947 */ /* 0x000fec0003800000 */
.L_x_27252:
        /* <DEDUP_REMOVED lines=9> */
.L_x_27255:
[----:B------:R-:W2:Y:S02]  /*2830*/  LDG.E.U16 R4, desc[UR36][R4.64] ;  /* 0x0000002404047981 */ /* 0x000ea4000c1e1500 */
[----:B--2---:R-:W-:-:S05]  /*2840*/  HADD2.F32 R0, -RZ, R4.H0_H0 ;  /* 0x20000004ff007230 */ /* 0x004fca0000004100 */
[----:B------:R-:W-:-:S04]  /*2850*/  F2FP.BF16.F32.PACK_AB R0, RZ, R0 ;  /* 0x00000000ff00723e */ /* 0x000fc800000010ff */
[----:B------:R-:W-:Y:S01]  /*2860*/  PRMT R22, R0, 0x7610, R22 ;  /* 0x0000761000167816 */ /* 0x000fe20000000016 */
[----:B------:R-:W-:Y:S06]  /*2870*/  BRA `(.L_x_27249) ;  /* 0x0000000c00207947 */ /* 0x000fec0003800000 */
.L_x_27254:
        /* <DEDUP_REMOVED lines=13> */
.L_x_27244:
        /* <DEDUP_REMOVED lines=14> */
.L_x_27258:
        /* <DEDUP_REMOVED lines=13> */
.L_x_27257:
        /* <DEDUP_REMOVED lines=27> */
.L_x_27260:
        /* <DEDUP_REMOVED lines=15> */
.L_x_27259:
[----:B------:R0:W5:Y:S01]  /*2da0*/  LDG.E.U16 R22, desc[UR36][R4.64] ;  /* 0x0000002404167981 */ /* 0x000162000c1e1500 */
[----:B------:R-:W-:Y:S05]  /*2db0*/  BRA `(.L_x_27249) ;  /* 0x0000000400d07947 */ /* 0x000fea0003800000 */
.L_x_27256:
        /* <DEDUP_REMOVED lines=13> */
.L_x_27263:
        /* <DEDUP_REMOVED lines=21> */
.L_x_27267:
[----:B------:R-:W-:Y:S05]  /*2fe0*/  BSYNC.RECONVERGENT B1 ;  /* 0x0000000000017941 */ /* 0x000fea0003800200 */
.L_x_27266:
[----:B------:R-:W-:Y:S01]  /*2ff0*/  IMAD.SHL.U32 R0, R0, 0x100000, RZ ;  /* 0x0010000000007824 */ /* 0x000fe200078e00ff */
[----:B------:R-:W-:-:S04]  /*3000*/  LEA R3, R3, 0x3b800000, 0x17 ;  /* 0x3b80000003037811 */ /* 0x000fc800078eb8ff */
[----:B------:R-:W-:-:S07]  /*3010*/  LOP3.LUT R0, R3, R0, R7, 0xfe, !PT ;  /* 0x0000000003007212 */ /* 0x000fce00078efe07 */
.L_x_27265:
[----:B------:R-:W-:Y:S05]  /*3020*/  BSYNC.RECONVERGENT B0 ;  /* 0x0000000000007941 */ /* 0x000fea0003800200 */
.L_x_27264:
[----:B------:R-:W-:-:S04]  /*3030*/  F2FP.BF16.F32.PACK_AB R0, RZ, R0 ;  /* 0x00000000ff00723e */ /* 0x000fc800000010ff */
[----:B------:R-:W-:Y:S01]  /*3040*/  PRMT R22, R0, 0x7610, R22 ;  /* 0x0000761000167816 */ /* 0x000fe20000000016 */
[----:B------:R-:W-:Y:S06]  /*3050*/  BRA `(.L_x_27249) ;  /* 0x0000000400287947 */ /* 0x000fec0003800000 */
.L_x_27262:
        /* <DEDUP_REMOVED lines=21> */
.L_x_27271:
[----:B------:R-:W-:Y:S05]  /*31b0*/  BSYNC.RECONVERGENT B1 ;  /* 0x0000000000017941 */ /* 0x000fea0003800200 */
.L_x_27270:
[----:B------:R-:W-:Y:S01]  /*31c0*/  IMAD.SHL.U32 R0, R0, 0x200000, RZ ;  /* 0x0020000000007824 */ /* 0x000fe200078e00ff */
[----:B------:R-:W-:-:S04]  /*31d0*/  LEA R3, R3, 0x37800000, 0x17 ;  /* 0x3780000003037811 */ /* 0x000fc800078eb8ff */
[----:B------:R-:W-:-:S07]  /*31e0*/  LOP3.LUT R0, R3, R0, R7, 0xfe, !PT ;  /* 0x0000000003007212 */ /* 0x000fce00078efe07 */
.L_x_27269:
[----:B------:R-:W-:Y:S05]  /*31f0*/  BSYNC.RECONVERGENT B0 ;  /* 0x0000000000007941 */ /* 0x000fea0003800200 */
.L_x_27268:
[----:B------:R-:W-:-:S04]  /*3200*/  F2FP.BF16.F32.PACK_AB R0, RZ, R0 ;  /* 0x00000000ff00723e */ /* 0x000fc800000010ff */
[----:B------:R-:W-:Y:S01]  /*3210*/  PRMT R22, R0, 0x7610, R22 ;  /* 0x0000761000167816 */ /* 0x000fe20000000016 */
[----:B------:R-:W-:Y:S06]  /*3220*/  BRA `(.L_x_27249) ;  /* 0x0000000000b47947 */ /* 0x000fec0003800000 */
.L_x_27261:
        /* <DEDUP_REMOVED lines=14> */
.L_x_27275:
[----:B------:R-:W-:Y:S05]  /*3310*/  BSYNC.RECONVERGENT B0 ;  /* 0x0000000000007941 */ /* 0x000fea0003800200 */
.L_x_27274:
[----:B------:R-:W-:-:S04]  /*3320*/  F2FP.BF16.F32.PACK_AB R0, RZ, R0 ;  /* 0x00000000ff00723e */ /* 0x000fc800000010ff */
[----:B------:R-:W-:Y:S01]  /*3330*/  PRMT R22, R0, 0x7610, R22 ;  /* 0x0000761000167816 */ /* 0x000fe20000000016 */
[----:B------:R-:W-:Y:S06]  /*3340*/  BRA `(.L_x_27249) ;  /* 0x00000000006c7947 */ /* 0x000fec0003800000 */
.L_x_27248:
        /* <DEDUP_REMOVED lines=16> */
.L_x_27276:
[----:B------:R-:W-:Y:S01]  /*3450*/  PRMT R22, RZ, 0x7610, R22 ;  /* 0x00007610ff167816 */ /* 0x000fe20000000016 */
[----:B------:R-:W-:Y:S06]  /*3460*/  BRA `(.L_x_27249) ;  /* 0x0000000000247947 */ /* 0x000fec0003800000 */
.L_x_27273:
[----:B------:R-:W2:Y:S02]  /*3470*/  LDG.E.64 R4, desc[UR36][R4.64] ;  /* 0x0000002404047981 */ /* 0x000ea4000c1e1b00 */
[----:B--2---:R-:W0:Y:S02]  /*3480*/  I2F.U64 R0, R4 ;  /* 0x0000000400007312 */ /* 0x004e240000301000 */
[----:B0-----:R-:W-:-:S04]  /*3490*/  F2FP.BF16.F32.PACK_AB R0, RZ, R0 ;  /* 0x00000000ff00723e */ /* 0x001fc800000010ff */
[----:B------:R-:W-:Y:S01]  /*34a0*/  PRMT R22, R0, 0x7610, R22 ;  /* 0x0000761000167816 */ /* 0x000fe20000000016 */
[----:B------:R-:W-:Y:S06]  /*34b0*/  BRA `(.L_x_27249) ;  /* 0x0000000000107947 */ /* 0x000fec0003800000 */
.L_x_27272:
[----:B------:R-:W2:Y:S02]  /*34c0*/  LDG.E R4, desc[UR36][R4.64] ;  /* 0x0000002404047981 */ /* 0x000ea4000c1e1900 */
[----:B--2---:R-:W-:-:S04]  /*34d0*/  I2FP.F32.U32 R0, R4 ;  /* 0x0000000400007245 */ /* 0x004fc80000201000 */
[----:B------:R-:W-:-:S04]  /*34e0*/  F2FP.BF16.F32.PACK_AB R0, RZ, R0 ;  /* 0x00000000ff00723e */ /* 0x000fc800000010ff */
[----:B------:R-:W-:-:S07]  /*34f0*/  PRMT R22, R0, 0x7610, R22 ;  /* 0x0000761000167816 */ /* 0x000fce0000000016 */
.L_x_27249:
        /* <DEDUP_REMOVED lines=21> */
.L_x_27280:
[----:B------:R-:W2:Y:S02]  /*3650*/  LDG.E.U8 R4, desc[UR36][R4.64] ;  /* 0x0000002404047981 */ /* 0x000ea4000c1e1100 */
[----:B--2---:R-:W-:-:S04]  /*3660*/  I2FP.F32.U32 R0, R4 ;  /* 0x0000000400007245 */ /* 0x004fc80000201000 */
[----:B------:R-:W-:-:S04]  /*3670*/  F2FP.BF16.F32.PACK_AB R0, RZ, R0 ;  /* 0x00000000ff00723e */ /* 0x000fc800000010ff */
[----:B------:R-:W-:Y:S01]  /*3680*/  PRMT R26, R0, 0x7610, R26 ;  /* 0x00007610001a7816 */ /* 0x000fe2000000001a */
[----:B------:R-:W-:Y:S06]  /*3690*/  BRA `(.L_x_27282) ;  /* 0x0000000c00e47947 */ /* 0x000fec0003800000 */
.L_x_27279:
        /* <DEDUP_REMOVED lines=11> */
.L_x_27284:
[----:B------:R-:W2:Y:S02]  /*3750*/  LDG.E R4, desc[UR36][R4.64] ;  /* 0x0000002404047981 */ /* 0x000ea4000c1e1900 */
[----:B--2---:R-:W-:-:S04]  /*3760*/  I2FP.F32.S32 R0, R4 ;  /* 0x0000000400007245 */ /* 0x004fc80000201400 */
[----:B------:R-:W-:-:S04]  /*3770*/  F2FP.BF16.F32.PACK_AB R0, RZ, R0 ;  /* 0x00000000ff00723e */ /* 0x000fc800000010ff */
[----:B------:R-:W-:Y:S01]  /*3780*/  PRMT R26, R0, 0x7610, R26 ;  /* 0x00007610001a7816 */ /* 0x000fe2000000001a */
[----:B------:R-:W-:Y:S06]  /*3790*/  BRA `(.L_x_27282) ;  /* 0x0000000c00a47947 */ /* 0x000fec0003800000 */
.L_x_27283:
[----:B------:R-:W2:Y:S02]  /*37a0*/  LDG.E.U16 R4, desc[UR36][R4.64] ;  /* 0x0000002404047981 */ /* 0x000ea4000c1e1500 */
[----:B--2---:R-:W0:Y:S02]  /*37b0*/  I2F.S16 R0, R4 ;  /* 0x0000000400007306 */ /* 0x004e240000101400 */
[----:B0-----:R-:W-:-:S04]  /*37c0*/  F2FP.BF16.F32.PACK_AB R0, RZ, R0 ;  /* 0x00000000ff00723e */ /* 0x001fc800000010ff */
[----:B------:R-:W-:Y:S01]  /*37d0*/  PRMT R26, R0, 0x7610, R26 ;  /* 0x00007610001a7816 */ /* 0x000fe2000000001a */
[----:B------:R-:W-:Y:S06]  /*37e0*/  BRA `(.L_x_27282) ;  /* 0x0000000c00907947 */ /* 0x000fec0003800000 */
.L_x_27278:
        /* <DEDUP_REMOVED lines=9> */
.L_x_27286:
[----:B------:R-:W2:Y:S02]  /*3880*/  LDG.E.U16 R0, desc[UR36][R4.64] ;  /* 0x0000002404007981 */ /* 0x000ea4000c1e1500 */
[----:B--2---:R-:W-:-:S05]  /*3890*/  HADD2.F32 R0, -RZ, R0.H0_H0 ;  /* 0x20000000ff007230 */ /* 0x004fca0000004100 */
[----:B------:R-:W-:-:S04]  /*38a0*/  F2FP.BF16.F32.PACK_AB R0, RZ, R0 ;  /* 0x00000000ff00723e */ /* 0x000fc800000010ff */
[----:B------:R-:W-:Y:S01]  /*38b0*/  PRMT R26, R0, 0x7610, R26 ;  /* 0x00007610001a7816 */ /* 0x000fe2000000001a */
[----:B------:R-:W-:Y:S06]  /*38c0*/  BRA `(.L_x_27282) ;  /* 0x0000000c00587947 */ /* 0x000fec0003800000 */
.L_x_27285:
        /* <DEDUP_REMOVED lines=9> */
.L_x_27288:
[----:B------:R-:W2:Y:S02]  /*3960*/  LDG.E.U16 R4, desc[UR36][R4.64] ;  /* 0x0000002404047981 */ /* 0x000ea4000c1e1500 */
[----:B--2---:R-:W-:-:S05]  /*3970*/  HADD2.F32 R0, -RZ, R4.H0_H0 ;  /* 0x20000004ff007230 */ /* 0x004fca0000004100 */
[----:B------:R-:W-:-:S04]  /*3980*/  F2FP.BF16.F32.PACK_AB R0, RZ, R0 ;  /* 0x00000000ff00723e */ /* 0x000fc800000010ff */
[----:B------:R-:W-:Y:S01]  /*3990*/  PRMT R26, R0, 0x7610, R26 ;  /* 0x00007610001a7816 */ /* 0x000fe2000000001a */
[----:B------:R-:W-:Y:S06]  /*39a0*/  BRA `(.L_x_27282) ;  /* 0x0000000c00207947 */ /* 0x000fec0003800000 */
.L_x_27287:
        /* <DEDUP_REMOVED lines=13> */
.L_x_27277:
        /* <DEDUP_REMOVED lines=14> */
.L_x_27291:
        /* <DEDUP_REMOVED lines=13> */
.L_x_27290:
        /* <DEDUP_REMOVED lines=27> */
.L_x_27293:
        /* <DEDUP_REMOVED lines=15> */
.L_x_27292:
[----:B------:R0:W5:Y:S01]  /*3ed0*/  LDG.E.U16 R26, desc[UR36][R4.64] ;  /* 0x00000024041a7981 */ /* 0x000162000c1e1500 */
[----:B------:R-:W-:Y:S05]  /*3ee0*/  BRA `(.L_x_27282) ;  /* 0x0000000400d07947 */ /* 0x000fea0003800000 */
.L_x_27289:
        /* <DEDUP_REMOVED lines=13> */
.L_x_27296:
        /* <DEDUP_REMOVED lines=21> */
.L_x_27300:
[----:B------:R-:W-:Y:S05]  /*4110*/  BSYNC.RECONVERGENT B1 ;  /* 0x0000000000017941 */ /* 0x000fea0003800200 */
.L_x_27299:
[----:B------:R-:W-:Y:S01]  /*4120*/  IMAD.SHL.U32 R0, R0, 0x100000, RZ ;  /* 0x0010000000007824 */ /* 0x000fe200078e00ff */
[----:B------:R-:W-:-:S04]  /*4130*/  LEA R3, R3, 0x3b800000, 0x17 ;  /* 0x3b80000003037811 */ /* 0x000fc800078eb8ff */
[----:B------:R-:W-:-:S07]  /*4140*/  LOP3.LUT R0, R3, R0, R7, 0xfe, !PT ;  /* 0x0000000003007212 */ /* 0x000fce00078efe07 */
.L_x_27298:
[----:B------:R-:W-:Y:S05]  /*4150*/  BSYNC.RECONVERGENT B0 ;  /* 0x0000000000007941 */ /* 0x000fea0003800200 */
.L_x_27297:
[----:B------:R-:W-:-:S04]  /*4160*/  F2FP.BF16.F32.PACK_AB R0, RZ, R0 ;  /* 0x00000000ff00723e */ /* 0x000fc800000010ff */
[----:B------:R-:W-:Y:S01]  /*4170*/  PRMT R26, R0, 0x7610, R26 ;  /* 0x00007610001a7816 */ /* 0x000fe2000000001a */
[----:B------:R-:W-:Y:S06]  /*4180*/  BRA `(.L_x_27282) ;  /* 0x0000000400287947 */ /* 0x000fec0003800000 */
.L_x_27295:
        /* <DEDUP_REMOVED lines=21> */
.L_x_27304:
[----:B------:R-:W-:Y:S05]  /*42e0*/  BSYNC.RECONVERGENT B1 ;  /* 0x0000000000017941 */ /* 0x000fea0003800200 */
.L_x_27303:
[----:B------:R-:W-:Y:S01]  /*42f0*/  IMAD.SHL.U32 R0, R0, 0x200000, RZ ;  /* 0x0020000000007824 */ /* 0x000fe200078e00ff */
[----:B------:R-:W-:-:S04]  /*4300*/  LEA R3, R3, 0x37800000, 0x17 ;  /* 0x3780000003037811 */ /* 0x000fc800078eb8ff */
[----:B------:R-:W-:-:S07]  /*4310*/  LOP3.LUT R0, R3, R0, R7, 0xfe, !PT ;  /* 0x0000000003007212 */ /* 0x000fce00078efe07 */
.L_x_27302:
[----:B------:R-:W-:Y:S05]  /*4320*/  BSYNC.RECONVERGENT B0 ;  /* 0x0000000000007941 */ /* 0x000fea0003800200 */
.L_x_27301:
[----:B------:R-:W-:-:S04]  /*4330*/  F2FP.BF16.F32.PACK_AB R0, RZ, R0 ;  /* 0x00000000ff00723e */ /* 0x000fc800000010ff */
[----:B------:R-:W-:Y:S01]  /*4340*/  PRMT R26, R0, 0x7610, R26 ;  /* 0x00007610001a7816 */ /* 0x000fe2000000001a */
[----:B------:R-:W-:Y:S06]  /*4350*/  BRA `(.L_x_27282) ;  /* 0x0000000000b47947 */ /* 0x000fec0003800000 */
.L_x_27294:
        /* <DEDUP_REMOVED lines=14> */
.L_x_27308:
[----:B------:R-:W-:Y:S05]  /*4440*/  BSYNC.RECONVERGENT B0 ;  /* 0x0000000000007941 */ /* 0x000fea0003800200 */
.L_x_27307:
[----:B------:R-:W-:-:S04]  /*4450*/  F2FP.BF16.F32.PACK_AB R0, RZ, R0 ;  /* 0x00000000ff00723e */ /* 0x000fc800000010ff */
[----:B------:R-:W-:Y:S01]  /*4460*/  PRMT R26, R0, 0x7610, R26 ;  /* 0x00007610001a7816 */ /* 0x000fe2000000001a */
[----:B------:R-:W-:Y:S06]  /*4470*/  BRA `(.L_x_27282) ;  /* 0x00000000006c7947 */ /* 0x000fec0003800000 */
.L_x_27281:
        /* <DEDUP_REMOVED lines=16> */
.L_x_27309:
[----:B------:R-:W-:Y:S01]  /*4580*/  PRMT R26, RZ, 0x7610, R26 ;  /* 0x00007610ff1a7816 */ /* 0x000fe2000000001a */
[----:B------:R-:W-:Y:S06]  /*4590*/  BRA `(.L_x_27282) ;  /* 0x0000000000247947 */ /* 0x000fec0003800000 */
.L_x_27306:
[----:B------:R-:W2:Y:S02]  /*45a0*/  LDG.E.64 R4, desc[UR36][R4.64] ;  /* 0x0000002404047981 */ /* 0x000ea4000c1e1b00 */
[----:B--2---:R-:W0:Y:S02]  /*45b0*/  I2F.U64 R0, R4 ;  /* 0x0000000400007312 */ /* 0x004e240000301000 */
[----:B0-----:R-:W-:-:S04]  /*45c0*/  F2FP.BF16.F32.PACK_AB R0, RZ, R0 ;  /* 0x00000000ff00723e */ /* 0x001fc800000010ff */
[----:B------:R-:W-:Y:S01]  /*45d0*/  PRMT R26, R0, 0x7610, R26 ;  /* 0x00007610001a7816 */ /* 0x000fe2000000001a */
[----:B------:R-:W-:Y:S06]  /*45e0*/  BRA `(.L_x_27282) ;  /* 0x0000000000107947 */ /* 0x000fec0003800000 */
.L_x_27305:
[----:B------:R-:W2:Y:S02]  /*45f0*/  LDG.E R4, desc[UR36][R4.64] ;  /* 0x0000002404047981 */ /* 0x000ea4000c1e1900 */
[----:B--2---:R-:W-:-:S04]  /*4600*/  I2FP.F32.U32 R0, R4 ;  /* 0x0000000400007245 */ /* 0x004fc80000201000 */
[----:B------:R-:W-:-:S04]  /*4610*/  F2FP.BF16.F32.PACK_AB R0, RZ, R0 ;  /* 0x00000000ff00723e */ /* 0x000fc800000010ff */
[----:B------:R-:W-:-:S07]  /*4620*/  PRMT R26, R0, 0x7610, R26 ;  /* 0x00007610001a7816 */ /* 0x000fce000000001a */
.L_x_27282:
[----:B------:R-:W-:-:S07]  /*4630*/  VIADD R19, R19, 0x80 ;  /* 0x0000008013137836 */ /* 0x000fce0000000000 */
.L_x_27243:
[----:B------:R-:W-:Y:S05]  /*4640*/  BSYNC.RECONVERGENT B6 ;  /* 0x0000000000067941 */ /* 0x000fea0003800200 */
.L_x_27242:
        /* <DEDUP_REMOVED lines=27> */
.L_x_27315:
[----:B------:R-:W2:Y:S02]  /*4800*/  LDG.E.U8 R4, desc[UR36][R4.64] ;  /* 0x0000002404047981 */ /* 0x000ea4000c1e1100 */
[----:B--2---:R-:W-:-:S04]  /*4810*/  I2FP.F32.U32 R0, R4 ;  /* 0x0000000400007245 */ /* 0x004fc80000201000 */
[----:B------:R-:W-:-:S04]  /*4820*/  F2FP.BF16.F32.PACK_AB R0, RZ, R0 ;  /* 0x00000000ff00723e */ /* 0x000fc800000010ff */
[----:B------:R-:W-:Y:S01]  /*4830*/  PRMT R17, R0, 0x7610, R17 ;  /* 0x0000761000117816 */ /* 0x000fe20000000011 */
[----:B------:R-:W-:Y:S06]  /*4840*/  BRA `(.L_x_27317) ;  /* 0x0000000c00e47947 */ /* 0x000fec0003800000 */
.L_x_27314:
        /* <DEDUP_REMOVED lines=11> */
.L_x_27319:
[----:B------:R-:W2:Y:S02]  /*4900*/  LDG.E R4, desc[UR36][R4.64] ;  /* 0x0000002404047981 */ /* 0x000ea4000c1e1900 */
[----:B--2---:R-:W-:-:S04]  /*4910*/  I2FP.F32.S32 R0, R4 ;  /* 0x0000000400007245 */ /* 0x004fc80000201400 */
[----:B------:R-:W-:-:S04]  /*4920*/  F2FP.BF16.F32.PACK_AB R0, RZ, R0 ;  /* 0x00000000ff00723e */ /* 0x000fc800000010ff */
[----:B------:R-:W-:Y:S01]  /*4930*/  PRMT R17, R0, 0x7610, R17 ;  /* 0x0000761000117816 */ /* 0x000fe20000000011 */
[----:B------:R-:W-:Y:S06]  /*4940*/  BRA `(.L_x_27317) ;  /* 0x0000000c00a47947 */ /* 0x000fec0003800000 */
.L_x_27318:
[----:B------:R-:W2:Y:S02]  /*4950*/  LDG.E.U16 R4, desc[UR36][R4.64] ;  /* 0x0000002404047981 */ /* 0x000ea4000c1e1500 */
[----:B--2---:R-:W0:Y:S02]  /*4960*/  I2F.S16 R0, R4 ;  /* 0x0000000400007306 */ /* 0x004e240000101400 */
[----:B0-----:R-:W-:-:S04]  /*4970*/  F2FP.BF16.F32.PACK_AB R0, RZ, R0 ;  /* 0x00000000ff00723e */ /* 0x001fc800000010ff */
[----:B------:R-:W-:Y:S01]  /*4980*/  PRMT R17, R0, 0x7610, R17 ;  /* 0x0000761000117816 */ /* 0x000fe20000000011 */
[----:B------:R-:W-:Y:S06]  /*4990*/  BRA `(.L_x_27317) ;  /* 0x0000000c00907947 */ /* 0x000fec0003800000 */
.L_x_27313:
        /* <DEDUP_REMOVED lines=9> */
.L_x_27321:
[----:B------:R-:W2:Y:S02]  /*4a30*/  LDG.E.U16 R0, desc[UR36][R4.64] ;  /* 0x0000002404007981 */ /* 0x000ea4000c1e1500 */
[----:B--2---:R-:W-:-:S05]  /*4a40*/  HADD2.F32 R0, -RZ, R0.H0_H0 ;  /* 0x20000000ff007230 */ /* 0x004fca0000004100 */
[----:B------:R-:W-:-:S04]  /*4a50*/  F2FP.BF16.F32.PACK_AB R0, RZ, R0 ;  /* 0x00000000ff00723e */ /* 0x000fc800000010ff */
[----:B------:R-:W-:Y:S01]  /*4a60*/  PRMT R17, R0, 0x7610, R17 ;  /* 0x0000761000117816 */ /* 0x000fe20000000011 */
[----:B------:R-:W-:Y:S06]  /*4a70*/  BRA `(.L_x_27317) ;  /* 0x0000000c00587947 */ /* 0x000fec0003800000 */
.L_x_27320:
        /* <DEDUP_REMOVED lines=9> */
.L_x_27323:
[----:B------:R-:W2:Y:S02]  /*4b10*/  LDG.E.U16 R4, desc[UR36][R4.64] ;  /* 0x0000002404047981 */ /* 0x000ea4000c1e1500 */
[----:B--2---:R-:W-:-:S05]  /*4b20*/  HADD2.F32 R0, -RZ, R4.H0_H0 ;  /* 0x20000004ff007230 */ /* 0x004fca0000004100 */
[----:B------:R-:W-:-:S04]  /*4b30*/  F2FP.BF16.F32.PACK_AB R0, RZ, R0 ;  /* 0x00000000ff00723e */ /* 0x000fc800000010ff */
[----:B------:R-:W-:Y:S01]  /*4b40*/  PRMT R17, R0, 0x7610, R17 ;  /* 0x0000761000117816 */ /* 0x000fe20000000011 */
[----:B------:R-:W-:Y:S06]  /*4b50*/  BRA `(.L_x_27317) ;  /* 0x0000000c00207947 */ /* 0x000fec0003800000 */
.L_x_27322:
        /* <DEDUP_REMOVED lines=13> */
.L_x_27312:
        /* <DEDUP_REMOVED lines=14> */
.L_x_27326:
        /* <DEDUP_REMOVED lines=13> */
.L_x_27325:
        /* <DEDUP_REMOVED lines=27> */
.L_x_27328:
        /* <DEDUP_REMOVED lines=15> */
.L_x_27327:
[----:B------:R0:W5:Y:S01]  /*5080*/  LDG.E.U16 R17, desc[UR36][R4.64] ;  /* 0x0000002404117981 */ /* 0x000162000c1e1500 */
[----:B------:R-:W-:Y:S05]  /*5090*/  BRA `(.L_x_27317) ;  /* 0x0000000400d07947 */ /* 0x000fea0003800000 */
.L_x_27324:
        /* <DEDUP_REMOVED lines=13> */
.L_x_27331:
        /* <DEDUP_REMOVED lines=21> */
.L_x_27335:
[----:B------:R-:W-:Y:S05]  /*52c0*/  BSYNC.RECONVERGENT B1 ;  /* 0x0000000000017941 */ /* 0x000fea0003800200 */
.L_x_27334:
[----:B------:R-:W-:Y:S01]  /*52d0*/  IMAD.SHL.U32 R0, R0, 0x100000, RZ ;  /* 0x0010000000007824 */ /* 0x000fe200078e00ff */
[----:B------:R-:W-:-:S04]  /*52e0*/  LEA R3, R3, 0x3b800000, 0x17 ;  /* 0x3b80000003037811 */ /* 0x000fc800078eb8ff */
[----:B------:R-:W-:-:S07]  /*52f0*/  LOP3.LUT R0, R3, R0, R7, 0xfe, !PT ;  /* 0x0000000003007212 */ /* 0x000fce00078efe07 */
.L_x_27333:
[----:B------:R-:W-:Y:S05]  /*5300*/  BSYNC.RECONVERGENT B0 ;  /* 0x0000000000007941 */ /* 0x000fea0003800200 */
.L_x_27332:
[----:B------:R-:W-:-:S04]  /*5310*/  F2FP.BF16.F32.PACK_AB R0, RZ, R0 ;  /* 0x00000000ff00723e */ /* 0x000fc800000010ff */
[----:B------:R-:W-:Y:S01]  /*5320*/  PRMT R17, R0, 0x7610, R17 ;  /* 0x0000761000117816 */ /* 0x000fe20000000011 */
[----:B------:R-:W-:Y:S06]  /*5330*/  BRA `(.L_x_27317) ;  /* 0x0000000400287947 */ /* 0x000fec0003800000 */
.L_x_27330:
        /* <DEDUP_REMOVED lines=21> */
.L_x_27339:
[----:B------:R-:W-:Y:S05]  /*5490*/  BSYNC.RECONVERGENT B1 ;  /* 0x0000000000017941 */ /* 0x000fea0003800200 */
.L_x_27338:
[----:B------:R-:W-:Y:S01]  /*54a0*/  IMAD.SHL.U32 R0, R0, 0x200000, RZ ;  /* 0x0020000000007824 */ /* 0x000fe200078e00ff */
[----:B------:R-:W-:-:S04]  /*54b0*/  LEA R3, R3, 0x37800000, 0x17 ;  /* 0x3780000003037811 */ /* 0x000fc800078eb8ff */
[----:B------:R-:W-:-:S07]  /*54c0*/  LOP3.LUT R0, R3, R0, R7, 0xfe, !PT ;  /* 0x0000000003007212 */ /* 0x000fce00078efe07 */
.L_x_27337:
[----:B------:R-:W-:Y:S05]  /*54d0*/  BSYNC.RECONVERGENT B0 ;  /* 0x0000000000007941 */ /* 0x000fea0003800200 */
.L_x_27336:
[----:B------:R-:W-:-:S04]  /*54e0*/  F2FP.BF16.F32.PACK_AB R0, RZ, R0 ;  /* 0x00000000ff00723e */ /* 0x000fc800000010ff */
[----:B------:R-:W-:Y:S01]  /*54f0*/  PRMT R17, R0, 0x7610, R17 ;  /* 0x0000761000117816 */ /* 0x000fe20000000011 */
[----:B------:R-:W-:Y:S06]  /*5500*/  BRA `(.L_x_27317) ;  /* 0x0000000000b47947 */ /* 0x000fec0003800000 */
.L_x_27329:
        /* <DEDUP_REMOVED lines=14> */
.L_x_27343:
[----:B------:R-:W-:Y:S05]  /*55f0*/  BSYNC.RECONVERGENT B0 ;  /* 0x0000000000007941 */ /* 0x000fea0003800200 */
.L_x_27342:
[----:B------:R-:W-:-:S04]  /*5600*/  F2FP.BF16.F32.PACK_AB R0, RZ, R0 ;  /* 0x00000000ff00723e */ /* 0x000fc800000010ff */
[----:B------:R-:W-:Y:S01]  /*5610*/  PRMT R17, R0, 0x7610, R17 ;  /* 0x0000761000117816 */ /* 0x000fe20000000011 */
[----:B------:R-:W-:Y:S06]  /*5620*/  BRA `(.L_x_27317) ;  /* 0x00000000006c7947 */ /* 0x000fec0003800000 */
.L_x_27316:
        /* <DEDUP_REMOVED lines=16> */
.L_x_27344:
[----:B------:R-:W-:Y:S01]  /*5730*/  PRMT R17, RZ, 0x7610, R17 ;  /* 0x00007610ff117816 */ /* 0x000fe20000000011 */
[----:B------:R-:W-:Y:S06]  /*5740*/  BRA `(.L_x_27317) ;  /* 0x0000000000247947 */ /* 0x000fec0003800000 */
.L_x_27341:
[----:B------:R-:W2:Y:S02]  /*5750*/  LDG.E.64 R4, desc[UR36][R4.64] ;  /* 0x0000002404047981 */ /* 0x000ea4000c1e1b00 */
[----:B--2---:R-:W0:Y:S02]  /*5760*/  I2F.U64 R0, R4 ;  /* 0x0000000400007312 */ /* 0x004e240000301000 */
[----:B0-----:R-:W-:-:S04]  /*5770*/  F2FP.BF16.F32.PACK_AB R0, RZ, R0 ;  /* 0x00000000ff00723e */ /* 0x001fc800000010ff */
[----:B------:R-:W-:Y:S01]  /*5780*/  PRMT R17, R0, 0x7610, R17 ;  /* 0x0000761000117816 */ /* 0x000fe20000000011 */
[----:B------:R-:W-:Y:S06]  /*5790*/  BRA `(.L_x_27317) ;  /* 0x0000000000107947 */ /* 0x000fec0003800000 */
.L_x_27340:
[----:B------:R-:W2:Y:S02]  /*57a0*/  LDG.E R4, desc[UR36][R4.64] ;  /* 0x0000002404047981 */ /* 0x000ea4000c1e1900 */
[----:B--2---:R-:W-:-:S04]  /*57b0*/  I2FP.F32.U32 R0, R4 ;  /* 0x0000000400007245 */ /* 0x004fc80000201000 */
[----:B------:R-:W-:-:S04]  /*57c0*/  F2FP.BF16.F32.PACK_AB R0, RZ, R0 ;  /* 0x00000000ff00723e */ /* 0x000fc800000010ff */
[----:B------:R-:W-:-:S07]  /*57d0*/  PRMT R17, R0, 0x7610, R17 ;  /* 0x0000761000117816 */ /* 0x000fce0000000011 */
.L_x_27317:
        /* <DEDUP_REMOVED lines=22> */
.L_x_27348:
[----:B------:R-:W2:Y:S02]  /*5940*/  LDG.E.U8 R4, desc[UR36][R4.64] ;  /* 0x0000002404047981 */ /* 0x000ea4000c1e1100 */
[----:B--2---:R-:W-:-:S04]  /*5950*/  I2FP.F32.U32 R0, R4 ;  /* 0x0000000400007245 */ /* 0x004fc80000201000 */
[----:B------:R-:W-:-:S04]  /*5960*/  F2FP.BF16.F32.PACK_AB R0, RZ, R0 ;  /* 0x00000000ff00723e */ /* 0x000fc800000010ff */
[----:B------:R-:W-:Y:S01]  /*5970*/  PRMT R27, R0, 0x7610, R27 ;  /* 0x00007610001b7816 */ /* 0x000fe2000000001b */
[----:B------:R-:W-:Y:S06]  /*5980*/  BRA `(.L_x_27350) ;  /* 0x0000000c00e47947 */ /* 0x000fec0003800000 */
.L_x_27347:
        /* <DEDUP_REMOVED lines=11> */
.L_x_27352:
[----:B------:R-:W2:Y:S02]  /*5a40*/  LDG.E R4, desc[UR36][R4.64] ;  /* 0x0000002404047981 */ /* 0x000ea4000c1e1900 */
[----:B--2---:R-:W-:-:S04]  /*5a50*/  I2FP.F32.S32 R0, R4 ;  /* 0x0000000400007245 */ /* 0x004fc80000201400 */
[----:B------:R-:W-:-:S04]  /*5a60*/  F2FP.BF16.F32.PACK_AB R0, RZ, R0 ;  /* 0x00000000ff00723e */ /* 0x000fc800000010ff */
[----:B------:R-:W-:Y:S01]  /*5a70*/  PRMT R27, R0, 0x7610, R27 ;  /* 0x00007610001b7816 */ /* 0x000fe2000000001b */
[----:B------:R-:W-:Y:S06]  /*5a80*/  BRA `(.L_x_27350) ;  /* 0x0000000c00a47947 */ /* 0x000fec0003800000 */
.L_x_27351:
[----:B------:R-:W2:Y:S02]  /*5a90*/  LDG.E.U16 R4, desc[UR36][R4.64] ;  /* 0x0000002404047981 */ /* 0x000ea4000c1e1500 */
[----:B--2---:R-:W0:Y:S02]  /*5aa0*/  I2F.S16 R0, R4 ;  /* 0x0000000400007306 */ /* 0x004e240000101400 */
[----:B0-----:R-:W-:-:S04]  /*5ab0*/  F2FP.BF16.F32.PACK_AB R0, RZ, R0 ;  /* 0x00000000ff00723e */ /* 0x001fc800000010ff */
[----:B------:R-:W-:Y:S01]  /*5ac0*/  PRMT R27, R0, 0x7610, R27 ;  /* 0x00007610001b7816 */ /* 0x000fe2000000001b */
[----:B------:R-:W-:Y:S06]  /*5ad0*/  BRA `(.L_x_27350) ;  /* 0x0000000c00907947 */ /* 0x000fec0003800000 */
.L_x_27346:
        /* <DEDUP_REMOVED lines=9> */
.L_x_27354:
[----:B------:R-:W2:Y:S02]  /*5b70*/  LDG.E.U16 R0, desc[UR36][R4.64] ;  /* 0x0000002404007981 */ /* 0x000ea4000c1e1500 */
[----:B--2---:R-:W-:-:S05]  /*5b80*/  HADD2.F32 R0, -RZ, R0.H0_H0 ;  /* 0x20000000ff007230 */ /* 0x004fca0000004100 */
[----:B------:R-:W-:-:S04]  /*5b90*/  F2FP.BF16.F32.PACK_AB R0, RZ, R0 ;  /* 0x00000000ff00723e */ /* 0x000fc800000010ff */
[----:B------:R-:W-:Y:S01]  /*5ba0*/  PRMT R27, R0, 0x7610, R27 ;  /* 0x00007610001b7816 */ /* 0x000fe2000000001b */
[----:B------:R-:W-:Y:S06]  /*5bb0*/  BRA `(.L_x_27350) ;  /* 0x0000000c00587947 */ /* 0x000fec0003800000 */
.L_x_27353:
        /* <DEDUP_REMOVED lines=9> */
.L_x_27356:
[----:B------:R-:W2:Y:S02]  /*5c50*/  LDG.E.U16 R4, desc[UR36][R4.64] ;  /* 0x0000002404047981 */ /* 0x000ea4000c1e1500 */
[----:B--2---:R-:W-:-:S05]  /*5c60*/  HADD2.F32 R0, -RZ, R4.H0_H0 ;  /* 0x20000004ff007230 */ /* 0x004fca0000004100 */
[----:B------:R-:W-:-:S04]  /*5c70*/  F2FP.BF16.F32.PACK_AB R0, RZ, R0 ;  /* 0x00000000ff00723e */ /* 0x000fc800000010ff */
[----:B------:R-:W-:Y:S01]  /*5c80*/  PRMT R27, R0, 0x7610, R27 ;  /* 0x00007610001b7816 */ /* 0x000fe2000000001b */
[----:B------:R-:W-:Y:S06]  /*5c90*/  BRA `(.L_x_27350) ;  /* 0x0000000c00207947 */ /* 0x000fec0003800000 */
.L_x_27355:
        /* <DEDUP_REMOVED lines=13> */
.L_x_27345:
        /* <DEDUP_REMOVED lines=14> */
.L_x_27359:
        /* <DEDUP_REMOVED lines=13> */
.L_x_27358:
        /* <DEDUP_REMOVED lines=27> */
.L_x_27361:
        /* <DEDUP_REMOVED lines=15> */
.L_x_27360:
[----:B------:R0:W5:Y:S01]  /*61c0*/  LDG.E.U16 R27, desc[UR36][R4.64] ;  /* 0x00000024041b7981 */ /* 0x000162000c1e1500 */
[----:B------:R-:W-:Y:S05]  /*61d0*/  BRA `(.L_x_27350) ;  /* 0x0000000400d07947 */ /* 0x000fea0003800000 */
.L_x_27357:
        /* <DEDUP_REMOVED lines=13> */
.L_x_27364:
        /* <DEDUP_REMOVED lines=21> */
.L_x_27368:
[----:B------:R-:W-:Y:S05]  /*6400*/  BSYNC.RECONVERGENT B1 ;  /* 0x0000000000017941 */ /* 0x000fea0003800200 */
.L_x_27367:
[----:B------:R-:W-:Y:S01]  /*6410*/  IMAD.SHL.U32 R0, R0, 0x100000, RZ ;  /* 0x0010000000007824 */ /* 0x000fe200078e00ff */
[----:B------:R-:W-:-:S04]  /*6420*/  LEA R3, R3, 0x3b800000, 0x17 ;  /* 0x3b80000003037811 */ /* 0x000fc800078eb8ff */
[----:B------:R-:W-:-:S07]  /*6430*/  LOP3.LUT R0, R3, R0, R7, 0xfe, !PT ;  /* 0x0000000003007212 */ /* 0x000fce00078efe07 */
.L_x_27366:
[----:B------:R-:W-:Y:S05]  /*6440*/  BSYNC.RECONVERGENT B0 ;  /* 0x0000000000007941 */ /* 0x000fea0003800200 */
.L_x_27365:
[----:B------:R-:W-:-:S04]  /*6450*/  F2FP.BF16.F32.PACK_AB R0, RZ, R0 ;  /* 0x00000000ff00723e */ /* 0x000fc800000010ff */
[----:B------:R-:W-:Y:S01]  /*6460*/  PRMT R27, R0, 0x7610, R27 ;  /* 0x00007610001b7816 */ /* 0x000fe2000000001b */
[----:B------:R-:W-:Y:S06]  /*6470*/  BRA `(.L_x_27350) ;  /* 0x0000000400287947 */ /* 0x000fec0003800000 */
.L_x_27363:
        /* <DEDUP_REMOVED lines=21> */
.L_x_27372:
[----:B------:R-:W-:Y:S05]  /*65d0*/  BSYNC.RECONVERGENT B1 ;  /* 0x0000000000017941 */ /* 0x000fea0003800200 */
.L_x_27371:
[----:B------:R-:W-:Y:S01]  /*65e0*/  IMAD.SHL.U32 R0, R0, 0x200000, RZ ;  /* 0x0020000000007824 */ /* 0x000fe200078e00ff */
[----:B------:R-:W-:-:S04]  /*65f0*/  LEA R3, R3, 0x37800000, 0x17 ;  /* 0x3780000003037811 */ /* 0x000fc800078eb8ff */
[----:B------:R-:W-:-:S07]  /*6600*/  LOP3.LUT R0, R3, R0, R7, 0xfe, !PT ;  /* 0x0000000003007212 */ /* 0x000fce00078efe07 */
.L_x_27370:
[----:B------:R-:W-:Y:S05]  /*6610*/  BSYNC.RECONVERGENT B0 ;  /* 0x0000000000007941 */ /* 0x000fea0003800200 */
.L_x_27369:
[----:B------:R-:W-:-:S04]  /*6620*/  F2FP.BF16.F32.PACK_AB R0, RZ, R0 ;  /* 0x00000000ff00723e */ /* 0x000fc800000010ff */
[----:B------:R-:W-:Y:S01]  /*6630*/  PRMT R27, R0, 0x7610, R27 ;  /* 0x00007610001b7816 */ /* 0x000fe2000000001b */
[----:B------:R-:W-:Y:S06]  /*6640*/  BRA `(.L_x_27350) ;  /* 0x0000000000b47947 */ /* 0x000fec0003800000 */
.L_x_27362:
        /* <DEDUP_REMOVED lines=14> */
.L_x_27376:
[----:B------:R-:W-:Y:S05]  /*6730*/  BSYNC.RECONVERGENT B0 ;  /* 0x0000000000007941 */ /* 0x000fea0003800200 */
.L_x_27375:
[----:B------:R-:W-:-:S04]  /*6740*/  F2FP.BF16.F32.PACK_AB R0, RZ, R0 ;  /* 0x00000000ff00723e */ /* 0x000fc800000010ff */
[----:B------:R-:W-:Y:S01]  /*6750*/  PRMT R27, R0, 0x7610, R27 ;  /* 0x00007610001b7816 */ /* 0x000fe2000000001b */
[----:B------:R-:W-:Y:S06]  /*6760*/  BRA `(.L_x_27350) ;  /* 0x00000000006c7947 */ /* 0x000fec0003800000 */
.L_x_27349:
        /* <DEDUP_REMOVED lines=16> */
.L_x_27377:
[----:B------:R-:W-:Y:S01]  /*6870*/  PRMT R27, RZ, 0x7610, R27 ;  /* 0x00007610ff1b7816 */ /* 0x000fe2000000001b */
[----:B------:R-:W-:Y:S06]  /*6880*/  BRA `(.L_x_27350) ;  /* 0x0000000000247947 */ /* 0x000fec0003800000 */
.L_x_27374:
[----:B------:R-:W2:Y:S02]  /*6890*/  LDG.E.64 R4, desc[UR36][R4.64] ;  /* 0x0000002404047981 */ /* 0x000ea4000c1e1b00 */
[----:B--2---:R-:W0:Y:S02]  /*68a0*/  I2F.U64 R0, R4 ;  /* 0x0000000400007312 */ /* 0x004e240000301000 */
[----:B0-----:R-:W-:-:S04]  /*68b0*/  F2FP.BF16.F32.PACK_AB R0, RZ, R0 ;  /* 0x00000000ff00723e */ /* 0x001fc800000010ff */
[----:B------:R-:W-:Y:S01]  /*68c0*/  PRMT R27, R0, 0x7610, R27 ;  /* 0x00007610001b7816 */ /* 0x000fe2000000001b */
[----:B------:R-:W-:Y:S06]  /*68d0*/  BRA `(.L_x_27350) ;  /* 0x0000000000107947 */ /* 0x000fec0003800000 */
.L_x_27373:
[----:B------:R-:W2:Y:S02]  /*68e0*/  LDG.E R4, desc[UR36][R4.64] ;  /* 0x0000002404047981 */ /* 0x000ea4000c1e1900 */
[----:B--2---:R-:W-:-:S04]  /*68f0*/  I2FP.F32.U32 R0, R4 ;  /* 0x0000000400007245 */ /* 0x004fc80000201000 */
[----:B------:R-:W-:-:S04]  /*6900*/  F2FP.BF16.F32.PACK_AB R0, RZ, R0 ;  /* 0x00000000ff00723e */ /* 0x000fc800000010ff */
[----:B------:R-:W-:-:S07]  /*6910*/  PRMT R27, R0, 0x7610, R27 ;  /* 0x00007610001b7816 */ /* 0x000fce000000001b */
.L_x_27350:
[----:B------:R-:W-:-:S07]  /*6920*/  VIADD R19, R19, 0x80 ;  /* 0x0000008013137836 */ /* 0x000fce0000000000 */
.L_x_27311:
[----:B------:R-:W-:Y:S05]  /*6930*/  BSYNC.RECONVERGENT B6 ;  /* 0x0000000000067941 */ /* 0x000fea0003800200 */
.L_x_27310:
        /* <DEDUP_REMOVED lines=27> */
.L_x_27383:
[----:B------:R-:W2:Y:S02]  /*6af0*/  LDG.E.U8 R4, desc[UR36][R4.64] ;  /* 0x0000002404047981 */ /* 0x000ea4000c1e1100 */
[----:B--2---:R-:W-:-:S04]  /*6b00*/  I2FP.F32.U32 R0, R4 ;  /* 0x0000000400007245 */ /* 0x004fc80000201000 */
[----:B------:R-:W-:-:S04]  /*6b10*/  F2FP.BF16.F32.PACK_AB R0, RZ, R0 ;  /* 0x00000000ff00723e */ /* 0x000fc800000010ff */
[----:B------:R-:W-:Y:S01]  /*6b20*/  PRMT R18, R0, 0x7610, R18 ;  /* 0x0000761000127816 */ /* 0x000fe20000000012 */
[----:B------:R-:W-:Y:S06]  /*6b30*/  BRA `(.L_x_27385) ;  /* 0x0000000c00e47947 */ /* 0x000fec0003800000 */
.L_x_27382:
        /* <DEDUP_REMOVED lines=11> */
.L_x_27387:
[----:B------:R-:W2:Y:S02]  /*6bf0*/  LDG.E R4, desc[UR36][R4.64] ;  /* 0x0000002404047981 */ /* 0x000ea4000c1e1900 */
[----:B--2---:R-:W-:-:S04]  /*6c00*/  I2FP.F32.S32 R0, R4 ;  /* 0x0000000400007245 */ /* 0x004fc80000201400 */
[----:B------:R-:W-:-:S04]  /*6c10*/  F2FP.BF16.F32.PACK_AB R0, RZ, R0 ;  /* 0x00000000ff00723e */ /* 0x000fc800000010ff */
[----:B------:R-:W-:Y:S01]  /*6c20*/  PRMT R18, R0, 0x7610, R18 ;  /* 0x0000761000127816 */ /* 0x000fe20000000012 */
[----:B------:R-:W-:Y:S06]  /*6c30*/  BRA `(.L_x_27385) ;  /* 0x0000000c00a47947 */ /* 0x000fec0003800000 */
.L_x_27386:
[----:B------:R-:W2:Y:S02]  /*6c40*/  LDG.E.U16 R4, desc[UR36][R4.64] ;  /* 0x0000002404047981 */ /* 0x000ea4000c1e1500 */
[----:B--2---:R-:W0:Y:S02]  /*6c50*/  I2F.S16 R0, R4 ;  /* 0x0000000400007306 */ /* 0x004e240000101400 */
[----:B0-----:R-:W-:-:S04]  /*6c60*/  F2FP.BF16.F32.PACK_AB R0, RZ, R0 ;  /* 0x00000000ff00723e */ /* 0x001fc800000010ff */
[----:B------:R-:W-:Y:S01]  /*6c70*/  PRMT R18, R0, 0x7610, R18 ;  /* 0x0000761000127816 */ /* 0x000fe20000000012 */
[----:B------:R-:W-:Y:S06]  /*6c80*/  BRA `(.L_x_27385) ;  /* 0x0000000c00907947 */ /* 0x000fec0003800000 */
.L_x_27381:
        /* <DEDUP_REMOVED lines=9> */
.L_x_27389:
[----:B------:R-:W2:Y:S02]  /*6d20*/  LDG.E.U16 R0, desc[UR36][R4.64] ;  /* 0x0000002404007981 */ /* 0x000ea4000c1e1500 */
[----:B--2---:R-:W-:-:S05]  /*6d30*/  HADD2.F32 R0, -RZ, R0.H0_H0 ;  /* 0x20000000ff007230 */ /* 0x004fca0000004100 */
[----:B------:R-:W-:-:S04]  /*6d40*/  F2FP.BF16.F32.PACK_AB R0, RZ, R0 ;  /* 0x00000000ff00723e */ /* 0x000fc800000010ff */
[----:B------:R-:W-:Y:S01]  /*6d50*/  PRMT R18, R0, 0x7610, R18 ;  /* 0x0000761000127816 */ /* 0x000fe20000000012 */
[----:B------:R-:W-:Y:S06]  /*6d60*/  BRA `(.L_x_27385) ;  /* 0x0000000c00587947 */ /* 0x000fec0003800000 */
.L_x_27388:
        /* <DEDUP_REMOVED lines=9> */
.L_x_27391:
[----:B------:R-:W2:Y:S02]  /*6e00*/  LDG.E.U16 R4, desc[UR36][R4.64] ;  /* 0x0000002404047981 */ /* 0x000ea4000c1e1500 */
[----:B--2---:R-:W-:-:S05]  /*6e10*/  HADD2.F32 R0, -RZ, R4.H0_H0 ;  /* 0x20000004ff007230 */ /* 0x004fca0000004100 */
[----:B------:R-:W-:-:S04]  /*6e20*/  F2FP.BF16.F32.PACK_AB R0, RZ, R0 ;  /* 0x00000000ff00723e */ /* 0x000fc800000010ff */
[----:B------:R-:W-:Y:S01]  /*6e30*/  PRMT R18, R0, 0x7610, R18 ;  /* 0x0000761000127816 */ /* 0x000fe20000000012 */
[----:B------:R-:W-:Y:S06]  /*6e40*/  BRA `(.L_x_27385) ;  /* 0x0000000c00207947 */ /* 0x000fec0003800000 */
.L_x_27390:
        /* <DEDUP_REMOVED lines=13> */
.L_x_27380:
        /* <DEDUP_REMOVED lines=14> */
.L_x_27394:
        /* <DEDUP_REMOVED lines=13> */
.L_x_27393:
        /* <DEDUP_REMOVED lines=27> */
.L_x_27396:
        /* <DEDUP_REMOVED lines=15> */
.L_x_27395:
[----:B------:R0:W5:Y:S01]  /*7370*/  LDG.E.U16 R18, desc[UR36][R4.64] ;  /* 0x0000002404127981 */ /* 0x000162000c1e1500 */
[----:B------:R-:W-:Y:S05]  /*7380*/  BRA `(.L_x_27385) ;  /* 0x0000000400d07947 */ /* 0x000fea0003800000 */
.L_x_27392:
        /* <DEDUP_REMOVED lines=13> */
.L_x_27399:
        /* <DEDUP_REMOVED lines=21> */
.L_x_27403:
[----:B------:R-:W-:Y:S05]  /*75b0*/  BSYNC.RECONVERGENT B1 ;  /* 0x0000000000017941 */ /* 0x000fea0003800200 */
.L_x_27402:
[----:B------:R-:W-:Y:S01]  /*75c0*/  IMAD.SHL.U32 R0, R0, 0x100000, RZ ;  /* 0x0010000000007824 */ /* 0x000fe200078e00ff */
[----:B------:R-:W-:-:S04]  /*75d0*/  LEA R3, R3, 0x3b800000, 0x17 ;  /* 0x3b80000003037811 */ /* 0x000fc800078eb8ff */
[----:B------:R-:W-:-:S07]  /*75e0*/  LOP3.LUT R0, R3, R0, R7, 0xfe, !PT ;  /* 0x0000000003007212 */ /* 0x000fce00078efe07 */
.L_x_27401:
[----:B------:R-:W-:Y:S05]  /*75f0*/  BSYNC.RECONVERGENT B0 ;  /* 0x0000000000007941 */ /* 0x000fea0003800200 */
.L_x_27400:
[----:B------:R-:W-:-:S04]  /*7600*/  F2FP.BF16.F32.PACK_AB R0, RZ, R0 ;  /* 0x00000000ff00723e */ /* 0x000fc800000010ff */
[----:B------:R-:W-:Y:S01]  /*7610*/  PRMT R18, R0, 0x7610, R18 ;  /* 0x0000761000127816 */ /* 0x000fe20000000012 */
[----:B------:R-:W-:Y:S06]  /*7620*/  BRA `(.L_x_27385) ;  /* 0x0000000400287947 */ /* 0x000fec0003800000 */
.L_x_27398:
        /* <DEDUP_REMOVED lines=21> */
.L_x_27407:
[----:B------:R-:W-:Y:S05]  /*7780*/  BSYNC.RECONVERGENT B1 ;  /* 0x0000000000017941 */ /* 0x000fea0003800200 */
.L_x_27406:
[----:B------:R-:W-:Y:S01]  /*7790*/  IMAD.SHL.U32 R0, R0, 0x200000, RZ ;  /* 0x0020000000007824 */ /* 0x000fe200078e00ff */
[----:B------:R-:W-:-:S04]  /*77a0*/  LEA R3, R3, 0x37800000, 0x17 ;  /* 0x3780000003037811 */ /* 0x000fc800078eb8ff */
[----:B------:R-:W-:-:S07]  /*77b0*/  LOP3.LUT R0, R3, R0, R7, 0xfe, !PT ;  /* 0x0000000003007212 */ /* 0x000fce00078efe07 */
.L_x_27405:
[----:B------:R-:W-:Y:S05]  /*77c0*/  BSYNC.RECONVERGENT B0 ;  /* 0x0000000000007941 */ /* 0x000fea0003800200 */
.L_x_27404:
[----:B------:R-:W-:-:S04]  /*77d0*/  F2FP.BF16.F32.PACK_AB R0, RZ, R0 ;  /* 0x00000000ff00723e */ /* 0x000fc800000010ff */
[----:B------:R-:W-:Y:S01]  /*77e0*/  PRMT R18, R0, 0x7610, R18 ;  /* 0x0000761000127816 */ /* 0x000fe20000000012 */
[----:B------:R-:W-:Y:S06]  /*77f0*/  BRA `(.L_x_27385) ;  /* 0x0000000000b47947 */ /* 0x000fec0003800000 */
.L_x_27397:
        /* <DEDUP_REMOVED lines=14> */
.L_x_27411:
[----:B------:R-:W-:Y:S05]  /*78e0*/  BSYNC.RECONVERGENT B0 ;  /* 0x0000000000007941 */ /* 0x000fea0003800200 */
.L_x_27410:
[----:B------:R-:W-:-:S04]  /*78f0*/  F2FP.BF16.F32.PACK_AB R0, RZ, R0 ;  /* 0x00000000ff00723e */ /* 0x000fc800000010ff */
[----:B------:R-:W-:Y:S01]  /*7900*/  PRMT R18, R0, 0x7610, R18 ;  /* 0x0000761000127816 */ /* 0x000fe20000000012 */
[----:B------:R-:W-:Y:S06]  /*7910*/  BRA `(.L_x_27385) ;  /* 0x00000000006c7947 */ /* 0x000fec0003800000 */
.L_x_27384:
        /* <DEDUP_REMOVED lines=16> */
.L_x_27412:
[----:B------:R-:W-:Y:S01]  /*7a20*/  PRMT R18, RZ, 0x7610, R18 ;  /* 0x00007610ff127816 */ /* 0x000fe20000000012 */
[----:B------:R-:W-:Y:S06]  /*7a30*/  BRA `(.L_x_27385) ;  /* 0x0000000000247947 */ /* 0x000fec0003800000 */
.L_x_27409:
[----:B------:R-:W2:Y:S02]  /*7a40*/  LDG.E.64 R4, desc[UR36][R4.64] ;  /* 0x0000002404047981 */ /* 0x000ea4000c1e1b00 */
[----:B--2---:R-:W0:Y:S02]  /*7a50*/  I2F.U64 R0, R4 ;  /* 0x0000000400007312 */ /* 0x004e240000301000 */
[----:B0-----:R-:W-:-:S04]  /*7a60*/  F2FP.BF16.F32.PACK_AB R0, RZ, R0 ;  /* 0x00000000ff00723e */ /* 0x001fc800000010ff */
[----:B------:R-:W-:Y:S01]  /*7a70*/  PRMT R18, R0, 0x7610, R18 ;  /* 0x0000761000127816 */ /* 0x000fe20000000012 */
[----:B------:R-:W-:Y:S06]  /*7a80*/  BRA `(.L_x_27385) ;  /* 0x0000000000107947 */ /* 0x000fec0003800000 */
.L_x_27408:
[----:B------:R-:W2:Y:S02]  /*7a90*/  LDG.E R4, desc[UR36][R4.64] ;  /* 0x0000002404047981 */ /* 0x000ea4000c1e1900 */
[----:B--2---:R-:W-:-:S04]  /*7aa0*/  I2FP.F32.U32 R0, R4 ;  /* 0x0000000400007245 */ /* 0x004fc80000201000 */
[----:B------:R-:W-:-:S04]  /*7ab0*/  F2FP.BF16.F32.PACK_AB R0, RZ, R0 ;  /* 0x00000000ff00723e */ /* 0x000fc800000010ff */
[----:B------:R-:W-:-:S07]  /*7ac0*/  PRMT R18, R0, 0x7610, R18 ;  /* 0x0000761000127816 */ /* 0x000fce0000000012 */
.L_x_27385:
        /* <DEDUP_REMOVED lines=21> */
.L_x_27416:
[----:B------:R-:W2:Y:S02]  /*7c20*/  LDG.E.U8 R4, desc[UR36][R4.64] ;  /* 0x0000002404047981 */ /* 0x000ea4000c1e1100 */
[----:B--2---:R-:W-:-:S04]  /*7c30*/  I2FP.F32.U32 R0, R4 ;  /* 0x0000000400007245 */ /* 0x004fc80000201000 */
[----:B------:R-:W-:Y:S01]  /*7c40*/  F2FP.BF16.F32.PACK_AB R0, RZ, R0 ;  /* 0x00000000ff00723e */ /* 0x000fe200000010ff */
[----:B------:R-:W-:Y:S06]  /*7c50*/  BRA `(.L_x_27379) ;  /* 0x0000000c00a87947 */ /* 0x000fec0003800000 */
.L_x_27415:
        /* <DEDUP_REMOVED lines=10> */
.L_x_27419:
[----:B------:R-:W2:Y:S02]  /*7d00*/  LDG.E R4, desc[UR36][R4.64] ;  /* 0x0000002404047981 */ /* 0x000ea4000c1e1900 */
[----:B--2---:R-:W-:-:S04]  /*7d10*/  I2FP.F32.S32 R0, R4 ;  /* 0x0000000400007245 */ /* 0x004fc80000201400 */
[----:B------:R-:W-:Y:S01]  /*7d20*/  F2FP.BF16.F32.PACK_AB R0, RZ, R0 ;  /* 0x00000000ff00723e */ /* 0x000fe200000010ff */
[----:B------:R-:W-:Y:S06]  /*7d30*/  BRA `(.L_x_27379) ;  /* 0x0000000c00707947 */ /* 0x000fec0003800000 */
.L_x_27418:
[----:B------:R-:W2:Y:S02]  /*7d40*/  LDG.E.U16 R4, desc[UR36][R4.64] ;  /* 0x0000002404047981 */ /* 0x000ea4000c1e1500 */
[----:B--2---:R-:W0:Y:S02]  /*7d50*/  I2F.S16 R0, R4 ;  /* 0x0000000400007306 */ /* 0x004e240000101400 */
[----:B0-----:R-:W-:Y:S01]  /*7d60*/  F2FP.BF16.F32.PACK_AB R0, RZ, R0 ;  /* 0x00000000ff00723e */ /* 0x001fe200000010ff */
[----:B------:R-:W-:Y:S06]  /*7d70*/  BRA `(.L_x_27379) ;  /* 0x0000000c00607947 */ /* 0x000fec0003800000 */
.L_x_27414:
        /* <DEDUP_REMOVED lines=9> */
.L_x_27421:
[----:B------:R-:W2:Y:S02]  /*7e10*/  LDG.E.U16 R0, desc[UR36][R4.64] ;  /* 0x0000002404007981 */ /* 0x000ea4000c1e1500 */
[----:B--2---:R-:W-:-:S05]  /*7e20*/  HADD2.F32 R0, -RZ, R0.H0_H0 ;  /* 0x20000000ff007230 */ /* 0x004fca0000004100 */
[----:B------:R-:W-:Y:S01]  /*7e30*/  F2FP.BF16.F32.PACK_AB R0, RZ, R0 ;  /* 0x00000000ff00723e */ /* 0x000fe200000010ff */
[----:B------:R-:W-:Y:S06]  /*7e40*/  BRA `(.L_x_27379) ;  /* 0x0000000c002c7947 */ /* 0x000fec0003800000 */
.L_x_27420:
        /* <DEDUP_REMOVED lines=9> */
.L_x_27423:
[----:B------:R-:W2:Y:S02]  /*7ee0*/  LDG.E.U16 R4, desc[UR36][R4.64] ;  /* 0x0000002404047981 */ /* 0x000ea4000c1e1500 */
[----:B--2---:R-:W-:-:S05]  /*7ef0*/  HADD2.F32 R0, -RZ, R4.H0_H0 ;  /* 0x20000004ff007230 */ /* 0x004fca0000004100 */
[----:B------:R-:W-:Y:S01]  /*7f00*/  F2FP.BF16.F32.PACK_AB R0, RZ, R0 ;  /* 0x00000000ff00723e */ /* 0x000fe200000010ff */
[----:B------:R-:W-:Y:S06]  /*7f10*/  BRA `(.L_x_27379) ;  /* 0x0000000800f87947 */ /* 0x000fec0003800000 */
.L_x_27422:
        /* <DEDUP_REMOVED lines=12> */
.L_x_27413:
        /* <DEDUP_REMOVED lines=13> */
.L_x_27426:
        /* <DEDUP_REMOVED lines=12> */
.L_x_27425:
        /* <DEDUP_REMOVED lines=27> */
.L_x_27428:
        /* <DEDUP_REMOVED lines=14> */
.L_x_27427:
[----:B------:R1:W5:Y:S01]  /*8400*/  LDG.E.U16 R0, desc[UR36][R4.64] ;  /* 0x0000002404007981 */ /* 0x000362000c1e1500 */
[----:B------:R-:W-:Y:S05]  /*8410*/  BRA `(.L_x_27379) ;  /* 0x0000000400b87947 */ /* 0x000fea0003800000 */
.L_x_27424:
        /* <DEDUP_REMOVED lines=12> */
.L_x_27431:
        /* <DEDUP_REMOVED lines=21> */
.L_x_27435:
[----:B------:R-:W-:Y:S05]  /*8630*/  BSYNC.RECONVERGENT B1 ;  /* 0x0000000000017941 */ /* 0x000fea0003800200 */
.L_x_27434:
[----:B------:R-:W-:Y:S01]  /*8640*/  IMAD.SHL.U32 R0, R0, 0x100000, RZ ;  /* 0x0010000000007824 */ /* 0x000fe200078e00ff */
[----:B------:R-:W-:-:S04]  /*8650*/  LEA R3, R3, 0x3b800000, 0x17 ;  /* 0x3b80000003037811 */ /* 0x000fc800078eb8ff */
[----:B------:R-:W-:-:S07]  /*8660*/  LOP3.LUT R0, R3, R0, R7, 0xfe, !PT ;  /* 0x0000000003007212 */ /* 0x000fce00078efe07 */
.L_x_27433:
[----:B------:R-:W-:Y:S05]  /*8670*/  BSYNC.RECONVERGENT B0 ;  /* 0x0000000000007941 */ /* 0x000fea0003800200 */
.L_x_27432:
[----:B------:R-:W-:Y:S01]  /*8680*/  F2FP.BF16.F32.PACK_AB R0, RZ, R0 ;  /* 0x00000000ff00723e */ /* 0x000fe200000010ff */
[----:B------:R-:W-:Y:S06]  /*8690*/  BRA `(.L_x_27379) ;  /* 0x0000000400187947 */ /* 0x000fec0003800000 */
.L_x_27430:
        /* <DEDUP_REMOVED lines=21> */
.L_x_27439:
[----:B------:R-:W-:Y:S05]  /*87f0*/  BSYNC.RECONVERGENT B1 ;  /* 0x0000000000017941 */ /* 0x000fea0003800200 */
.L_x_27438:
[----:B------:R-:W-:Y:S01]  /*8800*/  IMAD.SHL.U32 R0, R0, 0x200000, RZ ;  /* 0x0020000000007824 */ /* 0x000fe200078e00ff */
[----:B------:R-:W-:-:S04]  /*8810*/  LEA R3, R3, 0x37800000, 0x17 ;  /* 0x3780000003037811 */ /* 0x000fc800078eb8ff */
[----:B------:R-:W-:-:S07]  /*8820*/  LOP3.LUT R0, R3, R0, R7, 0xfe, !PT ;  /* 0x0000000003007212 */ /* 0x000fce00078efe07 */
.L_x_27437:
[----:B------:R-:W-:Y:S05]  /*8830*/  BSYNC.RECONVERGENT B0 ;  /* 0x0000000000007941 */ /* 0x000fea0003800200 */
.L_x_27436:
[----:B------:R-:W-:Y:S01]  /*8840*/  F2FP.BF16.F32.PACK_AB R0, RZ, R0 ;  /* 0x00000000ff00723e */ /* 0x000fe200000010ff */
[----:B------:R-:W-:Y:S06]  /*8850*/  BRA `(.L_x_27379) ;  /* 0x0000000000a87947 */ /* 0x000fec0003800000 */
.L_x_27429:
        /* <DEDUP_REMOVED lines=14> */
.L_x_27443:
[----:B------:R-:W-:Y:S05]  /*8940*/  BSYNC.RECONVERGENT B0 ;  /* 0x0000000000007941 */ /* 0x000fea0003800200 */
.L_x_27442:
[----:B------:R-:W-:Y:S01]  /*8950*/  F2FP.BF16.F32.PACK_AB R0, RZ, R0 ;  /* 0x00000000ff00723e */ /* 0x000fe200000010ff */
[----:B------:R-:W-:Y:S06]  /*8960*/  BRA `(.L_x_27379) ;  /* 0x0000000000647947 */ /* 0x000fec0003800000 */
.L_x_27417:
        /* <DEDUP_REMOVED lines=16> */
.L_x_27444:
[----:B------:R-:W-:Y:S01]  /*8a70*/  PRMT R0, RZ, 0x7610, R0 ;  /* 0x00007610ff007816 */ /* 0x000fe20000000000 */
[----:B------:R-:W-:Y:S06]  /*8a80*/  BRA `(.L_x_27379) ;  /* 0x00000000001c7947 */ /* 0x000fec0003800000 */
.L_x_27441:
[----:B------:R-:W2:Y:S02]  /*8a90*/  LDG.E.64 R4, desc[UR36][R4.64] ;  /* 0x0000002404047981 */ /* 0x000ea4000c1e1b00 */
[----:B--2---:R-:W0:Y:S02]  /*8aa0*/  I2F.U64 R0, R4 ;  /* 0x0000000400007312 */ /* 0x004e240000301000 */
[----:B0-----:R-:W-:Y:S01]  /*8ab0*/  F2FP.BF16.F32.PACK_AB R0, RZ, R0 ;  /* 0x00000000ff00723e */ /* 0x001fe200000010ff */
[----:B------:R-:W-:Y:S06]  /*8ac0*/  BRA `(.L_x_27379) ;  /* 0x00000000000c7947 */ /* 0x000fec0003800000 */
.L_x_27440:
[----:B------:R-:W2:Y:S02]  /*8ad0*/  LDG.E R4, desc[UR36][R4.64] ;  /* 0x0000002404047981 */ /* 0x000ea4000c1e1900 */
[----:B--2---:R-:W-:-:S04]  /*8ae0*/  I2FP.F32.U32 R0, R4 ;  /* 0x0000000400007245 */ /* 0x004fc80000201000 */
[----:B------:R-:W-:-:S07]  /*8af0*/  F2FP.BF16.F32.PACK_AB R0, RZ, R0 ;  /* 0x00000000ff00723e */ /* 0x000fce00000010ff */
.L_x_27379:
[----:B------:R-:W-:Y:S05]  /*8b00*/  BSYNC.RECONVERGENT B6 ;  /* 0x0000000000067941 */ /* 0x000fea0003800200 */
.L_x_27378:
        /* <DEDUP_REMOVED lines=19> */
.L_x_27446:
[----:B------:R-:W-:Y:S05]  /*8c40*/  BSYNC.RECONVERGENT B0 ;  /* 0x0000000000007941 */ /* 0x000fea0003800200 */
.L_x_27445:
        /* <DEDUP_REMOVED lines=11> */
.L_x_27448:
[----:B------:R-:W-:Y:S05]  /*8d00*/  BSYNC.RECONVERGENT B0 ;  /* 0x0000000000007941 */ /* 0x000fea0003800200 */
.L_x_27447:
        /* <DEDUP_REMOVED lines=11> */
.L_x_27450:
[----:B------:R-:W-:Y:S05]  /*8dc0*/  BSYNC.RECONVERGENT B0 ;  /* 0x0000000000007941 */ /* 0x000fea0003800200 */
.L_x_27449:
        /* <DEDUP_REMOVED lines=11> */
.L_x_27452:
[----:B------:R-:W-:Y:S05]  /*8e80*/  BSYNC.RECONVERGENT B0 ;  /* 0x0000000000007941 */ /* 0x000fea0003800200 */
.L_x_27451:
        /* <DEDUP_REMOVED lines=25> */
.L_x_27458:
[----:B------:R-:W-:Y:S02]  /*9020*/  IMAD.U32 R5, R28, 0x10000, RZ ;  /* 0x000100001c057824 */ /* 0x000fe400078e00ff */
[----:B------:R-:W-:-:S04]  /*9030*/  IMAD.MOV.U32 R25, RZ, RZ, R23 ;  /* 0x000000ffff197224 */ /* 0x000fc800078e0017 */
[----:B------:R-:W0:Y:S02]  /*9040*/  F2I.S64.TRUNC R4, R5 ;  /* 0x0000000500047311 */ /* 0x000e24000020d900 */
[----:B0-----:R0:W-:Y:S01]  /*9050*/  STG.E.U8 desc[UR36][R8.64], R4 ;  /* 0x0000000408007986 */ /* 0x0011e2000c101124 */
[----:B------:R-:W-:Y:S05]  /*9060*/  BRA `(.L_x_27454) ;  /* 0x0000000c00c07947 */ /* 0x000fea0003800000 */
.L_x_27457:
        /* <DEDUP_REMOVED lines=11> */
.L_x_27461:
[----:B------:R-:W-:Y:S02]  /*9120*/  IMAD.U32 R28, R28, 0x10000, RZ ;  /* 0x000100001c1c7824 */ /* 0x000fe400078e00ff */
[----:B------:R-:W-:Y:S02]  /*9130*/  IMAD.MOV.U32 R25, RZ, RZ, R23 ;  /* 0x000000ffff197224 */ /* 0x000fe400078e0017 */
[----:B------:R-:W0:Y:S02]  /*9140*/  F2I.FTZ.TRUNC.NTZ R3, R28 ;  /* 0x0000001c00037305 */ /* 0x000e24000021f100 */
[----:B0-----:R0:W-:Y:S01]  /*9150*/  STG.E desc[UR36][R8.64], R3 ;  /* 0x0000000308007986 */ /* 0x0011e2000c101924 */
[----:B------:R-:W-:Y:S05]  /*9160*/  BRA `(.L_x_27454) ;  /* 0x0000000c00807947 */ /* 0x000fea0003800000 */
.L_x_27460:
[----:B------:R-:W-:Y:S02]  /*9170*/  IMAD.U32 R28, R28, 0x10000, RZ ;  /* 0x000100001c1c7824 */ /* 0x000fe400078e00ff */
[----:B------:R-:W-:Y:S02]  /*9180*/  IMAD.MOV.U32 R25, RZ, RZ, R23 ;  /* 0x000000ffff197224 */ /* 0x000fe400078e0017 */
[----:B------:R-:W0:Y:S02]  /*9190*/  F2I.FTZ.TRUNC.NTZ R3, R28 ;  /* 0x0000001c00037305 */ /* 0x000e24000021f100 */
[----:B0-----:R0:W-:Y:S01]  /*91a0*/  STG.E.U16 desc[UR36][R8.64], R3 ;  /* 0x0000000308007986 */ /* 0x0011e2000c101524 */
[----:B------:R-:W-:Y:S05]  /*91b0*/  BRA `(.L_x_27454) ;  /* 0x0000000c006c7947 */ /* 0x000fea0003800000 */
.L_x_27456:
        /* <DEDUP_REMOVED lines=10> */
.L_x_27463:
[----:B------:R-:W-:Y:S02]  /*9260*/  IMAD.U32 R0, R28, 0x10000, RZ ;  /* 0x000100001c007824 */ /* 0x000fe400078e00ff */
[----:B------:R-:W-:-:S03]  /*9270*/  IMAD.MOV.U32 R25, RZ, RZ, R23 ;  /* 0x000000ffff197224 */ /* 0x000fc600078e0017 */
[----:B------:R-:W-:-:S05]  /*9280*/  F2FP.F16.F32.PACK_AB R0, RZ, R0 ;  /* 0x00000000ff00723e */ /* 0x000fca00000000ff */
[----:B------:R0:W-:Y:S01]  /*9290*/  STG.E.U16 desc[UR36][R8.64], R0 ;  /* 0x0000000008007986 */ /* 0x0001e2000c101524 */
[----:B------:R-:W-:Y:S05]  /*92a0*/  BRA `(.L_x_27454) ;  /* 0x0000000c00307947 */ /* 0x000fea0003800000 */
.L_x_27462:
        /* <DEDUP_REMOVED lines=11> */
.L_x_27465:
[----:B------:R-:W-:Y:S02]  /*9360*/  IMAD.U32 R28, R28, 0x10000, RZ ;  /* 0x000100001c1c7824 */ /* 0x000fe400078e00ff */
[----:B------:R-:W-:-:S03]  /*9370*/  IMAD.MOV.U32 R25, RZ, RZ, R23 ;  /* 0x000000ffff197224 */ /* 0x000fc600078e0017 */
[----:B------:R-:W-:-:S04]  /*9380*/  F2FP.F16.F32.PACK_AB R3, RZ, R28 ;  /* 0x0000001cff03723e */ /* 0x000fc800000000ff */
[----:B------:R-:W-:-:S05]  /*9390*/  PRMT R3, R3, 0x5410, RZ ;  /* 0x0000541003037816 */ /* 0x000fca00000000ff */
[----:B------:R4:W-:Y:S01]  /*93a0*/  STG.E desc[UR36][R8.64], R3 ;  /* 0x0000000308007986 */ /* 0x0009e2000c101924 */
[----:B------:R-:W-:Y:S05]  /*93b0*/  BRA `(.L_x_27454) ;  /* 0x0000000800ec7947 */ /* 0x000fea0003800000 */
.L_x_27464:
[----:B------:R-:W-:Y:S02]  /*93c0*/  IMAD.U32 R4, R28, 0x10000, RZ ;  /* 0x000100001c047824 */ /* 0x000fe400078e00ff */
[----:B------:R-:W-:Y:S02]  /*93d0*/  IMAD.MOV.U32 R25, RZ, RZ, R23 ;  /* 0x000000ffff197224 */ /* 0x000fe400078e0017 */
[----:B------:R-:W-:-:S06]  /*93e0*/  FMUL.FTZ R4, R4, 1 ;  /* 0x3f80000004047820 */ /* 0x000fcc0000410000 */
[----:B------:R-:W0:Y:S02]  /*93f0*/  F2F.F64.F32 R4, R4 ;  /* 0x0000000400047310 */ /* 0x000e240000201800 */
[----:B0-----:R0:W-:Y:S01]  /*9400*/  STG.E.64 desc[UR36][R8.64], R4 ;  /* 0x0000000408007986 */ /* 0x0011e2000c101b24 */
[----:B------:R-:W-:Y:S05]  /*9410*/  BRA `(.L_x_27454) ;  /* 0x0000000800d47947 */ /* 0x000fea0003800000 */
.L_x_27455:
        /* <DEDUP_REMOVED lines=14> */
.L_x_27468:
[----:B------:R-:W-:Y:S01]  /*9500*/  IMAD.U32 R28, R28, 0x10000, RZ ;  /* 0x000100001c1c7824 */ /* 0x000fe200078e00ff */
[----:B------:R-:W-:Y:S01]  /*9510*/  CS2R R6, SRZ ;  /* 0x0000000000067805 */ /* 0x000fe2000001ff00 */
[----:B------:R-:W-:Y:S02]  /*9520*/  IMAD.MOV.U32 R25, RZ, RZ, R23 ;  /* 0x000000ffff197224 */ /* 0x000fe400078e0017 */
[----:B------:R-:W-:-:S06]  /*9530*/  FMUL.FTZ R4, R28, 1 ;  /* 0x3f8000001c047820 */ /* 0x000fcc0000410000 */
[----:B------:R-:W0:Y:S02]  /*9540*/  F2F.F64.F32 R4, R4 ;  /* 0x0000000400047310 */ /* 0x000e240000201800 */
[----:B0-----:R0:W-:Y:S01]  /*9550*/  STG.E.128 desc[UR36][R8.64], R4 ;  /* 0x0000000408007986 */ /* 0x0011e2000c101d24 */
[----:B------:R-:W-:Y:S05]  /*9560*/  BRA `(.L_x_27454) ;  /* 0x0000000800807947 */ /* 0x000fea0003800000 */
.L_x_27467:
        /* <DEDUP_REMOVED lines=19> */
.L_x_27472:
[----:B------:R-:W-:Y:S05]  /*96a0*/  BSYNC.RECONVERGENT B0 ;  /* 0x0000000000007941 */ /* 0x000fea0003800200 */
.L_x_27471:
[----:B------:R-:W-:Y:S01]  /*96b0*/  LOP3.LUT R5, R0, 0x80, R5, 0xf8, !PT ;  /* 0x0000008000057812 */ /* 0x000fe200078ef805 */
[----:B------:R-:W-:-:S04]  /*96c0*/  IMAD.MOV.U32 R25, RZ, RZ, R23 ;  /* 0x000000ffff197224 */ /* 0x000fc800078e0017 */
[----:B------:R0:W-:Y:S01]  /*96d0*/  STG.E.U8 desc[UR36][R8.64], R5 ;  /* 0x0000000508007986 */ /* 0x0001e2000c101124 */
[----:B------:R-:W-:Y:S05]  /*96e0*/  BRA `(.L_x_27454) ;  /* 0x0000000800207947 */ /* 0x000fea0003800000 */
.L_x_27470:
        /* <DEDUP_REMOVED lines=15> */
.L_x_27474:
[----:B------:R-:W-:Y:S05]  /*97e0*/  BSYNC.RECONVERGENT B0 ;  /* 0x0000000000007941 */ /* 0x000fea0003800200 */
.L_x_27473:
[----:B------:R-:W-:Y:S01]  /*97f0*/  LOP3.LUT R5, R0, 0x80, R5, 0xf8, !PT ;  /* 0x0000008000057812 */ /* 0x000fe200078ef805 */
[----:B------:R-:W-:-:S04]  /*9800*/  IMAD.MOV.U32 R25, RZ, RZ, R23 ;  /* 0x000000ffff197224 */ /* 0x000fc800078e0017 */
[----:B------:R0:W-:Y:S01]  /*9810*/  STG.E.U8 desc[UR36][R8.64], R5 ;  /* 0x0000000508007986 */ /* 0x0001e2000c101124 */
[----:B------:R-:W-:Y:S05]  /*9820*/  BRA `(.L_x_27454) ;  /* 0x0000000400d07947 */ /* 0x000fea0003800000 */
.L_x_27469:
[----:B------:R0:W-:Y:S01]  /*9830*/  STG.E.U16 desc[UR36][R8.64], R28 ;  /* 0x0000001c08007986 */ /* 0x0001e2000c101524 */
[----:B------:R-:W-:Y:S01]  /*9840*/  IMAD.MOV.U32 R25, RZ, RZ, R23 ;  /* 0x000000ffff197224 */ /* 0x000fe200078e0017 */
[----:B------:R-:W-:Y:S06]  /*9850*/  BRA `(.L_x_27454) ;  /* 0x0000000400c47947 */ /* 0x000fec0003800000 */
.L_x_27466:
        /* <DEDUP_REMOVED lines=13> */
.L_x_27477:
        /* <DEDUP_REMOVED lines=13> */
.L_x_27480:
[----:B------:R-:W-:-:S04]  /*9a00*/  SHF.R.U32.HI R0, RZ, 0x14, R3 ;  /* 0x00000014ff007819 */ /* 0x000fc80000011603 */
[----:B------:R-:W-:-:S04]  /*9a10*/  LOP3.LUT R0, R0, 0x1, RZ, 0xc0, !PT ;  /* 0x0000000100007812 */ /* 0x000fc800078ec0ff */
[----:B------:R-:W-:-:S04]  /*9a20*/  IADD3 R0, PT, PT, R3, 0x487ffff, R0 ;  /* 0x0487ffff03007810 */ /* 0x000fc80007ffe000 */
[----:B------:R-:W-:-:S04]  /*9a30*/  SHF.R.U32.HI R0, RZ, 0x14, R0 ;  /* 0x00000014ff007819 */ /* 0x000fc80000011600 */
[----:B------:R-:W-:-:S07]  /*9a40*/  LOP3.LUT R0, R0, 0xff, RZ, 0xc0, !PT ;  /* 0x000000ff00007812 */ /* 0x000fce00078ec0ff */
.L_x_27481:
[----:B------:R-:W-:-:S04]  /*9a50*/  SHF.R.U32.HI R3, RZ, 0x18, R3 ;  /* 0x00000018ff037819 */ /* 0x000fc80000011603 */
[----:B------:R-:W-:-:S04]  /*9a60*/  LOP3.LUT R0, R0, 0x80, R3, 0xf8, !PT ;  /* 0x0000008000007812 */ /* 0x000fc800078ef803 */
[----:B------:R-:W-:-:S07]  /*9a70*/  PRMT R4, R0, 0x7610, R4 ;  /* 0x0000761000047816 */ /* 0x000fce0000000004 */
.L_x_27479:
[----:B------:R-:W-:Y:S05]  /*9a80*/  BSYNC.RECONVERGENT B0 ;  /* 0x0000000000007941 */ /* 0x000fea0003800200 */
.L_x_27478:
[----:B------:R0:W-:Y:S01]  /*9a90*/  STG.E.U8 desc[UR36][R8.64], R4 ;  /* 0x0000000408007986 */ /* 0x0001e2000c101124 */
[----:B------:R-:W-:Y:S01]  /*9aa0*/  IMAD.MOV.U32 R25, RZ, RZ, R23 ;  /* 0x000000ffff197224 */ /* 0x000fe200078e0017 */
[----:B------:R-:W-:Y:S06]  /*9ab0*/  BRA `(.L_x_27454) ;  /* 0x00000004002c7947 */ /* 0x000fec0003800000 */
.L_x_27476:
        /* <DEDUP_REMOVED lines=13> */
.L_x_27484:
[----:B------:R-:W-:-:S04]  /*9b90*/  SHF.R.U32.HI R0, RZ, 0x15, R3 ;  /* 0x00000015ff007819 */ /* 0x000fc80000011603 */
[----:B------:R-:W-:-:S04]  /*9ba0*/  LOP3.LUT R0, R0, 0x1, RZ, 0xc0, !PT ;  /* 0x0000000100007812 */ /* 0x000fc800078ec0ff */
[----:B------:R-:W-:-:S04]  /*9bb0*/  IADD3 R0, PT, PT, R3, 0x88fffff, R0 ;  /* 0x088fffff03007810 */ /* 0x000fc80007ffe000 */
[----:B------:R-:W-:-:S04]  /*9bc0*/  SHF.R.U32.HI R0, RZ, 0x15, R0 ;  /* 0x00000015ff007819 */ /* 0x000fc80000011600 */
[----:B------:R-:W-:-:S07]  /*9bd0*/  LOP3.LUT R0, R0, 0xff, RZ, 0xc0, !PT ;  /* 0x000000ff00007812 */ /* 0x000fce00078ec0ff */
.L_x_27485:
[----:B------:R-:W-:-:S04]  /*9be0*/  SHF.R.U32.HI R3, RZ, 0x18, R3 ;  /* 0x00000018ff037819 */ /* 0x000fc80000011603 */
[----:B------:R-:W-:-:S04]  /*9bf0*/  LOP3.LUT R0, R0, 0x80, R3, 0xf8, !PT ;  /* 0x0000008000007812 */ /* 0x000fc800078ef803 */
[----:B------:R-:W-:-:S07]  /*9c00*/  PRMT R4, R0, 0x7610, R4 ;  /* 0x0000761000047816 */ /* 0x000fce0000000004 */
.L_x_27483:
[----:B------:R-:W-:Y:S05]  /*9c10*/  BSYNC.RECONVERGENT B0 ;  /* 0x0000000000007941 */ /* 0x000fea0003800200 */
.L_x_27482:
[----:B------:R0:W-:Y:S01]  /*9c20*/  STG.E.U8 desc[UR36][R8.64], R4 ;  /* 0x0000000408007986 */ /* 0x0001e2000c101124 */
[----:B------:R-:W-:Y:S01]  /*9c30*/  IMAD.MOV.U32 R25, RZ, RZ, R23 ;  /* 0x000000ffff197224 */ /* 0x000fe200078e0017 */
[----:B------:R-:W-:Y:S06]  /*9c40*/  BRA `(.L_x_27454) ;  /* 0x0000000000c87947 */ /* 0x000fec0003800000 */
.L_x_27475:
[----:B------:R-:W-:-:S13]  /*9c50*/  ISETP.NE.AND P0, PT, R0, 0x1c, PT ;  /* 0x0000001c0000780c */ /* 0x000fda0003f05270 */
[----:B------:R-:W-:Y:S05]  /*9c60*/  @!P0 BRA `(.L_x_27486) ;  /* 0x0000000000b08947 */ /* 0x000fea0003800000 */
[----:B------:R-:W-:-:S13]  /*9c70*/  ISETP.NE.AND P0, PT, R0, 0x1d, PT ;  /* 0x0000001d0000780c */ /* 0x000fda0003f05270 */
[----:B------:R-:W-:Y:S05]  /*9c80*/  @!P0 BRA `(.L_x_27487) ;  /* 0x0000000000948947 */ /* 0x000fea0003800000 */
[----:B------:R-:W-:-:S13]  /*9c90*/  ISETP.NE.AND P0, PT, R0, 0x2c, PT ;  /* 0x0000002c0000780c */ /* 0x000fda0003f05270 */
[----:B------:R-:W-:Y:S05]  /*9ca0*/  @!P0 BRA `(.L_x_27488) ;  /* 0x0000000000488947 */ /* 0x000fea0003800000 */
.L_x_27459:
        /* <DEDUP_REMOVED lines=16> */
.L_x_27489:
[----:B------:R-:W-:Y:S01]  /*9db0*/  IMAD.MOV.U32 R25, RZ, RZ, R23 ;  /* 0x000000ffff197224 */ /* 0x000fe200078e0017 */
[----:B------:R-:W-:Y:S06]  /*9dc0*/  BRA `(.L_x_27454) ;  /* 0x0000000000687947 */ /* 0x000fec0003800000 */
.L_x_27488:
        /* <DEDUP_REMOVED lines=17> */
.L_x_27487:
[----:B------:R-:W-:Y:S02]  /*9ee0*/  IMAD.U32 R4, R28, 0x10000, RZ ;  /* 0x000100001c047824 */ /* 0x000fe400078e00ff */
[----:B------:R-:W-:-:S04]  /*9ef0*/  IMAD.MOV.U32 R25, RZ, RZ, R23 ;  /* 0x000000ffff197224 */ /* 0x000fc800078e0017 */
[----:B------:R-:W0:Y:S02]  /*9f00*/  F2I.U64.TRUNC R4, R4 ;  /* 0x0000000400047311 */ /* 0x000e24000020d800 */
[----:B0-----:R0:W-:Y:S01]  /*9f10*/  STG.E.64 desc[UR36][R8.64], R4 ;  /* 0x0000000408007986 */ /* 0x0011e2000c101b24 */
[----:B------:R-:W-:Y:S05]  /*9f20*/  BRA `(.L_x_27454) ;  /* 0x0000000000107947 */ /* 0x000fea0003800000 */
.L_x_27486:
[----:B------:R-:W-:Y:S02]  /*9f30*/  IMAD.U32 R28, R28, 0x10000, RZ ;  /* 0x000100001c1c7824 */ /* 0x000fe400078e00ff */
[----:B------:R-:W-:Y:S02]  /*9f40*/  IMAD.MOV.U32 R25, RZ, RZ, R23 ;  /* 0x000000ffff197224 */ /* 0x000fe400078e0017 */
[----:B------:R-:W0:Y:S02]  /*9f50*/  F2I.FTZ.U32.TRUNC.NTZ R3, R28 ;  /* 0x0000001c00037305 */ /* 0x000e24000021f000 */
[----:B0-----:R0:W-:Y:S03]  /*9f60*/  STG.E desc[UR36][R8.64], R3 ;  /* 0x0000000308007986 */ /* 0x0011e6000c101924 */
.L_x_27454:
[----:B------:R-:W-:Y:S05]  /*9f70*/  BSYNC.RECONVERGENT B6 ;  /* 0x0000000000067941 */ /* 0x000fea0003800200 */
.L_x_27453:
        /* <DEDUP_REMOVED lines=25> */
.L_x_27495:
[----:B------:R-:W-:-:S06]  /*a110*/  IMAD.U32 R5, R22, 0x10000, RZ ;  /* 0x0001000016057824 */ /* 0x000fcc00078e00ff */
[----:B------:R-:W0:Y:S02]  /*a120*/  F2I.S64.TRUNC R4, R5 ;  /* 0x0000000500047311 */ /* 0x000e24000020d900 */
[----:B0-----:R0:W-:Y:S01]  /*a130*/  STG.E.U8 desc[UR36][R8.64], R4 ;  /* 0x0000000408007986 */ /* 0x0011e2000c101124 */
[----:B------:R-:W-:Y:S05]  /*a140*/  BRA `(.L_x_27497) ;  /* 0x0000000c006c7947 */ /* 0x000fea0003800000 */
.L_x_27494:
        /* <DEDUP_REMOVED lines=10> */
.L_x_27499:
[----:B------:R-:W-:-:S04]  /*a1f0*/  IMAD.U32 R22, R22, 0x10000, RZ ;  /* 0x0001000016167824 */ /* 0x000fc800078e00ff */
[----:B------:R-:W0:Y:S02]  /*a200*/  F2I.FTZ.TRUNC.NTZ R3, R22 ;  /* 0x0000001600037305 */ /* 0x000e24000021f100 */
[----:B0-----:R0:W-:Y:S01]  /*a210*/  STG.E desc[UR36][R8.64], R3 ;  /* 0x0000000308007986 */ /* 0x0011e2000c101924 */
[----:B------:R-:W-:Y:S05]  /*a220*/  BRA `(.L_x_27497) ;  /* 0x0000000c00347947 */ /* 0x000fea0003800000 */
.L_x_27498:
[----:B------:R-:W-:-:S04]  /*a230*/  IMAD.U32 R22, R22, 0x10000, RZ ;  /* 0x0001000016167824 */ /* 0x000fc800078e00ff */
[----:B------:R-:W0:Y:S02]  /*a240*/  F2I.FTZ.TRUNC.NTZ R3, R22 ;  /* 0x0000001600037305 */ /* 0x000e24000021f100 */
[----:B0-----:R0:W-:Y:S01]  /*a250*/  STG.E.U16 desc[UR36][R8.64], R3 ;  /* 0x0000000308007986 */ /* 0x0011e2000c101524 */
[----:B------:R-:W-:Y:S05]  /*a260*/  BRA `(.L_x_27497) ;  /* 0x0000000c00247947 */ /* 0x000fea0003800000 */
.L_x_27493:
        /* <DEDUP_REMOVED lines=9> */
.L_x_27501:
[----:B------:R-:W-:-:S05]  /*a300*/  IMAD.U32 R0, R22, 0x10000, RZ ;  /* 0x0001000016007824 */ /* 0x000fca00078e00ff */
[----:B------:R-:W-:-:S05]  /*a310*/  F2FP.F16.F32.PACK_AB R0, RZ, R0 ;  /* 0x00000000ff00723e */ /* 0x000fca00000000ff */
[----:B------:R0:W-:Y:S01]  /*a320*/  STG.E.U16 desc[UR36][R8.64], R0 ;  /* 0x0000000008007986 */ /* 0x0001e2000c101524 */
[----:B------:R-:W-:Y:S05]  /*a330*/  BRA `(.L_x_27497) ;  /* 0x0000000800f07947 */ /* 0x000fea0003800000 */
.L_x_27500:
        /* <DEDUP_REMOVED lines=10> */
.L_x_27503:
[----:B------:R-:W-:-:S05]  /*a3e0*/  IMAD.U32 R22, R22, 0x10000, RZ ;  /* 0x0001000016167824 */ /* 0x000fca00078e00ff */
[----:B------:R-:W-:-:S04]  /*a3f0*/  F2FP.F16.F32.PACK_AB R3, RZ, R22 ;  /* 0x00000016ff03723e */ /* 0x000fc800000000ff */
[----:B------:R-:W-:-:S05]  /*a400*/  PRMT R3, R3, 0x5410, RZ ;  /* 0x0000541003037816 */ /* 0x000fca00000000ff */
[----:B------:R2:W-:Y:S01]  /*a410*/  STG.E desc[UR36][R8.64], R3 ;  /* 0x0000000308007986 */ /* 0x0005e2000c101924 */
[----:B------:R-:W-:Y:S05]  /*a420*/  BRA `(.L_x_27497) ;  /* 0x0000000800b47947 */ /* 0x000fea0003800000 */
.L_x_27502:
[----:B------:R-:W-:-:S04]  /*a430*/  IMAD.U32 R4, R22, 0x10000, RZ ;  /* 0x0001000016047824 */ /* 0x000fc800078e00ff */
[----:B------:R-:W-:-:S06]  /*a440*/  FMUL.FTZ R4, R4, 1 ;  /* 0x3f80000004047820 */ /* 0x000fcc0000410000 */
[----:B------:R-:W0:Y:S02]  /*a450*/  F2F.F64.F32 R4, R4 ;  /* 0x0000000400047310 */ /* 0x000e240000201800 */
[----:B0-----:R4:W-:Y:S01]  /*a460*/  STG.E.64 desc[UR36][R8.64], R4 ;  /* 0x0000000408007986 */ /* 0x0019e2000c101b24 */
[----:B------:R-:W-:Y:S05]  /*a470*/  BRA `(.L_x_27497) ;  /* 0x0000000800a07947 */ /* 0x000fea0003800000 */
.L_x_27492:
        /* <DEDUP_REMOVED lines=14> */
.L_x_27507:
        /* <DEDUP_REMOVED lines=17> */
.L_x_27510:
[----:B------:R-:W-:-:S04]  /*a670*/  SHF.R.U32.HI R3, RZ, 0x18, R5 ;  /* 0x00000018ff037819 */ /* 0x000fc80000011605 */
[----:B------:R-:W-:-:S04]  /*a680*/  LOP3.LUT R0, R0, 0x80, R3, 0xf8, !PT ;  /* 0x0000008000007812 */ /* 0x000fc800078ef803 */
[----:B------:R-:W-:-:S07]  /*a690*/  PRMT R4, R0, 0x7610, R4 ;  /* 0x0000761000047816 */ /* 0x000fce0000000004 */
.L_x_27509:
[----:B------:R-:W-:Y:S05]  /*a6a0*/  BSYNC.RECONVERGENT B0 ;  /* 0x0000000000007941 */ /* 0x000fea0003800200 */
.L_x_27508:
[----:B------:R0:W-:Y:S01]  /*a6b0*/  STG.E.U8 desc[UR36][R8.64], R4 ;  /* 0x0000000408007986 */ /* 0x0001e2000c101124 */
[----:B------:R-:W-:Y:S05]  /*a6c0*/  BRA `(.L_x_27497) ;  /* 0x00000008000c7947 */ /* 0x000fea0003800000 */
.L_x_27506:
        /* <DEDUP_REMOVED lines=17> */
.L_x_27513:
[----:B------:R-:W-:-:S04]  /*a7e0*/  SHF.R.U32.HI R3, RZ, 0x18, R5 ;  /* 0x00000018ff037819 */ /* 0x000fc80000011605 */
[----:B------:R-:W-:-:S04]  /*a7f0*/  LOP3.LUT R0, R0, 0x80, R3, 0xf8, !PT ;  /* 0x0000008000007812 */ /* 0x000fc800078ef803 */
[----:B------:R-:W-:-:S07]  /*a800*/  PRMT R4, R0, 0x7610, R4 ;  /* 0x0000761000047816 */ /* 0x000fce0000000004 */
.L_x_27512:
[----:B------:R-:W-:Y:S05]  /*a810*/  BSYNC.RECONVERGENT B0 ;  /* 0x0000000000007941 */ /* 0x000fea0003800200 */
.L_x_27511:
[----:B------:R0:W-:Y:S01]  /*a820*/  STG.E.U8 desc[UR36][R8.64], R4 ;  /* 0x0000000408007986 */ /* 0x0001e2000c101124 */
[----:B------:R-:W-:Y:S05]  /*a830*/  BRA `(.L_x_27497) ;  /* 0x0000000400b07947 */ /* 0x000fea0003800000 */
.L_x_27505:
        /* <DEDUP_REMOVED lines=22> */
.L_x_27515:
[----:B------:R-:W-:-:S06]  /*a9a0*/  IMAD.U32 R4, R22, 0x10000, RZ ;  /* 0x0001000016047824 */ /* 0x000fcc00078e00ff */
[----:B------:R-:W0:Y:S02]  /*a9b0*/  F2I.U64.TRUNC R4, R4 ;  /* 0x0000000400047311 */ /* 0x000e24000020d800 */
[----:B0-----:R0:W-:Y:S01]  /*a9c0*/  STG.E.64 desc[UR36][R8.64], R4 ;  /* 0x0000000408007986 */ /* 0x0011e2000c101b24 */
[----:B------:R-:W-:Y:S05]  /*a9d0*/  BRA `(.L_x_27497) ;  /* 0x0000000400487947 */ /* 0x000fea0003800000 */
.L_x_27514:
[----:B------:R-:W-:-:S04]  /*a9e0*/  IMAD.U32 R22, R22, 0x10000, RZ ;  /* 0x0001000016167824 */ /* 0x000fc800078e00ff */
[----:B------:R-:W0:Y:S02]  /*a9f0*/  F2I.FTZ.U32.TRUNC.NTZ R3, R22 ;  /* 0x0000001600037305 */ /* 0x000e24000021f000 */
[----:B0-----:R0:W-:Y:S01]  /*aa00*/  STG.E desc[UR36][R8.64], R3 ;  /* 0x0000000308007986 */ /* 0x0011e2000c101924 */
[----:B------:R-:W-:Y:S05]  /*aa10*/  BRA `(.L_x_27497) ;  /* 0x0000000400387947 */ /* 0x000fea0003800000 */
.L_x_27504:
        /* <DEDUP_REMOVED lines=11> */
.L_x_27517:
[----:B------:R-:W-:Y:S01]  /*aad0*/  IMAD.U32 R22, R22, 0x10000, RZ ;  /* 0x0001000016167824 */ /* 0x000fe200078e00ff */
[----:B------:R-:W-:-:S03]  /*aae0*/  CS2R R6, SRZ ;  /* 0x0000000000067805 */ /* 0x000fc6000001ff00 */
[----:B------:R-:W-:-:S06]  /*aaf0*/  FMUL.FTZ R4, R22, 1 ;  /* 0x3f80000016047820 */ /* 0x000fcc0000410000 */
[----:B------:R-:W0:Y:S02]  /*ab00*/  F2F.F64.F32 R4, R4 ;  /* 0x0000000400047310 */ /* 0x000e240000201800 */
[----:B0-----:R0:W-:Y:S01]  /*ab10*/  STG.E.128 desc[UR36][R8.64], R4 ;  /* 0x0000000408007986 */ /* 0x0011e2000c101d24 */
[----:B------:R-:W-:Y:S05]  /*ab20*/  BRA `(.L_x_27497) ;  /* 0x0000000000f47947 */ /* 0x000fea0003800000 */
.L_x_27516:
[----:B------:R-:W-:-:S13]  /*ab30*/  ISETP.NE.AND P0, PT, R0, 0xf, PT ;  /* 0x0000000f0000780c */ /* 0x000fda0003f05270 */
[----:B------:R-:W-:Y:S05]  /*ab40*/  @!P0 BRA `(.L_x_27518) ;  /* 0x0000000000e88947 */ /* 0x000fea0003800000 */
[----:B------:R-:W-:-:S13]  /*ab50*/  ISETP.NE.AND P0, PT, R0, 0x17, PT ;  /* 0x000000170000780c */ /* 0x000fda0003f05270 */
[----:B------:R-:W-:Y:S05]  /*ab60*/  @!P0 BRA `(.L_x_27519) ;  /* 0x0000000000908947 */ /* 0x000fea0003800000 */
[----:B------:R-:W-:-:S13]  /*ab70*/  ISETP.NE.AND P0, PT, R0, 0x18, PT ;  /* 0x000000180000780c */ /* 0x000fda0003f05270 */
[----:B------:R-:W-:Y:S05]  /*ab80*/  @!P0 BRA `(.L_x_27520) ;  /* 0x0000000000448947 */ /* 0x000fea0003800000 */
.L_x_27496:
        /* <DEDUP_REMOVED lines=16> */
.L_x_27521:
[----:B------:R-:W-:Y:S05]  /*ac90*/  BRA `(.L_x_27497) ;  /* 0x0000000000987947 */ /* 0x000fea0003800000 */
.L_x_27520:
        /* <DEDUP_REMOVED lines=13> */
.L_x_27523:
[----:B------:R-:W-:Y:S05]  /*ad70*/  BSYNC.RECONVERGENT B0 ;  /* 0x0000000000007941 */ /* 0x000fea0003800200 */
.L_x_27522:
[----:B------:R-:W-:-:S05]  /*ad80*/  LOP3.LUT R3, R0, 0x80, R3, 0xf8, !PT ;  /* 0x0000008000037812 */ /* 0x000fca00078ef803 */
[----:B------:R0:W-:Y:S01]  /*ad90*/  STG.E.U8 desc[UR36][R8.64], R3 ;  /* 0x0000000308007986 */ /* 0x0001e2000c101124 */
[----:B------:R-:W-:Y:S05]  /*ada0*/  BRA `(.L_x_27497) ;  /* 0x0000000000547947 */ /* 0x000fea0003800000 */
.L_x_27519:
        /* <DEDUP_REMOVED lines=12> */
.L_x_27525:
[----:B------:R-:W-:Y:S01]  /*ae70*/  IMAD.MOV.U32 R0, RZ, RZ, 0x7f ;  /* 0x0000007fff007424 */ /* 0x000fe200078e00ff */
[----:B------:R-:W-:-:S04]  /*ae80*/  ISETP.GT.U32.AND P0, PT, R4, 0x7f800000, PT ;  /* 0x7f8000000400780c */ /* 0x000fc80003f04070 */
[----:B------:R-:W-:-:S09]  /*ae90*/  SEL R0, R0, 0x7c, P0 ;  /* 0x0000007c00007807 */ /* 0x000fd20000000000 */
.L_x_27526:
[----:B------:R-:W-:Y:S05]  /*aea0*/  BSYNC.RECONVERGENT B0 ;  /* 0x0000000000007941 */ /* 0x000fea0003800200 */
.L_x_27524:
[----:B------:R-:W-:-:S04]  /*aeb0*/  SHF.R.U32.HI R3, RZ, 0x18, R3 ;  /* 0x00000018ff037819 */ /* 0x000fc80000011603 */
[----:B------:R-:W-:-:S05]  /*aec0*/  LOP3.LUT R3, R0, 0x80, R3, 0xf8, !PT ;  /* 0x0000008000037812 */ /* 0x000fca00078ef803 */
[----:B------:R0:W-:Y:S01]  /*aed0*/  STG.E.U8 desc[UR36][R8.64], R3 ;  /* 0x0000000308007986 */ /* 0x0001e2000c101124 */
[----:B------:R-:W-:Y:S05]  /*aee0*/  BRA `(.L_x_27497) ;  /* 0x0000000000047947 */ /* 0x000fea0003800000 */
.L_x_27518:
[----:B------:R0:W-:Y:S02]  /*aef0*/  STG.E.U16 desc[UR36][R8.64], R22 ;  /* 0x0000001608007986 */ /* 0x0001e4000c101524 */
.L_x_27497:
        /* <DEDUP_REMOVED lines=25> */
.L_x_27530:
[----:B------:R-:W-:-:S06]  /*b090*/  IMAD.U32 R5, R17, 0x10000, RZ ;  /* 0x0001000011057824 */ /* 0x000fcc00078e00ff */
[----:B------:R-:W0:Y:S02]  /*b0a0*/  F2I.S64.TRUNC R4, R5 ;  /* 0x0000000500047311 */ /* 0x000e24000020d900 */
[----:B0-----:R4:W-:Y:S01]  /*b0b0*/  STG.E.U8 desc[UR36][R8.64], R4 ;  /* 0x0000000408007986 */ /* 0x0019e2000c101124 */
[----:B------:R-:W-:Y:S05]  /*b0c0*/  BRA `(.L_x_27532) ;  /* 0x0000000c006c7947 */ /* 0x000fea0003800000 */
.L_x_27529:
        /* <DEDUP_REMOVED lines=10> */
.L_x_27534:
[----:B------:R-:W-:-:S06]  /*b170*/  IMAD.U32 R17, R17, 0x10000, RZ ;  /* 0x0001000011117824 */ /* 0x000fcc00078e00ff */
[----:B------:R-:W0:Y:S02]  /*b180*/  F2I.FTZ.TRUNC.NTZ R17, R17 ;  /* 0x0000001100117305 */ /* 0x000e24000021f100 */
[----:B0-----:R2:W-:Y:S01]  /*b190*/  STG.E desc[UR36][R8.64], R17 ;  /* 0x0000001108007986 */ /* 0x0015e2000c101924 */
[----:B------:R-:W-:Y:S05]  /*b1a0*/  BRA `(.L_x_27532) ;  /* 0x0000000c00347947 */ /* 0x000fea0003800000 */
.L_x_27533:
[----:B------:R-:W-:-:S06]  /*b1b0*/  IMAD.U32 R17, R17, 0x10000, RZ ;  /* 0x0001000011117824 */ /* 0x000fcc00078e00ff */
[----:B------:R-:W0:Y:S02]  /*b1c0*/  F2I.FTZ.TRUNC.NTZ R17, R17 ;  /* 0x0000001100117305 */ /* 0x000e24000021f100 */
[----:B0-----:R0:W-:Y:S01]  /*b1d0*/  STG.E.U16 desc[UR36][R8.64], R17 ;  /* 0x0000001108007986 */ /* 0x0011e2000c101524 */
[----:B------:R-:W-:Y:S05]  /*b1e0*/  BRA `(.L_x_27532) ;  /* 0x0000000c00247947 */ /* 0x000fea0003800000 */
.L_x_27528:
        /* <DEDUP_REMOVED lines=9> */
.L_x_27536:
[----:B------:R-:W-:-:S05]  /*b280*/  IMAD.U32 R0, R17, 0x10000, RZ ;  /* 0x0001000011007824 */ /* 0x000fca00078e00ff */
[----:B------:R-:W-:-:S05]  /*b290*/  F2FP.F16.F32.PACK_AB R0, RZ, R0 ;  /* 0x00000000ff00723e */ /* 0x000fca00000000ff */
[----:B------:R0:W-:Y:S01]  /*b2a0*/  STG.E.U16 desc[UR36][R8.64], R0 ;  /* 0x0000000008007986 */ /* 0x0001e2000c101524 */
[----:B------:R-:W-:Y:S05]  /*b2b0*/  BRA `(.L_x_27532) ;  /* 0x0000000800f07947 */ /* 0x000fea0003800000 */
.L_x_27535:
        /* <DEDUP_REMOVED lines=10> */
.L_x_27538:
[----:B------:R-:W-:-:S05]  /*b360*/  IMAD.U32 R17, R17, 0x10000, RZ ;  /* 0x0001000011117824 */ /* 0x000fca00078e00ff */
[----:B------:R-:W-:-:S04]  /*b370*/  F2FP.F16.F32.PACK_AB R3, RZ, R17 ;  /* 0x00000011ff03723e */ /* 0x000fc800000000ff */
[----:B------:R-:W-:-:S05]  /*b380*/  PRMT R3, R3, 0x5410, RZ ;  /* 0x0000541003037816 */ /* 0x000fca00000000ff */
[----:B------:R0:W-:Y:S01]  /*b390*/  STG.E desc[UR36][R8.64], R3 ;  /* 0x0000000308007986 */ /* 0x0001e2000c101924 */
[----:B------:R-:W-:Y:S05]  /*b3a0*/  BRA `(.L_x_27532) ;  /* 0x0000000800b47947 */ /* 0x000fea0003800000 */
.L_x_27537:
[----:B------:R-:W-:-:S04]  /*b3b0*/  IMAD.U32 R4, R17, 0x10000, RZ ;  /* 0x0001000011047824 */ /* 0x000fc800078e00ff */
[----:B------:R-:W-:-:S06]  /*b3c0*/  FMUL.FTZ R4, R4, 1 ;  /* 0x3f80000004047820 */ /* 0x000fcc0000410000 */
[----:B------:R-:W0:Y:S02]  /*b3d0*/  F2F.F64.F32 R4, R4 ;  /* 0x0000000400047310 */ /* 0x000e240000201800 */
[----:B0-----:R0:W-:Y:S01]  /*b3e0*/  STG.E.64 desc[UR36][R8.64], R4 ;  /* 0x0000000408007986 */ /* 0x0011e2000c101b24 */
[----:B------:R-:W-:Y:S05]  /*b3f0*/  BRA `(.L_x_27532) ;  /* 0x0000000800a07947 */ /* 0x000fea0003800000 */
.L_x_27527:
        /* <DEDUP_REMOVED lines=14> */
.L_x_27542:
        /* <DEDUP_REMOVED lines=17> */
.L_x_27545:
[----:B------:R-:W-:-:S04]  /*b5f0*/  SHF.R.U32.HI R3, RZ, 0x18, R17 ;  /* 0x00000018ff037819 */ /* 0x000fc80000011611 */
[----:B------:R-:W-:-:S04]  /*b600*/  LOP3.LUT R0, R0, 0x80, R3, 0xf8, !PT ;  /* 0x0000008000007812 */ /* 0x000fc800078ef803 */
[----:B------:R-:W-:-:S07]  /*b610*/  PRMT R4, R0, 0x7610, R4 ;  /* 0x0000761000047816 */ /* 0x000fce0000000004 */
.L_x_27544:
[----:B------:R-:W-:Y:S05]  /*b620*/  BSYNC.RECONVERGENT B0 ;  /* 0x0000000000007941 */ /* 0x000fea0003800200 */
.L_x_27543:
[----:B------:R0:W-:Y:S01]  /*b630*/  STG.E.U8 desc[UR36][R8.64], R4 ;  /* 0x0000000408007986 */ /* 0x0001e2000c101124 */
[----:B------:R-:W-:Y:S05]  /*b640*/  BRA `(.L_x_27532) ;  /* 0x00000008000c7947 */ /* 0x000fea0003800000 */
.L_x_27541:
        /* <DEDUP_REMOVED lines=17> */
.L_x_27548:
[----:B------:R-:W-:-:S04]  /*b760*/  SHF.R.U32.HI R3, RZ, 0x18, R17 ;  /* 0x00000018ff037819 */ /* 0x000fc80000011611 */
[----:B------:R-:W-:-:S04]  /*b770*/  LOP3.LUT R0, R0, 0x80, R3, 0xf8, !PT ;  /* 0x0000008000007812 */ /* 0x000fc800078ef803 */
[----:B------:R-:W-:-:S07]  /*b780*/  PRMT R4, R0, 0x7610, R4 ;  /* 0x0000761000047816 */ /* 0x000fce0000000004 */
.L_x_27547:
[----:B------:R-:W-:Y:S05]  /*b790*/  BSYNC.RECONVERGENT B0 ;  /* 0x0000000000007941 */ /* 0x000fea0003800200 */
.L_x_27546:
[----:B------:R0:W-:Y:S01]  /*b7a0*/  STG.E.U8 desc[UR36][R8.64], R4 ;  /* 0x0000000408007986 */ /* 0x0001e2000c101124 */
[----:B------:R-:W-:Y:S05]  /*b7b0*/  BRA `(.L_x_27532) ;  /* 0x0000000400b07947 */ /* 0x000fea0003800000 */
.L_x_27540:
        /* <DEDUP_REMOVED lines=22> */
.L_x_27550:
[----:B------:R-:W-:-:S06]  /*b920*/  IMAD.U32 R4, R17, 0x10000, RZ ;  /* 0x0001000011047824 */ /* 0x000fcc00078e00ff */
[----:B------:R-:W0:Y:S02]  /*b930*/  F2I.U64.TRUNC R4, R4 ;  /* 0x0000000400047311 */ /* 0x000e24000020d800 */
[----:B0-----:R0:W-:Y:S01]  /*b940*/  STG.E.64 desc[UR36][R8.64], R4 ;  /* 0x0000000408007986 */ /* 0x0011e2000c101b24 */
[----:B------:R-:W-:Y:S05]  /*b950*/  BRA `(.L_x_27532) ;  /* 0x0000000400487947 */ /* 0x000fea0003800000 */
.L_x_27549:
[----:B------:R-:W-:-:S06]  /*b960*/  IMAD.U32 R17, R17, 0x10000, RZ ;  /* 0x0001000011117824 */ /* 0x000fcc00078e00ff */
[----:B------:R-:W0:Y:S02]  /*b970*/  F2I.FTZ.U32.TRUNC.NTZ R17, R17 ;  /* 0x0000001100117305 */ /* 0x000e24000021f000 */
[----:B0-----:R0:W-:Y:S01]  /*b980*/  STG.E desc[UR36][R8.64], R17 ;  /* 0x0000001108007986 */ /* 0x0011e2000c101924 */
[----:B------:R-:W-:Y:S05]  /*b990*/  BRA `(.L_x_27532) ;  /* 0x0000000400387947 */ /* 0x000fea0003800000 */
.L_x_27539:
        /* <DEDUP_REMOVED lines=11> */
.L_x_27552:
[----:B------:R-:W-:Y:S01]  /*ba50*/  IMAD.U32 R17, R17, 0x10000, RZ ;  /* 0x0001000011117824 */ /* 0x000fe200078e00ff */
[----:B------:R-:W-:-:S03]  /*ba60*/  CS2R R6, SRZ ;  /* 0x0000000000067805 */ /* 0x000fc6000001ff00 */
[----:B------:R-:W-:-:S06]  /*ba70*/  FMUL.FTZ R4, R17, 1 ;  /* 0x3f80000011047820 */ /* 0x000fcc0000410000 */
[----:B------:R-:W0:Y:S02]  /*ba80*/  F2F.F64.F32 R4, R4 ;  /* 0x0000000400047310 */ /* 0x000e240000201800 */
[----:B0-----:R0:W-:Y:S01]  /*ba90*/  STG.E.128 desc[UR36][R8.64], R4 ;  /* 0x0000000408007986 */ /* 0x0011e2000c101d24 */
[----:B------:R-:W-:Y:S05]  /*baa0*/  BRA `(.L_x_27532) ;  /* 0x0000000000f47947 */ /* 0x000fea0003800000 */
.L_x_27551:
[----:B------:R-:W-:-:S13]  /*bab0*/  ISETP.NE.AND P0, PT, R0, 0xf, PT ;  /* 0x0000000f0000780c */ /* 0x000fda0003f05270 */
[----:B------:R-:W-:Y:S05]  /*bac0*/  @!P0 BRA `(.L_x_27553) ;  /* 0x0000000000e88947 */ /* 0x000fea0003800000 */
[----:B------:R-:W-:-:S13]  /*bad0*/  ISETP.NE.AND P0, PT, R0, 0x17, PT ;  /* 0x000000170000780c */ /* 0x000fda0003f05270 */
[----:B------:R-:W-:Y:S05]  /*bae0*/  @!P0 BRA `(.L_x_27554) ;  /* 0x0000000000908947 */ /* 0x000fea0003800000 */
[----:B------:R-:W-:-:S13]  /*baf0*/  ISETP.NE.AND P0, PT, R0, 0x18, PT ;  /* 0x000000180000780c */ /* 0x000fda0003f05270 */
[----:B------:R-:W-:Y:S05]  /*bb00*/  @!P0 BRA `(.L_x_27555) ;  /* 0x0000000000448947 */ /* 0x000fea0003800000 */
.L_x_27531:
        /* <DEDUP_REMOVED lines=16> */
.L_x_27556:
[----:B------:R-:W-:Y:S05]  /*bc10*/  BRA `(.L_x_27532) ;  /* 0x0000000000987947 */ /* 0x000fea0003800000 */
.L_x_27555:
        /* <DEDUP_REMOVED lines=13> */
.L_x_27558:
[----:B------:R-:W-:Y:S05]  /*bcf0*/  BSYNC.RECONVERGENT B0 ;  /* 0x0000000000007941 */ /* 0x000fea0003800200 */
.L_x_27557:
[----:B------:R-:W-:-:S05]  /*bd00*/  LOP3.LUT R3, R0, 0x80, R3, 0xf8, !PT ;  /* 0x0000008000037812 */ /* 0x000fca00078ef803 */
[----:B------:R0:W-:Y:S01]  /*bd10*/  STG.E.U8 desc[UR36][R8.64], R3 ;  /* 0x0000000308007986 */ /* 0x0001e2000c101124 */
[----:B------:R-:W-:Y:S05]  /*bd20*/  BRA `(.L_x_27532) ;  /* 0x0000000000547947 */ /* 0x000fea0003800000 */
.L_x_27554:
        /* <DEDUP_REMOVED lines=12> */
.L_x_27560:
[----:B------:R-:W-:Y:S01]  /*bdf0*/  IMAD.MOV.U32 R0, RZ, RZ, 0x7f ;  /* 0x0000007fff007424 */ /* 0x000fe200078e00ff */
[----:B------:R-:W-:-:S04]  /*be00*/  ISETP.GT.U32.AND P0, PT, R4, 0x7f800000, PT ;  /* 0x7f8000000400780c */ /* 0x000fc80003f04070 */
[----:B------:R-:W-:-:S09]  /*be10*/  SEL R0, R0, 0x7c, P0 ;  /* 0x0000007c00007807 */ /* 0x000fd20000000000 */
.L_x_27561:
[----:B------:R-:W-:Y:S05]  /*be20*/  BSYNC.RECONVERGENT B0 ;  /* 0x0000000000007941 */ /* 0x000fea0003800200 */
.L_x_27559:
[----:B------:R-:W-:-:S04]  /*be30*/  SHF.R.U32.HI R3, RZ, 0x18, R3 ;  /* 0x00000018ff037819 */ /* 0x000fc80000011603 */
[----:B------:R-:W-:-:S05]  /*be40*/  LOP3.LUT R3, R0, 0x80, R3, 0xf8, !PT ;  /* 0x0000008000037812 */ /* 0x000fca00078ef803 */
[----:B------:R0:W-:Y:S01]  /*be50*/  STG.E.U8 desc[UR36][R8.64], R3 ;  /* 0x0000000308007986 */ /* 0x0001e2000c101124 */
[----:B------:R-:W-:Y:S05]  /*be60*/  BRA `(.L_x_27532) ;  /* 0x0000000000047947 */ /* 0x000fea0003800000 */
.L_x_27553:
[----:B------:R0:W-:Y:S02]  /*be70*/  STG.E.U16 desc[UR36][R8.64], R17 ;  /* 0x0000001108007986 */ /* 0x0001e4000c101524 */
.L_x_27532:
[----:B------:R-:W-:-:S07]  /*be80*/  VIADD R25, R25, 0x80 ;  /* 0x0000008019197836 */ /* 0x000fce0000000000 */
.L_x_27491:
[----:B------:R-:W-:Y:S05]  /*be90*/  BSYNC.RECONVERGENT B6 ;  /* 0x0000000000067941 */ /* 0x000fea0003800200 */
.L_x_27490:
        /* <DEDUP_REMOVED lines=23> */
.L_x_27565:
[----:B------:R-:W-:-:S06]  /*c010*/  IMAD.U32 R5, R18, 0x10000, RZ ;  /* 0x0001000012057824 */ /* 0x000fcc00078e00ff */
[----:B------:R-:W0:Y:S02]  /*c020*/  F2I.S64.TRUNC R4, R5 ;  /* 0x0000000500047311 */ /* 0x000e24000020d900 */
[----:B0-----:R-:W-:Y:S01]  /*c030*/  STG.E.U8 desc[UR36][R2.64], R4 ;  /* 0x0000000402007986 */ /* 0x001fe2000c101124 */
[----:B------:R-:W-:Y:S05]  /*c040*/  EXIT ;  /* 0x000000000000794d */ /* 0x000fea0003800000 */
.L_x_27564:
        /* <DEDUP_REMOVED lines=10> */
.L_x_27568:
[----:B------:R-:W-:-:S04]  /*c0f0*/  IMAD.U32 R18, R18, 0x10000, RZ ;  /* 0x0001000012127824 */ /* 0x000fc800078e00ff */
[----:B------:R-:W0:Y:S02]  /*c100*/  F2I.FTZ.TRUNC.NTZ R5, R18 ;  /* 0x0000001200057305 */ /* 0x000e24000021f100 */
[----:B0-----:R-:W-:Y:S01]  /*c110*/  STG.E desc[UR36][R2.64], R5 ;  /* 0x0000000502007986 */ /* 0x001fe2000c101924 */
[----:B------:R-:W-:Y:S05]  /*c120*/  EXIT ;  /* 0x000000000000794d */ /* 0x000fea0003800000 */
.L_x_27567:
[----:B------:R-:W-:-:S04]  /*c130*/  IMAD.U32 R18, R18, 0x10000, RZ ;  /* 0x0001000012127824 */ /* 0x000fc800078e00ff */
[----:B------:R-:W0:Y:S02]  /*c140*/  F2I.FTZ.TRUNC.NTZ R5, R18 ;  /* 0x0000001200057305 */ /* 0x000e24000021f100 */
[----:B0-----:R-:W-:Y:S01]  /*c150*/  STG.E.U16 desc[UR36][R2.64], R5 ;  /* 0x0000000502007986 */ /* 0x001fe2000c101524 */
[----:B------:R-:W-:Y:S05]  /*c160*/  EXIT ;  /* 0x000000000000794d */ /* 0x000fea0003800000 */
.L_x_27563:
        /* <DEDUP_REMOVED lines=9> */
.L_x_27570:
[----:B------:R-:W-:-:S05]  /*c200*/  IMAD.U32 R0, R18, 0x10000, RZ ;  /* 0x0001000012007824 */ /* 0x000fca00078e00ff */
[----:B------:R-:W-:-:S05]  /*c210*/  F2FP.F16.F32.PACK_AB R0, RZ, R0 ;  /* 0x00000000ff00723e */ /* 0x000fca00000000ff */
[----:B------:R-:W-:Y:S01]  /*c220*/  STG.E.U16 desc[UR36][R2.64], R0 ;  /* 0x0000000002007986 */ /* 0x000fe2000c101524 */
[----:B------:R-:W-:Y:S05]  /*c230*/  EXIT ;  /* 0x000000000000794d */ /* 0x000fea0003800000 */
.L_x_27569:
        /* <DEDUP_REMOVED lines=10> */
.L_x_27572:
[----:B------:R-:W-:-:S05]  /*c2e0*/  IMAD.U32 R18, R18, 0x10000, RZ ;  /* 0x0001000012127824 */ /* 0x000fca00078e00ff */
[----:B------:R-:W-:-:S04]  /*c2f0*/  F2FP.F16.F32.PACK_AB R5, RZ, R18 ;  /* 0x00000012ff05723e */ /* 0x000fc800000000ff */
[----:B------:R-:W-:-:S05]  /*c300*/  PRMT R5, R5, 0x5410, RZ ;  /* 0x0000541005057816 */ /* 0x000fca00000000ff */
[----:B------:R-:W-:Y:S01]  /*c310*/  STG.E desc[UR36][R2.64], R5 ;  /* 0x0000000502007986 */ /* 0x000fe2000c101924 */
[----:B------:R-:W-:Y:S05]  /*c320*/  EXIT ;  /* 0x000000000000794d */ /* 0x000fea0003800000 */
.L_x_27571:
[----:B------:R-:W-:-:S04]  /*c330*/  IMAD.U32 R4, R18, 0x10000, RZ ;  /* 0x0001000012047824 */ /* 0x000fc800078e00ff */
[----:B------:R-:W-:-:S06]  /*c340*/  FMUL.FTZ R4, R4, 1 ;  /* 0x3f80000004047820 */ /* 0x000fcc0000410000 */
[----:B------:R-:W0:Y:S02]  /*c350*/  F2F.F64.F32 R4, R4 ;  /* 0x0000000400047310 */ /* 0x000e240000201800 */
[----:B0-----:R-:W-:Y:S01]  /*c360*/  STG.E.64 desc[UR36][R2.64], R4 ;  /* 0x0000000402007986 */ /* 0x001fe2000c101b24 */
[----:B------:R-:W-:Y:S05]  /*c370*/  EXIT ;  /* 0x000000000000794d */ /* 0x000fea0003800000 */
.L_x_27562:
        /* <DEDUP_REMOVED lines=14> */
.L_x_27576:
        /* <DEDUP_REMOVED lines=18> */
.L_x_27579:
[----:B------:R-:W-:-:S04]  /*c580*/  SHF.R.U32.HI R5, RZ, 0x18, R5 ;  /* 0x00000018ff057819 */ /* 0x000fc80000011605 */
[----:B------:R-:W-:-:S07]  /*c590*/  LOP3.LUT R0, R0, 0x80, R5, 0xf8, !PT ;  /* 0x0000008000007812 */ /* 0x000fce00078ef805 */
.L_x_27578:
[----:B------:R-:W-:Y:S05]  /*c5a0*/  BSYNC.RECONVERGENT B0 ;  /* 0x0000000000007941 */ /* 0x000fea0003800200 */
.L_x_27577:
[----:B------:R-:W-:Y:S01]  /*c5b0*/  STG.E.U8 desc[UR36][R2.64], R0 ;  /* 0x0000000002007986 */ /* 0x000fe2000c101124 */
[----:B------:R-:W-:Y:S05]  /*c5c0*/  EXIT ;  /* 0x000000000000794d */ /* 0x000fea0003800000 */
.L_x_27575:
        /* <DEDUP_REMOVED lines=18> */
.L_x_27582:
[----:B------:R-:W-:-:S04]  /*c6f0*/  SHF.R.U32.HI R5, RZ, 0x18, R5 ;  /* 0x00000018ff057819 */ /* 0x000fc80000011605 */
[----:B------:R-:W-:-:S07]  /*c700*/  LOP3.LUT R0, R0, 0x80, R5, 0xf8, !PT ;  /* 0x0000008000007812 */ /* 0x000fce00078ef805 */
.L_x_27581:
[----:B------:R-:W-:Y:S05]  /*c710*/  BSYNC.RECONVERGENT B0 ;  /* 0x0000000000007941 */ /* 0x000fea0003800200 */
.L_x_27580:
[----:B------:R-:W-:Y:S01]  /*c720*/  STG.E.U8 desc[UR36][R2.64], R0 ;  /* 0x0000000002007986 */ /* 0x000fe2000c101124 */
[----:B------:R-:W-:Y:S05]  /*c730*/  EXIT ;  /* 0x000000000000794d */ /* 0x000fea0003800000 */
.L_x_27574:
        /* <DEDUP_REMOVED lines=22> */
.L_x_27584:
[----:B------:R-:W-:-:S06]  /*c8a0*/  IMAD.U32 R4, R18, 0x10000, RZ ;  /* 0x0001000012047824 */ /* 0x000fcc00078e00ff */
[----:B------:R-:W0:Y:S02]  /*c8b0*/  F2I.U64.TRUNC R4, R4 ;  /* 0x0000000400047311 */ /* 0x000e24000020d800 */
[----:B0-----:R-:W-:Y:S01]  /*c8c0*/  STG.E.64 desc[UR36][R2.64], R4 ;  /* 0x0000000402007986 */ /* 0x001fe2000c101b24 */
[----:B------:R-:W-:Y:S05]  /*c8d0*/  EXIT ;  /* 0x000000000000794d */ /* 0x000fea0003800000 */
.L_x_27583:
[----:B------:R-:W-:-:S04]  /*c8e0*/  IMAD.U32 R18, R18, 0x10000, RZ ;  /* 0x0001000012127824 */ /* 0x000fc800078e00ff */
[----:B------:R-:W0:Y:S02]  /*c8f0*/  F2I.FTZ.U32.TRUNC.NTZ R5, R18 ;  /* 0x0000001200057305 */ /* 0x000e24000021f000 */
[----:B0-----:R-:W-:Y:S01]  /*c900*/  STG.E desc[UR36][R2.64], R5 ;  /* 0x0000000502007986 */ /* 0x001fe2000c101924 */
[----:B------:R-:W-:Y:S05]  /*c910*/  EXIT ;  /* 0x000000000000794d */ /* 0x000fea0003800000 */
.L_x_27573:
        /* <DEDUP_REMOVED lines=11> */
.L_x_27586:
[----:B------:R-:W-:Y:S01]  /*c9d0*/  IMAD.U32 R18, R18, 0x10000, RZ ;  /* 0x0001000012127824 */ /* 0x000fe200078e00ff */
[----:B------:R-:W-:-:S03]  /*c9e0*/  CS2R R6, SRZ ;  /* 0x0000000000067805 */ /* 0x000fc6000001ff00 */
[----:B------:R-:W-:-:S06]  /*c9f0*/  FMUL.FTZ R4, R18, 1 ;  /* 0x3f80000012047820 */ /* 0x000fcc0000410000 */
[----:B------:R-:W0:Y:S02]  /*ca00*/  F2F.F64.F32 R4, R4 ;  /* 0x0000000400047310 */ /* 0x000e240000201800 */
[----:B0-----:R-:W-:Y:S01]  /*ca10*/  STG.E.128 desc[UR36][R2.64], R4 ;  /* 0x0000000402007986 */ /* 0x001fe2000c101d24 */
[----:B------:R-:W-:Y:S05]  /*ca20*/  EXIT ;  /* 0x000000000000794d */ /* 0x000fea0003800000 */
.L_x_27585:
[----:B------:R-:W-:-:S13]  /*ca30*/  ISETP.NE.AND P0, PT, R0, 0xf, PT ;  /* 0x0000000f0000780c */ /* 0x000fda0003f05270 */
[----:B------:R-:W-:Y:S05]  /*ca40*/  @!P0 BRA `(.L_x_27587) ;  /* 0x0000000000e88947 */ /* 0x000fea0003800000 */
[----:B------:R-:W-:-:S13]  /*ca50*/  ISETP.NE.AND P0, PT, R0, 0x17, PT ;  /* 0x000000170000780c */ /* 0x000fda0003f05270 */
[----:B------:R-:W-:Y:S05]  /*ca60*/  @!P0 BRA `(.L_x_27588) ;  /* 0x0000000000908947 */ /* 0x000fea0003800000 */
[----:B------:R-:W-:-:S13]  /*ca70*/  ISETP.NE.AND P0, PT, R0, 0x18, PT ;  /* 0x000000180000780c */ /* 0x000fda0003f05270 */
[----:B------:R-:W-:Y:S05]  /*ca80*/  @!P0 BRA `(.L_x_27589) ;  /* 0x0000000000448947 */ /* 0x000fea0003800000 */
.L_x_27566:
        /* <DEDUP_REMOVED lines=16> */
.L_x_27590:
[----:B------:R-:W-:Y:S05]  /*cb90*/  EXIT ;  /* 0x000000000000794d */ /* 0x000fea0003800000 */
.L_x_27589:
        /* <DEDUP_REMOVED lines=13> */
.L_x_27592:
[----:B------:R-:W-:Y:S05]  /*cc70*/  BSYNC.RECONVERGENT B0 ;  /* 0x0000000000007941 */ /* 0x000fea0003800200 */
.L_x_27591:
[----:B------:R-:W-:-:S05]  /*cc80*/  LOP3.LUT R5, R0, 0x80, R5, 0xf8, !PT ;  /* 0x0000008000057812 */ /* 0x000fca00078ef805 */
[----:B------:R-:W-:Y:S01]  /*cc90*/  STG.E.U8 desc[UR36][R2.64], R5 ;  /* 0x0000000502007986 */ /* 0x000fe2000c101124 */
[----:B------:R-:W-:Y:S05]  /*cca0*/  EXIT ;  /* 0x000000000000794d */ /* 0x000fea0003800000 */
.L_x_27588:
        /* <DEDUP_REMOVED lines=12> */
.L_x_27594:
[----:B------:R-:W-:Y:S01]  /*cd70*/  IMAD.MOV.U32 R0, RZ, RZ, 0x7f ;  /* 0x0000007fff007424 */ /* 0x000fe200078e00ff */
[----:B------:R-:W-:-:S04]  /*cd80*/  ISETP.GT.U32.AND P0, PT, R4, 0x7f800000, PT ;  /* 0x7f8000000400780c */ /* 0x000fc80003f04070 */
[----:B------:R-:W-:-:S09]  /*cd90*/  SEL R0, R0, 0x7c, P0 ;  /* 0x0000007c00007807 */ /* 0x000fd20000000000 */
.L_x_27595:
[----:B------:R-:W-:Y:S05]  /*cda0*/  BSYNC.RECONVERGENT B0 ;  /* 0x0000000000007941 */ /* 0x000fea0003800200 */
.L_x_27593:
[----:B------:R-:W-:-:S04]  /*cdb0*/  SHF.R.U32.HI R5, RZ, 0x18, R5 ;  /* 0x00000018ff057819 */ /* 0x000fc80000011605 */
[----:B------:R-:W-:-:S05]  /*cdc0*/  LOP3.LUT R5, R0, 0x80, R5, 0xf8, !PT ;  /* 0x0000008000057812 */ /* 0x000fca00078ef805 */
[----:B------:R-:W-:Y:S01]  /*cdd0*/  STG.E.U8 desc[UR36][R2.64], R5 ;  /* 0x0000000502007986 */ /* 0x000fe2000c101124 */
[----:B------:R-:W-:Y:S05]  /*cde0*/  EXIT ;  /* 0x000000000000794d */ /* 0x000fea0003800000 */
.L_x_27587:
[----:B------:R-:W-:Y:S01]  /*cdf0*/  STG.E.U16 desc[UR36][R2.64], R18 ;  /* 0x0000001202007986 */ /* 0x000fe2000c101524 */
[----:B------:R-:W-:Y:S05]  /*ce00*/  EXIT ;  /* 0x000000000000794d */ /* 0x000fea0003800000 */
.L_x_27596:
        /* <DEDUP_REMOVED lines=15> */
.L_x_41122:


//--------------------- .text._ZN2at6native18elementwise_kernelILi128ELi4EZNS0_22gpu_kernel_impl_nocastINS0_13BinaryFunctorIN3c108BFloat16ES5_S5_ZZZNS0_19maximum_kernel_cudaERNS_18TensorIteratorBaseEENKUlvE0_clEvENKUlvE2_clEvEUlS5_S5_E_EEEEvS7_RKT_EUliE_EEviT1_ --------------------------
	.section	.text._ZN2at6native18elementwise_kernelILi128ELi4EZNS0_22gpu_kernel_impl_nocastINS0_13BinaryFunctorIN3c108BFloat16ES5_S5_ZZZNS0_19maximum_kernel_cudaERNS_18TensorIteratorBaseEENKUlvE0_clEvENKUlvE2_clEvEUlS5_S5_E_EEEEvS7_RKT_EUliE_EEviT1_,"ax",@progbits
	.align	128
        .global         _ZN2at6native18elementwise_kernelILi128ELi4EZNS0_22gpu_kernel_impl_nocastINS0_13BinaryFunctorIN3c108BFloat16ES5_S5_ZZZNS0_19maximum_kernel_cudaERNS_18TensorIteratorBaseEENKUlvE0_clEvENKUlvE2_clEvEUlS5_S5_E_EEEEvS7_RKT_EUliE_EEviT1_
        .type           _ZN2at6native18elementwise_kernelILi128ELi4EZNS0_22gpu_kernel_impl_nocastINS0_13BinaryFunctorIN3c108BFloat16ES5_S5_ZZZNS0_19maximum_kernel_cudaERNS_18TensorIteratorBaseEENKUlvE0_clEvENKUlvE2_clEvEUlS5_S5_E_EEEEvS7_RKT_EUliE_EEviT1_,@function
        .size           _ZN2at6native18elementwise_kernelILi128ELi4EZNS0_22gpu_kernel_impl_nocastINS0_13BinaryFunctorIN3c108BFloat16ES5_S5_ZZZNS0_19maximum_kernel_cudaERNS_18TensorIteratorBaseEENKUlvE0_clEvENKUlvE2_clEvEUlS5_S5_E_EEEEvS7_RKT_EUliE_EEviT1_,(.L_x_41123 - _ZN2at6native18elementwise_kernelILi128ELi4EZNS0_22gpu_kernel_impl_nocastINS0_13BinaryFunctorIN3c108BFloat16ES5_S5_ZZZNS0_19maximum_kernel_cudaERNS_18TensorIteratorBaseEENKUlvE0_clEvENKUlvE2_clEvEUlS5_S5_E_EEEEvS7_RKT_EUliE_EEviT1_)
        .other          _ZN2at6native18elementwise_kernelILi128ELi4EZNS0_22gpu_kernel_impl_nocastINS0_13BinaryFunctorIN3c108BFloat16ES5_S5_ZZZNS0_19maximum_kernel_cudaERNS_18TensorIteratorBaseEENKUlvE0_clEvENKUlvE2_clEvEUlS5_S5_E_EEEEvS7_RKT_EUliE_EEviT1_,@"STO_CUDA_ENTRY STV_DEFAULT"
_ZN2at6native18elementwise_kernelILi128ELi4EZNS0_22gpu_kernel_impl_nocastINS0_13BinaryFunctorIN3c108BFloat16ES5_S5_ZZZNS0_19maximum_kernel_cudaERNS_18TensorIteratorBaseEENKUlvE0_clEvENKUlvE2_clEvEUlS5_S5_E_EEEEvS7_RKT_EUliE_EEviT1_:
.text._ZN2at6native18elementwise_kernelILi128ELi4EZNS0_22gpu_kernel_impl_nocastINS0_13BinaryFunctorIN3c108BFloat16ES5_S5_ZZZNS0_19maximum_kernel_cudaERNS_18TensorIteratorBaseEENKUlvE0_clEvENKUlvE2_clEvEUlS5_S5_E_EEEEvS7_RKT_EUliE_EEviT1_:
        /* <DEDUP_REMOVED lines=24> */
[----:B------:R-:W-:-:S04]  /*0180*/  @!P0 FMNMX.FTZ R0, R0, R11, !PT ;  /* 0x0000000b00008209 */ /* 0x000fc80007810000 */
[----:B------:R-:W-:-:S04]  /*0190*/  @!P0 F2FP.BF16.F32.PACK_AB R0, RZ, R0 ;  /* 0x00000000ff00823e */ /* 0x000fc800000010ff */
[----:B------:R-:W-:-:S07]  /*01a0*/  @!P0 PRMT R9, R0, 0x7610, R9 ;  /* 0x0000761000098816 */ /* 0x000fce0000000009 */
.L_x_27601:
        /* <DEDUP_REMOVED lines=18> */
.L_x_27603:
[----:B------:R0:W-:Y:S01]  /*02d0*/  STG.E.U16 desc[UR6][R6.64], R9 ;  /* 0x0000000906007986 */ /* 0x0001e2000c101506 */
[----:B------:R-:W-:-:S07]  /*02e0*/  IADD3 R3, PT, PT, R3, 0x80, RZ ;  /* 0x0000008003037810 */ /* 0x000fce0007ffe0ff */
.L_x_27600:
[----:B------:R-:W-:-:S13]  /*02f0*/  ISETP.GE.AND P0, PT, R3, UR4, PT ;  /* 0x0000000403007c0c */ /* 0x000fda000bf06270 */
[----:B------:R-:W-:Y:S05]  /*0300*/  @P0 BREAK.RELIABLE B1 ;  /* 0x0000000000010942 */ /* 0x000fea0003800100 */
[----:B------:R-:W-:Y:S05]  /*0310*/  @P0 BRA `(.L_x_27602) ;  /* 0x0000000000400947 */ /* 0x000fea0003800000 */
[----:B------:R-:W-:Y:S05]  /*0320*/  BSYNC.RELIABLE B1 ;  /* 0x0000000000017941 */ /* 0x000fea0003800100 */
.L_x_27599:
        /* <DEDUP_REMOVED lines=13> */
.L_x_27604:
[----:B------:R1:W-:Y:S01]  /*0400*/  STG.E.U16 desc[UR6][R6.64], R9 ;  /* 0x0000000906007986 */ /* 0x0003e2000c101506 */
[----:B------:R-:W-:-:S07]  /*0410*/  IADD3 R3, PT, PT, R3, 0x80, RZ ;  /* 0x0000008003037810 */ /* 0x000fce0007ffe0ff */
.L_x_27602:
[----:B------:R-:W-:Y:S05]  /*0420*/  BSYNC.RECONVERGENT B0 ;  /* 0x0000000000007941 */ /* 0x000fea0003800200 */
.L_x_27598:
        /* <DEDUP_REMOVED lines=16> */
.L_x_27605:
[----:B------:R-:W-:Y:S01]  /*0530*/  STG.E.U16 desc[UR6][R4.64], R7 ;  /* 0x0000000704007986 */ /* 0x000fe2000c101506 */
[----:B------:R-:W-:Y:S05]  /*0540*/  EXIT ;  /* 0x000000000000794d */ /* 0x000fea0003800000 */
.L_x_27597:
        /* <DEDUP_REMOVED lines=356> */
.L_x_27609:
        /* <DEDUP_REMOVED lines=13> */
[----:B------:R-:W-:-:S04]  /*1c60*/  @!P0 FMNMX.FTZ R4, R10, R11, !PT ;  /* 0x0000000b0a048209 */ /* 0x000fc80007810000 */
[----:B------:R-:W-:-:S04]  /*1c70*/  @!P0 F2FP.BF16.F32.PACK_AB R4, RZ, R4 ;  /* 0x00000004ff04823e */ /* 0x000fc800000010ff */
[----:B------:R-:W-:-:S07]  /*1c80*/  @!P0 PRMT R7, R4, 0x7610, R7 ;  /* 0x0000761004078816 */ /* 0x000fce0000000007 */
.L_x_27611:
[----:B------:R-:W-:Y:S05]  /*1c90*/  BSYNC.RECONVERGENT B2 ;  /* 0x0000000000027941 */ /* 0x000fea0003800200 */
.L_x_27610:
        /* <DEDUP_REMOVED lines=356> */
.L_x_27613:
        /* <DEDUP_REMOVED lines=16> */
.L_x_27615:
[----:B------:R-:W-:Y:S05]  /*33e0*/  BSYNC.RECONVERGENT B2 ;  /* 0x0000000000027941 */ /* 0x000fea0003800200 */
.L_x_27614:
[----:B------:R-:W0:Y:S01]  /*33f0*/  LDCU.64 UR8, c[0x0][0x5e8] ;  /* 0x0000bd00ff0877ac */ /* 0x000e220008000a00 */
[----:B------:R-:W-:Y:S02]  /*3400*/  IADD3 R3, PT, PT, R3, 0x80, RZ ;  /* 0x0000008003037810 */ /* 0x000fe40007ffe0ff */
[----:B0-----:R-:W-:-:S04]  /*3410*/  IADD3 R4, P0, PT, R5, UR8, RZ ;  /* 0x0000000805047c10 */ /* 0x001fc8000ff1e0ff */
[----:B------:R-:W-:-:S05]  /*3420*/  IADD3.X R5, PT, PT, RZ, UR9, RZ, P0, !PT ;  /* 0x00000009ff057c10 */ /* 0x000fca00087fe4ff */
[----:B------:R0:W-:Y:S04]  /*3430*/  STG.E.U16 desc[UR6][R4.64], R7 ;  /* 0x0000000704007986 */ /* 0x0001e8000c101506 */
.L_x_27608:
[----:B------:R-:W-:-:S13]  /*3440*/  ISETP.GE.AND P0, PT, R3, UR4, PT ;  /* 0x0000000403007c0c */ /* 0x000fda000bf06270 */
[----:B------:R-:W-:Y:S05]  /*3450*/  @P0 BREAK.RELIABLE B0 ;  /* 0x0000000000000942 */ /* 0x000fea0003800100 */
[----:B------:R-:W-:Y:S05]  /*3460*/  @P0 BRA `(.L_x_27612) ;  /* 0x0000001400cc0947 */ /* 0x000fea0003800000 */
[----:B------:R-:W-:Y:S05]  /*3470*/  BSYNC.RELIABLE B0 ;  /* 0x0000000000007941 */ /* 0x000fea0003800100 */
.L_x_27607:
        /* <DEDUP_REMOVED lines=348> */
.L_x_27616:
        /* <DEDUP_REMOVED lines=16> */
.L_x_27618:
[----:B------:R-:W-:Y:S05]  /*4b40*/  BSYNC.RECONVERGENT B2 ;  /* 0x0000000000027941 */ /* 0x000fea0003800200 */
.L_x_27617:
[----:B------:R-:W0:Y:S01]  /*4b50*/  LDCU.64 UR8, c[0x0][0x5e8] ;  /* 0x0000bd00ff0877ac */ /* 0x000e220008000a00 */
[----:B------:R-:W-:Y:S02]  /*4b60*/  IADD3 R3, PT, PT, R3, 0x80, RZ ;  /* 0x0000008003037810 */ /* 0x000fe40007ffe0ff */
[----:B0-----:R-:W-:-:S04]  /*4b70*/  IADD3 R4, P0, PT, R5, UR8, RZ ;  /* 0x0000000805047c10 */ /* 0x001fc8000ff1e0ff */
[----:B------:R-:W-:-:S05]  /*4b80*/  IADD3.X R5, PT, PT, RZ, UR9, RZ, P0, !PT ;  /* 0x00000009ff057c10 */ /* 0x000fca00087fe4ff */
[----:B------:R1:W-:Y:S04]  /*4b90*/  STG.E.U16 desc[UR6][R4.64], R7 ;  /* 0x0000000704007986 */ /* 0x0003e8000c101506 */
.L_x_27612:
[----:B------:R-:W-:Y:S05]  /*4ba0*/  BSYNC.RECONVERGENT B1 ;  /* 0x0000000000017941 */ /* 0x000fea0003800200 */
.L_x_27606:
        /* <DEDUP_REMOVED lines=351> */
.L_x_27619:
        /* <DEDUP_REMOVED lines=19> */
.L_x_27621:
[----:B------:R-:W-:Y:S05]  /*62d0*/  BSYNC.RECONVERGENT B1 ;  /* 0x0000000000017941 */ /* 0x000fea0003800200 */
.L_x_27620:
[----:B------:R-:W-:Y:S01]  /*62e0*/  STG.E.U16 desc[UR6][R6.64], R5 ;  /* 0x0000000506007986 */ /* 0x000fe2000c101506 */
[----:B------:R-:W-:Y:S05]  /*62f0*/  EXIT ;  /* 0x000000000000794d */ /* 0x000fea0003800000 */
.L_x_27622:
        /* <DEDUP_REMOVED lines=16> */
.L_x_41123:


//--------------------- .text._ZN2at6native27unrolled_elementwise_kernelINS0_13BinaryFunctorIN3c108BFloat16ES4_S4_ZZZNS0_19maximum_kernel_cudaERNS_18TensorIteratorBaseEENKUlvE0_clEvENKUlvE2_clEvEUlS4_S4_E_EESt5arrayIPcLm3EELi4E23TrivialOffsetCalculatorILi2EjESE_ILi1EjENS0_6memory15LoadWithoutCastENSH_16StoreWithoutCastEEEviT_T0_T2_T3_T4_T5_ --------------------------
	.section	.text._ZN2at6native27unrolled_elementwise_kernelINS0_13BinaryFunctorIN3c108BFloat16ES4_S4_ZZZNS0_19maximum_kernel_cudaERNS_18TensorIteratorBaseEENKUlvE0_clEvENKUlvE2_clEvEUlS4_S4_E_EESt5arrayIPcLm3EELi4E23TrivialOffsetCalculatorILi2EjESE_ILi1EjENS0_6memory15LoadWithoutCastENSH_16StoreWithoutCastEEEviT_T0_T2_T3_T4_T5_,"ax",@progbits
	.align	128
        .global         _ZN2at6native27unrolled_elementwise_kernelINS0_13BinaryFunctorIN3c108BFloat16ES4_S4_ZZZNS0_19maximum_kernel_cudaERNS_18TensorIteratorBaseEENKUlvE0_clEvENKUlvE2_clEvEUlS4_S4_E_EESt5arrayIPcLm3EELi4E23TrivialOffsetCalculatorILi2EjESE_ILi1EjENS0_6memory15LoadWithoutCastENSH_16StoreWithoutCastEEEviT_T0_T2_T3_T4_T5_
        .type           _ZN2at6native27unrolled_elementwise_kernelINS0_13BinaryFunctorIN3c108BFloat16ES4_S4_ZZZNS0_19maximum_kernel_cudaERNS_18TensorIteratorBaseEENKUlvE0_clEvENKUlvE2_clEvEUlS4_S4_E_EESt5arrayIPcLm3EELi4E23TrivialOffsetCalculatorILi2EjESE_ILi1EjENS0_6memory15LoadWithoutCastENSH_16StoreWithoutCastEEEviT_T0_T2_T3_T4_T5_,@function
        .size           _ZN2at6native27unrolled_elementwise_kernelINS0_13BinaryFunctorIN3c108BFloat16ES4_S4_ZZZNS0_19maximum_kernel_cudaERNS_18TensorIteratorBaseEENKUlvE0_clEvENKUlvE2_clEvEUlS4_S4_E_EESt5arrayIPcLm3EELi4E23TrivialOffsetCalculatorILi2EjESE_ILi1EjENS0_6memory15LoadWithoutCastENSH_16StoreWithoutCastEEEviT_T0_T2_T3_T4_T5_,(.L_x_41124 - _ZN2at6native27unrolled_elementwise_kernelINS0_13BinaryFunctorIN3c108BFloat16ES4_S4_ZZZNS0_19maximum_kernel_cudaERNS_18TensorIteratorBaseEENKUlvE0_clEvENKUlvE2_clEvEUlS4_S4_E_EESt5arrayIPcLm3EELi4E23TrivialOffsetCalculatorILi2EjESE_ILi1EjENS0_6memory15LoadWithoutCastENSH_16StoreWithoutCastEEEviT_T0_T2_T3_T4_T5_)
        .other          _ZN2at6native27unrolled_elementwise_kernelINS0_13BinaryFunctorIN3c108BFloat16ES4_S4_ZZZNS0_19maximum_kernel_cudaERNS_18TensorIteratorBaseEENKUlvE0_clEvENKUlvE2_clEvEUlS4_S4_E_EESt5arrayIPcLm3EELi4E23TrivialOffsetCalculatorILi2EjESE_ILi1EjENS0_6memory15LoadWithoutCastENSH_16StoreWithoutCastEEEviT_T0_T2_T3_T4_T5_,@"STO_CUDA_ENTRY STV_DEFAULT"
_ZN2at6native27unrolled_elementwise_kernelINS0_13BinaryFunctorIN3c108BFloat16ES4_S4_ZZZNS0_19maximum_kernel_cudaERNS_18TensorIteratorBaseEENKUlvE0_clEvENKUlvE2_clEvEUlS4_S4_E_EESt5arrayIPcLm3EELi4E23TrivialOffsetCalculatorILi2EjESE_ILi1EjENS0_6memory15LoadWithoutCastENSH_16StoreWithoutCastEEEviT_T0_T2_T3_T4_T5_:
.text._ZN2at6native27unrolled_elementwise_kernelINS0_13BinaryFunctorIN3c108BFloat16ES4_S4_ZZZNS0_19maximum_kernel_cudaERNS_18TensorIteratorBaseEENKUlvE0_clEvENKUlvE2_clEvEUlS4_S4_E_EESt5arrayIPcLm3EELi4E23TrivialOffsetCalculatorILi2EjESE_ILi1EjENS0_6memory15LoadWithoutCastENSH_16StoreWithoutCastEEEviT_T0_T2_T3_T4_T5_:
        /* <DEDUP_REMOVED lines=73> */
.L_x_27624:
[----:B------:R-:W-:Y:S05]  /*0490*/  BSYNC.RECONVERGENT B0 ;  /* 0x0000000000007941 */ /* 0x000fea0003800200 */
.L_x_27623:
        /* <DEDUP_REMOVED lines=11> */
.L_x_27626:
[----:B------:R-:W-:Y:S05]  /*0550*/  BSYNC.RECONVERGENT B0 ;  /* 0x0000000000007941 */ /* 0x000fea0003800200 */
.L_x_27625:
        /* <DEDUP_REMOVED lines=11> */
.L_x_27628:
[----:B------:R-:W-:Y:S05]  /*0610*/  BSYNC.RECONVERGENT B0 ;  /* 0x0000000000007941 */ /* 0x000fea0003800200 */
.L_x_27627:
        /* <DEDUP_REMOVED lines=11> */
.L_x_27630:
[----:B------:R-:W-:Y:S05]  /*06d0*/  BSYNC.RECONVERGENT B0 ;  /* 0x0000000000007941 */ /* 0x000fea0003800200 */
.L_x_27629:
        /* <DEDUP_REMOVED lines=13> */
.L_x_27632:
[----:B------:R-:W-:Y:S05]  /*07b0*/  BSYNC.RECONVERGENT B0 ;  /* 0x0000000000007941 */ /* 0x000fea0003800200 */
.L_x_27631:
[----:B------:R-:W-:-:S13]  /*07c0*/  ISETP.GE.AND P0, PT, R14, R15, PT ;  /* 0x0000000f0e00720c */ /* 0x000fda0003f06270 */
[----:B------:R-:W-:Y:S05]  /*07d0*/  @P0 EXIT ;  /* 0x000000000000094d */ /* 0x000fea0003800000 */
[----:B01----:R-:W0:Y:S01]  /*07e0*/  LDC.64 R2, c[0x0][0x388] ;  /* 0x0000e200ff027b82 */ /* 0x003e220000000a00 */
[----:B------:R-:W-:-:S04]  /*07f0*/  IMAD R17, R17, 0x200, R14 ;  /* 0x0000020011117824 */ /* 0x000fc800078e020e */
[----:B0-----:R-:W-:-:S05]  /*0800*/  IMAD.WIDE.U32 R2, R17, 0x2, R2 ;  /* 0x0000000211027825 */ /* 0x001fca00078e0002 */
[----:B------:R-:W-:Y:S01]  /*0810*/  STG.E.U16 desc[UR4][R2.64], R16 ;  /* 0x0000001002007986 */ /* 0x000fe2000c101504 */
[----:B------:R-:W-:Y:S05]  /*0820*/  EXIT ;  /* 0x000000000000794d */ /* 0x000fea0003800000 */
.L_x_27633:
        /* <DEDUP_REMOVED lines=13> */
.L_x_41124:


//--------------------- .text._ZN2at6native29vectorized_elementwise_kernelILi2ENS0_13BinaryFunctorIN3c108BFloat16ES4_S4_ZZZNS0_19maximum_kernel_cudaERNS_18TensorIteratorBaseEENKUlvE0_clEvENKUlvE2_clEvEUlS4_S4_E_EESt5arrayIPcLm3EEEEviT0_T1_ --------------------------
	.section	.text._ZN2at6native29vectorized_elementwise_kernelILi2ENS0_13BinaryFunctorIN3c108BFloat16ES4_S4_ZZZNS0_19maximum_kernel_cudaERNS_18TensorIteratorBaseEENKUlvE0_clEvENKUlvE2_clEvEUlS4_S4_E_EESt5arrayIPcLm3EEEEviT0_T1_,"ax",@progbits
	.align	128
        .global         _ZN2at6native29vectorized_elementwise_kernelILi2ENS0_13BinaryFunctorIN3c108BFloat16ES4_S4_ZZZNS0_19maximum_kernel_cudaERNS_18TensorIteratorBaseEENKUlvE0_clEvENKUlvE2_clEvEUlS4_S4_E_EESt5arrayIPcLm3EEEEviT0_T1_
        .type           _ZN2at6native29vectorized_elementwise_kernelILi2ENS0_13BinaryFunctorIN3c108BFloat16ES4_S4_ZZZNS0_19maximum_kernel_cudaERNS_18TensorIteratorBaseEENKUlvE0_clEvENKUlvE2_clEvEUlS4_S4_E_EESt5arrayIPcLm3EEEEviT0_T1_,@function
        .size           _ZN2at6native29vectorized_elementwise_kernelILi2ENS0_13BinaryFunctorIN3c108BFloat16ES4_S4_ZZZNS0_19maximum_kernel_cudaERNS_18TensorIteratorBaseEENKUlvE0_clEvENKUlvE2_clEvEUlS4_S4_E_EESt5arrayIPcLm3EEEEviT0_T1_,(.L_x_41125 - _ZN2at6native29vectorized_elementwise_kernelILi2ENS0_13BinaryFunctorIN3c108BFloat16ES4_S4_ZZZNS0_19maximum_kernel_cudaERNS_18TensorIteratorBaseEENKUlvE0_clEvENKUlvE2_clEvEUlS4_S4_E_EESt5arrayIPcLm3EEEEviT0_T1_)
        .other          _ZN2at6native29vectorized_elementwise_kernelILi2ENS0_13BinaryFunctorIN3c108BFloat16ES4_S4_ZZZNS0_19maximum_kernel_cudaERNS_18TensorIteratorBaseEENKUlvE0_clEvENKUlvE2_clEvEUlS4_S4_E_EESt5arrayIPcLm3EEEEviT0_T1_,@"STO_CUDA_ENTRY STV_DEFAULT"
_ZN2at6native29vectorized_elementwise_kernelILi2ENS0_13BinaryFunctorIN3c108BFloat16ES4_S4_ZZZNS0_19maximum_kernel_cudaERNS_18TensorIteratorBaseEENKUlvE0_clEvENKUlvE2_clEvEUlS4_S4_E_EESt5arrayIPcLm3EEEEviT0_T1_:
.text._ZN2at6native29vectorized_elementwise_kernelILi2ENS0_13BinaryFunctorIN3c108BFloat16ES4_S4_ZZZNS0_19maximum_kernel_cudaERNS_18TensorIteratorBaseEENKUlvE0_clEvENKUlvE2_clEvEUlS4_S4_E_EESt5arrayIPcLm3EEEEviT0_T1_:
        /* <DEDUP_REMOVED lines=116> */
[----:B------:R-:W-:Y:S02]  /*0740*/  @!P5 FMNMX.FTZ R13, R13, R6, !PT ;  /* 0x000000060d0dd209 */ /* 0x000fe40007810000 */
[----:B------:R-:W-:Y:S02]  /*0750*/  PRMT R6, R5, 0x7610, R6 ;  /* 0x0000761005067816 */ /* 0x000fe40000000006 */
[----:B------:R-:W-:-:S04]  /*0760*/  @!P5 F2FP.BF16.F32.PACK_AB R13, RZ, R13 ;  /* 0x0000000dff0dd23e */ /* 0x000fc800000010ff */
[----:B------:R-:W-:-:S07]  /*0770*/  @!P5 PRMT R6, R13, 0x7610, R6 ;  /* 0x000076100d06d816 */ /* 0x000fce0000000006 */
.L_x_27636:
[----:B------:R-:W-:Y:S05]  /*0780*/  BSYNC.RECONVERGENT B0 ;  /* 0x0000000000007941 */ /* 0x000fea0003800200 */
.L_x_27635:
        /* <DEDUP_REMOVED lines=14> */
.L_x_27638:
[----:B------:R-:W-:Y:S05]  /*0870*/  BSYNC.RECONVERGENT B0 ;  /* 0x0000000000007941 */ /* 0x000fea0003800200 */
.L_x_27637:
        /* <DEDUP_REMOVED lines=14> */
.L_x_27640:
[----:B------:R-:W-:Y:S05]  /*0960*/  BSYNC.RECONVERGENT B0 ;  /* 0x0000000000007941 */ /* 0x000fea0003800200 */
.L_x_27639:
        /* <DEDUP_REMOVED lines=11> */
.L_x_27642:
[----:B------:R-:W-:Y:S05]  /*0a20*/  BSYNC.RECONVERGENT B0 ;  /* 0x0000000000007941 */ /* 0x000fea0003800200 */
.L_x_27641:
        /* <DEDUP_REMOVED lines=11> */
.L_x_27644:
[----:B------:R-:W-:Y:S05]  /*0ae0*/  BSYNC.RECONVERGENT B0 ;  /* 0x0000000000007941 */ /* 0x000fea0003800200 */
.L_x_27643:
        /* <DEDUP_REMOVED lines=11> */
.L_x_27646:
[----:B------:R-:W-:Y:S05]  /*0ba0*/  BSYNC.RECONVERGENT B0 ;  /* 0x0000000000007941 */ /* 0x000fea0003800200 */
.L_x_27645:
        /* <DEDUP_REMOVED lines=11> */
.L_x_27648:
[----:B------:R-:W-:Y:S05]  /*0c60*/  BSYNC.RECONVERGENT B0 ;  /* 0x0000000000007941 */ /* 0x000fea0003800200 */
.L_x_27647:
        /* <DEDUP_REMOVED lines=11> */
.L_x_27650:
[----:B------:R-:W-:Y:S05]  /*0d20*/  BSYNC.RECONVERGENT B0 ;  /* 0x0000000000007941 */ /* 0x000fea0003800200 */
.L_x_27649:
        /* <DEDUP_REMOVED lines=18> */
.L_x_27653:
[----:B------:R-:W-:-:S13]  /*0e50*/  ISETP.GE.U32.AND P0, PT, R7, R9, PT ;  /* 0x000000090700720c */ /* 0x000fda0003f06070 */
[----:B------:R-:W-:Y:S05]  /*0e60*/  @P0 BRA `(.L_x_27655) ;  /* 0x0000000000300947 */ /* 0x000fea0003800000 */
[----:B0-----:R-:W0:Y:S01]  /*0e70*/  LDC.64 R2, c[0x0][0x388] ;  /* 0x0000e200ff027b82 */ /* 0x001e220000000a00 */
[----:B------:R-:W-:Y:S02]  /*0e80*/  IMAD.IADD R5, R20, 0x1, R7 ;  /* 0x0000000114057824 */ /* 0x000fe400078e0207 */
[----:B------:R-:W-:Y:S02]  /*0e90*/  VIADD R7, R7, 0x80 ;  /* 0x0000008007077836 */ /* 0x000fe40000000000 */
[----:B0-----:R-:W-:-:S05]  /*0ea0*/  IMAD.WIDE.U32 R2, R5, 0x2, R2 ;  /* 0x0000000205027825 */ /* 0x001fca00078e0002 */
[----:B------:R1:W-:Y:S02]  /*0eb0*/  STG.E.U16 desc[UR4][R2.64], R22 ;  /* 0x0000001602007986 */ /* 0x0003e4000c101504 */
.L_x_27654:
[----:B------:R-:W-:-:S13]  /*0ec0*/  ISETP.GE.U32.AND P0, PT, R7, R9, PT ;  /* 0x000000090700720c */ /* 0x000fda0003f06070 */
[----:B------:R-:W-:Y:S05]  /*0ed0*/  @P0 BRA `(.L_x_27656) ;  /* 0x0000000000340947 */ /* 0x000fea0003800000 */
[----:B01----:R-:W0:Y:S01]  /*0ee0*/  LDC.64 R2, c[0x0][0x388] ;  /* 0x0000e200ff027b82 */ /* 0x003e220000000a00 */
[----:B------:R-:W-:Y:S02]  /*0ef0*/  IMAD.IADD R5, R20, 0x1, R7 ;  /* 0x0000000114057824 */ /* 0x000fe400078e0207 */
[----:B------:R-:W-:Y:S02]  /*0f00*/  VIADD R7, R7, 0x80 ;  /* 0x0000008007077836 */ /* 0x000fe40000000000 */
[----:B0-----:R-:W-:-:S05]  /*0f10*/  IMAD.WIDE.U32 R2, R5, 0x2, R2 ;  /* 0x0000000205027825 */ /* 0x001fca00078e0002 */
[----:B------:R1:W-:Y:S02]  /*0f20*/  STG.E.U16 desc[UR4][R2.64], R23 ;  /* 0x0000001702007986 */ /* 0x0003e4000c101504 */
.L_x_27655:
        /* <DEDUP_REMOVED lines=8> */
.L_x_27656:
[----:B------:R-:W-:Y:S05]  /*0fb0*/  BSYNC.RELIABLE B1 ;  /* 0x0000000000017941 */ /* 0x000fea0003800100 */
.L_x_27652:
[----:B------:R-:W-:-:S13]  /*0fc0*/  ISETP.GE.U32.AND P0, PT, R7, R9, PT ;  /* 0x000000090700720c */ /* 0x000fda0003f06070 */
[----:B012---:R-:W0:Y:S01]  /*0fd0*/  @!P0 LDC.64 R2, c[0x0][0x388] ;  /* 0x0000e200ff028b82 */ /* 0x007e220000000a00 */
[----:B------:R-:W-:Y:S02]  /*0fe0*/  @!P0 IMAD.IADD R5, R20, 0x1, R7 ;  /* 0x0000000114058824 */ /* 0x000fe400078e0207 */
[----:B------:R-:W-:Y:S02]  /*0ff0*/  @!P0 VIADD R7, R7, 0x80 ;  /* 0x0000008007078836 */ /* 0x000fe40000000000 */
[----:B0-----:R-:W-:-:S05]  /*1000*/  @!P0 IMAD.WIDE.U32 R2, R5, 0x2, R2 ;  /* 0x0000000205028825 */ /* 0x001fca00078e0002 */
[----:B------:R2:W-:Y:S02]  /*1010*/  @!P0 STG.E.U16 desc[UR4][R2.64], R27 ;  /* 0x0000001b02008986 */ /* 0x0005e4000c101504 */
.L_x_27657:
[----:B------:R-:W-:Y:S05]  /*1020*/  BSYNC.RECONVERGENT B0 ;  /* 0x0000000000007941 */ /* 0x000fea0003800200 */
.L_x_27651:
        /* <DEDUP_REMOVED lines=8> */
.L_x_27634:
        /* <DEDUP_REMOVED lines=31> */
[----:B------:R-:W-:-:S04]  /*12a0*/  @!P0 FMNMX.FTZ R17, R18, R17, !PT ;  /* 0x0000001112118209 */ /* 0x000fc80007810000 */
[----:B------:R-:W-:-:S07]  /*12b0*/  @!P0 F2FP.BF16.F32.PACK_AB R8, RZ, R17 ;  /* 0x00000011ff08823e */ /* 0x000fce00000010ff */
.L_x_27659:
[----:B------:R-:W-:Y:S05]  /*12c0*/  BSYNC.RECONVERGENT B0 ;  /* 0x0000000000007941 */ /* 0x000fea0003800200 */
.L_x_27658:
        /* <DEDUP_REMOVED lines=22> */
[----:B------:R-:W-:-:S04]  /*1430*/  @!P6 FMNMX.FTZ R5, R22, R5, !PT ;  /* 0x000000051605e209 */ /* 0x000fc80007810000 */
[----:B------:R-:W-:-:S04]  /*1440*/  @!P6 F2FP.BF16.F32.PACK_AB R5, RZ, R5 ;  /* 0x00000005ff05e23e */ /* 0x000fc800000010ff */
[----:B------:R-:W-:-:S07]  /*1450*/  @!P6 PRMT R9, R5, 0x7610, R9 ;  /* 0x000076100509e816 */ /* 0x000fce0000000009 */
.L_x_27661:
[----:B------:R-:W-:Y:S05]  /*1460*/  BSYNC.RECONVERGENT B0 ;  /* 0x0000000000007941 */ /* 0x000fea0003800200 */
.L_x_27660:
[----:B------:R-:W-:Y:S04]  /*1470*/  BSSY.RECONVERGENT B0, `(.L_x_27662) ;  /* 0x0000008000007945 */ /* 0x000fe80003800200 */
[----:B------:R-:W-:Y:S05]  /*1480*/  @P0 BRA `(.L_x_27663) ;  /* 0x0000000000180947 */ /* 0x000fea0003800000 */
[C---:B-----5:R-:W-:Y:S01]  /*1490*/  IMAD.U32 R5, R6.reuse, 0x10000, RZ ;  /* 0x0001000006057824 */ /* 0x060fe200078e00ff */
[----:B------:R-:W-:-:S04]  /*14a0*/  PRMT R10, R6, 0x7610, R10 ;  /* 0x00007610060a7816 */ /* 0x000fc8000000000a */
[----:B------:R-:W-:-:S13]  /*14b0*/  FSETP.NAN.FTZ.AND P0, PT, R5, R5, PT ;  /* 0x000000050500720b */ /* 0x000fda0003f18000 */
[----:B------:R-:W-:-:S04]  /*14c0*/  @!P0 FMNMX.FTZ R5, R24, R5, !PT ;  /* 0x0000000518058209 */ /* 0x000fc80007810000 */
[----:B------:R-:W-:-:S04]  /*14d0*/  @!P0 F2FP.BF16.F32.PACK_AB R5, RZ, R5 ;  /* 0x00000005ff05823e */ /* 0x000fc800000010ff */
[----:B------:R-:W-:-:S07]  /*14e0*/  @!P0 PRMT R10, R5, 0x7610, R10 ;  /* 0x00007610050a8816 */ /* 0x000fce000000000a */
.L_x_27663:
[----:B------:R-:W-:Y:S05]  /*14f0*/  BSYNC.RECONVERGENT B0 ;  /* 0x0000000000007941 */ /* 0x000fea0003800200 */
.L_x_27662:
[----:B------:R-:W-:Y:S04]  /*1500*/  BSSY.RECONVERGENT B0, `(.L_x_27664) ;  /* 0x0000009000007945 */ /* 0x000fe80003800200 */
[----:B------:R-:W-:Y:S05]  /*1510*/  @P1 BRA `(.L_x_27665) ;  /* 0x00000000001c1947 */ /* 0x000fea0003800000 */
[C---:B-----5:R-:W-:Y:S02]  /*1520*/  PRMT R5, R6.reuse, 0x7632, R5 ;  /* 0x0000763206057816 */ /* 0x060fe40000000005 */
[----:B------:R-:W-:-:S03]  /*1530*/  PRMT R11, R6, 0x7632, R11 ;  /* 0x00007632060b7816 */ /* 0x000fc6000000000b */
[----:B------:R-:W-:-:S05]  /*1540*/  IMAD.U32 R5, R5, 0x10000, RZ ;  /* 0x0001000005057824 */ /* 0x000fca00078e00ff */
[----:B------:R-:W-:-:S13]  /*1550*/  FSETP.NAN.FTZ.AND P0, PT, R5, R5, PT ;  /* 0x000000050500720b */ /* 0x000fda0003f18000 */
[----:B------:R-:W-:-:S04]  /*1560*/  @!P0 FMNMX.FTZ R5, R20, R5, !PT ;  /* 0x0000000514058209 */ /* 0x000fc80007810000 */
[----:B------:R-:W-:-:S04]  /*1570*/  @!P0 F2FP.BF16.F32.PACK_AB R5, RZ, R5 ;  /* 0x00000005ff05823e */ /* 0x000fc800000010ff */
[----:B------:R-:W-:-:S07]  /*1580*/  @!P0 PRMT R11, R5, 0x7610, R11 ;  /* 0x00007610050b8816 */ /* 0x000fce000000000b */
.L_x_27665:
[----:B------:R-:W-:Y:S05]  /*1590*/  BSYNC.RECONVERGENT B0 ;  /* 0x0000000000007941 */ /* 0x000fea0003800200 */
.L_x_27664:
        /* <DEDUP_REMOVED lines=8> */
.L_x_27667:
[----:B------:R-:W-:Y:S05]  /*1620*/  BSYNC.RECONVERGENT B0 ;  /* 0x0000000000007941 */ /* 0x000fea0003800200 */
.L_x_27666:
        /* <DEDUP_REMOVED lines=9> */
.L_x_27669:
[----:B------:R-:W-:Y:S05]  /*16c0*/  BSYNC.RECONVERGENT B0 ;  /* 0x0000000000007941 */ /* 0x000fea0003800200 */
.L_x_27668:
        /* <DEDUP_REMOVED lines=8> */
.L_x_27671:
[----:B------:R-:W-:Y:S05]  /*1750*/  BSYNC.RECONVERGENT B0 ;  /* 0x0000000000007941 */ /* 0x000fea0003800200 */
.L_x_27670:
        /* <DEDUP_REMOVED lines=9> */
.L_x_27673:
[----:B------:R-:W-:Y:S05]  /*17f0*/  BSYNC.RECONVERGENT B0 ;  /* 0x0000000000007941 */ /* 0x000fea0003800200 */
.L_x_27672:
        /* <DEDUP_REMOVED lines=9> */
.L_x_27674:
        /* <DEDUP_REMOVED lines=15> */
.L_x_41125:


//--------------------- .text._ZN2at6native29vectorized_elementwise_kernelILi4ENS0_13BinaryFunctorIN3c108BFloat16ES4_S4_ZZZNS0_19maximum_kernel_cudaERNS_18TensorIteratorBaseEENKUlvE0_clEvENKUlvE2_clEvEUlS4_S4_E_EESt5arrayIPcLm3EEEEviT0_T1_ --------------------------
	.section	.text._ZN2at6native29vectorized_elementwise_kernelILi4ENS0_13BinaryFunctorIN3c108BFloat16ES4_S4_ZZZNS0_19maximum_kernel_cudaERNS_18TensorIteratorBaseEENKUlvE0_clEvENKUlvE2_clEvEUlS4_S4_E_EESt5arrayIPcLm3EEEEviT0_T1_,"ax",@progbits
	.align	128
        .global         _ZN2at6native29vectorized_elementwise_kernelILi4ENS0_13BinaryFunctorIN3c108BFloat16ES4_S4_ZZZNS0_19maximum_kernel_cudaERNS_18TensorIteratorBaseEENKUlvE0_clEvENKUlvE2_clEvEUlS4_S4_E_EESt5arrayIPcLm3EEEEviT0_T1_
        .type           _ZN2at6native29vectorized_elementwise_kernelILi4ENS0_13BinaryFunctorIN3c108BFloat16ES4_S4_ZZZNS0_19maximum_kernel_cudaERNS_18TensorIteratorBaseEENKUlvE0_clEvENKUlvE2_clEvEUlS4_S4_E_EESt5arrayIPcLm3EEEEviT0_T1_,@function
        .size           _ZN2at6native29vectorized_elementwise_kernelILi4ENS0_13BinaryFunctorIN3c108BFloat16ES4_S4_ZZZNS0_19maximum_kernel_cudaERNS_18TensorIteratorBaseEENKUlvE0_clEvENKUlvE2_clEvEUlS4_S4_E_EESt5arrayIPcLm3EEEEviT0_T1_,(.L_x_41126 - _ZN2at6native29vectorized_elementwise_kernelILi4ENS0_13BinaryFunctorIN3c108BFloat16ES4_S4_ZZZNS0_19maximum_kernel_cudaERNS_18TensorIteratorBaseEENKUlvE0_clEvENKUlvE2_clEvEUlS4_S4_E_EESt5arrayIPcLm3EEEEviT0_T1_)
        .other          _ZN2at6native29vectorized_elementwise_kernelILi4ENS0_13BinaryFunctorIN3c108BFloat16ES4_S4_ZZZNS0_19maximum_kernel_cudaERNS_18TensorIteratorBaseEENKUlvE0_clEvENKUlvE2_clEvEUlS4_S4_E_EESt5arrayIPcLm3EEEEviT0_T1_,@"STO_CUDA_ENTRY STV_DEFAULT"
_ZN2at6native29vectorized_elementwise_kernelILi4ENS0_13BinaryFunctorIN3c108BFloat16ES4_S4_ZZZNS0_19maximum_kernel_cudaERNS_18TensorIteratorBaseEENKUlvE0_clEvENKUlvE2_clEvEUlS4_S4_E_EESt5arrayIPcLm3EEEEviT0_T1_:
.text._ZN2at6native29vectorized_elementwise_kernelILi4ENS0_13BinaryFunctorIN3c108BFloat16ES4_S4_ZZZNS0_19maximum_kernel_cudaERNS_18TensorIteratorBaseEENKUlvE0_clEvENKUlvE2_clEvEUlS4_S4_E_EESt5arrayIPcLm3EEEEviT0_T1_:
        /* <DEDUP_REMOVED lines=120> */
.L_x_27677:
[----:B------:R-:W-:Y:S05]  /*0780*/  BSYNC.RECONVERGENT B0 ;  /* 0x0000000000007941 */ /* 0x000fea0003800200 */
.L_x_27676:
        /* <DEDUP_REMOVED lines=14> */
.L_x_27679:
[----:B------:R-:W-:Y:S05]  /*0870*/  BSYNC.RECONVERGENT B0 ;  /* 0x0000000000007941 */ /* 0x000fea0003800200 */
.L_x_27678:
        /* <DEDUP_REMOVED lines=14> */
.L_x_27681:
[----:B------:R-:W-:Y:S05]  /*0960*/  BSYNC.RECONVERGENT B0 ;  /* 0x0000000000007941 */ /* 0x000fea0003800200 */
.L_x_27680:
        /* <DEDUP_REMOVED lines=11> */
.L_x_27683:
[----:B------:R-:W-:Y:S05]  /*0a20*/  BSYNC.RECONVERGENT B0 ;  /* 0x0000000000007941 */ /* 0x000fea0003800200 */
.L_x_27682:
        /* <DEDUP_REMOVED lines=11> */
.L_x_27685:
[----:B------:R-:W-:Y:S05]  /*0ae0*/  BSYNC.RECONVERGENT B0 ;  /* 0x0000000000007941 */ /* 0x000fea0003800200 */
.L_x_27684:
        /* <DEDUP_REMOVED lines=11> */
.L_x_27687:
[----:B------:R-:W-:Y:S05]  /*0ba0*/  BSYNC.RECONVERGENT B0 ;  /* 0x0000000000007941 */ /* 0x000fea0003800200 */
.L_x_27686:
        /* <DEDUP_REMOVED lines=11> */
.L_x_27689:
[----:B------:R-:W-:Y:S05]  /*0c60*/  BSYNC.RECONVERGENT B0 ;  /* 0x0000000000007941 */ /* 0x000fea0003800200 */
.L_x_27688:
        /* <DEDUP_REMOVED lines=11> */
.L_x_27691:
[----:B------:R-:W-:Y:S05]  /*0d20*/  BSYNC.RECONVERGENT B0 ;  /* 0x0000000000007941 */ /* 0x000fea0003800200 */
.L_x_27690:
        /* <DEDUP_REMOVED lines=18> */
.L_x_27694:
[----:B------:R-:W-:-:S13]  /*0e50*/  ISETP.GE.U32.AND P0, PT, R7, R9, PT ;  /* 0x000000090700720c */ /* 0x000fda0003f06070 */
[----:B------:R-:W-:Y:S05]  /*0e60*/  @P0 BRA `(.L_x_27696) ;  /* 0x0000000000300947 */ /* 0x000fea0003800000 */
[----:B0-----:R-:W0:Y:S01]  /*0e70*/  LDC.64 R2, c[0x0][0x388] ;  /* 0x0000e200ff027b82 */ /* 0x001e220000000a00 */
[----:B------:R-:W-:Y:S02]  /*0e80*/  IMAD.IADD R5, R20, 0x1, R7 ;  /* 0x0000000114057824 */ /* 0x000fe400078e0207 */
[----:B------:R-:W-:Y:S02]  /*0e90*/  VIADD R7, R7, 0x80 ;  /* 0x0000008007077836 */ /* 0x000fe40000000000 */
[----:B0-----:R-:W-:-:S05]  /*0ea0*/  IMAD.WIDE.U32 R2, R5, 0x2, R2 ;  /* 0x0000000205027825 */ /* 0x001fca00078e0002 */
[----:B------:R1:W-:Y:S02]  /*0eb0*/  STG.E.U16 desc[UR4][R2.64], R22 ;  /* 0x0000001602007986 */ /* 0x0003e4000c101504 */
.L_x_27695:
[----:B------:R-:W-:-:S13]  /*0ec0*/  ISETP.GE.U32.AND P0, PT, R7, R9, PT ;  /* 0x000000090700720c */ /* 0x000fda0003f06070 */
[----:B------:R-:W-:Y:S05]  /*0ed0*/  @P0 BRA `(.L_x_27697) ;  /* 0x0000000000340947 */ /* 0x000fea0003800000 */
[----:B01----:R-:W0:Y:S01]  /*0ee0*/  LDC.64 R2, c[0x0][0x388] ;  /* 0x0000e200ff027b82 */ /* 0x003e220000000a00 */
[----:B------:R-:W-:Y:S02]  /*0ef0*/  IMAD.IADD R5, R20, 0x1, R7 ;  /* 0x0000000114057824 */ /* 0x000fe400078e0207 */
[----:B------:R-:W-:Y:S02]  /*0f00*/  VIADD R7, R7, 0x80 ;  /* 0x0000008007077836 */ /* 0x000fe40000000000 */
[----:B0-----:R-:W-:-:S05]  /*0f10*/  IMAD.WIDE.U32 R2, R5, 0x2, R2 ;  /* 0x0000000205027825 */ /* 0x001fca00078e0002 */
[----:B------:R1:W-:Y:S02]  /*0f20*/  STG.E.U16 desc[UR4][R2.64], R23 ;  /* 0x0000001702007986 */ /* 0x0003e4000c101504 */
.L_x_27696:
        /* <DEDUP_REMOVED lines=8> */
.L_x_27697:
[----:B------:R-:W-:Y:S05]  /*0fb0*/  BSYNC.RELIABLE B1 ;  /* 0x0000000000017941 */ /* 0x000fea0003800100 */
.L_x_27693:
[----:B------:R-:W-:-:S13]  /*0fc0*/  ISETP.GE.U32.AND P0, PT, R7, R9, PT ;  /* 0x000000090700720c */ /* 0x000fda0003f06070 */
[----:B012---:R-:W0:Y:S01]  /*0fd0*/  @!P0 LDC.64 R2, c[0x0][0x388] ;  /* 0x0000e200ff028b82 */ /* 0x007e220000000a00 */
[----:B------:R-:W-:Y:S02]  /*0fe0*/  @!P0 IMAD.IADD R5, R20, 0x1, R7 ;  /* 0x0000000114058824 */ /* 0x000fe400078e0207 */
[----:B------:R-:W-:Y:S02]  /*0ff0*/  @!P0 VIADD R7, R7, 0x80 ;  /* 0x0000008007078836 */ /* 0x000fe40000000000 */
[----:B0-----:R-:W-:-:S05]  /*1000*/  @!P0 IMAD.WIDE.U32 R2, R5, 0x2, R2 ;  /* 0x0000000205028825 */ /* 0x001fca00078e0002 */
[----:B------:R2:W-:Y:S02]  /*1010*/  @!P0 STG.E.U16 desc[UR4][R2.64], R27 ;  /* 0x0000001b02008986 */ /* 0x0005e4000c101504 */
.L_x_27698:
[----:B------:R-:W-:Y:S05]  /*1020*/  BSYNC.RECONVERGENT B0 ;  /* 0x0000000000007941 */ /* 0x000fea0003800200 */
.L_x_27692:
        /* <DEDUP_REMOVED lines=8> */
.L_x_27675:
        /* <DEDUP_REMOVED lines=26> */
[----:B------:R-:W-:-:S04]  /*1250*/  @!P0 FMNMX.FTZ R17, R18, R17, !PT ;  /* 0x0000001112118209 */ /* 0x000fc80007810000 */
[----:B------:R-:W-:-:S07]  /*1260*/  @!P0 F2FP.BF16.F32.PACK_AB R0, RZ, R17 ;  /* 0x00000011ff00823e */ /* 0x000fce00000010ff */
.L_x_27700:
[----:B------:R-:W-:Y:S05]  /*1270*/  BSYNC.RECONVERGENT B0 ;  /* 0x0000000000007941 */ /* 0x000fea0003800200 */
.L_x_27699:
        /* <DEDUP_REMOVED lines=24> */
.L_x_27702:
[----:B------:R-:W-:Y:S05]  /*1400*/  BSYNC.RECONVERGENT B0 ;  /* 0x0000000000007941 */ /* 0x000fea0003800200 */
.L_x_27701:
        /* <DEDUP_REMOVED lines=8> */
.L_x_27704:
[----:B------:R-:W-:Y:S05]  /*1490*/  BSYNC.RECONVERGENT B0 ;  /* 0x0000000000007941 */ /* 0x000fea0003800200 */
.L_x_27703:
        /* <DEDUP_REMOVED lines=9> */
.L_x_27706:
[----:B------:R-:W-:Y:S05]  /*1530*/  BSYNC.RECONVERGENT B0 ;  /* 0x0000000000007941 */ /* 0x000fea0003800200 */
.L_x_27705:
        /* <DEDUP_REMOVED lines=8> */
.L_x_27708:
[----:B------:R-:W-:Y:S05]  /*15c0*/  BSYNC.RECONVERGENT B0 ;  /* 0x0000000000007941 */ /* 0x000fea0003800200 */
.L_x_27707:
        /* <DEDUP_REMOVED lines=9> */
.L_x_27710:
[----:B------:R-:W-:Y:S05]  /*1660*/  BSYNC.RECONVERGENT B0 ;  /* 0x0000000000007941 */ /* 0x000fea0003800200 */
.L_x_27709:
        /* <DEDUP_REMOVED lines=8> */
.L_x_27712:
[----:B------:R-:W-:Y:S05]  /*16f0*/  BSYNC.RECONVERGENT B0 ;  /* 0x0000000000007941 */ /* 0x000fea0003800200 */
.L_x_27711:
        /* <DEDUP_REMOVED lines=9> */
.L_x_27714:
[----:B------:R-:W-:Y:S05]  /*1790*/  BSYNC.RECONVERGENT B0 ;  /* 0x0000000000007941 */ /* 0x000fea0003800200 */
.L_x_27713:
[----:B------:R-:W-:Y:S02]  /*17a0*/  PRMT R9, R9, 0x5410, R10 ;  /* 0x0000541009097816 */ /* 0x000fe4000000000a */
[----:B------:R-:W-:Y:S02]  /*17b0*/  PRMT R11, R6, 0x5410, R11 ;  /* 0x00005410060b7816 */ /* 0x000fe4000000000b */
[----:B------:R-:W-:Y:S02]  /*17c0*/  PRMT R8, R8, 0x5410, R15 ;  /* 0x0000541008087816 */ /* 0x000fe4000000000f */
[----:B------:R-:W-:-:S03]  /*17d0*/  PRMT R10, R0, 0x5410, R13 ;  /* 0x00005410000a7816 */ /* 0x000fc6000000000d */
[----:B------:R-:W-:Y:S04]  /*17e0*/  STG.E.64 desc[UR4][R20.64+0x400], R8 ;  /* 0x0004000814007986 */ /* 0x000fe8000c101b04 */
[----:B------:R-:W-:Y:S01]  /*17f0*/  STG.E.64 desc[UR4][R20.64], R10 ;  /* 0x0000000a14007986 */ /* 0x000fe2000c101b04 */
[----:B------:R-:W-:Y:S05]  /*1800*/  EXIT ;  /* 0x000000000000794d */ /* 0x000fea0003800000 */
.L_x_27715:
        /* <DEDUP_REMOVED lines=15> */
.L_x_41126:


//--------------------- .text._ZN2at6native29vectorized_elementwise_kernelILi8ENS0_13BinaryFunctorIN3c108BFloat16ES4_S4_ZZZNS0_19maximum_kernel_cudaERNS_18TensorIteratorBaseEENKUlvE0_clEvENKUlvE2_clEvEUlS4_S4_E_EESt5arrayIPcLm3EEEEviT0_T1_ --------------------------
	.section	.text._ZN2at6native29vectorized_elementwise_kernelILi8ENS0_13BinaryFunctorIN3c108BFloat16ES4_S4_ZZZNS0_19maximum_kernel_cudaERNS_18TensorIteratorBaseEENKUlvE0_clEvENKUlvE2_clEvEUlS4_S4_E_EESt5arrayIPcLm3EEEEviT0_T1_,"ax",@progbits
	.align	128
        .global         _ZN2at6native29vectorized_elementwise_kernelILi8ENS0_13BinaryFunctorIN3c108BFloat16ES4_S4_ZZZNS0_19maximum_kernel_cudaERNS_18TensorIteratorBaseEENKUlvE0_clEvENKUlvE2_clEvEUlS4_S4_E_EESt5arrayIPcLm3EEEEviT0_T1_
        .type           _ZN2at6native29vectorized_elementwise_kernelILi8ENS0_13BinaryFunctorIN3c108BFloat16ES4_S4_ZZZNS0_19maximum_kernel_cudaERNS_18TensorIteratorBaseEENKUlvE0_clEvENKUlvE2_clEvEUlS4_S4_E_EESt5arrayIPcLm3EEEEviT0_T1_,@function
        .size           _ZN2at6native29vectorized_elementwise_kernelILi8ENS0_13BinaryFunctorIN3c108BFloat16ES4_S4_ZZZNS0_19maximum_kernel_cudaERNS_18TensorIteratorBaseEENKUlvE0_clEvENKUlvE2_clEvEUlS4_S4_E_EESt5arrayIPcLm3EEEEviT0_T1_,(.L_x_41127 - _ZN2at6native29vectorized_elementwise_kernelILi8ENS0_13BinaryFunctorIN3c108BFloat16ES4_S4_ZZZNS0_19maximum_kernel_cudaERNS_18TensorIteratorBaseEENKUlvE0_clEvENKUlvE2_clEvEUlS4_S4_E_EESt5arrayIPcLm3EEEEviT0_T1_)
        .other          _ZN2at6native29vectorized_elementwise_kernelILi8ENS0_13BinaryFunctorIN3c108BFloat16ES4_S4_ZZZNS0_19maximum_kernel_cudaERNS_18TensorIteratorBaseEENKUlvE0_clEvENKUlvE2_clEvEUlS4_S4_E_EESt5arrayIPcLm3EEEEviT0_T1_,@"STO_CUDA_ENTRY STV_DEFAULT"
_ZN2at6native29vectorized_elementwise_kernelILi8ENS0_13BinaryFunctorIN3c108BFloat16ES4_S4_ZZZNS0_19maximum_kernel_cudaERNS_18TensorIteratorBaseEENKUlvE0_clEvENKUlvE2_clEvEUlS4_S4_E_EESt5arrayIPcLm3EEEEviT0_T1_:
.text._ZN2at6native29vectorized_elementwise_kernelILi8ENS0_13BinaryFunctorIN3c108BFloat16ES4_S4_ZZZNS0_19maximum_kernel_cudaERNS_18TensorIteratorBaseEENKUlvE0_clEvENKUlvE2_clEvEUlS4_S4_E_EESt5arrayIPcLm3EEEEviT0_T1_:
[----:B------:R-:W-:Y:S01]  /*0000*/  LDC R1, c[0x0][0x37c] ;  /* 0x0000df00ff017b82 */ /* 0x000fe20000000800 */
[----:B------:R-:W-:Y:S05]  /*0010*/  EXIT ;  /* 0x000000000000794d */ /* 0x000fea0003800000 */
.L_x_27716:
        /* <DEDUP_REMOVED lines=14> */
.L_x_41127:


//--------------------- .text._ZN2at6native18elementwise_kernelILi128ELi4EZNS0_15gpu_kernel_implINS0_13AUnaryFunctorIN3c104HalfES5_S5_ZZZNS0_19maximum_kernel_cudaERNS_18TensorIteratorBaseEENKUlvE0_clEvENKUlvE1_clEvEUlS5_S5_E_EEEEvS7_RKT_EUliE_EEviT1_ --------------------------
	.section	.text._ZN2at6native18elementwise_kernelILi128ELi4EZNS0_15gpu_kernel_implINS0_13AUnaryFunctorIN3c104HalfES5_S5_ZZZNS0_19maximum_kernel_cudaERNS_18TensorIteratorBaseEENKUlvE0_clEvENKUlvE1_clEvEUlS5_S5_E_EEEEvS7_RKT_EUliE_EEviT1_,"ax",@progbits
	.align	128
        .global         _ZN2at6native18elementwise_kernelILi128ELi4EZNS0_15gpu_kernel_implINS0_13AUnaryFunctorIN3c104HalfES5_S5_ZZZNS0_19maximum_kernel_cudaERNS_18TensorIteratorBaseEENKUlvE0_clEvENKUlvE1_clEvEUlS5_S5_E_EEEEvS7_RKT_EUliE_EEviT1_
        .type           _ZN2at6native18elementwise_kernelILi128ELi4EZNS0_15gpu_kernel_implINS0_13AUnaryFunctorIN3c104HalfES5_S5_ZZZNS0_19maximum_kernel_cudaERNS_18TensorIteratorBaseEENKUlvE0_clEvENKUlvE1_clEvEUlS5_S5_E_EEEEvS7_RKT_EUliE_EEviT1_,@function
        .size           _ZN2at6native18elementwise_kernelILi128ELi4EZNS0_15gpu_kernel_implINS0_13AUnaryFunctorIN3c104HalfES5_S5_ZZZNS0_19maximum_kernel_cudaERNS_18TensorIteratorBaseEENKUlvE0_clEvENKUlvE1_clEvEUlS5_S5_E_EEEEvS7_RKT_EUliE_EEviT1_,(.L_x_41128 - _ZN2at6native18elementwise_kernelILi128ELi4EZNS0_15gpu_kernel_implINS0_13AUnaryFunctorIN3c104HalfES5_S5_ZZZNS0_19maximum_kernel_cudaERNS_18TensorIteratorBaseEENKUlvE0_clEvENKUlvE1_clEvEUlS5_S5_E_EEEEvS7_RKT_EUliE_EEviT1_)
        .other          _ZN2at6native18elementwise_kernelILi128ELi4EZNS0_15gpu_kernel_implINS0_13AUnaryFunctorIN3c104HalfES5_S5_ZZZNS0_19maximum_kernel_cudaERNS_18TensorIteratorBaseEENKUlvE0_clEvENKUlvE1_clEvEUlS5_S5_E_EEEEvS7_RKT_EUliE_EEviT1_,@"STO_CUDA_ENTRY STV_DEFAULT"
_ZN2at6native18elementwise_kernelILi128ELi4EZNS0_15gpu_kernel_implINS0_13AUnaryFunctorIN3c104HalfES5_S5_ZZZNS0_19maximum_kernel_cudaERNS_18TensorIteratorBaseEENKUlvE0_clEvENKUlvE1_clEvEUlS5_S5_E_EEEEvS7_RKT_EUliE_EEviT1_:
.text._ZN2at6native18elementwise_kernelILi128ELi4EZNS0_15gpu_kernel_implINS0_13AUnaryFunctorIN3c104HalfES5_S5_ZZZNS0_19maximum_kernel_cudaERNS_18TensorIteratorBaseEENKUlvE0_clEvENKUlvE1_clEvEUlS5_S5_E_EEEEvS7_RKT_EUliE_EEviT1_:
        /* <DEDUP_REMOVED lines=321> */
.L_x_27719:
        /* <DEDUP_REMOVED lines=18> */
.L_x_27723:
[----:B------:R-:W2:Y:S02]  /*1530*/  LDG.E.U8 R2, desc[UR36][R2.64] ;  /* 0x0000002402027981 */ /* 0x000ea4000c1e1100 */
[----:B--2---:R-:W-:-:S04]  /*1540*/  I2FP.F32.U32 R0, R2 ;  /* 0x0000000200007245 */ /* 0x004fc80000201000 */
[----:B------:R-:W-:Y:S01]  /*1550*/  F2FP.F16.F32.PACK_AB R0, RZ, R0 ;  /* 0x00000000ff00723e */ /* 0x000fe200000000ff */
[----:B------:R-:W-:Y:S06]  /*1560*/  BRA `(.L_x_27725) ;  /* 0x0000000c009c7947 */ /* 0x000fec0003800000 */
.L_x_27722:
        /* <DEDUP_REMOVED lines=10> */
.L_x_27727:
[----:B------:R-:W2:Y:S02]  /*1610*/  LDG.E R2, desc[UR36][R2.64] ;  /* 0x0000002402027981 */ /* 0x000ea4000c1e1900 */
[----:B--2---:R-:W-:-:S04]  /*1620*/  I2FP.F32.S32 R0, R2 ;  /* 0x0000000200007245 */ /* 0x004fc80000201400 */
[----:B------:R-:W-:Y:S01]  /*1630*/  F2FP.F16.F32.PACK_AB R0, RZ, R0 ;  /* 0x00000000ff00723e */ /* 0x000fe200000000ff */
[----:B------:R-:W-:Y:S06]  /*1640*/  BRA `(.L_x_27725) ;  /* 0x0000000c00647947 */ /* 0x000fec0003800000 */
.L_x_27726:
[----:B------:R-:W2:Y:S02]  /*1650*/  LDG.E.U16 R2, desc[UR36][R2.64] ;  /* 0x0000002402027981 */ /* 0x000ea4000c1e1500 */
[----:B--2---:R-:W0:Y:S02]  /*1660*/  I2F.S16 R0, R2 ;  /* 0x0000000200007306 */ /* 0x004e240000101400 */
[----:B0-----:R-:W-:Y:S01]  /*1670*/  F2FP.F16.F32.PACK_AB R0, RZ, R0 ;  /* 0x00000000ff00723e */ /* 0x001fe200000000ff */
[----:B------:R-:W-:Y:S06]  /*1680*/  BRA `(.L_x_27725) ;  /* 0x0000000c00547947 */ /* 0x000fec0003800000 */
.L_x_27721:
        /* <DEDUP_REMOVED lines=9> */
.L_x_27729:
[----:B------:R0:W5:Y:S01]  /*1720*/  LDG.E.U16 R0, desc[UR36][R2.64] ;  /* 0x0000002402007981 */ /* 0x000162000c1e1500 */
[----:B------:R-:W-:Y:S05]  /*1730*/  BRA `(.L_x_27725) ;  /* 0x0000000c00287947 */ /* 0x000fea0003800000 */
.L_x_27728:
        /* <DEDUP_REMOVED lines=9> */
.L_x_27731:
[----:B------:R1:W5:Y:S01]  /*17d0*/  LDG.E.U16 R0, desc[UR36][R2.64] ;  /* 0x0000002402007981 */ /* 0x000362000c1e1500 */
[----:B------:R-:W-:Y:S05]  /*17e0*/  BRA `(.L_x_27725) ;  /* 0x0000000800fc7947 */ /* 0x000fea0003800000 */
.L_x_27730:
        /* <DEDUP_REMOVED lines=12> */
.L_x_27720:
        /* <DEDUP_REMOVED lines=13> */
.L_x_27734:
        /* <DEDUP_REMOVED lines=12> */
.L_x_27733:
        /* <DEDUP_REMOVED lines=27> */
.L_x_27736:
        /* <DEDUP_REMOVED lines=13> */
.L_x_27735:
[----:B------:R-:W2:Y:S02]  /*1cc0*/  LDG.E.U16 R0, desc[UR36][R2.64] ;  /* 0x0000002402007981 */ /* 0x000ea4000c1e1500 */
[----:B--2---:R-:W-:-:S05]  /*1cd0*/  IMAD.U32 R0, R0, 0x10000, RZ ;  /* 0x0001000000007824 */ /* 0x004fca00078e00ff */
[----:B------:R-:W-:Y:S01]  /*1ce0*/  F2FP.F16.F32.PACK_AB R0, RZ, R0 ;  /* 0x00000000ff00723e */ /* 0x000fe200000000ff */
[----:B------:R-:W-:Y:S06]  /*1cf0*/  BRA `(.L_x_27725) ;  /* 0x0000000400b87947 */ /* 0x000fec0003800000 */
.L_x_27732:
        /* <DEDUP_REMOVED lines=12> */
.L_x_27739:
        /* <DEDUP_REMOVED lines=21> */
.L_x_27743:
[----:B------:R-:W-:Y:S05]  /*1f10*/  BSYNC.RECONVERGENT B1 ;  /* 0x0000000000017941 */ /* 0x000fea0003800200 */
.L_x_27742:
[----:B------:R-:W-:Y:S02]  /*1f20*/  SHF.L.U32 R0, R0, 0x14, RZ ;  /* 0x0000001400007819 */ /* 0x000fe400000006ff */
[----:B------:R-:W-:-:S04]  /*1f30*/  LEA R2, R2, 0x3b800000, 0x17 ;  /* 0x3b80000002027811 */ /* 0x000fc800078eb8ff */
[----:B------:R-:W-:-:S07]  /*1f40*/  LOP3.LUT R0, R2, R0, R7, 0xfe, !PT ;  /* 0x0000000002007212 */ /* 0x000fce00078efe07 */
.L_x_27741:
[----:B------:R-:W-:Y:S05]  /*1f50*/  BSYNC.RECONVERGENT B0 ;  /* 0x0000000000007941 */ /* 0x000fea0003800200 */
.L_x_27740:
[----:B------:R-:W-:Y:S01]  /*1f60*/  F2FP.F16.F32.PACK_AB R0, RZ, R0 ;  /* 0x00000000ff00723e */ /* 0x000fe200000000ff */
[----:B------:R-:W-:Y:S06]  /*1f70*/  BRA `(.L_x_27725) ;  /* 0x0000000400187947 */ /* 0x000fec0003800000 */
.L_x_27738:
        /* <DEDUP_REMOVED lines=21> */
.L_x_27747:
[----:B------:R-:W-:Y:S05]  /*20d0*/  BSYNC.RECONVERGENT B1 ;  /* 0x0000000000017941 */ /* 0x000fea0003800200 */
.L_x_27746:
[----:B------:R-:W-:Y:S01]  /*20e0*/  IMAD.SHL.U32 R0, R0, 0x200000, RZ ;  /* 0x0020000000007824 */ /* 0x000fe200078e00ff */
[----:B------:R-:W-:-:S04]  /*20f0*/  LEA R2, R2, 0x37800000, 0x17 ;  /* 0x3780000002027811 */ /* 0x000fc800078eb8ff */
[----:B------:R-:W-:-:S07]  /*2100*/  LOP3.LUT R0, R2, R0, R7, 0xfe, !PT ;  /* 0x0000000002007212 */ /* 0x000fce00078efe07 */
.L_x_27745:
[----:B------:R-:W-:Y:S05]  /*2110*/  BSYNC.RECONVERGENT B0 ;  /* 0x0000000000007941 */ /* 0x000fea0003800200 */
.L_x_27744:
[----:B------:R-:W-:Y:S01]  /*2120*/  F2FP.F16.F32.PACK_AB R0, RZ, R0 ;  /* 0x00000000ff00723e */ /* 0x000fe200000000ff */
[----:B------:R-:W-:Y:S06]  /*2130*/  BRA `(.L_x_27725) ;  /* 0x0000000000a87947 */ /* 0x000fec0003800000 */
.L_x_27737:
[----:B------:R-:W-:-:S09]  /*2140*/  UISETP.NE.AND UP0, UPT, UR4, 0x1c, UPT ;  /* 0x0000001c0400788c */ /* 0x000fd2000bf05270 */
[----:B------:R-:W-:Y:S05]  /*2150*/  BRA.U !UP0, `(.L_x_27748) ;  /* 0x0000000108947547 */ /* 0x000fea000b800000 */
[----:B------:R-:W-:-:S09]  /*2160*/  UISETP.NE.AND UP0, UPT, UR4, 0x1d, UPT ;  /* 0x0000001d0400788c */ /* 0x000fd2000bf05270 */
[----:B------:R-:W-:Y:S05]  /*2170*/  BRA.U !UP0, `(.L_x_27749) ;  /* 0x00000001087c7547 */ /* 0x000fea000b800000 */
[----:B------:R-:W-:-:S09]  /*2180*/  UISETP.NE.AND UP0, UPT, UR4, 0x2c, UPT ;  /* 0x0000002c0400788c */ /* 0x000fd2000bf05270 */
[----:B------:R-:W-:Y:S05]  /*2190*/  BRA.U !UP0, `(.L_x_27750) ;  /* 0x0000000108487547 */ /* 0x000fea000b800000 */
.L_x_27724:
        /* <DEDUP_REMOVED lines=16> */
.L_x_27751:
[----:B------:R-:W-:Y:S01]  /*22a0*/  PRMT R0, RZ, 0x7610, R0 ;  /* 0x00007610ff007816 */ /* 0x000fe20000000000 */
[----:B------:R-:W-:Y:S06]  /*22b0*/  BRA `(.L_x_27725) ;  /* 0x0000000000487947 */ /* 0x000fec0003800000 */
.L_x_27750:
        /* <DEDUP_REMOVED lines=8> */
.L_x_27753:
[----:B------:R-:W-:Y:S05]  /*2340*/  BSYNC.RECONVERGENT B0 ;  /* 0x0000000000007941 */ /* 0x000fea0003800200 */
.L_x_27752:
[----:B------:R-:W-:Y:S01]  /*2350*/  F2FP.F16.F32.PACK_AB R0, RZ, R0 ;  /* 0x00000000ff00723e */ /* 0x000fe200000000ff */
[----:B------:R-:W-:Y:S06]  /*2360*/  BRA `(.L_x_27725) ;  /* 0x00000000001c7947 */ /* 0x000fec0003800000 */
.L_x_27749:
[----:B------:R-:W2:Y:S02]  /*2370*/  LDG.E.64 R2, desc[UR36][R2.64] ;  /* 0x0000002402027981 */ /* 0x000ea4000c1e1b00 */
[----:B--2---:R-:W0:Y:S02]  /*2380*/  I2F.U64 R0, R2 ;  /* 0x0000000200007312 */ /* 0x004e240000301000 */
[----:B0-----:R-:W-:Y:S01]  /*2390*/  F2FP.F16.F32.PACK_AB R0, RZ, R0 ;  /* 0x00000000ff00723e */ /* 0x001fe200000000ff */
[----:B------:R-:W-:Y:S06]  /*23a0*/  BRA `(.L_x_27725) ;  /* 0x00000000000c7947 */ /* 0x000fec0003800000 */
.L_x_27748:
[----:B------:R-:W2:Y:S02]  /*23b0*/  LDG.E R2, desc[UR36][R2.64] ;  /* 0x0000002402027981 */ /* 0x000ea4000c1e1900 */
[----:B--2---:R-:W-:-:S04]  /*23c0*/  I2FP.F32.U32 R0, R2 ;  /* 0x0000000200007245 */ /* 0x004fc80000201000 */
[----:B------:R-:W-:-:S07]  /*23d0*/  F2FP.F16.F32.PACK_AB R0, RZ, R0 ;  /* 0x00000000ff00723e */ /* 0x000fce00000000ff */
.L_x_27725:
        /* <DEDUP_REMOVED lines=11> */
[----:B------:R-:W-:Y:S02]  /*2490*/  @!P0 FMNMX.FTZ R4, R4, R5, !PT ;  /* 0x0000000504048209 */ /* 0x000fe40007810000 */
[----:B------:R-:W-:Y:S02]  /*24a0*/  PRMT R5, R0, 0x7610, R5 ;  /* 0x0000761000057816 */ /* 0x000fe40000000005 */
[----:B------:R-:W-:-:S04]  /*24b0*/  @!P0 F2FP.F16.F32.PACK_AB R4, RZ, R4 ;  /* 0x00000004ff04823e */ /* 0x000fc800000000ff */
[----:B------:R-:W-:-:S07]  /*24c0*/  @!P0 PRMT R5, R4, 0x7610, R5 ;  /* 0x0000761004058816 */ /* 0x000fce0000000005 */
.L_x_27754:
        /* <DEDUP_REMOVED lines=13> */
.L_x_27758:
[----:B------:R-:W-:-:S06]  /*25a0*/  HADD2.F32 R5, -RZ, R5.H0_H0 ;  /* 0x20000005ff057230 */ /* 0x000fcc0000004100 */
[----:B------:R-:W0:Y:S02]  /*25b0*/  F2I.S64.TRUNC R4, R5 ;  /* 0x0000000500047311 */ /* 0x000e24000020d900 */
[----:B0-----:R0:W-:Y:S01]  /*25c0*/  STG.E.U8 desc[UR36][R2.64], R4 ;  /* 0x0000000402007986 */ /* 0x0011e2000c101124 */
[----:B------:R-:W-:Y:S05]  /*25d0*/  BRA `(.L_x_27760) ;  /* 0x0000000c00707947 */ /* 0x000fea0003800000 */
.L_x_27757:
        /* <DEDUP_REMOVED lines=10> */
.L_x_27762:
[----:B------:R-:W-:-:S06]  /*2680*/  HADD2.F32 R5, -RZ, R5.H0_H0 ;  /* 0x20000005ff057230 */ /* 0x000fcc0000004100 */
[----:B------:R-:W0:Y:S02]  /*2690*/  F2I.FTZ.TRUNC.NTZ R5, R5 ;  /* 0x0000000500057305 */ /* 0x000e24000021f100 */
[----:B0-----:R0:W-:Y:S01]  /*26a0*/  STG.E desc[UR36][R2.64], R5 ;  /* 0x0000000502007986 */ /* 0x0011e2000c101924 */
[----:B------:R-:W-:Y:S05]  /*26b0*/  BRA `(.L_x_27760) ;  /* 0x0000000c00387947 */ /* 0x000fea0003800000 */
.L_x_27761:
[----:B------:R-:W-:-:S06]  /*26c0*/  HADD2.F32 R5, -RZ, R5.H0_H0 ;  /* 0x20000005ff057230 */ /* 0x000fcc0000004100 */
[----:B------:R-:W0:Y:S02]  /*26d0*/  F2I.FTZ.TRUNC.NTZ R5, R5 ;  /* 0x0000000500057305 */ /* 0x000e24000021f100 */
[----:B0-----:R0:W-:Y:S01]  /*26e0*/  STG.E.U16 desc[UR36][R2.64], R5 ;  /* 0x0000000502007986 */ /* 0x0011e2000c101524 */
[----:B------:R-:W-:Y:S05]  /*26f0*/  BRA `(.L_x_27760) ;  /* 0x0000000c00287947 */ /* 0x000fea0003800000 */
.L_x_27756:
        /* <DEDUP_REMOVED lines=9> */
.L_x_27764:
[----:B------:R0:W-:Y:S01]  /*2790*/  STG.E.U16 desc[UR36][R2.64], R5 ;  /* 0x0000000502007986 */ /* 0x0001e2000c101524 */
[----:B------:R-:W-:Y:S05]  /*27a0*/  BRA `(.L_x_27760) ;  /* 0x0000000800fc7947 */ /* 0x000fea0003800000 */
.L_x_27763:
        /* <DEDUP_REMOVED lines=10> */
.L_x_27766:
[----:B-----5:R-:W-:-:S05]  /*2850*/  HADD2.F32 R0, -RZ, R5.H0_H0 ;  /* 0x20000005ff007230 */ /* 0x020fca0000004100 */
[----:B------:R-:W-:-:S04]  /*2860*/  F2FP.F16.F32.PACK_AB R0, RZ, R0 ;  /* 0x00000000ff00723e */ /* 0x000fc800000000ff */
[----:B------:R-:W-:-:S05]  /*2870*/  PRMT R0, R0, 0x5410, RZ ;  /* 0x0000541000007816 */ /* 0x000fca00000000ff */
[----:B------:R0:W-:Y:S01]  /*2880*/  STG.E desc[UR36][R2.64], R0 ;  /* 0x0000000002007986 */ /* 0x0001e2000c101924 */
[----:B------:R-:W-:Y:S05]  /*2890*/  BRA `(.L_x_27760) ;  /* 0x0000000800c07947 */ /* 0x000fea0003800000 */
.L_x_27765:
[----:B------:R-:W-:-:S05]  /*28a0*/  HADD2.F32 R4, -RZ, R5.H0_H0 ;  /* 0x20000005ff047230 */ /* 0x000fca0000004100 */
[----:B------:R-:W-:-:S06]  /*28b0*/  FMUL.FTZ R4, R4, 1 ;  /* 0x3f80000004047820 */ /* 0x000fcc0000410000 */
[----:B------:R-:W0:Y:S02]  /*28c0*/  F2F.F64.F32 R4, R4 ;  /* 0x0000000400047310 */ /* 0x000e240000201800 */
[----:B0-----:R0:W-:Y:S01]  /*28d0*/  STG.E.64 desc[UR36][R2.64], R4 ;  /* 0x0000000402007986 */ /* 0x0011e2000c101b24 */
[----:B------:R-:W-:Y:S05]  /*28e0*/  BRA `(.L_x_27760) ;  /* 0x0000000800ac7947 */ /* 0x000fea0003800000 */
.L_x_27755:
        /* <DEDUP_REMOVED lines=13> */
.L_x_27769:
[----:B------:R-:W-:Y:S01]  /*29c0*/  HADD2.F32 R5, -RZ, R5.H0_H0 ;  /* 0x20000005ff057230 */ /* 0x000fe20000004100 */
[----:B------:R-:W-:-:S04]  /*29d0*/  CS2R R6, SRZ ;  /* 0x0000000000067805 */ /* 0x000fc8000001ff00 */
[----:B------:R-:W-:-:S06]  /*29e0*/  FMUL.FTZ R5, R5, 1 ;  /* 0x3f80000005057820 */ /* 0x000fcc0000410000 */
[----:B------:R-:W0:Y:S02]  /*29f0*/  F2F.F64.F32 R4, R5 ;  /* 0x0000000500047310 */ /* 0x000e240000201800 */
[----:B0-----:R3:W-:Y:S01]  /*2a00*/  STG.E.128 desc[UR36][R2.64], R4 ;  /* 0x0000000402007986 */ /* 0x0017e2000c101d24 */
[----:B------:R-:W-:Y:S05]  /*2a10*/  BRA `(.L_x_27760) ;  /* 0x0000000800607947 */ /* 0x000fea0003800000 */
.L_x_27768:
        /* <DEDUP_REMOVED lines=19> */
.L_x_27773:
[----:B------:R-:W-:Y:S05]  /*2b50*/  BSYNC.RECONVERGENT B0 ;  /* 0x0000000000007941 */ /* 0x000fea0003800200 */
.L_x_27772:
[----:B------:R-:W-:-:S05]  /*2b60*/  LOP3.LUT R5, R0, 0x80, R5, 0xf8, !PT ;  /* 0x0000008000057812 */ /* 0x000fca00078ef805 */
[----:B------:R0:W-:Y:S01]  /*2b70*/  STG.E.U8 desc[UR36][R2.64], R5 ;  /* 0x0000000502007986 */ /* 0x0001e2000c101124 */
[----:B------:R-:W-:Y:S05]  /*2b80*/  BRA `(.L_x_27760) ;  /* 0x0000000800047947 */ /* 0x000fea0003800000 */
.L_x_27771:
        /* <DEDUP_REMOVED lines=15> */
.L_x_27775:
[----:B------:R-:W-:Y:S05]  /*2c80*/  BSYNC.RECONVERGENT B0 ;  /* 0x0000000000007941 */ /* 0x000fea0003800200 */
.L_x_27774:
[----:B------:R-:W-:-:S05]  /*2c90*/  LOP3.LUT R5, R0, 0x80, R5, 0xf8, !PT ;  /* 0x0000008000057812 */ /* 0x000fca00078ef805 */
[----:B------:R1:W-:Y:S01]  /*2ca0*/  STG.E.U8 desc[UR36][R2.64], R5 ;  /* 0x0000000502007986 */ /* 0x0003e2000c101124 */
[----:B------:R-:W-:Y:S05]  /*2cb0*/  BRA `(.L_x_27760) ;  /* 0x0000000400b87947 */ /* 0x000fea0003800000 */
.L_x_27770:
[----:B-----5:R-:W-:-:S05]  /*2cc0*/  HADD2.F32 R0, -RZ, R5.H0_H0 ;  /* 0x20000005ff007230 */ /* 0x020fca0000004100 */
[----:B------:R-:W-:-:S05]  /*2cd0*/  F2FP.BF16.F32.PACK_AB R0, RZ, R0 ;  /* 0x00000000ff00723e */ /* 0x000fca00000010ff */
[----:B------:R2:W-:Y:S01]  /*2ce0*/  STG.E.U16 desc[UR36][R2.64], R0 ;  /* 0x0000000002007986 */ /* 0x0005e2000c101524 */
[----:B------:R-:W-:Y:S05]  /*2cf0*/  BRA `(.L_x_27760) ;  /* 0x0000000400a87947 */ /* 0x000fea0003800000 */
.L_x_27767:
        /* <DEDUP_REMOVED lines=12> */
.L_x_27778:
        /* <DEDUP_REMOVED lines=13> */
.L_x_27781:
[----:B------:R-:W-:-:S04]  /*2e90*/  SHF.R.U32.HI R0, RZ, 0x14, R5 ;  /* 0x00000014ff007819 */ /* 0x000fc80000011605 */
[----:B------:R-:W-:-:S04]  /*2ea0*/  LOP3.LUT R0, R0, 0x1, RZ, 0xc0, !PT ;  /* 0x0000000100007812 */ /* 0x000fc800078ec0ff */
[----:B------:R-:W-:-:S04]  /*2eb0*/  IADD3 R0, PT, PT, R5, 0x487ffff, R0 ;  /* 0x0487ffff05007810 */ /* 0x000fc80007ffe000 */
[----:B------:R-:W-:-:S04]  /*2ec0*/  SHF.R.U32.HI R0, RZ, 0x14, R0 ;  /* 0x00000014ff007819 */ /* 0x000fc80000011600 */
[----:B------:R-:W-:-:S07]  /*2ed0*/  LOP3.LUT R4, R0, 0xff, RZ, 0xc0, !PT ;  /* 0x000000ff00047812 */ /* 0x000fce00078ec0ff */
.L_x_27782:
[----:B------:R-:W-:-:S04]  /*2ee0*/  SHF.R.U32.HI R5, RZ, 0x18, R5 ;  /* 0x00000018ff057819 */ /* 0x000fc80000011605 */
[----:B------:R-:W-:-:S04]  /*2ef0*/  LOP3.LUT R4, R4, 0x80, R5, 0xf8, !PT ;  /* 0x0000008004047812 */ /* 0x000fc800078ef805 */
[----:B------:R-:W-:-:S07]  /*2f00*/  PRMT R0, R4, 0x7610, R0 ;  /* 0x0000761004007816 */ /* 0x000fce0000000000 */
.L_x_27780:
[----:B------:R-:W-:Y:S05]  /*2f10*/  BSYNC.RECONVERGENT B0 ;  /* 0x0000000000007941 */ /* 0x000fea0003800200 */
.L_x_27779:
[----:B------:R0:W-:Y:S01]  /*2f20*/  STG.E.U8 desc[UR36][R2.64], R0 ;  /* 0x0000000002007986 */ /* 0x0001e2000c101124 */
[----:B------:R-:W-:Y:S05]  /*2f30*/  BRA `(.L_x_27760) ;  /* 0x0000000400187947 */ /* 0x000fea0003800000 */
.L_x_27777:
        /* <DEDUP_REMOVED lines=13> */
.L_x_27785:
[----:B------:R-:W-:-:S04]  /*3010*/  SHF.R.U32.HI R0, RZ, 0x15, R5 ;  /* 0x00000015ff007819 */ /* 0x000fc80000011605 */
[----:B------:R-:W-:-:S04]  /*3020*/  LOP3.LUT R0, R0, 0x1, RZ, 0xc0, !PT ;  /* 0x0000000100007812 */ /* 0x000fc800078ec0ff */
[----:B------:R-:W-:-:S04]  /*3030*/  IADD3 R0, PT, PT, R5, 0x88fffff, R0 ;  /* 0x088fffff05007810 */ /* 0x000fc80007ffe000 */
[----:B------:R-:W-:-:S04]  /*3040*/  SHF.R.U32.HI R0, RZ, 0x15, R0 ;  /* 0x00000015ff007819 */ /* 0x000fc80000011600 */
[----:B------:R-:W-:-:S07]  /*3050*/  LOP3.LUT R4, R0, 0xff, RZ, 0xc0, !PT ;  /* 0x000000ff00047812 */ /* 0x000fce00078ec0ff */
.L_x_27786:
[----:B------:R-:W-:-:S04]  /*3060*/  SHF.R.U32.HI R5, RZ, 0x18, R5 ;  /* 0x00000018ff057819 */ /* 0x000fc80000011605 */
[----:B------:R-:W-:-:S04]  /*3070*/  LOP3.LUT R4, R4, 0x80, R5, 0xf8, !PT ;  /* 0x0000008004047812 */ /* 0x000fc800078ef805 */
[----:B------:R-:W-:-:S07]  /*3080*/  PRMT R0, R4, 0x7610, R0 ;  /* 0x0000761004007816 */ /* 0x000fce0000000000 */
.L_x_27784:
[----:B------:R-:W-:Y:S05]  /*3090*/  BSYNC.RECONVERGENT B0 ;  /* 0x0000000000007941 */ /* 0x000fea0003800200 */
.L_x_27783:
[----:B------:R0:W-:Y:S01]  /*30a0*/  STG.E.U8 desc[UR36][R2.64], R0 ;  /* 0x0000000002007986 */ /* 0x0001e2000c101124 */
[----:B------:R-:W-:Y:S05]  /*30b0*/  BRA `(.L_x_27760) ;  /* 0x0000000000b87947 */ /* 0x000fea0003800000 */
.L_x_27776:
[----:B------:R-:W-:-:S09]  /*30c0*/  UISETP.NE.AND UP0, UPT, UR4, 0x1c, UPT ;  /* 0x0000001c0400788c */ /* 0x000fd2000bf05270 */
[----:B------:R-:W-:Y:S05]  /*30d0*/  BRA.U !UP0, `(.L_x_27787) ;  /* 0x0000000108a47547 */ /* 0x000fea000b800000 */
[----:B------:R-:W-:-:S09]  /*30e0*/  UISETP.NE.AND UP0, UPT, UR4, 0x1d, UPT ;  /* 0x0000001d0400788c */ /* 0x000fd2000bf05270 */
[----:B------:R-:W-:Y:S05]  /*30f0*/  BRA.U !UP0, `(.L_x_27788) ;  /* 0x00000001088c7547 */ /* 0x000fea000b800000 */
[----:B------:R-:W-:-:S09]  /*3100*/  UISETP.NE.AND UP0, UPT, UR4, 0x2c, UPT ;  /* 0x0000002c0400788c */ /* 0x000fd2000bf05270 */
[----:B------:R-:W-:Y:S05]  /*3110*/  BRA.U !UP0, `(.L_x_27789) ;  /* 0x0000000108447547 */ /* 0x000fea000b800000 */
.L_x_27759:
        /* <DEDUP_REMOVED lines=16> */
.L_x_27790:
[----:B------:R-:W-:Y:S05]  /*3220*/  BRA `(.L_x_27760) ;  /* 0x00000000005c7947 */ /* 0x000fea0003800000 */
.L_x_27789:
        /* <DEDUP_REMOVED lines=16> */
.L_x_27788:
[----:B------:R-:W-:-:S06]  /*3330*/  HADD2.F32 R5, -RZ, R5.H0_H0 ;  /* 0x20000005ff057230 */ /* 0x000fcc0000004100 */
[----:B------:R-:W0:Y:S02]  /*3340*/  F2I.U64.TRUNC R4, R5 ;  /* 0x0000000500047311 */ /* 0x000e24000020d800 */
[----:B0-----:R0:W-:Y:S01]  /*3350*/  STG.E.64 desc[UR36][R2.64], R4 ;  /* 0x0000000402007986 */ /* 0x0011e2000c101b24 */
[----:B------:R-:W-:Y:S05]  /*3360*/  BRA `(.L_x_27760) ;  /* 0x00000000000c7947 */ /* 0x000fea0003800000 */
.L_x_27787:
[----:B------:R-:W-:-:S06]  /*3370*/  HADD2.F32 R5, -RZ, R5.H0_H0 ;  /* 0x20000005ff057230 */ /* 0x000fcc0000004100 */
[----:B------:R-:W0:Y:S02]  /*3380*/  F2I.FTZ.U32.TRUNC.NTZ R5, R5 ;  /* 0x0000000500057305 */ /* 0x000e24000021f000 */
[----:B0-----:R0:W-:Y:S02]  /*3390*/  STG.E desc[UR36][R2.64], R5 ;  /* 0x0000000502007986 */ /* 0x0011e4000c101924 */
.L_x_27760:
[----:B------:R-:W-:-:S07]  /*33a0*/  VIADD R17, R17, 0x80 ;  /* 0x0000008011117836 */ /* 0x000fce0000000000 */
.L_x_27718:
[----:B------:R-:W-:Y:S05]  /*33b0*/  BSYNC.RECONVERGENT B6 ;  /* 0x0000000000067941 */ /* 0x000fea0003800200 */
.L_x_27717:
        /* <DEDUP_REMOVED lines=307> */
.L_x_27793:
        /* <DEDUP_REMOVED lines=18> */
.L_x_27797:
[----:B------:R-:W2:Y:S02]  /*4810*/  LDG.E.U8 R2, desc[UR36][R2.64] ;  /* 0x0000002402027981 */ /* 0x000ea4000c1e1100 */
[----:B--2---:R-:W-:-:S04]  /*4820*/  I2FP.F32.U32 R0, R2 ;  /* 0x0000000200007245 */ /* 0x004fc80000201000 */
[----:B------:R-:W-:Y:S01]  /*4830*/  F2FP.F16.F32.PACK_AB R0, RZ, R0 ;  /* 0x00000000ff00723e */ /* 0x000fe200000000ff */
[----:B------:R-:W-:Y:S06]  /*4840*/  BRA `(.L_x_27799) ;  /* 0x0000000c009c7947 */ /* 0x000fec0003800000 */
.L_x_27796:
        /* <DEDUP_REMOVED lines=10> */
.L_x_27801:
[----:B------:R-:W2:Y:S02]  /*48f0*/  LDG.E R2, desc[UR36][R2.64] ;  /* 0x0000002402027981 */ /* 0x000ea4000c1e1900 */
[----:B--2---:R-:W-:-:S04]  /*4900*/  I2FP.F32.S32 R0, R2 ;  /* 0x0000000200007245 */ /* 0x004fc80000201400 */
[----:B------:R-:W-:Y:S01]  /*4910*/  F2FP.F16.F32.PACK_AB R0, RZ, R0 ;  /* 0x00000000ff00723e */ /* 0x000fe200000000ff */
[----:B------:R-:W-:Y:S06]  /*4920*/  BRA `(.L_x_27799) ;  /* 0x0000000c00647947 */ /* 0x000fec0003800000 */
.L_x_27800:
[----:B------:R-:W2:Y:S02]  /*4930*/  LDG.E.U16 R2, desc[UR36][R2.64] ;  /* 0x0000002402027981 */ /* 0x000ea4000c1e1500 */
[----:B--2---:R-:W0:Y:S02]  /*4940*/  I2F.S16 R0, R2 ;  /* 0x0000000200007306 */ /* 0x004e240000101400 */
[----:B0-----:R-:W-:Y:S01]  /*4950*/  F2FP.F16.F32.PACK_AB R0, RZ, R0 ;  /* 0x00000000ff00723e */ /* 0x001fe200000000ff */
[----:B------:R-:W-:Y:S06]  /*4960*/  BRA `(.L_x_27799) ;  /* 0x0000000c00547947 */ /* 0x000fec0003800000 */
.L_x_27795:
        /* <DEDUP_REMOVED lines=9> */
.L_x_27803:
[----:B------:R1:W5:Y:S01]  /*4a00*/  LDG.E.U16 R0, desc[UR36][R2.64] ;  /* 0x0000002402007981 */ /* 0x000362000c1e1500 */
[----:B------:R-:W-:Y:S05]  /*4a10*/  BRA `(.L_x_27799) ;  /* 0x0000000c00287947 */ /* 0x000fea0003800000 */
.L_x_27802:
        /* <DEDUP_REMOVED lines=9> */
.L_x_27805:
[----:B------:R0:W5:Y:S01]  /*4ab0*/  LDG.E.U16 R0, desc[UR36][R2.64] ;  /* 0x0000002402007981 */ /* 0x000162000c1e1500 */
[----:B------:R-:W-:Y:S05]  /*4ac0*/  BRA `(.L_x_27799) ;  /* 0x0000000800fc7947 */ /* 0x000fea0003800000 */
.L_x_27804:
        /* <DEDUP_REMOVED lines=12> */
.L_x_27794:
        /* <DEDUP_REMOVED lines=13> */
.L_x_27808:
        /* <DEDUP_REMOVED lines=12> */
.L_x_27807:
        /* <DEDUP_REMOVED lines=27> */
.L_x_27810:
        /* <DEDUP_REMOVED lines=13> */
.L_x_27809:
[----:B------:R-:W2:Y:S02]  /*4fa0*/  LDG.E.U16 R0, desc[UR36][R2.64] ;  /* 0x0000002402007981 */ /* 0x000ea4000c1e1500 */
[----:B--2---:R-:W-:-:S05]  /*4fb0*/  IMAD.U32 R0, R0, 0x10000, RZ ;  /* 0x0001000000007824 */ /* 0x004fca00078e00ff */
[----:B------:R-:W-:Y:S01]  /*4fc0*/  F2FP.F16.F32.PACK_AB R0, RZ, R0 ;  /* 0x00000000ff00723e */ /* 0x000fe200000000ff */
[----:B------:R-:W-:Y:S06]  /*4fd0*/  BRA `(.L_x_27799) ;  /* 0x0000000400b87947 */ /* 0x000fec0003800000 */
.L_x_27806:
        /* <DEDUP_REMOVED lines=12> */
.L_x_27813:
        /* <DEDUP_REMOVED lines=21> */
.L_x_27817:
[----:B------:R-:W-:Y:S05]  /*51f0*/  BSYNC.RECONVERGENT B1 ;  /* 0x0000000000017941 */ /* 0x000fea0003800200 */
.L_x_27816:
[----:B------:R-:W-:Y:S02]  /*5200*/  SHF.L.U32 R0, R0, 0x14, RZ ;  /* 0x0000001400007819 */ /* 0x000fe400000006ff */
[----:B------:R-:W-:-:S04]  /*5210*/  LEA R2, R2, 0x3b800000, 0x17 ;  /* 0x3b80000002027811 */ /* 0x000fc800078eb8ff */
[----:B------:R-:W-:-:S07]  /*5220*/  LOP3.LUT R0, R2, R0, R7, 0xfe, !PT ;  /* 0x0000000002007212 */ /* 0x000fce00078efe07 */
.L_x_27815:
[----:B------:R-:W-:Y:S05]  /*5230*/  BSYNC.RECONVERGENT B0 ;  /* 0x0000000000007941 */ /* 0x000fea0003800200 */
.L_x_27814:
[----:B------:R-:W-:Y:S01]  /*5240*/  F2FP.F16.F32.PACK_AB R0, RZ, R0 ;  /* 0x00000000ff00723e */ /* 0x000fe200000000ff */
[----:B------:R-:W-:Y:S06]  /*5250*/  BRA `(.L_x_27799) ;  /* 0x0000000400187947 */ /* 0x000fec0003800000 */
.L_x_27812:
        /* <DEDUP_REMOVED lines=21> */
.L_x_27821:
[----:B------:R-:W-:Y:S05]  /*53b0*/  BSYNC.RECONVERGENT B1 ;  /* 0x0000000000017941 */ /* 0x000fea0003800200 */
.L_x_27820:
[----:B------:R-:W-:Y:S01]  /*53c0*/  IMAD.SHL.U32 R0, R0, 0x200000, RZ ;  /* 0x0020000000007824 */ /* 0x000fe200078e00ff */
[----:B------:R-:W-:-:S04]  /*53d0*/  LEA R2, R2, 0x37800000, 0x17 ;  /* 0x3780000002027811 */ /* 0x000fc800078eb8ff */
[----:B------:R-:W-:-:S07]  /*53e0*/  LOP3.LUT R0, R2, R0, R7, 0xfe, !PT ;  /* 0x0000000002007212 */ /* 0x000fce00078efe07 */
.L_x_27819:
[----:B------:R-:W-:Y:S05]  /*53f0*/  BSYNC.RECONVERGENT B0 ;  /* 0x0000000000007941 */ /* 0x000fea0003800200 */
.L_x_27818:
[----:B------:R-:W-:Y:S01]  /*5400*/  F2FP.F16.F32.PACK_AB R0, RZ, R0 ;  /* 0x00000000ff00723e */ /* 0x000fe200000000ff */
[----:B------:R-:W-:Y:S06]  /*5410*/  BRA `(.L_x_27799) ;  /* 0x0000000000a87947 */ /* 0x000fec0003800000 */
.L_x_27811:
        /* <DEDUP_REMOVED lines=14> */
.L_x_27825:
[----:B------:R-:W-:Y:S05]  /*5500*/  BSYNC.RECONVERGENT B0 ;  /* 0x0000000000007941 */ /* 0x000fea0003800200 */
.L_x_27824:
[----:B------:R-:W-:Y:S01]  /*5510*/  F2FP.F16.F32.PACK_AB R0, RZ, R0 ;  /* 0x00000000ff00723e */ /* 0x000fe200000000ff */
[----:B------:R-:W-:Y:S06]  /*5520*/  BRA `(.L_x_27799) ;  /* 0x0000000000647947 */ /* 0x000fec0003800000 */
.L_x_27798:
        /* <DEDUP_REMOVED lines=16> */
.L_x_27826:
[----:B------:R-:W-:Y:S01]  /*5630*/  PRMT R0, RZ, 0x7610, R0 ;  /* 0x00007610ff007816 */ /* 0x000fe20000000000 */
[----:B------:R-:W-:Y:S06]  /*5640*/  BRA `(.L_x_27799) ;  /* 0x00000000001c7947 */ /* 0x000fec0003800000 */
.L_x_27823:
[----:B------:R-:W2:Y:S02]  /*5650*/  LDG.E.64 R2, desc[UR36][R2.64] ;  /* 0x0000002402027981 */ /* 0x000ea4000c1e1b00 */
[----:B--2---:R-:W0:Y:S02]  /*5660*/  I2F.U64 R0, R2 ;  /* 0x0000000200007312 */ /* 0x004e240000301000 */
[----:B0-----:R-:W-:Y:S01]  /*5670*/  F2FP.F16.F32.PACK_AB R0, RZ, R0 ;  /* 0x00000000ff00723e */ /* 0x001fe200000000ff */
[----:B------:R-:W-:Y:S06]  /*5680*/  BRA `(.L_x_27799) ;  /* 0x00000000000c7947 */ /* 0x000fec0003800000 */
.L_x_27822:
[----:B------:R-:W2:Y:S02]  /*5690*/  LDG.E R2, desc[UR36][R2.64] ;  /* 0x0000002402027981 */ /* 0x000ea4000c1e1900 */
[----:B--2---:R-:W-:-:S04]  /*56a0*/  I2FP.F32.U32 R0, R2 ;  /* 0x0000000200007245 */ /* 0x004fc80000201000 */
[----:B------:R-:W-:-:S07]  /*56b0*/  F2FP.F16.F32.PACK_AB R0, RZ, R0 ;  /* 0x00000000ff00723e */ /* 0x000fce00000000ff */
.L_x_27799:
        /* <DEDUP_REMOVED lines=12> */
[----:B------:R-:W-:-:S04]  /*5780*/  @!P0 FMNMX.FTZ R4, R7, R4, !PT ;  /* 0x0000000407048209 */ /* 0x000fc80007810000 */
[----:B------:R-:W-:-:S04]  /*5790*/  @!P0 F2FP.F16.F32.PACK_AB R4, RZ, R4 ;  /* 0x00000004ff04823e */ /* 0x000fc800000000ff */
[----:B------:R-:W-:-:S07]  /*57a0*/  @!P0 PRMT R5, R4, 0x7610, R5 ;  /* 0x0000761004058816 */ /* 0x000fce0000000005 */
.L_x_27827:
        /* <DEDUP_REMOVED lines=13> */
.L_x_27831:
[----:B------:R-:W-:-:S06]  /*5880*/  HADD2.F32 R5, -RZ, R5.H0_H0 ;  /* 0x20000005ff057230 */ /* 0x000fcc0000004100 */
[----:B------:R-:W0:Y:S02]  /*5890*/  F2I.S64.TRUNC R4, R5 ;  /* 0x0000000500047311 */ /* 0x000e24000020d900 */
[----:B0-----:R0:W-:Y:S01]  /*58a0*/  STG.E.U8 desc[UR36][R2.64], R4 ;  /* 0x0000000402007986 */ /* 0x0011e2000c101124 */
[----:B------:R-:W-:Y:S05]  /*58b0*/  BRA `(.L_x_27833) ;  /* 0x0000000c006c7947 */ /* 0x000fea0003800000 */
.L_x_27830:
        /* <DEDUP_REMOVED lines=10> */
.L_x_27835:
[----:B------:R-:W-:-:S06]  /*5960*/  HADD2.F32 R5, -RZ, R5.H0_H0 ;  /* 0x20000005ff057230 */ /* 0x000fcc0000004100 */
[----:B------:R-:W0:Y:S02]  /*5970*/  F2I.FTZ.TRUNC.NTZ R5, R5 ;  /* 0x0000000500057305 */ /* 0x000e24000021f100 */
[----:B0-----:R0:W-:Y:S01]  /*5980*/  STG.E desc[UR36][R2.64], R5 ;  /* 0x0000000502007986 */ /* 0x0011e2000c101924 */
[----:B------:R-:W-:Y:S05]  /*5990*/  BRA `(.L_x_27833) ;  /* 0x0000000c00347947 */ /* 0x000fea0003800000 */
.L_x_27834:
[----:B------:R-:W-:-:S06]  /*59a0*/  HADD2.F32 R5, -RZ, R5.H0_H0 ;  /* 0x20000005ff057230 */ /* 0x000fcc0000004100 */
[----:B------:R-:W0:Y:S02]  /*59b0*/  F2I.FTZ.TRUNC.NTZ R5, R5 ;  /* 0x0000000500057305 */ /* 0x000e24000021f100 */
[----:B0-----:R0:W-:Y:S01]  /*59c0*/  STG.E.U16 desc[UR36][R2.64], R5 ;  /* 0x0000000502007986 */ /* 0x0011e2000c101524 */
[----:B------:R-:W-:Y:S05]  /*59d0*/  BRA `(.L_x_27833) ;  /* 0x0000000c00247947 */ /* 0x000fea0003800000 */
.L_x_27829:
        /* <DEDUP_REMOVED lines=9> */
.L_x_27837:
[----:B------:R0:W-:Y:S01]  /*5a70*/  STG.E.U16 desc[UR36][R2.64], R5 ;  /* 0x0000000502007986 */ /* 0x0001e2000c101524 */
[----:B------:R-:W-:Y:S05]  /*5a80*/  BRA `(.L_x_27833) ;  /* 0x0000000800f87947 */ /* 0x000fea0003800000 */
.L_x_27836:
        /* <DEDUP_REMOVED lines=10> */
.L_x_27839:
[----:B-----5:R-:W-:-:S05]  /*5b30*/  HADD2.F32 R0, -RZ, R5.H0_H0 ;  /* 0x20000005ff007230 */ /* 0x020fca0000004100 */
[----:B------:R-:W-:-:S04]  /*5b40*/  F2FP.F16.F32.PACK_AB R0, RZ, R0 ;  /* 0x00000000ff00723e */ /* 0x000fc800000000ff */
[----:B------:R-:W-:-:S05]  /*5b50*/  PRMT R0, R0, 0x5410, RZ ;  /* 0x0000541000007816 */ /* 0x000fca00000000ff */
[----:B------:R0:W-:Y:S01]  /*5b60*/  STG.E desc[UR36][R2.64], R0 ;  /* 0x0000000002007986 */ /* 0x0001e2000c101924 */
[----:B------:R-:W-:Y:S05]  /*5b70*/  BRA `(.L_x_27833) ;  /* 0x0000000800bc7947 */ /* 0x000fea0003800000 */
.L_x_27838:
[----:B------:R-:W-:-:S05]  /*5b80*/  HADD2.F32 R4, -RZ, R5.H0_H0 ;  /* 0x20000005ff047230 */ /* 0x000fca0000004100 */
[----:B------:R-:W-:-:S06]  /*5b90*/  FMUL.FTZ R4, R4, 1 ;  /* 0x3f80000004047820 */ /* 0x000fcc0000410000 */
[----:B------:R-:W0:Y:S02]  /*5ba0*/  F2F.F64.F32 R4, R4 ;  /* 0x0000000400047310 */ /* 0x000e240000201800 */
[----:B0-----:R0:W-:Y:S01]  /*5bb0*/  STG.E.64 desc[UR36][R2.64], R4 ;  /* 0x0000000402007986 */ /* 0x0011e2000c101b24 */
[----:B------:R-:W-:Y:S05]  /*5bc0*/  BRA `(.L_x_27833) ;  /* 0x0000000800a87947 */ /* 0x000fea0003800000 */
.L_x_27828:
        /* <DEDUP_REMOVED lines=14> */
.L_x_27843:
        /* <DEDUP_REMOVED lines=18> */
.L_x_27846:
[----:B------:R-:W-:-:S04]  /*5dd0*/  SHF.R.U32.HI R5, RZ, 0x18, R5 ;  /* 0x00000018ff057819 */ /* 0x000fc80000011605 */
[----:B------:R-:W-:-:S07]  /*5de0*/  LOP3.LUT R0, R0, 0x80, R5, 0xf8, !PT ;  /* 0x0000008000007812 */ /* 0x000fce00078ef805 */
.L_x_27845:
[----:B------:R-:W-:Y:S05]  /*5df0*/  BSYNC.RECONVERGENT B0 ;  /* 0x0000000000007941 */ /* 0x000fea0003800200 */
.L_x_27844:
[----:B------:R3:W-:Y:S01]  /*5e00*/  STG.E.U8 desc[UR36][R2.64], R0 ;  /* 0x0000000002007986 */ /* 0x0007e2000c101124 */
[----:B------:R-:W-:Y:S05]  /*5e10*/  BRA `(.L_x_27833) ;  /* 0x0000000800147947 */ /* 0x000fea0003800000 */
.L_x_27842:
        /* <DEDUP_REMOVED lines=18> */
.L_x_27849:
[----:B------:R-:W-:-:S04]  /*5f40*/  SHF.R.U32.HI R5, RZ, 0x18, R5 ;  /* 0x00000018ff057819 */ /* 0x000fc80000011605 */
[----:B------:R-:W-:-:S07]  /*5f50*/  LOP3.LUT R0, R0, 0x80, R5, 0xf8, !PT ;  /* 0x0000008000007812 */ /* 0x000fce00078ef805 */
.L_x_27848:
[----:B------:R-:W-:Y:S05]  /*5f60*/  BSYNC.RECONVERGENT B0 ;  /* 0x0000000000007941 */ /* 0x000fea0003800200 */
.L_x_27847:
[----:B------:R0:W-:Y:S01]  /*5f70*/  STG.E.U8 desc[UR36][R2.64], R0 ;  /* 0x0000000002007986 */ /* 0x0001e2000c101124 */
[----:B------:R-:W-:Y:S05]  /*5f80*/  BRA `(.L_x_27833) ;  /* 0x0000000400b87947 */ /* 0x000fea0003800000 */
.L_x_27841:
        /* <DEDUP_REMOVED lines=22> */
.L_x_27851:
[----:B------:R-:W-:-:S06]  /*60f0*/  HADD2.F32 R5, -RZ, R5.H0_H0 ;  /* 0x20000005ff057230 */ /* 0x000fcc0000004100 */
[----:B------:R-:W0:Y:S02]  /*6100*/  F2I.U64.TRUNC R4, R5 ;  /* 0x0000000500047311 */ /* 0x000e24000020d800 */
[----:B0-----:R1:W-:Y:S01]  /*6110*/  STG.E.64 desc[UR36][R2.64], R4 ;  /* 0x0000000402007986 */ /* 0x0013e2000c101b24 */
[----:B------:R-:W-:Y:S05]  /*6120*/  BRA `(.L_x_27833) ;  /* 0x0000000400507947 */ /* 0x000fea0003800000 */
.L_x_27850:
[----:B------:R-:W-:-:S06]  /*6130*/  HADD2.F32 R5, -RZ, R5.H0_H0 ;  /* 0x20000005ff057230 */ /* 0x000fcc0000004100 */
[----:B------:R-:W0:Y:S02]  /*6140*/  F2I.FTZ.U32.TRUNC.NTZ R5, R5 ;  /* 0x0000000500057305 */ /* 0x000e24000021f000 */
[----:B0-----:R0:W-:Y:S01]  /*6150*/  STG.E desc[UR36][R2.64], R5 ;  /* 0x0000000502007986 */ /* 0x0011e2000c101924 */
[----:B------:R-:W-:Y:S05]  /*6160*/  BRA `(.L_x_27833) ;  /* 0x0000000400407947 */ /* 0x000fea0003800000 */
.L_x_27840:
        /* <DEDUP_REMOVED lines=11> */
.L_x_27853:
[----:B------:R-:W-:Y:S01]  /*6220*/  HADD2.F32 R5, -RZ, R5.H0_H0 ;  /* 0x20000005ff057230 */ /* 0x000fe20000004100 */
[----:B------:R-:W-:-:S04]  /*6230*/  CS2R R6, SRZ ;  /* 0x0000000000067805 */ /* 0x000fc8000001ff00 */
[----:B------:R-:W-:-:S06]  /*6240*/  FMUL.FTZ R5, R5, 1 ;  /* 0x3f80000005057820 */ /* 0x000fcc0000410000 */
[----:B------:R-:W0:Y:S02]  /*6250*/  F2F.F64.F32 R4, R5 ;  /* 0x0000000500047310 */ /* 0x000e240000201800 */
[----:B0-----:R0:W-:Y:S01]  /*6260*/  STG.E.128 desc[UR36][R2.64], R4 ;  /* 0x0000000402007986 */ /* 0x0011e2000c101d24 */
[----:B------:R-:W-:Y:S05]  /*6270*/  BRA `(.L_x_27833) ;  /* 0x0000000000fc7947 */ /* 0x000fea0003800000 */
.L_x_27852:
[----:B------:R-:W-:-:S09]  /*6280*/  UISETP.NE.AND UP0, UPT, UR4, 0xf, UPT ;  /* 0x0000000f0400788c */ /* 0x000fd2000bf05270 */
[----:B------:R-:W-:Y:S05]  /*6290*/  BRA.U !UP0, `(.L_x_27854) ;  /* 0x0000000108e87547 */ /* 0x000fea000b800000 */
[----:B------:R-:W-:-:S09]  /*62a0*/  UISETP.NE.AND UP0, UPT, UR4, 0x17, UPT ;  /* 0x000000170400788c */ /* 0x000fd2000bf05270 */
[----:B------:R-:W-:Y:S05]  /*62b0*/  BRA.U !UP0, `(.L_x_27855) ;  /* 0x0000000108907547 */ /* 0x000fea000b800000 */
[----:B------:R-:W-:-:S09]  /*62c0*/  UISETP.NE.AND UP0, UPT, UR4, 0x18, UPT ;  /* 0x000000180400788c */ /* 0x000fd2000bf05270 */
[----:B------:R-:W-:Y:S05]  /*62d0*/  BRA.U !UP0, `(.L_x_27856) ;  /* 0x0000000108447547 */ /* 0x000fea000b800000 */
.L_x_27832:
        /* <DEDUP_REMOVED lines=16> */
.L_x_27857:
[----:B------:R-:W-:Y:S05]  /*63e0*/  BRA `(.L_x_27833) ;  /* 0x0000000000a07947 */ /* 0x000fea0003800000 */
.L_x_27856:
        /* <DEDUP_REMOVED lines=13> */
.L_x_27859:
[----:B------:R-:W-:Y:S05]  /*64c0*/  BSYNC.RECONVERGENT B0 ;  /* 0x0000000000007941 */ /* 0x000fea0003800200 */
.L_x_27858:
[----:B------:R-:W-:-:S05]  /*64d0*/  LOP3.LUT R5, R0, 0x80, R5, 0xf8, !PT ;  /* 0x0000008000057812 */ /* 0x000fca00078ef805 */
[----:B------:R0:W-:Y:S01]  /*64e0*/  STG.E.U8 desc[UR36][R2.64], R5 ;  /* 0x0000000502007986 */ /* 0x0001e2000c101124 */
[----:B------:R-:W-:Y:S05]  /*64f0*/  BRA `(.L_x_27833) ;  /* 0x00000000005c7947 */ /* 0x000fea0003800000 */
.L_x_27855:
        /* <DEDUP_REMOVED lines=12> */
.L_x_27861:
[----:B-----5:R-:W-:Y:S01]  /*65c0*/  IMAD.MOV.U32 R0, RZ, RZ, 0x7f ;  /* 0x0000007fff007424 */ /* 0x020fe200078e00ff */
[----:B------:R-:W-:-:S04]  /*65d0*/  ISETP.GT.U32.AND P0, PT, R4, 0x7f800000, PT ;  /* 0x7f8000000400780c */ /* 0x000fc80003f04070 */
[----:B------:R-:W-:-:S09]  /*65e0*/  SEL R0, R0, 0x7c, P0 ;  /* 0x0000007c00007807 */ /* 0x000fd20000000000 */
.L_x_27862:
[----:B------:R-:W-:Y:S05]  /*65f0*/  BSYNC.RECONVERGENT B0 ;  /* 0x0000000000007941 */ /* 0x000fea0003800200 */
.L_x_27860:
[----:B------:R-:W-:-:S04]  /*6600*/  SHF.R.U32.HI R5, RZ, 0x18, R5 ;  /* 0x00000018ff057819 */ /* 0x000fc80000011605 */
[----:B------:R-:W-:-:S05]  /*6610*/  LOP3.LUT R5, R0, 0x80, R5, 0xf8, !PT ;  /* 0x0000008000057812 */ /* 0x000fca00078ef805 */
[----:B------:R0:W-:Y:S01]  /*6620*/  STG.E.U8 desc[UR36][R2.64], R5 ;  /* 0x0000000502007986 */ /* 0x0001e2000c101124 */
[----:B------:R-:W-:Y:S05]  /*6630*/  BRA `(.L_x_27833) ;  /* 0x00000000000c7947 */ /* 0x000fea0003800000 */
.L_x_27854:
[----:B-----5:R-:W-:-:S05]  /*6640*/  HADD2.F32 R0, -RZ, R5.H0_H0 ;  /* 0x20000005ff007230 */ /* 0x020fca0000004100 */
[----:B------:R-:W-:-:S05]  /*6650*/  F2FP.BF16.F32.PACK_AB R0, RZ, R0 ;  /* 0x00000000ff00723e */ /* 0x000fca00000010ff */
[----:B------:R0:W-:Y:S02]  /*6660*/  STG.E.U16 desc[UR36][R2.64], R0 ;  /* 0x0000000002007986 */ /* 0x0001e4000c101524 */
.L_x_27833:
[----:B------:R-:W-:-:S07]  /*6670*/  IADD3 R17, PT, PT, R17, 0x80, RZ ;  /* 0x0000008011117810 */ /* 0x000fce0007ffe0ff */
.L_x_27792:
[----:B------:R-:W-:Y:S05]  /*6680*/  BSYNC.RECONVERGENT B6 ;  /* 0x0000000000067941 */ /* 0x000fea0003800200 */
.L_x_27791:
        /* <DEDUP_REMOVED lines=307> */
.L_x_27865:
        /* <DEDUP_REMOVED lines=18> */
.L_x_27869:
[----:B------:R-:W2:Y:S02]  /*7ae0*/  LDG.E.U8 R2, desc[UR36][R2.64] ;  /* 0x0000002402027981 */ /* 0x000ea4000c1e1100 */
[----:B--2---:R-:W-:-:S04]  /*7af0*/  I2FP.F32.U32 R0, R2 ;  /* 0x0000000200007245 */ /* 0x004fc80000201000 */
[----:B------:R-:W-:Y:S01]  /*7b00*/  F2FP.F16.F32.PACK_AB R0, RZ, R0 ;  /* 0x00000000ff00723e */ /* 0x000fe200000000ff */
[----:B------:R-:W-:Y:S06]  /*7b10*/  BRA `(.L_x_27871) ;  /* 0x0000000c009c7947 */ /* 0x000fec0003800000 */
.L_x_27868:
        /* <DEDUP_REMOVED lines=10> */
.L_x_27873:
[----:B------:R-:W2:Y:S02]  /*7bc0*/  LDG.E R2, desc[UR36][R2.64] ;  /* 0x0000002402027981 */ /* 0x000ea4000c1e1900 */
[----:B--2---:R-:W-:-:S04]  /*7bd0*/  I2FP.F32.S32 R0, R2 ;  /* 0x0000000200007245 */ /* 0x004fc80000201400 */
[----:B------:R-:W-:Y:S01]  /*7be0*/  F2FP.F16.F32.PACK_AB R0, RZ, R0 ;  /* 0x00000000ff00723e */ /* 0x000fe200000000ff */
[----:B------:R-:W-:Y:S06]  /*7bf0*/  BRA `(.L_x_27871) ;  /* 0x0000000c00647947 */ /* 0x000fec0003800000 */
.L_x_27872:
[----:B------:R-:W2:Y:S02]  /*7c00*/  LDG.E.U16 R2, desc[UR36][R2.64] ;  /* 0x0000002402027981 */ /* 0x000ea4000c1e1500 */
[----:B--2---:R-:W0:Y:S02]  /*7c10*/  I2F.S16 R0, R2 ;  /* 0x0000000200007306 */ /* 0x004e240000101400 */
[----:B0-----:R-:W-:Y:S01]  /*7c20*/  F2FP.F16.F32.PACK_AB R0, RZ, R0 ;  /* 0x00000000ff00723e */ /* 0x001fe200000000ff */
[----:B------:R-:W-:Y:S06]  /*7c30*/  BRA `(.L_x_27871) ;  /* 0x0000000c00547947 */ /* 0x000fec0003800000 */
.L_x_27867:
        /* <DEDUP_REMOVED lines=9> */
.L_x_27875:
[----:B------:R0:W5:Y:S01]  /*7cd0*/  LDG.E.U16 R0, desc[UR36][R2.64] ;  /* 0x0000002402007981 */ /* 0x000162000c1e1500 */
[----:B------:R-:W-:Y:S05]  /*7ce0*/  BRA `(.L_x_27871) ;  /* 0x0000000c00287947 */ /* 0x000fea0003800000 */
.L_x_27874:
        /* <DEDUP_REMOVED lines=9> */
.L_x_27877:
[----:B------:R1:W5:Y:S01]  /*7d80*/  LDG.E.U16 R0, desc[UR36][R2.64] ;  /* 0x0000002402007981 */ /* 0x000362000c1e1500 */
[----:B------:R-:W-:Y:S05]  /*7d90*/  BRA `(.L_x_27871) ;  /* 0x0000000800fc7947 */ /* 0x000fea0003800000 */
.L_x_27876:
        /* <DEDUP_REMOVED lines=12> */
.L_x_27866:
        /* <DEDUP_REMOVED lines=13> */
.L_x_27880:
        /* <DEDUP_REMOVED lines=12> */
.L_x_27879:
        /* <DEDUP_REMOVED lines=27> */
.L_x_27882:
        /* <DEDUP_REMOVED lines=13> */
.L_x_27881:
[----:B------:R-:W2:Y:S02]  /*8270*/  LDG.E.U16 R0, desc[UR36][R2.64] ;  /* 0x0000002402007981 */ /* 0x000ea4000c1e1500 */
[----:B--2---:R-:W-:-:S04]  /*8280*/  SHF.L.U32 R0, R0, 0x10, RZ ;  /* 0x0000001000007819 */ /* 0x004fc800000006ff */
[----:B------:R-:W-:Y:S01]  /*8290*/  F2FP.F16.F32.PACK_AB R0, RZ, R0 ;  /* 0x00000000ff00723e */ /* 0x000fe200000000ff */
[----:B------:R-:W-:Y:S06]  /*82a0*/  BRA `(.L_x_27871) ;  /* 0x0000000400b87947 */ /* 0x000fec0003800000 */
.L_x_27878:
        /* <DEDUP_REMOVED lines=12> */
.L_x_27885:
        /* <DEDUP_REMOVED lines=21> */
.L_x_27889:
[----:B------:R-:W-:Y:S05]  /*84c0*/  BSYNC.RECONVERGENT B1 ;  /* 0x0000000000017941 */ /* 0x000fea0003800200 */
.L_x_27888:
[----:B------:R-:W-:Y:S01]  /*84d0*/  IMAD.SHL.U32 R0, R0, 0x100000, RZ ;  /* 0x0010000000007824 */ /* 0x000fe200078e00ff */
[----:B------:R-:W-:-:S04]  /*84e0*/  LEA R2, R2, 0x3b800000, 0x17 ;  /* 0x3b80000002027811 */ /* 0x000fc800078eb8ff */
[----:B------:R-:W-:-:S07]  /*84f0*/  LOP3.LUT R0, R2, R0, R7, 0xfe, !PT ;  /* 0x0000000002007212 */ /* 0x000fce00078efe07 */
.L_x_27887:
[----:B------:R-:W-:Y:S05]  /*8500*/  BSYNC.RECONVERGENT B0 ;  /* 0x0000000000007941 */ /* 0x000fea0003800200 */
.L_x_27886:
[----:B------:R-:W-:Y:S01]  /*8510*/  F2FP.F16.F32.PACK_AB R0, RZ, R0 ;  /* 0x00000000ff00723e */ /* 0x000fe200000000ff */
[----:B------:R-:W-:Y:S06]  /*8520*/  BRA `(.L_x_27871) ;  /* 0x0000000400187947 */ /* 0x000fec0003800000 */
.L_x_27884:
        /* <DEDUP_REMOVED lines=21> */
.L_x_27893:
[----:B------:R-:W-:Y:S05]  /*8680*/  BSYNC.RECONVERGENT B1 ;  /* 0x0000000000017941 */ /* 0x000fea0003800200 */
.L_x_27892:
[----:B------:R-:W-:Y:S01]  /*8690*/  IMAD.SHL.U32 R0, R0, 0x200000, RZ ;  /* 0x0020000000007824 */ /* 0x000fe200078e00ff */
[----:B------:R-:W-:-:S04]  /*86a0*/  LEA R2, R2, 0x37800000, 0x17 ;  /* 0x3780000002027811 */ /* 0x000fc800078eb8ff */
[----:B------:R-:W-:-:S07]  /*86b0*/  LOP3.LUT R0, R2, R0, R7, 0xfe, !PT ;  /* 0x0000000002007212 */ /* 0x000fce00078efe07 */
.L_x_27891:
[----:B------:R-:W-:Y:S05]  /*86c0*/  BSYNC.RECONVERGENT B0 ;  /* 0x0000000000007941 */ /* 0x000fea0003800200 */
.L_x_27890:
[----:B------:R-:W-:Y:S01]  /*86d0*/  F2FP.F16.F32.PACK_AB R0, RZ, R0 ;  /* 0x00000000ff00723e */ /* 0x000fe200000000ff */
[----:B------:R-:W-:Y:S06]  /*86e0*/  BRA `(.L_x_27871) ;  /* 0x0000000000a87947 */ /* 0x000fec0003800000 */
.L_x_27883:
        /* <DEDUP_REMOVED lines=14> */
.L_x_27897:
[----:B------:R-:W-:Y:S05]  /*87d0*/  BSYNC.RECONVERGENT B0 ;  /* 0x0000000000007941 */ /* 0x000fea0003800200 */
.L_x_27896:
[----:B------:R-:W-:Y:S01]  /*87e0*/  F2FP.F16.F32.PACK_AB R0, RZ, R0 ;  /* 0x00000000ff00723e */ /* 0x000fe200000000ff */
[----:B------:R-:W-:Y:S06]  /*87f0*/  BRA `(.L_x_27871) ;  /* 0x0000000000647947 */ /* 0x000fec0003800000 */
.L_x_27870:
        /* <DEDUP_REMOVED lines=16> */
.L_x_27898:
[----:B------:R-:W-:Y:S01]  /*8900*/  PRMT R0, RZ, 0x7610, R0 ;  /* 0x00007610ff007816 */ /* 0x000fe20000000000 */
[----:B------:R-:W-:Y:S06]  /*8910*/  BRA `(.L_x_27871) ;  /* 0x00000000001c7947 */ /* 0x000fec0003800000 */
.L_x_27895:
[----:B------:R-:W2:Y:S02]  /*8920*/  LDG.E.64 R2, desc[UR36][R2.64] ;  /* 0x0000002402027981 */ /* 0x000ea4000c1e1b00 */
[----:B--2---:R-:W0:Y:S02]  /*8930*/  I2F.U64 R0, R2 ;  /* 0x0000000200007312 */ /* 0x004e240000301000 */
[----:B0-----:R-:W-:Y:S01]  /*8940*/  F2FP.F16.F32.PACK_AB R0, RZ, R0 ;  /* 0x00000000ff00723e */ /* 0x001fe200000000ff */
[----:B------:R-:W-:Y:S06]  /*8950*/  BRA `(.L_x_27871) ;  /* 0x00000000000c7947 */ /* 0x000fec0003800000 */
.L_x_27894:
[----:B------:R-:W2:Y:S02]  /*8960*/  LDG.E R2, desc[UR36][R2.64] ;  /* 0x0000002402027981 */ /* 0x000ea4000c1e1900 */
[----:B--2---:R-:W-:-:S04]  /*8970*/  I2FP.F32.U32 R0, R2 ;  /* 0x0000000200007245 */ /* 0x004fc80000201000 */
[----:B------:R-:W-:-:S07]  /*8980*/  F2FP.F16.F32.PACK_AB R0, RZ, R0 ;  /* 0x00000000ff00723e */ /* 0x000fce00000000ff */
.L_x_27871:
        /* <DEDUP_REMOVED lines=15> */
.L_x_27899:
        /* <DEDUP_REMOVED lines=13> */
.L_x_27903:
[----:B------:R-:W-:-:S06]  /*8b50*/  HADD2.F32 R5, -RZ, R5.H0_H0 ;  /* 0x20000005ff057230 */ /* 0x000fcc0000004100 */
[----:B------:R-:W0:Y:S02]  /*8b60*/  F2I.S64.TRUNC R4, R5 ;  /* 0x0000000500047311 */ /* 0x000e24000020d900 */
[----:B0-----:R0:W-:Y:S01]  /*8b70*/  STG.E.U8 desc[UR36][R2.64], R4 ;  /* 0x0000000402007986 */ /* 0x0011e2000c101124 */
[----:B------:R-:W-:Y:S05]  /*8b80*/  BRA `(.L_x_27905) ;  /* 0x0000000c006c7947 */ /* 0x000fea0003800000 */
.L_x_27902:
        /* <DEDUP_REMOVED lines=10> */
.L_x_27907:
[----:B------:R-:W-:-:S06]  /*8c30*/  HADD2.F32 R5, -RZ, R5.H0_H0 ;  /* 0x20000005ff057230 */ /* 0x000fcc0000004100 */
[----:B------:R-:W0:Y:S02]  /*8c40*/  F2I.FTZ.TRUNC.NTZ R5, R5 ;  /* 0x0000000500057305 */ /* 0x000e24000021f100 */
[----:B0-----:R3:W-:Y:S01]  /*8c50*/  STG.E desc[UR36][R2.64], R5 ;  /* 0x0000000502007986 */ /* 0x0017e2000c101924 */
[----:B------:R-:W-:Y:S05]  /*8c60*/  BRA `(.L_x_27905) ;  /* 0x0000000c00347947 */ /* 0x000fea0003800000 */
.L_x_27906:
[----:B------:R-:W-:-:S06]  /*8c70*/  HADD2.F32 R5, -RZ, R5.H0_H0 ;  /* 0x20000005ff057230 */ /* 0x000fcc0000004100 */
[----:B------:R-:W0:Y:S02]  /*8c80*/  F2I.FTZ.TRUNC.NTZ R5, R5 ;  /* 0x0000000500057305 */ /* 0x000e24000021f100 */
[----:B0-----:R2:W-:Y:S01]  /*8c90*/  STG.E.U16 desc[UR36][R2.64], R5 ;  /* 0x0000000502007986 */ /* 0x0015e2000c101524 */
[----:B------:R-:W-:Y:S05]  /*8ca0*/  BRA `(.L_x_27905) ;  /* 0x0000000c00247947 */ /* 0x000fea0003800000 */
.L_x_27901:
        /* <DEDUP_REMOVED lines=9> */
.L_x_27909:
[----:B------:R0:W-:Y:S01]  /*8d40*/  STG.E.U16 desc[UR36][R2.64], R5 ;  /* 0x0000000502007986 */ /* 0x0001e2000c101524 */
[----:B------:R-:W-:Y:S05]  /*8d50*/  BRA `(.L_x_27905) ;  /* 0x0000000800f87947 */ /* 0x000fea0003800000 */
.L_x_27908:
        /* <DEDUP_REMOVED lines=10> */
.L_x_27911:
[----:B-----5:R-:W-:-:S05]  /*8e00*/  HADD2.F32 R0, -RZ, R5.H0_H0 ;  /* 0x20000005ff007230 */ /* 0x020fca0000004100 */
[----:B------:R-:W-:-:S04]  /*8e10*/  F2FP.F16.F32.PACK_AB R0, RZ, R0 ;  /* 0x00000000ff00723e */ /* 0x000fc800000000ff */
[----:B------:R-:W-:-:S05]  /*8e20*/  PRMT R0, R0, 0x5410, RZ ;  /* 0x0000541000007816 */ /* 0x000fca00000000ff */
[----:B------:R0:W-:Y:S01]  /*8e30*/  STG.E desc[UR36][R2.64], R0 ;  /* 0x0000000002007986 */ /* 0x0001e2000c101924 */
[----:B------:R-:W-:Y:S05]  /*8e40*/  BRA `(.L_x_27905) ;  /* 0x0000000800bc7947 */ /* 0x000fea0003800000 */
.L_x_27910:
[----:B------:R-:W-:-:S05]  /*8e50*/  HADD2.F32 R4, -RZ, R5.H0_H0 ;  /* 0x20000005ff047230 */ /* 0x000fca0000004100 */
[----:B------:R-:W-:-:S06]  /*8e60*/  FMUL.FTZ R4, R4, 1 ;  /* 0x3f80000004047820 */ /* 0x000fcc0000410000 */
[----:B------:R-:W0:Y:S02]  /*8e70*/  F2F.F64.F32 R4, R4 ;  /* 0x0000000400047310 */ /* 0x000e240000201800 */
[----:B0-----:R0:W-:Y:S01]  /*8e80*/  STG.E.64 desc[UR36][R2.64], R4 ;  /* 0x0000000402007986 */ /* 0x0011e2000c101b24 */
[----:B------:R-:W-:Y:S05]  /*8e90*/  BRA `(.L_x_27905) ;  /* 0x0000000800a87947 */ /* 0x000fea0003800000 */
.L_x_27900:
        /* <DEDUP_REMOVED lines=14> */
.L_x_27915:
        /* <DEDUP_REMOVED lines=18> */
.L_x_27918:
[----:B------:R-:W-:-:S04]  /*90a0*/  SHF.R.U32.HI R5, RZ, 0x18, R5 ;  /* 0x00000018ff057819 */ /* 0x000fc80000011605 */
[----:B------:R-:W-:-:S07]  /*90b0*/  LOP3.LUT R0, R0, 0x80, R5, 0xf8, !PT ;  /* 0x0000008000007812 */ /* 0x000fce00078ef805 */
.L_x_27917:
[----:B------:R-:W-:Y:S05]  /*90c0*/  BSYNC.RECONVERGENT B0 ;  /* 0x0000000000007941 */ /* 0x000fea0003800200 */
.L_x_27916:
[----:B------:R0:W-:Y:S01]  /*90d0*/  STG.E.U8 desc[UR36][R2.64], R0 ;  /* 0x0000000002007986 */ /* 0x0001e2000c101124 */
[----:B------:R-:W-:Y:S05]  /*90e0*/  BRA `(.L_x_27905) ;  /* 0x0000000800147947 */ /* 0x000fea0003800000 */
.L_x_27914:
        /* <DEDUP_REMOVED lines=18> */
.L_x_27921:
[----:B------:R-:W-:-:S04]  /*9210*/  SHF.R.U32.HI R5, RZ, 0x18, R5 ;  /* 0x00000018ff057819 */ /* 0x000fc80000011605 */
[----:B------:R-:W-:-:S07]  /*9220*/  LOP3.LUT R0, R0, 0x80, R5, 0xf8, !PT ;  /* 0x0000008000007812 */ /* 0x000fce00078ef805 */
.L_x_27920:
[----:B------:R-:W-:Y:S05]  /*9230*/  BSYNC.RECONVERGENT B0 ;  /* 0x0000000000007941 */ /* 0x000fea0003800200 */
.L_x_27919:
[----:B------:R0:W-:Y:S01]  /*9240*/  STG.E.U8 desc[UR36][R2.64], R0 ;  /* 0x0000000002007986 */ /* 0x0001e2000c101124 */
[----:B------:R-:W-:Y:S05]  /*9250*/  BRA `(.L_x_27905) ;  /* 0x0000000400b87947 */ /* 0x000fea0003800000 */
.L_x_27913:
        /* <DEDUP_REMOVED lines=22> */
.L_x_27923:
[----:B------:R-:W-:-:S06]  /*93c0*/  HADD2.F32 R5, -RZ, R5.H0_H0 ;  /* 0x20000005ff057230 */ /* 0x000fcc0000004100 */
[----:B------:R-:W0:Y:S02]  /*93d0*/  F2I.U64.TRUNC R4, R5 ;  /* 0x0000000500047311 */ /* 0x000e24000020d800 */
[----:B0-----:R0:W-:Y:S01]  /*93e0*/  STG.E.64 desc[UR36][R2.64], R4 ;  /* 0x0000000402007986 */ /* 0x0011e2000c101b24 */
[----:B------:R-:W-:Y:S05]  /*93f0*/  BRA `(.L_x_27905) ;  /* 0x0000000400507947 */ /* 0x000fea0003800000 */
.L_x_27922:
[----:B------:R-:W-:-:S06]  /*9400*/  HADD2.F32 R5, -RZ, R5.H0_H0 ;  /* 0x20000005ff057230 */ /* 0x000fcc0000004100 */
[----:B------:R-:W0:Y:S02]  /*9410*/  F2I.FTZ.U32.TRUNC.NTZ R5, R5 ;  /* 0x0000000500057305 */ /* 0x000e24000021f000 */
[----:B0-----:R0:W-:Y:S01]  /*9420*/  STG.E desc[UR36][R2.64], R5 ;  /* 0x0000000502007986 */ /* 0x0011e2000c101924 */
[----:B------:R-:W-:Y:S05]  /*9430*/  BRA `(.L_x_27905) ;  /* 0x0000000400407947 */ /* 0x000fea0003800000 */
.L_x_27912:
        /* <DEDUP_REMOVED lines=11> */
.L_x_27925:
[----:B------:R-:W-:Y:S01]  /*94f0*/  HADD2.F32 R5, -RZ, R5.H0_H0 ;  /* 0x20000005ff057230 */ /* 0x000fe20000004100 */
[----:B------:R-:W-:-:S04]  /*9500*/  CS2R R6, SRZ ;  /* 0x0000000000067805 */ /* 0x000fc8000001ff00 */
[----:B------:R-:W-:-:S06]  /*9510*/  FMUL.FTZ R5, R5, 1 ;  /* 0x3f80000005057820 */ /* 0x000fcc0000410000 */
[----:B------:R-:W0:Y:S02]  /*9520*/  F2F.F64.F32 R4, R5 ;  /* 0x0000000500047310 */ /* 0x000e240000201800 */
[----:B0-----:R0:W-:Y:S01]  /*9530*/  STG.E.128 desc[UR36][R2.64], R4 ;  /* 0x0000000402007986 */ /* 0x0011e2000c101d24 */
[----:B------:R-:W-:Y:S05]  /*9540*/  BRA `(.L_x_27905) ;  /* 0x0000000000fc7947 */ /* 0x000fea0003800000 */
.L_x_27924:
[----:B------:R-:W-:-:S09]  /*9550*/  UISETP.NE.AND UP0, UPT, UR4, 0xf, UPT ;  /* 0x0000000f0400788c */ /* 0x000fd2000bf05270 */
[----:B------:R-:W-:Y:S05]  /*9560*/  BRA.U !UP0, `(.L_x_27926) ;  /* 0x0000000108e87547 */ /* 0x000fea000b800000 */
[----:B------:R-:W-:-:S09]  /*9570*/  UISETP.NE.AND UP0, UPT, UR4, 0x17, UPT ;  /* 0x000000170400788c */ /* 0x000fd2000bf05270 */
[----:B------:R-:W-:Y:S05]  /*9580*/  BRA.U !UP0, `(.L_x_27927) ;  /* 0x0000000108907547 */ /* 0x000fea000b800000 */
[----:B------:R-:W-:-:S09]  /*9590*/  UISETP.NE.AND UP0, UPT, UR4, 0x18, UPT ;  /* 0x000000180400788c */ /* 0x000fd2000bf05270 */
[----:B------:R-:W-:Y:S05]  /*95a0*/  BRA.U !UP0, `(.L_x_27928) ;  /* 0x0000000108447547 */ /* 0x000fea000b800000 */
.L_x_27904:
        /* <DEDUP_REMOVED lines=16> */
.L_x_27929:
[----:B------:R-:W-:Y:S05]  /*96b0*/  BRA `(.L_x_27905) ;  /* 0x0000000000a07947 */ /* 0x000fea0003800000 */
.L_x_27928:
        /* <DEDUP_REMOVED lines=13> */
.L_x_27931:
[----:B------:R-:W-:Y:S05]  /*9790*/  BSYNC.RECONVERGENT B0 ;  /* 0x0000000000007941 */ /* 0x000fea0003800200 */
.L_x_27930:
[----:B------:R-:W-:-:S05]  /*97a0*/  LOP3.LUT R5, R0, 0x80, R5, 0xf8, !PT ;  /* 0x0000008000057812 */ /* 0x000fca00078ef805 */
[----:B------:R0:W-:Y:S01]  /*97b0*/  STG.E.U8 desc[UR36][R2.64], R5 ;  /* 0x0000000502007986 */ /* 0x0001e2000c101124 */
[----:B------:R-:W-:Y:S05]  /*97c0*/  BRA `(.L_x_27905) ;  /* 0x00000000005c7947 */ /* 0x000fea0003800000 */
.L_x_27927:
        /* <DEDUP_REMOVED lines=12> */
.L_x_27933:
[----:B-----5:R-:W-:Y:S01]  /*9890*/  IMAD.MOV.U32 R0, RZ, RZ, 0x7f ;  /* 0x0000007fff007424 */ /* 0x020fe200078e00ff */
[----:B------:R-:W-:-:S04]  /*98a0*/  ISETP.GT.U32.AND P0, PT, R4, 0x7f800000, PT ;  /* 0x7f8000000400780c */ /* 0x000fc80003f04070 */
[----:B------:R-:W-:-:S09]  /*98b0*/  SEL R0, R0, 0x7c, P0 ;  /* 0x0000007c00007807 */ /* 0x000fd20000000000 */
.L_x_27934:
[----:B------:R-:W-:Y:S05]  /*98c0*/  BSYNC.RECONVERGENT B0 ;  /* 0x0000000000007941 */ /* 0x000fea0003800200 */
.L_x_27932:
[----:B------:R-:W-:-:S04]  /*98d0*/  SHF.R.U32.HI R5, RZ, 0x18, R5 ;  /* 0x00000018ff057819 */ /* 0x000fc80000011605 */
[----:B------:R-:W-:-:S05]  /*98e0*/  LOP3.LUT R5, R0, 0x80, R5, 0xf8, !PT ;  /* 0x0000008000057812 */ /* 0x000fca00078ef805 */
[----:B------:R0:W-:Y:S01]  /*98f0*/  STG.E.U8 desc[UR36][R2.64], R5 ;  /* 0x0000000502007986 */ /* 0x0001e2000c101124 */
[----:B------:R-:W-:Y:S05]  /*9900*/  BRA `(.L_x_27905) ;  /* 0x00000000000c7947 */ /* 0x000fea0003800000 */
.L_x_27926:
[----:B-----5:R-:W-:-:S05]  /*9910*/  HADD2.F32 R0, -RZ, R5.H0_H0 ;  /* 0x20000005ff007230 */ /* 0x020fca0000004100 */
[----:B------:R-:W-:-:S05]  /*9920*/  F2FP.BF16.F32.PACK_AB R0, RZ, R0 ;  /* 0x00000000ff00723e */ /* 0x000fca00000010ff */
[----:B------:R0:W-:Y:S02]  /*9930*/  STG.E.U16 desc[UR36][R2.64], R0 ;  /* 0x0000000002007986 */ /* 0x0001e4000c101524 */
.L_x_27905:
[----:B------:R-:W-:-:S07]  /*9940*/  VIADD R17, R17, 0x80 ;  /* 0x0000008011117836 */ /* 0x000fce0000000000 */
.L_x_27864:
[----:B------:R-:W-:Y:S05]  /*9950*/  BSYNC.RECONVERGENT B6 ;  /* 0x0000000000067941 */ /* 0x000fea0003800200 */
.L_x_27863:
        /* <DEDUP_REMOVED lines=306> */
.L_x_27935:
        /* <DEDUP_REMOVED lines=20> */
.L_x_27939:
[----:B------:R-:W2:Y:S02]  /*adc0*/  LDG.E.U8 R2, desc[UR36][R2.64] ;  /* 0x0000002402027981 */ /* 0x000ea4000c1e1100 */
[----:B--2---:R-:W-:-:S04]  /*add0*/  I2FP.F32.U32 R0, R2 ;  /* 0x0000000200007245 */ /* 0x004fc80000201000 */
[----:B------:R-:W-:Y:S01]  /*ade0*/  F2FP.F16.F32.PACK_AB R0, RZ, R0 ;  /* 0x00000000ff00723e */ /* 0x000fe200000000ff */
[----:B------:R-:W-:Y:S06]  /*adf0*/  BRA `(.L_x_27941) ;  /* 0x0000000c009c7947 */ /* 0x000fec0003800000 */
.L_x_27938:
        /* <DEDUP_REMOVED lines=10> */
.L_x_27943:
[----:B------:R-:W2:Y:S02]  /*aea0*/  LDG.E R2, desc[UR36][R2.64] ;  /* 0x0000002402027981 */ /* 0x000ea4000c1e1900 */
[----:B--2---:R-:W-:-:S04]  /*aeb0*/  I2FP.F32.S32 R0, R2 ;  /* 0x0000000200007245 */ /* 0x004fc80000201400 */
[----:B------:R-:W-:Y:S01]  /*aec0*/  F2FP.F16.F32.PACK_AB R0, RZ, R0 ;  /* 0x00000000ff00723e */ /* 0x000fe200000000ff */
[----:B------:R-:W-:Y:S06]  /*aed0*/  BRA `(.L_x_27941) ;  /* 0x0000000c00647947 */ /* 0x000fec0003800000 */
.L_x_27942:
[----:B------:R-:W2:Y:S02]  /*aee0*/  LDG.E.U16 R2, desc[UR36][R2.64] ;  /* 0x0000002402027981 */ /* 0x000ea4000c1e1500 */
[----:B--2---:R-:W0:Y:S02]  /*aef0*/  I2F.S16 R0, R2 ;  /* 0x0000000200007306 */ /* 0x004e240000101400 */
[----:B0-----:R-:W-:Y:S01]  /*af00*/  F2FP.F16.F32.PACK_AB R0, RZ, R0 ;  /* 0x00000000ff00723e */ /* 0x001fe200000000ff */
[----:B------:R-:W-:Y:S06]  /*af10*/  BRA `(.L_x_27941) ;  /* 0x0000000c00547947 */ /* 0x000fec0003800000 */
.L_x_27937:
        /* <DEDUP_REMOVED lines=9> */
.L_x_27945:
[----:B------:R1:W5:Y:S01]  /*afb0*/  LDG.E.U16 R0, desc[UR36][R2.64] ;  /* 0x0000002402007981 */ /* 0x000362000c1e1500 */
[----:B------:R-:W-:Y:S05]  /*afc0*/  BRA `(.L_x_27941) ;  /* 0x0000000c00287947 */ /* 0x000fea0003800000 */
.L_x_27944:
        /* <DEDUP_REMOVED lines=9> */
.L_x_27947:
[----:B------:R0:W5:Y:S01]  /*b060*/  LDG.E.U16 R0, desc[UR36][R2.64] ;  /* 0x0000002402007981 */ /* 0x000162000c1e1500 */
[----:B------:R-:W-:Y:S05]  /*b070*/  BRA `(.L_x_27941) ;  /* 0x0000000800fc7947 */ /* 0x000fea0003800000 */
.L_x_27946:
        /* <DEDUP_REMOVED lines=12> */
.L_x_27936:
        /* <DEDUP_REMOVED lines=13> */
.L_x_27950:
        /* <DEDUP_REMOVED lines=12> */
.L_x_27949:
        /* <DEDUP_REMOVED lines=27> */
.L_x_27952:
        /* <DEDUP_REMOVED lines=13> */
.L_x_27951:
[----:B------:R-:W2:Y:S02]  /*b550*/  LDG.E.U16 R0, desc[UR36][R2.64] ;  /* 0x0000002402007981 */ /* 0x000ea4000c1e1500 */
[----:B--2---:R-:W-:-:S04]  /*b560*/  SHF.L.U32 R0, R0, 0x10, RZ ;  /* 0x0000001000007819 */ /* 0x004fc800000006ff */
[----:B------:R-:W-:Y:S01]  /*b570*/  F2FP.F16.F32.PACK_AB R0, RZ, R0 ;  /* 0x00000000ff00723e */ /* 0x000fe200000000ff */
[----:B------:R-:W-:Y:S06]  /*b580*/  BRA `(.L_x_27941) ;  /* 0x0000000400b87947 */ /* 0x000fec0003800000 */
.L_x_27948:
        /* <DEDUP_REMOVED lines=12> */
.L_x_27955:
        /* <DEDUP_REMOVED lines=21> */
.L_x_27959:
[----:B------:R-:W-:Y:S05]  /*b7a0*/  BSYNC.RECONVERGENT B1 ;  /* 0x0000000000017941 */ /* 0x000fea0003800200 */
.L_x_27958:
[----:B------:R-:W-:Y:S01]  /*b7b0*/  IMAD.SHL.U32 R0, R0, 0x100000, RZ ;  /* 0x0010000000007824 */ /* 0x000fe200078e00ff */
[----:B------:R-:W-:-:S04]  /*b7c0*/  LEA R2, R2, 0x3b800000, 0x17 ;  /* 0x3b80000002027811 */ /* 0x000fc800078eb8ff */
[----:B------:R-:W-:-:S07]  /*b7d0*/  LOP3.LUT R0, R2, R0, R7, 0xfe, !PT ;  /* 0x0000000002007212 */ /* 0x000fce00078efe07 */
.L_x_27957:
[----:B------:R-:W-:Y:S05]  /*b7e0*/  BSYNC.RECONVERGENT B0 ;  /* 0x0000000000007941 */ /* 0x000fea0003800200 */
.L_x_27956:
[----:B------:R-:W-:Y:S01]  /*b7f0*/  F2FP.F16.F32.PACK_AB R0, RZ, R0 ;  /* 0x00000000ff00723e */ /* 0x000fe200000000ff */
[----:B------:R-:W-:Y:S06]  /*b800*/  BRA `(.L_x_27941) ;  /* 0x0000000400187947 */ /* 0x000fec0003800000 */
.L_x_27954:
        /* <DEDUP_REMOVED lines=21> */
.L_x_27963:
[----:B------:R-:W-:Y:S05]  /*b960*/  BSYNC.RECONVERGENT B1 ;  /* 0x0000000000017941 */ /* 0x000fea0003800200 */
.L_x_27962:
[----:B------:R-:W-:Y:S01]  /*b970*/  IMAD.SHL.U32 R0, R0, 0x200000, RZ ;  /* 0x0020000000007824 */ /* 0x000fe200078e00ff */
[----:B------:R-:W-:-:S04]  /*b980*/  LEA R2, R2, 0x37800000, 0x17 ;  /* 0x3780000002027811 */ /* 0x000fc800078eb8ff */
[----:B------:R-:W-:-:S07]  /*b990*/  LOP3.LUT R0, R2, R0, R7, 0xfe, !PT ;  /* 0x0000000002007212 */ /* 0x000fce00078efe07 */
.L_x_27961:
[----:B------:R-:W-:Y:S05]  /*b9a0*/  BSYNC.RECONVERGENT B0 ;  /* 0x0000000000007941 */ /* 0x000fea0003800200 */
.L_x_27960:
[----:B------:R-:W-:Y:S01]  /*b9b0*/  F2FP.F16.F32.PACK_AB R0, RZ, R0 ;  /* 0x00000000ff00723e */ /* 0x000fe200000000ff */
[----:B------:R-:W-:Y:S06]  /*b9c0*/  BRA `(.L_x_27941) ;  /* 0x0000000000a87947 */ /* 0x000fec0003800000 */
.L_x_27953:
        /* <DEDUP_REMOVED lines=14> */
.L_x_27967:
[----:B------:R-:W-:Y:S05]  /*bab0*/  BSYNC.RECONVERGENT B0 ;  /* 0x0000000000007941 */ /* 0x000fea0003800200 */
.L_x_27966:
[----:B------:R-:W-:Y:S01]  /*bac0*/  F2FP.F16.F32.PACK_AB R0, RZ, R0 ;  /* 0x00000000ff00723e */ /* 0x000fe200000000ff */
[----:B------:R-:W-:Y:S06]  /*bad0*/  BRA `(.L_x_27941) ;  /* 0x0000000000647947 */ /* 0x000fec0003800000 */
.L_x_27940:
        /* <DEDUP_REMOVED lines=16> */
.L_x_27968:
[----:B------:R-:W-:Y:S01]  /*bbe0*/  PRMT R0, RZ, 0x7610, R0 ;  /* 0x00007610ff007816 */ /* 0x000fe20000000000 */
[----:B------:R-:W-:Y:S06]  /*bbf0*/  BRA `(.L_x_27941) ;  /* 0x00000000001c7947 */ /* 0x000fec0003800000 */
.L_x_27965:
[----:B------:R-:W2:Y:S02]  /*bc00*/  LDG.E.64 R2, desc[UR36][R2.64] ;  /* 0x0000002402027981 */ /* 0x000ea4000c1e1b00 */
[----:B--2---:R-:W0:Y:S02]  /*bc10*/  I2F.U64 R0, R2 ;  /* 0x0000000200007312 */ /* 0x004e240000301000 */
[----:B0-----:R-:W-:Y:S01]  /*bc20*/  F2FP.F16.F32.PACK_AB R0, RZ, R0 ;  /* 0x00000000ff00723e */ /* 0x001fe200000000ff */
[----:B------:R-:W-:Y:S06]  /*bc30*/  BRA `(.L_x_27941) ;  /* 0x00000000000c7947 */ /* 0x000fec0003800000 */
.L_x_27964:
[----:B------:R-:W2:Y:S02]  /*bc40*/  LDG.E R2, desc[UR36][R2.64] ;  /* 0x0000002402027981 */ /* 0x000ea4000c1e1900 */
[----:B--2---:R-:W-:-:S04]  /*bc50*/  I2FP.F32.U32 R0, R2 ;  /* 0x0000000200007245 */ /* 0x004fc80000201000 */
[----:B------:R-:W-:-:S07]  /*bc60*/  F2FP.F16.F32.PACK_AB R0, RZ, R0 ;  /* 0x00000000ff00723e */ /* 0x000fce00000000ff */
.L_x_27941:
        /* <DEDUP_REMOVED lines=12> */
.L_x_27969:
        /* <DEDUP_REMOVED lines=13> */
.L_x_27973:
[----:B------:R-:W-:-:S06]  /*be00*/  HADD2.F32 R3, -RZ, R19.H0_H0 ;  /* 0x20000013ff037230 */ /* 0x000fcc0000004100 */
[----:B------:R-:W0:Y:S02]  /*be10*/  F2I.S64.TRUNC R2, R3 ;  /* 0x0000000300027311 */ /* 0x000e24000020d900 */
[----:B0-----:R-:W-:Y:S01]  /*be20*/  STG.E.U8 desc[UR36][R16.64], R2 ;  /* 0x0000000210007986 */ /* 0x001fe2000c101124 */
[----:B------:R-:W-:Y:S05]  /*be30*/  EXIT ;  /* 0x000000000000794d */ /* 0x000fea0003800000 */
.L_x_27972:
        /* <DEDUP_REMOVED lines=10> */
.L_x_27976:
[----:B------:R-:W-:-:S06]  /*bee0*/  HADD2.F32 R19, -RZ, R19.H0_H0 ;  /* 0x20000013ff137230 */ /* 0x000fcc0000004100 */
[----:B------:R-:W0:Y:S02]  /*bef0*/  F2I.FTZ.TRUNC.NTZ R19, R19 ;  /* 0x0000001300137305 */ /* 0x000e24000021f100 */
[----:B0-----:R-:W-:Y:S01]  /*bf00*/  STG.E desc[UR36][R16.64], R19 ;  /* 0x0000001310007986 */ /* 0x001fe2000c101924 */
[----:B------:R-:W-:Y:S05]  /*bf10*/  EXIT ;  /* 0x000000000000794d */ /* 0x000fea0003800000 */
.L_x_27975:
[----:B------:R-:W-:-:S06]  /*bf20*/  HADD2.F32 R19, -RZ, R19.H0_H0 ;  /* 0x20000013ff137230 */ /* 0x000fcc0000004100 */
[----:B------:R-:W0:Y:S02]  /*bf30*/  F2I.FTZ.TRUNC.NTZ R19, R19 ;  /* 0x0000001300137305 */ /* 0x000e24000021f100 */
[----:B0-----:R-:W-:Y:S01]  /*bf40*/  STG.E.U16 desc[UR36][R16.64], R19 ;  /* 0x0000001310007986 */ /* 0x001fe2000c101524 */
[----:B------:R-:W-:Y:S05]  /*bf50*/  EXIT ;  /* 0x000000000000794d */ /* 0x000fea0003800000 */
.L_x_27971:
        /* <DEDUP_REMOVED lines=9> */
.L_x_27978:
[----:B------:R-:W-:Y:S01]  /*bff0*/  STG.E.U16 desc[UR36][R16.64], R19 ;  /* 0x0000001310007986 */ /* 0x000fe2000c101524 */
[----:B------:R-:W-:Y:S05]  /*c000*/  EXIT ;  /* 0x000000000000794d */ /* 0x000fea0003800000 */
.L_x_27977:
        /* <DEDUP_REMOVED lines=10> */
.L_x_27980:
[----:B-----5:R-:W-:-:S05]  /*c0b0*/  HADD2.F32 R0, -RZ, R19.H0_H0 ;  /* 0x20000013ff007230 */ /* 0x020fca0000004100 */
[----:B------:R-:W-:-:S04]  /*c0c0*/  F2FP.F16.F32.PACK_AB R0, RZ, R0 ;  /* 0x00000000ff00723e */ /* 0x000fc800000000ff */
[----:B------:R-:W-:-:S05]  /*c0d0*/  PRMT R0, R0, 0x5410, RZ ;  /* 0x0000541000007816 */ /* 0x000fca00000000ff */
[----:B------:R-:W-:Y:S01]  /*c0e0*/  STG.E desc[UR36][R16.64], R0 ;  /* 0x0000000010007986 */ /* 0x000fe2000c101924 */
[----:B------:R-:W-:Y:S05]  /*c0f0*/  EXIT ;  /* 0x000000000000794d */ /* 0x000fea0003800000 */
.L_x_27979:
[----:B------:R-:W-:-:S05]  /*c100*/  HADD2.F32 R2, -RZ, R19.H0_H0 ;  /* 0x20000013ff027230 */ /* 0x000fca0000004100 */
[----:B------:R-:W-:-:S06]  /*c110*/  FMUL.FTZ R2, R2, 1 ;  /* 0x3f80000002027820 */ /* 0x000fcc0000410000 */
[----:B------:R-:W0:Y:S02]  /*c120*/  F2F.F64.F32 R2, R2 ;  /* 0x0000000200027310 */ /* 0x000e240000201800 */
[----:B0-----:R-:W-:Y:S01]  /*c130*/  STG.E.64 desc[UR36][R16.64], R2 ;  /* 0x0000000210007986 */ /* 0x001fe2000c101b24 */
[----:B------:R-:W-:Y:S05]  /*c140*/  EXIT ;  /* 0x000000000000794d */ /* 0x000fea0003800000 */
.L_x_27970:
        /* <DEDUP_REMOVED lines=14> */
.L_x_27984:
        /* <DEDUP_REMOVED lines=17> */
.L_x_27987:
[----:B------:R-:W-:-:S04]  /*c340*/  SHF.R.U32.HI R3, RZ, 0x18, R3 ;  /* 0x00000018ff037819 */ /* 0x000fc80000011603 */
[----:B------:R-:W-:-:S04]  /*c350*/  LOP3.LUT R0, R0, 0x80, R3, 0xf8, !PT ;  /* 0x0000008000007812 */ /* 0x000fc800078ef803 */
[----:B------:R-:W-:-:S07]  /*c360*/  PRMT R8, R0, 0x7610, R8 ;  /* 0x0000761000087816 */ /* 0x000fce0000000008 */
.L_x_27986:
[----:B------:R-:W-:Y:S05]  /*c370*/  BSYNC.RECONVERGENT B0 ;  /* 0x0000000000007941 */ /* 0x000fea0003800200 */
.L_x_27985:
[----:B------:R-:W-:Y:S01]  /*c380*/  STG.E.U8 desc[UR36][R16.64], R8 ;  /* 0x0000000810007986 */ /* 0x000fe2000c101124 */
[----:B------:R-:W-:Y:S05]  /*c390*/  EXIT ;  /* 0x000000000000794d */ /* 0x000fea0003800000 */
.L_x_27983:
        /* <DEDUP_REMOVED lines=17> */
.L_x_27990:
[----:B------:R-:W-:-:S04]  /*c4b0*/  SHF.R.U32.HI R3, RZ, 0x18, R3 ;  /* 0x00000018ff037819 */ /* 0x000fc80000011603 */
[----:B------:R-:W-:-:S04]  /*c4c0*/  LOP3.LUT R0, R0, 0x80, R3, 0xf8, !PT ;  /* 0x0000008000007812 */ /* 0x000fc800078ef803 */
[----:B------:R-:W-:-:S07]  /*c4d0*/  PRMT R8, R0, 0x7610, R8 ;  /* 0x0000761000087816 */ /* 0x000fce0000000008 */
.L_x_27989:
[----:B------:R-:W-:Y:S05]  /*c4e0*/  BSYNC.RECONVERGENT B0 ;  /* 0x0000000000007941 */ /* 0x000fea0003800200 */
.L_x_27988:
[----:B------:R-:W-:Y:S01]  /*c4f0*/  STG.E.U8 desc[UR36][R16.64], R8 ;  /* 0x0000000810007986 */ /* 0x000fe2000c101124 */
[----:B------:R-:W-:Y:S05]  /*c500*/  EXIT ;  /* 0x000000000000794d */ /* 0x000fea0003800000 */
.L_x_27982:
        /* <DEDUP_REMOVED lines=22> */
.L_x_27992:
[----:B------:R-:W-:-:S06]  /*c670*/  HADD2.F32 R2, -RZ, R19.H0_H0 ;  /* 0x20000013ff027230 */ /* 0x000fcc0000004100 */
[----:B------:R-:W0:Y:S02]  /*c680*/  F2I.U64.TRUNC R2, R2 ;  /* 0x0000000200027311 */ /* 0x000e24000020d800 */
[----:B0-----:R-:W-:Y:S01]  /*c690*/  STG.E.64 desc[UR36][R16.64], R2 ;  /* 0x0000000210007986 */ /* 0x001fe2000c101b24 */
[----:B------:R-:W-:Y:S05]  /*c6a0*/  EXIT ;  /* 0x000000000000794d */ /* 0x000fea0003800000 */
.L_x_27991:
[----:B------:R-:W-:-:S06]  /*c6b0*/  HADD2.F32 R19, -RZ, R19.H0_H0 ;  /* 0x20000013ff137230 */ /* 0x000fcc0000004100 */
[----:B------:R-:W0:Y:S02]  /*c6c0*/  F2I.FTZ.U32.TRUNC.NTZ R19, R19 ;  /* 0x0000001300137305 */ /* 0x000e24000021f000 */
[----:B0-----:R-:W-:Y:S01]  /*c6d0*/  STG.E desc[UR36][R16.64], R19 ;  /* 0x0000001310007986 */ /* 0x001fe2000c101924 */
[----:B------:R-:W-:Y:S05]  /*c6e0*/  EXIT ;  /* 0x000000000000794d */ /* 0x000fea0003800000 */
.L_x_27981:
        /* <DEDUP_REMOVED lines=11> */
.L_x_27994:
[----:B------:R-:W-:Y:S01]  /*c7a0*/  HADD2.F32 R19, -RZ, R19.H0_H0 ;  /* 0x20000013ff137230 */ /* 0x000fe20000004100 */
[----:B------:R-:W-:-:S04]  /*c7b0*/  CS2R R6, SRZ ;  /* 0x0000000000067805 */ /* 0x000fc8000001ff00 */
[----:B------:R-:W-:-:S06]  /*c7c0*/  FMUL.FTZ R4, R19, 1 ;  /* 0x3f80000013047820 */ /* 0x000fcc0000410000 */
[----:B------:R-:W0:Y:S02]  /*c7d0*/  F2F.F64.F32 R4, R4 ;  /* 0x0000000400047310 */ /* 0x000e240000201800 */
[----:B0-----:R-:W-:Y:S01]  /*c7e0*/  STG.E.128 desc[UR36][R16.64], R4 ;  /* 0x0000000410007986 */ /* 0x001fe2000c101d24 */
[----:B------:R-:W-:Y:S05]  /*c7f0*/  EXIT ;  /* 0x000000000000794d */ /* 0x000fea0003800000 */
.L_x_27993:
[----:B------:R-:W-:-:S09]  /*c800*/  UISETP.NE.AND UP0, UPT, UR4, 0xf, UPT ;  /* 0x0000000f0400788c */ /* 0x000fd2000bf05270 */
[----:B------:R-:W-:Y:S05]  /*c810*/  BRA.U !UP0, `(.L_x_27995) ;  /* 0x0000000108e87547 */ /* 0x000fea000b800000 */
[----:B------:R-:W-:-:S09]  /*c820*/  UISETP.NE.AND UP0, UPT, UR4, 0x17, UPT ;  /* 0x000000170400788c */ /* 0x000fd2000bf05270 */
[----:B------:R-:W-:Y:S05]  /*c830*/  BRA.U !UP0, `(.L_x_27996) ;  /* 0x0000000108907547 */ /* 0x000fea000b800000 */
[----:B------:R-:W-:-:S09]  /*c840*/  UISETP.NE.AND UP0, UPT, UR4, 0x18, UPT ;  /* 0x000000180400788c */ /* 0x000fd2000bf05270 */
[----:B------:R-:W-:Y:S05]  /*c850*/  BRA.U !UP0, `(.L_x_27997) ;  /* 0x0000000108447547 */ /* 0x000fea000b800000 */
.L_x_27974:
        /* <DEDUP_REMOVED lines=16> */
.L_x_27998:
[----:B------:R-:W-:Y:S05]  /*c960*/  EXIT ;  /* 0x000000000000794d */ /* 0x000fea0003800000 */
.L_x_27997:
        /* <DEDUP_REMOVED lines=13> */
.L_x_28000:
[----:B------:R-:W-:Y:S05]  /*ca40*/  BSYNC.RECONVERGENT B0 ;  /* 0x0000000000007941 */ /* 0x000fea0003800200 */
.L_x_27999:
[----:B------:R-:W-:-:S05]  /*ca50*/  LOP3.LUT R3, R0, 0x80, R3, 0xf8, !PT ;  /* 0x0000008000037812 */ /* 0x000fca00078ef803 */
[----:B------:R-:W-:Y:S01]  /*ca60*/  STG.E.U8 desc[UR36][R16.64], R3 ;  /* 0x0000000310007986 */ /* 0x000fe2000c101124 */
[----:B------:R-:W-:Y:S05]  /*ca70*/  EXIT ;  /* 0x000000000000794d */ /* 0x000fea0003800000 */
.L_x_27996:
        /* <DEDUP_REMOVED lines=12> */
.L_x_28002:
[----:B-----5:R-:W-:Y:S01]  /*cb40*/  HFMA2 R0, -RZ, RZ, 0, 7.569789886474609375e-06 ;  /* 0x0000007fff007431 */ /* 0x020fe200000001ff */
[----:B------:R-:W-:-:S04]  /*cb50*/  ISETP.GT.U32.AND P0, PT, R2, 0x7f800000, PT ;  /* 0x7f8000000200780c */ /* 0x000fc80003f04070 */
[----:B------:R-:W-:-:S09]  /*cb60*/  SEL R0, R0, 0x7c, P0 ;  /* 0x0000007c00007807 */ /* 0x000fd20000000000 */
.L_x_28003:
[----:B------:R-:W-:Y:S05]  /*cb70*/  BSYNC.RECONVERGENT B0 ;  /* 0x0000000000007941 */ /* 0x000fea0003800200 */
.L_x_28001:
[----:B------:R-:W-:-:S04]  /*cb80*/  SHF.R.U32.HI R3, RZ, 0x18, R3 ;  /* 0x00000018ff037819 */ /* 0x000fc80000011603 */
[----:B------:R-:W-:-:S05]  /*cb90*/  LOP3.LUT R3, R0, 0x80, R3, 0xf8, !PT ;  /* 0x0000008000037812 */ /* 0x000fca00078ef803 */
[----:B------:R-:W-:Y:S01]  /*cba0*/  STG.E.U8 desc[UR36][R16.64], R3 ;  /* 0x0000000310007986 */ /* 0x000fe2000c101124 */
[----:B------:R-:W-:Y:S05]  /*cbb0*/  EXIT ;  /* 0x000000000000794d */ /* 0x000fea0003800000 */
.L_x_27995:
[----:B-----5:R-:W-:-:S05]  /*cbc0*/  HADD2.F32 R0, -RZ, R19.H0_H0 ;  /* 0x20000013ff007230 */ /* 0x020fca0000004100 */
[----:B------:R-:W-:-:S05]  /*cbd0*/  F2FP.BF16.F32.PACK_AB R0, RZ, R0 ;  /* 0x00000000ff00723e */ /* 0x000fca00000010ff */
[----:B------:R-:W-:Y:S01]  /*cbe0*/  STG.E.U16 desc[UR36][R16.64], R0 ;  /* 0x0000000010007986 */ /* 0x000fe2000c101524 */
[----:B------:R-:W-:Y:S05]  /*cbf0*/  EXIT ;  /* 0x000000000000794d */ /* 0x000fea0003800000 */
.L_x_28004:
        /* <DEDUP_REMOVED lines=16> */
.L_x_41128:


//--------------------- .text._ZN2at6native27unrolled_elementwise_kernelINS0_13AUnaryFunctorIN3c104HalfES4_S4_ZZZNS0_19maximum_kernel_cudaERNS_18TensorIteratorBaseEENKUlvE0_clEvENKUlvE1_clEvEUlS4_S4_E_EESt5arrayIPcLm2EELi4E23TrivialOffsetCalculatorILi1EjESF_NS0_6memory12LoadWithCastILi1EEENSG_13StoreWithCastILi1EEEEEviT_T0_T2_T3_T4_T5_ --------------------------
	.section	.text._ZN2at6native27unrolled_elementwise_kernelINS0_13AUnaryFunctorIN3c104HalfES4_S4_ZZZNS0_19maximum_kernel_cudaERNS_18TensorIteratorBaseEENKUlvE0_clEvENKUlvE1_clEvEUlS4_S4_E_EESt5arrayIPcLm2EELi4E23TrivialOffsetCalculatorILi1EjESF_NS0_6memory12LoadWithCastILi1EEENSG_13StoreWithCastILi1EEEEEviT_T0_T2_T3_T4_T5_,"ax",@progbits
	.align	128
        .global         _ZN2at6native27unrolled_elementwise_kernelINS0_13AUnaryFunctorIN3c104HalfES4_S4_ZZZNS0_19maximum_kernel_cudaERNS_18TensorIteratorBaseEENKUlvE0_clEvENKUlvE1_clEvEUlS4_S4_E_EESt5arrayIPcLm2EELi4E23TrivialOffsetCalculatorILi1EjESF_NS0_6memory12LoadWithCastILi1EEENSG_13StoreWithCastILi1EEEEEviT_T0_T2_T3_T4_T5_
        .type           _ZN2at6native27unrolled_elementwise_kernelINS0_13AUnaryFunctorIN3c104HalfES4_S4_ZZZNS0_19maximum_kernel_cudaERNS_18TensorIteratorBaseEENKUlvE0_clEvENKUlvE1_clEvEUlS4_S4_E_EESt5arrayIPcLm2EELi4E23TrivialOffsetCalculatorILi1EjESF_NS0_6memory12LoadWithCastILi1EEENSG_13StoreWithCastILi1EEEEEviT_T0_T2_T3_T4_T5_,@function
        .size           _ZN2at6native27unrolled_elementwise_kernelINS0_13AUnaryFunctorIN3c104HalfES4_S4_ZZZNS0_19maximum_kernel_cudaERNS_18TensorIteratorBaseEENKUlvE0_clEvENKUlvE1_clEvEUlS4_S4_E_EESt5arrayIPcLm2EELi4E23TrivialOffsetCalculatorILi1EjESF_NS0_6memory12LoadWithCastILi1EEENSG_13StoreWithCastILi1EEEEEviT_T0_T2_T3_T4_T5_,(.L_x_41129 - _ZN2at6native27unrolled_elementwise_kernelINS0_13AUnaryFunctorIN3c104HalfES4_S4_ZZZNS0_19maximum_kernel_cudaERNS_18TensorIteratorBaseEENKUlvE0_clEvENKUlvE1_clEvEUlS4_S4_E_EESt5arrayIPcLm2EELi4E23TrivialOffsetCalculatorILi1EjESF_NS0_6memory12LoadWithCastILi1EEENSG_13StoreWithCastILi1EEEEEviT_T0_T2_T3_T4_T5_)
        .other          _ZN2at6native27unrolled_elementwise_kernelINS0_13AUnaryFunctorIN3c104HalfES4_S4_ZZZNS0_19maximum_kernel_cudaERNS_18TensorIteratorBaseEENKUlvE0_clEvENKUlvE1_clEvEUlS4_S4_E_EESt5arrayIPcLm2EELi4E23TrivialOffsetCalculatorILi1EjESF_NS0_6memory12LoadWithCastILi1EEENSG_13StoreWithCastILi1EEEEEviT_T0_T2_T3_T4_T5_,@"STO_CUDA_ENTRY STV_DEFAULT"
_ZN2at6native27unrolled_elementwise_kernelINS0_13AUnaryFunctorIN3c104HalfES4_S4_ZZZNS0_19maximum_kernel_cudaERNS_18TensorIteratorBaseEENKUlvE0_clEvENKUlvE1_clEvEUlS4_S4_E_EESt5arrayIPcLm2EELi4E23TrivialOffsetCalculatorILi1EjESF_NS0_6memory12LoadWithCastILi1EEENSG_13StoreWithCastILi1EEEEEviT_T0_T2_T3_T4_T5_:
.text._ZN2at6native27unrolled_elementwise_kernelINS0_13AUnaryFunctorIN3c104HalfES4_S4_ZZZNS0_19maximum_kernel_cudaERNS_18TensorIteratorBaseEENKUlvE0_clEvENKUlvE1_clEvEUlS4_S4_E_EESt5arrayIPcLm2EELi4E23TrivialOffsetCalculatorILi1EjESF_NS0_6memory12LoadWithCastILi1EEENSG_13StoreWithCastILi1EEEEEviT_T0_T2_T3_T4_T5_:
        /* <DEDUP_REMOVED lines=36> */
.L_x_28010:
[----:B------:R-:W2:Y:S02]  /*0240*/  LDG.E.U8 R4, desc[UR36][R4.64] ;  /* 0x0000002404047981 */ /* 0x000ea4000c1e1100 */
[----:B--2---:R-:W-:-:S04]  /*0250*/  I2FP.F32.U32 R0, R4 ;  /* 0x0000000400007245 */ /* 0x004fc80000201000 */
[----:B------:R-:W-:-:S04]  /*0260*/  F2FP.F16.F32.PACK_AB R0, RZ, R0 ;  /* 0x00000000ff00723e */ /* 0x000fc800000000ff */
[----:B------:R-:W-:Y:S01]  /*0270*/  PRMT R22, R0, 0x7610, R22 ;  /* 0x0000761000167816 */ /* 0x000fe20000000016 */
[----:B------:R-:W-:Y:S06]  /*0280*/  BRA `(.L_x_28012) ;  /* 0x0000000c00d87947 */ /* 0x000fec0003800000 */
.L_x_28009:
        /* <DEDUP_REMOVED lines=11> */
.L_x_28014:
[----:B------:R-:W2:Y:S02]  /*0340*/  LDG.E R4, desc[UR36][R4.64] ;  /* 0x0000002404047981 */ /* 0x000ea4000c1e1900 */
[----:B--2---:R-:W-:-:S04]  /*0350*/  I2FP.F32.S32 R0, R4 ;  /* 0x0000000400007245 */ /* 0x004fc80000201400 */
[----:B------:R-:W-:-:S04]  /*0360*/  F2FP.F16.F32.PACK_AB R0, RZ, R0 ;  /* 0x00000000ff00723e */ /* 0x000fc800000000ff */
[----:B------:R-:W-:Y:S01]  /*0370*/  PRMT R22, R0, 0x7610, R22 ;  /* 0x0000761000167816 */ /* 0x000fe20000000016 */
[----:B------:R-:W-:Y:S06]  /*0380*/  BRA `(.L_x_28012) ;  /* 0x0000000c00987947 */ /* 0x000fec0003800000 */
.L_x_28013:
[----:B------:R-:W2:Y:S02]  /*0390*/  LDG.E.U16 R4, desc[UR36][R4.64] ;  /* 0x0000002404047981 */ /* 0x000ea4000c1e1500 */
[----:B--2---:R-:W0:Y:S02]  /*03a0*/  I2F.S16 R0, R4 ;  /* 0x0000000400007306 */ /* 0x004e240000101400 */
[----:B0-----:R-:W-:-:S04]  /*03b0*/  F2FP.F16.F32.PACK_AB R0, RZ, R0 ;  /* 0x00000000ff00723e */ /* 0x001fc800000000ff */
[----:B------:R-:W-:Y:S01]  /*03c0*/  PRMT R22, R0, 0x7610, R22 ;  /* 0x0000761000167816 */ /* 0x000fe20000000016 */
[----:B------:R-:W-:Y:S06]  /*03d0*/  BRA `(.L_x_28012) ;  /* 0x0000000c00847947 */ /* 0x000fec0003800000 */
.L_x_28008:
        /* <DEDUP_REMOVED lines=9> */
.L_x_28016:
[----:B------:R1:W5:Y:S01]  /*0470*/  LDG.E.U16 R22, desc[UR36][R4.64] ;  /* 0x0000002404167981 */ /* 0x000362000c1e1500 */
[----:B------:R-:W-:Y:S05]  /*0480*/  BRA `(.L_x_28012) ;  /* 0x0000000c00587947 */ /* 0x000fea0003800000 */
.L_x_28015:
        /* <DEDUP_REMOVED lines=9> */
.L_x_28018:
[----:B------:R0:W5:Y:S01]  /*0520*/  LDG.E.U16 R22, desc[UR36][R4.64] ;  /* 0x0000002404167981 */ /* 0x000162000c1e1500 */
[----:B------:R-:W-:Y:S05]  /*0530*/  BRA `(.L_x_28012) ;  /* 0x0000000c002c7947 */ /* 0x000fea0003800000 */
.L_x_28017:
        /* <DEDUP_REMOVED lines=13> */
.L_x_28007:
        /* <DEDUP_REMOVED lines=14> */
.L_x_28021:
        /* <DEDUP_REMOVED lines=13> */
.L_x_28020:
        /* <DEDUP_REMOVED lines=27> */
.L_x_28023:
        /* <DEDUP_REMOVED lines=15> */
.L_x_28022:
[----:B------:R-:W2:Y:S02]  /*0a60*/  LDG.E.U16 R0, desc[UR36][R4.64] ;  /* 0x0000002404007981 */ /* 0x000ea4000c1e1500 */
[----:B--2---:R-:W-:-:S05]  /*0a70*/  IMAD.U32 R0, R0, 0x10000, RZ ;  /* 0x0001000000007824 */ /* 0x004fca00078e00ff */
[----:B------:R-:W-:-:S04]  /*0a80*/  F2FP.F16.F32.PACK_AB R0, RZ, R0 ;  /* 0x00000000ff00723e */ /* 0x000fc800000000ff */
[----:B------:R-:W-:Y:S01]  /*0a90*/  PRMT R22, R0, 0x7610, R22 ;  /* 0x0000761000167816 */ /* 0x000fe20000000016 */
[----:B------:R-:W-:Y:S06]  /*0aa0*/  BRA `(.L_x_28012) ;  /* 0x0000000400d07947 */ /* 0x000fec0003800000 */
.L_x_28019:
        /* <DEDUP_REMOVED lines=13> */
.L_x_28026:
        /* <DEDUP_REMOVED lines=21> */
.L_x_28030:
[----:B------:R-:W-:Y:S05]  /*0cd0*/  BSYNC.RECONVERGENT B1 ;  /* 0x0000000000017941 */ /* 0x000fea0003800200 */
.L_x_28029:
[----:B------:R-:W-:Y:S01]  /*0ce0*/  IMAD.SHL.U32 R0, R0, 0x100000, RZ ;  /* 0x0010000000007824 */ /* 0x000fe200078e00ff */
[----:B------:R-:W-:-:S04]  /*0cf0*/  LEA R3, R3, 0x3b800000, 0x17 ;  /* 0x3b80000003037811 */ /* 0x000fc800078eb8ff */
[----:B------:R-:W-:-:S07]  /*0d00*/  LOP3.LUT R0, R3, R0, R7, 0xfe, !PT ;  /* 0x0000000003007212 */ /* 0x000fce00078efe07 */
.L_x_28028:
[----:B------:R-:W-:Y:S05]  /*0d10*/  BSYNC.RECONVERGENT B0 ;  /* 0x0000000000007941 */ /* 0x000fea0003800200 */
.L_x_28027:
[----:B------:R-:W-:-:S04]  /*0d20*/  F2FP.F16.F32.PACK_AB R0, RZ, R0 ;  /* 0x00000000ff00723e */ /* 0x000fc800000000ff */
[----:B------:R-:W-:Y:S01]  /*0d30*/  PRMT R22, R0, 0x7610, R22 ;  /* 0x0000761000167816 */ /* 0x000fe20000000016 */
[----:B------:R-:W-:Y:S06]  /*0d40*/  BRA `(.L_x_28012) ;  /* 0x0000000400287947 */ /* 0x000fec0003800000 */
.L_x_28025:
        /* <DEDUP_REMOVED lines=21> */
.L_x_28034:
[----:B------:R-:W-:Y:S05]  /*0ea0*/  BSYNC.RECONVERGENT B1 ;  /* 0x0000000000017941 */ /* 0x000fea0003800200 */
.L_x_28033:
[----:B------:R-:W-:Y:S01]  /*0eb0*/  IMAD.SHL.U32 R0, R0, 0x200000, RZ ;  /* 0x0020000000007824 */ /* 0x000fe200078e00ff */
[----:B------:R-:W-:-:S04]  /*0ec0*/  LEA R3, R3, 0x37800000, 0x17 ;  /* 0x3780000003037811 */ /* 0x000fc800078eb8ff */
[----:B------:R-:W-:-:S07]  /*0ed0*/  LOP3.LUT R0, R3, R0, R7, 0xfe, !PT ;  /* 0x0000000003007212 */ /* 0x000fce00078efe07 */
.L_x_28032:
[----:B------:R-:W-:Y:S05]  /*0ee0*/  BSYNC.RECONVERGENT B0 ;  /* 0x0000000000007941 */ /* 0x000fea0003800200 */
.L_x_28031:
[----:B------:R-:W-:-:S04]  /*0ef0*/  F2FP.F16.F32.PACK_AB R0, RZ, R0 ;  /* 0x00000000ff00723e */ /* 0x000fc800000000ff */
[----:B------:R-:W-:Y:S01]  /*0f00*/  PRMT R22, R0, 0x7610, R22 ;  /* 0x0000761000167816 */ /* 0x000fe20000000016 */
[----:B------:R-:W-:Y:S06]  /*0f10*/  BRA `(.L_x_28012) ;  /* 0x0000000000b47947 */ /* 0x000fec0003800000 */
.L_x_28024:
[----:B------:R-:W-:-:S09]  /*0f20*/  UISETP.NE.AND UP0, UPT, UR4, 0x1c, UPT ;  /* 0x0000001c0400788c */ /* 0x000fd2000bf05270 */
[----:B------:R-:W-:Y:S05]  /*0f30*/  BRA.U !UP0, `(.L_x_28035) ;  /* 0x00000001089c7547 */ /* 0x000fea000b800000 */
[----:B------:R-:W-:-:S09]  /*0f40*/  UISETP.NE.AND UP0, UPT, UR4, 0x1d, UPT ;  /* 0x0000001d0400788c */ /* 0x000fd2000bf05270 */
[----:B------:R-:W-:Y:S05]  /*0f50*/  BRA.U !UP0, `(.L_x_28036) ;  /* 0x0000000108807547 */ /* 0x000fea000b800000 */
[----:B------:R-:W-:-:S09]  /*0f60*/  UISETP.NE.AND UP0, UPT, UR4, 0x2c, UPT ;  /* 0x0000002c0400788c */ /* 0x000fd2000bf05270 */
[----:B------:R-:W-:Y:S05]  /*0f70*/  BRA.U !UP0, `(.L_x_28037) ;  /* 0x0000000108487547 */ /* 0x000fea000b800000 */
.L_x_28011:
        /* <DEDUP_REMOVED lines=16> */
.L_x_28038:
[----:B------:R-:W-:Y:S01]  /*1080*/  PRMT R22, RZ, 0x7610, R22 ;  /* 0x00007610ff167816 */ /* 0x000fe20000000016 */
[----:B------:R-:W-:Y:S06]  /*1090*/  BRA `(.L_x_28012) ;  /* 0x0000000000547947 */ /* 0x000fec0003800000 */
.L_x_28037:
        /* <DEDUP_REMOVED lines=8> */
.L_x_28040:
[----:B------:R-:W-:Y:S05]  /*1120*/  BSYNC.RECONVERGENT B0 ;  /* 0x0000000000007941 */ /* 0x000fea0003800200 */
.L_x_28039:
[----:B------:R-:W-:-:S04]  /*1130*/  F2FP.F16.F32.PACK_AB R0, RZ, R0 ;  /* 0x00000000ff00723e */ /* 0x000fc800000000ff */
[----:B------:R-:W-:Y:S01]  /*1140*/  PRMT R22, R0, 0x7610, R22 ;  /* 0x0000761000167816 */ /* 0x000fe20000000016 */
[----:B------:R-:W-:Y:S06]  /*1150*/  BRA `(.L_x_28012) ;  /* 0x0000000000247947 */ /* 0x000fec0003800000 */
.L_x_28036:
[----:B------:R-:W2:Y:S02]  /*1160*/  LDG.E.64 R4, desc[UR36][R4.64] ;  /* 0x0000002404047981 */ /* 0x000ea4000c1e1b00 */
[----:B--2---:R-:W0:Y:S02]  /*1170*/  I2F.U64 R0, R4 ;  /* 0x0000000400007312 */ /* 0x004e240000301000 */
[----:B0-----:R-:W-:-:S04]  /*1180*/  F2FP.F16.F32.PACK_AB R0, RZ, R0 ;  /* 0x00000000ff00723e */ /* 0x001fc800000000ff */
[----:B------:R-:W-:Y:S01]  /*1190*/  PRMT R22, R0, 0x7610, R22 ;  /* 0x0000761000167816 */ /* 0x000fe20000000016 */
[----:B------:R-:W-:Y:S06]  /*11a0*/  BRA `(.L_x_28012) ;  /* 0x0000000000107947 */ /* 0x000fec0003800000 */
.L_x_28035:
[----:B------:R-:W2:Y:S02]  /*11b0*/  LDG.E R4, desc[UR36][R4.64] ;  /* 0x0000002404047981 */ /* 0x000ea4000c1e1900 */
[----:B--2---:R-:W-:-:S04]  /*11c0*/  I2FP.F32.U32 R0, R4 ;  /* 0x0000000400007245 */ /* 0x004fc80000201000 */
[----:B------:R-:W-:-:S04]  /*11d0*/  F2FP.F16.F32.PACK_AB R0, RZ, R0 ;  /* 0x00000000ff00723e */ /* 0x000fc800000000ff */
[----:B------:R-:W-:-:S07]  /*11e0*/  PRMT R22, R0, 0x7610, R22 ;  /* 0x0000761000167816 */ /* 0x000fce0000000016 */
.L_x_28012:
[----:B------:R-:W-:-:S07]  /*11f0*/  VIADD R23, R25, 0x80 ;  /* 0x0000008019177836 */ /* 0x000fce0000000000 */
.L_x_28006:
[----:B------:R-:W-:Y:S05]  /*1200*/  BSYNC.RECONVERGENT B6 ;  /* 0x0000000000067941 */ /* 0x000fea0003800200 */
.L_x_28005:
        /* <DEDUP_REMOVED lines=26> */
.L_x_28046:
[----:B------:R-:W2:Y:S02]  /*13b0*/  LDG.E.U8 R4, desc[UR36][R4.64] ;  /* 0x0000002404047981 */ /* 0x000ea4000c1e1100 */
[----:B--2---:R-:W-:-:S04]  /*13c0*/  I2FP.F32.U32 R0, R4 ;  /* 0x0000000400007245 */ /* 0x004fc80000201000 */
[----:B------:R-:W-:-:S04]  /*13d0*/  F2FP.F16.F32.PACK_AB R0, RZ, R0 ;  /* 0x00000000ff00723e */ /* 0x000fc800000000ff */
[----:B------:R-:W-:Y:S01]  /*13e0*/  PRMT R19, R0, 0x7610, R19 ;  /* 0x0000761000137816 */ /* 0x000fe20000000013 */
[----:B------:R-:W-:Y:S06]  /*13f0*/  BRA `(.L_x_28048) ;  /* 0x0000000c00d87947 */ /* 0x000fec0003800000 */
.L_x_28045:
        /* <DEDUP_REMOVED lines=11> */
.L_x_28050:
[----:B------:R-:W2:Y:S02]  /*14b0*/  LDG.E R4, desc[UR36][R4.64] ;  /* 0x0000002404047981 */ /* 0x000ea4000c1e1900 */
[----:B--2---:R-:W-:-:S04]  /*14c0*/  I2FP.F32.S32 R0, R4 ;  /* 0x0000000400007245 */ /* 0x004fc80000201400 */
[----:B------:R-:W-:-:S04]  /*14d0*/  F2FP.F16.F32.PACK_AB R0, RZ, R0 ;  /* 0x00000000ff00723e */ /* 0x000fc800000000ff */
[----:B------:R-:W-:Y:S01]  /*14e0*/  PRMT R19, R0, 0x7610, R19 ;  /* 0x0000761000137816 */ /* 0x000fe20000000013 */
[----:B------:R-:W-:Y:S06]  /*14f0*/  BRA `(.L_x_28048) ;  /* 0x0000000c00987947 */ /* 0x000fec0003800000 */
.L_x_28049:
[----:B------:R-:W2:Y:S02]  /*1500*/  LDG.E.U16 R4, desc[UR36][R4.64] ;  /* 0x0000002404047981 */ /* 0x000ea4000c1e1500 */
[----:B--2---:R-:W0:Y:S02]  /*1510*/  I2F.S16 R0, R4 ;  /* 0x0000000400007306 */ /* 0x004e240000101400 */
[----:B0-----:R-:W-:-:S04]  /*1520*/  F2FP.F16.F32.PACK_AB R0, RZ, R0 ;  /* 0x00000000ff00723e */ /* 0x001fc800000000ff */
[----:B------:R-:W-:Y:S01]  /*1530*/  PRMT R19, R0, 0x7610, R19 ;  /* 0x0000761000137816 */ /* 0x000fe20000000013 */
[----:B------:R-:W-:Y:S06]  /*1540*/  BRA `(.L_x_28048) ;  /* 0x0000000c00847947 */ /* 0x000fec0003800000 */
.L_x_28044:
        /* <DEDUP_REMOVED lines=9> */
.L_x_28052:
[----:B------:R0:W5:Y:S01]  /*15e0*/  LDG.E.U16 R19, desc[UR36][R4.64] ;  /* 0x0000002404137981 */ /* 0x000162000c1e1500 */
[----:B------:R-:W-:Y:S05]  /*15f0*/  BRA `(.L_x_28048) ;  /* 0x0000000c00587947 */ /* 0x000fea0003800000 */
.L_x_28051:
        /* <DEDUP_REMOVED lines=9> */
.L_x_28054:
[----:B------:R1:W5:Y:S01]  /*1690*/  LDG.E.U16 R19, desc[UR36][R4.64] ;  /* 0x0000002404137981 */ /* 0x000362000c1e1500 */
[----:B------:R-:W-:Y:S05]  /*16a0*/  BRA `(.L_x_28048) ;  /* 0x0000000c002c7947 */ /* 0x000fea0003800000 */
.L_x_28053:
        /* <DEDUP_REMOVED lines=13> */
.L_x_28043:
        /* <DEDUP_REMOVED lines=14> */
.L_x_28057:
        /* <DEDUP_REMOVED lines=13> */
.L_x_28056:
        /* <DEDUP_REMOVED lines=27> */
.L_x_28059:
        /* <DEDUP_REMOVED lines=15> */
.L_x_28058:
[----:B------:R-:W2:Y:S02]  /*1bd0*/  LDG.E.U16 R0, desc[UR36][R4.64] ;  /* 0x0000002404007981 */ /* 0x000ea4000c1e1500 */
[----:B--2---:R-:W-:-:S05]  /*1be0*/  IMAD.U32 R0, R0, 0x10000, RZ ;  /* 0x0001000000007824 */ /* 0x004fca00078e00ff */
[----:B------:R-:W-:-:S04]  /*1bf0*/  F2FP.F16.F32.PACK_AB R0, RZ, R0 ;  /* 0x00000000ff00723e */ /* 0x000fc800000000ff */
[----:B------:R-:W-:Y:S01]  /*1c00*/  PRMT R19, R0, 0x7610, R19 ;  /* 0x0000761000137816 */ /* 0x000fe20000000013 */
[----:B------:R-:W-:Y:S06]  /*1c10*/  BRA `(.L_x_28048) ;  /* 0x0000000400d07947 */ /* 0x000fec0003800000 */
.L_x_28055:
        /* <DEDUP_REMOVED lines=13> */
.L_x_28062:
        /* <DEDUP_REMOVED lines=21> */
.L_x_28066:
[----:B------:R-:W-:Y:S05]  /*1e40*/  BSYNC.RECONVERGENT B1 ;  /* 0x0000000000017941 */ /* 0x000fea0003800200 */
.L_x_28065:
[----:B------:R-:W-:Y:S01]  /*1e50*/  IMAD.SHL.U32 R0, R0, 0x100000, RZ ;  /* 0x0010000000007824 */ /* 0x000fe200078e00ff */
[----:B------:R-:W-:-:S04]  /*1e60*/  LEA R3, R3, 0x3b800000, 0x17 ;  /* 0x3b80000003037811 */ /* 0x000fc800078eb8ff */
[----:B------:R-:W-:-:S07]  /*1e70*/  LOP3.LUT R0, R3, R0, R7, 0xfe, !PT ;  /* 0x0000000003007212 */ /* 0x000fce00078efe07 */
.L_x_28064:
[----:B------:R-:W-:Y:S05]  /*1e80*/  BSYNC.RECONVERGENT B0 ;  /* 0x0000000000007941 */ /* 0x000fea0003800200 */
.L_x_28063:
[----:B------:R-:W-:-:S04]  /*1e90*/  F2FP.F16.F32.PACK_AB R0, RZ, R0 ;  /* 0x00000000ff00723e */ /* 0x000fc800000000ff */
[----:B------:R-:W-:Y:S01]  /*1ea0*/  PRMT R19, R0, 0x7610, R19 ;  /* 0x0000761000137816 */ /* 0x000fe20000000013 */
[----:B------:R-:W-:Y:S06]  /*1eb0*/  BRA `(.L_x_28048) ;  /* 0x0000000400287947 */ /* 0x000fec0003800000 */
.L_x_28061:
        /* <DEDUP_REMOVED lines=21> */
.L_x_28070:
[----:B------:R-:W-:Y:S05]  /*2010*/  BSYNC.RECONVERGENT B1 ;  /* 0x0000000000017941 */ /* 0x000fea0003800200 */
.L_x_28069:
[----:B------:R-:W-:Y:S01]  /*2020*/  IMAD.SHL.U32 R0, R0, 0x200000, RZ ;  /* 0x0020000000007824 */ /* 0x000fe200078e00ff */
[----:B------:R-:W-:-:S04]  /*2030*/  LEA R3, R3, 0x37800000, 0x17 ;  /* 0x3780000003037811 */ /* 0x000fc800078eb8ff */
[----:B------:R-:W-:-:S07]  /*2040*/  LOP3.LUT R0, R3, R0, R7, 0xfe, !PT ;  /* 0x0000000003007212 */ /* 0x000fce00078efe07 */
.L_x_28068:
[----:B------:R-:W-:Y:S05]  /*2050*/  BSYNC.RECONVERGENT B0 ;  /* 0x0000000000007941 */ /* 0x000fea0003800200 */
.L_x_28067:
[----:B------:R-:W-:-:S04]  /*2060*/  F2FP.F16.F32.PACK_AB R0, RZ, R0 ;  /* 0x00000000ff00723e */ /* 0x000fc800000000ff */
[----:B------:R-:W-:Y:S01]  /*2070*/  PRMT R19, R0, 0x7610, R19 ;  /* 0x0000761000137816 */ /* 0x000fe20000000013 */
[----:B------:R-:W-:Y:S06]  /*2080*/  BRA `(.L_x_28048) ;  /* 0x0000000000b47947 */ /* 0x000fec0003800000 */
.L_x_28060:
        /* <DEDUP_REMOVED lines=14> */
.L_x_28074:
[----:B------:R-:W-:Y:S05]  /*2170*/  BSYNC.RECONVERGENT B0 ;  /* 0x0000000000007941 */ /* 0x000fea0003800200 */
.L_x_28073:
[----:B------:R-:W-:-:S04]  /*2180*/  F2FP.F16.F32.PACK_AB R0, RZ, R0 ;  /* 0x00000000ff00723e */ /* 0x000fc800000000ff */
[----:B------:R-:W-:Y:S01]  /*2190*/  PRMT R19, R0, 0x7610, R19 ;  /* 0x0000761000137816 */ /* 0x000fe20000000013 */
[----:B------:R-:W-:Y:S06]  /*21a0*/  BRA `(.L_x_28048) ;  /* 0x00000000006c7947 */ /* 0x000fec0003800000 */
.L_x_28047:
        /* <DEDUP_REMOVED lines=16> */
.L_x_28075:
[----:B------:R-:W-:Y:S01]  /*22b0*/  PRMT R19, RZ, 0x7610, R19 ;  /* 0x00007610ff137816 */ /* 0x000fe20000000013 */
[----:B------:R-:W-:Y:S06]  /*22c0*/  BRA `(.L_x_28048) ;  /* 0x0000000000247947 */ /* 0x000fec0003800000 */
.L_x_28072:
[----:B------:R-:W2:Y:S02]  /*22d0*/  LDG.E.64 R4, desc[UR36][R4.64] ;  /* 0x0000002404047981 */ /* 0x000ea4000c1e1b00 */
[----:B--2---:R-:W0:Y:S02]  /*22e0*/  I2F.U64 R0, R4 ;  /* 0x0000000400007312 */ /* 0x004e240000301000 */
[----:B0-----:R-:W-:-:S04]  /*22f0*/  F2FP.F16.F32.PACK_AB R0, RZ, R0 ;  /* 0x00000000ff00723e */ /* 0x001fc800000000ff */
[----:B------:R-:W-:Y:S01]  /*2300*/  PRMT R19, R0, 0x7610, R19 ;  /* 0x0000761000137816 */ /* 0x000fe20000000013 */
[----:B------:R-:W-:Y:S06]  /*2310*/  BRA `(.L_x_28048) ;  /* 0x0000000000107947 */ /* 0x000fec0003800000 */
.L_x_28071:
[----:B------:R-:W2:Y:S02]  /*2320*/  LDG.E R4, desc[UR36][R4.64] ;  /* 0x0000002404047981 */ /* 0x000ea4000c1e1900 */
[----:B--2---:R-:W-:-:S04]  /*2330*/  I2FP.F32.U32 R0, R4 ;  /* 0x0000000400007245 */ /* 0x004fc80000201000 */
[----:B------:R-:W-:-:S04]  /*2340*/  F2FP.F16.F32.PACK_AB R0, RZ, R0 ;  /* 0x00000000ff00723e */ /* 0x000fc800000000ff */
[----:B------:R-:W-:-:S07]  /*2350*/  PRMT R19, R0, 0x7610, R19 ;  /* 0x0000761000137816 */ /* 0x000fce0000000013 */
.L_x_28048:
[----:B------:R-:W-:-:S07]  /*2360*/  VIADD R23, R23, 0x80 ;  /* 0x0000008017177836 */ /* 0x000fce0000000000 */
.L_x_28042:
[----:B------:R-:W-:Y:S05]  /*2370*/  BSYNC.RECONVERGENT B6 ;  /* 0x0000000000067941 */ /* 0x000fea0003800200 */
.L_x_28041:
        /* <DEDUP_REMOVED lines=26> */
.L_x_28081:
[----:B------:R-:W2:Y:S02]  /*2520*/  LDG.E.U8 R4, desc[UR36][R4.64] ;  /* 0x0000002404047981 */ /* 0x000ea4000c1e1100 */
[----:B--2---:R-:W-:-:S04]  /*2530*/  I2FP.F32.U32 R0, R4 ;  /* 0x0000000400007245 */ /* 0x004fc80000201000 */
[----:B------:R-:W-:-:S04]  /*2540*/  F2FP.F16.F32.PACK_AB R0, RZ, R0 ;  /* 0x00000000ff00723e */ /* 0x000fc800000000ff */
[----:B------:R-:W-:Y:S01]  /*2550*/  PRMT R24, R0, 0x7610, R24 ;  /* 0x0000761000187816 */ /* 0x000fe20000000018 */
[----:B------:R-:W-:Y:S06]  /*2560*/  BRA `(.L_x_28083) ;  /* 0x0000000c00d87947 */ /* 0x000fec0003800000 */
.L_x_28080:
        /* <DEDUP_REMOVED lines=11> */
.L_x_28085:
[----:B------:R-:W2:Y:S02]  /*2620*/  LDG.E R4, desc[UR36][R4.64] ;  /* 0x0000002404047981 */ /* 0x000ea4000c1e1900 */
[----:B--2---:R-:W-:-:S04]  /*2630*/  I2FP.F32.S32 R0, R4 ;  /* 0x0000000400007245 */ /* 0x004fc80000201400 */
[----:B------:R-:W-:-:S04]  /*2640*/  F2FP.F16.F32.PACK_AB R0, RZ, R0 ;  /* 0x00000000ff00723e */ /* 0x000fc800000000ff */
[----:B------:R-:W-:Y:S01]  /*2650*/  PRMT R24, R0, 0x7610, R24 ;  /* 0x0000761000187816 */ /* 0x000fe20000000018 */
[----:B------:R-:W-:Y:S06]  /*2660*/  BRA `(.L_x_28083) ;  /* 0x0000000c00987947 */ /* 0x000fec0003800000 */
.L_x_28084:
[----:B------:R-:W2:Y:S02]  /*2670*/  LDG.E.U16 R4, desc[UR36][R4.64] ;  /* 0x0000002404047981 */ /* 0x000ea4000c1e1500 */
[----:B--2---:R-:W0:Y:S02]  /*2680*/  I2F.S16 R0, R4 ;  /* 0x0000000400007306 */ /* 0x004e240000101400 */
[----:B0-----:R-:W-:-:S04]  /*2690*/  F2FP.F16.F32.PACK_AB R0, RZ, R0 ;  /* 0x00000000ff00723e */ /* 0x001fc800000000ff */
[----:B------:R-:W-:Y:S01]  /*26a0*/  PRMT R24, R0, 0x7610, R24 ;  /* 0x0000761000187816 */ /* 0x000fe20000000018 */
[----:B------:R-:W-:Y:S06]  /*26b0*/  BRA `(.L_x_28083) ;  /* 0x0000000c00847947 */ /* 0x000fec0003800000 */
.L_x_28079:
        /* <DEDUP_REMOVED lines=9> */
.L_x_28087:
[----:B------:R0:W5:Y:S01]  /*2750*/  LDG.E.U16 R24, desc[UR36][R4.64] ;  /* 0x0000002404187981 */ /* 0x000162000c1e1500 */
[----:B------:R-:W-:Y:S05]  /*2760*/  BRA `(.L_x_28083) ;  /* 0x0000000c00587947 */ /* 0x000fea0003800000 */
.L_x_28086:
        /* <DEDUP_REMOVED lines=9> */
.L_x_28089:
[----:B------:R1:W5:Y:S01]  /*2800*/  LDG.E.U16 R24, desc[UR36][R4.64] ;  /* 0x0000002404187981 */ /* 0x000362000c1e1500 */
[----:B------:R-:W-:Y:S05]  /*2810*/  BRA `(.L_x_28083) ;  /* 0x0000000c002c7947 */ /* 0x000fea0003800000 */
.L_x_28088:
        /* <DEDUP_REMOVED lines=13> */
.L_x_28078:
        /* <DEDUP_REMOVED lines=14> */
.L_x_28092:
        /* <DEDUP_REMOVED lines=13> */
.L_x_28091:
        /* <DEDUP_REMOVED lines=27> */
.L_x_28094:
        /* <DEDUP_REMOVED lines=15> */
.L_x_28093:
[----:B------:R-:W2:Y:S02]  /*2d40*/  LDG.E.U16 R0, desc[UR36][R4.64] ;  /* 0x0000002404007981 */ /* 0x000ea4000c1e1500 */
[----:B--2---:R-:W-:-:S05]  /*2d50*/  IMAD.U32 R0, R0, 0x10000, RZ ;  /* 0x0001000000007824 */ /* 0x004fca00078e00ff */
[----:B------:R-:W-:-:S04]  /*2d60*/  F2FP.F16.F32.PACK_AB R0, RZ, R0 ;  /* 0x00000000ff00723e */ /* 0x000fc800000000ff */
[----:B------:R-:W-:Y:S01]  /*2d70*/  PRMT R24, R0, 0x7610, R24 ;  /* 0x0000761000187816 */ /* 0x000fe20000000018 */
[----:B------:R-:W-:Y:S06]  /*2d80*/  BRA `(.L_x_28083) ;  /* 0x0000000400d07947 */ /* 0x000fec0003800000 */
.L_x_28090:
        /* <DEDUP_REMOVED lines=13> */
.L_x_28097:
        /* <DEDUP_REMOVED lines=21> */
.L_x_28101:
[----:B------:R-:W-:Y:S05]  /*2fb0*/  BSYNC.RECONVERGENT B1 ;  /* 0x0000000000017941 */ /* 0x000fea0003800200 */
.L_x_28100:
[----:B------:R-:W-:Y:S01]  /*2fc0*/  IMAD.SHL.U32 R0, R0, 0x100000, RZ ;  /* 0x0010000000007824 */ /* 0x000fe200078e00ff */
[----:B------:R-:W-:-:S04]  /*2fd0*/  LEA R3, R3, 0x3b800000, 0x17 ;  /* 0x3b80000003037811 */ /* 0x000fc800078eb8ff */
[----:B------:R-:W-:-:S07]  /*2fe0*/  LOP3.LUT R0, R3, R0, R7, 0xfe, !PT ;  /* 0x0000000003007212 */ /* 0x000fce00078efe07 */
.L_x_28099:
[----:B------:R-:W-:Y:S05]  /*2ff0*/  BSYNC.RECONVERGENT B0 ;  /* 0x0000000000007941 */ /* 0x000fea0003800200 */
.L_x_28098:
[----:B------:R-:W-:-:S04]  /*3000*/  F2FP.F16.F32.PACK_AB R0, RZ, R0 ;  /* 0x00000000ff00723e */ /* 0x000fc800000000ff */
[----:B------:R-:W-:Y:S01]  /*3010*/  PRMT R24, R0, 0x7610, R24 ;  /* 0x0000761000187816 */ /* 0x000fe20000000018 */
[----:B------:R-:W-:Y:S06]  /*3020*/  BRA `(.L_x_28083) ;  /* 0x0000000400287947 */ /* 0x000fec0003800000 */
.L_x_28096:
        /* <DEDUP_REMOVED lines=21> */
.L_x_28105:
[----:B------:R-:W-:Y:S05]  /*3180*/  BSYNC.RECONVERGENT B1 ;  /* 0x0000000000017941 */ /* 0x000fea0003800200 */
.L_x_28104:
[----:B------:R-:W-:Y:S01]  /*3190*/  IMAD.SHL.U32 R0, R0, 0x200000, RZ ;  /* 0x0020000000007824 */ /* 0x000fe200078e00ff */
[----:B------:R-:W-:-:S04]  /*31a0*/  LEA R3, R3, 0x37800000, 0x17 ;  /* 0x3780000003037811 */ /* 0x000fc800078eb8ff */
[----:B------:R-:W-:-:S07]  /*31b0*/  LOP3.LUT R0, R3, R0, R7, 0xfe, !PT ;  /* 0x0000000003007212 */ /* 0x000fce00078efe07 */
.L_x_28103:
[----:B------:R-:W-:Y:S05]  /*31c0*/  BSYNC.RECONVERGENT B0 ;  /* 0x0000000000007941 */ /* 0x000fea0003800200 */
.L_x_28102:
[----:B------:R-:W-:-:S04]  /*31d0*/  F2FP.F16.F32.PACK_AB R0, RZ, R0 ;  /* 0x00000000ff00723e */ /* 0x000fc800000000ff */
[----:B------:R-:W-:Y:S01]  /*31e0*/  PRMT R24, R0, 0x7610, R24 ;  /* 0x0000761000187816 */ /* 0x000fe20000000018 */
[----:B------:R-:W-:Y:S06]  /*31f0*/  BRA `(.L_x_28083) ;  /* 0x0000000000b47947 */ /* 0x000fec0003800000 */
.L_x_28095:
        /* <DEDUP_REMOVED lines=14> */
.L_x_28109:
[----:B------:R-:W-:Y:S05]  /*32e0*/  BSYNC.RECONVERGENT B0 ;  /* 0x0000000000007941 */ /* 0x000fea0003800200 */
.L_x_28108:
[----:B------:R-:W-:-:S04]  /*32f0*/  F2FP.F16.F32.PACK_AB R0, RZ, R0 ;  /* 0x00000000ff00723e */ /* 0x000fc800000000ff */
[----:B------:R-:W-:Y:S01]  /*3300*/  PRMT R24, R0, 0x7610, R24 ;  /* 0x0000761000187816 */ /* 0x000fe20000000018 */
[----:B------:R-:W-:Y:S06]  /*3310*/  BRA `(.L_x_28083) ;  /* 0x00000000006c7947 */ /* 0x000fec0003800000 */
.L_x_28082:
        /* <DEDUP_REMOVED lines=16> */
.L_x_28110:
[----:B------:R-:W-:Y:S01]  /*3420*/  PRMT R24, RZ, 0x7610, R24 ;  /* 0x00007610ff187816 */ /* 0x000fe20000000018 */
[----:B------:R-:W-:Y:S06]  /*3430*/  BRA `(.L_x_28083) ;  /* 0x0000000000247947 */ /* 0x000fec0003800000 */
.L_x_28107:
[----:B------:R-:W2:Y:S02]  /*3440*/  LDG.E.64 R4, desc[UR36][R4.64] ;  /* 0x0000002404047981 */ /* 0x000ea4000c1e1b00 */
[----:B--2---:R-:W0:Y:S02]  /*3450*/  I2F.U64 R0, R4 ;  /* 0x0000000400007312 */ /* 0x004e240000301000 */
[----:B0-----:R-:W-:-:S04]  /*3460*/  F2FP.F16.F32.PACK_AB R0, RZ, R0 ;  /* 0x00000000ff00723e */ /* 0x001fc800000000ff */
[----:B------:R-:W-:Y:S01]  /*3470*/  PRMT R24, R0, 0x7610, R24 ;  /* 0x0000761000187816 */ /* 0x000fe20000000018 */
[----:B------:R-:W-:Y:S06]  /*3480*/  BRA `(.L_x_28083) ;  /* 0x0000000000107947 */ /* 0x000fec0003800000 */
.L_x_28106:
[----:B------:R-:W2:Y:S02]  /*3490*/  LDG.E R4, desc[UR36][R4.64] ;  /* 0x0000002404047981 */ /* 0x000ea4000c1e1900 */
[----:B--2---:R-:W-:-:S04]  /*34a0*/  I2FP.F32.U32 R0, R4 ;  /* 0x0000000400007245 */ /* 0x004fc80000201000 */
[----:B------:R-:W-:-:S04]  /*34b0*/  F2FP.F16.F32.PACK_AB R0, RZ, R0 ;  /* 0x00000000ff00723e */ /* 0x000fc800000000ff */
[----:B------:R-:W-:-:S07]  /*34c0*/  PRMT R24, R0, 0x7610, R24 ;  /* 0x0000761000187816 */ /* 0x000fce0000000018 */
.L_x_28083:
[----:B------:R-:W-:-:S07]  /*34d0*/  VIADD R23, R23, 0x80 ;  /* 0x0000008017177836 */ /* 0x000fce0000000000 */
.L_x_28077:
[----:B------:R-:W-:Y:S05]  /*34e0*/  BSYNC.RECONVERGENT B6 ;  /* 0x0000000000067941 */ /* 0x000fea0003800200 */
.L_x_28076:
        /* <DEDUP_REMOVED lines=25> */
.L_x_28116:
[----:B------:R-:W2:Y:S02]  /*3680*/  LDG.E.U8 R4, desc[UR36][R4.64] ;  /* 0x0000002404047981 */ /* 0x000ea4000c1e1100 */
[----:B--2---:R-:W-:-:S04]  /*3690*/  I2FP.F32.U32 R0, R4 ;  /* 0x0000000400007245 */ /* 0x004fc80000201000 */
[----:B------:R-:W-:Y:S01]  /*36a0*/  F2FP.F16.F32.PACK_AB R0, RZ, R0 ;  /* 0x00000000ff00723e */ /* 0x000fe200000000ff */
[----:B------:R-:W-:Y:S06]  /*36b0*/  BRA `(.L_x_28112) ;  /* 0x0000000c00a07947 */ /* 0x000fec0003800000 */
.L_x_28115:
        /* <DEDUP_REMOVED lines=10> */
.L_x_28119:
[----:B------:R-:W2:Y:S02]  /*3760*/  LDG.E R4, desc[UR36][R4.64] ;  /* 0x0000002404047981 */ /* 0x000ea4000c1e1900 */
[----:B--2---:R-:W-:-:S04]  /*3770*/  I2FP.F32.S32 R0, R4 ;  /* 0x0000000400007245 */ /* 0x004fc80000201400 */
[----:B------:R-:W-:Y:S01]  /*3780*/  F2FP.F16.F32.PACK_AB R0, RZ, R0 ;  /* 0x00000000ff00723e */ /* 0x000fe200000000ff */
[----:B------:R-:W-:Y:S06]  /*3790*/  BRA `(.L_x_28112) ;  /* 0x0000000c00687947 */ /* 0x000fec0003800000 */
.L_x_28118:
[----:B------:R-:W2:Y:S02]  /*37a0*/  LDG.E.U16 R4, desc[UR36][R4.64] ;  /* 0x0000002404047981 */ /* 0x000ea4000c1e1500 */
[----:B--2---:R-:W0:Y:S02]  /*37b0*/  I2F.S16 R0, R4 ;  /* 0x0000000400007306 */ /* 0x004e240000101400 */
[----:B0-----:R-:W-:Y:S01]  /*37c0*/  F2FP.F16.F32.PACK_AB R0, RZ, R0 ;  /* 0x00000000ff00723e */ /* 0x001fe200000000ff */
[----:B------:R-:W-:Y:S06]  /*37d0*/  BRA `(.L_x_28112) ;  /* 0x0000000c00587947 */ /* 0x000fec0003800000 */
.L_x_28114:
        /* <DEDUP_REMOVED lines=9> */
.L_x_28121:
[----:B------:R2:W5:Y:S01]  /*3870*/  LDG.E.U16 R0, desc[UR36][R4.64] ;  /* 0x0000002404007981 */ /* 0x000562000c1e1500 */
[----:B------:R-:W-:Y:S05]  /*3880*/  BRA `(.L_x_28112) ;  /* 0x0000000c002c7947 */ /* 0x000fea0003800000 */
.L_x_28120:
        /* <DEDUP_REMOVED lines=9> */
.L_x_28123:
[----:B------:R3:W5:Y:S01]  /*3920*/  LDG.E.U16 R0, desc[UR36][R4.64] ;  /* 0x0000002404007981 */ /* 0x000762000c1e1500 */
[----:B------:R-:W-:Y:S05]  /*3930*/  BRA `(.L_x_28112) ;  /* 0x0000000c00007947 */ /* 0x000fea0003800000 */
.L_x_28122:
        /* <DEDUP_REMOVED lines=12> */
.L_x_28113:
        /* <DEDUP_REMOVED lines=13> */
.L_x_28126:
        /* <DEDUP_REMOVED lines=12> */
.L_x_28125:
        /* <DEDUP_REMOVED lines=27> */
.L_x_28128:
        /* <DEDUP_REMOVED lines=14> */
.L_x_28127:
[----:B------:R-:W2:Y:S02]  /*3e20*/  LDG.E.U16 R0, desc[UR36][R4.64] ;  /* 0x0000002404007981 */ /* 0x000ea4000c1e1500 */
[----:B--2---:R-:W-:-:S05]  /*3e30*/  IMAD.U32 R0, R0, 0x10000, RZ ;  /* 0x0001000000007824 */ /* 0x004fca00078e00ff */
[----:B------:R-:W-:Y:S01]  /*3e40*/  F2FP.F16.F32.PACK_AB R0, RZ, R0 ;  /* 0x00000000ff00723e */ /* 0x000fe200000000ff */
[----:B------:R-:W-:Y:S06]  /*3e50*/  BRA `(.L_x_28112) ;  /* 0x0000000400b87947 */ /* 0x000fec0003800000 */
.L_x_28124:
        /* <DEDUP_REMOVED lines=12> */
.L_x_28131:
        /* <DEDUP_REMOVED lines=21> */
.L_x_28135:
[----:B------:R-:W-:Y:S05]  /*4070*/  BSYNC.RECONVERGENT B1 ;  /* 0x0000000000017941 */ /* 0x000fea0003800200 */
.L_x_28134:
[----:B------:R-:W-:Y:S01]  /*4080*/  IMAD.SHL.U32 R0, R0, 0x100000, RZ ;  /* 0x0010000000007824 */ /* 0x000fe200078e00ff */
[----:B------:R-:W-:-:S04]  /*4090*/  LEA R3, R3, 0x3b800000, 0x17 ;  /* 0x3b80000003037811 */ /* 0x000fc800078eb8ff */
[----:B------:R-:W-:-:S07]  /*40a0*/  LOP3.LUT R0, R3, R0, R7, 0xfe, !PT ;  /* 0x0000000003007212 */ /* 0x000fce00078efe07 */
.L_x_28133:
[----:B------:R-:W-:Y:S05]  /*40b0*/  BSYNC.RECONVERGENT B0 ;  /* 0x0000000000007941 */ /* 0x000fea0003800200 */
.L_x_28132:
[----:B------:R-:W-:Y:S01]  /*40c0*/  F2FP.F16.F32.PACK_AB R0, RZ, R0 ;  /* 0x00000000ff00723e */ /* 0x000fe200000000ff */
[----:B------:R-:W-:Y:S06]  /*40d0*/  BRA `(.L_x_28112) ;  /* 0x0000000400187947 */ /* 0x000fec0003800000 */
.L_x_28130:
        /* <DEDUP_REMOVED lines=21> */
.L_x_28139:
[----:B------:R-:W-:Y:S05]  /*4230*/  BSYNC.RECONVERGENT B1 ;  /* 0x0000000000017941 */ /* 0x000fea0003800200 */
.L_x_28138:
[----:B------:R-:W-:Y:S01]  /*4240*/  IMAD.SHL.U32 R0, R0, 0x200000, RZ ;  /* 0x0020000000007824 */ /* 0x000fe200078e00ff */
[----:B------:R-:W-:-:S04]  /*4250*/  LEA R3, R3, 0x37800000, 0x17 ;  /* 0x3780000003037811 */ /* 0x000fc800078eb8ff */
[----:B------:R-:W-:-:S07]  /*4260*/  LOP3.LUT R0, R3, R0, R7, 0xfe, !PT ;  /* 0x0000000003007212 */ /* 0x000fce00078efe07 */
.L_x_28137:
[----:B------:R-:W-:Y:S05]  /*4270*/  BSYNC.RECONVERGENT B0 ;  /* 0x0000000000007941 */ /* 0x000fea0003800200 */
.L_x_28136:
[----:B------:R-:W-:Y:S01]  /*4280*/  F2FP.F16.F32.PACK_AB R0, RZ, R0 ;  /* 0x00000000ff00723e */ /* 0x000fe200000000ff */
[----:B------:R-:W-:Y:S06]  /*4290*/  BRA `(.L_x_28112) ;  /* 0x0000000000a87947 */ /* 0x000fec0003800000 */
.L_x_28129:
        /* <DEDUP_REMOVED lines=14> */
.L_x_28143:
[----:B------:R-:W-:Y:S05]  /*4380*/  BSYNC.RECONVERGENT B0 ;  /* 0x0000000000007941 */ /* 0x000fea0003800200 */
.L_x_28142:
[----:B------:R-:W-:Y:S01]  /*4390*/  F2FP.F16.F32.PACK_AB R0, RZ, R0 ;  /* 0x00000000ff00723e */ /* 0x000fe200000000ff */
[----:B------:R-:W-:Y:S06]  /*43a0*/  BRA `(.L_x_28112) ;  /* 0x0000000000647947 */ /* 0x000fec0003800000 */
.L_x_28117:
        /* <DEDUP_REMOVED lines=16> */
.L_x_28144:
[----:B------:R-:W-:Y:S01]  /*44b0*/  PRMT R0, RZ, 0x7610, R0 ;  /* 0x00007610ff007816 */ /* 0x000fe20000000000 */
[----:B------:R-:W-:Y:S06]  /*44c0*/  BRA `(.L_x_28112) ;  /* 0x00000000001c7947 */ /* 0x000fec0003800000 */
.L_x_28141:
[----:B------:R-:W2:Y:S02]  /*44d0*/  LDG.E.64 R4, desc[UR36][R4.64] ;  /* 0x0000002404047981 */ /* 0x000ea4000c1e1b00 */
[----:B--2---:R-:W0:Y:S02]  /*44e0*/  I2F.U64 R0, R4 ;  /* 0x0000000400007312 */ /* 0x004e240000301000 */
[----:B0-----:R-:W-:Y:S01]  /*44f0*/  F2FP.F16.F32.PACK_AB R0, RZ, R0 ;  /* 0x00000000ff00723e */ /* 0x001fe200000000ff */
[----:B------:R-:W-:Y:S06]  /*4500*/  BRA `(.L_x_28112) ;  /* 0x00000000000c7947 */ /* 0x000fec0003800000 */
.L_x_28140:
[----:B------:R-:W2:Y:S02]  /*4510*/  LDG.E R4, desc[UR36][R4.64] ;  /* 0x0000002404047981 */ /* 0x000ea4000c1e1900 */
[----:B--2---:R-:W-:-:S04]  /*4520*/  I2FP.F32.U32 R0, R4 ;  /* 0x0000000400007245 */ /* 0x004fc80000201000 */
[----:B------:R-:W-:-:S07]  /*4530*/  F2FP.F16.F32.PACK_AB R0, RZ, R0 ;  /* 0x00000000ff00723e */ /* 0x000fce00000000ff */
.L_x_28112:
[----:B------:R-:W-:Y:S05]  /*4540*/  BSYNC.RECONVERGENT B6 ;  /* 0x0000000000067941 */ /* 0x000fea0003800200 */
.L_x_28111:
        /* <DEDUP_REMOVED lines=20> */
.L_x_28146:
[----:B------:R-:W-:Y:S05]  /*4690*/  BSYNC.RECONVERGENT B0 ;  /* 0x0000000000007941 */ /* 0x000fea0003800200 */
.L_x_28145:
        /* <DEDUP_REMOVED lines=9> */
[----:B------:R-:W-:-:S04]  /*4730*/  @!P3 FMNMX.FTZ R4, R5, R4, !PT ;  /* 0x000000040504b209 */ /* 0x000fc80007810000 */
[----:B------:R-:W-:-:S04]  /*4740*/  @!P3 F2FP.F16.F32.PACK_AB R4, RZ, R4 ;  /* 0x00000004ff04b23e */ /* 0x000fc800000000ff */
[----:B------:R-:W-:-:S07]  /*4750*/  @!P3 PRMT R22, R4, 0x7610, R22 ;  /* 0x000076100416b816 */ /* 0x000fce0000000016 */
.L_x_28148:
[----:B------:R-:W-:Y:S05]  /*4760*/  BSYNC.RECONVERGENT B0 ;  /* 0x0000000000007941 */ /* 0x000fea0003800200 */
.L_x_28147:
        /* <DEDUP_REMOVED lines=12> */
.L_x_28150:
[----:B------:R-:W-:Y:S05]  /*4830*/  BSYNC.RECONVERGENT B0 ;  /* 0x0000000000007941 */ /* 0x000fea0003800200 */
.L_x_28149:
        /* <DEDUP_REMOVED lines=12> */
.L_x_28152:
[----:B------:R-:W-:Y:S05]  /*4900*/  BSYNC.RECONVERGENT B0 ;  /* 0x0000000000007941 */ /* 0x000fea0003800200 */
.L_x_28151:
        /* <DEDUP_REMOVED lines=25> */
.L_x_28158:
[----:B------:R-:W-:Y:S02]  /*4aa0*/  HADD2.F32 R5, -RZ, R3.H0_H0 ;  /* 0x20000003ff057230 */ /* 0x000fe40000004100 */
[----:B------:R-:W-:-:S04]  /*4ab0*/  IMAD.MOV.U32 R25, RZ, RZ, R23 ;  /* 0x000000ffff197224 */ /* 0x000fc800078e0017 */
[----:B------:R-:W0:Y:S02]  /*4ac0*/  F2I.S64.TRUNC R4, R5 ;  /* 0x0000000500047311 */ /* 0x000e24000020d900 */
[----:B0-----:R0:W-:Y:S01]  /*4ad0*/  STG.E.U8 desc[UR36][R8.64], R4 ;  /* 0x0000000408007986 */ /* 0x0011e2000c101124 */
[----:B------:R-:W-:Y:S05]  /*4ae0*/  BRA `(.L_x_28154) ;  /* 0x0000000c00c07947 */ /* 0x000fea0003800000 */
.L_x_28157:
        /* <DEDUP_REMOVED lines=11> */
.L_x_28161:
[----:B------:R-:W-:Y:S02]  /*4ba0*/  HADD2.F32 R3, -RZ, R3.H0_H0 ;  /* 0x20000003ff037230 */ /* 0x000fe40000004100 */
[----:B------:R-:W-:-:S04]  /*4bb0*/  IMAD.MOV.U32 R25, RZ, RZ, R23 ;  /* 0x000000ffff197224 */ /* 0x000fc800078e0017 */
[----:B------:R-:W0:Y:S02]  /*4bc0*/  F2I.FTZ.TRUNC.NTZ R3, R3 ;  /* 0x0000000300037305 */ /* 0x000e24000021f100 */
[----:B0-----:R0:W-:Y:S01]  /*4bd0*/  STG.E desc[UR36][R8.64], R3 ;  /* 0x0000000308007986 */ /* 0x0011e2000c101924 */
[----:B------:R-:W-:Y:S05]  /*4be0*/  BRA `(.L_x_28154) ;  /* 0x0000000c00807947 */ /* 0x000fea0003800000 */
.L_x_28160:
[----:B------:R-:W-:Y:S02]  /*4bf0*/  HADD2.F32 R3, -RZ, R3.H0_H0 ;  /* 0x20000003ff037230 */ /* 0x000fe40000004100 */
[----:B------:R-:W-:-:S04]  /*4c00*/  IMAD.MOV.U32 R25, RZ, RZ, R23 ;  /* 0x000000ffff197224 */ /* 0x000fc800078e0017 */
[----:B------:R-:W0:Y:S02]  /*4c10*/  F2I.FTZ.TRUNC.NTZ R3, R3 ;  /* 0x0000000300037305 */ /* 0x000e24000021f100 */
[----:B0-----:R0:W-:Y:S01]  /*4c20*/  STG.E.U16 desc[UR36][R8.64], R3 ;  /* 0x0000000308007986 */ /* 0x0011e2000c101524 */
[----:B------:R-:W-:Y:S05]  /*4c30*/  BRA `(.L_x_28154) ;  /* 0x0000000c006c7947 */ /* 0x000fea0003800000 */
.L_x_28156:
        /* <DEDUP_REMOVED lines=10> */
.L_x_28163:
[----:B------:R0:W-:Y:S01]  /*4ce0*/  STG.E.U16 desc[UR36][R8.64], R3 ;  /* 0x0000000308007986 */ /* 0x0001e2000c101524 */
[----:B------:R-:W-:Y:S01]  /*4cf0*/  IMAD.MOV.U32 R25, RZ, RZ, R23 ;  /* 0x000000ffff197224 */ /* 0x000fe200078e0017 */
[----:B------:R-:W-:Y:S06]  /*4d00*/  BRA `(.L_x_28154) ;  /* 0x0000000c00387947 */ /* 0x000fec0003800000 */
.L_x_28162:
        /* <DEDUP_REMOVED lines=11> */
.L_x_28165:
[----:B------:R-:W-:Y:S02]  /*4dc0*/  HADD2.F32 R0, -RZ, R3.H0_H0 ;  /* 0x20000003ff007230 */ /* 0x000fe40000004100 */
[----:B------:R-:W-:-:S03]  /*4dd0*/  IMAD.MOV.U32 R25, RZ, RZ, R23 ;  /* 0x000000ffff197224 */ /* 0x000fc600078e0017 */
[----:B------:R-:W-:-:S04]  /*4de0*/  F2FP.F16.F32.PACK_AB R0, RZ, R0 ;  /* 0x00000000ff00723e */ /* 0x000fc800000000ff */
[----:B------:R-:W-:-:S05]  /*4df0*/  PRMT R0, R0, 0x5410, RZ ;  /* 0x0000541000007816 */ /* 0x000fca00000000ff */
[----:B------:R0:W-:Y:S01]  /*4e00*/  STG.E desc[UR36][R8.64], R0 ;  /* 0x0000000008007986 */ /* 0x0001e2000c101924 */
[----:B------:R-:W-:Y:S05]  /*4e10*/  BRA `(.L_x_28154) ;  /* 0x0000000800f47947 */ /* 0x000fea0003800000 */
.L_x_28164:
[----:B------:R-:W-:Y:S02]  /*4e20*/  HADD2.F32 R4, -RZ, R3.H0_H0 ;  /* 0x20000003ff047230 */ /* 0x000fe40000004100 */
[----:B------:R-:W-:-:S03]  /*4e30*/  IMAD.MOV.U32 R25, RZ, RZ, R23 ;  /* 0x000000ffff197224 */ /* 0x000fc600078e0017 */
[----:B------:R-:W-:-:S06]  /*4e40*/  FMUL.FTZ R4, R4, 1 ;  /* 0x3f80000004047820 */ /* 0x000fcc0000410000 */
[----:B------:R-:W0:Y:S02]  /*4e50*/  F2F.F64.F32 R4, R4 ;  /* 0x0000000400047310 */ /* 0x000e240000201800 */
[----:B0-----:R0:W-:Y:S01]  /*4e60*/  STG.E.64 desc[UR36][R8.64], R4 ;  /* 0x0000000408007986 */ /* 0x0011e2000c101b24 */
[----:B------:R-:W-:Y:S05]  /*4e70*/  BRA `(.L_x_28154) ;  /* 0x0000000800dc7947 */ /* 0x000fea0003800000 */
.L_x_28155:
        /* <DEDUP_REMOVED lines=14> */
.L_x_28168:
[----:B------:R-:W-:Y:S01]  /*4f60*/  HADD2.F32 R3, -RZ, R3.H0_H0 ;  /* 0x20000003ff037230 */ /* 0x000fe20000004100 */
[----:B------:R-:W-:Y:S01]  /*4f70*/  CS2R R6, SRZ ;  /* 0x0000000000067805 */ /* 0x000fe2000001ff00 */
[----:B------:R-:W-:-:S03]  /*4f80*/  IMAD.MOV.U32 R25, RZ, RZ, R23 ;  /* 0x000000ffff197224 */ /* 0x000fc600078e0017 */
[----:B------:R-:W-:-:S04]  /*4f90*/  FMUL.FTZ R3, R3, 1 ;  /* 0x3f80000003037820 */ /* 0x000fc80000410000 */
[----:B------:R-:W0:Y:S02]  /*4fa0*/  F2F.F64.F32 R4, R3 ;  /* 0x0000000300047310 */ /* 0x000e240000201800 */
[----:B0-----:R3:W-:Y:S01]  /*4fb0*/  STG.E.128 desc[UR36][R8.64], R4 ;  /* 0x0000000408007986 */ /* 0x0017e2000c101d24 */
[----:B------:R-:W-:Y:S05]  /*4fc0*/  BRA `(.L_x_28154) ;  /* 0x0000000800887947 */ /* 0x000fea0003800000 */
.L_x_28167:
        /* <DEDUP_REMOVED lines=19> */
.L_x_28172:
[----:B------:R-:W-:Y:S05]  /*5100*/  BSYNC.RECONVERGENT B0 ;  /* 0x0000000000007941 */ /* 0x000fea0003800200 */
.L_x_28171:
[----:B------:R-:W-:Y:S01]  /*5110*/  LOP3.LUT R5, R0, 0x80, R5, 0xf8, !PT ;  /* 0x0000008000057812 */ /* 0x000fe200078ef805 */
[----:B------:R-:W-:-:S04]  /*5120*/  IMAD.MOV.U32 R25, RZ, RZ, R23 ;  /* 0x000000ffff197224 */ /* 0x000fc800078e0017 */
[----:B------:R2:W-:Y:S01]  /*5130*/  STG.E.U8 desc[UR36][R8.64], R5 ;  /* 0x0000000508007986 */ /* 0x0005e2000c101124 */
[----:B------:R-:W-:Y:S05]  /*5140*/  BRA `(.L_x_28154) ;  /* 0x0000000800287947 */ /* 0x000fea0003800000 */
.L_x_28170:
        /* <DEDUP_REMOVED lines=15> */
.L_x_28174:
[----:B------:R-:W-:Y:S05]  /*5240*/  BSYNC.RECONVERGENT B0 ;  /* 0x0000000000007941 */ /* 0x000fea0003800200 */
.L_x_28173:
[----:B------:R-:W-:Y:S01]  /*5250*/  LOP3.LUT R5, R0, 0x80, R5, 0xf8, !PT ;  /* 0x0000008000057812 */ /* 0x000fe200078ef805 */
[----:B------:R-:W-:-:S04]  /*5260*/  IMAD.MOV.U32 R25, RZ, RZ, R23 ;  /* 0x000000ffff197224 */ /* 0x000fc800078e0017 */
[----:B------:R1:W-:Y:S01]  /*5270*/  STG.E.U8 desc[UR36][R8.64], R5 ;  /* 0x0000000508007986 */ /* 0x0003e2000c101124 */
[----:B------:R-:W-:Y:S05]  /*5280*/  BRA `(.L_x_28154) ;  /* 0x0000000400d87947 */ /* 0x000fea0003800000 */
.L_x_28169:
[----:B------:R-:W-:Y:S02]  /*5290*/  HADD2.F32 R0, -RZ, R3.H0_H0 ;  /* 0x20000003ff007230 */ /* 0x000fe40000004100 */
[----:B------:R-:W-:-:S03]  /*52a0*/  IMAD.MOV.U32 R25, RZ, RZ, R23 ;  /* 0x000000ffff197224 */ /* 0x000fc600078e0017 */
[----:B------:R-:W-:-:S05]  /*52b0*/  F2FP.BF16.F32.PACK_AB R0, RZ, R0 ;  /* 0x00000000ff00723e */ /* 0x000fca00000010ff */
[----:B------:R0:W-:Y:S01]  /*52c0*/  STG.E.U16 desc[UR36][R8.64], R0 ;  /* 0x0000000008007986 */ /* 0x0001e2000c101524 */
[----:B------:R-:W-:Y:S05]  /*52d0*/  BRA `(.L_x_28154) ;  /* 0x0000000400c47947 */ /* 0x000fea0003800000 */
.L_x_28166:
        /* <DEDUP_REMOVED lines=13> */
.L_x_28177:
        /* <DEDUP_REMOVED lines=13> */
.L_x_28180:
[----:B------:R-:W-:-:S04]  /*5480*/  SHF.R.U32.HI R0, RZ, 0x14, R3 ;  /* 0x00000014ff007819 */ /* 0x000fc80000011603 */
[----:B------:R-:W-:-:S04]  /*5490*/  LOP3.LUT R0, R0, 0x1, RZ, 0xc0, !PT ;  /* 0x0000000100007812 */ /* 0x000fc800078ec0ff */
[----:B------:R-:W-:-:S04]  /*54a0*/  IADD3 R0, PT, PT, R3, 0x487ffff, R0 ;  /* 0x0487ffff03007810 */ /* 0x000fc80007ffe000 */
[----:B------:R-:W-:-:S04]  /*54b0*/  SHF.R.U32.HI R0, RZ, 0x14, R0 ;  /* 0x00000014ff007819 */ /* 0x000fc80000011600 */
[----:B------:R-:W-:-:S07]  /*54c0*/  LOP3.LUT R0, R0, 0xff, RZ, 0xc0, !PT ;  /* 0x000000ff00007812 */ /* 0x000fce00078ec0ff */
.L_x_28181:
[----:B------:R-:W-:-:S04]  /*54d0*/  SHF.R.U32.HI R3, RZ, 0x18, R3 ;  /* 0x00000018ff037819 */ /* 0x000fc80000011603 */
[----:B------:R-:W-:-:S04]  /*54e0*/  LOP3.LUT R0, R0, 0x80, R3, 0xf8, !PT ;  /* 0x0000008000007812 */ /* 0x000fc800078ef803 */
[----:B------:R-:W-:-:S07]  /*54f0*/  PRMT R4, R0, 0x7610, R4 ;  /* 0x0000761000047816 */ /* 0x000fce0000000004 */
.L_x_28179:
[----:B------:R-:W-:Y:S05]  /*5500*/  BSYNC.RECONVERGENT B0 ;  /* 0x0000000000007941 */ /* 0x000fea0003800200 */
.L_x_28178:
[----:B------:R0:W-:Y:S01]  /*5510*/  STG.E.U8 desc[UR36][R8.64], R4 ;  /* 0x0000000408007986 */ /* 0x0001e2000c101124 */
[----:B------:R-:W-:Y:S01]  /*5520*/  IMAD.MOV.U32 R25, RZ, RZ, R23 ;  /* 0x000000ffff197224 */ /* 0x000fe200078e0017 */
[----:B------:R-:W-:Y:S06]  /*5530*/  BRA `(.L_x_28154) ;  /* 0x00000004002c7947 */ /* 0x000fec0003800000 */
.L_x_28176:
        /* <DEDUP_REMOVED lines=13> */
.L_x_28184:
[----:B------:R-:W-:-:S04]  /*5610*/  SHF.R.U32.HI R0, RZ, 0x15, R3 ;  /* 0x00000015ff007819 */ /* 0x000fc80000011603 */
[----:B------:R-:W-:-:S04]  /*5620*/  LOP3.LUT R0, R0, 0x1, RZ, 0xc0, !PT ;  /* 0x0000000100007812 */ /* 0x000fc800078ec0ff */
[----:B------:R-:W-:-:S04]  /*5630*/  IADD3 R0, PT, PT, R3, 0x88fffff, R0 ;  /* 0x088fffff03007810 */ /* 0x000fc80007ffe000 */
[----:B------:R-:W-:-:S04]  /*5640*/  SHF.R.U32.HI R0, RZ, 0x15, R0 ;  /* 0x00000015ff007819 */ /* 0x000fc80000011600 */
[----:B------:R-:W-:-:S07]  /*5650*/  LOP3.LUT R0, R0, 0xff, RZ, 0xc0, !PT ;  /* 0x000000ff00007812 */ /* 0x000fce00078ec0ff */
.L_x_28185:
[----:B------:R-:W-:-:S04]  /*5660*/  SHF.R.U32.HI R3, RZ, 0x18, R3 ;  /* 0x00000018ff037819 */ /* 0x000fc80000011603 */
[----:B------:R-:W-:-:S04]  /*5670*/  LOP3.LUT R0, R0, 0x80, R3, 0xf8, !PT ;  /* 0x0000008000007812 */ /* 0x000fc800078ef803 */
[----:B------:R-:W-:-:S07]  /*5680*/  PRMT R4, R0, 0x7610, R4 ;  /* 0x0000761000047816 */ /* 0x000fce0000000004 */
.L_x_28183:
[----:B------:R-:W-:Y:S05]  /*5690*/  BSYNC.RECONVERGENT B0 ;  /* 0x0000000000007941 */ /* 0x000fea0003800200 */
.L_x_28182:
[----:B------:R0:W-:Y:S01]  /*56a0*/  STG.E.U8 desc[UR36][R8.64], R4 ;  /* 0x0000000408007986 */ /* 0x0001e2000c101124 */
[----:B------:R-:W-:Y:S01]  /*56b0*/  IMAD.MOV.U32 R25, RZ, RZ, R23 ;  /* 0x000000ffff197224 */ /* 0x000fe200078e0017 */
[----:B------:R-:W-:Y:S06]  /*56c0*/  BRA `(.L_x_28154) ;  /* 0x0000000000c87947 */ /* 0x000fec0003800000 */
.L_x_28175:
[----:B------:R-:W-:-:S13]  /*56d0*/  ISETP.NE.AND P0, PT, R0, 0x1c, PT ;  /* 0x0000001c0000780c */ /* 0x000fda0003f05270 */
[----:B------:R-:W-:Y:S05]  /*56e0*/  @!P0 BRA `(.L_x_28186) ;  /* 0x0000000000b08947 */ /* 0x000fea0003800000 */
[----:B------:R-:W-:-:S13]  /*56f0*/  ISETP.NE.AND P0, PT, R0, 0x1d, PT ;  /* 0x0000001d0000780c */ /* 0x000fda0003f05270 */
[----:B------:R-:W-:Y:S05]  /*5700*/  @!P0 BRA `(.L_x_28187) ;  /* 0x0000000000948947 */ /* 0x000fea0003800000 */
[----:B------:R-:W-:-:S13]  /*5710*/  ISETP.NE.AND P0, PT, R0, 0x2c, PT ;  /* 0x0000002c0000780c */ /* 0x000fda0003f05270 */
[----:B------:R-:W-:Y:S05]  /*5720*/  @!P0 BRA `(.L_x_28188) ;  /* 0x0000000000488947 */ /* 0x000fea0003800000 */
.L_x_28159:
        /* <DEDUP_REMOVED lines=16> */
.L_x_28189:
[----:B------:R-:W-:Y:S01]  /*5830*/  IMAD.MOV.U32 R25, RZ, RZ, R23 ;  /* 0x000000ffff197224 */ /* 0x000fe200078e0017 */
[----:B------:R-:W-:Y:S06]  /*5840*/  BRA `(.L_x_28154) ;  /* 0x0000000000687947 */ /* 0x000fec0003800000 */
.L_x_28188:
        /* <DEDUP_REMOVED lines=17> */
.L_x_28187:
[----:B------:R-:W-:Y:S02]  /*5960*/  HADD2.F32 R4, -RZ, R3.H0_H0 ;  /* 0x20000003ff047230 */ /* 0x000fe40000004100 */
[----:B------:R-:W-:-:S04]  /*5970*/  IMAD.MOV.U32 R25, RZ, RZ, R23 ;  /* 0x000000ffff197224 */ /* 0x000fc800078e0017 */
[----:B------:R-:W0:Y:S02]  /*5980*/  F2I.U64.TRUNC R4, R4 ;  /* 0x0000000400047311 */ /* 0x000e24000020d800 */
[----:B0-----:R0:W-:Y:S01]  /*5990*/  STG.E.64 desc[UR36][R8.64], R4 ;  /* 0x0000000408007986 */ /* 0x0011e2000c101b24 */
[----:B------:R-:W-:Y:S05]  /*59a0*/  BRA `(.L_x_28154) ;  /* 0x0000000000107947 */ /* 0x000fea0003800000 */
.L_x_28186:
[----:B------:R-:W-:Y:S02]  /*59b0*/  HADD2.F32 R3, -RZ, R3.H0_H0 ;  /* 0x20000003ff037230 */ /* 0x000fe40000004100 */
[----:B------:R-:W-:-:S04]  /*59c0*/  IMAD.MOV.U32 R25, RZ, RZ, R23 ;  /* 0x000000ffff197224 */ /* 0x000fc800078e0017 */
[----:B------:R-:W0:Y:S02]  /*59d0*/  F2I.FTZ.U32.TRUNC.NTZ R3, R3 ;  /* 0x0000000300037305 */ /* 0x000e24000021f000 */
[----:B0-----:R0:W-:Y:S02]  /*59e0*/  STG.E desc[UR36][R8.64], R3 ;  /* 0x0000000308007986 */ /* 0x0011e4000c101924 */
.L_x_28154:
[----:B------:R-:W-:Y:S05]  /*59f0*/  BSYNC.RECONVERGENT B6 ;  /* 0x0000000000067941 */ /* 0x000fea0003800200 */
.L_x_28153:
        /* <DEDUP_REMOVED lines=25> */
.L_x_28195:
[----:B------:R-:W-:-:S06]  /*5b90*/  HADD2.F32 R5, -RZ, R22.H0_H0 ;  /* 0x20000016ff057230 */ /* 0x000fcc0000004100 */
[----:B------:R-:W0:Y:S02]  /*5ba0*/  F2I.S64.TRUNC R4, R5 ;  /* 0x0000000500047311 */ /* 0x000e24000020d900 */
[----:B0-----:R0:W-:Y:S01]  /*5bb0*/  STG.E.U8 desc[UR36][R8.64], R4 ;  /* 0x0000000408007986 */ /* 0x0011e2000c101124 */
[----:B------:R-:W-:Y:S05]  /*5bc0*/  BRA `(.L_x_28197) ;  /* 0x0000000c006c7947 */ /* 0x000fea0003800000 */
.L_x_28194:
        /* <DEDUP_REMOVED lines=10> */
.L_x_28199:
[----:B------:R-:W-:-:S04]  /*5c70*/  HADD2.F32 R22, -RZ, R22.H0_H0 ;  /* 0x20000016ff167230 */ /* 0x000fc80000004100 */
[----:B------:R-:W0:Y:S02]  /*5c80*/  F2I.FTZ.TRUNC.NTZ R3, R22 ;  /* 0x0000001600037305 */ /* 0x000e24000021f100 */
[----:B0-----:R0:W-:Y:S01]  /*5c90*/  STG.E desc[UR36][R8.64], R3 ;  /* 0x0000000308007986 */ /* 0x0011e2000c101924 */
[----:B------:R-:W-:Y:S05]  /*5ca0*/  BRA `(.L_x_28197) ;  /* 0x0000000c00347947 */ /* 0x000fea0003800000 */
.L_x_28198:
[----:B------:R-:W-:-:S04]  /*5cb0*/  HADD2.F32 R22, -RZ, R22.H0_H0 ;  /* 0x20000016ff167230 */ /* 0x000fc80000004100 */
[----:B------:R-:W0:Y:S02]  /*5cc0*/  F2I.FTZ.TRUNC.NTZ R3, R22 ;  /* 0x0000001600037305 */ /* 0x000e24000021f100 */
[----:B0-----:R0:W-:Y:S01]  /*5cd0*/  STG.E.U16 desc[UR36][R8.64], R3 ;  /* 0x0000000308007986 */ /* 0x0011e2000c101524 */
[----:B------:R-:W-:Y:S05]  /*5ce0*/  BRA `(.L_x_28197) ;  /* 0x0000000c00247947 */ /* 0x000fea0003800000 */
.L_x_28193:
        /* <DEDUP_REMOVED lines=9> */
.L_x_28201:
[----:B------:R0:W-:Y:S01]  /*5d80*/  STG.E.U16 desc[UR36][R8.64], R22 ;  /* 0x0000001608007986 */ /* 0x0001e2000c101524 */
[----:B------:R-:W-:Y:S05]  /*5d90*/  BRA `(.L_x_28197) ;  /* 0x0000000800f87947 */ /* 0x000fea0003800000 */
.L_x_28200:
        /* <DEDUP_REMOVED lines=10> */
.L_x_28203:
[----:B------:R-:W-:-:S05]  /*5e40*/  HADD2.F32 R0, -RZ, R22.H0_H0 ;  /* 0x20000016ff007230 */ /* 0x000fca0000004100 */
[----:B------:R-:W-:-:S04]  /*5e50*/  F2FP.F16.F32.PACK_AB R0, RZ, R0 ;  /* 0x00000000ff00723e */ /* 0x000fc800000000ff */
[----:B------:R-:W-:-:S05]  /*5e60*/  PRMT R0, R0, 0x5410, RZ ;  /* 0x0000541000007816 */ /* 0x000fca00000000ff */
[----:B------:R0:W-:Y:S01]  /*5e70*/  STG.E desc[UR36][R8.64], R0 ;  /* 0x0000000008007986 */ /* 0x0001e2000c101924 */
[----:B------:R-:W-:Y:S05]  /*5e80*/  BRA `(.L_x_28197) ;  /* 0x0000000800bc7947 */ /* 0x000fea0003800000 */
.L_x_28202:
[----:B------:R-:W-:-:S05]  /*5e90*/  HADD2.F32 R4, -RZ, R22.H0_H0 ;  /* 0x20000016ff047230 */ /* 0x000fca0000004100 */
[----:B------:R-:W-:-:S06]  /*5ea0*/  FMUL.FTZ R4, R4, 1 ;  /* 0x3f80000004047820 */ /* 0x000fcc0000410000 */
[----:B------:R-:W0:Y:S02]  /*5eb0*/  F2F.F64.F32 R4, R4 ;  /* 0x0000000400047310 */ /* 0x000e240000201800 */
[----:B0-----:R0:W-:Y:S01]  /*5ec0*/  STG.E.64 desc[UR36][R8.64], R4 ;  /* 0x0000000408007986 */ /* 0x0011e2000c101b24 */
[----:B------:R-:W-:Y:S05]  /*5ed0*/  BRA `(.L_x_28197) ;  /* 0x0000000800a87947 */ /* 0x000fea0003800000 */
.L_x_28192:
        /* <DEDUP_REMOVED lines=14> */
.L_x_28207:
        /* <DEDUP_REMOVED lines=17> */
.L_x_28210:
[----:B------:R-:W-:-:S04]  /*60d0*/  SHF.R.U32.HI R3, RZ, 0x18, R5 ;  /* 0x00000018ff037819 */ /* 0x000fc80000011605 */
[----:B------:R-:W-:-:S04]  /*60e0*/  LOP3.LUT R0, R0, 0x80, R3, 0xf8, !PT ;  /* 0x0000008000007812 */ /* 0x000fc800078ef803 */
[----:B------:R-:W-:-:S07]  /*60f0*/  PRMT R4, R0, 0x7610, R4 ;  /* 0x0000761000047816 */ /* 0x000fce0000000004 */
.L_x_28209:
[----:B------:R-:W-:Y:S05]  /*6100*/  BSYNC.RECONVERGENT B0 ;  /* 0x0000000000007941 */ /* 0x000fea0003800200 */
.L_x_28208:
[----:B------:R0:W-:Y:S01]  /*6110*/  STG.E.U8 desc[UR36][R8.64], R4 ;  /* 0x0000000408007986 */ /* 0x0001e2000c101124 */
[----:B------:R-:W-:Y:S05]  /*6120*/  BRA `(.L_x_28197) ;  /* 0x0000000800147947 */ /* 0x000fea0003800000 */
.L_x_28206:
        /* <DEDUP_REMOVED lines=17> */
.L_x_28213:
[----:B------:R-:W-:-:S04]  /*6240*/  SHF.R.U32.HI R3, RZ, 0x18, R5 ;  /* 0x00000018ff037819 */ /* 0x000fc80000011605 */
[----:B------:R-:W-:-:S04]  /*6250*/  LOP3.LUT R0, R0, 0x80, R3, 0xf8, !PT ;  /* 0x0000008000007812 */ /* 0x000fc800078ef803 */
[----:B------:R-:W-:-:S07]  /*6260*/  PRMT R4, R0, 0x7610, R4 ;  /* 0x0000761000047816 */ /* 0x000fce0000000004 */
.L_x_28212:
[----:B------:R-:W-:Y:S05]  /*6270*/  BSYNC.RECONVERGENT B0 ;  /* 0x0000000000007941 */ /* 0x000fea0003800200 */
.L_x_28211:
[----:B------:R0:W-:Y:S01]  /*6280*/  STG.E.U8 desc[UR36][R8.64], R4 ;  /* 0x0000000408007986 */ /* 0x0001e2000c101124 */
[----:B------:R-:W-:Y:S05]  /*6290*/  BRA `(.L_x_28197) ;  /* 0x0000000400b87947 */ /* 0x000fea0003800000 */
.L_x_28205:
        /* <DEDUP_REMOVED lines=22> */
.L_x_28215:
[----:B------:R-:W-:-:S06]  /*6400*/  HADD2.F32 R4, -RZ, R22.H0_H0 ;  /* 0x20000016ff047230 */ /* 0x000fcc0000004100 */
[----:B------:R-:W0:Y:S02]  /*6410*/  F2I.U64.TRUNC R4, R4 ;  /* 0x0000000400047311 */ /* 0x000e24000020d800 */
[----:B0-----:R0:W-:Y:S01]  /*6420*/  STG.E.64 desc[UR36][R8.64], R4 ;  /* 0x0000000408007986 */ /* 0x0011e2000c101b24 */
[----:B------:R-:W-:Y:S05]  /*6430*/  BRA `(.L_x_28197) ;  /* 0x0000000400507947 */ /* 0x000fea0003800000 */
.L_x_28214:
[----:B------:R-:W-:-:S04]  /*6440*/  HADD2.F32 R22, -RZ, R22.H0_H0 ;  /* 0x20000016ff167230 */ /* 0x000fc80000004100 */
[----:B------:R-:W0:Y:S02]  /*6450*/  F2I.FTZ.U32.TRUNC.NTZ R3, R22 ;  /* 0x0000001600037305 */ /* 0x000e24000021f000 */
[----:B0-----:R0:W-:Y:S01]  /*6460*/  STG.E desc[UR36][R8.64], R3 ;  /* 0x0000000308007986 */ /* 0x0011e2000c101924 */
[----:B------:R-:W-:Y:S05]  /*6470*/  BRA `(.L_x_28197) ;  /* 0x0000000400407947 */ /* 0x000fea0003800000 */
.L_x_28204:
        /* <DEDUP_REMOVED lines=11> */
.L_x_28217:
[----:B------:R-:W-:Y:S01]  /*6530*/  HADD2.F32 R22, -RZ, R22.H0_H0 ;  /* 0x20000016ff167230 */ /* 0x000fe20000004100 */
[----:B------:R-:W-:-:S04]  /*6540*/  CS2R R6, SRZ ;  /* 0x0000000000067805 */ /* 0x000fc8000001ff00 */
[----:B------:R-:W-:-:S06]  /*6550*/  FMUL.FTZ R4, R22, 1 ;  /* 0x3f80000016047820 */ /* 0x000fcc0000410000 */
[----:B------:R-:W0:Y:S02]  /*6560*/  F2F.F64.F32 R4, R4 ;  /* 0x0000000400047310 */ /* 0x000e240000201800 */
[----:B0-----:R4:W-:Y:S01]  /*6570*/  STG.E.128 desc[UR36][R8.64], R4 ;  /* 0x0000000408007986 */ /* 0x0019e2000c101d24 */
[----:B------:R-:W-:Y:S05]  /*6580*/  BRA `(.L_x_28197) ;  /* 0x0000000000fc7947 */ /* 0x000fea0003800000 */
.L_x_28216:
[----:B------:R-:W-:-:S13]  /*6590*/  ISETP.NE.AND P0, PT, R0, 0xf, PT ;  /* 0x0000000f0000780c */ /* 0x000fda0003f05270 */
[----:B------:R-:W-:Y:S05]  /*65a0*/  @!P0 BRA `(.L_x_28218) ;  /* 0x0000000000e88947 */ /* 0x000fea0003800000 */
[----:B------:R-:W-:-:S13]  /*65b0*/  ISETP.NE.AND P0, PT, R0, 0x17, PT ;  /* 0x000000170000780c */ /* 0x000fda0003f05270 */
[----:B------:R-:W-:Y:S05]  /*65c0*/  @!P0 BRA `(.L_x_28219) ;  /* 0x0000000000908947 */ /* 0x000fea0003800000 */
[----:B------:R-:W-:-:S13]  /*65d0*/  ISETP.NE.AND P0, PT, R0, 0x18, PT ;  /* 0x000000180000780c */ /* 0x000fda0003f05270 */
[----:B------:R-:W-:Y:S05]  /*65e0*/  @!P0 BRA `(.L_x_28220) ;  /* 0x0000000000448947 */ /* 0x000fea0003800000 */
.L_x_28196:
        /* <DEDUP_REMOVED lines=16> */
.L_x_28221:
[----:B------:R-:W-:Y:S05]  /*66f0*/  BRA `(.L_x_28197) ;  /* 0x0000000000a07947 */ /* 0x000fea0003800000 */
.L_x_28220:
        /* <DEDUP_REMOVED lines=13> */
.L_x_28223:
[----:B------:R-:W-:Y:S05]  /*67d0*/  BSYNC.RECONVERGENT B0 ;  /* 0x0000000000007941 */ /* 0x000fea0003800200 */
.L_x_28222:
[----:B------:R-:W-:-:S05]  /*67e0*/  LOP3.LUT R3, R0, 0x80, R3, 0xf8, !PT ;  /* 0x0000008000037812 */ /* 0x000fca00078ef803 */
[----:B------:R2:W-:Y:S01]  /*67f0*/  STG.E.U8 desc[UR36][R8.64], R3 ;  /* 0x0000000308007986 */ /* 0x0005e2000c101124 */
[----:B------:R-:W-:Y:S05]  /*6800*/  BRA `(.L_x_28197) ;  /* 0x00000000005c7947 */ /* 0x000fea0003800000 */
.L_x_28219:
        /* <DEDUP_REMOVED lines=12> */
.L_x_28225:
[----:B------:R-:W-:Y:S01]  /*68d0*/  IMAD.MOV.U32 R0, RZ, RZ, 0x7f ;  /* 0x0000007fff007424 */ /* 0x000fe200078e00ff */
[----:B------:R-:W-:-:S04]  /*68e0*/  ISETP.GT.U32.AND P0, PT, R4, 0x7f800000, PT ;  /* 0x7f8000000400780c */ /* 0x000fc80003f04070 */
[----:B------:R-:W-:-:S09]  /*68f0*/  SEL R0, R0, 0x7c, P0 ;  /* 0x0000007c00007807 */ /* 0x000fd20000000000 */
.L_x_28226:
[----:B------:R-:W-:Y:S05]  /*6900*/  BSYNC.RECONVERGENT B0 ;  /* 0x0000000000007941 */ /* 0x000fea0003800200 */
.L_x_28224:
[----:B------:R-:W-:-:S04]  /*6910*/  SHF.R.U32.HI R3, RZ, 0x18, R3 ;  /* 0x00000018ff037819 */ /* 0x000fc80000011603 */
[----:B------:R-:W-:-:S05]  /*6920*/  LOP3.LUT R3, R0, 0x80, R3, 0xf8, !PT ;  /* 0x0000008000037812 */ /* 0x000fca00078ef803 */
[----:B------:R1:W-:Y:S01]  /*6930*/  STG.E.U8 desc[UR36][R8.64], R3 ;  /* 0x0000000308007986 */ /* 0x0003e2000c101124 */
[----:B------:R-:W-:Y:S05]  /*6940*/  BRA `(.L_x_28197) ;  /* 0x00000000000c7947 */ /* 0x000fea0003800000 */
.L_x_28218:
[----:B------:R-:W-:-:S05]  /*6950*/  HADD2.F32 R0, -RZ, R22.H0_H0 ;  /* 0x20000016ff007230 */ /* 0x000fca0000004100 */
[----:B------:R-:W-:-:S05]  /*6960*/  F2FP.BF16.F32.PACK_AB R0, RZ, R0 ;  /* 0x00000000ff00723e */ /* 0x000fca00000010ff */
[----:B------:R0:W-:Y:S02]  /*6970*/  STG.E.U16 desc[UR36][R8.64], R0 ;  /* 0x0000000008007986 */ /* 0x0001e4000c101524 */
.L_x_28197:
        /* <DEDUP_REMOVED lines=25> */
.L_x_28230:
[----:B------:R-:W-:-:S06]  /*6b10*/  HADD2.F32 R5, -RZ, R19.H0_H0 ;  /* 0x20000013ff057230 */ /* 0x000fcc0000004100 */
[----:B------:R-:W0:Y:S02]  /*6b20*/  F2I.S64.TRUNC R4, R5 ;  /* 0x0000000500047311 */ /* 0x000e24000020d900 */
[----:B0-----:R0:W-:Y:S01]  /*6b30*/  STG.E.U8 desc[UR36][R8.64], R4 ;  /* 0x0000000408007986 */ /* 0x0011e2000c101124 */
[----:B------:R-:W-:Y:S05]  /*6b40*/  BRA `(.L_x_28232) ;  /* 0x0000000c006c7947 */ /* 0x000fea0003800000 */
.L_x_28229:
        /* <DEDUP_REMOVED lines=10> */
.L_x_28234:
[----:B------:R-:W-:-:S06]  /*6bf0*/  HADD2.F32 R19, -RZ, R19.H0_H0 ;  /* 0x20000013ff137230 */ /* 0x000fcc0000004100 */
[----:B------:R-:W0:Y:S02]  /*6c00*/  F2I.FTZ.TRUNC.NTZ R19, R19 ;  /* 0x0000001300137305 */ /* 0x000e24000021f100 */
[----:B0-----:R3:W-:Y:S01]  /*6c10*/  STG.E desc[UR36][R8.64], R19 ;  /* 0x0000001308007986 */ /* 0x0017e2000c101924 */
[----:B------:R-:W-:Y:S05]  /*6c20*/  BRA `(.L_x_28232) ;  /* 0x0000000c00347947 */ /* 0x000fea0003800000 */
.L_x_28233:
[----:B------:R-:W-:-:S06]  /*6c30*/  HADD2.F32 R19, -RZ, R19.H0_H0 ;  /* 0x20000013ff137230 */ /* 0x000fcc0000004100 */
[----:B------:R-:W0:Y:S02]  /*6c40*/  F2I.FTZ.TRUNC.NTZ R19, R19 ;  /* 0x0000001300137305 */ /* 0x000e24000021f100 */
[----:B0-----:R2:W-:Y:S01]  /*6c50*/  STG.E.U16 desc[UR36][R8.64], R19 ;  /* 0x0000001308007986 */ /* 0x0015e2000c101524 */
[----:B------:R-:W-:Y:S05]  /*6c60*/  BRA `(.L_x_28232) ;  /* 0x0000000c00247947 */ /* 0x000fea0003800000 */
.L_x_28228:
        /* <DEDUP_REMOVED lines=9> */
.L_x_28236:
[----:B------:R0:W-:Y:S01]  /*6d00*/  STG.E.U16 desc[UR36][R8.64], R19 ;  /* 0x0000001308007986 */ /* 0x0001e2000c101524 */
[----:B------:R-:W-:Y:S05]  /*6d10*/  BRA `(.L_x_28232) ;  /* 0x0000000800f87947 */ /* 0x000fea0003800000 */
.L_x_28235:
        /* <DEDUP_REMOVED lines=10> */
.L_x_28238:
[----:B------:R-:W-:-:S05]  /*6dc0*/  HADD2.F32 R0, -RZ, R19.H0_H0 ;  /* 0x20000013ff007230 */ /* 0x000fca0000004100 */
[----:B------:R-:W-:-:S04]  /*6dd0*/  F2FP.F16.F32.PACK_AB R0, RZ, R0 ;  /* 0x00000000ff00723e */ /* 0x000fc800000000ff */
[----:B------:R-:W-:-:S05]  /*6de0*/  PRMT R0, R0, 0x5410, RZ ;  /* 0x0000541000007816 */ /* 0x000fca00000000ff */
[----:B------:R0:W-:Y:S01]  /*6df0*/  STG.E desc[UR36][R8.64], R0 ;  /* 0x0000000008007986 */ /* 0x0001e2000c101924 */
[----:B------:R-:W-:Y:S05]  /*6e00*/  BRA `(.L_x_28232) ;  /* 0x0000000800bc7947 */ /* 0x000fea0003800000 */
.L_x_28237:
[----:B------:R-:W-:-:S05]  /*6e10*/  HADD2.F32 R4, -RZ, R19.H0_H0 ;  /* 0x20000013ff047230 */ /* 0x000fca0000004100 */
[----:B------:R-:W-:-:S06]  /*6e20*/  FMUL.FTZ R4, R4, 1 ;  /* 0x3f80000004047820 */ /* 0x000fcc0000410000 */
[----:B------:R-:W0:Y:S02]  /*6e30*/  F2F.F64.F32 R4, R4 ;  /* 0x0000000400047310 */ /* 0x000e240000201800 */
[----:B0-----:R0:W-:Y:S01]  /*6e40*/  STG.E.64 desc[UR36][R8.64], R4 ;  /* 0x0000000408007986 */ /* 0x0011e2000c101b24 */
[----:B------:R-:W-:Y:S05]  /*6e50*/  BRA `(.L_x_28232) ;  /* 0x0000000800a87947 */ /* 0x000fea0003800000 */
.L_x_28227:
        /* <DEDUP_REMOVED lines=14> */
.L_x_28242:
        /* <DEDUP_REMOVED lines=17> */
.L_x_28245:
[----:B------:R-:W-:-:S04]  /*7050*/  SHF.R.U32.HI R3, RZ, 0x18, R19 ;  /* 0x00000018ff037819 */ /* 0x000fc80000011613 */
[----:B------:R-:W-:-:S04]  /*7060*/  LOP3.LUT R0, R0, 0x80, R3, 0xf8, !PT ;  /* 0x0000008000007812 */ /* 0x000fc800078ef803 */
[----:B------:R-:W-:-:S07]  /*7070*/  PRMT R4, R0, 0x7610, R4 ;  /* 0x0000761000047816 */ /* 0x000fce0000000004 */
.L_x_28244:
[----:B------:R-:W-:Y:S05]  /*7080*/  BSYNC.RECONVERGENT B0 ;  /* 0x0000000000007941 */ /* 0x000fea0003800200 */
.L_x_28243:
[----:B------:R0:W-:Y:S01]  /*7090*/  STG.E.U8 desc[UR36][R8.64], R4 ;  /* 0x0000000408007986 */ /* 0x0001e2000c101124 */
[----:B------:R-:W-:Y:S05]  /*70a0*/  BRA `(.L_x_28232) ;  /* 0x0000000800147947 */ /* 0x000fea0003800000 */
.L_x_28241:
        /* <DEDUP_REMOVED lines=17> */
.L_x_28248:
[----:B------:R-:W-:-:S04]  /*71c0*/  SHF.R.U32.HI R3, RZ, 0x18, R19 ;  /* 0x00000018ff037819 */ /* 0x000fc80000011613 */
[----:B------:R-:W-:-:S04]  /*71d0*/  LOP3.LUT R0, R0, 0x80, R3, 0xf8, !PT ;  /* 0x0000008000007812 */ /* 0x000fc800078ef803 */
[----:B------:R-:W-:-:S07]  /*71e0*/  PRMT R4, R0, 0x7610, R4 ;  /* 0x0000761000047816 */ /* 0x000fce0000000004 */
.L_x_28247:
[----:B------:R-:W-:Y:S05]  /*71f0*/  BSYNC.RECONVERGENT B0 ;  /* 0x0000000000007941 */ /* 0x000fea0003800200 */
.L_x_28246:
[----:B------:R0:W-:Y:S01]  /*7200*/  STG.E.U8 desc[UR36][R8.64], R4 ;  /* 0x0000000408007986 */ /* 0x0001e2000c101124 */
[----:B------:R-:W-:Y:S05]  /*7210*/  BRA `(.L_x_28232) ;  /* 0x0000000400b87947 */ /* 0x000fea0003800000 */
.L_x_28240:
        /* <DEDUP_REMOVED lines=22> */
.L_x_28250:
[----:B------:R-:W-:-:S06]  /*7380*/  HADD2.F32 R4, -RZ, R19.H0_H0 ;  /* 0x20000013ff047230 */ /* 0x000fcc0000004100 */
[----:B------:R-:W0:Y:S02]  /*7390*/  F2I.U64.TRUNC R4, R4 ;  /* 0x0000000400047311 */ /* 0x000e24000020d800 */
[----:B0-----:R0:W-:Y:S01]  /*73a0*/  STG.E.64 desc[UR36][R8.64], R4 ;  /* 0x0000000408007986 */ /* 0x0011e2000c101b24 */
[----:B------:R-:W-:Y:S05]  /*73b0*/  BRA `(.L_x_28232) ;  /* 0x0000000400507947 */ /* 0x000fea0003800000 */
.L_x_28249:
[----:B------:R-:W-:-:S06]  /*73c0*/  HADD2.F32 R19, -RZ, R19.H0_H0 ;  /* 0x20000013ff137230 */ /* 0x000fcc0000004100 */
[----:B------:R-:W0:Y:S02]  /*73d0*/  F2I.FTZ.U32.TRUNC.NTZ R19, R19 ;  /* 0x0000001300137305 */ /* 0x000e24000021f000 */
[----:B0-----:R0:W-:Y:S01]  /*73e0*/  STG.E desc[UR36][R8.64], R19 ;  /* 0x0000001308007986 */ /* 0x0011e2000c101924 */
[----:B------:R-:W-:Y:S05]  /*73f0*/  BRA `(.L_x_28232) ;  /* 0x0000000400407947 */ /* 0x000fea0003800000 */
.L_x_28239:
        /* <DEDUP_REMOVED lines=11> */
.L_x_28252:
[----:B------:R-:W-:Y:S01]  /*74b0*/  HADD2.F32 R19, -RZ, R19.H0_H0 ;  /* 0x20000013ff137230 */ /* 0x000fe20000004100 */
[----:B------:R-:W-:-:S04]  /*74c0*/  CS2R R6, SRZ ;  /* 0x0000000000067805 */ /* 0x000fc8000001ff00 */
[----:B------:R-:W-:-:S06]  /*74d0*/  FMUL.FTZ R4, R19, 1 ;  /* 0x3f80000013047820 */ /* 0x000fcc0000410000 */
[----:B------:R-:W0:Y:S02]  /*74e0*/  F2F.F64.F32 R4, R4 ;  /* 0x0000000400047310 */ /* 0x000e240000201800 */
[----:B0-----:R0:W-:Y:S01]  /*74f0*/  STG.E.128 desc[UR36][R8.64], R4 ;  /* 0x0000000408007986 */ /* 0x0011e2000c101d24 */
[----:B------:R-:W-:Y:S05]  /*7500*/  BRA `(.L_x_28232) ;  /* 0x0000000000fc7947 */ /* 0x000fea0003800000 */
.L_x_28251:
[----:B------:R-:W-:-:S13]  /*7510*/  ISETP.NE.AND P0, PT, R0, 0xf, PT ;  /* 0x0000000f0000780c */ /* 0x000fda0003f05270 */
[----:B------:R-:W-:Y:S05]  /*7520*/  @!P0 BRA `(.L_x_28253) ;  /* 0x0000000000e88947 */ /* 0x000fea0003800000 */
[----:B------:R-:W-:-:S13]  /*7530*/  ISETP.NE.AND P0, PT, R0, 0x17, PT ;  /* 0x000000170000780c */ /* 0x000fda0003f05270 */
[----:B------:R-:W-:Y:S05]  /*7540*/  @!P0 BRA `(.L_x_28254) ;  /* 0x0000000000908947 */ /* 0x000fea0003800000 */
[----:B------:R-:W-:-:S13]  /*7550*/  ISETP.NE.AND P0, PT, R0, 0x18, PT ;  /* 0x000000180000780c */ /* 0x000fda0003f05270 */
[----:B------:R-:W-:Y:S05]  /*7560*/  @!P0 BRA `(.L_x_28255) ;  /* 0x0000000000448947 */ /* 0x000fea0003800000 */
.L_x_28231:
        /* <DEDUP_REMOVED lines=16> */
.L_x_28256:
[----:B------:R-:W-:Y:S05]  /*7670*/  BRA `(.L_x_28232) ;  /* 0x0000000000a07947 */ /* 0x000fea0003800000 */
.L_x_28255:
        /* <DEDUP_REMOVED lines=13> */
.L_x_28258:
[----:B------:R-:W-:Y:S05]  /*7750*/  BSYNC.RECONVERGENT B0 ;  /* 0x0000000000007941 */ /* 0x000fea0003800200 */
.L_x_28257:
[----:B------:R-:W-:-:S05]  /*7760*/  LOP3.LUT R3, R0, 0x80, R3, 0xf8, !PT ;  /* 0x0000008000037812 */ /* 0x000fca00078ef803 */
[----:B------:R0:W-:Y:S01]  /*7770*/  STG.E.U8 desc[UR36][R8.64], R3 ;  /* 0x0000000308007986 */ /* 0x0001e2000c101124 */
[----:B------:R-:W-:Y:S05]  /*7780*/  BRA `(.L_x_28232) ;  /* 0x00000000005c7947 */ /* 0x000fea0003800000 */
.L_x_28254:
        /* <DEDUP_REMOVED lines=12> */
.L_x_28260:
[----:B------:R-:W-:Y:S01]  /*7850*/  IMAD.MOV.U32 R0, RZ, RZ, 0x7f ;  /* 0x0000007fff007424 */ /* 0x000fe200078e00ff */
[----:B------:R-:W-:-:S04]  /*7860*/  ISETP.GT.U32.AND P0, PT, R4, 0x7f800000, PT ;  /* 0x7f8000000400780c */ /* 0x000fc80003f04070 */
[----:B------:R-:W-:-:S09]  /*7870*/  SEL R0, R0, 0x7c, P0 ;  /* 0x0000007c00007807 */ /* 0x000fd20000000000 */
.L_x_28261:
[----:B------:R-:W-:Y:S05]  /*7880*/  BSYNC.RECONVERGENT B0 ;  /* 0x0000000000007941 */ /* 0x000fea0003800200 */
.L_x_28259:
[----:B------:R-:W-:-:S04]  /*7890*/  SHF.R.U32.HI R3, RZ, 0x18, R3 ;  /* 0x00000018ff037819 */ /* 0x000fc80000011603 */
[----:B------:R-:W-:-:S05]  /*78a0*/  LOP3.LUT R3, R0, 0x80, R3, 0xf8, !PT ;  /* 0x0000008000037812 */ /* 0x000fca00078ef803 */
[----:B------:R0:W-:Y:S01]  /*78b0*/  STG.E.U8 desc[UR36][R8.64], R3 ;  /* 0x0000000308007986 */ /* 0x0001e2000c101124 */
[----:B------:R-:W-:Y:S05]  /*78c0*/  BRA `(.L_x_28232) ;  /* 0x00000000000c7947 */ /* 0x000fea0003800000 */
.L_x_28253:
[----:B------:R-:W-:-:S05]  /*78d0*/  HADD2.F32 R0, -RZ, R19.H0_H0 ;  /* 0x20000013ff007230 */ /* 0x000fca0000004100 */
[----:B------:R-:W-:-:S05]  /*78e0*/  F2FP.BF16.F32.PACK_AB R0, RZ, R0 ;  /* 0x00000000ff00723e */ /* 0x000fca00000010ff */
[----:B------:R0:W-:Y:S02]  /*78f0*/  STG.E.U16 desc[UR36][R8.64], R0 ;  /* 0x0000000008007986 */ /* 0x0001e4000c101524 */
.L_x_28232:
[----:B------:R-:W-:-:S07]  /*7900*/  VIADD R25, R25, 0x80 ;  /* 0x0000008019197836 */ /* 0x000fce0000000000 */
.L_x_28191:
[----:B------:R-:W-:Y:S05]  /*7910*/  BSYNC.RECONVERGENT B6 ;  /* 0x0000000000067941 */ /* 0x000fea0003800200 */
.L_x_28190:
        /* <DEDUP_REMOVED lines=23> */
.L_x_28265:
[----:B------:R-:W-:-:S06]  /*7a90*/  HADD2.F32 R5, -RZ, R17.H0_H0 ;  /* 0x20000011ff057230 */ /* 0x000fcc0000004100 */
[----:B------:R-:W0:Y:S02]  /*7aa0*/  F2I.S64.TRUNC R4, R5 ;  /* 0x0000000500047311 */ /* 0x000e24000020d900 */
[----:B0-----:R-:W-:Y:S01]  /*7ab0*/  STG.E.U8 desc[UR36][R2.64], R4 ;  /* 0x0000000402007986 */ /* 0x001fe2000c101124 */
[----:B------:R-:W-:Y:S05]  /*7ac0*/  EXIT ;  /* 0x000000000000794d */ /* 0x000fea0003800000 */
.L_x_28264:
        /* <DEDUP_REMOVED lines=10> */
.L_x_28268:
[----:B------:R-:W-:-:S06]  /*7b70*/  HADD2.F32 R17, -RZ, R17.H0_H0 ;  /* 0x20000011ff117230 */ /* 0x000fcc0000004100 */
[----:B------:R-:W0:Y:S02]  /*7b80*/  F2I.FTZ.TRUNC.NTZ R17, R17 ;  /* 0x0000001100117305 */ /* 0x000e24000021f100 */
[----:B0-----:R-:W-:Y:S01]  /*7b90*/  STG.E desc[UR36][R2.64], R17 ;  /* 0x0000001102007986 */ /* 0x001fe2000c101924 */
[----:B------:R-:W-:Y:S05]  /*7ba0*/  EXIT ;  /* 0x000000000000794d */ /* 0x000fea0003800000 */
.L_x_28267:
[----:B------:R-:W-:-:S06]  /*7bb0*/  HADD2.F32 R17, -RZ, R17.H0_H0 ;  /* 0x20000011ff117230 */ /* 0x000fcc0000004100 */
[----:B------:R-:W0:Y:S02]  /*7bc0*/  F2I.FTZ.TRUNC.NTZ R17, R17 ;  /* 0x0000001100117305 */ /* 0x000e24000021f100 */
[----:B0-----:R-:W-:Y:S01]  /*7bd0*/  STG.E.U16 desc[UR36][R2.64], R17 ;  /* 0x0000001102007986 */ /* 0x001fe2000c101524 */
[----:B------:R-:W-:Y:S05]  /*7be0*/  EXIT ;  /* 0x000000000000794d */ /* 0x000fea0003800000 */
.L_x_28263:
        /* <DEDUP_REMOVED lines=9> */
.L_x_28270:
[----:B------:R-:W-:Y:S01]  /*7c80*/  STG.E.U16 desc[UR36][R2.64], R17 ;  /* 0x0000001102007986 */ /* 0x000fe2000c101524 */
[----:B------:R-:W-:Y:S05]  /*7c90*/  EXIT ;  /* 0x000000000000794d */ /* 0x000fea0003800000 */
.L_x_28269:
        /* <DEDUP_REMOVED lines=10> */
.L_x_28272:
[----:B------:R-:W-:-:S05]  /*7d40*/  HADD2.F32 R0, -RZ, R17.H0_H0 ;  /* 0x20000011ff007230 */ /* 0x000fca0000004100 */
[----:B------:R-:W-:-:S04]  /*7d50*/  F2FP.F16.F32.PACK_AB R0, RZ, R0 ;  /* 0x00000000ff00723e */ /* 0x000fc800000000ff */
[----:B------:R-:W-:-:S05]  /*7d60*/  PRMT R0, R0, 0x5410, RZ ;  /* 0x0000541000007816 */ /* 0x000fca00000000ff */
[----:B------:R-:W-:Y:S01]  /*7d70*/  STG.E desc[UR36][R2.64], R0 ;  /* 0x0000000002007986 */ /* 0x000fe2000c101924 */
[----:B------:R-:W-:Y:S05]  /*7d80*/  EXIT ;  /* 0x000000000000794d */ /* 0x000fea0003800000 */
.L_x_28271:
[----:B------:R-:W-:-:S05]  /*7d90*/  HADD2.F32 R4, -RZ, R17.H0_H0 ;  /* 0x20000011ff047230 */ /* 0x000fca0000004100 */
[----:B------:R-:W-:-:S06]  /*7da0*/  FMUL.FTZ R4, R4, 1 ;  /* 0x3f80000004047820 */ /* 0x000fcc0000410000 */
[----:B------:R-:W0:Y:S02]  /*7db0*/  F2F.F64.F32 R4, R4 ;  /* 0x0000000400047310 */ /* 0x000e240000201800 */
[----:B0-----:R-:W-:Y:S01]  /*7dc0*/  STG.E.64 desc[UR36][R2.64], R4 ;  /* 0x0000000402007986 */ /* 0x001fe2000c101b24 */
[----:B------:R-:W-:Y:S05]  /*7dd0*/  EXIT ;  /* 0x000000000000794d */ /* 0x000fea0003800000 */
.L_x_28262:
        /* <DEDUP_REMOVED lines=14> */
.L_x_28276:
        /* <DEDUP_REMOVED lines=18> */
.L_x_28279:
[----:B------:R-:W-:-:S04]  /*7fe0*/  SHF.R.U32.HI R5, RZ, 0x18, R5 ;  /* 0x00000018ff057819 */ /* 0x000fc80000011605 */
[----:B------:R-:W-:-:S07]  /*7ff0*/  LOP3.LUT R0, R0, 0x80, R5, 0xf8, !PT ;  /* 0x0000008000007812 */ /* 0x000fce00078ef805 */
.L_x_28278:
[----:B------:R-:W-:Y:S05]  /*8000*/  BSYNC.RECONVERGENT B0 ;  /* 0x0000000000007941 */ /* 0x000fea0003800200 */
.L_x_28277:
[----:B------:R-:W-:Y:S01]  /*8010*/  STG.E.U8 desc[UR36][R2.64], R0 ;  /* 0x0000000002007986 */ /* 0x000fe2000c101124 */
[----:B------:R-:W-:Y:S05]  /*8020*/  EXIT ;  /* 0x000000000000794d */ /* 0x000fea0003800000 */
.L_x_28275:
        /* <DEDUP_REMOVED lines=18> */
.L_x_28282:
[----:B------:R-:W-:-:S04]  /*8150*/  SHF.R.U32.HI R5, RZ, 0x18, R5 ;  /* 0x00000018ff057819 */ /* 0x000fc80000011605 */
[----:B------:R-:W-:-:S07]  /*8160*/  LOP3.LUT R0, R0, 0x80, R5, 0xf8, !PT ;  /* 0x0000008000007812 */ /* 0x000fce00078ef805 */
.L_x_28281:
[----:B------:R-:W-:Y:S05]  /*8170*/  BSYNC.RECONVERGENT B0 ;  /* 0x0000000000007941 */ /* 0x000fea0003800200 */
.L_x_28280:
[----:B------:R-:W-:Y:S01]  /*8180*/  STG.E.U8 desc[UR36][R2.64], R0 ;  /* 0x0000000002007986 */ /* 0x000fe2000c101124 */
[----:B------:R-:W-:Y:S05]  /*8190*/  EXIT ;  /* 0x000000000000794d */ /* 0x000fea0003800000 */
.L_x_28274:
        /* <DEDUP_REMOVED lines=22> */
.L_x_28284:
[----:B------:R-:W-:-:S06]  /*8300*/  HADD2.F32 R4, -RZ, R17.H0_H0 ;  /* 0x20000011ff047230 */ /* 0x000fcc0000004100 */
[----:B------:R-:W0:Y:S02]  /*8310*/  F2I.U64.TRUNC R4, R4 ;  /* 0x0000000400047311 */ /* 0x000e24000020d800 */
[----:B0-----:R-:W-:Y:S01]  /*8320*/  STG.E.64 desc[UR36][R2.64], R4 ;  /* 0x0000000402007986 */ /* 0x001fe2000c101b24 */
[----:B------:R-:W-:Y:S05]  /*8330*/  EXIT ;  /* 0x000000000000794d */ /* 0x000fea0003800000 */
.L_x_28283:
[----:B------:R-:W-:-:S06]  /*8340*/  HADD2.F32 R17, -RZ, R17.H0_H0 ;  /* 0x20000011ff117230 */ /* 0x000fcc0000004100 */
[----:B------:R-:W0:Y:S02]  /*8350*/  F2I.FTZ.U32.TRUNC.NTZ R17, R17 ;  /* 0x0000001100117305 */ /* 0x000e24000021f000 */
[----:B0-----:R-:W-:Y:S01]  /*8360*/  STG.E desc[UR36][R2.64], R17 ;  /* 0x0000001102007986 */ /* 0x001fe2000c101924 */
[----:B------:R-:W-:Y:S05]  /*8370*/  EXIT ;  /* 0x000000000000794d */ /* 0x000fea0003800000 */
.L_x_28273:
        /* <DEDUP_REMOVED lines=11> */
.L_x_28286:
[----:B------:R-:W-:Y:S01]  /*8430*/  HADD2.F32 R17, -RZ, R17.H0_H0 ;  /* 0x20000011ff117230 */ /* 0x000fe20000004100 */
[----:B------:R-:W-:-:S04]  /*8440*/  CS2R R6, SRZ ;  /* 0x0000000000067805 */ /* 0x000fc8000001ff00 */
[----:B------:R-:W-:-:S06]  /*8450*/  FMUL.FTZ R4, R17, 1 ;  /* 0x3f80000011047820 */ /* 0x000fcc0000410000 */
[----:B------:R-:W0:Y:S02]  /*8460*/  F2F.F64.F32 R4, R4 ;  /* 0x0000000400047310 */ /* 0x000e240000201800 */
[----:B0-----:R-:W-:Y:S01]  /*8470*/  STG.E.128 desc[UR36][R2.64], R4 ;  /* 0x0000000402007986 */ /* 0x001fe2000c101d24 */
[----:B------:R-:W-:Y:S05]  /*8480*/  EXIT ;  /* 0x000000000000794d */ /* 0x000fea0003800000 */
.L_x_28285:
[----:B------:R-:W-:-:S13]  /*8490*/  ISETP.NE.AND P0, PT, R0, 0xf, PT ;  /* 0x0000000f0000780c */ /* 0x000fda0003f05270 */
[----:B------:R-:W-:Y:S05]  /*84a0*/  @!P0 BRA `(.L_x_28287) ;  /* 0x0000000000e88947 */ /* 0x000fea0003800000 */
[----:B------:R-:W-:-:S13]  /*84b0*/  ISETP.NE.AND P0, PT, R0, 0x17, PT ;  /* 0x000000170000780c */ /* 0x000fda0003f05270 */
[----:B------:R-:W-:Y:S05]  /*84c0*/  @!P0 BRA `(.L_x_28288) ;  /* 0x0000000000908947 */ /* 0x000fea0003800000 */
[----:B------:R-:W-:-:S13]  /*84d0*/  ISETP.NE.AND P0, PT, R0, 0x18, PT ;  /* 0x000000180000780c */ /* 0x000fda0003f05270 */
[----:B------:R-:W-:Y:S05]  /*84e0*/  @!P0 BRA `(.L_x_28289) ;  /* 0x0000000000448947 */ /* 0x000fea0003800000 */
.L_x_28266:
        /* <DEDUP_REMOVED lines=16> */
.L_x_28290:
[----:B------:R-:W-:Y:S05]  /*85f0*/  EXIT ;  /* 0x000000000000794d */ /* 0x000fea0003800000 */
.L_x_28289:
        /* <DEDUP_REMOVED lines=13> */
.L_x_28292:
[----:B------:R-:W-:Y:S05]  /*86d0*/  BSYNC.RECONVERGENT B0 ;  /* 0x0000000000007941 */ /* 0x000fea0003800200 */
.L_x_28291:
[----:B------:R-:W-:-:S05]  /*86e0*/  LOP3.LUT R5, R0, 0x80, R5, 0xf8, !PT ;  /* 0x0000008000057812 */ /* 0x000fca00078ef805 */
[----:B------:R-:W-:Y:S01]  /*86f0*/  STG.E.U8 desc[UR36][R2.64], R5 ;  /* 0x0000000502007986 */ /* 0x000fe2000c101124 */
[----:B------:R-:W-:Y:S05]  /*8700*/  EXIT ;  /* 0x000000000000794d */ /* 0x000fea0003800000 */
.L_x_28288:
        /* <DEDUP_REMOVED lines=12> */
.L_x_28294:
[----:B------:R-:W-:Y:S01]  /*87d0*/  IMAD.MOV.U32 R0, RZ, RZ, 0x7f ;  /* 0x0000007fff007424 */ /* 0x000fe200078e00ff */
[----:B------:R-:W-:-:S04]  /*87e0*/  ISETP.GT.U32.AND P0, PT, R4, 0x7f800000, PT ;  /* 0x7f8000000400780c */ /* 0x000fc80003f04070 */
[----:B------:R-:W-:-:S09]  /*87f0*/  SEL R0, R0, 0x7c, P0 ;  /* 0x0000007c00007807 */ /* 0x000fd20000000000 */
.L_x_28295:
[----:B------:R-:W-:Y:S05]  /*8800*/  BSYNC.RECONVERGENT B0 ;  /* 0x0000000000007941 */ /* 0x000fea0003800200 */
.L_x_28293:
[----:B------:R-:W-:-:S04]  /*8810*/  SHF.R.U32.HI R5, RZ, 0x18, R5 ;  /* 0x00000018ff057819 */ /* 0x000fc80000011605 */
[----:B------:R-:W-:-:S05]  /*8820*/  LOP3.LUT R5, R0, 0x80, R5, 0xf8, !PT ;  /* 0x0000008000057812 */ /* 0x000fca00078ef805 */
[----:B------:R-:W-:Y:S01]  /*8830*/  STG.E.U8 desc[UR36][R2.64], R5 ;  /* 0x0000000502007986 */ /* 0x000fe2000c101124 */
[----:B------:R-:W-:Y:S05]  /*8840*/  EXIT ;  /* 0x000000000000794d */ /* 0x000fea0003800000 */
.L_x_28287:
[----:B------:R-:W-:-:S05]  /*8850*/  HADD2.F32 R0, -RZ, R17.H0_H0 ;  /* 0x20000011ff007230 */ /* 0x000fca0000004100 */
[----:B------:R-:W-:-:S05]  /*8860*/  F2FP.BF16.F32.PACK_AB R0, RZ, R0 ;  /* 0x00000000ff00723e */ /* 0x000fca00000010ff */
[----:B------:R-:W-:Y:S01]  /*8870*/  STG.E.U16 desc[UR36][R2.64], R0 ;  /* 0x0000000002007986 */ /* 0x000fe2000c101524 */
[----:B------:R-:W-:Y:S05]  /*8880*/  EXIT ;  /* 0x000000000000794d */ /* 0x000fea0003800000 */
.L_x_28296:
        /* <DEDUP_REMOVED lines=15> */
.L_x_41129:


//--------------------- .text._ZN2at6native18elementwise_kernelILi128ELi4EZNS0_22gpu_kernel_impl_nocastINS0_13AUnaryFunctorIN3c104HalfES5_S5_ZZZNS0_19maximum_kernel_cudaERNS_18TensorIteratorBaseEENKUlvE0_clEvENKUlvE1_clEvEUlS5_S5_E_EEEEvS7_RKT_EUliE_EEviT1_ --------------------------
	.section	.text._ZN2at6native18elementwise_kernelILi128ELi4EZNS0_22gpu_kernel_impl_nocastINS0_13AUnaryFunctorIN3c104HalfES5_S5_ZZZNS0_19maximum_kernel_cudaERNS_18TensorIteratorBaseEENKUlvE0_clEvENKUlvE1_clEvEUlS5_S5_E_EEEEvS7_RKT_EUliE_EEviT1_,"ax",@progbits
	.align	128
        .global         _ZN2at6native18elementwise_kernelILi128ELi4EZNS0_22gpu_kernel_impl_nocastINS0_13AUnaryFunctorIN3c104HalfES5_S5_ZZZNS0_19maximum_kernel_cudaERNS_18TensorIteratorBaseEENKUlvE0_clEvENKUlvE1_clEvEUlS5_S5_E_EEEEvS7_RKT_EUliE_EEviT1_
        .type           _ZN2at6native18elementwise_kernelILi128ELi4EZNS0_22gpu_kernel_impl_nocastINS0_13AUnaryFunctorIN3c104HalfES5_S5_ZZZNS0_19maximum_kernel_cudaERNS_18TensorIteratorBaseEENKUlvE0_clEvENKUlvE1_clEvEUlS5_S5_E_EEEEvS7_RKT_EUliE_EEviT1_,@function
        .size           _ZN2at6native18elementwise_kernelILi128ELi4EZNS0_22gpu_kernel_impl_nocastINS0_13AUnaryFunctorIN3c104HalfES5_S5_ZZZNS0_19maximum_kernel_cudaERNS_18TensorIteratorBaseEENKUlvE0_clEvENKUlvE1_clEvEUlS5_S5_E_EEEEvS7_RKT_EUliE_EEviT1_,(.L_x_41130 - _ZN2at6native18elementwise_kernelILi128ELi4EZNS0_22gpu_kernel_impl_nocastINS0_13AUnaryFunctorIN3c104HalfES5_S5_ZZZNS0_19maximum_kernel_cudaERNS_18TensorIteratorBaseEENKUlvE0_clEvENKUlvE1_clEvEUlS5_S5_E_EEEEvS7_RKT_EUliE_EEviT1_)
        .other          _ZN2at6native18elementwise_kernelILi128ELi4EZNS0_22gpu_kernel_impl_nocastINS0_13AUnaryFunctorIN3c104HalfES5_S5_ZZZNS0_19maximum_kernel_cudaERNS_18TensorIteratorBaseEENKUlvE0_clEvENKUlvE1_clEvEUlS5_S5_E_EEEEvS7_RKT_EUliE_EEviT1_,@"STO_CUDA_ENTRY STV_DEFAULT"
_ZN2at6native18elementwise_kernelILi128ELi4EZNS0_22gpu_kernel_impl_nocastINS0_13AUnaryFunctorIN3c104HalfES5_S5_ZZZNS0_19maximum_kernel_cudaERNS_18TensorIteratorBaseEENKUlvE0_clEvENKUlvE1_clEvEUlS5_S5_E_EEEEvS7_RKT_EUliE_EEviT1_:
.text._ZN2at6native18elementwise_kernelILi128ELi4EZNS0_22gpu_kernel_impl_nocastINS0_13AUnaryFunctorIN3c104HalfES5_S5_ZZZNS0_19maximum_kernel_cudaERNS_18TensorIteratorBaseEENKUlvE0_clEvENKUlvE1_clEvEUlS5_S5_E_EEEEvS7_RKT_EUliE_EEviT1_:
        /* <DEDUP_REMOVED lines=24> */
[----:B------:R-:W-:-:S04]  /*0180*/  @!P0 FMNMX.FTZ R2, R2, R11, !PT ;  /* 0x0000000b02028209 */ /* 0x000fc80007810000 */
[----:B------:R-:W-:-:S04]  /*0190*/  @!P0 F2FP.F16.F32.PACK_AB R2, RZ, R2 ;  /* 0x00000002ff02823e */ /* 0x000fc800000000ff */
[----:B------:R-:W-:-:S07]  /*01a0*/  @!P0 PRMT R9, R2, 0x7610, R9 ;  /* 0x0000761002098816 */ /* 0x000fce0000000009 */
.L_x_28301:
        /* <DEDUP_REMOVED lines=17> */
.L_x_28303:
[----:B0-----:R0:W-:Y:S01]  /*02c0*/  STG.E.U16 desc[UR6][R6.64], R9 ;  /* 0x0000000906007986 */ /* 0x0011e2000c101506 */
[----:B------:R-:W-:-:S07]  /*02d0*/  IADD3 R3, PT, PT, R3, 0x80, RZ ;  /* 0x0000008003037810 */ /* 0x000fce0007ffe0ff */
.L_x_28300:
[----:B------:R-:W-:-:S13]  /*02e0*/  ISETP.GE.AND P0, PT, R3, UR4, PT ;  /* 0x0000000403007c0c */ /* 0x000fda000bf06270 */
[----:B------:R-:W-:Y:S05]  /*02f0*/  @P0 BREAK.RELIABLE B1 ;  /* 0x0000000000010942 */ /* 0x000fea0003800100 */
[----:B------:R-:W-:Y:S05]  /*0300*/  @P0 BRA `(.L_x_28302) ;  /* 0x00000000003c0947 */ /* 0x000fea0003800000 */
[----:B------:R-:W-:Y:S05]  /*0310*/  BSYNC.RELIABLE B1 ;  /* 0x0000000000017941 */ /* 0x000fea0003800100 */
.L_x_28299:
        /* <DEDUP_REMOVED lines=12> */
.L_x_28304:
[----:B0-----:R1:W-:Y:S01]  /*03e0*/  STG.E.U16 desc[UR6][R6.64], R9 ;  /* 0x0000000906007986 */ /* 0x0013e2000c101506 */
[----:B------:R-:W-:-:S07]  /*03f0*/  IADD3 R3, PT, PT, R3, 0x80, RZ ;  /* 0x0000008003037810 */ /* 0x000fce0007ffe0ff */
.L_x_28302:
[----:B------:R-:W-:Y:S05]  /*0400*/  BSYNC.RECONVERGENT B0 ;  /* 0x0000000000007941 */ /* 0x000fea0003800200 */
.L_x_28298:
        /* <DEDUP_REMOVED lines=11> */
[----:B------:R-:W-:-:S04]  /*04c0*/  @!P0 FMNMX.FTZ R6, R7, R6, !PT ;  /* 0x0000000607068209 */ /* 0x000fc80007810000 */
[----:B------:R-:W-:-:S04]  /*04d0*/  @!P0 F2FP.F16.F32.PACK_AB R6, RZ, R6 ;  /* 0x00000006ff06823e */ /* 0x000fc800000000ff */
[----:B------:R-:W-:-:S07]  /*04e0*/  @!P0 PRMT R0, R6, 0x7610, R0 ;  /* 0x0000761006008816 */ /* 0x000fce0000000000 */
.L_x_28305:
[----:B--2---:R-:W-:Y:S01]  /*04f0*/  STG.E.U16 desc[UR6][R4.64], R0 ;  /* 0x0000000004007986 */ /* 0x004fe2000c101506 */
[----:B------:R-:W-:Y:S05]  /*0500*/  EXIT ;  /* 0x000000000000794d */ /* 0x000fea0003800000 */
.L_x_28297:
        /* <DEDUP_REMOVED lines=306> */
.L_x_28309:
        /* <DEDUP_REMOVED lines=13> */
[----:B------:R-:W-:-:S04]  /*1900*/  @!P0 FMNMX.FTZ R10, R11, R10, !PT ;  /* 0x0000000a0b0a8209 */ /* 0x000fc80007810000 */
[----:B------:R-:W-:-:S04]  /*1910*/  @!P0 F2FP.F16.F32.PACK_AB R10, RZ, R10 ;  /* 0x0000000aff0a823e */ /* 0x000fc800000000ff */
[----:B------:R-:W-:-:S07]  /*1920*/  @!P0 PRMT R5, R10, 0x7610, R5 ;  /* 0x000076100a058816 */ /* 0x000fce0000000005 */
.L_x_28310:
        /* <DEDUP_REMOVED lines=303> */
.L_x_28312:
        /* <DEDUP_REMOVED lines=13> */
[----:B------:R-:W-:-:S04]  /*2cf0*/  @!P0 FMNMX.FTZ R10, R11, R10, !PT ;  /* 0x0000000a0b0a8209 */ /* 0x000fc80007810000 */
[----:B------:R-:W-:-:S04]  /*2d00*/  @!P0 F2FP.F16.F32.PACK_AB R10, RZ, R10 ;  /* 0x0000000aff0a823e */ /* 0x000fc800000000ff */
[----:B------:R-:W-:-:S07]  /*2d10*/  @!P0 PRMT R5, R10, 0x7610, R5 ;  /* 0x000076100a058816 */ /* 0x000fce0000000005 */
.L_x_28313:
[----:B------:R0:W-:Y:S01]  /*2d20*/  STG.E.U16 desc[UR6][R8.64], R5 ;  /* 0x0000000508007986 */ /* 0x0001e2000c101506 */
[----:B------:R-:W-:-:S07]  /*2d30*/  IADD3 R3, PT, PT, R3, 0x80, RZ ;  /* 0x0000008003037810 */ /* 0x000fce0007ffe0ff */
.L_x_28308:
[----:B------:R-:W-:-:S13]  /*2d40*/  ISETP.GE.AND P0, PT, R3, UR4, PT ;  /* 0x0000000403007c0c */ /* 0x000fda000bf06270 */
[----:B------:R-:W-:Y:S05]  /*2d50*/  @P0 BREAK.RELIABLE B1 ;  /* 0x0000000000010942 */ /* 0x000fea0003800100 */
[----:B------:R-:W-:Y:S05]  /*2d60*/  @P0 BRA `(.L_x_28311) ;  /* 0x0000001000f40947 */ /* 0x000fea0003800000 */
[----:B------:R-:W-:Y:S05]  /*2d70*/  BSYNC.RELIABLE B1 ;  /* 0x0000000000017941 */ /* 0x000fea0003800100 */
.L_x_28307:
        /* <DEDUP_REMOVED lines=298> */
.L_x_28314:
        /* <DEDUP_REMOVED lines=13> */
[----:B------:R-:W-:-:S04]  /*40f0*/  @!P0 FMNMX.FTZ R10, R11, R10, !PT ;  /* 0x0000000a0b0a8209 */ /* 0x000fc80007810000 */
[----:B------:R-:W-:-:S04]  /*4100*/  @!P0 F2FP.F16.F32.PACK_AB R10, RZ, R10 ;  /* 0x0000000aff0a823e */ /* 0x000fc800000000ff */
[----:B------:R-:W-:-:S07]  /*4110*/  @!P0 PRMT R5, R10, 0x7610, R5 ;  /* 0x000076100a058816 */ /* 0x000fce0000000005 */
.L_x_28315:
[----:B------:R1:W-:Y:S01]  /*4120*/  STG.E.U16 desc[UR6][R8.64], R5 ;  /* 0x0000000508007986 */ /* 0x0003e2000c101506 */
[----:B------:R-:W-:-:S07]  /*4130*/  IADD3 R3, PT, PT, R3, 0x80, RZ ;  /* 0x0000008003037810 */ /* 0x000fce0007ffe0ff */
.L_x_28311:
[----:B------:R-:W-:Y:S05]  /*4140*/  BSYNC.RECONVERGENT B0 ;  /* 0x0000000000007941 */ /* 0x000fea0003800200 */
.L_x_28306:
        /* <DEDUP_REMOVED lines=301> */
.L_x_28316:
        /* <DEDUP_REMOVED lines=11> */
[----:B------:R-:W-:-:S04]  /*54d0*/  @!P0 FMNMX.FTZ R6, R7, R6, !PT ;  /* 0x0000000607068209 */ /* 0x000fc80007810000 */
[----:B------:R-:W-:-:S04]  /*54e0*/  @!P0 F2FP.F16.F32.PACK_AB R6, RZ, R6 ;  /* 0x00000006ff06823e */ /* 0x000fc800000000ff */
[----:B------:R-:W-:-:S07]  /*54f0*/  @!P0 PRMT R0, R6, 0x7610, R0 ;  /* 0x0000761006008816 */ /* 0x000fce0000000000 */
.L_x_28317:
[----:B------:R-:W-:Y:S01]  /*5500*/  STG.E.U16 desc[UR6][R2.64], R0 ;  /* 0x0000000002007986 */ /* 0x000fe2000c101506 */
[----:B------:R-:W-:Y:S05]  /*5510*/  EXIT ;  /* 0x000000000000794d */ /* 0x000fea0003800000 */
.L_x_28318:
        /* <DEDUP_REMOVED lines=14> */
.L_x_41130:


//--------------------- .text._ZN2at6native27unrolled_elementwise_kernelINS0_13AUnaryFunctorIN3c104HalfES4_S4_ZZZNS0_19maximum_kernel_cudaERNS_18TensorIteratorBaseEENKUlvE0_clEvENKUlvE1_clEvEUlS4_S4_E_EESt5arrayIPcLm2EELi4E23TrivialOffsetCalculatorILi1EjESF_NS0_6memory15LoadWithoutCastENSG_16StoreWithoutCastEEEviT_T0_T2_T3_T4_T5_ --------------------------
	.section	.text._ZN2at6native27unrolled_elementwise_kernelINS0_13AUnaryFunctorIN3c104HalfES4_S4_ZZZNS0_19maximum_kernel_cudaERNS_18TensorIteratorBaseEENKUlvE0_clEvENKUlvE1_clEvEUlS4_S4_E_EESt5arrayIPcLm2EELi4E23TrivialOffsetCalculatorILi1EjESF_NS0_6memory15LoadWithoutCastENSG_16StoreWithoutCastEEEviT_T0_T2_T3_T4_T5_,"ax",@progbits
	.align	128
        .global         _ZN2at6native27unrolled_elementwise_kernelINS0_13AUnaryFunctorIN3c104HalfES4_S4_ZZZNS0_19maximum_kernel_cudaERNS_18TensorIteratorBaseEENKUlvE0_clEvENKUlvE1_clEvEUlS4_S4_E_EESt5arrayIPcLm2EELi4E23TrivialOffsetCalculatorILi1EjESF_NS0_6memory15LoadWithoutCastENSG_16StoreWithoutCastEEEviT_T0_T2_T3_T4_T5_
        .type           _ZN2at6native27unrolled_elementwise_kernelINS0_13AUnaryFunctorIN3c104HalfES4_S4_ZZZNS0_19maximum_kernel_cudaERNS_18TensorIteratorBaseEENKUlvE0_clEvENKUlvE1_clEvEUlS4_S4_E_EESt5arrayIPcLm2EELi4E23TrivialOffsetCalculatorILi1EjESF_NS0_6memory15LoadWithoutCastENSG_16StoreWithoutCastEEEviT_T0_T2_T3_T4_T5_,@function
        .size           _ZN2at6native27unrolled_elementwise_kernelINS0_13AUnaryFunctorIN3c104HalfES4_S4_ZZZNS0_19maximum_kernel_cudaERNS_18TensorIteratorBaseEENKUlvE0_clEvENKUlvE1_clEvEUlS4_S4_E_EESt5arrayIPcLm2EELi4E23TrivialOffsetCalculatorILi1EjESF_NS0_6memory15LoadWithoutCastENSG_16StoreWithoutCastEEEviT_T0_T2_T3_T4_T5_,(.L_x_41131 - _ZN2at6native27unrolled_elementwise_kernelINS0_13AUnaryFunctorIN3c104HalfES4_S4_ZZZNS0_19maximum_kernel_cudaERNS_18TensorIteratorBaseEENKUlvE0_clEvENKUlvE1_clEvEUlS4_S4_E_EESt5arrayIPcLm2EELi4E23TrivialOffsetCalculatorILi1EjESF_NS0_6memory15LoadWithoutCastENSG_16StoreWithoutCastEEEviT_T0_T2_T3_T4_T5_)
        .other          _ZN2at6native27unrolled_elementwise_kernelINS0_13AUnaryFunctorIN3c104HalfES4_S4_ZZZNS0_19maximum_kernel_cudaERNS_18TensorIteratorBaseEENKUlvE0_clEvENKUlvE1_clEvEUlS4_S4_E_EESt5arrayIPcLm2EELi4E23TrivialOffsetCalculatorILi1EjESF_NS0_6memory15LoadWithoutCastENSG_16StoreWithoutCastEEEviT_T0_T2_T3_T4_T5_,@"STO_CUDA_ENTRY STV_DEFAULT"
_ZN2at6native27unrolled_elementwise_kernelINS0_13AUnaryFunctorIN3c104HalfES4_S4_ZZZNS0_19maximum_kernel_cudaERNS_18TensorIteratorBaseEENKUlvE0_clEvENKUlvE1_clEvEUlS4_S4_E_EESt5arrayIPcLm2EELi4E23TrivialOffsetCalculatorILi1EjESF_NS0_6memory15LoadWithoutCastENSG_16StoreWithoutCastEEEviT_T0_T2_T3_T4_T5_:
.text._ZN2at6native27unrolled_elementwise_kernelINS0_13AUnaryFunctorIN3c104HalfES4_S4_ZZZNS0_19maximum_kernel_cudaERNS_18TensorIteratorBaseEENKUlvE0_clEvENKUlvE1_clEvEUlS4_S4_E_EESt5arrayIPcLm2EELi4E23TrivialOffsetCalculatorILi1EjESF_NS0_6memory15LoadWithoutCastENSG_16StoreWithoutCastEEEviT_T0_T2_T3_T4_T5_:
        /* <DEDUP_REMOVED lines=59> */
.L_x_28320:
[----:B------:R-:W-:Y:S05]  /*03b0*/  BSYNC.RECONVERGENT B0 ;  /* 0x0000000000007941 */ /* 0x000fea0003800200 */
.L_x_28319:
        /* <DEDUP_REMOVED lines=12> */
.L_x_28322:
[----:B------:R-:W-:Y:S05]  /*0480*/  BSYNC.RECONVERGENT B0 ;  /* 0x0000000000007941 */ /* 0x000fea0003800200 */
.L_x_28321:
        /* <DEDUP_REMOVED lines=12> */
.L_x_28324:
[----:B------:R-:W-:Y:S05]  /*0550*/  BSYNC.RECONVERGENT B0 ;  /* 0x0000000000007941 */ /* 0x000fea0003800200 */
.L_x_28323:
        /* <DEDUP_REMOVED lines=11> */
.L_x_28326:
[----:B------:R-:W-:Y:S05]  /*0610*/  BSYNC.RECONVERGENT B0 ;  /* 0x0000000000007941 */ /* 0x000fea0003800200 */
.L_x_28325:
        /* <DEDUP_REMOVED lines=13> */
.L_x_28328:
[----:B------:R-:W-:Y:S05]  /*06f0*/  BSYNC.RECONVERGENT B0 ;  /* 0x0000000000007941 */ /* 0x000fea0003800200 */
.L_x_28327:
[----:B------:R-:W-:-:S13]  /*0700*/  ISETP.GE.AND P0, PT, R0, R5, PT ;  /* 0x000000050000720c */ /* 0x000fda0003f06270 */
[----:B------:R-:W-:Y:S05]  /*0710*/  @P0 EXIT ;  /* 0x000000000000094d */ /* 0x000fea0003800000 */
[----:B-----5:R-:W2:Y:S01]  /*0720*/  LDC.64 R4, c[0x0][0x388] ;  /* 0x0000e200ff047b82 */ /* 0x020ea20000000a00 */
[----:B------:R-:W-:-:S04]  /*0730*/  IMAD R3, R3, 0x200, R0 ;  /* 0x0000020003037824 */ /* 0x000fc800078e0200 */
[----:B--2---:R-:W-:-:S05]  /*0740*/  IMAD.WIDE.U32 R2, R3, 0x2, R4 ;  /* 0x0000000203027825 */ /* 0x004fca00078e0004 */
[----:B------:R-:W-:Y:S01]  /*0750*/  STG.E.U16 desc[UR4][R2.64], R9 ;  /* 0x0000000902007986 */ /* 0x000fe2000c101504 */
[----:B------:R-:W-:Y:S05]  /*0760*/  EXIT ;  /* 0x000000000000794d */ /* 0x000fea0003800000 */
.L_x_28329:
        /* <DEDUP_REMOVED lines=9> */
.L_x_41131:


//--------------------- .text._ZN2at6native29vectorized_elementwise_kernelILi2ENS0_13AUnaryFunctorIN3c104HalfES4_S4_ZZZNS0_19maximum_kernel_cudaERNS_18TensorIteratorBaseEENKUlvE0_clEvENKUlvE1_clEvEUlS4_S4_E_EESt5arrayIPcLm2EEEEviT0_T1_ --------------------------
	.section	.text._ZN2at6native29vectorized_elementwise_kernelILi2ENS0_13AUnaryFunctorIN3c104HalfES4_S4_ZZZNS0_19maximum_kernel_cudaERNS_18TensorIteratorBaseEENKUlvE0_clEvENKUlvE1_clEvEUlS4_S4_E_EESt5arrayIPcLm2EEEEviT0_T1_,"ax",@progbits
	.align	128
        .global         _ZN2at6native29vectorized_elementwise_kernelILi2ENS0_13AUnaryFunctorIN3c104HalfES4_S4_ZZZNS0_19maximum_kernel_cudaERNS_18TensorIteratorBaseEENKUlvE0_clEvENKUlvE1_clEvEUlS4_S4_E_EESt5arrayIPcLm2EEEEviT0_T1_
        .type           _ZN2at6native29vectorized_elementwise_kernelILi2ENS0_13AUnaryFunctorIN3c104HalfES4_S4_ZZZNS0_19maximum_kernel_cudaERNS_18TensorIteratorBaseEENKUlvE0_clEvENKUlvE1_clEvEUlS4_S4_E_EESt5arrayIPcLm2EEEEviT0_T1_,@function
        .size           _ZN2at6native29vectorized_elementwise_kernelILi2ENS0_13AUnaryFunctorIN3c104HalfES4_S4_ZZZNS0_19maximum_kernel_cudaERNS_18TensorIteratorBaseEENKUlvE0_clEvENKUlvE1_clEvEUlS4_S4_E_EESt5arrayIPcLm2EEEEviT0_T1_,(.L_x_41132 - _ZN2at6native29vectorized_elementwise_kernelILi2ENS0_13AUnaryFunctorIN3c104HalfES4_S4_ZZZNS0_19maximum_kernel_cudaERNS_18TensorIteratorBaseEENKUlvE0_clEvENKUlvE1_clEvEUlS4_S4_E_EESt5arrayIPcLm2EEEEviT0_T1_)
        .other          _ZN2at6native29vectorized_elementwise_kernelILi2ENS0_13AUnaryFunctorIN3c104HalfES4_S4_ZZZNS0_19maximum_kernel_cudaERNS_18TensorIteratorBaseEENKUlvE0_clEvENKUlvE1_clEvEUlS4_S4_E_EESt5arrayIPcLm2EEEEviT0_T1_,@"STO_CUDA_ENTRY STV_DEFAULT"
_ZN2at6native29vectorized_elementwise_kernelILi2ENS0_13AUnaryFunctorIN3c104HalfES4_S4_ZZZNS0_19maximum_kernel_cudaERNS_18TensorIteratorBaseEENKUlvE0_clEvENKUlvE1_clEvEUlS4_S4_E_EESt5arrayIPcLm2EEEEviT0_T1_:
.text._ZN2at6native29vectorized_elementwise_kernelILi2ENS0_13AUnaryFunctorIN3c104HalfES4_S4_ZZZNS0_19maximum_kernel_cudaERNS_18TensorIteratorBaseEENKUlvE0_clEvENKUlvE1_clEvEUlS4_S4_E_EESt5arrayIPcLm2EEEEviT0_T1_:
        /* <DEDUP_REMOVED lines=90> */
.L_x_28332:
[----:B------:R-:W-:Y:S05]  /*05a0*/  BSYNC.RECONVERGENT B0 ;  /* 0x0000000000007941 */ /* 0x000fea0003800200 */
.L_x_28331:
        /* <DEDUP_REMOVED lines=15> */
.L_x_28334:
[----:B------:R-:W-:Y:S05]  /*06a0*/  BSYNC.RECONVERGENT B0 ;  /* 0x0000000000007941 */ /* 0x000fea0003800200 */
.L_x_28333:
        /* <DEDUP_REMOVED lines=15> */
.L_x_28336:
[----:B------:R-:W-:Y:S05]  /*07a0*/  BSYNC.RECONVERGENT B0 ;  /* 0x0000000000007941 */ /* 0x000fea0003800200 */
.L_x_28335:
        /* <DEDUP_REMOVED lines=12> */
.L_x_28338:
[----:B------:R-:W-:Y:S05]  /*0870*/  BSYNC.RECONVERGENT B0 ;  /* 0x0000000000007941 */ /* 0x000fea0003800200 */
.L_x_28337:
        /* <DEDUP_REMOVED lines=12> */
.L_x_28340:
[----:B------:R-:W-:Y:S05]  /*0940*/  BSYNC.RECONVERGENT B0 ;  /* 0x0000000000007941 */ /* 0x000fea0003800200 */
.L_x_28339:
        /* <DEDUP_REMOVED lines=12> */
.L_x_28342:
[----:B------:R-:W-:Y:S05]  /*0a10*/  BSYNC.RECONVERGENT B0 ;  /* 0x0000000000007941 */ /* 0x000fea0003800200 */
.L_x_28341:
        /* <DEDUP_REMOVED lines=12> */
.L_x_28344:
[----:B------:R-:W-:Y:S05]  /*0ae0*/  BSYNC.RECONVERGENT B0 ;  /* 0x0000000000007941 */ /* 0x000fea0003800200 */
.L_x_28343:
        /* <DEDUP_REMOVED lines=11> */
.L_x_28346:
[----:B------:R-:W-:Y:S05]  /*0ba0*/  BSYNC.RECONVERGENT B0 ;  /* 0x0000000000007941 */ /* 0x000fea0003800200 */
.L_x_28345:
        /* <DEDUP_REMOVED lines=18> */
.L_x_28349:
[----:B------:R-:W-:-:S13]  /*0cd0*/  ISETP.GE.U32.AND P0, PT, R8, R9, PT ;  /* 0x000000090800720c */ /* 0x000fda0003f06070 */
[----:B------:R-:W-:Y:S05]  /*0ce0*/  @P0 BRA `(.L_x_28351) ;  /* 0x0000000000300947 */ /* 0x000fea0003800000 */
[----:B0-----:R-:W0:Y:S01]  /*0cf0*/  LDC.64 R2, c[0x0][0x388] ;  /* 0x0000e200ff027b82 */ /* 0x001e220000000a00 */
[----:B-----5:R-:W-:Y:S02]  /*0d00*/  IMAD.IADD R7, R11, 0x1, R8 ;  /* 0x000000010b077824 */ /* 0x020fe400078e0208 */
[----:B------:R-:W-:Y:S02]  /*0d10*/  VIADD R8, R8, 0x80 ;  /* 0x0000008008087836 */ /* 0x000fe40000000000 */
[----:B0-----:R-:W-:-:S05]  /*0d20*/  IMAD.WIDE.U32 R2, R7, 0x2, R2 ;  /* 0x0000000207027825 */ /* 0x001fca00078e0002 */
[----:B------:R1:W-:Y:S02]  /*0d30*/  STG.E.U16 desc[UR4][R2.64], R4 ;  /* 0x0000000402007986 */ /* 0x0003e4000c101504 */
.L_x_28350:
[----:B------:R-:W-:-:S13]  /*0d40*/  ISETP.GE.U32.AND P0, PT, R8, R9, PT ;  /* 0x000000090800720c */ /* 0x000fda0003f06070 */
[----:B------:R-:W-:Y:S05]  /*0d50*/  @P0 BRA `(.L_x_28352) ;  /* 0x0000000000340947 */ /* 0x000fea0003800000 */
[----:B01----:R-:W0:Y:S01]  /*0d60*/  LDC.64 R2, c[0x0][0x388] ;  /* 0x0000e200ff027b82 */ /* 0x003e220000000a00 */
[----:B------:R-:W-:Y:S02]  /*0d70*/  IMAD.IADD R7, R11, 0x1, R8 ;  /* 0x000000010b077824 */ /* 0x000fe400078e0208 */
[----:B------:R-:W-:Y:S02]  /*0d80*/  VIADD R8, R8, 0x80 ;  /* 0x0000008008087836 */ /* 0x000fe40000000000 */
[----:B0-----:R-:W-:-:S05]  /*0d90*/  IMAD.WIDE.U32 R2, R7, 0x2, R2 ;  /* 0x0000000207027825 */ /* 0x001fca00078e0002 */
[----:B------:R1:W-:Y:S02]  /*0da0*/  STG.E.U16 desc[UR4][R2.64], R5 ;  /* 0x0000000502007986 */ /* 0x0003e4000c101504 */
.L_x_28351:
        /* <DEDUP_REMOVED lines=8> */
.L_x_28352:
[----:B------:R-:W-:Y:S05]  /*0e30*/  BSYNC.RELIABLE B1 ;  /* 0x0000000000017941 */ /* 0x000fea0003800100 */
.L_x_28348:
[----:B------:R-:W-:-:S13]  /*0e40*/  ISETP.GE.U32.AND P0, PT, R8, R9, PT ;  /* 0x000000090800720c */ /* 0x000fda0003f06070 */
[----:B012---:R-:W0:Y:S01]  /*0e50*/  @!P0 LDC.64 R2, c[0x0][0x388] ;  /* 0x0000e200ff028b82 */ /* 0x007e220000000a00 */
[----:B------:R-:W-:Y:S02]  /*0e60*/  @!P0 IMAD.IADD R5, R11, 0x1, R8 ;  /* 0x000000010b058824 */ /* 0x000fe400078e0208 */
[----:B------:R-:W-:Y:S02]  /*0e70*/  @!P0 VIADD R8, R8, 0x80 ;  /* 0x0000008008088836 */ /* 0x000fe40000000000 */
[----:B0-----:R-:W-:-:S05]  /*0e80*/  @!P0 IMAD.WIDE.U32 R2, R5, 0x2, R2 ;  /* 0x0000000205028825 */ /* 0x001fca00078e0002 */
[----:B------:R2:W-:Y:S02]  /*0e90*/  @!P0 STG.E.U16 desc[UR4][R2.64], R6 ;  /* 0x0000000602008986 */ /* 0x0005e4000c101504 */
.L_x_28353:
[----:B------:R-:W-:Y:S05]  /*0ea0*/  BSYNC.RECONVERGENT B0 ;  /* 0x0000000000007941 */ /* 0x000fea0003800200 */
.L_x_28347:
        /* <DEDUP_REMOVED lines=8> */
.L_x_28330:
        /* <DEDUP_REMOVED lines=36> */
[----:B------:R-:W-:Y:S01]  /*1170*/  @!P3 FMNMX.FTZ R5, R0, R5, !PT ;  /* 0x000000050005b209 */ /* 0x000fe20007810000 */
        /* <DEDUP_REMOVED lines=10> */
[C---:B------:R-:W-:Y:S02]  /*1220*/  @!P0 FMNMX.FTZ R11, R0.reuse, R17, !PT ;  /* 0x00000011000b8209 */ /* 0x040fe40007810000 */
[----:B------:R-:W-:Y:S02]  /*1230*/  @!P1 FMNMX.FTZ R12, R0, R19, !PT ;  /* 0x00000013000c9209 */ /* 0x000fe40007810000 */
[----:B------:R-:W-:Y:S02]  /*1240*/  @!P0 F2FP.F16.F32.PACK_AB R11, RZ, R11 ;  /* 0x0000000bff0b823e */ /* 0x000fe400000000ff */
[----:B------:R-:W-:Y:S02]  /*1250*/  @!P1 F2FP.F16.F32.PACK_AB R12, RZ, R12 ;  /* 0x0000000cff0c923e */ /* 0x000fe400000000ff */
[----:B------:R-:W-:-:S02]  /*1260*/  @!P0 PRMT R6, R11, 0x7610, R6 ;  /* 0x000076100b068816 */ /* 0x000fc40000000006 */
[----:B------:R-:W-:Y:S02]  /*1270*/  @!P1 PRMT R7, R12, 0x7610, R7 ;  /* 0x000076100c079816 */ /* 0x000fe40000000007 */
[C---:B------:R-:W-:Y:S02]  /*1280*/  @!P2 FMNMX.FTZ R14, R0.reuse, R21, !PT ;  /* 0x00000015000ea209 */ /* 0x040fe40007810000 */
[C---:B------:R-:W-:Y:S02]  /*1290*/  @!P3 FMNMX.FTZ R11, R0.reuse, R23, !PT ;  /* 0x00000017000bb209 */ /* 0x040fe40007810000 */
[C---:B------:R-:W-:Y:S02]  /*12a0*/  @!P4 FMNMX.FTZ R12, R0.reuse, R25, !PT ;  /* 0x00000019000cc209 */ /* 0x040fe40007810000 */
[C---:B------:R-:W-:Y:S02]  /*12b0*/  @!P6 FMNMX.FTZ R15, R0.reuse, R15, !PT ;  /* 0x0000000f000fe209 */ /* 0x040fe40007810000 */
[----:B------:R-:W-:-:S02]  /*12c0*/  @!P5 FMNMX.FTZ R0, R0, R27, !PT ;  /* 0x0000001b0000d209 */ /* 0x000fc40007810000 */
        /* <DEDUP_REMOVED lines=11> */
.L_x_28354:
        /* <DEDUP_REMOVED lines=9> */
.L_x_28355:
        /* <DEDUP_REMOVED lines=15> */
.L_x_41132:


//--------------------- .text._ZN2at6native29vectorized_elementwise_kernelILi4ENS0_13AUnaryFunctorIN3c104HalfES4_S4_ZZZNS0_19maximum_kernel_cudaERNS_18TensorIteratorBaseEENKUlvE0_clEvENKUlvE1_clEvEUlS4_S4_E_EESt5arrayIPcLm2EEEEviT0_T1_ --------------------------
	.section	.text._ZN2at6native29vectorized_elementwise_kernelILi4ENS0_13AUnaryFunctorIN3c104HalfES4_S4_ZZZNS0_19maximum_kernel_cudaERNS_18TensorIteratorBaseEENKUlvE0_clEvENKUlvE1_clEvEUlS4_S4_E_EESt5arrayIPcLm2EEEEviT0_T1_,"ax",@progbits
	.align	128
        .global         _ZN2at6native29vectorized_elementwise_kernelILi4ENS0_13AUnaryFunctorIN3c104HalfES4_S4_ZZZNS0_19maximum_kernel_cudaERNS_18TensorIteratorBaseEENKUlvE0_clEvENKUlvE1_clEvEUlS4_S4_E_EESt5arrayIPcLm2EEEEviT0_T1_
        .type           _ZN2at6native29vectorized_elementwise_kernelILi4ENS0_13AUnaryFunctorIN3c104HalfES4_S4_ZZZNS0_19maximum_kernel_cudaERNS_18TensorIteratorBaseEENKUlvE0_clEvENKUlvE1_clEvEUlS4_S4_E_EESt5arrayIPcLm2EEEEviT0_T1_,@function
        .size           _ZN2at6native29vectorized_elementwise_kernelILi4ENS0_13AUnaryFunctorIN3c104HalfES4_S4_ZZZNS0_19maximum_kernel_cudaERNS_18TensorIteratorBaseEENKUlvE0_clEvENKUlvE1_clEvEUlS4_S4_E_EESt5arrayIPcLm2EEEEviT0_T1_,(.L_x_41133 - _ZN2at6native29vectorized_elementwise_kernelILi4ENS0_13AUnaryFunctorIN3c104HalfES4_S4_ZZZNS0_19maximum_kernel_cudaERNS_18TensorIteratorBaseEENKUlvE0_clEvENKUlvE1_clEvEUlS4_S4_E_EESt5arrayIPcLm2EEEEviT0_T1_)
        .other          _ZN2at6native29vectorized_elementwise_kernelILi4ENS0_13AUnaryFunctorIN3c104HalfES4_S4_ZZZNS0_19maximum_kernel_cudaERNS_18TensorIteratorBaseEENKUlvE0_clEvENKUlvE1_clEvEUlS4_S4_E_EESt5arrayIPcLm2EEEEviT0_T1_,@"STO_CUDA_ENTRY STV_DEFAULT"
_ZN2at6native29vectorized_elementwise_kernelILi4ENS0_13AUnaryFunctorIN3c104HalfES4_S4_ZZZNS0_19maximum_kernel_cudaERNS_18TensorIteratorBaseEENKUlvE0_clEvENKUlvE1_clEvEUlS4_S4_E_EESt5arrayIPcLm2EEEEviT0_T1_:
.text._ZN2at6native29vectorized_elementwise_kernelILi4ENS0_13AUnaryFunctorIN3c104HalfES4_S4_ZZZNS0_19maximum_kernel_cudaERNS_18TensorIteratorBaseEENKUlvE0_clEvENKUlvE1_clEvEUlS4_S4_E_EESt5arrayIPcLm2EEEEviT0_T1_:
        /* <DEDUP_REMOVED lines=90> */
.L_x_28358:
[----:B------:R-:W-:Y:S05]  /*05a0*/  BSYNC.RECONVERGENT B0 ;  /* 0x0000000000007941 */ /* 0x000fea0003800200 */
.L_x_28357:
        /* <DEDUP_REMOVED lines=15> */
.L_x_28360:
[----:B------:R-:W-:Y:S05]  /*06a0*/  BSYNC.RECONVERGENT B0 ;  /* 0x0000000000007941 */ /* 0x000fea0003800200 */
.L_x_28359:
        /* <DEDUP_REMOVED lines=15> */
.L_x_28362:
[----:B------:R-:W-:Y:S05]  /*07a0*/  BSYNC.RECONVERGENT B0 ;  /* 0x0000000000007941 */ /* 0x000fea0003800200 */
.L_x_28361:
        /* <DEDUP_REMOVED lines=12> */
.L_x_28364:
[----:B------:R-:W-:Y:S05]  /*0870*/  BSYNC.RECONVERGENT B0 ;  /* 0x0000000000007941 */ /* 0x000fea0003800200 */
.L_x_28363:
        /* <DEDUP_REMOVED lines=12> */
.L_x_28366:
[----:B------:R-:W-:Y:S05]  /*0940*/  BSYNC.RECONVERGENT B0 ;  /* 0x0000000000007941 */ /* 0x000fea0003800200 */
.L_x_28365:
        /* <DEDUP_REMOVED lines=12> */
.L_x_28368:
[----:B------:R-:W-:Y:S05]  /*0a10*/  BSYNC.RECONVERGENT B0 ;  /* 0x0000000000007941 */ /* 0x000fea0003800200 */
.L_x_28367:
        /* <DEDUP_REMOVED lines=12> */
.L_x_28370:
[----:B------:R-:W-:Y:S05]  /*0ae0*/  BSYNC.RECONVERGENT B0 ;  /* 0x0000000000007941 */ /* 0x000fea0003800200 */
.L_x_28369:
        /* <DEDUP_REMOVED lines=11> */
.L_x_28372:
[----:B------:R-:W-:Y:S05]  /*0ba0*/  BSYNC.RECONVERGENT B0 ;  /* 0x0000000000007941 */ /* 0x000fea0003800200 */
.L_x_28371:
        /* <DEDUP_REMOVED lines=18> */
.L_x_28375:
[----:B------:R-:W-:-:S13]  /*0cd0*/  ISETP.GE.U32.AND P0, PT, R8, R9, PT ;  /* 0x000000090800720c */ /* 0x000fda0003f06070 */
[----:B------:R-:W-:Y:S05]  /*0ce0*/  @P0 BRA `(.L_x_28377) ;  /* 0x0000000000300947 */ /* 0x000fea0003800000 */
[----:B0-----:R-:W0:Y:S01]  /*0cf0*/  LDC.64 R2, c[0x0][0x388] ;  /* 0x0000e200ff027b82 */ /* 0x001e220000000a00 */
[----:B-----5:R-:W-:Y:S02]  /*0d00*/  IMAD.IADD R7, R11, 0x1, R8 ;  /* 0x000000010b077824 */ /* 0x020fe400078e0208 */
[----:B------:R-:W-:Y:S02]  /*0d10*/  VIADD R8, R8, 0x80 ;  /* 0x0000008008087836 */ /* 0x000fe40000000000 */
[----:B0-----:R-:W-:-:S05]  /*0d20*/  IMAD.WIDE.U32 R2, R7, 0x2, R2 ;  /* 0x0000000207027825 */ /* 0x001fca00078e0002 */
[----:B------:R1:W-:Y:S02]  /*0d30*/  STG.E.U16 desc[UR4][R2.64], R4 ;  /* 0x0000000402007986 */ /* 0x0003e4000c101504 */
.L_x_28376:
[----:B------:R-:W-:-:S13]  /*0d40*/  ISETP.GE.U32.AND P0, PT, R8, R9, PT ;  /* 0x000000090800720c */ /* 0x000fda0003f06070 */
[----:B------:R-:W-:Y:S05]  /*0d50*/  @P0 BRA `(.L_x_28378) ;  /* 0x0000000000340947 */ /* 0x000fea0003800000 */
[----:B01----:R-:W0:Y:S01]  /*0d60*/  LDC.64 R2, c[0x0][0x388] ;  /* 0x0000e200ff027b82 */ /* 0x003e220000000a00 */
[----:B------:R-:W-:Y:S02]  /*0d70*/  IMAD.IADD R7, R11, 0x1, R8 ;  /* 0x000000010b077824 */ /* 0x000fe400078e0208 */
[----:B------:R-:W-:Y:S02]  /*0d80*/  VIADD R8, R8, 0x80 ;  /* 0x0000008008087836 */ /* 0x000fe40000000000 */
[----:B0-----:R-:W-:-:S05]  /*0d90*/  IMAD.WIDE.U32 R2, R7, 0x2, R2 ;  /* 0x0000000207027825 */ /* 0x001fca00078e0002 */
[----:B------:R1:W-:Y:S02]  /*0da0*/  STG.E.U16 desc[UR4][R2.64], R5 ;  /* 0x0000000502007986 */ /* 0x0003e4000c101504 */
.L_x_28377:
        /* <DEDUP_REMOVED lines=8> */
.L_x_28378:
[----:B------:R-:W-:Y:S05]  /*0e30*/  BSYNC.RELIABLE B1 ;  /* 0x0000000000017941 */ /* 0x000fea0003800100 */
.L_x_28374:
[----:B------:R-:W-:-:S13]  /*0e40*/  ISETP.GE.U32.AND P0, PT, R8, R9, PT ;  /* 0x000000090800720c */ /* 0x000fda0003f06070 */
[----:B012---:R-:W0:Y:S01]  /*0e50*/  @!P0 LDC.64 R2, c[0x0][0x388] ;  /* 0x0000e200ff028b82 */ /* 0x007e220000000a00 */
[----:B------:R-:W-:Y:S02]  /*0e60*/  @!P0 IMAD.IADD R5, R11, 0x1, R8 ;  /* 0x000000010b058824 */ /* 0x000fe400078e0208 */
[----:B------:R-:W-:Y:S02]  /*0e70*/  @!P0 VIADD R8, R8, 0x80 ;  /* 0x0000008008088836 */ /* 0x000fe40000000000 */
[----:B0-----:R-:W-:-:S05]  /*0e80*/  @!P0 IMAD.WIDE.U32 R2, R5, 0x2, R2 ;  /* 0x0000000205028825 */ /* 0x001fca00078e0002 */
[----:B------:R2:W-:Y:S02]  /*0e90*/  @!P0 STG.E.U16 desc[UR4][R2.64], R6 ;  /* 0x0000000602008986 */ /* 0x0005e4000c101504 */
.L_x_28379:
[----:B------:R-:W-:Y:S05]  /*0ea0*/  BSYNC.RECONVERGENT B0 ;  /* 0x0000000000007941 */ /* 0x000fea0003800200 */
.L_x_28373:
        /* <DEDUP_REMOVED lines=8> */
.L_x_28356:
        /* <DEDUP_REMOVED lines=35> */
[----:B------:R-:W-:-:S02]  /*1160*/  @!P3 FMNMX.FTZ R15, R0, R15, !PT ;  /* 0x0000000f000fb209 */ /* 0x000fc40007810000 */
[----:B------:R-:W-:Y:S02]  /*1170*/  FSETP.NAN.FTZ.AND P4, PT, R25, R25, PT ;  /* 0x000000191900720b */ /* 0x000fe40003f98000 */
[----:B------:R-:W-:Y:S01]  /*1180*/  @!P3 F2FP.F16.F32.PACK_AB R10, RZ, R15 ;  /* 0x0000000fff0ab23e */ /* 0x000fe200000000ff */
[----:B------:R-:W-:Y:S01]  /*1190*/  HADD2.F32 R15, -RZ, R5.H1_H1 ;  /* 0x30000005ff0f7230 */ /* 0x000fe20000004100 */
[----:B------:R-:W-:Y:S02]  /*11a0*/  FSETP.NAN.FTZ.AND P5, PT, R27, R27, PT ;  /* 0x0000001b1b00720b */ /* 0x000fe40003fb8000 */
[----:B------:R-:W-:Y:S02]  /*11b0*/  @!P3 PRMT R13, R10, 0x7610, R13 ;  /* 0x000076100a0db816 */ /* 0x000fe4000000000d */
[----:B------:R-:W-:Y:S02]  /*11c0*/  FSETP.NAN.FTZ.AND P6, PT, R15, R15, PT ;  /* 0x0000000f0f00720b */ /* 0x000fe40003fd8000 */
[----:B------:R-:W-:-:S02]  /*11d0*/  FSETP.NAN.FTZ.AND P3, PT, R23, R23, PT ;  /* 0x000000171700720b */ /* 0x000fc40003f78000 */
[C---:B------:R-:W-:Y:S02]  /*11e0*/  @!P1 FMNMX.FTZ R11, R0.reuse, R19, !PT ;  /* 0x00000013000b9209 */ /* 0x040fe40007810000 */
[C---:B------:R-:W-:Y:S02]  /*11f0*/  @!P2 FMNMX.FTZ R12, R0.reuse, R21, !PT ;  /* 0x00000015000ca209 */ /* 0x040fe40007810000 */
[----:B------:R-:W-:Y:S02]  /*1200*/  @!P1 F2FP.F16.F32.PACK_AB R11, RZ, R11 ;  /* 0x0000000bff0b923e */ /* 0x000fe400000000ff */
[----:B------:R-:W-:Y:S02]  /*1210*/  @!P2 F2FP.F16.F32.PACK_AB R12, RZ, R12 ;  /* 0x0000000cff0ca23e */ /* 0x000fe400000000ff */
[----:B------:R-:W-:Y:S02]  /*1220*/  @!P0 FMNMX.FTZ R10, R0, R17, !PT ;  /* 0x00000011000a8209 */ /* 0x000fe40007810000 */
[----:B------:R-:W-:-:S02]  /*1230*/  @!P1 PRMT R9, R11, 0x7610, R9 ;  /* 0x000076100b099816 */ /* 0x000fc40000000009 */
[----:B------:R-:W-:Y:S02]  /*1240*/  @!P2 PRMT R8, R12, 0x7610, R8 ;  /* 0x000076100c08a816 */ /* 0x000fe40000000008 */
[----:B------:R-:W-:Y:S02]  /*1250*/  @!P0 F2FP.F16.F32.PACK_AB R10, RZ, R10 ;  /* 0x0000000aff0a823e */ /* 0x000fe400000000ff */
[C---:B------:R-:W-:Y:S02]  /*1260*/  @!P6 FMNMX.FTZ R15, R0.reuse, R15, !PT ;  /* 0x0000000f000fe209 */ /* 0x040fe40007810000 */
[C---:B------:R-:W-:Y:S02]  /*1270*/  @!P3 FMNMX.FTZ R11, R0.reuse, R23, !PT ;  /* 0x00000017000bb209 */ /* 0x040fe40007810000 */
[C---:B------:R-:W-:Y:S02]  /*1280*/  @!P4 FMNMX.FTZ R12, R0.reuse, R25, !PT ;  /* 0x00000019000cc209 */ /* 0x040fe40007810000 */
[----:B------:R-:W-:-:S02]  /*1290*/  @!P5 FMNMX.FTZ R0, R0, R27, !PT ;  /* 0x0000001b0000d209 */ /* 0x000fc40007810000 */
        /* <DEDUP_REMOVED lines=10> */
.L_x_28380:
[----:B------:R-:W-:Y:S02]  /*1340*/  PRMT R12, R13, 0x5410, R6 ;  /* 0x000054100d0c7816 */ /* 0x000fe40000000006 */
[----:B------:R-:W-:Y:S02]  /*1350*/  PRMT R13, R9, 0x5410, R8 ;  /* 0x00005410090d7816 */ /* 0x000fe40000000008 */
[----:B------:R-:W-:Y:S02]  /*1360*/  PRMT R4, R7, 0x5410, R4 ;  /* 0x0000541007047816 */ /* 0x000fe40000000004 */
[----:B------:R-:W-:Y:S01]  /*1370*/  PRMT R5, R5, 0x5410, R10 ;  /* 0x0000541005057816 */ /* 0x000fe2000000000a */
[----:B------:R-:W-:Y:S04]  /*1380*/  STG.E.64 desc[UR4][R2.64], R12 ;  /* 0x0000000c02007986 */ /* 0x000fe8000c101b04 */
[----:B------:R-:W-:Y:S01]  /*1390*/  STG.E.64 desc[UR4][R2.64+0x400], R4 ;  /* 0x0004000402007986 */ /* 0x000fe2000c101b04 */
[----:B------:R-:W-:Y:S05]  /*13a0*/  EXIT ;  /* 0x000000000000794d */ /* 0x000fea0003800000 */
.L_x_28381:
        /* <DEDUP_REMOVED lines=13> */
.L_x_41133:


//--------------------- .text._ZN2at6native29vectorized_elementwise_kernelILi8ENS0_13AUnaryFunctorIN3c104HalfES4_S4_ZZZNS0_19maximum_kernel_cudaERNS_18TensorIteratorBaseEENKUlvE0_clEvENKUlvE1_clEvEUlS4_S4_E_EESt5arrayIPcLm2EEEEviT0_T1_ --------------------------
	.section	.text._ZN2at6native29vectorized_elementwise_kernelILi8ENS0_13AUnaryFunctorIN3c104HalfES4_S4_ZZZNS0_19maximum_kernel_cudaERNS_18TensorIteratorBaseEENKUlvE0_clEvENKUlvE1_clEvEUlS4_S4_E_EESt5arrayIPcLm2EEEEviT0_T1_,"ax",@progbits
	.align	128
        .global         _ZN2at6native29vectorized_elementwise_kernelILi8ENS0_13AUnaryFunctorIN3c104HalfES4_S4_ZZZNS0_19maximum_kernel_cudaERNS_18TensorIteratorBaseEENKUlvE0_clEvENKUlvE1_clEvEUlS4_S4_E_EESt5arrayIPcLm2EEEEviT0_T1_
        .type           _ZN2at6native29vectorized_elementwise_kernelILi8ENS0_13AUnaryFunctorIN3c104HalfES4_S4_ZZZNS0_19maximum_kernel_cudaERNS_18TensorIteratorBaseEENKUlvE0_clEvENKUlvE1_clEvEUlS4_S4_E_EESt5arrayIPcLm2EEEEviT0_T1_,@function
        .size           _ZN2at6native29vectorized_elementwise_kernelILi8ENS0_13AUnaryFunctorIN3c104HalfES4_S4_ZZZNS0_19maximum_kernel_cudaERNS_18TensorIteratorBaseEENKUlvE0_clEvENKUlvE1_clEvEUlS4_S4_E_EESt5arrayIPcLm2EEEEviT0_T1_,(.L_x_41134 - _ZN2at6native29vectorized_elementwise_kernelILi8ENS0_13AUnaryFunctorIN3c104HalfES4_S4_ZZZNS0_19maximum_kernel_cudaERNS_18TensorIteratorBaseEENKUlvE0_clEvENKUlvE1_clEvEUlS4_S4_E_EESt5arrayIPcLm2EEEEviT0_T1_)
        .other          _ZN2at6native29vectorized_elementwise_kernelILi8ENS0_13AUnaryFunctorIN3c104HalfES4_S4_ZZZNS0_19maximum_kernel_cudaERNS_18TensorIteratorBaseEENKUlvE0_clEvENKUlvE1_clEvEUlS4_S4_E_EESt5arrayIPcLm2EEEEviT0_T1_,@"STO_CUDA_ENTRY STV_DEFAULT"
_ZN2at6native29vectorized_elementwise_kernelILi8ENS0_13AUnaryFunctorIN3c104HalfES4_S4_ZZZNS0_19maximum_kernel_cudaERNS_18TensorIteratorBaseEENKUlvE0_clEvENKUlvE1_clEvEUlS4_S4_E_EESt5arrayIPcLm2EEEEviT0_T1_:
.text._ZN2at6native29vectorized_elementwise_kernelILi8ENS0_13AUnaryFunctorIN3c104HalfES4_S4_ZZZNS0_19maximum_kernel_cudaERNS_18TensorIteratorBaseEENKUlvE0_clEvENKUlvE1_clEvEUlS4_S4_E_EESt5arrayIPcLm2EEEEviT0_T1_:
[----:B------:R-:W-:Y:S01]  /*0000*/  LDC R1, c[0x0][0x37c] ;  /* 0x0000df00ff017b82 */ /* 0x000fe20000000800 */
[----:B------:R-:W-:Y:S05]  /*0010*/  EXIT ;  /* 0x000000000000794d */ /* 0x000fea0003800000 */
.L_x_28382:
        /* <DEDUP_REMOVED lines=14> */
.L_x_41134:


//--------------------- .text._ZN2at6native18elementwise_kernelILi128ELi4EZNS0_15gpu_kernel_implINS0_13BinaryFunctorIN3c104HalfES5_S5_ZZZNS0_19maximum_kernel_cudaERNS_18TensorIteratorBaseEENKUlvE0_clEvENKUlvE1_clEvEUlS5_S5_E_EEEEvS7_RKT_EUliE_EEviT1_ --------------------------
	.section	.text._ZN2at6native18elementwise_kernelILi128ELi4EZNS0_15gpu_kernel_implINS0_13BinaryFunctorIN3c104HalfES5_S5_ZZZNS0_19maximum_kernel_cudaERNS_18TensorIteratorBaseEENKUlvE0_clEvENKUlvE1_clEvEUlS5_S5_E_EEEEvS7_RKT_EUliE_EEviT1_,"ax",@progbits
	.align	128
        .global         _ZN2at6native18elementwise_kernelILi128ELi4EZNS0_15gpu_kernel_implINS0_13BinaryFunctorIN3c104HalfES5_S5_ZZZNS0_19maximum_kernel_cudaERNS_18TensorIteratorBaseEENKUlvE0_clEvENKUlvE1_clEvEUlS5_S5_E_EEEEvS7_RKT_EUliE_EEviT1_
        .type           _ZN2at6native18elementwise_kernelILi128ELi4EZNS0_15gpu_kernel_implINS0_13BinaryFunctorIN3c104HalfES5_S5_ZZZNS0_19maximum_kernel_cudaERNS_18TensorIteratorBaseEENKUlvE0_clEvENKUlvE1_clEvEUlS5_S5_E_EEEEvS7_RKT_EUliE_EEviT1_,@function
        .size           _ZN2at6native18elementwise_kernelILi128ELi4EZNS0_15gpu_kernel_implINS0_13BinaryFunctorIN3c104HalfES5_S5_ZZZNS0_19maximum_kernel_cudaERNS_18TensorIteratorBaseEENKUlvE0_clEvENKUlvE1_clEvEUlS5_S5_E_EEEEvS7_RKT_EUliE_EEviT1_,(.L_x_41135 - _ZN2at6native18elementwise_kernelILi128ELi4EZNS0_15gpu_kernel_implINS0_13BinaryFunctorIN3c104HalfES5_S5_ZZZNS0_19maximum_kernel_cudaERNS_18TensorIteratorBaseEENKUlvE0_clEvENKUlvE1_clEvEUlS5_S5_E_EEEEvS7_RKT_EUliE_EEviT1_)
        .other          _ZN2at6native18elementwise_kernelILi128ELi4EZNS0_15gpu_kernel_implINS0_13BinaryFunctorIN3c104HalfES5_S5_ZZZNS0_19maximum_kernel_cudaERNS_18TensorIteratorBaseEENKUlvE0_clEvENKUlvE1_clEvEUlS5_S5_E_EEEEvS7_RKT_EUliE_EEviT1_,@"STO_CUDA_ENTRY STV_DEFAULT"
_ZN2at6native18elementwise_kernelILi128ELi4EZNS0_15gpu_kernel_implINS0_13BinaryFunctorIN3c104HalfES5_S5_ZZZNS0_19maximum_kernel_cudaERNS_18TensorIteratorBaseEENKUlvE0_clEvENKUlvE1_clEvEUlS5_S5_E_EEEEvS7_RKT_EUliE_EEviT1_:
.text._ZN2at6native18elementwise_kernelILi128ELi4EZNS0_15gpu_kernel_implINS0_13BinaryFunctorIN3c104HalfES5_S5_ZZZNS0_19maximum_kernel_cudaERNS_18TensorIteratorBaseEENKUlvE0_clEvENKUlvE1_clEvEUlS5_S5_E_EEEEvS7_RKT_EUliE_EEviT1_:
        /* <DEDUP_REMOVED lines=371> */
.L_x_28385:
        /* <DEDUP_REMOVED lines=19> */
.L_x_28389:
[----:B------:R-:W2:Y:S02]  /*1860*/  LDG.E.U8 R2, desc[UR36][R2.64] ;  /* 0x0000002402027981 */ /* 0x000ea4000c1e1100 */
[----:B--2---:R-:W-:-:S04]  /*1870*/  I2FP.F32.U32 R0, R2 ;  /* 0x0000000200007245 */ /* 0x004fc80000201000 */
[----:B------:R-:W-:-:S04]  /*1880*/  F2FP.F16.F32.PACK_AB R0, RZ, R0 ;  /* 0x00000000ff00723e */ /* 0x000fc800000000ff */
[----:B------:R-:W-:Y:S01]  /*1890*/  PRMT R19, R0, 0x7610, R19 ;  /* 0x0000761000137816 */ /* 0x000fe20000000013 */
[----:B------:R-:W-:Y:S06]  /*18a0*/  BRA `(.L_x_28391) ;  /* 0x0000000c00d47947 */ /* 0x000fec0003800000 */
.L_x_28388:
        /* <DEDUP_REMOVED lines=11> */
.L_x_28393:
[----:B------:R-:W2:Y:S02]  /*1960*/  LDG.E R2, desc[UR36][R2.64] ;  /* 0x0000002402027981 */ /* 0x000ea4000c1e1900 */
[----:B--2---:R-:W-:-:S04]  /*1970*/  I2FP.F32.S32 R0, R2 ;  /* 0x0000000200007245 */ /* 0x004fc80000201400 */
[----:B------:R-:W-:-:S04]  /*1980*/  F2FP.F16.F32.PACK_AB R0, RZ, R0 ;  /* 0x00000000ff00723e */ /* 0x000fc800000000ff */
[----:B------:R-:W-:Y:S01]  /*1990*/  PRMT R19, R0, 0x7610, R19 ;  /* 0x0000761000137816 */ /* 0x000fe20000000013 */
[----:B------:R-:W-:Y:S06]  /*19a0*/  BRA `(.L_x_28391) ;  /* 0x0000000c00947947 */ /* 0x000fec0003800000 */
.L_x_28392:
[----:B------:R-:W2:Y:S02]  /*19b0*/  LDG.E.U16 R2, desc[UR36][R2.64] ;  /* 0x0000002402027981 */ /* 0x000ea4000c1e1500 */
[----:B--2---:R-:W0:Y:S02]  /*19c0*/  I2F.S16 R0, R2 ;  /* 0x0000000200007306 */ /* 0x004e240000101400 */
[----:B0-----:R-:W-:-:S04]  /*19d0*/  F2FP.F16.F32.PACK_AB R0, RZ, R0 ;  /* 0x00000000ff00723e */ /* 0x001fc800000000ff */
[----:B------:R-:W-:Y:S01]  /*19e0*/  PRMT R19, R0, 0x7610, R19 ;  /* 0x0000761000137816 */ /* 0x000fe20000000013 */
[----:B------:R-:W-:Y:S06]  /*19f0*/  BRA `(.L_x_28391) ;  /* 0x0000000c00807947 */ /* 0x000fec0003800000 */
.L_x_28387:
        /* <DEDUP_REMOVED lines=9> */
.L_x_28395:
[----:B------:R0:W5:Y:S01]  /*1a90*/  LDG.E.U16 R19, desc[UR36][R2.64] ;  /* 0x0000002402137981 */ /* 0x000162000c1e1500 */
[----:B------:R-:W-:Y:S05]  /*1aa0*/  BRA `(.L_x_28391) ;  /* 0x0000000c00547947 */ /* 0x000fea0003800000 */
.L_x_28394:
        /* <DEDUP_REMOVED lines=9> */
.L_x_28397:
[----:B------:R1:W5:Y:S01]  /*1b40*/  LDG.E.U16 R19, desc[UR36][R2.64] ;  /* 0x0000002402137981 */ /* 0x000362000c1e1500 */
[----:B------:R-:W-:Y:S05]  /*1b50*/  BRA `(.L_x_28391) ;  /* 0x0000000c00287947 */ /* 0x000fea0003800000 */
.L_x_28396:
        /* <DEDUP_REMOVED lines=13> */
.L_x_28386:
        /* <DEDUP_REMOVED lines=14> */
.L_x_28400:
        /* <DEDUP_REMOVED lines=13> */
.L_x_28399:
        /* <DEDUP_REMOVED lines=27> */
.L_x_28402:
        /* <DEDUP_REMOVED lines=14> */
.L_x_28401:
[----:B------:R-:W2:Y:S02]  /*2070*/  LDG.E.U16 R0, desc[UR36][R2.64] ;  /* 0x0000002402007981 */ /* 0x000ea4000c1e1500 */
[----:B--2---:R-:W-:-:S05]  /*2080*/  IMAD.U32 R0, R0, 0x10000, RZ ;  /* 0x0001000000007824 */ /* 0x004fca00078e00ff */
[----:B------:R-:W-:-:S04]  /*2090*/  F2FP.F16.F32.PACK_AB R0, RZ, R0 ;  /* 0x00000000ff00723e */ /* 0x000fc800000000ff */
[----:B------:R-:W-:Y:S01]  /*20a0*/  PRMT R19, R0, 0x7610, R19 ;  /* 0x0000761000137816 */ /* 0x000fe20000000013 */
[----:B------:R-:W-:Y:S06]  /*20b0*/  BRA `(.L_x_28391) ;  /* 0x0000000400d07947 */ /* 0x000fec0003800000 */
.L_x_28398:
        /* <DEDUP_REMOVED lines=13> */
.L_x_28405:
        /* <DEDUP_REMOVED lines=21> */
.L_x_28409:
[----:B------:R-:W-:Y:S05]  /*22e0*/  BSYNC.RECONVERGENT B1 ;  /* 0x0000000000017941 */ /* 0x000fea0003800200 */
.L_x_28408:
[----:B------:R-:W-:Y:S01]  /*22f0*/  IMAD.SHL.U32 R0, R0, 0x100000, RZ ;  /* 0x0010000000007824 */ /* 0x000fe200078e00ff */
[----:B------:R-:W-:-:S04]  /*2300*/  LEA R2, R2, 0x3b800000, 0x17 ;  /* 0x3b80000002027811 */ /* 0x000fc800078eb8ff */
[----:B------:R-:W-:-:S07]  /*2310*/  LOP3.LUT R0, R2, R0, R7, 0xfe, !PT ;  /* 0x0000000002007212 */ /* 0x000fce00078efe07 */
.L_x_28407:
[----:B------:R-:W-:Y:S05]  /*2320*/  BSYNC.RECONVERGENT B0 ;  /* 0x0000000000007941 */ /* 0x000fea0003800200 */
.L_x_28406:
[----:B------:R-:W-:-:S04]  /*2330*/  F2FP.F16.F32.PACK_AB R0, RZ, R0 ;  /* 0x00000000ff00723e */ /* 0x000fc800000000ff */
[----:B------:R-:W-:Y:S01]  /*2340*/  PRMT R19, R0, 0x7610, R19 ;  /* 0x0000761000137816 */ /* 0x000fe20000000013 */
[----:B------:R-:W-:Y:S06]  /*2350*/  BRA `(.L_x_28391) ;  /* 0x0000000400287947 */ /* 0x000fec0003800000 */
.L_x_28404:
        /* <DEDUP_REMOVED lines=21> */
.L_x_28413:
[----:B------:R-:W-:Y:S05]  /*24b0*/  BSYNC.RECONVERGENT B1 ;  /* 0x0000000000017941 */ /* 0x000fea0003800200 */
.L_x_28412:
[----:B------:R-:W-:Y:S01]  /*24c0*/  IMAD.SHL.U32 R0, R0, 0x200000, RZ ;  /* 0x0020000000007824 */ /* 0x000fe200078e00ff */
[----:B------:R-:W-:-:S04]  /*24d0*/  LEA R2, R2, 0x37800000, 0x17 ;  /* 0x3780000002027811 */ /* 0x000fc800078eb8ff */
[----:B------:R-:W-:-:S07]  /*24e0*/  LOP3.LUT R0, R2, R0, R7, 0xfe, !PT ;  /* 0x0000000002007212 */ /* 0x000fce00078efe07 */
.L_x_28411:
[----:B------:R-:W-:Y:S05]  /*24f0*/  BSYNC.RECONVERGENT B0 ;  /* 0x0000000000007941 */ /* 0x000fea0003800200 */
.L_x_28410:
[----:B------:R-:W-:-:S04]  /*2500*/  F2FP.F16.F32.PACK_AB R0, RZ, R0 ;  /* 0x00000000ff00723e */ /* 0x000fc800000000ff */
[----:B------:R-:W-:Y:S01]  /*2510*/  PRMT R19, R0, 0x7610, R19 ;  /* 0x0000761000137816 */ /* 0x000fe20000000013 */
[----:B------:R-:W-:Y:S06]  /*2520*/  BRA `(.L_x_28391) ;  /* 0x0000000000b47947 */ /* 0x000fec0003800000 */
.L_x_28403:
[----:B------:R-:W-:-:S09]  /*2530*/  UISETP.NE.AND UP0, UPT, UR4, 0x1c, UPT ;  /* 0x0000001c0400788c */ /* 0x000fd2000bf05270 */
[----:B------:R-:W-:Y:S05]  /*2540*/  BRA.U !UP0, `(.L_x_28414) ;  /* 0x00000001089c7547 */ /* 0x000fea000b800000 */
[----:B------:R-:W-:-:S09]  /*2550*/  UISETP.NE.AND UP0, UPT, UR4, 0x1d, UPT ;  /* 0x0000001d0400788c */ /* 0x000fd2000bf05270 */
[----:B------:R-:W-:Y:S05]  /*2560*/  BRA.U !UP0, `(.L_x_28415) ;  /* 0x0000000108807547 */ /* 0x000fea000b800000 */
[----:B------:R-:W-:-:S09]  /*2570*/  UISETP.NE.AND UP0, UPT, UR4, 0x2c, UPT ;  /* 0x0000002c0400788c */ /* 0x000fd2000bf05270 */
[----:B------:R-:W-:Y:S05]  /*2580*/  BRA.U !UP0, `(.L_x_28416) ;  /* 0x0000000108487547 */ /* 0x000fea000b800000 */
.L_x_28390:
        /* <DEDUP_REMOVED lines=16> */
.L_x_28417:
[----:B------:R-:W-:Y:S01]  /*2690*/  PRMT R19, RZ, 0x7610, R19 ;  /* 0x00007610ff137816 */ /* 0x000fe20000000013 */
[----:B------:R-:W-:Y:S06]  /*26a0*/  BRA `(.L_x_28391) ;  /* 0x0000000000547947 */ /* 0x000fec0003800000 */
.L_x_28416:
        /* <DEDUP_REMOVED lines=8> */
.L_x_28419:
[----:B------:R-:W-:Y:S05]  /*2730*/  BSYNC.RECONVERGENT B0 ;  /* 0x0000000000007941 */ /* 0x000fea0003800200 */
.L_x_28418:
[----:B------:R-:W-:-:S04]  /*2740*/  F2FP.F16.F32.PACK_AB R0, RZ, R0 ;  /* 0x00000000ff00723e */ /* 0x000fc800000000ff */
[----:B------:R-:W-:Y:S01]  /*2750*/  PRMT R19, R0, 0x7610, R19 ;  /* 0x0000761000137816 */ /* 0x000fe20000000013 */
[----:B------:R-:W-:Y:S06]  /*2760*/  BRA `(.L_x_28391) ;  /* 0x0000000000247947 */ /* 0x000fec0003800000 */
.L_x_28415:
[----:B------:R-:W2:Y:S02]  /*2770*/  LDG.E.64 R2, desc[UR36][R2.64] ;  /* 0x0000002402027981 */ /* 0x000ea4000c1e1b00 */
[----:B--2---:R-:W0:Y:S02]  /*2780*/  I2F.U64 R0, R2 ;  /* 0x0000000200007312 */ /* 0x004e240000301000 */
[----:B0-----:R-:W-:-:S04]  /*2790*/  F2FP.F16.F32.PACK_AB R0, RZ, R0 ;  /* 0x00000000ff00723e */ /* 0x001fc800000000ff */
[----:B------:R-:W-:Y:S01]  /*27a0*/  PRMT R19, R0, 0x7610, R19 ;  /* 0x0000761000137816 */ /* 0x000fe20000000013 */
[----:B------:R-:W-:Y:S06]  /*27b0*/  BRA `(.L_x_28391) ;  /* 0x0000000000107947 */ /* 0x000fec0003800000 */
.L_x_28414:
[----:B------:R-:W2:Y:S02]  /*27c0*/  LDG.E R2, desc[UR36][R2.64] ;  /* 0x0000002402027981 */ /* 0x000ea4000c1e1900 */
[----:B--2---:R-:W-:-:S04]  /*27d0*/  I2FP.F32.U32 R0, R2 ;  /* 0x0000000200007245 */ /* 0x004fc80000201000 */
[----:B------:R-:W-:-:S04]  /*27e0*/  F2FP.F16.F32.PACK_AB R0, RZ, R0 ;  /* 0x00000000ff00723e */ /* 0x000fc800000000ff */
[----:B------:R-:W-:-:S07]  /*27f0*/  PRMT R19, R0, 0x7610, R19 ;  /* 0x0000761000137816 */ /* 0x000fce0000000013 */
.L_x_28391:
        /* <DEDUP_REMOVED lines=18> */
.L_x_28423:
[----:B------:R-:W2:Y:S02]  /*2920*/  LDG.E.U8 R2, desc[UR36][R2.64] ;  /* 0x0000002402027981 */ /* 0x000ea4000c1e1100 */
[----:B--2---:R-:W-:-:S04]  /*2930*/  I2FP.F32.U32 R0, R2 ;  /* 0x0000000200007245 */ /* 0x004fc80000201000 */
[----:B------:R-:W-:Y:S01]  /*2940*/  F2FP.F16.F32.PACK_AB R0, RZ, R0 ;  /* 0x00000000ff00723e */ /* 0x000fe200000000ff */
[----:B------:R-:W-:Y:S06]  /*2950*/  BRA `(.L_x_28425) ;  /* 0x0000000c009c7947 */ /* 0x000fec0003800000 */
.L_x_28422:
        /* <DEDUP_REMOVED lines=10> */
.L_x_28427:
[----:B------:R-:W2:Y:S02]  /*2a00*/  LDG.E R2, desc[UR36][R2.64] ;  /* 0x0000002402027981 */ /* 0x000ea4000c1e1900 */
[----:B--2---:R-:W-:-:S04]  /*2a10*/  I2FP.F32.S32 R0, R2 ;  /* 0x0000000200007245 */ /* 0x004fc80000201400 */
[----:B------:R-:W-:Y:S01]  /*2a20*/  F2FP.F16.F32.PACK_AB R0, RZ, R0 ;  /* 0x00000000ff00723e */ /* 0x000fe200000000ff */
[----:B------:R-:W-:Y:S06]  /*2a30*/  BRA `(.L_x_28425) ;  /* 0x0000000c00647947 */ /* 0x000fec0003800000 */
.L_x_28426:
[----:B------:R-:W2:Y:S02]  /*2a40*/  LDG.E.U16 R2, desc[UR36][R2.64] ;  /* 0x0000002402027981 */ /* 0x000ea4000c1e1500 */
[----:B--2---:R-:W0:Y:S02]  /*2a50*/  I2F.S16 R0, R2 ;  /* 0x0000000200007306 */ /* 0x004e240000101400 */
[----:B0-----:R-:W-:Y:S01]  /*2a60*/  F2FP.F16.F32.PACK_AB R0, RZ, R0 ;  /* 0x00000000ff00723e */ /* 0x001fe200000000ff */
[----:B------:R-:W-:Y:S06]  /*2a70*/  BRA `(.L_x_28425) ;  /* 0x0000000c00547947 */ /* 0x000fec0003800000 */
.L_x_28421:
        /* <DEDUP_REMOVED lines=9> */
.L_x_28429:
[----:B------:R1:W5:Y:S01]  /*2b10*/  LDG.E.U16 R0, desc[UR36][R2.64] ;  /* 0x0000002402007981 */ /* 0x000362000c1e1500 */
[----:B------:R-:W-:Y:S05]  /*2b20*/  BRA `(.L_x_28425) ;  /* 0x0000000c00287947 */ /* 0x000fea0003800000 */
.L_x_28428:
        /* <DEDUP_REMOVED lines=9> */
.L_x_28431:
[----:B------:R0:W5:Y:S01]  /*2bc0*/  LDG.E.U16 R0, desc[UR36][R2.64] ;  /* 0x0000002402007981 */ /* 0x000162000c1e1500 */
[----:B------:R-:W-:Y:S05]  /*2bd0*/  BRA `(.L_x_28425) ;  /* 0x0000000800fc7947 */ /* 0x000fea0003800000 */
.L_x_28430:
        /* <DEDUP_REMOVED lines=12> */
.L_x_28420:
        /* <DEDUP_REMOVED lines=13> */
.L_x_28434:
        /* <DEDUP_REMOVED lines=12> */
.L_x_28433:
        /* <DEDUP_REMOVED lines=27> */
.L_x_28436:
        /* <DEDUP_REMOVED lines=13> */
.L_x_28435:
[----:B------:R-:W2:Y:S02]  /*30b0*/  LDG.E.U16 R0, desc[UR36][R2.64] ;  /* 0x0000002402007981 */ /* 0x000ea4000c1e1500 */
[----:B--2---:R-:W-:-:S05]  /*30c0*/  IMAD.U32 R0, R0, 0x10000, RZ ;  /* 0x0001000000007824 */ /* 0x004fca00078e00ff */
[----:B------:R-:W-:Y:S01]  /*30d0*/  F2FP.F16.F32.PACK_AB R0, RZ, R0 ;  /* 0x00000000ff00723e */ /* 0x000fe200000000ff */
[----:B------:R-:W-:Y:S06]  /*30e0*/  BRA `(.L_x_28425) ;  /* 0x0000000400b87947 */ /* 0x000fec0003800000 */
.L_x_28432:
        /* <DEDUP_REMOVED lines=12> */
.L_x_28439:
        /* <DEDUP_REMOVED lines=21> */
.L_x_28443:
[----:B------:R-:W-:Y:S05]  /*3300*/  BSYNC.RECONVERGENT B1 ;  /* 0x0000000000017941 */ /* 0x000fea0003800200 */
.L_x_28442:
[----:B------:R-:W-:Y:S02]  /*3310*/  SHF.L.U32 R0, R0, 0x14, RZ ;  /* 0x0000001400007819 */ /* 0x000fe400000006ff */
[----:B------:R-:W-:-:S04]  /*3320*/  LEA R2, R2, 0x3b800000, 0x17 ;  /* 0x3b80000002027811 */ /* 0x000fc800078eb8ff */
[----:B------:R-:W-:-:S07]  /*3330*/  LOP3.LUT R0, R2, R0, R7, 0xfe, !PT ;  /* 0x0000000002007212 */ /* 0x000fce00078efe07 */
.L_x_28441:
[----:B------:R-:W-:Y:S05]  /*3340*/  BSYNC.RECONVERGENT B0 ;  /* 0x0000000000007941 */ /* 0x000fea0003800200 */
.L_x_28440:
[----:B------:R-:W-:Y:S01]  /*3350*/  F2FP.F16.F32.PACK_AB R0, RZ, R0 ;  /* 0x00000000ff00723e */ /* 0x000fe200000000ff */
[----:B------:R-:W-:Y:S06]  /*3360*/  BRA `(.L_x_28425) ;  /* 0x0000000400187947 */ /* 0x000fec0003800000 */
.L_x_28438:
        /* <DEDUP_REMOVED lines=21> */
.L_x_28447:
[----:B------:R-:W-:Y:S05]  /*34c0*/  BSYNC.RECONVERGENT B1 ;  /* 0x0000000000017941 */ /* 0x000fea0003800200 */
.L_x_28446:
[----:B------:R-:W-:Y:S01]  /*34d0*/  IMAD.SHL.U32 R0, R0, 0x200000, RZ ;  /* 0x0020000000007824 */ /* 0x000fe200078e00ff */
[----:B------:R-:W-:-:S04]  /*34e0*/  LEA R2, R2, 0x37800000, 0x17 ;  /* 0x3780000002027811 */ /* 0x000fc800078eb8ff */
[----:B------:R-:W-:-:S07]  /*34f0*/  LOP3.LUT R0, R2, R0, R7, 0xfe, !PT ;  /* 0x0000000002007212 */ /* 0x000fce00078efe07 */
.L_x_28445:
[----:B------:R-:W-:Y:S05]  /*3500*/  BSYNC.RECONVERGENT B0 ;  /* 0x0000000000007941 */ /* 0x000fea0003800200 */
.L_x_28444:
[----:B------:R-:W-:Y:S01]  /*3510*/  F2FP.F16.F32.PACK_AB R0, RZ, R0 ;  /* 0x00000000ff00723e */ /* 0x000fe200000000ff */
[----:B------:R-:W-:Y:S06]  /*3520*/  BRA `(.L_x_28425) ;  /* 0x0000000000a87947 */ /* 0x000fec0003800000 */
.L_x_28437:
[----:B------:R-:W-:-:S09]  /*3530*/  UISETP.NE.AND UP0, UPT, UR4, 0x1c, UPT ;  /* 0x0000001c0400788c */ /* 0x000fd2000bf05270 */
[----:B------:R-:W-:Y:S05]  /*3540*/  BRA.U !UP0, `(.L_x_28448) ;  /* 0x0000000108947547 */ /* 0x000fea000b800000 */
[----:B------:R-:W-:-:S09]  /*3550*/  UISETP.NE.AND UP0, UPT, UR4, 0x1d, UPT ;  /* 0x0000001d0400788c */ /* 0x000fd2000bf05270 */
[----:B------:R-:W-:Y:S05]  /*3560*/  BRA.U !UP0, `(.L_x_28449) ;  /* 0x00000001087c7547 */ /* 0x000fea000b800000 */
[----:B------:R-:W-:-:S09]  /*3570*/  UISETP.NE.AND UP0, UPT, UR4, 0x2c, UPT ;  /* 0x0000002c0400788c */ /* 0x000fd2000bf05270 */
[----:B------:R-:W-:Y:S05]  /*3580*/  BRA.U !UP0, `(.L_x_28450) ;  /* 0x0000000108487547 */ /* 0x000fea000b800000 */
.L_x_28424:
        /* <DEDUP_REMOVED lines=16> */
.L_x_28451:
[----:B------:R-:W-:Y:S01]  /*3690*/  PRMT R0, RZ, 0x7610, R0 ;  /* 0x00007610ff007816 */ /* 0x000fe20000000000 */
[----:B------:R-:W-:Y:S06]  /*36a0*/  BRA `(.L_x_28425) ;  /* 0x0000000000487947 */ /* 0x000fec0003800000 */
.L_x_28450:
        /* <DEDUP_REMOVED lines=8> */
.L_x_28453:
[----:B------:R-:W-:Y:S05]  /*3730*/  BSYNC.RECONVERGENT B0 ;  /* 0x0000000000007941 */ /* 0x000fea0003800200 */
.L_x_28452:
[----:B------:R-:W-:Y:S01]  /*3740*/  F2FP.F16.F32.PACK_AB R0, RZ, R0 ;  /* 0x00000000ff00723e */ /* 0x000fe200000000ff */
[----:B------:R-:W-:Y:S06]  /*3750*/  BRA `(.L_x_28425) ;  /* 0x00000000001c7947 */ /* 0x000fec0003800000 */
.L_x_28449:
[----:B------:R-:W2:Y:S02]  /*3760*/  LDG.E.64 R2, desc[UR36][R2.64] ;  /* 0x0000002402027981 */ /* 0x000ea4000c1e1b00 */
[----:B--2---:R-:W0:Y:S02]  /*3770*/  I2F.U64 R0, R2 ;  /* 0x0000000200007312 */ /* 0x004e240000301000 */
[----:B0-----:R-:W-:Y:S01]  /*3780*/  F2FP.F16.F32.PACK_AB R0, RZ, R0 ;  /* 0x00000000ff00723e */ /* 0x001fe200000000ff */
[----:B------:R-:W-:Y:S06]  /*3790*/  BRA `(.L_x_28425) ;  /* 0x00000000000c7947 */ /* 0x000fec0003800000 */
.L_x_28448:
[----:B------:R-:W2:Y:S02]  /*37a0*/  LDG.E R2, desc[UR36][R2.64] ;  /* 0x0000002402027981 */ /* 0x000ea4000c1e1900 */
[----:B--2---:R-:W-:-:S04]  /*37b0*/  I2FP.F32.U32 R0, R2 ;  /* 0x0000000200007245 */ /* 0x004fc80000201000 */
[----:B------:R-:W-:-:S07]  /*37c0*/  F2FP.F16.F32.PACK_AB R0, RZ, R0 ;  /* 0x00000000ff00723e */ /* 0x000fce00000000ff */
.L_x_28425:
[----:B01---5:R-:W-:Y:S01]  /*37d0*/  HADD2.F32 R2, -RZ, R19.H0_H0 ;  /* 0x20000013ff027230 */ /* 0x023fe20000004100 */
[----:B------:R-:W-:Y:S04]  /*37e0*/  BSSY.RECONVERGENT B0, `(.L_x_28454) ;  /* 0x0000009000007945 */ /* 0x000fe80003800200 */
        /* <DEDUP_REMOVED lines=8> */
.L_x_28455:
[----:B------:R-:W-:Y:S05]  /*3870*/  BSYNC.RECONVERGENT B0 ;  /* 0x0000000000007941 */ /* 0x000fea0003800200 */
.L_x_28454:
        /* <DEDUP_REMOVED lines=18> */
.L_x_28459:
[----:B------:R-:W-:-:S06]  /*39a0*/  HADD2.F32 R5, -RZ, R19.H0_H0 ;  /* 0x20000013ff057230 */ /* 0x000fcc0000004100 */
[----:B------:R-:W0:Y:S02]  /*39b0*/  F2I.S64.TRUNC R4, R5 ;  /* 0x0000000500047311 */ /* 0x000e24000020d900 */
[----:B0-----:R0:W-:Y:S01]  /*39c0*/  STG.E.U8 desc[UR36][R2.64], R4 ;  /* 0x0000000402007986 */ /* 0x0011e2000c101124 */
[----:B------:R-:W-:Y:S05]  /*39d0*/  BRA `(.L_x_28461) ;  /* 0x0000000c00707947 */ /* 0x000fea0003800000 */
.L_x_28458:
        /* <DEDUP_REMOVED lines=10> */
.L_x_28463:
[----:B------:R-:W-:-:S06]  /*3a80*/  HADD2.F32 R19, -RZ, R19.H0_H0 ;  /* 0x20000013ff137230 */ /* 0x000fcc0000004100 */
[----:B------:R-:W0:Y:S02]  /*3a90*/  F2I.FTZ.TRUNC.NTZ R19, R19 ;  /* 0x0000001300137305 */ /* 0x000e24000021f100 */
[----:B0-----:R0:W-:Y:S01]  /*3aa0*/  STG.E desc[UR36][R2.64], R19 ;  /* 0x0000001302007986 */ /* 0x0011e2000c101924 */
[----:B------:R-:W-:Y:S05]  /*3ab0*/  BRA `(.L_x_28461) ;  /* 0x0000000c00387947 */ /* 0x000fea0003800000 */
.L_x_28462:
[----:B------:R-:W-:-:S06]  /*3ac0*/  HADD2.F32 R19, -RZ, R19.H0_H0 ;  /* 0x20000013ff137230 */ /* 0x000fcc0000004100 */
[----:B------:R-:W0:Y:S02]  /*3ad0*/  F2I.FTZ.TRUNC.NTZ R19, R19 ;  /* 0x0000001300137305 */ /* 0x000e24000021f100 */
[----:B0-----:R0:W-:Y:S01]  /*3ae0*/  STG.E.U16 desc[UR36][R2.64], R19 ;  /* 0x0000001302007986 */ /* 0x0011e2000c101524 */
[----:B------:R-:W-:Y:S05]  /*3af0*/  BRA `(.L_x_28461) ;  /* 0x0000000c00287947 */ /* 0x000fea0003800000 */
.L_x_28457:
        /* <DEDUP_REMOVED lines=9> */
.L_x_28465:
[----:B------:R0:W-:Y:S01]  /*3b90*/  STG.E.U16 desc[UR36][R2.64], R19 ;  /* 0x0000001302007986 */ /* 0x0001e2000c101524 */
[----:B------:R-:W-:Y:S05]  /*3ba0*/  BRA `(.L_x_28461) ;  /* 0x0000000800fc7947 */ /* 0x000fea0003800000 */
.L_x_28464:
        /* <DEDUP_REMOVED lines=10> */
.L_x_28467:
[----:B------:R-:W-:-:S05]  /*3c50*/  HADD2.F32 R0, -RZ, R19.H0_H0 ;  /* 0x20000013ff007230 */ /* 0x000fca0000004100 */
[----:B------:R-:W-:-:S04]  /*3c60*/  F2FP.F16.F32.PACK_AB R0, RZ, R0 ;  /* 0x00000000ff00723e */ /* 0x000fc800000000ff */
[----:B------:R-:W-:-:S05]  /*3c70*/  PRMT R0, R0, 0x5410, RZ ;  /* 0x0000541000007816 */ /* 0x000fca00000000ff */
[----:B------:R0:W-:Y:S01]  /*3c80*/  STG.E desc[UR36][R2.64], R0 ;  /* 0x0000000002007986 */ /* 0x0001e2000c101924 */
[----:B------:R-:W-:Y:S05]  /*3c90*/  BRA `(.L_x_28461) ;  /* 0x0000000800c07947 */ /* 0x000fea0003800000 */
.L_x_28466:
[----:B------:R-:W-:-:S05]  /*3ca0*/  HADD2.F32 R4, -RZ, R19.H0_H0 ;  /* 0x20000013ff047230 */ /* 0x000fca0000004100 */
[----:B------:R-:W-:-:S06]  /*3cb0*/  FMUL.FTZ R4, R4, 1 ;  /* 0x3f80000004047820 */ /* 0x000fcc0000410000 */
[----:B------:R-:W0:Y:S02]  /*3cc0*/  F2F.F64.F32 R4, R4 ;  /* 0x0000000400047310 */ /* 0x000e240000201800 */
[----:B0-----:R0:W-:Y:S01]  /*3cd0*/  STG.E.64 desc[UR36][R2.64], R4 ;  /* 0x0000000402007986 */ /* 0x0011e2000c101b24 */
[----:B------:R-:W-:Y:S05]  /*3ce0*/  BRA `(.L_x_28461) ;  /* 0x0000000800ac7947 */ /* 0x000fea0003800000 */
.L_x_28456:
        /* <DEDUP_REMOVED lines=13> */
.L_x_28470:
[----:B------:R-:W-:Y:S01]  /*3dc0*/  HADD2.F32 R19, -RZ, R19.H0_H0 ;  /* 0x20000013ff137230 */ /* 0x000fe20000004100 */
[----:B------:R-:W-:-:S04]  /*3dd0*/  CS2R R6, SRZ ;  /* 0x0000000000067805 */ /* 0x000fc8000001ff00 */
[----:B------:R-:W-:-:S06]  /*3de0*/  FMUL.FTZ R4, R19, 1 ;  /* 0x3f80000013047820 */ /* 0x000fcc0000410000 */
[----:B------:R-:W0:Y:S02]  /*3df0*/  F2F.F64.F32 R4, R4 ;  /* 0x0000000400047310 */ /* 0x000e240000201800 */
[----:B0-----:R3:W-:Y:S01]  /*3e00*/  STG.E.128 desc[UR36][R2.64], R4 ;  /* 0x0000000402007986 */ /* 0x0017e2000c101d24 */
[----:B------:R-:W-:Y:S05]  /*3e10*/  BRA `(.L_x_28461) ;  /* 0x0000000800607947 */ /* 0x000fea0003800000 */
.L_x_28469:
        /* <DEDUP_REMOVED lines=19> */
.L_x_28474:
[----:B------:R-:W-:Y:S05]  /*3f50*/  BSYNC.RECONVERGENT B0 ;  /* 0x0000000000007941 */ /* 0x000fea0003800200 */
.L_x_28473:
[----:B------:R-:W-:-:S05]  /*3f60*/  LOP3.LUT R5, R0, 0x80, R5, 0xf8, !PT ;  /* 0x0000008000057812 */ /* 0x000fca00078ef805 */
[----:B------:R1:W-:Y:S01]  /*3f70*/  STG.E.U8 desc[UR36][R2.64], R5 ;  /* 0x0000000502007986 */ /* 0x0003e2000c101124 */
[----:B------:R-:W-:Y:S05]  /*3f80*/  BRA `(.L_x_28461) ;  /* 0x0000000800047947 */ /* 0x000fea0003800000 */
.L_x_28472:
        /* <DEDUP_REMOVED lines=15> */
.L_x_28476:
[----:B------:R-:W-:Y:S05]  /*4080*/  BSYNC.RECONVERGENT B0 ;  /* 0x0000000000007941 */ /* 0x000fea0003800200 */
.L_x_28475:
[----:B------:R-:W-:-:S05]  /*4090*/  LOP3.LUT R5, R0, 0x80, R5, 0xf8, !PT ;  /* 0x0000008000057812 */ /* 0x000fca00078ef805 */
[----:B------:R2:W-:Y:S01]  /*40a0*/  STG.E.U8 desc[UR36][R2.64], R5 ;  /* 0x0000000502007986 */ /* 0x0005e2000c101124 */
[----:B------:R-:W-:Y:S05]  /*40b0*/  BRA `(.L_x_28461) ;  /* 0x0000000400b87947 */ /* 0x000fea0003800000 */
.L_x_28471:
[----:B------:R-:W-:-:S05]  /*40c0*/  HADD2.F32 R0, -RZ, R19.H0_H0 ;  /* 0x20000013ff007230 */ /* 0x000fca0000004100 */
[----:B------:R-:W-:-:S05]  /*40d0*/  F2FP.BF16.F32.PACK_AB R0, RZ, R0 ;  /* 0x00000000ff00723e */ /* 0x000fca00000010ff */
[----:B------:R0:W-:Y:S01]  /*40e0*/  STG.E.U16 desc[UR36][R2.64], R0 ;  /* 0x0000000002007986 */ /* 0x0001e2000c101524 */
[----:B------:R-:W-:Y:S05]  /*40f0*/  BRA `(.L_x_28461) ;  /* 0x0000000400a87947 */ /* 0x000fea0003800000 */
.L_x_28468:
        /* <DEDUP_REMOVED lines=12> */
.L_x_28479:
        /* <DEDUP_REMOVED lines=13> */
.L_x_28482:
[----:B------:R-:W-:-:S04]  /*4290*/  SHF.R.U32.HI R0, RZ, 0x14, R5 ;  /* 0x00000014ff007819 */ /* 0x000fc80000011605 */
[----:B------:R-:W-:-:S04]  /*42a0*/  LOP3.LUT R0, R0, 0x1, RZ, 0xc0, !PT ;  /* 0x0000000100007812 */ /* 0x000fc800078ec0ff */
[----:B------:R-:W-:-:S04]  /*42b0*/  IADD3 R0, PT, PT, R5, 0x487ffff, R0 ;  /* 0x0487ffff05007810 */ /* 0x000fc80007ffe000 */
[----:B------:R-:W-:-:S04]  /*42c0*/  SHF.R.U32.HI R0, RZ, 0x14, R0 ;  /* 0x00000014ff007819 */ /* 0x000fc80000011600 */
[----:B------:R-:W-:-:S07]  /*42d0*/  LOP3.LUT R4, R0, 0xff, RZ, 0xc0, !PT ;  /* 0x000000ff00047812 */ /* 0x000fce00078ec0ff */
.L_x_28483:
[----:B------:R-:W-:-:S04]  /*42e0*/  SHF.R.U32.HI R5, RZ, 0x18, R5 ;  /* 0x00000018ff057819 */ /* 0x000fc80000011605 */
[----:B------:R-:W-:-:S04]  /*42f0*/  LOP3.LUT R4, R4, 0x80, R5, 0xf8, !PT ;  /* 0x0000008004047812 */ /* 0x000fc800078ef805 */
[----:B------:R-:W-:-:S07]  /*4300*/  PRMT R0, R4, 0x7610, R0 ;  /* 0x0000761004007816 */ /* 0x000fce0000000000 */
.L_x_28481:
[----:B------:R-:W-:Y:S05]  /*4310*/  BSYNC.RECONVERGENT B0 ;  /* 0x0000000000007941 */ /* 0x000fea0003800200 */
.L_x_28480:
[----:B------:R0:W-:Y:S01]  /*4320*/  STG.E.U8 desc[UR36][R2.64], R0 ;  /* 0x0000000002007986 */ /* 0x0001e2000c101124 */
[----:B------:R-:W-:Y:S05]  /*4330*/  BRA `(.L_x_28461) ;  /* 0x0000000400187947 */ /* 0x000fea0003800000 */
.L_x_28478:
        /* <DEDUP_REMOVED lines=13> */
.L_x_28486:
[----:B------:R-:W-:-:S04]  /*4410*/  SHF.R.U32.HI R0, RZ, 0x15, R5 ;  /* 0x00000015ff007819 */ /* 0x000fc80000011605 */
[----:B------:R-:W-:-:S04]  /*4420*/  LOP3.LUT R0, R0, 0x1, RZ, 0xc0, !PT ;  /* 0x0000000100007812 */ /* 0x000fc800078ec0ff */
[----:B------:R-:W-:-:S04]  /*4430*/  IADD3 R0, PT, PT, R5, 0x88fffff, R0 ;  /* 0x088fffff05007810 */ /* 0x000fc80007ffe000 */
[----:B------:R-:W-:-:S04]  /*4440*/  SHF.R.U32.HI R0, RZ, 0x15, R0 ;  /* 0x00000015ff007819 */ /* 0x000fc80000011600 */
[----:B------:R-:W-:-:S07]  /*4450*/  LOP3.LUT R4, R0, 0xff, RZ, 0xc0, !PT ;  /* 0x000000ff00047812 */ /* 0x000fce00078ec0ff */
.L_x_28487:
[----:B------:R-:W-:-:S04]  /*4460*/  SHF.R.U32.HI R5, RZ, 0x18, R5 ;  /* 0x00000018ff057819 */ /* 0x000fc80000011605 */
[----:B------:R-:W-:-:S04]  /*4470*/  LOP3.LUT R4, R4, 0x80, R5, 0xf8, !PT ;  /* 0x0000008004047812 */ /* 0x000fc800078ef805 */
[----:B------:R-:W-:-:S07]  /*4480*/  PRMT R0, R4, 0x7610, R0 ;  /* 0x0000761004007816 */ /* 0x000fce0000000000 */
.L_x_28485:
[----:B------:R-:W-:Y:S05]  /*4490*/  BSYNC.RECONVERGENT B0 ;  /* 0x0000000000007941 */ /* 0x000fea0003800200 */
.L_x_28484:
[----:B------:R0:W-:Y:S01]  /*44a0*/  STG.E.U8 desc[UR36][R2.64], R0 ;  /* 0x0000000002007986 */ /* 0x0001e2000c101124 */
[----:B------:R-:W-:Y:S05]  /*44b0*/  BRA `(.L_x_28461) ;  /* 0x0000000000b87947 */ /* 0x000fea0003800000 */
.L_x_28477:
[----:B------:R-:W-:-:S09]  /*44c0*/  UISETP.NE.AND UP0, UPT, UR4, 0x1c, UPT ;  /* 0x0000001c0400788c */ /* 0x000fd2000bf05270 */
[----:B------:R-:W-:Y:S05]  /*44d0*/  BRA.U !UP0, `(.L_x_28488) ;  /* 0x0000000108a47547 */ /* 0x000fea000b800000 */
[----:B------:R-:W-:-:S09]  /*44e0*/  UISETP.NE.AND UP0, UPT, UR4, 0x1d, UPT ;  /* 0x0000001d0400788c */ /* 0x000fd2000bf05270 */
[----:B------:R-:W-:Y:S05]  /*44f0*/  BRA.U !UP0, `(.L_x_28489) ;  /* 0x00000001088c7547 */ /* 0x000fea000b800000 */
[----:B------:R-:W-:-:S09]  /*4500*/  UISETP.NE.AND UP0, UPT, UR4, 0x2c, UPT ;  /* 0x0000002c0400788c */ /* 0x000fd2000bf05270 */
[----:B------:R-:W-:Y:S05]  /*4510*/  BRA.U !UP0, `(.L_x_28490) ;  /* 0x0000000108447547 */ /* 0x000fea000b800000 */
.L_x_28460:
        /* <DEDUP_REMOVED lines=16> */
.L_x_28491:
[----:B------:R-:W-:Y:S05]  /*4620*/  BRA `(.L_x_28461) ;  /* 0x00000000005c7947 */ /* 0x000fea0003800000 */
.L_x_28490:
        /* <DEDUP_REMOVED lines=16> */
.L_x_28489:
[----:B------:R-:W-:-:S06]  /*4730*/  HADD2.F32 R4, -RZ, R19.H0_H0 ;  /* 0x20000013ff047230 */ /* 0x000fcc0000004100 */
[----:B------:R-:W0:Y:S02]  /*4740*/  F2I.U64.TRUNC R4, R4 ;  /* 0x0000000400047311 */ /* 0x000e24000020d800 */
[----:B0-----:R0:W-:Y:S01]  /*4750*/  STG.E.64 desc[UR36][R2.64], R4 ;  /* 0x0000000402007986 */ /* 0x0011e2000c101b24 */
[----:B------:R-:W-:Y:S05]  /*4760*/  BRA `(.L_x_28461) ;  /* 0x00000000000c7947 */ /* 0x000fea0003800000 */
.L_x_28488:
[----:B------:R-:W-:-:S06]  /*4770*/  HADD2.F32 R19, -RZ, R19.H0_H0 ;  /* 0x20000013ff137230 */ /* 0x000fcc0000004100 */
[----:B------:R-:W0:Y:S02]  /*4780*/  F2I.FTZ.U32.TRUNC.NTZ R19, R19 ;  /* 0x0000001300137305 */ /* 0x000e24000021f000 */
[----:B0-----:R0:W-:Y:S02]  /*4790*/  STG.E desc[UR36][R2.64], R19 ;  /* 0x0000001302007986 */ /* 0x0011e4000c101924 */
.L_x_28461:
[----:B------:R-:W-:-:S07]  /*47a0*/  VIADD R17, R17, 0x80 ;  /* 0x0000008011117836 */ /* 0x000fce0000000000 */
.L_x_28384:
[----:B------:R-:W-:Y:S05]  /*47b0*/  BSYNC.RECONVERGENT B6 ;  /* 0x0000000000067941 */ /* 0x000fea0003800200 */
.L_x_28383:
        /* <DEDUP_REMOVED lines=358> */
.L_x_28494:
        /* <DEDUP_REMOVED lines=19> */
.L_x_28498:
[----:B------:R-:W2:Y:S02]  /*5f50*/  LDG.E.U8 R2, desc[UR36][R2.64] ;  /* 0x0000002402027981 */ /* 0x000ea4000c1e1100 */
[----:B--2---:R-:W-:-:S04]  /*5f60*/  I2FP.F32.U32 R0, R2 ;  /* 0x0000000200007245 */ /* 0x004fc80000201000 */
[----:B------:R-:W-:-:S04]  /*5f70*/  F2FP.F16.F32.PACK_AB R0, RZ, R0 ;  /* 0x00000000ff00723e */ /* 0x000fc800000000ff */
[----:B------:R-:W-:Y:S01]  /*5f80*/  PRMT R19, R0, 0x7610, R19 ;  /* 0x0000761000137816 */ /* 0x000fe20000000013 */
[----:B------:R-:W-:Y:S06]  /*5f90*/  BRA `(.L_x_28500) ;  /* 0x0000000c00d47947 */ /* 0x000fec0003800000 */
.L_x_28497:
        /* <DEDUP_REMOVED lines=11> */
.L_x_28502:
[----:B------:R-:W2:Y:S02]  /*6050*/  LDG.E R2, desc[UR36][R2.64] ;  /* 0x0000002402027981 */ /* 0x000ea4000c1e1900 */
[----:B--2---:R-:W-:-:S04]  /*6060*/  I2FP.F32.S32 R0, R2 ;  /* 0x0000000200007245 */ /* 0x004fc80000201400 */
[----:B------:R-:W-:-:S04]  /*6070*/  F2FP.F16.F32.PACK_AB R0, RZ, R0 ;  /* 0x00000000ff00723e */ /* 0x000fc800000000ff */
[----:B------:R-:W-:Y:S01]  /*6080*/  PRMT R19, R0, 0x7610, R19 ;  /* 0x0000761000137816 */ /* 0x000fe20000000013 */
[----:B------:R-:W-:Y:S06]  /*6090*/  BRA `(.L_x_28500) ;  /* 0x0000000c00947947 */ /* 0x000fec0003800000 */
.L_x_28501:
[----:B------:R-:W2:Y:S02]  /*60a0*/  LDG.E.U16 R2, desc[UR36][R2.64] ;  /* 0x0000002402027981 */ /* 0x000ea4000c1e1500 */
[----:B--2---:R-:W0:Y:S02]  /*60b0*/  I2F.S16 R0, R2 ;  /* 0x0000000200007306 */ /* 0x004e240000101400 */
[----:B0-----:R-:W-:-:S04]  /*60c0*/  F2FP.F16.F32.PACK_AB R0, RZ, R0 ;  /* 0x00000000ff00723e */ /* 0x001fc800000000ff */
[----:B------:R-:W-:Y:S01]  /*60d0*/  PRMT R19, R0, 0x7610, R19 ;  /* 0x0000761000137816 */ /* 0x000fe20000000013 */
[----:B------:R-:W-:Y:S06]  /*60e0*/  BRA `(.L_x_28500) ;  /* 0x0000000c00807947 */ /* 0x000fec0003800000 */
.L_x_28496:
        /* <DEDUP_REMOVED lines=9> */
.L_x_28504:
[----:B------:R1:W5:Y:S01]  /*6180*/  LDG.E.U16 R19, desc[UR36][R2.64] ;  /* 0x0000002402137981 */ /* 0x000362000c1e1500 */
[----:B------:R-:W-:Y:S05]  /*6190*/  BRA `(.L_x_28500) ;  /* 0x0000000c00547947 */ /* 0x000fea0003800000 */
.L_x_28503:
        /* <DEDUP_REMOVED lines=9> */
.L_x_28506:
[----:B------:R0:W5:Y:S01]  /*6230*/  LDG.E.U16 R19, desc[UR36][R2.64] ;  /* 0x0000002402137981 */ /* 0x000162000c1e1500 */
[----:B------:R-:W-:Y:S05]  /*6240*/  BRA `(.L_x_28500) ;  /* 0x0000000c00287947 */ /* 0x000fea0003800000 */
.L_x_28505:
        /* <DEDUP_REMOVED lines=13> */
.L_x_28495:
        /* <DEDUP_REMOVED lines=14> */
.L_x_28509:
        /* <DEDUP_REMOVED lines=13> */
.L_x_28508:
        /* <DEDUP_REMOVED lines=27> */
.L_x_28511:
        /* <DEDUP_REMOVED lines=14> */
.L_x_28510:
[----:B------:R-:W2:Y:S02]  /*6760*/  LDG.E.U16 R0, desc[UR36][R2.64] ;  /* 0x0000002402007981 */ /* 0x000ea4000c1e1500 */
[----:B--2---:R-:W-:-:S05]  /*6770*/  IMAD.U32 R0, R0, 0x10000, RZ ;  /* 0x0001000000007824 */ /* 0x004fca00078e00ff */
[----:B------:R-:W-:-:S04]  /*6780*/  F2FP.F16.F32.PACK_AB R0, RZ, R0 ;  /* 0x00000000ff00723e */ /* 0x000fc800000000ff */
[----:B------:R-:W-:Y:S01]  /*6790*/  PRMT R19, R0, 0x7610, R19 ;  /* 0x0000761000137816 */ /* 0x000fe20000000013 */
[----:B------:R-:W-:Y:S06]  /*67a0*/  BRA `(.L_x_28500) ;  /* 0x0000000400d07947 */ /* 0x000fec0003800000 */
.L_x_28507:
        /* <DEDUP_REMOVED lines=13> */
.L_x_28514:
        /* <DEDUP_REMOVED lines=21> */
.L_x_28518:
[----:B------:R-:W-:Y:S05]  /*69d0*/  BSYNC.RECONVERGENT B1 ;  /* 0x0000000000017941 */ /* 0x000fea0003800200 */
.L_x_28517:
[----:B------:R-:W-:Y:S01]  /*69e0*/  IMAD.SHL.U32 R0, R0, 0x100000, RZ ;  /* 0x0010000000007824 */ /* 0x000fe200078e00ff */
[----:B------:R-:W-:-:S04]  /*69f0*/  LEA R2, R2, 0x3b800000, 0x17 ;  /* 0x3b80000002027811 */ /* 0x000fc800078eb8ff */
[----:B------:R-:W-:-:S07]  /*6a00*/  LOP3.LUT R0, R2, R0, R7, 0xfe, !PT ;  /* 0x0000000002007212 */ /* 0x000fce00078efe07 */
.L_x_28516:
[----:B------:R-:W-:Y:S05]  /*6a10*/  BSYNC.RECONVERGENT B0 ;  /* 0x0000000000007941 */ /* 0x000fea0003800200 */
.L_x_28515:
[----:B------:R-:W-:-:S04]  /*6a20*/  F2FP.F16.F32.PACK_AB R0, RZ, R0 ;  /* 0x00000000ff00723e */ /* 0x000fc800000000ff */
[----:B------:R-:W-:Y:S01]  /*6a30*/  PRMT R19, R0, 0x7610, R19 ;  /* 0x0000761000137816 */ /* 0x000fe20000000013 */
[----:B------:R-:W-:Y:S06]  /*6a40*/  BRA `(.L_x_28500) ;  /* 0x0000000400287947 */ /* 0x000fec0003800000 */
.L_x_28513:
        /* <DEDUP_REMOVED lines=21> */
.L_x_28522:
[----:B------:R-:W-:Y:S05]  /*6ba0*/  BSYNC.RECONVERGENT B1 ;  /* 0x0000000000017941 */ /* 0x000fea0003800200 */
.L_x_28521:
[----:B------:R-:W-:Y:S01]  /*6bb0*/  IMAD.SHL.U32 R0, R0, 0x200000, RZ ;  /* 0x0020000000007824 */ /* 0x000fe200078e00ff */
[----:B------:R-:W-:-:S04]  /*6bc0*/  LEA R2, R2, 0x37800000, 0x17 ;  /* 0x3780000002027811 */ /* 0x000fc800078eb8ff */
[----:B------:R-:W-:-:S07]  /*6bd0*/  LOP3.LUT R0, R2, R0, R7, 0xfe, !PT ;  /* 0x0000000002007212 */ /* 0x000fce00078efe07 */
.L_x_28520:
[----:B------:R-:W-:Y:S05]  /*6be0*/  BSYNC.RECONVERGENT B0 ;  /* 0x0000000000007941 */ /* 0x000fea0003800200 */
.L_x_28519:
[----:B------:R-:W-:-:S04]  /*6bf0*/  F2FP.F16.F32.PACK_AB R0, RZ, R0 ;  /* 0x00000000ff00723e */ /* 0x000fc800000000ff */
[----:B------:R-:W-:Y:S01]  /*6c00*/  PRMT R19, R0, 0x7610, R19 ;  /* 0x0000761000137816 */ /* 0x000fe20000000013 */
[----:B------:R-:W-:Y:S06]  /*6c10*/  BRA `(.L_x_28500) ;  /* 0x0000000000b47947 */ /* 0x000fec0003800000 */
.L_x_28512:
        /* <DEDUP_REMOVED lines=14> */
.L_x_28526:
[----:B------:R-:W-:Y:S05]  /*6d00*/  BSYNC.RECONVERGENT B0 ;  /* 0x0000000000007941 */ /* 0x000fea0003800200 */
.L_x_28525:
[----:B------:R-:W-:-:S04]  /*6d10*/  F2FP.F16.F32.PACK_AB R0, RZ, R0 ;  /* 0x00000000ff00723e */ /* 0x000fc800000000ff */
[----:B------:R-:W-:Y:S01]  /*6d20*/  PRMT R19, R0, 0x7610, R19 ;  /* 0x0000761000137816 */ /* 0x000fe20000000013 */
[----:B------:R-:W-:Y:S06]  /*6d30*/  BRA `(.L_x_28500) ;  /* 0x00000000006c7947 */ /* 0x000fec0003800000 */
.L_x_28499:
        /* <DEDUP_REMOVED lines=16> */
.L_x_28527:
[----:B------:R-:W-:Y:S01]  /*6e40*/  PRMT R19, RZ, 0x7610, R19 ;  /* 0x00007610ff137816 */ /* 0x000fe20000000013 */
[----:B------:R-:W-:Y:S06]  /*6e50*/  BRA `(.L_x_28500) ;  /* 0x0000000000247947 */ /* 0x000fec0003800000 */
.L_x_28524:
[----:B------:R-:W2:Y:S02]  /*6e60*/  LDG.E.64 R2, desc[UR36][R2.64] ;  /* 0x0000002402027981 */ /* 0x000ea4000c1e1b00 */
[----:B--2---:R-:W0:Y:S02]  /*6e70*/  I2F.U64 R0, R2 ;  /* 0x0000000200007312 */ /* 0x004e240000301000 */
[----:B0-----:R-:W-:-:S04]  /*6e80*/  F2FP.F16.F32.PACK_AB R0, RZ, R0 ;  /* 0x00000000ff00723e */ /* 0x001fc800000000ff */
[----:B------:R-:W-:Y:S01]  /*6e90*/  PRMT R19, R0, 0x7610, R19 ;  /* 0x0000761000137816 */ /* 0x000fe20000000013 */
[----:B------:R-:W-:Y:S06]  /*6ea0*/  BRA `(.L_x_28500) ;  /* 0x0000000000107947 */ /* 0x000fec0003800000 */
.L_x_28523:
[----:B------:R-:W2:Y:S02]  /*6eb0*/  LDG.E R2, desc[UR36][R2.64] ;  /* 0x0000002402027981 */ /* 0x000ea4000c1e1900 */
[----:B--2---:R-:W-:-:S04]  /*6ec0*/  I2FP.F32.U32 R0, R2 ;  /* 0x0000000200007245 */ /* 0x004fc80000201000 */
[----:B------:R-:W-:-:S04]  /*6ed0*/  F2FP.F16.F32.PACK_AB R0, RZ, R0 ;  /* 0x00000000ff00723e */ /* 0x000fc800000000ff */
[----:B------:R-:W-:-:S07]  /*6ee0*/  PRMT R19, R0, 0x7610, R19 ;  /* 0x0000761000137816 */ /* 0x000fce0000000013 */
.L_x_28500:
        /* <DEDUP_REMOVED lines=18> */
.L_x_28531:
[----:B------:R-:W2:Y:S02]  /*7010*/  LDG.E.U8 R2, desc[UR36][R2.64] ;  /* 0x0000002402027981 */ /* 0x000ea4000c1e1100 */
[----:B--2---:R-:W-:-:S04]  /*7020*/  I2FP.F32.U32 R0, R2 ;  /* 0x0000000200007245 */ /* 0x004fc80000201000 */
[----:B------:R-:W-:Y:S01]  /*7030*/  F2FP.F16.F32.PACK_AB R0, RZ, R0 ;  /* 0x00000000ff00723e */ /* 0x000fe200000000ff */
[----:B------:R-:W-:Y:S06]  /*7040*/  BRA `(.L_x_28533) ;  /* 0x0000000c009c7947 */ /* 0x000fec0003800000 */
.L_x_28530:
        /* <DEDUP_REMOVED lines=10> */
.L_x_28535:
[----:B------:R-:W2:Y:S02]  /*70f0*/  LDG.E R2, desc[UR36][R2.64] ;  /* 0x0000002402027981 */ /* 0x000ea4000c1e1900 */
[----:B--2---:R-:W-:-:S04]  /*7100*/  I2FP.F32.S32 R0, R2 ;  /* 0x0000000200007245 */ /* 0x004fc80000201400 */
[----:B------:R-:W-:Y:S01]  /*7110*/  F2FP.F16.F32.PACK_AB R0, RZ, R0 ;  /* 0x00000000ff00723e */ /* 0x000fe200000000ff */
[----:B------:R-:W-:Y:S06]  /*7120*/  BRA `(.L_x_28533) ;  /* 0x0000000c00647947 */ /* 0x000fec0003800000 */
.L_x_28534:
[----:B------:R-:W2:Y:S02]  /*7130*/  LDG.E.U16 R2, desc[UR36][R2.64] ;  /* 0x0000002402027981 */ /* 0x000ea4000c1e1500 */
[----:B--2---:R-:W0:Y:S02]  /*7140*/  I2F.S16 R0, R2 ;  /* 0x0000000200007306 */ /* 0x004e240000101400 */
[----:B0-----:R-:W-:Y:S01]  /*7150*/  F2FP.F16.F32.PACK_AB R0, RZ, R0 ;  /* 0x00000000ff00723e */ /* 0x001fe200000000ff */
[----:B------:R-:W-:Y:S06]  /*7160*/  BRA `(.L_x_28533) ;  /* 0x0000000c00547947 */ /* 0x000fec0003800000 */
.L_x_28529:
        /* <DEDUP_REMOVED lines=9> */
.L_x_28537:
[----:B------:R0:W5:Y:S01]  /*7200*/  LDG.E.U16 R0, desc[UR36][R2.64] ;  /* 0x0000002402007981 */ /* 0x000162000c1e1500 */
[----:B------:R-:W-:Y:S05]  /*7210*/  BRA `(.L_x_28533) ;  /* 0x0000000c00287947 */ /* 0x000fea0003800000 */
.L_x_28536:
        /* <DEDUP_REMOVED lines=9> */
.L_x_28539:
[----:B------:R1:W5:Y:S01]  /*72b0*/  LDG.E.U16 R0, desc[UR36][R2.64] ;  /* 0x0000002402007981 */ /* 0x000362000c1e1500 */
[----:B------:R-:W-:Y:S05]  /*72c0*/  BRA `(.L_x_28533) ;  /* 0x0000000800fc7947 */ /* 0x000fea0003800000 */
.L_x_28538:
        /* <DEDUP_REMOVED lines=12> */
.L_x_28528:
        /* <DEDUP_REMOVED lines=13> */
.L_x_28542:
        /* <DEDUP_REMOVED lines=12> */
.L_x_28541:
        /* <DEDUP_REMOVED lines=27> */
.L_x_28544:
        /* <DEDUP_REMOVED lines=13> */
.L_x_28543:
[----:B------:R-:W2:Y:S02]  /*77a0*/  LDG.E.U16 R0, desc[UR36][R2.64] ;  /* 0x0000002402007981 */ /* 0x000ea4000c1e1500 */
[----:B--2---:R-:W-:-:S05]  /*77b0*/  IMAD.U32 R0, R0, 0x10000, RZ ;  /* 0x0001000000007824 */ /* 0x004fca00078e00ff */
[----:B------:R-:W-:Y:S01]  /*77c0*/  F2FP.F16.F32.PACK_AB R0, RZ, R0 ;  /* 0x00000000ff00723e */ /* 0x000fe200000000ff */
[----:B------:R-:W-:Y:S06]  /*77d0*/  BRA `(.L_x_28533) ;  /* 0x0000000400b87947 */ /* 0x000fec0003800000 */
.L_x_28540:
        /* <DEDUP_REMOVED lines=12> */
.L_x_28547:
        /* <DEDUP_REMOVED lines=21> */
.L_x_28551:
[----:B------:R-:W-:Y:S05]  /*79f0*/  BSYNC.RECONVERGENT B1 ;  /* 0x0000000000017941 */ /* 0x000fea0003800200 */
.L_x_28550:
[----:B------:R-:W-:Y:S01]  /*7a00*/  IMAD.SHL.U32 R0, R0, 0x100000, RZ ;  /* 0x0010000000007824 */ /* 0x000fe200078e00ff */
[----:B------:R-:W-:-:S04]  /*7a10*/  LEA R2, R2, 0x3b800000, 0x17 ;  /* 0x3b80000002027811 */ /* 0x000fc800078eb8ff */
[----:B------:R-:W-:-:S07]  /*7a20*/  LOP3.LUT R0, R2, R0, R7, 0xfe, !PT ;  /* 0x0000000002007212 */ /* 0x000fce00078efe07 */
.L_x_28549:
[----:B------:R-:W-:Y:S05]  /*7a30*/  BSYNC.RECONVERGENT B0 ;  /* 0x0000000000007941 */ /* 0x000fea0003800200 */
.L_x_28548:
[----:B------:R-:W-:Y:S01]  /*7a40*/  F2FP.F16.F32.PACK_AB R0, RZ, R0 ;  /* 0x00000000ff00723e */ /* 0x000fe200000000ff */
[----:B------:R-:W-:Y:S06]  /*7a50*/  BRA `(.L_x_28533) ;  /* 0x0000000400187947 */ /* 0x000fec0003800000 */
.L_x_28546:
        /* <DEDUP_REMOVED lines=21> */
.L_x_28555:
[----:B------:R-:W-:Y:S05]  /*7bb0*/  BSYNC.RECONVERGENT B1 ;  /* 0x0000000000017941 */ /* 0x000fea0003800200 */
.L_x_28554:
[----:B------:R-:W-:Y:S02]  /*7bc0*/  SHF.L.U32 R0, R0, 0x15, RZ ;  /* 0x0000001500007819 */ /* 0x000fe400000006ff */
[----:B------:R-:W-:-:S04]  /*7bd0*/  LEA R2, R2, 0x37800000, 0x17 ;  /* 0x3780000002027811 */ /* 0x000fc800078eb8ff */
[----:B------:R-:W-:-:S07]  /*7be0*/  LOP3.LUT R0, R2, R0, R7, 0xfe, !PT ;  /* 0x0000000002007212 */ /* 0x000fce00078efe07 */
.L_x_28553:
[----:B------:R-:W-:Y:S05]  /*7bf0*/  BSYNC.RECONVERGENT B0 ;  /* 0x0000000000007941 */ /* 0x000fea0003800200 */
.L_x_28552:
[----:B------:R-:W-:Y:S01]  /*7c00*/  F2FP.F16.F32.PACK_AB R0, RZ, R0 ;  /* 0x00000000ff00723e */ /* 0x000fe200000000ff */
[----:B------:R-:W-:Y:S06]  /*7c10*/  BRA `(.L_x_28533) ;  /* 0x0000000000a87947 */ /* 0x000fec0003800000 */
.L_x_28545:
        /* <DEDUP_REMOVED lines=14> */
.L_x_28559:
[----:B------:R-:W-:Y:S05]  /*7d00*/  BSYNC.RECONVERGENT B0 ;  /* 0x0000000000007941 */ /* 0x000fea0003800200 */
.L_x_28558:
[----:B------:R-:W-:Y:S01]  /*7d10*/  F2FP.F16.F32.PACK_AB R0, RZ, R0 ;  /* 0x00000000ff00723e */ /* 0x000fe200000000ff */
[----:B------:R-:W-:Y:S06]  /*7d20*/  BRA `(.L_x_28533) ;  /* 0x0000000000647947 */ /* 0x000fec0003800000 */
.L_x_28532:
        /* <DEDUP_REMOVED lines=16> */
.L_x_28560:
[----:B------:R-:W-:Y:S01]  /*7e30*/  PRMT R0, RZ, 0x7610, R0 ;  /* 0x00007610ff007816 */ /* 0x000fe20000000000 */
[----:B------:R-:W-:Y:S06]  /*7e40*/  BRA `(.L_x_28533) ;  /* 0x00000000001c7947 */ /* 0x000fec0003800000 */
.L_x_28557:
[----:B------:R-:W2:Y:S02]  /*7e50*/  LDG.E.64 R2, desc[UR36][R2.64] ;  /* 0x0000002402027981 */ /* 0x000ea4000c1e1b00 */
[----:B--2---:R-:W0:Y:S02]  /*7e60*/  I2F.U64 R0, R2 ;  /* 0x0000000200007312 */ /* 0x004e240000301000 */
[----:B0-----:R-:W-:Y:S01]  /*7e70*/  F2FP.F16.F32.PACK_AB R0, RZ, R0 ;  /* 0x00000000ff00723e */ /* 0x001fe200000000ff */
[----:B------:R-:W-:Y:S06]  /*7e80*/  BRA `(.L_x_28533) ;  /* 0x00000000000c7947 */ /* 0x000fec0003800000 */
.L_x_28556:
[----:B------:R-:W2:Y:S02]  /*7e90*/  LDG.E R2, desc[UR36][R2.64] ;  /* 0x0000002402027981 */ /* 0x000ea4000c1e1900 */
[----:B--2---:R-:W-:-:S04]  /*7ea0*/  I2FP.F32.U32 R0, R2 ;  /* 0x0000000200007245 */ /* 0x004fc80000201000 */
[----:B------:R-:W-:-:S07]  /*7eb0*/  F2FP.F16.F32.PACK_AB R0, RZ, R0 ;  /* 0x00000000ff00723e */ /* 0x000fce00000000ff */
.L_x_28533:
        /* <DEDUP_REMOVED lines=10> */
.L_x_28562:
[----:B------:R-:W-:Y:S05]  /*7f60*/  BSYNC.RECONVERGENT B0 ;  /* 0x0000000000007941 */ /* 0x000fea0003800200 */
.L_x_28561:
        /* <DEDUP_REMOVED lines=18> */
.L_x_28566:
[----:B------:R-:W-:-:S06]  /*8090*/  HADD2.F32 R5, -RZ, R19.H0_H0 ;  /* 0x20000013ff057230 */ /* 0x000fcc0000004100 */
[----:B------:R-:W0:Y:S02]  /*80a0*/  F2I.S64.TRUNC R4, R5 ;  /* 0x0000000500047311 */ /* 0x000e24000020d900 */
[----:B0-----:R0:W-:Y:S01]  /*80b0*/  STG.E.U8 desc[UR36][R2.64], R4 ;  /* 0x0000000402007986 */ /* 0x0011e2000c101124 */
[----:B------:R-:W-:Y:S05]  /*80c0*/  BRA `(.L_x_28568) ;  /* 0x0000000c006c7947 */ /* 0x000fea0003800000 */
.L_x_28565:
        /* <DEDUP_REMOVED lines=10> */
.L_x_28570:
[----:B------:R-:W-:-:S06]  /*8170*/  HADD2.F32 R19, -RZ, R19.H0_H0 ;  /* 0x20000013ff137230 */ /* 0x000fcc0000004100 */
[----:B------:R-:W0:Y:S02]  /*8180*/  F2I.FTZ.TRUNC.NTZ R19, R19 ;  /* 0x0000001300137305 */ /* 0x000e24000021f100 */
[----:B0-----:R0:W-:Y:S01]  /*8190*/  STG.E desc[UR36][R2.64], R19 ;  /* 0x0000001302007986 */ /* 0x0011e2000c101924 */
[----:B------:R-:W-:Y:S05]  /*81a0*/  BRA `(.L_x_28568) ;  /* 0x0000000c00347947 */ /* 0x000fea0003800000 */
.L_x_28569:
[----:B------:R-:W-:-:S06]  /*81b0*/  HADD2.F32 R19, -RZ, R19.H0_H0 ;  /* 0x20000013ff137230 */ /* 0x000fcc0000004100 */
[----:B------:R-:W0:Y:S02]  /*81c0*/  F2I.FTZ.TRUNC.NTZ R19, R19 ;  /* 0x0000001300137305 */ /* 0x000e24000021f100 */
[----:B0-----:R0:W-:Y:S01]  /*81d0*/  STG.E.U16 desc[UR36][R2.64], R19 ;  /* 0x0000001302007986 */ /* 0x0011e2000c101524 */
[----:B------:R-:W-:Y:S05]  /*81e0*/  BRA `(.L_x_28568) ;  /* 0x0000000c00247947 */ /* 0x000fea0003800000 */
.L_x_28564:
        /* <DEDUP_REMOVED lines=9> */
.L_x_28572:
[----:B------:R0:W-:Y:S01]  /*8280*/  STG.E.U16 desc[UR36][R2.64], R19 ;  /* 0x0000001302007986 */ /* 0x0001e2000c101524 */
[----:B------:R-:W-:Y:S05]  /*8290*/  BRA `(.L_x_28568) ;  /* 0x0000000800f87947 */ /* 0x000fea0003800000 */
.L_x_28571:
        /* <DEDUP_REMOVED lines=10> */
.L_x_28574:
[----:B------:R-:W-:-:S05]  /*8340*/  HADD2.F32 R0, -RZ, R19.H0_H0 ;  /* 0x20000013ff007230 */ /* 0x000fca0000004100 */
[----:B------:R-:W-:-:S04]  /*8350*/  F2FP.F16.F32.PACK_AB R0, RZ, R0 ;  /* 0x00000000ff00723e */ /* 0x000fc800000000ff */
[----:B------:R-:W-:-:S05]  /*8360*/  PRMT R0, R0, 0x5410, RZ ;  /* 0x0000541000007816 */ /* 0x000fca00000000ff */
[----:B------:R0:W-:Y:S01]  /*8370*/  STG.E desc[UR36][R2.64], R0 ;  /* 0x0000000002007986 */ /* 0x0001e2000c101924 */
[----:B------:R-:W-:Y:S05]  /*8380*/  BRA `(.L_x_28568) ;  /* 0x0000000800bc7947 */ /* 0x000fea0003800000 */
.L_x_28573:
[----:B------:R-:W-:-:S05]  /*8390*/  HADD2.F32 R4, -RZ, R19.H0_H0 ;  /* 0x20000013ff047230 */ /* 0x000fca0000004100 */
[----:B------:R-:W-:-:S06]  /*83a0*/  FMUL.FTZ R4, R4, 1 ;  /* 0x3f80000004047820 */ /* 0x000fcc0000410000 */
[----:B------:R-:W0:Y:S02]  /*83b0*/  F2F.F64.F32 R4, R4 ;  /* 0x0000000400047310 */ /* 0x000e240000201800 */
[----:B0-----:R0:W-:Y:S01]  /*83c0*/  STG.E.64 desc[UR36][R2.64], R4 ;  /* 0x0000000402007986 */ /* 0x0011e2000c101b24 */
[----:B------:R-:W-:Y:S05]  /*83d0*/  BRA `(.L_x_28568) ;  /* 0x0000000800a87947 */ /* 0x000fea0003800000 */
.L_x_28563:
        /* <DEDUP_REMOVED lines=14> */
.L_x_28578:
        /* <DEDUP_REMOVED lines=18> */
.L_x_28581:
[----:B------:R-:W-:-:S04]  /*85e0*/  SHF.R.U32.HI R5, RZ, 0x18, R5 ;  /* 0x00000018ff057819 */ /* 0x000fc80000011605 */
[----:B------:R-:W-:-:S07]  /*85f0*/  LOP3.LUT R0, R0, 0x80, R5, 0xf8, !PT ;  /* 0x0000008000007812 */ /* 0x000fce00078ef805 */
.L_x_28580:
[----:B------:R-:W-:Y:S05]  /*8600*/  BSYNC.RECONVERGENT B0 ;  /* 0x0000000000007941 */ /* 0x000fea0003800200 */
.L_x_28579:
[----:B------:R0:W-:Y:S01]  /*8610*/  STG.E.U8 desc[UR36][R2.64], R0 ;  /* 0x0000000002007986 */ /* 0x0001e2000c101124 */
[----:B------:R-:W-:Y:S05]  /*8620*/  BRA `(.L_x_28568) ;  /* 0x0000000800147947 */ /* 0x000fea0003800000 */
.L_x_28577:
        /* <DEDUP_REMOVED lines=18> */
.L_x_28584:
[----:B------:R-:W-:-:S04]  /*8750*/  SHF.R.U32.HI R5, RZ, 0x18, R5 ;  /* 0x00000018ff057819 */ /* 0x000fc80000011605 */
[----:B------:R-:W-:-:S07]  /*8760*/  LOP3.LUT R0, R0, 0x80, R5, 0xf8, !PT ;  /* 0x0000008000007812 */ /* 0x000fce00078ef805 */
.L_x_28583:
[----:B------:R-:W-:Y:S05]  /*8770*/  BSYNC.RECONVERGENT B0 ;  /* 0x0000000000007941 */ /* 0x000fea0003800200 */
.L_x_28582:
[----:B------:R0:W-:Y:S01]  /*8780*/  STG.E.U8 desc[UR36][R2.64], R0 ;  /* 0x0000000002007986 */ /* 0x0001e2000c101124 */
[----:B------:R-:W-:Y:S05]  /*8790*/  BRA `(.L_x_28568) ;  /* 0x0000000400b87947 */ /* 0x000fea0003800000 */
.L_x_28576:
        /* <DEDUP_REMOVED lines=22> */
.L_x_28586:
[----:B------:R-:W-:-:S06]  /*8900*/  HADD2.F32 R4, -RZ, R19.H0_H0 ;  /* 0x20000013ff047230 */ /* 0x000fcc0000004100 */
[----:B------:R-:W0:Y:S02]  /*8910*/  F2I.U64.TRUNC R4, R4 ;  /* 0x0000000400047311 */ /* 0x000e24000020d800 */
[----:B0-----:R0:W-:Y:S01]  /*8920*/  STG.E.64 desc[UR36][R2.64], R4 ;  /* 0x0000000402007986 */ /* 0x0011e2000c101b24 */
[----:B------:R-:W-:Y:S05]  /*8930*/  BRA `(.L_x_28568) ;  /* 0x0000000400507947 */ /* 0x000fea0003800000 */
.L_x_28585:
[----:B------:R-:W-:-:S06]  /*8940*/  HADD2.F32 R19, -RZ, R19.H0_H0 ;  /* 0x20000013ff137230 */ /* 0x000fcc0000004100 */
[----:B------:R-:W0:Y:S02]  /*8950*/  F2I.FTZ.U32.TRUNC.NTZ R19, R19 ;  /* 0x0000001300137305 */ /* 0x000e24000021f000 */
[----:B0-----:R0:W-:Y:S01]  /*8960*/  STG.E desc[UR36][R2.64], R19 ;  /* 0x0000001302007986 */ /* 0x0011e2000c101924 */
[----:B------:R-:W-:Y:S05]  /*8970*/  BRA `(.L_x_28568) ;  /* 0x0000000400407947 */ /* 0x000fea0003800000 */
.L_x_28575:
        /* <DEDUP_REMOVED lines=11> */
.L_x_28588:
[----:B------:R-:W-:Y:S01]  /*8a30*/  HADD2.F32 R19, -RZ, R19.H0_H0 ;  /* 0x20000013ff137230 */ /* 0x000fe20000004100 */
[----:B------:R-:W-:-:S04]  /*8a40*/  CS2R R6, SRZ ;  /* 0x0000000000067805 */ /* 0x000fc8000001ff00 */
[----:B------:R-:W-:-:S06]  /*8a50*/  FMUL.FTZ R4, R19, 1 ;  /* 0x3f80000013047820 */ /* 0x000fcc0000410000 */
[----:B------:R-:W0:Y:S02]  /*8a60*/  F2F.F64.F32 R4, R4 ;  /* 0x0000000400047310 */ /* 0x000e240000201800 */
[----:B0-----:R0:W-:Y:S01]  /*8a70*/  STG.E.128 desc[UR36][R2.64], R4 ;  /* 0x0000000402007986 */ /* 0x0011e2000c101d24 */
[----:B------:R-:W-:Y:S05]  /*8a80*/  BRA `(.L_x_28568) ;  /* 0x0000000000fc7947 */ /* 0x000fea0003800000 */
.L_x_28587:
[----:B------:R-:W-:-:S09]  /*8a90*/  UISETP.NE.AND UP0, UPT, UR4, 0xf, UPT ;  /* 0x0000000f0400788c */ /* 0x000fd2000bf05270 */
[----:B------:R-:W-:Y:S05]  /*8aa0*/  BRA.U !UP0, `(.L_x_28589) ;  /* 0x0000000108e87547 */ /* 0x000fea000b800000 */
[----:B------:R-:W-:-:S09]  /*8ab0*/  UISETP.NE.AND UP0, UPT, UR4, 0x17, UPT ;  /* 0x000000170400788c */ /* 0x000fd2000bf05270 */
[----:B------:R-:W-:Y:S05]  /*8ac0*/  BRA.U !UP0, `(.L_x_28590) ;  /* 0x0000000108907547 */ /* 0x000fea000b800000 */
[----:B------:R-:W-:-:S09]  /*8ad0*/  UISETP.NE.AND UP0, UPT, UR4, 0x18, UPT ;  /* 0x000000180400788c */ /* 0x000fd2000bf05270 */
[----:B------:R-:W-:Y:S05]  /*8ae0*/  BRA.U !UP0, `(.L_x_28591) ;  /* 0x0000000108447547 */ /* 0x000fea000b800000 */
.L_x_28567:
        /* <DEDUP_REMOVED lines=16> */
.L_x_28592:
[----:B------:R-:W-:Y:S05]  /*8bf0*/  BRA `(.L_x_28568) ;  /* 0x0000000000a07947 */ /* 0x000fea0003800000 */
.L_x_28591:
        /* <DEDUP_REMOVED lines=13> */
.L_x_28594:
[----:B------:R-:W-:Y:S05]  /*8cd0*/  BSYNC.RECONVERGENT B0 ;  /* 0x0000000000007941 */ /* 0x000fea0003800200 */
.L_x_28593:
[----:B------:R-:W-:-:S05]  /*8ce0*/  LOP3.LUT R5, R0, 0x80, R5, 0xf8, !PT ;  /* 0x0000008000057812 */ /* 0x000fca00078ef805 */
[----:B------:R3:W-:Y:S01]  /*8cf0*/  STG.E.U8 desc[UR36][R2.64], R5 ;  /* 0x0000000502007986 */ /* 0x0007e2000c101124 */
[----:B------:R-:W-:Y:S05]  /*8d00*/  BRA `(.L_x_28568) ;  /* 0x00000000005c7947 */ /* 0x000fea0003800000 */
.L_x_28590:
        /* <DEDUP_REMOVED lines=12> */
.L_x_28596:
[----:B------:R-:W-:Y:S01]  /*8dd0*/  IMAD.MOV.U32 R0, RZ, RZ, 0x7f ;  /* 0x0000007fff007424 */ /* 0x000fe200078e00ff */
[----:B------:R-:W-:-:S04]  /*8de0*/  ISETP.GT.U32.AND P0, PT, R4, 0x7f800000, PT ;  /* 0x7f8000000400780c */ /* 0x000fc80003f04070 */
[----:B------:R-:W-:-:S09]  /*8df0*/  SEL R0, R0, 0x7c, P0 ;  /* 0x0000007c00007807 */ /* 0x000fd20000000000 */
.L_x_28597:
[----:B------:R-:W-:Y:S05]  /*8e00*/  BSYNC.RECONVERGENT B0 ;  /* 0x0000000000007941 */ /* 0x000fea0003800200 */
.L_x_28595:
[----:B------:R-:W-:-:S04]  /*8e10*/  SHF.R.U32.HI R5, RZ, 0x18, R5 ;  /* 0x00000018ff057819 */ /* 0x000fc80000011605 */
[----:B------:R-:W-:-:S05]  /*8e20*/  LOP3.LUT R5, R0, 0x80, R5, 0xf8, !PT ;  /* 0x0000008000057812 */ /* 0x000fca00078ef805 */
[----:B------:R2:W-:Y:S01]  /*8e30*/  STG.E.U8 desc[UR36][R2.64], R5 ;  /* 0x0000000502007986 */ /* 0x0005e2000c101124 */
[----:B------:R-:W-:Y:S05]  /*8e40*/  BRA `(.L_x_28568) ;  /* 0x00000000000c7947 */ /* 0x000fea0003800000 */
.L_x_28589:
[----:B------:R-:W-:-:S05]  /*8e50*/  HADD2.F32 R0, -RZ, R19.H0_H0 ;  /* 0x20000013ff007230 */ /* 0x000fca0000004100 */
[----:B------:R-:W-:-:S05]  /*8e60*/  F2FP.BF16.F32.PACK_AB R0, RZ, R0 ;  /* 0x00000000ff00723e */ /* 0x000fca00000010ff */
[----:B------:R4:W-:Y:S02]  /*8e70*/  STG.E.U16 desc[UR36][R2.64], R0 ;  /* 0x0000000002007986 */ /* 0x0009e4000c101524 */
.L_x_28568:
[----:B------:R-:W-:-:S07]  /*8e80*/  VIADD R17, R17, 0x80 ;  /* 0x0000008011117836 */ /* 0x000fce0000000000 */
.L_x_28493:
[----:B------:R-:W-:Y:S05]  /*8e90*/  BSYNC.RECONVERGENT B6 ;  /* 0x0000000000067941 */ /* 0x000fea0003800200 */
.L_x_28492:
        /* <DEDUP_REMOVED lines=358> */
.L_x_28600:
        /* <DEDUP_REMOVED lines=19> */
.L_x_28604:
[----:B------:R-:W2:Y:S02]  /*a630*/  LDG.E.U8 R2, desc[UR36][R2.64] ;  /* 0x0000002402027981 */ /* 0x000ea4000c1e1100 */
[----:B--2---:R-:W-:-:S04]  /*a640*/  I2FP.F32.U32 R0, R2 ;  /* 0x0000000200007245 */ /* 0x004fc80000201000 */
[----:B------:R-:W-:-:S04]  /*a650*/  F2FP.F16.F32.PACK_AB R0, RZ, R0 ;  /* 0x00000000ff00723e */ /* 0x000fc800000000ff */
[----:B------:R-:W-:Y:S01]  /*a660*/  PRMT R19, R0, 0x7610, R19 ;  /* 0x0000761000137816 */ /* 0x000fe20000000013 */
[----:B------:R-:W-:Y:S06]  /*a670*/  BRA `(.L_x_28606) ;  /* 0x0000000c00d47947 */ /* 0x000fec0003800000 */
.L_x_28603:
        /* <DEDUP_REMOVED lines=11> */
.L_x_28608:
[----:B------:R-:W2:Y:S02]  /*a730*/  LDG.E R2, desc[UR36][R2.64] ;  /* 0x0000002402027981 */ /* 0x000ea4000c1e1900 */
[----:B--2---:R-:W-:-:S04]  /*a740*/  I2FP.F32.S32 R0, R2 ;  /* 0x0000000200007245 */ /* 0x004fc80000201400 */
[----:B------:R-:W-:-:S04]  /*a750*/  F2FP.F16.F32.PACK_AB R0, RZ, R0 ;  /* 0x00000000ff00723e */ /* 0x000fc800000000ff */
[----:B------:R-:W-:Y:S01]  /*a760*/  PRMT R19, R0, 0x7610, R19 ;  /* 0x0000761000137816 */ /* 0x000fe20000000013 */
[----:B------:R-:W-:Y:S06]  /*a770*/  BRA `(.L_x_28606) ;  /* 0x0000000c00947947 */ /* 0x000fec0003800000 */
.L_x_28607:
[----:B------:R-:W2:Y:S02]  /*a780*/  LDG.E.U16 R2, desc[UR36][R2.64] ;  /* 0x0000002402027981 */ /* 0x000ea4000c1e1500 */
[----:B--2---:R-:W0:Y:S02]  /*a790*/  I2F.S16 R0, R2 ;  /* 0x0000000200007306 */ /* 0x004e240000101400 */
[----:B0-----:R-:W-:-:S04]  /*a7a0*/  F2FP.F16.F32.PACK_AB R0, RZ, R0 ;  /* 0x00000000ff00723e */ /* 0x001fc800000000ff */
[----:B------:R-:W-:Y:S01]  /*a7b0*/  PRMT R19, R0, 0x7610, R19 ;  /* 0x0000761000137816 */ /* 0x000fe20000000013 */
[----:B------:R-:W-:Y:S06]  /*a7c0*/  BRA `(.L_x_28606) ;  /* 0x0000000c00807947 */ /* 0x000fec0003800000 */
.L_x_28602:
        /* <DEDUP_REMOVED lines=9> */
.L_x_28610:
[----:B------:R0:W5:Y:S01]  /*a860*/  LDG.E.U16 R19, desc[UR36][R2.64] ;  /* 0x0000002402137981 */ /* 0x000162000c1e1500 */
[----:B------:R-:W-:Y:S05]  /*a870*/  BRA `(.L_x_28606) ;  /* 0x0000000c00547947 */ /* 0x000fea0003800000 */
.L_x_28609:
        /* <DEDUP_REMOVED lines=9> */
.L_x_28612:
[----:B------:R1:W5:Y:S01]  /*a910*/  LDG.E.U16 R19, desc[UR36][R2.64] ;  /* 0x0000002402137981 */ /* 0x000362000c1e1500 */
[----:B------:R-:W-:Y:S05]  /*a920*/  BRA `(.L_x_28606) ;  /* 0x0000000c00287947 */ /* 0x000fea0003800000 */
.L_x_28611:
        /* <DEDUP_REMOVED lines=13> */
.L_x_28601:
        /* <DEDUP_REMOVED lines=14> */
.L_x_28615:
        /* <DEDUP_REMOVED lines=13> */
.L_x_28614:
        /* <DEDUP_REMOVED lines=27> */
.L_x_28617:
        /* <DEDUP_REMOVED lines=14> */
.L_x_28616:
[----:B------:R-:W2:Y:S02]  /*ae40*/  LDG.E.U16 R0, desc[UR36][R2.64] ;  /* 0x0000002402007981 */ /* 0x000ea4000c1e1500 */
[----:B--2---:R-:W-:-:S05]  /*ae50*/  IMAD.U32 R0, R0, 0x10000, RZ ;  /* 0x0001000000007824 */ /* 0x004fca00078e00ff */
[----:B------:R-:W-:-:S04]  /*ae60*/  F2FP.F16.F32.PACK_AB R0, RZ, R0 ;  /* 0x00000000ff00723e */ /* 0x000fc800000000ff */
[----:B------:R-:W-:Y:S01]  /*ae70*/  PRMT R19, R0, 0x7610, R19 ;  /* 0x0000761000137816 */ /* 0x000fe20000000013 */
[----:B------:R-:W-:Y:S06]  /*ae80*/  BRA `(.L_x_28606) ;  /* 0x0000000400d07947 */ /* 0x000fec0003800000 */
.L_x_28613:
        /* <DEDUP_REMOVED lines=13> */
.L_x_28620:
        /* <DEDUP_REMOVED lines=21> */
.L_x_28624:
[----:B------:R-:W-:Y:S05]  /*b0b0*/  BSYNC.RECONVERGENT B1 ;  /* 0x0000000000017941 */ /* 0x000fea0003800200 */
.L_x_28623:
[----:B------:R-:W-:Y:S01]  /*b0c0*/  IMAD.SHL.U32 R0, R0, 0x100000, RZ ;  /* 0x0010000000007824 */ /* 0x000fe200078e00ff */
[----:B------:R-:W-:-:S04]  /*b0d0*/  LEA R2, R2, 0x3b800000, 0x17 ;  /* 0x3b80000002027811 */ /* 0x000fc800078eb8ff */
[----:B------:R-:W-:-:S07]  /*b0e0*/  LOP3.LUT R0, R2, R0, R7, 0xfe, !PT ;  /* 0x0000000002007212 */ /* 0x000fce00078efe07 */
.L_x_28622:
[----:B------:R-:W-:Y:S05]  /*b0f0*/  BSYNC.RECONVERGENT B0 ;  /* 0x0000000000007941 */ /* 0x000fea0003800200 */
.L_x_28621:
[----:B------:R-:W-:-:S04]  /*b100*/  F2FP.F16.F32.PACK_AB R0, RZ, R0 ;  /* 0x00000000ff00723e */ /* 0x000fc800000000ff */
[----:B------:R-:W-:Y:S01]  /*b110*/  PRMT R19, R0, 0x7610, R19 ;  /* 0x0000761000137816 */ /* 0x000fe20000000013 */
[----:B------:R-:W-:Y:S06]  /*b120*/  BRA `(.L_x_28606) ;  /* 0x0000000400287947 */ /* 0x000fec0003800000 */
.L_x_28619:
        /* <DEDUP_REMOVED lines=21> */
.L_x_28628:
[----:B------:R-:W-:Y:S05]  /*b280*/  BSYNC.RECONVERGENT B1 ;  /* 0x0000000000017941 */ /* 0x000fea0003800200 */
.L_x_28627:
[----:B------:R-:W-:Y:S02]  /*b290*/  SHF.L.U32 R0, R0, 0x15, RZ ;  /* 0x0000001500007819 */ /* 0x000fe400000006ff */
[----:B------:R-:W-:-:S04]  /*b2a0*/  LEA R2, R2, 0x37800000, 0x17 ;  /* 0x3780000002027811 */ /* 0x000fc800078eb8ff */
[----:B------:R-:W-:-:S07]  /*b2b0*/  LOP3.LUT R0, R2, R0, R7, 0xfe, !PT ;  /* 0x0000000002007212 */ /* 0x000fce00078efe07 */
.L_x_28626:
[----:B------:R-:W-:Y:S05]  /*b2c0*/  BSYNC.RECONVERGENT B0 ;  /* 0x0000000000007941 */ /* 0x000fea0003800200 */
.L_x_28625:
[----:B------:R-:W-:-:S04]  /*b2d0*/  F2FP.F16.F32.PACK_AB R0, RZ, R0 ;  /* 0x00000000ff00723e */ /* 0x000fc800000000ff */
[----:B------:R-:W-:Y:S01]  /*b2e0*/  PRMT R19, R0, 0x7610, R19 ;  /* 0x0000761000137816 */ /* 0x000fe20000000013 */
[----:B------:R-:W-:Y:S06]  /*b2f0*/  BRA `(.L_x_28606) ;  /* 0x0000000000b47947 */ /* 0x000fec0003800000 */
.L_x_28618:
        /* <DEDUP_REMOVED lines=14> */
.L_x_28632:
[----:B------:R-:W-:Y:S05]  /*b3e0*/  BSYNC.RECONVERGENT B0 ;  /* 0x0000000000007941 */ /* 0x000fea0003800200 */
.L_x_28631:
[----:B------:R-:W-:-:S04]  /*b3f0*/  F2FP.F16.F32.PACK_AB R0, RZ, R0 ;  /* 0x00000000ff00723e */ /* 0x000fc800000000ff */
[----:B------:R-:W-:Y:S01]  /*b400*/  PRMT R19, R0, 0x7610, R19 ;  /* 0x0000761000137816 */ /* 0x000fe20000000013 */
[----:B------:R-:W-:Y:S06]  /*b410*/  BRA `(.L_x_28606) ;  /* 0x00000000006c7947 */ /* 0x000fec0003800000 */
.L_x_28605:
        /* <DEDUP_REMOVED lines=16> */
.L_x_28633:
[----:B------:R-:W-:Y:S01]  /*b520*/  PRMT R19, RZ, 0x7610, R19 ;  /* 0x00007610ff137816 */ /* 0x000fe20000000013 */
[----:B------:R-:W-:Y:S06]  /*b530*/  BRA `(.L_x_28606) ;  /* 0x0000000000247947 */ /* 0x000fec0003800000 */
.L_x_28630:
[----:B------:R-:W2:Y:S02]  /*b540*/  LDG.E.64 R2, desc[UR36][R2.64] ;  /* 0x0000002402027981 */ /* 0x000ea4000c1e1b00 */
[----:B--2---:R-:W0:Y:S02]  /*b550*/  I2F.U64 R0, R2 ;  /* 0x0000000200007312 */ /* 0x004e240000301000 */
[----:B0-----:R-:W-:-:S04]  /*b560*/  F2FP.F16.F32.PACK_AB R0, RZ, R0 ;  /* 0x00000000ff00723e */ /* 0x001fc800000000ff */
[----:B------:R-:W-:Y:S01]  /*b570*/  PRMT R19, R0, 0x7610, R19 ;  /* 0x0000761000137816 */ /* 0x000fe20000000013 */
[----:B------:R-:W-:Y:S06]  /*b580*/  BRA `(.L_x_28606) ;  /* 0x0000000000107947 */ /* 0x000fec0003800000 */
.L_x_28629:
[----:B------:R-:W2:Y:S02]  /*b590*/  LDG.E R2, desc[UR36][R2.64] ;  /* 0x0000002402027981 */ /* 0x000ea4000c1e1900 */
[----:B--2---:R-:W-:-:S04]  /*b5a0*/  I2FP.F32.U32 R0, R2 ;  /* 0x0000000200007245 */ /* 0x004fc80000201000 */
[----:B------:R-:W-:-:S04]  /*b5b0*/  F2FP.F16.F32.PACK_AB R0, RZ, R0 ;  /* 0x00000000ff00723e */ /* 0x000fc800000000ff */
[----:B------:R-:W-:-:S07]  /*b5c0*/  PRMT R19, R0, 0x7610, R19 ;  /* 0x0000761000137816 */ /* 0x000fce0000000013 */
.L_x_28606:
        /* <DEDUP_REMOVED lines=18> */
.L_x_28637:
[----:B------:R-:W2:Y:S02]  /*b6f0*/  LDG.E.U8 R2, desc[UR36][R2.64] ;  /* 0x0000002402027981 */ /* 0x000ea4000c1e1100 */
[----:B--2---:R-:W-:-:S04]  /*b700*/  I2FP.F32.U32 R0, R2 ;  /* 0x0000000200007245 */ /* 0x004fc80000201000 */
[----:B------:R-:W-:Y:S01]  /*b710*/  F2FP.F16.F32.PACK_AB R0, RZ, R0 ;  /* 0x00000000ff00723e */ /* 0x000fe200000000ff */
[----:B------:R-:W-:Y:S06]  /*b720*/  BRA `(.L_x_28639) ;  /* 0x0000000c009c7947 */ /* 0x000fec0003800000 */
.L_x_28636:
        /* <DEDUP_REMOVED lines=10> */
.L_x_28641:
[----:B------:R-:W2:Y:S02]  /*b7d0*/  LDG.E R2, desc[UR36][R2.64] ;  /* 0x0000002402027981 */ /* 0x000ea4000c1e1900 */
[----:B--2---:R-:W-:-:S04]  /*b7e0*/  I2FP.F32.S32 R0, R2 ;  /* 0x0000000200007245 */ /* 0x004fc80000201400 */
[----:B------:R-:W-:Y:S01]  /*b7f0*/  F2FP.F16.F32.PACK_AB R0, RZ, R0 ;  /* 0x00000000ff00723e */ /* 0x000fe200000000ff */
[----:B------:R-:W-:Y:S06]  /*b800*/  BRA `(.L_x_28639) ;  /* 0x0000000c00647947 */ /* 0x000fec0003800000 */
.L_x_28640:
[----:B------:R-:W2:Y:S02]  /*b810*/  LDG.E.U16 R2, desc[UR36][R2.64] ;  /* 0x0000002402027981 */ /* 0x000ea4000c1e1500 */
[----:B--2---:R-:W0:Y:S02]  /*b820*/  I2F.S16 R0, R2 ;  /* 0x0000000200007306 */ /* 0x004e240000101400 */
[----:B0-----:R-:W-:Y:S01]  /*b830*/  F2FP.F16.F32.PACK_AB R0, RZ, R0 ;  /* 0x00000000ff00723e */ /* 0x001fe200000000ff */
[----:B------:R-:W-:Y:S06]  /*b840*/  BRA `(.L_x_28639) ;  /* 0x0000000c00547947 */ /* 0x000fec0003800000 */
.L_x_28635:
        /* <DEDUP_REMOVED lines=9> */
.L_x_28643:
[----:B------:R0:W5:Y:S01]  /*b8e0*/  LDG.E.U16 R0, desc[UR36][R2.64] ;  /* 0x0000002402007981 */ /* 0x000162000c1e1500 */
[----:B------:R-:W-:Y:S05]  /*b8f0*/  BRA `(.L_x_28639) ;  /* 0x0000000c00287947 */ /* 0x000fea0003800000 */
.L_x_28642:
        /* <DEDUP_REMOVED lines=9> */
.L_x_28645:
[----:B------:R1:W5:Y:S01]  /*b990*/  LDG.E.U16 R0, desc[UR36][R2.64] ;  /* 0x0000002402007981 */ /* 0x000362000c1e1500 */
[----:B------:R-:W-:Y:S05]  /*b9a0*/  BRA `(.L_x_28639) ;  /* 0x0000000800fc7947 */ /* 0x000fea0003800000 */
.L_x_28644:
        /* <DEDUP_REMOVED lines=12> */
.L_x_28634:
        /* <DEDUP_REMOVED lines=13> */
.L_x_28648:
        /* <DEDUP_REMOVED lines=12> */
.L_x_28647:
        /* <DEDUP_REMOVED lines=27> */
.L_x_28650:
        /* <DEDUP_REMOVED lines=13> */
.L_x_28649:
[----:B------:R-:W2:Y:S02]  /*be80*/  LDG.E.U16 R0, desc[UR36][R2.64] ;  /* 0x0000002402007981 */ /* 0x000ea4000c1e1500 */
[----:B--2---:R-:W-:-:S05]  /*be90*/  IMAD.U32 R0, R0, 0x10000, RZ ;  /* 0x0001000000007824 */ /* 0x004fca00078e00ff */
[----:B------:R-:W-:Y:S01]  /*bea0*/  F2FP.F16.F32.PACK_AB R0, RZ, R0 ;  /* 0x00000000ff00723e */ /* 0x000fe200000000ff */
[----:B------:R-:W-:Y:S06]  /*beb0*/  BRA `(.L_x_28639) ;  /* 0x0000000400b87947 */ /* 0x000fec0003800000 */
.L_x_28646:
        /* <DEDUP_REMOVED lines=12> */
.L_x_28653:
        /* <DEDUP_REMOVED lines=21> */
.L_x_28657:
[----:B------:R-:W-:Y:S05]  /*c0d0*/  BSYNC.RECONVERGENT B1 ;  /* 0x0000000000017941 */ /* 0x000fea0003800200 */
.L_x_28656:
[----:B------:R-:W-:Y:S01]  /*c0e0*/  IMAD.SHL.U32 R0, R0, 0x100000, RZ ;  /* 0x0010000000007824 */ /* 0x000fe200078e00ff */
[----:B------:R-:W-:-:S04]  /*c0f0*/  LEA R2, R2, 0x3b800000, 0x17 ;  /* 0x3b80000002027811 */ /* 0x000fc800078eb8ff */
[----:B------:R-:W-:-:S07]  /*c100*/  LOP3.LUT R0, R2, R0, R7, 0xfe, !PT ;  /* 0x0000000002007212 */ /* 0x000fce00078efe07 */
.L_x_28655:
[----:B------:R-:W-:Y:S05]  /*c110*/  BSYNC.RECONVERGENT B0 ;  /* 0x0000000000007941 */ /* 0x000fea0003800200 */
.L_x_28654:
[----:B------:R-:W-:Y:S01]  /*c120*/  F2FP.F16.F32.PACK_AB R0, RZ, R0 ;  /* 0x00000000ff00723e */ /* 0x000fe200000000ff */
[----:B------:R-:W-:Y:S06]  /*c130*/  BRA `(.L_x_28639) ;  /* 0x0000000400187947 */ /* 0x000fec0003800000 */
.L_x_28652:
        /* <DEDUP_REMOVED lines=21> */
.L_x_28661:
[----:B------:R-:W-:Y:S05]  /*c290*/  BSYNC.RECONVERGENT B1 ;  /* 0x0000000000017941 */ /* 0x000fea0003800200 */
.L_x_28660:
[----:B------:R-:W-:Y:S01]  /*c2a0*/  IMAD.SHL.U32 R0, R0, 0x200000, RZ ;  /* 0x0020000000007824 */ /* 0x000fe200078e00ff */
[----:B------:R-:W-:-:S04]  /*c2b0*/  LEA R2, R2, 0x37800000, 0x17 ;  /* 0x3780000002027811 */ /* 0x000fc800078eb8ff */
[----:B------:R-:W-:-:S07]  /*c2c0*/  LOP3.LUT R0, R2, R0, R7, 0xfe, !PT ;  /* 0x0000000002007212 */ /* 0x000fce00078efe07 */
.L_x_28659:
[----:B------:R-:W-:Y:S05]  /*c2d0*/  BSYNC.RECONVERGENT B0 ;  /* 0x0000000000007941 */ /* 0x000fea0003800200 */
.L_x_28658:
[----:B------:R-:W-:Y:S01]  /*c2e0*/  F2FP.F16.F32.PACK_AB R0, RZ, R0 ;  /* 0x00000000ff00723e */ /* 0x000fe200000000ff */
[----:B------:R-:W-:Y:S06]  /*c2f0*/  BRA `(.L_x_28639) ;  /* 0x0000000000a87947 */ /* 0x000fec0003800000 */
.L_x_28651:
        /* <DEDUP_REMOVED lines=14> */
.L_x_28665:
[----:B------:R-:W-:Y:S05]  /*c3e0*/  BSYNC.RECONVERGENT B0 ;  /* 0x0000000000007941 */ /* 0x000fea0003800200 */
.L_x_28664:
[----:B------:R-:W-:Y:S01]  /*c3f0*/  F2FP.F16.F32.PACK_AB R0, RZ, R0 ;  /* 0x00000000ff00723e */ /* 0x000fe200000000ff */
[----:B------:R-:W-:Y:S06]  /*c400*/  BRA `(.L_x_28639) ;  /* 0x0000000000647947 */ /* 0x000fec0003800000 */
.L_x_28638:
        /* <DEDUP_REMOVED lines=16> */
.L_x_28666:
[----:B------:R-:W-:Y:S01]  /*c510*/  PRMT R0, RZ, 0x7610, R0 ;  /* 0x00007610ff007816 */ /* 0x000fe20000000000 */
[----:B------:R-:W-:Y:S06]  /*c520*/  BRA `(.L_x_28639) ;  /* 0x00000000001c7947 */ /* 0x000fec0003800000 */
.L_x_28663:
[----:B------:R-:W2:Y:S02]  /*c530*/  LDG.E.64 R2, desc[UR36][R2.64] ;  /* 0x0000002402027981 */ /* 0x000ea4000c1e1b00 */
[----:B--2---:R-:W0:Y:S02]  /*c540*/  I2F.U64 R0, R2 ;  /* 0x0000000200007312 */ /* 0x004e240000301000 */
[----:B0-----:R-:W-:Y:S01]  /*c550*/  F2FP.F16.F32.PACK_AB R0, RZ, R0 ;  /* 0x00000000ff00723e */ /* 0x001fe200000000ff */
[----:B------:R-:W-:Y:S06]  /*c560*/  BRA `(.L_x_28639) ;  /* 0x00000000000c7947 */ /* 0x000fec0003800000 */
.L_x_28662:
[----:B------:R-:W2:Y:S02]  /*c570*/  LDG.E R2, desc[UR36][R2.64] ;  /* 0x0000002402027981 */ /* 0x000ea4000c1e1900 */
[----:B--2---:R-:W-:-:S04]  /*c580*/  I2FP.F32.U32 R0, R2 ;  /* 0x0000000200007245 */ /* 0x004fc80000201000 */
[----:B------:R-:W-:-:S07]  /*c590*/  F2FP.F16.F32.PACK_AB R0, RZ, R0 ;  /* 0x00000000ff00723e */ /* 0x000fce00000000ff */
.L_x_28639:
        /* <DEDUP_REMOVED lines=10> */
.L_x_28668:
[----:B------:R-:W-:Y:S05]  /*c640*/  BSYNC.RECONVERGENT B0 ;  /* 0x0000000000007941 */ /* 0x000fea0003800200 */
.L_x_28667:
        /* <DEDUP_REMOVED lines=18> */
.L_x_28672:
[----:B------:R-:W-:-:S06]  /*c770*/  HADD2.F32 R5, -RZ, R19.H0_H0 ;  /* 0x20000013ff057230 */ /* 0x000fcc0000004100 */
[----:B------:R-:W0:Y:S02]  /*c780*/  F2I.S64.TRUNC R4, R5 ;  /* 0x0000000500047311 */ /* 0x000e24000020d900 */
[----:B0-----:R0:W-:Y:S01]  /*c790*/  STG.E.U8 desc[UR36][R2.64], R4 ;  /* 0x0000000402007986 */ /* 0x0011e2000c101124 */
[----:B------:R-:W-:Y:S05]  /*c7a0*/  BRA `(.L_x_28674) ;  /* 0x0000000c006c7947 */ /* 0x000fea0003800000 */
.L_x_28671:
        /* <DEDUP_REMOVED lines=10> */
.L_x_28676:
[----:B------:R-:W-:-:S06]  /*c850*/  HADD2.F32 R19, -RZ, R19.H0_H0 ;  /* 0x20000013ff137230 */ /* 0x000fcc0000004100 */
[----:B------:R-:W0:Y:S02]  /*c860*/  F2I.FTZ.TRUNC.NTZ R19, R19 ;  /* 0x0000001300137305 */ /* 0x000e24000021f100 */
[----:B0-----:R0:W-:Y:S01]  /*c870*/  STG.E desc[UR36][R2.64], R19 ;  /* 0x0000001302007986 */ /* 0x0011e2000c101924 */
[----:B------:R-:W-:Y:S05]  /*c880*/  BRA `(.L_x_28674) ;  /* 0x0000000c00347947 */ /* 0x000fea0003800000 */
.L_x_28675:
[----:B------:R-:W-:-:S06]  /*c890*/  HADD2.F32 R19, -RZ, R19.H0_H0 ;  /* 0x20000013ff137230 */ /* 0x000fcc0000004100 */
[----:B------:R-:W0:Y:S02]  /*c8a0*/  F2I.FTZ.TRUNC.NTZ R19, R19 ;  /* 0x0000001300137305 */ /* 0x000e24000021f100 */
[----:B0-----:R0:W-:Y:S01]  /*c8b0*/  STG.E.U16 desc[UR36][R2.64], R19 ;  /* 0x0000001302007986 */ /* 0x0011e2000c101524 */
[----:B------:R-:W-:Y:S05]  /*c8c0*/  BRA `(.L_x_28674) ;  /* 0x0000000c00247947 */ /* 0x000fea0003800000 */
.L_x_28670:
        /* <DEDUP_REMOVED lines=9> */
.L_x_28678:
[----:B------:R4:W-:Y:S01]  /*c960*/  STG.E.U16 desc[UR36][R2.64], R19 ;  /* 0x0000001302007986 */ /* 0x0009e2000c101524 */
[----:B------:R-:W-:Y:S05]  /*c970*/  BRA `(.L_x_28674) ;  /* 0x0000000800f87947 */ /* 0x000fea0003800000 */
.L_x_28677:
        /* <DEDUP_REMOVED lines=10> */
.L_x_28680:
[----:B------:R-:W-:-:S05]  /*ca20*/  HADD2.F32 R0, -RZ, R19.H0_H0 ;  /* 0x20000013ff007230 */ /* 0x000fca0000004100 */
[----:B------:R-:W-:-:S04]  /*ca30*/  F2FP.F16.F32.PACK_AB R0, RZ, R0 ;  /* 0x00000000ff00723e */ /* 0x000fc800000000ff */
[----:B------:R-:W-:-:S05]  /*ca40*/  PRMT R0, R0, 0x5410, RZ ;  /* 0x0000541000007816 */ /* 0x000fca00000000ff */
[----:B------:R2:W-:Y:S01]  /*ca50*/  STG.E desc[UR36][R2.64], R0 ;  /* 0x0000000002007986 */ /* 0x0005e2000c101924 */
[----:B------:R-:W-:Y:S05]  /*ca60*/  BRA `(.L_x_28674) ;  /* 0x0000000800bc7947 */ /* 0x000fea0003800000 */
.L_x_28679:
[----:B------:R-:W-:-:S05]  /*ca70*/  HADD2.F32 R4, -RZ, R19.H0_H0 ;  /* 0x20000013ff047230 */ /* 0x000fca0000004100 */
[----:B------:R-:W-:-:S06]  /*ca80*/  FMUL.FTZ R4, R4, 1 ;  /* 0x3f80000004047820 */ /* 0x000fcc0000410000 */
[----:B------:R-:W0:Y:S02]  /*ca90*/  F2F.F64.F32 R4, R4 ;  /* 0x0000000400047310 */ /* 0x000e240000201800 */
[----:B0-----:R0:W-:Y:S01]  /*caa0*/  STG.E.64 desc[UR36][R2.64], R4 ;  /* 0x0000000402007986 */ /* 0x0011e2000c101b24 */
[----:B------:R-:W-:Y:S05]  /*cab0*/  BRA `(.L_x_28674) ;  /* 0x0000000800a87947 */ /* 0x000fea0003800000 */
.L_x_28669:
        /* <DEDUP_REMOVED lines=14> */
.L_x_28684:
        /* <DEDUP_REMOVED lines=18> */
.L_x_28687:
[----:B------:R-:W-:-:S04]  /*ccc0*/  SHF.R.U32.HI R5, RZ, 0x18, R5 ;  /* 0x00000018ff057819 */ /* 0x000fc80000011605 */
[----:B------:R-:W-:-:S07]  /*ccd0*/  LOP3.LUT R0, R0, 0x80, R5, 0xf8, !PT ;  /* 0x0000008000007812 */ /* 0x000fce00078ef805 */
.L_x_28686:
[----:B------:R-:W-:Y:S05]  /*cce0*/  BSYNC.RECONVERGENT B0 ;  /* 0x0000000000007941 */ /* 0x000fea0003800200 */
.L_x_28685:
[----:B------:R0:W-:Y:S01]  /*ccf0*/  STG.E.U8 desc[UR36][R2.64], R0 ;  /* 0x0000000002007986 */ /* 0x0001e2000c101124 */
[----:B------:R-:W-:Y:S05]  /*cd00*/  BRA `(.L_x_28674) ;  /* 0x0000000800147947 */ /* 0x000fea0003800000 */
.L_x_28683:
        /* <DEDUP_REMOVED lines=18> */
.L_x_28690:
[----:B------:R-:W-:-:S04]  /*ce30*/  SHF.R.U32.HI R5, RZ, 0x18, R5 ;  /* 0x00000018ff057819 */ /* 0x000fc80000011605 */
[----:B------:R-:W-:-:S07]  /*ce40*/  LOP3.LUT R0, R0, 0x80, R5, 0xf8, !PT ;  /* 0x0000008000007812 */ /* 0x000fce00078ef805 */
.L_x_28689:
[----:B------:R-:W-:Y:S05]  /*ce50*/  BSYNC.RECONVERGENT B0 ;  /* 0x0000000000007941 */ /* 0x000fea0003800200 */
.L_x_28688:
[----:B------:R0:W-:Y:S01]  /*ce60*/  STG.E.U8 desc[UR36][R2.64], R0 ;  /* 0x0000000002007986 */ /* 0x0001e2000c101124 */
[----:B------:R-:W-:Y:S05]  /*ce70*/  BRA `(.L_x_28674) ;  /* 0x0000000400b87947 */ /* 0x000fea0003800000 */
.L_x_28682:
        /* <DEDUP_REMOVED lines=22> */
.L_x_28692:
[----:B------:R-:W-:-:S06]  /*cfe0*/  HADD2.F32 R4, -RZ, R19.H0_H0 ;  /* 0x20000013ff047230 */ /* 0x000fcc0000004100 */
[----:B------:R-:W0:Y:S02]  /*cff0*/  F2I.U64.TRUNC R4, R4 ;  /* 0x0000000400047311 */ /* 0x000e24000020d800 */
[----:B0-----:R0:W-:Y:S01]  /*d000*/  STG.E.64 desc[UR36][R2.64], R4 ;  /* 0x0000000402007986 */ /* 0x0011e2000c101b24 */
[----:B------:R-:W-:Y:S05]  /*d010*/  BRA `(.L_x_28674) ;  /* 0x0000000400507947 */ /* 0x000fea0003800000 */
.L_x_28691:
[----:B------:R-:W-:-:S06]  /*d020*/  HADD2.F32 R19, -RZ, R19.H0_H0 ;  /* 0x20000013ff137230 */ /* 0x000fcc0000004100 */
[----:B------:R-:W0:Y:S02]  /*d030*/  F2I.FTZ.U32.TRUNC.NTZ R19, R19 ;  /* 0x0000001300137305 */ /* 0x000e24000021f000 */
[----:B0-----:R0:W-:Y:S01]  /*d040*/  STG.E desc[UR36][R2.64], R19 ;  /* 0x0000001302007986 */ /* 0x0011e2000c101924 */
[----:B------:R-:W-:Y:S05]  /*d050*/  BRA `(.L_x_28674) ;  /* 0x0000000400407947 */ /* 0x000fea0003800000 */
.L_x_28681:
        /* <DEDUP_REMOVED lines=11> */
.L_x_28694:
[----:B------:R-:W-:Y:S01]  /*d110*/  HADD2.F32 R19, -RZ, R19.H0_H0 ;  /* 0x20000013ff137230 */ /* 0x000fe20000004100 */
[----:B------:R-:W-:-:S04]  /*d120*/  CS2R R6, SRZ ;  /* 0x0000000000067805 */ /* 0x000fc8000001ff00 */
[----:B------:R-:W-:-:S06]  /*d130*/  FMUL.FTZ R4, R19, 1 ;  /* 0x3f80000013047820 */ /* 0x000fcc0000410000 */
[----:B------:R-:W0:Y:S02]  /*d140*/  F2F.F64.F32 R4, R4 ;  /* 0x0000000400047310 */ /* 0x000e240000201800 */
[----:B0-----:R0:W-:Y:S01]  /*d150*/  STG.E.128 desc[UR36][R2.64], R4 ;  /* 0x0000000402007986 */ /* 0x0011e2000c101d24 */
[----:B------:R-:W-:Y:S05]  /*d160*/  BRA `(.L_x_28674) ;  /* 0x0000000000fc7947 */ /* 0x000fea0003800000 */
.L_x_28693:
[----:B------:R-:W-:-:S09]  /*d170*/  UISETP.NE.AND UP0, UPT, UR4, 0xf, UPT ;  /* 0x0000000f0400788c */ /* 0x000fd2000bf05270 */
[----:B------:R-:W-:Y:S05]  /*d180*/  BRA.U !UP0, `(.L_x_28695) ;  /* 0x0000000108e87547 */ /* 0x000fea000b800000 */
[----:B------:R-:W-:-:S09]  /*d190*/  UISETP.NE.AND UP0, UPT, UR4, 0x17, UPT ;  /* 0x000000170400788c */ /* 0x000fd2000bf05270 */
[----:B------:R-:W-:Y:S05]  /*d1a0*/  BRA.U !UP0, `(.L_x_28696) ;  /* 0x0000000108907547 */ /* 0x000fea000b800000 */
[----:B------:R-:W-:-:S09]  /*d1b0*/  UISETP.NE.AND UP0, UPT, UR4, 0x18, UPT ;  /* 0x000000180400788c */ /* 0x000fd2000bf05270 */
[----:B------:R-:W-:Y:S05]  /*d1c0*/  BRA.U !UP0, `(.L_x_28697) ;  /* 0x0000000108447547 */ /* 0x000fea000b800000 */
.L_x_28673:
        /* <DEDUP_REMOVED lines=16> */
.L_x_28698:
[----:B------:R-:W-:Y:S05]  /*d2d0*/  BRA `(.L_x_28674) ;  /* 0x0000000000a07947 */ /* 0x000fea0003800000 */
.L_x_28697:
        /* <DEDUP_REMOVED lines=13> */
.L_x_28700:
[----:B------:R-:W-:Y:S05]  /*d3b0*/  BSYNC.RECONVERGENT B0 ;  /* 0x0000000000007941 */ /* 0x000fea0003800200 */
.L_x_28699:
[----:B------:R-:W-:-:S05]  /*d3c0*/  LOP3.LUT R5, R0, 0x80, R5, 0xf8, !PT ;  /* 0x0000008000057812 */ /* 0x000fca00078ef805 */
[----:B------:R0:W-:Y:S01]  /*d3d0*/  STG.E.U8 desc[UR36][R2.64], R5 ;  /* 0x0000000502007986 */ /* 0x0001e2000c101124 */
[----:B------:R-:W-:Y:S05]  /*d3e0*/  BRA `(.L_x_28674) ;  /* 0x00000000005c7947 */ /* 0x000fea0003800000 */
.L_x_28696:
        /* <DEDUP_REMOVED lines=12> */
.L_x_28702:
[----:B------:R-:W-:Y:S01]  /*d4b0*/  HFMA2 R0, -RZ, RZ, 0, 7.569789886474609375e-06 ;  /* 0x0000007fff007431 */ /* 0x000fe200000001ff */
[----:B------:R-:W-:-:S04]  /*d4c0*/  ISETP.GT.U32.AND P0, PT, R4, 0x7f800000, PT ;  /* 0x7f8000000400780c */ /* 0x000fc80003f04070 */
[----:B------:R-:W-:-:S09]  /*d4d0*/  SEL R0, R0, 0x7c, P0 ;  /* 0x0000007c00007807 */ /* 0x000fd20000000000 */
.L_x_28703:
[----:B------:R-:W-:Y:S05]  /*d4e0*/  BSYNC.RECONVERGENT B0 ;  /* 0x0000000000007941 */ /* 0x000fea0003800200 */
.L_x_28701:
[----:B------:R-:W-:-:S04]  /*d4f0*/  SHF.R.U32.HI R5, RZ, 0x18, R5 ;  /* 0x00000018ff057819 */ /* 0x000fc80000011605 */
[----:B------:R-:W-:-:S05]  /*d500*/  LOP3.LUT R5, R0, 0x80, R5, 0xf8, !PT ;  /* 0x0000008000057812 */ /* 0x000fca00078ef805 */
[----:B------:R0:W-:Y:S01]  /*d510*/  STG.E.U8 desc[UR36][R2.64], R5 ;  /* 0x0000000502007986 */ /* 0x0001e2000c101124 */
[----:B------:R-:W-:Y:S05]  /*d520*/  BRA `(.L_x_28674) ;  /* 0x00000000000c7947 */ /* 0x000fea0003800000 */
.L_x_28695:
[----:B------:R-:W-:-:S05]  /*d530*/  HADD2.F32 R0, -RZ, R19.H0_H0 ;  /* 0x20000013ff007230 */ /* 0x000fca0000004100 */
[----:B------:R-:W-:-:S05]  /*d540*/  F2FP.BF16.F32.PACK_AB R0, RZ, R0 ;  /* 0x00000000ff00723e */ /* 0x000fca00000010ff */
[----:B------:R0:W-:Y:S02]  /*d550*/  STG.E.U16 desc[UR36][R2.64], R0 ;  /* 0x0000000002007986 */ /* 0x0001e4000c101524 */
.L_x_28674:
[----:B------:R-:W-:-:S07]  /*d560*/  VIADD R17, R17, 0x80 ;  /* 0x0000008011117836 */ /* 0x000fce0000000000 */
.L_x_28599:
[----:B------:R-:W-:Y:S05]  /*d570*/  BSYNC.RECONVERGENT B6 ;  /* 0x0000000000067941 */ /* 0x000fea0003800200 */
.L_x_28598:
        /* <DEDUP_REMOVED lines=357> */
.L_x_28704:
        /* <DEDUP_REMOVED lines=22> */
.L_x_28708:
[----:B------:R-:W2:Y:S02]  /*ed30*/  LDG.E.U8 R2, desc[UR36][R2.64] ;  /* 0x0000002402027981 */ /* 0x000ea4000c1e1100 */
[----:B--2---:R-:W-:-:S04]  /*ed40*/  I2FP.F32.U32 R0, R2 ;  /* 0x0000000200007245 */ /* 0x004fc80000201000 */
[----:B------:R-:W-:-:S04]  /*ed50*/  F2FP.F16.F32.PACK_AB R0, RZ, R0 ;  /* 0x00000000ff00723e */ /* 0x000fc800000000ff */
[----:B------:R-:W-:Y:S01]  /*ed60*/  PRMT R19, R0, 0x7610, R19 ;  /* 0x0000761000137816 */ /* 0x000fe20000000013 */
[----:B------:R-:W-:Y:S06]  /*ed70*/  BRA `(.L_x_28710) ;  /* 0x0000000c00d47947 */ /* 0x000fec0003800000 */
.L_x_28707:
        /* <DEDUP_REMOVED lines=11> */
.L_x_28712:
[----:B------:R-:W2:Y:S02]  /*ee30*/  LDG.E R2, desc[UR36][R2.64] ;  /* 0x0000002402027981 */ /* 0x000ea4000c1e1900 */
[----:B--2---:R-:W-:-:S04]  /*ee40*/  I2FP.F32.S32 R0, R2 ;  /* 0x0000000200007245 */ /* 0x004fc80000201400 */
[----:B------:R-:W-:-:S04]  /*ee50*/  F2FP.F16.F32.PACK_AB R0, RZ, R0 ;  /* 0x00000000ff00723e */ /* 0x000fc800000000ff */
[----:B------:R-:W-:Y:S01]  /*ee60*/  PRMT R19, R0, 0x7610, R19 ;  /* 0x0000761000137816 */ /* 0x000fe20000000013 */
[----:B------:R-:W-:Y:S06]  /*ee70*/  BRA `(.L_x_28710) ;  /* 0x0000000c00947947 */ /* 0x000fec0003800000 */
.L_x_28711:
[----:B------:R-:W2:Y:S02]  /*ee80*/  LDG.E.U16 R2, desc[UR36][R2.64] ;  /* 0x0000002402027981 */ /* 0x000ea4000c1e1500 */
[----:B--2---:R-:W0:Y:S02]  /*ee90*/  I2F.S16 R0, R2 ;  /* 0x0000000200007306 */ /* 0x004e240000101400 */
[----:B0-----:R-:W-:-:S04]  /*eea0*/  F2FP.F16.F32.PACK_AB R0, RZ, R0 ;  /* 0x00000000ff00723e */ /* 0x001fc800000000ff */
[----:B------:R-:W-:Y:S01]  /*eeb0*/  PRMT R19, R0, 0x7610, R19 ;  /* 0x0000761000137816 */ /* 0x000fe20000000013 */
[----:B------:R-:W-:Y:S06]  /*eec0*/  BRA `(.L_x_28710) ;  /* 0x0000000c00807947 */ /* 0x000fec0003800000 */
.L_x_28706:
        /* <DEDUP_REMOVED lines=9> */
.L_x_28714:
[----:B------:R0:W5:Y:S01]  /*ef60*/  LDG.E.U16 R19, desc[UR36][R2.64] ;  /* 0x0000002402137981 */ /* 0x000162000c1e1500 */
[----:B------:R-:W-:Y:S05]  /*ef70*/  BRA `(.L_x_28710) ;  /* 0x0000000c00547947 */ /* 0x000fea0003800000 */
.L_x_28713:
        /* <DEDUP_REMOVED lines=9> */
.L_x_28716:
[----:B------:R1:W5:Y:S01]  /*f010*/  LDG.E.U16 R19, desc[UR36][R2.64] ;  /* 0x0000002402137981 */ /* 0x000362000c1e1500 */
[----:B------:R-:W-:Y:S05]  /*f020*/  BRA `(.L_x_28710) ;  /* 0x0000000c00287947 */ /* 0x000fea0003800000 */
.L_x_28715:
        /* <DEDUP_REMOVED lines=13> */
.L_x_28705:
        /* <DEDUP_REMOVED lines=14> */
.L_x_28719:
        /* <DEDUP_REMOVED lines=13> */
.L_x_28718:
        /* <DEDUP_REMOVED lines=27> */
.L_x_28721:
        /* <DEDUP_REMOVED lines=14> */
.L_x_28720:
[----:B------:R-:W2:Y:S02]  /*f540*/  LDG.E.U16 R0, desc[UR36][R2.64] ;  /* 0x0000002402007981 */ /* 0x000ea4000c1e1500 */
[----:B--2---:R-:W-:-:S04]  /*f550*/  SHF.L.U32 R0, R0, 0x10, RZ ;  /* 0x0000001000007819 */ /* 0x004fc800000006ff */
[----:B------:R-:W-:-:S04]  /*f560*/  F2FP.F16.F32.PACK_AB R0, RZ, R0 ;  /* 0x00000000ff00723e */ /* 0x000fc800000000ff */
[----:B------:R-:W-:Y:S01]  /*f570*/  PRMT R19, R0, 0x7610, R19 ;  /* 0x0000761000137816 */ /* 0x000fe20000000013 */
[----:B------:R-:W-:Y:S06]  /*f580*/  BRA `(.L_x_28710) ;  /* 0x0000000400d07947 */ /* 0x000fec0003800000 */
.L_x_28717:
        /* <DEDUP_REMOVED lines=13> */
.L_x_28724:
        /* <DEDUP_REMOVED lines=21> */
.L_x_28728:
[----:B------:R-:W-:Y:S05]  /*f7b0*/  BSYNC.RECONVERGENT B1 ;  /* 0x0000000000017941 */ /* 0x000fea0003800200 */
.L_x_28727:
[----:B------:R-:W-:Y:S02]  /*f7c0*/  SHF.L.U32 R0, R0, 0x14, RZ ;  /* 0x0000001400007819 */ /* 0x000fe400000006ff */
[----:B------:R-:W-:-:S04]  /*f7d0*/  LEA R2, R2, 0x3b800000, 0x17 ;  /* 0x3b80000002027811 */ /* 0x000fc800078eb8ff */
[----:B------:R-:W-:-:S07]  /*f7e0*/  LOP3.LUT R0, R2, R0, R7, 0xfe, !PT ;  /* 0x0000000002007212 */ /* 0x000fce00078efe07 */
.L_x_28726:
[----:B------:R-:W-:Y:S05]  /*f7f0*/  BSYNC.RECONVERGENT B0 ;  /* 0x0000000000007941 */ /* 0x000fea0003800200 */
.L_x_28725:
[----:B------:R-:W-:-:S04]  /*f800*/  F2FP.F16.F32.PACK_AB R0, RZ, R0 ;  /* 0x00000000ff00723e */ /* 0x000fc800000000ff */
[----:B------:R-:W-:Y:S01]  /*f810*/  PRMT R19, R0, 0x7610, R19 ;  /* 0x0000761000137816 */ /* 0x000fe20000000013 */
[----:B------:R-:W-:Y:S06]  /*f820*/  BRA `(.L_x_28710) ;  /* 0x0000000400287947 */ /* 0x000fec0003800000 */
.L_x_28723:
        /* <DEDUP_REMOVED lines=21> */
.L_x_28732:
[----:B------:R-:W-:Y:S05]  /*f980*/  BSYNC.RECONVERGENT B1 ;  /* 0x0000000000017941 */ /* 0x000fea0003800200 */
.L_x_28731:
[----:B------:R-:W-:Y:S02]  /*f990*/  SHF.L.U32 R0, R0, 0x15, RZ ;  /* 0x0000001500007819 */ /* 0x000fe400000006ff */
[----:B------:R-:W-:-:S04]  /*f9a0*/  LEA R2, R2, 0x37800000, 0x17 ;  /* 0x3780000002027811 */ /* 0x000fc800078eb8ff */
[----:B------:R-:W-:-:S07]  /*f9b0*/  LOP3.LUT R0, R2, R0, R7, 0xfe, !PT ;  /* 0x0000000002007212 */ /* 0x000fce00078efe07 */
.L_x_28730:
[----:B------:R-:W-:Y:S05]  /*f9c0*/  BSYNC.RECONVERGENT B0 ;  /* 0x0000000000007941 */ /* 0x000fea0003800200 */
.L_x_28729:
[----:B------:R-:W-:-:S04]  /*f9d0*/  F2FP.F16.F32.PACK_AB R0, RZ, R0 ;  /* 0x00000000ff00723e */ /* 0x000fc800000000ff */
[----:B------:R-:W-:Y:S01]  /*f9e0*/  PRMT R19, R0, 0x7610, R19 ;  /* 0x0000761000137816 */ /* 0x000fe20000000013 */
[----:B------:R-:W-:Y:S06]  /*f9f0*/  BRA `(.L_x_28710) ;  /* 0x0000000000b47947 */ /* 0x000fec0003800000 */
.L_x_28722:
        /* <DEDUP_REMOVED lines=14> */
.L_x_28736:
[----:B------:R-:W-:Y:S05]  /*fae0*/  BSYNC.RECONVERGENT B0 ;  /* 0x0000000000007941 */ /* 0x000fea0003800200 */
.L_x_28735:
[----:B------:R-:W-:-:S04]  /*faf0*/  F2FP.F16.F32.PACK_AB R0, RZ, R0 ;  /* 0x00000000ff00723e */ /* 0x000fc800000000ff */
[----:B------:R-:W-:Y:S01]  /*fb00*/  PRMT R19, R0, 0x7610, R19 ;  /* 0x0000761000137816 */ /* 0x000fe20000000013 */
[----:B------:R-:W-:Y:S06]  /*fb10*/  BRA `(.L_x_28710) ;  /* 0x00000000006c7947 */ /* 0x000fec0003800000 */
.L_x_28709:
        /* <DEDUP_REMOVED lines=16> */
.L_x_28737:
[----:B------:R-:W-:Y:S01]  /*fc20*/  PRMT R19, RZ, 0x7610, R19 ;  /* 0x00007610ff137816 */ /* 0x000fe20000000013 */
[----:B------:R-:W-:Y:S06]  /*fc30*/  BRA `(.L_x_28710) ;  /* 0x0000000000247947 */ /* 0x000fec0003800000 */
.L_x_28734:
[----:B------:R-:W2:Y:S02]  /*fc40*/  LDG.E.64 R2, desc[UR36][R2.64] ;  /* 0x0000002402027981 */ /* 0x000ea4000c1e1b00 */
[----:B--2---:R-:W0:Y:S02]  /*fc50*/  I2F.U64 R0, R2 ;  /* 0x0000000200007312 */ /* 0x004e240000301000 */
[----:B0-----:R-:W-:-:S04]  /*fc60*/  F2FP.F16.F32.PACK_AB R0, RZ, R0 ;  /* 0x00000000ff00723e */ /* 0x001fc800000000ff */
[----:B------:R-:W-:Y:S01]  /*fc70*/  PRMT R19, R0, 0x7610, R19 ;  /* 0x0000761000137816 */ /* 0x000fe20000000013 */
[----:B------:R-:W-:Y:S06]  /*fc80*/  BRA `(.L_x_28710) ;  /* 0x0000000000107947 */ /* 0x000fec0003800000 */
.L_x_28733:
[----:B------:R-:W2:Y:S02]  /*fc90*/  LDG.E R2, desc[UR36][R2.64] ;  /* 0x0000002402027981 */ /* 0x000ea4000c1e1900 */
[----:B--2---:R-:W-:-:S04]  /*fca0*/  I2FP.F32.U32 R0, R2 ;  /* 0x0000000200007245 */ /* 0x004fc80000201000 */
[----:B------:R-:W-:-:S04]  /*fcb0*/  F2FP.F16.F32.PACK_AB R0, RZ, R0 ;  /* 0x00000000ff00723e */ /* 0x000fc800000000ff */
[----:B------:R-:W-:-:S07]  /*fcc0*/  PRMT R19, R0, 0x7610, R19 ;  /* 0x0000761000137816 */ /* 0x000fce0000000013 */
.L_x_28710:
        /* <DEDUP_REMOVED lines=18> */
.L_x_28741:
[----:B------:R-:W2:Y:S02]  /*fdf0*/  LDG.E.U8 R2, desc[UR36][R2.64] ;  /* 0x0000002402027981 */ /* 0x000ea4000c1e1100 */
[----:B--2---:R-:W-:-:S04]  /*fe00*/  I2FP.F32.U32 R0, R2 ;  /* 0x0000000200007245 */ /* 0x004fc80000201000 */
[----:B------:R-:W-:Y:S01]  /*fe10*/  F2FP.F16.F32.PACK_AB R0, RZ, R0 ;  /* 0x00000000ff00723e */ /* 0x000fe200000000ff */
[----:B------:R-:W-:Y:S06]  /*fe20*/  BRA `(.L_x_28743) ;  /* 0x0000000c009c7947 */ /* 0x000fec0003800000 */
.L_x_28740:
        /* <DEDUP_REMOVED lines=10> */
.L_x_28745:
[----:B------:R-:W2:Y:S02]  /*fed0*/  LDG.E R2, desc[UR36][R2.64] ;  /* 0x0000002402027981 */ /* 0x000ea4000c1e1900 */
[----:B--2---:R-:W-:-:S04]  /*fee0*/  I2FP.F32.S32 R0, R2 ;  /* 0x0000000200007245 */ /* 0x004fc80000201400 */
[----:B------:R-:W-:Y:S01]  /*fef0*/  F2FP.F16.F32.PACK_AB R0, RZ, R0 ;  /* 0x00000000ff00723e */ /* 0x000fe200000000ff */
[----:B------:R-:W-:Y:S06]  /*ff00*/  BRA `(.L_x_28743) ;  /* 0x0000000c00647947 */ /* 0x000fec0003800000 */
.L_x_28744:
[----:B------:R-:W2:Y:S02]  /*ff10*/  LDG.E.U16 R2, desc[UR36][R2.64] ;  /* 0x0000002402027981 */ /* 0x000ea4000c1e1500 */
[----:B--2---:R-:W0:Y:S02]  /*ff20*/  I2F.S16 R0, R2 ;  /* 0x0000000200007306 */ /* 0x004e240000101400 */
[----:B0-----:R-:W-:Y:S01]  /*ff30*/  F2FP.F16.F32.PACK_AB R0, RZ, R0 ;  /* 0x00000000ff00723e */ /* 0x001fe200000000ff */
[----:B------:R-:W-:Y:S06]  /*ff40*/  BRA `(.L_x_28743) ;  /* 0x0000000c00547947 */ /* 0x000fec0003800000 */
.L_x_28739:
        /* <DEDUP_REMOVED lines=9> */
.L_x_28747:
[----:B------:R1:W5:Y:S01]  /*ffe0*/  LDG.E.U16 R0, desc[UR36][R2.64] ;  /* 0x0000002402007981 */ /* 0x000362000c1e1500 */
[----:B------:R-:W-:Y:S05]  /*fff0*/  BRA `(.L_x_28743) ;  /* 0x0000000c00287947 */ /* 0x000fea0003800000 */
.L_x_28746:
        /* <DEDUP_REMOVED lines=9> */
.L_x_28749:
[----:B------:R0:W5:Y:S01]  /*10090*/  LDG.E.U16 R0, desc[UR36][R2.64] ;  /* 0x0000002402007981 */ /* 0x000162000c1e1500 */
[----:B------:R-:W-:Y:S05]  /*100a0*/  BRA `(.L_x_28743) ;  /* 0x0000000800fc7947 */ /* 0x000fea0003800000 */
.L_x_28748:
        /* <DEDUP_REMOVED lines=12> */
.L_x_28738:
        /* <DEDUP_REMOVED lines=13> */
.L_x_28752:
        /* <DEDUP_REMOVED lines=12> */
.L_x_28751:
        /* <DEDUP_REMOVED lines=27> */
.L_x_28754:
        /* <DEDUP_REMOVED lines=13> */
.L_x_28753:
[----:B------:R-:W2:Y:S02]  /*10580*/  LDG.E.U16 R0, desc[UR36][R2.64] ;  /* 0x0000002402007981 */ /* 0x000ea4000c1e1500 */
[----:B--2---:R-:W-:-:S05]  /*10590*/  IMAD.U32 R0, R0, 0x10000, RZ ;  /* 0x0001000000007824 */ /* 0x004fca00078e00ff */
[----:B------:R-:W-:Y:S01]  /*105a0*/  F2FP.F16.F32.PACK_AB R0, RZ, R0 ;  /* 0x00000000ff00723e */ /* 0x000fe200000000ff */
[----:B------:R-:W-:Y:S06]  /*105b0*/  BRA `(.L_x_28743) ;  /* 0x0000000400b87947 */ /* 0x000fec0003800000 */
.L_x_28750:
        /* <DEDUP_REMOVED lines=12> */
.L_x_28757:
        /* <DEDUP_REMOVED lines=21> */
.L_x_28761:
[----:B------:R-:W-:Y:S05]  /*107d0*/  BSYNC.RECONVERGENT B1 ;  /* 0x0000000000017941 */ /* 0x000fea0003800200 */
.L_x_28760:
[----:B------:R-:W-:Y:S01]  /*107e0*/  IMAD.SHL.U32 R0, R0, 0x100000, RZ ;  /* 0x0010000000007824 */ /* 0x000fe200078e00ff */
[----:B------:R-:W-:-:S04]  /*107f0*/  LEA R2, R2, 0x3b800000, 0x17 ;  /* 0x3b80000002027811 */ /* 0x000fc800078eb8ff */
[----:B------:R-:W-:-:S07]  /*10800*/  LOP3.LUT R0, R2, R0, R7, 0xfe, !PT ;  /* 0x0000000002007212 */ /* 0x000fce00078efe07 */
.L_x_28759:
[----:B------:R-:W-:Y:S05]  /*10810*/  BSYNC.RECONVERGENT B0 ;  /* 0x0000000000007941 */ /* 0x000fea0003800200 */
.L_x_28758:
[----:B------:R-:W-:Y:S01]  /*10820*/  F2FP.F16.F32.PACK_AB R0, RZ, R0 ;  /* 0x00000000ff00723e */ /* 0x000fe200000000ff */
[----:B------:R-:W-:Y:S06]  /*10830*/  BRA `(.L_x_28743) ;  /* 0x0000000400187947 */ /* 0x000fec0003800000 */
.L_x_28756:
        /* <DEDUP_REMOVED lines=21> */
.L_x_28765:
[----:B------:R-:W-:Y:S05]  /*10990*/  BSYNC.RECONVERGENT B1 ;  /* 0x0000000000017941 */ /* 0x000fea0003800200 */
.L_x_28764:
[----:B------:R-:W-:Y:S01]  /*109a0*/  IMAD.SHL.U32 R0, R0, 0x200000, RZ ;  /* 0x0020000000007824 */ /* 0x000fe200078e00ff */
[----:B------:R-:W-:-:S04]  /*109b0*/  LEA R2, R2, 0x37800000, 0x17 ;  /* 0x3780000002027811 */ /* 0x000fc800078eb8ff */
[----:B------:R-:W-:-:S07]  /*109c0*/  LOP3.LUT R0, R2, R0, R7, 0xfe, !PT ;  /* 0x0000000002007212 */ /* 0x000fce00078efe07 */
.L_x_28763:
[----:B------:R-:W-:Y:S05]  /*109d0*/  BSYNC.RECONVERGENT B0 ;  /* 0x0000000000007941 */ /* 0x000fea0003800200 */
.L_x_28762:
[----:B------:R-:W-:Y:S01]  /*109e0*/  F2FP.F16.F32.PACK_AB R0, RZ, R0 ;  /* 0x00000000ff00723e */ /* 0x000fe200000000ff */
[----:B------:R-:W-:Y:S06]  /*109f0*/  BRA `(.L_x_28743) ;  /* 0x0000000000a87947 */ /* 0x000fec0003800000 */
.L_x_28755:
        /* <DEDUP_REMOVED lines=14> */
.L_x_28769:
[----:B------:R-:W-:Y:S05]  /*10ae0*/  BSYNC.RECONVERGENT B0 ;  /* 0x0000000000007941 */ /* 0x000fea0003800200 */
.L_x_28768:
[----:B------:R-:W-:Y:S01]  /*10af0*/  F2FP.F16.F32.PACK_AB R0, RZ, R0 ;  /* 0x00000000ff00723e */ /* 0x000fe200000000ff */
[----:B------:R-:W-:Y:S06]  /*10b00*/  BRA `(.L_x_28743) ;  /* 0x0000000000647947 */ /* 0x000fec0003800000 */
.L_x_28742:
        /* <DEDUP_REMOVED lines=16> */
.L_x_28770:
[----:B------:R-:W-:Y:S01]  /*10c10*/  PRMT R0, RZ, 0x7610, R0 ;  /* 0x00007610ff007816 */ /* 0x000fe20000000000 */
[----:B------:R-:W-:Y:S06]  /*10c20*/  BRA `(.L_x_28743) ;  /* 0x00000000001c7947 */ /* 0x000fec0003800000 */
.L_x_28767:
[----:B------:R-:W2:Y:S02]  /*10c30*/  LDG.E.64 R2, desc[UR36][R2.64] ;  /* 0x0000002402027981 */ /* 0x000ea4000c1e1b00 */
[----:B--2---:R-:W0:Y:S02]  /*10c40*/  I2F.U64 R0, R2 ;  /* 0x0000000200007312 */ /* 0x004e240000301000 */
[----:B0-----:R-:W-:Y:S01]  /*10c50*/  F2FP.F16.F32.PACK_AB R0, RZ, R0 ;  /* 0x00000000ff00723e */ /* 0x001fe200000000ff */
[----:B------:R-:W-:Y:S06]  /*10c60*/  BRA `(.L_x_28743) ;  /* 0x00000000000c7947 */ /* 0x000fec0003800000 */
.L_x_28766:
[----:B------:R-:W2:Y:S02]  /*10c70*/  LDG.E R2, desc[UR36][R2.64] ;  /* 0x0000002402027981 */ /* 0x000ea4000c1e1900 */
[----:B--2---:R-:W-:-:S04]  /*10c80*/  I2FP.F32.U32 R0, R2 ;  /* 0x0000000200007245 */ /* 0x004fc80000201000 */
[----:B------:R-:W-:-:S07]  /*10c90*/  F2FP.F16.F32.PACK_AB R0, RZ, R0 ;  /* 0x00000000ff00723e */ /* 0x000fce00000000ff */
.L_x_28743:
        /* <DEDUP_REMOVED lines=10> */
.L_x_28772:
[----:B------:R-:W-:Y:S05]  /*10d40*/  BSYNC.RECONVERGENT B0 ;  /* 0x0000000000007941 */ /* 0x000fea0003800200 */
.L_x_28771:
        /* <DEDUP_REMOVED lines=15> */
.L_x_28776:
[----:B------:R-:W-:-:S06]  /*10e40*/  HADD2.F32 R3, -RZ, R19.H0_H0 ;  /* 0x20000013ff037230 */ /* 0x000fcc0000004100 */
[----:B------:R-:W0:Y:S02]  /*10e50*/  F2I.S64.TRUNC R2, R3 ;  /* 0x0000000300027311 */ /* 0x000e24000020d900 */
[----:B0-----:R-:W-:Y:S01]  /*10e60*/  STG.E.U8 desc[UR36][R16.64], R2 ;  /* 0x0000000210007986 */ /* 0x001fe2000c101124 */
[----:B------:R-:W-:Y:S05]  /*10e70*/  EXIT ;  /* 0x000000000000794d */ /* 0x000fea0003800000 */
.L_x_28775:
        /* <DEDUP_REMOVED lines=10> */
.L_x_28779:
[----:B------:R-:W-:-:S06]  /*10f20*/  HADD2.F32 R19, -RZ, R19.H0_H0 ;  /* 0x20000013ff137230 */ /* 0x000fcc0000004100 */
[----:B------:R-:W0:Y:S02]  /*10f30*/  F2I.FTZ.TRUNC.NTZ R19, R19 ;  /* 0x0000001300137305 */ /* 0x000e24000021f100 */
[----:B0-----:R-:W-:Y:S01]  /*10f40*/  STG.E desc[UR36][R16.64], R19 ;  /* 0x0000001310007986 */ /* 0x001fe2000c101924 */
[----:B------:R-:W-:Y:S05]  /*10f50*/  EXIT ;  /* 0x000000000000794d */ /* 0x000fea0003800000 */
.L_x_28778:
[----:B------:R-:W-:-:S06]  /*10f60*/  HADD2.F32 R19, -RZ, R19.H0_H0 ;  /* 0x20000013ff137230 */ /* 0x000fcc0000004100 */
[----:B------:R-:W0:Y:S02]  /*10f70*/  F2I.FTZ.TRUNC.NTZ R19, R19 ;  /* 0x0000001300137305 */ /* 0x000e24000021f100 */
[----:B0-----:R-:W-:Y:S01]  /*10f80*/  STG.E.U16 desc[UR36][R16.64], R19 ;  /* 0x0000001310007986 */ /* 0x001fe2000c101524 */
[----:B------:R-:W-:Y:S05]  /*10f90*/  EXIT ;  /* 0x000000000000794d */ /* 0x000fea0003800000 */
.L_x_28774:
        /* <DEDUP_REMOVED lines=9> */
.L_x_28781:
[----:B------:R-:W-:Y:S01]  /*11030*/  STG.E.U16 desc[UR36][R16.64], R19 ;  /* 0x0000001310007986 */ /* 0x000fe2000c101524 */
[----:B------:R-:W-:Y:S05]  /*11040*/  EXIT ;  /* 0x000000000000794d */ /* 0x000fea0003800000 */
.L_x_28780:
        /* <DEDUP_REMOVED lines=10> */
.L_x_28783:
[----:B------:R-:W-:-:S05]  /*110f0*/  HADD2.F32 R0, -RZ, R19.H0_H0 ;  /* 0x20000013ff007230 */ /* 0x000fca0000004100 */
[----:B------:R-:W-:-:S04]  /*11100*/  F2FP.F16.F32.PACK_AB R0, RZ, R0 ;  /* 0x00000000ff00723e */ /* 0x000fc800000000ff */
[----:B------:R-:W-:-:S05]  /*11110*/  PRMT R0, R0, 0x5410, RZ ;  /* 0x0000541000007816 */ /* 0x000fca00000000ff */
[----:B------:R-:W-:Y:S01]  /*11120*/  STG.E desc[UR36][R16.64], R0 ;  /* 0x0000000010007986 */ /* 0x000fe2000c101924 */
[----:B------:R-:W-:Y:S05]  /*11130*/  EXIT ;  /* 0x000000000000794d */ /* 0x000fea0003800000 */
.L_x_28782:
[----:B------:R-:W-:-:S05]  /*11140*/  HADD2.F32 R2, -RZ, R19.H0_H0 ;  /* 0x20000013ff027230 */ /* 0x000fca0000004100 */
[----:B------:R-:W-:-:S06]  /*11150*/  FMUL.FTZ R2, R2, 1 ;  /* 0x3f80000002027820 */ /* 0x000fcc0000410000 */
[----:B------:R-:W0:Y:S02]  /*11160*/  F2F.F64.F32 R2, R2 ;  /* 0x0000000200027310 */ /* 0x000e240000201800 */
[----:B0-----:R-:W-:Y:S01]  /*11170*/  STG.E.64 desc[UR36][R16.64], R2 ;  /* 0x0000000210007986 */ /* 0x001fe2000c101b24 */
[----:B------:R-:W-:Y:S05]  /*11180*/  EXIT ;  /* 0x000000000000794d */ /* 0x000fea0003800000 */
.L_x_28773:
        /* <DEDUP_REMOVED lines=14> */
.L_x_28787:
        /* <DEDUP_REMOVED lines=17> */
.L_x_28790:
[----:B------:R-:W-:-:S04]  /*11380*/  SHF.R.U32.HI R3, RZ, 0x18, R3 ;  /* 0x00000018ff037819 */ /* 0x000fc80000011603 */
[----:B------:R-:W-:-:S04]  /*11390*/  LOP3.LUT R0, R0, 0x80, R3, 0xf8, !PT ;  /* 0x0000008000007812 */ /* 0x000fc800078ef803 */
[----:B------:R-:W-:-:S07]  /*113a0*/  PRMT R8, R0, 0x7610, R8 ;  /* 0x0000761000087816 */ /* 0x000fce0000000008 */
.L_x_28789:
[----:B------:R-:W-:Y:S05]  /*113b0*/  BSYNC.RECONVERGENT B0 ;  /* 0x0000000000007941 */ /* 0x000fea0003800200 */
.L_x_28788:
[----:B------:R-:W-:Y:S01]  /*113c0*/  STG.E.U8 desc[UR36][R16.64], R8 ;  /* 0x0000000810007986 */ /* 0x000fe2000c101124 */
[----:B------:R-:W-:Y:S05]  /*113d0*/  EXIT ;  /* 0x000000000000794d */ /* 0x000fea0003800000 */
.L_x_28786:
        /* <DEDUP_REMOVED lines=17> */
.L_x_28793:
[----:B------:R-:W-:-:S04]  /*114f0*/  SHF.R.U32.HI R3, RZ, 0x18, R3 ;  /* 0x00000018ff037819 */ /* 0x000fc80000011603 */
[----:B------:R-:W-:-:S04]  /*11500*/  LOP3.LUT R0, R0, 0x80, R3, 0xf8, !PT ;  /* 0x0000008000007812 */ /* 0x000fc800078ef803 */
[----:B------:R-:W-:-:S07]  /*11510*/  PRMT R8, R0, 0x7610, R8 ;  /* 0x0000761000087816 */ /* 0x000fce0000000008 */
.L_x_28792:
[----:B------:R-:W-:Y:S05]  /*11520*/  BSYNC.RECONVERGENT B0 ;  /* 0x0000000000007941 */ /* 0x000fea0003800200 */
.L_x_28791:
[----:B------:R-:W-:Y:S01]  /*11530*/  STG.E.U8 desc[UR36][R16.64], R8 ;  /* 0x0000000810007986 */ /* 0x000fe2000c101124 */
[----:B------:R-:W-:Y:S05]  /*11540*/  EXIT ;  /* 0x000000000000794d */ /* 0x000fea0003800000 */
.L_x_28785:
        /* <DEDUP_REMOVED lines=22> */
.L_x_28795:
[----:B------:R-:W-:-:S06]  /*116b0*/  HADD2.F32 R2, -RZ, R19.H0_H0 ;  /* 0x20000013ff027230 */ /* 0x000fcc0000004100 */
[----:B------:R-:W0:Y:S02]  /*116c0*/  F2I.U64.TRUNC R2, R2 ;  /* 0x0000000200027311 */ /* 0x000e24000020d800 */
[----:B0-----:R-:W-:Y:S01]  /*116d0*/  STG.E.64 desc[UR36][R16.64], R2 ;  /* 0x0000000210007986 */ /* 0x001fe2000c101b24 */
[----:B------:R-:W-:Y:S05]  /*116e0*/  EXIT ;  /* 0x000000000000794d */ /* 0x000fea0003800000 */
.L_x_28794:
[----:B------:R-:W-:-:S06]  /*116f0*/  HADD2.F32 R19, -RZ, R19.H0_H0 ;  /* 0x20000013ff137230 */ /* 0x000fcc0000004100 */
[----:B------:R-:W0:Y:S02]  /*11700*/  F2I.FTZ.U32.TRUNC.NTZ R19, R19 ;  /* 0x0000001300137305 */ /* 0x000e24000021f000 */
[----:B0-----:R-:W-:Y:S01]  /*11710*/  STG.E desc[UR36][R16.64], R19 ;  /* 0x0000001310007986 */ /* 0x001fe2000c101924 */
[----:B------:R-:W-:Y:S05]  /*11720*/  EXIT ;  /* 0x000000000000794d */ /* 0x000fea0003800000 */
.L_x_28784:
        /* <DEDUP_REMOVED lines=11> */
.L_x_28797:
[----:B------:R-:W-:Y:S01]  /*117e0*/  HADD2.F32 R19, -RZ, R19.H0_H0 ;  /* 0x20000013ff137230 */ /* 0x000fe20000004100 */
[----:B------:R-:W-:-:S04]  /*117f0*/  CS2R R6, SRZ ;  /* 0x0000000000067805 */ /* 0x000fc8000001ff00 */
[----:B------:R-:W-:-:S06]  /*11800*/  FMUL.FTZ R4, R19, 1 ;  /* 0x3f80000013047820 */ /* 0x000fcc0000410000 */
[----:B------:R-:W0:Y:S02]  /*11810*/  F2F.F64.F32 R4, R4 ;  /* 0x0000000400047310 */ /* 0x000e240000201800 */
[----:B0-----:R-:W-:Y:S01]  /*11820*/  STG.E.128 desc[UR36][R16.64], R4 ;  /* 0x0000000410007986 */ /* 0x001fe2000c101d24 */
[----:B------:R-:W-:Y:S05]  /*11830*/  EXIT ;  /* 0x000000000000794d */ /* 0x000fea0003800000 */
.L_x_28796:
[----:B------:R-:W-:-:S09]  /*11840*/  UISETP.NE.AND UP0, UPT, UR4, 0xf, UPT ;  /* 0x0000000f0400788c */ /* 0x000fd2000bf05270 */
[----:B------:R-:W-:Y:S05]  /*11850*/  BRA.U !UP0, `(.L_x_28798) ;  /* 0x0000000108e87547 */ /* 0x000fea000b800000 */
[----:B------:R-:W-:-:S09]  /*11860*/  UISETP.NE.AND UP0, UPT, UR4, 0x17, UPT ;  /* 0x000000170400788c */ /* 0x000fd2000bf05270 */
[----:B------:R-:W-:Y:S05]  /*11870*/  BRA.U !UP0, `(.L_x_28799) ;  /* 0x0000000108907547 */ /* 0x000fea000b800000 */
[----:B------:R-:W-:-:S09]  /*11880*/  UISETP.NE.AND UP0, UPT, UR4, 0x18, UPT ;  /* 0x000000180400788c */ /* 0x000fd2000bf05270 */
[----:B------:R-:W-:Y:S05]  /*11890*/  BRA.U !UP0, `(.L_x_28800) ;  /* 0x0000000108447547 */ /* 0x000fea000b800000 */
.L_x_28777:
        /* <DEDUP_REMOVED lines=16> */
.L_x_28801:
[----:B------:R-:W-:Y:S05]  /*119a0*/  EXIT ;  /* 0x000000000000794d */ /* 0x000fea0003800000 */
.L_x_28800:
        /* <DEDUP_REMOVED lines=13> */
.L_x_28803:
[----:B------:R-:W-:Y:S05]  /*11a80*/  BSYNC.RECONVERGENT B0 ;  /* 0x0000000000007941 */ /* 0x000fea0003800200 */
.L_x_28802:
[----:B------:R-:W-:-:S05]  /*11a90*/  LOP3.LUT R3, R0, 0x80, R3, 0xf8, !PT ;  /* 0x0000008000037812 */ /* 0x000fca00078ef803 */
[----:B------:R-:W-:Y:S01]  /*11aa0*/  STG.E.U8 desc[UR36][R16.64], R3 ;  /* 0x0000000310007986 */ /* 0x000fe2000c101124 */
[----:B------:R-:W-:Y:S05]  /*11ab0*/  EXIT ;  /* 0x000000000000794d */ /* 0x000fea0003800000 */
.L_x_28799:
        /* <DEDUP_REMOVED lines=12> */
.L_x_28805:
[----:B------:R-:W-:Y:S01]  /*11b80*/  IMAD.MOV.U32 R0, RZ, RZ, 0x7f ;  /* 0x0000007fff007424 */ /* 0x000fe200078e00ff */
[----:B------:R-:W-:-:S04]  /*11b90*/  ISETP.GT.U32.AND P0, PT, R2, 0x7f800000, PT ;  /* 0x7f8000000200780c */ /* 0x000fc80003f04070 */
[----:B------:R-:W-:-:S09]  /*11ba0*/  SEL R0, R0, 0x7c, P0 ;  /* 0x0000007c00007807 */ /* 0x000fd20000000000 */
.L_x_28806:
[----:B------:R-:W-:Y:S05]  /*11bb0*/  BSYNC.RECONVERGENT B0 ;  /* 0x0000000000007941 */ /* 0x000fea0003800200 */
.L_x_28804:
[----:B------:R-:W-:-:S04]  /*11bc0*/  SHF.R.U32.HI R3, RZ, 0x18, R3 ;  /* 0x00000018ff037819 */ /* 0x000fc80000011603 */
[----:B------:R-:W-:-:S05]  /*11bd0*/  LOP3.LUT R3, R0, 0x80, R3, 0xf8, !PT ;  /* 0x0000008000037812 */ /* 0x000fca00078ef803 */
[----:B------:R-:W-:Y:S01]  /*11be0*/  STG.E.U8 desc[UR36][R16.64], R3 ;  /* 0x0000000310007986 */ /* 0x000fe2000c101124 */
[----:B------:R-:W-:Y:S05]  /*11bf0*/  EXIT ;  /* 0x000000000000794d */ /* 0x000fea0003800000 */
.L_x_28798:
[----:B------:R-:W-:-:S05]  /*11c00*/  HADD2.F32 R0, -RZ, R19.H0_H0 ;  /* 0x20000013ff007230 */ /* 0x000fca0000004100 */
[----:B------:R-:W-:-:S05]  /*11c10*/  F2FP.BF16.F32.PACK_AB R0, RZ, R0 ;  /* 0x00000000ff00723e */ /* 0x000fca00000010ff */
[----:B------:R-:W-:Y:S01]  /*11c20*/  STG.E.U16 desc[UR36][R16.64], R0 ;  /* 0x0000000010007986 */ /* 0x000fe2000c101524 */
[----:B------:R-:W-:Y:S05]  /*11c30*/  EXIT ;  /* 0x000000000000794d */ /* 0x000fea0003800000 */
.L_x_28807:
        /* <DEDUP_REMOVED lines=12> */
.L_x_41135:


//--------------------- .text._ZN2at6native27unrolled_elementwise_kernelINS0_13BinaryFunctorIN3c104HalfES4_S4_ZZZNS0_19maximum_kernel_cudaERNS_18TensorIteratorBaseEENKUlvE0_clEvENKUlvE1_clEvEUlS4_S4_E_EESt5arrayIPcLm3EELi4E23TrivialOffsetCalculatorILi2EjESE_ILi1EjENS0_6memory12LoadWithCastILi2EEENSH_13StoreWithCastILi1EEEEEviT_T0_T2_T3_T4_T5_ --------------------------
	.section	.text._ZN2at6native27unrolled_elementwise_kernelINS0_13BinaryFunctorIN3c104HalfES4_S4_ZZZNS0_19maximum_kernel_cudaERNS_18TensorIteratorBaseEENKUlvE0_clEvENKUlvE1_clEvEUlS4_S4_E_EESt5arrayIPcLm3EELi4E23TrivialOffsetCalculatorILi2EjESE_ILi1EjENS0_6memory12LoadWithCastILi2EEENSH_13StoreWithCastILi1EEEEEviT_T0_T2_T3_T4_T5_,"ax",@progbits
	.align	128
        .global         _ZN2at6native27unrolled_elementwise_kernelINS0_13BinaryFunctorIN3c104HalfES4_S4_ZZZNS0_19maximum_kernel_cudaERNS_18TensorIteratorBaseEENKUlvE0_clEvENKUlvE1_clEvEUlS4_S4_E_EESt5arrayIPcLm3EELi4E23TrivialOffsetCalculatorILi2EjESE_ILi1EjENS0_6memory12LoadWithCastILi2EEENSH_13StoreWithCastILi1EEEEEviT_T0_T2_T3_T4_T5_
        .type           _ZN2at6native27unrolled_elementwise_kernelINS0_13BinaryFunctorIN3c104HalfES4_S4_ZZZNS0_19maximum_kernel_cudaERNS_18TensorIteratorBaseEENKUlvE0_clEvENKUlvE1_clEvEUlS4_S4_E_EESt5arrayIPcLm3EELi4E23TrivialOffsetCalculatorILi2EjESE_ILi1EjENS0_6memory12LoadWithCastILi2EEENSH_13StoreWithCastILi1EEEEEviT_T0_T2_T3_T4_T5_,@function
        .size           _ZN2at6native27unrolled_elementwise_kernelINS0_13BinaryFunctorIN3c104HalfES4_S4_ZZZNS0_19maximum_kernel_cudaERNS_18TensorIteratorBaseEENKUlvE0_clEvENKUlvE1_clEvEUlS4_S4_E_EESt5arrayIPcLm3EELi4E23TrivialOffsetCalculatorILi2EjESE_ILi1EjENS0_6memory12LoadWithCastILi2EEENSH_13StoreWithCastILi1EEEEEviT_T0_T2_T3_T4_T5_,(.L_x_41136 - _ZN2at6native27unrolled_elementwise_kernelINS0_13BinaryFunctorIN3c104HalfES4_S4_ZZZNS0_19maximum_kernel_cudaERNS_18TensorIteratorBaseEENKUlvE0_clEvENKUlvE1_clEvEUlS4_S4_E_EESt5arrayIPcLm3EELi4E23TrivialOffsetCalculatorILi2EjESE_ILi1EjENS0_6memory12LoadWithCastILi2EEENSH_13StoreWithCastILi1EEEEEviT_T0_T2_T3_T4_T5_)
        .other          _ZN2at6native27unrolled_elementwise_kernelINS0_13BinaryFunctorIN3c104HalfES4_S4_ZZZNS0_19maximum_kernel_cudaERNS_18TensorIteratorBaseEENKUlvE0_clEvENKUlvE1_clEvEUlS4_S4_E_EESt5arrayIPcLm3EELi4E23TrivialOffsetCalculatorILi2EjESE_ILi1EjENS0_6memory12LoadWithCastILi2EEENSH_13StoreWithCastILi1EEEEEviT_T0_T2_T3_T4_T5_,@"STO_CUDA_ENTRY STV_DEFAULT"
_ZN2at6native27unrolled_elementwise_kernelINS0_13BinaryFunctorIN3c104HalfES4_S4_ZZZNS0_19maximum_kernel_cudaERNS_18TensorIteratorBaseEENKUlvE0_clEvENKUlvE1_clEvEUlS4_S4_E_EESt5arrayIPcLm3EELi4E23TrivialOffsetCalculatorILi2EjESE_ILi1EjENS0_6memory12LoadWithCastILi2EEENSH_13StoreWithCastILi1EEEEEviT_T0_T2_T3_T4_T5_:
.text._ZN2at6native27unrolled_elementwise_kernelINS0_13BinaryFunctorIN3c104HalfES4_S4_ZZZNS0_19maximum_kernel_cudaERNS_18TensorIteratorBaseEENKUlvE0_clEvENKUlvE1_clEvEUlS4_S4_E_EESt5arrayIPcLm3EELi4E23TrivialOffsetCalculatorILi2EjESE_ILi1EjENS0_6memory12LoadWithCastILi2EEENSH_13StoreWithCastILi1EEEEEviT_T0_T2_T3_T4_T5_:
        /* <DEDUP_REMOVED lines=36> */
.L_x_28813:
[----:B------:R-:W2:Y:S02]  /*0240*/  LDG.E.U8 R4, desc[UR36][R4.64] ;  /* 0x0000002404047981 */ /* 0x000ea4000c1e1100 */
[----:B--2---:R-:W-:-:S04]  /*0250*/  I2FP.F32.U32 R0, R4 ;  /* 0x0000000400007245 */ /* 0x004fc80000201000 */
[----:B------:R-:W-:-:S04]  /*0260*/  F2FP.F16.F32.PACK_AB R0, RZ, R0 ;  /* 0x00000000ff00723e */ /* 0x000fc800000000ff */
[----:B------:R-:W-:Y:S01]  /*0270*/  PRMT R28, R0, 0x7610, R28 ;  /* 0x00007610001c7816 */ /* 0x000fe2000000001c */
[----:B------:R-:W-:Y:S06]  /*0280*/  BRA `(.L_x_28815) ;  /* 0x0000000c00d87947 */ /* 0x000fec0003800000 */
.L_x_28812:
        /* <DEDUP_REMOVED lines=11> */
.L_x_28817:
[----:B------:R-:W2:Y:S02]  /*0340*/  LDG.E R4, desc[UR36][R4.64] ;  /* 0x0000002404047981 */ /* 0x000ea4000c1e1900 */
[----:B--2---:R-:W-:-:S04]  /*0350*/  I2FP.F32.S32 R0, R4 ;  /* 0x0000000400007245 */ /* 0x004fc80000201400 */
[----:B------:R-:W-:-:S04]  /*0360*/  F2FP.F16.F32.PACK_AB R0, RZ, R0 ;  /* 0x00000000ff00723e */ /* 0x000fc800000000ff */
[----:B------:R-:W-:Y:S01]  /*0370*/  PRMT R28, R0, 0x7610, R28 ;  /* 0x00007610001c7816 */ /* 0x000fe2000000001c */
[----:B------:R-:W-:Y:S06]  /*0380*/  BRA `(.L_x_28815) ;  /* 0x0000000c00987947 */ /* 0x000fec0003800000 */
.L_x_28816:
[----:B------:R-:W2:Y:S02]  /*0390*/  LDG.E.U16 R4, desc[UR36][R4.64] ;  /* 0x0000002404047981 */ /* 0x000ea4000c1e1500 */
[----:B--2---:R-:W0:Y:S02]  /*03a0*/  I2F.S16 R0, R4 ;  /* 0x0000000400007306 */ /* 0x004e240000101400 */
[----:B0-----:R-:W-:-:S04]  /*03b0*/  F2FP.F16.F32.PACK_AB R0, RZ, R0 ;  /* 0x00000000ff00723e */ /* 0x001fc800000000ff */
[----:B------:R-:W-:Y:S01]  /*03c0*/  PRMT R28, R0, 0x7610, R28 ;  /* 0x00007610001c7816 */ /* 0x000fe2000000001c */
[----:B------:R-:W-:Y:S06]  /*03d0*/  BRA `(.L_x_28815) ;  /* 0x0000000c00847947 */ /* 0x000fec0003800000 */
.L_x_28811:
        /* <DEDUP_REMOVED lines=9> */
.L_x_28819:
[----:B------:R1:W5:Y:S01]  /*0470*/  LDG.E.U16 R28, desc[UR36][R4.64] ;  /* 0x00000024041c7981 */ /* 0x000362000c1e1500 */
[----:B------:R-:W-:Y:S05]  /*0480*/  BRA `(.L_x_28815) ;  /* 0x0000000c00587947 */ /* 0x000fea0003800000 */
.L_x_28818:
        /* <DEDUP_REMOVED lines=9> */
.L_x_28821:
[----:B------:R0:W5:Y:S01]  /*0520*/  LDG.E.U16 R28, desc[UR36][R4.64] ;  /* 0x00000024041c7981 */ /* 0x000162000c1e1500 */
[----:B------:R-:W-:Y:S05]  /*0530*/  BRA `(.L_x_28815) ;  /* 0x0000000c002c7947 */ /* 0x000fea0003800000 */
.L_x_28820:
        /* <DEDUP_REMOVED lines=13> */
.L_x_28810:
        /* <DEDUP_REMOVED lines=14> */
.L_x_28824:
        /* <DEDUP_REMOVED lines=13> */
.L_x_28823:
        /* <DEDUP_REMOVED lines=27> */
.L_x_28826:
        /* <DEDUP_REMOVED lines=15> */
.L_x_28825:
[----:B------:R-:W2:Y:S02]  /*0a60*/  LDG.E.U16 R0, desc[UR36][R4.64] ;  /* 0x0000002404007981 */ /* 0x000ea4000c1e1500 */
[----:B--2---:R-:W-:-:S05]  /*0a70*/  IMAD.U32 R0, R0, 0x10000, RZ ;  /* 0x0001000000007824 */ /* 0x004fca00078e00ff */
[----:B------:R-:W-:-:S04]  /*0a80*/  F2FP.F16.F32.PACK_AB R0, RZ, R0 ;  /* 0x00000000ff00723e */ /* 0x000fc800000000ff */
[----:B------:R-:W-:Y:S01]  /*0a90*/  PRMT R28, R0, 0x7610, R28 ;  /* 0x00007610001c7816 */ /* 0x000fe2000000001c */
[----:B------:R-:W-:Y:S06]  /*0aa0*/  BRA `(.L_x_28815) ;  /* 0x0000000400d07947 */ /* 0x000fec0003800000 */
.L_x_28822:
        /* <DEDUP_REMOVED lines=13> */
.L_x_28829:
        /* <DEDUP_REMOVED lines=21> */
.L_x_28833:
[----:B------:R-:W-:Y:S05]  /*0cd0*/  BSYNC.RECONVERGENT B1 ;  /* 0x0000000000017941 */ /* 0x000fea0003800200 */
.L_x_28832:
[----:B------:R-:W-:Y:S01]  /*0ce0*/  IMAD.SHL.U32 R0, R0, 0x100000, RZ ;  /* 0x0010000000007824 */ /* 0x000fe200078e00ff */
[----:B------:R-:W-:-:S04]  /*0cf0*/  LEA R3, R3, 0x3b800000, 0x17 ;  /* 0x3b80000003037811 */ /* 0x000fc800078eb8ff */
[----:B------:R-:W-:-:S07]  /*0d00*/  LOP3.LUT R0, R3, R0, R7, 0xfe, !PT ;  /* 0x0000000003007212 */ /* 0x000fce00078efe07 */
.L_x_28831:
[----:B------:R-:W-:Y:S05]  /*0d10*/  BSYNC.RECONVERGENT B0 ;  /* 0x0000000000007941 */ /* 0x000fea0003800200 */
.L_x_28830:
[----:B------:R-:W-:-:S04]  /*0d20*/  F2FP.F16.F32.PACK_AB R0, RZ, R0 ;  /* 0x00000000ff00723e */ /* 0x000fc800000000ff */
[----:B------:R-:W-:Y:S01]  /*0d30*/  PRMT R28, R0, 0x7610, R28 ;  /* 0x00007610001c7816 */ /* 0x000fe2000000001c */
[----:B------:R-:W-:Y:S06]  /*0d40*/  BRA `(.L_x_28815) ;  /* 0x0000000400287947 */ /* 0x000fec0003800000 */
.L_x_28828:
        /* <DEDUP_REMOVED lines=21> */
.L_x_28837:
[----:B------:R-:W-:Y:S05]  /*0ea0*/  BSYNC.RECONVERGENT B1 ;  /* 0x0000000000017941 */ /* 0x000fea0003800200 */
.L_x_28836:
[----:B------:R-:W-:Y:S01]  /*0eb0*/  IMAD.SHL.U32 R0, R0, 0x200000, RZ ;  /* 0x0020000000007824 */ /* 0x000fe200078e00ff */
[----:B------:R-:W-:-:S04]  /*0ec0*/  LEA R3, R3, 0x37800000, 0x17 ;  /* 0x3780000003037811 */ /* 0x000fc800078eb8ff */
[----:B------:R-:W-:-:S07]  /*0ed0*/  LOP3.LUT R0, R3, R0, R7, 0xfe, !PT ;  /* 0x0000000003007212 */ /* 0x000fce00078efe07 */
.L_x_28835:
[----:B------:R-:W-:Y:S05]  /*0ee0*/  BSYNC.RECONVERGENT B0 ;  /* 0x0000000000007941 */ /* 0x000fea0003800200 */
.L_x_28834:
[----:B------:R-:W-:-:S04]  /*0ef0*/  F2FP.F16.F32.PACK_AB R0, RZ, R0 ;  /* 0x00000000ff00723e */ /* 0x000fc800000000ff */
[----:B------:R-:W-:Y:S01]  /*0f00*/  PRMT R28, R0, 0x7610, R28 ;  /* 0x00007610001c7816 */ /* 0x000fe2000000001c */
[----:B------:R-:W-:Y:S06]  /*0f10*/  BRA `(.L_x_28815) ;  /* 0x0000000000b47947 */ /* 0x000fec0003800000 */
.L_x_28827:
[----:B------:R-:W-:-:S09]  /*0f20*/  UISETP.NE.AND UP0, UPT, UR4, 0x1c, UPT ;  /* 0x0000001c0400788c */ /* 0x000fd2000bf05270 */
[----:B------:R-:W-:Y:S05]  /*0f30*/  BRA.U !UP0, `(.L_x_28838) ;  /* 0x00000001089c7547 */ /* 0x000fea000b800000 */
[----:B------:R-:W-:-:S09]  /*0f40*/  UISETP.NE.AND UP0, UPT, UR4, 0x1d, UPT ;  /* 0x0000001d0400788c */ /* 0x000fd2000bf05270 */
[----:B------:R-:W-:Y:S05]  /*0f50*/  BRA.U !UP0, `(.L_x_28839) ;  /* 0x0000000108807547 */ /* 0x000fea000b800000 */
[----:B------:R-:W-:-:S09]  /*0f60*/  UISETP.NE.AND UP0, UPT, UR4, 0x2c, UPT ;  /* 0x0000002c0400788c */ /* 0x000fd2000bf05270 */
[----:B------:R-:W-:Y:S05]  /*0f70*/  BRA.U !UP0, `(.L_x_28840) ;  /* 0x0000000108487547 */ /* 0x000fea000b800000 */
.L_x_28814:
        /* <DEDUP_REMOVED lines=16> */
.L_x_28841:
[----:B------:R-:W-:Y:S01]  /*1080*/  PRMT R28, RZ, 0x7610, R28 ;  /* 0x00007610ff1c7816 */ /* 0x000fe2000000001c */
[----:B------:R-:W-:Y:S06]  /*1090*/  BRA `(.L_x_28815) ;  /* 0x0000000000547947 */ /* 0x000fec0003800000 */
.L_x_28840:
        /* <DEDUP_REMOVED lines=8> */
.L_x_28843:
[----:B------:R-:W-:Y:S05]  /*1120*/  BSYNC.RECONVERGENT B0 ;  /* 0x0000000000007941 */ /* 0x000fea0003800200 */
.L_x_28842:
[----:B------:R-:W-:-:S04]  /*1130*/  F2FP.F16.F32.PACK_AB R0, RZ, R0 ;  /* 0x00000000ff00723e */ /* 0x000fc800000000ff */
[----:B------:R-:W-:Y:S01]  /*1140*/  PRMT R28, R0, 0x7610, R28 ;  /* 0x00007610001c7816 */ /* 0x000fe2000000001c */
[----:B------:R-:W-:Y:S06]  /*1150*/  BRA `(.L_x_28815) ;  /* 0x0000000000247947 */ /* 0x000fec0003800000 */
.L_x_28839:
[----:B------:R-:W2:Y:S02]  /*1160*/  LDG.E.64 R4, desc[UR36][R4.64] ;  /* 0x0000002404047981 */ /* 0x000ea4000c1e1b00 */
[----:B--2---:R-:W0:Y:S02]  /*1170*/  I2F.U64 R0, R4 ;  /* 0x0000000400007312 */ /* 0x004e240000301000 */
[----:B0-----:R-:W-:-:S04]  /*1180*/  F2FP.F16.F32.PACK_AB R0, RZ, R0 ;  /* 0x00000000ff00723e */ /* 0x001fc800000000ff */
[----:B------:R-:W-:Y:S01]  /*1190*/  PRMT R28, R0, 0x7610, R28 ;  /* 0x00007610001c7816 */ /* 0x000fe2000000001c */
[----:B------:R-:W-:Y:S06]  /*11a0*/  BRA `(.L_x_28815) ;  /* 0x0000000000107947 */ /* 0x000fec0003800000 */
.L_x_28838:
[----:B------:R-:W2:Y:S02]  /*11b0*/  LDG.E R4, desc[UR36][R4.64] ;  /* 0x0000002404047981 */ /* 0x000ea4000c1e1900 */
[----:B--2---:R-:W-:-:S04]  /*11c0*/  I2FP.F32.U32 R0, R4 ;  /* 0x0000000400007245 */ /* 0x004fc80000201000 */
[----:B------:R-:W-:-:S04]  /*11d0*/  F2FP.F16.F32.PACK_AB R0, RZ, R0 ;  /* 0x00000000ff00723e */ /* 0x000fc800000000ff */
[----:B------:R-:W-:-:S07]  /*11e0*/  PRMT R28, R0, 0x7610, R28 ;  /* 0x00007610001c7816 */ /* 0x000fce000000001c */
.L_x_28815:
        /* <DEDUP_REMOVED lines=21> */
.L_x_28847:
[----:B------:R-:W2:Y:S02]  /*1340*/  LDG.E.U8 R4, desc[UR36][R4.64] ;  /* 0x0000002404047981 */ /* 0x000ea4000c1e1100 */
[----:B--2---:R-:W-:-:S04]  /*1350*/  I2FP.F32.U32 R0, R4 ;  /* 0x0000000400007245 */ /* 0x004fc80000201000 */
[----:B------:R-:W-:-:S04]  /*1360*/  F2FP.F16.F32.PACK_AB R0, RZ, R0 ;  /* 0x00000000ff00723e */ /* 0x000fc800000000ff */
[----:B------:R-:W-:Y:S01]  /*1370*/  PRMT R24, R0, 0x7610, R24 ;  /* 0x0000761000187816 */ /* 0x000fe20000000018 */
[----:B------:R-:W-:Y:S06]  /*1380*/  BRA `(.L_x_28849) ;  /* 0x0000000c00d87947 */ /* 0x000fec0003800000 */
.L_x_28846:
        /* <DEDUP_REMOVED lines=11> */
.L_x_28851:
[----:B------:R-:W2:Y:S02]  /*1440*/  LDG.E R4, desc[UR36][R4.64] ;  /* 0x0000002404047981 */ /* 0x000ea4000c1e1900 */
[----:B--2---:R-:W-:-:S04]  /*1450*/  I2FP.F32.S32 R0, R4 ;  /* 0x0000000400007245 */ /* 0x004fc80000201400 */
[----:B------:R-:W-:-:S04]  /*1460*/  F2FP.F16.F32.PACK_AB R0, RZ, R0 ;  /* 0x00000000ff00723e */ /* 0x000fc800000000ff */
[----:B------:R-:W-:Y:S01]  /*1470*/  PRMT R24, R0, 0x7610, R24 ;  /* 0x0000761000187816 */ /* 0x000fe20000000018 */
[----:B------:R-:W-:Y:S06]  /*1480*/  BRA `(.L_x_28849) ;  /* 0x0000000c00987947 */ /* 0x000fec0003800000 */
.L_x_28850:
[----:B------:R-:W2:Y:S02]  /*1490*/  LDG.E.U16 R4, desc[UR36][R4.64] ;  /* 0x0000002404047981 */ /* 0x000ea4000c1e1500 */
[----:B--2---:R-:W0:Y:S02]  /*14a0*/  I2F.S16 R0, R4 ;  /* 0x0000000400007306 */ /* 0x004e240000101400 */
[----:B0-----:R-:W-:-:S04]  /*14b0*/  F2FP.F16.F32.PACK_AB R0, RZ, R0 ;  /* 0x00000000ff00723e */ /* 0x001fc800000000ff */
[----:B------:R-:W-:Y:S01]  /*14c0*/  PRMT R24, R0, 0x7610, R24 ;  /* 0x0000761000187816 */ /* 0x000fe20000000018 */
[----:B------:R-:W-:Y:S06]  /*14d0*/  BRA `(.L_x_28849) ;  /* 0x0000000c00847947 */ /* 0x000fec0003800000 */
.L_x_28845:
        /* <DEDUP_REMOVED lines=9> */
.L_x_28853:
[----:B------:R1:W5:Y:S01]  /*1570*/  LDG.E.U16 R24, desc[UR36][R4.64] ;  /* 0x0000002404187981 */ /* 0x000362000c1e1500 */
[----:B------:R-:W-:Y:S05]  /*1580*/  BRA `(.L_x_28849) ;  /* 0x0000000c00587947 */ /* 0x000fea0003800000 */
.L_x_28852:
        /* <DEDUP_REMOVED lines=9> */
.L_x_28855:
[----:B------:R0:W5:Y:S01]  /*1620*/  LDG.E.U16 R24, desc[UR36][R4.64] ;  /* 0x0000002404187981 */ /* 0x000162000c1e1500 */
[----:B------:R-:W-:Y:S05]  /*1630*/  BRA `(.L_x_28849) ;  /* 0x0000000c002c7947 */ /* 0x000fea0003800000 */
.L_x_28854:
        /* <DEDUP_REMOVED lines=13> */
.L_x_28844:
        /* <DEDUP_REMOVED lines=14> */
.L_x_28858:
        /* <DEDUP_REMOVED lines=13> */
.L_x_28857:
        /* <DEDUP_REMOVED lines=27> */
.L_x_28860:
        /* <DEDUP_REMOVED lines=15> */
.L_x_28859:
[----:B------:R-:W2:Y:S02]  /*1b60*/  LDG.E.U16 R0, desc[UR36][R4.64] ;  /* 0x0000002404007981 */ /* 0x000ea4000c1e1500 */
[----:B--2---:R-:W-:-:S05]  /*1b70*/  IMAD.U32 R0, R0, 0x10000, RZ ;  /* 0x0001000000007824 */ /* 0x004fca00078e00ff */
[----:B------:R-:W-:-:S04]  /*1b80*/  F2FP.F16.F32.PACK_AB R0, RZ, R0 ;  /* 0x00000000ff00723e */ /* 0x000fc800000000ff */
[----:B------:R-:W-:Y:S01]  /*1b90*/  PRMT R24, R0, 0x7610, R24 ;  /* 0x0000761000187816 */ /* 0x000fe20000000018 */
[----:B------:R-:W-:Y:S06]  /*1ba0*/  BRA `(.L_x_28849) ;  /* 0x0000000400d07947 */ /* 0x000fec0003800000 */
.L_x_28856:
        /* <DEDUP_REMOVED lines=13> */
.L_x_28863:
        /* <DEDUP_REMOVED lines=21> */
.L_x_28867:
[----:B------:R-:W-:Y:S05]  /*1dd0*/  BSYNC.RECONVERGENT B1 ;  /* 0x0000000000017941 */ /* 0x000fea0003800200 */
.L_x_28866:
[----:B------:R-:W-:Y:S01]  /*1de0*/  IMAD.SHL.U32 R0, R0, 0x100000, RZ ;  /* 0x0010000000007824 */ /* 0x000fe200078e00ff */
[----:B------:R-:W-:-:S04]  /*1df0*/  LEA R3, R3, 0x3b800000, 0x17 ;  /* 0x3b80000003037811 */ /* 0x000fc800078eb8ff */
[----:B------:R-:W-:-:S07]  /*1e00*/  LOP3.LUT R0, R3, R0, R7, 0xfe, !PT ;  /* 0x0000000003007212 */ /* 0x000fce00078efe07 */
.L_x_28865:
[----:B------:R-:W-:Y:S05]  /*1e10*/  BSYNC.RECONVERGENT B0 ;  /* 0x0000000000007941 */ /* 0x000fea0003800200 */
.L_x_28864:
[----:B------:R-:W-:-:S04]  /*1e20*/  F2FP.F16.F32.PACK_AB R0, RZ, R0 ;  /* 0x00000000ff00723e */ /* 0x000fc800000000ff */
[----:B------:R-:W-:Y:S01]  /*1e30*/  PRMT R24, R0, 0x7610, R24 ;  /* 0x0000761000187816 */ /* 0x000fe20000000018 */
[----:B------:R-:W-:Y:S06]  /*1e40*/  BRA `(.L_x_28849) ;  /* 0x0000000400287947 */ /* 0x000fec0003800000 */
.L_x_28862:
        /* <DEDUP_REMOVED lines=21> */
.L_x_28871:
[----:B------:R-:W-:Y:S05]  /*1fa0*/  BSYNC.RECONVERGENT B1 ;  /* 0x0000000000017941 */ /* 0x000fea0003800200 */
.L_x_28870:
[----:B------:R-:W-:Y:S01]  /*1fb0*/  IMAD.SHL.U32 R0, R0, 0x200000, RZ ;  /* 0x0020000000007824 */ /* 0x000fe200078e00ff */
[----:B------:R-:W-:-:S04]  /*1fc0*/  LEA R3, R3, 0x37800000, 0x17 ;  /* 0x3780000003037811 */ /* 0x000fc800078eb8ff */
[----:B------:R-:W-:-:S07]  /*1fd0*/  LOP3.LUT R0, R3, R0, R7, 0xfe, !PT ;  /* 0x0000000003007212 */ /* 0x000fce00078efe07 */
.L_x_28869:
[----:B------:R-:W-:Y:S05]  /*1fe0*/  BSYNC.RECONVERGENT B0 ;  /* 0x0000000000007941 */ /* 0x000fea0003800200 */
.L_x_28868:
[----:B------:R-:W-:-:S04]  /*1ff0*/  F2FP.F16.F32.PACK_AB R0, RZ, R0 ;  /* 0x00000000ff00723e */ /* 0x000fc800000000ff */
[----:B------:R-:W-:Y:S01]  /*2000*/  PRMT R24, R0, 0x7610, R24 ;  /* 0x0000761000187816 */ /* 0x000fe20000000018 */
[----:B------:R-:W-:Y:S06]  /*2010*/  BRA `(.L_x_28849) ;  /* 0x0000000000b47947 */ /* 0x000fec0003800000 */
.L_x_28861:
[----:B------:R-:W-:-:S09]  /*2020*/  UISETP.NE.AND UP0, UPT, UR4, 0x1c, UPT ;  /* 0x0000001c0400788c */ /* 0x000fd2000bf05270 */
[----:B------:R-:W-:Y:S05]  /*2030*/  BRA.U !UP0, `(.L_x_28872) ;  /* 0x00000001089c7547 */ /* 0x000fea000b800000 */
[----:B------:R-:W-:-:S09]  /*2040*/  UISETP.NE.AND UP0, UPT, UR4, 0x1d, UPT ;  /* 0x0000001d0400788c */ /* 0x000fd2000bf05270 */
[----:B------:R-:W-:Y:S05]  /*2050*/  BRA.U !UP0, `(.L_x_28873) ;  /* 0x0000000108807547 */ /* 0x000fea000b800000 */
[----:B------:R-:W-:-:S09]  /*2060*/  UISETP.NE.AND UP0, UPT, UR4, 0x2c, UPT ;  /* 0x0000002c0400788c */ /* 0x000fd2000bf05270 */
[----:B------:R-:W-:Y:S05]  /*2070*/  BRA.U !UP0, `(.L_x_28874) ;  /* 0x0000000108487547 */ /* 0x000fea000b800000 */
.L_x_28848:
        /* <DEDUP_REMOVED lines=16> */
.L_x_28875:
[----:B------:R-:W-:Y:S01]  /*2180*/  PRMT R24, RZ, 0x7610, R24 ;  /* 0x00007610ff187816 */ /* 0x000fe20000000018 */
[----:B------:R-:W-:Y:S06]  /*2190*/  BRA `(.L_x_28849) ;  /* 0x0000000000547947 */ /* 0x000fec0003800000 */
.L_x_28874:
        /* <DEDUP_REMOVED lines=8> */
.L_x_28877:
[----:B------:R-:W-:Y:S05]  /*2220*/  BSYNC.RECONVERGENT B0 ;  /* 0x0000000000007941 */ /* 0x000fea0003800200 */
.L_x_28876:
[----:B------:R-:W-:-:S04]  /*2230*/  F2FP.F16.F32.PACK_AB R0, RZ, R0 ;  /* 0x00000000ff00723e */ /* 0x000fc800000000ff */
[----:B------:R-:W-:Y:S01]  /*2240*/  PRMT R24, R0, 0x7610, R24 ;  /* 0x0000761000187816 */ /* 0x000fe20000000018 */
[----:B------:R-:W-:Y:S06]  /*2250*/  BRA `(.L_x_28849) ;  /* 0x0000000000247947 */ /* 0x000fec0003800000 */
.L_x_28873:
[----:B------:R-:W2:Y:S02]  /*2260*/  LDG.E.64 R4, desc[UR36][R4.64] ;  /* 0x0000002404047981 */ /* 0x000ea4000c1e1b00 */
[----:B--2---:R-:W0:Y:S02]  /*2270*/  I2F.U64 R0, R4 ;  /* 0x0000000400007312 */ /* 0x004e240000301000 */
[----:B0-----:R-:W-:-:S04]  /*2280*/  F2FP.F16.F32.PACK_AB R0, RZ, R0 ;  /* 0x00000000ff00723e */ /* 0x001fc800000000ff */
[----:B------:R-:W-:Y:S01]  /*2290*/  PRMT R24, R0, 0x7610, R24 ;  /* 0x0000761000187816 */ /* 0x000fe20000000018 */
[----:B------:R-:W-:Y:S06]  /*22a0*/  BRA `(.L_x_28849) ;  /* 0x0000000000107947 */ /* 0x000fec0003800000 */
.L_x_28872:
[----:B------:R-:W2:Y:S02]  /*22b0*/  LDG.E R4, desc[UR36][R4.64] ;  /* 0x0000002404047981 */ /* 0x000ea4000c1e1900 */
[----:B--2---:R-:W-:-:S04]  /*22c0*/  I2FP.F32.U32 R0, R4 ;  /* 0x0000000400007245 */ /* 0x004fc80000201000 */
[----:B------:R-:W-:-:S04]  /*22d0*/  F2FP.F16.F32.PACK_AB R0, RZ, R0 ;  /* 0x00000000ff00723e */ /* 0x000fc800000000ff */
[----:B------:R-:W-:-:S07]  /*22e0*/  PRMT R24, R0, 0x7610, R24 ;  /* 0x0000761000187816 */ /* 0x000fce0000000018 */
.L_x_28849:
[----:B------:R-:W-:-:S07]  /*22f0*/  VIADD R19, R25, 0x80 ;  /* 0x0000008019137836 */ /* 0x000fce0000000000 */
.L_x_28809:
[----:B------:R-:W-:Y:S05]  /*2300*/  BSYNC.RECONVERGENT B6 ;  /* 0x0000000000067941 */ /* 0x000fea0003800200 */
.L_x_28808:
        /* <DEDUP_REMOVED lines=27> */
.L_x_28883:
[----:B------:R-:W2:Y:S02]  /*24c0*/  LDG.E.U8 R4, desc[UR36][R4.64] ;  /* 0x0000002404047981 */ /* 0x000ea4000c1e1100 */
[----:B--2---:R-:W-:-:S04]  /*24d0*/  I2FP.F32.U32 R0, R4 ;  /* 0x0000000400007245 */ /* 0x004fc80000201000 */
[----:B------:R-:W-:-:S04]  /*24e0*/  F2FP.F16.F32.PACK_AB R0, RZ, R0 ;  /* 0x00000000ff00723e */ /* 0x000fc800000000ff */
[----:B------:R-:W-:Y:S01]  /*24f0*/  PRMT R22, R0, 0x7610, R22 ;  /* 0x0000761000167816 */ /* 0x000fe20000000016 */
[----:B------:R-:W-:Y:S06]  /*2500*/  BRA `(.L_x_28885) ;  /* 0x0000000c00d87947 */ /* 0x000fec0003800000 */
.L_x_28882:
        /* <DEDUP_REMOVED lines=11> */
.L_x_28887:
[----:B------:R-:W2:Y:S02]  /*25c0*/  LDG.E R4, desc[UR36][R4.64] ;  /* 0x0000002404047981 */ /* 0x000ea4000c1e1900 */
[----:B--2---:R-:W-:-:S04]  /*25d0*/  I2FP.F32.S32 R0, R4 ;  /* 0x0000000400007245 */ /* 0x004fc80000201400 */
[----:B------:R-:W-:-:S04]  /*25e0*/  F2FP.F16.F32.PACK_AB R0, RZ, R0 ;  /* 0x00000000ff00723e */ /* 0x000fc800000000ff */
[----:B------:R-:W-:Y:S01]  /*25f0*/  PRMT R22, R0, 0x7610, R22 ;  /* 0x0000761000167816 */ /* 0x000fe20000000016 */
[----:B------:R-:W-:Y:S06]  /*2600*/  BRA `(.L_x_28885) ;  /* 0x0000000c00987947 */ /* 0x000fec0003800000 */
.L_x_28886:
[----:B------:R-:W2:Y:S02]  /*2610*/  LDG.E.U16 R4, desc[UR36][R4.64] ;  /* 0x0000002404047981 */ /* 0x000ea4000c1e1500 */
[----:B--2---:R-:W0:Y:S02]  /*2620*/  I2F.S16 R0, R4 ;  /* 0x0000000400007306 */ /* 0x004e240000101400 */
[----:B0-----:R-:W-:-:S04]  /*2630*/  F2FP.F16.F32.PACK_AB R0, RZ, R0 ;  /* 0x00000000ff00723e */ /* 0x001fc800000000ff */
[----:B------:R-:W-:Y:S01]  /*2640*/  PRMT R22, R0, 0x7610, R22 ;  /* 0x0000761000167816 */ /* 0x000fe20000000016 */
[----:B------:R-:W-:Y:S06]  /*2650*/  BRA `(.L_x_28885) ;  /* 0x0000000c00847947 */ /* 0x000fec0003800000 */
.L_x_28881:
        /* <DEDUP_REMOVED lines=9> */
.L_x_28889:
[----:B------:R1:W5:Y:S01]  /*26f0*/  LDG.E.U16 R22, desc[UR36][R4.64] ;  /* 0x0000002404167981 */ /* 0x000362000c1e1500 */
[----:B------:R-:W-:Y:S05]  /*2700*/  BRA `(.L_x_28885) ;  /* 0x0000000c00587947 */ /* 0x000fea0003800000 */
.L_x_28888:
        /* <DEDUP_REMOVED lines=9> */
.L_x_28891:
[----:B------:R0:W5:Y:S01]  /*27a0*/  LDG.E.U16 R22, desc[UR36][R4.64] ;  /* 0x0000002404167981 */ /* 0x000162000c1e1500 */
[----:B------:R-:W-:Y:S05]  /*27b0*/  BRA `(.L_x_28885) ;  /* 0x0000000c002c7947 */ /* 0x000fea0003800000 */
.L_x_28890:
        /* <DEDUP_REMOVED lines=13> */
.L_x_28880:
        /* <DEDUP_REMOVED lines=14> */
.L_x_28894:
        /* <DEDUP_REMOVED lines=13> */
.L_x_28893:
        /* <DEDUP_REMOVED lines=27> */
.L_x_28896:
        /* <DEDUP_REMOVED lines=15> */
.L_x_28895:
[----:B------:R-:W2:Y:S02]  /*2ce0*/  LDG.E.U16 R0, desc[UR36][R4.64] ;  /* 0x0000002404007981 */ /* 0x000ea4000c1e1500 */
[----:B--2---:R-:W-:-:S05]  /*2cf0*/  IMAD.U32 R0, R0, 0x10000, RZ ;  /* 0x0001000000007824 */ /* 0x004fca00078e00ff */
[----:B------:R-:W-:-:S04]  /*2d00*/  F2FP.F16.F32.PACK_AB R0, RZ, R0 ;  /* 0x00000000ff00723e */ /* 0x000fc800000000ff */
[----:B------:R-:W-:Y:S01]  /*2d10*/  PRMT R22, R0, 0x7610, R22 ;  /* 0x0000761000167816 */ /* 0x000fe20000000016 */
[----:B------:R-:W-:Y:S06]  /*2d20*/  BRA `(.L_x_28885) ;  /* 0x0000000400d07947 */ /* 0x000fec0003800000 */
.L_x_28892:
        /* <DEDUP_REMOVED lines=13> */
.L_x_28899:
        /* <DEDUP_REMOVED lines=21> */
.L_x_28903:
[----:B------:R-:W-:Y:S05]  /*2f50*/  BSYNC.RECONVERGENT B1 ;  /* 0x0000000000017941 */ /* 0x000fea0003800200 */
.L_x_28902:
[----:B------:R-:W-:Y:S01]  /*2f60*/  IMAD.SHL.U32 R0, R0, 0x100000, RZ ;  /* 0x0010000000007824 */ /* 0x000fe200078e00ff */
[----:B------:R-:W-:-:S04]  /*2f70*/  LEA R3, R3, 0x3b800000, 0x17 ;  /* 0x3b80000003037811 */ /* 0x000fc800078eb8ff */
[----:B------:R-:W-:-:S07]  /*2f80*/  LOP3.LUT R0, R3, R0, R7, 0xfe, !PT ;  /* 0x0000000003007212 */ /* 0x000fce00078efe07 */
.L_x_28901:
[----:B------:R-:W-:Y:S05]  /*2f90*/  BSYNC.RECONVERGENT B0 ;  /* 0x0000000000007941 */ /* 0x000fea0003800200 */
.L_x_28900:
[----:B------:R-:W-:-:S04]  /*2fa0*/  F2FP.F16.F32.PACK_AB R0, RZ, R0 ;  /* 0x00000000ff00723e */ /* 0x000fc800000000ff */
[----:B------:R-:W-:Y:S01]  /*2fb0*/  PRMT R22, R0, 0x7610, R22 ;  /* 0x0000761000167816 */ /* 0x000fe20000000016 */
[----:B------:R-:W-:Y:S06]  /*2fc0*/  BRA `(.L_x_28885) ;  /* 0x0000000400287947 */ /* 0x000fec0003800000 */
.L_x_28898:
        /* <DEDUP_REMOVED lines=21> */
.L_x_28907:
[----:B------:R-:W-:Y:S05]  /*3120*/  BSYNC.RECONVERGENT B1 ;  /* 0x0000000000017941 */ /* 0x000fea0003800200 */
.L_x_28906:
[----:B------:R-:W-:Y:S01]  /*3130*/  IMAD.SHL.U32 R0, R0, 0x200000, RZ ;  /* 0x0020000000007824 */ /* 0x000fe200078e00ff */
[----:B------:R-:W-:-:S04]  /*3140*/  LEA R3, R3, 0x37800000, 0x17 ;  /* 0x3780000003037811 */ /* 0x000fc800078eb8ff */
[----:B------:R-:W-:-:S07]  /*3150*/  LOP3.LUT R0, R3, R0, R7, 0xfe, !PT ;  /* 0x0000000003007212 */ /* 0x000fce00078efe07 */
.L_x_28905:
[----:B------:R-:W-:Y:S05]  /*3160*/  BSYNC.RECONVERGENT B0 ;  /* 0x0000000000007941 */ /* 0x000fea0003800200 */
.L_x_28904:
[----:B------:R-:W-:-:S04]  /*3170*/  F2FP.F16.F32.PACK_AB R0, RZ, R0 ;  /* 0x00000000ff00723e */ /* 0x000fc800000000ff */
[----:B------:R-:W-:Y:S01]  /*3180*/  PRMT R22, R0, 0x7610, R22 ;  /* 0x0000761000167816 */ /* 0x000fe20000000016 */
[----:B------:R-:W-:Y:S06]  /*3190*/  BRA `(.L_x_28885) ;  /* 0x0000000000b47947 */ /* 0x000fec0003800000 */
.L_x_28897:
        /* <DEDUP_REMOVED lines=14> */
.L_x_28911:
[----:B------:R-:W-:Y:S05]  /*3280*/  BSYNC.RECONVERGENT B0 ;  /* 0x0000000000007941 */ /* 0x000fea0003800200 */
.L_x_28910:
[----:B------:R-:W-:-:S04]  /*3290*/  F2FP.F16.F32.PACK_AB R0, RZ, R0 ;  /* 0x00000000ff00723e */ /* 0x000fc800000000ff */
[----:B------:R-:W-:Y:S01]  /*32a0*/  PRMT R22, R0, 0x7610, R22 ;  /* 0x0000761000167816 */ /* 0x000fe20000000016 */
[----:B------:R-:W-:Y:S06]  /*32b0*/  BRA `(.L_x_28885) ;  /* 0x00000000006c7947 */ /* 0x000fec0003800000 */
.L_x_28884:
        /* <DEDUP_REMOVED lines=16> */
.L_x_28912:
[----:B------:R-:W-:Y:S01]  /*33c0*/  PRMT R22, RZ, 0x7610, R22 ;  /* 0x00007610ff167816 */ /* 0x000fe20000000016 */
[----:B------:R-:W-:Y:S06]  /*33d0*/  BRA `(.L_x_28885) ;  /* 0x0000000000247947 */ /* 0x000fec0003800000 */
.L_x_28909:
[----:B------:R-:W2:Y:S02]  /*33e0*/  LDG.E.64 R4, desc[UR36][R4.64] ;  /* 0x0000002404047981 */ /* 0x000ea4000c1e1b00 */
[----:B--2---:R-:W0:Y:S02]  /*33f0*/  I2F.U64 R0, R4 ;  /* 0x0000000400007312 */ /* 0x004e240000301000 */
[----:B0-----:R-:W-:-:S04]  /*3400*/  F2FP.F16.F32.PACK_AB R0, RZ, R0 ;  /* 0x00000000ff00723e */ /* 0x001fc800000000ff */
[----:B------:R-:W-:Y:S01]  /*3410*/  PRMT R22, R0, 0x7610, R22 ;  /* 0x0000761000167816 */ /* 0x000fe20000000016 */
[----:B------:R-:W-:Y:S06]  /*3420*/  BRA `(.L_x_28885) ;  /* 0x0000000000107947 */ /* 0x000fec0003800000 */
.L_x_28908:
[----:B------:R-:W2:Y:S02]  /*3430*/  LDG.E R4, desc[UR36][R4.64] ;  /* 0x0000002404047981 */ /* 0x000ea4000c1e1900 */
[----:B--2---:R-:W-:-:S04]  /*3440*/  I2FP.F32.U32 R0, R4 ;  /* 0x0000000400007245 */ /* 0x004fc80000201000 */
[----:B------:R-:W-:-:S04]  /*3450*/  F2FP.F16.F32.PACK_AB R0, RZ, R0 ;  /* 0x00000000ff00723e */ /* 0x000fc800000000ff */
[----:B------:R-:W-:-:S07]  /*3460*/  PRMT R22, R0, 0x7610, R22 ;  /* 0x0000761000167816 */ /* 0x000fce0000000016 */
.L_x_28885:
        /* <DEDUP_REMOVED lines=21> */
.L_x_28916:
[----:B------:R-:W2:Y:S02]  /*35c0*/  LDG.E.U8 R4, desc[UR36][R4.64] ;  /* 0x0000002404047981 */ /* 0x000ea4000c1e1100 */
[----:B--2---:R-:W-:-:S04]  /*35d0*/  I2FP.F32.U32 R0, R4 ;  /* 0x0000000400007245 */ /* 0x004fc80000201000 */
[----:B------:R-:W-:-:S04]  /*35e0*/  F2FP.F16.F32.PACK_AB R0, RZ, R0 ;  /* 0x00000000ff00723e */ /* 0x000fc800000000ff */
[----:B------:R-:W-:Y:S01]  /*35f0*/  PRMT R26, R0, 0x7610, R26 ;  /* 0x00007610001a7816 */ /* 0x000fe2000000001a */
[----:B------:R-:W-:Y:S06]  /*3600*/  BRA `(.L_x_28918) ;  /* 0x0000000c00d87947 */ /* 0x000fec0003800000 */
.L_x_28915:
        /* <DEDUP_REMOVED lines=11> */
.L_x_28920:
[----:B------:R-:W2:Y:S02]  /*36c0*/  LDG.E R4, desc[UR36][R4.64] ;  /* 0x0000002404047981 */ /* 0x000ea4000c1e1900 */
[----:B--2---:R-:W-:-:S04]  /*36d0*/  I2FP.F32.S32 R0, R4 ;  /* 0x0000000400007245 */ /* 0x004fc80000201400 */
[----:B------:R-:W-:-:S04]  /*36e0*/  F2FP.F16.F32.PACK_AB R0, RZ, R0 ;  /* 0x00000000ff00723e */ /* 0x000fc800000000ff */
[----:B------:R-:W-:Y:S01]  /*36f0*/  PRMT R26, R0, 0x7610, R26 ;  /* 0x00007610001a7816 */ /* 0x000fe2000000001a */
[----:B------:R-:W-:Y:S06]  /*3700*/  BRA `(.L_x_28918) ;  /* 0x0000000c00987947 */ /* 0x000fec0003800000 */
.L_x_28919:
[----:B------:R-:W2:Y:S02]  /*3710*/  LDG.E.U16 R4, desc[UR36][R4.64] ;  /* 0x0000002404047981 */ /* 0x000ea4000c1e1500 */
[----:B--2---:R-:W0:Y:S02]  /*3720*/  I2F.S16 R0, R4 ;  /* 0x0000000400007306 */ /* 0x004e240000101400 */
[----:B0-----:R-:W-:-:S04]  /*3730*/  F2FP.F16.F32.PACK_AB R0, RZ, R0 ;  /* 0x00000000ff00723e */ /* 0x001fc800000000ff */
[----:B------:R-:W-:Y:S01]  /*3740*/  PRMT R26, R0, 0x7610, R26 ;  /* 0x00007610001a7816 */ /* 0x000fe2000000001a */
[----:B------:R-:W-:Y:S06]  /*3750*/  BRA `(.L_x_28918) ;  /* 0x0000000c00847947 */ /* 0x000fec0003800000 */
.L_x_28914:
        /* <DEDUP_REMOVED lines=9> */
.L_x_28922:
[----:B------:R1:W5:Y:S01]  /*37f0*/  LDG.E.U16 R26, desc[UR36][R4.64] ;  /* 0x00000024041a7981 */ /* 0x000362000c1e1500 */
[----:B------:R-:W-:Y:S05]  /*3800*/  BRA `(.L_x_28918) ;  /* 0x0000000c00587947 */ /* 0x000fea0003800000 */
.L_x_28921:
        /* <DEDUP_REMOVED lines=9> */
.L_x_28924:
[----:B------:R0:W5:Y:S01]  /*38a0*/  LDG.E.U16 R26, desc[UR36][R4.64] ;  /* 0x00000024041a7981 */ /* 0x000162000c1e1500 */
[----:B------:R-:W-:Y:S05]  /*38b0*/  BRA `(.L_x_28918) ;  /* 0x0000000c002c7947 */ /* 0x000fea0003800000 */
.L_x_28923:
        /* <DEDUP_REMOVED lines=13> */
.L_x_28913:
        /* <DEDUP_REMOVED lines=14> */
.L_x_28927:
        /* <DEDUP_REMOVED lines=13> */
.L_x_28926:
        /* <DEDUP_REMOVED lines=27> */
.L_x_28929:
        /* <DEDUP_REMOVED lines=15> */
.L_x_28928:
[----:B------:R-:W2:Y:S02]  /*3de0*/  LDG.E.U16 R0, desc[UR36][R4.64] ;  /* 0x0000002404007981 */ /* 0x000ea4000c1e1500 */
[----:B--2---:R-:W-:-:S05]  /*3df0*/  IMAD.U32 R0, R0, 0x10000, RZ ;  /* 0x0001000000007824 */ /* 0x004fca00078e00ff */
[----:B------:R-:W-:-:S04]  /*3e00*/  F2FP.F16.F32.PACK_AB R0, RZ, R0 ;  /* 0x00000000ff00723e */ /* 0x000fc800000000ff */
[----:B------:R-:W-:Y:S01]  /*3e10*/  PRMT R26, R0, 0x7610, R26 ;  /* 0x00007610001a7816 */ /* 0x000fe2000000001a */
[----:B------:R-:W-:Y:S06]  /*3e20*/  BRA `(.L_x_28918) ;  /* 0x0000000400d07947 */ /* 0x000fec0003800000 */
.L_x_28925:
        /* <DEDUP_REMOVED lines=13> */
.L_x_28932:
        /* <DEDUP_REMOVED lines=21> */
.L_x_28936:
[----:B------:R-:W-:Y:S05]  /*4050*/  BSYNC.RECONVERGENT B1 ;  /* 0x0000000000017941 */ /* 0x000fea0003800200 */
.L_x_28935:
[----:B------:R-:W-:Y:S01]  /*4060*/  IMAD.SHL.U32 R0, R0, 0x100000, RZ ;  /* 0x0010000000007824 */ /* 0x000fe200078e00ff */
[----:B------:R-:W-:-:S04]  /*4070*/  LEA R3, R3, 0x3b800000, 0x17 ;  /* 0x3b80000003037811 */ /* 0x000fc800078eb8ff */
[----:B------:R-:W-:-:S07]  /*4080*/  LOP3.LUT R0, R3, R0, R7, 0xfe, !PT ;  /* 0x0000000003007212 */ /* 0x000fce00078efe07 */
.L_x_28934:
[----:B------:R-:W-:Y:S05]  /*4090*/  BSYNC.RECONVERGENT B0 ;  /* 0x0000000000007941 */ /* 0x000fea0003800200 */
.L_x_28933:
[----:B------:R-:W-:-:S04]  /*40a0*/  F2FP.F16.F32.PACK_AB R0, RZ, R0 ;  /* 0x00000000ff00723e */ /* 0x000fc800000000ff */
[----:B------:R-:W-:Y:S01]  /*40b0*/  PRMT R26, R0, 0x7610, R26 ;  /* 0x00007610001a7816 */ /* 0x000fe2000000001a */
[----:B------:R-:W-:Y:S06]  /*40c0*/  BRA `(.L_x_28918) ;  /* 0x0000000400287947 */ /* 0x000fec0003800000 */
.L_x_28931:
        /* <DEDUP_REMOVED lines=21> */
.L_x_28940:
[----:B------:R-:W-:Y:S05]  /*4220*/  BSYNC.RECONVERGENT B1 ;  /* 0x0000000000017941 */ /* 0x000fea0003800200 */
.L_x_28939:
[----:B------:R-:W-:Y:S01]  /*4230*/  IMAD.SHL.U32 R0, R0, 0x200000, RZ ;  /* 0x0020000000007824 */ /* 0x000fe200078e00ff */
[----:B------:R-:W-:-:S04]  /*4240*/  LEA R3, R3, 0x37800000, 0x17 ;  /* 0x3780000003037811 */ /* 0x000fc800078eb8ff */
[----:B------:R-:W-:-:S07]  /*4250*/  LOP3.LUT R0, R3, R0, R7, 0xfe, !PT ;  /* 0x0000000003007212 */ /* 0x000fce00078efe07 */
.L_x_28938:
[----:B------:R-:W-:Y:S05]  /*4260*/  BSYNC.RECONVERGENT B0 ;  /* 0x0000000000007941 */ /* 0x000fea0003800200 */
.L_x_28937:
[----:B------:R-:W-:-:S04]  /*4270*/  F2FP.F16.F32.PACK_AB R0, RZ, R0 ;  /* 0x00000000ff00723e */ /* 0x000fc800000000ff */
[----:B------:R-:W-:Y:S01]  /*4280*/  PRMT R26, R0, 0x7610, R26 ;  /* 0x00007610001a7816 */ /* 0x000fe2000000001a */
[----:B------:R-:W-:Y:S06]  /*4290*/  BRA `(.L_x_28918) ;  /* 0x0000000000b47947 */ /* 0x000fec0003800000 */
.L_x_28930:
        /* <DEDUP_REMOVED lines=14> */
.L_x_28944:
[----:B------:R-:W-:Y:S05]  /*4380*/  BSYNC.RECONVERGENT B0 ;  /* 0x0000000000007941 */ /* 0x000fea0003800200 */
.L_x_28943:
[----:B------:R-:W-:-:S04]  /*4390*/  F2FP.F16.F32.PACK_AB R0, RZ, R0 ;  /* 0x00000000ff00723e */ /* 0x000fc800000000ff */
[----:B------:R-:W-:Y:S01]  /*43a0*/  PRMT R26, R0, 0x7610, R26 ;  /* 0x00007610001a7816 */ /* 0x000fe2000000001a */
[----:B------:R-:W-:Y:S06]  /*43b0*/  BRA `(.L_x_28918) ;  /* 0x00000000006c7947 */ /* 0x000fec0003800000 */
.L_x_28917:
        /* <DEDUP_REMOVED lines=16> */
.L_x_28945:
[----:B------:R-:W-:Y:S01]  /*44c0*/  PRMT R26, RZ, 0x7610, R26 ;  /* 0x00007610ff1a7816 */ /* 0x000fe2000000001a */
[----:B------:R-:W-:Y:S06]  /*44d0*/  BRA `(.L_x_28918) ;  /* 0x0000000000247947 */ /* 0x000fec0003800000 */
.L_x_28942:
[----:B------:R-:W2:Y:S02]  /*44e0*/  LDG.E.64 R4, desc[UR36][R4.64] ;  /* 0x0000002404047981 */ /* 0x000ea4000c1e1b00 */
[----:B--2---:R-:W0:Y:S02]  /*44f0*/  I2F.U64 R0, R4 ;  /* 0x0000000400007312 */ /* 0x004e240000301000 */
[----:B0-----:R-:W-:-:S04]  /*4500*/  F2FP.F16.F32.PACK_AB R0, RZ, R0 ;  /* 0x00000000ff00723e */ /* 0x001fc800000000ff */
[----:B------:R-:W-:Y:S01]  /*4510*/  PRMT R26, R0, 0x7610, R26 ;  /* 0x00007610001a7816 */ /* 0x000fe2000000001a */
[----:B------:R-:W-:Y:S06]  /*4520*/  BRA `(.L_x_28918) ;  /* 0x0000000000107947 */ /* 0x000fec0003800000 */
.L_x_28941:
[----:B------:R-:W2:Y:S02]  /*4530*/  LDG.E R4, desc[UR36][R4.64] ;  /* 0x0000002404047981 */ /* 0x000ea4000c1e1900 */
[----:B--2---:R-:W-:-:S04]  /*4540*/  I2FP.F32.U32 R0, R4 ;  /* 0x0000000400007245 */ /* 0x004fc80000201000 */
[----:B------:R-:W-:-:S04]  /*4550*/  F2FP.F16.F32.PACK_AB R0, RZ, R0 ;  /* 0x00000000ff00723e */ /* 0x000fc800000000ff */
[----:B------:R-:W-:-:S07]  /*4560*/  PRMT R26, R0, 0x7610, R26 ;  /* 0x00007610001a7816 */ /* 0x000fce000000001a */
.L_x_28918:
[----:B------:R-:W-:-:S07]  /*4570*/  VIADD R19, R19, 0x80 ;  /* 0x0000008013137836 */ /* 0x000fce0000000000 */
.L_x_28879:
[----:B------:R-:W-:Y:S05]  /*4580*/  BSYNC.RECONVERGENT B6 ;  /* 0x0000000000067941 */ /* 0x000fea0003800200 */
.L_x_28878:
        /* <DEDUP_REMOVED lines=27> */
.L_x_28951:
[----:B------:R-:W2:Y:S02]  /*4740*/  LDG.E.U8 R4, desc[UR36][R4.64] ;  /* 0x0000002404047981 */ /* 0x000ea4000c1e1100 */
[----:B--2---:R-:W-:-:S04]  /*4750*/  I2FP.F32.U32 R0, R4 ;  /* 0x0000000400007245 */ /* 0x004fc80000201000 */
[----:B------:R-:W-:-:S04]  /*4760*/  F2FP.F16.F32.PACK_AB R0, RZ, R0 ;  /* 0x00000000ff00723e */ /* 0x000fc800000000ff */
[----:B------:R-:W-:Y:S01]  /*4770*/  PRMT R17, R0, 0x7610, R17 ;  /* 0x0000761000117816 */ /* 0x000fe20000000011 */
[----:B------:R-:W-:Y:S06]  /*4780*/  BRA `(.L_x_28953) ;  /* 0x0000000c00d87947 */ /* 0x000fec0003800000 */
.L_x_28950:
        /* <DEDUP_REMOVED lines=11> */
.L_x_28955:
[----:B------:R-:W2:Y:S02]  /*4840*/  LDG.E R4, desc[UR36][R4.64] ;  /* 0x0000002404047981 */ /* 0x000ea4000c1e1900 */
[----:B--2---:R-:W-:-:S04]  /*4850*/  I2FP.F32.S32 R0, R4 ;  /* 0x0000000400007245 */ /* 0x004fc80000201400 */
[----:B------:R-:W-:-:S04]  /*4860*/  F2FP.F16.F32.PACK_AB R0, RZ, R0 ;  /* 0x00000000ff00723e */ /* 0x000fc800000000ff */
[----:B------:R-:W-:Y:S01]  /*4870*/  PRMT R17, R0, 0x7610, R17 ;  /* 0x0000761000117816 */ /* 0x000fe20000000011 */
[----:B------:R-:W-:Y:S06]  /*4880*/  BRA `(.L_x_28953) ;  /* 0x0000000c00987947 */ /* 0x000fec0003800000 */
.L_x_28954:
[----:B------:R-:W2:Y:S02]  /*4890*/  LDG.E.U16 R4, desc[UR36][R4.64] ;  /* 0x0000002404047981 */ /* 0x000ea4000c1e1500 */
[----:B--2---:R-:W0:Y:S02]  /*48a0*/  I2F.S16 R0, R4 ;  /* 0x0000000400007306 */ /* 0x004e240000101400 */
[----:B0-----:R-:W-:-:S04]  /*48b0*/  F2FP.F16.F32.PACK_AB R0, RZ, R0 ;  /* 0x00000000ff00723e */ /* 0x001fc800000000ff */
[----:B------:R-:W-:Y:S01]  /*48c0*/  PRMT R17, R0, 0x7610, R17 ;  /* 0x0000761000117816 */ /* 0x000fe20000000011 */
[----:B------:R-:W-:Y:S06]  /*48d0*/  BRA `(.L_x_28953) ;  /* 0x0000000c00847947 */ /* 0x000fec0003800000 */
.L_x_28949:
        /* <DEDUP_REMOVED lines=9> */
.L_x_28957:
[----:B------:R1:W5:Y:S01]  /*4970*/  LDG.E.U16 R17, desc[UR36][R4.64] ;  /* 0x0000002404117981 */ /* 0x000362000c1e1500 */
[----:B------:R-:W-:Y:S05]  /*4980*/  BRA `(.L_x_28953) ;  /* 0x0000000c00587947 */ /* 0x000fea0003800000 */
.L_x_28956:
        /* <DEDUP_REMOVED lines=9> */
.L_x_28959:
[----:B------:R0:W5:Y:S01]  /*4a20*/  LDG.E.U16 R17, desc[UR36][R4.64] ;  /* 0x0000002404117981 */ /* 0x000162000c1e1500 */
[----:B------:R-:W-:Y:S05]  /*4a30*/  BRA `(.L_x_28953) ;  /* 0x0000000c002c7947 */ /* 0x000fea0003800000 */
.L_x_28958:
        /* <DEDUP_REMOVED lines=13> */
.L_x_28948:
        /* <DEDUP_REMOVED lines=14> */
.L_x_28962:
        /* <DEDUP_REMOVED lines=13> */
.L_x_28961:
        /* <DEDUP_REMOVED lines=27> */
.L_x_28964:
        /* <DEDUP_REMOVED lines=15> */
.L_x_28963:
[----:B------:R-:W2:Y:S02]  /*4f60*/  LDG.E.U16 R0, desc[UR36][R4.64] ;  /* 0x0000002404007981 */ /* 0x000ea4000c1e1500 */
[----:B--2---:R-:W-:-:S05]  /*4f70*/  IMAD.U32 R0, R0, 0x10000, RZ ;  /* 0x0001000000007824 */ /* 0x004fca00078e00ff */
[----:B------:R-:W-:-:S04]  /*4f80*/  F2FP.F16.F32.PACK_AB R0, RZ, R0 ;  /* 0x00000000ff00723e */ /* 0x000fc800000000ff */
[----:B------:R-:W-:Y:S01]  /*4f90*/  PRMT R17, R0, 0x7610, R17 ;  /* 0x0000761000117816 */ /* 0x000fe20000000011 */
[----:B------:R-:W-:Y:S06]  /*4fa0*/  BRA `(.L_x_28953) ;  /* 0x0000000400d07947 */ /* 0x000fec0003800000 */
.L_x_28960:
        /* <DEDUP_REMOVED lines=13> */
.L_x_28967:
        /* <DEDUP_REMOVED lines=21> */
.L_x_28971:
[----:B------:R-:W-:Y:S05]  /*51d0*/  BSYNC.RECONVERGENT B1 ;  /* 0x0000000000017941 */ /* 0x000fea0003800200 */
.L_x_28970:
[----:B------:R-:W-:Y:S01]  /*51e0*/  IMAD.SHL.U32 R0, R0, 0x100000, RZ ;  /* 0x0010000000007824 */ /* 0x000fe200078e00ff */
[----:B------:R-:W-:-:S04]  /*51f0*/  LEA R3, R3, 0x3b800000, 0x17 ;  /* 0x3b80000003037811 */ /* 0x000fc800078eb8ff */
[----:B------:R-:W-:-:S07]  /*5200*/  LOP3.LUT R0, R3, R0, R7, 0xfe, !PT ;  /* 0x0000000003007212 */ /* 0x000fce00078efe07 */
.L_x_28969:
[----:B------:R-:W-:Y:S05]  /*5210*/  BSYNC.RECONVERGENT B0 ;  /* 0x0000000000007941 */ /* 0x000fea0003800200 */
.L_x_28968:
[----:B------:R-:W-:-:S04]  /*5220*/  F2FP.F16.F32.PACK_AB R0, RZ, R0 ;  /* 0x00000000ff00723e */ /* 0x000fc800000000ff */
[----:B------:R-:W-:Y:S01]  /*5230*/  PRMT R17, R0, 0x7610, R17 ;  /* 0x0000761000117816 */ /* 0x000fe20000000011 */
[----:B------:R-:W-:Y:S06]  /*5240*/  BRA `(.L_x_28953) ;  /* 0x0000000400287947 */ /* 0x000fec0003800000 */
.L_x_28966:
        /* <DEDUP_REMOVED lines=21> */
.L_x_28975:
[----:B------:R-:W-:Y:S05]  /*53a0*/  BSYNC.RECONVERGENT B1 ;  /* 0x0000000000017941 */ /* 0x000fea0003800200 */
.L_x_28974:
[----:B------:R-:W-:Y:S01]  /*53b0*/  IMAD.SHL.U32 R0, R0, 0x200000, RZ ;  /* 0x0020000000007824 */ /* 0x000fe200078e00ff */
[----:B------:R-:W-:-:S04]  /*53c0*/  LEA R3, R3, 0x37800000, 0x17 ;  /* 0x3780000003037811 */ /* 0x000fc800078eb8ff */
[----:B------:R-:W-:-:S07]  /*53d0*/  LOP3.LUT R0, R3, R0, R7, 0xfe, !PT ;  /* 0x0000000003007212 */ /* 0x000fce00078efe07 */
.L_x_28973:
[----:B------:R-:W-:Y:S05]  /*53e0*/  BSYNC.RECONVERGENT B0 ;  /* 0x0000000000007941 */ /* 0x000fea0003800200 */
.L_x_28972:
[----:B------:R-:W-:-:S04]  /*53f0*/  F2FP.F16.F32.PACK_AB R0, RZ, R0 ;  /* 0x00000000ff00723e */ /* 0x000fc800000000ff */
[----:B------:R-:W-:Y:S01]  /*5400*/  PRMT R17, R0, 0x7610, R17 ;  /* 0x0000761000117816 */ /* 0x000fe20000000011 */
[----:B------:R-:W-:Y:S06]  /*5410*/  BRA `(.L_x_28953) ;  /* 0x0000000000b47947 */ /* 0x000fec0003800000 */
.L_x_28965:
        /* <DEDUP_REMOVED lines=14> */
.L_x_28979:
[----:B------:R-:W-:Y:S05]  /*5500*/  BSYNC.RECONVERGENT B0 ;  /* 0x0000000000007941 */ /* 0x000fea0003800200 */
.L_x_28978:
[----:B------:R-:W-:-:S04]  /*5510*/  F2FP.F16.F32.PACK_AB R0, RZ, R0 ;  /* 0x00000000ff00723e */ /* 0x000fc800000000ff */
[----:B------:R-:W-:Y:S01]  /*5520*/  PRMT R17, R0, 0x7610, R17 ;  /* 0x0000761000117816 */ /* 0x000fe20000000011 */
[----:B------:R-:W-:Y:S06]  /*5530*/  BRA `(.L_x_28953) ;  /* 0x00000000006c7947 */ /* 0x000fec0003800000 */
.L_x_28952:
        /* <DEDUP_REMOVED lines=16> */
.L_x_28980:
[----:B------:R-:W-:Y:S01]  /*5640*/  PRMT R17, RZ, 0x7610, R17 ;  /* 0x00007610ff117816 */ /* 0x000fe20000000011 */
[----:B------:R-:W-:Y:S06]  /*5650*/  BRA `(.L_x_28953) ;  /* 0x0000000000247947 */ /* 0x000fec0003800000 */
.L_x_28977:
[----:B------:R-:W2:Y:S02]  /*5660*/  LDG.E.64 R4, desc[UR36][R4.64] ;  /* 0x0000002404047981 */ /* 0x000ea4000c1e1b00 */
[----:B--2---:R-:W0:Y:S02]  /*5670*/  I2F.U64 R0, R4 ;  /* 0x0000000400007312 */ /* 0x004e240000301000 */
[----:B0-----:R-:W-:-:S04]  /*5680*/  F2FP.F16.F32.PACK_AB R0, RZ, R0 ;  /* 0x00000000ff00723e */ /* 0x001fc800000000ff */
[----:B------:R-:W-:Y:S01]  /*5690*/  PRMT R17, R0, 0x7610, R17 ;  /* 0x0000761000117816 */ /* 0x000fe20000000011 */
[----:B------:R-:W-:Y:S06]  /*56a0*/  BRA `(.L_x_28953) ;  /* 0x0000000000107947 */ /* 0x000fec0003800000 */
.L_x_28976:
[----:B------:R-:W2:Y:S02]  /*56b0*/  LDG.E R4, desc[UR36][R4.64] ;  /* 0x0000002404047981 */ /* 0x000ea4000c1e1900 */
[----:B--2---:R-:W-:-:S04]  /*56c0*/  I2FP.F32.U32 R0, R4 ;  /* 0x0000000400007245 */ /* 0x004fc80000201000 */
[----:B------:R-:W-:-:S04]  /*56d0*/  F2FP.F16.F32.PACK_AB R0, RZ, R0 ;  /* 0x00000000ff00723e */ /* 0x000fc800000000ff */
[----:B------:R-:W-:-:S07]  /*56e0*/  PRMT R17, R0, 0x7610, R17 ;  /* 0x0000761000117816 */ /* 0x000fce0000000011 */
.L_x_28953:
        /* <DEDUP_REMOVED lines=22> */
.L_x_28984:
[----:B------:R-:W2:Y:S02]  /*5850*/  LDG.E.U8 R4, desc[UR36][R4.64] ;  /* 0x0000002404047981 */ /* 0x000ea4000c1e1100 */
[----:B--2---:R-:W-:-:S04]  /*5860*/  I2FP.F32.U32 R0, R4 ;  /* 0x0000000400007245 */ /* 0x004fc80000201000 */
[----:B------:R-:W-:-:S04]  /*5870*/  F2FP.F16.F32.PACK_AB R0, RZ, R0 ;  /* 0x00000000ff00723e */ /* 0x000fc800000000ff */
[----:B------:R-:W-:Y:S01]  /*5880*/  PRMT R27, R0, 0x7610, R27 ;  /* 0x00007610001b7816 */ /* 0x000fe2000000001b */
[----:B------:R-:W-:Y:S06]  /*5890*/  BRA `(.L_x_28986) ;  /* 0x0000000c00d87947 */ /* 0x000fec0003800000 */
.L_x_28983:
        /* <DEDUP_REMOVED lines=11> */
.L_x_28988:
[----:B------:R-:W2:Y:S02]  /*5950*/  LDG.E R4, desc[UR36][R4.64] ;  /* 0x0000002404047981 */ /* 0x000ea4000c1e1900 */
[----:B--2---:R-:W-:-:S04]  /*5960*/  I2FP.F32.S32 R0, R4 ;  /* 0x0000000400007245 */ /* 0x004fc80000201400 */
[----:B------:R-:W-:-:S04]  /*5970*/  F2FP.F16.F32.PACK_AB R0, RZ, R0 ;  /* 0x00000000ff00723e */ /* 0x000fc800000000ff */
[----:B------:R-:W-:Y:S01]  /*5980*/  PRMT R27, R0, 0x7610, R27 ;  /* 0x00007610001b7816 */ /* 0x000fe2000000001b */
[----:B------:R-:W-:Y:S06]  /*5990*/  BRA `(.L_x_28986) ;  /* 0x0000000c00987947 */ /* 0x000fec0003800000 */
.L_x_28987:
[----:B------:R-:W2:Y:S02]  /*59a0*/  LDG.E.U16 R4, desc[UR36][R4.64] ;  /* 0x0000002404047981 */ /* 0x000ea4000c1e1500 */
[----:B--2---:R-:W0:Y:S02]  /*59b0*/  I2F.S16 R0, R4 ;  /* 0x0000000400007306 */ /* 0x004e240000101400 */
[----:B0-----:R-:W-:-:S04]  /*59c0*/  F2FP.F16.F32.PACK_AB R0, RZ, R0 ;  /* 0x00000000ff00723e */ /* 0x001fc800000000ff */
[----:B------:R-:W-:Y:S01]  /*59d0*/  PRMT R27, R0, 0x7610, R27 ;  /* 0x00007610001b7816 */ /* 0x000fe2000000001b */
[----:B------:R-:W-:Y:S06]  /*59e0*/  BRA `(.L_x_28986) ;  /* 0x0000000c00847947 */ /* 0x000fec0003800000 */
.L_x_28982:
        /* <DEDUP_REMOVED lines=9> */
.L_x_28990:
[----:B------:R1:W5:Y:S01]  /*5a80*/  LDG.E.U16 R27, desc[UR36][R4.64] ;  /* 0x00000024041b7981 */ /* 0x000362000c1e1500 */
[----:B------:R-:W-:Y:S05]  /*5a90*/  BRA `(.L_x_28986) ;  /* 0x0000000c00587947 */ /* 0x000fea0003800000 */
.L_x_28989:
        /* <DEDUP_REMOVED lines=9> */
.L_x_28992:
[----:B------:R0:W5:Y:S01]  /*5b30*/  LDG.E.U16 R27, desc[UR36][R4.64] ;  /* 0x00000024041b7981 */ /* 0x000162000c1e1500 */
[----:B------:R-:W-:Y:S05]  /*5b40*/  BRA `(.L_x_28986) ;  /* 0x0000000c002c7947 */ /* 0x000fea0003800000 */
.L_x_28991:
        /* <DEDUP_REMOVED lines=13> */
.L_x_28981:
        /* <DEDUP_REMOVED lines=14> */
.L_x_28995:
        /* <DEDUP_REMOVED lines=13> */
.L_x_28994:
        /* <DEDUP_REMOVED lines=27> */
.L_x_28997:
        /* <DEDUP_REMOVED lines=15> */
.L_x_28996:
[----:B------:R-:W2:Y:S02]  /*6070*/  LDG.E.U16 R0, desc[UR36][R4.64] ;  /* 0x0000002404007981 */ /* 0x000ea4000c1e1500 */
[----:B--2---:R-:W-:-:S05]  /*6080*/  IMAD.U32 R0, R0, 0x10000, RZ ;  /* 0x0001000000007824 */ /* 0x004fca00078e00ff */
[----:B------:R-:W-:-:S04]  /*6090*/  F2FP.F16.F32.PACK_AB R0, RZ, R0 ;  /* 0x00000000ff00723e */ /* 0x000fc800000000ff */
[----:B------:R-:W-:Y:S01]  /*60a0*/  PRMT R27, R0, 0x7610, R27 ;  /* 0x00007610001b7816 */ /* 0x000fe2000000001b */
[----:B------:R-:W-:Y:S06]  /*60b0*/  BRA `(.L_x_28986) ;  /* 0x0000000400d07947 */ /* 0x000fec0003800000 */
.L_x_28993:
        /* <DEDUP_REMOVED lines=13> */
.L_x_29000:
        /* <DEDUP_REMOVED lines=21> */
.L_x_29004:
[----:B------:R-:W-:Y:S05]  /*62e0*/  BSYNC.RECONVERGENT B1 ;  /* 0x0000000000017941 */ /* 0x000fea0003800200 */
.L_x_29003:
[----:B------:R-:W-:Y:S01]  /*62f0*/  IMAD.SHL.U32 R0, R0, 0x100000, RZ ;  /* 0x0010000000007824 */ /* 0x000fe200078e00ff */
[----:B------:R-:W-:-:S04]  /*6300*/  LEA R3, R3, 0x3b800000, 0x17 ;  /* 0x3b80000003037811 */ /* 0x000fc800078eb8ff */
[----:B------:R-:W-:-:S07]  /*6310*/  LOP3.LUT R0, R3, R0, R7, 0xfe, !PT ;  /* 0x0000000003007212 */ /* 0x000fce00078efe07 */
.L_x_29002:
[----:B------:R-:W-:Y:S05]  /*6320*/  BSYNC.RECONVERGENT B0 ;  /* 0x0000000000007941 */ /* 0x000fea0003800200 */
.L_x_29001:
[----:B------:R-:W-:-:S04]  /*6330*/  F2FP.F16.F32.PACK_AB R0, RZ, R0 ;  /* 0x00000000ff00723e */ /* 0x000fc800000000ff */
[----:B------:R-:W-:Y:S01]  /*6340*/  PRMT R27, R0, 0x7610, R27 ;  /* 0x00007610001b7816 */ /* 0x000fe2000000001b */
[----:B------:R-:W-:Y:S06]  /*6350*/  BRA `(.L_x_28986) ;  /* 0x0000000400287947 */ /* 0x000fec0003800000 */
.L_x_28999:
        /* <DEDUP_REMOVED lines=21> */
.L_x_29008:
[----:B------:R-:W-:Y:S05]  /*64b0*/  BSYNC.RECONVERGENT B1 ;  /* 0x0000000000017941 */ /* 0x000fea0003800200 */
.L_x_29007:
[----:B------:R-:W-:Y:S01]  /*64c0*/  IMAD.SHL.U32 R0, R0, 0x200000, RZ ;  /* 0x0020000000007824 */ /* 0x000fe200078e00ff */
[----:B------:R-:W-:-:S04]  /*64d0*/  LEA R3, R3, 0x37800000, 0x17 ;  /* 0x3780000003037811 */ /* 0x000fc800078eb8ff */
[----:B------:R-:W-:-:S07]  /*64e0*/  LOP3.LUT R0, R3, R0, R7, 0xfe, !PT ;  /* 0x0000000003007212 */ /* 0x000fce00078efe07 */
.L_x_29006:
[----:B------:R-:W-:Y:S05]  /*64f0*/  BSYNC.RECONVERGENT B0 ;  /* 0x0000000000007941 */ /* 0x000fea0003800200 */
.L_x_29005:
[----:B------:R-:W-:-:S04]  /*6500*/  F2FP.F16.F32.PACK_AB R0, RZ, R0 ;  /* 0x00000000ff00723e */ /* 0x000fc800000000ff */
[----:B------:R-:W-:Y:S01]  /*6510*/  PRMT R27, R0, 0x7610, R27 ;  /* 0x00007610001b7816 */ /* 0x000fe2000000001b */
[----:B------:R-:W-:Y:S06]  /*6520*/  BRA `(.L_x_28986) ;  /* 0x0000000000b47947 */ /* 0x000fec0003800000 */
.L_x_28998:
        /* <DEDUP_REMOVED lines=14> */
.L_x_29012:
[----:B------:R-:W-:Y:S05]  /*6610*/  BSYNC.RECONVERGENT B0 ;  /* 0x0000000000007941 */ /* 0x000fea0003800200 */
.L_x_29011:
[----:B------:R-:W-:-:S04]  /*6620*/  F2FP.F16.F32.PACK_AB R0, RZ, R0 ;  /* 0x00000000ff00723e */ /* 0x000fc800000000ff */
[----:B------:R-:W-:Y:S01]  /*6630*/  PRMT R27, R0, 0x7610, R27 ;  /* 0x00007610001b7816 */ /* 0x000fe2000000001b */
[----:B------:R-:W-:Y:S06]  /*6640*/  BRA `(.L_x_28986) ;  /* 0x00000000006c7947 */ /* 0x000fec0003800000 */
.L_x_28985:
        /* <DEDUP_REMOVED lines=16> */
.L_x_29013:
[----:B------:R-:W-:Y:S01]  /*6750*/  PRMT R27, RZ, 0x7610, R27 ;  /* 0x00007610ff1b7816 */ /* 0x000fe2000000001b */
[----:B------:R-:W-:Y:S06]  /*6760*/  BRA `(.L_x_28986) ;  /* 0x0000000000247947 */ /* 0x000fec0003800000 */
.L_x_29010:
[----:B------:R-:W2:Y:S02]  /*6770*/  LDG.E.64 R4, desc[UR36][R4.64] ;  /* 0x0000002404047981 */ /* 0x000ea4000c1e1b00 */
[----:B--2---:R-:W0:Y:S02]  /*6780*/  I2F.U64 R0, R4 ;  /* 0x0000000400007312 */ /* 0x004e240000301000 */
[----:B0-----:R-:W-:-:S04]  /*6790*/  F2FP.F16.F32.PACK_AB R0, RZ, R0 ;  /* 0x00000000ff00723e */ /* 0x001fc800000000ff */
[----:B------:R-:W-:Y:S01]  /*67a0*/  PRMT R27, R0, 0x7610, R27 ;  /* 0x00007610001b7816 */ /* 0x000fe2000000001b */
[----:B------:R-:W-:Y:S06]  /*67b0*/  BRA `(.L_x_28986) ;  /* 0x0000000000107947 */ /* 0x000fec0003800000 */
.L_x_29009:
[----:B------:R-:W2:Y:S02]  /*67c0*/  LDG.E R4, desc[UR36][R4.64] ;  /* 0x0000002404047981 */ /* 0x000ea4000c1e1900 */
[----:B--2---:R-:W-:-:S04]  /*67d0*/  I2FP.F32.U32 R0, R4 ;  /* 0x0000000400007245 */ /* 0x004fc80000201000 */
[----:B------:R-:W-:-:S04]  /*67e0*/  F2FP.F16.F32.PACK_AB R0, RZ, R0 ;  /* 0x00000000ff00723e */ /* 0x000fc800000000ff */
[----:B------:R-:W-:-:S07]  /*67f0*/  PRMT R27, R0, 0x7610, R27 ;  /* 0x00007610001b7816 */ /* 0x000fce000000001b */
.L_x_28986:
[----:B------:R-:W-:-:S07]  /*6800*/  VIADD R19, R19, 0x80 ;  /* 0x0000008013137836 */ /* 0x000fce0000000000 */
.L_x_28947:
[----:B------:R-:W-:Y:S05]  /*6810*/  BSYNC.RECONVERGENT B6 ;  /* 0x0000000000067941 */ /* 0x000fea0003800200 */
.L_x_28946:
        /* <DEDUP_REMOVED lines=27> */
.L_x_29019:
[----:B------:R-:W2:Y:S02]  /*69d0*/  LDG.E.U8 R4, desc[UR36][R4.64] ;  /* 0x0000002404047981 */ /* 0x000ea4000c1e1100 */
[----:B--2---:R-:W-:-:S04]  /*69e0*/  I2FP.F32.U32 R0, R4 ;  /* 0x0000000400007245 */ /* 0x004fc80000201000 */
[----:B------:R-:W-:-:S04]  /*69f0*/  F2FP.F16.F32.PACK_AB R0, RZ, R0 ;  /* 0x00000000ff00723e */ /* 0x000fc800000000ff */
[----:B------:R-:W-:Y:S01]  /*6a00*/  PRMT R18, R0, 0x7610, R18 ;  /* 0x0000761000127816 */ /* 0x000fe20000000012 */
[----:B------:R-:W-:Y:S06]  /*6a10*/  BRA `(.L_x_29021) ;  /* 0x0000000c00d87947 */ /* 0x000fec0003800000 */
.L_x_29018:
        /* <DEDUP_REMOVED lines=11> */
.L_x_29023:
[----:B------:R-:W2:Y:S02]  /*6ad0*/  LDG.E R4, desc[UR36][R4.64] ;  /* 0x0000002404047981 */ /* 0x000ea4000c1e1900 */
[----:B--2---:R-:W-:-:S04]  /*6ae0*/  I2FP.F32.S32 R0, R4 ;  /* 0x0000000400007245 */ /* 0x004fc80000201400 */
[----:B------:R-:W-:-:S04]  /*6af0*/  F2FP.F16.F32.PACK_AB R0, RZ, R0 ;  /* 0x00000000ff00723e */ /* 0x000fc800000000ff */
[----:B------:R-:W-:Y:S01]  /*6b00*/  PRMT R18, R0, 0x7610, R18 ;  /* 0x0000761000127816 */ /* 0x000fe20000000012 */
[----:B------:R-:W-:Y:S06]  /*6b10*/  BRA `(.L_x_29021) ;  /* 0x0000000c00987947 */ /* 0x000fec0003800000 */
.L_x_29022:
[----:B------:R-:W2:Y:S02]  /*6b20*/  LDG.E.U16 R4, desc[UR36][R4.64] ;  /* 0x0000002404047981 */ /* 0x000ea4000c1e1500 */
[----:B--2---:R-:W0:Y:S02]  /*6b30*/  I2F.S16 R0, R4 ;  /* 0x0000000400007306 */ /* 0x004e240000101400 */
[----:B0-----:R-:W-:-:S04]  /*6b40*/  F2FP.F16.F32.PACK_AB R0, RZ, R0 ;  /* 0x00000000ff00723e */ /* 0x001fc800000000ff */
[----:B------:R-:W-:Y:S01]  /*6b50*/  PRMT R18, R0, 0x7610, R18 ;  /* 0x0000761000127816 */ /* 0x000fe20000000012 */
[----:B------:R-:W-:Y:S06]  /*6b60*/  BRA `(.L_x_29021) ;  /* 0x0000000c00847947 */ /* 0x000fec0003800000 */
.L_x_29017:
        /* <DEDUP_REMOVED lines=9> */
.L_x_29025:
[----:B------:R0:W5:Y:S01]  /*6c00*/  LDG.E.U16 R18, desc[UR36][R4.64] ;  /* 0x0000002404127981 */ /* 0x000162000c1e1500 */
[----:B------:R-:W-:Y:S05]  /*6c10*/  BRA `(.L_x_29021) ;  /* 0x0000000c00587947 */ /* 0x000fea0003800000 */
.L_x_29024:
        /* <DEDUP_REMOVED lines=9> */
.L_x_29027:
[----:B------:R1:W5:Y:S01]  /*6cb0*/  LDG.E.U16 R18, desc[UR36][R4.64] ;  /* 0x0000002404127981 */ /* 0x000362000c1e1500 */
[----:B------:R-:W-:Y:S05]  /*6cc0*/  BRA `(.L_x_29021) ;  /* 0x0000000c002c7947 */ /* 0x000fea0003800000 */
.L_x_29026:
        /* <DEDUP_REMOVED lines=13> */
.L_x_29016:
        /* <DEDUP_REMOVED lines=14> */
.L_x_29030:
        /* <DEDUP_REMOVED lines=13> */
.L_x_29029:
        /* <DEDUP_REMOVED lines=27> */
.L_x_29032:
        /* <DEDUP_REMOVED lines=15> */
.L_x_29031:
[----:B------:R-:W2:Y:S02]  /*71f0*/  LDG.E.U16 R0, desc[UR36][R4.64] ;  /* 0x0000002404007981 */ /* 0x000ea4000c1e1500 */
[----:B--2---:R-:W-:-:S05]  /*7200*/  IMAD.U32 R0, R0, 0x10000, RZ ;  /* 0x0001000000007824 */ /* 0x004fca00078e00ff */
[----:B------:R-:W-:-:S04]  /*7210*/  F2FP.F16.F32.PACK_AB R0, RZ, R0 ;  /* 0x00000000ff00723e */ /* 0x000fc800000000ff */
[----:B------:R-:W-:Y:S01]  /*7220*/  PRMT R18, R0, 0x7610, R18 ;  /* 0x0000761000127816 */ /* 0x000fe20000000012 */
[----:B------:R-:W-:Y:S06]  /*7230*/  BRA `(.L_x_29021) ;  /* 0x0000000400d07947 */ /* 0x000fec0003800000 */
.L_x_29028:
        /* <DEDUP_REMOVED lines=13> */
.L_x_29035:
        /* <DEDUP_REMOVED lines=21> */
.L_x_29039:
[----:B------:R-:W-:Y:S05]  /*7460*/  BSYNC.RECONVERGENT B1 ;  /* 0x0000000000017941 */ /* 0x000fea0003800200 */
.L_x_29038:
[----:B------:R-:W-:Y:S01]  /*7470*/  IMAD.SHL.U32 R0, R0, 0x100000, RZ ;  /* 0x0010000000007824 */ /* 0x000fe200078e00ff */
[----:B------:R-:W-:-:S04]  /*7480*/  LEA R3, R3, 0x3b800000, 0x17 ;  /* 0x3b80000003037811 */ /* 0x000fc800078eb8ff */
[----:B------:R-:W-:-:S07]  /*7490*/  LOP3.LUT R0, R3, R0, R7, 0xfe, !PT ;  /* 0x0000000003007212 */ /* 0x000fce00078efe07 */
.L_x_29037:
[----:B------:R-:W-:Y:S05]  /*74a0*/  BSYNC.RECONVERGENT B0 ;  /* 0x0000000000007941 */ /* 0x000fea0003800200 */
.L_x_29036:
[----:B------:R-:W-:-:S04]  /*74b0*/  F2FP.F16.F32.PACK_AB R0, RZ, R0 ;  /* 0x00000000ff00723e */ /* 0x000fc800000000ff */
[----:B------:R-:W-:Y:S01]  /*74c0*/  PRMT R18, R0, 0x7610, R18 ;  /* 0x0000761000127816 */ /* 0x000fe20000000012 */
[----:B------:R-:W-:Y:S06]  /*74d0*/  BRA `(.L_x_29021) ;  /* 0x0000000400287947 */ /* 0x000fec0003800000 */
.L_x_29034:
        /* <DEDUP_REMOVED lines=21> */
.L_x_29043:
[----:B------:R-:W-:Y:S05]  /*7630*/  BSYNC.RECONVERGENT B1 ;  /* 0x0000000000017941 */ /* 0x000fea0003800200 */
.L_x_29042:
[----:B------:R-:W-:Y:S01]  /*7640*/  IMAD.SHL.U32 R0, R0, 0x200000, RZ ;  /* 0x0020000000007824 */ /* 0x000fe200078e00ff */
[----:B------:R-:W-:-:S04]  /*7650*/  LEA R3, R3, 0x37800000, 0x17 ;  /* 0x3780000003037811 */ /* 0x000fc800078eb8ff */
[----:B------:R-:W-:-:S07]  /*7660*/  LOP3.LUT R0, R3, R0, R7, 0xfe, !PT ;  /* 0x0000000003007212 */ /* 0x000fce00078efe07 */
.L_x_29041:
[----:B------:R-:W-:Y:S05]  /*7670*/  BSYNC.RECONVERGENT B0 ;  /* 0x0000000000007941 */ /* 0x000fea0003800200 */
.L_x_29040:
[----:B------:R-:W-:-:S04]  /*7680*/  F2FP.F16.F32.PACK_AB R0, RZ, R0 ;  /* 0x00000000ff00723e */ /* 0x000fc800000000ff */
[----:B------:R-:W-:Y:S01]  /*7690*/  PRMT R18, R0, 0x7610, R18 ;  /* 0x0000761000127816 */ /* 0x000fe20000000012 */
[----:B------:R-:W-:Y:S06]  /*76a0*/  BRA `(.L_x_29021) ;  /* 0x0000000000b47947 */ /* 0x000fec0003800000 */
.L_x_29033:
        /* <DEDUP_REMOVED lines=14> */
.L_x_29047:
[----:B------:R-:W-:Y:S05]  /*7790*/  BSYNC.RECONVERGENT B0 ;  /* 0x0000000000007941 */ /* 0x000fea0003800200 */
.L_x_29046:
[----:B------:R-:W-:-:S04]  /*77a0*/  F2FP.F16.F32.PACK_AB R0, RZ, R0 ;  /* 0x00000000ff00723e */ /* 0x000fc800000000ff */
[----:B------:R-:W-:Y:S01]  /*77b0*/  PRMT R18, R0, 0x7610, R18 ;  /* 0x0000761000127816 */ /* 0x000fe20000000012 */
[----:B------:R-:W-:Y:S06]  /*77c0*/  BRA `(.L_x_29021) ;  /* 0x00000000006c7947 */ /* 0x000fec0003800000 */
.L_x_29020:
        /* <DEDUP_REMOVED lines=16> */
.L_x_29048:
[----:B------:R-:W-:Y:S01]  /*78d0*/  PRMT R18, RZ, 0x7610, R18 ;  /* 0x00007610ff127816 */ /* 0x000fe20000000012 */
[----:B------:R-:W-:Y:S06]  /*78e0*/  BRA `(.L_x_29021) ;  /* 0x0000000000247947 */ /* 0x000fec0003800000 */
.L_x_29045:
[----:B------:R-:W2:Y:S02]  /*78f0*/  LDG.E.64 R4, desc[UR36][R4.64] ;  /* 0x0000002404047981 */ /* 0x000ea4000c1e1b00 */
[----:B--2---:R-:W0:Y:S02]  /*7900*/  I2F.U64 R0, R4 ;  /* 0x0000000400007312 */ /* 0x004e240000301000 */
[----:B0-----:R-:W-:-:S04]  /*7910*/  F2FP.F16.F32.PACK_AB R0, RZ, R0 ;  /* 0x00000000ff00723e */ /* 0x001fc800000000ff */
[----:B------:R-:W-:Y:S01]  /*7920*/  PRMT R18, R0, 0x7610, R18 ;  /* 0x0000761000127816 */ /* 0x000fe20000000012 */
[----:B------:R-:W-:Y:S06]  /*7930*/  BRA `(.L_x_29021) ;  /* 0x0000000000107947 */ /* 0x000fec0003800000 */
.L_x_29044:
[----:B------:R-:W2:Y:S02]  /*7940*/  LDG.E R4, desc[UR36][R4.64] ;  /* 0x0000002404047981 */ /* 0x000ea4000c1e1900 */
[----:B--2---:R-:W-:-:S04]  /*7950*/  I2FP.F32.U32 R0, R4 ;  /* 0x0000000400007245 */ /* 0x004fc80000201000 */
[----:B------:R-:W-:-:S04]  /*7960*/  F2FP.F16.F32.PACK_AB R0, RZ, R0 ;  /* 0x00000000ff00723e */ /* 0x000fc800000000ff */
[----:B------:R-:W-:-:S07]  /*7970*/  PRMT R18, R0, 0x7610, R18 ;  /* 0x0000761000127816 */ /* 0x000fce0000000012 */
.L_x_29021:
        /* <DEDUP_REMOVED lines=21> */
.L_x_29052:
[----:B------:R-:W2:Y:S02]  /*7ad0*/  LDG.E.U8 R4, desc[UR36][R4.64] ;  /* 0x0000002404047981 */ /* 0x000ea4000c1e1100 */
[----:B--2---:R-:W-:-:S04]  /*7ae0*/  I2FP.F32.U32 R0, R4 ;  /* 0x0000000400007245 */ /* 0x004fc80000201000 */
[----:B------:R-:W-:Y:S01]  /*7af0*/  F2FP.F16.F32.PACK_AB R0, RZ, R0 ;  /* 0x00000000ff00723e */ /* 0x000fe200000000ff */
[----:B------:R-:W-:Y:S06]  /*7b00*/  BRA `(.L_x_29015) ;  /* 0x0000000c00a07947 */ /* 0x000fec0003800000 */
.L_x_29051:
        /* <DEDUP_REMOVED lines=10> */
.L_x_29055:
[----:B------:R-:W2:Y:S02]  /*7bb0*/  LDG.E R4, desc[UR36][R4.64] ;  /* 0x0000002404047981 */ /* 0x000ea4000c1e1900 */
[----:B--2---:R-:W-:-:S04]  /*7bc0*/  I2FP.F32.S32 R0, R4 ;  /* 0x0000000400007245 */ /* 0x004fc80000201400 */
[----:B------:R-:W-:Y:S01]  /*7bd0*/  F2FP.F16.F32.PACK_AB R0, RZ, R0 ;  /* 0x00000000ff00723e */ /* 0x000fe200000000ff */
[----:B------:R-:W-:Y:S06]  /*7be0*/  BRA `(.L_x_29015) ;  /* 0x0000000c00687947 */ /* 0x000fec0003800000 */
.L_x_29054:
[----:B------:R-:W2:Y:S02]  /*7bf0*/  LDG.E.U16 R4, desc[UR36][R4.64] ;  /* 0x0000002404047981 */ /* 0x000ea4000c1e1500 */
[----:B--2---:R-:W0:Y:S02]  /*7c00*/  I2F.S16 R0, R4 ;  /* 0x0000000400007306 */ /* 0x004e240000101400 */
[----:B0-----:R-:W-:Y:S01]  /*7c10*/  F2FP.F16.F32.PACK_AB R0, RZ, R0 ;  /* 0x00000000ff00723e */ /* 0x001fe200000000ff */
[----:B------:R-:W-:Y:S06]  /*7c20*/  BRA `(.L_x_29015) ;  /* 0x0000000c00587947 */ /* 0x000fec0003800000 */
.L_x_29050:
        /* <DEDUP_REMOVED lines=9> */
.L_x_29057:
[----:B------:R2:W5:Y:S01]  /*7cc0*/  LDG.E.U16 R0, desc[UR36][R4.64] ;  /* 0x0000002404007981 */ /* 0x000562000c1e1500 */
[----:B------:R-:W-:Y:S05]  /*7cd0*/  BRA `(.L_x_29015) ;  /* 0x0000000c002c7947 */ /* 0x000fea0003800000 */
.L_x_29056:
        /* <DEDUP_REMOVED lines=9> */
.L_x_29059:
[----:B------:R3:W5:Y:S01]  /*7d70*/  LDG.E.U16 R0, desc[UR36][R4.64] ;  /* 0x0000002404007981 */ /* 0x000762000c1e1500 */
[----:B------:R-:W-:Y:S05]  /*7d80*/  BRA `(.L_x_29015) ;  /* 0x0000000c00007947 */ /* 0x000fea0003800000 */
.L_x_29058:
        /* <DEDUP_REMOVED lines=12> */
.L_x_29049:
        /* <DEDUP_REMOVED lines=13> */
.L_x_29062:
        /* <DEDUP_REMOVED lines=12> */
.L_x_29061:
        /* <DEDUP_REMOVED lines=27> */
.L_x_29064:
        /* <DEDUP_REMOVED lines=14> */
.L_x_29063:
[----:B------:R-:W2:Y:S02]  /*8270*/  LDG.E.U16 R0, desc[UR36][R4.64] ;  /* 0x0000002404007981 */ /* 0x000ea4000c1e1500 */
[----:B--2---:R-:W-:-:S05]  /*8280*/  IMAD.U32 R0, R0, 0x10000, RZ ;  /* 0x0001000000007824 */ /* 0x004fca00078e00ff */
[----:B------:R-:W-:Y:S01]  /*8290*/  F2FP.F16.F32.PACK_AB R0, RZ, R0 ;  /* 0x00000000ff00723e */ /* 0x000fe200000000ff */
[----:B------:R-:W-:Y:S06]  /*82a0*/  BRA `(.L_x_29015) ;  /* 0x0000000400b87947 */ /* 0x000fec0003800000 */
.L_x_29060:
        /* <DEDUP_REMOVED lines=12> */
.L_x_29067:
        /* <DEDUP_REMOVED lines=21> */
.L_x_29071:
[----:B------:R-:W-:Y:S05]  /*84c0*/  BSYNC.RECONVERGENT B1 ;  /* 0x0000000000017941 */ /* 0x000fea0003800200 */
.L_x_29070:
[----:B------:R-:W-:Y:S01]  /*84d0*/  IMAD.SHL.U32 R0, R0, 0x100000, RZ ;  /* 0x0010000000007824 */ /* 0x000fe200078e00ff */
[----:B------:R-:W-:-:S04]  /*84e0*/  LEA R3, R3, 0x3b800000, 0x17 ;  /* 0x3b80000003037811 */ /* 0x000fc800078eb8ff */
[----:B------:R-:W-:-:S07]  /*84f0*/  LOP3.LUT R0, R3, R0, R7, 0xfe, !PT ;  /* 0x0000000003007212 */ /* 0x000fce00078efe07 */
.L_x_29069:
[----:B------:R-:W-:Y:S05]  /*8500*/  BSYNC.RECONVERGENT B0 ;  /* 0x0000000000007941 */ /* 0x000fea0003800200 */
.L_x_29068:
[----:B------:R-:W-:Y:S01]  /*8510*/  F2FP.F16.F32.PACK_AB R0, RZ, R0 ;  /* 0x00000000ff00723e */ /* 0x000fe200000000ff */
[----:B------:R-:W-:Y:S06]  /*8520*/  BRA `(.L_x_29015) ;  /* 0x0000000400187947 */ /* 0x000fec0003800000 */
.L_x_29066:
        /* <DEDUP_REMOVED lines=21> */
.L_x_29075:
[----:B------:R-:W-:Y:S05]  /*8680*/  BSYNC.RECONVERGENT B1 ;  /* 0x0000000000017941 */ /* 0x000fea0003800200 */
.L_x_29074:
[----:B------:R-:W-:Y:S01]  /*8690*/  IMAD.SHL.U32 R0, R0, 0x200000, RZ ;  /* 0x0020000000007824 */ /* 0x000fe200078e00ff */
[----:B------:R-:W-:-:S04]  /*86a0*/  LEA R3, R3, 0x37800000, 0x17 ;  /* 0x3780000003037811 */ /* 0x000fc800078eb8ff */
[----:B------:R-:W-:-:S07]  /*86b0*/  LOP3.LUT R0, R3, R0, R7, 0xfe, !PT ;  /* 0x0000000003007212 */ /* 0x000fce00078efe07 */
.L_x_29073:
[----:B------:R-:W-:Y:S05]  /*86c0*/  BSYNC.RECONVERGENT B0 ;  /* 0x0000000000007941 */ /* 0x000fea0003800200 */
.L_x_29072:
[----:B------:R-:W-:Y:S01]  /*86d0*/  F2FP.F16.F32.PACK_AB R0, RZ, R0 ;  /* 0x00000000ff00723e */ /* 0x000fe200000000ff */
[----:B------:R-:W-:Y:S06]  /*86e0*/  BRA `(.L_x_29015) ;  /* 0x0000000000a87947 */ /* 0x000fec0003800000 */
.L_x_29065:
        /* <DEDUP_REMOVED lines=14> */
.L_x_29079:
[----:B------:R-:W-:Y:S05]  /*87d0*/  BSYNC.RECONVERGENT B0 ;  /* 0x0000000000007941 */ /* 0x000fea0003800200 */
.L_x_29078:
[----:B------:R-:W-:Y:S01]  /*87e0*/  F2FP.F16.F32.PACK_AB R0, RZ, R0 ;  /* 0x00000000ff00723e */ /* 0x000fe200000000ff */
[----:B------:R-:W-:Y:S06]  /*87f0*/  BRA `(.L_x_29015) ;  /* 0x0000000000647947 */ /* 0x000fec0003800000 */
.L_x_29053:
        /* <DEDUP_REMOVED lines=16> */
.L_x_29080:
[----:B------:R-:W-:Y:S01]  /*8900*/  PRMT R0, RZ, 0x7610, R0 ;  /* 0x00007610ff007816 */ /* 0x000fe20000000000 */
[----:B------:R-:W-:Y:S06]  /*8910*/  BRA `(.L_x_29015) ;  /* 0x00000000001c7947 */ /* 0x000fec0003800000 */
.L_x_29077:
[----:B------:R-:W2:Y:S02]  /*8920*/  LDG.E.64 R4, desc[UR36][R4.64] ;  /* 0x0000002404047981 */ /* 0x000ea4000c1e1b00 */
[----:B--2---:R-:W0:Y:S02]  /*8930*/  I2F.U64 R0, R4 ;  /* 0x0000000400007312 */ /* 0x004e240000301000 */
[----:B0-----:R-:W-:Y:S01]  /*8940*/  F2FP.F16.F32.PACK_AB R0, RZ, R0 ;  /* 0x00000000ff00723e */ /* 0x001fe200000000ff */
[----:B------:R-:W-:Y:S06]  /*8950*/  BRA `(.L_x_29015) ;  /* 0x00000000000c7947 */ /* 0x000fec0003800000 */
.L_x_29076:
[----:B------:R-:W2:Y:S02]  /*8960*/  LDG.E R4, desc[UR36][R4.64] ;  /* 0x0000002404047981 */ /* 0x000ea4000c1e1900 */
[----:B--2---:R-:W-:-:S04]  /*8970*/  I2FP.F32.U32 R0, R4 ;  /* 0x0000000400007245 */ /* 0x004fc80000201000 */
[----:B------:R-:W-:-:S07]  /*8980*/  F2FP.F16.F32.PACK_AB R0, RZ, R0 ;  /* 0x00000000ff00723e */ /* 0x000fce00000000ff */
.L_x_29015:
[----:B------:R-:W-:Y:S05]  /*8990*/  BSYNC.RECONVERGENT B6 ;  /* 0x0000000000067941 */ /* 0x000fea0003800200 */
.L_x_29014:
        /* <DEDUP_REMOVED lines=19> */
.L_x_29082:
[----:B------:R-:W-:Y:S05]  /*8ad0*/  BSYNC.RECONVERGENT B0 ;  /* 0x0000000000007941 */ /* 0x000fea0003800200 */
.L_x_29081:
        /* <DEDUP_REMOVED lines=11> */
.L_x_29084:
[----:B------:R-:W-:Y:S05]  /*8b90*/  BSYNC.RECONVERGENT B0 ;  /* 0x0000000000007941 */ /* 0x000fea0003800200 */
.L_x_29083:
        /* <DEDUP_REMOVED lines=11> */
.L_x_29086:
[----:B------:R-:W-:Y:S05]  /*8c50*/  BSYNC.RECONVERGENT B0 ;  /* 0x0000000000007941 */ /* 0x000fea0003800200 */
.L_x_29085:
        /* <DEDUP_REMOVED lines=11> */
.L_x_29088:
[----:B------:R-:W-:Y:S05]  /*8d10*/  BSYNC.RECONVERGENT B0 ;  /* 0x0000000000007941 */ /* 0x000fea0003800200 */
.L_x_29087:
        /* <DEDUP_REMOVED lines=25> */
.L_x_29094:
[----:B------:R-:W-:Y:S02]  /*8eb0*/  HADD2.F32 R5, -RZ, R28.H0_H0 ;  /* 0x2000001cff057230 */ /* 0x000fe40000004100 */
[----:B------:R-:W-:-:S04]  /*8ec0*/  IMAD.MOV.U32 R25, RZ, RZ, R23 ;  /* 0x000000ffff197224 */ /* 0x000fc800078e0017 */
[----:B------:R-:W0:Y:S02]  /*8ed0*/  F2I.S64.TRUNC R4, R5 ;  /* 0x0000000500047311 */ /* 0x000e24000020d900 */
[----:B0-----:R0:W-:Y:S01]  /*8ee0*/  STG.E.U8 desc[UR36][R8.64], R4 ;  /* 0x0000000408007986 */ /* 0x0011e2000c101124 */
[----:B------:R-:W-:Y:S05]  /*8ef0*/  BRA `(.L_x_29090) ;  /* 0x0000000c00c07947 */ /* 0x000fea0003800000 */
.L_x_29093:
        /* <DEDUP_REMOVED lines=11> */
.L_x_29097:
[----:B------:R-:W-:Y:S02]  /*8fb0*/  HADD2.F32 R28, -RZ, R28.H0_H0 ;  /* 0x2000001cff1c7230 */ /* 0x000fe40000004100 */
[----:B------:R-:W-:Y:S02]  /*8fc0*/  IMAD.MOV.U32 R25, RZ, RZ, R23 ;  /* 0x000000ffff197224 */ /* 0x000fe400078e0017 */
[----:B------:R-:W0:Y:S02]  /*8fd0*/  F2I.FTZ.TRUNC.NTZ R3, R28 ;  /* 0x0000001c00037305 */ /* 0x000e24000021f100 */
[----:B0-----:R0:W-:Y:S01]  /*8fe0*/  STG.E desc[UR36][R8.64], R3 ;  /* 0x0000000308007986 */ /* 0x0011e2000c101924 */
[----:B------:R-:W-:Y:S05]  /*8ff0*/  BRA `(.L_x_29090) ;  /* 0x0000000c00807947 */ /* 0x000fea0003800000 */
.L_x_29096:
[----:B------:R-:W-:Y:S02]  /*9000*/  HADD2.F32 R28, -RZ, R28.H0_H0 ;  /* 0x2000001cff1c7230 */ /* 0x000fe40000004100 */
[----:B------:R-:W-:Y:S02]  /*9010*/  IMAD.MOV.U32 R25, RZ, RZ, R23 ;  /* 0x000000ffff197224 */ /* 0x000fe400078e0017 */
[----:B------:R-:W0:Y:S02]  /*9020*/  F2I.FTZ.TRUNC.NTZ R3, R28 ;  /* 0x0000001c00037305 */ /* 0x000e24000021f100 */
[----:B0-----:R0:W-:Y:S01]  /*9030*/  STG.E.U16 desc[UR36][R8.64], R3 ;  /* 0x0000000308007986 */ /* 0x0011e2000c101524 */
[----:B------:R-:W-:Y:S05]  /*9040*/  BRA `(.L_x_29090) ;  /* 0x0000000c006c7947 */ /* 0x000fea0003800000 */
.L_x_29092:
        /* <DEDUP_REMOVED lines=10> */
.L_x_29099:
[----:B------:R0:W-:Y:S01]  /*90f0*/  STG.E.U16 desc[UR36][R8.64], R28 ;  /* 0x0000001c08007986 */ /* 0x0001e2000c101524 */
[----:B------:R-:W-:Y:S01]  /*9100*/  IMAD.MOV.U32 R25, RZ, RZ, R23 ;  /* 0x000000ffff197224 */ /* 0x000fe200078e0017 */
[----:B------:R-:W-:Y:S06]  /*9110*/  BRA `(.L_x_29090) ;  /* 0x0000000c00387947 */ /* 0x000fec0003800000 */
.L_x_29098:
        /* <DEDUP_REMOVED lines=11> */
.L_x_29101:
[----:B------:R-:W-:Y:S02]  /*91d0*/  HADD2.F32 R0, -RZ, R28.H0_H0 ;  /* 0x2000001cff007230 */ /* 0x000fe40000004100 */
[----:B------:R-:W-:-:S03]  /*91e0*/  IMAD.MOV.U32 R25, RZ, RZ, R23 ;  /* 0x000000ffff197224 */ /* 0x000fc600078e0017 */
[----:B------:R-:W-:-:S04]  /*91f0*/  F2FP.F16.F32.PACK_AB R0, RZ, R0 ;  /* 0x00000000ff00723e */ /* 0x000fc800000000ff */
[----:B------:R-:W-:-:S05]  /*9200*/  PRMT R0, R0, 0x5410, RZ ;  /* 0x0000541000007816 */ /* 0x000fca00000000ff */
[----:B------:R3:W-:Y:S01]  /*9210*/  STG.E desc[UR36][R8.64], R0 ;  /* 0x0000000008007986 */ /* 0x0007e2000c101924 */
[----:B------:R-:W-:Y:S05]  /*9220*/  BRA `(.L_x_29090) ;  /* 0x0000000800f47947 */ /* 0x000fea0003800000 */
.L_x_29100:
[----:B------:R-:W-:Y:S02]  /*9230*/  HADD2.F32 R4, -RZ, R28.H0_H0 ;  /* 0x2000001cff047230 */ /* 0x000fe40000004100 */
[----:B------:R-:W-:-:S03]  /*9240*/  IMAD.MOV.U32 R25, RZ, RZ, R23 ;  /* 0x000000ffff197224 */ /* 0x000fc600078e0017 */
[----:B------:R-:W-:-:S06]  /*9250*/  FMUL.FTZ R4, R4, 1 ;  /* 0x3f80000004047820 */ /* 0x000fcc0000410000 */
[----:B------:R-:W0:Y:S02]  /*9260*/  F2F.F64.F32 R4, R4 ;  /* 0x0000000400047310 */ /* 0x000e240000201800 */
[----:B0-----:R0:W-:Y:S01]  /*9270*/  STG.E.64 desc[UR36][R8.64], R4 ;  /* 0x0000000408007986 */ /* 0x0011e2000c101b24 */
[----:B------:R-:W-:Y:S05]  /*9280*/  BRA `(.L_x_29090) ;  /* 0x0000000800dc7947 */ /* 0x000fea0003800000 */
.L_x_29091:
        /* <DEDUP_REMOVED lines=14> */
.L_x_29104:
[----:B------:R-:W-:Y:S01]  /*9370*/  HADD2.F32 R28, -RZ, R28.H0_H0 ;  /* 0x2000001cff1c7230 */ /* 0x000fe20000004100 */
[----:B------:R-:W-:Y:S01]  /*9380*/  CS2R R6, SRZ ;  /* 0x0000000000067805 */ /* 0x000fe2000001ff00 */
[----:B------:R-:W-:-:S03]  /*9390*/  IMAD.MOV.U32 R25, RZ, RZ, R23 ;  /* 0x000000ffff197224 */ /* 0x000fc600078e0017 */
[----:B------:R-:W-:-:S06]  /*93a0*/  FMUL.FTZ R4, R28, 1 ;  /* 0x3f8000001c047820 */ /* 0x000fcc0000410000 */
[----:B------:R-:W0:Y:S02]  /*93b0*/  F2F.F64.F32 R4, R4 ;  /* 0x0000000400047310 */ /* 0x000e240000201800 */
[----:B0-----:R0:W-:Y:S01]  /*93c0*/  STG.E.128 desc[UR36][R8.64], R4 ;  /* 0x0000000408007986 */ /* 0x0011e2000c101d24 */
[----:B------:R-:W-:Y:S05]  /*93d0*/  BRA `(.L_x_29090) ;  /* 0x0000000800887947 */ /* 0x000fea0003800000 */
.L_x_29103:
        /* <DEDUP_REMOVED lines=19> */
.L_x_29108:
[----:B------:R-:W-:Y:S05]  /*9510*/  BSYNC.RECONVERGENT B0 ;  /* 0x0000000000007941 */ /* 0x000fea0003800200 */
.L_x_29107:
[----:B------:R-:W-:Y:S01]  /*9520*/  LOP3.LUT R5, R0, 0x80, R5, 0xf8, !PT ;  /* 0x0000008000057812 */ /* 0x000fe200078ef805 */
[----:B------:R-:W-:-:S04]  /*9530*/  IMAD.MOV.U32 R25, RZ, RZ, R23 ;  /* 0x000000ffff197224 */ /* 0x000fc800078e0017 */
[----:B------:R0:W-:Y:S01]  /*9540*/  STG.E.U8 desc[UR36][R8.64], R5 ;  /* 0x0000000508007986 */ /* 0x0001e2000c101124 */
[----:B------:R-:W-:Y:S05]  /*9550*/  BRA `(.L_x_29090) ;  /* 0x0000000800287947 */ /* 0x000fea0003800000 */
.L_x_29106:
        /* <DEDUP_REMOVED lines=15> */
.L_x_29110:
[----:B------:R-:W-:Y:S05]  /*9650*/  BSYNC.RECONVERGENT B0 ;  /* 0x0000000000007941 */ /* 0x000fea0003800200 */
.L_x_29109:
[----:B------:R-:W-:Y:S01]  /*9660*/  LOP3.LUT R5, R0, 0x80, R5, 0xf8, !PT ;  /* 0x0000008000057812 */ /* 0x000fe200078ef805 */
[----:B------:R-:W-:-:S04]  /*9670*/  IMAD.MOV.U32 R25, RZ, RZ, R23 ;  /* 0x000000ffff197224 */ /* 0x000fc800078e0017 */
[----:B------:R0:W-:Y:S01]  /*9680*/  STG.E.U8 desc[UR36][R8.64], R5 ;  /* 0x0000000508007986 */ /* 0x0001e2000c101124 */
[----:B------:R-:W-:Y:S05]  /*9690*/  BRA `(.L_x_29090) ;  /* 0x0000000400d87947 */ /* 0x000fea0003800000 */
.L_x_29105:
[----:B------:R-:W-:Y:S02]  /*96a0*/  HADD2.F32 R0, -RZ, R28.H0_H0 ;  /* 0x2000001cff007230 */ /* 0x000fe40000004100 */
[----:B------:R-:W-:-:S03]  /*96b0*/  IMAD.MOV.U32 R25, RZ, RZ, R23 ;  /* 0x000000ffff197224 */ /* 0x000fc600078e0017 */
[----:B------:R-:W-:-:S05]  /*96c0*/  F2FP.BF16.F32.PACK_AB R0, RZ, R0 ;  /* 0x00000000ff00723e */ /* 0x000fca00000010ff */
[----:B------:R0:W-:Y:S01]  /*96d0*/  STG.E.U16 desc[UR36][R8.64], R0 ;  /* 0x0000000008007986 */ /* 0x0001e2000c101524 */
[----:B------:R-:W-:Y:S05]  /*96e0*/  BRA `(.L_x_29090) ;  /* 0x0000000400c47947 */ /* 0x000fea0003800000 */
.L_x_29102:
        /* <DEDUP_REMOVED lines=13> */
.L_x_29113:
        /* <DEDUP_REMOVED lines=13> */
.L_x_29116:
[----:B------:R-:W-:-:S04]  /*9890*/  SHF.R.U32.HI R0, RZ, 0x14, R3 ;  /* 0x00000014ff007819 */ /* 0x000fc80000011603 */
[----:B------:R-:W-:-:S04]  /*98a0*/  LOP3.LUT R0, R0, 0x1, RZ, 0xc0, !PT ;  /* 0x0000000100007812 */ /* 0x000fc800078ec0ff */
[----:B------:R-:W-:-:S04]  /*98b0*/  IADD3 R0, PT, PT, R3, 0x487ffff, R0 ;  /* 0x0487ffff03007810 */ /* 0x000fc80007ffe000 */
[----:B------:R-:W-:-:S04]  /*98c0*/  SHF.R.U32.HI R0, RZ, 0x14, R0 ;  /* 0x00000014ff007819 */ /* 0x000fc80000011600 */
[----:B------:R-:W-:-:S07]  /*98d0*/  LOP3.LUT R0, R0, 0xff, RZ, 0xc0, !PT ;  /* 0x000000ff00007812 */ /* 0x000fce00078ec0ff */
.L_x_29117:
[----:B------:R-:W-:-:S04]  /*98e0*/  SHF.R.U32.HI R3, RZ, 0x18, R3 ;  /* 0x00000018ff037819 */ /* 0x000fc80000011603 */
[----:B------:R-:W-:-:S04]  /*98f0*/  LOP3.LUT R0, R0, 0x80, R3, 0xf8, !PT ;  /* 0x0000008000007812 */ /* 0x000fc800078ef803 */
[----:B------:R-:W-:-:S07]  /*9900*/  PRMT R4, R0, 0x7610, R4 ;  /* 0x0000761000047816 */ /* 0x000fce0000000004 */
.L_x_29115:
[----:B------:R-:W-:Y:S05]  /*9910*/  BSYNC.RECONVERGENT B0 ;  /* 0x0000000000007941 */ /* 0x000fea0003800200 */
.L_x_29114:
[----:B------:R0:W-:Y:S01]  /*9920*/  STG.E.U8 desc[UR36][R8.64], R4 ;  /* 0x0000000408007986 */ /* 0x0001e2000c101124 */
[----:B------:R-:W-:Y:S01]  /*9930*/  IMAD.MOV.U32 R25, RZ, RZ, R23 ;  /* 0x000000ffff197224 */ /* 0x000fe200078e0017 */
[----:B------:R-:W-:Y:S06]  /*9940*/  BRA `(.L_x_29090) ;  /* 0x00000004002c7947 */ /* 0x000fec0003800000 */
.L_x_29112:
        /* <DEDUP_REMOVED lines=13> */
.L_x_29120:
[----:B------:R-:W-:-:S04]  /*9a20*/  SHF.R.U32.HI R0, RZ, 0x15, R3 ;  /* 0x00000015ff007819 */ /* 0x000fc80000011603 */
[----:B------:R-:W-:-:S04]  /*9a30*/  LOP3.LUT R0, R0, 0x1, RZ, 0xc0, !PT ;  /* 0x0000000100007812 */ /* 0x000fc800078ec0ff */
[----:B------:R-:W-:-:S04]  /*9a40*/  IADD3 R0, PT, PT, R3, 0x88fffff, R0 ;  /* 0x088fffff03007810 */ /* 0x000fc80007ffe000 */
[----:B------:R-:W-:-:S04]  /*9a50*/  SHF.R.U32.HI R0, RZ, 0x15, R0 ;  /* 0x00000015ff007819 */ /* 0x000fc80000011600 */
[----:B------:R-:W-:-:S07]  /*9a60*/  LOP3.LUT R0, R0, 0xff, RZ, 0xc0, !PT ;  /* 0x000000ff00007812 */ /* 0x000fce00078ec0ff */
.L_x_29121:
[----:B------:R-:W-:-:S04]  /*9a70*/  SHF.R.U32.HI R3, RZ, 0x18, R3 ;  /* 0x00000018ff037819 */ /* 0x000fc80000011603 */
[----:B------:R-:W-:-:S04]  /*9a80*/  LOP3.LUT R0, R0, 0x80, R3, 0xf8, !PT ;  /* 0x0000008000007812 */ /* 0x000fc800078ef803 */
[----:B------:R-:W-:-:S07]  /*9a90*/  PRMT R4, R0, 0x7610, R4 ;  /* 0x0000761000047816 */ /* 0x000fce0000000004 */
.L_x_29119:
[----:B------:R-:W-:Y:S05]  /*9aa0*/  BSYNC.RECONVERGENT B0 ;  /* 0x0000000000007941 */ /* 0x000fea0003800200 */
.L_x_29118:
[----:B------:R0:W-:Y:S01]  /*9ab0*/  STG.E.U8 desc[UR36][R8.64], R4 ;  /* 0x0000000408007986 */ /* 0x0001e2000c101124 */
[----:B------:R-:W-:Y:S01]  /*9ac0*/  IMAD.MOV.U32 R25, RZ, RZ, R23 ;  /* 0x000000ffff197224 */ /* 0x000fe200078e0017 */
[----:B------:R-:W-:Y:S06]  /*9ad0*/  BRA `(.L_x_29090) ;  /* 0x0000000000c87947 */ /* 0x000fec0003800000 */
.L_x_29111:
[----:B------:R-:W-:-:S13]  /*9ae0*/  ISETP.NE.AND P0, PT, R0, 0x1c, PT ;  /* 0x0000001c0000780c */ /* 0x000fda0003f05270 */
[----:B------:R-:W-:Y:S05]  /*9af0*/  @!P0 BRA `(.L_x_29122) ;  /* 0x0000000000b08947 */ /* 0x000fea0003800000 */
[----:B------:R-:W-:-:S13]  /*9b00*/  ISETP.NE.AND P0, PT, R0, 0x1d, PT ;  /* 0x0000001d0000780c */ /* 0x000fda0003f05270 */
[----:B------:R-:W-:Y:S05]  /*9b10*/  @!P0 BRA `(.L_x_29123) ;  /* 0x0000000000948947 */ /* 0x000fea0003800000 */
[----:B------:R-:W-:-:S13]  /*9b20*/  ISETP.NE.AND P0, PT, R0, 0x2c, PT ;  /* 0x0000002c0000780c */ /* 0x000fda0003f05270 */
[----:B------:R-:W-:Y:S05]  /*9b30*/  @!P0 BRA `(.L_x_29124) ;  /* 0x0000000000488947 */ /* 0x000fea0003800000 */
.L_x_29095:
        /* <DEDUP_REMOVED lines=16> */
.L_x_29125:
[----:B------:R-:W-:Y:S01]  /*9c40*/  IMAD.MOV.U32 R25, RZ, RZ, R23 ;  /* 0x000000ffff197224 */ /* 0x000fe200078e0017 */
[----:B------:R-:W-:Y:S06]  /*9c50*/  BRA `(.L_x_29090) ;  /* 0x0000000000687947 */ /* 0x000fec0003800000 */
.L_x_29124:
        /* <DEDUP_REMOVED lines=17> */
.L_x_29123:
[----:B------:R-:W-:Y:S02]  /*9d70*/  HADD2.F32 R4, -RZ, R28.H0_H0 ;  /* 0x2000001cff047230 */ /* 0x000fe40000004100 */
[----:B------:R-:W-:-:S04]  /*9d80*/  IMAD.MOV.U32 R25, RZ, RZ, R23 ;  /* 0x000000ffff197224 */ /* 0x000fc800078e0017 */
[----:B------:R-:W0:Y:S02]  /*9d90*/  F2I.U64.TRUNC R4, R4 ;  /* 0x0000000400047311 */ /* 0x000e24000020d800 */
[----:B0-----:R0:W-:Y:S01]  /*9da0*/  STG.E.64 desc[UR36][R8.64], R4 ;  /* 0x0000000408007986 */ /* 0x0011e2000c101b24 */
[----:B------:R-:W-:Y:S05]  /*9db0*/  BRA `(.L_x_29090) ;  /* 0x0000000000107947 */ /* 0x000fea0003800000 */
.L_x_29122:
[----:B------:R-:W-:Y:S02]  /*9dc0*/  HADD2.F32 R28, -RZ, R28.H0_H0 ;  /* 0x2000001cff1c7230 */ /* 0x000fe40000004100 */
[----:B------:R-:W-:Y:S02]  /*9dd0*/  IMAD.MOV.U32 R25, RZ, RZ, R23 ;  /* 0x000000ffff197224 */ /* 0x000fe400078e0017 */
[----:B------:R-:W0:Y:S02]  /*9de0*/  F2I.FTZ.U32.TRUNC.NTZ R3, R28 ;  /* 0x0000001c00037305 */ /* 0x000e24000021f000 */
[----:B0-----:R0:W-:Y:S03]  /*9df0*/  STG.E desc[UR36][R8.64], R3 ;  /* 0x0000000308007986 */ /* 0x0011e6000c101924 */
.L_x_29090:
[----:B------:R-:W-:Y:S05]  /*9e00*/  BSYNC.RECONVERGENT B6 ;  /* 0x0000000000067941 */ /* 0x000fea0003800200 */
.L_x_29089:
        /* <DEDUP_REMOVED lines=25> */
.L_x_29131:
[----:B------:R-:W-:-:S06]  /*9fa0*/  HADD2.F32 R5, -RZ, R22.H0_H0 ;  /* 0x20000016ff057230 */ /* 0x000fcc0000004100 */
[----:B------:R-:W0:Y:S02]  /*9fb0*/  F2I.S64.TRUNC R4, R5 ;  /* 0x0000000500047311 */ /* 0x000e24000020d900 */
[----:B0-----:R0:W-:Y:S01]  /*9fc0*/  STG.E.U8 desc[UR36][R8.64], R4 ;  /* 0x0000000408007986 */ /* 0x0011e2000c101124 */
[----:B------:R-:W-:Y:S05]  /*9fd0*/  BRA `(.L_x_29133) ;  /* 0x0000000c006c7947 */ /* 0x000fea0003800000 */
.L_x_29130:
        /* <DEDUP_REMOVED lines=10> */
.L_x_29135:
[----:B------:R-:W-:-:S04]  /*a080*/  HADD2.F32 R22, -RZ, R22.H0_H0 ;  /* 0x20000016ff167230 */ /* 0x000fc80000004100 */
[----:B------:R-:W0:Y:S02]  /*a090*/  F2I.FTZ.TRUNC.NTZ R3, R22 ;  /* 0x0000001600037305 */ /* 0x000e24000021f100 */
[----:B0-----:R0:W-:Y:S01]  /*a0a0*/  STG.E desc[UR36][R8.64], R3 ;  /* 0x0000000308007986 */ /* 0x0011e2000c101924 */
[----:B------:R-:W-:Y:S05]  /*a0b0*/  BRA `(.L_x_29133) ;  /* 0x0000000c00347947 */ /* 0x000fea0003800000 */
.L_x_29134:
[----:B------:R-:W-:-:S04]  /*a0c0*/  HADD2.F32 R22, -RZ, R22.H0_H0 ;  /* 0x20000016ff167230 */ /* 0x000fc80000004100 */
[----:B------:R-:W0:Y:S02]  /*a0d0*/  F2I.FTZ.TRUNC.NTZ R3, R22 ;  /* 0x0000001600037305 */ /* 0x000e24000021f100 */
[----:B0-----:R0:W-:Y:S01]  /*a0e0*/  STG.E.U16 desc[UR36][R8.64], R3 ;  /* 0x0000000308007986 */ /* 0x0011e2000c101524 */
[----:B------:R-:W-:Y:S05]  /*a0f0*/  BRA `(.L_x_29133) ;  /* 0x0000000c00247947 */ /* 0x000fea0003800000 */
.L_x_29129:
        /* <DEDUP_REMOVED lines=9> */
.L_x_29137:
[----:B------:R0:W-:Y:S01]  /*a190*/  STG.E.U16 desc[UR36][R8.64], R22 ;  /* 0x0000001608007986 */ /* 0x0001e2000c101524 */
[----:B------:R-:W-:Y:S05]  /*a1a0*/  BRA `(.L_x_29133) ;  /* 0x0000000800f87947 */ /* 0x000fea0003800000 */
.L_x_29136:
        /* <DEDUP_REMOVED lines=10> */
.L_x_29139:
[----:B------:R-:W-:-:S05]  /*a250*/  HADD2.F32 R0, -RZ, R22.H0_H0 ;  /* 0x20000016ff007230 */ /* 0x000fca0000004100 */
[----:B------:R-:W-:-:S04]  /*a260*/  F2FP.F16.F32.PACK_AB R0, RZ, R0 ;  /* 0x00000000ff00723e */ /* 0x000fc800000000ff */
[----:B------:R-:W-:-:S05]  /*a270*/  PRMT R0, R0, 0x5410, RZ ;  /* 0x0000541000007816 */ /* 0x000fca00000000ff */
[----:B------:R2:W-:Y:S01]  /*a280*/  STG.E desc[UR36][R8.64], R0 ;  /* 0x0000000008007986 */ /* 0x0005e2000c101924 */
[----:B------:R-:W-:Y:S05]  /*a290*/  BRA `(.L_x_29133) ;  /* 0x0000000800bc7947 */ /* 0x000fea0003800000 */
.L_x_29138:
[----:B------:R-:W-:-:S05]  /*a2a0*/  HADD2.F32 R4, -RZ, R22.H0_H0 ;  /* 0x20000016ff047230 */ /* 0x000fca0000004100 */
[----:B------:R-:W-:-:S06]  /*a2b0*/  FMUL.FTZ R4, R4, 1 ;  /* 0x3f80000004047820 */ /* 0x000fcc0000410000 */
[----:B------:R-:W0:Y:S02]  /*a2c0*/  F2F.F64.F32 R4, R4 ;  /* 0x0000000400047310 */ /* 0x000e240000201800 */
[----:B0-----:R4:W-:Y:S01]  /*a2d0*/  STG.E.64 desc[UR36][R8.64], R4 ;  /* 0x0000000408007986 */ /* 0x0019e2000c101b24 */
[----:B------:R-:W-:Y:S05]  /*a2e0*/  BRA `(.L_x_29133) ;  /* 0x0000000800a87947 */ /* 0x000fea0003800000 */
.L_x_29128:
        /* <DEDUP_REMOVED lines=14> */
.L_x_29143:
        /* <DEDUP_REMOVED lines=17> */
.L_x_29146:
[----:B------:R-:W-:-:S04]  /*a4e0*/  SHF.R.U32.HI R3, RZ, 0x18, R5 ;  /* 0x00000018ff037819 */ /* 0x000fc80000011605 */
[----:B------:R-:W-:-:S04]  /*a4f0*/  LOP3.LUT R0, R0, 0x80, R3, 0xf8, !PT ;  /* 0x0000008000007812 */ /* 0x000fc800078ef803 */
[----:B------:R-:W-:-:S07]  /*a500*/  PRMT R4, R0, 0x7610, R4 ;  /* 0x0000761000047816 */ /* 0x000fce0000000004 */
.L_x_29145:
[----:B------:R-:W-:Y:S05]  /*a510*/  BSYNC.RECONVERGENT B0 ;  /* 0x0000000000007941 */ /* 0x000fea0003800200 */
.L_x_29144:
[----:B------:R0:W-:Y:S01]  /*a520*/  STG.E.U8 desc[UR36][R8.64], R4 ;  /* 0x0000000408007986 */ /* 0x0001e2000c101124 */
[----:B------:R-:W-:Y:S05]  /*a530*/  BRA `(.L_x_29133) ;  /* 0x0000000800147947 */ /* 0x000fea0003800000 */
.L_x_29142:
        /* <DEDUP_REMOVED lines=17> */
.L_x_29149:
[----:B------:R-:W-:-:S04]  /*a650*/  SHF.R.U32.HI R3, RZ, 0x18, R5 ;  /* 0x00000018ff037819 */ /* 0x000fc80000011605 */
[----:B------:R-:W-:-:S04]  /*a660*/  LOP3.LUT R0, R0, 0x80, R3, 0xf8, !PT ;  /* 0x0000008000007812 */ /* 0x000fc800078ef803 */
[----:B------:R-:W-:-:S07]  /*a670*/  PRMT R4, R0, 0x7610, R4 ;  /* 0x0000761000047816 */ /* 0x000fce0000000004 */
.L_x_29148:
[----:B------:R-:W-:Y:S05]  /*a680*/  BSYNC.RECONVERGENT B0 ;  /* 0x0000000000007941 */ /* 0x000fea0003800200 */
.L_x_29147:
[----:B------:R0:W-:Y:S01]  /*a690*/  STG.E.U8 desc[UR36][R8.64], R4 ;  /* 0x0000000408007986 */ /* 0x0001e2000c101124 */
[----:B------:R-:W-:Y:S05]  /*a6a0*/  BRA `(.L_x_29133) ;  /* 0x0000000400b87947 */ /* 0x000fea0003800000 */
.L_x_29141:
        /* <DEDUP_REMOVED lines=22> */
.L_x_29151:
[----:B------:R-:W-:-:S06]  /*a810*/  HADD2.F32 R4, -RZ, R22.H0_H0 ;  /* 0x20000016ff047230 */ /* 0x000fcc0000004100 */
[----:B------:R-:W0:Y:S02]  /*a820*/  F2I.U64.TRUNC R4, R4 ;  /* 0x0000000400047311 */ /* 0x000e24000020d800 */
[----:B0-----:R0:W-:Y:S01]  /*a830*/  STG.E.64 desc[UR36][R8.64], R4 ;  /* 0x0000000408007986 */ /* 0x0011e2000c101b24 */
[----:B------:R-:W-:Y:S05]  /*a840*/  BRA `(.L_x_29133) ;  /* 0x0000000400507947 */ /* 0x000fea0003800000 */
.L_x_29150:
[----:B------:R-:W-:-:S04]  /*a850*/  HADD2.F32 R22, -RZ, R22.H0_H0 ;  /* 0x20000016ff167230 */ /* 0x000fc80000004100 */
[----:B------:R-:W0:Y:S02]  /*a860*/  F2I.FTZ.U32.TRUNC.NTZ R3, R22 ;  /* 0x0000001600037305 */ /* 0x000e24000021f000 */
[----:B0-----:R0:W-:Y:S01]  /*a870*/  STG.E desc[UR36][R8.64], R3 ;  /* 0x0000000308007986 */ /* 0x0011e2000c101924 */
[----:B------:R-:W-:Y:S05]  /*a880*/  BRA `(.L_x_29133) ;  /* 0x0000000400407947 */ /* 0x000fea0003800000 */
.L_x_29140:
        /* <DEDUP_REMOVED lines=11> */
.L_x_29153:
[----:B------:R-:W-:Y:S01]  /*a940*/  HADD2.F32 R22, -RZ, R22.H0_H0 ;  /* 0x20000016ff167230 */ /* 0x000fe20000004100 */
[----:B------:R-:W-:-:S04]  /*a950*/  CS2R R6, SRZ ;  /* 0x0000000000067805 */ /* 0x000fc8000001ff00 */
[----:B------:R-:W-:-:S06]  /*a960*/  FMUL.FTZ R4, R22, 1 ;  /* 0x3f80000016047820 */ /* 0x000fcc0000410000 */
[----:B------:R-:W0:Y:S02]  /*a970*/  F2F.F64.F32 R4, R4 ;  /* 0x0000000400047310 */ /* 0x000e240000201800 */
[----:B0-----:R0:W-:Y:S01]  /*a980*/  STG.E.128 desc[UR36][R8.64], R4 ;  /* 0x0000000408007986 */ /* 0x0011e2000c101d24 */
[----:B------:R-:W-:Y:S05]  /*a990*/  BRA `(.L_x_29133) ;  /* 0x0000000000fc7947 */ /* 0x000fea0003800000 */
.L_x_29152:
[----:B------:R-:W-:-:S13]  /*a9a0*/  ISETP.NE.AND P0, PT, R0, 0xf, PT ;  /* 0x0000000f0000780c */ /* 0x000fda0003f05270 */
[----:B------:R-:W-:Y:S05]  /*a9b0*/  @!P0 BRA `(.L_x_29154) ;  /* 0x0000000000e88947 */ /* 0x000fea0003800000 */
[----:B------:R-:W-:-:S13]  /*a9c0*/  ISETP.NE.AND P0, PT, R0, 0x17, PT ;  /* 0x000000170000780c */ /* 0x000fda0003f05270 */
[----:B------:R-:W-:Y:S05]  /*a9d0*/  @!P0 BRA `(.L_x_29155) ;  /* 0x0000000000908947 */ /* 0x000fea0003800000 */
[----:B------:R-:W-:-:S13]  /*a9e0*/  ISETP.NE.AND P0, PT, R0, 0x18, PT ;  /* 0x000000180000780c */ /* 0x000fda0003f05270 */
[----:B------:R-:W-:Y:S05]  /*a9f0*/  @!P0 BRA `(.L_x_29156) ;  /* 0x0000000000448947 */ /* 0x000fea0003800000 */
.L_x_29132:
        /* <DEDUP_REMOVED lines=16> */
.L_x_29157:
[----:B------:R-:W-:Y:S05]  /*ab00*/  BRA `(.L_x_29133) ;  /* 0x0000000000a07947 */ /* 0x000fea0003800000 */
.L_x_29156:
        /* <DEDUP_REMOVED lines=13> */
.L_x_29159:
[----:B------:R-:W-:Y:S05]  /*abe0*/  BSYNC.RECONVERGENT B0 ;  /* 0x0000000000007941 */ /* 0x000fea0003800200 */
.L_x_29158:
[----:B------:R-:W-:-:S05]  /*abf0*/  LOP3.LUT R3, R0, 0x80, R3, 0xf8, !PT ;  /* 0x0000008000037812 */ /* 0x000fca00078ef803 */
[----:B------:R0:W-:Y:S01]  /*ac00*/  STG.E.U8 desc[UR36][R8.64], R3 ;  /* 0x0000000308007986 */ /* 0x0001e2000c101124 */
[----:B------:R-:W-:Y:S05]  /*ac10*/  BRA `(.L_x_29133) ;  /* 0x00000000005c7947 */ /* 0x000fea0003800000 */
.L_x_29155:
        /* <DEDUP_REMOVED lines=12> */
.L_x_29161:
[----:B------:R-:W-:Y:S01]  /*ace0*/  IMAD.MOV.U32 R0, RZ, RZ, 0x7f ;  /* 0x0000007fff007424 */ /* 0x000fe200078e00ff */
[----:B------:R-:W-:-:S04]  /*acf0*/  ISETP.GT.U32.AND P0, PT, R4, 0x7f800000, PT ;  /* 0x7f8000000400780c */ /* 0x000fc80003f04070 */
[----:B------:R-:W-:-:S09]  /*ad00*/  SEL R0, R0, 0x7c, P0 ;  /* 0x0000007c00007807 */ /* 0x000fd20000000000 */
.L_x_29162:
[----:B------:R-:W-:Y:S05]  /*ad10*/  BSYNC.RECONVERGENT B0 ;  /* 0x0000000000007941 */ /* 0x000fea0003800200 */
.L_x_29160:
[----:B------:R-:W-:-:S04]  /*ad20*/  SHF.R.U32.HI R3, RZ, 0x18, R3 ;  /* 0x00000018ff037819 */ /* 0x000fc80000011603 */
[----:B------:R-:W-:-:S05]  /*ad30*/  LOP3.LUT R3, R0, 0x80, R3, 0xf8, !PT ;  /* 0x0000008000037812 */ /* 0x000fca00078ef803 */
[----:B------:R0:W-:Y:S01]  /*ad40*/  STG.E.U8 desc[UR36][R8.64], R3 ;  /* 0x0000000308007986 */ /* 0x0001e2000c101124 */
[----:B------:R-:W-:Y:S05]  /*ad50*/  BRA `(.L_x_29133) ;  /* 0x00000000000c7947 */ /* 0x000fea0003800000 */
.L_x_29154:
[----:B------:R-:W-:-:S05]  /*ad60*/  HADD2.F32 R0, -RZ, R22.H0_H0 ;  /* 0x20000016ff007230 */ /* 0x000fca0000004100 */
[----:B------:R-:W-:-:S05]  /*ad70*/  F2FP.BF16.F32.PACK_AB R0, RZ, R0 ;  /* 0x00000000ff00723e */ /* 0x000fca00000010ff */
[----:B------:R0:W-:Y:S02]  /*ad80*/  STG.E.U16 desc[UR36][R8.64], R0 ;  /* 0x0000000008007986 */ /* 0x0001e4000c101524 */
.L_x_29133:
        /* <DEDUP_REMOVED lines=25> */
.L_x_29166:
[----:B------:R-:W-:-:S06]  /*af20*/  HADD2.F32 R5, -RZ, R17.H0_H0 ;  /* 0x20000011ff057230 */ /* 0x000fcc0000004100 */
[----:B------:R-:W0:Y:S02]  /*af30*/  F2I.S64.TRUNC R4, R5 ;  /* 0x0000000500047311 */ /* 0x000e24000020d900 */
[----:B0-----:R4:W-:Y:S01]  /*af40*/  STG.E.U8 desc[UR36][R8.64], R4 ;  /* 0x0000000408007986 */ /* 0x0019e2000c101124 */
[----:B------:R-:W-:Y:S05]  /*af50*/  BRA `(.L_x_29168) ;  /* 0x0000000c006c7947 */ /* 0x000fea0003800000 */
.L_x_29165:
        /* <DEDUP_REMOVED lines=10> */
.L_x_29170:
[----:B------:R-:W-:-:S06]  /*b000*/  HADD2.F32 R17, -RZ, R17.H0_H0 ;  /* 0x20000011ff117230 */ /* 0x000fcc0000004100 */
[----:B------:R-:W0:Y:S02]  /*b010*/  F2I.FTZ.TRUNC.NTZ R17, R17 ;  /* 0x0000001100117305 */ /* 0x000e24000021f100 */
[----:B0-----:R2:W-:Y:S01]  /*b020*/  STG.E desc[UR36][R8.64], R17 ;  /* 0x0000001108007986 */ /* 0x0015e2000c101924 */
[----:B------:R-:W-:Y:S05]  /*b030*/  BRA `(.L_x_29168) ;  /* 0x0000000c00347947 */ /* 0x000fea0003800000 */
.L_x_29169:
[----:B------:R-:W-:-:S06]  /*b040*/  HADD2.F32 R17, -RZ, R17.H0_H0 ;  /* 0x20000011ff117230 */ /* 0x000fcc0000004100 */
[----:B------:R-:W0:Y:S02]  /*b050*/  F2I.FTZ.TRUNC.NTZ R17, R17 ;  /* 0x0000001100117305 */ /* 0x000e24000021f100 */
[----:B0-----:R0:W-:Y:S01]  /*b060*/  STG.E.U16 desc[UR36][R8.64], R17 ;  /* 0x0000001108007986 */ /* 0x0011e2000c101524 */
[----:B------:R-:W-:Y:S05]  /*b070*/  BRA `(.L_x_29168) ;  /* 0x0000000c00247947 */ /* 0x000fea0003800000 */
.L_x_29164:
        /* <DEDUP_REMOVED lines=9> */
.L_x_29172:
[----:B------:R0:W-:Y:S01]  /*b110*/  STG.E.U16 desc[UR36][R8.64], R17 ;  /* 0x0000001108007986 */ /* 0x0001e2000c101524 */
[----:B------:R-:W-:Y:S05]  /*b120*/  BRA `(.L_x_29168) ;  /* 0x0000000800f87947 */ /* 0x000fea0003800000 */
.L_x_29171:
        /* <DEDUP_REMOVED lines=10> */
.L_x_29174:
[----:B------:R-:W-:-:S05]  /*b1d0*/  HADD2.F32 R0, -RZ, R17.H0_H0 ;  /* 0x20000011ff007230 */ /* 0x000fca0000004100 */
[----:B------:R-:W-:-:S04]  /*b1e0*/  F2FP.F16.F32.PACK_AB R0, RZ, R0 ;  /* 0x00000000ff00723e */ /* 0x000fc800000000ff */
[----:B------:R-:W-:-:S05]  /*b1f0*/  PRMT R0, R0, 0x5410, RZ ;  /* 0x0000541000007816 */ /* 0x000fca00000000ff */
[----:B------:R0:W-:Y:S01]  /*b200*/  STG.E desc[UR36][R8.64], R0 ;  /* 0x0000000008007986 */ /* 0x0001e2000c101924 */
[----:B------:R-:W-:Y:S05]  /*b210*/  BRA `(.L_x_29168) ;  /* 0x0000000800bc7947 */ /* 0x000fea0003800000 */
.L_x_29173:
[----:B------:R-:W-:-:S05]  /*b220*/  HADD2.F32 R4, -RZ, R17.H0_H0 ;  /* 0x20000011ff047230 */ /* 0x000fca0000004100 */
[----:B------:R-:W-:-:S06]  /*b230*/  FMUL.FTZ R4, R4, 1 ;  /* 0x3f80000004047820 */ /* 0x000fcc0000410000 */
[----:B------:R-:W0:Y:S02]  /*b240*/  F2F.F64.F32 R4, R4 ;  /* 0x0000000400047310 */ /* 0x000e240000201800 */
[----:B0-----:R0:W-:Y:S01]  /*b250*/  STG.E.64 desc[UR36][R8.64], R4 ;  /* 0x0000000408007986 */ /* 0x0011e2000c101b24 */
[----:B------:R-:W-:Y:S05]  /*b260*/  BRA `(.L_x_29168) ;  /* 0x0000000800a87947 */ /* 0x000fea0003800000 */
.L_x_29163:
        /* <DEDUP_REMOVED lines=14> */
.L_x_29178:
        /* <DEDUP_REMOVED lines=17> */
.L_x_29181:
[----:B------:R-:W-:-:S04]  /*b460*/  SHF.R.U32.HI R3, RZ, 0x18, R17 ;  /* 0x00000018ff037819 */ /* 0x000fc80000011611 */
[----:B------:R-:W-:-:S04]  /*b470*/  LOP3.LUT R0, R0, 0x80, R3, 0xf8, !PT ;  /* 0x0000008000007812 */ /* 0x000fc800078ef803 */
[----:B------:R-:W-:-:S07]  /*b480*/  PRMT R4, R0, 0x7610, R4 ;  /* 0x0000761000047816 */ /* 0x000fce0000000004 */
.L_x_29180:
[----:B------:R-:W-:Y:S05]  /*b490*/  BSYNC.RECONVERGENT B0 ;  /* 0x0000000000007941 */ /* 0x000fea0003800200 */
.L_x_29179:
[----:B------:R0:W-:Y:S01]  /*b4a0*/  STG.E.U8 desc[UR36][R8.64], R4 ;  /* 0x0000000408007986 */ /* 0x0001e2000c101124 */
[----:B------:R-:W-:Y:S05]  /*b4b0*/  BRA `(.L_x_29168) ;  /* 0x0000000800147947 */ /* 0x000fea0003800000 */
.L_x_29177:
        /* <DEDUP_REMOVED lines=17> */
.L_x_29184:
[----:B------:R-:W-:-:S04]  /*b5d0*/  SHF.R.U32.HI R3, RZ, 0x18, R17 ;  /* 0x00000018ff037819 */ /* 0x000fc80000011611 */
[----:B------:R-:W-:-:S04]  /*b5e0*/  LOP3.LUT R0, R0, 0x80, R3, 0xf8, !PT ;  /* 0x0000008000007812 */ /* 0x000fc800078ef803 */
[----:B------:R-:W-:-:S07]  /*b5f0*/  PRMT R4, R0, 0x7610, R4 ;  /* 0x0000761000047816 */ /* 0x000fce0000000004 */
.L_x_29183:
[----:B------:R-:W-:Y:S05]  /*b600*/  BSYNC.RECONVERGENT B0 ;  /* 0x0000000000007941 */ /* 0x000fea0003800200 */
.L_x_29182:
[----:B------:R0:W-:Y:S01]  /*b610*/  STG.E.U8 desc[UR36][R8.64], R4 ;  /* 0x0000000408007986 */ /* 0x0001e2000c101124 */
[----:B------:R-:W-:Y:S05]  /*b620*/  BRA `(.L_x_29168) ;  /* 0x0000000400b87947 */ /* 0x000fea0003800000 */
.L_x_29176:
        /* <DEDUP_REMOVED lines=22> */
.L_x_29186:
[----:B------:R-:W-:-:S06]  /*b790*/  HADD2.F32 R4, -RZ, R17.H0_H0 ;  /* 0x20000011ff047230 */ /* 0x000fcc0000004100 */
[----:B------:R-:W0:Y:S02]  /*b7a0*/  F2I.U64.TRUNC R4, R4 ;  /* 0x0000000400047311 */ /* 0x000e24000020d800 */
[----:B0-----:R0:W-:Y:S01]  /*b7b0*/  STG.E.64 desc[UR36][R8.64], R4 ;  /* 0x0000000408007986 */ /* 0x0011e2000c101b24 */
[----:B------:R-:W-:Y:S05]  /*b7c0*/  BRA `(.L_x_29168) ;  /* 0x0000000400507947 */ /* 0x000fea0003800000 */
.L_x_29185:
[----:B------:R-:W-:-:S06]  /*b7d0*/  HADD2.F32 R17, -RZ, R17.H0_H0 ;  /* 0x20000011ff117230 */ /* 0x000fcc0000004100 */
[----:B------:R-:W0:Y:S02]  /*b7e0*/  F2I.FTZ.U32.TRUNC.NTZ R17, R17 ;  /* 0x0000001100117305 */ /* 0x000e24000021f000 */
[----:B0-----:R0:W-:Y:S01]  /*b7f0*/  STG.E desc[UR36][R8.64], R17 ;  /* 0x0000001108007986 */ /* 0x0011e2000c101924 */
[----:B------:R-:W-:Y:S05]  /*b800*/  BRA `(.L_x_29168) ;  /* 0x0000000400407947 */ /* 0x000fea0003800000 */
.L_x_29175:
        /* <DEDUP_REMOVED lines=11> */
.L_x_29188:
[----:B------:R-:W-:Y:S01]  /*b8c0*/  HADD2.F32 R17, -RZ, R17.H0_H0 ;  /* 0x20000011ff117230 */ /* 0x000fe20000004100 */
[----:B------:R-:W-:-:S04]  /*b8d0*/  CS2R R6, SRZ ;  /* 0x0000000000067805 */ /* 0x000fc8000001ff00 */
[----:B------:R-:W-:-:S06]  /*b8e0*/  FMUL.FTZ R4, R17, 1 ;  /* 0x3f80000011047820 */ /* 0x000fcc0000410000 */
[----:B------:R-:W0:Y:S02]  /*b8f0*/  F2F.F64.F32 R4, R4 ;  /* 0x0000000400047310 */ /* 0x000e240000201800 */
[----:B0-----:R0:W-:Y:S01]  /*b900*/  STG.E.128 desc[UR36][R8.64], R4 ;  /* 0x0000000408007986 */ /* 0x0011e2000c101d24 */
[----:B------:R-:W-:Y:S05]  /*b910*/  BRA `(.L_x_29168) ;  /* 0x0000000000fc7947 */ /* 0x000fea0003800000 */
.L_x_29187:
[----:B------:R-:W-:-:S13]  /*b920*/  ISETP.NE.AND P0, PT, R0, 0xf, PT ;  /* 0x0000000f0000780c */ /* 0x000fda0003f05270 */
[----:B------:R-:W-:Y:S05]  /*b930*/  @!P0 BRA `(.L_x_29189) ;  /* 0x0000000000e88947 */ /* 0x000fea0003800000 */
[----:B------:R-:W-:-:S13]  /*b940*/  ISETP.NE.AND P0, PT, R0, 0x17, PT ;  /* 0x000000170000780c */ /* 0x000fda0003f05270 */
[----:B------:R-:W-:Y:S05]  /*b950*/  @!P0 BRA `(.L_x_29190) ;  /* 0x0000000000908947 */ /* 0x000fea0003800000 */
[----:B------:R-:W-:-:S13]  /*b960*/  ISETP.NE.AND P0, PT, R0, 0x18, PT ;  /* 0x000000180000780c */ /* 0x000fda0003f05270 */
[----:B------:R-:W-:Y:S05]  /*b970*/  @!P0 BRA `(.L_x_29191) ;  /* 0x0000000000448947 */ /* 0x000fea0003800000 */
.L_x_29167:
        /* <DEDUP_REMOVED lines=16> */
.L_x_29192:
[----:B------:R-:W-:Y:S05]  /*ba80*/  BRA `(.L_x_29168) ;  /* 0x0000000000a07947 */ /* 0x000fea0003800000 */
.L_x_29191:
        /* <DEDUP_REMOVED lines=13> */
.L_x_29194:
[----:B------:R-:W-:Y:S05]  /*bb60*/  BSYNC.RECONVERGENT B0 ;  /* 0x0000000000007941 */ /* 0x000fea0003800200 */
.L_x_29193:
[----:B------:R-:W-:-:S05]  /*bb70*/  LOP3.LUT R3, R0, 0x80, R3, 0xf8, !PT ;  /* 0x0000008000037812 */ /* 0x000fca00078ef803 */
[----:B------:R0:W-:Y:S01]  /*bb80*/  STG.E.U8 desc[UR36][R8.64], R3 ;  /* 0x0000000308007986 */ /* 0x0001e2000c101124 */
[----:B------:R-:W-:Y:S05]  /*bb90*/  BRA `(.L_x_29168) ;  /* 0x00000000005c7947 */ /* 0x000fea0003800000 */
.L_x_29190:
        /* <DEDUP_REMOVED lines=12> */
.L_x_29196:
[----:B------:R-:W-:Y:S01]  /*bc60*/  IMAD.MOV.U32 R0, RZ, RZ, 0x7f ;  /* 0x0000007fff007424 */ /* 0x000fe200078e00ff */
[----:B------:R-:W-:-:S04]  /*bc70*/  ISETP.GT.U32.AND P0, PT, R4, 0x7f800000, PT ;  /* 0x7f8000000400780c */ /* 0x000fc80003f04070 */
[----:B------:R-:W-:-:S09]  /*bc80*/  SEL R0, R0, 0x7c, P0 ;  /* 0x0000007c00007807 */ /* 0x000fd20000000000 */
.L_x_29197:
[----:B------:R-:W-:Y:S05]  /*bc90*/  BSYNC.RECONVERGENT B0 ;  /* 0x0000000000007941 */ /* 0x000fea0003800200 */
.L_x_29195:
[----:B------:R-:W-:-:S04]  /*bca0*/  SHF.R.U32.HI R3, RZ, 0x18, R3 ;  /* 0x00000018ff037819 */ /* 0x000fc80000011603 */
[----:B------:R-:W-:-:S05]  /*bcb0*/  LOP3.LUT R3, R0, 0x80, R3, 0xf8, !PT ;  /* 0x0000008000037812 */ /* 0x000fca00078ef803 */
[----:B------:R0:W-:Y:S01]  /*bcc0*/  STG.E.U8 desc[UR36][R8.64], R3 ;  /* 0x0000000308007986 */ /* 0x0001e2000c101124 */
[----:B------:R-:W-:Y:S05]  /*bcd0*/  BRA `(.L_x_29168) ;  /* 0x00000000000c7947 */ /* 0x000fea0003800000 */
.L_x_29189:
[----:B------:R-:W-:-:S05]  /*bce0*/  HADD2.F32 R0, -RZ, R17.H0_H0 ;  /* 0x20000011ff007230 */ /* 0x000fca0000004100 */
[----:B------:R-:W-:-:S05]  /*bcf0*/  F2FP.BF16.F32.PACK_AB R0, RZ, R0 ;  /* 0x00000000ff00723e */ /* 0x000fca00000010ff */
[----:B------:R0:W-:Y:S02]  /*bd00*/  STG.E.U16 desc[UR36][R8.64], R0 ;  /* 0x0000000008007986 */ /* 0x0001e4000c101524 */
.L_x_29168:
[----:B------:R-:W-:-:S07]  /*bd10*/  VIADD R25, R25, 0x80 ;  /* 0x0000008019197836 */ /* 0x000fce0000000000 */
.L_x_29127:
[----:B------:R-:W-:Y:S05]  /*bd20*/  BSYNC.RECONVERGENT B6 ;  /* 0x0000000000067941 */ /* 0x000fea0003800200 */
.L_x_29126:
        /* <DEDUP_REMOVED lines=23> */
.L_x_29201:
[----:B------:R-:W-:-:S06]  /*bea0*/  HADD2.F32 R5, -RZ, R18.H0_H0 ;  /* 0x20000012ff057230 */ /* 0x000fcc0000004100 */
[----:B------:R-:W0:Y:S02]  /*beb0*/  F2I.S64.TRUNC R4, R5 ;  /* 0x0000000500047311 */ /* 0x000e24000020d900 */
[----:B0-----:R-:W-:Y:S01]  /*bec0*/  STG.E.U8 desc[UR36][R2.64], R4 ;  /* 0x0000000402007986 */ /* 0x001fe2000c101124 */
[----:B------:R-:W-:Y:S05]  /*bed0*/  EXIT ;  /* 0x000000000000794d */ /* 0x000fea0003800000 */
.L_x_29200:
        /* <DEDUP_REMOVED lines=10> */
.L_x_29204:
[----:B------:R-:W-:-:S04]  /*bf80*/  HADD2.F32 R18, -RZ, R18.H0_H0 ;  /* 0x20000012ff127230 */ /* 0x000fc80000004100 */
[----:B------:R-:W0:Y:S02]  /*bf90*/  F2I.FTZ.TRUNC.NTZ R5, R18 ;  /* 0x0000001200057305 */ /* 0x000e24000021f100 */
[----:B0-----:R-:W-:Y:S01]  /*bfa0*/  STG.E desc[UR36][R2.64], R5 ;  /* 0x0000000502007986 */ /* 0x001fe2000c101924 */
[----:B------:R-:W-:Y:S05]  /*bfb0*/  EXIT ;  /* 0x000000000000794d */ /* 0x000fea0003800000 */
.L_x_29203:
[----:B------:R-:W-:-:S04]  /*bfc0*/  HADD2.F32 R18, -RZ, R18.H0_H0 ;  /* 0x20000012ff127230 */ /* 0x000fc80000004100 */
[----:B------:R-:W0:Y:S02]  /*bfd0*/  F2I.FTZ.TRUNC.NTZ R5, R18 ;  /* 0x0000001200057305 */ /* 0x000e24000021f100 */
[----:B0-----:R-:W-:Y:S01]  /*bfe0*/  STG.E.U16 desc[UR36][R2.64], R5 ;  /* 0x0000000502007986 */ /* 0x001fe2000c101524 */
[----:B------:R-:W-:Y:S05]  /*bff0*/  EXIT ;  /* 0x000000000000794d */ /* 0x000fea0003800000 */
.L_x_29199:
        /* <DEDUP_REMOVED lines=9> */
.L_x_29206:
[----:B------:R-:W-:Y:S01]  /*c090*/  STG.E.U16 desc[UR36][R2.64], R18 ;  /* 0x0000001202007986 */ /* 0x000fe2000c101524 */
[----:B------:R-:W-:Y:S05]  /*c0a0*/  EXIT ;  /* 0x000000000000794d */ /* 0x000fea0003800000 */
.L_x_29205:
        /* <DEDUP_REMOVED lines=10> */
.L_x_29208:
[----:B------:R-:W-:-:S05]  /*c150*/  HADD2.F32 R0, -RZ, R18.H0_H0 ;  /* 0x20000012ff007230 */ /* 0x000fca0000004100 */
[----:B------:R-:W-:-:S04]  /*c160*/  F2FP.F16.F32.PACK_AB R0, RZ, R0 ;  /* 0x00000000ff00723e */ /* 0x000fc800000000ff */
[----:B------:R-:W-:-:S05]  /*c170*/  PRMT R0, R0, 0x5410, RZ ;  /* 0x0000541000007816 */ /* 0x000fca00000000ff */
[----:B------:R-:W-:Y:S01]  /*c180*/  STG.E desc[UR36][R2.64], R0 ;  /* 0x0000000002007986 */ /* 0x000fe2000c101924 */
[----:B------:R-:W-:Y:S05]  /*c190*/  EXIT ;  /* 0x000000000000794d */ /* 0x000fea0003800000 */
.L_x_29207:
[----:B------:R-:W-:-:S05]  /*c1a0*/  HADD2.F32 R4, -RZ, R18.H0_H0 ;  /* 0x20000012ff047230 */ /* 0x000fca0000004100 */
[----:B------:R-:W-:-:S06]  /*c1b0*/  FMUL.FTZ R4, R4, 1 ;  /* 0x3f80000004047820 */ /* 0x000fcc0000410000 */
[----:B------:R-:W0:Y:S02]  /*c1c0*/  F2F.F64.F32 R4, R4 ;  /* 0x0000000400047310 */ /* 0x000e240000201800 */
[----:B0-----:R-:W-:Y:S01]  /*c1d0*/  STG.E.64 desc[UR36][R2.64], R4 ;  /* 0x0000000402007986 */ /* 0x001fe2000c101b24 */
[----:B------:R-:W-:Y:S05]  /*c1e0*/  EXIT ;  /* 0x000000000000794d */ /* 0x000fea0003800000 */
.L_x_29198:
        /* <DEDUP_REMOVED lines=14> */
.L_x_29212:
        /* <DEDUP_REMOVED lines=18> */
.L_x_29215:
[----:B------:R-:W-:-:S04]  /*c3f0*/  SHF.R.U32.HI R5, RZ, 0x18, R5 ;  /* 0x00000018ff057819 */ /* 0x000fc80000011605 */
[----:B------:R-:W-:-:S07]  /*c400*/  LOP3.LUT R0, R0, 0x80, R5, 0xf8, !PT ;  /* 0x0000008000007812 */ /* 0x000fce00078ef805 */
.L_x_29214:
[----:B------:R-:W-:Y:S05]  /*c410*/  BSYNC.RECONVERGENT B0 ;  /* 0x0000000000007941 */ /* 0x000fea0003800200 */
.L_x_29213:
[----:B------:R-:W-:Y:S01]  /*c420*/  STG.E.U8 desc[UR36][R2.64], R0 ;  /* 0x0000000002007986 */ /* 0x000fe2000c101124 */
[----:B------:R-:W-:Y:S05]  /*c430*/  EXIT ;  /* 0x000000000000794d */ /* 0x000fea0003800000 */
.L_x_29211:
        /* <DEDUP_REMOVED lines=18> */
.L_x_29218:
[----:B------:R-:W-:-:S04]  /*c560*/  SHF.R.U32.HI R5, RZ, 0x18, R5 ;  /* 0x00000018ff057819 */ /* 0x000fc80000011605 */
[----:B------:R-:W-:-:S07]  /*c570*/  LOP3.LUT R0, R0, 0x80, R5, 0xf8, !PT ;  /* 0x0000008000007812 */ /* 0x000fce00078ef805 */
.L_x_29217:
[----:B------:R-:W-:Y:S05]  /*c580*/  BSYNC.RECONVERGENT B0 ;  /* 0x0000000000007941 */ /* 0x000fea0003800200 */
.L_x_29216:
[----:B------:R-:W-:Y:S01]  /*c590*/  STG.E.U8 desc[UR36][R2.64], R0 ;  /* 0x0000000002007986 */ /* 0x000fe2000c101124 */
[----:B------:R-:W-:Y:S05]  /*c5a0*/  EXIT ;  /* 0x000000000000794d */ /* 0x000fea0003800000 */
.L_x_29210:
        /* <DEDUP_REMOVED lines=22> */
.L_x_29220:
[----:B------:R-:W-:-:S06]  /*c710*/  HADD2.F32 R4, -RZ, R18.H0_H0 ;  /* 0x20000012ff047230 */ /* 0x000fcc0000004100 */
[----:B------:R-:W0:Y:S02]  /*c720*/  F2I.U64.TRUNC R4, R4 ;  /* 0x0000000400047311 */ /* 0x000e24000020d800 */
[----:B0-----:R-:W-:Y:S01]  /*c730*/  STG.E.64 desc[UR36][R2.64], R4 ;  /* 0x0000000402007986 */ /* 0x001fe2000c101b24 */
[----:B------:R-:W-:Y:S05]  /*c740*/  EXIT ;  /* 0x000000000000794d */ /* 0x000fea0003800000 */
.L_x_29219:
[----:B------:R-:W-:-:S04]  /*c750*/  HADD2.F32 R18, -RZ, R18.H0_H0 ;  /* 0x20000012ff127230 */ /* 0x000fc80000004100 */
[----:B------:R-:W0:Y:S02]  /*c760*/  F2I.FTZ.U32.TRUNC.NTZ R5, R18 ;  /* 0x0000001200057305 */ /* 0x000e24000021f000 */
[----:B0-----:R-:W-:Y:S01]  /*c770*/  STG.E desc[UR36][R2.64], R5 ;  /* 0x0000000502007986 */ /* 0x001fe2000c101924 */
[----:B------:R-:W-:Y:S05]  /*c780*/  EXIT ;  /* 0x000000000000794d */ /* 0x000fea0003800000 */
.L_x_29209:
        /* <DEDUP_REMOVED lines=11> */
.L_x_29222:
[----:B------:R-:W-:Y:S01]  /*c840*/  HADD2.F32 R18, -RZ, R18.H0_H0 ;  /* 0x20000012ff127230 */ /* 0x000fe20000004100 */
[----:B------:R-:W-:-:S04]  /*c850*/  CS2R R6, SRZ ;  /* 0x0000000000067805 */ /* 0x000fc8000001ff00 */
[----:B------:R-:W-:-:S06]  /*c860*/  FMUL.FTZ R4, R18, 1 ;  /* 0x3f80000012047820 */ /* 0x000fcc0000410000 */
[----:B------:R-:W0:Y:S02]  /*c870*/  F2F.F64.F32 R4, R4 ;  /* 0x0000000400047310 */ /* 0x000e240000201800 */
[----:B0-----:R-:W-:Y:S01]  /*c880*/  STG.E.128 desc[UR36][R2.64], R4 ;  /* 0x0000000402007986 */ /* 0x001fe2000c101d24 */
[----:B------:R-:W-:Y:S05]  /*c890*/  EXIT ;  /* 0x000000000000794d */ /* 0x000fea0003800000 */
.L_x_29221:
[----:B------:R-:W-:-:S13]  /*c8a0*/  ISETP.NE.AND P0, PT, R0, 0xf, PT ;  /* 0x0000000f0000780c */ /* 0x000fda0003f05270 */
[----:B------:R-:W-:Y:S05]  /*c8b0*/  @!P0 BRA `(.L_x_29223) ;  /* 0x0000000000e88947 */ /* 0x000fea0003800000 */
[----:B------:R-:W-:-:S13]  /*c8c0*/  ISETP.NE.AND P0, PT, R0, 0x17, PT ;  /* 0x000000170000780c */ /* 0x000fda0003f05270 */
[----:B------:R-:W-:Y:S05]  /*c8d0*/  @!P0 BRA `(.L_x_29224) ;  /* 0x0000000000908947 */ /* 0x000fea0003800000 */
[----:B------:R-:W-:-:S13]  /*c8e0*/  ISETP.NE.AND P0, PT, R0, 0x18, PT ;  /* 0x000000180000780c */ /* 0x000fda0003f05270 */
[----:B------:R-:W-:Y:S05]  /*c8f0*/  @!P0 BRA `(.L_x_29225) ;  /* 0x0000000000448947 */ /* 0x000fea0003800000 */
.L_x_29202:
        /* <DEDUP_REMOVED lines=16> */
.L_x_29226:
[----:B------:R-:W-:Y:S05]  /*ca00*/  EXIT ;  /* 0x000000000000794d */ /* 0x000fea0003800000 */
.L_x_29225:
        /* <DEDUP_REMOVED lines=13> */
.L_x_29228:
[----:B------:R-:W-:Y:S05]  /*cae0*/  BSYNC.RECONVERGENT B0 ;  /* 0x0000000000007941 */ /* 0x000fea0003800200 */
.L_x_29227:
[----:B------:R-:W-:-:S05]  /*caf0*/  LOP3.LUT R5, R0, 0x80, R5, 0xf8, !PT ;  /* 0x0000008000057812 */ /* 0x000fca00078ef805 */
[----:B------:R-:W-:Y:S01]  /*cb00*/  STG.E.U8 desc[UR36][R2.64], R5 ;  /* 0x0000000502007986 */ /* 0x000fe2000c101124 */
[----:B------:R-:W-:Y:S05]  /*cb10*/  EXIT ;  /* 0x000000000000794d */ /* 0x000fea0003800000 */
.L_x_29224:
        /* <DEDUP_REMOVED lines=12> */
.L_x_29230:
[----:B------:R-:W-:Y:S01]  /*cbe0*/  IMAD.MOV.U32 R0, RZ, RZ, 0x7f ;  /* 0x0000007fff007424 */ /* 0x000fe200078e00ff */
[----:B------:R-:W-:-:S04]  /*cbf0*/  ISETP.GT.U32.AND P0, PT, R4, 0x7f800000, PT ;  /* 0x7f8000000400780c */ /* 0x000fc80003f04070 */
[----:B------:R-:W-:-:S09]  /*cc00*/  SEL R0, R0, 0x7c, P0 ;  /* 0x0000007c00007807 */ /* 0x000fd20000000000 */
.L_x_29231:
[----:B------:R-:W-:Y:S05]  /*cc10*/  BSYNC.RECONVERGENT B0 ;  /* 0x0000000000007941 */ /* 0x000fea0003800200 */
.L_x_29229:
[----:B------:R-:W-:-:S04]  /*cc20*/  SHF.R.U32.HI R5, RZ, 0x18, R5 ;  /* 0x00000018ff057819 */ /* 0x000fc80000011605 */
[----:B------:R-:W-:-:S05]  /*cc30*/  LOP3.LUT R5, R0, 0x80, R5, 0xf8, !PT ;  /* 0x0000008000057812 */ /* 0x000fca00078ef805 */
[----:B------:R-:W-:Y:S01]  /*cc40*/  STG.E.U8 desc[UR36][R2.64], R5 ;  /* 0x0000000502007986 */ /* 0x000fe2000c101124 */
[----:B------:R-:W-:Y:S05]  /*cc50*/  EXIT ;  /* 0x000000000000794d */ /* 0x000fea0003800000 */
.L_x_29223:
[----:B------:R-:W-:-:S05]  /*cc60*/  HADD2.F32 R0, -RZ, R18.H0_H0 ;  /* 0x20000012ff007230 */ /* 0x000fca0000004100 */
[----:B------:R-:W-:-:S05]  /*cc70*/  F2FP.BF16.F32.PACK_AB R0, RZ, R0 ;  /* 0x00000000ff00723e */ /* 0x000fca00000010ff */
[----:B------:R-:W-:Y:S01]  /*cc80*/  STG.E.U16 desc[UR36][R2.64], R0 ;  /* 0x0000000002007986 */ /* 0x000fe2000c101524 */
[----:B------:R-:W-:Y:S05]  /*cc90*/  EXIT ;  /* 0x000000000000794d */ /* 0x000fea0003800000 */
.L_x_29232:
        /* <DEDUP_REMOVED lines=14> */
.L_x_41136:


//--------------------- .text._ZN2at6native18elementwise_kernelILi128ELi4EZNS0_22gpu_kernel_impl_nocastINS0_13BinaryFunctorIN3c104HalfES5_S5_ZZZNS0_19maximum_kernel_cudaERNS_18TensorIteratorBaseEENKUlvE0_clEvENKUlvE1_clEvEUlS5_S5_E_EEEEvS7_RKT_EUliE_EEviT1_ --------------------------
	.section	.text._ZN2at6native18elementwise_kernelILi128ELi4EZNS0_22gpu_kernel_impl_nocastINS0_13BinaryFunctorIN3c104HalfES5_S5_ZZZNS0_19maximum_kernel_cudaERNS_18TensorIteratorBaseEENKUlvE0_clEvENKUlvE1_clEvEUlS5_S5_E_EEEEvS7_RKT_EUliE_EEviT1_,"ax",@progbits
	.align	128
        .global         _ZN2at6native18elementwise_kernelILi128ELi4EZNS0_22gpu_kernel_impl_nocastINS0_13BinaryFunctorIN3c104HalfES5_S5_ZZZNS0_19maximum_kernel_cudaERNS_18TensorIteratorBaseEENKUlvE0_clEvENKUlvE1_clEvEUlS5_S5_E_EEEEvS7_RKT_EUliE_EEviT1_
        .type           _ZN2at6native18elementwise_kernelILi128ELi4EZNS0_22gpu_kernel_impl_nocastINS0_13BinaryFunctorIN3c104HalfES5_S5_ZZZNS0_19maximum_kernel_cudaERNS_18TensorIteratorBaseEENKUlvE0_clEvENKUlvE1_clEvEUlS5_S5_E_EEEEvS7_RKT_EUliE_EEviT1_,@function
        .size           _ZN2at6native18elementwise_kernelILi128ELi4EZNS0_22gpu_kernel_impl_nocastINS0_13BinaryFunctorIN3c104HalfES5_S5_ZZZNS0_19maximum_kernel_cudaERNS_18TensorIteratorBaseEENKUlvE0_clEvENKUlvE1_clEvEUlS5_S5_E_EEEEvS7_RKT_EUliE_EEviT1_,(.L_x_41137 - _ZN2at6native18elementwise_kernelILi128ELi4EZNS0_22gpu_kernel_impl_nocastINS0_13BinaryFunctorIN3c104HalfES5_S5_ZZZNS0_19maximum_kernel_cudaERNS_18TensorIteratorBaseEENKUlvE0_clEvENKUlvE1_clEvEUlS5_S5_E_EEEEvS7_RKT_EUliE_EEviT1_)
        .other          _ZN2at6native18elementwise_kernelILi128ELi4EZNS0_22gpu_kernel_impl_nocastINS0_13BinaryFunctorIN3c104HalfES5_S5_ZZZNS0_19maximum_kernel_cudaERNS_18TensorIteratorBaseEENKUlvE0_clEvENKUlvE1_clEvEUlS5_S5_E_EEEEvS7_RKT_EUliE_EEviT1_,@"STO_CUDA_ENTRY STV_DEFAULT"
_ZN2at6native18elementwise_kernelILi128ELi4EZNS0_22gpu_kernel_impl_nocastINS0_13BinaryFunctorIN3c104HalfES5_S5_ZZZNS0_19maximum_kernel_cudaERNS_18TensorIteratorBaseEENKUlvE0_clEvENKUlvE1_clEvEUlS5_S5_E_EEEEvS7_RKT_EUliE_EEviT1_:
.text._ZN2at6native18elementwise_kernelILi128ELi4EZNS0_22gpu_kernel_impl_nocastINS0_13BinaryFunctorIN3c104HalfES5_S5_ZZZNS0_19maximum_kernel_cudaERNS_18TensorIteratorBaseEENKUlvE0_clEvENKUlvE1_clEvEUlS5_S5_E_EEEEvS7_RKT_EUliE_EEviT1_:
        /* <DEDUP_REMOVED lines=24> */
[----:B------:R-:W-:-:S04]  /*0180*/  @!P0 FMNMX.FTZ R0, R0, R11, !PT ;  /* 0x0000000b00008209 */ /* 0x000fc80007810000 */
[----:B------:R-:W-:-:S04]  /*0190*/  @!P0 F2FP.F16.F32.PACK_AB R0, RZ, R0 ;  /* 0x00000000ff00823e */ /* 0x000fc800000000ff */
[----:B------:R-:W-:-:S07]  /*01a0*/  @!P0 PRMT R9, R0, 0x7610, R9 ;  /* 0x0000761000098816 */ /* 0x000fce0000000009 */
.L_x_29237:
        /* <DEDUP_REMOVED lines=18> */
.L_x_29239:
[----:B------:R0:W-:Y:S01]  /*02d0*/  STG.E.U16 desc[UR6][R6.64], R9 ;  /* 0x0000000906007986 */ /* 0x0001e2000c101506 */
[----:B------:R-:W-:-:S07]  /*02e0*/  IADD3 R3, PT, PT, R3, 0x80, RZ ;  /* 0x0000008003037810 */ /* 0x000fce0007ffe0ff */
.L_x_29236:
[----:B------:R-:W-:-:S13]  /*02f0*/  ISETP.GE.AND P0, PT, R3, UR4, PT ;  /* 0x0000000403007c0c */ /* 0x000fda000bf06270 */
[----:B------:R-:W-:Y:S05]  /*0300*/  @P0 BREAK.RELIABLE B1 ;  /* 0x0000000000010942 */ /* 0x000fea0003800100 */
[----:B------:R-:W-:Y:S05]  /*0310*/  @P0 BRA `(.L_x_29238) ;  /* 0x0000000000400947 */ /* 0x000fea0003800000 */
[----:B------:R-:W-:Y:S05]  /*0320*/  BSYNC.RELIABLE B1 ;  /* 0x0000000000017941 */ /* 0x000fea0003800100 */
.L_x_29235:
        /* <DEDUP_REMOVED lines=13> */
.L_x_29240:
[----:B------:R1:W-:Y:S01]  /*0400*/  STG.E.U16 desc[UR6][R6.64], R9 ;  /* 0x0000000906007986 */ /* 0x0003e2000c101506 */
[----:B------:R-:W-:-:S07]  /*0410*/  IADD3 R3, PT, PT, R3, 0x80, RZ ;  /* 0x0000008003037810 */ /* 0x000fce0007ffe0ff */
.L_x_29238:
[----:B------:R-:W-:Y:S05]  /*0420*/  BSYNC.RECONVERGENT B0 ;  /* 0x0000000000007941 */ /* 0x000fea0003800200 */
.L_x_29234:
        /* <DEDUP_REMOVED lines=16> */
.L_x_29241:
[----:B------:R-:W-:Y:S01]  /*0530*/  STG.E.U16 desc[UR6][R4.64], R7 ;  /* 0x0000000704007986 */ /* 0x000fe2000c101506 */
[----:B------:R-:W-:Y:S05]  /*0540*/  EXIT ;  /* 0x000000000000794d */ /* 0x000fea0003800000 */
.L_x_29233:
        /* <DEDUP_REMOVED lines=356> */
.L_x_29245:
        /* <DEDUP_REMOVED lines=13> */
[----:B------:R-:W-:-:S04]  /*1c60*/  @!P0 FMNMX.FTZ R4, R10, R11, !PT ;  /* 0x0000000b0a048209 */ /* 0x000fc80007810000 */
[----:B------:R-:W-:-:S04]  /*1c70*/  @!P0 F2FP.F16.F32.PACK_AB R4, RZ, R4 ;  /* 0x00000004ff04823e */ /* 0x000fc800000000ff */
[----:B------:R-:W-:-:S07]  /*1c80*/  @!P0 PRMT R7, R4, 0x7610, R7 ;  /* 0x0000761004078816 */ /* 0x000fce0000000007 */
.L_x_29247:
[----:B------:R-:W-:Y:S05]  /*1c90*/  BSYNC.RECONVERGENT B2 ;  /* 0x0000000000027941 */ /* 0x000fea0003800200 */
.L_x_29246:
        /* <DEDUP_REMOVED lines=356> */
.L_x_29249:
        /* <DEDUP_REMOVED lines=16> */
.L_x_29251:
[----:B------:R-:W-:Y:S05]  /*33e0*/  BSYNC.RECONVERGENT B2 ;  /* 0x0000000000027941 */ /* 0x000fea0003800200 */
.L_x_29250:
[----:B------:R-:W0:Y:S01]  /*33f0*/  LDCU.64 UR8, c[0x0][0x5e8] ;  /* 0x0000bd00ff0877ac */ /* 0x000e220008000a00 */
[----:B------:R-:W-:Y:S02]  /*3400*/  IADD3 R3, PT, PT, R3, 0x80, RZ ;  /* 0x0000008003037810 */ /* 0x000fe40007ffe0ff */
[----:B0-----:R-:W-:-:S04]  /*3410*/  IADD3 R4, P0, PT, R5, UR8, RZ ;  /* 0x0000000805047c10 */ /* 0x001fc8000ff1e0ff */
[----:B------:R-:W-:-:S05]  /*3420*/  IADD3.X R5, PT, PT, RZ, UR9, RZ, P0, !PT ;  /* 0x00000009ff057c10 */ /* 0x000fca00087fe4ff */
[----:B------:R0:W-:Y:S04]  /*3430*/  STG.E.U16 desc[UR6][R4.64], R7 ;  /* 0x0000000704007986 */ /* 0x0001e8000c101506 */
.L_x_29244:
[----:B------:R-:W-:-:S13]  /*3440*/  ISETP.GE.AND P0, PT, R3, UR4, PT ;  /* 0x0000000403007c0c */ /* 0x000fda000bf06270 */
[----:B------:R-:W-:Y:S05]  /*3450*/  @P0 BREAK.RELIABLE B0 ;  /* 0x0000000000000942 */ /* 0x000fea0003800100 */
[----:B------:R-:W-:Y:S05]  /*3460*/  @P0 BRA `(.L_x_29248) ;  /* 0x0000001400cc0947 */ /* 0x000fea0003800000 */
[----:B------:R-:W-:Y:S05]  /*3470*/  BSYNC.RELIABLE B0 ;  /* 0x0000000000007941 */ /* 0x000fea0003800100 */
.L_x_29243:
        /* <DEDUP_REMOVED lines=348> */
.L_x_29252:
        /* <DEDUP_REMOVED lines=16> */
.L_x_29254:
[----:B------:R-:W-:Y:S05]  /*4b40*/  BSYNC.RECONVERGENT B2 ;  /* 0x0000000000027941 */ /* 0x000fea0003800200 */
.L_x_29253:
[----:B------:R-:W0:Y:S01]  /*4b50*/  LDCU.64 UR8, c[0x0][0x5e8] ;  /* 0x0000bd00ff0877ac */ /* 0x000e220008000a00 */
[----:B------:R-:W-:Y:S02]  /*4b60*/  IADD3 R3, PT, PT, R3, 0x80, RZ ;  /* 0x0000008003037810 */ /* 0x000fe40007ffe0ff */
[----:B0-----:R-:W-:-:S04]  /*4b70*/  IADD3 R4, P0, PT, R5, UR8, RZ ;  /* 0x0000000805047c10 */ /* 0x001fc8000ff1e0ff */
[----:B------:R-:W-:-:S05]  /*4b80*/  IADD3.X R5, PT, PT, RZ, UR9, RZ, P0, !PT ;  /* 0x00000009ff057c10 */ /* 0x000fca00087fe4ff */
[----:B------:R1:W-:Y:S04]  /*4b90*/  STG.E.U16 desc[UR6][R4.64], R7 ;  /* 0x0000000704007986 */ /* 0x0003e8000c101506 */
.L_x_29248:
[----:B------:R-:W-:Y:S05]  /*4ba0*/  BSYNC.RECONVERGENT B1 ;  /* 0x0000000000017941 */ /* 0x000fea0003800200 */
.L_x_29242:
        /* <DEDUP_REMOVED lines=351> */
.L_x_29255:
        /* <DEDUP_REMOVED lines=19> */
.L_x_29257:
[----:B------:R-:W-:Y:S05]  /*62d0*/  BSYNC.RECONVERGENT B1 ;  /* 0x0000000000017941 */ /* 0x000fea0003800200 */
.L_x_29256:
[----:B------:R-:W-:Y:S01]  /*62e0*/  STG.E.U16 desc[UR6][R6.64], R5 ;  /* 0x0000000506007986 */ /* 0x000fe2000c101506 */
[----:B------:R-:W-:Y:S05]  /*62f0*/  EXIT ;  /* 0x000000000000794d */ /* 0x000fea0003800000 */
.L_x_29258:
        /* <DEDUP_REMOVED lines=16> */
.L_x_41137:


//--------------------- .text._ZN2at6native27unrolled_elementwise_kernelINS0_13BinaryFunctorIN3c104HalfES4_S4_ZZZNS0_19maximum_kernel_cudaERNS_18TensorIteratorBaseEENKUlvE0_clEvENKUlvE1_clEvEUlS4_S4_E_EESt5arrayIPcLm3EELi4E23TrivialOffsetCalculatorILi2EjESE_ILi1EjENS0_6memory15LoadWithoutCastENSH_16StoreWithoutCastEEEviT_T0_T2_T3_T4_T5_ --------------------------
	.section	.text._ZN2at6native27unrolled_elementwise_kernelINS0_13BinaryFunctorIN3c104HalfES4_S4_ZZZNS0_19maximum_kernel_cudaERNS_18TensorIteratorBaseEENKUlvE0_clEvENKUlvE1_clEvEUlS4_S4_E_EESt5arrayIPcLm3EELi4E23TrivialOffsetCalculatorILi2EjESE_ILi1EjENS0_6memory15LoadWithoutCastENSH_16StoreWithoutCastEEEviT_T0_T2_T3_T4_T5_,"ax",@progbits
	.align	128
        .global         _ZN2at6native27unrolled_elementwise_kernelINS0_13BinaryFunctorIN3c104HalfES4_S4_ZZZNS0_19maximum_kernel_cudaERNS_18TensorIteratorBaseEENKUlvE0_clEvENKUlvE1_clEvEUlS4_S4_E_EESt5arrayIPcLm3EELi4E23TrivialOffsetCalculatorILi2EjESE_ILi1EjENS0_6memory15LoadWithoutCastENSH_16StoreWithoutCastEEEviT_T0_T2_T3_T4_T5_
        .type           _ZN2at6native27unrolled_elementwise_kernelINS0_13BinaryFunctorIN3c104HalfES4_S4_ZZZNS0_19maximum_kernel_cudaERNS_18TensorIteratorBaseEENKUlvE0_clEvENKUlvE1_clEvEUlS4_S4_E_EESt5arrayIPcLm3EELi4E23TrivialOffsetCalculatorILi2EjESE_ILi1EjENS0_6memory15LoadWithoutCastENSH_16StoreWithoutCastEEEviT_T0_T2_T3_T4_T5_,@function
        .size           _ZN2at6native27unrolled_elementwise_kernelINS0_13BinaryFunctorIN3c104HalfES4_S4_ZZZNS0_19maximum_kernel_cudaERNS_18TensorIteratorBaseEENKUlvE0_clEvENKUlvE1_clEvEUlS4_S4_E_EESt5arrayIPcLm3EELi4E23TrivialOffsetCalculatorILi2EjESE_ILi1EjENS0_6memory15LoadWithoutCastENSH_16StoreWithoutCastEEEviT_T0_T2_T3_T4_T5_,(.L_x_41138 - _ZN2at6native27unrolled_elementwise_kernelINS0_13BinaryFunctorIN3c104HalfES4_S4_ZZZNS0_19maximum_kernel_cudaERNS_18TensorIteratorBaseEENKUlvE0_clEvENKUlvE1_clEvEUlS4_S4_E_EESt5arrayIPcLm3EELi4E23TrivialOffsetCalculatorILi2EjESE_ILi1EjENS0_6memory15LoadWithoutCastENSH_16StoreWithoutCastEEEviT_T0_T2_T3_T4_T5_)
        .other          _ZN2at6native27unrolled_elementwise_kernelINS0_13BinaryFunctorIN3c104HalfES4_S4_ZZZNS0_19maximum_kernel_cudaERNS_18TensorIteratorBaseEENKUlvE0_clEvENKUlvE1_clEvEUlS4_S4_E_EESt5arrayIPcLm3EELi4E23TrivialOffsetCalculatorILi2EjESE_ILi1EjENS0_6memory15LoadWithoutCastENSH_16StoreWithoutCastEEEviT_T0_T2_T3_T4_T5_,@"STO_CUDA_ENTRY STV_DEFAULT"
_ZN2at6native27unrolled_elementwise_kernelINS0_13BinaryFunctorIN3c104HalfES4_S4_ZZZNS0_19maximum_kernel_cudaERNS_18TensorIteratorBaseEENKUlvE0_clEvENKUlvE1_clEvEUlS4_S4_E_EESt5arrayIPcLm3EELi4E23TrivialOffsetCalculatorILi2EjESE_ILi1EjENS0_6memory15LoadWithoutCastENSH_16StoreWithoutCastEEEviT_T0_T2_T3_T4_T5_:
.text._ZN2at6native27unrolled_elementwise_kernelINS0_13BinaryFunctorIN3c104HalfES4_S4_ZZZNS0_19maximum_kernel_cudaERNS_18TensorIteratorBaseEENKUlvE0_clEvENKUlvE1_clEvEUlS4_S4_E_EESt5arrayIPcLm3EELi4E23TrivialOffsetCalculatorILi2EjESE_ILi1EjENS0_6memory15LoadWithoutCastENSH_16StoreWithoutCastEEEviT_T0_T2_T3_T4_T5_:
        /* <DEDUP_REMOVED lines=73> */
.L_x_29260:
[----:B------:R-:W-:Y:S05]  /*0490*/  BSYNC.RECONVERGENT B0 ;  /* 0x0000000000007941 */ /* 0x000fea0003800200 */
.L_x_29259:
        /* <DEDUP_REMOVED lines=11> */
.L_x_29262:
[----:B------:R-:W-:Y:S05]  /*0550*/  BSYNC.RECONVERGENT B0 ;  /* 0x0000000000007941 */ /* 0x000fea0003800200 */
.L_x_29261:
        /* <DEDUP_REMOVED lines=11> */
.L_x_29264:
[----:B------:R-:W-:Y:S05]  /*0610*/  BSYNC.RECONVERGENT B0 ;  /* 0x0000000000007941 */ /* 0x000fea0003800200 */
.L_x_29263:
        /* <DEDUP_REMOVED lines=11> */
.L_x_29266:
[----:B------:R-:W-:Y:S05]  /*06d0*/  BSYNC.RECONVERGENT B0 ;  /* 0x0000000000007941 */ /* 0x000fea0003800200 */
.L_x_29265:
        /* <DEDUP_REMOVED lines=13> */
.L_x_29268:
[----:B------:R-:W-:Y:S05]  /*07b0*/  BSYNC.RECONVERGENT B0 ;  /* 0x0000000000007941 */ /* 0x000fea0003800200 */
.L_x_29267:
[----:B------:R-:W-:-:S13]  /*07c0*/  ISETP.GE.AND P0, PT, R14, R15, PT ;  /* 0x0000000f0e00720c */ /* 0x000fda0003f06270 */
[----:B------:R-:W-:Y:S05]  /*07d0*/  @P0 EXIT ;  /* 0x000000000000094d */ /* 0x000fea0003800000 */
[----:B01----:R-:W0:Y:S01]  /*07e0*/  LDC.64 R2, c[0x0][0x388] ;  /* 0x0000e200ff027b82 */ /* 0x003e220000000a00 */
[----:B------:R-:W-:-:S04]  /*07f0*/  IMAD R17, R17, 0x200, R14 ;  /* 0x0000020011117824 */ /* 0x000fc800078e020e */
[----:B0-----:R-:W-:-:S05]  /*0800*/  IMAD.WIDE.U32 R2, R17, 0x2, R2 ;  /* 0x0000000211027825 */ /* 0x001fca00078e0002 */
[----:B------:R-:W-:Y:S01]  /*0810*/  STG.E.U16 desc[UR4][R2.64], R16 ;  /* 0x0000001002007986 */ /* 0x000fe2000c101504 */
[----:B------:R-:W-:Y:S05]  /*0820*/  EXIT ;  /* 0x000000000000794d */ /* 0x000fea0003800000 */
.L_x_29269:
        /* <DEDUP_REMOVED lines=13> */
.L_x_41138:


//--------------------- .text._ZN2at6native29vectorized_elementwise_kernelILi2ENS0_13BinaryFunctorIN3c104HalfES4_S4_ZZZNS0_19maximum_kernel_cudaERNS_18TensorIteratorBaseEENKUlvE0_clEvENKUlvE1_clEvEUlS4_S4_E_EESt5arrayIPcLm3EEEEviT0_T1_ --------------------------
	.section	.text._ZN2at6native29vectorized_elementwise_kernelILi2ENS0_13BinaryFunctorIN3c104HalfES4_S4_ZZZNS0_19maximum_kernel_cudaERNS_18TensorIteratorBaseEENKUlvE0_clEvENKUlvE1_clEvEUlS4_S4_E_EESt5arrayIPcLm3EEEEviT0_T1_,"ax",@progbits
	.align	128
        .global         _ZN2at6native29vectorized_elementwise_kernelILi2ENS0_13BinaryFunctorIN3c104HalfES4_S4_ZZZNS0_19maximum_kernel_cudaERNS_18TensorIteratorBaseEENKUlvE0_clEvENKUlvE1_clEvEUlS4_S4_E_EESt5arrayIPcLm3EEEEviT0_T1_
        .type           _ZN2at6native29vectorized_elementwise_kernelILi2ENS0_13BinaryFunctorIN3c104HalfES4_S4_ZZZNS0_19maximum_kernel_cudaERNS_18TensorIteratorBaseEENKUlvE0_clEvENKUlvE1_clEvEUlS4_S4_E_EESt5arrayIPcLm3EEEEviT0_T1_,@function
        .size           _ZN2at6native29vectorized_elementwise_kernelILi2ENS0_13BinaryFunctorIN3c104HalfES4_S4_ZZZNS0_19maximum_kernel_cudaERNS_18TensorIteratorBaseEENKUlvE0_clEvENKUlvE1_clEvEUlS4_S4_E_EESt5arrayIPcLm3EEEEviT0_T1_,(.L_x_41139 - _ZN2at6native29vectorized_elementwise_kernelILi2ENS0_13BinaryFunctorIN3c104HalfES4_S4_ZZZNS0_19maximum_kernel_cudaERNS_18TensorIteratorBaseEENKUlvE0_clEvENKUlvE1_clEvEUlS4_S4_E_EESt5arrayIPcLm3EEEEviT0_T1_)
        .other          _ZN2at6native29vectorized_elementwise_kernelILi2ENS0_13BinaryFunctorIN3c104HalfES4_S4_ZZZNS0_19maximum_kernel_cudaERNS_18TensorIteratorBaseEENKUlvE0_clEvENKUlvE1_clEvEUlS4_S4_E_EESt5arrayIPcLm3EEEEviT0_T1_,@"STO_CUDA_ENTRY STV_DEFAULT"
_ZN2at6native29vectorized_elementwise_kernelILi2ENS0_13BinaryFunctorIN3c104HalfES4_S4_ZZZNS0_19maximum_kernel_cudaERNS_18TensorIteratorBaseEENKUlvE0_clEvENKUlvE1_clEvEUlS4_S4_E_EESt5arrayIPcLm3EEEEviT0_T1_:
.text._ZN2at6native29vectorized_elementwise_kernelILi2ENS0_13BinaryFunctorIN3c104HalfES4_S4_ZZZNS0_19maximum_kernel_cudaERNS_18TensorIteratorBaseEENKUlvE0_clEvENKUlvE1_clEvEUlS4_S4_E_EESt5arrayIPcLm3EEEEviT0_T1_:
        /* <DEDUP_REMOVED lines=116> */
[----:B------:R-:W-:Y:S02]  /*0740*/  @!P5 FMNMX.FTZ R13, R13, R6, !PT ;  /* 0x000000060d0dd209 */ /* 0x000fe40007810000 */
[----:B------:R-:W-:Y:S02]  /*0750*/  PRMT R6, R5, 0x7610, R6 ;  /* 0x0000761005067816 */ /* 0x000fe40000000006 */
[----:B------:R-:W-:-:S04]  /*0760*/  @!P5 F2FP.F16.F32.PACK_AB R13, RZ, R13 ;  /* 0x0000000dff0dd23e */ /* 0x000fc800000000ff */
[----:B------:R-:W-:-:S07]  /*0770*/  @!P5 PRMT R6, R13, 0x7610, R6 ;  /* 0x000076100d06d816 */ /* 0x000fce0000000006 */
.L_x_29272:
[----:B------:R-:W-:Y:S05]  /*0780*/  BSYNC.RECONVERGENT B0 ;  /* 0x0000000000007941 */ /* 0x000fea0003800200 */
.L_x_29271:
        /* <DEDUP_REMOVED lines=14> */
.L_x_29274:
[----:B------:R-:W-:Y:S05]  /*0870*/  BSYNC.RECONVERGENT B0 ;  /* 0x0000000000007941 */ /* 0x000fea0003800200 */
.L_x_29273:
        /* <DEDUP_REMOVED lines=14> */
.L_x_29276:
[----:B------:R-:W-:Y:S05]  /*0960*/  BSYNC.RECONVERGENT B0 ;  /* 0x0000000000007941 */ /* 0x000fea0003800200 */
.L_x_29275:
        /* <DEDUP_REMOVED lines=11> */
.L_x_29278:
[----:B------:R-:W-:Y:S05]  /*0a20*/  BSYNC.RECONVERGENT B0 ;  /* 0x0000000000007941 */ /* 0x000fea0003800200 */
.L_x_29277:
        /* <DEDUP_REMOVED lines=11> */
.L_x_29280:
[----:B------:R-:W-:Y:S05]  /*0ae0*/  BSYNC.RECONVERGENT B0 ;  /* 0x0000000000007941 */ /* 0x000fea0003800200 */
.L_x_29279:
        /* <DEDUP_REMOVED lines=11> */
.L_x_29282:
[----:B------:R-:W-:Y:S05]  /*0ba0*/  BSYNC.RECONVERGENT B0 ;  /* 0x0000000000007941 */ /* 0x000fea0003800200 */
.L_x_29281:
        /* <DEDUP_REMOVED lines=11> */
.L_x_29284:
[----:B------:R-:W-:Y:S05]  /*0c60*/  BSYNC.RECONVERGENT B0 ;  /* 0x0000000000007941 */ /* 0x000fea0003800200 */
.L_x_29283:
        /* <DEDUP_REMOVED lines=11> */
.L_x_29286:
[----:B------:R-:W-:Y:S05]  /*0d20*/  BSYNC.RECONVERGENT B0 ;  /* 0x0000000000007941 */ /* 0x000fea0003800200 */
.L_x_29285:
        /* <DEDUP_REMOVED lines=18> */
.L_x_29289:
[----:B------:R-:W-:-:S13]  /*0e50*/  ISETP.GE.U32.AND P0, PT, R7, R9, PT ;  /* 0x000000090700720c */ /* 0x000fda0003f06070 */
[----:B------:R-:W-:Y:S05]  /*0e60*/  @P0 BRA `(.L_x_29291) ;  /* 0x0000000000300947 */ /* 0x000fea0003800000 */
[----:B0-----:R-:W0:Y:S01]  /*0e70*/  LDC.64 R2, c[0x0][0x388] ;  /* 0x0000e200ff027b82 */ /* 0x001e220000000a00 */
[----:B------:R-:W-:Y:S02]  /*0e80*/  IMAD.IADD R5, R20, 0x1, R7 ;  /* 0x0000000114057824 */ /* 0x000fe400078e0207 */
[----:B------:R-:W-:Y:S02]  /*0e90*/  VIADD R7, R7, 0x80 ;  /* 0x0000008007077836 */ /* 0x000fe40000000000 */
[----:B0-----:R-:W-:-:S05]  /*0ea0*/  IMAD.WIDE.U32 R2, R5, 0x2, R2 ;  /* 0x0000000205027825 */ /* 0x001fca00078e0002 */
[----:B------:R1:W-:Y:S02]  /*0eb0*/  STG.E.U16 desc[UR4][R2.64], R22 ;  /* 0x0000001602007986 */ /* 0x0003e4000c101504 */
.L_x_29290:
[----:B------:R-:W-:-:S13]  /*0ec0*/  ISETP.GE.U32.AND P0, PT, R7, R9, PT ;  /* 0x000000090700720c */ /* 0x000fda0003f06070 */
[----:B------:R-:W-:Y:S05]  /*0ed0*/  @P0 BRA `(.L_x_29292) ;  /* 0x0000000000340947 */ /* 0x000fea0003800000 */
[----:B01----:R-:W0:Y:S01]  /*0ee0*/  LDC.64 R2, c[0x0][0x388] ;  /* 0x0000e200ff027b82 */ /* 0x003e220000000a00 */
[----:B------:R-:W-:Y:S02]  /*0ef0*/  IMAD.IADD R5, R20, 0x1, R7 ;  /* 0x0000000114057824 */ /* 0x000fe400078e0207 */
[----:B------:R-:W-:Y:S02]  /*0f00*/  VIADD R7, R7, 0x80 ;  /* 0x0000008007077836 */ /* 0x000fe40000000000 */
[----:B0-----:R-:W-:-:S05]  /*0f10*/  IMAD.WIDE.U32 R2, R5, 0x2, R2 ;  /* 0x0000000205027825 */ /* 0x001fca00078e0002 */
[----:B------:R1:W-:Y:S02]  /*0f20*/  STG.E.U16 desc[UR4][R2.64], R23 ;  /* 0x0000001702007986 */ /* 0x0003e4000c101504 */
.L_x_29291:
        /* <DEDUP_REMOVED lines=8> */
.L_x_29292:
[----:B------:R-:W-:Y:S05]  /*0fb0*/  BSYNC.RELIABLE B1 ;  /* 0x0000000000017941 */ /* 0x000fea0003800100 */
.L_x_29288:
[----:B------:R-:W-:-:S13]  /*0fc0*/  ISETP.GE.U32.AND P0, PT, R7, R9, PT ;  /* 0x000000090700720c */ /* 0x000fda0003f06070 */
[----:B012---:R-:W0:Y:S01]  /*0fd0*/  @!P0 LDC.64 R2, c[0x0][0x388] ;  /* 0x0000e200ff028b82 */ /* 0x007e220000000a00 */
[----:B------:R-:W-:Y:S02]  /*0fe0*/  @!P0 IMAD.IADD R5, R20, 0x1, R7 ;  /* 0x0000000114058824 */ /* 0x000fe400078e0207 */
[----:B------:R-:W-:Y:S02]  /*0ff0*/  @!P0 VIADD R7, R7, 0x80 ;  /* 0x0000008007078836 */ /* 0x000fe40000000000 */
[----:B0-----:R-:W-:-:S05]  /*1000*/  @!P0 IMAD.WIDE.U32 R2, R5, 0x2, R2 ;  /* 0x0000000205028825 */ /* 0x001fca00078e0002 */
[----:B------:R2:W-:Y:S02]  /*1010*/  @!P0 STG.E.U16 desc[UR4][R2.64], R27 ;  /* 0x0000001b02008986 */ /* 0x0005e4000c101504 */
.L_x_29293:
[----:B------:R-:W-:Y:S05]  /*1020*/  BSYNC.RECONVERGENT B0 ;  /* 0x0000000000007941 */ /* 0x000fea0003800200 */
.L_x_29287:
        /* <DEDUP_REMOVED lines=8> */
.L_x_29270:
        /* <DEDUP_REMOVED lines=31> */
[----:B------:R-:W-:-:S04]  /*12a0*/  @!P0 FMNMX.FTZ R17, R18, R17, !PT ;  /* 0x0000001112118209 */ /* 0x000fc80007810000 */
[----:B------:R-:W-:-:S07]  /*12b0*/  @!P0 F2FP.F16.F32.PACK_AB R7, RZ, R17 ;  /* 0x00000011ff07823e */ /* 0x000fce00000000ff */
.L_x_29295:
[----:B------:R-:W-:Y:S05]  /*12c0*/  BSYNC.RECONVERGENT B0 ;  /* 0x0000000000007941 */ /* 0x000fea0003800200 */
.L_x_29294:
        /* <DEDUP_REMOVED lines=21> */
[----:B------:R-:W-:-:S04]  /*1420*/  @!P6 FMNMX.FTZ R5, R20, R5, !PT ;  /* 0x000000051405e209 */ /* 0x000fc80007810000 */
[----:B------:R-:W-:-:S07]  /*1430*/  @!P6 F2FP.F16.F32.PACK_AB R9, RZ, R5 ;  /* 0x00000005ff09e23e */ /* 0x000fce00000000ff */
.L_x_29297:
[----:B------:R-:W-:Y:S05]  /*1440*/  BSYNC.RECONVERGENT B0 ;  /* 0x0000000000007941 */ /* 0x000fea0003800200 */
.L_x_29296:
[----:B------:R-:W-:Y:S04]  /*1450*/  BSSY.RECONVERGENT B0, `(.L_x_29298) ;  /* 0x0000007000007945 */ /* 0x000fe80003800200 */
[----:B------:R-:W-:Y:S05]  /*1460*/  @P0 BRA `(.L_x_29299) ;  /* 0x0000000000140947 */ /* 0x000fea0003800000 */
[----:B-----5:R-:W-:Y:S01]  /*1470*/  HADD2.F32 R5, -RZ, R6.H0_H0 ;  /* 0x20000006ff057230 */ /* 0x020fe20000004100 */
[----:B------:R-:W-:-:S04]  /*1480*/  PRMT R10, R6, 0x7610, R10 ;  /* 0x00007610060a7816 */ /* 0x000fc8000000000a */
[----:B------:R-:W-:-:S13]  /*1490*/  FSETP.NAN.FTZ.AND P0, PT, R5, R5, PT ;  /* 0x000000050500720b */ /* 0x000fda0003f18000 */
[----:B------:R-:W-:-:S04]  /*14a0*/  @!P0 FMNMX.FTZ R5, R22, R5, !PT ;  /* 0x0000000516058209 */ /* 0x000fc80007810000 */
[----:B------:R-:W-:-:S07]  /*14b0*/  @!P0 F2FP.F16.F32.PACK_AB R10, RZ, R5 ;  /* 0x00000005ff0a823e */ /* 0x000fce00000000ff */
.L_x_29299:
[----:B------:R-:W-:Y:S05]  /*14c0*/  BSYNC.RECONVERGENT B0 ;  /* 0x0000000000007941 */ /* 0x000fea0003800200 */
.L_x_29298:
[----:B------:R-:W-:Y:S04]  /*14d0*/  BSSY.RECONVERGENT B0, `(.L_x_29300) ;  /* 0x0000007000007945 */ /* 0x000fe80003800200 */
[----:B------:R-:W-:Y:S05]  /*14e0*/  @P1 BRA `(.L_x_29301) ;  /* 0x0000000000141947 */ /* 0x000fea0003800000 */
[----:B-----5:R-:W-:Y:S01]  /*14f0*/  HADD2.F32 R5, -RZ, R6.H1_H1 ;  /* 0x30000006ff057230 */ /* 0x020fe20000004100 */
[----:B------:R-:W-:-:S04]  /*1500*/  PRMT R11, R6, 0x7632, R11 ;  /* 0x00007632060b7816 */ /* 0x000fc8000000000b */
[----:B------:R-:W-:-:S13]  /*1510*/  FSETP.NAN.FTZ.AND P0, PT, R5, R5, PT ;  /* 0x000000050500720b */ /* 0x000fda0003f18000 */
[----:B------:R-:W-:-:S04]  /*1520*/  @!P0 FMNMX.FTZ R5, R24, R5, !PT ;  /* 0x0000000518058209 */ /* 0x000fc80007810000 */
[----:B------:R-:W-:-:S07]  /*1530*/  @!P0 F2FP.F16.F32.PACK_AB R11, RZ, R5 ;  /* 0x00000005ff0b823e */ /* 0x000fce00000000ff */
.L_x_29301:
[----:B------:R-:W-:Y:S05]  /*1540*/  BSYNC.RECONVERGENT B0 ;  /* 0x0000000000007941 */ /* 0x000fea0003800200 */
.L_x_29300:
[----:B------:R-:W-:Y:S04]  /*1550*/  BSSY.RECONVERGENT B0, `(.L_x_29302) ;  /* 0x0000007000007945 */ /* 0x000fe80003800200 */
[----:B------:R-:W-:Y:S05]  /*1560*/  @P2 BRA `(.L_x_29303) ;  /* 0x0000000000142947 */ /* 0x000fea0003800000 */
[----:B-----5:R-:W-:Y:S01]  /*1570*/  HADD2.F32 R6, -RZ, R4.H0_H0 ;  /* 0x20000004ff067230 */ /* 0x020fe20000004100 */
[----:B------:R-:W-:-:S04]  /*1580*/  PRMT R12, R4, 0x7610, R12 ;  /* 0x00007610040c7816 */ /* 0x000fc8000000000c */
[----:B------:R-:W-:-:S13]  /*1590*/  FSETP.NAN.FTZ.AND P0, PT, R6, R6, PT ;  /* 0x000000060600720b */ /* 0x000fda0003f18000 */
[----:B------:R-:W-:-:S04]  /*15a0*/  @!P0 FMNMX.FTZ R6, R19, R6, !PT ;  /* 0x0000000613068209 */ /* 0x000fc80007810000 */
[----:B------:R-:W-:-:S07]  /*15b0*/  @!P0 F2FP.F16.F32.PACK_AB R12, RZ, R6 ;  /* 0x00000006ff0c823e */ /* 0x000fce00000000ff */
.L_x_29303:
[----:B------:R-:W-:Y:S05]  /*15c0*/  BSYNC.RECONVERGENT B0 ;  /* 0x0000000000007941 */ /* 0x000fea0003800200 */
.L_x_29302:
[----:B------:R-:W-:Y:S04]  /*15d0*/  BSSY.RECONVERGENT B0, `(.L_x_29304) ;  /* 0x0000007000007945 */ /* 0x000fe80003800200 */
[----:B------:R-:W-:Y:S05]  /*15e0*/  @P3 BRA `(.L_x_29305) ;  /* 0x0000000000143947 */ /* 0x000fea0003800000 */
[----:B-----5:R-:W-:Y:S01]  /*15f0*/  HADD2.F32 R5, -RZ, R4.H1_H1 ;  /* 0x30000004ff057230 */ /* 0x020fe20000004100 */
[----:B------:R-:W-:-:S04]  /*1600*/  PRMT R13, R4, 0x7632, R13 ;  /* 0x00007632040d7816 */ /* 0x000fc8000000000d */
[----:B------:R-:W-:-:S13]  /*1610*/  FSETP.NAN.FTZ.AND P0, PT, R5, R5, PT ;  /* 0x000000050500720b */ /* 0x000fda0003f18000 */
[----:B------:R-:W-:-:S04]  /*1620*/  @!P0 FMNMX.FTZ R5, R18, R5, !PT ;  /* 0x0000000512058209 */ /* 0x000fc80007810000 */
[----:B------:R-:W-:-:S07]  /*1630*/  @!P0 F2FP.F16.F32.PACK_AB R13, RZ, R5 ;  /* 0x00000005ff0d823e */ /* 0x000fce00000000ff */
.L_x_29305:
[----:B------:R-:W-:Y:S05]  /*1640*/  BSYNC.RECONVERGENT B0 ;  /* 0x0000000000007941 */ /* 0x000fea0003800200 */
.L_x_29304:
[----:B------:R-:W-:Y:S04]  /*1650*/  BSSY.RECONVERGENT B0, `(.L_x_29306) ;  /* 0x0000007000007945 */ /* 0x000fe80003800200 */
[----:B------:R-:W-:Y:S05]  /*1660*/  @P4 BRA `(.L_x_29307) ;  /* 0x0000000000144947 */ /* 0x000fea0003800000 */
[----:B-----5:R-:W-:Y:S01]  /*1670*/  HADD2.F32 R5, -RZ, R0.H0_H0 ;  /* 0x20000000ff057230 */ /* 0x020fe20000004100 */
[----:B------:R-:W-:-:S04]  /*1680*/  PRMT R14, R0, 0x7610, R14 ;  /* 0x00007610000e7816 */ /* 0x000fc8000000000e */
[----:B------:R-:W-:-:S13]  /*1690*/  FSETP.NAN.FTZ.AND P0, PT, R5, R5, PT ;  /* 0x000000050500720b */ /* 0x000fda0003f18000 */
[----:B------:R-:W-:-:S04]  /*16a0*/  @!P0 FMNMX.FTZ R5, R16, R5, !PT ;  /* 0x0000000510058209 */ /* 0x000fc80007810000 */
[----:B------:R-:W-:-:S07]  /*16b0*/  @!P0 F2FP.F16.F32.PACK_AB R14, RZ, R5 ;  /* 0x00000005ff0e823e */ /* 0x000fce00000000ff */
.L_x_29307:
[----:B------:R-:W-:Y:S05]  /*16c0*/  BSYNC.RECONVERGENT B0 ;  /* 0x0000000000007941 */ /* 0x000fea0003800200 */
.L_x_29306:
[----:B------:R-:W-:Y:S04]  /*16d0*/  BSSY.RECONVERGENT B0, `(.L_x_29308) ;  /* 0x0000007000007945 */ /* 0x000fe80003800200 */
[----:B------:R-:W-:Y:S05]  /*16e0*/  @P5 BRA `(.L_x_29309) ;  /* 0x0000000000145947 */ /* 0x000fea0003800000 */
[----:B-----5:R-:W-:Y:S01]  /*16f0*/  HADD2.F32 R4, -RZ, R0.H1_H1 ;  /* 0x30000000ff047230 */ /* 0x020fe20000004100 */
[----:B------:R-:W-:-:S04]  /*1700*/  PRMT R15, R0, 0x7632, R15 ;  /* 0x00007632000f7816 */ /* 0x000fc8000000000f */
[----:B------:R-:W-:-:S13]  /*1710*/  FSETP.NAN.FTZ.AND P0, PT, R4, R4, PT ;  /* 0x000000040400720b */ /* 0x000fda0003f18000 */
[----:B------:R-:W-:-:S04]  /*1720*/  @!P0 FMNMX.FTZ R4, R17, R4, !PT ;  /* 0x0000000411048209 */ /* 0x000fc80007810000 */
[----:B------:R-:W-:-:S07]  /*1730*/  @!P0 F2FP.F16.F32.PACK_AB R15, RZ, R4 ;  /* 0x00000004ff0f823e */ /* 0x000fce00000000ff */
.L_x_29309:
[----:B------:R-:W-:Y:S05]  /*1740*/  BSYNC.RECONVERGENT B0 ;  /* 0x0000000000007941 */ /* 0x000fea0003800200 */
.L_x_29308:
        /* <DEDUP_REMOVED lines=9> */
.L_x_29310:
        /* <DEDUP_REMOVED lines=10> */
.L_x_41139:


//--------------------- .text._ZN2at6native29vectorized_elementwise_kernelILi4ENS0_13BinaryFunctorIN3c104HalfES4_S4_ZZZNS0_19maximum_kernel_cudaERNS_18TensorIteratorBaseEENKUlvE0_clEvENKUlvE1_clEvEUlS4_S4_E_EESt5arrayIPcLm3EEEEviT0_T1_ --------------------------
	.section	.text._ZN2at6native29vectorized_elementwise_kernelILi4ENS0_13BinaryFunctorIN3c104HalfES4_S4_ZZZNS0_19maximum_kernel_cudaERNS_18TensorIteratorBaseEENKUlvE0_clEvENKUlvE1_clEvEUlS4_S4_E_EESt5arrayIPcLm3EEEEviT0_T1_,"ax",@progbits
	.align	128
        .global         _ZN2at6native29vectorized_elementwise_kernelILi4ENS0_13BinaryFunctorIN3c104HalfES4_S4_ZZZNS0_19maximum_kernel_cudaERNS_18TensorIteratorBaseEENKUlvE0_clEvENKUlvE1_clEvEUlS4_S4_E_EESt5arrayIPcLm3EEEEviT0_T1_
        .type           _ZN2at6native29vectorized_elementwise_kernelILi4ENS0_13BinaryFunctorIN3c104HalfES4_S4_ZZZNS0_19maximum_kernel_cudaERNS_18TensorIteratorBaseEENKUlvE0_clEvENKUlvE1_clEvEUlS4_S4_E_EESt5arrayIPcLm3EEEEviT0_T1_,@function
        .size           _ZN2at6native29vectorized_elementwise_kernelILi4ENS0_13BinaryFunctorIN3c104HalfES4_S4_ZZZNS0_19maximum_kernel_cudaERNS_18TensorIteratorBaseEENKUlvE0_clEvENKUlvE1_clEvEUlS4_S4_E_EESt5arrayIPcLm3EEEEviT0_T1_,(.L_x_41140 - _ZN2at6native29vectorized_elementwise_kernelILi4ENS0_13BinaryFunctorIN3c104HalfES4_S4_ZZZNS0_19maximum_kernel_cudaERNS_18TensorIteratorBaseEENKUlvE0_clEvENKUlvE1_clEvEUlS4_S4_E_EESt5arrayIPcLm3EEEEviT0_T1_)
        .other          _ZN2at6native29vectorized_elementwise_kernelILi4ENS0_13BinaryFunctorIN3c104HalfES4_S4_ZZZNS0_19maximum_kernel_cudaERNS_18TensorIteratorBaseEENKUlvE0_clEvENKUlvE1_clEvEUlS4_S4_E_EESt5arrayIPcLm3EEEEviT0_T1_,@"STO_CUDA_ENTRY STV_DEFAULT"
_ZN2at6native29vectorized_elementwise_kernelILi4ENS0_13BinaryFunctorIN3c104HalfES4_S4_ZZZNS0_19maximum_kernel_cudaERNS_18TensorIteratorBaseEENKUlvE0_clEvENKUlvE1_clEvEUlS4_S4_E_EESt5arrayIPcLm3EEEEviT0_T1_:
.text._ZN2at6native29vectorized_elementwise_kernelILi4ENS0_13BinaryFunctorIN3c104HalfES4_S4_ZZZNS0_19maximum_kernel_cudaERNS_18TensorIteratorBaseEENKUlvE0_clEvENKUlvE1_clEvEUlS4_S4_E_EESt5arrayIPcLm3EEEEviT0_T1_:
        /* <DEDUP_REMOVED lines=120> */
.L_x_29313:
[----:B------:R-:W-:Y:S05]  /*0780*/  BSYNC.RECONVERGENT B0 ;  /* 0x0000000000007941 */ /* 0x000fea0003800200 */
.L_x_29312:
        /* <DEDUP_REMOVED lines=14> */
.L_x_29315:
[----:B------:R-:W-:Y:S05]  /*0870*/  BSYNC.RECONVERGENT B0 ;  /* 0x0000000000007941 */ /* 0x000fea0003800200 */
.L_x_29314:
        /* <DEDUP_REMOVED lines=14> */
.L_x_29317:
[----:B------:R-:W-:Y:S05]  /*0960*/  BSYNC.RECONVERGENT B0 ;  /* 0x0000000000007941 */ /* 0x000fea0003800200 */
.L_x_29316:
        /* <DEDUP_REMOVED lines=11> */
.L_x_29319:
[----:B------:R-:W-:Y:S05]  /*0a20*/  BSYNC.RECONVERGENT B0 ;  /* 0x0000000000007941 */ /* 0x000fea0003800200 */
.L_x_29318:
        /* <DEDUP_REMOVED lines=11> */
.L_x_29321:
[----:B------:R-:W-:Y:S05]  /*0ae0*/  BSYNC.RECONVERGENT B0 ;  /* 0x0000000000007941 */ /* 0x000fea0003800200 */
.L_x_29320:
        /* <DEDUP_REMOVED lines=11> */
.L_x_29323:
[----:B------:R-:W-:Y:S05]  /*0ba0*/  BSYNC.RECONVERGENT B0 ;  /* 0x0000000000007941 */ /* 0x000fea0003800200 */
.L_x_29322:
        /* <DEDUP_REMOVED lines=11> */
.L_x_29325:
[----:B------:R-:W-:Y:S05]  /*0c60*/  BSYNC.RECONVERGENT B0 ;  /* 0x0000000000007941 */ /* 0x000fea0003800200 */
.L_x_29324:
        /* <DEDUP_REMOVED lines=11> */
.L_x_29327:
[----:B------:R-:W-:Y:S05]  /*0d20*/  BSYNC.RECONVERGENT B0 ;  /* 0x0000000000007941 */ /* 0x000fea0003800200 */
.L_x_29326:
        /* <DEDUP_REMOVED lines=18> */
.L_x_29330:
[----:B------:R-:W-:-:S13]  /*0e50*/  ISETP.GE.U32.AND P0, PT, R7, R9, PT ;  /* 0x000000090700720c */ /* 0x000fda0003f06070 */
[----:B------:R-:W-:Y:S05]  /*0e60*/  @P0 BRA `(.L_x_29332) ;  /* 0x0000000000300947 */ /* 0x000fea0003800000 */
[----:B0-----:R-:W0:Y:S01]  /*0e70*/  LDC.64 R2, c[0x0][0x388] ;  /* 0x0000e200ff027b82 */ /* 0x001e220000000a00 */
[----:B------:R-:W-:Y:S02]  /*0e80*/  IMAD.IADD R5, R20, 0x1, R7 ;  /* 0x0000000114057824 */ /* 0x000fe400078e0207 */
[----:B------:R-:W-:Y:S02]  /*0e90*/  VIADD R7, R7, 0x80 ;  /* 0x0000008007077836 */ /* 0x000fe40000000000 */
[----:B0-----:R-:W-:-:S05]  /*0ea0*/  IMAD.WIDE.U32 R2, R5, 0x2, R2 ;  /* 0x0000000205027825 */ /* 0x001fca00078e0002 */
[----:B------:R1:W-:Y:S02]  /*0eb0*/  STG.E.U16 desc[UR4][R2.64], R22 ;  /* 0x0000001602007986 */ /* 0x0003e4000c101504 */
.L_x_29331:
[----:B------:R-:W-:-:S13]  /*0ec0*/  ISETP.GE.U32.AND P0, PT, R7, R9, PT ;  /* 0x000000090700720c */ /* 0x000fda0003f06070 */
[----:B------:R-:W-:Y:S05]  /*0ed0*/  @P0 BRA `(.L_x_29333) ;  /* 0x0000000000340947 */ /* 0x000fea0003800000 */
[----:B01----:R-:W0:Y:S01]  /*0ee0*/  LDC.64 R2, c[0x0][0x388] ;  /* 0x0000e200ff027b82 */ /* 0x003e220000000a00 */
[----:B------:R-:W-:Y:S02]  /*0ef0*/  IMAD.IADD R5, R20, 0x1, R7 ;  /* 0x0000000114057824 */ /* 0x000fe400078e0207 */
[----:B------:R-:W-:Y:S02]  /*0f00*/  VIADD R7, R7, 0x80 ;  /* 0x0000008007077836 */ /* 0x000fe40000000000 */
[----:B0-----:R-:W-:-:S05]  /*0f10*/  IMAD.WIDE.U32 R2, R5, 0x2, R2 ;  /* 0x0000000205027825 */ /* 0x001fca00078e0002 */
[----:B------:R1:W-:Y:S02]  /*0f20*/  STG.E.U16 desc[UR4][R2.64], R23 ;  /* 0x0000001702007986 */ /* 0x0003e4000c101504 */
.L_x_29332:
        /* <DEDUP_REMOVED lines=8> */
.L_x_29333:
[----:B------:R-:W-:Y:S05]  /*0fb0*/  BSYNC.RELIABLE B1 ;  /* 0x0000000000017941 */ /* 0x000fea0003800100 */
.L_x_29329:
[----:B------:R-:W-:-:S13]  /*0fc0*/  ISETP.GE.U32.AND P0, PT, R7, R9, PT ;  /* 0x000000090700720c */ /* 0x000fda0003f06070 */
[----:B012---:R-:W0:Y:S01]  /*0fd0*/  @!P0 LDC.64 R2, c[0x0][0x388] ;  /* 0x0000e200ff028b82 */ /* 0x007e220000000a00 */
[----:B------:R-:W-:Y:S02]  /*0fe0*/  @!P0 IMAD.IADD R5, R20, 0x1, R7 ;  /* 0x0000000114058824 */ /* 0x000fe400078e0207 */
[----:B------:R-:W-:Y:S02]  /*0ff0*/  @!P0 VIADD R7, R7, 0x80 ;  /* 0x0000008007078836 */ /* 0x000fe40000000000 */
[----:B0-----:R-:W-:-:S05]  /*1000*/  @!P0 IMAD.WIDE.U32 R2, R5, 0x2, R2 ;  /* 0x0000000205028825 */ /* 0x001fca00078e0002 */
[----:B------:R2:W-:Y:S02]  /*1010*/  @!P0 STG.E.U16 desc[UR4][R2.64], R27 ;  /* 0x0000001b02008986 */ /* 0x0005e4000c101504 */
.L_x_29334:
[----:B------:R-:W-:Y:S05]  /*1020*/  BSYNC.RECONVERGENT B0 ;  /* 0x0000000000007941 */ /* 0x000fea0003800200 */
.L_x_29328:
        /* <DEDUP_REMOVED lines=8> */
.L_x_29311:
        /* <DEDUP_REMOVED lines=26> */
[----:B------:R-:W-:-:S04]  /*1250*/  @!P0 FMNMX.FTZ R15, R18, R15, !PT ;  /* 0x0000000f120f8209 */ /* 0x000fc80007810000 */
[----:B------:R-:W-:-:S07]  /*1260*/  @!P0 F2FP.F16.F32.PACK_AB R6, RZ, R15 ;  /* 0x0000000fff06823e */ /* 0x000fce00000000ff */
.L_x_29336:
[----:B------:R-:W-:Y:S05]  /*1270*/  BSYNC.RECONVERGENT B0 ;  /* 0x0000000000007941 */ /* 0x000fea0003800200 */
.L_x_29335:
        /* <DEDUP_REMOVED lines=22> */
.L_x_29338:
[----:B------:R-:W-:Y:S05]  /*13e0*/  BSYNC.RECONVERGENT B0 ;  /* 0x0000000000007941 */ /* 0x000fea0003800200 */
.L_x_29337:
[----:B------:R-:W-:Y:S04]  /*13f0*/  BSSY.RECONVERGENT B0, `(.L_x_29339) ;  /* 0x0000007000007945 */ /* 0x000fe80003800200 */
[----:B------:R-:W-:Y:S05]  /*1400*/  @P0 BRA `(.L_x_29340) ;  /* 0x0000000000140947 */ /* 0x000fea0003800000 */
[----:B-----5:R-:W-:Y:S01]  /*1410*/  HADD2.F32 R2, -RZ, R3.H0_H0 ;  /* 0x20000003ff027230 */ /* 0x020fe20000004100 */
[----:B------:R-:W-:-:S04]  /*1420*/  PRMT R10, R3, 0x7610, R10 ;  /* 0x00007610030a7816 */ /* 0x000fc8000000000a */
[----:B------:R-:W-:-:S13]  /*1430*/  FSETP.NAN.FTZ.AND P0, PT, R2, R2, PT ;  /* 0x000000020200720b */ /* 0x000fda0003f18000 */
[----:B------:R-:W-:-:S04]  /*1440*/  @!P0 FMNMX.FTZ R2, R19, R2, !PT ;  /* 0x0000000213028209 */ /* 0x000fc80007810000 */
[----:B------:R-:W-:-:S07]  /*1450*/  @!P0 F2FP.F16.F32.PACK_AB R10, RZ, R2 ;  /* 0x00000002ff0a823e */ /* 0x000fce00000000ff */
.L_x_29340:
[----:B------:R-:W-:Y:S05]  /*1460*/  BSYNC.RECONVERGENT B0 ;  /* 0x0000000000007941 */ /* 0x000fea0003800200 */
.L_x_29339:
[----:B------:R-:W-:Y:S04]  /*1470*/  BSSY.RECONVERGENT B0, `(.L_x_29341) ;  /* 0x0000007000007945 */ /* 0x000fe80003800200 */
[----:B------:R-:W-:Y:S05]  /*1480*/  @P1 BRA `(.L_x_29342) ;  /* 0x0000000000141947 */ /* 0x000fea0003800000 */
[----:B-----5:R-:W-:Y:S01]  /*1490*/  HADD2.F32 R2, -RZ, R3.H1_H1 ;  /* 0x30000003ff027230 */ /* 0x020fe20000004100 */
[----:B------:R-:W-:-:S04]  /*14a0*/  PRMT R11, R3, 0x7632, R11 ;  /* 0x00007632030b7816 */ /* 0x000fc8000000000b */
[----:B------:R-:W-:-:S13]  /*14b0*/  FSETP.NAN.FTZ.AND P0, PT, R2, R2, PT ;  /* 0x000000020200720b */ /* 0x000fda0003f18000 */
[----:B------:R-:W-:-:S04]  /*14c0*/  @!P0 FMNMX.FTZ R2, R23, R2, !PT ;  /* 0x0000000217028209 */ /* 0x000fc80007810000 */
[----:B------:R-:W-:-:S07]  /*14d0*/  @!P0 F2FP.F16.F32.PACK_AB R11, RZ, R2 ;  /* 0x00000002ff0b823e */ /* 0x000fce00000000ff */
.L_x_29342:
[----:B------:R-:W-:Y:S05]  /*14e0*/  BSYNC.RECONVERGENT B0 ;  /* 0x0000000000007941 */ /* 0x000fea0003800200 */
.L_x_29341:
[----:B------:R-:W-:Y:S04]  /*14f0*/  BSSY.RECONVERGENT B0, `(.L_x_29343) ;  /* 0x0000007000007945 */ /* 0x000fe80003800200 */
[----:B------:R-:W-:Y:S05]  /*1500*/  @P2 BRA `(.L_x_29344) ;  /* 0x0000000000142947 */ /* 0x000fea0003800000 */
[----:B-----5:R-:W-:Y:S01]  /*1510*/  HADD2.F32 R2, -RZ, R4.H0_H0 ;  /* 0x20000004ff027230 */ /* 0x020fe20000004100 */
[----:B------:R-:W-:-:S04]  /*1520*/  PRMT R8, R4, 0x7610, R8 ;  /* 0x0000761004087816 */ /* 0x000fc80000000008 */
[----:B------:R-:W-:-:S13]  /*1530*/  FSETP.NAN.FTZ.AND P0, PT, R2, R2, PT ;  /* 0x000000020200720b */ /* 0x000fda0003f18000 */
[----:B------:R-:W-:-:S04]  /*1540*/  @!P0 FMNMX.FTZ R2, R17, R2, !PT ;  /* 0x0000000211028209 */ /* 0x000fc80007810000 */
[----:B------:R-:W-:-:S07]  /*1550*/  @!P0 F2FP.F16.F32.PACK_AB R8, RZ, R2 ;  /* 0x00000002ff08823e */ /* 0x000fce00000000ff */
.L_x_29344:
[----:B------:R-:W-:Y:S05]  /*1560*/  BSYNC.RECONVERGENT B0 ;  /* 0x0000000000007941 */ /* 0x000fea0003800200 */
.L_x_29343:
[----:B------:R-:W-:Y:S04]  /*1570*/  BSSY.RECONVERGENT B0, `(.L_x_29345) ;  /* 0x0000007000007945 */ /* 0x000fe80003800200 */
[----:B------:R-:W-:Y:S05]  /*1580*/  @P3 BRA `(.L_x_29346) ;  /* 0x0000000000143947 */ /* 0x000fea0003800000 */
[----:B-----5:R-:W-:Y:S01]  /*1590*/  HADD2.F32 R3, -RZ, R4.H1_H1 ;  /* 0x30000004ff037230 */ /* 0x020fe20000004100 */
[----:B------:R-:W-:-:S04]  /*15a0*/  PRMT R12, R4, 0x7632, R12 ;  /* 0x00007632040c7816 */ /* 0x000fc8000000000c */
[----:B------:R-:W-:-:S13]  /*15b0*/  FSETP.NAN.FTZ.AND P0, PT, R3, R3, PT ;  /* 0x000000030300720b */ /* 0x000fda0003f18000 */
[----:B------:R-:W-:-:S04]  /*15c0*/  @!P0 FMNMX.FTZ R3, R16, R3, !PT ;  /* 0x0000000310038209 */ /* 0x000fc80007810000 */
[----:B------:R-:W-:-:S07]  /*15d0*/  @!P0 F2FP.F16.F32.PACK_AB R12, RZ, R3 ;  /* 0x00000003ff0c823e */ /* 0x000fce00000000ff */
.L_x_29346:
[----:B------:R-:W-:Y:S05]  /*15e0*/  BSYNC.RECONVERGENT B0 ;  /* 0x0000000000007941 */ /* 0x000fea0003800200 */
.L_x_29345:
[----:B------:R-:W-:Y:S04]  /*15f0*/  BSSY.RECONVERGENT B0, `(.L_x_29347) ;  /* 0x0000007000007945 */ /* 0x000fe80003800200 */
[----:B------:R-:W-:Y:S05]  /*1600*/  @P4 BRA `(.L_x_29348) ;  /* 0x0000000000144947 */ /* 0x000fea0003800000 */
[----:B-----5:R-:W-:Y:S01]  /*1610*/  HADD2.F32 R3, -RZ, R5.H0_H0 ;  /* 0x20000005ff037230 */ /* 0x020fe20000004100 */
[----:B------:R-:W-:-:S04]  /*1620*/  PRMT R9, R5, 0x7610, R9 ;  /* 0x0000761005097816 */ /* 0x000fc80000000009 */
[----:B------:R-:W-:-:S13]  /*1630*/  FSETP.NAN.FTZ.AND P0, PT, R3, R3, PT ;  /* 0x000000030300720b */ /* 0x000fda0003f18000 */
[----:B------:R-:W-:-:S04]  /*1640*/  @!P0 FMNMX.FTZ R3, R14, R3, !PT ;  /* 0x000000030e038209 */ /* 0x000fc80007810000 */
[----:B------:R-:W-:-:S07]  /*1650*/  @!P0 F2FP.F16.F32.PACK_AB R9, RZ, R3 ;  /* 0x00000003ff09823e */ /* 0x000fce00000000ff */
.L_x_29348:
[----:B------:R-:W-:Y:S05]  /*1660*/  BSYNC.RECONVERGENT B0 ;  /* 0x0000000000007941 */ /* 0x000fea0003800200 */
.L_x_29347:
[----:B------:R-:W-:Y:S04]  /*1670*/  BSSY.RECONVERGENT B0, `(.L_x_29349) ;  /* 0x0000007000007945 */ /* 0x000fe80003800200 */
[----:B------:R-:W-:Y:S05]  /*1680*/  @P5 BRA `(.L_x_29350) ;  /* 0x0000000000145947 */ /* 0x000fea0003800000 */
[----:B-----5:R-:W-:Y:S01]  /*1690*/  HADD2.F32 R2, -RZ, R5.H1_H1 ;  /* 0x30000005ff027230 */ /* 0x020fe20000004100 */
[----:B------:R-:W-:-:S04]  /*16a0*/  PRMT R13, R5, 0x7632, R13 ;  /* 0x00007632050d7816 */ /* 0x000fc8000000000d */
[----:B------:R-:W-:-:S13]  /*16b0*/  FSETP.NAN.FTZ.AND P0, PT, R2, R2, PT ;  /* 0x000000020200720b */ /* 0x000fda0003f18000 */
[----:B------:R-:W-:-:S04]  /*16c0*/  @!P0 FMNMX.FTZ R2, R15, R2, !PT ;  /* 0x000000020f028209 */ /* 0x000fc80007810000 */
[----:B------:R-:W-:-:S07]  /*16d0*/  @!P0 F2FP.F16.F32.PACK_AB R13, RZ, R2 ;  /* 0x00000002ff0d823e */ /* 0x000fce00000000ff */
.L_x_29350:
[----:B------:R-:W-:Y:S05]  /*16e0*/  BSYNC.RECONVERGENT B0 ;  /* 0x0000000000007941 */ /* 0x000fea0003800200 */
.L_x_29349:
[----:B------:R-:W-:Y:S02]  /*16f0*/  PRMT R6, R6, 0x5410, R0 ;  /* 0x0000541006067816 */ /* 0x000fe40000000000 */
[----:B------:R-:W-:Y:S02]  /*1700*/  PRMT R7, R10, 0x5410, R11 ;  /* 0x000054100a077816 */ /* 0x000fe4000000000b */
[----:B------:R-:W-:Y:S02]  /*1710*/  PRMT R8, R8, 0x5410, R12 ;  /* 0x0000541008087816 */ /* 0x000fe4000000000c */
[----:B------:R-:W-:Y:S01]  /*1720*/  PRMT R9, R9, 0x5410, R13 ;  /* 0x0000541009097816 */ /* 0x000fe2000000000d */
[----:B------:R-:W-:Y:S04]  /*1730*/  STG.E.64 desc[UR4][R20.64], R6 ;  /* 0x0000000614007986 */ /* 0x000fe8000c101b04 */
[----:B------:R-:W-:Y:S01]  /*1740*/  STG.E.64 desc[UR4][R20.64+0x400], R8 ;  /* 0x0004000814007986 */ /* 0x000fe2000c101b04 */
[----:B------:R-:W-:Y:S05]  /*1750*/  EXIT ;  /* 0x000000000000794d */ /* 0x000fea0003800000 */
.L_x_29351:
        /* <DEDUP_REMOVED lines=10> */
.L_x_41140:


//--------------------- .text._ZN2at6native29vectorized_elementwise_kernelILi8ENS0_13BinaryFunctorIN3c104HalfES4_S4_ZZZNS0_19maximum_kernel_cudaERNS_18TensorIteratorBaseEENKUlvE0_clEvENKUlvE1_clEvEUlS4_S4_E_EESt5arrayIPcLm3EEEEviT0_T1_ --------------------------
	.section	.text._ZN2at6native29vectorized_elementwise_kernelILi8ENS0_13BinaryFunctorIN3c104HalfES4_S4_ZZZNS0_19maximum_kernel_cudaERNS_18TensorIteratorBaseEENKUlvE0_clEvENKUlvE1_clEvEUlS4_S4_E_EESt5arrayIPcLm3EEEEviT0_T1_,"ax",@progbits
	.align	128
        .global         _ZN2at6native29vectorized_elementwise_kernelILi8ENS0_13BinaryFunctorIN3c104HalfES4_S4_ZZZNS0_19maximum_kernel_cudaERNS_18TensorIteratorBaseEENKUlvE0_clEvENKUlvE1_clEvEUlS4_S4_E_EESt5arrayIPcLm3EEEEviT0_T1_
        .type           _ZN2at6native29vectorized_elementwise_kernelILi8ENS0_13BinaryFunctorIN3c104HalfES4_S4_ZZZNS0_19maximum_kernel_cudaERNS_18TensorIteratorBaseEENKUlvE0_clEvENKUlvE1_clEvEUlS4_S4_E_EESt5arrayIPcLm3EEEEviT0_T1_,@function
        .size           _ZN2at6native29vectorized_elementwise_kernelILi8ENS0_13BinaryFunctorIN3c104HalfES4_S4_ZZZNS0_19maximum_kernel_cudaERNS_18TensorIteratorBaseEENKUlvE0_clEvENKUlvE1_clEvEUlS4_S4_E_EESt5arrayIPcLm3EEEEviT0_T1_,(.L_x_41141 - _ZN2at6native29vectorized_elementwise_kernelILi8ENS0_13BinaryFunctorIN3c104HalfES4_S4_ZZZNS0_19maximum_kernel_cudaERNS_18TensorIteratorBaseEENKUlvE0_clEvENKUlvE1_clEvEUlS4_S4_E_EESt5arrayIPcLm3EEEEviT0_T1_)
        .other          _ZN2at6native29vectorized_elementwise_kernelILi8ENS0_13BinaryFunctorIN3c104HalfES4_S4_ZZZNS0_19maximum_kernel_cudaERNS_18TensorIteratorBaseEENKUlvE0_clEvENKUlvE1_clEvEUlS4_S4_E_EESt5arrayIPcLm3EEEEviT0_T1_,@"STO_CUDA_ENTRY STV_DEFAULT"
_ZN2at6native29vectorized_elementwise_kernelILi8ENS0_13BinaryFunctorIN3c104HalfES4_S4_ZZZNS0_19maximum_kernel_cudaERNS_18TensorIteratorBaseEENKUlvE0_clEvENKUlvE1_clEvEUlS4_S4_E_EESt5arrayIPcLm3EEEEviT0_T1_:
.text._ZN2at6native29vectorized_elementwise_kernelILi8ENS0_13BinaryFunctorIN3c104HalfES4_S4_ZZZNS0_19maximum_kernel_cudaERNS_18TensorIteratorBaseEENKUlvE0_clEvENKUlvE1_clEvEUlS4_S4_E_EESt5arrayIPcLm3EEEEviT0_T1_:
[----:B------:R-:W-:Y:S01]  /*0000*/  LDC R1, c[0x0][0x37c] ;  /* 0x0000df00ff017b82 */ /* 0x000fe20000000800 */
[----:B------:R-:W-:Y:S05]  /*0010*/  EXIT ;  /* 0x000000000000794d */ /* 0x000fea0003800000 */
.L_x_29352:
        /* <DEDUP_REMOVED lines=14> */
.L_x_41141:


//--------------------- .text._ZN2at6native18elementwise_kernelILi128ELi4EZNS0_15gpu_kernel_implINS0_13AUnaryFunctorIfffZZZNS0_19maximum_kernel_cudaERNS_18TensorIteratorBaseEENKUlvE0_clEvENKUlvE0_clEvEUlffE_EEEEvS5_RKT_EUliE_EEviT1_ --------------------------
	.section	.text._ZN2at6native18elementwise_kernelILi128ELi4EZNS0_15gpu_kernel_implINS0_13AUnaryFunctorIfffZZZNS0_19maximum_kernel_cudaERNS_18TensorIteratorBaseEENKUlvE0_clEvENKUlvE0_clEvEUlffE_EEEEvS5_RKT_EUliE_EEviT1_,"ax",@progbits
	.align	128
        .global         _ZN2at6native18elementwise_kernelILi128ELi4EZNS0_15gpu_kernel_implINS0_13AUnaryFunctorIfffZZZNS0_19maximum_kernel_cudaERNS_18TensorIteratorBaseEENKUlvE0_clEvENKUlvE0_clEvEUlffE_EEEEvS5_RKT_EUliE_EEviT1_
        .type           _ZN2at6native18elementwise_kernelILi128ELi4EZNS0_15gpu_kernel_implINS0_13AUnaryFunctorIfffZZZNS0_19maximum_kernel_cudaERNS_18TensorIteratorBaseEENKUlvE0_clEvENKUlvE0_clEvEUlffE_EEEEvS5_RKT_EUliE_EEviT1_,@function
        .size           _ZN2at6native18elementwise_kernelILi128ELi4EZNS0_15gpu_kernel_implINS0_13AUnaryFunctorIfffZZZNS0_19maximum_kernel_cudaERNS_18TensorIteratorBaseEENKUlvE0_clEvENKUlvE0_clEvEUlffE_EEEEvS5_RKT_EUliE_EEviT1_,(.L_x_41142 - _ZN2at6native18elementwise_kernelILi128ELi4EZNS0_15gpu_kernel_implINS0_13AUnaryFunctorIfffZZZNS0_19maximum_kernel_cudaERNS_18TensorIteratorBaseEENKUlvE0_clEvENKUlvE0_clEvEUlffE_EEEEvS5_RKT_EUliE_EEviT1_)
        .other          _ZN2at6native18elementwise_kernelILi128ELi4EZNS0_15gpu_kernel_implINS0_13AUnaryFunctorIfffZZZNS0_19maximum_kernel_cudaERNS_18TensorIteratorBaseEENKUlvE0_clEvENKUlvE0_clEvEUlffE_EEEEvS5_RKT_EUliE_EEviT1_,@"STO_CUDA_ENTRY STV_DEFAULT"
_ZN2at6native18elementwise_kernelILi128ELi4EZNS0_15gpu_kernel_implINS0_13AUnaryFunctorIfffZZZNS0_19maximum_kernel_cudaERNS_18TensorIteratorBaseEENKUlvE0_clEvENKUlvE0_clEvEUlffE_EEEEvS5_RKT_EUliE_EEviT1_:
.text._ZN2at6native18elementwise_kernelILi128ELi4EZNS0_15gpu_kernel_implINS0_13AUnaryFunctorIfffZZZNS0_19maximum_kernel_cudaERNS_18TensorIteratorBaseEENKUlvE0_clEvENKUlvE0_clEvEUlffE_EEEEvS5_RKT_EUliE_EEviT1_:
        /* <DEDUP_REMOVED lines=319> */
.L_x_29355:
        /* <DEDUP_REMOVED lines=18> */
.L_x_29360:
[----:B------:R-:W2:Y:S02]  /*1510*/  LDG.E.U8 R0, desc[UR36][R2.64] ;  /* 0x0000002402007981 */ /* 0x000ea4000c1e1100 */
[----:B--2---:R-:W-:Y:S01]  /*1520*/  I2FP.F32.U32 R0, R0 ;  /* 0x0000000000007245 */ /* 0x004fe20000201000 */
[----:B------:R-:W-:Y:S06]  /*1530*/  BRA `(.L_x_29362) ;  /* 0x0000000c00447947 */ /* 0x000fec0003800000 */
.L_x_29359:
        /* <DEDUP_REMOVED lines=9> */
.L_x_29364:
[----:B------:R-:W2:Y:S02]  /*15d0*/  LDG.E R0, desc[UR36][R2.64] ;  /* 0x0000002402007981 */ /* 0x000ea4000c1e1900 */
[----:B--2---:R-:W-:Y:S01]  /*15e0*/  I2FP.F32.S32 R0, R0 ;  /* 0x0000000000007245 */ /* 0x004fe20000201400 */
[----:B------:R-:W-:Y:S06]  /*15f0*/  BRA `(.L_x_29362) ;  /* 0x0000000c00147947 */ /* 0x000fec0003800000 */
.L_x_29363:
[----:B------:R-:W2:Y:S02]  /*1600*/  LDG.E.U16 R0, desc[UR36][R2.64] ;  /* 0x0000002402007981 */ /* 0x000ea4000c1e1500 */
[----:B--2---:R-:W2:Y:S01]  /*1610*/  I2F.S16 R0, R0 ;  /* 0x0000000000007306 */ /* 0x004ea20000101400 */
[----:B------:R-:W-:Y:S05]  /*1620*/  BRA `(.L_x_29362) ;  /* 0x0000000c00087947 */ /* 0x000fea0003800000 */
.L_x_29358:
        /* <DEDUP_REMOVED lines=8> */
.L_x_29366:
[----:B------:R-:W2:Y:S02]  /*16b0*/  LDG.E.U16 R0, desc[UR36][R2.64] ;  /* 0x0000002402007981 */ /* 0x000ea4000c1e1500 */
[----:B--2---:R-:W-:Y:S01]  /*16c0*/  HADD2.F32 R0, -RZ, R0.H0_H0 ;  /* 0x20000000ff007230 */ /* 0x004fe20000004100 */
[----:B------:R-:W-:Y:S06]  /*16d0*/  BRA `(.L_x_29362) ;  /* 0x0000000800dc7947 */ /* 0x000fec0003800000 */
.L_x_29365:
        /* <DEDUP_REMOVED lines=8> */
.L_x_29368:
[----:B------:R-:W2:Y:S02]  /*1760*/  LDG.E.U16 R0, desc[UR36][R2.64] ;  /* 0x0000002402007981 */ /* 0x000ea4000c1e1500 */
[----:B--2---:R-:W-:Y:S01]  /*1770*/  HADD2.F32 R0, -RZ, R0.H0_H0 ;  /* 0x20000000ff007230 */ /* 0x004fe20000004100 */
[----:B------:R-:W-:Y:S06]  /*1780*/  BRA `(.L_x_29362) ;  /* 0x0000000800b07947 */ /* 0x000fec0003800000 */
.L_x_29367:
        /* <DEDUP_REMOVED lines=11> */
.L_x_29357:
        /* <DEDUP_REMOVED lines=12> */
.L_x_29371:
        /* <DEDUP_REMOVED lines=11> */
.L_x_29370:
        /* <DEDUP_REMOVED lines=25> */
.L_x_29373:
        /* <DEDUP_REMOVED lines=12> */
.L_x_29372:
[----:B------:R-:W2:Y:S02]  /*1c00*/  LDG.E.U16 R0, desc[UR36][R2.64] ;  /* 0x0000002402007981 */ /* 0x000ea4000c1e1500 */
[----:B--2---:R-:W-:Y:S01]  /*1c10*/  SHF.L.U32 R0, R0, 0x10, RZ ;  /* 0x0000001000007819 */ /* 0x004fe200000006ff */
[----:B------:R-:W-:Y:S06]  /*1c20*/  BRA `(.L_x_29362) ;  /* 0x0000000400887947 */ /* 0x000fec0003800000 */
.L_x_29369:
        /* <DEDUP_REMOVED lines=11> */
.L_x_29376:
        /* <DEDUP_REMOVED lines=20> */
.L_x_29378:
[----:B------:R-:W-:Y:S05]  /*1e20*/  BSYNC.RECONVERGENT B0 ;  /* 0x0000000000007941 */ /* 0x000fea0003800200 */
.L_x_29377:
[----:B------:R-:W-:Y:S01]  /*1e30*/  IMAD.SHL.U32 R0, R0, 0x100000, RZ ;  /* 0x0010000000007824 */ /* 0x000fe200078e00ff */
[----:B------:R-:W-:-:S04]  /*1e40*/  LEA R2, R2, 0x3b800000, 0x17 ;  /* 0x3b80000002027811 */ /* 0x000fc800078eb8ff */
[----:B------:R-:W-:Y:S01]  /*1e50*/  LOP3.LUT R0, R2, R0, R7, 0xfe, !PT ;  /* 0x0000000002007212 */ /* 0x000fe200078efe07 */
[----:B------:R-:W-:Y:S06]  /*1e60*/  BRA `(.L_x_29362) ;  /* 0x0000000000f87947 */ /* 0x000fec0003800000 */
.L_x_29375:
        /* <DEDUP_REMOVED lines=20> */
.L_x_29380:
[----:B------:R-:W-:Y:S05]  /*1fb0*/  BSYNC.RECONVERGENT B0 ;  /* 0x0000000000007941 */ /* 0x000fea0003800200 */
.L_x_29379:
[----:B------:R-:W-:Y:S01]  /*1fc0*/  IMAD.SHL.U32 R0, R0, 0x200000, RZ ;  /* 0x0020000000007824 */ /* 0x000fe200078e00ff */
[----:B------:R-:W-:-:S04]  /*1fd0*/  LEA R2, R2, 0x37800000, 0x17 ;  /* 0x3780000002027811 */ /* 0x000fc800078eb8ff */
[----:B------:R-:W-:Y:S01]  /*1fe0*/  LOP3.LUT R0, R2, R0, R7, 0xfe, !PT ;  /* 0x0000000002007212 */ /* 0x000fe200078efe07 */
[----:B------:R-:W-:Y:S06]  /*1ff0*/  BRA `(.L_x_29362) ;  /* 0x0000000000947947 */ /* 0x000fec0003800000 */
.L_x_29374:
[----:B------:R-:W-:-:S09]  /*2000*/  UISETP.NE.AND UP0, UPT, UR4, 0x1c, UPT ;  /* 0x0000001c0400788c */ /* 0x000fd2000bf05270 */
[----:B------:R-:W-:Y:S05]  /*2010*/  BRA.U !UP0, `(.L_x_29381) ;  /* 0x0000000108847547 */ /* 0x000fea000b800000 */
[----:B------:R-:W-:-:S09]  /*2020*/  UISETP.NE.AND UP0, UPT, UR4, 0x1d, UPT ;  /* 0x0000001d0400788c */ /* 0x000fd2000bf05270 */
[----:B------:R-:W-:Y:S05]  /*2030*/  BRA.U !UP0, `(.L_x_29382) ;  /* 0x0000000108707547 */ /* 0x000fea000b800000 */
[----:B------:R-:W-:-:S09]  /*2040*/  UISETP.NE.AND UP0, UPT, UR4, 0x2c, UPT ;  /* 0x0000002c0400788c */ /* 0x000fd2000bf05270 */
[----:B------:R-:W-:Y:S05]  /*2050*/  BRA.U !UP0, `(.L_x_29383) ;  /* 0x0000000108487547 */ /* 0x000fea000b800000 */
.L_x_29361:
        /* <DEDUP_REMOVED lines=16> */
.L_x_29384:
[----:B------:R-:W-:Y:S01]  /*2160*/  IMAD.MOV.U32 R0, RZ, RZ, RZ ;  /* 0x000000ffff007224 */ /* 0x000fe200078e00ff */
[----:B------:R-:W-:Y:S06]  /*2170*/  BRA `(.L_x_29362) ;  /* 0x0000000000347947 */ /* 0x000fec0003800000 */
.L_x_29383:
        /* <DEDUP_REMOVED lines=8> */
.L_x_29382:
[----:B------:R-:W2:Y:S02]  /*2200*/  LDG.E.64 R2, desc[UR36][R2.64] ;  /* 0x0000002402027981 */ /* 0x000ea4000c1e1b00 */
[----:B--2---:R0:W1:Y:S02]  /*2210*/  I2F.U64 R0, R2 ;  /* 0x0000000200007312 */ /* 0x0040640000301000 */
[----:B01----:R-:W-:Y:S05]  /*2220*/  BRA `(.L_x_29362) ;  /* 0x0000000000087947 */ /* 0x003fea0003800000 */
.L_x_29381:
[----:B------:R-:W2:Y:S02]  /*2230*/  LDG.E R0, desc[UR36][R2.64] ;  /* 0x0000002402007981 */ /* 0x000ea4000c1e1900 */
[----:B--2---:R-:W-:-:S07]  /*2240*/  I2FP.F32.U32 R0, R0 ;  /* 0x0000000000007245 */ /* 0x004fce0000201000 */
.L_x_29362:
[----:B------:R-:W-:Y:S05]  /*2250*/  BSYNC.RECONVERGENT B6 ;  /* 0x0000000000067941 */ /* 0x000fea0003800200 */
.L_x_29356:
        /* <DEDUP_REMOVED lines=12> */
[----:B------:R-:W-:-:S07]  /*2320*/  @!P0 FMNMX.FTZ R4, R0, R5, !PT ;  /* 0x0000000500048209 */ /* 0x000fce0007810000 */
.L_x_29385:
        /* <DEDUP_REMOVED lines=12> */
.L_x_29389:
[----:B------:R-:W0:Y:S02]  /*23f0*/  F2I.S64.TRUNC R4, R4 ;  /* 0x0000000400047311 */ /* 0x000e24000020d900 */
[----:B0-----:R-:W-:-:S05]  /*2400*/  MOV R7, R4 ;  /* 0x0000000400077202 */ /* 0x001fca0000000f00 */
[----:B------:R0:W-:Y:S01]  /*2410*/  STG.E.U8 desc[UR36][R2.64], R7 ;  /* 0x0000000702007986 */ /* 0x0001e2000c101124 */
[----:B------:R-:W-:Y:S05]  /*2420*/  BRA `(.L_x_29391) ;  /* 0x0000000c002c7947 */ /* 0x000fea0003800000 */
.L_x_29388:
        /* <DEDUP_REMOVED lines=9> */
.L_x_29393:
[----:B------:R-:W0:Y:S02]  /*24c0*/  F2I.FTZ.TRUNC.NTZ R5, R4 ;  /* 0x0000000400057305 */ /* 0x000e24000021f100 */
[----:B0-----:R0:W-:Y:S01]  /*24d0*/  STG.E desc[UR36][R2.64], R5 ;  /* 0x0000000502007986 */ /* 0x0011e2000c101924 */
[----:B------:R-:W-:Y:S05]  /*24e0*/  BRA `(.L_x_29391) ;  /* 0x0000000800fc7947 */ /* 0x000fea0003800000 */
.L_x_29392:
[----:B------:R-:W0:Y:S02]  /*24f0*/  F2I.FTZ.TRUNC.NTZ R5, R4 ;  /* 0x0000000400057305 */ /* 0x000e24000021f100 */
[----:B0-----:R0:W-:Y:S01]  /*2500*/  STG.E.U16 desc[UR36][R2.64], R5 ;  /* 0x0000000502007986 */ /* 0x0011e2000c101524 */
[----:B------:R-:W-:Y:S05]  /*2510*/  BRA `(.L_x_29391) ;  /* 0x0000000800f07947 */ /* 0x000fea0003800000 */
.L_x_29387:
        /* <DEDUP_REMOVED lines=8> */
.L_x_29395:
[----:B------:R-:W-:-:S05]  /*25a0*/  F2FP.F16.F32.PACK_AB R4, RZ, R4 ;  /* 0x00000004ff04723e */ /* 0x000fca00000000ff */
[----:B------:R0:W-:Y:S01]  /*25b0*/  STG.E.U16 desc[UR36][R2.64], R4 ;  /* 0x0000000402007986 */ /* 0x0001e2000c101524 */
[----:B------:R-:W-:Y:S05]  /*25c0*/  BRA `(.L_x_29391) ;  /* 0x0000000800c47947 */ /* 0x000fea0003800000 */
.L_x_29394:
        /* <DEDUP_REMOVED lines=9> */
.L_x_29397:
[----:B------:R-:W-:-:S04]  /*2660*/  F2FP.F16.F32.PACK_AB R5, RZ, R4 ;  /* 0x00000004ff05723e */ /* 0x000fc800000000ff */
[----:B------:R-:W-:-:S05]  /*2670*/  PRMT R5, R5, 0x5410, RZ ;  /* 0x0000541005057816 */ /* 0x000fca00000000ff */
[----:B------:R0:W-:Y:S01]  /*2680*/  STG.E desc[UR36][R2.64], R5 ;  /* 0x0000000502007986 */ /* 0x0001e2000c101924 */
[----:B------:R-:W-:Y:S05]  /*2690*/  BRA `(.L_x_29391) ;  /* 0x0000000800907947 */ /* 0x000fea0003800000 */
.L_x_29396:
[----:B------:R-:W-:-:S06]  /*26a0*/  FMUL.FTZ R4, R4, 1 ;  /* 0x3f80000004047820 */ /* 0x000fcc0000410000 */
[----:B------:R-:W0:Y:S02]  /*26b0*/  F2F.F64.F32 R4, R4 ;  /* 0x0000000400047310 */ /* 0x000e240000201800 */
[----:B0-----:R0:W-:Y:S01]  /*26c0*/  STG.E.64 desc[UR36][R2.64], R4 ;  /* 0x0000000402007986 */ /* 0x0011e2000c101b24 */
[----:B------:R-:W-:Y:S05]  /*26d0*/  BRA `(.L_x_29391) ;  /* 0x0000000800807947 */ /* 0x000fea0003800000 */
.L_x_29386:
        /* <DEDUP_REMOVED lines=12> */
.L_x_29400:
[----:B------:R-:W-:Y:S01]  /*27a0*/  FMUL.FTZ R4, R4, 1 ;  /* 0x3f80000004047820 */ /* 0x000fe20000410000 */
[----:B------:R-:W-:-:S05]  /*27b0*/  CS2R R6, SRZ ;  /* 0x0000000000067805 */ /* 0x000fca000001ff00 */
[----:B------:R-:W0:Y:S02]  /*27c0*/  F2F.F64.F32 R4, R4 ;  /* 0x0000000400047310 */ /* 0x000e240000201800 */
[----:B0-----:R0:W-:Y:S01]  /*27d0*/  STG.E.128 desc[UR36][R2.64], R4 ;  /* 0x0000000402007986 */ /* 0x0011e2000c101d24 */
[----:B------:R-:W-:Y:S05]  /*27e0*/  BRA `(.L_x_29391) ;  /* 0x00000008003c7947 */ /* 0x000fea0003800000 */
.L_x_29399:
        /* <DEDUP_REMOVED lines=18> */
.L_x_29404:
[----:B------:R-:W-:Y:S05]  /*2910*/  BSYNC.RECONVERGENT B0 ;  /* 0x0000000000007941 */ /* 0x000fea0003800200 */
.L_x_29403:
[----:B------:R-:W-:-:S05]  /*2920*/  LOP3.LUT R7, R0, 0x80, R7, 0xf8, !PT ;  /* 0x0000008000077812 */ /* 0x000fca00078ef807 */
[----:B------:R0:W-:Y:S01]  /*2930*/  STG.E.U8 desc[UR36][R2.64], R7 ;  /* 0x0000000702007986 */ /* 0x0001e2000c101124 */
[----:B------:R-:W-:Y:S05]  /*2940*/  BRA `(.L_x_29391) ;  /* 0x0000000400e47947 */ /* 0x000fea0003800000 */
.L_x_29402:
        /* <DEDUP_REMOVED lines=14> */
.L_x_29406:
[----:B------:R-:W-:Y:S05]  /*2a30*/  BSYNC.RECONVERGENT B0 ;  /* 0x0000000000007941 */ /* 0x000fea0003800200 */
.L_x_29405:
[----:B------:R-:W-:-:S05]  /*2a40*/  LOP3.LUT R5, R0, 0x80, R7, 0xf8, !PT ;  /* 0x0000008000057812 */ /* 0x000fca00078ef807 */
[----:B------:R0:W-:Y:S01]  /*2a50*/  STG.E.U8 desc[UR36][R2.64], R5 ;  /* 0x0000000502007986 */ /* 0x0001e2000c101124 */
[----:B------:R-:W-:Y:S05]  /*2a60*/  BRA `(.L_x_29391) ;  /* 0x00000004009c7947 */ /* 0x000fea0003800000 */
.L_x_29401:
[----:B------:R-:W-:-:S05]  /*2a70*/  F2FP.BF16.F32.PACK_AB R4, RZ, R4 ;  /* 0x00000004ff04723e */ /* 0x000fca00000010ff */
[----:B------:R0:W-:Y:S01]  /*2a80*/  STG.E.U16 desc[UR36][R2.64], R4 ;  /* 0x0000000402007986 */ /* 0x0001e2000c101524 */
[----:B------:R-:W-:Y:S05]  /*2a90*/  BRA `(.L_x_29391) ;  /* 0x0000000400907947 */ /* 0x000fea0003800000 */
.L_x_29398:
        /* <DEDUP_REMOVED lines=11> */
.L_x_29409:
        /* <DEDUP_REMOVED lines=12> */
.L_x_29412:
[----:B------:R-:W-:-:S04]  /*2c10*/  SHF.R.U32.HI R0, RZ, 0x14, R4 ;  /* 0x00000014ff007819 */ /* 0x000fc80000011604 */
[----:B------:R-:W-:-:S04]  /*2c20*/  LOP3.LUT R5, R0, 0x1, RZ, 0xc0, !PT ;  /* 0x0000000100057812 */ /* 0x000fc800078ec0ff */
[----:B------:R-:W-:-:S04]  /*2c30*/  IADD3 R0, PT, PT, R4, 0x487ffff, R5 ;  /* 0x0487ffff04007810 */ /* 0x000fc80007ffe005 */
[----:B------:R-:W-:-:S04]  /*2c40*/  SHF.R.U32.HI R0, RZ, 0x14, R0 ;  /* 0x00000014ff007819 */ /* 0x000fc80000011600 */
[----:B------:R-:W-:-:S07]  /*2c50*/  LOP3.LUT R5, R0, 0xff, RZ, 0xc0, !PT ;  /* 0x000000ff00057812 */ /* 0x000fce00078ec0ff */
.L_x_29413:
[----:B------:R-:W-:-:S04]  /*2c60*/  SHF.R.U32.HI R4, RZ, 0x18, R4 ;  /* 0x00000018ff047819 */ /* 0x000fc80000011604 */
[----:B------:R-:W-:-:S04]  /*2c70*/  LOP3.LUT R5, R5, 0x80, R4, 0xf8, !PT ;  /* 0x0000008005057812 */ /* 0x000fc800078ef804 */
[----:B------:R-:W-:-:S07]  /*2c80*/  PRMT R0, R5, 0x7610, R0 ;  /* 0x0000761005007816 */ /* 0x000fce0000000000 */
.L_x_29411:
[----:B------:R-:W-:Y:S05]  /*2c90*/  BSYNC.RECONVERGENT B0 ;  /* 0x0000000000007941 */ /* 0x000fea0003800200 */
.L_x_29410:
[----:B------:R1:W-:Y:S01]  /*2ca0*/  STG.E.U8 desc[UR36][R2.64], R0 ;  /* 0x0000000002007986 */ /* 0x0003e2000c101124 */
[----:B------:R-:W-:Y:S05]  /*2cb0*/  BRA `(.L_x_29391) ;  /* 0x0000000400087947 */ /* 0x000fea0003800000 */
.L_x_29408:
        /* <DEDUP_REMOVED lines=12> */
.L_x_29416:
[----:B------:R-:W-:-:S04]  /*2d80*/  SHF.R.U32.HI R0, RZ, 0x15, R4 ;  /* 0x00000015ff007819 */ /* 0x000fc80000011604 */
[----:B------:R-:W-:-:S04]  /*2d90*/  LOP3.LUT R5, R0, 0x1, RZ, 0xc0, !PT ;  /* 0x0000000100057812 */ /* 0x000fc800078ec0ff */
[----:B------:R-:W-:-:S04]  /*2da0*/  IADD3 R0, PT, PT, R4, 0x88fffff, R5 ;  /* 0x088fffff04007810 */ /* 0x000fc80007ffe005 */
[----:B------:R-:W-:-:S04]  /*2db0*/  SHF.R.U32.HI R0, RZ, 0x15, R0 ;  /* 0x00000015ff007819 */ /* 0x000fc80000011600 */
[----:B------:R-:W-:-:S07]  /*2dc0*/  LOP3.LUT R5, R0, 0xff, RZ, 0xc0, !PT ;  /* 0x000000ff00057812 */ /* 0x000fce00078ec0ff */
.L_x_29417:
[----:B------:R-:W-:-:S04]  /*2dd0*/  SHF.R.U32.HI R4, RZ, 0x18, R4 ;  /* 0x00000018ff047819 */ /* 0x000fc80000011604 */
[----:B------:R-:W-:-:S04]  /*2de0*/  LOP3.LUT R5, R5, 0x80, R4, 0xf8, !PT ;  /* 0x0000008005057812 */ /* 0x000fc800078ef804 */
[----:B------:R-:W-:-:S07]  /*2df0*/  PRMT R0, R5, 0x7610, R0 ;  /* 0x0000761005007816 */ /* 0x000fce0000000000 */
.L_x_29415:
[----:B------:R-:W-:Y:S05]  /*2e00*/  BSYNC.RECONVERGENT B0 ;  /* 0x0000000000007941 */ /* 0x000fea0003800200 */
.L_x_29414:
[----:B------:R2:W-:Y:S01]  /*2e10*/  STG.E.U8 desc[UR36][R2.64], R0 ;  /* 0x0000000002007986 */ /* 0x0005e2000c101124 */
[----:B------:R-:W-:Y:S05]  /*2e20*/  BRA `(.L_x_29391) ;  /* 0x0000000000ac7947 */ /* 0x000fea0003800000 */
.L_x_29407:
[----:B------:R-:W-:-:S09]  /*2e30*/  UISETP.NE.AND UP0, UPT, UR4, 0x1c, UPT ;  /* 0x0000001c0400788c */ /* 0x000fd2000bf05270 */
[----:B------:R-:W-:Y:S05]  /*2e40*/  BRA.U !UP0, `(.L_x_29418) ;  /* 0x00000001089c7547 */ /* 0x000fea000b800000 */
[----:B------:R-:W-:-:S09]  /*2e50*/  UISETP.NE.AND UP0, UPT, UR4, 0x1d, UPT ;  /* 0x0000001d0400788c */ /* 0x000fd2000bf05270 */
[----:B------:R-:W-:Y:S05]  /*2e60*/  BRA.U !UP0, `(.L_x_29419) ;  /* 0x0000000108887547 */ /* 0x000fea000b800000 */
[----:B------:R-:W-:-:S09]  /*2e70*/  UISETP.NE.AND UP0, UPT, UR4, 0x2c, UPT ;  /* 0x0000002c0400788c */ /* 0x000fd2000bf05270 */
[----:B------:R-:W-:Y:S05]  /*2e80*/  BRA.U !UP0, `(.L_x_29420) ;  /* 0x0000000108447547 */ /* 0x000fea000b800000 */
.L_x_29390:
        /* <DEDUP_REMOVED lines=16> */
.L_x_29421:
[----:B------:R-:W-:Y:S05]  /*2f90*/  BRA `(.L_x_29391) ;  /* 0x0000000000507947 */ /* 0x000fea0003800000 */
.L_x_29420:
        /* <DEDUP_REMOVED lines=15> */
.L_x_29419:
[----:B------:R-:W0:Y:S02]  /*3090*/  F2I.U64.TRUNC R4, R4 ;  /* 0x0000000400047311 */ /* 0x000e24000020d800 */
[----:B0-----:R0:W-:Y:S01]  /*30a0*/  STG.E.64 desc[UR36][R2.64], R4 ;  /* 0x0000000402007986 */ /* 0x0011e2000c101b24 */
[----:B------:R-:W-:Y:S05]  /*30b0*/  BRA `(.L_x_29391) ;  /* 0x0000000000087947 */ /* 0x000fea0003800000 */
.L_x_29418:
[----:B------:R-:W0:Y:S02]  /*30c0*/  F2I.FTZ.U32.TRUNC.NTZ R5, R4 ;  /* 0x0000000400057305 */ /* 0x000e24000021f000 */
[----:B0-----:R3:W-:Y:S02]  /*30d0*/  STG.E desc[UR36][R2.64], R5 ;  /* 0x0000000502007986 */ /* 0x0017e4000c101924 */
.L_x_29391:
[----:B------:R-:W-:-:S07]  /*30e0*/  VIADD R17, R17, 0x80 ;  /* 0x0000008011117836 */ /* 0x000fce0000000000 */
.L_x_29354:
[----:B------:R-:W-:Y:S05]  /*30f0*/  BSYNC.RECONVERGENT B7 ;  /* 0x0000000000077941 */ /* 0x000fea0003800200 */
.L_x_29353:
        /* <DEDUP_REMOVED lines=307> */
.L_x_29424:
        /* <DEDUP_REMOVED lines=18> */
.L_x_29429:
[----:B------:R-:W2:Y:S02]  /*4550*/  LDG.E.U8 R0, desc[UR36][R2.64] ;  /* 0x0000002402007981 */ /* 0x000ea4000c1e1100 */
[----:B--2---:R-:W-:Y:S01]  /*4560*/  I2FP.F32.U32 R0, R0 ;  /* 0x0000000000007245 */ /* 0x004fe20000201000 */
[----:B------:R-:W-:Y:S06]  /*4570*/  BRA `(.L_x_29431) ;  /* 0x0000000c00447947 */ /* 0x000fec0003800000 */
.L_x_29428:
        /* <DEDUP_REMOVED lines=9> */
.L_x_29433:
[----:B------:R-:W2:Y:S02]  /*4610*/  LDG.E R0, desc[UR36][R2.64] ;  /* 0x0000002402007981 */ /* 0x000ea4000c1e1900 */
[----:B--2---:R-:W-:Y:S01]  /*4620*/  I2FP.F32.S32 R0, R0 ;  /* 0x0000000000007245 */ /* 0x004fe20000201400 */
[----:B------:R-:W-:Y:S06]  /*4630*/  BRA `(.L_x_29431) ;  /* 0x0000000c00147947 */ /* 0x000fec0003800000 */
.L_x_29432:
[----:B------:R-:W2:Y:S02]  /*4640*/  LDG.E.U16 R0, desc[UR36][R2.64] ;  /* 0x0000002402007981 */ /* 0x000ea4000c1e1500 */
[----:B--2---:R-:W2:Y:S01]  /*4650*/  I2F.S16 R0, R0 ;  /* 0x0000000000007306 */ /* 0x004ea20000101400 */
[----:B------:R-:W-:Y:S05]  /*4660*/  BRA `(.L_x_29431) ;  /* 0x0000000c00087947 */ /* 0x000fea0003800000 */
.L_x_29427:
        /* <DEDUP_REMOVED lines=8> */
.L_x_29435:
[----:B------:R-:W2:Y:S02]  /*46f0*/  LDG.E.U16 R0, desc[UR36][R2.64] ;  /* 0x0000002402007981 */ /* 0x000ea4000c1e1500 */
[----:B--2---:R-:W-:Y:S01]  /*4700*/  HADD2.F32 R0, -RZ, R0.H0_H0 ;  /* 0x20000000ff007230 */ /* 0x004fe20000004100 */
[----:B------:R-:W-:Y:S06]  /*4710*/  BRA `(.L_x_29431) ;  /* 0x0000000800dc7947 */ /* 0x000fec0003800000 */
.L_x_29434:
        /* <DEDUP_REMOVED lines=8> */
.L_x_29437:
[----:B------:R-:W2:Y:S02]  /*47a0*/  LDG.E.U16 R0, desc[UR36][R2.64] ;  /* 0x0000002402007981 */ /* 0x000ea4000c1e1500 */
[----:B--2---:R-:W-:Y:S01]  /*47b0*/  HADD2.F32 R0, -RZ, R0.H0_H0 ;  /* 0x20000000ff007230 */ /* 0x004fe20000004100 */
[----:B------:R-:W-:Y:S06]  /*47c0*/  BRA `(.L_x_29431) ;  /* 0x0000000800b07947 */ /* 0x000fec0003800000 */
.L_x_29436:
        /* <DEDUP_REMOVED lines=11> */
.L_x_29426:
        /* <DEDUP_REMOVED lines=12> */
.L_x_29440:
        /* <DEDUP_REMOVED lines=11> */
.L_x_29439:
        /* <DEDUP_REMOVED lines=25> */
.L_x_29442:
        /* <DEDUP_REMOVED lines=12> */
.L_x_29441:
[----:B------:R-:W2:Y:S02]  /*4c40*/  LDG.E.U16 R0, desc[UR36][R2.64] ;  /* 0x0000002402007981 */ /* 0x000ea4000c1e1500 */
[----:B--2---:R-:W-:Y:S01]  /*4c50*/  IMAD.U32 R0, R0, 0x10000, RZ ;  /* 0x0001000000007824 */ /* 0x004fe200078e00ff */
[----:B------:R-:W-:Y:S06]  /*4c60*/  BRA `(.L_x_29431) ;  /* 0x0000000400887947 */ /* 0x000fec0003800000 */
.L_x_29438:
        /* <DEDUP_REMOVED lines=11> */
.L_x_29445:
        /* <DEDUP_REMOVED lines=20> */
.L_x_29447:
[----:B------:R-:W-:Y:S05]  /*4e60*/  BSYNC.RECONVERGENT B0 ;  /* 0x0000000000007941 */ /* 0x000fea0003800200 */
.L_x_29446:
[----:B------:R-:W-:Y:S02]  /*4e70*/  SHF.L.U32 R0, R0, 0x14, RZ ;  /* 0x0000001400007819 */ /* 0x000fe400000006ff */
[----:B------:R-:W-:-:S04]  /*4e80*/  LEA R2, R2, 0x3b800000, 0x17 ;  /* 0x3b80000002027811 */ /* 0x000fc800078eb8ff */
[----:B------:R-:W-:Y:S01]  /*4e90*/  LOP3.LUT R0, R2, R0, R7, 0xfe, !PT ;  /* 0x0000000002007212 */ /* 0x000fe200078efe07 */
[----:B------:R-:W-:Y:S06]  /*4ea0*/  BRA `(.L_x_29431) ;  /* 0x0000000000f87947 */ /* 0x000fec0003800000 */
.L_x_29444:
        /* <DEDUP_REMOVED lines=20> */
.L_x_29449:
[----:B------:R-:W-:Y:S05]  /*4ff0*/  BSYNC.RECONVERGENT B0 ;  /* 0x0000000000007941 */ /* 0x000fea0003800200 */
.L_x_29448:
[----:B------:R-:W-:Y:S01]  /*5000*/  IMAD.SHL.U32 R0, R0, 0x200000, RZ ;  /* 0x0020000000007824 */ /* 0x000fe200078e00ff */
[----:B------:R-:W-:-:S04]  /*5010*/  LEA R2, R2, 0x37800000, 0x17 ;  /* 0x3780000002027811 */ /* 0x000fc800078eb8ff */
[----:B------:R-:W-:Y:S01]  /*5020*/  LOP3.LUT R0, R2, R0, R7, 0xfe, !PT ;  /* 0x0000000002007212 */ /* 0x000fe200078efe07 */
[----:B------:R-:W-:Y:S06]  /*5030*/  BRA `(.L_x_29431) ;  /* 0x0000000000947947 */ /* 0x000fec0003800000 */
.L_x_29443:
        /* <DEDUP_REMOVED lines=14> */
.L_x_29430:
        /* <DEDUP_REMOVED lines=16> */
.L_x_29452:
[----:B------:R-:W-:Y:S01]  /*5220*/  MOV R0, RZ ;  /* 0x000000ff00007202 */ /* 0x000fe20000000f00 */
[----:B------:R-:W-:Y:S06]  /*5230*/  BRA `(.L_x_29431) ;  /* 0x0000000000147947 */ /* 0x000fec0003800000 */
.L_x_29451:
[----:B------:R-:W2:Y:S02]  /*5240*/  LDG.E.64 R2, desc[UR36][R2.64] ;  /* 0x0000002402027981 */ /* 0x000ea4000c1e1b00 */
[----:B--2---:R0:W1:Y:S02]  /*5250*/  I2F.U64 R0, R2 ;  /* 0x0000000200007312 */ /* 0x0040640000301000 */
[----:B01----:R-:W-:Y:S05]  /*5260*/  BRA `(.L_x_29431) ;  /* 0x0000000000087947 */ /* 0x003fea0003800000 */
.L_x_29450:
[----:B------:R-:W2:Y:S02]  /*5270*/  LDG.E R0, desc[UR36][R2.64] ;  /* 0x0000002402007981 */ /* 0x000ea4000c1e1900 */
[----:B--2---:R-:W-:-:S07]  /*5280*/  I2FP.F32.U32 R0, R0 ;  /* 0x0000000000007245 */ /* 0x004fce0000201000 */
.L_x_29431:
[----:B------:R-:W-:Y:S05]  /*5290*/  BSYNC.RECONVERGENT B6 ;  /* 0x0000000000067941 */ /* 0x000fea0003800200 */
.L_x_29425:
        /* <DEDUP_REMOVED lines=12> */
[----:B------:R-:W-:-:S07]  /*5360*/  @!P0 FMNMX.FTZ R4, R0, R5, !PT ;  /* 0x0000000500048209 */ /* 0x000fce0007810000 */
.L_x_29453:
        /* <DEDUP_REMOVED lines=12> */
.L_x_29457:
[----:B------:R-:W0:Y:S02]  /*5430*/  F2I.S64.TRUNC R4, R4 ;  /* 0x0000000400047311 */ /* 0x000e24000020d900 */
[----:B0-----:R-:W-:-:S05]  /*5440*/  IMAD.MOV.U32 R7, RZ, RZ, R4 ;  /* 0x000000ffff077224 */ /* 0x001fca00078e0004 */
[----:B------:R0:W-:Y:S01]  /*5450*/  STG.E.U8 desc[UR36][R2.64], R7 ;  /* 0x0000000702007986 */ /* 0x0001e2000c101124 */
[----:B------:R-:W-:Y:S05]  /*5460*/  BRA `(.L_x_29459) ;  /* 0x0000000c00287947 */ /* 0x000fea0003800000 */
.L_x_29456:
        /* <DEDUP_REMOVED lines=9> */
.L_x_29461:
[----:B------:R-:W0:Y:S02]  /*5500*/  F2I.FTZ.TRUNC.NTZ R5, R4 ;  /* 0x0000000400057305 */ /* 0x000e24000021f100 */
[----:B0-----:R0:W-:Y:S01]  /*5510*/  STG.E desc[UR36][R2.64], R5 ;  /* 0x0000000502007986 */ /* 0x0011e2000c101924 */
[----:B------:R-:W-:Y:S05]  /*5520*/  BRA `(.L_x_29459) ;  /* 0x0000000800f87947 */ /* 0x000fea0003800000 */
.L_x_29460:
[----:B------:R-:W0:Y:S02]  /*5530*/  F2I.FTZ.TRUNC.NTZ R5, R4 ;  /* 0x0000000400057305 */ /* 0x000e24000021f100 */
[----:B0-----:R0:W-:Y:S01]  /*5540*/  STG.E.U16 desc[UR36][R2.64], R5 ;  /* 0x0000000502007986 */ /* 0x0011e2000c101524 */
[----:B------:R-:W-:Y:S05]  /*5550*/  BRA `(.L_x_29459) ;  /* 0x0000000800ec7947 */ /* 0x000fea0003800000 */
.L_x_29455:
        /* <DEDUP_REMOVED lines=8> */
.L_x_29463:
[----:B------:R-:W-:-:S05]  /*55e0*/  F2FP.F16.F32.PACK_AB R4, RZ, R4 ;  /* 0x00000004ff04723e */ /* 0x000fca00000000ff */
[----:B------:R0:W-:Y:S01]  /*55f0*/  STG.E.U16 desc[UR36][R2.64], R4 ;  /* 0x0000000402007986 */ /* 0x0001e2000c101524 */
[----:B------:R-:W-:Y:S05]  /*5600*/  BRA `(.L_x_29459) ;  /* 0x0000000800c07947 */ /* 0x000fea0003800000 */
.L_x_29462:
        /* <DEDUP_REMOVED lines=9> */
.L_x_29465:
[----:B------:R-:W-:-:S04]  /*56a0*/  F2FP.F16.F32.PACK_AB R5, RZ, R4 ;  /* 0x00000004ff05723e */ /* 0x000fc800000000ff */
[----:B------:R-:W-:-:S05]  /*56b0*/  PRMT R5, R5, 0x5410, RZ ;  /* 0x0000541005057816 */ /* 0x000fca00000000ff */
[----:B------:R0:W-:Y:S01]  /*56c0*/  STG.E desc[UR36][R2.64], R5 ;  /* 0x0000000502007986 */ /* 0x0001e2000c101924 */
[----:B------:R-:W-:Y:S05]  /*56d0*/  BRA `(.L_x_29459) ;  /* 0x00000008008c7947 */ /* 0x000fea0003800000 */
.L_x_29464:
[----:B------:R-:W-:-:S06]  /*56e0*/  FMUL.FTZ R4, R4, 1 ;  /* 0x3f80000004047820 */ /* 0x000fcc0000410000 */
[----:B------:R-:W0:Y:S02]  /*56f0*/  F2F.F64.F32 R4, R4 ;  /* 0x0000000400047310 */ /* 0x000e240000201800 */
[----:B0-----:R0:W-:Y:S01]  /*5700*/  STG.E.64 desc[UR36][R2.64], R4 ;  /* 0x0000000402007986 */ /* 0x0011e2000c101b24 */
[----:B------:R-:W-:Y:S05]  /*5710*/  BRA `(.L_x_29459) ;  /* 0x00000008007c7947 */ /* 0x000fea0003800000 */
.L_x_29454:
        /* <DEDUP_REMOVED lines=13> */
.L_x_29469:
        /* <DEDUP_REMOVED lines=16> */
.L_x_29472:
[----:B------:R-:W-:-:S04]  /*58f0*/  SHF.R.U32.HI R4, RZ, 0x18, R4 ;  /* 0x00000018ff047819 */ /* 0x000fc80000011604 */
[----:B------:R-:W-:-:S04]  /*5900*/  LOP3.LUT R4, R5, 0x80, R4, 0xf8, !PT ;  /* 0x0000008005047812 */ /* 0x000fc800078ef804 */
[----:B------:R-:W-:-:S07]  /*5910*/  PRMT R0, R4, 0x7610, R0 ;  /* 0x0000761004007816 */ /* 0x000fce0000000000 */
.L_x_29471:
[----:B------:R-:W-:Y:S05]  /*5920*/  BSYNC.RECONVERGENT B0 ;  /* 0x0000000000007941 */ /* 0x000fea0003800200 */
.L_x_29470:
[----:B------:R0:W-:Y:S01]  /*5930*/  STG.E.U8 desc[UR36][R2.64], R0 ;  /* 0x0000000002007986 */ /* 0x0001e2000c101124 */
[----:B------:R-:W-:Y:S05]  /*5940*/  BRA `(.L_x_29459) ;  /* 0x0000000400f07947 */ /* 0x000fea0003800000 */
.L_x_29468:
        /* <DEDUP_REMOVED lines=16> */
.L_x_29475:
[----:B------:R-:W-:-:S04]  /*5a50*/  SHF.R.U32.HI R4, RZ, 0x18, R4 ;  /* 0x00000018ff047819 */ /* 0x000fc80000011604 */
[----:B------:R-:W-:-:S04]  /*5a60*/  LOP3.LUT R5, R5, 0x80, R4, 0xf8, !PT ;  /* 0x0000008005057812 */ /* 0x000fc800078ef804 */
[----:B------:R-:W-:-:S07]  /*5a70*/  PRMT R0, R5, 0x7610, R0 ;  /* 0x0000761005007816 */ /* 0x000fce0000000000 */
.L_x_29474:
[----:B------:R-:W-:Y:S05]  /*5a80*/  BSYNC.RECONVERGENT B0 ;  /* 0x0000000000007941 */ /* 0x000fea0003800200 */
.L_x_29473:
[----:B------:R0:W-:Y:S01]  /*5a90*/  STG.E.U8 desc[UR36][R2.64], R0 ;  /* 0x0000000002007986 */ /* 0x0001e2000c101124 */
[----:B------:R-:W-:Y:S05]  /*5aa0*/  BRA `(.L_x_29459) ;  /* 0x0000000400987947 */ /* 0x000fea0003800000 */
.L_x_29467:
        /* <DEDUP_REMOVED lines=21> */
.L_x_29477:
[----:B------:R-:W0:Y:S02]  /*5c00*/  F2I.U64.TRUNC R4, R4 ;  /* 0x0000000400047311 */ /* 0x000e24000020d800 */
[----:B0-----:R0:W-:Y:S01]  /*5c10*/  STG.E.64 desc[UR36][R2.64], R4 ;  /* 0x0000000402007986 */ /* 0x0011e2000c101b24 */
[----:B------:R-:W-:Y:S05]  /*5c20*/  BRA `(.L_x_29459) ;  /* 0x0000000400387947 */ /* 0x000fea0003800000 */
.L_x_29476:
[----:B------:R-:W0:Y:S02]  /*5c30*/  F2I.FTZ.U32.TRUNC.NTZ R5, R4 ;  /* 0x0000000400057305 */ /* 0x000e24000021f000 */
[----:B0-----:R0:W-:Y:S01]  /*5c40*/  STG.E desc[UR36][R2.64], R5 ;  /* 0x0000000502007986 */ /* 0x0011e2000c101924 */
[----:B------:R-:W-:Y:S05]  /*5c50*/  BRA `(.L_x_29459) ;  /* 0x00000004002c7947 */ /* 0x000fea0003800000 */
.L_x_29466:
        /* <DEDUP_REMOVED lines=10> */
.L_x_29479:
[----:B------:R-:W-:Y:S01]  /*5d00*/  FMUL.FTZ R4, R4, 1 ;  /* 0x3f80000004047820 */ /* 0x000fe20000410000 */
[----:B------:R-:W-:-:S05]  /*5d10*/  CS2R R6, SRZ ;  /* 0x0000000000067805 */ /* 0x000fca000001ff00 */
[----:B------:R-:W0:Y:S02]  /*5d20*/  F2F.F64.F32 R4, R4 ;  /* 0x0000000400047310 */ /* 0x000e240000201800 */
[----:B0-----:R4:W-:Y:S01]  /*5d30*/  STG.E.128 desc[UR36][R2.64], R4 ;  /* 0x0000000402007986 */ /* 0x0019e2000c101d24 */
[----:B------:R-:W-:Y:S05]  /*5d40*/  BRA `(.L_x_29459) ;  /* 0x0000000000f07947 */ /* 0x000fea0003800000 */
.L_x_29478:
[----:B------:R-:W-:-:S09]  /*5d50*/  UISETP.NE.AND UP0, UPT, UR4, 0xf, UPT ;  /* 0x0000000f0400788c */ /* 0x000fd2000bf05270 */
[----:B------:R-:W-:Y:S05]  /*5d60*/  BRA.U !UP0, `(.L_x_29480) ;  /* 0x0000000108e07547 */ /* 0x000fea000b800000 */
[----:B------:R-:W-:-:S09]  /*5d70*/  UISETP.NE.AND UP0, UPT, UR4, 0x17, UPT ;  /* 0x000000170400788c */ /* 0x000fd2000bf05270 */
[----:B------:R-:W-:Y:S05]  /*5d80*/  BRA.U !UP0, `(.L_x_29481) ;  /* 0x00000001088c7547 */ /* 0x000fea000b800000 */
[----:B------:R-:W-:-:S09]  /*5d90*/  UISETP.NE.AND UP0, UPT, UR4, 0x18, UPT ;  /* 0x000000180400788c */ /* 0x000fd2000bf05270 */
[----:B------:R-:W-:Y:S05]  /*5da0*/  BRA.U !UP0, `(.L_x_29482) ;  /* 0x0000000108447547 */ /* 0x000fea000b800000 */
.L_x_29458:
        /* <DEDUP_REMOVED lines=16> */
.L_x_29483:
[----:B------:R-:W-:Y:S05]  /*5eb0*/  BRA `(.L_x_29459) ;  /* 0x0000000000947947 */ /* 0x000fea0003800000 */
.L_x_29482:
        /* <DEDUP_REMOVED lines=12> */
.L_x_29485:
[----:B------:R-:W-:Y:S05]  /*5f80*/  BSYNC.RECONVERGENT B0 ;  /* 0x0000000000007941 */ /* 0x000fea0003800200 */
.L_x_29484:
[----:B------:R-:W-:-:S05]  /*5f90*/  LOP3.LUT R5, R0, 0x80, R7, 0xf8, !PT ;  /* 0x0000008000057812 */ /* 0x000fca00078ef807 */
[----:B------:R2:W-:Y:S01]  /*5fa0*/  STG.E.U8 desc[UR36][R2.64], R5 ;  /* 0x0000000502007986 */ /* 0x0005e2000c101124 */
[----:B------:R-:W-:Y:S05]  /*5fb0*/  BRA `(.L_x_29459) ;  /* 0x0000000000547947 */ /* 0x000fea0003800000 */
.L_x_29481:
        /* <DEDUP_REMOVED lines=11> */
.L_x_29487:
[----:B-----5:R-:W-:Y:S01]  /*6070*/  IMAD.MOV.U32 R0, RZ, RZ, 0x7f ;  /* 0x0000007fff007424 */ /* 0x020fe200078e00ff */
[----:B------:R-:W-:-:S04]  /*6080*/  ISETP.GT.U32.AND P0, PT, R6, 0x7f800000, PT ;  /* 0x7f8000000600780c */ /* 0x000fc80003f04070 */
[----:B------:R-:W-:-:S09]  /*6090*/  SEL R0, R0, 0x7c, P0 ;  /* 0x0000007c00007807 */ /* 0x000fd20000000000 */
.L_x_29488:
[----:B------:R-:W-:Y:S05]  /*60a0*/  BSYNC.RECONVERGENT B0 ;  /* 0x0000000000007941 */ /* 0x000fea0003800200 */
.L_x_29486:
[----:B------:R-:W-:-:S04]  /*60b0*/  SHF.R.U32.HI R5, RZ, 0x18, R4 ;  /* 0x00000018ff057819 */ /* 0x000fc80000011604 */
[----:B------:R-:W-:-:S05]  /*60c0*/  LOP3.LUT R5, R0, 0x80, R5, 0xf8, !PT ;  /* 0x0000008000057812 */ /* 0x000fca00078ef805 */
[----:B------:R1:W-:Y:S01]  /*60d0*/  STG.E.U8 desc[UR36][R2.64], R5 ;  /* 0x0000000502007986 */ /* 0x0003e2000c101124 */
[----:B------:R-:W-:Y:S05]  /*60e0*/  BRA `(.L_x_29459) ;  /* 0x0000000000087947 */ /* 0x000fea0003800000 */
.L_x_29480:
[----:B------:R-:W-:-:S05]  /*60f0*/  F2FP.BF16.F32.PACK_AB R4, RZ, R4 ;  /* 0x00000004ff04723e */ /* 0x000fca00000010ff */
[----:B------:R0:W-:Y:S02]  /*6100*/  STG.E.U16 desc[UR36][R2.64], R4 ;  /* 0x0000000402007986 */ /* 0x0001e4000c101524 */
.L_x_29459:
[----:B------:R-:W-:-:S07]  /*6110*/  VIADD R17, R17, 0x80 ;  /* 0x0000008011117836 */ /* 0x000fce0000000000 */
.L_x_29423:
[----:B------:R-:W-:Y:S05]  /*6120*/  BSYNC.RECONVERGENT B7 ;  /* 0x0000000000077941 */ /* 0x000fea0003800200 */
.L_x_29422:
        /* <DEDUP_REMOVED lines=307> */
.L_x_29491:
        /* <DEDUP_REMOVED lines=18> */
.L_x_29496:
[----:B------:R-:W2:Y:S02]  /*7580*/  LDG.E.U8 R0, desc[UR36][R2.64] ;  /* 0x0000002402007981 */ /* 0x000ea4000c1e1100 */
[----:B--2---:R-:W-:Y:S01]  /*7590*/  I2FP.F32.U32 R0, R0 ;  /* 0x0000000000007245 */ /* 0x004fe20000201000 */
[----:B------:R-:W-:Y:S06]  /*75a0*/  BRA `(.L_x_29498) ;  /* 0x0000000c00447947 */ /* 0x000fec0003800000 */
.L_x_29495:
        /* <DEDUP_REMOVED lines=9> */
.L_x_29500:
[----:B------:R-:W2:Y:S02]  /*7640*/  LDG.E R0, desc[UR36][R2.64] ;  /* 0x0000002402007981 */ /* 0x000ea4000c1e1900 */
[----:B--2---:R-:W-:Y:S01]  /*7650*/  I2FP.F32.S32 R0, R0 ;  /* 0x0000000000007245 */ /* 0x004fe20000201400 */
[----:B------:R-:W-:Y:S06]  /*7660*/  BRA `(.L_x_29498) ;  /* 0x0000000c00147947 */ /* 0x000fec0003800000 */
.L_x_29499:
[----:B------:R-:W2:Y:S02]  /*7670*/  LDG.E.U16 R0, desc[UR36][R2.64] ;  /* 0x0000002402007981 */ /* 0x000ea4000c1e1500 */
[----:B--2---:R-:W0:Y:S01]  /*7680*/  I2F.S16 R0, R0 ;  /* 0x0000000000007306 */ /* 0x004e220000101400 */
[----:B------:R-:W-:Y:S05]  /*7690*/  BRA `(.L_x_29498) ;  /* 0x0000000c00087947 */ /* 0x000fea0003800000 */
.L_x_29494:
        /* <DEDUP_REMOVED lines=8> */
.L_x_29502:
[----:B------:R-:W2:Y:S02]  /*7720*/  LDG.E.U16 R0, desc[UR36][R2.64] ;  /* 0x0000002402007981 */ /* 0x000ea4000c1e1500 */
[----:B--2---:R-:W-:Y:S01]  /*7730*/  HADD2.F32 R0, -RZ, R0.H0_H0 ;  /* 0x20000000ff007230 */ /* 0x004fe20000004100 */
[----:B------:R-:W-:Y:S06]  /*7740*/  BRA `(.L_x_29498) ;  /* 0x0000000800dc7947 */ /* 0x000fec0003800000 */
.L_x_29501:
        /* <DEDUP_REMOVED lines=8> */
.L_x_29504:
[----:B------:R-:W2:Y:S02]  /*77d0*/  LDG.E.U16 R0, desc[UR36][R2.64] ;  /* 0x0000002402007981 */ /* 0x000ea4000c1e1500 */
[----:B--2---:R-:W-:Y:S01]  /*77e0*/  HADD2.F32 R0, -RZ, R0.H0_H0 ;  /* 0x20000000ff007230 */ /* 0x004fe20000004100 */
[----:B------:R-:W-:Y:S06]  /*77f0*/  BRA `(.L_x_29498) ;  /* 0x0000000800b07947 */ /* 0x000fec0003800000 */
.L_x_29503:
        /* <DEDUP_REMOVED lines=11> */
.L_x_29493:
        /* <DEDUP_REMOVED lines=12> */
.L_x_29507:
        /* <DEDUP_REMOVED lines=11> */
.L_x_29506:
        /* <DEDUP_REMOVED lines=25> */
.L_x_29509:
        /* <DEDUP_REMOVED lines=12> */
.L_x_29508:
[----:B------:R-:W2:Y:S02]  /*7c70*/  LDG.E.U16 R0, desc[UR36][R2.64] ;  /* 0x0000002402007981 */ /* 0x000ea4000c1e1500 */
[----:B--2---:R-:W-:Y:S01]  /*7c80*/  IMAD.U32 R0, R0, 0x10000, RZ ;  /* 0x0001000000007824 */ /* 0x004fe200078e00ff */
[----:B------:R-:W-:Y:S06]  /*7c90*/  BRA `(.L_x_29498) ;  /* 0x0000000400887947 */ /* 0x000fec0003800000 */
.L_x_29505:
        /* <DEDUP_REMOVED lines=11> */
.L_x_29512:
        /* <DEDUP_REMOVED lines=20> */
.L_x_29514:
[----:B------:R-:W-:Y:S05]  /*7e90*/  BSYNC.RECONVERGENT B0 ;  /* 0x0000000000007941 */ /* 0x000fea0003800200 */
.L_x_29513:
[----:B------:R-:W-:Y:S01]  /*7ea0*/  IMAD.SHL.U32 R0, R0, 0x100000, RZ ;  /* 0x0010000000007824 */ /* 0x000fe200078e00ff */
[----:B------:R-:W-:-:S04]  /*7eb0*/  LEA R2, R2, 0x3b800000, 0x17 ;  /* 0x3b80000002027811 */ /* 0x000fc800078eb8ff */
[----:B------:R-:W-:Y:S01]  /*7ec0*/  LOP3.LUT R0, R2, R0, R7, 0xfe, !PT ;  /* 0x0000000002007212 */ /* 0x000fe200078efe07 */
[----:B------:R-:W-:Y:S06]  /*7ed0*/  BRA `(.L_x_29498) ;  /* 0x0000000000f87947 */ /* 0x000fec0003800000 */
.L_x_29511:
        /* <DEDUP_REMOVED lines=20> */
.L_x_29516:
[----:B------:R-:W-:Y:S05]  /*8020*/  BSYNC.RECONVERGENT B0 ;  /* 0x0000000000007941 */ /* 0x000fea0003800200 */
.L_x_29515:
[----:B------:R-:W-:Y:S02]  /*8030*/  SHF.L.U32 R0, R0, 0x15, RZ ;  /* 0x0000001500007819 */ /* 0x000fe400000006ff */
[----:B------:R-:W-:-:S04]  /*8040*/  LEA R2, R2, 0x37800000, 0x17 ;  /* 0x3780000002027811 */ /* 0x000fc800078eb8ff */
[----:B------:R-:W-:Y:S01]  /*8050*/  LOP3.LUT R0, R2, R0, R7, 0xfe, !PT ;  /* 0x0000000002007212 */ /* 0x000fe200078efe07 */
[----:B------:R-:W-:Y:S06]  /*8060*/  BRA `(.L_x_29498) ;  /* 0x0000000000947947 */ /* 0x000fec0003800000 */
.L_x_29510:
        /* <DEDUP_REMOVED lines=14> */
.L_x_29497:
        /* <DEDUP_REMOVED lines=16> */
.L_x_29519:
[----:B------:R-:W-:Y:S01]  /*8250*/  IMAD.MOV.U32 R0, RZ, RZ, RZ ;  /* 0x000000ffff007224 */ /* 0x000fe200078e00ff */
[----:B------:R-:W-:Y:S06]  /*8260*/  BRA `(.L_x_29498) ;  /* 0x0000000000147947 */ /* 0x000fec0003800000 */
.L_x_29518:
[----:B------:R-:W2:Y:S02]  /*8270*/  LDG.E.64 R2, desc[UR36][R2.64] ;  /* 0x0000002402027981 */ /* 0x000ea4000c1e1b00 */
[----:B--2---:R0:W1:Y:S02]  /*8280*/  I2F.U64 R0, R2 ;  /* 0x0000000200007312 */ /* 0x0040640000301000 */
[----:B01----:R-:W-:Y:S05]  /*8290*/  BRA `(.L_x_29498) ;  /* 0x0000000000087947 */ /* 0x003fea0003800000 */
.L_x_29517:
[----:B------:R-:W2:Y:S02]  /*82a0*/  LDG.E R0, desc[UR36][R2.64] ;  /* 0x0000002402007981 */ /* 0x000ea4000c1e1900 */
[----:B--2---:R-:W-:-:S07]  /*82b0*/  I2FP.F32.U32 R0, R0 ;  /* 0x0000000000007245 */ /* 0x004fce0000201000 */
.L_x_29498:
[----:B------:R-:W-:Y:S05]  /*82c0*/  BSYNC.RECONVERGENT B6 ;  /* 0x0000000000067941 */ /* 0x000fea0003800200 */
.L_x_29492:
        /* <DEDUP_REMOVED lines=12> */
[----:B------:R-:W-:-:S07]  /*8390*/  @!P0 FMNMX.FTZ R4, R0, R5, !PT ;  /* 0x0000000500048209 */ /* 0x000fce0007810000 */
.L_x_29520:
        /* <DEDUP_REMOVED lines=12> */
.L_x_29524:
[----:B------:R-:W0:Y:S02]  /*8460*/  F2I.S64.TRUNC R4, R4 ;  /* 0x0000000400047311 */ /* 0x000e24000020d900 */
[----:B0-----:R-:W-:-:S05]  /*8470*/  IMAD.MOV.U32 R7, RZ, RZ, R4 ;  /* 0x000000ffff077224 */ /* 0x001fca00078e0004 */
[----:B------:R0:W-:Y:S01]  /*8480*/  STG.E.U8 desc[UR36][R2.64], R7 ;  /* 0x0000000702007986 */ /* 0x0001e2000c101124 */
[----:B------:R-:W-:Y:S05]  /*8490*/  BRA `(.L_x_29526) ;  /* 0x0000000c00287947 */ /* 0x000fea0003800000 */
.L_x_29523:
        /* <DEDUP_REMOVED lines=9> */
.L_x_29528:
[----:B------:R-:W0:Y:S02]  /*8530*/  F2I.FTZ.TRUNC.NTZ R5, R4 ;  /* 0x0000000400057305 */ /* 0x000e24000021f100 */
[----:B0-----:R0:W-:Y:S01]  /*8540*/  STG.E desc[UR36][R2.64], R5 ;  /* 0x0000000502007986 */ /* 0x0011e2000c101924 */
[----:B------:R-:W-:Y:S05]  /*8550*/  BRA `(.L_x_29526) ;  /* 0x0000000800f87947 */ /* 0x000fea0003800000 */
.L_x_29527:
[----:B------:R-:W0:Y:S02]  /*8560*/  F2I.FTZ.TRUNC.NTZ R5, R4 ;  /* 0x0000000400057305 */ /* 0x000e24000021f100 */
[----:B0-----:R0:W-:Y:S01]  /*8570*/  STG.E.U16 desc[UR36][R2.64], R5 ;  /* 0x0000000502007986 */ /* 0x0011e2000c101524 */
[----:B------:R-:W-:Y:S05]  /*8580*/  BRA `(.L_x_29526) ;  /* 0x0000000800ec7947 */ /* 0x000fea0003800000 */
.L_x_29522:
        /* <DEDUP_REMOVED lines=8> */
.L_x_29530:
[----:B------:R-:W-:-:S05]  /*8610*/  F2FP.F16.F32.PACK_AB R4, RZ, R4 ;  /* 0x00000004ff04723e */ /* 0x000fca00000000ff */
[----:B------:R0:W-:Y:S01]  /*8620*/  STG.E.U16 desc[UR36][R2.64], R4 ;  /* 0x0000000402007986 */ /* 0x0001e2000c101524 */
[----:B------:R-:W-:Y:S05]  /*8630*/  BRA `(.L_x_29526) ;  /* 0x0000000800c07947 */ /* 0x000fea0003800000 */
.L_x_29529:
        /* <DEDUP_REMOVED lines=9> */
.L_x_29532:
[----:B------:R-:W-:-:S04]  /*86d0*/  F2FP.F16.F32.PACK_AB R5, RZ, R4 ;  /* 0x00000004ff05723e */ /* 0x000fc800000000ff */
[----:B------:R-:W-:-:S05]  /*86e0*/  PRMT R5, R5, 0x5410, RZ ;  /* 0x0000541005057816 */ /* 0x000fca00000000ff */
[----:B------:R0:W-:Y:S01]  /*86f0*/  STG.E desc[UR36][R2.64], R5 ;  /* 0x0000000502007986 */ /* 0x0001e2000c101924 */
[----:B------:R-:W-:Y:S05]  /*8700*/  BRA `(.L_x_29526) ;  /* 0x00000008008c7947 */ /* 0x000fea0003800000 */
.L_x_29531:
[----:B------:R-:W-:-:S06]  /*8710*/  FMUL.FTZ R4, R4, 1 ;  /* 0x3f80000004047820 */ /* 0x000fcc0000410000 */
[----:B------:R-:W0:Y:S02]  /*8720*/  F2F.F64.F32 R4, R4 ;  /* 0x0000000400047310 */ /* 0x000e240000201800 */
[----:B0-----:R0:W-:Y:S01]  /*8730*/  STG.E.64 desc[UR36][R2.64], R4 ;  /* 0x0000000402007986 */ /* 0x0011e2000c101b24 */
[----:B------:R-:W-:Y:S05]  /*8740*/  BRA `(.L_x_29526) ;  /* 0x00000008007c7947 */ /* 0x000fea0003800000 */
.L_x_29521:
        /* <DEDUP_REMOVED lines=13> */
.L_x_29536:
        /* <DEDUP_REMOVED lines=16> */
.L_x_29539:
[----:B------:R-:W-:-:S04]  /*8920*/  SHF.R.U32.HI R4, RZ, 0x18, R4 ;  /* 0x00000018ff047819 */ /* 0x000fc80000011604 */
[----:B------:R-:W-:-:S04]  /*8930*/  LOP3.LUT R4, R5, 0x80, R4, 0xf8, !PT ;  /* 0x0000008005047812 */ /* 0x000fc800078ef804 */
[----:B------:R-:W-:-:S07]  /*8940*/  PRMT R0, R4, 0x7610, R0 ;  /* 0x0000761004007816 */ /* 0x000fce0000000000 */
.L_x_29538:
[----:B------:R-:W-:Y:S05]  /*8950*/  BSYNC.RECONVERGENT B0 ;  /* 0x0000000000007941 */ /* 0x000fea0003800200 */
.L_x_29537:
[----:B------:R0:W-:Y:S01]  /*8960*/  STG.E.U8 desc[UR36][R2.64], R0 ;  /* 0x0000000002007986 */ /* 0x0001e2000c101124 */
[----:B------:R-:W-:Y:S05]  /*8970*/  BRA `(.L_x_29526) ;  /* 0x0000000400f07947 */ /* 0x000fea0003800000 */
.L_x_29535:
        /* <DEDUP_REMOVED lines=16> */
.L_x_29542:
[----:B------:R-:W-:-:S04]  /*8a80*/  SHF.R.U32.HI R4, RZ, 0x18, R4 ;  /* 0x00000018ff047819 */ /* 0x000fc80000011604 */
[----:B------:R-:W-:-:S04]  /*8a90*/  LOP3.LUT R5, R5, 0x80, R4, 0xf8, !PT ;  /* 0x0000008005057812 */ /* 0x000fc800078ef804 */
[----:B------:R-:W-:-:S07]  /*8aa0*/  PRMT R0, R5, 0x7610, R0 ;  /* 0x0000761005007816 */ /* 0x000fce0000000000 */
.L_x_29541:
[----:B------:R-:W-:Y:S05]  /*8ab0*/  BSYNC.RECONVERGENT B0 ;  /* 0x0000000000007941 */ /* 0x000fea0003800200 */
.L_x_29540:
[----:B------:R0:W-:Y:S01]  /*8ac0*/  STG.E.U8 desc[UR36][R2.64], R0 ;  /* 0x0000000002007986 */ /* 0x0001e2000c101124 */
[----:B------:R-:W-:Y:S05]  /*8ad0*/  BRA `(.L_x_29526) ;  /* 0x0000000400987947 */ /* 0x000fea0003800000 */
.L_x_29534:
        /* <DEDUP_REMOVED lines=21> */
.L_x_29544:
[----:B------:R-:W0:Y:S02]  /*8c30*/  F2I.U64.TRUNC R4, R4 ;  /* 0x0000000400047311 */ /* 0x000e24000020d800 */
[----:B0-----:R0:W-:Y:S01]  /*8c40*/  STG.E.64 desc[UR36][R2.64], R4 ;  /* 0x0000000402007986 */ /* 0x0011e2000c101b24 */
[----:B------:R-:W-:Y:S05]  /*8c50*/  BRA `(.L_x_29526) ;  /* 0x0000000400387947 */ /* 0x000fea0003800000 */
.L_x_29543:
[----:B------:R-:W0:Y:S02]  /*8c60*/  F2I.FTZ.U32.TRUNC.NTZ R5, R4 ;  /* 0x0000000400057305 */ /* 0x000e24000021f000 */
[----:B0-----:R0:W-:Y:S01]  /*8c70*/  STG.E desc[UR36][R2.64], R5 ;  /* 0x0000000502007986 */ /* 0x0011e2000c101924 */
[----:B------:R-:W-:Y:S05]  /*8c80*/  BRA `(.L_x_29526) ;  /* 0x00000004002c7947 */ /* 0x000fea0003800000 */
.L_x_29533:
        /* <DEDUP_REMOVED lines=10> */
.L_x_29546:
[----:B------:R-:W-:Y:S01]  /*8d30*/  FMUL.FTZ R4, R4, 1 ;  /* 0x3f80000004047820 */ /* 0x000fe20000410000 */
[----:B------:R-:W-:-:S05]  /*8d40*/  CS2R R6, SRZ ;  /* 0x0000000000067805 */ /* 0x000fca000001ff00 */
[----:B------:R-:W0:Y:S02]  /*8d50*/  F2F.F64.F32 R4, R4 ;  /* 0x0000000400047310 */ /* 0x000e240000201800 */
[----:B0-----:R3:W-:Y:S01]  /*8d60*/  STG.E.128 desc[UR36][R2.64], R4 ;  /* 0x0000000402007986 */ /* 0x0017e2000c101d24 */
[----:B------:R-:W-:Y:S05]  /*8d70*/  BRA `(.L_x_29526) ;  /* 0x0000000000f07947 */ /* 0x000fea0003800000 */
.L_x_29545:
[----:B------:R-:W-:-:S09]  /*8d80*/  UISETP.NE.AND UP0, UPT, UR4, 0xf, UPT ;  /* 0x0000000f0400788c */ /* 0x000fd2000bf05270 */
[----:B------:R-:W-:Y:S05]  /*8d90*/  BRA.U !UP0, `(.L_x_29547) ;  /* 0x0000000108e07547 */ /* 0x000fea000b800000 */
[----:B------:R-:W-:-:S09]  /*8da0*/  UISETP.NE.AND UP0, UPT, UR4, 0x17, UPT ;  /* 0x000000170400788c */ /* 0x000fd2000bf05270 */
[----:B------:R-:W-:Y:S05]  /*8db0*/  BRA.U !UP0, `(.L_x_29548) ;  /* 0x00000001088c7547 */ /* 0x000fea000b800000 */
[----:B------:R-:W-:-:S09]  /*8dc0*/  UISETP.NE.AND UP0, UPT, UR4, 0x18, UPT ;  /* 0x000000180400788c */ /* 0x000fd2000bf05270 */
[----:B------:R-:W-:Y:S05]  /*8dd0*/  BRA.U !UP0, `(.L_x_29549) ;  /* 0x0000000108447547 */ /* 0x000fea000b800000 */
.L_x_29525:
        /* <DEDUP_REMOVED lines=16> */
.L_x_29550:
[----:B------:R-:W-:Y:S05]  /*8ee0*/  BRA `(.L_x_29526) ;  /* 0x0000000000947947 */ /* 0x000fea0003800000 */
.L_x_29549:
        /* <DEDUP_REMOVED lines=12> */
.L_x_29552:
[----:B------:R-:W-:Y:S05]  /*8fb0*/  BSYNC.RECONVERGENT B0 ;  /* 0x0000000000007941 */ /* 0x000fea0003800200 */
.L_x_29551:
[----:B------:R-:W-:-:S05]  /*8fc0*/  LOP3.LUT R5, R0, 0x80, R7, 0xf8, !PT ;  /* 0x0000008000057812 */ /* 0x000fca00078ef807 */
[----:B------:R1:W-:Y:S01]  /*8fd0*/  STG.E.U8 desc[UR36][R2.64], R5 ;  /* 0x0000000502007986 */ /* 0x0003e2000c101124 */
[----:B------:R-:W-:Y:S05]  /*8fe0*/  BRA `(.L_x_29526) ;  /* 0x0000000000547947 */ /* 0x000fea0003800000 */
.L_x_29548:
        /* <DEDUP_REMOVED lines=11> */
.L_x_29554:
[----:B-----5:R-:W-:Y:S01]  /*90a0*/  IMAD.MOV.U32 R0, RZ, RZ, 0x7f ;  /* 0x0000007fff007424 */ /* 0x020fe200078e00ff */
[----:B------:R-:W-:-:S04]  /*90b0*/  ISETP.GT.U32.AND P0, PT, R6, 0x7f800000, PT ;  /* 0x7f8000000600780c */ /* 0x000fc80003f04070 */
[----:B------:R-:W-:-:S09]  /*90c0*/  SEL R0, R0, 0x7c, P0 ;  /* 0x0000007c00007807 */ /* 0x000fd20000000000 */
.L_x_29555:
[----:B------:R-:W-:Y:S05]  /*90d0*/  BSYNC.RECONVERGENT B0 ;  /* 0x0000000000007941 */ /* 0x000fea0003800200 */
.L_x_29553:
[----:B------:R-:W-:-:S04]  /*90e0*/  SHF.R.U32.HI R5, RZ, 0x18, R4 ;  /* 0x00000018ff057819 */ /* 0x000fc80000011604 */
[----:B------:R-:W-:-:S05]  /*90f0*/  LOP3.LUT R5, R0, 0x80, R5, 0xf8, !PT ;  /* 0x0000008000057812 */ /* 0x000fca00078ef805 */
[----:B------:R2:W-:Y:S01]  /*9100*/  STG.E.U8 desc[UR36][R2.64], R5 ;  /* 0x0000000502007986 */ /* 0x0005e2000c101124 */
[----:B------:R-:W-:Y:S05]  /*9110*/  BRA `(.L_x_29526) ;  /* 0x0000000000087947 */ /* 0x000fea0003800000 */
.L_x_29547:
[----:B------:R-:W-:-:S05]  /*9120*/  F2FP.BF16.F32.PACK_AB R4, RZ, R4 ;  /* 0x00000004ff04723e */ /* 0x000fca00000010ff */
[----:B------:R0:W-:Y:S02]  /*9130*/  STG.E.U16 desc[UR36][R2.64], R4 ;  /* 0x0000000402007986 */ /* 0x0001e4000c101524 */
.L_x_29526:
[----:B------:R-:W-:-:S07]  /*9140*/  IADD3 R17, PT, PT, R17, 0x80, RZ ;  /* 0x0000008011117810 */ /* 0x000fce0007ffe0ff */
.L_x_29490:
[----:B------:R-:W-:Y:S05]  /*9150*/  BSYNC.RECONVERGENT B7 ;  /* 0x0000000000077941 */ /* 0x000fea0003800200 */
.L_x_29489:
        /* <DEDUP_REMOVED lines=306> */
.L_x_29556:
        /* <DEDUP_REMOVED lines=20> */
.L_x_29561:
[----:B------:R-:W2:Y:S02]  /*a5c0*/  LDG.E.U8 R0, desc[UR36][R2.64] ;  /* 0x0000002402007981 */ /* 0x000ea4000c1e1100 */
[----:B--2---:R-:W-:Y:S01]  /*a5d0*/  I2FP.F32.U32 R0, R0 ;  /* 0x0000000000007245 */ /* 0x004fe20000201000 */
[----:B------:R-:W-:Y:S06]  /*a5e0*/  BRA `(.L_x_29563) ;  /* 0x0000000c00447947 */ /* 0x000fec0003800000 */
.L_x_29560:
        /* <DEDUP_REMOVED lines=9> */
.L_x_29565:
[----:B------:R-:W2:Y:S02]  /*a680*/  LDG.E R0, desc[UR36][R2.64] ;  /* 0x0000002402007981 */ /* 0x000ea4000c1e1900 */
[----:B--2---:R-:W-:Y:S01]  /*a690*/  I2FP.F32.S32 R0, R0 ;  /* 0x0000000000007245 */ /* 0x004fe20000201400 */
[----:B------:R-:W-:Y:S06]  /*a6a0*/  BRA `(.L_x_29563) ;  /* 0x0000000c00147947 */ /* 0x000fec0003800000 */
.L_x_29564:
[----:B------:R-:W2:Y:S02]  /*a6b0*/  LDG.E.U16 R0, desc[UR36][R2.64] ;  /* 0x0000002402007981 */ /* 0x000ea4000c1e1500 */
[----:B--2---:R-:W2:Y:S01]  /*a6c0*/  I2F.S16 R0, R0 ;  /* 0x0000000000007306 */ /* 0x004ea20000101400 */
[----:B------:R-:W-:Y:S05]  /*a6d0*/  BRA `(.L_x_29563) ;  /* 0x0000000c00087947 */ /* 0x000fea0003800000 */
.L_x_29559:
        /* <DEDUP_REMOVED lines=8> */
.L_x_29567:
[----:B------:R-:W2:Y:S02]  /*a760*/  LDG.E.U16 R0, desc[UR36][R2.64] ;  /* 0x0000002402007981 */ /* 0x000ea4000c1e1500 */
[----:B--2---:R-:W-:Y:S01]  /*a770*/  HADD2.F32 R0, -RZ, R0.H0_H0 ;  /* 0x20000000ff007230 */ /* 0x004fe20000004100 */
[----:B------:R-:W-:Y:S06]  /*a780*/  BRA `(.L_x_29563) ;  /* 0x0000000800dc7947 */ /* 0x000fec0003800000 */
.L_x_29566:
        /* <DEDUP_REMOVED lines=8> */
.L_x_29569:
[----:B------:R-:W2:Y:S02]  /*a810*/  LDG.E.U16 R0, desc[UR36][R2.64] ;  /* 0x0000002402007981 */ /* 0x000ea4000c1e1500 */
[----:B--2---:R-:W-:Y:S01]  /*a820*/  HADD2.F32 R0, -RZ, R0.H0_H0 ;  /* 0x20000000ff007230 */ /* 0x004fe20000004100 */
[----:B------:R-:W-:Y:S06]  /*a830*/  BRA `(.L_x_29563) ;  /* 0x0000000800b07947 */ /* 0x000fec0003800000 */
.L_x_29568:
        /* <DEDUP_REMOVED lines=11> */
.L_x_29558:
        /* <DEDUP_REMOVED lines=12> */
.L_x_29572:
        /* <DEDUP_REMOVED lines=11> */
.L_x_29571:
        /* <DEDUP_REMOVED lines=25> */
.L_x_29574:
        /* <DEDUP_REMOVED lines=12> */
.L_x_29573:
[----:B------:R-:W2:Y:S02]  /*acb0*/  LDG.E.U16 R0, desc[UR36][R2.64] ;  /* 0x0000002402007981 */ /* 0x000ea4000c1e1500 */
[----:B--2---:R-:W-:Y:S01]  /*acc0*/  SHF.L.U32 R0, R0, 0x10, RZ ;  /* 0x0000001000007819 */ /* 0x004fe200000006ff */
[----:B------:R-:W-:Y:S06]  /*acd0*/  BRA `(.L_x_29563) ;  /* 0x0000000400887947 */ /* 0x000fec0003800000 */
.L_x_29570:
        /* <DEDUP_REMOVED lines=11> */
.L_x_29577:
        /* <DEDUP_REMOVED lines=20> */
.L_x_29579:
[----:B------:R-:W-:Y:S05]  /*aed0*/  BSYNC.RECONVERGENT B0 ;  /* 0x0000000000007941 */ /* 0x000fea0003800200 */
.L_x_29578:
[----:B------:R-:W-:Y:S01]  /*aee0*/  IMAD.SHL.U32 R0, R0, 0x100000, RZ ;  /* 0x0010000000007824 */ /* 0x000fe200078e00ff */
[----:B------:R-:W-:-:S04]  /*aef0*/  LEA R2, R2, 0x3b800000, 0x17 ;  /* 0x3b80000002027811 */ /* 0x000fc800078eb8ff */
[----:B------:R-:W-:Y:S01]  /*af00*/  LOP3.LUT R0, R2, R0, R7, 0xfe, !PT ;  /* 0x0000000002007212 */ /* 0x000fe200078efe07 */
[----:B------:R-:W-:Y:S06]  /*af10*/  BRA `(.L_x_29563) ;  /* 0x0000000000f87947 */ /* 0x000fec0003800000 */
.L_x_29576:
        /* <DEDUP_REMOVED lines=20> */
.L_x_29581:
[----:B------:R-:W-:Y:S05]  /*b060*/  BSYNC.RECONVERGENT B0 ;  /* 0x0000000000007941 */ /* 0x000fea0003800200 */
.L_x_29580:
[----:B------:R-:W-:Y:S02]  /*b070*/  SHF.L.U32 R0, R0, 0x15, RZ ;  /* 0x0000001500007819 */ /* 0x000fe400000006ff */
[----:B------:R-:W-:-:S04]  /*b080*/  LEA R2, R2, 0x37800000, 0x17 ;  /* 0x3780000002027811 */ /* 0x000fc800078eb8ff */
[----:B------:R-:W-:Y:S01]  /*b090*/  LOP3.LUT R0, R2, R0, R7, 0xfe, !PT ;  /* 0x0000000002007212 */ /* 0x000fe200078efe07 */
[----:B------:R-:W-:Y:S06]  /*b0a0*/  BRA `(.L_x_29563) ;  /* 0x0000000000947947 */ /* 0x000fec0003800000 */
.L_x_29575:
        /* <DEDUP_REMOVED lines=14> */
.L_x_29562:
        /* <DEDUP_REMOVED lines=16> */
.L_x_29584:
[----:B------:R-:W-:Y:S01]  /*b290*/  IMAD.MOV.U32 R0, RZ, RZ, RZ ;  /* 0x000000ffff007224 */ /* 0x000fe200078e00ff */
[----:B------:R-:W-:Y:S06]  /*b2a0*/  BRA `(.L_x_29563) ;  /* 0x0000000000147947 */ /* 0x000fec0003800000 */
.L_x_29583:
[----:B------:R-:W2:Y:S02]  /*b2b0*/  LDG.E.64 R2, desc[UR36][R2.64] ;  /* 0x0000002402027981 */ /* 0x000ea4000c1e1b00 */
[----:B--2---:R0:W1:Y:S02]  /*b2c0*/  I2F.U64 R0, R2 ;  /* 0x0000000200007312 */ /* 0x0040640000301000 */
[----:B01----:R-:W-:Y:S05]  /*b2d0*/  BRA `(.L_x_29563) ;  /* 0x0000000000087947 */ /* 0x003fea0003800000 */
.L_x_29582:
[----:B------:R-:W2:Y:S02]  /*b2e0*/  LDG.E R0, desc[UR36][R2.64] ;  /* 0x0000002402007981 */ /* 0x000ea4000c1e1900 */
[----:B--2---:R-:W-:-:S07]  /*b2f0*/  I2FP.F32.U32 R0, R0 ;  /* 0x0000000000007245 */ /* 0x004fce0000201000 */
.L_x_29563:
[----:B------:R-:W-:Y:S05]  /*b300*/  BSYNC.RECONVERGENT B6 ;  /* 0x0000000000067941 */ /* 0x000fea0003800200 */
.L_x_29557:
        /* <DEDUP_REMOVED lines=9> */
[----:B------:R-:W-:-:S07]  /*b3a0*/  @!P0 FMNMX.FTZ R2, R0, R3, !PT ;  /* 0x0000000300028209 */ /* 0x000fce0007810000 */
.L_x_29585:
        /* <DEDUP_REMOVED lines=12> */
.L_x_29589:
[----:B------:R-:W0:Y:S02]  /*b470*/  F2I.S64.TRUNC R2, R2 ;  /* 0x0000000200027311 */ /* 0x000e24000020d900 */
[----:B0-----:R-:W-:-:S05]  /*b480*/  MOV R5, R2 ;  /* 0x0000000200057202 */ /* 0x001fca0000000f00 */
[----:B------:R-:W-:Y:S01]  /*b490*/  STG.E.U8 desc[UR36][R16.64], R5 ;  /* 0x0000000510007986 */ /* 0x000fe2000c101124 */
[----:B------:R-:W-:Y:S05]  /*b4a0*/  EXIT ;  /* 0x000000000000794d */ /* 0x000fea0003800000 */
.L_x_29588:
        /* <DEDUP_REMOVED lines=9> */
.L_x_29592:
[----:B------:R-:W0:Y:S02]  /*b540*/  F2I.FTZ.TRUNC.NTZ R3, R2 ;  /* 0x0000000200037305 */ /* 0x000e24000021f100 */
[----:B0-----:R-:W-:Y:S01]  /*b550*/  STG.E desc[UR36][R16.64], R3 ;  /* 0x0000000310007986 */ /* 0x001fe2000c101924 */
[----:B------:R-:W-:Y:S05]  /*b560*/  EXIT ;  /* 0x000000000000794d */ /* 0x000fea0003800000 */
.L_x_29591:
[----:B------:R-:W0:Y:S02]  /*b570*/  F2I.FTZ.TRUNC.NTZ R3, R2 ;  /* 0x0000000200037305 */ /* 0x000e24000021f100 */
[----:B0-----:R-:W-:Y:S01]  /*b580*/  STG.E.U16 desc[UR36][R16.64], R3 ;  /* 0x0000000310007986 */ /* 0x001fe2000c101524 */
[----:B------:R-:W-:Y:S05]  /*b590*/  EXIT ;  /* 0x000000000000794d */ /* 0x000fea0003800000 */
.L_x_29587:
        /* <DEDUP_REMOVED lines=8> */
.L_x_29594:
[----:B------:R-:W-:-:S05]  /*b620*/  F2FP.F16.F32.PACK_AB R2, RZ, R2 ;  /* 0x00000002ff02723e */ /* 0x000fca00000000ff */
[----:B------:R-:W-:Y:S01]  /*b630*/  STG.E.U16 desc[UR36][R16.64], R2 ;  /* 0x0000000210007986 */ /* 0x000fe2000c101524 */
[----:B------:R-:W-:Y:S05]  /*b640*/  EXIT ;  /* 0x000000000000794d */ /* 0x000fea0003800000 */
.L_x_29593:
        /* <DEDUP_REMOVED lines=9> */
.L_x_29596:
[----:B------:R-:W-:-:S04]  /*b6e0*/  F2FP.F16.F32.PACK_AB R3, RZ, R2 ;  /* 0x00000002ff03723e */ /* 0x000fc800000000ff */
[----:B------:R-:W-:-:S05]  /*b6f0*/  PRMT R3, R3, 0x5410, RZ ;  /* 0x0000541003037816 */ /* 0x000fca00000000ff */
[----:B------:R-:W-:Y:S01]  /*b700*/  STG.E desc[UR36][R16.64], R3 ;  /* 0x0000000310007986 */ /* 0x000fe2000c101924 */
[----:B------:R-:W-:Y:S05]  /*b710*/  EXIT ;  /* 0x000000000000794d */ /* 0x000fea0003800000 */
.L_x_29595:
[----:B------:R-:W-:-:S06]  /*b720*/  FMUL.FTZ R2, R2, 1 ;  /* 0x3f80000002027820 */ /* 0x000fcc0000410000 */
[----:B------:R-:W0:Y:S02]  /*b730*/  F2F.F64.F32 R2, R2 ;  /* 0x0000000200027310 */ /* 0x000e240000201800 */
[----:B0-----:R-:W-:Y:S01]  /*b740*/  STG.E.64 desc[UR36][R16.64], R2 ;  /* 0x0000000210007986 */ /* 0x001fe2000c101b24 */
[----:B------:R-:W-:Y:S05]  /*b750*/  EXIT ;  /* 0x000000000000794d */ /* 0x000fea0003800000 */
.L_x_29586:
        /* <DEDUP_REMOVED lines=13> */
.L_x_29600:
        /* <DEDUP_REMOVED lines=16> */
.L_x_29603:
[----:B------:R-:W-:-:S04]  /*b930*/  SHF.R.U32.HI R2, RZ, 0x18, R2 ;  /* 0x00000018ff027819 */ /* 0x000fc80000011602 */
[----:B------:R-:W-:-:S04]  /*b940*/  LOP3.LUT R2, R3, 0x80, R2, 0xf8, !PT ;  /* 0x0000008003027812 */ /* 0x000fc800078ef802 */
[----:B------:R-:W-:-:S07]  /*b950*/  PRMT R8, R2, 0x7610, R8 ;  /* 0x0000761002087816 */ /* 0x000fce0000000008 */
.L_x_29602:
[----:B------:R-:W-:Y:S05]  /*b960*/  BSYNC.RECONVERGENT B0 ;  /* 0x0000000000007941 */ /* 0x000fea0003800200 */
.L_x_29601:
[----:B------:R-:W-:Y:S01]  /*b970*/  STG.E.U8 desc[UR36][R16.64], R8 ;  /* 0x0000000810007986 */ /* 0x000fe2000c101124 */
[----:B------:R-:W-:Y:S05]  /*b980*/  EXIT ;  /* 0x000000000000794d */ /* 0x000fea0003800000 */
.L_x_29599:
        /* <DEDUP_REMOVED lines=16> */
.L_x_29606:
[----:B------:R-:W-:-:S04]  /*ba90*/  SHF.R.U32.HI R2, RZ, 0x18, R2 ;  /* 0x00000018ff027819 */ /* 0x000fc80000011602 */
[----:B------:R-:W-:-:S04]  /*baa0*/  LOP3.LUT R3, R3, 0x80, R2, 0xf8, !PT ;  /* 0x0000008003037812 */ /* 0x000fc800078ef802 */
[----:B------:R-:W-:-:S07]  /*bab0*/  PRMT R8, R3, 0x7610, R8 ;  /* 0x0000761003087816 */ /* 0x000fce0000000008 */
.L_x_29605:
[----:B------:R-:W-:Y:S05]  /*bac0*/  BSYNC.RECONVERGENT B0 ;  /* 0x0000000000007941 */ /* 0x000fea0003800200 */
.L_x_29604:
[----:B------:R-:W-:Y:S01]  /*bad0*/  STG.E.U8 desc[UR36][R16.64], R8 ;  /* 0x0000000810007986 */ /* 0x000fe2000c101124 */
[----:B------:R-:W-:Y:S05]  /*bae0*/  EXIT ;  /* 0x000000000000794d */ /* 0x000fea0003800000 */
.L_x_29598:
        /* <DEDUP_REMOVED lines=21> */
.L_x_29608:
[----:B------:R-:W0:Y:S02]  /*bc40*/  F2I.U64.TRUNC R2, R2 ;  /* 0x0000000200027311 */ /* 0x000e24000020d800 */
[----:B0-----:R-:W-:Y:S01]  /*bc50*/  STG.E.64 desc[UR36][R16.64], R2 ;  /* 0x0000000210007986 */ /* 0x001fe2000c101b24 */
[----:B------:R-:W-:Y:S05]  /*bc60*/  EXIT ;  /* 0x000000000000794d */ /* 0x000fea0003800000 */
.L_x_29607:
[----:B------:R-:W0:Y:S02]  /*bc70*/  F2I.FTZ.U32.TRUNC.NTZ R3, R2 ;  /* 0x0000000200037305 */ /* 0x000e24000021f000 */
[----:B0-----:R-:W-:Y:S01]  /*bc80*/  STG.E desc[UR36][R16.64], R3 ;  /* 0x0000000310007986 */ /* 0x001fe2000c101924 */
[----:B------:R-:W-:Y:S05]  /*bc90*/  EXIT ;  /* 0x000000000000794d */ /* 0x000fea0003800000 */
.L_x_29597:
        /* <DEDUP_REMOVED lines=10> */
.L_x_29610:
[----:B------:R-:W-:Y:S01]  /*bd40*/  FMUL.FTZ R4, R2, 1 ;  /* 0x3f80000002047820 */ /* 0x000fe20000410000 */
[----:B------:R-:W-:-:S05]  /*bd50*/  CS2R R6, SRZ ;  /* 0x0000000000067805 */ /* 0x000fca000001ff00 */
[----:B------:R-:W0:Y:S02]  /*bd60*/  F2F.F64.F32 R4, R4 ;  /* 0x0000000400047310 */ /* 0x000e240000201800 */
[----:B0-----:R-:W-:Y:S01]  /*bd70*/  STG.E.128 desc[UR36][R16.64], R4 ;  /* 0x0000000410007986 */ /* 0x001fe2000c101d24 */
[----:B------:R-:W-:Y:S05]  /*bd80*/  EXIT ;  /* 0x000000000000794d */ /* 0x000fea0003800000 */
.L_x_29609:
[----:B------:R-:W-:-:S09]  /*bd90*/  UISETP.NE.AND UP0, UPT, UR4, 0xf, UPT ;  /* 0x0000000f0400788c */ /* 0x000fd2000bf05270 */
[----:B------:R-:W-:Y:S05]  /*bda0*/  BRA.U !UP0, `(.L_x_29611) ;  /* 0x0000000108e07547 */ /* 0x000fea000b800000 */
[----:B------:R-:W-:-:S09]  /*bdb0*/  UISETP.NE.AND UP0, UPT, UR4, 0x17, UPT ;  /* 0x000000170400788c */ /* 0x000fd2000bf05270 */
[----:B------:R-:W-:Y:S05]  /*bdc0*/  BRA.U !UP0, `(.L_x_29612) ;  /* 0x00000001088c7547 */ /* 0x000fea000b800000 */
[----:B------:R-:W-:-:S09]  /*bdd0*/  UISETP.NE.AND UP0, UPT, UR4, 0x18, UPT ;  /* 0x000000180400788c */ /* 0x000fd2000bf05270 */
[----:B------:R-:W-:Y:S05]  /*bde0*/  BRA.U !UP0, `(.L_x_29613) ;  /* 0x0000000108447547 */ /* 0x000fea000b800000 */
.L_x_29590:
        /* <DEDUP_REMOVED lines=16> */
.L_x_29614:
[----:B------:R-:W-:Y:S05]  /*bef0*/  EXIT ;  /* 0x000000000000794d */ /* 0x000fea0003800000 */
.L_x_29613:
        /* <DEDUP_REMOVED lines=12> */
.L_x_29616:
[----:B------:R-:W-:Y:S05]  /*bfc0*/  BSYNC.RECONVERGENT B0 ;  /* 0x0000000000007941 */ /* 0x000fea0003800200 */
.L_x_29615:
[----:B------:R-:W-:-:S05]  /*bfd0*/  LOP3.LUT R3, R0, 0x80, R5, 0xf8, !PT ;  /* 0x0000008000037812 */ /* 0x000fca00078ef805 */
[----:B------:R-:W-:Y:S01]  /*bfe0*/  STG.E.U8 desc[UR36][R16.64], R3 ;  /* 0x0000000310007986 */ /* 0x000fe2000c101124 */
[----:B------:R-:W-:Y:S05]  /*bff0*/  EXIT ;  /* 0x000000000000794d */ /* 0x000fea0003800000 */
.L_x_29612:
        /* <DEDUP_REMOVED lines=11> */
.L_x_29618:
[----:B--2-45:R-:W-:Y:S01]  /*c0b0*/  HFMA2 R0, -RZ, RZ, 0, 7.569789886474609375e-06 ;  /* 0x0000007fff007431 */ /* 0x034fe200000001ff */
[----:B------:R-:W-:-:S04]  /*c0c0*/  ISETP.GT.U32.AND P0, PT, R4, 0x7f800000, PT ;  /* 0x7f8000000400780c */ /* 0x000fc80003f04070 */
[----:B------:R-:W-:-:S09]  /*c0d0*/  SEL R0, R0, 0x7c, P0 ;  /* 0x0000007c00007807 */ /* 0x000fd20000000000 */
.L_x_29619:
[----:B------:R-:W-:Y:S05]  /*c0e0*/  BSYNC.RECONVERGENT B0 ;  /* 0x0000000000007941 */ /* 0x000fea0003800200 */
.L_x_29617:
[----:B------:R-:W-:-:S04]  /*c0f0*/  SHF.R.U32.HI R3, RZ, 0x18, R2 ;  /* 0x00000018ff037819 */ /* 0x000fc80000011602 */
[----:B------:R-:W-:-:S05]  /*c100*/  LOP3.LUT R3, R0, 0x80, R3, 0xf8, !PT ;  /* 0x0000008000037812 */ /* 0x000fca00078ef803 */
[----:B------:R-:W-:Y:S01]  /*c110*/  STG.E.U8 desc[UR36][R16.64], R3 ;  /* 0x0000000310007986 */ /* 0x000fe2000c101124 */
[----:B------:R-:W-:Y:S05]  /*c120*/  EXIT ;  /* 0x000000000000794d */ /* 0x000fea0003800000 */
.L_x_29611:
[----:B------:R-:W-:-:S05]  /*c130*/  F2FP.BF16.F32.PACK_AB R2, RZ, R2 ;  /* 0x00000002ff02723e */ /* 0x000fca00000010ff */
[----:B------:R-:W-:Y:S01]  /*c140*/  STG.E.U16 desc[UR36][R16.64], R2 ;  /* 0x0000000210007986 */ /* 0x000fe2000c101524 */
[----:B------:R-:W-:Y:S05]  /*c150*/  EXIT ;  /* 0x000000000000794d */ /* 0x000fea0003800000 */
.L_x_29620:
        /* <DEDUP_REMOVED lines=10> */
.L_x_41142:


//--------------------- .text._ZN2at6native27unrolled_elementwise_kernelINS0_13AUnaryFunctorIfffZZZNS0_19maximum_kernel_cudaERNS_18TensorIteratorBaseEENKUlvE0_clEvENKUlvE0_clEvEUlffE_EESt5arrayIPcLm2EELi4E23TrivialOffsetCalculatorILi1EjESD_NS0_6memory12LoadWithCastILi1EEENSE_13StoreWithCastILi1EEEEEviT_T0_T2_T3_T4_T5_ --------------------------
	.section	.text._ZN2at6native27unrolled_elementwise_kernelINS0_13AUnaryFunctorIfffZZZNS0_19maximum_kernel_cudaERNS_18TensorIteratorBaseEENKUlvE0_clEvENKUlvE0_clEvEUlffE_EESt5arrayIPcLm2EELi4E23TrivialOffsetCalculatorILi1EjESD_NS0_6memory12LoadWithCastILi1EEENSE_13StoreWithCastILi1EEEEEviT_T0_T2_T3_T4_T5_,"ax",@progbits
	.align	128
        .global         _ZN2at6native27unrolled_elementwise_kernelINS0_13AUnaryFunctorIfffZZZNS0_19maximum_kernel_cudaERNS_18TensorIteratorBaseEENKUlvE0_clEvENKUlvE0_clEvEUlffE_EESt5arrayIPcLm2EELi4E23TrivialOffsetCalculatorILi1EjESD_NS0_6memory12LoadWithCastILi1EEENSE_13StoreWithCastILi1EEEEEviT_T0_T2_T3_T4_T5_
        .type           _ZN2at6native27unrolled_elementwise_kernelINS0_13AUnaryFunctorIfffZZZNS0_19maximum_kernel_cudaERNS_18TensorIteratorBaseEENKUlvE0_clEvENKUlvE0_clEvEUlffE_EESt5arrayIPcLm2EELi4E23TrivialOffsetCalculatorILi1EjESD_NS0_6memory12LoadWithCastILi1EEENSE_13StoreWithCastILi1EEEEEviT_T0_T2_T3_T4_T5_,@function
        .size           _ZN2at6native27unrolled_elementwise_kernelINS0_13AUnaryFunctorIfffZZZNS0_19maximum_kernel_cudaERNS_18TensorIteratorBaseEENKUlvE0_clEvENKUlvE0_clEvEUlffE_EESt5arrayIPcLm2EELi4E23TrivialOffsetCalculatorILi1EjESD_NS0_6memory12LoadWithCastILi1EEENSE_13StoreWithCastILi1EEEEEviT_T0_T2_T3_T4_T5_,(.L_x_41143 - _ZN2at6native27unrolled_elementwise_kernelINS0_13AUnaryFunctorIfffZZZNS0_19maximum_kernel_cudaERNS_18TensorIteratorBaseEENKUlvE0_clEvENKUlvE0_clEvEUlffE_EESt5arrayIPcLm2EELi4E23TrivialOffsetCalculatorILi1EjESD_NS0_6memory12LoadWithCastILi1EEENSE_13StoreWithCastILi1EEEEEviT_T0_T2_T3_T4_T5_)
        .other          _ZN2at6native27unrolled_elementwise_kernelINS0_13AUnaryFunctorIfffZZZNS0_19maximum_kernel_cudaERNS_18TensorIteratorBaseEENKUlvE0_clEvENKUlvE0_clEvEUlffE_EESt5arrayIPcLm2EELi4E23TrivialOffsetCalculatorILi1EjESD_NS0_6memory12LoadWithCastILi1EEENSE_13StoreWithCastILi1EEEEEviT_T0_T2_T3_T4_T5_,@"STO_CUDA_ENTRY STV_DEFAULT"
_ZN2at6native27unrolled_elementwise_kernelINS0_13AUnaryFunctorIfffZZZNS0_19maximum_kernel_cudaERNS_18TensorIteratorBaseEENKUlvE0_clEvENKUlvE0_clEvEUlffE_EESt5arrayIPcLm2EELi4E23TrivialOffsetCalculatorILi1EjESD_NS0_6memory12LoadWithCastILi1EEENSE_13StoreWithCastILi1EEEEEviT_T0_T2_T3_T4_T5_:
.text._ZN2at6native27unrolled_elementwise_kernelINS0_13AUnaryFunctorIfffZZZNS0_19maximum_kernel_cudaERNS_18TensorIteratorBaseEENKUlvE0_clEvENKUlvE0_clEvEUlffE_EESt5arrayIPcLm2EELi4E23TrivialOffsetCalculatorILi1EjESD_NS0_6memory12LoadWithCastILi1EEENSE_13StoreWithCastILi1EEEEEviT_T0_T2_T3_T4_T5_:
        /* <DEDUP_REMOVED lines=35> */
.L_x_29627:
[----:B------:R-:W2:Y:S02]  /*0230*/  LDG.E.U8 R4, desc[UR36][R4.64] ;  /* 0x0000002404047981 */ /* 0x000ea4000c1e1100 */
[----:B--2---:R-:W-:Y:S01]  /*0240*/  I2FP.F32.U32 R27, R4 ;  /* 0x00000004001b7245 */ /* 0x004fe20000201000 */
[----:B------:R-:W-:Y:S06]  /*0250*/  BRA `(.L_x_29629) ;  /* 0x0000000c00447947 */ /* 0x000fec0003800000 */
.L_x_29626:
        /* <DEDUP_REMOVED lines=9> */
.L_x_29631:
[----:B------:R-:W2:Y:S02]  /*02f0*/  LDG.E R4, desc[UR36][R4.64] ;  /* 0x0000002404047981 */ /* 0x000ea4000c1e1900 */
[----:B--2---:R-:W-:Y:S01]  /*0300*/  I2FP.F32.S32 R27, R4 ;  /* 0x00000004001b7245 */ /* 0x004fe20000201400 */
[----:B------:R-:W-:Y:S06]  /*0310*/  BRA `(.L_x_29629) ;  /* 0x0000000c00147947 */ /* 0x000fec0003800000 */
.L_x_29630:
[----:B------:R-:W2:Y:S02]  /*0320*/  LDG.E.U16 R4, desc[UR36][R4.64] ;  /* 0x0000002404047981 */ /* 0x000ea4000c1e1500 */
[----:B--2---:R0:W1:Y:S01]  /*0330*/  I2F.S16 R27, R4 ;  /* 0x00000004001b7306 */ /* 0x0040620000101400 */
[----:B------:R-:W-:Y:S05]  /*0340*/  BRA `(.L_x_29629) ;  /* 0x0000000c00087947 */ /* 0x000fea0003800000 */
.L_x_29625:
        /* <DEDUP_REMOVED lines=8> */
.L_x_29633:
[----:B------:R-:W2:Y:S02]  /*03d0*/  LDG.E.U16 R4, desc[UR36][R4.64] ;  /* 0x0000002404047981 */ /* 0x000ea4000c1e1500 */
[----:B--2---:R-:W-:Y:S01]  /*03e0*/  HADD2.F32 R27, -RZ, R4.H0_H0 ;  /* 0x20000004ff1b7230 */ /* 0x004fe20000004100 */
[----:B------:R-:W-:Y:S06]  /*03f0*/  BRA `(.L_x_29629) ;  /* 0x0000000800dc7947 */ /* 0x000fec0003800000 */
.L_x_29632:
        /* <DEDUP_REMOVED lines=8> */
.L_x_29635:
[----:B------:R-:W2:Y:S02]  /*0480*/  LDG.E.U16 R4, desc[UR36][R4.64] ;  /* 0x0000002404047981 */ /* 0x000ea4000c1e1500 */
[----:B--2---:R-:W-:Y:S01]  /*0490*/  HADD2.F32 R27, -RZ, R4.H0_H0 ;  /* 0x20000004ff1b7230 */ /* 0x004fe20000004100 */
[----:B------:R-:W-:Y:S06]  /*04a0*/  BRA `(.L_x_29629) ;  /* 0x0000000800b07947 */ /* 0x000fec0003800000 */
.L_x_29634:
        /* <DEDUP_REMOVED lines=11> */
.L_x_29624:
        /* <DEDUP_REMOVED lines=12> */
.L_x_29638:
        /* <DEDUP_REMOVED lines=11> */
.L_x_29637:
        /* <DEDUP_REMOVED lines=25> */
.L_x_29640:
        /* <DEDUP_REMOVED lines=12> */
.L_x_29639:
[----:B------:R-:W2:Y:S02]  /*0920*/  LDG.E.U16 R4, desc[UR36][R4.64] ;  /* 0x0000002404047981 */ /* 0x000ea4000c1e1500 */
[----:B--2---:R-:W-:Y:S01]  /*0930*/  IMAD.U32 R27, R4, 0x10000, RZ ;  /* 0x00010000041b7824 */ /* 0x004fe200078e00ff */
[----:B------:R-:W-:Y:S06]  /*0940*/  BRA `(.L_x_29629) ;  /* 0x0000000400887947 */ /* 0x000fec0003800000 */
.L_x_29636:
        /* <DEDUP_REMOVED lines=11> */
.L_x_29643:
        /* <DEDUP_REMOVED lines=20> */
.L_x_29645:
[----:B------:R-:W-:Y:S05]  /*0b40*/  BSYNC.RECONVERGENT B0 ;  /* 0x0000000000007941 */ /* 0x000fea0003800200 */
.L_x_29644:
[----:B------:R-:W-:Y:S01]  /*0b50*/  IMAD.SHL.U32 R0, R0, 0x100000, RZ ;  /* 0x0010000000007824 */ /* 0x000fe200078e00ff */
[----:B------:R-:W-:-:S04]  /*0b60*/  LEA R3, R3, 0x3b800000, 0x17 ;  /* 0x3b80000003037811 */ /* 0x000fc800078eb8ff */
[----:B------:R-:W-:Y:S01]  /*0b70*/  LOP3.LUT R27, R3, R0, R27, 0xfe, !PT ;  /* 0x00000000031b7212 */ /* 0x000fe200078efe1b */
[----:B------:R-:W-:Y:S06]  /*0b80*/  BRA `(.L_x_29629) ;  /* 0x0000000000f87947 */ /* 0x000fec0003800000 */
.L_x_29642:
        /* <DEDUP_REMOVED lines=20> */
.L_x_29647:
[----:B------:R-:W-:Y:S05]  /*0cd0*/  BSYNC.RECONVERGENT B0 ;  /* 0x0000000000007941 */ /* 0x000fea0003800200 */
.L_x_29646:
[----:B------:R-:W-:Y:S01]  /*0ce0*/  IMAD.SHL.U32 R0, R0, 0x200000, RZ ;  /* 0x0020000000007824 */ /* 0x000fe200078e00ff */
[----:B------:R-:W-:-:S04]  /*0cf0*/  LEA R3, R3, 0x37800000, 0x17 ;  /* 0x3780000003037811 */ /* 0x000fc800078eb8ff */
[----:B------:R-:W-:Y:S01]  /*0d00*/  LOP3.LUT R27, R3, R0, R27, 0xfe, !PT ;  /* 0x00000000031b7212 */ /* 0x000fe200078efe1b */
[----:B------:R-:W-:Y:S06]  /*0d10*/  BRA `(.L_x_29629) ;  /* 0x0000000000947947 */ /* 0x000fec0003800000 */
.L_x_29641:
[----:B------:R-:W-:-:S09]  /*0d20*/  UISETP.NE.AND UP0, UPT, UR4, 0x1c, UPT ;  /* 0x0000001c0400788c */ /* 0x000fd2000bf05270 */
[----:B------:R-:W-:Y:S05]  /*0d30*/  BRA.U !UP0, `(.L_x_29648) ;  /* 0x0000000108847547 */ /* 0x000fea000b800000 */
[----:B------:R-:W-:-:S09]  /*0d40*/  UISETP.NE.AND UP0, UPT, UR4, 0x1d, UPT ;  /* 0x0000001d0400788c */ /* 0x000fd2000bf05270 */
[----:B------:R-:W-:Y:S05]  /*0d50*/  BRA.U !UP0, `(.L_x_29649) ;  /* 0x0000000108707547 */ /* 0x000fea000b800000 */
[----:B------:R-:W-:-:S09]  /*0d60*/  UISETP.NE.AND UP0, UPT, UR4, 0x2c, UPT ;  /* 0x0000002c0400788c */ /* 0x000fd2000bf05270 */
[----:B------:R-:W-:Y:S05]  /*0d70*/  BRA.U !UP0, `(.L_x_29650) ;  /* 0x0000000108487547 */ /* 0x000fea000b800000 */
.L_x_29628:
        /* <DEDUP_REMOVED lines=16> */
.L_x_29651:
[----:B------:R-:W-:Y:S01]  /*0e80*/  IMAD.MOV.U32 R27, RZ, RZ, RZ ;  /* 0x000000ffff1b7224 */ /* 0x000fe200078e00ff */
[----:B------:R-:W-:Y:S06]  /*0e90*/  BRA `(.L_x_29629) ;  /* 0x0000000000347947 */ /* 0x000fec0003800000 */
.L_x_29650:
        /* <DEDUP_REMOVED lines=8> */
.L_x_29649:
[----:B------:R-:W2:Y:S02]  /*0f20*/  LDG.E.64 R4, desc[UR36][R4.64] ;  /* 0x0000002404047981 */ /* 0x000ea4000c1e1b00 */
[----:B--2---:R0:W1:Y:S02]  /*0f30*/  I2F.U64 R27, R4 ;  /* 0x00000004001b7312 */ /* 0x0040640000301000 */
[----:B01----:R-:W-:Y:S05]  /*0f40*/  BRA `(.L_x_29629) ;  /* 0x0000000000087947 */ /* 0x003fea0003800000 */
.L_x_29648:
[----:B------:R-:W2:Y:S02]  /*0f50*/  LDG.E R4, desc[UR36][R4.64] ;  /* 0x0000002404047981 */ /* 0x000ea4000c1e1900 */
[----:B--2---:R-:W-:-:S07]  /*0f60*/  I2FP.F32.U32 R27, R4 ;  /* 0x00000004001b7245 */ /* 0x004fce0000201000 */
.L_x_29629:
[----:B------:R-:W-:Y:S05]  /*0f70*/  BSYNC.RECONVERGENT B6 ;  /* 0x0000000000067941 */ /* 0x000fea0003800200 */
.L_x_29623:
[----:B------:R-:W-:-:S07]  /*0f80*/  VIADD R29, R17, 0x80 ;  /* 0x00000080111d7836 */ /* 0x000fce0000000000 */
.L_x_29622:
[----:B------:R-:W-:Y:S05]  /*0f90*/  BSYNC.RECONVERGENT B7 ;  /* 0x0000000000077941 */ /* 0x000fea0003800200 */
.L_x_29621:
        /* <DEDUP_REMOVED lines=25> */
.L_x_29658:
[----:B------:R-:W2:Y:S02]  /*1130*/  LDG.E.U8 R4, desc[UR36][R4.64] ;  /* 0x0000002404047981 */ /* 0x000ea4000c1e1100 */
[----:B--2---:R-:W-:Y:S01]  /*1140*/  I2FP.F32.U32 R25, R4 ;  /* 0x0000000400197245 */ /* 0x004fe20000201000 */
[----:B------:R-:W-:Y:S06]  /*1150*/  BRA `(.L_x_29660) ;  /* 0x0000000c00447947 */ /* 0x000fec0003800000 */
.L_x_29657:
        /* <DEDUP_REMOVED lines=9> */
.L_x_29662:
[----:B------:R-:W2:Y:S02]  /*11f0*/  LDG.E R4, desc[UR36][R4.64] ;  /* 0x0000002404047981 */ /* 0x000ea4000c1e1900 */
[----:B--2---:R-:W-:Y:S01]  /*1200*/  I2FP.F32.S32 R25, R4 ;  /* 0x0000000400197245 */ /* 0x004fe20000201400 */
[----:B------:R-:W-:Y:S06]  /*1210*/  BRA `(.L_x_29660) ;  /* 0x0000000c00147947 */ /* 0x000fec0003800000 */
.L_x_29661:
[----:B------:R-:W2:Y:S02]  /*1220*/  LDG.E.U16 R4, desc[UR36][R4.64] ;  /* 0x0000002404047981 */ /* 0x000ea4000c1e1500 */
[----:B--2---:R0:W2:Y:S01]  /*1230*/  I2F.S16 R25, R4 ;  /* 0x0000000400197306 */ /* 0x0040a20000101400 */
[----:B------:R-:W-:Y:S05]  /*1240*/  BRA `(.L_x_29660) ;  /* 0x0000000c00087947 */ /* 0x000fea0003800000 */
.L_x_29656:
        /* <DEDUP_REMOVED lines=8> */
.L_x_29664:
[----:B------:R-:W2:Y:S02]  /*12d0*/  LDG.E.U16 R4, desc[UR36][R4.64] ;  /* 0x0000002404047981 */ /* 0x000ea4000c1e1500 */
[----:B--2---:R-:W-:Y:S01]  /*12e0*/  HADD2.F32 R25, -RZ, R4.H0_H0 ;  /* 0x20000004ff197230 */ /* 0x004fe20000004100 */
[----:B------:R-:W-:Y:S06]  /*12f0*/  BRA `(.L_x_29660) ;  /* 0x0000000800dc7947 */ /* 0x000fec0003800000 */
.L_x_29663:
        /* <DEDUP_REMOVED lines=8> */
.L_x_29666:
[----:B------:R-:W2:Y:S02]  /*1380*/  LDG.E.U16 R4, desc[UR36][R4.64] ;  /* 0x0000002404047981 */ /* 0x000ea4000c1e1500 */
[----:B--2---:R-:W-:Y:S01]  /*1390*/  HADD2.F32 R25, -RZ, R4.H0_H0 ;  /* 0x20000004ff197230 */ /* 0x004fe20000004100 */
[----:B------:R-:W-:Y:S06]  /*13a0*/  BRA `(.L_x_29660) ;  /* 0x0000000800b07947 */ /* 0x000fec0003800000 */
.L_x_29665:
        /* <DEDUP_REMOVED lines=11> */
.L_x_29655:
        /* <DEDUP_REMOVED lines=12> */
.L_x_29669:
        /* <DEDUP_REMOVED lines=11> */
.L_x_29668:
        /* <DEDUP_REMOVED lines=25> */
.L_x_29671:
        /* <DEDUP_REMOVED lines=12> */
.L_x_29670:
[----:B------:R-:W2:Y:S02]  /*1820*/  LDG.E.U16 R4, desc[UR36][R4.64] ;  /* 0x0000002404047981 */ /* 0x000ea4000c1e1500 */
[----:B--2---:R-:W-:Y:S01]  /*1830*/  IMAD.U32 R25, R4, 0x10000, RZ ;  /* 0x0001000004197824 */ /* 0x004fe200078e00ff */
[----:B------:R-:W-:Y:S06]  /*1840*/  BRA `(.L_x_29660) ;  /* 0x0000000400887947 */ /* 0x000fec0003800000 */
.L_x_29667:
        /* <DEDUP_REMOVED lines=11> */
.L_x_29674:
        /* <DEDUP_REMOVED lines=20> */
.L_x_29676:
[----:B------:R-:W-:Y:S05]  /*1a40*/  BSYNC.RECONVERGENT B0 ;  /* 0x0000000000007941 */ /* 0x000fea0003800200 */
.L_x_29675:
[----:B------:R-:W-:Y:S01]  /*1a50*/  IMAD.SHL.U32 R0, R0, 0x100000, RZ ;  /* 0x0010000000007824 */ /* 0x000fe200078e00ff */
[----:B------:R-:W-:-:S04]  /*1a60*/  LEA R3, R3, 0x3b800000, 0x17 ;  /* 0x3b80000003037811 */ /* 0x000fc800078eb8ff */
[----:B------:R-:W-:Y:S01]  /*1a70*/  LOP3.LUT R25, R3, R0, R25, 0xfe, !PT ;  /* 0x0000000003197212 */ /* 0x000fe200078efe19 */
[----:B------:R-:W-:Y:S06]  /*1a80*/  BRA `(.L_x_29660) ;  /* 0x0000000000f87947 */ /* 0x000fec0003800000 */
.L_x_29673:
        /* <DEDUP_REMOVED lines=20> */
.L_x_29678:
[----:B------:R-:W-:Y:S05]  /*1bd0*/  BSYNC.RECONVERGENT B0 ;  /* 0x0000000000007941 */ /* 0x000fea0003800200 */
.L_x_29677:
[----:B------:R-:W-:Y:S01]  /*1be0*/  IMAD.SHL.U32 R0, R0, 0x200000, RZ ;  /* 0x0020000000007824 */ /* 0x000fe200078e00ff */
[----:B------:R-:W-:-:S04]  /*1bf0*/  LEA R3, R3, 0x37800000, 0x17 ;  /* 0x3780000003037811 */ /* 0x000fc800078eb8ff */
[----:B------:R-:W-:Y:S01]  /*1c00*/  LOP3.LUT R25, R3, R0, R25, 0xfe, !PT ;  /* 0x0000000003197212 */ /* 0x000fe200078efe19 */
[----:B------:R-:W-:Y:S06]  /*1c10*/  BRA `(.L_x_29660) ;  /* 0x0000000000947947 */ /* 0x000fec0003800000 */
.L_x_29672:
        /* <DEDUP_REMOVED lines=14> */
.L_x_29659:
        /* <DEDUP_REMOVED lines=16> */
.L_x_29681:
[----:B------:R-:W-:Y:S01]  /*1e00*/  IMAD.MOV.U32 R25, RZ, RZ, RZ ;  /* 0x000000ffff197224 */ /* 0x000fe200078e00ff */
[----:B------:R-:W-:Y:S06]  /*1e10*/  BRA `(.L_x_29660) ;  /* 0x0000000000147947 */ /* 0x000fec0003800000 */
.L_x_29680:
[----:B------:R-:W2:Y:S02]  /*1e20*/  LDG.E.64 R4, desc[UR36][R4.64] ;  /* 0x0000002404047981 */ /* 0x000ea4000c1e1b00 */
[----:B--2---:R0:W2:Y:S02]  /*1e30*/  I2F.U64 R25, R4 ;  /* 0x0000000400197312 */ /* 0x0040a40000301000 */
[----:B0-2---:R-:W-:Y:S05]  /*1e40*/  BRA `(.L_x_29660) ;  /* 0x0000000000087947 */ /* 0x005fea0003800000 */
.L_x_29679:
[----:B------:R-:W2:Y:S02]  /*1e50*/  LDG.E R4, desc[UR36][R4.64] ;  /* 0x0000002404047981 */ /* 0x000ea4000c1e1900 */
[----:B--2---:R-:W-:-:S07]  /*1e60*/  I2FP.F32.U32 R25, R4 ;  /* 0x0000000400197245 */ /* 0x004fce0000201000 */
.L_x_29660:
[----:B------:R-:W-:Y:S05]  /*1e70*/  BSYNC.RECONVERGENT B6 ;  /* 0x0000000000067941 */ /* 0x000fea0003800200 */
.L_x_29654:
[----:B------:R-:W-:-:S07]  /*1e80*/  VIADD R29, R29, 0x80 ;  /* 0x000000801d1d7836 */ /* 0x000fce0000000000 */
.L_x_29653:
[----:B------:R-:W-:Y:S05]  /*1e90*/  BSYNC.RECONVERGENT B7 ;  /* 0x0000000000077941 */ /* 0x000fea0003800200 */
.L_x_29652:
        /* <DEDUP_REMOVED lines=25> */
.L_x_29688:
[----:B------:R-:W2:Y:S02]  /*2030*/  LDG.E.U8 R4, desc[UR36][R4.64] ;  /* 0x0000002404047981 */ /* 0x000ea4000c1e1100 */
[----:B--2---:R-:W-:Y:S01]  /*2040*/  I2FP.F32.U32 R23, R4 ;  /* 0x0000000400177245 */ /* 0x004fe20000201000 */
[----:B------:R-:W-:Y:S06]  /*2050*/  BRA `(.L_x_29690) ;  /* 0x0000000c00447947 */ /* 0x000fec0003800000 */
.L_x_29687:
        /* <DEDUP_REMOVED lines=9> */
.L_x_29692:
[----:B------:R-:W2:Y:S02]  /*20f0*/  LDG.E R4, desc[UR36][R4.64] ;  /* 0x0000002404047981 */ /* 0x000ea4000c1e1900 */
[----:B--2---:R-:W-:Y:S01]  /*2100*/  I2FP.F32.S32 R23, R4 ;  /* 0x0000000400177245 */ /* 0x004fe20000201400 */
[----:B------:R-:W-:Y:S06]  /*2110*/  BRA `(.L_x_29690) ;  /* 0x0000000c00147947 */ /* 0x000fec0003800000 */
.L_x_29691:
[----:B------:R-:W2:Y:S02]  /*2120*/  LDG.E.U16 R4, desc[UR36][R4.64] ;  /* 0x0000002404047981 */ /* 0x000ea4000c1e1500 */
[----:B--2---:R0:W2:Y:S01]  /*2130*/  I2F.S16 R23, R4 ;  /* 0x0000000400177306 */ /* 0x0040a20000101400 */
[----:B------:R-:W-:Y:S05]  /*2140*/  BRA `(.L_x_29690) ;  /* 0x0000000c00087947 */ /* 0x000fea0003800000 */
.L_x_29686:
        /* <DEDUP_REMOVED lines=8> */
.L_x_29694:
[----:B------:R-:W2:Y:S02]  /*21d0*/  LDG.E.U16 R4, desc[UR36][R4.64] ;  /* 0x0000002404047981 */ /* 0x000ea4000c1e1500 */
[----:B--2---:R-:W-:Y:S01]  /*21e0*/  HADD2.F32 R23, -RZ, R4.H0_H0 ;  /* 0x20000004ff177230 */ /* 0x004fe20000004100 */
[----:B------:R-:W-:Y:S06]  /*21f0*/  BRA `(.L_x_29690) ;  /* 0x0000000800dc7947 */ /* 0x000fec0003800000 */
.L_x_29693:
        /* <DEDUP_REMOVED lines=8> */
.L_x_29696:
[----:B------:R-:W2:Y:S02]  /*2280*/  LDG.E.U16 R4, desc[UR36][R4.64] ;  /* 0x0000002404047981 */ /* 0x000ea4000c1e1500 */
[----:B--2---:R-:W-:Y:S01]  /*2290*/  HADD2.F32 R23, -RZ, R4.H0_H0 ;  /* 0x20000004ff177230 */ /* 0x004fe20000004100 */
[----:B------:R-:W-:Y:S06]  /*22a0*/  BRA `(.L_x_29690) ;  /* 0x0000000800b07947 */ /* 0x000fec0003800000 */
.L_x_29695:
        /* <DEDUP_REMOVED lines=11> */
.L_x_29685:
        /* <DEDUP_REMOVED lines=12> */
.L_x_29699:
        /* <DEDUP_REMOVED lines=11> */
.L_x_29698:
        /* <DEDUP_REMOVED lines=25> */
.L_x_29701:
        /* <DEDUP_REMOVED lines=12> */
.L_x_29700:
[----:B------:R-:W2:Y:S02]  /*2720*/  LDG.E.U16 R4, desc[UR36][R4.64] ;  /* 0x0000002404047981 */ /* 0x000ea4000c1e1500 */
[----:B--2---:R-:W-:Y:S01]  /*2730*/  IMAD.U32 R23, R4, 0x10000, RZ ;  /* 0x0001000004177824 */ /* 0x004fe200078e00ff */
[----:B------:R-:W-:Y:S06]  /*2740*/  BRA `(.L_x_29690) ;  /* 0x0000000400887947 */ /* 0x000fec0003800000 */
.L_x_29697:
        /* <DEDUP_REMOVED lines=11> */
.L_x_29704:
        /* <DEDUP_REMOVED lines=20> */
.L_x_29706:
[----:B------:R-:W-:Y:S05]  /*2940*/  BSYNC.RECONVERGENT B0 ;  /* 0x0000000000007941 */ /* 0x000fea0003800200 */
.L_x_29705:
[----:B------:R-:W-:Y:S01]  /*2950*/  IMAD.SHL.U32 R0, R0, 0x100000, RZ ;  /* 0x0010000000007824 */ /* 0x000fe200078e00ff */
[----:B------:R-:W-:-:S04]  /*2960*/  LEA R3, R3, 0x3b800000, 0x17 ;  /* 0x3b80000003037811 */ /* 0x000fc800078eb8ff */
[----:B------:R-:W-:Y:S01]  /*2970*/  LOP3.LUT R23, R3, R0, R23, 0xfe, !PT ;  /* 0x0000000003177212 */ /* 0x000fe200078efe17 */
[----:B------:R-:W-:Y:S06]  /*2980*/  BRA `(.L_x_29690) ;  /* 0x0000000000f87947 */ /* 0x000fec0003800000 */
.L_x_29703:
        /* <DEDUP_REMOVED lines=20> */
.L_x_29708:
[----:B------:R-:W-:Y:S05]  /*2ad0*/  BSYNC.RECONVERGENT B0 ;  /* 0x0000000000007941 */ /* 0x000fea0003800200 */
.L_x_29707:
[----:B------:R-:W-:Y:S01]  /*2ae0*/  IMAD.SHL.U32 R0, R0, 0x200000, RZ ;  /* 0x0020000000007824 */ /* 0x000fe200078e00ff */
[----:B------:R-:W-:-:S04]  /*2af0*/  LEA R3, R3, 0x37800000, 0x17 ;  /* 0x3780000003037811 */ /* 0x000fc800078eb8ff */
[----:B------:R-:W-:Y:S01]  /*2b00*/  LOP3.LUT R23, R3, R0, R23, 0xfe, !PT ;  /* 0x0000000003177212 */ /* 0x000fe200078efe17 */
[----:B------:R-:W-:Y:S06]  /*2b10*/  BRA `(.L_x_29690) ;  /* 0x0000000000947947 */ /* 0x000fec0003800000 */
.L_x_29702:
        /* <DEDUP_REMOVED lines=14> */
.L_x_29689:
        /* <DEDUP_REMOVED lines=16> */
.L_x_29711:
[----:B------:R-:W-:Y:S01]  /*2d00*/  IMAD.MOV.U32 R23, RZ, RZ, RZ ;  /* 0x000000ffff177224 */ /* 0x000fe200078e00ff */
[----:B------:R-:W-:Y:S06]  /*2d10*/  BRA `(.L_x_29690) ;  /* 0x0000000000147947 */ /* 0x000fec0003800000 */
.L_x_29710:
[----:B------:R-:W2:Y:S02]  /*2d20*/  LDG.E.64 R4, desc[UR36][R4.64] ;  /* 0x0000002404047981 */ /* 0x000ea4000c1e1b00 */
[----:B--2---:R0:W2:Y:S02]  /*2d30*/  I2F.U64 R23, R4 ;  /* 0x0000000400177312 */ /* 0x0040a40000301000 */
[----:B0-2---:R-:W-:Y:S05]  /*2d40*/  BRA `(.L_x_29690) ;  /* 0x0000000000087947 */ /* 0x005fea0003800000 */
.L_x_29709:
[----:B------:R-:W2:Y:S02]  /*2d50*/  LDG.E R4, desc[UR36][R4.64] ;  /* 0x0000002404047981 */ /* 0x000ea4000c1e1900 */
[----:B--2---:R-:W-:-:S07]  /*2d60*/  I2FP.F32.U32 R23, R4 ;  /* 0x0000000400177245 */ /* 0x004fce0000201000 */
.L_x_29690:
[----:B------:R-:W-:Y:S05]  /*2d70*/  BSYNC.RECONVERGENT B6 ;  /* 0x0000000000067941 */ /* 0x000fea0003800200 */
.L_x_29684:
[----:B------:R-:W-:-:S07]  /*2d80*/  VIADD R29, R29, 0x80 ;  /* 0x000000801d1d7836 */ /* 0x000fce0000000000 */
.L_x_29683:
[----:B------:R-:W-:Y:S05]  /*2d90*/  BSYNC.RECONVERGENT B7 ;  /* 0x0000000000077941 */ /* 0x000fea0003800200 */
.L_x_29682:
        /* <DEDUP_REMOVED lines=24> */
.L_x_29717:
[----:B------:R-:W2:Y:S02]  /*2f20*/  LDG.E.U8 R4, desc[UR36][R4.64] ;  /* 0x0000002404047981 */ /* 0x000ea4000c1e1100 */
[----:B--2---:R-:W-:Y:S01]  /*2f30*/  I2FP.F32.U32 R19, R4 ;  /* 0x0000000400137245 */ /* 0x004fe20000201000 */
[----:B------:R-:W-:Y:S06]  /*2f40*/  BRA `(.L_x_29713) ;  /* 0x0000000c00387947 */ /* 0x000fec0003800000 */
.L_x_29716:
        /* <DEDUP_REMOVED lines=9> */
.L_x_29720:
[----:B------:R-:W2:Y:S02]  /*2fe0*/  LDG.E R4, desc[UR36][R4.64] ;  /* 0x0000002404047981 */ /* 0x000ea4000c1e1900 */
[----:B--2---:R-:W-:Y:S01]  /*2ff0*/  I2FP.F32.S32 R19, R4 ;  /* 0x0000000400137245 */ /* 0x004fe20000201400 */
[----:B------:R-:W-:Y:S06]  /*3000*/  BRA `(.L_x_29713) ;  /* 0x0000000c00087947 */ /* 0x000fec0003800000 */
.L_x_29719:
[----:B------:R-:W2:Y:S02]  /*3010*/  LDG.E.U16 R4, desc[UR36][R4.64] ;  /* 0x0000002404047981 */ /* 0x000ea4000c1e1500 */
[----:B--2---:R0:W2:Y:S01]  /*3020*/  I2F.S16 R19, R4 ;  /* 0x0000000400137306 */ /* 0x0040a20000101400 */
[----:B------:R-:W-:Y:S05]  /*3030*/  BRA `(.L_x_29713) ;  /* 0x0000000800fc7947 */ /* 0x000fea0003800000 */
.L_x_29715:
        /* <DEDUP_REMOVED lines=8> */
.L_x_29722:
[----:B------:R-:W2:Y:S02]  /*30c0*/  LDG.E.U16 R4, desc[UR36][R4.64] ;  /* 0x0000002404047981 */ /* 0x000ea4000c1e1500 */
[----:B--2---:R-:W-:Y:S01]  /*30d0*/  HADD2.F32 R19, -RZ, R4.H0_H0 ;  /* 0x20000004ff137230 */ /* 0x004fe20000004100 */
[----:B------:R-:W-:Y:S06]  /*30e0*/  BRA `(.L_x_29713) ;  /* 0x0000000800d07947 */ /* 0x000fec0003800000 */
.L_x_29721:
        /* <DEDUP_REMOVED lines=8> */
.L_x_29724:
[----:B------:R-:W2:Y:S02]  /*3170*/  LDG.E.U16 R4, desc[UR36][R4.64] ;  /* 0x0000002404047981 */ /* 0x000ea4000c1e1500 */
[----:B--2---:R-:W-:Y:S01]  /*3180*/  HADD2.F32 R19, -RZ, R4.H0_H0 ;  /* 0x20000004ff137230 */ /* 0x004fe20000004100 */
[----:B------:R-:W-:Y:S06]  /*3190*/  BRA `(.L_x_29713) ;  /* 0x0000000800a47947 */ /* 0x000fec0003800000 */
.L_x_29723:
        /* <DEDUP_REMOVED lines=11> */
.L_x_29714:
        /* <DEDUP_REMOVED lines=12> */
.L_x_29727:
        /* <DEDUP_REMOVED lines=11> */
.L_x_29726:
        /* <DEDUP_REMOVED lines=25> */
.L_x_29729:
        /* <DEDUP_REMOVED lines=12> */
.L_x_29728:
[----:B------:R-:W2:Y:S02]  /*3610*/  LDG.E.U16 R4, desc[UR36][R4.64] ;  /* 0x0000002404047981 */ /* 0x000ea4000c1e1500 */
[----:B--2---:R-:W-:Y:S01]  /*3620*/  IMAD.U32 R19, R4, 0x10000, RZ ;  /* 0x0001000004137824 */ /* 0x004fe200078e00ff */
[----:B------:R-:W-:Y:S06]  /*3630*/  BRA `(.L_x_29713) ;  /* 0x00000004007c7947 */ /* 0x000fec0003800000 */
.L_x_29725:
        /* <DEDUP_REMOVED lines=11> */
.L_x_29732:
        /* <DEDUP_REMOVED lines=19> */
.L_x_29734:
[----:B------:R-:W-:Y:S05]  /*3820*/  BSYNC.RECONVERGENT B0 ;  /* 0x0000000000007941 */ /* 0x000fea0003800200 */
.L_x_29733:
[----:B------:R-:W-:Y:S01]  /*3830*/  IMAD.SHL.U32 R0, R0, 0x100000, RZ ;  /* 0x0010000000007824 */ /* 0x000fe200078e00ff */
[----:B------:R-:W-:-:S04]  /*3840*/  LEA R3, R3, 0x3b800000, 0x17 ;  /* 0x3b80000003037811 */ /* 0x000fc800078eb8ff */
[----:B------:R-:W-:Y:S01]  /*3850*/  LOP3.LUT R19, R3, R0, R19, 0xfe, !PT ;  /* 0x0000000003137212 */ /* 0x000fe200078efe13 */
[----:B------:R-:W-:Y:S06]  /*3860*/  BRA `(.L_x_29713) ;  /* 0x0000000000f07947 */ /* 0x000fec0003800000 */
.L_x_29731:
        /* <DEDUP_REMOVED lines=19> */
.L_x_29736:
[----:B------:R-:W-:Y:S05]  /*39a0*/  BSYNC.RECONVERGENT B0 ;  /* 0x0000000000007941 */ /* 0x000fea0003800200 */
.L_x_29735:
[----:B------:R-:W-:Y:S01]  /*39b0*/  IMAD.SHL.U32 R0, R0, 0x200000, RZ ;  /* 0x0020000000007824 */ /* 0x000fe200078e00ff */
[----:B------:R-:W-:-:S04]  /*39c0*/  LEA R3, R3, 0x37800000, 0x17 ;  /* 0x3780000003037811 */ /* 0x000fc800078eb8ff */
[----:B------:R-:W-:Y:S01]  /*39d0*/  LOP3.LUT R19, R3, R0, R19, 0xfe, !PT ;  /* 0x0000000003137212 */ /* 0x000fe200078efe13 */
[----:B------:R-:W-:Y:S06]  /*39e0*/  BRA `(.L_x_29713) ;  /* 0x0000000000907947 */ /* 0x000fec0003800000 */
.L_x_29730:
        /* <DEDUP_REMOVED lines=14> */
.L_x_29718:
        /* <DEDUP_REMOVED lines=16> */
.L_x_29739:
[----:B------:R-:W-:Y:S05]  /*3bd0*/  BRA `(.L_x_29713) ;  /* 0x0000000000147947 */ /* 0x000fea0003800000 */
.L_x_29738:
[----:B------:R-:W2:Y:S02]  /*3be0*/  LDG.E.64 R4, desc[UR36][R4.64] ;  /* 0x0000002404047981 */ /* 0x000ea4000c1e1b00 */
[----:B--2---:R0:W2:Y:S02]  /*3bf0*/  I2F.U64 R19, R4 ;  /* 0x0000000400137312 */ /* 0x0040a40000301000 */
[----:B0-2---:R-:W-:Y:S05]  /*3c00*/  BRA `(.L_x_29713) ;  /* 0x0000000000087947 */ /* 0x005fea0003800000 */
.L_x_29737:
[----:B------:R-:W2:Y:S02]  /*3c10*/  LDG.E R4, desc[UR36][R4.64] ;  /* 0x0000002404047981 */ /* 0x000ea4000c1e1900 */
[----:B--2---:R-:W-:-:S07]  /*3c20*/  I2FP.F32.U32 R19, R4 ;  /* 0x0000000400137245 */ /* 0x004fce0000201000 */
.L_x_29713:
[----:B------:R-:W-:Y:S05]  /*3c30*/  BSYNC.RECONVERGENT B6 ;  /* 0x0000000000067941 */ /* 0x000fea0003800200 */
.L_x_29712:
        /* <DEDUP_REMOVED lines=15> */
[-C--:B------:R-:W-:Y:S02]  /*3d30*/  @!P1 FMNMX.FTZ R27, R27, R0.reuse, !PT ;  /* 0x000000001b1b9209 */ /* 0x080fe40007810000 */
[----:B------:R-:W-:-:S03]  /*3d40*/  @!P2 FMNMX.FTZ R25, R25, R0, !PT ;  /* 0x000000001919a209 */ /* 0x000fc60007810000 */
[----:B------:R-:W-:Y:S01]  /*3d50*/  IMAD.MOV.U32 R4, RZ, RZ, R27 ;  /* 0x000000ffff047224 */ /* 0x000fe200078e001b */
[-C--:B------:R-:W-:Y:S01]  /*3d60*/  @!P3 FMNMX.FTZ R23, R23, R0.reuse, !PT ;  /* 0x000000001717b209 */ /* 0x080fe20007810000 */
[----:B------:R-:W-:Y:S01]  /*3d70*/  IMAD.MOV.U32 R24, RZ, RZ, R25 ;  /* 0x000000ffff187224 */ /* 0x000fe200078e0019 */
[----:B------:R-:W-:-:S03]  /*3d80*/  @!P5 FMNMX.FTZ R19, R19, R0, !PT ;  /* 0x000000001313d209 */ /* 0x000fc60007810000 */
[----:B------:R-:W-:Y:S02]  /*3d90*/  IMAD.MOV.U32 R22, RZ, RZ, R23 ;  /* 0x000000ffff167224 */ /* 0x000fe400078e0017 */
[----:B------:R-:W-:-:S07]  /*3da0*/  @!P4 IMAD.MOV.U32 R18, RZ, RZ, R19 ;  /* 0x000000ffff12c224 */ /* 0x000fce00078e0013 */
.L_x_29740:
        /* <DEDUP_REMOVED lines=24> */
.L_x_29747:
[----:B------:R-:W0:Y:S02]  /*3f30*/  F2I.S64.TRUNC R4, R4 ;  /* 0x0000000400047311 */ /* 0x000e24000020d900 */
[----:B0-----:R-:W-:-:S05]  /*3f40*/  IMAD.MOV.U32 R3, RZ, RZ, R4 ;  /* 0x000000ffff037224 */ /* 0x001fca00078e0004 */
[----:B------:R0:W-:Y:S01]  /*3f50*/  STG.E.U8 desc[UR36][R8.64], R3 ;  /* 0x0000000308007986 */ /* 0x0001e2000c101124 */
[----:B------:R-:W-:Y:S05]  /*3f60*/  BRA `(.L_x_29749) ;  /* 0x0000000c002c7947 */ /* 0x000fea0003800000 */
.L_x_29746:
        /* <DEDUP_REMOVED lines=9> */
.L_x_29751:
[----:B------:R-:W0:Y:S02]  /*4000*/  F2I.FTZ.TRUNC.NTZ R3, R4 ;  /* 0x0000000400037305 */ /* 0x000e24000021f100 */
[----:B0-----:R0:W-:Y:S01]  /*4010*/  STG.E desc[UR36][R8.64], R3 ;  /* 0x0000000308007986 */ /* 0x0011e2000c101924 */
[----:B------:R-:W-:Y:S05]  /*4020*/  BRA `(.L_x_29749) ;  /* 0x0000000800fc7947 */ /* 0x000fea0003800000 */
.L_x_29750:
[----:B------:R-:W0:Y:S02]  /*4030*/  F2I.FTZ.TRUNC.NTZ R3, R4 ;  /* 0x0000000400037305 */ /* 0x000e24000021f100 */
[----:B0-----:R0:W-:Y:S01]  /*4040*/  STG.E.U16 desc[UR36][R8.64], R3 ;  /* 0x0000000308007986 */ /* 0x0011e2000c101524 */
[----:B------:R-:W-:Y:S05]  /*4050*/  BRA `(.L_x_29749) ;  /* 0x0000000800f07947 */ /* 0x000fea0003800000 */
.L_x_29745:
        /* <DEDUP_REMOVED lines=8> */
.L_x_29753:
[----:B------:R-:W-:-:S05]  /*40e0*/  F2FP.F16.F32.PACK_AB R4, RZ, R4 ;  /* 0x00000004ff04723e */ /* 0x000fca00000000ff */
[----:B------:R0:W-:Y:S01]  /*40f0*/  STG.E.U16 desc[UR36][R8.64], R4 ;  /* 0x0000000408007986 */ /* 0x0001e2000c101524 */
[----:B------:R-:W-:Y:S05]  /*4100*/  BRA `(.L_x_29749) ;  /* 0x0000000800c47947 */ /* 0x000fea0003800000 */
.L_x_29752:
        /* <DEDUP_REMOVED lines=9> */
.L_x_29755:
[----:B------:R-:W-:-:S04]  /*41a0*/  F2FP.F16.F32.PACK_AB R3, RZ, R4 ;  /* 0x00000004ff03723e */ /* 0x000fc800000000ff */
[----:B------:R-:W-:-:S05]  /*41b0*/  PRMT R3, R3, 0x5410, RZ ;  /* 0x0000541003037816 */ /* 0x000fca00000000ff */
[----:B------:R0:W-:Y:S01]  /*41c0*/  STG.E desc[UR36][R8.64], R3 ;  /* 0x0000000308007986 */ /* 0x0001e2000c101924 */
[----:B------:R-:W-:Y:S05]  /*41d0*/  BRA `(.L_x_29749) ;  /* 0x0000000800907947 */ /* 0x000fea0003800000 */
.L_x_29754:
[----:B------:R-:W-:-:S06]  /*41e0*/  FMUL.FTZ R4, R4, 1 ;  /* 0x3f80000004047820 */ /* 0x000fcc0000410000 */
[----:B------:R-:W0:Y:S02]  /*41f0*/  F2F.F64.F32 R4, R4 ;  /* 0x0000000400047310 */ /* 0x000e240000201800 */
[----:B0-----:R0:W-:Y:S01]  /*4200*/  STG.E.64 desc[UR36][R8.64], R4 ;  /* 0x0000000408007986 */ /* 0x0011e2000c101b24 */
[----:B------:R-:W-:Y:S05]  /*4210*/  BRA `(.L_x_29749) ;  /* 0x0000000800807947 */ /* 0x000fea0003800000 */
.L_x_29744:
        /* <DEDUP_REMOVED lines=12> */
.L_x_29758:
[----:B------:R-:W-:Y:S01]  /*42e0*/  FMUL.FTZ R4, R4, 1 ;  /* 0x3f80000004047820 */ /* 0x000fe20000410000 */
[----:B------:R-:W-:-:S05]  /*42f0*/  CS2R R6, SRZ ;  /* 0x0000000000067805 */ /* 0x000fca000001ff00 */
[----:B------:R-:W0:Y:S02]  /*4300*/  F2F.F64.F32 R4, R4 ;  /* 0x0000000400047310 */ /* 0x000e240000201800 */
[----:B0-----:R4:W-:Y:S01]  /*4310*/  STG.E.128 desc[UR36][R8.64], R4 ;  /* 0x0000000408007986 */ /* 0x0019e2000c101d24 */
[----:B------:R-:W-:Y:S05]  /*4320*/  BRA `(.L_x_29749) ;  /* 0x00000008003c7947 */ /* 0x000fea0003800000 */
.L_x_29757:
        /* <DEDUP_REMOVED lines=18> */
.L_x_29762:
[----:B------:R-:W-:Y:S05]  /*4450*/  BSYNC.RECONVERGENT B0 ;  /* 0x0000000000007941 */ /* 0x000fea0003800200 */
.L_x_29761:
[----:B------:R-:W-:-:S05]  /*4460*/  LOP3.LUT R5, R0, 0x80, R5, 0xf8, !PT ;  /* 0x0000008000057812 */ /* 0x000fca00078ef805 */
[----:B------:R1:W-:Y:S01]  /*4470*/  STG.E.U8 desc[UR36][R8.64], R5 ;  /* 0x0000000508007986 */ /* 0x0003e2000c101124 */
[----:B------:R-:W-:Y:S05]  /*4480*/  BRA `(.L_x_29749) ;  /* 0x0000000400e47947 */ /* 0x000fea0003800000 */
.L_x_29760:
        /* <DEDUP_REMOVED lines=14> */
.L_x_29764:
[----:B------:R-:W-:Y:S05]  /*4570*/  BSYNC.RECONVERGENT B0 ;  /* 0x0000000000007941 */ /* 0x000fea0003800200 */
.L_x_29763:
[----:B------:R-:W-:-:S05]  /*4580*/  LOP3.LUT R3, R0, 0x80, R7, 0xf8, !PT ;  /* 0x0000008000037812 */ /* 0x000fca00078ef807 */
[----:B------:R2:W-:Y:S01]  /*4590*/  STG.E.U8 desc[UR36][R8.64], R3 ;  /* 0x0000000308007986 */ /* 0x0005e2000c101124 */
[----:B------:R-:W-:Y:S05]  /*45a0*/  BRA `(.L_x_29749) ;  /* 0x00000004009c7947 */ /* 0x000fea0003800000 */
.L_x_29759:
[----:B------:R-:W-:-:S05]  /*45b0*/  F2FP.BF16.F32.PACK_AB R4, RZ, R4 ;  /* 0x00000004ff04723e */ /* 0x000fca00000010ff */
[----:B------:R0:W-:Y:S01]  /*45c0*/  STG.E.U16 desc[UR36][R8.64], R4 ;  /* 0x0000000408007986 */ /* 0x0001e2000c101524 */
[----:B------:R-:W-:Y:S05]  /*45d0*/  BRA `(.L_x_29749) ;  /* 0x0000000400907947 */ /* 0x000fea0003800000 */
.L_x_29756:
        /* <DEDUP_REMOVED lines=11> */
.L_x_29767:
        /* <DEDUP_REMOVED lines=12> */
.L_x_29770:
[----:B------:R-:W-:-:S04]  /*4750*/  SHF.R.U32.HI R0, RZ, 0x14, R4 ;  /* 0x00000014ff007819 */ /* 0x000fc80000011604 */
[----:B------:R-:W-:-:S04]  /*4760*/  LOP3.LUT R3, R0, 0x1, RZ, 0xc0, !PT ;  /* 0x0000000100037812 */ /* 0x000fc800078ec0ff */
[----:B------:R-:W-:-:S04]  /*4770*/  IADD3 R0, PT, PT, R4, 0x487ffff, R3 ;  /* 0x0487ffff04007810 */ /* 0x000fc80007ffe003 */
[----:B------:R-:W-:-:S04]  /*4780*/  SHF.R.U32.HI R0, RZ, 0x14, R0 ;  /* 0x00000014ff007819 */ /* 0x000fc80000011600 */
[----:B------:R-:W-:-:S07]  /*4790*/  LOP3.LUT R3, R0, 0xff, RZ, 0xc0, !PT ;  /* 0x000000ff00037812 */ /* 0x000fce00078ec0ff */
.L_x_29771:
[----:B------:R-:W-:-:S04]  /*47a0*/  SHF.R.U32.HI R4, RZ, 0x18, R4 ;  /* 0x00000018ff047819 */ /* 0x000fc80000011604 */
[----:B------:R-:W-:-:S04]  /*47b0*/  LOP3.LUT R3, R3, 0x80, R4, 0xf8, !PT ;  /* 0x0000008003037812 */ /* 0x000fc800078ef804 */
[----:B------:R-:W-:-:S07]  /*47c0*/  PRMT R0, R3, 0x7610, R0 ;  /* 0x0000761003007816 */ /* 0x000fce0000000000 */
.L_x_29769:
[----:B------:R-:W-:Y:S05]  /*47d0*/  BSYNC.RECONVERGENT B0 ;  /* 0x0000000000007941 */ /* 0x000fea0003800200 */
.L_x_29768:
[----:B------:R0:W-:Y:S01]  /*47e0*/  STG.E.U8 desc[UR36][R8.64], R0 ;  /* 0x0000000008007986 */ /* 0x0001e2000c101124 */
[----:B------:R-:W-:Y:S05]  /*47f0*/  BRA `(.L_x_29749) ;  /* 0x0000000400087947 */ /* 0x000fea0003800000 */
.L_x_29766:
        /* <DEDUP_REMOVED lines=12> */
.L_x_29774:
[----:B------:R-:W-:-:S04]  /*48c0*/  SHF.R.U32.HI R0, RZ, 0x15, R4 ;  /* 0x00000015ff007819 */ /* 0x000fc80000011604 */
[----:B------:R-:W-:-:S04]  /*48d0*/  LOP3.LUT R3, R0, 0x1, RZ, 0xc0, !PT ;  /* 0x0000000100037812 */ /* 0x000fc800078ec0ff */
[----:B------:R-:W-:-:S04]  /*48e0*/  IADD3 R0, PT, PT, R4, 0x88fffff, R3 ;  /* 0x088fffff04007810 */ /* 0x000fc80007ffe003 */
[----:B------:R-:W-:-:S04]  /*48f0*/  SHF.R.U32.HI R0, RZ, 0x15, R0 ;  /* 0x00000015ff007819 */ /* 0x000fc80000011600 */
[----:B------:R-:W-:-:S07]  /*4900*/  LOP3.LUT R3, R0, 0xff, RZ, 0xc0, !PT ;  /* 0x000000ff00037812 */ /* 0x000fce00078ec0ff */
.L_x_29775:
[----:B------:R-:W-:-:S04]  /*4910*/  SHF.R.U32.HI R4, RZ, 0x18, R4 ;  /* 0x00000018ff047819 */ /* 0x000fc80000011604 */
[----:B------:R-:W-:-:S04]  /*4920*/  LOP3.LUT R3, R3, 0x80, R4, 0xf8, !PT ;  /* 0x0000008003037812 */ /* 0x000fc800078ef804 */
[----:B------:R-:W-:-:S07]  /*4930*/  PRMT R0, R3, 0x7610, R0 ;  /* 0x0000761003007816 */ /* 0x000fce0000000000 */
.L_x_29773:
[----:B------:R-:W-:Y:S05]  /*4940*/  BSYNC.RECONVERGENT B0 ;  /* 0x0000000000007941 */ /* 0x000fea0003800200 */
.L_x_29772:
[----:B------:R0:W-:Y:S01]  /*4950*/  STG.E.U8 desc[UR36][R8.64], R0 ;  /* 0x0000000008007986 */ /* 0x0001e2000c101124 */
[----:B------:R-:W-:Y:S05]  /*4960*/  BRA `(.L_x_29749) ;  /* 0x0000000000ac7947 */ /* 0x000fea0003800000 */
.L_x_29765:
[----:B------:R-:W-:-:S13]  /*4970*/  ISETP.NE.AND P0, PT, R0, 0x1c, PT ;  /* 0x0000001c0000780c */ /* 0x000fda0003f05270 */
[----:B------:R-:W-:Y:S05]  /*4980*/  @!P0 BRA `(.L_x_29776) ;  /* 0x00000000009c8947 */ /* 0x000fea0003800000 */
[----:B------:R-:W-:-:S13]  /*4990*/  ISETP.NE.AND P0, PT, R0, 0x1d, PT ;  /* 0x0000001d0000780c */ /* 0x000fda0003f05270 */
[----:B------:R-:W-:Y:S05]  /*49a0*/  @!P0 BRA `(.L_x_29777) ;  /* 0x0000000000888947 */ /* 0x000fea0003800000 */
[----:B------:R-:W-:-:S13]  /*49b0*/  ISETP.NE.AND P0, PT, R0, 0x2c, PT ;  /* 0x0000002c0000780c */ /* 0x000fda0003f05270 */
[----:B------:R-:W-:Y:S05]  /*49c0*/  @!P0 BRA `(.L_x_29778) ;  /* 0x0000000000448947 */ /* 0x000fea0003800000 */
.L_x_29748:
        /* <DEDUP_REMOVED lines=16> */
.L_x_29779:
[----:B------:R-:W-:Y:S05]  /*4ad0*/  BRA `(.L_x_29749) ;  /* 0x0000000000507947 */ /* 0x000fea0003800000 */
.L_x_29778:
        /* <DEDUP_REMOVED lines=15> */
.L_x_29777:
[----:B------:R-:W0:Y:S02]  /*4bd0*/  F2I.U64.TRUNC R4, R4 ;  /* 0x0000000400047311 */ /* 0x000e24000020d800 */
[----:B0-----:R0:W-:Y:S01]  /*4be0*/  STG.E.64 desc[UR36][R8.64], R4 ;  /* 0x0000000408007986 */ /* 0x0011e2000c101b24 */
[----:B------:R-:W-:Y:S05]  /*4bf0*/  BRA `(.L_x_29749) ;  /* 0x0000000000087947 */ /* 0x000fea0003800000 */
.L_x_29776:
[----:B------:R-:W0:Y:S02]  /*4c00*/  F2I.FTZ.U32.TRUNC.NTZ R3, R4 ;  /* 0x0000000400037305 */ /* 0x000e24000021f000 */
[----:B0-----:R0:W-:Y:S02]  /*4c10*/  STG.E desc[UR36][R8.64], R3 ;  /* 0x0000000308007986 */ /* 0x0011e4000c101924 */
.L_x_29749:
        /* <DEDUP_REMOVED lines=25> */
.L_x_29784:
[----:B-----5:R-:W0:Y:S02]  /*4db0*/  F2I.S64.TRUNC R24, R24 ;  /* 0x0000001800187311 */ /* 0x020e24000020d900 */
[----:B0-----:R-:W-:-:S05]  /*4dc0*/  IMAD.MOV.U32 R3, RZ, RZ, R24 ;  /* 0x000000ffff037224 */ /* 0x001fca00078e0018 */
[----:B------:R3:W-:Y:S01]  /*4dd0*/  STG.E.U8 desc[UR36][R8.64], R3 ;  /* 0x0000000308007986 */ /* 0x0007e2000c101124 */
[----:B------:R-:W-:Y:S05]  /*4de0*/  BRA `(.L_x_29786) ;  /* 0x0000000c00287947 */ /* 0x000fea0003800000 */
.L_x_29783:
        /* <DEDUP_REMOVED lines=9> */
.L_x_29788:
[----:B------:R-:W0:Y:S02]  /*4e80*/  F2I.FTZ.TRUNC.NTZ R3, R24 ;  /* 0x0000001800037305 */ /* 0x000e24000021f100 */
[----:B0-----:R2:W-:Y:S01]  /*4e90*/  STG.E desc[UR36][R8.64], R3 ;  /* 0x0000000308007986 */ /* 0x0015e2000c101924 */
[----:B------:R-:W-:Y:S05]  /*4ea0*/  BRA `(.L_x_29786) ;  /* 0x0000000800f87947 */ /* 0x000fea0003800000 */
.L_x_29787:
[----:B------:R-:W0:Y:S02]  /*4eb0*/  F2I.FTZ.TRUNC.NTZ R3, R24 ;  /* 0x0000001800037305 */ /* 0x000e24000021f100 */
[----:B0-----:R0:W-:Y:S01]  /*4ec0*/  STG.E.U16 desc[UR36][R8.64], R3 ;  /* 0x0000000308007986 */ /* 0x0011e2000c101524 */
[----:B------:R-:W-:Y:S05]  /*4ed0*/  BRA `(.L_x_29786) ;  /* 0x0000000800ec7947 */ /* 0x000fea0003800000 */
.L_x_29782:
        /* <DEDUP_REMOVED lines=8> */
.L_x_29790:
[----:B------:R-:W-:-:S05]  /*4f60*/  F2FP.F16.F32.PACK_AB R24, RZ, R24 ;  /* 0x00000018ff18723e */ /* 0x000fca00000000ff */
[----:B------:R0:W-:Y:S01]  /*4f70*/  STG.E.U16 desc[UR36][R8.64], R24 ;  /* 0x0000001808007986 */ /* 0x0001e2000c101524 */
[----:B------:R-:W-:Y:S05]  /*4f80*/  BRA `(.L_x_29786) ;  /* 0x0000000800c07947 */ /* 0x000fea0003800000 */
.L_x_29789:
        /* <DEDUP_REMOVED lines=9> */
.L_x_29792:
[----:B------:R-:W-:-:S04]  /*5020*/  F2FP.F16.F32.PACK_AB R3, RZ, R24 ;  /* 0x00000018ff03723e */ /* 0x000fc800000000ff */
[----:B------:R-:W-:-:S05]  /*5030*/  PRMT R3, R3, 0x5410, RZ ;  /* 0x0000541003037816 */ /* 0x000fca00000000ff */
[----:B------:R0:W-:Y:S01]  /*5040*/  STG.E desc[UR36][R8.64], R3 ;  /* 0x0000000308007986 */ /* 0x0001e2000c101924 */
[----:B------:R-:W-:Y:S05]  /*5050*/  BRA `(.L_x_29786) ;  /* 0x00000008008c7947 */ /* 0x000fea0003800000 */
.L_x_29791:
[----:B------:R-:W-:-:S06]  /*5060*/  FMUL.FTZ R4, R24, 1 ;  /* 0x3f80000018047820 */ /* 0x000fcc0000410000 */
[----:B------:R-:W0:Y:S02]  /*5070*/  F2F.F64.F32 R4, R4 ;  /* 0x0000000400047310 */ /* 0x000e240000201800 */
[----:B0-----:R0:W-:Y:S01]  /*5080*/  STG.E.64 desc[UR36][R8.64], R4 ;  /* 0x0000000408007986 */ /* 0x0011e2000c101b24 */
[----:B------:R-:W-:Y:S05]  /*5090*/  BRA `(.L_x_29786) ;  /* 0x00000008007c7947 */ /* 0x000fea0003800000 */
.L_x_29781:
        /* <DEDUP_REMOVED lines=13> */
.L_x_29796:
        /* <DEDUP_REMOVED lines=16> */
.L_x_29799:
[----:B------:R-:W-:-:S04]  /*5270*/  SHF.R.U32.HI R24, RZ, 0x18, R24 ;  /* 0x00000018ff187819 */ /* 0x000fc80000011618 */
[----:B------:R-:W-:-:S04]  /*5280*/  LOP3.LUT R3, R3, 0x80, R24, 0xf8, !PT ;  /* 0x0000008003037812 */ /* 0x000fc800078ef818 */
[----:B------:R-:W-:-:S07]  /*5290*/  PRMT R4, R3, 0x7610, R4 ;  /* 0x0000761003047816 */ /* 0x000fce0000000004 */
.L_x_29798:
[----:B------:R-:W-:Y:S05]  /*52a0*/  BSYNC.RECONVERGENT B0 ;  /* 0x0000000000007941 */ /* 0x000fea0003800200 */
.L_x_29797:
[----:B------:R0:W-:Y:S01]  /*52b0*/  STG.E.U8 desc[UR36][R8.64], R4 ;  /* 0x0000000408007986 */ /* 0x0001e2000c101124 */
[----:B------:R-:W-:Y:S05]  /*52c0*/  BRA `(.L_x_29786) ;  /* 0x0000000400f07947 */ /* 0x000fea0003800000 */
.L_x_29795:
        /* <DEDUP_REMOVED lines=16> */
.L_x_29802:
[----:B------:R-:W-:-:S04]  /*53d0*/  SHF.R.U32.HI R24, RZ, 0x18, R24 ;  /* 0x00000018ff187819 */ /* 0x000fc80000011618 */
[----:B------:R-:W-:-:S04]  /*53e0*/  LOP3.LUT R3, R3, 0x80, R24, 0xf8, !PT ;  /* 0x0000008003037812 */ /* 0x000fc800078ef818 */
[----:B------:R-:W-:-:S07]  /*53f0*/  PRMT R4, R3, 0x7610, R4 ;  /* 0x0000761003047816 */ /* 0x000fce0000000004 */
.L_x_29801:
[----:B------:R-:W-:Y:S05]  /*5400*/  BSYNC.RECONVERGENT B0 ;  /* 0x0000000000007941 */ /* 0x000fea0003800200 */
.L_x_29800:
[----:B------:R0:W-:Y:S01]  /*5410*/  STG.E.U8 desc[UR36][R8.64], R4 ;  /* 0x0000000408007986 */ /* 0x0001e2000c101124 */
[----:B------:R-:W-:Y:S05]  /*5420*/  BRA `(.L_x_29786) ;  /* 0x0000000400987947 */ /* 0x000fea0003800000 */
.L_x_29794:
        /* <DEDUP_REMOVED lines=21> */
.L_x_29804:
[----:B-----5:R-:W0:Y:S02]  /*5580*/  F2I.U64.TRUNC R24, R24 ;  /* 0x0000001800187311 */ /* 0x020e24000020d800 */
[----:B0-----:R0:W-:Y:S01]  /*5590*/  STG.E.64 desc[UR36][R8.64], R24 ;  /* 0x0000001808007986 */ /* 0x0011e2000c101b24 */
[----:B------:R-:W-:Y:S05]  /*55a0*/  BRA `(.L_x_29786) ;  /* 0x0000000400387947 */ /* 0x000fea0003800000 */
.L_x_29803:
[----:B------:R-:W0:Y:S02]  /*55b0*/  F2I.FTZ.U32.TRUNC.NTZ R3, R24 ;  /* 0x0000001800037305 */ /* 0x000e24000021f000 */
[----:B0-----:R0:W-:Y:S01]  /*55c0*/  STG.E desc[UR36][R8.64], R3 ;  /* 0x0000000308007986 */ /* 0x0011e2000c101924 */
[----:B------:R-:W-:Y:S05]  /*55d0*/  BRA `(.L_x_29786) ;  /* 0x00000004002c7947 */ /* 0x000fea0003800000 */
.L_x_29793:
        /* <DEDUP_REMOVED lines=10> */
.L_x_29806:
[----:B------:R-:W-:Y:S01]  /*5680*/  FMUL.FTZ R4, R24, 1 ;  /* 0x3f80000018047820 */ /* 0x000fe20000410000 */
[----:B------:R-:W-:-:S05]  /*5690*/  CS2R R6, SRZ ;  /* 0x0000000000067805 */ /* 0x000fca000001ff00 */
[----:B------:R-:W0:Y:S02]  /*56a0*/  F2F.F64.F32 R4, R4 ;  /* 0x0000000400047310 */ /* 0x000e240000201800 */
[----:B0-----:R0:W-:Y:S01]  /*56b0*/  STG.E.128 desc[UR36][R8.64], R4 ;  /* 0x0000000408007986 */ /* 0x0011e2000c101d24 */
[----:B------:R-:W-:Y:S05]  /*56c0*/  BRA `(.L_x_29786) ;  /* 0x0000000000f07947 */ /* 0x000fea0003800000 */
.L_x_29805:
[----:B------:R-:W-:-:S13]  /*56d0*/  ISETP.NE.AND P0, PT, R0, 0xf, PT ;  /* 0x0000000f0000780c */ /* 0x000fda0003f05270 */
[----:B------:R-:W-:Y:S05]  /*56e0*/  @!P0 BRA `(.L_x_29807) ;  /* 0x0000000000e08947 */ /* 0x000fea0003800000 */
[----:B------:R-:W-:-:S13]  /*56f0*/  ISETP.NE.AND P0, PT, R0, 0x17, PT ;  /* 0x000000170000780c */ /* 0x000fda0003f05270 */
[----:B------:R-:W-:Y:S05]  /*5700*/  @!P0 BRA `(.L_x_29808) ;  /* 0x00000000008c8947 */ /* 0x000fea0003800000 */
[----:B------:R-:W-:-:S13]  /*5710*/  ISETP.NE.AND P0, PT, R0, 0x18, PT ;  /* 0x000000180000780c */ /* 0x000fda0003f05270 */
[----:B------:R-:W-:Y:S05]  /*5720*/  @!P0 BRA `(.L_x_29809) ;  /* 0x0000000000448947 */ /* 0x000fea0003800000 */
.L_x_29785:
        /* <DEDUP_REMOVED lines=16> */
.L_x_29810:
[----:B------:R-:W-:Y:S05]  /*5830*/  BRA `(.L_x_29786) ;  /* 0x0000000000947947 */ /* 0x000fea0003800000 */
.L_x_29809:
        /* <DEDUP_REMOVED lines=12> */
.L_x_29812:
[----:B------:R-:W-:Y:S05]  /*5900*/  BSYNC.RECONVERGENT B0 ;  /* 0x0000000000007941 */ /* 0x000fea0003800200 */
.L_x_29811:
[----:B------:R-:W-:-:S05]  /*5910*/  LOP3.LUT R3, R0, 0x80, R5, 0xf8, !PT ;  /* 0x0000008000037812 */ /* 0x000fca00078ef805 */
[----:B------:R0:W-:Y:S01]  /*5920*/  STG.E.U8 desc[UR36][R8.64], R3 ;  /* 0x0000000308007986 */ /* 0x0001e2000c101124 */
[----:B------:R-:W-:Y:S05]  /*5930*/  BRA `(.L_x_29786) ;  /* 0x0000000000547947 */ /* 0x000fea0003800000 */
.L_x_29808:
        /* <DEDUP_REMOVED lines=11> */
.L_x_29814:
[----:B------:R-:W-:Y:S01]  /*59f0*/  IMAD.MOV.U32 R0, RZ, RZ, 0x7f ;  /* 0x0000007fff007424 */ /* 0x000fe200078e00ff */
[----:B------:R-:W-:-:S04]  /*5a00*/  ISETP.GT.U32.AND P0, PT, R4, 0x7f800000, PT ;  /* 0x7f8000000400780c */ /* 0x000fc80003f04070 */
[----:B------:R-:W-:-:S09]  /*5a10*/  SEL R0, R0, 0x7c, P0 ;  /* 0x0000007c00007807 */ /* 0x000fd20000000000 */
.L_x_29815:
[----:B------:R-:W-:Y:S05]  /*5a20*/  BSYNC.RECONVERGENT B0 ;  /* 0x0000000000007941 */ /* 0x000fea0003800200 */
.L_x_29813:
[----:B------:R-:W-:-:S04]  /*5a30*/  SHF.R.U32.HI R3, RZ, 0x18, R24 ;  /* 0x00000018ff037819 */ /* 0x000fc80000011618 */
[----:B------:R-:W-:-:S05]  /*5a40*/  LOP3.LUT R3, R0, 0x80, R3, 0xf8, !PT ;  /* 0x0000008000037812 */ /* 0x000fca00078ef803 */
[----:B------:R0:W-:Y:S01]  /*5a50*/  STG.E.U8 desc[UR36][R8.64], R3 ;  /* 0x0000000308007986 */ /* 0x0001e2000c101124 */
[----:B------:R-:W-:Y:S05]  /*5a60*/  BRA `(.L_x_29786) ;  /* 0x0000000000087947 */ /* 0x000fea0003800000 */
.L_x_29807:
[----:B------:R-:W-:-:S05]  /*5a70*/  F2FP.BF16.F32.PACK_AB R24, RZ, R24 ;  /* 0x00000018ff18723e */ /* 0x000fca00000010ff */
[----:B------:R0:W-:Y:S02]  /*5a80*/  STG.E.U16 desc[UR36][R8.64], R24 ;  /* 0x0000001808007986 */ /* 0x0001e4000c101524 */
.L_x_29786:
[----:B------:R-:W-:-:S07]  /*5a90*/  VIADD R17, R17, 0x80 ;  /* 0x0000008011117836 */ /* 0x000fce0000000000 */
.L_x_29743:
[----:B------:R-:W-:-:S13]  /*5aa0*/  ISETP.GE.AND P0, PT, R17, R26, PT ;  /* 0x0000001a1100720c */ /* 0x000fda0003f06270 */
[----:B------:R-:W-:Y:S05]  /*5ab0*/  @P0 BREAK.RELIABLE B6 ;  /* 0x0000000000060942 */ /* 0x000fea0003800100 */
[----:B------:R-:W-:Y:S05]  /*5ac0*/  @P0 BRA `(.L_x_29780) ;  /* 0x0000000c00940947 */ /* 0x000fea0003800000 */
[----:B------:R-:W-:Y:S05]  /*5ad0*/  BSYNC.RELIABLE B6 ;  /* 0x0000000000067941 */ /* 0x000fea0003800100 */
.L_x_29742:
        /* <DEDUP_REMOVED lines=21> */
.L_x_29819:
[----:B-----5:R-:W0:Y:S02]  /*5c30*/  F2I.S64.TRUNC R22, R22 ;  /* 0x0000001600167311 */ /* 0x020e24000020d900 */
[----:B0-----:R-:W-:-:S05]  /*5c40*/  IMAD.MOV.U32 R3, RZ, RZ, R22 ;  /* 0x000000ffff037224 */ /* 0x001fca00078e0016 */
[----:B------:R0:W-:Y:S01]  /*5c50*/  STG.E.U8 desc[UR36][R8.64], R3 ;  /* 0x0000000308007986 */ /* 0x0001e2000c101124 */
[----:B------:R-:W-:Y:S05]  /*5c60*/  BRA `(.L_x_29821) ;  /* 0x0000000c00287947 */ /* 0x000fea0003800000 */
.L_x_29818:
        /* <DEDUP_REMOVED lines=9> */
.L_x_29823:
[----:B------:R-:W0:Y:S02]  /*5d00*/  F2I.FTZ.TRUNC.NTZ R3, R22 ;  /* 0x0000001600037305 */ /* 0x000e24000021f100 */
[----:B0-----:R0:W-:Y:S01]  /*5d10*/  STG.E desc[UR36][R8.64], R3 ;  /* 0x0000000308007986 */ /* 0x0011e2000c101924 */
[----:B------:R-:W-:Y:S05]  /*5d20*/  BRA `(.L_x_29821) ;  /* 0x0000000800f87947 */ /* 0x000fea0003800000 */
.L_x_29822:
[----:B------:R-:W0:Y:S02]  /*5d30*/  F2I.FTZ.TRUNC.NTZ R3, R22 ;  /* 0x0000001600037305 */ /* 0x000e24000021f100 */
[----:B0-----:R0:W-:Y:S01]  /*5d40*/  STG.E.U16 desc[UR36][R8.64], R3 ;  /* 0x0000000308007986 */ /* 0x0011e2000c101524 */
[----:B------:R-:W-:Y:S05]  /*5d50*/  BRA `(.L_x_29821) ;  /* 0x0000000800ec7947 */ /* 0x000fea0003800000 */
.L_x_29817:
        /* <DEDUP_REMOVED lines=8> */
.L_x_29825:
[----:B------:R-:W-:-:S05]  /*5de0*/  F2FP.F16.F32.PACK_AB R22, RZ, R22 ;  /* 0x00000016ff16723e */ /* 0x000fca00000000ff */
[----:B------:R0:W-:Y:S01]  /*5df0*/  STG.E.U16 desc[UR36][R8.64], R22 ;  /* 0x0000001608007986 */ /* 0x0001e2000c101524 */
[----:B------:R-:W-:Y:S05]  /*5e00*/  BRA `(.L_x_29821) ;  /* 0x0000000800c07947 */ /* 0x000fea0003800000 */
.L_x_29824:
        /* <DEDUP_REMOVED lines=9> */
.L_x_29827:
[----:B------:R-:W-:-:S04]  /*5ea0*/  F2FP.F16.F32.PACK_AB R3, RZ, R22 ;  /* 0x00000016ff03723e */ /* 0x000fc800000000ff */
[----:B------:R-:W-:-:S05]  /*5eb0*/  PRMT R3, R3, 0x5410, RZ ;  /* 0x0000541003037816 */ /* 0x000fca00000000ff */
[----:B------:R0:W-:Y:S01]  /*5ec0*/  STG.E desc[UR36][R8.64], R3 ;  /* 0x0000000308007986 */ /* 0x0001e2000c101924 */
[----:B------:R-:W-:Y:S05]  /*5ed0*/  BRA `(.L_x_29821) ;  /* 0x00000008008c7947 */ /* 0x000fea0003800000 */
.L_x_29826:
[----:B------:R-:W-:-:S06]  /*5ee0*/  FMUL.FTZ R4, R22, 1 ;  /* 0x3f80000016047820 */ /* 0x000fcc0000410000 */
[----:B------:R-:W0:Y:S02]  /*5ef0*/  F2F.F64.F32 R4, R4 ;  /* 0x0000000400047310 */ /* 0x000e240000201800 */
[----:B0-----:R0:W-:Y:S01]  /*5f00*/  STG.E.64 desc[UR36][R8.64], R4 ;  /* 0x0000000408007986 */ /* 0x0011e2000c101b24 */
[----:B------:R-:W-:Y:S05]  /*5f10*/  BRA `(.L_x_29821) ;  /* 0x00000008007c7947 */ /* 0x000fea0003800000 */
.L_x_29816:
        /* <DEDUP_REMOVED lines=13> */
.L_x_29831:
        /* <DEDUP_REMOVED lines=16> */
.L_x_29834:
[----:B------:R-:W-:-:S04]  /*60f0*/  SHF.R.U32.HI R22, RZ, 0x18, R22 ;  /* 0x00000018ff167819 */ /* 0x000fc80000011616 */
[----:B------:R-:W-:-:S04]  /*6100*/  LOP3.LUT R3, R3, 0x80, R22, 0xf8, !PT ;  /* 0x0000008003037812 */ /* 0x000fc800078ef816 */
[----:B------:R-:W-:-:S07]  /*6110*/  PRMT R4, R3, 0x7610, R4 ;  /* 0x0000761003047816 */ /* 0x000fce0000000004 */
.L_x_29833:
[----:B------:R-:W-:Y:S05]  /*6120*/  BSYNC.RECONVERGENT B0 ;  /* 0x0000000000007941 */ /* 0x000fea0003800200 */
.L_x_29832:
[----:B------:R0:W-:Y:S01]  /*6130*/  STG.E.U8 desc[UR36][R8.64], R4 ;  /* 0x0000000408007986 */ /* 0x0001e2000c101124 */
[----:B------:R-:W-:Y:S05]  /*6140*/  BRA `(.L_x_29821) ;  /* 0x0000000400f07947 */ /* 0x000fea0003800000 */
.L_x_29830:
        /* <DEDUP_REMOVED lines=16> */
.L_x_29837:
[----:B------:R-:W-:-:S04]  /*6250*/  SHF.R.U32.HI R22, RZ, 0x18, R22 ;  /* 0x00000018ff167819 */ /* 0x000fc80000011616 */
[----:B------:R-:W-:-:S04]  /*6260*/  LOP3.LUT R3, R3, 0x80, R22, 0xf8, !PT ;  /* 0x0000008003037812 */ /* 0x000fc800078ef816 */
[----:B------:R-:W-:-:S07]  /*6270*/  PRMT R4, R3, 0x7610, R4 ;  /* 0x0000761003047816 */ /* 0x000fce0000000004 */
.L_x_29836:
[----:B------:R-:W-:Y:S05]  /*6280*/  BSYNC.RECONVERGENT B0 ;  /* 0x0000000000007941 */ /* 0x000fea0003800200 */
.L_x_29835:
[----:B------:R0:W-:Y:S01]  /*6290*/  STG.E.U8 desc[UR36][R8.64], R4 ;  /* 0x0000000408007986 */ /* 0x0001e2000c101124 */
[----:B------:R-:W-:Y:S05]  /*62a0*/  BRA `(.L_x_29821) ;  /* 0x0000000400987947 */ /* 0x000fea0003800000 */
.L_x_29829:
        /* <DEDUP_REMOVED lines=21> */
.L_x_29839:
[----:B-----5:R-:W0:Y:S02]  /*6400*/  F2I.U64.TRUNC R22, R22 ;  /* 0x0000001600167311 */ /* 0x020e24000020d800 */
[----:B0-----:R0:W-:Y:S01]  /*6410*/  STG.E.64 desc[UR36][R8.64], R22 ;  /* 0x0000001608007986 */ /* 0x0011e2000c101b24 */
[----:B------:R-:W-:Y:S05]  /*6420*/  BRA `(.L_x_29821) ;  /* 0x0000000400387947 */ /* 0x000fea0003800000 */
.L_x_29838:
[----:B------:R-:W0:Y:S02]  /*6430*/  F2I.FTZ.U32.TRUNC.NTZ R3, R22 ;  /* 0x0000001600037305 */ /* 0x000e24000021f000 */
[----:B0-----:R0:W-:Y:S01]  /*6440*/  STG.E desc[UR36][R8.64], R3 ;  /* 0x0000000308007986 */ /* 0x0011e2000c101924 */
[----:B------:R-:W-:Y:S05]  /*6450*/  BRA `(.L_x_29821) ;  /* 0x00000004002c7947 */ /* 0x000fea0003800000 */
.L_x_29828:
        /* <DEDUP_REMOVED lines=10> */
.L_x_29841:
[----:B------:R-:W-:Y:S01]  /*6500*/  FMUL.FTZ R4, R22, 1 ;  /* 0x3f80000016047820 */ /* 0x000fe20000410000 */
[----:B------:R-:W-:-:S05]  /*6510*/  CS2R R6, SRZ ;  /* 0x0000000000067805 */ /* 0x000fca000001ff00 */
[----:B------:R-:W0:Y:S02]  /*6520*/  F2F.F64.F32 R4, R4 ;  /* 0x0000000400047310 */ /* 0x000e240000201800 */
[----:B0-----:R3:W-:Y:S01]  /*6530*/  STG.E.128 desc[UR36][R8.64], R4 ;  /* 0x0000000408007986 */ /* 0x0017e2000c101d24 */
[----:B------:R-:W-:Y:S05]  /*6540*/  BRA `(.L_x_29821) ;  /* 0x0000000000f07947 */ /* 0x000fea0003800000 */
.L_x_29840:
[----:B------:R-:W-:-:S13]  /*6550*/  ISETP.NE.AND P0, PT, R0, 0xf, PT ;  /* 0x0000000f0000780c */ /* 0x000fda0003f05270 */
[----:B------:R-:W-:Y:S05]  /*6560*/  @!P0 BRA `(.L_x_29842) ;  /* 0x0000000000e08947 */ /* 0x000fea0003800000 */
[----:B------:R-:W-:-:S13]  /*6570*/  ISETP.NE.AND P0, PT, R0, 0x17, PT ;  /* 0x000000170000780c */ /* 0x000fda0003f05270 */
[----:B------:R-:W-:Y:S05]  /*6580*/  @!P0 BRA `(.L_x_29843) ;  /* 0x00000000008c8947 */ /* 0x000fea0003800000 */
[----:B------:R-:W-:-:S13]  /*6590*/  ISETP.NE.AND P0, PT, R0, 0x18, PT ;  /* 0x000000180000780c */ /* 0x000fda0003f05270 */
[----:B------:R-:W-:Y:S05]  /*65a0*/  @!P0 BRA `(.L_x_29844) ;  /* 0x0000000000448947 */ /* 0x000fea0003800000 */
.L_x_29820:
        /* <DEDUP_REMOVED lines=16> */
.L_x_29845:
[----:B------:R-:W-:Y:S05]  /*66b0*/  BRA `(.L_x_29821) ;  /* 0x0000000000947947 */ /* 0x000fea0003800000 */
.L_x_29844:
        /* <DEDUP_REMOVED lines=12> */
.L_x_29847:
[----:B------:R-:W-:Y:S05]  /*6780*/  BSYNC.RECONVERGENT B0 ;  /* 0x0000000000007941 */ /* 0x000fea0003800200 */
.L_x_29846:
[----:B------:R-:W-:-:S05]  /*6790*/  LOP3.LUT R3, R0, 0x80, R5, 0xf8, !PT ;  /* 0x0000008000037812 */ /* 0x000fca00078ef805 */
[----:B------:R2:W-:Y:S01]  /*67a0*/  STG.E.U8 desc[UR36][R8.64], R3 ;  /* 0x0000000308007986 */ /* 0x0005e2000c101124 */
[----:B------:R-:W-:Y:S05]  /*67b0*/  BRA `(.L_x_29821) ;  /* 0x0000000000547947 */ /* 0x000fea0003800000 */
.L_x_29843:
        /* <DEDUP_REMOVED lines=11> */
.L_x_29849:
[----:B------:R-:W-:Y:S01]  /*6870*/  IMAD.MOV.U32 R0, RZ, RZ, 0x7f ;  /* 0x0000007fff007424 */ /* 0x000fe200078e00ff */
[----:B------:R-:W-:-:S04]  /*6880*/  ISETP.GT.U32.AND P0, PT, R4, 0x7f800000, PT ;  /* 0x7f8000000400780c */ /* 0x000fc80003f04070 */
[----:B------:R-:W-:-:S09]  /*6890*/  SEL R0, R0, 0x7c, P0 ;  /* 0x0000007c00007807 */ /* 0x000fd20000000000 */
.L_x_29850:
[----:B------:R-:W-:Y:S05]  /*68a0*/  BSYNC.RECONVERGENT B0 ;  /* 0x0000000000007941 */ /* 0x000fea0003800200 */
.L_x_29848:
[----:B------:R-:W-:-:S04]  /*68b0*/  SHF.R.U32.HI R3, RZ, 0x18, R22 ;  /* 0x00000018ff037819 */ /* 0x000fc80000011616 */
[----:B------:R-:W-:-:S05]  /*68c0*/  LOP3.LUT R3, R0, 0x80, R3, 0xf8, !PT ;  /* 0x0000008000037812 */ /* 0x000fca00078ef803 */
[----:B------:R1:W-:Y:S01]  /*68d0*/  STG.E.U8 desc[UR36][R8.64], R3 ;  /* 0x0000000308007986 */ /* 0x0003e2000c101124 */
[----:B------:R-:W-:Y:S05]  /*68e0*/  BRA `(.L_x_29821) ;  /* 0x0000000000087947 */ /* 0x000fea0003800000 */
.L_x_29842:
[----:B------:R-:W-:-:S05]  /*68f0*/  F2FP.BF16.F32.PACK_AB R22, RZ, R22 ;  /* 0x00000016ff16723e */ /* 0x000fca00000010ff */
[----:B------:R0:W-:Y:S02]  /*6900*/  STG.E.U16 desc[UR36][R8.64], R22 ;  /* 0x0000001608007986 */ /* 0x0001e4000c101524 */
.L_x_29821:
[----:B------:R-:W-:-:S07]  /*6910*/  VIADD R17, R17, 0x80 ;  /* 0x0000008011117836 */ /* 0x000fce0000000000 */
.L_x_29780:
[----:B------:R-:W-:Y:S05]  /*6920*/  BSYNC.RECONVERGENT B7 ;  /* 0x0000000000077941 */ /* 0x000fea0003800200 */
.L_x_29741:
        /* <DEDUP_REMOVED lines=22> */
.L_x_29854:
[----:B-----5:R-:W0:Y:S02]  /*6a90*/  F2I.S64.TRUNC R18, R18 ;  /* 0x0000001200127311 */ /* 0x020e24000020d900 */
[----:B0-----:R-:W-:-:S05]  /*6aa0*/  IMAD.MOV.U32 R5, RZ, RZ, R18 ;  /* 0x000000ffff057224 */ /* 0x001fca00078e0012 */
[----:B------:R-:W-:Y:S01]  /*6ab0*/  STG.E.U8 desc[UR36][R2.64], R5 ;  /* 0x0000000502007986 */ /* 0x000fe2000c101124 */
[----:B------:R-:W-:Y:S05]  /*6ac0*/  EXIT ;  /* 0x000000000000794d */ /* 0x000fea0003800000 */
.L_x_29853:
        /* <DEDUP_REMOVED lines=9> */
.L_x_29857:
[----:B------:R-:W0:Y:S02]  /*6b60*/  F2I.FTZ.TRUNC.NTZ R5, R18 ;  /* 0x0000001200057305 */ /* 0x000e24000021f100 */
[----:B0-----:R-:W-:Y:S01]  /*6b70*/  STG.E desc[UR36][R2.64], R5 ;  /* 0x0000000502007986 */ /* 0x001fe2000c101924 */
[----:B------:R-:W-:Y:S05]  /*6b80*/  EXIT ;  /* 0x000000000000794d */ /* 0x000fea0003800000 */
.L_x_29856:
[----:B------:R-:W0:Y:S02]  /*6b90*/  F2I.FTZ.TRUNC.NTZ R5, R18 ;  /* 0x0000001200057305 */ /* 0x000e24000021f100 */
[----:B0-----:R-:W-:Y:S01]  /*6ba0*/  STG.E.U16 desc[UR36][R2.64], R5 ;  /* 0x0000000502007986 */ /* 0x001fe2000c101524 */
[----:B------:R-:W-:Y:S05]  /*6bb0*/  EXIT ;  /* 0x000000000000794d */ /* 0x000fea0003800000 */
.L_x_29852:
        /* <DEDUP_REMOVED lines=8> */
.L_x_29859:
[----:B------:R-:W-:-:S05]  /*6c40*/  F2FP.F16.F32.PACK_AB R18, RZ, R18 ;  /* 0x00000012ff12723e */ /* 0x000fca00000000ff */
[----:B------:R-:W-:Y:S01]  /*6c50*/  STG.E.U16 desc[UR36][R2.64], R18 ;  /* 0x0000001202007986 */ /* 0x000fe2000c101524 */
[----:B------:R-:W-:Y:S05]  /*6c60*/  EXIT ;  /* 0x000000000000794d */ /* 0x000fea0003800000 */
.L_x_29858:
        /* <DEDUP_REMOVED lines=9> */
.L_x_29861:
[----:B------:R-:W-:-:S04]  /*6d00*/  F2FP.F16.F32.PACK_AB R5, RZ, R18 ;  /* 0x00000012ff05723e */ /* 0x000fc800000000ff */
[----:B------:R-:W-:-:S05]  /*6d10*/  PRMT R5, R5, 0x5410, RZ ;  /* 0x0000541005057816 */ /* 0x000fca00000000ff */
[----:B------:R-:W-:Y:S01]  /*6d20*/  STG.E desc[UR36][R2.64], R5 ;  /* 0x0000000502007986 */ /* 0x000fe2000c101924 */
[----:B------:R-:W-:Y:S05]  /*6d30*/  EXIT ;  /* 0x000000000000794d */ /* 0x000fea0003800000 */
.L_x_29860:
[----:B------:R-:W-:-:S06]  /*6d40*/  FMUL.FTZ R4, R18, 1 ;  /* 0x3f80000012047820 */ /* 0x000fcc0000410000 */
[----:B------:R-:W0:Y:S02]  /*6d50*/  F2F.F64.F32 R4, R4 ;  /* 0x0000000400047310 */ /* 0x000e240000201800 */
[----:B0-----:R-:W-:Y:S01]  /*6d60*/  STG.E.64 desc[UR36][R2.64], R4 ;  /* 0x0000000402007986 */ /* 0x001fe2000c101b24 */
[----:B------:R-:W-:Y:S05]  /*6d70*/  EXIT ;  /* 0x000000000000794d */ /* 0x000fea0003800000 */
.L_x_29851:
        /* <DEDUP_REMOVED lines=13> */
.L_x_29865:
        /* <DEDUP_REMOVED lines=16> */
.L_x_29868:
[----:B------:R-:W-:-:S04]  /*6f50*/  SHF.R.U32.HI R18, RZ, 0x18, R18 ;  /* 0x00000018ff127819 */ /* 0x000fc80000011612 */
[----:B------:R-:W-:-:S04]  /*6f60*/  LOP3.LUT R5, R5, 0x80, R18, 0xf8, !PT ;  /* 0x0000008005057812 */ /* 0x000fc800078ef812 */
[----:B------:R-:W-:-:S07]  /*6f70*/  PRMT R0, R5, 0x7610, R0 ;  /* 0x0000761005007816 */ /* 0x000fce0000000000 */
.L_x_29867:
[----:B------:R-:W-:Y:S05]  /*6f80*/  BSYNC.RECONVERGENT B0 ;  /* 0x0000000000007941 */ /* 0x000fea0003800200 */
.L_x_29866:
[----:B------:R-:W-:Y:S01]  /*6f90*/  STG.E.U8 desc[UR36][R2.64], R0 ;  /* 0x0000000002007986 */ /* 0x000fe2000c101124 */
[----:B------:R-:W-:Y:S05]  /*6fa0*/  EXIT ;  /* 0x000000000000794d */ /* 0x000fea0003800000 */
.L_x_29864:
        /* <DEDUP_REMOVED lines=16> */
.L_x_29871:
[----:B------:R-:W-:-:S04]  /*70b0*/  SHF.R.U32.HI R18, RZ, 0x18, R18 ;  /* 0x00000018ff127819 */ /* 0x000fc80000011612 */
[----:B------:R-:W-:-:S04]  /*70c0*/  LOP3.LUT R5, R5, 0x80, R18, 0xf8, !PT ;  /* 0x0000008005057812 */ /* 0x000fc800078ef812 */
[----:B------:R-:W-:-:S07]  /*70d0*/  PRMT R0, R5, 0x7610, R0 ;  /* 0x0000761005007816 */ /* 0x000fce0000000000 */
.L_x_29870:
[----:B------:R-:W-:Y:S05]  /*70e0*/  BSYNC.RECONVERGENT B0 ;  /* 0x0000000000007941 */ /* 0x000fea0003800200 */
.L_x_29869:
[----:B------:R-:W-:Y:S01]  /*70f0*/  STG.E.U8 desc[UR36][R2.64], R0 ;  /* 0x0000000002007986 */ /* 0x000fe2000c101124 */
[----:B------:R-:W-:Y:S05]  /*7100*/  EXIT ;  /* 0x000000000000794d */ /* 0x000fea0003800000 */
.L_x_29863:
        /* <DEDUP_REMOVED lines=21> */
.L_x_29873:
[----:B-----5:R-:W0:Y:S02]  /*7260*/  F2I.U64.TRUNC R18, R18 ;  /* 0x0000001200127311 */ /* 0x020e24000020d800 */
[----:B0-----:R-:W-:Y:S01]  /*7270*/  STG.E.64 desc[UR36][R2.64], R18 ;  /* 0x0000001202007986 */ /* 0x001fe2000c101b24 */
[----:B------:R-:W-:Y:S05]  /*7280*/  EXIT ;  /* 0x000000000000794d */ /* 0x000fea0003800000 */
.L_x_29872:
[----:B------:R-:W0:Y:S02]  /*7290*/  F2I.FTZ.U32.TRUNC.NTZ R5, R18 ;  /* 0x0000001200057305 */ /* 0x000e24000021f000 */
[----:B0-----:R-:W-:Y:S01]  /*72a0*/  STG.E desc[UR36][R2.64], R5 ;  /* 0x0000000502007986 */ /* 0x001fe2000c101924 */
[----:B------:R-:W-:Y:S05]  /*72b0*/  EXIT ;  /* 0x000000000000794d */ /* 0x000fea0003800000 */
.L_x_29862:
        /* <DEDUP_REMOVED lines=10> */
.L_x_29875:
[----:B------:R-:W-:Y:S01]  /*7360*/  FMUL.FTZ R4, R18, 1 ;  /* 0x3f80000012047820 */ /* 0x000fe20000410000 */
[----:B------:R-:W-:-:S05]  /*7370*/  CS2R R6, SRZ ;  /* 0x0000000000067805 */ /* 0x000fca000001ff00 */
[----:B------:R-:W0:Y:S02]  /*7380*/  F2F.F64.F32 R4, R4 ;  /* 0x0000000400047310 */ /* 0x000e240000201800 */
[----:B0-----:R-:W-:Y:S01]  /*7390*/  STG.E.128 desc[UR36][R2.64], R4 ;  /* 0x0000000402007986 */ /* 0x001fe2000c101d24 */
[----:B------:R-:W-:Y:S05]  /*73a0*/  EXIT ;  /* 0x000000000000794d */ /* 0x000fea0003800000 */
.L_x_29874:
[----:B------:R-:W-:-:S13]  /*73b0*/  ISETP.NE.AND P0, PT, R0, 0xf, PT ;  /* 0x0000000f0000780c */ /* 0x000fda0003f05270 */
[----:B------:R-:W-:Y:S05]  /*73c0*/  @!P0 BRA `(.L_x_29876) ;  /* 0x0000000000e08947 */ /* 0x000fea0003800000 */
[----:B------:R-:W-:-:S13]  /*73d0*/  ISETP.NE.AND P0, PT, R0, 0x17, PT ;  /* 0x000000170000780c */ /* 0x000fda0003f05270 */
[----:B------:R-:W-:Y:S05]  /*73e0*/  @!P0 BRA `(.L_x_29877) ;  /* 0x00000000008c8947 */ /* 0x000fea0003800000 */
[----:B------:R-:W-:-:S13]  /*73f0*/  ISETP.NE.AND P0, PT, R0, 0x18, PT ;  /* 0x000000180000780c */ /* 0x000fda0003f05270 */
[----:B------:R-:W-:Y:S05]  /*7400*/  @!P0 BRA `(.L_x_29878) ;  /* 0x0000000000448947 */ /* 0x000fea0003800000 */
.L_x_29855:
        /* <DEDUP_REMOVED lines=16> */
.L_x_29879:
[----:B------:R-:W-:Y:S05]  /*7510*/  EXIT ;  /* 0x000000000000794d */ /* 0x000fea0003800000 */
.L_x_29878:
        /* <DEDUP_REMOVED lines=12> */
.L_x_29881:
[----:B------:R-:W-:Y:S05]  /*75e0*/  BSYNC.RECONVERGENT B0 ;  /* 0x0000000000007941 */ /* 0x000fea0003800200 */
.L_x_29880:
[----:B------:R-:W-:-:S05]  /*75f0*/  LOP3.LUT R5, R0, 0x80, R7, 0xf8, !PT ;  /* 0x0000008000057812 */ /* 0x000fca00078ef807 */
[----:B------:R-:W-:Y:S01]  /*7600*/  STG.E.U8 desc[UR36][R2.64], R5 ;  /* 0x0000000502007986 */ /* 0x000fe2000c101124 */
[----:B------:R-:W-:Y:S05]  /*7610*/  EXIT ;  /* 0x000000000000794d */ /* 0x000fea0003800000 */
.L_x_29877:
        /* <DEDUP_REMOVED lines=11> */
.L_x_29883:
[----:B------:R-:W-:Y:S01]  /*76d0*/  IMAD.MOV.U32 R0, RZ, RZ, 0x7f ;  /* 0x0000007fff007424 */ /* 0x000fe200078e00ff */
[----:B------:R-:W-:-:S04]  /*76e0*/  ISETP.GT.U32.AND P0, PT, R4, 0x7f800000, PT ;  /* 0x7f8000000400780c */ /* 0x000fc80003f04070 */
[----:B------:R-:W-:-:S09]  /*76f0*/  SEL R0, R0, 0x7c, P0 ;  /* 0x0000007c00007807 */ /* 0x000fd20000000000 */
.L_x_29884:
[----:B------:R-:W-:Y:S05]  /*7700*/  BSYNC.RECONVERGENT B0 ;  /* 0x0000000000007941 */ /* 0x000fea0003800200 */
.L_x_29882:
[----:B------:R-:W-:-:S04]  /*7710*/  SHF.R.U32.HI R5, RZ, 0x18, R18 ;  /* 0x00000018ff057819 */ /* 0x000fc80000011612 */
[----:B------:R-:W-:-:S05]  /*7720*/  LOP3.LUT R5, R0, 0x80, R5, 0xf8, !PT ;  /* 0x0000008000057812 */ /* 0x000fca00078ef805 */
[----:B------:R-:W-:Y:S01]  /*7730*/  STG.E.U8 desc[UR36][R2.64], R5 ;  /* 0x0000000502007986 */ /* 0x000fe2000c101124 */
[----:B------:R-:W-:Y:S05]  /*7740*/  EXIT ;  /* 0x000000000000794d */ /* 0x000fea0003800000 */
.L_x_29876:
[----:B------:R-:W-:-:S05]  /*7750*/  F2FP.BF16.F32.PACK_AB R18, RZ, R18 ;  /* 0x00000012ff12723e */ /* 0x000fca00000010ff */
[----:B------:R-:W-:Y:S01]  /*7760*/  STG.E.U16 desc[UR36][R2.64], R18 ;  /* 0x0000001202007986 */ /* 0x000fe2000c101524 */
[----:B------:R-:W-:Y:S05]  /*7770*/  EXIT ;  /* 0x000000000000794d */ /* 0x000fea0003800000 */
.L_x_29885:
        /* <DEDUP_REMOVED lines=16> */
.L_x_41143:


//--------------------- .text._ZN2at6native18elementwise_kernelILi128ELi2EZNS0_22gpu_kernel_impl_nocastINS0_13AUnaryFunctorIfffZZZNS0_19maximum_kernel_cudaERNS_18TensorIteratorBaseEENKUlvE0_clEvENKUlvE0_clEvEUlffE_EEEEvS5_RKT_EUliE_EEviT1_ --------------------------
	.section	.text._ZN2at6native18elementwise_kernelILi128ELi2EZNS0_22gpu_kernel_impl_nocastINS0_13AUnaryFunctorIfffZZZNS0_19maximum_kernel_cudaERNS_18TensorIteratorBaseEENKUlvE0_clEvENKUlvE0_clEvEUlffE_EEEEvS5_RKT_EUliE_EEviT1_,"ax",@progbits
	.align	128
        .global         _ZN2at6native18elementwise_kernelILi128ELi2EZNS0_22gpu_kernel_impl_nocastINS0_13AUnaryFunctorIfffZZZNS0_19maximum_kernel_cudaERNS_18TensorIteratorBaseEENKUlvE0_clEvENKUlvE0_clEvEUlffE_EEEEvS5_RKT_EUliE_EEviT1_
        .type           _ZN2at6native18elementwise_kernelILi128ELi2EZNS0_22gpu_kernel_impl_nocastINS0_13AUnaryFunctorIfffZZZNS0_19maximum_kernel_cudaERNS_18TensorIteratorBaseEENKUlvE0_clEvENKUlvE0_clEvEUlffE_EEEEvS5_RKT_EUliE_EEviT1_,@function
        .size           _ZN2at6native18elementwise_kernelILi128ELi2EZNS0_22gpu_kernel_impl_nocastINS0_13AUnaryFunctorIfffZZZNS0_19maximum_kernel_cudaERNS_18TensorIteratorBaseEENKUlvE0_clEvENKUlvE0_clEvEUlffE_EEEEvS5_RKT_EUliE_EEviT1_,(.L_x_41144 - _ZN2at6native18elementwise_kernelILi128ELi2EZNS0_22gpu_kernel_impl_nocastINS0_13AUnaryFunctorIfffZZZNS0_19maximum_kernel_cudaERNS_18TensorIteratorBaseEENKUlvE0_clEvENKUlvE0_clEvEUlffE_EEEEvS5_RKT_EUliE_EEviT1_)
        .other          _ZN2at6native18elementwise_kernelILi128ELi2EZNS0_22gpu_kernel_impl_nocastINS0_13AUnaryFunctorIfffZZZNS0_19maximum_kernel_cudaERNS_18TensorIteratorBaseEENKUlvE0_clEvENKUlvE0_clEvEUlffE_EEEEvS5_RKT_EUliE_EEviT1_,@"STO_CUDA_ENTRY STV_DEFAULT"
_ZN2at6native18elementwise_kernelILi128ELi2EZNS0_22gpu_kernel_impl_nocastINS0_13AUnaryFunctorIfffZZZNS0_19maximum_kernel_cudaERNS_18TensorIteratorBaseEENKUlvE0_clEvENKUlvE0_clEvEUlffE_EEEEvS5_RKT_EUliE_EEviT1_:
.text._ZN2at6native18elementwise_kernelILi128ELi2EZNS0_22gpu_kernel_impl_nocastINS0_13AUnaryFunctorIfffZZZNS0_19maximum_kernel_cudaERNS_18TensorIteratorBaseEENKUlvE0_clEvENKUlvE0_clEvEUlffE_EEEEvS5_RKT_EUliE_EEviT1_:
        /* <DEDUP_REMOVED lines=18> */
.L_x_29887:
        /* <DEDUP_REMOVED lines=9> */
[----:B------:R-:W-:-:S05]  /*01b0*/  @!P0 FMNMX.FTZ R9, R9, R0, !PT ;  /* 0x0000000009098209 */ /* 0x000fca0007810000 */
[----:B0-----:R0:W-:Y:S02]  /*01c0*/  STG.E desc[UR6][R6.64], R9 ;  /* 0x0000000906007986 */ /* 0x0011e4000c101906 */
.L_x_29889:
[----:B------:R-:W-:Y:S05]  /*01d0*/  BSYNC.RECONVERGENT B0 ;  /* 0x0000000000007941 */ /* 0x000fea0003800200 */
.L_x_29888:
[----:B------:R-:W-:-:S13]  /*01e0*/  ISETP.GE.AND P0, PT, R3, UR4, PT ;  /* 0x0000000403007c0c */ /* 0x000fda000bf06270 */
[----:B------:R-:W-:Y:S05]  /*01f0*/  @P0 EXIT ;  /* 0x000000000000094d */ /* 0x000fea0003800000 */
[----:B------:R-:W0:Y:S02]  /*0200*/  LDC.64 R2, c[0x0][0x588] ;  /* 0x00016200ff027b82 */ /* 0x000e240000000a00 */
[----:B0-----:R-:W2:Y:S06]  /*0210*/  LDG.E R7, desc[UR6][R2.64] ;  /* 0x0000000602077981 */ /* 0x001eac000c1e1900 */
[----:B------:R-:W0:Y:S01]  /*0220*/  LDC.64 R4, c[0x0][0x580] ;  /* 0x00016000ff047b82 */ /* 0x000e220000000a00 */
[----:B--2---:R-:W-:-:S13]  /*0230*/  FSETP.NAN.FTZ.AND P0, PT, R7, R7, PT ;  /* 0x000000070700720b */ /* 0x004fda0003f18000 */
[----:B------:R-:W-:-:S05]  /*0240*/  @!P0 FMNMX.FTZ R7, R7, R0, !PT ;  /* 0x0000000007078209 */ /* 0x000fca0007810000 */
[----:B0-----:R-:W-:Y:S01]  /*0250*/  STG.E desc[UR6][R4.64], R7 ;  /* 0x0000000704007986 */ /* 0x001fe2000c101906 */
[----:B------:R-:W-:Y:S05]  /*0260*/  EXIT ;  /* 0x000000000000794d */ /* 0x000fea0003800000 */
.L_x_29886:
        /* <DEDUP_REMOVED lines=284> */
.L_x_29893:
[----:B------:R-:W0:Y:S01]  /*1430*/  LDCU.64 UR8, c[0x0][0x580] ;  /* 0x0000b000ff0877ac */ /* 0x000e220008000a00 */
[----:B------:R-:W-:Y:S02]  /*1440*/  IADD3 R3, PT, PT, R3, 0x80, RZ ;  /* 0x0000008003037810 */ /* 0x000fe40007ffe0ff */
[----:B0-----:R-:W-:-:S04]  /*1450*/  IADD3 R6, P0, PT, R5, UR8, RZ ;  /* 0x0000000805067c10 */ /* 0x001fc8000ff1e0ff */
[----:B------:R-:W-:-:S05]  /*1460*/  IADD3.X R7, PT, PT, RZ, UR9, RZ, P0, !PT ;  /* 0x00000009ff077c10 */ /* 0x000fca00087fe4ff */
[----:B------:R0:W-:Y:S04]  /*1470*/  STG.E desc[UR6][R6.64], R0 ;  /* 0x0000000006007986 */ /* 0x0001e8000c101906 */
.L_x_29892:
[----:B------:R-:W-:Y:S05]  /*1480*/  BSYNC.RECONVERGENT B0 ;  /* 0x0000000000007941 */ /* 0x000fea0003800200 */
.L_x_29891:
        /* <DEDUP_REMOVED lines=276> */
.L_x_29894:
[----:B------:R-:W0:Y:S02]  /*25d0*/  LDCU.64 UR4, c[0x0][0x580] ;  /* 0x0000b000ff0477ac */ /* 0x000e240008000a00 */
[----:B0-----:R-:W-:-:S04]  /*25e0*/  IADD3 R2, P0, PT, R2, UR4, RZ ;  /* 0x0000000402027c10 */ /* 0x001fc8000ff1e0ff */
[----:B------:R-:W-:-:S05]  /*25f0*/  IADD3.X R3, PT, PT, RZ, UR5, RZ, P0, !PT ;  /* 0x00000005ff037c10 */ /* 0x000fca00087fe4ff */
[----:B------:R-:W-:Y:S01]  /*2600*/  STG.E desc[UR6][R2.64], R0 ;  /* 0x0000000002007986 */ /* 0x000fe2000c101906 */
[----:B------:R-:W-:Y:S05]  /*2610*/  EXIT ;  /* 0x000000000000794d */ /* 0x000fea0003800000 */
.L_x_29890:
        /* <DEDUP_REMOVED lines=304> */
.L_x_29897:
        /* <DEDUP_REMOVED lines=8> */
[----:B------:R-:W-:-:S05]  /*39a0*/  @!P0 FMNMX.FTZ R11, R11, R0, !PT ;  /* 0x000000000b0b8209 */ /* 0x000fca0007810000 */
[----:B------:R0:W-:Y:S02]  /*39b0*/  STG.E desc[UR6][R8.64], R11 ;  /* 0x0000000b08007986 */ /* 0x0001e4000c101906 */
.L_x_29896:
[----:B------:R-:W-:Y:S05]  /*39c0*/  BSYNC.RECONVERGENT B0 ;  /* 0x0000000000007941 */ /* 0x000fea0003800200 */
.L_x_29895:
        /* <DEDUP_REMOVED lines=300> */
.L_x_29898:
[----:B------:R-:W0:Y:S02]  /*4c90*/  LDCU.128 UR8, c[0x0][0x580] ;  /* 0x0000b000ff0877ac */ /* 0x000e240008000c00 */
[----:B0-----:R-:W-:-:S04]  /*4ca0*/  IADD3 R4, P0, PT, R2, UR10, RZ ;  /* 0x0000000a02047c10 */ /* 0x001fc8000ff1e0ff */
[----:B------:R-:W-:-:S05]  /*4cb0*/  IADD3.X R5, PT, PT, RZ, UR11, RZ, P0, !PT ;  /* 0x0000000bff057c10 */ /* 0x000fca00087fe4ff */
[----:B------:R-:W2:Y:S01]  /*4cc0*/  LDG.E R7, desc[UR6][R4.64] ;  /* 0x0000000604077981 */ /* 0x000ea2000c1e1900 */
[----:B------:R-:W-:-:S04]  /*4cd0*/  IADD3 R2, P1, PT, R3, UR8, RZ ;  /* 0x0000000803027c10 */ /* 0x000fc8000ff3e0ff */
[----:B------:R-:W-:Y:S02]  /*4ce0*/  IADD3.X R3, PT, PT, RZ, UR9, RZ, P1, !PT ;  /* 0x00000009ff037c10 */ /* 0x000fe40008ffe4ff */
[----:B--2---:R-:W-:-:S13]  /*4cf0*/  FSETP.NAN.FTZ.AND P0, PT, R7, R7, PT ;  /* 0x000000070700720b */ /* 0x004fda0003f18000 */
[----:B------:R-:W-:-:S05]  /*4d00*/  @!P0 FMNMX.FTZ R7, R7, R0, !PT ;  /* 0x0000000007078209 */ /* 0x000fca0007810000 */
[----:B------:R-:W-:Y:S01]  /*4d10*/  STG.E desc[UR6][R2.64], R7 ;  /* 0x0000000702007986 */ /* 0x000fe2000c101906 */
[----:B------:R-:W-:Y:S05]  /*4d20*/  EXIT ;  /* 0x000000000000794d */ /* 0x000fea0003800000 */
.L_x_29899:
        /* <DEDUP_REMOVED lines=13> */
.L_x_41144:


//--------------------- .text._ZN2at6native27unrolled_elementwise_kernelINS0_13AUnaryFunctorIfffZZZNS0_19maximum_kernel_cudaERNS_18TensorIteratorBaseEENKUlvE0_clEvENKUlvE0_clEvEUlffE_EESt5arrayIPcLm2EELi4E23TrivialOffsetCalculatorILi1EjESD_NS0_6memory15LoadWithoutCastENSE_16StoreWithoutCastEEEviT_T0_T2_T3_T4_T5_ --------------------------
	.section	.text._ZN2at6native27unrolled_elementwise_kernelINS0_13AUnaryFunctorIfffZZZNS0_19maximum_kernel_cudaERNS_18TensorIteratorBaseEENKUlvE0_clEvENKUlvE0_clEvEUlffE_EESt5arrayIPcLm2EELi4E23TrivialOffsetCalculatorILi1EjESD_NS0_6memory15LoadWithoutCastENSE_16StoreWithoutCastEEEviT_T0_T2_T3_T4_T5_,"ax",@progbits
	.align	128
        .global         _ZN2at6native27unrolled_elementwise_kernelINS0_13AUnaryFunctorIfffZZZNS0_19maximum_kernel_cudaERNS_18TensorIteratorBaseEENKUlvE0_clEvENKUlvE0_clEvEUlffE_EESt5arrayIPcLm2EELi4E23TrivialOffsetCalculatorILi1EjESD_NS0_6memory15LoadWithoutCastENSE_16StoreWithoutCastEEEviT_T0_T2_T3_T4_T5_
        .type           _ZN2at6native27unrolled_elementwise_kernelINS0_13AUnaryFunctorIfffZZZNS0_19maximum_kernel_cudaERNS_18TensorIteratorBaseEENKUlvE0_clEvENKUlvE0_clEvEUlffE_EESt5arrayIPcLm2EELi4E23TrivialOffsetCalculatorILi1EjESD_NS0_6memory15LoadWithoutCastENSE_16StoreWithoutCastEEEviT_T0_T2_T3_T4_T5_,@function
        .size           _ZN2at6native27unrolled_elementwise_kernelINS0_13AUnaryFunctorIfffZZZNS0_19maximum_kernel_cudaERNS_18TensorIteratorBaseEENKUlvE0_clEvENKUlvE0_clEvEUlffE_EESt5arrayIPcLm2EELi4E23TrivialOffsetCalculatorILi1EjESD_NS0_6memory15LoadWithoutCastENSE_16StoreWithoutCastEEEviT_T0_T2_T3_T4_T5_,(.L_x_41145 - _ZN2at6native27unrolled_elementwise_kernelINS0_13AUnaryFunctorIfffZZZNS0_19maximum_kernel_cudaERNS_18TensorIteratorBaseEENKUlvE0_clEvENKUlvE0_clEvEUlffE_EESt5arrayIPcLm2EELi4E23TrivialOffsetCalculatorILi1EjESD_NS0_6memory15LoadWithoutCastENSE_16StoreWithoutCastEEEviT_T0_T2_T3_T4_T5_)
        .other          _ZN2at6native27unrolled_elementwise_kernelINS0_13AUnaryFunctorIfffZZZNS0_19maximum_kernel_cudaERNS_18TensorIteratorBaseEENKUlvE0_clEvENKUlvE0_clEvEUlffE_EESt5arrayIPcLm2EELi4E23TrivialOffsetCalculatorILi1EjESD_NS0_6memory15LoadWithoutCastENSE_16StoreWithoutCastEEEviT_T0_T2_T3_T4_T5_,@"STO_CUDA_ENTRY STV_DEFAULT"
_ZN2at6native27unrolled_elementwise_kernelINS0_13AUnaryFunctorIfffZZZNS0_19maximum_kernel_cudaERNS_18TensorIteratorBaseEENKUlvE0_clEvENKUlvE0_clEvEUlffE_EESt5arrayIPcLm2EELi4E23TrivialOffsetCalculatorILi1EjESD_NS0_6memory15LoadWithoutCastENSE_16StoreWithoutCastEEEviT_T0_T2_T3_T4_T5_:
.text._ZN2at6native27unrolled_elementwise_kernelINS0_13AUnaryFunctorIfffZZZNS0_19maximum_kernel_cudaERNS_18TensorIteratorBaseEENKUlvE0_clEvENKUlvE0_clEvEUlffE_EESt5arrayIPcLm2EELi4E23TrivialOffsetCalculatorILi1EjESD_NS0_6memory15LoadWithoutCastENSE_16StoreWithoutCastEEEviT_T0_T2_T3_T4_T5_:
        /* <DEDUP_REMOVED lines=51> */
[-C--:B------:R-:W-:Y:S02]  /*0330*/  @!P1 FMNMX.FTZ R21, R21, R18.reuse, !PT ;  /* 0x0000001215159209 */ /* 0x080fe40007810000 */
[-C--:B------:R-:W-:Y:S02]  /*0340*/  @!P5 FMNMX.FTZ R16, R16, R18.reuse, !PT ;  /* 0x000000121010d209 */ /* 0x080fe40007810000 */
[-C--:B------:R-:W-:Y:S02]  /*0350*/  @!P2 FMNMX.FTZ R19, R19, R18.reuse, !PT ;  /* 0x000000121313a209 */ /* 0x080fe40007810000 */
[----:B------:R-:W-:Y:S01]  /*0360*/  @!P3 FMNMX.FTZ R17, R17, R18, !PT ;  /* 0x000000121111b209 */ /* 0x000fe20007810000 */
[----:B------:R-:W-:-:S07]  /*0370*/  @!P4 IMAD.MOV.U32 R6, RZ, RZ, R16 ;  /* 0x000000ffff06c224 */ /* 0x000fce00078e0010 */
.L_x_29900:
        /* <DEDUP_REMOVED lines=16> */
.L_x_29903:
[----:B------:R-:W-:Y:S05]  /*0480*/  BSYNC.RELIABLE B1 ;  /* 0x0000000000017941 */ /* 0x000fea0003800100 */
.L_x_29902:
[----:B------:R-:W-:-:S13]  /*0490*/  ISETP.GE.AND P0, PT, R3, R2, PT ;  /* 0x000000020300720c */ /* 0x000fda0003f06270 */
[----:B01----:R-:W0:Y:S01]  /*04a0*/  @!P0 LDC.64 R4, c[0x0][0x390] ;  /* 0x0000e400ff048b82 */ /* 0x003e220000000a00 */
[----:B-----5:R-:W-:Y:S01]  /*04b0*/  @!P0 LEA R7, R0, R3, 0x9 ;  /* 0x0000000300078211 */ /* 0x020fe200078e48ff */
[----:B------:R-:W-:-:S04]  /*04c0*/  @!P0 VIADD R3, R3, 0x80 ;  /* 0x0000008003038836 */ /* 0x000fc80000000000 */
[----:B0-----:R-:W-:-:S05]  /*04d0*/  @!P0 IMAD.WIDE.U32 R4, R7, 0x4, R4 ;  /* 0x0000000407048825 */ /* 0x001fca00078e0004 */
[----:B------:R1:W-:Y:S02]  /*04e0*/  @!P0 STG.E desc[UR4][R4.64], R17 ;  /* 0x0000001104008986 */ /* 0x0003e4000c101904 */
.L_x_29904:
[----:B------:R-:W-:Y:S05]  /*04f0*/  BSYNC.RECONVERGENT B0 ;  /* 0x0000000000007941 */ /* 0x000fea0003800200 */
.L_x_29901:
        /* <DEDUP_REMOVED lines=8> */
.L_x_29905:
        /* <DEDUP_REMOVED lines=16> */
.L_x_41145:


//--------------------- .text._ZN2at6native29vectorized_elementwise_kernelILi2ENS0_13AUnaryFunctorIfffZZZNS0_19maximum_kernel_cudaERNS_18TensorIteratorBaseEENKUlvE0_clEvENKUlvE0_clEvEUlffE_EESt5arrayIPcLm2EEEEviT0_T1_ --------------------------
	.section	.text._ZN2at6native29vectorized_elementwise_kernelILi2ENS0_13AUnaryFunctorIfffZZZNS0_19maximum_kernel_cudaERNS_18TensorIteratorBaseEENKUlvE0_clEvENKUlvE0_clEvEUlffE_EESt5arrayIPcLm2EEEEviT0_T1_,"ax",@progbits
	.align	128
        .global         _ZN2at6native29vectorized_elementwise_kernelILi2ENS0_13AUnaryFunctorIfffZZZNS0_19maximum_kernel_cudaERNS_18TensorIteratorBaseEENKUlvE0_clEvENKUlvE0_clEvEUlffE_EESt5arrayIPcLm2EEEEviT0_T1_
        .type           _ZN2at6native29vectorized_elementwise_kernelILi2ENS0_13AUnaryFunctorIfffZZZNS0_19maximum_kernel_cudaERNS_18TensorIteratorBaseEENKUlvE0_clEvENKUlvE0_clEvEUlffE_EESt5arrayIPcLm2EEEEviT0_T1_,@function
        .size           _ZN2at6native29vectorized_elementwise_kernelILi2ENS0_13AUnaryFunctorIfffZZZNS0_19maximum_kernel_cudaERNS_18TensorIteratorBaseEENKUlvE0_clEvENKUlvE0_clEvEUlffE_EESt5arrayIPcLm2EEEEviT0_T1_,(.L_x_41146 - _ZN2at6native29vectorized_elementwise_kernelILi2ENS0_13AUnaryFunctorIfffZZZNS0_19maximum_kernel_cudaERNS_18TensorIteratorBaseEENKUlvE0_clEvENKUlvE0_clEvEUlffE_EESt5arrayIPcLm2EEEEviT0_T1_)
        .other          _ZN2at6native29vectorized_elementwise_kernelILi2ENS0_13AUnaryFunctorIfffZZZNS0_19maximum_kernel_cudaERNS_18TensorIteratorBaseEENKUlvE0_clEvENKUlvE0_clEvEUlffE_EESt5arrayIPcLm2EEEEviT0_T1_,@"STO_CUDA_ENTRY STV_DEFAULT"
_ZN2at6native29vectorized_elementwise_kernelILi2ENS0_13AUnaryFunctorIfffZZZNS0_19maximum_kernel_cudaERNS_18TensorIteratorBaseEENKUlvE0_clEvENKUlvE0_clEvEUlffE_EESt5arrayIPcLm2EEEEviT0_T1_:
.text._ZN2at6native29vectorized_elementwise_kernelILi2ENS0_13AUnaryFunctorIfffZZZNS0_19maximum_kernel_cudaERNS_18TensorIteratorBaseEENKUlvE0_clEvENKUlvE0_clEvEUlffE_EESt5arrayIPcLm2EEEEviT0_T1_:
        /* <DEDUP_REMOVED lines=91> */
[-C--:B------:R-:W-:Y:S02]  /*05b0*/  @!P6 FMNMX.FTZ R6, R6, R26.reuse, !PT ;  /* 0x0000001a0606e209 */ /* 0x080fe40007810000 */
[----:B------:R-:W-:Y:S02]  /*05c0*/  FSETP.NAN.OR P6, PT, R17, R17, P2 ;  /* 0x000000111100720b */ /* 0x000fe400017c8400 */
[-C--:B------:R-:W-:Y:S02]  /*05d0*/  @!P5 FMNMX.FTZ R7, R7, R26.reuse, !PT ;  /* 0x0000001a0707d209 */ /* 0x080fe40007810000 */
[----:B------:R-:W-:Y:S02]  /*05e0*/  @!P1 FMNMX.FTZ R5, R5, R26, !PT ;  /* 0x0000001a05059209 */ /* 0x000fe40007810000 */
[----:B------:R-:W-:Y:S02]  /*05f0*/  FSETP.NAN.FTZ.AND P5, PT, R15, R15, PT ;  /* 0x0000000f0f00720b */ /* 0x000fe40003fb8000 */
[----:B------:R-:W-:-:S02]  /*0600*/  FSETP.NAN.FTZ.AND P1, PT, R14, R14, PT ;  /* 0x0000000e0e00720b */ /* 0x000fc40003f38000 */
[-C--:B------:R-:W-:Y:S02]  /*0610*/  @!P3 FMNMX.FTZ R4, R4, R26.reuse, !PT ;  /* 0x0000001a0404b209 */ /* 0x080fe40007810000 */
[-C--:B------:R-:W-:Y:S02]  /*0620*/  @!P4 FMNMX.FTZ R16, R16, R26.reuse, !PT ;  /* 0x0000001a1010c209 */ /* 0x080fe40007810000 */
[----:B------:R-:W-:-:S05]  /*0630*/  @!P6 FMNMX.FTZ R17, R17, R26, !PT ;  /* 0x0000001a1111e209 */ /* 0x000fca0007810000 */
[-C--:B------:R-:W-:Y:S01]  /*0640*/  @!P5 FMNMX.FTZ R15, R15, R26.reuse, !PT ;  /* 0x0000001a0f0fd209 */ /* 0x080fe20007810000 */
[----:B------:R-:W-:Y:S01]  /*0650*/  @!P2 IMAD.MOV.U32 R3, RZ, RZ, R17 ;  /* 0x000000ffff03a224 */ /* 0x000fe200078e0011 */
[----:B------:R-:W-:-:S07]  /*0660*/  @!P1 FMNMX.FTZ R14, R14, R26, !PT ;  /* 0x0000001a0e0e9209 */ /* 0x000fce0007810000 */
.L_x_29907:
        /* <DEDUP_REMOVED lines=15> */
.L_x_29910:
[----:B------:R-:W-:-:S13]  /*0760*/  ISETP.GE.U32.AND P0, PT, R19, R2, PT ;  /* 0x000000021300720c */ /* 0x000fda0003f06070 */
[----:B------:R-:W-:Y:S05]  /*0770*/  @P0 BRA `(.L_x_29912) ;  /* 0x0000000000300947 */ /* 0x000fea0003800000 */
[----:B-1----:R-:W1:Y:S01]  /*0780*/  LDC.64 R6, c[0x0][0x390] ;  /* 0x0000e400ff067b82 */ /* 0x002e620000000a00 */
[----:B------:R-:W-:Y:S01]  /*0790*/  IADD3 R9, PT, PT, R0, R19, RZ ;  /* 0x0000001300097210 */ /* 0x000fe20007ffe0ff */
[----:B------:R-:W-:-:S04]  /*07a0*/  VIADD R19, R19, 0x80 ;  /* 0x0000008013137836 */ /* 0x000fc80000000000 */
[----:B-1----:R-:W-:-:S05]  /*07b0*/  IMAD.WIDE.U32 R6, R9, 0x4, R6 ;  /* 0x0000000409067825 */ /* 0x002fca00078e0006 */
[----:B------:R1:W-:Y:S02]  /*07c0*/  STG.E desc[UR4][R6.64], R5 ;  /* 0x0000000506007986 */ /* 0x0003e4000c101904 */
.L_x_29911:
[----:B------:R-:W-:-:S13]  /*07d0*/  ISETP.GE.U32.AND P0, PT, R19, R2, PT ;  /* 0x000000021300720c */ /* 0x000fda0003f06070 */
[----:B------:R-:W-:Y:S05]  /*07e0*/  @P0 BRA `(.L_x_29913) ;  /* 0x0000000000300947 */ /* 0x000fea0003800000 */
[----:B01----:R-:W0:Y:S01]  /*07f0*/  LDC.64 R6, c[0x0][0x390] ;  /* 0x0000e400ff067b82 */ /* 0x003e220000000a00 */
[----:B------:R-:W-:Y:S02]  /*0800*/  IMAD.IADD R5, R0, 0x1, R19 ;  /* 0x0000000100057824 */ /* 0x000fe400078e0213 */
[----:B------:R-:W-:Y:S02]  /*0810*/  VIADD R19, R19, 0x80 ;  /* 0x0000008013137836 */ /* 0x000fe40000000000 */
[----:B0-----:R-:W-:-:S05]  /*0820*/  IMAD.WIDE.U32 R6, R5, 0x4, R6 ;  /* 0x0000000405067825 */ /* 0x001fca00078e0006 */
[----:B------:R2:W-:Y:S02]  /*0830*/  STG.E desc[UR4][R6.64], R4 ;  /* 0x0000000406007986 */ /* 0x0005e4000c101904 */
.L_x_29912:
[----:B------:R-:W-:-:S13]  /*0840*/  ISETP.GE.U32.AND P0, PT, R19, R2, PT ;  /* 0x000000021300720c */ /* 0x000fda0003f06070 */
[----:B------:R-:W-:Y:S05]  /*0850*/  @P0 BRA `(.L_x_29914) ;  /* 0x0000000000340947 */ /* 0x000fea0003800000 */
[----:B--2---:R-:W2:Y:S01]  /*0860*/  LDC.64 R4, c[0x0][0x390] ;  /* 0x0000e400ff047b82 */ /* 0x004ea20000000a00 */
[----:B------:R-:W-:Y:S01]  /*0870*/  IADD3 R7, PT, PT, R0, R19, RZ ;  /* 0x0000001300077210 */ /* 0x000fe20007ffe0ff */
[----:B------:R-:W-:-:S04]  /*0880*/  VIADD R19, R19, 0x80 ;  /* 0x0000008013137836 */ /* 0x000fc80000000000 */
[----:B--2---:R-:W-:-:S05]  /*0890*/  IMAD.WIDE.U32 R4, R7, 0x4, R4 ;  /* 0x0000000407047825 */ /* 0x004fca00078e0004 */
[----:B------:R2:W-:Y:S02]  /*08a0*/  STG.E desc[UR4][R4.64], R16 ;  /* 0x0000001004007986 */ /* 0x0005e4000c101904 */
.L_x_29913:
        /* <DEDUP_REMOVED lines=8> */
.L_x_29914:
[----:B------:R-:W-:Y:S05]  /*0930*/  BSYNC.RELIABLE B1 ;  /* 0x0000000000017941 */ /* 0x000fea0003800100 */
.L_x_29909:
[----:B------:R-:W-:-:S13]  /*0940*/  ISETP.GE.U32.AND P0, PT, R19, R2, PT ;  /* 0x000000021300720c */ /* 0x000fda0003f06070 */
[----:B--23--:R-:W2:Y:S01]  /*0950*/  @!P0 LDC.64 R4, c[0x0][0x390] ;  /* 0x0000e400ff048b82 */ /* 0x00cea20000000a00 */
[----:B------:R-:W-:Y:S01]  /*0960*/  @!P0 IADD3 R7, PT, PT, R0, R19, RZ ;  /* 0x0000001300078210 */ /* 0x000fe20007ffe0ff */
[----:B------:R-:W-:-:S04]  /*0970*/  @!P0 VIADD R19, R19, 0x80 ;  /* 0x0000008013138836 */ /* 0x000fc80000000000 */
[----:B--2---:R-:W-:-:S05]  /*0980*/  @!P0 IMAD.WIDE.U32 R4, R7, 0x4, R4 ;  /* 0x0000000407048825 */ /* 0x004fca00078e0004 */
[----:B------:R3:W-:Y:S02]  /*0990*/  @!P0 STG.E desc[UR4][R4.64], R14 ;  /* 0x0000000e04008986 */ /* 0x0007e4000c101904 */
.L_x_29915:
[----:B------:R-:W-:Y:S05]  /*09a0*/  BSYNC.RECONVERGENT B0 ;  /* 0x0000000000007941 */ /* 0x000fea0003800200 */
.L_x_29908:
        /* <DEDUP_REMOVED lines=8> */
.L_x_29906:
        /* <DEDUP_REMOVED lines=28> */
[-C--:B------:R-:W-:Y:S02]  /*0bf0*/  @!P6 FMNMX.FTZ R2, R2, R14.reuse, !PT ;  /* 0x0000000e0202e209 */ /* 0x080fe40007810000 */
[----:B------:R-:W-:Y:S02]  /*0c00*/  FSETP.NAN.FTZ.AND P6, PT, R13, R13, PT ;  /* 0x0000000d0d00720b */ /* 0x000fe40003fd8000 */
[-C--:B------:R-:W-:Y:S02]  /*0c10*/  @!P0 FMNMX.FTZ R3, R3, R14.reuse, !PT ;  /* 0x0000000e03038209 */ /* 0x080fe40007810000 */
[-C--:B------:R-:W-:Y:S02]  /*0c20*/  @!P1 FMNMX.FTZ R8, R8, R14.reuse, !PT ;  /* 0x0000000e08089209 */ /* 0x080fe40007810000 */
[-C--:B------:R-:W-:Y:S02]  /*0c30*/  @!P2 FMNMX.FTZ R9, R9, R14.reuse, !PT ;  /* 0x0000000e0909a209 */ /* 0x080fe40007810000 */
[----:B------:R-:W-:-:S02]  /*0c40*/  @!P3 FMNMX.FTZ R10, R10, R14, !PT ;  /* 0x0000000e0a0ab209 */ /* 0x000fc40007810000 */
[-C--:B------:R-:W-:Y:S02]  /*0c50*/  @!P4 FMNMX.FTZ R11, R11, R14.reuse, !PT ;  /* 0x0000000e0b0bc209 */ /* 0x080fe40007810000 */
[-C--:B------:R-:W-:Y:S02]  /*0c60*/  @!P5 FMNMX.FTZ R12, R12, R14.reuse, !PT ;  /* 0x0000000e0c0cd209 */ /* 0x080fe40007810000 */
[----:B------:R-:W-:-:S07]  /*0c70*/  @!P6 FMNMX.FTZ R13, R13, R14, !PT ;  /* 0x0000000e0d0de209 */ /* 0x000fce0007810000 */
.L_x_29916:
[----:B------:R-:W-:Y:S04]  /*0c80*/  STG.E.64 desc[UR4][R6.64], R12 ;  /* 0x0000000c06007986 */ /* 0x000fe8000c101b04 */
[----:B------:R-:W-:Y:S04]  /*0c90*/  STG.E.64 desc[UR4][R6.64+0x400], R10 ;  /* 0x0004000a06007986 */ /* 0x000fe8000c101b04 */
[----:B------:R-:W-:Y:S04]  /*0ca0*/  STG.E.64 desc[UR4][R6.64+0x800], R8 ;  /* 0x0008000806007986 */ /* 0x000fe8000c101b04 */
[----:B------:R-:W-:Y:S01]  /*0cb0*/  STG.E.64 desc[UR4][R6.64+0xc00], R2 ;  /* 0x000c000206007986 */ /* 0x000fe2000c101b04 */
[----:B------:R-:W-:Y:S05]  /*0cc0*/  EXIT ;  /* 0x000000000000794d */ /* 0x000fea0003800000 */
.L_x_29917:
        /* <DEDUP_REMOVED lines=11> */
.L_x_41146:


//--------------------- .text._ZN2at6native29vectorized_elementwise_kernelILi4ENS0_13AUnaryFunctorIfffZZZNS0_19maximum_kernel_cudaERNS_18TensorIteratorBaseEENKUlvE0_clEvENKUlvE0_clEvEUlffE_EESt5arrayIPcLm2EEEEviT0_T1_ --------------------------
	.section	.text._ZN2at6native29vectorized_elementwise_kernelILi4ENS0_13AUnaryFunctorIfffZZZNS0_19maximum_kernel_cudaERNS_18TensorIteratorBaseEENKUlvE0_clEvENKUlvE0_clEvEUlffE_EESt5arrayIPcLm2EEEEviT0_T1_,"ax",@progbits
	.align	128
        .global         _ZN2at6native29vectorized_elementwise_kernelILi4ENS0_13AUnaryFunctorIfffZZZNS0_19maximum_kernel_cudaERNS_18TensorIteratorBaseEENKUlvE0_clEvENKUlvE0_clEvEUlffE_EESt5arrayIPcLm2EEEEviT0_T1_
        .type           _ZN2at6native29vectorized_elementwise_kernelILi4ENS0_13AUnaryFunctorIfffZZZNS0_19maximum_kernel_cudaERNS_18TensorIteratorBaseEENKUlvE0_clEvENKUlvE0_clEvEUlffE_EESt5arrayIPcLm2EEEEviT0_T1_,@function
        .size           _ZN2at6native29vectorized_elementwise_kernelILi4ENS0_13AUnaryFunctorIfffZZZNS0_19maximum_kernel_cudaERNS_18TensorIteratorBaseEENKUlvE0_clEvENKUlvE0_clEvEUlffE_EESt5arrayIPcLm2EEEEviT0_T1_,(.L_x_41147 - _ZN2at6native29vectorized_elementwise_kernelILi4ENS0_13AUnaryFunctorIfffZZZNS0_19maximum_kernel_cudaERNS_18TensorIteratorBaseEENKUlvE0_clEvENKUlvE0_clEvEUlffE_EESt5arrayIPcLm2EEEEviT0_T1_)
        .other          _ZN2at6native29vectorized_elementwise_kernelILi4ENS0_13AUnaryFunctorIfffZZZNS0_19maximum_kernel_cudaERNS_18TensorIteratorBaseEENKUlvE0_clEvENKUlvE0_clEvEUlffE_EESt5arrayIPcLm2EEEEviT0_T1_,@"STO_CUDA_ENTRY STV_DEFAULT"
_ZN2at6native29vectorized_elementwise_kernelILi4ENS0_13AUnaryFunctorIfffZZZNS0_19maximum_kernel_cudaERNS_18TensorIteratorBaseEENKUlvE0_clEvENKUlvE0_clEvEUlffE_EESt5arrayIPcLm2EEEEviT0_T1_:
.text._ZN2at6native29vectorized_elementwise_kernelILi4ENS0_13AUnaryFunctorIfffZZZNS0_19maximum_kernel_cudaERNS_18TensorIteratorBaseEENKUlvE0_clEvENKUlvE0_clEvEUlffE_EESt5arrayIPcLm2EEEEviT0_T1_:
        /* <DEDUP_REMOVED lines=103> */
.L_x_29919:
        /* <DEDUP_REMOVED lines=15> */
.L_x_29922:
[----:B------:R-:W-:-:S13]  /*0760*/  ISETP.GE.U32.AND P0, PT, R19, R6, PT ;  /* 0x000000061300720c */ /* 0x000fda0003f06070 */
[----:B------:R-:W-:Y:S05]  /*0770*/  @P0 BRA `(.L_x_29924) ;  /* 0x0000000000300947 */ /* 0x000fea0003800000 */
[----:B-1----:R-:W1:Y:S01]  /*0780*/  LDC.64 R4, c[0x0][0x390] ;  /* 0x0000e400ff047b82 */ /* 0x002e620000000a00 */
[----:B------:R-:W-:Y:S02]  /*0790*/  IMAD.IADD R9, R0, 0x1, R19 ;  /* 0x0000000100097824 */ /* 0x000fe400078e0213 */
[----:B------:R-:W-:Y:S02]  /*07a0*/  VIADD R19, R19, 0x80 ;  /* 0x0000008013137836 */ /* 0x000fe40000000000 */
[----:B-1----:R-:W-:-:S05]  /*07b0*/  IMAD.WIDE.U32 R4, R9, 0x4, R4 ;  /* 0x0000000409047825 */ /* 0x002fca00078e0004 */
[----:B------:R1:W-:Y:S02]  /*07c0*/  STG.E desc[UR4][R4.64], R3 ;  /* 0x0000000304007986 */ /* 0x0003e4000c101904 */
.L_x_29923:
[----:B------:R-:W-:-:S13]  /*07d0*/  ISETP.GE.U32.AND P0, PT, R19, R6, PT ;  /* 0x000000061300720c */ /* 0x000fda0003f06070 */
[----:B------:R-:W-:Y:S05]  /*07e0*/  @P0 BRA `(.L_x_29925) ;  /* 0x0000000000300947 */ /* 0x000fea0003800000 */
[----:B01----:R-:W0:Y:S01]  /*07f0*/  LDC.64 R4, c[0x0][0x390] ;  /* 0x0000e400ff047b82 */ /* 0x003e220000000a00 */
[----:B------:R-:W-:Y:S02]  /*0800*/  IMAD.IADD R3, R0, 0x1, R19 ;  /* 0x0000000100037824 */ /* 0x000fe400078e0213 */
[----:B------:R-:W-:Y:S02]  /*0810*/  VIADD R19, R19, 0x80 ;  /* 0x0000008013137836 */ /* 0x000fe40000000000 */
[----:B0-----:R-:W-:-:S05]  /*0820*/  IMAD.WIDE.U32 R4, R3, 0x4, R4 ;  /* 0x0000000403047825 */ /* 0x001fca00078e0004 */
[----:B------:R2:W-:Y:S02]  /*0830*/  STG.E desc[UR4][R4.64], R2 ;  /* 0x0000000204007986 */ /* 0x0005e4000c101904 */
.L_x_29924:
[----:B------:R-:W-:-:S13]  /*0840*/  ISETP.GE.U32.AND P0, PT, R19, R6, PT ;  /* 0x000000061300720c */ /* 0x000fda0003f06070 */
[----:B------:R-:W-:Y:S05]  /*0850*/  @P0 BRA `(.L_x_29926) ;  /* 0x0000000000340947 */ /* 0x000fea0003800000 */
[----:B--2---:R-:W2:Y:S01]  /*0860*/  LDC.64 R2, c[0x0][0x390] ;  /* 0x0000e400ff027b82 */ /* 0x004ea20000000a00 */
[----:B------:R-:W-:Y:S01]  /*0870*/  IADD3 R5, PT, PT, R0, R19, RZ ;  /* 0x0000001300057210 */ /* 0x000fe20007ffe0ff */
[----:B------:R-:W-:-:S04]  /*0880*/  VIADD R19, R19, 0x80 ;  /* 0x0000008013137836 */ /* 0x000fc80000000000 */
[----:B--2---:R-:W-:-:S05]  /*0890*/  IMAD.WIDE.U32 R2, R5, 0x4, R2 ;  /* 0x0000000405027825 */ /* 0x004fca00078e0002 */
[----:B------:R2:W-:Y:S02]  /*08a0*/  STG.E desc[UR4][R2.64], R16 ;  /* 0x0000001002007986 */ /* 0x0005e4000c101904 */
.L_x_29925:
        /* <DEDUP_REMOVED lines=8> */
.L_x_29926:
[----:B------:R-:W-:Y:S05]  /*0930*/  BSYNC.RELIABLE B1 ;  /* 0x0000000000017941 */ /* 0x000fea0003800100 */
.L_x_29921:
[----:B------:R-:W-:-:S13]  /*0940*/  ISETP.GE.U32.AND P0, PT, R19, R6, PT ;  /* 0x000000061300720c */ /* 0x000fda0003f06070 */
[----:B--23--:R-:W2:Y:S01]  /*0950*/  @!P0 LDC.64 R2, c[0x0][0x390] ;  /* 0x0000e400ff028b82 */ /* 0x00cea20000000a00 */
[----:B------:R-:W-:Y:S02]  /*0960*/  @!P0 IMAD.IADD R5, R0, 0x1, R19 ;  /* 0x0000000100058824 */ /* 0x000fe400078e0213 */
[----:B------:R-:W-:Y:S02]  /*0970*/  @!P0 VIADD R19, R19, 0x80 ;  /* 0x0000008013138836 */ /* 0x000fe40000000000 */
[----:B--2---:R-:W-:-:S05]  /*0980*/  @!P0 IMAD.WIDE.U32 R2, R5, 0x4, R2 ;  /* 0x0000000405028825 */ /* 0x004fca00078e0002 */
[----:B------:R3:W-:Y:S02]  /*0990*/  @!P0 STG.E desc[UR4][R2.64], R14 ;  /* 0x0000000e02008986 */ /* 0x0007e4000c101904 */
.L_x_29927:
[----:B------:R-:W-:Y:S05]  /*09a0*/  BSYNC.RECONVERGENT B0 ;  /* 0x0000000000007941 */ /* 0x000fea0003800200 */
.L_x_29920:
        /* <DEDUP_REMOVED lines=8> */
.L_x_29918:
        /* <DEDUP_REMOVED lines=28> */
[-C--:B------:R-:W-:Y:S02]  /*0bf0*/  @!P2 FMNMX.FTZ R8, R8, R2.reuse, !PT ;  /* 0x000000020808a209 */ /* 0x080fe40007810000 */
[-C--:B------:R-:W-:Y:S02]  /*0c00*/  @!P5 FMNMX.FTZ R9, R9, R2.reuse, !PT ;  /* 0x000000020909d209 */ /* 0x080fe40007810000 */
[----:B------:R-:W-:Y:S01]  /*0c10*/  @!P4 FSETP.NAN.FTZ.AND P5, PT, R13, R13, PT ;  /* 0x0000000d0d00c20b */ /* 0x000fe20003fb8000 */
[----:B------:R-:W-:Y:S01]  /*0c20*/  @!P4 IMAD.MOV.U32 R16, RZ, RZ, R8 ;  /* 0x000000ffff10c224 */ /* 0x000fe200078e0008 */
[----:B------:R-:W-:Y:S02]  /*0c30*/  @!P3 FMNMX.FTZ R10, R10, R2, !PT ;  /* 0x000000020a0ab209 */ /* 0x000fe40007810000 */
        /* <DEDUP_REMOVED lines=11> */
[-C--:B------:R-:W-:Y:S02]  /*0cf0*/  @!P0 FMNMX.FTZ R13, R13, R2.reuse, !PT ;  /* 0x000000020d0d8209 */ /* 0x080fe40007810000 */
[-C--:B------:R-:W-:Y:S02]  /*0d00*/  @!P1 FMNMX.FTZ R12, R12, R2.reuse, !PT ;  /* 0x000000020c0c9209 */ /* 0x080fe40007810000 */
[-C--:B------:R-:W-:Y:S02]  /*0d10*/  @!P2 FMNMX.FTZ R14, R14, R2.reuse, !PT ;  /* 0x000000020e0ea209 */ /* 0x080fe40007810000 */
[----:B------:R-:W-:Y:S01]  /*0d20*/  @!P4 MOV R17, R9 ;  /* 0x000000090011c202 */ /* 0x000fe20000000f00 */
[----:B------:R-:W-:Y:S01]  /*0d30*/  IMAD.WIDE.U32 R8, R3, 0x10, R4 ;  /* 0x0000001003087825 */ /* 0x000fe200078e0004 */
[----:B------:R-:W-:-:S02]  /*0d40*/  @!P3 FMNMX.FTZ R15, R15, R2, !PT ;  /* 0x000000020f0fb209 */ /* 0x000fc40007810000 */
[----:B------:R-:W-:Y:S01]  /*0d50*/  @!P4 MOV R6, R14 ;  /* 0x0000000e0006c202 */ /* 0x000fe20000000f00 */
[----:B------:R-:W-:Y:S01]  /*0d60*/  IMAD.U32 R5, RZ, RZ, UR7 ;  /* 0x00000007ff057e24 */ /* 0x000fe2000f8e00ff */
[----:B------:R-:W-:Y:S01]  /*0d70*/  @!P6 FMNMX.FTZ R11, R11, R2, !PT ;  /* 0x000000020b0be209 */ /* 0x000fe20007810000 */
        /* <DEDUP_REMOVED lines=8> */
.L_x_29928:
        /* <DEDUP_REMOVED lines=16> */
.L_x_41147:


//--------------------- .text._ZN2at6native29vectorized_elementwise_kernelILi8ENS0_13AUnaryFunctorIfffZZZNS0_19maximum_kernel_cudaERNS_18TensorIteratorBaseEENKUlvE0_clEvENKUlvE0_clEvEUlffE_EESt5arrayIPcLm2EEEEviT0_T1_ --------------------------
	.section	.text._ZN2at6native29vectorized_elementwise_kernelILi8ENS0_13AUnaryFunctorIfffZZZNS0_19maximum_kernel_cudaERNS_18TensorIteratorBaseEENKUlvE0_clEvENKUlvE0_clEvEUlffE_EESt5arrayIPcLm2EEEEviT0_T1_,"ax",@progbits
	.align	128
        .global         _ZN2at6native29vectorized_elementwise_kernelILi8ENS0_13AUnaryFunctorIfffZZZNS0_19maximum_kernel_cudaERNS_18TensorIteratorBaseEENKUlvE0_clEvENKUlvE0_clEvEUlffE_EESt5arrayIPcLm2EEEEviT0_T1_
        .type           _ZN2at6native29vectorized_elementwise_kernelILi8ENS0_13AUnaryFunctorIfffZZZNS0_19maximum_kernel_cudaERNS_18TensorIteratorBaseEENKUlvE0_clEvENKUlvE0_clEvEUlffE_EESt5arrayIPcLm2EEEEviT0_T1_,@function
        .size           _ZN2at6native29vectorized_elementwise_kernelILi8ENS0_13AUnaryFunctorIfffZZZNS0_19maximum_kernel_cudaERNS_18TensorIteratorBaseEENKUlvE0_clEvENKUlvE0_clEvEUlffE_EESt5arrayIPcLm2EEEEviT0_T1_,(.L_x_41148 - _ZN2at6native29vectorized_elementwise_kernelILi8ENS0_13AUnaryFunctorIfffZZZNS0_19maximum_kernel_cudaERNS_18TensorIteratorBaseEENKUlvE0_clEvENKUlvE0_clEvEUlffE_EESt5arrayIPcLm2EEEEviT0_T1_)
        .other          _ZN2at6native29vectorized_elementwise_kernelILi8ENS0_13AUnaryFunctorIfffZZZNS0_19maximum_kernel_cudaERNS_18TensorIteratorBaseEENKUlvE0_clEvENKUlvE0_clEvEUlffE_EESt5arrayIPcLm2EEEEviT0_T1_,@"STO_CUDA_ENTRY STV_DEFAULT"
_ZN2at6native29vectorized_elementwise_kernelILi8ENS0_13AUnaryFunctorIfffZZZNS0_19maximum_kernel_cudaERNS_18TensorIteratorBaseEENKUlvE0_clEvENKUlvE0_clEvEUlffE_EESt5arrayIPcLm2EEEEviT0_T1_:
.text._ZN2at6native29vectorized_elementwise_kernelILi8ENS0_13AUnaryFunctorIfffZZZNS0_19maximum_kernel_cudaERNS_18TensorIteratorBaseEENKUlvE0_clEvENKUlvE0_clEvEUlffE_EESt5arrayIPcLm2EEEEviT0_T1_:
[----:B------:R-:W-:Y:S01]  /*0000*/  LDC R1, c[0x0][0x37c] ;  /* 0x0000df00ff017b82 */ /* 0x000fe20000000800 */
[----:B------:R-:W-:Y:S05]  /*0010*/  EXIT ;  /* 0x000000000000794d */ /* 0x000fea0003800000 */
.L_x_29929:
        /* <DEDUP_REMOVED lines=14> */
.L_x_41148:


//--------------------- .text._ZN2at6native18elementwise_kernelILi128ELi4EZNS0_15gpu_kernel_implINS0_13BinaryFunctorIfffZZZNS0_19maximum_kernel_cudaERNS_18TensorIteratorBaseEENKUlvE0_clEvENKUlvE0_clEvEUlffE_EEEEvS5_RKT_EUliE_EEviT1_ --------------------------
	.section	.text._ZN2at6native18elementwise_kernelILi128ELi4EZNS0_15gpu_kernel_implINS0_13BinaryFunctorIfffZZZNS0_19maximum_kernel_cudaERNS_18TensorIteratorBaseEENKUlvE0_clEvENKUlvE0_clEvEUlffE_EEEEvS5_RKT_EUliE_EEviT1_,"ax",@progbits
	.align	128
        .global         _ZN2at6native18elementwise_kernelILi128ELi4EZNS0_15gpu_kernel_implINS0_13BinaryFunctorIfffZZZNS0_19maximum_kernel_cudaERNS_18TensorIteratorBaseEENKUlvE0_clEvENKUlvE0_clEvEUlffE_EEEEvS5_RKT_EUliE_EEviT1_
        .type           _ZN2at6native18elementwise_kernelILi128ELi4EZNS0_15gpu_kernel_implINS0_13BinaryFunctorIfffZZZNS0_19maximum_kernel_cudaERNS_18TensorIteratorBaseEENKUlvE0_clEvENKUlvE0_clEvEUlffE_EEEEvS5_RKT_EUliE_EEviT1_,@function
        .size           _ZN2at6native18elementwise_kernelILi128ELi4EZNS0_15gpu_kernel_implINS0_13BinaryFunctorIfffZZZNS0_19maximum_kernel_cudaERNS_18TensorIteratorBaseEENKUlvE0_clEvENKUlvE0_clEvEUlffE_EEEEvS5_RKT_EUliE_EEviT1_,(.L_x_41149 - _ZN2at6native18elementwise_kernelILi128ELi4EZNS0_15gpu_kernel_implINS0_13BinaryFunctorIfffZZZNS0_19maximum_kernel_cudaERNS_18TensorIteratorBaseEENKUlvE0_clEvENKUlvE0_clEvEUlffE_EEEEvS5_RKT_EUliE_EEviT1_)
        .other          _ZN2at6native18elementwise_kernelILi128ELi4EZNS0_15gpu_kernel_implINS0_13BinaryFunctorIfffZZZNS0_19maximum_kernel_cudaERNS_18TensorIteratorBaseEENKUlvE0_clEvENKUlvE0_clEvEUlffE_EEEEvS5_RKT_EUliE_EEviT1_,@"STO_CUDA_ENTRY STV_DEFAULT"
_ZN2at6native18elementwise_kernelILi128ELi4EZNS0_15gpu_kernel_implINS0_13BinaryFunctorIfffZZZNS0_19maximum_kernel_cudaERNS_18TensorIteratorBaseEENKUlvE0_clEvENKUlvE0_clEvEUlffE_EEEEvS5_RKT_EUliE_EEviT1_:
.text._ZN2at6native18elementwise_kernelILi128ELi4EZNS0_15gpu_kernel_implINS0_13BinaryFunctorIfffZZZNS0_19maximum_kernel_cudaERNS_18TensorIteratorBaseEENKUlvE0_clEvENKUlvE0_clEvEUlffE_EEEEvS5_RKT_EUliE_EEviT1_:
        /* <DEDUP_REMOVED lines=371> */
.L_x_29932:
        /* <DEDUP_REMOVED lines=18> */
.L_x_29937:
[----:B------:R-:W2:Y:S02]  /*1850*/  LDG.E.U8 R2, desc[UR36][R2.64] ;  /* 0x0000002402027981 */ /* 0x000ea4000c1e1100 */
[----:B--2---:R-:W-:Y:S01]  /*1860*/  I2FP.F32.U32 R19, R2 ;  /* 0x0000000200137245 */ /* 0x004fe20000201000 */
[----:B------:R-:W-:Y:S06]  /*1870*/  BRA `(.L_x_29939) ;  /* 0x0000000c00447947 */ /* 0x000fec0003800000 */
.L_x_29936:
        /* <DEDUP_REMOVED lines=9> */
.L_x_29941:
[----:B------:R-:W2:Y:S02]  /*1910*/  LDG.E R2, desc[UR36][R2.64] ;  /* 0x0000002402027981 */ /* 0x000ea4000c1e1900 */
[----:B--2---:R-:W-:Y:S01]  /*1920*/  I2FP.F32.S32 R19, R2 ;  /* 0x0000000200137245 */ /* 0x004fe20000201400 */
[----:B------:R-:W-:Y:S06]  /*1930*/  BRA `(.L_x_29939) ;  /* 0x0000000c00147947 */ /* 0x000fec0003800000 */
.L_x_29940:
[----:B------:R-:W2:Y:S02]  /*1940*/  LDG.E.U16 R2, desc[UR36][R2.64] ;  /* 0x0000002402027981 */ /* 0x000ea4000c1e1500 */
[----:B--2---:R2:W3:Y:S01]  /*1950*/  I2F.S16 R19, R2 ;  /* 0x0000000200137306 */ /* 0x0044e20000101400 */
[----:B------:R-:W-:Y:S05]  /*1960*/  BRA `(.L_x_29939) ;  /* 0x0000000c00087947 */ /* 0x000fea0003800000 */
.L_x_29935:
        /* <DEDUP_REMOVED lines=8> */
.L_x_29943:
[----:B------:R-:W2:Y:S02]  /*19f0*/  LDG.E.U16 R2, desc[UR36][R2.64] ;  /* 0x0000002402027981 */ /* 0x000ea4000c1e1500 */
[----:B--2---:R-:W-:Y:S01]  /*1a00*/  HADD2.F32 R19, -RZ, R2.H0_H0 ;  /* 0x20000002ff137230 */ /* 0x004fe20000004100 */
[----:B------:R-:W-:Y:S06]  /*1a10*/  BRA `(.L_x_29939) ;  /* 0x0000000800dc7947 */ /* 0x000fec0003800000 */
.L_x_29942:
        /* <DEDUP_REMOVED lines=8> */
.L_x_29945:
[----:B------:R-:W2:Y:S02]  /*1aa0*/  LDG.E.U16 R2, desc[UR36][R2.64] ;  /* 0x0000002402027981 */ /* 0x000ea4000c1e1500 */
[----:B--2---:R-:W-:Y:S01]  /*1ab0*/  HADD2.F32 R19, -RZ, R2.H0_H0 ;  /* 0x20000002ff137230 */ /* 0x004fe20000004100 */
[----:B------:R-:W-:Y:S06]  /*1ac0*/  BRA `(.L_x_29939) ;  /* 0x0000000800b07947 */ /* 0x000fec0003800000 */
.L_x_29944:
        /* <DEDUP_REMOVED lines=11> */
.L_x_29934:
        /* <DEDUP_REMOVED lines=12> */
.L_x_29948:
        /* <DEDUP_REMOVED lines=11> */
.L_x_29947:
        /* <DEDUP_REMOVED lines=25> */
.L_x_29950:
        /* <DEDUP_REMOVED lines=12> */
.L_x_29949:
[----:B------:R-:W2:Y:S02]  /*1f40*/  LDG.E.U16 R2, desc[UR36][R2.64] ;  /* 0x0000002402027981 */ /* 0x000ea4000c1e1500 */
[----:B--2---:R-:W-:Y:S01]  /*1f50*/  SHF.L.U32 R19, R2, 0x10, RZ ;  /* 0x0000001002137819 */ /* 0x004fe200000006ff */
[----:B------:R-:W-:Y:S06]  /*1f60*/  BRA `(.L_x_29939) ;  /* 0x0000000400887947 */ /* 0x000fec0003800000 */
.L_x_29946:
        /* <DEDUP_REMOVED lines=11> */
.L_x_29953:
        /* <DEDUP_REMOVED lines=20> */
.L_x_29955:
[----:B------:R-:W-:Y:S05]  /*2160*/  BSYNC.RECONVERGENT B0 ;  /* 0x0000000000007941 */ /* 0x000fea0003800200 */
.L_x_29954:
[----:B------:R-:W-:Y:S01]  /*2170*/  IMAD.SHL.U32 R0, R0, 0x100000, RZ ;  /* 0x0010000000007824 */ /* 0x000fe200078e00ff */
[----:B------:R-:W-:-:S04]  /*2180*/  LEA R2, R2, 0x3b800000, 0x17 ;  /* 0x3b80000002027811 */ /* 0x000fc800078eb8ff */
[----:B------:R-:W-:Y:S01]  /*2190*/  LOP3.LUT R19, R2, R0, R19, 0xfe, !PT ;  /* 0x0000000002137212 */ /* 0x000fe200078efe13 */
[----:B------:R-:W-:Y:S06]  /*21a0*/  BRA `(.L_x_29939) ;  /* 0x0000000000f87947 */ /* 0x000fec0003800000 */
.L_x_29952:
        /* <DEDUP_REMOVED lines=20> */
.L_x_29957:
[----:B------:R-:W-:Y:S05]  /*22f0*/  BSYNC.RECONVERGENT B0 ;  /* 0x0000000000007941 */ /* 0x000fea0003800200 */
.L_x_29956:
[----:B------:R-:W-:Y:S01]  /*2300*/  IMAD.SHL.U32 R0, R0, 0x200000, RZ ;  /* 0x0020000000007824 */ /* 0x000fe200078e00ff */
[----:B------:R-:W-:-:S04]  /*2310*/  LEA R2, R2, 0x37800000, 0x17 ;  /* 0x3780000002027811 */ /* 0x000fc800078eb8ff */
[----:B------:R-:W-:Y:S01]  /*2320*/  LOP3.LUT R19, R2, R0, R19, 0xfe, !PT ;  /* 0x0000000002137212 */ /* 0x000fe200078efe13 */
[----:B------:R-:W-:Y:S06]  /*2330*/  BRA `(.L_x_29939) ;  /* 0x0000000000947947 */ /* 0x000fec0003800000 */
.L_x_29951:
[----:B------:R-:W-:-:S09]  /*2340*/  UISETP.NE.AND UP0, UPT, UR4, 0x1c, UPT ;  /* 0x0000001c0400788c */ /* 0x000fd2000bf05270 */
[----:B------:R-:W-:Y:S05]  /*2350*/  BRA.U !UP0, `(.L_x_29958) ;  /* 0x0000000108847547 */ /* 0x000fea000b800000 */
[----:B------:R-:W-:-:S09]  /*2360*/  UISETP.NE.AND UP0, UPT, UR4, 0x1d, UPT ;  /* 0x0000001d0400788c */ /* 0x000fd2000bf05270 */
[----:B------:R-:W-:Y:S05]  /*2370*/  BRA.U !UP0, `(.L_x_29959) ;  /* 0x0000000108707547 */ /* 0x000fea000b800000 */
[----:B------:R-:W-:-:S09]  /*2380*/  UISETP.NE.AND UP0, UPT, UR4, 0x2c, UPT ;  /* 0x0000002c0400788c */ /* 0x000fd2000bf05270 */
[----:B------:R-:W-:Y:S05]  /*2390*/  BRA.U !UP0, `(.L_x_29960) ;  /* 0x0000000108487547 */ /* 0x000fea000b800000 */
.L_x_29938:
        /* <DEDUP_REMOVED lines=16> */
.L_x_29961:
[----:B------:R-:W-:Y:S01]  /*24a0*/  IMAD.MOV.U32 R19, RZ, RZ, RZ ;  /* 0x000000ffff137224 */ /* 0x000fe200078e00ff */
[----:B------:R-:W-:Y:S06]  /*24b0*/  BRA `(.L_x_29939) ;  /* 0x0000000000347947 */ /* 0x000fec0003800000 */
.L_x_29960:
        /* <DEDUP_REMOVED lines=8> */
.L_x_29959:
[----:B------:R-:W2:Y:S02]  /*2540*/  LDG.E.64 R2, desc[UR36][R2.64] ;  /* 0x0000002402027981 */ /* 0x000ea4000c1e1b00 */
[----:B--2---:R0:W1:Y:S02]  /*2550*/  I2F.U64 R19, R2 ;  /* 0x0000000200137312 */ /* 0x0040640000301000 */
[----:B01----:R-:W-:Y:S05]  /*2560*/  BRA `(.L_x_29939) ;  /* 0x0000000000087947 */ /* 0x003fea0003800000 */
.L_x_29958:
[----:B------:R-:W2:Y:S02]  /*2570*/  LDG.E R2, desc[UR36][R2.64] ;  /* 0x0000002402027981 */ /* 0x000ea4000c1e1900 */
[----:B--2---:R-:W-:-:S07]  /*2580*/  I2FP.F32.U32 R19, R2 ;  /* 0x0000000200137245 */ /* 0x004fce0000201000 */
.L_x_29939:
[----:B------:R-:W-:Y:S05]  /*2590*/  BSYNC.RECONVERGENT B6 ;  /* 0x0000000000067941 */ /* 0x000fea0003800200 */
.L_x_29933:
        /* <DEDUP_REMOVED lines=18> */
.L_x_29966:
[----:B------:R-:W2:Y:S02]  /*26c0*/  LDG.E.U8 R0, desc[UR36][R2.64] ;  /* 0x0000002402007981 */ /* 0x000ea4000c1e1100 */
[----:B--2---:R-:W-:Y:S01]  /*26d0*/  I2FP.F32.U32 R0, R0 ;  /* 0x0000000000007245 */ /* 0x004fe20000201000 */
[----:B------:R-:W-:Y:S06]  /*26e0*/  BRA `(.L_x_29968) ;  /* 0x0000000c00447947 */ /* 0x000fec0003800000 */
.L_x_29965:
        /* <DEDUP_REMOVED lines=9> */
.L_x_29970:
[----:B------:R-:W2:Y:S02]  /*2780*/  LDG.E R0, desc[UR36][R2.64] ;  /* 0x0000002402007981 */ /* 0x000ea4000c1e1900 */
[----:B--2---:R-:W-:Y:S01]  /*2790*/  I2FP.F32.S32 R0, R0 ;  /* 0x0000000000007245 */ /* 0x004fe20000201400 */
[----:B------:R-:W-:Y:S06]  /*27a0*/  BRA `(.L_x_29968) ;  /* 0x0000000c00147947 */ /* 0x000fec0003800000 */
.L_x_29969:
[----:B------:R-:W2:Y:S02]  /*27b0*/  LDG.E.U16 R0, desc[UR36][R2.64] ;  /* 0x0000002402007981 */ /* 0x000ea4000c1e1500 */
[----:B--2---:R-:W2:Y:S01]  /*27c0*/  I2F.S16 R0, R0 ;  /* 0x0000000000007306 */ /* 0x004ea20000101400 */
[----:B------:R-:W-:Y:S05]  /*27d0*/  BRA `(.L_x_29968) ;  /* 0x0000000c00087947 */ /* 0x000fea0003800000 */
.L_x_29964:
        /* <DEDUP_REMOVED lines=8> */
.L_x_29972:
[----:B------:R-:W2:Y:S02]  /*2860*/  LDG.E.U16 R0, desc[UR36][R2.64] ;  /* 0x0000002402007981 */ /* 0x000ea4000c1e1500 */
[----:B--2---:R-:W-:Y:S01]  /*2870*/  HADD2.F32 R0, -RZ, R0.H0_H0 ;  /* 0x20000000ff007230 */ /* 0x004fe20000004100 */
[----:B------:R-:W-:Y:S06]  /*2880*/  BRA `(.L_x_29968) ;  /* 0x0000000800dc7947 */ /* 0x000fec0003800000 */
.L_x_29971:
        /* <DEDUP_REMOVED lines=8> */
.L_x_29974:
[----:B------:R-:W2:Y:S02]  /*2910*/  LDG.E.U16 R0, desc[UR36][R2.64] ;  /* 0x0000002402007981 */ /* 0x000ea4000c1e1500 */
[----:B--2---:R-:W-:Y:S01]  /*2920*/  HADD2.F32 R0, -RZ, R0.H0_H0 ;  /* 0x20000000ff007230 */ /* 0x004fe20000004100 */
[----:B------:R-:W-:Y:S06]  /*2930*/  BRA `(.L_x_29968) ;  /* 0x0000000800b07947 */ /* 0x000fec0003800000 */
.L_x_29973:
        /* <DEDUP_REMOVED lines=11> */
.L_x_29963:
        /* <DEDUP_REMOVED lines=12> */
.L_x_29977:
        /* <DEDUP_REMOVED lines=11> */
.L_x_29976:
        /* <DEDUP_REMOVED lines=25> */
.L_x_29979:
        /* <DEDUP_REMOVED lines=12> */
.L_x_29978:
[----:B------:R-:W2:Y:S02]  /*2db0*/  LDG.E.U16 R0, desc[UR36][R2.64] ;  /* 0x0000002402007981 */ /* 0x000ea4000c1e1500 */
[----:B--2---:R-:W-:Y:S01]  /*2dc0*/  IMAD.U32 R0, R0, 0x10000, RZ ;  /* 0x0001000000007824 */ /* 0x004fe200078e00ff */
[----:B------:R-:W-:Y:S06]  /*2dd0*/  BRA `(.L_x_29968) ;  /* 0x0000000400887947 */ /* 0x000fec0003800000 */
.L_x_29975:
        /* <DEDUP_REMOVED lines=11> */
.L_x_29982:
        /* <DEDUP_REMOVED lines=20> */
.L_x_29984:
[----:B------:R-:W-:Y:S05]  /*2fd0*/  BSYNC.RECONVERGENT B0 ;  /* 0x0000000000007941 */ /* 0x000fea0003800200 */
.L_x_29983:
[----:B------:R-:W-:Y:S02]  /*2fe0*/  SHF.L.U32 R0, R0, 0x14, RZ ;  /* 0x0000001400007819 */ /* 0x000fe400000006ff */
[----:B------:R-:W-:-:S04]  /*2ff0*/  LEA R2, R2, 0x3b800000, 0x17 ;  /* 0x3b80000002027811 */ /* 0x000fc800078eb8ff */
[----:B------:R-:W-:Y:S01]  /*3000*/  LOP3.LUT R0, R2, R0, R7, 0xfe, !PT ;  /* 0x0000000002007212 */ /* 0x000fe200078efe07 */
[----:B------:R-:W-:Y:S06]  /*3010*/  BRA `(.L_x_29968) ;  /* 0x0000000000f87947 */ /* 0x000fec0003800000 */
.L_x_29981:
        /* <DEDUP_REMOVED lines=20> */
.L_x_29986:
[----:B------:R-:W-:Y:S05]  /*3160*/  BSYNC.RECONVERGENT B0 ;  /* 0x0000000000007941 */ /* 0x000fea0003800200 */
.L_x_29985:
[----:B------:R-:W-:Y:S01]  /*3170*/  IMAD.SHL.U32 R0, R0, 0x200000, RZ ;  /* 0x0020000000007824 */ /* 0x000fe200078e00ff */
[----:B------:R-:W-:-:S04]  /*3180*/  LEA R2, R2, 0x37800000, 0x17 ;  /* 0x3780000002027811 */ /* 0x000fc800078eb8ff */
[----:B------:R-:W-:Y:S01]  /*3190*/  LOP3.LUT R0, R2, R0, R7, 0xfe, !PT ;  /* 0x0000000002007212 */ /* 0x000fe200078efe07 */
[----:B------:R-:W-:Y:S06]  /*31a0*/  BRA `(.L_x_29968) ;  /* 0x0000000000947947 */ /* 0x000fec0003800000 */
.L_x_29980:
[----:B------:R-:W-:-:S09]  /*31b0*/  UISETP.NE.AND UP0, UPT, UR4, 0x1c, UPT ;  /* 0x0000001c0400788c */ /* 0x000fd2000bf05270 */
[----:B------:R-:W-:Y:S05]  /*31c0*/  BRA.U !UP0, `(.L_x_29987) ;  /* 0x0000000108847547 */ /* 0x000fea000b800000 */
[----:B------:R-:W-:-:S09]  /*31d0*/  UISETP.NE.AND UP0, UPT, UR4, 0x1d, UPT ;  /* 0x0000001d0400788c */ /* 0x000fd2000bf05270 */
[----:B------:R-:W-:Y:S05]  /*31e0*/  BRA.U !UP0, `(.L_x_29988) ;  /* 0x0000000108707547 */ /* 0x000fea000b800000 */
[----:B------:R-:W-:-:S09]  /*31f0*/  UISETP.NE.AND UP0, UPT, UR4, 0x2c, UPT ;  /* 0x0000002c0400788c */ /* 0x000fd2000bf05270 */
[----:B------:R-:W-:Y:S05]  /*3200*/  BRA.U !UP0, `(.L_x_29989) ;  /* 0x0000000108487547 */ /* 0x000fea000b800000 */
.L_x_29967:
        /* <DEDUP_REMOVED lines=16> */
.L_x_29990:
[----:B------:R-:W-:Y:S01]  /*3310*/  MOV R0, RZ ;  /* 0x000000ff00007202 */ /* 0x000fe20000000f00 */
[----:B------:R-:W-:Y:S06]  /*3320*/  BRA `(.L_x_29968) ;  /* 0x0000000000347947 */ /* 0x000fec0003800000 */
.L_x_29989:
        /* <DEDUP_REMOVED lines=8> */
.L_x_29988:
[----:B------:R-:W2:Y:S02]  /*33b0*/  LDG.E.64 R2, desc[UR36][R2.64] ;  /* 0x0000002402027981 */ /* 0x000ea4000c1e1b00 */
[----:B--2---:R0:W1:Y:S02]  /*33c0*/  I2F.U64 R0, R2 ;  /* 0x0000000200007312 */ /* 0x0040640000301000 */
[----:B01----:R-:W-:Y:S05]  /*33d0*/  BRA `(.L_x_29968) ;  /* 0x0000000000087947 */ /* 0x003fea0003800000 */
.L_x_29987:
[----:B------:R-:W2:Y:S02]  /*33e0*/  LDG.E R0, desc[UR36][R2.64] ;  /* 0x0000002402007981 */ /* 0x000ea4000c1e1900 */
[----:B--2---:R-:W-:-:S07]  /*33f0*/  I2FP.F32.U32 R0, R0 ;  /* 0x0000000000007245 */ /* 0x004fce0000201000 */
.L_x_29968:
[----:B------:R-:W-:Y:S05]  /*3400*/  BSYNC.RECONVERGENT B6 ;  /* 0x0000000000067941 */ /* 0x000fea0003800200 */
.L_x_29962:
[----:B---3-5:R-:W-:Y:S01]  /*3410*/  FSETP.NAN.FTZ.AND P0, PT, R19, R19, PT ;  /* 0x000000131300720b */ /* 0x028fe20003f18000 */
[----:B------:R-:W-:Y:S01]  /*3420*/  BSSY.RECONVERGENT B0, `(.L_x_29991) ;  /* 0x0000006000007945 */ /* 0x000fe20003800200 */
[----:B------:R-:W-:-:S11]  /*3430*/  IMAD.MOV.U32 R4, RZ, RZ, R19 ;  /* 0x000000ffff047224 */ /* 0x000fd600078e0013 */
[----:B------:R-:W-:Y:S05]  /*3440*/  @P0 BRA `(.L_x_29992) ;  /* 0x00000000000c0947 */ /* 0x000fea0003800000 */
[----:B0-2---:R-:W-:Y:S01]  /*3450*/  FSETP.NAN.FTZ.AND P0, PT, R0, R0, PT ;  /* 0x000000000000720b */ /* 0x005fe20003f18000 */
[----:B------:R-:W-:-:S12]  /*3460*/  IMAD.MOV.U32 R4, RZ, RZ, R0 ;  /* 0x000000ffff047224 */ /* 0x000fd800078e0000 */
[----:B------:R-:W-:-:S07]  /*3470*/  @!P0 FMNMX.FTZ R4, R0, R19, !PT ;  /* 0x0000001300048209 */ /* 0x000fce0007810000 */
.L_x_29992:
[----:B------:R-:W-:Y:S05]  /*3480*/  BSYNC.RECONVERGENT B0 ;  /* 0x0000000000007941 */ /* 0x000fea0003800200 */
.L_x_29991:
        /* <DEDUP_REMOVED lines=17> */
.L_x_29996:
[----:B------:R-:W0:Y:S02]  /*35a0*/  F2I.S64.TRUNC R4, R4 ;  /* 0x0000000400047311 */ /* 0x000e24000020d900 */
[----:B0-----:R-:W-:-:S05]  /*35b0*/  IMAD.MOV.U32 R7, RZ, RZ, R4 ;  /* 0x000000ffff077224 */ /* 0x001fca00078e0004 */
[----:B------:R0:W-:Y:S01]  /*35c0*/  STG.E.U8 desc[UR36][R2.64], R7 ;  /* 0x0000000702007986 */ /* 0x0001e2000c101124 */
[----:B------:R-:W-:Y:S05]  /*35d0*/  BRA `(.L_x_29998) ;  /* 0x0000000c002c7947 */ /* 0x000fea0003800000 */
.L_x_29995:
        /* <DEDUP_REMOVED lines=9> */
.L_x_30000:
[----:B------:R-:W0:Y:S02]  /*3670*/  F2I.FTZ.TRUNC.NTZ R5, R4 ;  /* 0x0000000400057305 */ /* 0x000e24000021f100 */
[----:B0-----:R0:W-:Y:S01]  /*3680*/  STG.E desc[UR36][R2.64], R5 ;  /* 0x0000000502007986 */ /* 0x0011e2000c101924 */
[----:B------:R-:W-:Y:S05]  /*3690*/  BRA `(.L_x_29998) ;  /* 0x0000000800fc7947 */ /* 0x000fea0003800000 */
.L_x_29999:
[----:B------:R-:W0:Y:S02]  /*36a0*/  F2I.FTZ.TRUNC.NTZ R5, R4 ;  /* 0x0000000400057305 */ /* 0x000e24000021f100 */
[----:B0-----:R0:W-:Y:S01]  /*36b0*/  STG.E.U16 desc[UR36][R2.64], R5 ;  /* 0x0000000502007986 */ /* 0x0011e2000c101524 */
[----:B------:R-:W-:Y:S05]  /*36c0*/  BRA `(.L_x_29998) ;  /* 0x0000000800f07947 */ /* 0x000fea0003800000 */
.L_x_29994:
        /* <DEDUP_REMOVED lines=8> */
.L_x_30002:
[----:B------:R-:W-:-:S05]  /*3750*/  F2FP.F16.F32.PACK_AB R4, RZ, R4 ;  /* 0x00000004ff04723e */ /* 0x000fca00000000ff */
[----:B------:R0:W-:Y:S01]  /*3760*/  STG.E.U16 desc[UR36][R2.64], R4 ;  /* 0x0000000402007986 */ /* 0x0001e2000c101524 */
[----:B------:R-:W-:Y:S05]  /*3770*/  BRA `(.L_x_29998) ;  /* 0x0000000800c47947 */ /* 0x000fea0003800000 */
.L_x_30001:
        /* <DEDUP_REMOVED lines=9> */
.L_x_30004:
[----:B------:R-:W-:-:S04]  /*3810*/  F2FP.F16.F32.PACK_AB R5, RZ, R4 ;  /* 0x00000004ff05723e */ /* 0x000fc800000000ff */
[----:B------:R-:W-:-:S05]  /*3820*/  PRMT R5, R5, 0x5410, RZ ;  /* 0x0000541005057816 */ /* 0x000fca00000000ff */
[----:B------:R0:W-:Y:S01]  /*3830*/  STG.E desc[UR36][R2.64], R5 ;  /* 0x0000000502007986 */ /* 0x0001e2000c101924 */
[----:B------:R-:W-:Y:S05]  /*3840*/  BRA `(.L_x_29998) ;  /* 0x0000000800907947 */ /* 0x000fea0003800000 */
.L_x_30003:
[----:B------:R-:W-:-:S06]  /*3850*/  FMUL.FTZ R4, R4, 1 ;  /* 0x3f80000004047820 */ /* 0x000fcc0000410000 */
[----:B------:R-:W0:Y:S02]  /*3860*/  F2F.F64.F32 R4, R4 ;  /* 0x0000000400047310 */ /* 0x000e240000201800 */
[----:B0-----:R0:W-:Y:S01]  /*3870*/  STG.E.64 desc[UR36][R2.64], R4 ;  /* 0x0000000402007986 */ /* 0x0011e2000c101b24 */
[----:B------:R-:W-:Y:S05]  /*3880*/  BRA `(.L_x_29998) ;  /* 0x0000000800807947 */ /* 0x000fea0003800000 */
.L_x_29993:
        /* <DEDUP_REMOVED lines=12> */
.L_x_30007:
[----:B------:R-:W-:Y:S01]  /*3950*/  FMUL.FTZ R4, R4, 1 ;  /* 0x3f80000004047820 */ /* 0x000fe20000410000 */
[----:B------:R-:W-:-:S05]  /*3960*/  CS2R R6, SRZ ;  /* 0x0000000000067805 */ /* 0x000fca000001ff00 */
[----:B------:R-:W0:Y:S02]  /*3970*/  F2F.F64.F32 R4, R4 ;  /* 0x0000000400047310 */ /* 0x000e240000201800 */
[----:B0-----:R0:W-:Y:S01]  /*3980*/  STG.E.128 desc[UR36][R2.64], R4 ;  /* 0x0000000402007986 */ /* 0x0011e2000c101d24 */
[----:B------:R-:W-:Y:S05]  /*3990*/  BRA `(.L_x_29998) ;  /* 0x00000008003c7947 */ /* 0x000fea0003800000 */
.L_x_30006:
        /* <DEDUP_REMOVED lines=18> */
.L_x_30011:
[----:B------:R-:W-:Y:S05]  /*3ac0*/  BSYNC.RECONVERGENT B0 ;  /* 0x0000000000007941 */ /* 0x000fea0003800200 */
.L_x_30010:
[----:B------:R-:W-:-:S05]  /*3ad0*/  LOP3.LUT R7, R0, 0x80, R7, 0xf8, !PT ;  /* 0x0000008000077812 */ /* 0x000fca00078ef807 */
[----:B------:R0:W-:Y:S01]  /*3ae0*/  STG.E.U8 desc[UR36][R2.64], R7 ;  /* 0x0000000702007986 */ /* 0x0001e2000c101124 */
[----:B------:R-:W-:Y:S05]  /*3af0*/  BRA `(.L_x_29998) ;  /* 0x0000000400e47947 */ /* 0x000fea0003800000 */
.L_x_30009:
        /* <DEDUP_REMOVED lines=14> */
.L_x_30013:
[----:B------:R-:W-:Y:S05]  /*3be0*/  BSYNC.RECONVERGENT B0 ;  /* 0x0000000000007941 */ /* 0x000fea0003800200 */
.L_x_30012:
[----:B------:R-:W-:-:S05]  /*3bf0*/  LOP3.LUT R5, R0, 0x80, R7, 0xf8, !PT ;  /* 0x0000008000057812 */ /* 0x000fca00078ef807 */
[----:B------:R0:W-:Y:S01]  /*3c00*/  STG.E.U8 desc[UR36][R2.64], R5 ;  /* 0x0000000502007986 */ /* 0x0001e2000c101124 */
[----:B------:R-:W-:Y:S05]  /*3c10*/  BRA `(.L_x_29998) ;  /* 0x00000004009c7947 */ /* 0x000fea0003800000 */
.L_x_30008:
[----:B------:R-:W-:-:S05]  /*3c20*/  F2FP.BF16.F32.PACK_AB R4, RZ, R4 ;  /* 0x00000004ff04723e */ /* 0x000fca00000010ff */
[----:B------:R0:W-:Y:S01]  /*3c30*/  STG.E.U16 desc[UR36][R2.64], R4 ;  /* 0x0000000402007986 */ /* 0x0001e2000c101524 */
[----:B------:R-:W-:Y:S05]  /*3c40*/  BRA `(.L_x_29998) ;  /* 0x0000000400907947 */ /* 0x000fea0003800000 */
.L_x_30005:
        /* <DEDUP_REMOVED lines=11> */
.L_x_30016:
        /* <DEDUP_REMOVED lines=12> */
.L_x_30019:
[----:B------:R-:W-:-:S04]  /*3dc0*/  SHF.R.U32.HI R0, RZ, 0x14, R4 ;  /* 0x00000014ff007819 */ /* 0x000fc80000011604 */
[----:B------:R-:W-:-:S04]  /*3dd0*/  LOP3.LUT R5, R0, 0x1, RZ, 0xc0, !PT ;  /* 0x0000000100057812 */ /* 0x000fc800078ec0ff */
[----:B------:R-:W-:-:S04]  /*3de0*/  IADD3 R0, PT, PT, R4, 0x487ffff, R5 ;  /* 0x0487ffff04007810 */ /* 0x000fc80007ffe005 */
[----:B------:R-:W-:-:S04]  /*3df0*/  SHF.R.U32.HI R0, RZ, 0x14, R0 ;  /* 0x00000014ff007819 */ /* 0x000fc80000011600 */
[----:B------:R-:W-:-:S07]  /*3e00*/  LOP3.LUT R5, R0, 0xff, RZ, 0xc0, !PT ;  /* 0x000000ff00057812 */ /* 0x000fce00078ec0ff */
.L_x_30020:
[----:B------:R-:W-:-:S04]  /*3e10*/  SHF.R.U32.HI R4, RZ, 0x18, R4 ;  /* 0x00000018ff047819 */ /* 0x000fc80000011604 */
[----:B------:R-:W-:-:S04]  /*3e20*/  LOP3.LUT R5, R5, 0x80, R4, 0xf8, !PT ;  /* 0x0000008005057812 */ /* 0x000fc800078ef804 */
[----:B------:R-:W-:-:S07]  /*3e30*/  PRMT R0, R5, 0x7610, R0 ;  /* 0x0000761005007816 */ /* 0x000fce0000000000 */
.L_x_30018:
[----:B------:R-:W-:Y:S05]  /*3e40*/  BSYNC.RECONVERGENT B0 ;  /* 0x0000000000007941 */ /* 0x000fea0003800200 */
.L_x_30017:
[----:B------:R1:W-:Y:S01]  /*3e50*/  STG.E.U8 desc[UR36][R2.64], R0 ;  /* 0x0000000002007986 */ /* 0x0003e2000c101124 */
[----:B------:R-:W-:Y:S05]  /*3e60*/  BRA `(.L_x_29998) ;  /* 0x0000000400087947 */ /* 0x000fea0003800000 */
.L_x_30015:
        /* <DEDUP_REMOVED lines=12> */
.L_x_30023:
[----:B------:R-:W-:-:S04]  /*3f30*/  SHF.R.U32.HI R0, RZ, 0x15, R4 ;  /* 0x00000015ff007819 */ /* 0x000fc80000011604 */
[----:B------:R-:W-:-:S04]  /*3f40*/  LOP3.LUT R5, R0, 0x1, RZ, 0xc0, !PT ;  /* 0x0000000100057812 */ /* 0x000fc800078ec0ff */
[----:B------:R-:W-:-:S04]  /*3f50*/  IADD3 R0, PT, PT, R4, 0x88fffff, R5 ;  /* 0x088fffff04007810 */ /* 0x000fc80007ffe005 */
[----:B------:R-:W-:-:S04]  /*3f60*/  SHF.R.U32.HI R0, RZ, 0x15, R0 ;  /* 0x00000015ff007819 */ /* 0x000fc80000011600 */
[----:B------:R-:W-:-:S07]  /*3f70*/  LOP3.LUT R5, R0, 0xff, RZ, 0xc0, !PT ;  /* 0x000000ff00057812 */ /* 0x000fce00078ec0ff */
.L_x_30024:
[----:B------:R-:W-:-:S04]  /*3f80*/  SHF.R.U32.HI R4, RZ, 0x18, R4 ;  /* 0x00000018ff047819 */ /* 0x000fc80000011604 */
[----:B------:R-:W-:-:S04]  /*3f90*/  LOP3.LUT R5, R5, 0x80, R4, 0xf8, !PT ;  /* 0x0000008005057812 */ /* 0x000fc800078ef804 */
[----:B------:R-:W-:-:S07]  /*3fa0*/  PRMT R0, R5, 0x7610, R0 ;  /* 0x0000761005007816 */ /* 0x000fce0000000000 */
.L_x_30022:
[----:B------:R-:W-:Y:S05]  /*3fb0*/  BSYNC.RECONVERGENT B0 ;  /* 0x0000000000007941 */ /* 0x000fea0003800200 */
.L_x_30021:
[----:B------:R0:W-:Y:S01]  /*3fc0*/  STG.E.U8 desc[UR36][R2.64], R0 ;  /* 0x0000000002007986 */ /* 0x0001e2000c101124 */
[----:B------:R-:W-:Y:S05]  /*3fd0*/  BRA `(.L_x_29998) ;  /* 0x0000000000ac7947 */ /* 0x000fea0003800000 */
.L_x_30014:
[----:B------:R-:W-:-:S09]  /*3fe0*/  UISETP.NE.AND UP0, UPT, UR4, 0x1c, UPT ;  /* 0x0000001c0400788c */ /* 0x000fd2000bf05270 */
[----:B------:R-:W-:Y:S05]  /*3ff0*/  BRA.U !UP0, `(.L_x_30025) ;  /* 0x00000001089c7547 */ /* 0x000fea000b800000 */
[----:B------:R-:W-:-:S09]  /*4000*/  UISETP.NE.AND UP0, UPT, UR4, 0x1d, UPT ;  /* 0x0000001d0400788c */ /* 0x000fd2000bf05270 */
[----:B------:R-:W-:Y:S05]  /*4010*/  BRA.U !UP0, `(.L_x_30026) ;  /* 0x0000000108887547 */ /* 0x000fea000b800000 */
[----:B------:R-:W-:-:S09]  /*4020*/  UISETP.NE.AND UP0, UPT, UR4, 0x2c, UPT ;  /* 0x0000002c0400788c */ /* 0x000fd2000bf05270 */
[----:B------:R-:W-:Y:S05]  /*4030*/  BRA.U !UP0, `(.L_x_30027) ;  /* 0x0000000108447547 */ /* 0x000fea000b800000 */
.L_x_29997:
        /* <DEDUP_REMOVED lines=16> */
.L_x_30028:
[----:B------:R-:W-:Y:S05]  /*4140*/  BRA `(.L_x_29998) ;  /* 0x0000000000507947 */ /* 0x000fea0003800000 */
.L_x_30027:
        /* <DEDUP_REMOVED lines=15> */
.L_x_30026:
[----:B------:R-:W0:Y:S02]  /*4240*/  F2I.U64.TRUNC R4, R4 ;  /* 0x0000000400047311 */ /* 0x000e24000020d800 */
[----:B0-----:R0:W-:Y:S01]  /*4250*/  STG.E.64 desc[UR36][R2.64], R4 ;  /* 0x0000000402007986 */ /* 0x0011e2000c101b24 */
[----:B------:R-:W-:Y:S05]  /*4260*/  BRA `(.L_x_29998) ;  /* 0x0000000000087947 */ /* 0x000fea0003800000 */
.L_x_30025:
[----:B------:R-:W0:Y:S02]  /*4270*/  F2I.FTZ.U32.TRUNC.NTZ R5, R4 ;  /* 0x0000000400057305 */ /* 0x000e24000021f000 */
[----:B0-----:R4:W-:Y:S02]  /*4280*/  STG.E desc[UR36][R2.64], R5 ;  /* 0x0000000502007986 */ /* 0x0019e4000c101924 */
.L_x_29998:
[----:B------:R-:W-:-:S07]  /*4290*/  VIADD R17, R17, 0x80 ;  /* 0x0000008011117836 */ /* 0x000fce0000000000 */
.L_x_29931:
[----:B------:R-:W-:Y:S05]  /*42a0*/  BSYNC.RECONVERGENT B7 ;  /* 0x0000000000077941 */ /* 0x000fea0003800200 */
.L_x_29930:
        /* <DEDUP_REMOVED lines=358> */
.L_x_30031:
        /* <DEDUP_REMOVED lines=18> */
.L_x_30036:
[----:B------:R-:W2:Y:S02]  /*5a30*/  LDG.E.U8 R2, desc[UR36][R2.64] ;  /* 0x0000002402027981 */ /* 0x000ea4000c1e1100 */
[----:B--2---:R-:W-:Y:S01]  /*5a40*/  I2FP.F32.U32 R19, R2 ;  /* 0x0000000200137245 */ /* 0x004fe20000201000 */
[----:B------:R-:W-:Y:S06]  /*5a50*/  BRA `(.L_x_30038) ;  /* 0x0000000c00447947 */ /* 0x000fec0003800000 */
.L_x_30035:
        /* <DEDUP_REMOVED lines=9> */
.L_x_30040:
[----:B------:R-:W2:Y:S02]  /*5af0*/  LDG.E R2, desc[UR36][R2.64] ;  /* 0x0000002402027981 */ /* 0x000ea4000c1e1900 */
[----:B--2---:R-:W-:Y:S01]  /*5b00*/  I2FP.F32.S32 R19, R2 ;  /* 0x0000000200137245 */ /* 0x004fe20000201400 */
[----:B------:R-:W-:Y:S06]  /*5b10*/  BRA `(.L_x_30038) ;  /* 0x0000000c00147947 */ /* 0x000fec0003800000 */
.L_x_30039:
[----:B------:R-:W2:Y:S02]  /*5b20*/  LDG.E.U16 R2, desc[UR36][R2.64] ;  /* 0x0000002402027981 */ /* 0x000ea4000c1e1500 */
[----:B--2---:R2:W3:Y:S01]  /*5b30*/  I2F.S16 R19, R2 ;  /* 0x0000000200137306 */ /* 0x0044e20000101400 */
[----:B------:R-:W-:Y:S05]  /*5b40*/  BRA `(.L_x_30038) ;  /* 0x0000000c00087947 */ /* 0x000fea0003800000 */
.L_x_30034:
        /* <DEDUP_REMOVED lines=8> */
.L_x_30042:
[----:B------:R-:W2:Y:S02]  /*5bd0*/  LDG.E.U16 R2, desc[UR36][R2.64] ;  /* 0x0000002402027981 */ /* 0x000ea4000c1e1500 */
[----:B--2---:R-:W-:Y:S01]  /*5be0*/  HADD2.F32 R19, -RZ, R2.H0_H0 ;  /* 0x20000002ff137230 */ /* 0x004fe20000004100 */
[----:B------:R-:W-:Y:S06]  /*5bf0*/  BRA `(.L_x_30038) ;  /* 0x0000000800dc7947 */ /* 0x000fec0003800000 */
.L_x_30041:
        /* <DEDUP_REMOVED lines=8> */
.L_x_30044:
[----:B------:R-:W2:Y:S02]  /*5c80*/  LDG.E.U16 R2, desc[UR36][R2.64] ;  /* 0x0000002402027981 */ /* 0x000ea4000c1e1500 */
[----:B--2---:R-:W-:Y:S01]  /*5c90*/  HADD2.F32 R19, -RZ, R2.H0_H0 ;  /* 0x20000002ff137230 */ /* 0x004fe20000004100 */
[----:B------:R-:W-:Y:S06]  /*5ca0*/  BRA `(.L_x_30038) ;  /* 0x0000000800b07947 */ /* 0x000fec0003800000 */
.L_x_30043:
        /* <DEDUP_REMOVED lines=11> */
.L_x_30033:
        /* <DEDUP_REMOVED lines=12> */
.L_x_30047:
        /* <DEDUP_REMOVED lines=11> */
.L_x_30046:
        /* <DEDUP_REMOVED lines=25> */
.L_x_30049:
        /* <DEDUP_REMOVED lines=12> */
.L_x_30048:
[----:B------:R-:W2:Y:S02]  /*6120*/  LDG.E.U16 R2, desc[UR36][R2.64] ;  /* 0x0000002402027981 */ /* 0x000ea4000c1e1500 */
[----:B--2---:R-:W-:Y:S01]  /*6130*/  SHF.L.U32 R19, R2, 0x10, RZ ;  /* 0x0000001002137819 */ /* 0x004fe200000006ff */
[----:B------:R-:W-:Y:S06]  /*6140*/  BRA `(.L_x_30038) ;  /* 0x0000000400887947 */ /* 0x000fec0003800000 */
.L_x_30045:
        /* <DEDUP_REMOVED lines=11> */
.L_x_30052:
        /* <DEDUP_REMOVED lines=20> */
.L_x_30054:
[----:B------:R-:W-:Y:S05]  /*6340*/  BSYNC.RECONVERGENT B0 ;  /* 0x0000000000007941 */ /* 0x000fea0003800200 */
.L_x_30053:
[----:B------:R-:W-:Y:S01]  /*6350*/  IMAD.SHL.U32 R0, R0, 0x100000, RZ ;  /* 0x0010000000007824 */ /* 0x000fe200078e00ff */
[----:B------:R-:W-:-:S04]  /*6360*/  LEA R2, R2, 0x3b800000, 0x17 ;  /* 0x3b80000002027811 */ /* 0x000fc800078eb8ff */
[----:B------:R-:W-:Y:S01]  /*6370*/  LOP3.LUT R19, R2, R0, R19, 0xfe, !PT ;  /* 0x0000000002137212 */ /* 0x000fe200078efe13 */
[----:B------:R-:W-:Y:S06]  /*6380*/  BRA `(.L_x_30038) ;  /* 0x0000000000f87947 */ /* 0x000fec0003800000 */
.L_x_30051:
        /* <DEDUP_REMOVED lines=20> */
.L_x_30056:
[----:B------:R-:W-:Y:S05]  /*64d0*/  BSYNC.RECONVERGENT B0 ;  /* 0x0000000000007941 */ /* 0x000fea0003800200 */
.L_x_30055:
[----:B------:R-:W-:Y:S01]  /*64e0*/  IMAD.SHL.U32 R0, R0, 0x200000, RZ ;  /* 0x0020000000007824 */ /* 0x000fe200078e00ff */
[----:B------:R-:W-:-:S04]  /*64f0*/  LEA R2, R2, 0x37800000, 0x17 ;  /* 0x3780000002027811 */ /* 0x000fc800078eb8ff */
[----:B------:R-:W-:Y:S01]  /*6500*/  LOP3.LUT R19, R2, R0, R19, 0xfe, !PT ;  /* 0x0000000002137212 */ /* 0x000fe200078efe13 */
[----:B------:R-:W-:Y:S06]  /*6510*/  BRA `(.L_x_30038) ;  /* 0x0000000000947947 */ /* 0x000fec0003800000 */
.L_x_30050:
        /* <DEDUP_REMOVED lines=14> */
.L_x_30037:
        /* <DEDUP_REMOVED lines=16> */
.L_x_30059:
[----:B------:R-:W-:Y:S01]  /*6700*/  IMAD.MOV.U32 R19, RZ, RZ, RZ ;  /* 0x000000ffff137224 */ /* 0x000fe200078e00ff */
[----:B------:R-:W-:Y:S06]  /*6710*/  BRA `(.L_x_30038) ;  /* 0x0000000000147947 */ /* 0x000fec0003800000 */
.L_x_30058:
[----:B------:R-:W2:Y:S02]  /*6720*/  LDG.E.64 R2, desc[UR36][R2.64] ;  /* 0x0000002402027981 */ /* 0x000ea4000c1e1b00 */
[----:B--2---:R0:W1:Y:S02]  /*6730*/  I2F.U64 R19, R2 ;  /* 0x0000000200137312 */ /* 0x0040640000301000 */
[----:B01----:R-:W-:Y:S05]  /*6740*/  BRA `(.L_x_30038) ;  /* 0x0000000000087947 */ /* 0x003fea0003800000 */
.L_x_30057:
[----:B------:R-:W2:Y:S02]  /*6750*/  LDG.E R2, desc[UR36][R2.64] ;  /* 0x0000002402027981 */ /* 0x000ea4000c1e1900 */
[----:B--2---:R-:W-:-:S07]  /*6760*/  I2FP.F32.U32 R19, R2 ;  /* 0x0000000200137245 */ /* 0x004fce0000201000 */
.L_x_30038:
[----:B------:R-:W-:Y:S05]  /*6770*/  BSYNC.RECONVERGENT B6 ;  /* 0x0000000000067941 */ /* 0x000fea0003800200 */
.L_x_30032:
        /* <DEDUP_REMOVED lines=18> */
.L_x_30064:
[----:B------:R-:W2:Y:S02]  /*68a0*/  LDG.E.U8 R0, desc[UR36][R2.64] ;  /* 0x0000002402007981 */ /* 0x000ea4000c1e1100 */
[----:B--2---:R-:W-:Y:S01]  /*68b0*/  I2FP.F32.U32 R0, R0 ;  /* 0x0000000000007245 */ /* 0x004fe20000201000 */
[----:B------:R-:W-:Y:S06]  /*68c0*/  BRA `(.L_x_30066) ;  /* 0x0000000c00447947 */ /* 0x000fec0003800000 */
.L_x_30063:
        /* <DEDUP_REMOVED lines=9> */
.L_x_30068:
[----:B------:R-:W2:Y:S02]  /*6960*/  LDG.E R0, desc[UR36][R2.64] ;  /* 0x0000002402007981 */ /* 0x000ea4000c1e1900 */
[----:B--2---:R-:W-:Y:S01]  /*6970*/  I2FP.F32.S32 R0, R0 ;  /* 0x0000000000007245 */ /* 0x004fe20000201400 */
[----:B------:R-:W-:Y:S06]  /*6980*/  BRA `(.L_x_30066) ;  /* 0x0000000c00147947 */ /* 0x000fec0003800000 */
.L_x_30067:
[----:B------:R-:W2:Y:S02]  /*6990*/  LDG.E.U16 R0, desc[UR36][R2.64] ;  /* 0x0000002402007981 */ /* 0x000ea4000c1e1500 */
[----:B--2---:R-:W4:Y:S01]  /*69a0*/  I2F.S16 R0, R0 ;  /* 0x0000000000007306 */ /* 0x004f220000101400 */
[----:B------:R-:W-:Y:S05]  /*69b0*/  BRA `(.L_x_30066) ;  /* 0x0000000c00087947 */ /* 0x000fea0003800000 */
.L_x_30062:
        /* <DEDUP_REMOVED lines=8> */
.L_x_30070:
[----:B------:R-:W2:Y:S02]  /*6a40*/  LDG.E.U16 R0, desc[UR36][R2.64] ;  /* 0x0000002402007981 */ /* 0x000ea4000c1e1500 */
[----:B--2---:R-:W-:Y:S01]  /*6a50*/  HADD2.F32 R0, -RZ, R0.H0_H0 ;  /* 0x20000000ff007230 */ /* 0x004fe20000004100 */
[----:B------:R-:W-:Y:S06]  /*6a60*/  BRA `(.L_x_30066) ;  /* 0x0000000800dc7947 */ /* 0x000fec0003800000 */
.L_x_30069:
        /* <DEDUP_REMOVED lines=8> */
.L_x_30072:
[----:B------:R-:W2:Y:S02]  /*6af0*/  LDG.E.U16 R0, desc[UR36][R2.64] ;  /* 0x0000002402007981 */ /* 0x000ea4000c1e1500 */
[----:B--2---:R-:W-:Y:S01]  /*6b00*/  HADD2.F32 R0, -RZ, R0.H0_H0 ;  /* 0x20000000ff007230 */ /* 0x004fe20000004100 */
[----:B------:R-:W-:Y:S06]  /*6b10*/  BRA `(.L_x_30066) ;  /* 0x0000000800b07947 */ /* 0x000fec0003800000 */
.L_x_30071:
        /* <DEDUP_REMOVED lines=11> */
.L_x_30061:
        /* <DEDUP_REMOVED lines=12> */
.L_x_30075:
        /* <DEDUP_REMOVED lines=11> */
.L_x_30074:
        /* <DEDUP_REMOVED lines=25> */
.L_x_30077:
        /* <DEDUP_REMOVED lines=12> */
.L_x_30076:
[----:B------:R-:W2:Y:S02]  /*6f90*/  LDG.E.U16 R0, desc[UR36][R2.64] ;  /* 0x0000002402007981 */ /* 0x000ea4000c1e1500 */
[----:B--2---:R-:W-:Y:S01]  /*6fa0*/  IMAD.U32 R0, R0, 0x10000, RZ ;  /* 0x0001000000007824 */ /* 0x004fe200078e00ff */
[----:B------:R-:W-:Y:S06]  /*6fb0*/  BRA `(.L_x_30066) ;  /* 0x0000000400887947 */ /* 0x000fec0003800000 */
.L_x_30073:
        /* <DEDUP_REMOVED lines=11> */
.L_x_30080:
        /* <DEDUP_REMOVED lines=20> */
.L_x_30082:
[----:B------:R-:W-:Y:S05]  /*71b0*/  BSYNC.RECONVERGENT B0 ;  /* 0x0000000000007941 */ /* 0x000fea0003800200 */
.L_x_30081:
[----:B------:R-:W-:Y:S02]  /*71c0*/  SHF.L.U32 R0, R0, 0x14, RZ ;  /* 0x0000001400007819 */ /* 0x000fe400000006ff */
[----:B------:R-:W-:-:S04]  /*71d0*/  LEA R2, R2, 0x3b800000, 0x17 ;  /* 0x3b80000002027811 */ /* 0x000fc800078eb8ff */
[----:B------:R-:W-:Y:S01]  /*71e0*/  LOP3.LUT R0, R2, R0, R7, 0xfe, !PT ;  /* 0x0000000002007212 */ /* 0x000fe200078efe07 */
[----:B------:R-:W-:Y:S06]  /*71f0*/  BRA `(.L_x_30066) ;  /* 0x0000000000f87947 */ /* 0x000fec0003800000 */
.L_x_30079:
        /* <DEDUP_REMOVED lines=20> */
.L_x_30084:
[----:B------:R-:W-:Y:S05]  /*7340*/  BSYNC.RECONVERGENT B0 ;  /* 0x0000000000007941 */ /* 0x000fea0003800200 */
.L_x_30083:
[----:B------:R-:W-:Y:S01]  /*7350*/  IMAD.SHL.U32 R0, R0, 0x200000, RZ ;  /* 0x0020000000007824 */ /* 0x000fe200078e00ff */
[----:B------:R-:W-:-:S04]  /*7360*/  LEA R2, R2, 0x37800000, 0x17 ;  /* 0x3780000002027811 */ /* 0x000fc800078eb8ff */
[----:B------:R-:W-:Y:S01]  /*7370*/  LOP3.LUT R0, R2, R0, R7, 0xfe, !PT ;  /* 0x0000000002007212 */ /* 0x000fe200078efe07 */
[----:B------:R-:W-:Y:S06]  /*7380*/  BRA `(.L_x_30066) ;  /* 0x0000000000947947 */ /* 0x000fec0003800000 */
.L_x_30078:
        /* <DEDUP_REMOVED lines=14> */
.L_x_30065:
        /* <DEDUP_REMOVED lines=16> */
.L_x_30087:
[----:B------:R-:W-:Y:S01]  /*7570*/  MOV R0, RZ ;  /* 0x000000ff00007202 */ /* 0x000fe20000000f00 */
[----:B------:R-:W-:Y:S06]  /*7580*/  BRA `(.L_x_30066) ;  /* 0x0000000000147947 */ /* 0x000fec0003800000 */
.L_x_30086:
[----:B------:R-:W2:Y:S02]  /*7590*/  LDG.E.64 R2, desc[UR36][R2.64] ;  /* 0x0000002402027981 */ /* 0x000ea4000c1e1b00 */
[----:B--2---:R0:W2:Y:S02]  /*75a0*/  I2F.U64 R0, R2 ;  /* 0x0000000200007312 */ /* 0x0040a40000301000 */
[----:B0-2---:R-:W-:Y:S05]  /*75b0*/  BRA `(.L_x_30066) ;  /* 0x0000000000087947 */ /* 0x005fea0003800000 */
.L_x_30085:
[----:B------:R-:W2:Y:S02]  /*75c0*/  LDG.E R0, desc[UR36][R2.64] ;  /* 0x0000002402007981 */ /* 0x000ea4000c1e1900 */
[----:B--2---:R-:W-:-:S07]  /*75d0*/  I2FP.F32.U32 R0, R0 ;  /* 0x0000000000007245 */ /* 0x004fce0000201000 */
.L_x_30066:
[----:B------:R-:W-:Y:S05]  /*75e0*/  BSYNC.RECONVERGENT B6 ;  /* 0x0000000000067941 */ /* 0x000fea0003800200 */
.L_x_30060:
[----:B-1-3-5:R-:W-:Y:S01]  /*75f0*/  FSETP.NAN.FTZ.AND P0, PT, R19, R19, PT ;  /* 0x000000131300720b */ /* 0x02afe20003f18000 */
[----:B------:R-:W-:Y:S01]  /*7600*/  BSSY.RECONVERGENT B0, `(.L_x_30088) ;  /* 0x0000006000007945 */ /* 0x000fe20003800200 */
[----:B------:R-:W-:-:S11]  /*7610*/  IMAD.MOV.U32 R4, RZ, RZ, R19 ;  /* 0x000000ffff047224 */ /* 0x000fd600078e0013 */
[----:B------:R-:W-:Y:S05]  /*7620*/  @P0 BRA `(.L_x_30089) ;  /* 0x00000000000c0947 */ /* 0x000fea0003800000 */
[----:B--2-4-:R-:W-:Y:S01]  /*7630*/  FSETP.NAN.FTZ.AND P0, PT, R0, R0, PT ;  /* 0x000000000000720b */ /* 0x014fe20003f18000 */
[----:B------:R-:W-:-:S12]  /*7640*/  IMAD.MOV.U32 R4, RZ, RZ, R0 ;  /* 0x000000ffff047224 */ /* 0x000fd800078e0000 */
[----:B------:R-:W-:-:S07]  /*7650*/  @!P0 FMNMX.FTZ R4, R0, R19, !PT ;  /* 0x0000001300048209 */ /* 0x000fce0007810000 */
.L_x_30089:
[----:B------:R-:W-:Y:S05]  /*7660*/  BSYNC.RECONVERGENT B0 ;  /* 0x0000000000007941 */ /* 0x000fea0003800200 */
.L_x_30088:
        /* <DEDUP_REMOVED lines=17> */
.L_x_30093:
[----:B------:R-:W0:Y:S02]  /*7780*/  F2I.S64.TRUNC R4, R4 ;  /* 0x0000000400047311 */ /* 0x000e24000020d900 */
[----:B0-----:R-:W-:-:S05]  /*7790*/  IMAD.MOV.U32 R7, RZ, RZ, R4 ;  /* 0x000000ffff077224 */ /* 0x001fca00078e0004 */
[----:B------:R0:W-:Y:S01]  /*77a0*/  STG.E.U8 desc[UR36][R2.64], R7 ;  /* 0x0000000702007986 */ /* 0x0001e2000c101124 */
[----:B------:R-:W-:Y:S05]  /*77b0*/  BRA `(.L_x_30095) ;  /* 0x0000000c00287947 */ /* 0x000fea0003800000 */
.L_x_30092:
        /* <DEDUP_REMOVED lines=9> */
.L_x_30097:
[----:B------:R-:W0:Y:S02]  /*7850*/  F2I.FTZ.TRUNC.NTZ R5, R4 ;  /* 0x0000000400057305 */ /* 0x000e24000021f100 */
[----:B0-----:R3:W-:Y:S01]  /*7860*/  STG.E desc[UR36][R2.64], R5 ;  /* 0x0000000502007986 */ /* 0x0017e2000c101924 */
[----:B------:R-:W-:Y:S05]  /*7870*/  BRA `(.L_x_30095) ;  /* 0x0000000800f87947 */ /* 0x000fea0003800000 */
.L_x_30096:
[----:B------:R-:W0:Y:S02]  /*7880*/  F2I.FTZ.TRUNC.NTZ R5, R4 ;  /* 0x0000000400057305 */ /* 0x000e24000021f100 */
[----:B0-----:R0:W-:Y:S01]  /*7890*/  STG.E.U16 desc[UR36][R2.64], R5 ;  /* 0x0000000502007986 */ /* 0x0011e2000c101524 */
[----:B------:R-:W-:Y:S05]  /*78a0*/  BRA `(.L_x_30095) ;  /* 0x0000000800ec7947 */ /* 0x000fea0003800000 */
.L_x_30091:
        /* <DEDUP_REMOVED lines=8> */
.L_x_30099:
[----:B------:R-:W-:-:S05]  /*7930*/  F2FP.F16.F32.PACK_AB R4, RZ, R4 ;  /* 0x00000004ff04723e */ /* 0x000fca00000000ff */
[----:B------:R0:W-:Y:S01]  /*7940*/  STG.E.U16 desc[UR36][R2.64], R4 ;  /* 0x0000000402007986 */ /* 0x0001e2000c101524 */
[----:B------:R-:W-:Y:S05]  /*7950*/  BRA `(.L_x_30095) ;  /* 0x0000000800c07947 */ /* 0x000fea0003800000 */
.L_x_30098:
        /* <DEDUP_REMOVED lines=9> */
.L_x_30101:
[----:B------:R-:W-:-:S04]  /*79f0*/  F2FP.F16.F32.PACK_AB R5, RZ, R4 ;  /* 0x00000004ff05723e */ /* 0x000fc800000000ff */
[----:B------:R-:W-:-:S05]  /*7a00*/  PRMT R5, R5, 0x5410, RZ ;  /* 0x0000541005057816 */ /* 0x000fca00000000ff */
[----:B------:R0:W-:Y:S01]  /*7a10*/  STG.E desc[UR36][R2.64], R5 ;  /* 0x0000000502007986 */ /* 0x0001e2000c101924 */
[----:B------:R-:W-:Y:S05]  /*7a20*/  BRA `(.L_x_30095) ;  /* 0x00000008008c7947 */ /* 0x000fea0003800000 */
.L_x_30100:
[----:B------:R-:W-:-:S06]  /*7a30*/  FMUL.FTZ R4, R4, 1 ;  /* 0x3f80000004047820 */ /* 0x000fcc0000410000 */
[----:B------:R-:W0:Y:S02]  /*7a40*/  F2F.F64.F32 R4, R4 ;  /* 0x0000000400047310 */ /* 0x000e240000201800 */
[----:B0-----:R0:W-:Y:S01]  /*7a50*/  STG.E.64 desc[UR36][R2.64], R4 ;  /* 0x0000000402007986 */ /* 0x0011e2000c101b24 */
[----:B------:R-:W-:Y:S05]  /*7a60*/  BRA `(.L_x_30095) ;  /* 0x00000008007c7947 */ /* 0x000fea0003800000 */
.L_x_30090:
        /* <DEDUP_REMOVED lines=13> */
.L_x_30105:
        /* <DEDUP_REMOVED lines=16> */
.L_x_30108:
[----:B------:R-:W-:-:S04]  /*7c40*/  SHF.R.U32.HI R4, RZ, 0x18, R4 ;  /* 0x00000018ff047819 */ /* 0x000fc80000011604 */
[----:B------:R-:W-:-:S04]  /*7c50*/  LOP3.LUT R4, R5, 0x80, R4, 0xf8, !PT ;  /* 0x0000008005047812 */ /* 0x000fc800078ef804 */
[----:B------:R-:W-:-:S07]  /*7c60*/  PRMT R0, R4, 0x7610, R0 ;  /* 0x0000761004007816 */ /* 0x000fce0000000000 */
.L_x_30107:
[----:B------:R-:W-:Y:S05]  /*7c70*/  BSYNC.RECONVERGENT B0 ;  /* 0x0000000000007941 */ /* 0x000fea0003800200 */
.L_x_30106:
[----:B------:R0:W-:Y:S01]  /*7c80*/  STG.E.U8 desc[UR36][R2.64], R0 ;  /* 0x0000000002007986 */ /* 0x0001e2000c101124 */
[----:B------:R-:W-:Y:S05]  /*7c90*/  BRA `(.L_x_30095) ;  /* 0x0000000400f07947 */ /* 0x000fea0003800000 */
.L_x_30104:
        /* <DEDUP_REMOVED lines=16> */
.L_x_30111:
[----:B------:R-:W-:-:S04]  /*7da0*/  SHF.R.U32.HI R4, RZ, 0x18, R4 ;  /* 0x00000018ff047819 */ /* 0x000fc80000011604 */
[----:B------:R-:W-:-:S04]  /*7db0*/  LOP3.LUT R5, R5, 0x80, R4, 0xf8, !PT ;  /* 0x0000008005057812 */ /* 0x000fc800078ef804 */
[----:B------:R-:W-:-:S07]  /*7dc0*/  PRMT R0, R5, 0x7610, R0 ;  /* 0x0000761005007816 */ /* 0x000fce0000000000 */
.L_x_30110:
[----:B------:R-:W-:Y:S05]  /*7dd0*/  BSYNC.RECONVERGENT B0 ;  /* 0x0000000000007941 */ /* 0x000fea0003800200 */
.L_x_30109:
[----:B------:R0:W-:Y:S01]  /*7de0*/  STG.E.U8 desc[UR36][R2.64], R0 ;  /* 0x0000000002007986 */ /* 0x0001e2000c101124 */
[----:B------:R-:W-:Y:S05]  /*7df0*/  BRA `(.L_x_30095) ;  /* 0x0000000400987947 */ /* 0x000fea0003800000 */
.L_x_30103:
        /* <DEDUP_REMOVED lines=21> */
.L_x_30113:
[----:B------:R-:W0:Y:S02]  /*7f50*/  F2I.U64.TRUNC R4, R4 ;  /* 0x0000000400047311 */ /* 0x000e24000020d800 */
[----:B0-----:R0:W-:Y:S01]  /*7f60*/  STG.E.64 desc[UR36][R2.64], R4 ;  /* 0x0000000402007986 */ /* 0x0011e2000c101b24 */
[----:B------:R-:W-:Y:S05]  /*7f70*/  BRA `(.L_x_30095) ;  /* 0x0000000400387947 */ /* 0x000fea0003800000 */
.L_x_30112:
[----:B------:R-:W0:Y:S02]  /*7f80*/  F2I.FTZ.U32.TRUNC.NTZ R5, R4 ;  /* 0x0000000400057305 */ /* 0x000e24000021f000 */
[----:B0-----:R0:W-:Y:S01]  /*7f90*/  STG.E desc[UR36][R2.64], R5 ;  /* 0x0000000502007986 */ /* 0x0011e2000c101924 */
[----:B------:R-:W-:Y:S05]  /*7fa0*/  BRA `(.L_x_30095) ;  /* 0x00000004002c7947 */ /* 0x000fea0003800000 */
.L_x_30102:
        /* <DEDUP_REMOVED lines=10> */
.L_x_30115:
[----:B------:R-:W-:Y:S01]  /*8050*/  FMUL.FTZ R4, R4, 1 ;  /* 0x3f80000004047820 */ /* 0x000fe20000410000 */
[----:B------:R-:W-:-:S05]  /*8060*/  CS2R R6, SRZ ;  /* 0x0000000000067805 */ /* 0x000fca000001ff00 */
[----:B------:R-:W0:Y:S02]  /*8070*/  F2F.F64.F32 R4, R4 ;  /* 0x0000000400047310 */ /* 0x000e240000201800 */
[----:B0-----:R0:W-:Y:S01]  /*8080*/  STG.E.128 desc[UR36][R2.64], R4 ;  /* 0x0000000402007986 */ /* 0x0011e2000c101d24 */
[----:B------:R-:W-:Y:S05]  /*8090*/  BRA `(.L_x_30095) ;  /* 0x0000000000f07947 */ /* 0x000fea0003800000 */
.L_x_30114:
[----:B------:R-:W-:-:S09]  /*80a0*/  UISETP.NE.AND UP0, UPT, UR4, 0xf, UPT ;  /* 0x0000000f0400788c */ /* 0x000fd2000bf05270 */
[----:B------:R-:W-:Y:S05]  /*80b0*/  BRA.U !UP0, `(.L_x_30116) ;  /* 0x0000000108e07547 */ /* 0x000fea000b800000 */
[----:B------:R-:W-:-:S09]  /*80c0*/  UISETP.NE.AND UP0, UPT, UR4, 0x17, UPT ;  /* 0x000000170400788c */ /* 0x000fd2000bf05270 */
[----:B------:R-:W-:Y:S05]  /*80d0*/  BRA.U !UP0, `(.L_x_30117) ;  /* 0x00000001088c7547 */ /* 0x000fea000b800000 */
[----:B------:R-:W-:-:S09]  /*80e0*/  UISETP.NE.AND UP0, UPT, UR4, 0x18, UPT ;  /* 0x000000180400788c */ /* 0x000fd2000bf05270 */
[----:B------:R-:W-:Y:S05]  /*80f0*/  BRA.U !UP0, `(.L_x_30118) ;  /* 0x0000000108447547 */ /* 0x000fea000b800000 */
.L_x_30094:
        /* <DEDUP_REMOVED lines=16> */
.L_x_30119:
[----:B------:R-:W-:Y:S05]  /*8200*/  BRA `(.L_x_30095) ;  /* 0x0000000000947947 */ /* 0x000fea0003800000 */
.L_x_30118:
        /* <DEDUP_REMOVED lines=12> */
.L_x_30121:
[----:B------:R-:W-:Y:S05]  /*82d0*/  BSYNC.RECONVERGENT B0 ;  /* 0x0000000000007941 */ /* 0x000fea0003800200 */
.L_x_30120:
[----:B------:R-:W-:-:S05]  /*82e0*/  LOP3.LUT R5, R0, 0x80, R7, 0xf8, !PT ;  /* 0x0000008000057812 */ /* 0x000fca00078ef807 */
[----:B------:R0:W-:Y:S01]  /*82f0*/  STG.E.U8 desc[UR36][R2.64], R5 ;  /* 0x0000000502007986 */ /* 0x0001e2000c101124 */
[----:B------:R-:W-:Y:S05]  /*8300*/  BRA `(.L_x_30095) ;  /* 0x0000000000547947 */ /* 0x000fea0003800000 */
.L_x_30117:
        /* <DEDUP_REMOVED lines=11> */
.L_x_30123:
[----:B--2-4-:R-:W-:Y:S01]  /*83c0*/  IMAD.MOV.U32 R0, RZ, RZ, 0x7f ;  /* 0x0000007fff007424 */ /* 0x014fe200078e00ff */
[----:B------:R-:W-:-:S04]  /*83d0*/  ISETP.GT.U32.AND P0, PT, R6, 0x7f800000, PT ;  /* 0x7f8000000600780c */ /* 0x000fc80003f04070 */
[----:B------:R-:W-:-:S09]  /*83e0*/  SEL R0, R0, 0x7c, P0 ;  /* 0x0000007c00007807 */ /* 0x000fd20000000000 */
.L_x_30124:
[----:B------:R-:W-:Y:S05]  /*83f0*/  BSYNC.RECONVERGENT B0 ;  /* 0x0000000000007941 */ /* 0x000fea0003800200 */
.L_x_30122:
[----:B------:R-:W-:-:S04]  /*8400*/  SHF.R.U32.HI R5, RZ, 0x18, R4 ;  /* 0x00000018ff057819 */ /* 0x000fc80000011604 */
[----:B------:R-:W-:-:S05]  /*8410*/  LOP3.LUT R5, R0, 0x80, R5, 0xf8, !PT ;  /* 0x0000008000057812 */ /* 0x000fca00078ef805 */
[----:B------:R0:W-:Y:S01]  /*8420*/  STG.E.U8 desc[UR36][R2.64], R5 ;  /* 0x0000000502007986 */ /* 0x0001e2000c101124 */
[----:B------:R-:W-:Y:S05]  /*8430*/  BRA `(.L_x_30095) ;  /* 0x0000000000087947 */ /* 0x000fea0003800000 */
.L_x_30116:
[----:B------:R-:W-:-:S05]  /*8440*/  F2FP.BF16.F32.PACK_AB R4, RZ, R4 ;  /* 0x00000004ff04723e */ /* 0x000fca00000010ff */
[----:B------:R0:W-:Y:S02]  /*8450*/  STG.E.U16 desc[UR36][R2.64], R4 ;  /* 0x0000000402007986 */ /* 0x0001e4000c101524 */
.L_x_30095:
[----:B------:R-:W-:-:S07]  /*8460*/  VIADD R17, R17, 0x80 ;  /* 0x0000008011117836 */ /* 0x000fce0000000000 */
.L_x_30030:
[----:B------:R-:W-:Y:S05]  /*8470*/  BSYNC.RECONVERGENT B7 ;  /* 0x0000000000077941 */ /* 0x000fea0003800200 */
.L_x_30029:
        /* <DEDUP_REMOVED lines=358> */
.L_x_30127:
        /* <DEDUP_REMOVED lines=18> */
.L_x_30132:
[----:B------:R-:W2:Y:S02]  /*9c00*/  LDG.E.U8 R2, desc[UR36][R2.64] ;  /* 0x0000002402027981 */ /* 0x000ea4000c1e1100 */
[----:B--2---:R-:W-:Y:S01]  /*9c10*/  I2FP.F32.U32 R19, R2 ;  /* 0x0000000200137245 */ /* 0x004fe20000201000 */
[----:B------:R-:W-:Y:S06]  /*9c20*/  BRA `(.L_x_30134) ;  /* 0x0000000c00447947 */ /* 0x000fec0003800000 */
.L_x_30131:
        /* <DEDUP_REMOVED lines=9> */
.L_x_30136:
[----:B------:R-:W2:Y:S02]  /*9cc0*/  LDG.E R2, desc[UR36][R2.64] ;  /* 0x0000002402027981 */ /* 0x000ea4000c1e1900 */
[----:B--2---:R-:W-:Y:S01]  /*9cd0*/  I2FP.F32.S32 R19, R2 ;  /* 0x0000000200137245 */ /* 0x004fe20000201400 */
[----:B------:R-:W-:Y:S06]  /*9ce0*/  BRA `(.L_x_30134) ;  /* 0x0000000c00147947 */ /* 0x000fec0003800000 */
.L_x_30135:
[----:B------:R-:W2:Y:S02]  /*9cf0*/  LDG.E.U16 R2, desc[UR36][R2.64] ;  /* 0x0000002402027981 */ /* 0x000ea4000c1e1500 */
[----:B--2---:R2:W3:Y:S01]  /*9d00*/  I2F.S16 R19, R2 ;  /* 0x0000000200137306 */ /* 0x0044e20000101400 */
[----:B------:R-:W-:Y:S05]  /*9d10*/  BRA `(.L_x_30134) ;  /* 0x0000000c00087947 */ /* 0x000fea0003800000 */
.L_x_30130:
        /* <DEDUP_REMOVED lines=8> */
.L_x_30138:
[----:B------:R-:W2:Y:S02]  /*9da0*/  LDG.E.U16 R2, desc[UR36][R2.64] ;  /* 0x0000002402027981 */ /* 0x000ea4000c1e1500 */
[----:B--2---:R-:W-:Y:S01]  /*9db0*/  HADD2.F32 R19, -RZ, R2.H0_H0 ;  /* 0x20000002ff137230 */ /* 0x004fe20000004100 */
[----:B------:R-:W-:Y:S06]  /*9dc0*/  BRA `(.L_x_30134) ;  /* 0x0000000800dc7947 */ /* 0x000fec0003800000 */
.L_x_30137:
        /* <DEDUP_REMOVED lines=8> */
.L_x_30140:
[----:B------:R-:W2:Y:S02]  /*9e50*/  LDG.E.U16 R2, desc[UR36][R2.64] ;  /* 0x0000002402027981 */ /* 0x000ea4000c1e1500 */
[----:B--2---:R-:W-:Y:S01]  /*9e60*/  HADD2.F32 R19, -RZ, R2.H0_H0 ;  /* 0x20000002ff137230 */ /* 0x004fe20000004100 */
[----:B------:R-:W-:Y:S06]  /*9e70*/  BRA `(.L_x_30134) ;  /* 0x0000000800b07947 */ /* 0x000fec0003800000 */
.L_x_30139:
        /* <DEDUP_REMOVED lines=11> */
.L_x_30129:
        /* <DEDUP_REMOVED lines=12> */
.L_x_30143:
        /* <DEDUP_REMOVED lines=11> */
.L_x_30142:
        /* <DEDUP_REMOVED lines=25> */
.L_x_30145:
        /* <DEDUP_REMOVED lines=12> */
.L_x_30144:
[----:B------:R-:W2:Y:S02]  /*a2f0*/  LDG.E.U16 R2, desc[UR36][R2.64] ;  /* 0x0000002402027981 */ /* 0x000ea4000c1e1500 */
[----:B--2---:R-:W-:Y:S01]  /*a300*/  SHF.L.U32 R19, R2, 0x10, RZ ;  /* 0x0000001002137819 */ /* 0x004fe200000006ff */
[----:B------:R-:W-:Y:S06]  /*a310*/  BRA `(.L_x_30134) ;  /* 0x0000000400887947 */ /* 0x000fec0003800000 */
.L_x_30141:
        /* <DEDUP_REMOVED lines=11> */
.L_x_30148:
        /* <DEDUP_REMOVED lines=20> */
.L_x_30150:
[----:B------:R-:W-:Y:S05]  /*a510*/  BSYNC.RECONVERGENT B0 ;  /* 0x0000000000007941 */ /* 0x000fea0003800200 */
.L_x_30149:
[----:B------:R-:W-:Y:S01]  /*a520*/  IMAD.SHL.U32 R0, R0, 0x100000, RZ ;  /* 0x0010000000007824 */ /* 0x000fe200078e00ff */
[----:B------:R-:W-:-:S04]  /*a530*/  LEA R2, R2, 0x3b800000, 0x17 ;  /* 0x3b80000002027811 */ /* 0x000fc800078eb8ff */
[----:B------:R-:W-:Y:S01]  /*a540*/  LOP3.LUT R19, R2, R0, R19, 0xfe, !PT ;  /* 0x0000000002137212 */ /* 0x000fe200078efe13 */
[----:B------:R-:W-:Y:S06]  /*a550*/  BRA `(.L_x_30134) ;  /* 0x0000000000f87947 */ /* 0x000fec0003800000 */
.L_x_30147:
        /* <DEDUP_REMOVED lines=20> */
.L_x_30152:
[----:B------:R-:W-:Y:S05]  /*a6a0*/  BSYNC.RECONVERGENT B0 ;  /* 0x0000000000007941 */ /* 0x000fea0003800200 */
.L_x_30151:
[----:B------:R-:W-:Y:S01]  /*a6b0*/  IMAD.SHL.U32 R0, R0, 0x200000, RZ ;  /* 0x0020000000007824 */ /* 0x000fe200078e00ff */
[----:B------:R-:W-:-:S04]  /*a6c0*/  LEA R2, R2, 0x37800000, 0x17 ;  /* 0x3780000002027811 */ /* 0x000fc800078eb8ff */
[----:B------:R-:W-:Y:S01]  /*a6d0*/  LOP3.LUT R19, R2, R0, R19, 0xfe, !PT ;  /* 0x0000000002137212 */ /* 0x000fe200078efe13 */
[----:B------:R-:W-:Y:S06]  /*a6e0*/  BRA `(.L_x_30134) ;  /* 0x0000000000947947 */ /* 0x000fec0003800000 */
.L_x_30146:
        /* <DEDUP_REMOVED lines=14> */
.L_x_30133:
        /* <DEDUP_REMOVED lines=16> */
.L_x_30155:
[----:B------:R-:W-:Y:S01]  /*a8d0*/  IMAD.MOV.U32 R19, RZ, RZ, RZ ;  /* 0x000000ffff137224 */ /* 0x000fe200078e00ff */
[----:B------:R-:W-:Y:S06]  /*a8e0*/  BRA `(.L_x_30134) ;  /* 0x0000000000147947 */ /* 0x000fec0003800000 */
.L_x_30154:
[----:B------:R-:W2:Y:S02]  /*a8f0*/  LDG.E.64 R2, desc[UR36][R2.64] ;  /* 0x0000002402027981 */ /* 0x000ea4000c1e1b00 */
[----:B--2---:R0:W1:Y:S02]  /*a900*/  I2F.U64 R19, R2 ;  /* 0x0000000200137312 */ /* 0x0040640000301000 */
[----:B01----:R-:W-:Y:S05]  /*a910*/  BRA `(.L_x_30134) ;  /* 0x0000000000087947 */ /* 0x003fea0003800000 */
.L_x_30153:
[----:B------:R-:W2:Y:S02]  /*a920*/  LDG.E R2, desc[UR36][R2.64] ;  /* 0x0000002402027981 */ /* 0x000ea4000c1e1900 */
[----:B--2---:R-:W-:-:S07]  /*a930*/  I2FP.F32.U32 R19, R2 ;  /* 0x0000000200137245 */ /* 0x004fce0000201000 */
.L_x_30134:
[----:B------:R-:W-:Y:S05]  /*a940*/  BSYNC.RECONVERGENT B6 ;  /* 0x0000000000067941 */ /* 0x000fea0003800200 */
.L_x_30128:
        /* <DEDUP_REMOVED lines=18> */
.L_x_30160:
[----:B------:R-:W2:Y:S02]  /*aa70*/  LDG.E.U8 R0, desc[UR36][R2.64] ;  /* 0x0000002402007981 */ /* 0x000ea4000c1e1100 */
[----:B--2---:R-:W-:Y:S01]  /*aa80*/  I2FP.F32.U32 R0, R0 ;  /* 0x0000000000007245 */ /* 0x004fe20000201000 */
[----:B------:R-:W-:Y:S06]  /*aa90*/  BRA `(.L_x_30162) ;  /* 0x0000000c00447947 */ /* 0x000fec0003800000 */
.L_x_30159:
        /* <DEDUP_REMOVED lines=9> */
.L_x_30164:
[----:B------:R-:W2:Y:S02]  /*ab30*/  LDG.E R0, desc[UR36][R2.64] ;  /* 0x0000002402007981 */ /* 0x000ea4000c1e1900 */
[----:B--2---:R-:W-:Y:S01]  /*ab40*/  I2FP.F32.S32 R0, R0 ;  /* 0x0000000000007245 */ /* 0x004fe20000201400 */
[----:B------:R-:W-:Y:S06]  /*ab50*/  BRA `(.L_x_30162) ;  /* 0x0000000c00147947 */ /* 0x000fec0003800000 */
.L_x_30163:
[----:B------:R-:W2:Y:S02]  /*ab60*/  LDG.E.U16 R0, desc[UR36][R2.64] ;  /* 0x0000002402007981 */ /* 0x000ea4000c1e1500 */
[----:B--2---:R-:W0:Y:S01]  /*ab70*/  I2F.S16 R0, R0 ;  /* 0x0000000000007306 */ /* 0x004e220000101400 */
[----:B------:R-:W-:Y:S05]  /*ab80*/  BRA `(.L_x_30162) ;  /* 0x0000000c00087947 */ /* 0x000fea0003800000 */
.L_x_30158:
        /* <DEDUP_REMOVED lines=8> */
.L_x_30166:
[----:B------:R-:W2:Y:S02]  /*ac10*/  LDG.E.U16 R0, desc[UR36][R2.64] ;  /* 0x0000002402007981 */ /* 0x000ea4000c1e1500 */
[----:B--2---:R-:W-:Y:S01]  /*ac20*/  HADD2.F32 R0, -RZ, R0.H0_H0 ;  /* 0x20000000ff007230 */ /* 0x004fe20000004100 */
[----:B------:R-:W-:Y:S06]  /*ac30*/  BRA `(.L_x_30162) ;  /* 0x0000000800dc7947 */ /* 0x000fec0003800000 */
.L_x_30165:
        /* <DEDUP_REMOVED lines=8> */
.L_x_30168:
[----:B------:R-:W2:Y:S02]  /*acc0*/  LDG.E.U16 R0, desc[UR36][R2.64] ;  /* 0x0000002402007981 */ /* 0x000ea4000c1e1500 */
[----:B--2---:R-:W-:Y:S01]  /*acd0*/  HADD2.F32 R0, -RZ, R0.H0_H0 ;  /* 0x20000000ff007230 */ /* 0x004fe20000004100 */
[----:B------:R-:W-:Y:S06]  /*ace0*/  BRA `(.L_x_30162) ;  /* 0x0000000800b07947 */ /* 0x000fec0003800000 */
.L_x_30167:
        /* <DEDUP_REMOVED lines=11> */
.L_x_30157:
        /* <DEDUP_REMOVED lines=12> */
.L_x_30171:
        /* <DEDUP_REMOVED lines=11> */
.L_x_30170:
        /* <DEDUP_REMOVED lines=25> */
.L_x_30173:
        /* <DEDUP_REMOVED lines=12> */
.L_x_30172:
[----:B------:R-:W2:Y:S02]  /*b160*/  LDG.E.U16 R0, desc[UR36][R2.64] ;  /* 0x0000002402007981 */ /* 0x000ea4000c1e1500 */
[----:B--2---:R-:W-:Y:S01]  /*b170*/  IMAD.U32 R0, R0, 0x10000, RZ ;  /* 0x0001000000007824 */ /* 0x004fe200078e00ff */
[----:B------:R-:W-:Y:S06]  /*b180*/  BRA `(.L_x_30162) ;  /* 0x0000000400887947 */ /* 0x000fec0003800000 */
.L_x_30169:
        /* <DEDUP_REMOVED lines=11> */
.L_x_30176:
        /* <DEDUP_REMOVED lines=20> */
.L_x_30178:
[----:B------:R-:W-:Y:S05]  /*b380*/  BSYNC.RECONVERGENT B0 ;  /* 0x0000000000007941 */ /* 0x000fea0003800200 */
.L_x_30177:
[----:B------:R-:W-:Y:S02]  /*b390*/  SHF.L.U32 R0, R0, 0x14, RZ ;  /* 0x0000001400007819 */ /* 0x000fe400000006ff */
[----:B------:R-:W-:-:S04]  /*b3a0*/  LEA R2, R2, 0x3b800000, 0x17 ;  /* 0x3b80000002027811 */ /* 0x000fc800078eb8ff */
[----:B------:R-:W-:Y:S01]  /*b3b0*/  LOP3.LUT R0, R2, R0, R7, 0xfe, !PT ;  /* 0x0000000002007212 */ /* 0x000fe200078efe07 */
[----:B------:R-:W-:Y:S06]  /*b3c0*/  BRA `(.L_x_30162) ;  /* 0x0000000000f87947 */ /* 0x000fec0003800000 */
.L_x_30175:
        /* <DEDUP_REMOVED lines=20> */
.L_x_30180:
[----:B------:R-:W-:Y:S05]  /*b510*/  BSYNC.RECONVERGENT B0 ;  /* 0x0000000000007941 */ /* 0x000fea0003800200 */
.L_x_30179:
[----:B------:R-:W-:Y:S01]  /*b520*/  IMAD.SHL.U32 R0, R0, 0x200000, RZ ;  /* 0x0020000000007824 */ /* 0x000fe200078e00ff */
[----:B------:R-:W-:-:S04]  /*b530*/  LEA R2, R2, 0x37800000, 0x17 ;  /* 0x3780000002027811 */ /* 0x000fc800078eb8ff */
[----:B------:R-:W-:Y:S01]  /*b540*/  LOP3.LUT R0, R2, R0, R7, 0xfe, !PT ;  /* 0x0000000002007212 */ /* 0x000fe200078efe07 */
[----:B------:R-:W-:Y:S06]  /*b550*/  BRA `(.L_x_30162) ;  /* 0x0000000000947947 */ /* 0x000fec0003800000 */
.L_x_30174:
        /* <DEDUP_REMOVED lines=14> */
.L_x_30161:
        /* <DEDUP_REMOVED lines=16> */
.L_x_30183:
[----:B------:R-:W-:Y:S01]  /*b740*/  MOV R0, RZ ;  /* 0x000000ff00007202 */ /* 0x000fe20000000f00 */
[----:B------:R-:W-:Y:S06]  /*b750*/  BRA `(.L_x_30162) ;  /* 0x0000000000147947 */ /* 0x000fec0003800000 */
.L_x_30182:
[----:B------:R-:W2:Y:S02]  /*b760*/  LDG.E.64 R2, desc[UR36][R2.64] ;  /* 0x0000002402027981 */ /* 0x000ea4000c1e1b00 */
[----:B--2---:R0:W2:Y:S02]  /*b770*/  I2F.U64 R0, R2 ;  /* 0x0000000200007312 */ /* 0x0040a40000301000 */
[----:B0-2---:R-:W-:Y:S05]  /*b780*/  BRA `(.L_x_30162) ;  /* 0x0000000000087947 */ /* 0x005fea0003800000 */
.L_x_30181:
[----:B------:R-:W2:Y:S02]  /*b790*/  LDG.E R0, desc[UR36][R2.64] ;  /* 0x0000002402007981 */ /* 0x000ea4000c1e1900 */
[----:B--2---:R-:W-:-:S07]  /*b7a0*/  I2FP.F32.U32 R0, R0 ;  /* 0x0000000000007245 */ /* 0x004fce0000201000 */
.L_x_30162:
[----:B------:R-:W-:Y:S05]  /*b7b0*/  BSYNC.RECONVERGENT B6 ;  /* 0x0000000000067941 */ /* 0x000fea0003800200 */
.L_x_30156:
[----:B-1-3-5:R-:W-:Y:S01]  /*b7c0*/  FSETP.NAN.FTZ.AND P0, PT, R19, R19, PT ;  /* 0x000000131300720b */ /* 0x02afe20003f18000 */
[----:B------:R-:W-:Y:S01]  /*b7d0*/  BSSY.RECONVERGENT B0, `(.L_x_30184) ;  /* 0x0000006000007945 */ /* 0x000fe20003800200 */
[----:B------:R-:W-:-:S11]  /*b7e0*/  IMAD.MOV.U32 R4, RZ, RZ, R19 ;  /* 0x000000ffff047224 */ /* 0x000fd600078e0013 */
[----:B------:R-:W-:Y:S05]  /*b7f0*/  @P0 BRA `(.L_x_30185) ;  /* 0x00000000000c0947 */ /* 0x000fea0003800000 */
[----:B0-----:R-:W-:Y:S01]  /*b800*/  FSETP.NAN.FTZ.AND P0, PT, R0, R0, PT ;  /* 0x000000000000720b */ /* 0x001fe20003f18000 */
[----:B------:R-:W-:-:S12]  /*b810*/  IMAD.MOV.U32 R4, RZ, RZ, R0 ;  /* 0x000000ffff047224 */ /* 0x000fd800078e0000 */
[----:B------:R-:W-:-:S07]  /*b820*/  @!P0 FMNMX.FTZ R4, R0, R19, !PT ;  /* 0x0000001300048209 */ /* 0x000fce0007810000 */
.L_x_30185:
[----:B------:R-:W-:Y:S05]  /*b830*/  BSYNC.RECONVERGENT B0 ;  /* 0x0000000000007941 */ /* 0x000fea0003800200 */
.L_x_30184:
        /* <DEDUP_REMOVED lines=17> */
.L_x_30189:
[----:B------:R-:W0:Y:S02]  /*b950*/  F2I.S64.TRUNC R4, R4 ;  /* 0x0000000400047311 */ /* 0x000e24000020d900 */
[----:B0-----:R-:W-:-:S05]  /*b960*/  IMAD.MOV.U32 R7, RZ, RZ, R4 ;  /* 0x000000ffff077224 */ /* 0x001fca00078e0004 */
[----:B------:R0:W-:Y:S01]  /*b970*/  STG.E.U8 desc[UR36][R2.64], R7 ;  /* 0x0000000702007986 */ /* 0x0001e2000c101124 */
[----:B------:R-:W-:Y:S05]  /*b980*/  BRA `(.L_x_30191) ;  /* 0x0000000c00287947 */ /* 0x000fea0003800000 */
.L_x_30188:
        /* <DEDUP_REMOVED lines=9> */
.L_x_30193:
[----:B------:R-:W0:Y:S02]  /*ba20*/  F2I.FTZ.TRUNC.NTZ R5, R4 ;  /* 0x0000000400057305 */ /* 0x000e24000021f100 */
[----:B0-----:R0:W-:Y:S01]  /*ba30*/  STG.E desc[UR36][R2.64], R5 ;  /* 0x0000000502007986 */ /* 0x0011e2000c101924 */
[----:B------:R-:W-:Y:S05]  /*ba40*/  BRA `(.L_x_30191) ;  /* 0x0000000800f87947 */ /* 0x000fea0003800000 */
.L_x_30192:
[----:B------:R-:W0:Y:S02]  /*ba50*/  F2I.FTZ.TRUNC.NTZ R5, R4 ;  /* 0x0000000400057305 */ /* 0x000e24000021f100 */
[----:B0-----:R0:W-:Y:S01]  /*ba60*/  STG.E.U16 desc[UR36][R2.64], R5 ;  /* 0x0000000502007986 */ /* 0x0011e2000c101524 */
[----:B------:R-:W-:Y:S05]  /*ba70*/  BRA `(.L_x_30191) ;  /* 0x0000000800ec7947 */ /* 0x000fea0003800000 */
.L_x_30187:
        /* <DEDUP_REMOVED lines=8> */
.L_x_30195:
[----:B------:R-:W-:-:S05]  /*bb00*/  F2FP.F16.F32.PACK_AB R4, RZ, R4 ;  /* 0x00000004ff04723e */ /* 0x000fca00000000ff */
[----:B------:R4:W-:Y:S01]  /*bb10*/  STG.E.U16 desc[UR36][R2.64], R4 ;  /* 0x0000000402007986 */ /* 0x0009e2000c101524 */
[----:B------:R-:W-:Y:S05]  /*bb20*/  BRA `(.L_x_30191) ;  /* 0x0000000800c07947 */ /* 0x000fea0003800000 */
.L_x_30194:
        /* <DEDUP_REMOVED lines=9> */
.L_x_30197:
[----:B------:R-:W-:-:S04]  /*bbc0*/  F2FP.F16.F32.PACK_AB R5, RZ, R4 ;  /* 0x00000004ff05723e */ /* 0x000fc800000000ff */
[----:B------:R-:W-:-:S05]  /*bbd0*/  PRMT R5, R5, 0x5410, RZ ;  /* 0x0000541005057816 */ /* 0x000fca00000000ff */
[----:B------:R2:W-:Y:S01]  /*bbe0*/  STG.E desc[UR36][R2.64], R5 ;  /* 0x0000000502007986 */ /* 0x0005e2000c101924 */
[----:B------:R-:W-:Y:S05]  /*bbf0*/  BRA `(.L_x_30191) ;  /* 0x00000008008c7947 */ /* 0x000fea0003800000 */
.L_x_30196:
[----:B------:R-:W-:-:S06]  /*bc00*/  FMUL.FTZ R4, R4, 1 ;  /* 0x3f80000004047820 */ /* 0x000fcc0000410000 */
[----:B------:R-:W0:Y:S02]  /*bc10*/  F2F.F64.F32 R4, R4 ;  /* 0x0000000400047310 */ /* 0x000e240000201800 */
[----:B0-----:R0:W-:Y:S01]  /*bc20*/  STG.E.64 desc[UR36][R2.64], R4 ;  /* 0x0000000402007986 */ /* 0x0011e2000c101b24 */
[----:B------:R-:W-:Y:S05]  /*bc30*/  BRA `(.L_x_30191) ;  /* 0x00000008007c7947 */ /* 0x000fea0003800000 */
.L_x_30186:
        /* <DEDUP_REMOVED lines=13> */
.L_x_30201:
        /* <DEDUP_REMOVED lines=16> */
.L_x_30204:
[----:B------:R-:W-:-:S04]  /*be10*/  SHF.R.U32.HI R4, RZ, 0x18, R4 ;  /* 0x00000018ff047819 */ /* 0x000fc80000011604 */
[----:B------:R-:W-:-:S04]  /*be20*/  LOP3.LUT R4, R5, 0x80, R4, 0xf8, !PT ;  /* 0x0000008005047812 */ /* 0x000fc800078ef804 */
[----:B------:R-:W-:-:S07]  /*be30*/  PRMT R0, R4, 0x7610, R0 ;  /* 0x0000761004007816 */ /* 0x000fce0000000000 */
.L_x_30203:
[----:B------:R-:W-:Y:S05]  /*be40*/  BSYNC.RECONVERGENT B0 ;  /* 0x0000000000007941 */ /* 0x000fea0003800200 */
.L_x_30202:
[----:B------:R0:W-:Y:S01]  /*be50*/  STG.E.U8 desc[UR36][R2.64], R0 ;  /* 0x0000000002007986 */ /* 0x0001e2000c101124 */
[----:B------:R-:W-:Y:S05]  /*be60*/  BRA `(.L_x_30191) ;  /* 0x0000000400f07947 */ /* 0x000fea0003800000 */
.L_x_30200:
        /* <DEDUP_REMOVED lines=16> */
.L_x_30207:
[----:B------:R-:W-:-:S04]  /*bf70*/  SHF.R.U32.HI R4, RZ, 0x18, R4 ;  /* 0x00000018ff047819 */ /* 0x000fc80000011604 */
[----:B------:R-:W-:-:S04]  /*bf80*/  LOP3.LUT R5, R5, 0x80, R4, 0xf8, !PT ;  /* 0x0000008005057812 */ /* 0x000fc800078ef804 */
[----:B------:R-:W-:-:S07]  /*bf90*/  PRMT R0, R5, 0x7610, R0 ;  /* 0x0000761005007816 */ /* 0x000fce0000000000 */
.L_x_30206:
[----:B------:R-:W-:Y:S05]  /*bfa0*/  BSYNC.RECONVERGENT B0 ;  /* 0x0000000000007941 */ /* 0x000fea0003800200 */
.L_x_30205:
[----:B------:R0:W-:Y:S01]  /*bfb0*/  STG.E.U8 desc[UR36][R2.64], R0 ;  /* 0x0000000002007986 */ /* 0x0001e2000c101124 */
[----:B------:R-:W-:Y:S05]  /*bfc0*/  BRA `(.L_x_30191) ;  /* 0x0000000400987947 */ /* 0x000fea0003800000 */
.L_x_30199:
        /* <DEDUP_REMOVED lines=21> */
.L_x_30209:
[----:B------:R-:W0:Y:S02]  /*c120*/  F2I.U64.TRUNC R4, R4 ;  /* 0x0000000400047311 */ /* 0x000e24000020d800 */
[----:B0-----:R0:W-:Y:S01]  /*c130*/  STG.E.64 desc[UR36][R2.64], R4 ;  /* 0x0000000402007986 */ /* 0x0011e2000c101b24 */
[----:B------:R-:W-:Y:S05]  /*c140*/  BRA `(.L_x_30191) ;  /* 0x0000000400387947 */ /* 0x000fea0003800000 */
.L_x_30208:
[----:B------:R-:W0:Y:S02]  /*c150*/  F2I.FTZ.U32.TRUNC.NTZ R5, R4 ;  /* 0x0000000400057305 */ /* 0x000e24000021f000 */
[----:B0-----:R0:W-:Y:S01]  /*c160*/  STG.E desc[UR36][R2.64], R5 ;  /* 0x0000000502007986 */ /* 0x0011e2000c101924 */
[----:B------:R-:W-:Y:S05]  /*c170*/  BRA `(.L_x_30191) ;  /* 0x00000004002c7947 */ /* 0x000fea0003800000 */
.L_x_30198:
        /* <DEDUP_REMOVED lines=10> */
.L_x_30211:
[----:B------:R-:W-:Y:S01]  /*c220*/  FMUL.FTZ R4, R4, 1 ;  /* 0x3f80000004047820 */ /* 0x000fe20000410000 */
[----:B------:R-:W-:-:S05]  /*c230*/  CS2R R6, SRZ ;  /* 0x0000000000067805 */ /* 0x000fca000001ff00 */
[----:B------:R-:W0:Y:S02]  /*c240*/  F2F.F64.F32 R4, R4 ;  /* 0x0000000400047310 */ /* 0x000e240000201800 */
[----:B0-----:R0:W-:Y:S01]  /*c250*/  STG.E.128 desc[UR36][R2.64], R4 ;  /* 0x0000000402007986 */ /* 0x0011e2000c101d24 */
[----:B------:R-:W-:Y:S05]  /*c260*/  BRA `(.L_x_30191) ;  /* 0x0000000000f07947 */ /* 0x000fea0003800000 */
.L_x_30210:
[----:B------:R-:W-:-:S09]  /*c270*/  UISETP.NE.AND UP0, UPT, UR4, 0xf, UPT ;  /* 0x0000000f0400788c */ /* 0x000fd2000bf05270 */
[----:B------:R-:W-:Y:S05]  /*c280*/  BRA.U !UP0, `(.L_x_30212) ;  /* 0x0000000108e07547 */ /* 0x000fea000b800000 */
[----:B------:R-:W-:-:S09]  /*c290*/  UISETP.NE.AND UP0, UPT, UR4, 0x17, UPT ;  /* 0x000000170400788c */ /* 0x000fd2000bf05270 */
[----:B------:R-:W-:Y:S05]  /*c2a0*/  BRA.U !UP0, `(.L_x_30213) ;  /* 0x00000001088c7547 */ /* 0x000fea000b800000 */
[----:B------:R-:W-:-:S09]  /*c2b0*/  UISETP.NE.AND UP0, UPT, UR4, 0x18, UPT ;  /* 0x000000180400788c */ /* 0x000fd2000bf05270 */
[----:B------:R-:W-:Y:S05]  /*c2c0*/  BRA.U !UP0, `(.L_x_30214) ;  /* 0x0000000108447547 */ /* 0x000fea000b800000 */
.L_x_30190:
        /* <DEDUP_REMOVED lines=16> */
.L_x_30215:
[----:B------:R-:W-:Y:S05]  /*c3d0*/  BRA `(.L_x_30191) ;  /* 0x0000000000947947 */ /* 0x000fea0003800000 */
.L_x_30214:
        /* <DEDUP_REMOVED lines=12> */
.L_x_30217:
[----:B------:R-:W-:Y:S05]  /*c4a0*/  BSYNC.RECONVERGENT B0 ;  /* 0x0000000000007941 */ /* 0x000fea0003800200 */
.L_x_30216:
[----:B------:R-:W-:-:S05]  /*c4b0*/  LOP3.LUT R5, R0, 0x80, R7, 0xf8, !PT ;  /* 0x0000008000057812 */ /* 0x000fca00078ef807 */
[----:B------:R0:W-:Y:S01]  /*c4c0*/  STG.E.U8 desc[UR36][R2.64], R5 ;  /* 0x0000000502007986 */ /* 0x0001e2000c101124 */
[----:B------:R-:W-:Y:S05]  /*c4d0*/  BRA `(.L_x_30191) ;  /* 0x0000000000547947 */ /* 0x000fea0003800000 */
.L_x_30213:
        /* <DEDUP_REMOVED lines=11> */
.L_x_30219:
[----:B------:R-:W-:Y:S01]  /*c590*/  IMAD.MOV.U32 R0, RZ, RZ, 0x7f ;  /* 0x0000007fff007424 */ /* 0x000fe200078e00ff */
[----:B------:R-:W-:-:S04]  /*c5a0*/  ISETP.GT.U32.AND P0, PT, R6, 0x7f800000, PT ;  /* 0x7f8000000600780c */ /* 0x000fc80003f04070 */
[----:B------:R-:W-:-:S09]  /*c5b0*/  SEL R0, R0, 0x7c, P0 ;  /* 0x0000007c00007807 */ /* 0x000fd20000000000 */
.L_x_30220:
[----:B------:R-:W-:Y:S05]  /*c5c0*/  BSYNC.RECONVERGENT B0 ;  /* 0x0000000000007941 */ /* 0x000fea0003800200 */
.L_x_30218:
[----:B------:R-:W-:-:S04]  /*c5d0*/  SHF.R.U32.HI R5, RZ, 0x18, R4 ;  /* 0x00000018ff057819 */ /* 0x000fc80000011604 */
[----:B------:R-:W-:-:S05]  /*c5e0*/  LOP3.LUT R5, R0, 0x80, R5, 0xf8, !PT ;  /* 0x0000008000057812 */ /* 0x000fca00078ef805 */
[----:B------:R0:W-:Y:S01]  /*c5f0*/  STG.E.U8 desc[UR36][R2.64], R5 ;  /* 0x0000000502007986 */ /* 0x0001e2000c101124 */
[----:B------:R-:W-:Y:S05]  /*c600*/  BRA `(.L_x_30191) ;  /* 0x0000000000087947 */ /* 0x000fea0003800000 */
.L_x_30212:
[----:B------:R-:W-:-:S05]  /*c610*/  F2FP.BF16.F32.PACK_AB R4, RZ, R4 ;  /* 0x00000004ff04723e */ /* 0x000fca00000010ff */
[----:B------:R0:W-:Y:S02]  /*c620*/  STG.E.U16 desc[UR36][R2.64], R4 ;  /* 0x0000000402007986 */ /* 0x0001e4000c101524 */
.L_x_30191:
[----:B------:R-:W-:-:S07]  /*c630*/  VIADD R17, R17, 0x80 ;  /* 0x0000008011117836 */ /* 0x000fce0000000000 */
.L_x_30126:
[----:B------:R-:W-:Y:S05]  /*c640*/  BSYNC.RECONVERGENT B7 ;  /* 0x0000000000077941 */ /* 0x000fea0003800200 */
.L_x_30125:
        /* <DEDUP_REMOVED lines=357> */
.L_x_30221:
        /* <DEDUP_REMOVED lines=21> */
.L_x_30226:
[----:B------:R-:W2:Y:S02]  /*ddf0*/  LDG.E.U8 R2, desc[UR36][R2.64] ;  /* 0x0000002402027981 */ /* 0x000ea4000c1e1100 */
[----:B--2---:R-:W-:Y:S01]  /*de00*/  I2FP.F32.U32 R19, R2 ;  /* 0x0000000200137245 */ /* 0x004fe20000201000 */
[----:B------:R-:W-:Y:S06]  /*de10*/  BRA `(.L_x_30228) ;  /* 0x0000000c00447947 */ /* 0x000fec0003800000 */
.L_x_30225:
        /* <DEDUP_REMOVED lines=9> */
.L_x_30230:
[----:B------:R-:W2:Y:S02]  /*deb0*/  LDG.E R2, desc[UR36][R2.64] ;  /* 0x0000002402027981 */ /* 0x000ea4000c1e1900 */
[----:B--2---:R-:W-:Y:S01]  /*dec0*/  I2FP.F32.S32 R19, R2 ;  /* 0x0000000200137245 */ /* 0x004fe20000201400 */
[----:B------:R-:W-:Y:S06]  /*ded0*/  BRA `(.L_x_30228) ;  /* 0x0000000c00147947 */ /* 0x000fec0003800000 */
.L_x_30229:
[----:B------:R-:W2:Y:S02]  /*dee0*/  LDG.E.U16 R2, desc[UR36][R2.64] ;  /* 0x0000002402027981 */ /* 0x000ea4000c1e1500 */
[----:B--2---:R0:W1:Y:S01]  /*def0*/  I2F.S16 R19, R2 ;  /* 0x0000000200137306 */ /* 0x0040620000101400 */
[----:B------:R-:W-:Y:S05]  /*df00*/  BRA `(.L_x_30228) ;  /* 0x0000000c00087947 */ /* 0x000fea0003800000 */
.L_x_30224:
        /* <DEDUP_REMOVED lines=8> */
.L_x_30232:
[----:B------:R-:W2:Y:S02]  /*df90*/  LDG.E.U16 R2, desc[UR36][R2.64] ;  /* 0x0000002402027981 */ /* 0x000ea4000c1e1500 */
[----:B--2---:R-:W-:Y:S01]  /*dfa0*/  HADD2.F32 R19, -RZ, R2.H0_H0 ;  /* 0x20000002ff137230 */ /* 0x004fe20000004100 */
[----:B------:R-:W-:Y:S06]  /*dfb0*/  BRA `(.L_x_30228) ;  /* 0x0000000800dc7947 */ /* 0x000fec0003800000 */
.L_x_30231:
        /* <DEDUP_REMOVED lines=8> */
.L_x_30234:
[----:B------:R-:W2:Y:S02]  /*e040*/  LDG.E.U16 R2, desc[UR36][R2.64] ;  /* 0x0000002402027981 */ /* 0x000ea4000c1e1500 */
[----:B--2---:R-:W-:Y:S01]  /*e050*/  HADD2.F32 R19, -RZ, R2.H0_H0 ;  /* 0x20000002ff137230 */ /* 0x004fe20000004100 */
[----:B------:R-:W-:Y:S06]  /*e060*/  BRA `(.L_x_30228) ;  /* 0x0000000800b07947 */ /* 0x000fec0003800000 */
.L_x_30233:
        /* <DEDUP_REMOVED lines=11> */
.L_x_30223:
        /* <DEDUP_REMOVED lines=12> */
.L_x_30237:
        /* <DEDUP_REMOVED lines=11> */
.L_x_30236:
        /* <DEDUP_REMOVED lines=25> */
.L_x_30239:
        /* <DEDUP_REMOVED lines=12> */
.L_x_30238:
[----:B------:R-:W2:Y:S02]  /*e4e0*/  LDG.E.U16 R2, desc[UR36][R2.64] ;  /* 0x0000002402027981 */ /* 0x000ea4000c1e1500 */
[----:B--2---:R-:W-:Y:S01]  /*e4f0*/  IMAD.U32 R19, R2, 0x10000, RZ ;  /* 0x0001000002137824 */ /* 0x004fe200078e00ff */
[----:B------:R-:W-:Y:S06]  /*e500*/  BRA `(.L_x_30228) ;  /* 0x0000000400887947 */ /* 0x000fec0003800000 */
.L_x_30235:
        /* <DEDUP_REMOVED lines=11> */
.L_x_30242:
        /* <DEDUP_REMOVED lines=20> */
.L_x_30244:
[----:B------:R-:W-:Y:S05]  /*e700*/  BSYNC.RECONVERGENT B0 ;  /* 0x0000000000007941 */ /* 0x000fea0003800200 */
.L_x_30243:
[----:B------:R-:W-:Y:S02]  /*e710*/  SHF.L.U32 R0, R0, 0x14, RZ ;  /* 0x0000001400007819 */ /* 0x000fe400000006ff */
[----:B------:R-:W-:-:S04]  /*e720*/  LEA R2, R2, 0x3b800000, 0x17 ;  /* 0x3b80000002027811 */ /* 0x000fc800078eb8ff */
[----:B------:R-:W-:Y:S01]  /*e730*/  LOP3.LUT R19, R2, R0, R19, 0xfe, !PT ;  /* 0x0000000002137212 */ /* 0x000fe200078efe13 */
[----:B------:R-:W-:Y:S06]  /*e740*/  BRA `(.L_x_30228) ;  /* 0x0000000000f87947 */ /* 0x000fec0003800000 */
.L_x_30241:
        /* <DEDUP_REMOVED lines=20> */
.L_x_30246:
[----:B------:R-:W-:Y:S05]  /*e890*/  BSYNC.RECONVERGENT B0 ;  /* 0x0000000000007941 */ /* 0x000fea0003800200 */
.L_x_30245:
[----:B------:R-:W-:Y:S01]  /*e8a0*/  IMAD.SHL.U32 R0, R0, 0x200000, RZ ;  /* 0x0020000000007824 */ /* 0x000fe200078e00ff */
[----:B------:R-:W-:-:S04]  /*e8b0*/  LEA R2, R2, 0x37800000, 0x17 ;  /* 0x3780000002027811 */ /* 0x000fc800078eb8ff */
[----:B------:R-:W-:Y:S01]  /*e8c0*/  LOP3.LUT R19, R2, R0, R19, 0xfe, !PT ;  /* 0x0000000002137212 */ /* 0x000fe200078efe13 */
[----:B------:R-:W-:Y:S06]  /*e8d0*/  BRA `(.L_x_30228) ;  /* 0x0000000000947947 */ /* 0x000fec0003800000 */
.L_x_30240:
        /* <DEDUP_REMOVED lines=14> */
.L_x_30227:
        /* <DEDUP_REMOVED lines=16> */
.L_x_30249:
[----:B------:R-:W-:Y:S01]  /*eac0*/  MOV R19, RZ ;  /* 0x000000ff00137202 */ /* 0x000fe20000000f00 */
[----:B------:R-:W-:Y:S06]  /*ead0*/  BRA `(.L_x_30228) ;  /* 0x0000000000147947 */ /* 0x000fec0003800000 */
.L_x_30248:
[----:B------:R-:W2:Y:S02]  /*eae0*/  LDG.E.64 R2, desc[UR36][R2.64] ;  /* 0x0000002402027981 */ /* 0x000ea4000c1e1b00 */
[----:B--2---:R0:W1:Y:S02]  /*eaf0*/  I2F.U64 R19, R2 ;  /* 0x0000000200137312 */ /* 0x0040640000301000 */
[----:B01----:R-:W-:Y:S05]  /*eb00*/  BRA `(.L_x_30228) ;  /* 0x0000000000087947 */ /* 0x003fea0003800000 */
.L_x_30247:
[----:B------:R-:W2:Y:S02]  /*eb10*/  LDG.E R2, desc[UR36][R2.64] ;  /* 0x0000002402027981 */ /* 0x000ea4000c1e1900 */
[----:B--2---:R-:W-:-:S07]  /*eb20*/  I2FP.F32.U32 R19, R2 ;  /* 0x0000000200137245 */ /* 0x004fce0000201000 */
.L_x_30228:
[----:B------:R-:W-:Y:S05]  /*eb30*/  BSYNC.RECONVERGENT B6 ;  /* 0x0000000000067941 */ /* 0x000fea0003800200 */
.L_x_30222:
        /* <DEDUP_REMOVED lines=18> */
.L_x_30254:
[----:B------:R-:W2:Y:S02]  /*ec60*/  LDG.E.U8 R0, desc[UR36][R2.64] ;  /* 0x0000002402007981 */ /* 0x000ea4000c1e1100 */
[----:B--2---:R-:W-:Y:S01]  /*ec70*/  I2FP.F32.U32 R0, R0 ;  /* 0x0000000000007245 */ /* 0x004fe20000201000 */
[----:B------:R-:W-:Y:S06]  /*ec80*/  BRA `(.L_x_30256) ;  /* 0x0000000c00447947 */ /* 0x000fec0003800000 */
.L_x_30253:
        /* <DEDUP_REMOVED lines=9> */
.L_x_30258:
[----:B------:R-:W2:Y:S02]  /*ed20*/  LDG.E R0, desc[UR36][R2.64] ;  /* 0x0000002402007981 */ /* 0x000ea4000c1e1900 */
[----:B--2---:R-:W-:Y:S01]  /*ed30*/  I2FP.F32.S32 R0, R0 ;  /* 0x0000000000007245 */ /* 0x004fe20000201400 */
[----:B------:R-:W-:Y:S06]  /*ed40*/  BRA `(.L_x_30256) ;  /* 0x0000000c00147947 */ /* 0x000fec0003800000 */
.L_x_30257:
[----:B------:R-:W2:Y:S02]  /*ed50*/  LDG.E.U16 R0, desc[UR36][R2.64] ;  /* 0x0000002402007981 */ /* 0x000ea4000c1e1500 */
[----:B--2---:R-:W0:Y:S01]  /*ed60*/  I2F.S16 R0, R0 ;  /* 0x0000000000007306 */ /* 0x004e220000101400 */
[----:B------:R-:W-:Y:S05]  /*ed70*/  BRA `(.L_x_30256) ;  /* 0x0000000c00087947 */ /* 0x000fea0003800000 */
.L_x_30252:
        /* <DEDUP_REMOVED lines=8> */
.L_x_30260:
[----:B------:R-:W2:Y:S02]  /*ee00*/  LDG.E.U16 R0, desc[UR36][R2.64] ;  /* 0x0000002402007981 */ /* 0x000ea4000c1e1500 */
[----:B--2---:R-:W-:Y:S01]  /*ee10*/  HADD2.F32 R0, -RZ, R0.H0_H0 ;  /* 0x20000000ff007230 */ /* 0x004fe20000004100 */
[----:B------:R-:W-:Y:S06]  /*ee20*/  BRA `(.L_x_30256) ;  /* 0x0000000800dc7947 */ /* 0x000fec0003800000 */
.L_x_30259:
        /* <DEDUP_REMOVED lines=8> */
.L_x_30262:
[----:B------:R-:W2:Y:S02]  /*eeb0*/  LDG.E.U16 R0, desc[UR36][R2.64] ;  /* 0x0000002402007981 */ /* 0x000ea4000c1e1500 */
[----:B--2---:R-:W-:Y:S01]  /*eec0*/  HADD2.F32 R0, -RZ, R0.H0_H0 ;  /* 0x20000000ff007230 */ /* 0x004fe20000004100 */
[----:B------:R-:W-:Y:S06]  /*eed0*/  BRA `(.L_x_30256) ;  /* 0x0000000800b07947 */ /* 0x000fec0003800000 */
.L_x_30261:
        /* <DEDUP_REMOVED lines=11> */
.L_x_30251:
        /* <DEDUP_REMOVED lines=12> */
.L_x_30265:
        /* <DEDUP_REMOVED lines=11> */
.L_x_30264:
        /* <DEDUP_REMOVED lines=25> */
.L_x_30267:
        /* <DEDUP_REMOVED lines=12> */
.L_x_30266:
[----:B------:R-:W2:Y:S02]  /*f350*/  LDG.E.U16 R0, desc[UR36][R2.64] ;  /* 0x0000002402007981 */ /* 0x000ea4000c1e1500 */
[----:B--2---:R-:W-:Y:S01]  /*f360*/  IMAD.U32 R0, R0, 0x10000, RZ ;  /* 0x0001000000007824 */ /* 0x004fe200078e00ff */
[----:B------:R-:W-:Y:S06]  /*f370*/  BRA `(.L_x_30256) ;  /* 0x0000000400887947 */ /* 0x000fec0003800000 */
.L_x_30263:
        /* <DEDUP_REMOVED lines=11> */
.L_x_30270:
        /* <DEDUP_REMOVED lines=20> */
.L_x_30272:
[----:B------:R-:W-:Y:S05]  /*f570*/  BSYNC.RECONVERGENT B0 ;  /* 0x0000000000007941 */ /* 0x000fea0003800200 */
.L_x_30271:
[----:B------:R-:W-:Y:S01]  /*f580*/  IMAD.SHL.U32 R0, R0, 0x100000, RZ ;  /* 0x0010000000007824 */ /* 0x000fe200078e00ff */
[----:B------:R-:W-:-:S04]  /*f590*/  LEA R2, R2, 0x3b800000, 0x17 ;  /* 0x3b80000002027811 */ /* 0x000fc800078eb8ff */
[----:B------:R-:W-:Y:S01]  /*f5a0*/  LOP3.LUT R0, R2, R0, R7, 0xfe, !PT ;  /* 0x0000000002007212 */ /* 0x000fe200078efe07 */
[----:B------:R-:W-:Y:S06]  /*f5b0*/  BRA `(.L_x_30256) ;  /* 0x0000000000f87947 */ /* 0x000fec0003800000 */
.L_x_30269:
        /* <DEDUP_REMOVED lines=20> */
.L_x_30274:
[----:B------:R-:W-:Y:S05]  /*f700*/  BSYNC.RECONVERGENT B0 ;  /* 0x0000000000007941 */ /* 0x000fea0003800200 */
.L_x_30273:
[----:B------:R-:W-:Y:S02]  /*f710*/  SHF.L.U32 R0, R0, 0x15, RZ ;  /* 0x0000001500007819 */ /* 0x000fe400000006ff */
[----:B------:R-:W-:-:S04]  /*f720*/  LEA R2, R2, 0x37800000, 0x17 ;  /* 0x3780000002027811 */ /* 0x000fc800078eb8ff */
[----:B------:R-:W-:Y:S01]  /*f730*/  LOP3.LUT R0, R2, R0, R7, 0xfe, !PT ;  /* 0x0000000002007212 */ /* 0x000fe200078efe07 */
[----:B------:R-:W-:Y:S06]  /*f740*/  BRA `(.L_x_30256) ;  /* 0x0000000000947947 */ /* 0x000fec0003800000 */
.L_x_30268:
        /* <DEDUP_REMOVED lines=14> */
.L_x_30255:
        /* <DEDUP_REMOVED lines=16> */
.L_x_30277:
[----:B------:R-:W-:Y:S01]  /*f930*/  IMAD.MOV.U32 R0, RZ, RZ, RZ ;  /* 0x000000ffff007224 */ /* 0x000fe200078e00ff */
[----:B------:R-:W-:Y:S06]  /*f940*/  BRA `(.L_x_30256) ;  /* 0x0000000000147947 */ /* 0x000fec0003800000 */
.L_x_30276:
[----:B------:R-:W2:Y:S02]  /*f950*/  LDG.E.64 R2, desc[UR36][R2.64] ;  /* 0x0000002402027981 */ /* 0x000ea4000c1e1b00 */
[----:B--2---:R0:W2:Y:S02]  /*f960*/  I2F.U64 R0, R2 ;  /* 0x0000000200007312 */ /* 0x0040a40000301000 */
[----:B0-2---:R-:W-:Y:S05]  /*f970*/  BRA `(.L_x_30256) ;  /* 0x0000000000087947 */ /* 0x005fea0003800000 */
.L_x_30275:
[----:B------:R-:W2:Y:S02]  /*f980*/  LDG.E R0, desc[UR36][R2.64] ;  /* 0x0000002402007981 */ /* 0x000ea4000c1e1900 */
[----:B--2---:R-:W-:-:S07]  /*f990*/  I2FP.F32.U32 R0, R0 ;  /* 0x0000000000007245 */ /* 0x004fce0000201000 */
.L_x_30256:
[----:B------:R-:W-:Y:S05]  /*f9a0*/  BSYNC.RECONVERGENT B6 ;  /* 0x0000000000067941 */ /* 0x000fea0003800200 */
.L_x_30250:
[----:B-1-3-5:R-:W-:Y:S01]  /*f9b0*/  FSETP.NAN.FTZ.AND P0, PT, R19, R19, PT ;  /* 0x000000131300720b */ /* 0x02afe20003f18000 */
[----:B------:R-:W-:Y:S01]  /*f9c0*/  BSSY.RECONVERGENT B0, `(.L_x_30278) ;  /* 0x0000006000007945 */ /* 0x000fe20003800200 */
[----:B0-2---:R-:W-:-:S11]  /*f9d0*/  IMAD.MOV.U32 R2, RZ, RZ, R19 ;  /* 0x000000ffff027224 */ /* 0x005fd600078e0013 */
[----:B------:R-:W-:Y:S05]  /*f9e0*/  @P0 BRA `(.L_x_30279) ;  /* 0x00000000000c0947 */ /* 0x000fea0003800000 */
[-C--:B----4-:R-:W-:Y:S02]  /*f9f0*/  FSETP.NAN.FTZ.AND P0, PT, R0, R0.reuse, PT ;  /* 0x000000000000720b */ /* 0x090fe40003f18000 */
[----:B------:R-:W-:-:S11]  /*fa00*/  MOV R2, R0 ;  /* 0x0000000000027202 */ /* 0x000fd60000000f00 */
[----:B------:R-:W-:-:S07]  /*fa10*/  @!P0 FMNMX.FTZ R2, R0, R19, !PT ;  /* 0x0000001300028209 */ /* 0x000fce0007810000 */
.L_x_30279:
[----:B------:R-:W-:Y:S05]  /*fa20*/  BSYNC.RECONVERGENT B0 ;  /* 0x0000000000007941 */ /* 0x000fea0003800200 */
.L_x_30278:
        /* <DEDUP_REMOVED lines=14> */
.L_x_30283:
[----:B------:R-:W0:Y:S02]  /*fb10*/  F2I.S64.TRUNC R2, R2 ;  /* 0x0000000200027311 */ /* 0x000e24000020d900 */
[----:B0-----:R-:W-:-:S05]  /*fb20*/  IMAD.MOV.U32 R5, RZ, RZ, R2 ;  /* 0x000000ffff057224 */ /* 0x001fca00078e0002 */
[----:B------:R-:W-:Y:S01]  /*fb30*/  STG.E.U8 desc[UR36][R16.64], R5 ;  /* 0x0000000510007986 */ /* 0x000fe2000c101124 */
[----:B------:R-:W-:Y:S05]  /*fb40*/  EXIT ;  /* 0x000000000000794d */ /* 0x000fea0003800000 */
.L_x_30282:
        /* <DEDUP_REMOVED lines=9> */
.L_x_30286:
[----:B------:R-:W0:Y:S02]  /*fbe0*/  F2I.FTZ.TRUNC.NTZ R3, R2 ;  /* 0x0000000200037305 */ /* 0x000e24000021f100 */
[----:B0-----:R-:W-:Y:S01]  /*fbf0*/  STG.E desc[UR36][R16.64], R3 ;  /* 0x0000000310007986 */ /* 0x001fe2000c101924 */
[----:B------:R-:W-:Y:S05]  /*fc00*/  EXIT ;  /* 0x000000000000794d */ /* 0x000fea0003800000 */
.L_x_30285:
[----:B------:R-:W0:Y:S02]  /*fc10*/  F2I.FTZ.TRUNC.NTZ R3, R2 ;  /* 0x0000000200037305 */ /* 0x000e24000021f100 */
[----:B0-----:R-:W-:Y:S01]  /*fc20*/  STG.E.U16 desc[UR36][R16.64], R3 ;  /* 0x0000000310007986 */ /* 0x001fe2000c101524 */
[----:B------:R-:W-:Y:S05]  /*fc30*/  EXIT ;  /* 0x000000000000794d */ /* 0x000fea0003800000 */
.L_x_30281:
        /* <DEDUP_REMOVED lines=8> */
.L_x_30288:
[----:B------:R-:W-:-:S05]  /*fcc0*/  F2FP.F16.F32.PACK_AB R2, RZ, R2 ;  /* 0x00000002ff02723e */ /* 0x000fca00000000ff */
[----:B------:R-:W-:Y:S01]  /*fcd0*/  STG.E.U16 desc[UR36][R16.64], R2 ;  /* 0x0000000210007986 */ /* 0x000fe2000c101524 */
[----:B------:R-:W-:Y:S05]  /*fce0*/  EXIT ;  /* 0x000000000000794d */ /* 0x000fea0003800000 */
.L_x_30287:
        /* <DEDUP_REMOVED lines=9> */
.L_x_30290:
[----:B------:R-:W-:-:S04]  /*fd80*/  F2FP.F16.F32.PACK_AB R3, RZ, R2 ;  /* 0x00000002ff03723e */ /* 0x000fc800000000ff */
[----:B------:R-:W-:-:S05]  /*fd90*/  PRMT R3, R3, 0x5410, RZ ;  /* 0x0000541003037816 */ /* 0x000fca00000000ff */
[----:B------:R-:W-:Y:S01]  /*fda0*/  STG.E desc[UR36][R16.64], R3 ;  /* 0x0000000310007986 */ /* 0x000fe2000c101924 */
[----:B------:R-:W-:Y:S05]  /*fdb0*/  EXIT ;  /* 0x000000000000794d */ /* 0x000fea0003800000 */
.L_x_30289:
[----:B------:R-:W-:-:S06]  /*fdc0*/  FMUL.FTZ R2, R2, 1 ;  /* 0x3f80000002027820 */ /* 0x000fcc0000410000 */
[----:B------:R-:W0:Y:S02]  /*fdd0*/  F2F.F64.F32 R2, R2 ;  /* 0x0000000200027310 */ /* 0x000e240000201800 */
[----:B0-----:R-:W-:Y:S01]  /*fde0*/  STG.E.64 desc[UR36][R16.64], R2 ;  /* 0x0000000210007986 */ /* 0x001fe2000c101b24 */
[----:B------:R-:W-:Y:S05]  /*fdf0*/  EXIT ;  /* 0x000000000000794d */ /* 0x000fea0003800000 */
.L_x_30280:
        /* <DEDUP_REMOVED lines=13> */
.L_x_30294:
        /* <DEDUP_REMOVED lines=16> */
.L_x_30297:
[----:B------:R-:W-:-:S04]  /*ffd0*/  SHF.R.U32.HI R2, RZ, 0x18, R2 ;  /* 0x00000018ff027819 */ /* 0x000fc80000011602 */
[----:B------:R-:W-:-:S04]  /*ffe0*/  LOP3.LUT R2, R3, 0x80, R2, 0xf8, !PT ;  /* 0x0000008003027812 */ /* 0x000fc800078ef802 */
[----:B------:R-:W-:-:S07]  /*fff0*/  PRMT R8, R2, 0x7610, R8 ;  /* 0x0000761002087816 */ /* 0x000fce0000000008 */
.L_x_30296:
[----:B------:R-:W-:Y:S05]  /*10000*/  BSYNC.RECONVERGENT B0 ;  /* 0x0000000000007941 */ /* 0x000fea0003800200 */
.L_x_30295:
[----:B------:R-:W-:Y:S01]  /*10010*/  STG.E.U8 desc[UR36][R16.64], R8 ;  /* 0x0000000810007986 */ /* 0x000fe2000c101124 */
[----:B------:R-:W-:Y:S05]  /*10020*/  EXIT ;  /* 0x000000000000794d */ /* 0x000fea0003800000 */
.L_x_30293:
        /* <DEDUP_REMOVED lines=16> */
.L_x_30300:
[----:B------:R-:W-:-:S04]  /*10130*/  SHF.R.U32.HI R2, RZ, 0x18, R2 ;  /* 0x00000018ff027819 */ /* 0x000fc80000011602 */
[----:B------:R-:W-:-:S04]  /*10140*/  LOP3.LUT R3, R3, 0x80, R2, 0xf8, !PT ;  /* 0x0000008003037812 */ /* 0x000fc800078ef802 */
[----:B------:R-:W-:-:S07]  /*10150*/  PRMT R8, R3, 0x7610, R8 ;  /* 0x0000761003087816 */ /* 0x000fce0000000008 */
.L_x_30299:
[----:B------:R-:W-:Y:S05]  /*10160*/  BSYNC.RECONVERGENT B0 ;  /* 0x0000000000007941 */ /* 0x000fea0003800200 */
.L_x_30298:
[----:B------:R-:W-:Y:S01]  /*10170*/  STG.E.U8 desc[UR36][R16.64], R8 ;  /* 0x0000000810007986 */ /* 0x000fe2000c101124 */
[----:B------:R-:W-:Y:S05]  /*10180*/  EXIT ;  /* 0x000000000000794d */ /* 0x000fea0003800000 */
.L_x_30292:
        /* <DEDUP_REMOVED lines=21> */
.L_x_30302:
[----:B------:R-:W0:Y:S02]  /*102e0*/  F2I.U64.TRUNC R2, R2 ;  /* 0x0000000200027311 */ /* 0x000e24000020d800 */
[----:B0-----:R-:W-:Y:S01]  /*102f0*/  STG.E.64 desc[UR36][R16.64], R2 ;  /* 0x0000000210007986 */ /* 0x001fe2000c101b24 */
[----:B------:R-:W-:Y:S05]  /*10300*/  EXIT ;  /* 0x000000000000794d */ /* 0x000fea0003800000 */
.L_x_30301:
[----:B------:R-:W0:Y:S02]  /*10310*/  F2I.FTZ.U32.TRUNC.NTZ R3, R2 ;  /* 0x0000000200037305 */ /* 0x000e24000021f000 */
[----:B0-----:R-:W-:Y:S01]  /*10320*/  STG.E desc[UR36][R16.64], R3 ;  /* 0x0000000310007986 */ /* 0x001fe2000c101924 */
[----:B------:R-:W-:Y:S05]  /*10330*/  EXIT ;  /* 0x000000000000794d */ /* 0x000fea0003800000 */
.L_x_30291:
        /* <DEDUP_REMOVED lines=10> */
.L_x_30304:
[----:B------:R-:W-:Y:S01]  /*103e0*/  FMUL.FTZ R4, R2, 1 ;  /* 0x3f80000002047820 */ /* 0x000fe20000410000 */
[----:B------:R-:W-:-:S05]  /*103f0*/  CS2R R6, SRZ ;  /* 0x0000000000067805 */ /* 0x000fca000001ff00 */
[----:B------:R-:W0:Y:S02]  /*10400*/  F2F.F64.F32 R4, R4 ;  /* 0x0000000400047310 */ /* 0x000e240000201800 */
[----:B0-----:R-:W-:Y:S01]  /*10410*/  STG.E.128 desc[UR36][R16.64], R4 ;  /* 0x0000000410007986 */ /* 0x001fe2000c101d24 */
[----:B------:R-:W-:Y:S05]  /*10420*/  EXIT ;  /* 0x000000000000794d */ /* 0x000fea0003800000 */
.L_x_30303:
[----:B------:R-:W-:-:S09]  /*10430*/  UISETP.NE.AND UP0, UPT, UR4, 0xf, UPT ;  /* 0x0000000f0400788c */ /* 0x000fd2000bf05270 */
[----:B------:R-:W-:Y:S05]  /*10440*/  BRA.U !UP0, `(.L_x_30305) ;  /* 0x0000000108e07547 */ /* 0x000fea000b800000 */
[----:B------:R-:W-:-:S09]  /*10450*/  UISETP.NE.AND UP0, UPT, UR4, 0x17, UPT ;  /* 0x000000170400788c */ /* 0x000fd2000bf05270 */
[----:B------:R-:W-:Y:S05]  /*10460*/  BRA.U !UP0, `(.L_x_30306) ;  /* 0x00000001088c7547 */ /* 0x000fea000b800000 */
[----:B------:R-:W-:-:S09]  /*10470*/  UISETP.NE.AND UP0, UPT, UR4, 0x18, UPT ;  /* 0x000000180400788c */ /* 0x000fd2000bf05270 */
[----:B------:R-:W-:Y:S05]  /*10480*/  BRA.U !UP0, `(.L_x_30307) ;  /* 0x0000000108447547 */ /* 0x000fea000b800000 */
.L_x_30284:
        /* <DEDUP_REMOVED lines=16> */
.L_x_30308:
[----:B------:R-:W-:Y:S05]  /*10590*/  EXIT ;  /* 0x000000000000794d */ /* 0x000fea0003800000 */
.L_x_30307:
        /* <DEDUP_REMOVED lines=12> */
.L_x_30310:
[----:B------:R-:W-:Y:S05]  /*10660*/  BSYNC.RECONVERGENT B0 ;  /* 0x0000000000007941 */ /* 0x000fea0003800200 */
.L_x_30309:
[----:B------:R-:W-:-:S05]  /*10670*/  LOP3.LUT R3, R0, 0x80, R5, 0xf8, !PT ;  /* 0x0000008000037812 */ /* 0x000fca00078ef805 */
[----:B------:R-:W-:Y:S01]  /*10680*/  STG.E.U8 desc[UR36][R16.64], R3 ;  /* 0x0000000310007986 */ /* 0x000fe2000c101124 */
[----:B------:R-:W-:Y:S05]  /*10690*/  EXIT ;  /* 0x000000000000794d */ /* 0x000fea0003800000 */
.L_x_30306:
        /* <DEDUP_REMOVED lines=11> */
.L_x_30312:
[----:B----4-:R-:W-:Y:S01]  /*10750*/  IMAD.MOV.U32 R0, RZ, RZ, 0x7f ;  /* 0x0000007fff007424 */ /* 0x010fe200078e00ff */
[----:B------:R-:W-:-:S04]  /*10760*/  ISETP.GT.U32.AND P0, PT, R4, 0x7f800000, PT ;  /* 0x7f8000000400780c */ /* 0x000fc80003f04070 */
[----:B------:R-:W-:-:S09]  /*10770*/  SEL R0, R0, 0x7c, P0 ;  /* 0x0000007c00007807 */ /* 0x000fd20000000000 */
.L_x_30313:
[----:B------:R-:W-:Y:S05]  /*10780*/  BSYNC.RECONVERGENT B0 ;  /* 0x0000000000007941 */ /* 0x000fea0003800200 */
.L_x_30311:
[----:B------:R-:W-:-:S04]  /*10790*/  SHF.R.U32.HI R3, RZ, 0x18, R2 ;  /* 0x00000018ff037819 */ /* 0x000fc80000011602 */
[----:B------:R-:W-:-:S05]  /*107a0*/  LOP3.LUT R3, R0, 0x80, R3, 0xf8, !PT ;  /* 0x0000008000037812 */ /* 0x000fca00078ef803 */
[----:B------:R-:W-:Y:S01]  /*107b0*/  STG.E.U8 desc[UR36][R16.64], R3 ;  /* 0x0000000310007986 */ /* 0x000fe2000c101124 */
[----:B------:R-:W-:Y:S05]  /*107c0*/  EXIT ;  /* 0x000000000000794d */ /* 0x000fea0003800000 */
.L_x_30305:
[----:B------:R-:W-:-:S05]  /*107d0*/  F2FP.BF16.F32.PACK_AB R2, RZ, R2 ;  /* 0x00000002ff02723e */ /* 0x000fca00000010ff */
[----:B------:R-:W-:Y:S01]  /*107e0*/  STG.E.U16 desc[UR36][R16.64], R2 ;  /* 0x0000000210007986 */ /* 0x000fe2000c101524 */
[----:B------:R-:W-:Y:S05]  /*107f0*/  EXIT ;  /* 0x000000000000794d */ /* 0x000fea0003800000 */
.L_x_30314:
        /* <DEDUP_REMOVED lines=16> */
.L_x_41149:


//--------------------- .text._ZN2at6native27unrolled_elementwise_kernelINS0_13BinaryFunctorIfffZZZNS0_19maximum_kernel_cudaERNS_18TensorIteratorBaseEENKUlvE0_clEvENKUlvE0_clEvEUlffE_EESt5arrayIPcLm3EELi4E23TrivialOffsetCalculatorILi2EjESC_ILi1EjENS0_6memory12LoadWithCastILi2EEENSF_13StoreWithCastILi1EEEEEviT_T0_T2_T3_T4_T5_ --------------------------
	.section	.text._ZN2at6native27unrolled_elementwise_kernelINS0_13BinaryFunctorIfffZZZNS0_19maximum_kernel_cudaERNS_18TensorIteratorBaseEENKUlvE0_clEvENKUlvE0_clEvEUlffE_EESt5arrayIPcLm3EELi4E23TrivialOffsetCalculatorILi2EjESC_ILi1EjENS0_6memory12LoadWithCastILi2EEENSF_13StoreWithCastILi1EEEEEviT_T0_T2_T3_T4_T5_,"ax",@progbits
	.align	128
        .global         _ZN2at6native27unrolled_elementwise_kernelINS0_13BinaryFunctorIfffZZZNS0_19maximum_kernel_cudaERNS_18TensorIteratorBaseEENKUlvE0_clEvENKUlvE0_clEvEUlffE_EESt5arrayIPcLm3EELi4E23TrivialOffsetCalculatorILi2EjESC_ILi1EjENS0_6memory12LoadWithCastILi2EEENSF_13StoreWithCastILi1EEEEEviT_T0_T2_T3_T4_T5_
        .type           _ZN2at6native27unrolled_elementwise_kernelINS0_13BinaryFunctorIfffZZZNS0_19maximum_kernel_cudaERNS_18TensorIteratorBaseEENKUlvE0_clEvENKUlvE0_clEvEUlffE_EESt5arrayIPcLm3EELi4E23TrivialOffsetCalculatorILi2EjESC_ILi1EjENS0_6memory12LoadWithCastILi2EEENSF_13StoreWithCastILi1EEEEEviT_T0_T2_T3_T4_T5_,@function
        .size           _ZN2at6native27unrolled_elementwise_kernelINS0_13BinaryFunctorIfffZZZNS0_19maximum_kernel_cudaERNS_18TensorIteratorBaseEENKUlvE0_clEvENKUlvE0_clEvEUlffE_EESt5arrayIPcLm3EELi4E23TrivialOffsetCalculatorILi2EjESC_ILi1EjENS0_6memory12LoadWithCastILi2EEENSF_13StoreWithCastILi1EEEEEviT_T0_T2_T3_T4_T5_,(.L_x_41150 - _ZN2at6native27unrolled_elementwise_kernelINS0_13BinaryFunctorIfffZZZNS0_19maximum_kernel_cudaERNS_18TensorIteratorBaseEENKUlvE0_clEvENKUlvE0_clEvEUlffE_EESt5arrayIPcLm3EELi4E23TrivialOffsetCalculatorILi2EjESC_ILi1EjENS0_6memory12LoadWithCastILi2EEENSF_13StoreWithCastILi1EEEEEviT_T0_T2_T3_T4_T5_)
        .other          _ZN2at6native27unrolled_elementwise_kernelINS0_13BinaryFunctorIfffZZZNS0_19maximum_kernel_cudaERNS_18TensorIteratorBaseEENKUlvE0_clEvENKUlvE0_clEvEUlffE_EESt5arrayIPcLm3EELi4E23TrivialOffsetCalculatorILi2EjESC_ILi1EjENS0_6memory12LoadWithCastILi2EEENSF_13StoreWithCastILi1EEEEEviT_T0_T2_T3_T4_T5_,@"STO_CUDA_ENTRY STV_DEFAULT"
_ZN2at6native27unrolled_elementwise_kernelINS0_13BinaryFunctorIfffZZZNS0_19maximum_kernel_cudaERNS_18TensorIteratorBaseEENKUlvE0_clEvENKUlvE0_clEvEUlffE_EESt5arrayIPcLm3EELi4E23TrivialOffsetCalculatorILi2EjESC_ILi1EjENS0_6memory12LoadWithCastILi2EEENSF_13StoreWithCastILi1EEEEEviT_T0_T2_T3_T4_T5_:
.text._ZN2at6native27unrolled_elementwise_kernelINS0_13BinaryFunctorIfffZZZNS0_19maximum_kernel_cudaERNS_18TensorIteratorBaseEENKUlvE0_clEvENKUlvE0_clEvEUlffE_EESt5arrayIPcLm3EELi4E23TrivialOffsetCalculatorILi2EjESC_ILi1EjENS0_6memory12LoadWithCastILi2EEENSF_13StoreWithCastILi1EEEEEviT_T0_T2_T3_T4_T5_:
        /* <DEDUP_REMOVED lines=35> */
.L_x_30321:
[----:B------:R-:W2:Y:S02]  /*0230*/  LDG.E.U8 R4, desc[UR36][R4.64] ;  /* 0x0000002404047981 */ /* 0x000ea4000c1e1100 */
[----:B--2---:R-:W-:Y:S01]  /*0240*/  I2FP.F32.U32 R29, R4 ;  /* 0x00000004001d7245 */ /* 0x004fe20000201000 */
[----:B------:R-:W-:Y:S06]  /*0250*/  BRA `(.L_x_30323) ;  /* 0x0000000c00447947 */ /* 0x000fec0003800000 */
.L_x_30320:
        /* <DEDUP_REMOVED lines=9> */
.L_x_30325:
[----:B------:R-:W2:Y:S02]  /*02f0*/  LDG.E R4, desc[UR36][R4.64] ;  /* 0x0000002404047981 */ /* 0x000ea4000c1e1900 */
[----:B--2---:R-:W-:Y:S01]  /*0300*/  I2FP.F32.S32 R29, R4 ;  /* 0x00000004001d7245 */ /* 0x004fe20000201400 */
[----:B------:R-:W-:Y:S06]  /*0310*/  BRA `(.L_x_30323) ;  /* 0x0000000c00147947 */ /* 0x000fec0003800000 */
.L_x_30324:
[----:B------:R-:W2:Y:S02]  /*0320*/  LDG.E.U16 R4, desc[UR36][R4.64] ;  /* 0x0000002404047981 */ /* 0x000ea4000c1e1500 */
[----:B--2---:R0:W1:Y:S01]  /*0330*/  I2F.S16 R29, R4 ;  /* 0x00000004001d7306 */ /* 0x0040620000101400 */
[----:B------:R-:W-:Y:S05]  /*0340*/  BRA `(.L_x_30323) ;  /* 0x0000000c00087947 */ /* 0x000fea0003800000 */
.L_x_30319:
        /* <DEDUP_REMOVED lines=8> */
.L_x_30327:
[----:B------:R-:W2:Y:S02]  /*03d0*/  LDG.E.U16 R4, desc[UR36][R4.64] ;  /* 0x0000002404047981 */ /* 0x000ea4000c1e1500 */
[----:B--2---:R-:W-:Y:S01]  /*03e0*/  HADD2.F32 R29, -RZ, R4.H0_H0 ;  /* 0x20000004ff1d7230 */ /* 0x004fe20000004100 */
[----:B------:R-:W-:Y:S06]  /*03f0*/  BRA `(.L_x_30323) ;  /* 0x0000000800dc7947 */ /* 0x000fec0003800000 */
.L_x_30326:
        /* <DEDUP_REMOVED lines=8> */
.L_x_30329:
[----:B------:R-:W2:Y:S02]  /*0480*/  LDG.E.U16 R4, desc[UR36][R4.64] ;  /* 0x0000002404047981 */ /* 0x000ea4000c1e1500 */
[----:B--2---:R-:W-:Y:S01]  /*0490*/  HADD2.F32 R29, -RZ, R4.H0_H0 ;  /* 0x20000004ff1d7230 */ /* 0x004fe20000004100 */
[----:B------:R-:W-:Y:S06]  /*04a0*/  BRA `(.L_x_30323) ;  /* 0x0000000800b07947 */ /* 0x000fec0003800000 */
.L_x_30328:
        /* <DEDUP_REMOVED lines=11> */
.L_x_30318:
        /* <DEDUP_REMOVED lines=12> */
.L_x_30332:
        /* <DEDUP_REMOVED lines=11> */
.L_x_30331:
        /* <DEDUP_REMOVED lines=25> */
.L_x_30334:
        /* <DEDUP_REMOVED lines=12> */
.L_x_30333:
[----:B------:R-:W2:Y:S02]  /*0920*/  LDG.E.U16 R4, desc[UR36][R4.64] ;  /* 0x0000002404047981 */ /* 0x000ea4000c1e1500 */
[----:B--2---:R-:W-:Y:S01]  /*0930*/  IMAD.U32 R29, R4, 0x10000, RZ ;  /* 0x00010000041d7824 */ /* 0x004fe200078e00ff */
[----:B------:R-:W-:Y:S06]  /*0940*/  BRA `(.L_x_30323) ;  /* 0x0000000400887947 */ /* 0x000fec0003800000 */
.L_x_30330:
        /* <DEDUP_REMOVED lines=11> */
.L_x_30337:
        /* <DEDUP_REMOVED lines=20> */
.L_x_30339:
[----:B------:R-:W-:Y:S05]  /*0b40*/  BSYNC.RECONVERGENT B0 ;  /* 0x0000000000007941 */ /* 0x000fea0003800200 */
.L_x_30338:
[----:B------:R-:W-:Y:S01]  /*0b50*/  IMAD.SHL.U32 R0, R0, 0x100000, RZ ;  /* 0x0010000000007824 */ /* 0x000fe200078e00ff */
[----:B------:R-:W-:-:S04]  /*0b60*/  LEA R3, R3, 0x3b800000, 0x17 ;  /* 0x3b80000003037811 */ /* 0x000fc800078eb8ff */
[----:B------:R-:W-:Y:S01]  /*0b70*/  LOP3.LUT R29, R3, R0, R29, 0xfe, !PT ;  /* 0x00000000031d7212 */ /* 0x000fe200078efe1d */
[----:B------:R-:W-:Y:S06]  /*0b80*/  BRA `(.L_x_30323) ;  /* 0x0000000000f87947 */ /* 0x000fec0003800000 */
.L_x_30336:
        /* <DEDUP_REMOVED lines=20> */
.L_x_30341:
[----:B------:R-:W-:Y:S05]  /*0cd0*/  BSYNC.RECONVERGENT B0 ;  /* 0x0000000000007941 */ /* 0x000fea0003800200 */
.L_x_30340:
[----:B------:R-:W-:Y:S01]  /*0ce0*/  IMAD.SHL.U32 R0, R0, 0x200000, RZ ;  /* 0x0020000000007824 */ /* 0x000fe200078e00ff */
[----:B------:R-:W-:-:S04]  /*0cf0*/  LEA R3, R3, 0x37800000, 0x17 ;  /* 0x3780000003037811 */ /* 0x000fc800078eb8ff */
[----:B------:R-:W-:Y:S01]  /*0d00*/  LOP3.LUT R29, R3, R0, R29, 0xfe, !PT ;  /* 0x00000000031d7212 */ /* 0x000fe200078efe1d */
[----:B------:R-:W-:Y:S06]  /*0d10*/  BRA `(.L_x_30323) ;  /* 0x0000000000947947 */ /* 0x000fec0003800000 */
.L_x_30335:
[----:B------:R-:W-:-:S09]  /*0d20*/  UISETP.NE.AND UP0, UPT, UR4, 0x1c, UPT ;  /* 0x0000001c0400788c */ /* 0x000fd2000bf05270 */
[----:B------:R-:W-:Y:S05]  /*0d30*/  BRA.U !UP0, `(.L_x_30342) ;  /* 0x0000000108847547 */ /* 0x000fea000b800000 */
[----:B------:R-:W-:-:S09]  /*0d40*/  UISETP.NE.AND UP0, UPT, UR4, 0x1d, UPT ;  /* 0x0000001d0400788c */ /* 0x000fd2000bf05270 */
[----:B------:R-:W-:Y:S05]  /*0d50*/  BRA.U !UP0, `(.L_x_30343) ;  /* 0x0000000108707547 */ /* 0x000fea000b800000 */
[----:B------:R-:W-:-:S09]  /*0d60*/  UISETP.NE.AND UP0, UPT, UR4, 0x2c, UPT ;  /* 0x0000002c0400788c */ /* 0x000fd2000bf05270 */
[----:B------:R-:W-:Y:S05]  /*0d70*/  BRA.U !UP0, `(.L_x_30344) ;  /* 0x0000000108487547 */ /* 0x000fea000b800000 */
.L_x_30322:
        /* <DEDUP_REMOVED lines=16> */
.L_x_30345:
[----:B------:R-:W-:Y:S01]  /*0e80*/  IMAD.MOV.U32 R29, RZ, RZ, RZ ;  /* 0x000000ffff1d7224 */ /* 0x000fe200078e00ff */
[----:B------:R-:W-:Y:S06]  /*0e90*/  BRA `(.L_x_30323) ;  /* 0x0000000000347947 */ /* 0x000fec0003800000 */
.L_x_30344:
        /* <DEDUP_REMOVED lines=8> */
.L_x_30343:
[----:B------:R-:W2:Y:S02]  /*0f20*/  LDG.E.64 R4, desc[UR36][R4.64] ;  /* 0x0000002404047981 */ /* 0x000ea4000c1e1b00 */
[----:B--2---:R0:W1:Y:S02]  /*0f30*/  I2F.U64 R29, R4 ;  /* 0x00000004001d7312 */ /* 0x0040640000301000 */
[----:B01----:R-:W-:Y:S05]  /*0f40*/  BRA `(.L_x_30323) ;  /* 0x0000000000087947 */ /* 0x003fea0003800000 */
.L_x_30342:
[----:B------:R-:W2:Y:S02]  /*0f50*/  LDG.E R4, desc[UR36][R4.64] ;  /* 0x0000002404047981 */ /* 0x000ea4000c1e1900 */
[----:B--2---:R-:W-:-:S07]  /*0f60*/  I2FP.F32.U32 R29, R4 ;  /* 0x00000004001d7245 */ /* 0x004fce0000201000 */
.L_x_30323:
[----:B------:R-:W-:Y:S05]  /*0f70*/  BSYNC.RECONVERGENT B6 ;  /* 0x0000000000067941 */ /* 0x000fea0003800200 */
.L_x_30317:
        /* <DEDUP_REMOVED lines=20> */
.L_x_30350:
[----:B------:R-:W2:Y:S02]  /*10c0*/  LDG.E.U8 R4, desc[UR36][R4.64] ;  /* 0x0000002404047981 */ /* 0x000ea4000c1e1100 */
[----:B--2---:R-:W-:Y:S01]  /*10d0*/  I2FP.F32.U32 R22, R4 ;  /* 0x0000000400167245 */ /* 0x004fe20000201000 */
[----:B------:R-:W-:Y:S06]  /*10e0*/  BRA `(.L_x_30352) ;  /* 0x0000000c00487947 */ /* 0x000fec0003800000 */
.L_x_30349:
        /* <DEDUP_REMOVED lines=9> */
.L_x_30354:
[----:B------:R-:W2:Y:S02]  /*1180*/  LDG.E R4, desc[UR36][R4.64] ;  /* 0x0000002404047981 */ /* 0x000ea4000c1e1900 */
[----:B--2---:R-:W-:Y:S01]  /*1190*/  I2FP.F32.S32 R22, R4 ;  /* 0x0000000400167245 */ /* 0x004fe20000201400 */
[----:B------:R-:W-:Y:S06]  /*11a0*/  BRA `(.L_x_30352) ;  /* 0x0000000c00187947 */ /* 0x000fec0003800000 */
.L_x_30353:
[----:B------:R-:W2:Y:S02]  /*11b0*/  LDG.E.U16 R4, desc[UR36][R4.64] ;  /* 0x0000002404047981 */ /* 0x000ea4000c1e1500 */
[----:B--2---:R4:W0:Y:S01]  /*11c0*/  I2F.S16 R22, R4 ;  /* 0x0000000400167306 */ /* 0x0048220000101400 */
[----:B------:R-:W-:Y:S05]  /*11d0*/  BRA `(.L_x_30352) ;  /* 0x0000000c000c7947 */ /* 0x000fea0003800000 */
.L_x_30348:
        /* <DEDUP_REMOVED lines=8> */
.L_x_30356:
[----:B------:R-:W2:Y:S02]  /*1260*/  LDG.E.U16 R4, desc[UR36][R4.64] ;  /* 0x0000002404047981 */ /* 0x000ea4000c1e1500 */
[----:B--2---:R-:W-:Y:S01]  /*1270*/  HADD2.F32 R22, -RZ, R4.H0_H0 ;  /* 0x20000004ff167230 */ /* 0x004fe20000004100 */
[----:B------:R-:W-:Y:S06]  /*1280*/  BRA `(.L_x_30352) ;  /* 0x0000000800e07947 */ /* 0x000fec0003800000 */
.L_x_30355:
        /* <DEDUP_REMOVED lines=8> */
.L_x_30358:
[----:B------:R-:W2:Y:S02]  /*1310*/  LDG.E.U16 R4, desc[UR36][R4.64] ;  /* 0x0000002404047981 */ /* 0x000ea4000c1e1500 */
[----:B--2---:R-:W-:Y:S01]  /*1320*/  HADD2.F32 R22, -RZ, R4.H0_H0 ;  /* 0x20000004ff167230 */ /* 0x004fe20000004100 */
[----:B------:R-:W-:Y:S06]  /*1330*/  BRA `(.L_x_30352) ;  /* 0x0000000800b47947 */ /* 0x000fec0003800000 */
.L_x_30357:
        /* <DEDUP_REMOVED lines=11> */
.L_x_30347:
        /* <DEDUP_REMOVED lines=12> */
.L_x_30361:
        /* <DEDUP_REMOVED lines=11> */
.L_x_30360:
        /* <DEDUP_REMOVED lines=25> */
.L_x_30363:
        /* <DEDUP_REMOVED lines=13> */
.L_x_30362:
[----:B------:R-:W2:Y:S02]  /*17c0*/  LDG.E.U16 R4, desc[UR36][R4.64] ;  /* 0x0000002404047981 */ /* 0x000ea4000c1e1500 */
[----:B--2---:R-:W-:Y:S01]  /*17d0*/  IMAD.U32 R22, R4, 0x10000, RZ ;  /* 0x0001000004167824 */ /* 0x004fe200078e00ff */
[----:B------:R-:W-:Y:S06]  /*17e0*/  BRA `(.L_x_30352) ;  /* 0x0000000400887947 */ /* 0x000fec0003800000 */
.L_x_30359:
        /* <DEDUP_REMOVED lines=11> */
.L_x_30366:
        /* <DEDUP_REMOVED lines=20> */
.L_x_30368:
[----:B------:R-:W-:Y:S05]  /*19e0*/  BSYNC.RECONVERGENT B0 ;  /* 0x0000000000007941 */ /* 0x000fea0003800200 */
.L_x_30367:
[----:B------:R-:W-:Y:S01]  /*19f0*/  IMAD.SHL.U32 R0, R0, 0x100000, RZ ;  /* 0x0010000000007824 */ /* 0x000fe200078e00ff */
[----:B------:R-:W-:-:S04]  /*1a00*/  LEA R3, R3, 0x3b800000, 0x17 ;  /* 0x3b80000003037811 */ /* 0x000fc800078eb8ff */
[----:B------:R-:W-:Y:S01]  /*1a10*/  LOP3.LUT R22, R3, R0, R7, 0xfe, !PT ;  /* 0x0000000003167212 */ /* 0x000fe200078efe07 */
[----:B------:R-:W-:Y:S06]  /*1a20*/  BRA `(.L_x_30352) ;  /* 0x0000000000f87947 */ /* 0x000fec0003800000 */
.L_x_30365:
        /* <DEDUP_REMOVED lines=20> */
.L_x_30370:
[----:B------:R-:W-:Y:S05]  /*1b70*/  BSYNC.RECONVERGENT B0 ;  /* 0x0000000000007941 */ /* 0x000fea0003800200 */
.L_x_30369:
[----:B------:R-:W-:Y:S01]  /*1b80*/  IMAD.SHL.U32 R0, R0, 0x200000, RZ ;  /* 0x0020000000007824 */ /* 0x000fe200078e00ff */
[----:B------:R-:W-:-:S04]  /*1b90*/  LEA R3, R3, 0x37800000, 0x17 ;  /* 0x3780000003037811 */ /* 0x000fc800078eb8ff */
[----:B------:R-:W-:Y:S01]  /*1ba0*/  LOP3.LUT R22, R3, R0, R7, 0xfe, !PT ;  /* 0x0000000003167212 */ /* 0x000fe200078efe07 */
[----:B------:R-:W-:Y:S06]  /*1bb0*/  BRA `(.L_x_30352) ;  /* 0x0000000000947947 */ /* 0x000fec0003800000 */
.L_x_30364:
[----:B------:R-:W-:-:S09]  /*1bc0*/  UISETP.NE.AND UP0, UPT, UR4, 0x1c, UPT ;  /* 0x0000001c0400788c */ /* 0x000fd2000bf05270 */
[----:B------:R-:W-:Y:S05]  /*1bd0*/  BRA.U !UP0, `(.L_x_30371) ;  /* 0x0000000108847547 */ /* 0x000fea000b800000 */
[----:B------:R-:W-:-:S09]  /*1be0*/  UISETP.NE.AND UP0, UPT, UR4, 0x1d, UPT ;  /* 0x0000001d0400788c */ /* 0x000fd2000bf05270 */
[----:B------:R-:W-:Y:S05]  /*1bf0*/  BRA.U !UP0, `(.L_x_30372) ;  /* 0x0000000108707547 */ /* 0x000fea000b800000 */
[----:B------:R-:W-:-:S09]  /*1c00*/  UISETP.NE.AND UP0, UPT, UR4, 0x2c, UPT ;  /* 0x0000002c0400788c */ /* 0x000fd2000bf05270 */
[----:B------:R-:W-:Y:S05]  /*1c10*/  BRA.U !UP0, `(.L_x_30373) ;  /* 0x0000000108487547 */ /* 0x000fea000b800000 */
.L_x_30351:
        /* <DEDUP_REMOVED lines=16> */
.L_x_30374:
[----:B------:R-:W-:Y:S01]  /*1d20*/  IMAD.MOV.U32 R22, RZ, RZ, RZ ;  /* 0x000000ffff167224 */ /* 0x000fe200078e00ff */
[----:B------:R-:W-:Y:S06]  /*1d30*/  BRA `(.L_x_30352) ;  /* 0x0000000000347947 */ /* 0x000fec0003800000 */
.L_x_30373:
        /* <DEDUP_REMOVED lines=8> */
.L_x_30372:
[----:B------:R-:W2:Y:S02]  /*1dc0*/  LDG.E.64 R22, desc[UR36][R4.64] ;  /* 0x0000002404167981 */ /* 0x000ea4000c1e1b00 */
[----:B--2---:R0:W2:Y:S02]  /*1dd0*/  I2F.U64 R22, R22 ;  /* 0x0000001600167312 */ /* 0x0040a40000301000 */
[----:B0-2---:R-:W-:Y:S05]  /*1de0*/  BRA `(.L_x_30352) ;  /* 0x0000000000087947 */ /* 0x005fea0003800000 */
.L_x_30371:
[----:B------:R-:W2:Y:S02]  /*1df0*/  LDG.E R4, desc[UR36][R4.64] ;  /* 0x0000002404047981 */ /* 0x000ea4000c1e1900 */
[----:B--2---:R-:W-:-:S07]  /*1e00*/  I2FP.F32.U32 R22, R4 ;  /* 0x0000000400167245 */ /* 0x004fce0000201000 */
.L_x_30352:
[----:B------:R-:W-:Y:S05]  /*1e10*/  BSYNC.RECONVERGENT B6 ;  /* 0x0000000000067941 */ /* 0x000fea0003800200 */
.L_x_30346:
[----:B------:R-:W-:-:S07]  /*1e20*/  VIADD R16, R19, 0x80 ;  /* 0x0000008013107836 */ /* 0x000fce0000000000 */
.L_x_30316:
[----:B------:R-:W-:Y:S05]  /*1e30*/  BSYNC.RECONVERGENT B7 ;  /* 0x0000000000077941 */ /* 0x000fea0003800200 */
.L_x_30315:
        /* <DEDUP_REMOVED lines=26> */
.L_x_30381:
[----:B------:R-:W2:Y:S02]  /*1fe0*/  LDG.E.U8 R4, desc[UR36][R4.64] ;  /* 0x0000002404047981 */ /* 0x000ea4000c1e1100 */
[----:B--2---:R-:W-:Y:S01]  /*1ff0*/  I2FP.F32.U32 R27, R4 ;  /* 0x00000004001b7245 */ /* 0x004fe20000201000 */
[----:B------:R-:W-:Y:S06]  /*2000*/  BRA `(.L_x_30383) ;  /* 0x0000000c00447947 */ /* 0x000fec0003800000 */
.L_x_30380:
        /* <DEDUP_REMOVED lines=9> */
.L_x_30385:
[----:B------:R-:W2:Y:S02]  /*20a0*/  LDG.E R4, desc[UR36][R4.64] ;  /* 0x0000002404047981 */ /* 0x000ea4000c1e1900 */
[----:B--2---:R-:W-:Y:S01]  /*20b0*/  I2FP.F32.S32 R27, R4 ;  /* 0x00000004001b7245 */ /* 0x004fe20000201400 */
[----:B------:R-:W-:Y:S06]  /*20c0*/  BRA `(.L_x_30383) ;  /* 0x0000000c00147947 */ /* 0x000fec0003800000 */
.L_x_30384:
[----:B------:R-:W2:Y:S02]  /*20d0*/  LDG.E.U16 R4, desc[UR36][R4.64] ;  /* 0x0000002404047981 */ /* 0x000ea4000c1e1500 */
[----:B--2---:R0:W2:Y:S01]  /*20e0*/  I2F.S16 R27, R4 ;  /* 0x00000004001b7306 */ /* 0x0040a20000101400 */
[----:B------:R-:W-:Y:S05]  /*20f0*/  BRA `(.L_x_30383) ;  /* 0x0000000c00087947 */ /* 0x000fea0003800000 */
.L_x_30379:
        /* <DEDUP_REMOVED lines=8> */
.L_x_30387:
[----:B------:R-:W2:Y:S02]  /*2180*/  LDG.E.U16 R4, desc[UR36][R4.64] ;  /* 0x0000002404047981 */ /* 0x000ea4000c1e1500 */
[----:B--2---:R-:W-:Y:S01]  /*2190*/  HADD2.F32 R27, -RZ, R4.H0_H0 ;  /* 0x20000004ff1b7230 */ /* 0x004fe20000004100 */
[----:B------:R-:W-:Y:S06]  /*21a0*/  BRA `(.L_x_30383) ;  /* 0x0000000800dc7947 */ /* 0x000fec0003800000 */
.L_x_30386:
        /* <DEDUP_REMOVED lines=8> */
.L_x_30389:
[----:B------:R-:W2:Y:S02]  /*2230*/  LDG.E.U16 R4, desc[UR36][R4.64] ;  /* 0x0000002404047981 */ /* 0x000ea4000c1e1500 */
[----:B--2---:R-:W-:Y:S01]  /*2240*/  HADD2.F32 R27, -RZ, R4.H0_H0 ;  /* 0x20000004ff1b7230 */ /* 0x004fe20000004100 */
[----:B------:R-:W-:Y:S06]  /*2250*/  BRA `(.L_x_30383) ;  /* 0x0000000800b07947 */ /* 0x000fec0003800000 */
.L_x_30388:
        /* <DEDUP_REMOVED lines=11> */
.L_x_30378:
        /* <DEDUP_REMOVED lines=12> */
.L_x_30392:
        /* <DEDUP_REMOVED lines=11> */
.L_x_30391:
        /* <DEDUP_REMOVED lines=25> */
.L_x_30394:
        /* <DEDUP_REMOVED lines=12> */
.L_x_30393:
[----:B------:R-:W2:Y:S02]  /*26d0*/  LDG.E.U16 R4, desc[UR36][R4.64] ;  /* 0x0000002404047981 */ /* 0x000ea4000c1e1500 */
[----:B--2---:R-:W-:Y:S01]  /*26e0*/  IMAD.U32 R27, R4, 0x10000, RZ ;  /* 0x00010000041b7824 */ /* 0x004fe200078e00ff */
[----:B------:R-:W-:Y:S06]  /*26f0*/  BRA `(.L_x_30383) ;  /* 0x0000000400887947 */ /* 0x000fec0003800000 */
.L_x_30390:
        /* <DEDUP_REMOVED lines=11> */
.L_x_30397:
        /* <DEDUP_REMOVED lines=20> */
.L_x_30399:
[----:B------:R-:W-:Y:S05]  /*28f0*/  BSYNC.RECONVERGENT B0 ;  /* 0x0000000000007941 */ /* 0x000fea0003800200 */
.L_x_30398:
[----:B------:R-:W-:Y:S01]  /*2900*/  IMAD.SHL.U32 R0, R0, 0x100000, RZ ;  /* 0x0010000000007824 */ /* 0x000fe200078e00ff */
[----:B------:R-:W-:-:S04]  /*2910*/  LEA R3, R3, 0x3b800000, 0x17 ;  /* 0x3b80000003037811 */ /* 0x000fc800078eb8ff */
[----:B------:R-:W-:Y:S01]  /*2920*/  LOP3.LUT R27, R3, R0, R27, 0xfe, !PT ;  /* 0x00000000031b7212 */ /* 0x000fe200078efe1b */
[----:B------:R-:W-:Y:S06]  /*2930*/  BRA `(.L_x_30383) ;  /* 0x0000000000f87947 */ /* 0x000fec0003800000 */
.L_x_30396:
        /* <DEDUP_REMOVED lines=20> */
.L_x_30401:
[----:B------:R-:W-:Y:S05]  /*2a80*/  BSYNC.RECONVERGENT B0 ;  /* 0x0000000000007941 */ /* 0x000fea0003800200 */
.L_x_30400:
[----:B------:R-:W-:Y:S01]  /*2a90*/  IMAD.SHL.U32 R0, R0, 0x200000, RZ ;  /* 0x0020000000007824 */ /* 0x000fe200078e00ff */
[----:B------:R-:W-:-:S04]  /*2aa0*/  LEA R3, R3, 0x37800000, 0x17 ;  /* 0x3780000003037811 */ /* 0x000fc800078eb8ff */
[----:B------:R-:W-:Y:S01]  /*2ab0*/  LOP3.LUT R27, R3, R0, R27, 0xfe, !PT ;  /* 0x00000000031b7212 */ /* 0x000fe200078efe1b */
[----:B------:R-:W-:Y:S06]  /*2ac0*/  BRA `(.L_x_30383) ;  /* 0x0000000000947947 */ /* 0x000fec0003800000 */
.L_x_30395:
        /* <DEDUP_REMOVED lines=14> */
.L_x_30382:
        /* <DEDUP_REMOVED lines=16> */
.L_x_30404:
[----:B------:R-:W-:Y:S01]  /*2cb0*/  IMAD.MOV.U32 R27, RZ, RZ, RZ ;  /* 0x000000ffff1b7224 */ /* 0x000fe200078e00ff */
[----:B------:R-:W-:Y:S06]  /*2cc0*/  BRA `(.L_x_30383) ;  /* 0x0000000000147947 */ /* 0x000fec0003800000 */
.L_x_30403:
[----:B------:R-:W2:Y:S02]  /*2cd0*/  LDG.E.64 R4, desc[UR36][R4.64] ;  /* 0x0000002404047981 */ /* 0x000ea4000c1e1b00 */
[----:B--2---:R0:W2:Y:S02]  /*2ce0*/  I2F.U64 R27, R4 ;  /* 0x00000004001b7312 */ /* 0x0040a40000301000 */
[----:B0-2---:R-:W-:Y:S05]  /*2cf0*/  BRA `(.L_x_30383) ;  /* 0x0000000000087947 */ /* 0x005fea0003800000 */
.L_x_30402:
[----:B------:R-:W2:Y:S02]  /*2d00*/  LDG.E R4, desc[UR36][R4.64] ;  /* 0x0000002404047981 */ /* 0x000ea4000c1e1900 */
[----:B--2---:R-:W-:-:S07]  /*2d10*/  I2FP.F32.U32 R27, R4 ;  /* 0x00000004001b7245 */ /* 0x004fce0000201000 */
.L_x_30383:
[----:B------:R-:W-:Y:S05]  /*2d20*/  BSYNC.RECONVERGENT B6 ;  /* 0x0000000000067941 */ /* 0x000fea0003800200 */
.L_x_30377:
        /* <DEDUP_REMOVED lines=20> */
.L_x_30409:
[----:B------:R-:W2:Y:S02]  /*2e70*/  LDG.E.U8 R4, desc[UR36][R4.64] ;  /* 0x0000002404047981 */ /* 0x000ea4000c1e1100 */
[----:B--2---:R-:W-:Y:S01]  /*2e80*/  I2FP.F32.U32 R24, R4 ;  /* 0x0000000400187245 */ /* 0x004fe20000201000 */
[----:B------:R-:W-:Y:S06]  /*2e90*/  BRA `(.L_x_30411) ;  /* 0x0000000c00487947 */ /* 0x000fec0003800000 */
.L_x_30408:
        /* <DEDUP_REMOVED lines=9> */
.L_x_30413:
[----:B------:R-:W2:Y:S02]  /*2f30*/  LDG.E R4, desc[UR36][R4.64] ;  /* 0x0000002404047981 */ /* 0x000ea4000c1e1900 */
[----:B--2---:R-:W-:Y:S01]  /*2f40*/  I2FP.F32.S32 R24, R4 ;  /* 0x0000000400187245 */ /* 0x004fe20000201400 */
[----:B------:R-:W-:Y:S06]  /*2f50*/  BRA `(.L_x_30411) ;  /* 0x0000000c00187947 */ /* 0x000fec0003800000 */
.L_x_30412:
[----:B------:R-:W2:Y:S02]  /*2f60*/  LDG.E.U16 R4, desc[UR36][R4.64] ;  /* 0x0000002404047981 */ /* 0x000ea4000c1e1500 */
[----:B--2---:R4:W0:Y:S01]  /*2f70*/  I2F.S16 R24, R4 ;  /* 0x0000000400187306 */ /* 0x0048220000101400 */
[----:B------:R-:W-:Y:S05]  /*2f80*/  BRA `(.L_x_30411) ;  /* 0x0000000c000c7947 */ /* 0x000fea0003800000 */
.L_x_30407:
        /* <DEDUP_REMOVED lines=8> */
.L_x_30415:
[----:B------:R-:W2:Y:S02]  /*3010*/  LDG.E.U16 R4, desc[UR36][R4.64] ;  /* 0x0000002404047981 */ /* 0x000ea4000c1e1500 */
[----:B--2---:R-:W-:Y:S01]  /*3020*/  HADD2.F32 R24, -RZ, R4.H0_H0 ;  /* 0x20000004ff187230 */ /* 0x004fe20000004100 */
[----:B------:R-:W-:Y:S06]  /*3030*/  BRA `(.L_x_30411) ;  /* 0x0000000800e07947 */ /* 0x000fec0003800000 */
.L_x_30414:
        /* <DEDUP_REMOVED lines=8> */
.L_x_30417:
[----:B------:R-:W2:Y:S02]  /*30c0*/  LDG.E.U16 R4, desc[UR36][R4.64] ;  /* 0x0000002404047981 */ /* 0x000ea4000c1e1500 */
[----:B--2---:R-:W-:Y:S01]  /*30d0*/  HADD2.F32 R24, -RZ, R4.H0_H0 ;  /* 0x20000004ff187230 */ /* 0x004fe20000004100 */
[----:B------:R-:W-:Y:S06]  /*30e0*/  BRA `(.L_x_30411) ;  /* 0x0000000800b47947 */ /* 0x000fec0003800000 */
.L_x_30416:
        /* <DEDUP_REMOVED lines=11> */
.L_x_30406:
        /* <DEDUP_REMOVED lines=12> */
.L_x_30420:
        /* <DEDUP_REMOVED lines=11> */
.L_x_30419:
        /* <DEDUP_REMOVED lines=25> */
.L_x_30422:
        /* <DEDUP_REMOVED lines=13> */
.L_x_30421:
[----:B------:R-:W2:Y:S02]  /*3570*/  LDG.E.U16 R4, desc[UR36][R4.64] ;  /* 0x0000002404047981 */ /* 0x000ea4000c1e1500 */
[----:B--2---:R-:W-:Y:S01]  /*3580*/  IMAD.U32 R24, R4, 0x10000, RZ ;  /* 0x0001000004187824 */ /* 0x004fe200078e00ff */
[----:B------:R-:W-:Y:S06]  /*3590*/  BRA `(.L_x_30411) ;  /* 0x0000000400887947 */ /* 0x000fec0003800000 */
.L_x_30418:
        /* <DEDUP_REMOVED lines=11> */
.L_x_30425:
        /* <DEDUP_REMOVED lines=20> */
.L_x_30427:
[----:B------:R-:W-:Y:S05]  /*3790*/  BSYNC.RECONVERGENT B0 ;  /* 0x0000000000007941 */ /* 0x000fea0003800200 */
.L_x_30426:
[----:B------:R-:W-:Y:S01]  /*37a0*/  IMAD.SHL.U32 R0, R0, 0x100000, RZ ;  /* 0x0010000000007824 */ /* 0x000fe200078e00ff */
[----:B------:R-:W-:-:S04]  /*37b0*/  LEA R3, R3, 0x3b800000, 0x17 ;  /* 0x3b80000003037811 */ /* 0x000fc800078eb8ff */
[----:B------:R-:W-:Y:S01]  /*37c0*/  LOP3.LUT R24, R3, R0, R7, 0xfe, !PT ;  /* 0x0000000003187212 */ /* 0x000fe200078efe07 */
[----:B------:R-:W-:Y:S06]  /*37d0*/  BRA `(.L_x_30411) ;  /* 0x0000000000f87947 */ /* 0x000fec0003800000 */
.L_x_30424:
        /* <DEDUP_REMOVED lines=20> */
.L_x_30429:
[----:B------:R-:W-:Y:S05]  /*3920*/  BSYNC.RECONVERGENT B0 ;  /* 0x0000000000007941 */ /* 0x000fea0003800200 */
.L_x_30428:
[----:B------:R-:W-:Y:S01]  /*3930*/  IMAD.SHL.U32 R0, R0, 0x200000, RZ ;  /* 0x0020000000007824 */ /* 0x000fe200078e00ff */
[----:B------:R-:W-:-:S04]  /*3940*/  LEA R3, R3, 0x37800000, 0x17 ;  /* 0x3780000003037811 */ /* 0x000fc800078eb8ff */
[----:B------:R-:W-:Y:S01]  /*3950*/  LOP3.LUT R24, R3, R0, R7, 0xfe, !PT ;  /* 0x0000000003187212 */ /* 0x000fe200078efe07 */
[----:B------:R-:W-:Y:S06]  /*3960*/  BRA `(.L_x_30411) ;  /* 0x0000000000947947 */ /* 0x000fec0003800000 */
.L_x_30423:
        /* <DEDUP_REMOVED lines=14> */
.L_x_30410:
        /* <DEDUP_REMOVED lines=16> */
.L_x_30432:
[----:B------:R-:W-:Y:S01]  /*3b50*/  IMAD.MOV.U32 R24, RZ, RZ, RZ ;  /* 0x000000ffff187224 */ /* 0x000fe200078e00ff */
[----:B------:R-:W-:Y:S06]  /*3b60*/  BRA `(.L_x_30411) ;  /* 0x0000000000147947 */ /* 0x000fec0003800000 */
.L_x_30431:
[----:B------:R-:W2:Y:S02]  /*3b70*/  LDG.E.64 R24, desc[UR36][R4.64] ;  /* 0x0000002404187981 */ /* 0x000ea4000c1e1b00 */
[----:B--2---:R0:W2:Y:S02]  /*3b80*/  I2F.U64 R24, R24 ;  /* 0x0000001800187312 */ /* 0x0040a40000301000 */
[----:B0-2---:R-:W-:Y:S05]  /*3b90*/  BRA `(.L_x_30411) ;  /* 0x0000000000087947 */ /* 0x005fea0003800000 */
.L_x_30430:
[----:B------:R-:W2:Y:S02]  /*3ba0*/  LDG.E R4, desc[UR36][R4.64] ;  /* 0x0000002404047981 */ /* 0x000ea4000c1e1900 */
[----:B--2---:R-:W-:-:S07]  /*3bb0*/  I2FP.F32.U32 R24, R4 ;  /* 0x0000000400187245 */ /* 0x004fce0000201000 */
.L_x_30411:
[----:B------:R-:W-:Y:S05]  /*3bc0*/  BSYNC.RECONVERGENT B6 ;  /* 0x0000000000067941 */ /* 0x000fea0003800200 */
.L_x_30405:
[----:B------:R-:W-:-:S07]  /*3bd0*/  VIADD R16, R16, 0x80 ;  /* 0x0000008010107836 */ /* 0x000fce0000000000 */
.L_x_30376:
[----:B------:R-:W-:Y:S05]  /*3be0*/  BSYNC.RECONVERGENT B7 ;  /* 0x0000000000077941 */ /* 0x000fea0003800200 */
.L_x_30375:
        /* <DEDUP_REMOVED lines=26> */
.L_x_30439:
[----:B------:R-:W2:Y:S02]  /*3d90*/  LDG.E.U8 R4, desc[UR36][R4.64] ;  /* 0x0000002404047981 */ /* 0x000ea4000c1e1100 */
[----:B--2---:R-:W-:Y:S01]  /*3da0*/  I2FP.F32.U32 R18, R4 ;  /* 0x0000000400127245 */ /* 0x004fe20000201000 */
[----:B------:R-:W-:Y:S06]  /*3db0*/  BRA `(.L_x_30441) ;  /* 0x0000000c00487947 */ /* 0x000fec0003800000 */
.L_x_30438:
        /* <DEDUP_REMOVED lines=9> */
.L_x_30443:
[----:B------:R-:W2:Y:S02]  /*3e50*/  LDG.E R4, desc[UR36][R4.64] ;  /* 0x0000002404047981 */ /* 0x000ea4000c1e1900 */
[----:B--2---:R-:W-:Y:S01]  /*3e60*/  I2FP.F32.S32 R18, R4 ;  /* 0x0000000400127245 */ /* 0x004fe20000201400 */
[----:B------:R-:W-:Y:S06]  /*3e70*/  BRA `(.L_x_30441) ;  /* 0x0000000c00187947 */ /* 0x000fec0003800000 */
.L_x_30442:
[----:B------:R-:W2:Y:S02]  /*3e80*/  LDG.E.U16 R4, desc[UR36][R4.64] ;  /* 0x0000002404047981 */ /* 0x000ea4000c1e1500 */
[----:B--2---:R0:W2:Y:S01]  /*3e90*/  I2F.S16 R18, R4 ;  /* 0x0000000400127306 */ /* 0x0040a20000101400 */
[----:B------:R-:W-:Y:S05]  /*3ea0*/  BRA `(.L_x_30441) ;  /* 0x0000000c000c7947 */ /* 0x000fea0003800000 */
.L_x_30437:
        /* <DEDUP_REMOVED lines=8> */
.L_x_30445:
[----:B------:R-:W2:Y:S02]  /*3f30*/  LDG.E.U16 R4, desc[UR36][R4.64] ;  /* 0x0000002404047981 */ /* 0x000ea4000c1e1500 */
[----:B--2---:R-:W-:Y:S01]  /*3f40*/  HADD2.F32 R18, -RZ, R4.H0_H0 ;  /* 0x20000004ff127230 */ /* 0x004fe20000004100 */
[----:B------:R-:W-:Y:S06]  /*3f50*/  BRA `(.L_x_30441) ;  /* 0x0000000800e07947 */ /* 0x000fec0003800000 */
.L_x_30444:
        /* <DEDUP_REMOVED lines=8> */
.L_x_30447:
[----:B------:R-:W2:Y:S02]  /*3fe0*/  LDG.E.U16 R4, desc[UR36][R4.64] ;  /* 0x0000002404047981 */ /* 0x000ea4000c1e1500 */
[----:B--2---:R-:W-:Y:S01]  /*3ff0*/  HADD2.F32 R18, -RZ, R4.H0_H0 ;  /* 0x20000004ff127230 */ /* 0x004fe20000004100 */
[----:B------:R-:W-:Y:S06]  /*4000*/  BRA `(.L_x_30441) ;  /* 0x0000000800b47947 */ /* 0x000fec0003800000 */
.L_x_30446:
        /* <DEDUP_REMOVED lines=11> */
.L_x_30436:
        /* <DEDUP_REMOVED lines=12> */
.L_x_30450:
        /* <DEDUP_REMOVED lines=11> */
.L_x_30449:
        /* <DEDUP_REMOVED lines=25> */
.L_x_30452:
        /* <DEDUP_REMOVED lines=13> */
.L_x_30451:
[----:B------:R-:W2:Y:S02]  /*4490*/  LDG.E.U16 R4, desc[UR36][R4.64] ;  /* 0x0000002404047981 */ /* 0x000ea4000c1e1500 */
[----:B--2---:R-:W-:Y:S01]  /*44a0*/  IMAD.U32 R18, R4, 0x10000, RZ ;  /* 0x0001000004127824 */ /* 0x004fe200078e00ff */
[----:B------:R-:W-:Y:S06]  /*44b0*/  BRA `(.L_x_30441) ;  /* 0x0000000400887947 */ /* 0x000fec0003800000 */
.L_x_30448:
        /* <DEDUP_REMOVED lines=11> */
.L_x_30455:
        /* <DEDUP_REMOVED lines=20> */
.L_x_30457:
[----:B------:R-:W-:Y:S05]  /*46b0*/  BSYNC.RECONVERGENT B0 ;  /* 0x0000000000007941 */ /* 0x000fea0003800200 */
.L_x_30456:
[----:B------:R-:W-:Y:S01]  /*46c0*/  IMAD.SHL.U32 R0, R0, 0x100000, RZ ;  /* 0x0010000000007824 */ /* 0x000fe200078e00ff */
[----:B------:R-:W-:-:S04]  /*46d0*/  LEA R3, R3, 0x3b800000, 0x17 ;  /* 0x3b80000003037811 */ /* 0x000fc800078eb8ff */
[----:B------:R-:W-:Y:S01]  /*46e0*/  LOP3.LUT R18, R3, R0, R7, 0xfe, !PT ;  /* 0x0000000003127212 */ /* 0x000fe200078efe07 */
[----:B------:R-:W-:Y:S06]  /*46f0*/  BRA `(.L_x_30441) ;  /* 0x0000000000f87947 */ /* 0x000fec0003800000 */
.L_x_30454:
        /* <DEDUP_REMOVED lines=20> */
.L_x_30459:
[----:B------:R-:W-:Y:S05]  /*4840*/  BSYNC.RECONVERGENT B0 ;  /* 0x0000000000007941 */ /* 0x000fea0003800200 */
.L_x_30458:
[----:B------:R-:W-:Y:S01]  /*4850*/  IMAD.SHL.U32 R0, R0, 0x200000, RZ ;  /* 0x0020000000007824 */ /* 0x000fe200078e00ff */
[----:B------:R-:W-:-:S04]  /*4860*/  LEA R3, R3, 0x37800000, 0x17 ;  /* 0x3780000003037811 */ /* 0x000fc800078eb8ff */
[----:B------:R-:W-:Y:S01]  /*4870*/  LOP3.LUT R18, R3, R0, R7, 0xfe, !PT ;  /* 0x0000000003127212 */ /* 0x000fe200078efe07 */
[----:B------:R-:W-:Y:S06]  /*4880*/  BRA `(.L_x_30441) ;  /* 0x0000000000947947 */ /* 0x000fec0003800000 */
.L_x_30453:
        /* <DEDUP_REMOVED lines=14> */
.L_x_30440:
        /* <DEDUP_REMOVED lines=16> */
.L_x_30462:
[----:B------:R-:W-:Y:S01]  /*4a70*/  IMAD.MOV.U32 R18, RZ, RZ, RZ ;  /* 0x000000ffff127224 */ /* 0x000fe200078e00ff */
[----:B------:R-:W-:Y:S06]  /*4a80*/  BRA `(.L_x_30441) ;  /* 0x0000000000147947 */ /* 0x000fec0003800000 */
.L_x_30461:
[----:B------:R-:W2:Y:S02]  /*4a90*/  LDG.E.64 R4, desc[UR36][R4.64] ;  /* 0x0000002404047981 */ /* 0x000ea4000c1e1b00 */
[----:B--2---:R0:W2:Y:S02]  /*4aa0*/  I2F.U64 R18, R4 ;  /* 0x0000000400127312 */ /* 0x0040a40000301000 */
[----:B0-2---:R-:W-:Y:S05]  /*4ab0*/  BRA `(.L_x_30441) ;  /* 0x0000000000087947 */ /* 0x005fea0003800000 */
.L_x_30460:
[----:B------:R-:W2:Y:S02]  /*4ac0*/  LDG.E R4, desc[UR36][R4.64] ;  /* 0x0000002404047981 */ /* 0x000ea4000c1e1900 */
[----:B--2---:R-:W-:-:S07]  /*4ad0*/  I2FP.F32.U32 R18, R4 ;  /* 0x0000000400127245 */ /* 0x004fce0000201000 */
.L_x_30441:
[----:B------:R-:W-:Y:S05]  /*4ae0*/  BSYNC.RECONVERGENT B6 ;  /* 0x0000000000067941 */ /* 0x000fea0003800200 */
.L_x_30435:
        /* <DEDUP_REMOVED lines=20> */
.L_x_30467:
[----:B------:R-:W4:Y:S02]  /*4c30*/  LDG.E.U8 R4, desc[UR36][R4.64] ;  /* 0x0000002404047981 */ /* 0x000f24000c1e1100 */
[----:B----4-:R-:W-:Y:S01]  /*4c40*/  I2FP.F32.U32 R25, R4 ;  /* 0x0000000400197245 */ /* 0x010fe20000201000 */
[----:B------:R-:W-:Y:S06]  /*4c50*/  BRA `(.L_x_30469) ;  /* 0x0000000c00447947 */ /* 0x000fec0003800000 */
.L_x_30466:
        /* <DEDUP_REMOVED lines=9> */
.L_x_30471:
[----:B------:R-:W4:Y:S02]  /*4cf0*/  LDG.E R4, desc[UR36][R4.64] ;  /* 0x0000002404047981 */ /* 0x000f24000c1e1900 */
[----:B----4-:R-:W-:Y:S01]  /*4d00*/  I2FP.F32.S32 R25, R4 ;  /* 0x0000000400197245 */ /* 0x010fe20000201400 */
[----:B------:R-:W-:Y:S06]  /*4d10*/  BRA `(.L_x_30469) ;  /* 0x0000000c00147947 */ /* 0x000fec0003800000 */
.L_x_30470:
[----:B------:R-:W4:Y:S02]  /*4d20*/  LDG.E.U16 R4, desc[UR36][R4.64] ;  /* 0x0000002404047981 */ /* 0x000f24000c1e1500 */
[----:B----4-:R0:W4:Y:S01]  /*4d30*/  I2F.S16 R25, R4 ;  /* 0x0000000400197306 */ /* 0x0101220000101400 */
[----:B------:R-:W-:Y:S05]  /*4d40*/  BRA `(.L_x_30469) ;  /* 0x0000000c00087947 */ /* 0x000fea0003800000 */
.L_x_30465:
        /* <DEDUP_REMOVED lines=8> */
.L_x_30473:
[----:B------:R-:W4:Y:S02]  /*4dd0*/  LDG.E.U16 R4, desc[UR36][R4.64] ;  /* 0x0000002404047981 */ /* 0x000f24000c1e1500 */
[----:B----4-:R-:W-:Y:S01]  /*4de0*/  HADD2.F32 R25, -RZ, R4.H0_H0 ;  /* 0x20000004ff197230 */ /* 0x010fe20000004100 */
[----:B------:R-:W-:Y:S06]  /*4df0*/  BRA `(.L_x_30469) ;  /* 0x0000000800dc7947 */ /* 0x000fec0003800000 */
.L_x_30472:
        /* <DEDUP_REMOVED lines=8> */
.L_x_30475:
[----:B------:R-:W4:Y:S02]  /*4e80*/  LDG.E.U16 R4, desc[UR36][R4.64] ;  /* 0x0000002404047981 */ /* 0x000f24000c1e1500 */
[----:B----4-:R-:W-:Y:S01]  /*4e90*/  HADD2.F32 R25, -RZ, R4.H0_H0 ;  /* 0x20000004ff197230 */ /* 0x010fe20000004100 */
[----:B------:R-:W-:Y:S06]  /*4ea0*/  BRA `(.L_x_30469) ;  /* 0x0000000800b07947 */ /* 0x000fec0003800000 */
.L_x_30474:
        /* <DEDUP_REMOVED lines=11> */
.L_x_30464:
        /* <DEDUP_REMOVED lines=12> */
.L_x_30478:
        /* <DEDUP_REMOVED lines=11> */
.L_x_30477:
        /* <DEDUP_REMOVED lines=25> */
.L_x_30480:
        /* <DEDUP_REMOVED lines=12> */
.L_x_30479:
[----:B------:R-:W4:Y:S02]  /*5320*/  LDG.E.U16 R4, desc[UR36][R4.64] ;  /* 0x0000002404047981 */ /* 0x000f24000c1e1500 */
[----:B----4-:R-:W-:Y:S01]  /*5330*/  IMAD.U32 R25, R4, 0x10000, RZ ;  /* 0x0001000004197824 */ /* 0x010fe200078e00ff */
[----:B------:R-:W-:Y:S06]  /*5340*/  BRA `(.L_x_30469) ;  /* 0x0000000400887947 */ /* 0x000fec0003800000 */
.L_x_30476:
        /* <DEDUP_REMOVED lines=11> */
.L_x_30483:
        /* <DEDUP_REMOVED lines=20> */
.L_x_30485:
[----:B------:R-:W-:Y:S05]  /*5540*/  BSYNC.RECONVERGENT B0 ;  /* 0x0000000000007941 */ /* 0x000fea0003800200 */
.L_x_30484:
[----:B------:R-:W-:Y:S01]  /*5550*/  IMAD.SHL.U32 R0, R0, 0x100000, RZ ;  /* 0x0010000000007824 */ /* 0x000fe200078e00ff */
[----:B------:R-:W-:-:S04]  /*5560*/  LEA R3, R3, 0x3b800000, 0x17 ;  /* 0x3b80000003037811 */ /* 0x000fc800078eb8ff */
[----:B------:R-:W-:Y:S01]  /*5570*/  LOP3.LUT R25, R3, R0, R25, 0xfe, !PT ;  /* 0x0000000003197212 */ /* 0x000fe200078efe19 */
[----:B------:R-:W-:Y:S06]  /*5580*/  BRA `(.L_x_30469) ;  /* 0x0000000000f87947 */ /* 0x000fec0003800000 */
.L_x_30482:
        /* <DEDUP_REMOVED lines=20> */
.L_x_30487:
[----:B------:R-:W-:Y:S05]  /*56d0*/  BSYNC.RECONVERGENT B0 ;  /* 0x0000000000007941 */ /* 0x000fea0003800200 */
.L_x_30486:
[----:B------:R-:W-:Y:S01]  /*56e0*/  IMAD.SHL.U32 R0, R0, 0x200000, RZ ;  /* 0x0020000000007824 */ /* 0x000fe200078e00ff */
[----:B------:R-:W-:-:S04]  /*56f0*/  LEA R3, R3, 0x37800000, 0x17 ;  /* 0x3780000003037811 */ /* 0x000fc800078eb8ff */
[----:B------:R-:W-:Y:S01]  /*5700*/  LOP3.LUT R25, R3, R0, R25, 0xfe, !PT ;  /* 0x0000000003197212 */ /* 0x000fe200078efe19 */
[----:B------:R-:W-:Y:S06]  /*5710*/  BRA `(.L_x_30469) ;  /* 0x0000000000947947 */ /* 0x000fec0003800000 */
.L_x_30481:
        /* <DEDUP_REMOVED lines=14> */
.L_x_30468:
        /* <DEDUP_REMOVED lines=16> */
.L_x_30490:
[----:B------:R-:W-:Y:S01]  /*5900*/  IMAD.MOV.U32 R25, RZ, RZ, RZ ;  /* 0x000000ffff197224 */ /* 0x000fe200078e00ff */
[----:B------:R-:W-:Y:S06]  /*5910*/  BRA `(.L_x_30469) ;  /* 0x0000000000147947 */ /* 0x000fec0003800000 */
.L_x_30489:
[----:B------:R-:W4:Y:S02]  /*5920*/  LDG.E.64 R4, desc[UR36][R4.64] ;  /* 0x0000002404047981 */ /* 0x000f24000c1e1b00 */
[----:B----4-:R0:W4:Y:S02]  /*5930*/  I2F.U64 R25, R4 ;  /* 0x0000000400197312 */ /* 0x0101240000301000 */
[----:B0---4-:R-:W-:Y:S05]  /*5940*/  BRA `(.L_x_30469) ;  /* 0x0000000000087947 */ /* 0x011fea0003800000 */
.L_x_30488:
[----:B------:R-:W4:Y:S02]  /*5950*/  LDG.E R4, desc[UR36][R4.64] ;  /* 0x0000002404047981 */ /* 0x000f24000c1e1900 */
[----:B----4-:R-:W-:-:S07]  /*5960*/  I2FP.F32.U32 R25, R4 ;  /* 0x0000000400197245 */ /* 0x010fce0000201000 */
.L_x_30469:
[----:B------:R-:W-:Y:S05]  /*5970*/  BSYNC.RECONVERGENT B6 ;  /* 0x0000000000067941 */ /* 0x000fea0003800200 */
.L_x_30463:
[----:B------:R-:W-:-:S07]  /*5980*/  VIADD R16, R16, 0x80 ;  /* 0x0000008010107836 */ /* 0x000fce0000000000 */
.L_x_30434:
[----:B------:R-:W-:Y:S05]  /*5990*/  BSYNC.RECONVERGENT B7 ;  /* 0x0000000000077941 */ /* 0x000fea0003800200 */
.L_x_30433:
        /* <DEDUP_REMOVED lines=26> */
.L_x_30497:
[----:B------:R-:W2:Y:S02]  /*5b40*/  LDG.E.U8 R4, desc[UR36][R4.64] ;  /* 0x0000002404047981 */ /* 0x000ea4000c1e1100 */
[----:B--2---:R-:W-:Y:S01]  /*5b50*/  I2FP.F32.U32 R28, R4 ;  /* 0x00000004001c7245 */ /* 0x004fe20000201000 */
[----:B------:R-:W-:Y:S06]  /*5b60*/  BRA `(.L_x_30499) ;  /* 0x0000000c00487947 */ /* 0x000fec0003800000 */
.L_x_30496:
        /* <DEDUP_REMOVED lines=9> */
.L_x_30501:
[----:B------:R-:W2:Y:S02]  /*5c00*/  LDG.E R4, desc[UR36][R4.64] ;  /* 0x0000002404047981 */ /* 0x000ea4000c1e1900 */
[----:B--2---:R-:W-:Y:S01]  /*5c10*/  I2FP.F32.S32 R28, R4 ;  /* 0x00000004001c7245 */ /* 0x004fe20000201400 */
[----:B------:R-:W-:Y:S06]  /*5c20*/  BRA `(.L_x_30499) ;  /* 0x0000000c00187947 */ /* 0x000fec0003800000 */
.L_x_30500:
[----:B------:R-:W2:Y:S02]  /*5c30*/  LDG.E.U16 R4, desc[UR36][R4.64] ;  /* 0x0000002404047981 */ /* 0x000ea4000c1e1500 */
[----:B--2---:R0:W2:Y:S01]  /*5c40*/  I2F.S16 R28, R4 ;  /* 0x00000004001c7306 */ /* 0x0040a20000101400 */
[----:B------:R-:W-:Y:S05]  /*5c50*/  BRA `(.L_x_30499) ;  /* 0x0000000c000c7947 */ /* 0x000fea0003800000 */
.L_x_30495:
        /* <DEDUP_REMOVED lines=8> */
.L_x_30503:
[----:B------:R-:W2:Y:S02]  /*5ce0*/  LDG.E.U16 R4, desc[UR36][R4.64] ;  /* 0x0000002404047981 */ /* 0x000ea4000c1e1500 */
[----:B--2---:R-:W-:Y:S01]  /*5cf0*/  HADD2.F32 R28, -RZ, R4.H0_H0 ;  /* 0x20000004ff1c7230 */ /* 0x004fe20000004100 */
[----:B------:R-:W-:Y:S06]  /*5d00*/  BRA `(.L_x_30499) ;  /* 0x0000000800e07947 */ /* 0x000fec0003800000 */
.L_x_30502:
        /* <DEDUP_REMOVED lines=8> */
.L_x_30505:
[----:B------:R-:W2:Y:S02]  /*5d90*/  LDG.E.U16 R4, desc[UR36][R4.64] ;  /* 0x0000002404047981 */ /* 0x000ea4000c1e1500 */
[----:B--2---:R-:W-:Y:S01]  /*5da0*/  HADD2.F32 R28, -RZ, R4.H0_H0 ;  /* 0x20000004ff1c7230 */ /* 0x004fe20000004100 */
[----:B------:R-:W-:Y:S06]  /*5db0*/  BRA `(.L_x_30499) ;  /* 0x0000000800b47947 */ /* 0x000fec0003800000 */
.L_x_30504:
        /* <DEDUP_REMOVED lines=11> */
.L_x_30494:
        /* <DEDUP_REMOVED lines=12> */
.L_x_30508:
        /* <DEDUP_REMOVED lines=11> */
.L_x_30507:
        /* <DEDUP_REMOVED lines=25> */
.L_x_30510:
        /* <DEDUP_REMOVED lines=13> */
.L_x_30509:
[----:B------:R-:W2:Y:S02]  /*6240*/  LDG.E.U16 R4, desc[UR36][R4.64] ;  /* 0x0000002404047981 */ /* 0x000ea4000c1e1500 */
[----:B--2---:R-:W-:Y:S01]  /*6250*/  IMAD.U32 R28, R4, 0x10000, RZ ;  /* 0x00010000041c7824 */ /* 0x004fe200078e00ff */
[----:B------:R-:W-:Y:S06]  /*6260*/  BRA `(.L_x_30499) ;  /* 0x0000000400887947 */ /* 0x000fec0003800000 */
.L_x_30506:
        /* <DEDUP_REMOVED lines=11> */
.L_x_30513:
        /* <DEDUP_REMOVED lines=20> */
.L_x_30515:
[----:B------:R-:W-:Y:S05]  /*6460*/  BSYNC.RECONVERGENT B0 ;  /* 0x0000000000007941 */ /* 0x000fea0003800200 */
.L_x_30514:
[----:B------:R-:W-:Y:S01]  /*6470*/  IMAD.SHL.U32 R0, R0, 0x100000, RZ ;  /* 0x0010000000007824 */ /* 0x000fe200078e00ff */
[----:B------:R-:W-:-:S04]  /*6480*/  LEA R3, R3, 0x3b800000, 0x17 ;  /* 0x3b80000003037811 */ /* 0x000fc800078eb8ff */
[----:B------:R-:W-:Y:S01]  /*6490*/  LOP3.LUT R28, R3, R0, R7, 0xfe, !PT ;  /* 0x00000000031c7212 */ /* 0x000fe200078efe07 */
[----:B------:R-:W-:Y:S06]  /*64a0*/  BRA `(.L_x_30499) ;  /* 0x0000000000f87947 */ /* 0x000fec0003800000 */
.L_x_30512:
        /* <DEDUP_REMOVED lines=20> */
.L_x_30517:
[----:B------:R-:W-:Y:S05]  /*65f0*/  BSYNC.RECONVERGENT B0 ;  /* 0x0000000000007941 */ /* 0x000fea0003800200 */
.L_x_30516:
[----:B------:R-:W-:Y:S01]  /*6600*/  IMAD.SHL.U32 R0, R0, 0x200000, RZ ;  /* 0x0020000000007824 */ /* 0x000fe200078e00ff */
[----:B------:R-:W-:-:S04]  /*6610*/  LEA R3, R3, 0x37800000, 0x17 ;  /* 0x3780000003037811 */ /* 0x000fc800078eb8ff */
[----:B------:R-:W-:Y:S01]  /*6620*/  LOP3.LUT R28, R3, R0, R7, 0xfe, !PT ;  /* 0x00000000031c7212 */ /* 0x000fe200078efe07 */
[----:B------:R-:W-:Y:S06]  /*6630*/  BRA `(.L_x_30499) ;  /* 0x0000000000947947 */ /* 0x000fec0003800000 */
.L_x_30511:
        /* <DEDUP_REMOVED lines=14> */
.L_x_30498:
        /* <DEDUP_REMOVED lines=16> */
.L_x_30520:
[----:B------:R-:W-:Y:S01]  /*6820*/  IMAD.MOV.U32 R28, RZ, RZ, RZ ;  /* 0x000000ffff1c7224 */ /* 0x000fe200078e00ff */
[----:B------:R-:W-:Y:S06]  /*6830*/  BRA `(.L_x_30499) ;  /* 0x0000000000147947 */ /* 0x000fec0003800000 */
.L_x_30519:
[----:B------:R-:W2:Y:S02]  /*6840*/  LDG.E.64 R4, desc[UR36][R4.64] ;  /* 0x0000002404047981 */ /* 0x000ea4000c1e1b00 */
[----:B--2---:R0:W2:Y:S02]  /*6850*/  I2F.U64 R28, R4 ;  /* 0x00000004001c7312 */ /* 0x0040a40000301000 */
[----:B0-2---:R-:W-:Y:S05]  /*6860*/  BRA `(.L_x_30499) ;  /* 0x0000000000087947 */ /* 0x005fea0003800000 */
.L_x_30518:
[----:B------:R-:W2:Y:S02]  /*6870*/  LDG.E R4, desc[UR36][R4.64] ;  /* 0x0000002404047981 */ /* 0x000ea4000c1e1900 */
[----:B--2---:R-:W-:-:S07]  /*6880*/  I2FP.F32.U32 R28, R4 ;  /* 0x00000004001c7245 */ /* 0x004fce0000201000 */
.L_x_30499:
[----:B------:R-:W-:Y:S05]  /*6890*/  BSYNC.RECONVERGENT B6 ;  /* 0x0000000000067941 */ /* 0x000fea0003800200 */
.L_x_30493:
        /* <DEDUP_REMOVED lines=20> */
.L_x_30524:
[----:B------:R-:W4:Y:S02]  /*69e0*/  LDG.E.U8 R4, desc[UR36][R4.64] ;  /* 0x0000002404047981 */ /* 0x000f24000c1e1100 */
[----:B----4-:R-:W-:Y:S01]  /*69f0*/  I2FP.F32.U32 R23, R4 ;  /* 0x0000000400177245 */ /* 0x010fe20000201000 */
[----:B------:R-:W-:Y:S06]  /*6a00*/  BRA `(.L_x_30492) ;  /* 0x0000000c00387947 */ /* 0x000fec0003800000 */
.L_x_30523:
        /* <DEDUP_REMOVED lines=9> */
.L_x_30527:
[----:B------:R-:W4:Y:S02]  /*6aa0*/  LDG.E R4, desc[UR36][R4.64] ;  /* 0x0000002404047981 */ /* 0x000f24000c1e1900 */
[----:B----4-:R-:W-:Y:S01]  /*6ab0*/  I2FP.F32.S32 R23, R4 ;  /* 0x0000000400177245 */ /* 0x010fe20000201400 */
[----:B------:R-:W-:Y:S06]  /*6ac0*/  BRA `(.L_x_30492) ;  /* 0x0000000c00087947 */ /* 0x000fec0003800000 */
.L_x_30526:
[----:B------:R-:W4:Y:S02]  /*6ad0*/  LDG.E.U16 R4, desc[UR36][R4.64] ;  /* 0x0000002404047981 */ /* 0x000f24000c1e1500 */
[----:B----4-:R0:W1:Y:S01]  /*6ae0*/  I2F.S16 R23, R4 ;  /* 0x0000000400177306 */ /* 0x0100620000101400 */
[----:B------:R-:W-:Y:S05]  /*6af0*/  BRA `(.L_x_30492) ;  /* 0x0000000800fc7947 */ /* 0x000fea0003800000 */
.L_x_30522:
        /* <DEDUP_REMOVED lines=8> */
.L_x_30529:
[----:B------:R-:W4:Y:S02]  /*6b80*/  LDG.E.U16 R4, desc[UR36][R4.64] ;  /* 0x0000002404047981 */ /* 0x000f24000c1e1500 */
[----:B----4-:R-:W-:Y:S01]  /*6b90*/  HADD2.F32 R23, -RZ, R4.H0_H0 ;  /* 0x20000004ff177230 */ /* 0x010fe20000004100 */
[----:B------:R-:W-:Y:S06]  /*6ba0*/  BRA `(.L_x_30492) ;  /* 0x0000000800d07947 */ /* 0x000fec0003800000 */
.L_x_30528:
        /* <DEDUP_REMOVED lines=8> */
.L_x_30531:
[----:B------:R-:W4:Y:S02]  /*6c30*/  LDG.E.U16 R4, desc[UR36][R4.64] ;  /* 0x0000002404047981 */ /* 0x000f24000c1e1500 */
[----:B----4-:R-:W-:Y:S01]  /*6c40*/  HADD2.F32 R23, -RZ, R4.H0_H0 ;  /* 0x20000004ff177230 */ /* 0x010fe20000004100 */
[----:B------:R-:W-:Y:S06]  /*6c50*/  BRA `(.L_x_30492) ;  /* 0x0000000800a47947 */ /* 0x000fec0003800000 */
.L_x_30530:
        /* <DEDUP_REMOVED lines=11> */
.L_x_30521:
        /* <DEDUP_REMOVED lines=12> */
.L_x_30534:
        /* <DEDUP_REMOVED lines=11> */
.L_x_30533:
        /* <DEDUP_REMOVED lines=25> */
.L_x_30536:
        /* <DEDUP_REMOVED lines=12> */
.L_x_30535:
[----:B------:R-:W4:Y:S02]  /*70d0*/  LDG.E.U16 R4, desc[UR36][R4.64] ;  /* 0x0000002404047981 */ /* 0x000f24000c1e1500 */
[----:B----4-:R-:W-:Y:S01]  /*70e0*/  IMAD.U32 R23, R4, 0x10000, RZ ;  /* 0x0001000004177824 */ /* 0x010fe200078e00ff */
[----:B------:R-:W-:Y:S06]  /*70f0*/  BRA `(.L_x_30492) ;  /* 0x00000004007c7947 */ /* 0x000fec0003800000 */
.L_x_30532:
        /* <DEDUP_REMOVED lines=11> */
.L_x_30539:
        /* <DEDUP_REMOVED lines=19> */
.L_x_30541:
[----:B------:R-:W-:Y:S05]  /*72e0*/  BSYNC.RECONVERGENT B0 ;  /* 0x0000000000007941 */ /* 0x000fea0003800200 */
.L_x_30540:
[----:B------:R-:W-:Y:S01]  /*72f0*/  IMAD.SHL.U32 R0, R0, 0x100000, RZ ;  /* 0x0010000000007824 */ /* 0x000fe200078e00ff */
[----:B------:R-:W-:-:S04]  /*7300*/  LEA R3, R3, 0x3b800000, 0x17 ;  /* 0x3b80000003037811 */ /* 0x000fc800078eb8ff */
[----:B------:R-:W-:Y:S01]  /*7310*/  LOP3.LUT R23, R3, R0, R23, 0xfe, !PT ;  /* 0x0000000003177212 */ /* 0x000fe200078efe17 */
[----:B------:R-:W-:Y:S06]  /*7320*/  BRA `(.L_x_30492) ;  /* 0x0000000000f07947 */ /* 0x000fec0003800000 */
.L_x_30538:
        /* <DEDUP_REMOVED lines=19> */
.L_x_30543:
[----:B------:R-:W-:Y:S05]  /*7460*/  BSYNC.RECONVERGENT B0 ;  /* 0x0000000000007941 */ /* 0x000fea0003800200 */
.L_x_30542:
[----:B------:R-:W-:Y:S01]  /*7470*/  IMAD.SHL.U32 R0, R0, 0x200000, RZ ;  /* 0x0020000000007824 */ /* 0x000fe200078e00ff */
[----:B------:R-:W-:-:S04]  /*7480*/  LEA R3, R3, 0x37800000, 0x17 ;  /* 0x3780000003037811 */ /* 0x000fc800078eb8ff */
[----:B------:R-:W-:Y:S01]  /*7490*/  LOP3.LUT R23, R3, R0, R23, 0xfe, !PT ;  /* 0x0000000003177212 */ /* 0x000fe200078efe17 */
[----:B------:R-:W-:Y:S06]  /*74a0*/  BRA `(.L_x_30492) ;  /* 0x0000000000907947 */ /* 0x000fec0003800000 */
.L_x_30537:
        /* <DEDUP_REMOVED lines=14> */
.L_x_30525:
        /* <DEDUP_REMOVED lines=16> */
.L_x_30546:
[----:B------:R-:W-:Y:S05]  /*7690*/  BRA `(.L_x_30492) ;  /* 0x0000000000147947 */ /* 0x000fea0003800000 */
.L_x_30545:
[----:B------:R-:W4:Y:S02]  /*76a0*/  LDG.E.64 R4, desc[UR36][R4.64] ;  /* 0x0000002404047981 */ /* 0x000f24000c1e1b00 */
[----:B----4-:R0:W1:Y:S02]  /*76b0*/  I2F.U64 R23, R4 ;  /* 0x0000000400177312 */ /* 0x0100640000301000 */
[----:B01----:R-:W-:Y:S05]  /*76c0*/  BRA `(.L_x_30492) ;  /* 0x0000000000087947 */ /* 0x003fea0003800000 */
.L_x_30544:
[----:B------:R-:W4:Y:S02]  /*76d0*/  LDG.E R4, desc[UR36][R4.64] ;  /* 0x0000002404047981 */ /* 0x000f24000c1e1900 */
[----:B----4-:R-:W-:-:S07]  /*76e0*/  I2FP.F32.U32 R23, R4 ;  /* 0x0000000400177245 */ /* 0x010fce0000201000 */
.L_x_30492:
[----:B------:R-:W-:Y:S05]  /*76f0*/  BSYNC.RECONVERGENT B7 ;  /* 0x0000000000077941 */ /* 0x000fea0003800200 */
.L_x_30491:
        /* <DEDUP_REMOVED lines=15> */
[----:B------:R-:W-:-:S07]  /*77f0*/  @!P4 FMNMX.FTZ R4, R22, R29, !PT ;  /* 0x0000001d1604c209 */ /* 0x000fce0007810000 */
.L_x_30548:
[----:B------:R-:W-:Y:S05]  /*7800*/  BSYNC.RECONVERGENT B0 ;  /* 0x0000000000007941 */ /* 0x000fea0003800200 */
.L_x_30547:
[----:B------:R-:W-:Y:S04]  /*7810*/  BSSY.RECONVERGENT B0, `(.L_x_30549) ;  /* 0x0000008000007945 */ /* 0x000fe80003800200 */
[----:B------:R-:W-:Y:S05]  /*7820*/  @P3 BRA `(.L_x_30550) ;  /* 0x0000000000183947 */ /* 0x000fea0003800000 */
[----:B-----5:R-:W-:Y:S01]  /*7830*/  FSETP.NAN.FTZ.AND P3, PT, R27, R27, PT ;  /* 0x0000001b1b00720b */ /* 0x020fe20003f78000 */
[----:B------:R-:W-:-:S12]  /*7840*/  IMAD.MOV.U32 R22, RZ, RZ, R27 ;  /* 0x000000ffff167224 */ /* 0x000fd800078e001b */
[----:B------:R-:W-:Y:S05]  /*7850*/  @P3 BRA `(.L_x_30550) ;  /* 0x00000000000c3947 */ /* 0x000fea0003800000 */
[----:B------:R-:W-:Y:S01]  /*7860*/  FSETP.NAN.FTZ.AND P3, PT, R24, R24, PT ;  /* 0x000000181800720b */ /* 0x000fe20003f78000 */
[----:B------:R-:W-:-:S12]  /*7870*/  IMAD.MOV.U32 R22, RZ, RZ, R24 ;  /* 0x000000ffff167224 */ /* 0x000fd800078e0018 */
[----:B------:R-:W-:-:S07]  /*7880*/  @!P3 FMNMX.FTZ R22, R24, R27, !PT ;  /* 0x0000001b1816b209 */ /* 0x000fce0007810000 */
.L_x_30550:
[----:B------:R-:W-:Y:S05]  /*7890*/  BSYNC.RECONVERGENT B0 ;  /* 0x0000000000007941 */ /* 0x000fea0003800200 */
.L_x_30549:
        /* <DEDUP_REMOVED lines=8> */
.L_x_30552:
[----:B------:R-:W-:Y:S05]  /*7920*/  BSYNC.RECONVERGENT B0 ;  /* 0x0000000000007941 */ /* 0x000fea0003800200 */
.L_x_30551:
[----:B------:R-:W-:Y:S04]  /*7930*/  BSSY.RECONVERGENT B0, `(.L_x_30553) ;  /* 0x0000008000007945 */ /* 0x000fe80003800200 */
[----:B------:R-:W-:Y:S05]  /*7940*/  @P1 BRA `(.L_x_30554) ;  /* 0x0000000000181947 */ /* 0x000fea0003800000 */
[----:B-----5:R-:W-:Y:S01]  /*7950*/  FSETP.NAN.FTZ.AND P0, PT, R28, R28, PT ;  /* 0x0000001c1c00720b */ /* 0x020fe20003f18000 */
[----:B------:R-:W-:-:S12]  /*7960*/  IMAD.MOV.U32 R18, RZ, RZ, R28 ;  /* 0x000000ffff127224 */ /* 0x000fd800078e001c */
[----:B------:R-:W-:Y:S05]  /*7970*/  @P0 BRA `(.L_x_30554) ;  /* 0x00000000000c0947 */ /* 0x000fea0003800000 */
[----:B-1----:R-:W-:Y:S01]  /*7980*/  FSETP.NAN.FTZ.AND P0, PT, R23, R23, PT ;  /* 0x000000171700720b */ /* 0x002fe20003f18000 */
[----:B------:R-:W-:-:S12]  /*7990*/  IMAD.MOV.U32 R18, RZ, RZ, R23 ;  /* 0x000000ffff127224 */ /* 0x000fd800078e0017 */
[----:B------:R-:W-:-:S07]  /*79a0*/  @!P0 FMNMX.FTZ R18, R28, R23, !PT ;  /* 0x000000171c128209 */ /* 0x000fce0007810000 */
.L_x_30554:
[----:B------:R-:W-:Y:S05]  /*79b0*/  BSYNC.RECONVERGENT B0 ;  /* 0x0000000000007941 */ /* 0x000fea0003800200 */
.L_x_30553:
        /* <DEDUP_REMOVED lines=24> */
.L_x_30560:
[----:B------:R-:W0:Y:S01]  /*7b40*/  F2I.S64.TRUNC R4, R4 ;  /* 0x0000000400047311 */ /* 0x000e22000020d900 */
[----:B------:R-:W-:Y:S02]  /*7b50*/  IMAD.MOV.U32 R19, RZ, RZ, R26 ;  /* 0x000000ffff137224 */ /* 0x000fe400078e001a */
[----:B0-----:R-:W-:-:S05]  /*7b60*/  IMAD.MOV.U32 R3, RZ, RZ, R4 ;  /* 0x000000ffff037224 */ /* 0x001fca00078e0004 */
[----:B------:R0:W-:Y:S01]  /*7b70*/  STG.E.U8 desc[UR36][R8.64], R3 ;  /* 0x0000000308007986 */ /* 0x0001e2000c101124 */
[----:B------:R-:W-:Y:S05]  /*7b80*/  BRA `(.L_x_30556) ;  /* 0x0000000c007c7947 */ /* 0x000fea0003800000 */
.L_x_30559:
        /* <DEDUP_REMOVED lines=10> */
.L_x_30563:
[----:B------:R-:W0:Y:S01]  /*7c30*/  F2I.FTZ.TRUNC.NTZ R3, R4 ;  /* 0x0000000400037305 */ /* 0x000e22000021f100 */
[----:B------:R-:W-:Y:S01]  /*7c40*/  IMAD.MOV.U32 R19, RZ, RZ, R26 ;  /* 0x000000ffff137224 */ /* 0x000fe200078e001a */
[----:B0-----:R0:W-:Y:S01]  /*7c50*/  STG.E desc[UR36][R8.64], R3 ;  /* 0x0000000308007986 */ /* 0x0011e2000c101924 */
[----:B------:R-:W-:Y:S05]  /*7c60*/  BRA `(.L_x_30556) ;  /* 0x0000000c00447947 */ /* 0x000fea0003800000 */
.L_x_30562:
[----:B------:R-:W0:Y:S01]  /*7c70*/  F2I.FTZ.TRUNC.NTZ R3, R4 ;  /* 0x0000000400037305 */ /* 0x000e22000021f100 */
[----:B------:R-:W-:Y:S01]  /*7c80*/  IMAD.MOV.U32 R19, RZ, RZ, R26 ;  /* 0x000000ffff137224 */ /* 0x000fe200078e001a */
[----:B0-----:R0:W-:Y:S01]  /*7c90*/  STG.E.U16 desc[UR36][R8.64], R3 ;  /* 0x0000000308007986 */ /* 0x0011e2000c101524 */
[----:B------:R-:W-:Y:S05]  /*7ca0*/  BRA `(.L_x_30556) ;  /* 0x0000000c00347947 */ /* 0x000fea0003800000 */
.L_x_30558:
        /* <DEDUP_REMOVED lines=9> */
.L_x_30565:
[----:B------:R-:W-:Y:S01]  /*7d40*/  F2FP.F16.F32.PACK_AB R4, RZ, R4 ;  /* 0x00000004ff04723e */ /* 0x000fe200000000ff */
[----:B------:R-:W-:-:S04]  /*7d50*/  IMAD.MOV.U32 R19, RZ, RZ, R26 ;  /* 0x000000ffff137224 */ /* 0x000fc800078e001a */
[----:B------:R0:W-:Y:S01]  /*7d60*/  STG.E.U16 desc[UR36][R8.64], R4 ;  /* 0x0000000408007986 */ /* 0x0001e2000c101524 */
[----:B------:R-:W-:Y:S05]  /*7d70*/  BRA `(.L_x_30556) ;  /* 0x0000000c00007947 */ /* 0x000fea0003800000 */
.L_x_30564:
        /* <DEDUP_REMOVED lines=10> */
.L_x_30567:
[----:B------:R-:W-:Y:S01]  /*7e20*/  F2FP.F16.F32.PACK_AB R3, RZ, R4 ;  /* 0x00000004ff03723e */ /* 0x000fe200000000ff */
[----:B------:R-:W-:-:S03]  /*7e30*/  IMAD.MOV.U32 R19, RZ, RZ, R26 ;  /* 0x000000ffff137224 */ /* 0x000fc600078e001a */
[----:B------:R-:W-:-:S05]  /*7e40*/  PRMT R3, R3, 0x5410, RZ ;  /* 0x0000541003037816 */ /* 0x000fca00000000ff */
[----:B------:R4:W-:Y:S01]  /*7e50*/  STG.E desc[UR36][R8.64], R3 ;  /* 0x0000000308007986 */ /* 0x0009e2000c101924 */
[----:B------:R-:W-:Y:S05]  /*7e60*/  BRA `(.L_x_30556) ;  /* 0x0000000800c47947 */ /* 0x000fea0003800000 */
.L_x_30566:
[----:B------:R-:W-:Y:S01]  /*7e70*/  FMUL.FTZ R4, R4, 1 ;  /* 0x3f80000004047820 */ /* 0x000fe20000410000 */
[----:B------:R-:W-:-:S05]  /*7e80*/  IMAD.MOV.U32 R19, RZ, RZ, R26 ;  /* 0x000000ffff137224 */ /* 0x000fca00078e001a */
[----:B------:R-:W0:Y:S02]  /*7e90*/  F2F.F64.F32 R4, R4 ;  /* 0x0000000400047310 */ /* 0x000e240000201800 */
[----:B0-----:R0:W-:Y:S01]  /*7ea0*/  STG.E.64 desc[UR36][R8.64], R4 ;  /* 0x0000000408007986 */ /* 0x0011e2000c101b24 */
[----:B------:R-:W-:Y:S05]  /*7eb0*/  BRA `(.L_x_30556) ;  /* 0x0000000800b07947 */ /* 0x000fea0003800000 */
.L_x_30557:
        /* <DEDUP_REMOVED lines=13> */
.L_x_30570:
[----:B------:R-:W-:Y:S01]  /*7f90*/  FMUL.FTZ R4, R4, 1 ;  /* 0x3f80000004047820 */ /* 0x000fe20000410000 */
[----:B------:R-:W-:Y:S01]  /*7fa0*/  CS2R R6, SRZ ;  /* 0x0000000000067805 */ /* 0x000fe2000001ff00 */
[----:B------:R-:W-:-:S04]  /*7fb0*/  IMAD.MOV.U32 R19, RZ, RZ, R26 ;  /* 0x000000ffff137224 */ /* 0x000fc800078e001a */
[----:B------:R-:W0:Y:S02]  /*7fc0*/  F2F.F64.F32 R4, R4 ;  /* 0x0000000400047310 */ /* 0x000e240000201800 */
[----:B0-----:R0:W-:Y:S01]  /*7fd0*/  STG.E.128 desc[UR36][R8.64], R4 ;  /* 0x0000000408007986 */ /* 0x0011e2000c101d24 */
[----:B------:R-:W-:Y:S05]  /*7fe0*/  BRA `(.L_x_30556) ;  /* 0x0000000800647947 */ /* 0x000fea0003800000 */
.L_x_30569:
        /* <DEDUP_REMOVED lines=18> */
.L_x_30574:
[----:B------:R-:W-:Y:S05]  /*8110*/  BSYNC.RECONVERGENT B0 ;  /* 0x0000000000007941 */ /* 0x000fea0003800200 */
.L_x_30573:
[----:B------:R-:W-:Y:S01]  /*8120*/  LOP3.LUT R5, R0, 0x80, R5, 0xf8, !PT ;  /* 0x0000008000057812 */ /* 0x000fe200078ef805 */
[----:B------:R-:W-:-:S04]  /*8130*/  IMAD.MOV.U32 R19, RZ, RZ, R26 ;  /* 0x000000ffff137224 */ /* 0x000fc800078e001a */
[----:B------:R0:W-:Y:S01]  /*8140*/  STG.E.U8 desc[UR36][R8.64], R5 ;  /* 0x0000000508007986 */ /* 0x0001e2000c101124 */
[----:B------:R-:W-:Y:S05]  /*8150*/  BRA `(.L_x_30556) ;  /* 0x0000000800087947 */ /* 0x000fea0003800000 */
.L_x_30572:
        /* <DEDUP_REMOVED lines=14> */
.L_x_30576:
[----:B------:R-:W-:Y:S05]  /*8240*/  BSYNC.RECONVERGENT B0 ;  /* 0x0000000000007941 */ /* 0x000fea0003800200 */
.L_x_30575:
[----:B------:R-:W-:Y:S01]  /*8250*/  LOP3.LUT R3, R0, 0x80, R7, 0xf8, !PT ;  /* 0x0000008000037812 */ /* 0x000fe200078ef807 */
[----:B------:R-:W-:-:S04]  /*8260*/  IMAD.MOV.U32 R19, RZ, RZ, R26 ;  /* 0x000000ffff137224 */ /* 0x000fc800078e001a */
[----:B------:R0:W-:Y:S01]  /*8270*/  STG.E.U8 desc[UR36][R8.64], R3 ;  /* 0x0000000308007986 */ /* 0x0001e2000c101124 */
[----:B------:R-:W-:Y:S05]  /*8280*/  BRA `(.L_x_30556) ;  /* 0x0000000400bc7947 */ /* 0x000fea0003800000 */
.L_x_30571:
[----:B------:R-:W-:Y:S01]  /*8290*/  F2FP.BF16.F32.PACK_AB R4, RZ, R4 ;  /* 0x00000004ff04723e */ /* 0x000fe200000010ff */
[----:B------:R-:W-:-:S04]  /*82a0*/  IMAD.MOV.U32 R19, RZ, RZ, R26 ;  /* 0x000000ffff137224 */ /* 0x000fc800078e001a */
[----:B------:R0:W-:Y:S01]  /*82b0*/  STG.E.U16 desc[UR36][R8.64], R4 ;  /* 0x0000000408007986 */ /* 0x0001e2000c101524 */
[----:B------:R-:W-:Y:S05]  /*82c0*/  BRA `(.L_x_30556) ;  /* 0x0000000400ac7947 */ /* 0x000fea0003800000 */
.L_x_30568:
        /* <DEDUP_REMOVED lines=12> */
.L_x_30579:
        /* <DEDUP_REMOVED lines=12> */
.L_x_30582:
[----:B------:R-:W-:-:S04]  /*8450*/  SHF.R.U32.HI R0, RZ, 0x14, R4 ;  /* 0x00000014ff007819 */ /* 0x000fc80000011604 */
[----:B------:R-:W-:-:S04]  /*8460*/  LOP3.LUT R3, R0, 0x1, RZ, 0xc0, !PT ;  /* 0x0000000100037812 */ /* 0x000fc800078ec0ff */
[----:B------:R-:W-:-:S04]  /*8470*/  IADD3 R0, PT, PT, R4, 0x487ffff, R3 ;  /* 0x0487ffff04007810 */ /* 0x000fc80007ffe003 */
[----:B------:R-:W-:-:S04]  /*8480*/  SHF.R.U32.HI R0, RZ, 0x14, R0 ;  /* 0x00000014ff007819 */ /* 0x000fc80000011600 */
[----:B------:R-:W-:-:S07]  /*8490*/  LOP3.LUT R3, R0, 0xff, RZ, 0xc0, !PT ;  /* 0x000000ff00037812 */ /* 0x000fce00078ec0ff */
.L_x_30583:
[----:B------:R-:W-:-:S04]  /*84a0*/  SHF.R.U32.HI R4, RZ, 0x18, R4 ;  /* 0x00000018ff047819 */ /* 0x000fc80000011604 */
[----:B------:R-:W-:-:S04]  /*84b0*/  LOP3.LUT R3, R3, 0x80, R4, 0xf8, !PT ;  /* 0x0000008003037812 */ /* 0x000fc800078ef804 */
[----:B------:R-:W-:-:S07]  /*84c0*/  PRMT R0, R3, 0x7610, R0 ;  /* 0x0000761003007816 */ /* 0x000fce0000000000 */
.L_x_30581:
[----:B------:R-:W-:Y:S05]  /*84d0*/  BSYNC.RECONVERGENT B0 ;  /* 0x0000000000007941 */ /* 0x000fea0003800200 */
.L_x_30580:
[----:B------:R0:W-:Y:S01]  /*84e0*/  STG.E.U8 desc[UR36][R8.64], R0 ;  /* 0x0000000008007986 */ /* 0x0001e2000c101124 */
[----:B------:R-:W-:Y:S01]  /*84f0*/  IMAD.MOV.U32 R19, RZ, RZ, R26 ;  /* 0x000000ffff137224 */ /* 0x000fe200078e001a */
[----:B------:R-:W-:Y:S06]  /*8500*/  BRA `(.L_x_30556) ;  /* 0x00000004001c7947 */ /* 0x000fec0003800000 */
.L_x_30578:
        /* <DEDUP_REMOVED lines=12> */
.L_x_30586:
[----:B------:R-:W-:-:S04]  /*85d0*/  SHF.R.U32.HI R0, RZ, 0x15, R4 ;  /* 0x00000015ff007819 */ /* 0x000fc80000011604 */
[----:B------:R-:W-:-:S04]  /*85e0*/  LOP3.LUT R3, R0, 0x1, RZ, 0xc0, !PT ;  /* 0x0000000100037812 */ /* 0x000fc800078ec0ff */
[----:B------:R-:W-:-:S04]  /*85f0*/  IADD3 R0, PT, PT, R4, 0x88fffff, R3 ;  /* 0x088fffff04007810 */ /* 0x000fc80007ffe003 */
[----:B------:R-:W-:-:S04]  /*8600*/  SHF.R.U32.HI R0, RZ, 0x15, R0 ;  /* 0x00000015ff007819 */ /* 0x000fc80000011600 */
[----:B------:R-:W-:-:S07]  /*8610*/  LOP3.LUT R3, R0, 0xff, RZ, 0xc0, !PT ;  /* 0x000000ff00037812 */ /* 0x000fce00078ec0ff */
.L_x_30587:
[----:B------:R-:W-:-:S04]  /*8620*/  SHF.R.U32.HI R4, RZ, 0x18, R4 ;  /* 0x00000018ff047819 */ /* 0x000fc80000011604 */
[----:B------:R-:W-:-:S04]  /*8630*/  LOP3.LUT R3, R3, 0x80, R4, 0xf8, !PT ;  /* 0x0000008003037812 */ /* 0x000fc800078ef804 */
[----:B------:R-:W-:-:S07]  /*8640*/  PRMT R0, R3, 0x7610, R0 ;  /* 0x0000761003007816 */ /* 0x000fce0000000000 */
.L_x_30585:
[----:B------:R-:W-:Y:S05]  /*8650*/  BSYNC.RECONVERGENT B0 ;  /* 0x0000000000007941 */ /* 0x000fea0003800200 */
.L_x_30584:
[----:B------:R0:W-:Y:S01]  /*8660*/  STG.E.U8 desc[UR36][R8.64], R0 ;  /* 0x0000000008007986 */ /* 0x0001e2000c101124 */
[----:B------:R-:W-:Y:S01]  /*8670*/  IMAD.MOV.U32 R19, RZ, RZ, R26 ;  /* 0x000000ffff137224 */ /* 0x000fe200078e001a */
[----:B------:R-:W-:Y:S06]  /*8680*/  BRA `(.L_x_30556) ;  /* 0x0000000000bc7947 */ /* 0x000fec0003800000 */
.L_x_30577:
[----:B------:R-:W-:-:S13]  /*8690*/  ISETP.NE.AND P0, PT, R0, 0x1c, PT ;  /* 0x0000001c0000780c */ /* 0x000fda0003f05270 */
[----:B------:R-:W-:Y:S05]  /*86a0*/  @!P0 BRA `(.L_x_30588) ;  /* 0x0000000000a88947 */ /* 0x000fea0003800000 */
[----:B------:R-:W-:-:S13]  /*86b0*/  ISETP.NE.AND P0, PT, R0, 0x1d, PT ;  /* 0x0000001d0000780c */ /* 0x000fda0003f05270 */
[----:B------:R-:W-:Y:S05]  /*86c0*/  @!P0 BRA `(.L_x_30589) ;  /* 0x0000000000908947 */ /* 0x000fea0003800000 */
[----:B------:R-:W-:-:S13]  /*86d0*/  ISETP.NE.AND P0, PT, R0, 0x2c, PT ;  /* 0x0000002c0000780c */ /* 0x000fda0003f05270 */
[----:B------:R-:W-:Y:S05]  /*86e0*/  @!P0 BRA `(.L_x_30590) ;  /* 0x0000000000488947 */ /* 0x000fea0003800000 */
.L_x_30561:
        /* <DEDUP_REMOVED lines=16> */
.L_x_30591:
[----:B------:R-:W-:Y:S01]  /*87f0*/  IMAD.MOV.U32 R19, RZ, RZ, R26 ;  /* 0x000000ffff137224 */ /* 0x000fe200078e001a */
[----:B------:R-:W-:Y:S06]  /*8800*/  BRA `(.L_x_30556) ;  /* 0x00000000005c7947 */ /* 0x000fec0003800000 */
.L_x_30590:
        /* <DEDUP_REMOVED lines=16> */
.L_x_30589:
[----:B------:R-:W0:Y:S01]  /*8910*/  F2I.U64.TRUNC R4, R4 ;  /* 0x0000000400047311 */ /* 0x000e22000020d800 */
[----:B------:R-:W-:Y:S01]  /*8920*/  IMAD.MOV.U32 R19, RZ, RZ, R26 ;  /* 0x000000ffff137224 */ /* 0x000fe200078e001a */
[----:B0-----:R0:W-:Y:S01]  /*8930*/  STG.E.64 desc[UR36][R8.64], R4 ;  /* 0x0000000408007986 */ /* 0x0011e2000c101b24 */
[----:B------:R-:W-:Y:S05]  /*8940*/  BRA `(.L_x_30556) ;  /* 0x00000000000c7947 */ /* 0x000fea0003800000 */
.L_x_30588:
[----:B------:R-:W0:Y:S01]  /*8950*/  F2I.FTZ.U32.TRUNC.NTZ R3, R4 ;  /* 0x0000000400037305 */ /* 0x000e22000021f000 */
[----:B------:R-:W-:Y:S01]  /*8960*/  IMAD.MOV.U32 R19, RZ, RZ, R26 ;  /* 0x000000ffff137224 */ /* 0x000fe200078e001a */
[----:B0-----:R0:W-:Y:S06]  /*8970*/  STG.E desc[UR36][R8.64], R3 ;  /* 0x0000000308007986 */ /* 0x0011ec000c101924 */
.L_x_30556:
[----:B------:R-:W-:Y:S05]  /*8980*/  BSYNC.RECONVERGENT B6 ;  /* 0x0000000000067941 */ /* 0x000fea0003800200 */
.L_x_30555:
        /* <DEDUP_REMOVED lines=24> */
.L_x_30597:
[----:B-----5:R-:W0:Y:S02]  /*8b10*/  F2I.S64.TRUNC R22, R22 ;  /* 0x0000001600167311 */ /* 0x020e24000020d900 */
[----:B0-----:R-:W-:-:S05]  /*8b20*/  IMAD.MOV.U32 R3, RZ, RZ, R22 ;  /* 0x000000ffff037224 */ /* 0x001fca00078e0016 */
[----:B------:R4:W-:Y:S01]  /*8b30*/  STG.E.U8 desc[UR36][R8.64], R3 ;  /* 0x0000000308007986 */ /* 0x0009e2000c101124 */
[----:B------:R-:W-:Y:S05]  /*8b40*/  BRA `(.L_x_30599) ;  /* 0x0000000c00287947 */ /* 0x000fea0003800000 */
.L_x_30596:
        /* <DEDUP_REMOVED lines=9> */
.L_x_30601:
[----:B-----5:R-:W0:Y:S02]  /*8be0*/  F2I.FTZ.TRUNC.NTZ R3, R22 ;  /* 0x0000001600037305 */ /* 0x020e24000021f100 */
[----:B0-----:R2:W-:Y:S01]  /*8bf0*/  STG.E desc[UR36][R8.64], R3 ;  /* 0x0000000308007986 */ /* 0x0015e2000c101924 */
[----:B------:R-:W-:Y:S05]  /*8c00*/  BRA `(.L_x_30599) ;  /* 0x0000000800f87947 */ /* 0x000fea0003800000 */
.L_x_30600:
[----:B-----5:R-:W0:Y:S02]  /*8c10*/  F2I.FTZ.TRUNC.NTZ R3, R22 ;  /* 0x0000001600037305 */ /* 0x020e24000021f100 */
[----:B0-----:R0:W-:Y:S01]  /*8c20*/  STG.E.U16 desc[UR36][R8.64], R3 ;  /* 0x0000000308007986 */ /* 0x0011e2000c101524 */
[----:B------:R-:W-:Y:S05]  /*8c30*/  BRA `(.L_x_30599) ;  /* 0x0000000800ec7947 */ /* 0x000fea0003800000 */
.L_x_30595:
        /* <DEDUP_REMOVED lines=8> */
.L_x_30603:
[----:B-----5:R-:W-:-:S05]  /*8cc0*/  F2FP.F16.F32.PACK_AB R22, RZ, R22 ;  /* 0x00000016ff16723e */ /* 0x020fca00000000ff */
[----:B------:R0:W-:Y:S01]  /*8cd0*/  STG.E.U16 desc[UR36][R8.64], R22 ;  /* 0x0000001608007986 */ /* 0x0001e2000c101524 */
[----:B------:R-:W-:Y:S05]  /*8ce0*/  BRA `(.L_x_30599) ;  /* 0x0000000800c07947 */ /* 0x000fea0003800000 */
.L_x_30602:
        /* <DEDUP_REMOVED lines=9> */
.L_x_30605:
[----:B-----5:R-:W-:-:S04]  /*8d80*/  F2FP.F16.F32.PACK_AB R3, RZ, R22 ;  /* 0x00000016ff03723e */ /* 0x020fc800000000ff */
[----:B------:R-:W-:-:S05]  /*8d90*/  PRMT R3, R3, 0x5410, RZ ;  /* 0x0000541003037816 */ /* 0x000fca00000000ff */
[----:B------:R0:W-:Y:S01]  /*8da0*/  STG.E desc[UR36][R8.64], R3 ;  /* 0x0000000308007986 */ /* 0x0001e2000c101924 */
[----:B------:R-:W-:Y:S05]  /*8db0*/  BRA `(.L_x_30599) ;  /* 0x00000008008c7947 */ /* 0x000fea0003800000 */
.L_x_30604:
[----:B-----5:R-:W-:-:S06]  /*8dc0*/  FMUL.FTZ R4, R22, 1 ;  /* 0x3f80000016047820 */ /* 0x020fcc0000410000 */
[----:B------:R-:W0:Y:S02]  /*8dd0*/  F2F.F64.F32 R4, R4 ;  /* 0x0000000400047310 */ /* 0x000e240000201800 */
[----:B0-----:R0:W-:Y:S01]  /*8de0*/  STG.E.64 desc[UR36][R8.64], R4 ;  /* 0x0000000408007986 */ /* 0x0011e2000c101b24 */
[----:B------:R-:W-:Y:S05]  /*8df0*/  BRA `(.L_x_30599) ;  /* 0x00000008007c7947 */ /* 0x000fea0003800000 */
.L_x_30594:
        /* <DEDUP_REMOVED lines=13> */
.L_x_30609:
        /* <DEDUP_REMOVED lines=16> */
.L_x_30612:
[----:B------:R-:W-:-:S04]  /*8fd0*/  SHF.R.U32.HI R22, RZ, 0x18, R22 ;  /* 0x00000018ff167819 */ /* 0x000fc80000011616 */
[----:B------:R-:W-:-:S04]  /*8fe0*/  LOP3.LUT R3, R3, 0x80, R22, 0xf8, !PT ;  /* 0x0000008003037812 */ /* 0x000fc800078ef816 */
[----:B------:R-:W-:-:S07]  /*8ff0*/  PRMT R4, R3, 0x7610, R4 ;  /* 0x0000761003047816 */ /* 0x000fce0000000004 */
.L_x_30611:
[----:B------:R-:W-:Y:S05]  /*9000*/  BSYNC.RECONVERGENT B0 ;  /* 0x0000000000007941 */ /* 0x000fea0003800200 */
.L_x_30610:
[----:B------:R0:W-:Y:S01]  /*9010*/  STG.E.U8 desc[UR36][R8.64], R4 ;  /* 0x0000000408007986 */ /* 0x0001e2000c101124 */
[----:B------:R-:W-:Y:S05]  /*9020*/  BRA `(.L_x_30599) ;  /* 0x0000000400f07947 */ /* 0x000fea0003800000 */
.L_x_30608:
        /* <DEDUP_REMOVED lines=16> */
.L_x_30615:
[----:B------:R-:W-:-:S04]  /*9130*/  SHF.R.U32.HI R22, RZ, 0x18, R22 ;  /* 0x00000018ff167819 */ /* 0x000fc80000011616 */
[----:B------:R-:W-:-:S04]  /*9140*/  LOP3.LUT R3, R3, 0x80, R22, 0xf8, !PT ;  /* 0x0000008003037812 */ /* 0x000fc800078ef816 */
[----:B------:R-:W-:-:S07]  /*9150*/  PRMT R4, R3, 0x7610, R4 ;  /* 0x0000761003047816 */ /* 0x000fce0000000004 */
.L_x_30614:
[----:B------:R-:W-:Y:S05]  /*9160*/  BSYNC.RECONVERGENT B0 ;  /* 0x0000000000007941 */ /* 0x000fea0003800200 */
.L_x_30613:
[----:B------:R0:W-:Y:S01]  /*9170*/  STG.E.U8 desc[UR36][R8.64], R4 ;  /* 0x0000000408007986 */ /* 0x0001e2000c101124 */
[----:B------:R-:W-:Y:S05]  /*9180*/  BRA `(.L_x_30599) ;  /* 0x0000000400987947 */ /* 0x000fea0003800000 */
.L_x_30607:
        /* <DEDUP_REMOVED lines=21> */
.L_x_30617:
[----:B-----5:R-:W0:Y:S02]  /*92e0*/  F2I.U64.TRUNC R22, R22 ;  /* 0x0000001600167311 */ /* 0x020e24000020d800 */
[----:B0-----:R0:W-:Y:S01]  /*92f0*/  STG.E.64 desc[UR36][R8.64], R22 ;  /* 0x0000001608007986 */ /* 0x0011e2000c101b24 */
[----:B------:R-:W-:Y:S05]  /*9300*/  BRA `(.L_x_30599) ;  /* 0x0000000400387947 */ /* 0x000fea0003800000 */
.L_x_30616:
[----:B-----5:R-:W0:Y:S02]  /*9310*/  F2I.FTZ.U32.TRUNC.NTZ R3, R22 ;  /* 0x0000001600037305 */ /* 0x020e24000021f000 */
[----:B0-----:R0:W-:Y:S01]  /*9320*/  STG.E desc[UR36][R8.64], R3 ;  /* 0x0000000308007986 */ /* 0x0011e2000c101924 */
[----:B------:R-:W-:Y:S05]  /*9330*/  BRA `(.L_x_30599) ;  /* 0x00000004002c7947 */ /* 0x000fea0003800000 */
.L_x_30606:
        /* <DEDUP_REMOVED lines=10> */
.L_x_30619:
[----:B-----5:R-:W-:Y:S01]  /*93e0*/  FMUL.FTZ R4, R22, 1 ;  /* 0x3f80000016047820 */ /* 0x020fe20000410000 */
[----:B------:R-:W-:-:S05]  /*93f0*/  CS2R R6, SRZ ;  /* 0x0000000000067805 */ /* 0x000fca000001ff00 */
[----:B------:R-:W0:Y:S02]  /*9400*/  F2F.F64.F32 R4, R4 ;  /* 0x0000000400047310 */ /* 0x000e240000201800 */
[----:B0-----:R0:W-:Y:S01]  /*9410*/  STG.E.128 desc[UR36][R8.64], R4 ;  /* 0x0000000408007986 */ /* 0x0011e2000c101d24 */
[----:B------:R-:W-:Y:S05]  /*9420*/  BRA `(.L_x_30599) ;  /* 0x0000000000f07947 */ /* 0x000fea0003800000 */
.L_x_30618:
[----:B------:R-:W-:-:S13]  /*9430*/  ISETP.NE.AND P0, PT, R0, 0xf, PT ;  /* 0x0000000f0000780c */ /* 0x000fda0003f05270 */
[----:B------:R-:W-:Y:S05]  /*9440*/  @!P0 BRA `(.L_x_30620) ;  /* 0x0000000000e08947 */ /* 0x000fea0003800000 */
[----:B------:R-:W-:-:S13]  /*9450*/  ISETP.NE.AND P0, PT, R0, 0x17, PT ;  /* 0x000000170000780c */ /* 0x000fda0003f05270 */
[----:B------:R-:W-:Y:S05]  /*9460*/  @!P0 BRA `(.L_x_30621) ;  /* 0x00000000008c8947 */ /* 0x000fea0003800000 */
[----:B------:R-:W-:-:S13]  /*9470*/  ISETP.NE.AND P0, PT, R0, 0x18, PT ;  /* 0x000000180000780c */ /* 0x000fda0003f05270 */
[----:B------:R-:W-:Y:S05]  /*9480*/  @!P0 BRA `(.L_x_30622) ;  /* 0x0000000000448947 */ /* 0x000fea0003800000 */
.L_x_30598:
        /* <DEDUP_REMOVED lines=16> */
.L_x_30623:
[----:B------:R-:W-:Y:S05]  /*9590*/  BRA `(.L_x_30599) ;  /* 0x0000000000947947 */ /* 0x000fea0003800000 */
.L_x_30622:
        /* <DEDUP_REMOVED lines=12> */
.L_x_30625:
[----:B------:R-:W-:Y:S05]  /*9660*/  BSYNC.RECONVERGENT B0 ;  /* 0x0000000000007941 */ /* 0x000fea0003800200 */
.L_x_30624:
[----:B------:R-:W-:-:S05]  /*9670*/  LOP3.LUT R3, R0, 0x80, R5, 0xf8, !PT ;  /* 0x0000008000037812 */ /* 0x000fca00078ef805 */
[----:B------:R0:W-:Y:S01]  /*9680*/  STG.E.U8 desc[UR36][R8.64], R3 ;  /* 0x0000000308007986 */ /* 0x0001e2000c101124 */
[----:B------:R-:W-:Y:S05]  /*9690*/  BRA `(.L_x_30599) ;  /* 0x0000000000547947 */ /* 0x000fea0003800000 */
.L_x_30621:
        /* <DEDUP_REMOVED lines=11> */
.L_x_30627:
[----:B------:R-:W-:Y:S01]  /*9750*/  IMAD.MOV.U32 R0, RZ, RZ, 0x7f ;  /* 0x0000007fff007424 */ /* 0x000fe200078e00ff */
[----:B------:R-:W-:-:S04]  /*9760*/  ISETP.GT.U32.AND P0, PT, R4, 0x7f800000, PT ;  /* 0x7f8000000400780c */ /* 0x000fc80003f04070 */
[----:B------:R-:W-:-:S09]  /*9770*/  SEL R0, R0, 0x7c, P0 ;  /* 0x0000007c00007807 */ /* 0x000fd20000000000 */
.L_x_30628:
[----:B------:R-:W-:Y:S05]  /*9780*/  BSYNC.RECONVERGENT B0 ;  /* 0x0000000000007941 */ /* 0x000fea0003800200 */
.L_x_30626:
[----:B------:R-:W-:-:S04]  /*9790*/  SHF.R.U32.HI R3, RZ, 0x18, R22 ;  /* 0x00000018ff037819 */ /* 0x000fc80000011616 */
[----:B------:R-:W-:-:S05]  /*97a0*/  LOP3.LUT R3, R0, 0x80, R3, 0xf8, !PT ;  /* 0x0000008000037812 */ /* 0x000fca00078ef803 */
[----:B------:R0:W-:Y:S01]  /*97b0*/  STG.E.U8 desc[UR36][R8.64], R3 ;  /* 0x0000000308007986 */ /* 0x0001e2000c101124 */
[----:B------:R-:W-:Y:S05]  /*97c0*/  BRA `(.L_x_30599) ;  /* 0x0000000000087947 */ /* 0x000fea0003800000 */
.L_x_30620:
[----:B-----5:R-:W-:-:S05]  /*97d0*/  F2FP.BF16.F32.PACK_AB R22, RZ, R22 ;  /* 0x00000016ff16723e */ /* 0x020fca00000010ff */
[----:B------:R0:W-:Y:S02]  /*97e0*/  STG.E.U16 desc[UR36][R8.64], R22 ;  /* 0x0000001608007986 */ /* 0x0001e4000c101524 */
.L_x_30599:
        /* <DEDUP_REMOVED lines=24> */
.L_x_30632:
[----:B------:R-:W0:Y:S02]  /*9970*/  F2I.S64.TRUNC R24, R24 ;  /* 0x0000001800187311 */ /* 0x000e24000020d900 */
[----:B0-----:R-:W-:-:S05]  /*9980*/  IMAD.MOV.U32 R3, RZ, RZ, R24 ;  /* 0x000000ffff037224 */ /* 0x001fca00078e0018 */
[----:B------:R0:W-:Y:S01]  /*9990*/  STG.E.U8 desc[UR36][R8.64], R3 ;  /* 0x0000000308007986 */ /* 0x0001e2000c101124 */
[----:B------:R-:W-:Y:S05]  /*99a0*/  BRA `(.L_x_30634) ;  /* 0x0000000c00287947 */ /* 0x000fea0003800000 */
.L_x_30631:
        /* <DEDUP_REMOVED lines=9> */
.L_x_30636:
[----:B------:R-:W0:Y:S02]  /*9a40*/  F2I.FTZ.TRUNC.NTZ R3, R24 ;  /* 0x0000001800037305 */ /* 0x000e24000021f100 */
[----:B0-----:R0:W-:Y:S01]  /*9a50*/  STG.E desc[UR36][R8.64], R3 ;  /* 0x0000000308007986 */ /* 0x0011e2000c101924 */
[----:B------:R-:W-:Y:S05]  /*9a60*/  BRA `(.L_x_30634) ;  /* 0x0000000800f87947 */ /* 0x000fea0003800000 */
.L_x_30635:
[----:B------:R-:W0:Y:S02]  /*9a70*/  F2I.FTZ.TRUNC.NTZ R3, R24 ;  /* 0x0000001800037305 */ /* 0x000e24000021f100 */
[----:B0-----:R0:W-:Y:S01]  /*9a80*/  STG.E.U16 desc[UR36][R8.64], R3 ;  /* 0x0000000308007986 */ /* 0x0011e2000c101524 */
[----:B------:R-:W-:Y:S05]  /*9a90*/  BRA `(.L_x_30634) ;  /* 0x0000000800ec7947 */ /* 0x000fea0003800000 */
.L_x_30630:
        /* <DEDUP_REMOVED lines=8> */
.L_x_30638:
[----:B------:R-:W-:-:S05]  /*9b20*/  F2FP.F16.F32.PACK_AB R24, RZ, R24 ;  /* 0x00000018ff18723e */ /* 0x000fca00000000ff */
[----:B------:R0:W-:Y:S01]  /*9b30*/  STG.E.U16 desc[UR36][R8.64], R24 ;  /* 0x0000001808007986 */ /* 0x0001e2000c101524 */
[----:B------:R-:W-:Y:S05]  /*9b40*/  BRA `(.L_x_30634) ;  /* 0x0000000800c07947 */ /* 0x000fea0003800000 */
.L_x_30637:
        /* <DEDUP_REMOVED lines=9> */
.L_x_30640:
[----:B------:R-:W-:-:S04]  /*9be0*/  F2FP.F16.F32.PACK_AB R3, RZ, R24 ;  /* 0x00000018ff03723e */ /* 0x000fc800000000ff */
[----:B------:R-:W-:-:S05]  /*9bf0*/  PRMT R3, R3, 0x5410, RZ ;  /* 0x0000541003037816 */ /* 0x000fca00000000ff */
[----:B------:R0:W-:Y:S01]  /*9c00*/  STG.E desc[UR36][R8.64], R3 ;  /* 0x0000000308007986 */ /* 0x0001e2000c101924 */
[----:B------:R-:W-:Y:S05]  /*9c10*/  BRA `(.L_x_30634) ;  /* 0x00000008008c7947 */ /* 0x000fea0003800000 */
.L_x_30639:
[----:B------:R-:W-:-:S06]  /*9c20*/  FMUL.FTZ R4, R24, 1 ;  /* 0x3f80000018047820 */ /* 0x000fcc0000410000 */
[----:B------:R-:W0:Y:S02]  /*9c30*/  F2F.F64.F32 R4, R4 ;  /* 0x0000000400047310 */ /* 0x000e240000201800 */
[----:B0-----:R0:W-:Y:S01]  /*9c40*/  STG.E.64 desc[UR36][R8.64], R4 ;  /* 0x0000000408007986 */ /* 0x0011e2000c101b24 */
[----:B------:R-:W-:Y:S05]  /*9c50*/  BRA `(.L_x_30634) ;  /* 0x00000008007c7947 */ /* 0x000fea0003800000 */
.L_x_30629:
        /* <DEDUP_REMOVED lines=13> */
.L_x_30644:
        /* <DEDUP_REMOVED lines=16> */
.L_x_30647:
[----:B------:R-:W-:-:S04]  /*9e30*/  SHF.R.U32.HI R24, RZ, 0x18, R24 ;  /* 0x00000018ff187819 */ /* 0x000fc80000011618 */
[----:B------:R-:W-:-:S04]  /*9e40*/  LOP3.LUT R3, R3, 0x80, R24, 0xf8, !PT ;  /* 0x0000008003037812 */ /* 0x000fc800078ef818 */
[----:B------:R-:W-:-:S07]  /*9e50*/  PRMT R4, R3, 0x7610, R4 ;  /* 0x0000761003047816 */ /* 0x000fce0000000004 */
.L_x_30646:
[----:B------:R-:W-:Y:S05]  /*9e60*/  BSYNC.RECONVERGENT B0 ;  /* 0x0000000000007941 */ /* 0x000fea0003800200 */
.L_x_30645:
[----:B------:R0:W-:Y:S01]  /*9e70*/  STG.E.U8 desc[UR36][R8.64], R4 ;  /* 0x0000000408007986 */ /* 0x0001e2000c101124 */
[----:B------:R-:W-:Y:S05]  /*9e80*/  BRA `(.L_x_30634) ;  /* 0x0000000400f07947 */ /* 0x000fea0003800000 */
.L_x_30643:
        /* <DEDUP_REMOVED lines=16> */
.L_x_30650:
[----:B------:R-:W-:-:S04]  /*9f90*/  SHF.R.U32.HI R24, RZ, 0x18, R24 ;  /* 0x00000018ff187819 */ /* 0x000fc80000011618 */
[----:B------:R-:W-:-:S04]  /*9fa0*/  LOP3.LUT R3, R3, 0x80, R24, 0xf8, !PT ;  /* 0x0000008003037812 */ /* 0x000fc800078ef818 */
[----:B------:R-:W-:-:S07]  /*9fb0*/  PRMT R4, R3, 0x7610, R4 ;  /* 0x0000761003047816 */ /* 0x000fce0000000004 */
.L_x_30649:
[----:B------:R-:W-:Y:S05]  /*9fc0*/  BSYNC.RECONVERGENT B0 ;  /* 0x0000000000007941 */ /* 0x000fea0003800200 */
.L_x_30648:
[----:B------:R0:W-:Y:S01]  /*9fd0*/  STG.E.U8 desc[UR36][R8.64], R4 ;  /* 0x0000000408007986 */ /* 0x0001e2000c101124 */
[----:B------:R-:W-:Y:S05]  /*9fe0*/  BRA `(.L_x_30634) ;  /* 0x0000000400987947 */ /* 0x000fea0003800000 */
.L_x_30642:
        /* <DEDUP_REMOVED lines=21> */
.L_x_30652:
[----:B------:R-:W0:Y:S02]  /*a140*/  F2I.U64.TRUNC R24, R24 ;  /* 0x0000001800187311 */ /* 0x000e24000020d800 */
[----:B0-----:R0:W-:Y:S01]  /*a150*/  STG.E.64 desc[UR36][R8.64], R24 ;  /* 0x0000001808007986 */ /* 0x0011e2000c101b24 */
[----:B------:R-:W-:Y:S05]  /*a160*/  BRA `(.L_x_30634) ;  /* 0x0000000400387947 */ /* 0x000fea0003800000 */
.L_x_30651:
[----:B------:R-:W0:Y:S02]  /*a170*/  F2I.FTZ.U32.TRUNC.NTZ R3, R24 ;  /* 0x0000001800037305 */ /* 0x000e24000021f000 */
[----:B0-----:R0:W-:Y:S01]  /*a180*/  STG.E desc[UR36][R8.64], R3 ;  /* 0x0000000308007986 */ /* 0x0011e2000c101924 */
[----:B------:R-:W-:Y:S05]  /*a190*/  BRA `(.L_x_30634) ;  /* 0x00000004002c7947 */ /* 0x000fea0003800000 */
.L_x_30641:
        /* <DEDUP_REMOVED lines=10> */
.L_x_30654:
[----:B------:R-:W-:Y:S01]  /*a240*/  FMUL.FTZ R4, R24, 1 ;  /* 0x3f80000018047820 */ /* 0x000fe20000410000 */
[----:B------:R-:W-:-:S05]  /*a250*/  CS2R R6, SRZ ;  /* 0x0000000000067805 */ /* 0x000fca000001ff00 */
[----:B------:R-:W0:Y:S02]  /*a260*/  F2F.F64.F32 R4, R4 ;  /* 0x0000000400047310 */ /* 0x000e240000201800 */
[----:B0-----:R4:W-:Y:S01]  /*a270*/  STG.E.128 desc[UR36][R8.64], R4 ;  /* 0x0000000408007986 */ /* 0x0019e2000c101d24 */
[----:B------:R-:W-:Y:S05]  /*a280*/  BRA `(.L_x_30634) ;  /* 0x0000000000f07947 */ /* 0x000fea0003800000 */
.L_x_30653:
[----:B------:R-:W-:-:S13]  /*a290*/  ISETP.NE.AND P0, PT, R0, 0xf, PT ;  /* 0x0000000f0000780c */ /* 0x000fda0003f05270 */
[----:B------:R-:W-:Y:S05]  /*a2a0*/  @!P0 BRA `(.L_x_30655) ;  /* 0x0000000000e08947 */ /* 0x000fea0003800000 */
[----:B------:R-:W-:-:S13]  /*a2b0*/  ISETP.NE.AND P0, PT, R0, 0x17, PT ;  /* 0x000000170000780c */ /* 0x000fda0003f05270 */
[----:B------:R-:W-:Y:S05]  /*a2c0*/  @!P0 BRA `(.L_x_30656) ;  /* 0x00000000008c8947 */ /* 0x000fea0003800000 */
[----:B------:R-:W-:-:S13]  /*a2d0*/  ISETP.NE.AND P0, PT, R0, 0x18, PT ;  /* 0x000000180000780c */ /* 0x000fda0003f05270 */
[----:B------:R-:W-:Y:S05]  /*a2e0*/  @!P0 BRA `(.L_x_30657) ;  /* 0x0000000000448947 */ /* 0x000fea0003800000 */
.L_x_30633:
        /* <DEDUP_REMOVED lines=16> */
.L_x_30658:
[----:B------:R-:W-:Y:S05]  /*a3f0*/  BRA `(.L_x_30634) ;  /* 0x0000000000947947 */ /* 0x000fea0003800000 */
.L_x_30657:
        /* <DEDUP_REMOVED lines=12> */
.L_x_30660:
[----:B------:R-:W-:Y:S05]  /*a4c0*/  BSYNC.RECONVERGENT B0 ;  /* 0x0000000000007941 */ /* 0x000fea0003800200 */
.L_x_30659:
[----:B------:R-:W-:-:S05]  /*a4d0*/  LOP3.LUT R3, R0, 0x80, R5, 0xf8, !PT ;  /* 0x0000008000037812 */ /* 0x000fca00078ef805 */
[----:B------:R2:W-:Y:S01]  /*a4e0*/  STG.E.U8 desc[UR36][R8.64], R3 ;  /* 0x0000000308007986 */ /* 0x0005e2000c101124 */
[----:B------:R-:W-:Y:S05]  /*a4f0*/  BRA `(.L_x_30634) ;  /* 0x0000000000547947 */ /* 0x000fea0003800000 */
.L_x_30656:
        /* <DEDUP_REMOVED lines=11> */
.L_x_30662:
[----:B------:R-:W-:Y:S01]  /*a5b0*/  IMAD.MOV.U32 R0, RZ, RZ, 0x7f ;  /* 0x0000007fff007424 */ /* 0x000fe200078e00ff */
[----:B------:R-:W-:-:S04]  /*a5c0*/  ISETP.GT.U32.AND P0, PT, R4, 0x7f800000, PT ;  /* 0x7f8000000400780c */ /* 0x000fc80003f04070 */
[----:B------:R-:W-:-:S09]  /*a5d0*/  SEL R0, R0, 0x7c, P0 ;  /* 0x0000007c00007807 */ /* 0x000fd20000000000 */
.L_x_30663:
[----:B------:R-:W-:Y:S05]  /*a5e0*/  BSYNC.RECONVERGENT B0 ;  /* 0x0000000000007941 */ /* 0x000fea0003800200 */
.L_x_30661:
[----:B------:R-:W-:-:S04]  /*a5f0*/  SHF.R.U32.HI R3, RZ, 0x18, R24 ;  /* 0x00000018ff037819 */ /* 0x000fc80000011618 */
[----:B------:R-:W-:-:S05]  /*a600*/  LOP3.LUT R3, R0, 0x80, R3, 0xf8, !PT ;  /* 0x0000008000037812 */ /* 0x000fca00078ef803 */
[----:B------:R1:W-:Y:S01]  /*a610*/  STG.E.U8 desc[UR36][R8.64], R3 ;  /* 0x0000000308007986 */ /* 0x0003e2000c101124 */
[----:B------:R-:W-:Y:S05]  /*a620*/  BRA `(.L_x_30634) ;  /* 0x0000000000087947 */ /* 0x000fea0003800000 */
.L_x_30655:
[----:B------:R-:W-:-:S05]  /*a630*/  F2FP.BF16.F32.PACK_AB R24, RZ, R24 ;  /* 0x00000018ff18723e */ /* 0x000fca00000010ff */
[----:B------:R0:W-:Y:S02]  /*a640*/  STG.E.U16 desc[UR36][R8.64], R24 ;  /* 0x0000001808007986 */ /* 0x0001e4000c101524 */
.L_x_30634:
[----:B------:R-:W-:-:S07]  /*a650*/  VIADD R19, R19, 0x80 ;  /* 0x0000008013137836 */ /* 0x000fce0000000000 */
.L_x_30593:
[----:B------:R-:W-:Y:S05]  /*a660*/  BSYNC.RECONVERGENT B6 ;  /* 0x0000000000067941 */ /* 0x000fea0003800200 */
.L_x_30592:
        /* <DEDUP_REMOVED lines=22> */
.L_x_30667:
[----:B-----5:R-:W0:Y:S02]  /*a7d0*/  F2I.S64.TRUNC R18, R18 ;  /* 0x0000001200127311 */ /* 0x020e24000020d900 */
[----:B0-----:R-:W-:-:S05]  /*a7e0*/  IMAD.MOV.U32 R5, RZ, RZ, R18 ;  /* 0x000000ffff057224 */ /* 0x001fca00078e0012 */
[----:B------:R-:W-:Y:S01]  /*a7f0*/  STG.E.U8 desc[UR36][R2.64], R5 ;  /* 0x0000000502007986 */ /* 0x000fe2000c101124 */
[----:B------:R-:W-:Y:S05]  /*a800*/  EXIT ;  /* 0x000000000000794d */ /* 0x000fea0003800000 */
.L_x_30666:
        /* <DEDUP_REMOVED lines=9> */
.L_x_30670:
[----:B-----5:R-:W0:Y:S02]  /*a8a0*/  F2I.FTZ.TRUNC.NTZ R5, R18 ;  /* 0x0000001200057305 */ /* 0x020e24000021f100 */
[----:B0-----:R-:W-:Y:S01]  /*a8b0*/  STG.E desc[UR36][R2.64], R5 ;  /* 0x0000000502007986 */ /* 0x001fe2000c101924 */
[----:B------:R-:W-:Y:S05]  /*a8c0*/  EXIT ;  /* 0x000000000000794d */ /* 0x000fea0003800000 */
.L_x_30669:
[----:B-----5:R-:W0:Y:S02]  /*a8d0*/  F2I.FTZ.TRUNC.NTZ R5, R18 ;  /* 0x0000001200057305 */ /* 0x020e24000021f100 */
[----:B0-----:R-:W-:Y:S01]  /*a8e0*/  STG.E.U16 desc[UR36][R2.64], R5 ;  /* 0x0000000502007986 */ /* 0x001fe2000c101524 */
[----:B------:R-:W-:Y:S05]  /*a8f0*/  EXIT ;  /* 0x000000000000794d */ /* 0x000fea0003800000 */
.L_x_30665:
        /* <DEDUP_REMOVED lines=8> */
.L_x_30672:
[----:B-----5:R-:W-:-:S05]  /*a980*/  F2FP.F16.F32.PACK_AB R18, RZ, R18 ;  /* 0x00000012ff12723e */ /* 0x020fca00000000ff */
[----:B------:R-:W-:Y:S01]  /*a990*/  STG.E.U16 desc[UR36][R2.64], R18 ;  /* 0x0000001202007986 */ /* 0x000fe2000c101524 */
[----:B------:R-:W-:Y:S05]  /*a9a0*/  EXIT ;  /* 0x000000000000794d */ /* 0x000fea0003800000 */
.L_x_30671:
        /* <DEDUP_REMOVED lines=9> */
.L_x_30674:
[----:B-----5:R-:W-:-:S04]  /*aa40*/  F2FP.F16.F32.PACK_AB R5, RZ, R18 ;  /* 0x00000012ff05723e */ /* 0x020fc800000000ff */
[----:B------:R-:W-:-:S05]  /*aa50*/  PRMT R5, R5, 0x5410, RZ ;  /* 0x0000541005057816 */ /* 0x000fca00000000ff */
[----:B------:R-:W-:Y:S01]  /*aa60*/  STG.E desc[UR36][R2.64], R5 ;  /* 0x0000000502007986 */ /* 0x000fe2000c101924 */
[----:B------:R-:W-:Y:S05]  /*aa70*/  EXIT ;  /* 0x000000000000794d */ /* 0x000fea0003800000 */
.L_x_30673:
[----:B-----5:R-:W-:-:S06]  /*aa80*/  FMUL.FTZ R4, R18, 1 ;  /* 0x3f80000012047820 */ /* 0x020fcc0000410000 */
[----:B------:R-:W0:Y:S02]  /*aa90*/  F2F.F64.F32 R4, R4 ;  /* 0x0000000400047310 */ /* 0x000e240000201800 */
[----:B0-----:R-:W-:Y:S01]  /*aaa0*/  STG.E.64 desc[UR36][R2.64], R4 ;  /* 0x0000000402007986 */ /* 0x001fe2000c101b24 */
[----:B------:R-:W-:Y:S05]  /*aab0*/  EXIT ;  /* 0x000000000000794d */ /* 0x000fea0003800000 */
.L_x_30664:
        /* <DEDUP_REMOVED lines=13> */
.L_x_30678:
        /* <DEDUP_REMOVED lines=16> */
.L_x_30681:
[----:B------:R-:W-:-:S04]  /*ac90*/  SHF.R.U32.HI R18, RZ, 0x18, R18 ;  /* 0x00000018ff127819 */ /* 0x000fc80000011612 */
[----:B------:R-:W-:-:S04]  /*aca0*/  LOP3.LUT R5, R5, 0x80, R18, 0xf8, !PT ;  /* 0x0000008005057812 */ /* 0x000fc800078ef812 */
[----:B------:R-:W-:-:S07]  /*acb0*/  PRMT R0, R5, 0x7610, R0 ;  /* 0x0000761005007816 */ /* 0x000fce0000000000 */
.L_x_30680:
[----:B------:R-:W-:Y:S05]  /*acc0*/  BSYNC.RECONVERGENT B0 ;  /* 0x0000000000007941 */ /* 0x000fea0003800200 */
.L_x_30679:
[----:B------:R-:W-:Y:S01]  /*acd0*/  STG.E.U8 desc[UR36][R2.64], R0 ;  /* 0x0000000002007986 */ /* 0x000fe2000c101124 */
[----:B------:R-:W-:Y:S05]  /*ace0*/  EXIT ;  /* 0x000000000000794d */ /* 0x000fea0003800000 */
.L_x_30677:
        /* <DEDUP_REMOVED lines=16> */
.L_x_30684:
[----:B------:R-:W-:-:S04]  /*adf0*/  SHF.R.U32.HI R18, RZ, 0x18, R18 ;  /* 0x00000018ff127819 */ /* 0x000fc80000011612 */
[----:B------:R-:W-:-:S04]  /*ae00*/  LOP3.LUT R5, R5, 0x80, R18, 0xf8, !PT ;  /* 0x0000008005057812 */ /* 0x000fc800078ef812 */
[----:B------:R-:W-:-:S07]  /*ae10*/  PRMT R0, R5, 0x7610, R0 ;  /* 0x0000761005007816 */ /* 0x000fce0000000000 */
.L_x_30683:
[----:B------:R-:W-:Y:S05]  /*ae20*/  BSYNC.RECONVERGENT B0 ;  /* 0x0000000000007941 */ /* 0x000fea0003800200 */
.L_x_30682:
[----:B------:R-:W-:Y:S01]  /*ae30*/  STG.E.U8 desc[UR36][R2.64], R0 ;  /* 0x0000000002007986 */ /* 0x000fe2000c101124 */
[----:B------:R-:W-:Y:S05]  /*ae40*/  EXIT ;  /* 0x000000000000794d */ /* 0x000fea0003800000 */
.L_x_30676:
        /* <DEDUP_REMOVED lines=21> */
.L_x_30686:
[----:B-----5:R-:W0:Y:S02]  /*afa0*/  F2I.U64.TRUNC R18, R18 ;  /* 0x0000001200127311 */ /* 0x020e24000020d800 */
[----:B0-----:R-:W-:Y:S01]  /*afb0*/  STG.E.64 desc[UR36][R2.64], R18 ;  /* 0x0000001202007986 */ /* 0x001fe2000c101b24 */
[----:B------:R-:W-:Y:S05]  /*afc0*/  EXIT ;  /* 0x000000000000794d */ /* 0x000fea0003800000 */
.L_x_30685:
[----:B-----5:R-:W0:Y:S02]  /*afd0*/  F2I.FTZ.U32.TRUNC.NTZ R5, R18 ;  /* 0x0000001200057305 */ /* 0x020e24000021f000 */
[----:B0-----:R-:W-:Y:S01]  /*afe0*/  STG.E desc[UR36][R2.64], R5 ;  /* 0x0000000502007986 */ /* 0x001fe2000c101924 */
[----:B------:R-:W-:Y:S05]  /*aff0*/  EXIT ;  /* 0x000000000000794d */ /* 0x000fea0003800000 */
.L_x_30675:
        /* <DEDUP_REMOVED lines=10> */
.L_x_30688:
[----:B-----5:R-:W-:Y:S01]  /*b0a0*/  FMUL.FTZ R4, R18, 1 ;  /* 0x3f80000012047820 */ /* 0x020fe20000410000 */
[----:B------:R-:W-:-:S05]  /*b0b0*/  CS2R R6, SRZ ;  /* 0x0000000000067805 */ /* 0x000fca000001ff00 */
[----:B------:R-:W0:Y:S02]  /*b0c0*/  F2F.F64.F32 R4, R4 ;  /* 0x0000000400047310 */ /* 0x000e240000201800 */
[----:B0-----:R-:W-:Y:S01]  /*b0d0*/  STG.E.128 desc[UR36][R2.64], R4 ;  /* 0x0000000402007986 */ /* 0x001fe2000c101d24 */
[----:B------:R-:W-:Y:S05]  /*b0e0*/  EXIT ;  /* 0x000000000000794d */ /* 0x000fea0003800000 */
.L_x_30687:
[----:B------:R-:W-:-:S13]  /*b0f0*/  ISETP.NE.AND P0, PT, R0, 0xf, PT ;  /* 0x0000000f0000780c */ /* 0x000fda0003f05270 */
[----:B------:R-:W-:Y:S05]  /*b100*/  @!P0 BRA `(.L_x_30689) ;  /* 0x0000000000e08947 */ /* 0x000fea0003800000 */
[----:B------:R-:W-:-:S13]  /*b110*/  ISETP.NE.AND P0, PT, R0, 0x17, PT ;  /* 0x000000170000780c */ /* 0x000fda0003f05270 */
[----:B------:R-:W-:Y:S05]  /*b120*/  @!P0 BRA `(.L_x_30690) ;  /* 0x00000000008c8947 */ /* 0x000fea0003800000 */
[----:B------:R-:W-:-:S13]  /*b130*/  ISETP.NE.AND P0, PT, R0, 0x18, PT ;  /* 0x000000180000780c */ /* 0x000fda0003f05270 */
[----:B------:R-:W-:Y:S05]  /*b140*/  @!P0 BRA `(.L_x_30691) ;  /* 0x0000000000448947 */ /* 0x000fea0003800000 */
.L_x_30668:
        /* <DEDUP_REMOVED lines=16> */
.L_x_30692:
[----:B------:R-:W-:Y:S05]  /*b250*/  EXIT ;  /* 0x000000000000794d */ /* 0x000fea0003800000 */
.L_x_30691:
        /* <DEDUP_REMOVED lines=12> */
.L_x_30694:
[----:B------:R-:W-:Y:S05]  /*b320*/  BSYNC.RECONVERGENT B0 ;  /* 0x0000000000007941 */ /* 0x000fea0003800200 */
.L_x_30693:
[----:B------:R-:W-:-:S05]  /*b330*/  LOP3.LUT R5, R0, 0x80, R7, 0xf8, !PT ;  /* 0x0000008000057812 */ /* 0x000fca00078ef807 */
[----:B------:R-:W-:Y:S01]  /*b340*/  STG.E.U8 desc[UR36][R2.64], R5 ;  /* 0x0000000502007986 */ /* 0x000fe2000c101124 */
[----:B------:R-:W-:Y:S05]  /*b350*/  EXIT ;  /* 0x000000000000794d */ /* 0x000fea0003800000 */
.L_x_30690:
        /* <DEDUP_REMOVED lines=11> */
.L_x_30696:
[----:B------:R-:W-:Y:S01]  /*b410*/  IMAD.MOV.U32 R0, RZ, RZ, 0x7f ;  /* 0x0000007fff007424 */ /* 0x000fe200078e00ff */
[----:B------:R-:W-:-:S04]  /*b420*/  ISETP.GT.U32.AND P0, PT, R4, 0x7f800000, PT ;  /* 0x7f8000000400780c */ /* 0x000fc80003f04070 */
[----:B------:R-:W-:-:S09]  /*b430*/  SEL R0, R0, 0x7c, P0 ;  /* 0x0000007c00007807 */ /* 0x000fd20000000000 */
.L_x_30697:
[----:B------:R-:W-:Y:S05]  /*b440*/  BSYNC.RECONVERGENT B0 ;  /* 0x0000000000007941 */ /* 0x000fea0003800200 */
.L_x_30695:
[----:B------:R-:W-:-:S04]  /*b450*/  SHF.R.U32.HI R5, RZ, 0x18, R18 ;  /* 0x00000018ff057819 */ /* 0x000fc80000011612 */
[----:B------:R-:W-:-:S05]  /*b460*/  LOP3.LUT R5, R0, 0x80, R5, 0xf8, !PT ;  /* 0x0000008000057812 */ /* 0x000fca00078ef805 */
[----:B------:R-:W-:Y:S01]  /*b470*/  STG.E.U8 desc[UR36][R2.64], R5 ;  /* 0x0000000502007986 */ /* 0x000fe2000c101124 */
[----:B------:R-:W-:Y:S05]  /*b480*/  EXIT ;  /* 0x000000000000794d */ /* 0x000fea0003800000 */
.L_x_30689:
[----:B-----5:R-:W-:-:S05]  /*b490*/  F2FP.BF16.F32.PACK_AB R18, RZ, R18 ;  /* 0x00000012ff12723e */ /* 0x020fca00000010ff */
[----:B------:R-:W-:Y:S01]  /*b4a0*/  STG.E.U16 desc[UR36][R2.64], R18 ;  /* 0x0000001202007986 */ /* 0x000fe2000c101524 */
[----:B------:R-:W-:Y:S05]  /*b4b0*/  EXIT ;  /* 0x000000000000794d */ /* 0x000fea0003800000 */
.L_x_30698:
        /* <DEDUP_REMOVED lines=12> */
.L_x_41150:


//--------------------- .text._ZN2at6native18elementwise_kernelILi128ELi2EZNS0_22gpu_kernel_impl_nocastINS0_13BinaryFunctorIfffZZZNS0_19maximum_kernel_cudaERNS_18TensorIteratorBaseEENKUlvE0_clEvENKUlvE0_clEvEUlffE_EEEEvS5_RKT_EUliE_EEviT1_ --------------------------
	.section	.text._ZN2at6native18elementwise_kernelILi128ELi2EZNS0_22gpu_kernel_impl_nocastINS0_13BinaryFunctorIfffZZZNS0_19maximum_kernel_cudaERNS_18TensorIteratorBaseEENKUlvE0_clEvENKUlvE0_clEvEUlffE_EEEEvS5_RKT_EUliE_EEviT1_,"ax",@progbits
	.align	128
        .global         _ZN2at6native18elementwise_kernelILi128ELi2EZNS0_22gpu_kernel_impl_nocastINS0_13BinaryFunctorIfffZZZNS0_19maximum_kernel_cudaERNS_18TensorIteratorBaseEENKUlvE0_clEvENKUlvE0_clEvEUlffE_EEEEvS5_RKT_EUliE_EEviT1_
        .type           _ZN2at6native18elementwise_kernelILi128ELi2EZNS0_22gpu_kernel_impl_nocastINS0_13BinaryFunctorIfffZZZNS0_19maximum_kernel_cudaERNS_18TensorIteratorBaseEENKUlvE0_clEvENKUlvE0_clEvEUlffE_EEEEvS5_RKT_EUliE_EEviT1_,@function
        .size           _ZN2at6native18elementwise_kernelILi128ELi2EZNS0_22gpu_kernel_impl_nocastINS0_13BinaryFunctorIfffZZZNS0_19maximum_kernel_cudaERNS_18TensorIteratorBaseEENKUlvE0_clEvENKUlvE0_clEvEUlffE_EEEEvS5_RKT_EUliE_EEviT1_,(.L_x_41151 - _ZN2at6native18elementwise_kernelILi128ELi2EZNS0_22gpu_kernel_impl_nocastINS0_13BinaryFunctorIfffZZZNS0_19maximum_kernel_cudaERNS_18TensorIteratorBaseEENKUlvE0_clEvENKUlvE0_clEvEUlffE_EEEEvS5_RKT_EUliE_EEviT1_)
        .other          _ZN2at6native18elementwise_kernelILi128ELi2EZNS0_22gpu_kernel_impl_nocastINS0_13BinaryFunctorIfffZZZNS0_19maximum_kernel_cudaERNS_18TensorIteratorBaseEENKUlvE0_clEvENKUlvE0_clEvEUlffE_EEEEvS5_RKT_EUliE_EEviT1_,@"STO_CUDA_ENTRY STV_DEFAULT"
_ZN2at6native18elementwise_kernelILi128ELi2EZNS0_22gpu_kernel_impl_nocastINS0_13BinaryFunctorIfffZZZNS0_19maximum_kernel_cudaERNS_18TensorIteratorBaseEENKUlvE0_clEvENKUlvE0_clEvEUlffE_EEEEvS5_RKT_EUliE_EEviT1_:
.text._ZN2at6native18elementwise_kernelILi128ELi2EZNS0_22gpu_kernel_impl_nocastINS0_13BinaryFunctorIfffZZZNS0_19maximum_kernel_cudaERNS_18TensorIteratorBaseEENKUlvE0_clEvENKUlvE0_clEvEUlffE_EEEEvS5_RKT_EUliE_EEviT1_:
        /* <DEDUP_REMOVED lines=22> */
[----:B------:R-:W-:-:S07]  /*0160*/  @!P0 FMNMX.FTZ R5, R0, R5, !PT ;  /* 0x0000000500058209 */ /* 0x000fce0007810000 */
.L_x_30702:
[----:B------:R0:W-:Y:S01]  /*0170*/  STG.E desc[UR6][R6.64], R5 ;  /* 0x0000000506007986 */ /* 0x0001e2000c101906 */
[----:B------:R-:W-:-:S07]  /*0180*/  IADD3 R3, PT, PT, R3, 0x80, RZ ;  /* 0x0000008003037810 */ /* 0x000fce0007ffe0ff */
.L_x_30701:
[----:B------:R-:W-:Y:S05]  /*0190*/  BSYNC.RECONVERGENT B0 ;  /* 0x0000000000007941 */ /* 0x000fea0003800200 */
.L_x_30700:
        /* <DEDUP_REMOVED lines=11> */
[----:B------:R-:W-:-:S07]  /*0250*/  @!P0 FMNMX.FTZ R3, R0, R3, !PT ;  /* 0x0000000300038209 */ /* 0x000fce0007810000 */
.L_x_30703:
[----:B------:R-:W-:Y:S01]  /*0260*/  STG.E desc[UR6][R4.64], R3 ;  /* 0x0000000304007986 */ /* 0x000fe2000c101906 */
[----:B------:R-:W-:Y:S05]  /*0270*/  EXIT ;  /* 0x000000000000794d */ /* 0x000fea0003800000 */
.L_x_30699:
        /* <DEDUP_REMOVED lines=355> */
.L_x_30706:
        /* <DEDUP_REMOVED lines=12> */
[----:B------:R-:W-:-:S07]  /*1970*/  @!P0 FMNMX.FTZ R11, R6, R11, !PT ;  /* 0x0000000b060b8209 */ /* 0x000fce0007810000 */
.L_x_30708:
[----:B------:R-:W-:Y:S05]  /*1980*/  BSYNC.RECONVERGENT B1 ;  /* 0x0000000000017941 */ /* 0x000fea0003800200 */
.L_x_30707:
[----:B------:R-:W0:Y:S01]  /*1990*/  LDCU.64 UR8, c[0x0][0x5e8] ;  /* 0x0000bd00ff0877ac */ /* 0x000e220008000a00 */
[----:B------:R-:W-:Y:S02]  /*19a0*/  IADD3 R3, PT, PT, R3, 0x80, RZ ;  /* 0x0000008003037810 */ /* 0x000fe40007ffe0ff */
[----:B0-----:R-:W-:-:S04]  /*19b0*/  IADD3 R4, P0, PT, R5, UR8, RZ ;  /* 0x0000000805047c10 */ /* 0x001fc8000ff1e0ff */
[----:B------:R-:W-:-:S05]  /*19c0*/  IADD3.X R5, PT, PT, RZ, UR9, RZ, P0, !PT ;  /* 0x00000009ff057c10 */ /* 0x000fca00087fe4ff */
[----:B------:R0:W-:Y:S04]  /*19d0*/  STG.E desc[UR6][R4.64], R11 ;  /* 0x0000000b04007986 */ /* 0x0001e8000c101906 */
.L_x_30705:
[----:B------:R-:W-:Y:S05]  /*19e0*/  BSYNC.RECONVERGENT B0 ;  /* 0x0000000000007941 */ /* 0x000fea0003800200 */
.L_x_30704:
        /* <DEDUP_REMOVED lines=350> */
.L_x_30709:
        /* <DEDUP_REMOVED lines=15> */
[----:B------:R-:W-:-:S07]  /*30c0*/  @!P0 FMNMX.FTZ R9, R4, R9, !PT ;  /* 0x0000000904098209 */ /* 0x000fce0007810000 */
.L_x_30711:
[----:B------:R-:W-:Y:S05]  /*30d0*/  BSYNC.RECONVERGENT B0 ;  /* 0x0000000000007941 */ /* 0x000fea0003800200 */
.L_x_30710:
[----:B------:R-:W-:Y:S01]  /*30e0*/  STG.E desc[UR6][R6.64], R9 ;  /* 0x0000000906007986 */ /* 0x000fe2000c101906 */
[----:B------:R-:W-:Y:S05]  /*30f0*/  EXIT ;  /* 0x000000000000794d */ /* 0x000fea0003800000 */
.L_x_30712:
        /* <DEDUP_REMOVED lines=16> */
.L_x_41151:


//--------------------- .text._ZN2at6native27unrolled_elementwise_kernelINS0_13BinaryFunctorIfffZZZNS0_19maximum_kernel_cudaERNS_18TensorIteratorBaseEENKUlvE0_clEvENKUlvE0_clEvEUlffE_EESt5arrayIPcLm3EELi4E23TrivialOffsetCalculatorILi2EjESC_ILi1EjENS0_6memory15LoadWithoutCastENSF_16StoreWithoutCastEEEviT_T0_T2_T3_T4_T5_ --------------------------
	.section	.text._ZN2at6native27unrolled_elementwise_kernelINS0_13BinaryFunctorIfffZZZNS0_19maximum_kernel_cudaERNS_18TensorIteratorBaseEENKUlvE0_clEvENKUlvE0_clEvEUlffE_EESt5arrayIPcLm3EELi4E23TrivialOffsetCalculatorILi2EjESC_ILi1EjENS0_6memory15LoadWithoutCastENSF_16StoreWithoutCastEEEviT_T0_T2_T3_T4_T5_,"ax",@progbits
	.align	128
        .global         _ZN2at6native27unrolled_elementwise_kernelINS0_13BinaryFunctorIfffZZZNS0_19maximum_kernel_cudaERNS_18TensorIteratorBaseEENKUlvE0_clEvENKUlvE0_clEvEUlffE_EESt5arrayIPcLm3EELi4E23TrivialOffsetCalculatorILi2EjESC_ILi1EjENS0_6memory15LoadWithoutCastENSF_16StoreWithoutCastEEEviT_T0_T2_T3_T4_T5_
        .type           _ZN2at6native27unrolled_elementwise_kernelINS0_13BinaryFunctorIfffZZZNS0_19maximum_kernel_cudaERNS_18TensorIteratorBaseEENKUlvE0_clEvENKUlvE0_clEvEUlffE_EESt5arrayIPcLm3EELi4E23TrivialOffsetCalculatorILi2EjESC_ILi1EjENS0_6memory15LoadWithoutCastENSF_16StoreWithoutCastEEEviT_T0_T2_T3_T4_T5_,@function
        .size           _ZN2at6native27unrolled_elementwise_kernelINS0_13BinaryFunctorIfffZZZNS0_19maximum_kernel_cudaERNS_18TensorIteratorBaseEENKUlvE0_clEvENKUlvE0_clEvEUlffE_EESt5arrayIPcLm3EELi4E23TrivialOffsetCalculatorILi2EjESC_ILi1EjENS0_6memory15LoadWithoutCastENSF_16StoreWithoutCastEEEviT_T0_T2_T3_T4_T5_,(.L_x_41152 - _ZN2at6native27unrolled_elementwise_kernelINS0_13BinaryFunctorIfffZZZNS0_19maximum_kernel_cudaERNS_18TensorIteratorBaseEENKUlvE0_clEvENKUlvE0_clEvEUlffE_EESt5arrayIPcLm3EELi4E23TrivialOffsetCalculatorILi2EjESC_ILi1EjENS0_6memory15LoadWithoutCastENSF_16StoreWithoutCastEEEviT_T0_T2_T3_T4_T5_)
        .other          _ZN2at6native27unrolled_elementwise_kernelINS0_13BinaryFunctorIfffZZZNS0_19maximum_kernel_cudaERNS_18TensorIteratorBaseEENKUlvE0_clEvENKUlvE0_clEvEUlffE_EESt5arrayIPcLm3EELi4E23TrivialOffsetCalculatorILi2EjESC_ILi1EjENS0_6memory15LoadWithoutCastENSF_16StoreWithoutCastEEEviT_T0_T2_T3_T4_T5_,@"STO_CUDA_ENTRY STV_DEFAULT"
_ZN2at6native27unrolled_elementwise_kernelINS0_13BinaryFunctorIfffZZZNS0_19maximum_kernel_cudaERNS_18TensorIteratorBaseEENKUlvE0_clEvENKUlvE0_clEvEUlffE_EESt5arrayIPcLm3EELi4E23TrivialOffsetCalculatorILi2EjESC_ILi1EjENS0_6memory15LoadWithoutCastENSF_16StoreWithoutCastEEEviT_T0_T2_T3_T4_T5_:
.text._ZN2at6native27unrolled_elementwise_kernelINS0_13BinaryFunctorIfffZZZNS0_19maximum_kernel_cudaERNS_18TensorIteratorBaseEENKUlvE0_clEvENKUlvE0_clEvEUlffE_EESt5arrayIPcLm3EELi4E23TrivialOffsetCalculatorILi2EjESC_ILi1EjENS0_6memory15LoadWithoutCastENSF_16StoreWithoutCastEEEviT_T0_T2_T3_T4_T5_:
        /* <DEDUP_REMOVED lines=67> */
[----:B------:R-:W-:-:S07]  /*0430*/  @!P5 FMNMX.FTZ R5, R27, R16, !PT ;  /* 0x000000101b05d209 */ /* 0x000fce0007810000 */
.L_x_30714:
[----:B------:R-:W-:Y:S05]  /*0440*/  BSYNC.RECONVERGENT B0 ;  /* 0x0000000000007941 */ /* 0x000fea0003800200 */
.L_x_30713:
        /* <DEDUP_REMOVED lines=8> */
.L_x_30716:
[----:B------:R-:W-:Y:S05]  /*04d0*/  BSYNC.RECONVERGENT B0 ;  /* 0x0000000000007941 */ /* 0x000fea0003800200 */
.L_x_30715:
[----:B------:R-:W-:Y:S04]  /*04e0*/  BSSY.RECONVERGENT B0, `(.L_x_30717) ;  /* 0x0000008000007945 */ /* 0x000fe80003800200 */
[----:B------:R-:W-:Y:S05]  /*04f0*/  @P2 BRA `(.L_x_30718) ;  /* 0x0000000000182947 */ /* 0x000fea0003800000 */
[-C--:B-----5:R-:W-:Y:S02]  /*0500*/  FSETP.NAN.FTZ.AND P1, PT, R10, R10.reuse, PT ;  /* 0x0000000a0a00720b */ /* 0x0a0fe40003f38000 */
[----:B------:R-:W-:-:S11]  /*0510*/  MOV R13, R10 ;  /* 0x0000000a000d7202 */ /* 0x000fd60000000f00 */
[----:B------:R-:W-:Y:S05]  /*0520*/  @P1 BRA `(.L_x_30718) ;  /* 0x00000000000c1947 */ /* 0x000fea0003800000 */
[----:B------:R-:W-:Y:S01]  /*0530*/  FSETP.NAN.FTZ.AND P1, PT, R17, R17, PT ;  /* 0x000000111100720b */ /* 0x000fe20003f38000 */
[----:B------:R-:W-:-:S12]  /*0540*/  IMAD.MOV.U32 R13, RZ, RZ, R17 ;  /* 0x000000ffff0d7224 */ /* 0x000fd800078e0011 */
[----:B------:R-:W-:-:S07]  /*0550*/  @!P1 FMNMX.FTZ R13, R17, R10, !PT ;  /* 0x0000000a110d9209 */ /* 0x000fce0007810000 */
.L_x_30718:
[----:B------:R-:W-:Y:S05]  /*0560*/  BSYNC.RECONVERGENT B0 ;  /* 0x0000000000007941 */ /* 0x000fea0003800200 */
.L_x_30717:
[----:B------:R-:W-:Y:S04]  /*0570*/  BSSY.RECONVERGENT B0, `(.L_x_30719) ;  /* 0x0000008000007945 */ /* 0x000fe80003800200 */
[----:B------:R-:W-:Y:S05]  /*0580*/  @P3 BRA `(.L_x_30720) ;  /* 0x0000000000183947 */ /* 0x000fea0003800000 */
[----:B-----5:R-:W-:Y:S01]  /*0590*/  FSETP.NAN.FTZ.AND P1, PT, R14, R14, PT ;  /* 0x0000000e0e00720b */ /* 0x020fe20003f38000 */
[----:B------:R-:W-:-:S12]  /*05a0*/  IMAD.MOV.U32 R15, RZ, RZ, R14 ;  /* 0x000000ffff0f7224 */ /* 0x000fd800078e000e */
[----:B------:R-:W-:Y:S05]  /*05b0*/  @P1 BRA `(.L_x_30720) ;  /* 0x00000000000c1947 */ /* 0x000fea0003800000 */
[-C--:B------:R-:W-:Y:S02]  /*05c0*/  FSETP.NAN.FTZ.AND P1, PT, R19, R19.reuse, PT ;  /* 0x000000131300720b */ /* 0x080fe40003f38000 */
[----:B------:R-:W-:-:S11]  /*05d0*/  MOV R15, R19 ;  /* 0x00000013000f7202 */ /* 0x000fd60000000f00 */
[----:B------:R-:W-:-:S07]  /*05e0*/  @!P1 FMNMX.FTZ R15, R19, R14, !PT ;  /* 0x0000000e130f9209 */ /* 0x000fce0007810000 */
.L_x_30720:
[----:B------:R-:W-:Y:S05]  /*05f0*/  BSYNC.RECONVERGENT B0 ;  /* 0x0000000000007941 */ /* 0x000fea0003800200 */
.L_x_30719:
        /* <DEDUP_REMOVED lines=13> */
.L_x_30722:
[----:B------:R-:W-:Y:S05]  /*06d0*/  BSYNC.RECONVERGENT B0 ;  /* 0x0000000000007941 */ /* 0x000fea0003800200 */
.L_x_30721:
[----:B------:R-:W-:-:S13]  /*06e0*/  ISETP.GE.AND P0, PT, R11, R9, PT ;  /* 0x000000090b00720c */ /* 0x000fda0003f06270 */
[----:B------:R-:W-:Y:S05]  /*06f0*/  @P0 EXIT ;  /* 0x000000000000094d */ /* 0x000fea0003800000 */
[----:B01----:R-:W0:Y:S01]  /*0700*/  LDC.64 R2, c[0x0][0x388] ;  /* 0x0000e200ff027b82 */ /* 0x003e220000000a00 */
[----:B------:R-:W-:-:S05]  /*0710*/  LEA R11, R8, R11, 0x9 ;  /* 0x0000000b080b7211 */ /* 0x000fca00078e48ff */
[----:B0-----:R-:W-:-:S05]  /*0720*/  IMAD.WIDE.U32 R2, R11, 0x4, R2 ;  /* 0x000000040b027825 */ /* 0x001fca00078e0002 */
[----:B-----5:R-:W-:Y:S01]  /*0730*/  STG.E desc[UR4][R2.64], R15 ;  /* 0x0000000f02007986 */ /* 0x020fe2000c101904 */
[----:B------:R-:W-:Y:S05]  /*0740*/  EXIT ;  /* 0x000000000000794d */ /* 0x000fea0003800000 */
.L_x_30723:
        /* <DEDUP_REMOVED lines=11> */
.L_x_41152:


//--------------------- .text._ZN2at6native29vectorized_elementwise_kernelILi2ENS0_13BinaryFunctorIfffZZZNS0_19maximum_kernel_cudaERNS_18TensorIteratorBaseEENKUlvE0_clEvENKUlvE0_clEvEUlffE_EESt5arrayIPcLm3EEEEviT0_T1_ --------------------------
	.section	.text._ZN2at6native29vectorized_elementwise_kernelILi2ENS0_13BinaryFunctorIfffZZZNS0_19maximum_kernel_cudaERNS_18TensorIteratorBaseEENKUlvE0_clEvENKUlvE0_clEvEUlffE_EESt5arrayIPcLm3EEEEviT0_T1_,"ax",@progbits
	.align	128
        .global         _ZN2at6native29vectorized_elementwise_kernelILi2ENS0_13BinaryFunctorIfffZZZNS0_19maximum_kernel_cudaERNS_18TensorIteratorBaseEENKUlvE0_clEvENKUlvE0_clEvEUlffE_EESt5arrayIPcLm3EEEEviT0_T1_
        .type           _ZN2at6native29vectorized_elementwise_kernelILi2ENS0_13BinaryFunctorIfffZZZNS0_19maximum_kernel_cudaERNS_18TensorIteratorBaseEENKUlvE0_clEvENKUlvE0_clEvEUlffE_EESt5arrayIPcLm3EEEEviT0_T1_,@function
        .size           _ZN2at6native29vectorized_elementwise_kernelILi2ENS0_13BinaryFunctorIfffZZZNS0_19maximum_kernel_cudaERNS_18TensorIteratorBaseEENKUlvE0_clEvENKUlvE0_clEvEUlffE_EESt5arrayIPcLm3EEEEviT0_T1_,(.L_x_41153 - _ZN2at6native29vectorized_elementwise_kernelILi2ENS0_13BinaryFunctorIfffZZZNS0_19maximum_kernel_cudaERNS_18TensorIteratorBaseEENKUlvE0_clEvENKUlvE0_clEvEUlffE_EESt5arrayIPcLm3EEEEviT0_T1_)
        .other          _ZN2at6native29vectorized_elementwise_kernelILi2ENS0_13BinaryFunctorIfffZZZNS0_19maximum_kernel_cudaERNS_18TensorIteratorBaseEENKUlvE0_clEvENKUlvE0_clEvEUlffE_EESt5arrayIPcLm3EEEEviT0_T1_,@"STO_CUDA_ENTRY STV_DEFAULT"
_ZN2at6native29vectorized_elementwise_kernelILi2ENS0_13BinaryFunctorIfffZZZNS0_19maximum_kernel_cudaERNS_18TensorIteratorBaseEENKUlvE0_clEvENKUlvE0_clEvEUlffE_EESt5arrayIPcLm3EEEEviT0_T1_:
.text._ZN2at6native29vectorized_elementwise_kernelILi2ENS0_13BinaryFunctorIfffZZZNS0_19maximum_kernel_cudaERNS_18TensorIteratorBaseEENKUlvE0_clEvENKUlvE0_clEvEUlffE_EESt5arrayIPcLm3EEEEviT0_T1_:
        /* <DEDUP_REMOVED lines=101> */
[----:B------:R-:W-:-:S07]  /*0650*/  @!P1 FMNMX.FTZ R15, R5, R4, !PT ;  /* 0x00000004050f9209 */ /* 0x000fce0007810000 */
.L_x_30726:
[----:B------:R-:W-:Y:S05]  /*0660*/  BSYNC.RECONVERGENT B0 ;  /* 0x0000000000007941 */ /* 0x000fea0003800200 */
.L_x_30725:
        /* <DEDUP_REMOVED lines=11> */
[----:B------:R-:W-:-:S07]  /*0720*/  @!P1 FMNMX.FTZ R14, R7, R6, !PT ;  /* 0x00000006070e9209 */ /* 0x000fce0007810000 */
.L_x_30728:
[----:B------:R-:W-:Y:S05]  /*0730*/  BSYNC.RECONVERGENT B0 ;  /* 0x0000000000007941 */ /* 0x000fea0003800200 */
.L_x_30727:
[----:B------:R-:W-:Y:S04]  /*0740*/  BSSY.RECONVERGENT B0, `(.L_x_30729) ;  /* 0x0000008000007945 */ /* 0x000fe80003800200 */
[----:B------:R-:W-:Y:S05]  /*0750*/  @P2 BRA `(.L_x_30730) ;  /* 0x0000000000182947 */ /* 0x000fea0003800000 */
[----:B------:R-:W-:Y:S01]  /*0760*/  FSETP.NAN.FTZ.AND P1, PT, R8, R8, PT ;  /* 0x000000080800720b */ /* 0x000fe20003f38000 */
[----:B------:R-:W-:-:S12]  /*0770*/  IMAD.MOV.U32 R6, RZ, RZ, R8 ;  /* 0x000000ffff067224 */ /* 0x000fd800078e0008 */
[----:B------:R-:W-:Y:S05]  /*0780*/  @P1 BRA `(.L_x_30730) ;  /* 0x00000000000c1947 */ /* 0x000fea0003800000 */
[----:B------:R-:W-:Y:S01]  /*0790*/  FSETP.NAN.FTZ.AND P1, PT, R9, R9, PT ;  /* 0x000000090900720b */ /* 0x000fe20003f38000 */
[----:B------:R-:W-:-:S12]  /*07a0*/  IMAD.MOV.U32 R6, RZ, RZ, R9 ;  /* 0x000000ffff067224 */ /* 0x000fd800078e0009 */
[----:B------:R-:W-:-:S07]  /*07b0*/  @!P1 FMNMX.FTZ R6, R9, R8, !PT ;  /* 0x0000000809069209 */ /* 0x000fce0007810000 */
.L_x_30730:
[----:B------:R-:W-:Y:S05]  /*07c0*/  BSYNC.RECONVERGENT B0 ;  /* 0x0000000000007941 */ /* 0x000fea0003800200 */
.L_x_30729:
        /* <DEDUP_REMOVED lines=20> */
[----:B------:R-:W-:-:S07]  /*0910*/  @!P5 FMNMX.FTZ R7, R11, R10, !PT ;  /* 0x0000000a0b07d209 */ /* 0x000fce0007810000 */
.L_x_30732:
[----:B------:R-:W-:Y:S05]  /*0920*/  BSYNC.RECONVERGENT B0 ;  /* 0x0000000000007941 */ /* 0x000fea0003800200 */
.L_x_30731:
        /* <DEDUP_REMOVED lines=8> */
.L_x_30734:
[----:B------:R-:W-:Y:S05]  /*09b0*/  BSYNC.RECONVERGENT B0 ;  /* 0x0000000000007941 */ /* 0x000fea0003800200 */
.L_x_30733:
[----:B------:R-:W-:Y:S04]  /*09c0*/  BSSY.RECONVERGENT B0, `(.L_x_30735) ;  /* 0x0000008000007945 */ /* 0x000fe80003800200 */
[----:B------:R-:W-:Y:S05]  /*09d0*/  @P1 BRA `(.L_x_30736) ;  /* 0x0000000000181947 */ /* 0x000fea0003800000 */
[----:B------:R-:W-:Y:S01]  /*09e0*/  FSETP.NAN.FTZ.AND P1, PT, R20, R20, PT ;  /* 0x000000141400720b */ /* 0x000fe20003f38000 */
[----:B------:R-:W-:-:S12]  /*09f0*/  IMAD.MOV.U32 R9, RZ, RZ, R20 ;  /* 0x000000ffff097224 */ /* 0x000fd800078e0014 */
[----:B------:R-:W-:Y:S05]  /*0a00*/  @P1 BRA `(.L_x_30736) ;  /* 0x00000000000c1947 */ /* 0x000fea0003800000 */
[-C--:B------:R-:W-:Y:S02]  /*0a10*/  FSETP.NAN.FTZ.AND P1, PT, R21, R21.reuse, PT ;  /* 0x000000151500720b */ /* 0x080fe40003f38000 */
[----:B------:R-:W-:-:S11]  /*0a20*/  MOV R9, R21 ;  /* 0x0000001500097202 */ /* 0x000fd60000000f00 */
[----:B------:R-:W-:-:S07]  /*0a30*/  @!P1 FMNMX.FTZ R9, R21, R20, !PT ;  /* 0x0000001415099209 */ /* 0x000fce0007810000 */
.L_x_30736:
[----:B------:R-:W-:Y:S05]  /*0a40*/  BSYNC.RECONVERGENT B0 ;  /* 0x0000000000007941 */ /* 0x000fea0003800200 */
.L_x_30735:
        /* <DEDUP_REMOVED lines=8> */
.L_x_30738:
[----:B------:R-:W-:Y:S05]  /*0ad0*/  BSYNC.RECONVERGENT B0 ;  /* 0x0000000000007941 */ /* 0x000fea0003800200 */
.L_x_30737:
        /* <DEDUP_REMOVED lines=8> */
.L_x_30740:
[----:B------:R-:W-:Y:S05]  /*0b60*/  BSYNC.RECONVERGENT B0 ;  /* 0x0000000000007941 */ /* 0x000fea0003800200 */
.L_x_30739:
        /* <DEDUP_REMOVED lines=18> */
.L_x_30743:
[----:B------:R-:W-:-:S13]  /*0c90*/  ISETP.GE.U32.AND P0, PT, R3, R2, PT ;  /* 0x000000020300720c */ /* 0x000fda0003f06070 */
[----:B------:R-:W-:Y:S05]  /*0ca0*/  @P0 BRA `(.L_x_30745) ;  /* 0x0000000000300947 */ /* 0x000fea0003800000 */
[----:B0-----:R-:W0:Y:S01]  /*0cb0*/  LDC.64 R4, c[0x0][0x388] ;  /* 0x0000e200ff047b82 */ /* 0x001e220000000a00 */
[----:B------:R-:W-:Y:S02]  /*0cc0*/  IMAD.IADD R13, R0, 0x1, R3 ;  /* 0x00000001000d7824 */ /* 0x000fe400078e0203 */
[----:B------:R-:W-:Y:S02]  /*0cd0*/  VIADD R3, R3, 0x80 ;  /* 0x0000008003037836 */ /* 0x000fe40000000000 */
[----:B0-----:R-:W-:-:S05]  /*0ce0*/  IMAD.WIDE.U32 R4, R13, 0x4, R4 ;  /* 0x000000040d047825 */ /* 0x001fca00078e0004 */
[----:B------:R1:W-:Y:S02]  /*0cf0*/  STG.E desc[UR4][R4.64], R7 ;  /* 0x0000000704007986 */ /* 0x0003e4000c101904 */
.L_x_30744:
[----:B------:R-:W-:-:S13]  /*0d00*/  ISETP.GE.U32.AND P0, PT, R3, R2, PT ;  /* 0x000000020300720c */ /* 0x000fda0003f06070 */
[----:B------:R-:W-:Y:S05]  /*0d10*/  @P0 BRA `(.L_x_30746) ;  /* 0x0000000000340947 */ /* 0x000fea0003800000 */
[----:B01----:R-:W0:Y:S01]  /*0d20*/  LDC.64 R4, c[0x0][0x388] ;  /* 0x0000e200ff047b82 */ /* 0x003e220000000a00 */
[----:B------:R-:W-:Y:S01]  /*0d30*/  IADD3 R7, PT, PT, R0, R3, RZ ;  /* 0x0000000300077210 */ /* 0x000fe20007ffe0ff */
[----:B------:R-:W-:-:S04]  /*0d40*/  VIADD R3, R3, 0x80 ;  /* 0x0000008003037836 */ /* 0x000fc80000000000 */
[----:B0-----:R-:W-:-:S05]  /*0d50*/  IMAD.WIDE.U32 R4, R7, 0x4, R4 ;  /* 0x0000000407047825 */ /* 0x001fca00078e0004 */
[----:B------:R1:W-:Y:S02]  /*0d60*/  STG.E desc[UR4][R4.64], R8 ;  /* 0x0000000804007986 */ /* 0x0003e4000c101904 */
.L_x_30745:
        /* <DEDUP_REMOVED lines=8> */
.L_x_30746:
[----:B------:R-:W-:Y:S05]  /*0df0*/  BSYNC.RELIABLE B1 ;  /* 0x0000000000017941 */ /* 0x000fea0003800100 */
.L_x_30742:
[----:B------:R-:W-:-:S13]  /*0e00*/  ISETP.GE.U32.AND P0, PT, R3, R2, PT ;  /* 0x000000020300720c */ /* 0x000fda0003f06070 */
[----:B012---:R-:W0:Y:S01]  /*0e10*/  @!P0 LDC.64 R4, c[0x0][0x388] ;  /* 0x0000e200ff048b82 */ /* 0x007e220000000a00 */
[----:B------:R-:W-:Y:S01]  /*0e20*/  @!P0 IADD3 R7, PT, PT, R0, R3, RZ ;  /* 0x0000000300078210 */ /* 0x000fe20007ffe0ff */
[----:B------:R-:W-:-:S04]  /*0e30*/  @!P0 VIADD R3, R3, 0x80 ;  /* 0x0000008003038836 */ /* 0x000fc80000000000 */
[----:B0-----:R-:W-:-:S05]  /*0e40*/  @!P0 IMAD.WIDE.U32 R4, R7, 0x4, R4 ;  /* 0x0000000407048825 */ /* 0x001fca00078e0004 */
[----:B------:R2:W-:Y:S02]  /*0e50*/  @!P0 STG.E desc[UR4][R4.64], R11 ;  /* 0x0000000b04008986 */ /* 0x0005e4000c101904 */
.L_x_30747:
[----:B------:R-:W-:Y:S05]  /*0e60*/  BSYNC.RECONVERGENT B0 ;  /* 0x0000000000007941 */ /* 0x000fea0003800200 */
.L_x_30741:
        /* <DEDUP_REMOVED lines=8> */
.L_x_30724:
        /* <DEDUP_REMOVED lines=22> */
[----:B------:R-:W-:-:S07]  /*1050*/  @!P0 FMNMX.FTZ R16, R10, R24, !PT ;  /* 0x000000180a108209 */ /* 0x000fce0007810000 */
.L_x_30749:
[----:B------:R-:W-:Y:S05]  /*1060*/  BSYNC.RECONVERGENT B0 ;  /* 0x0000000000007941 */ /* 0x000fea0003800200 */
.L_x_30748:
        /* <DEDUP_REMOVED lines=12> */
[----:B------:R-:W-:-:S07]  /*1130*/  @!P6 FMNMX.FTZ R17, R11, R25, !PT ;  /* 0x000000190b11e209 */ /* 0x000fce0007810000 */
.L_x_30751:
[----:B------:R-:W-:Y:S05]  /*1140*/  BSYNC.RECONVERGENT B0 ;  /* 0x0000000000007941 */ /* 0x000fea0003800200 */
.L_x_30750:
[----:B------:R-:W-:Y:S01]  /*1150*/  BSSY.RECONVERGENT B0, `(.L_x_30752) ;  /* 0x0000006000007945 */ /* 0x000fe20003800200 */
[----:B------:R-:W-:-:S03]  /*1160*/  IMAD.MOV.U32 R10, RZ, RZ, R12 ;  /* 0x000000ffff0a7224 */ /* 0x000fc600078e000c */
[----:B------:R-:W-:Y:S05]  /*1170*/  @P0 BRA `(.L_x_30753) ;  /* 0x00000000000c0947 */ /* 0x000fea0003800000 */
[-C--:B------:R-:W-:Y:S02]  /*1180*/  FSETP.NAN.FTZ.AND P0, PT, R26, R26.reuse, PT ;  /* 0x0000001a1a00720b */ /* 0x080fe40003f18000 */
[----:B------:R-:W-:-:S11]  /*1190*/  MOV R10, R26 ;  /* 0x0000001a000a7202 */ /* 0x000fd60000000f00 */
[----:B------:R-:W-:-:S07]  /*11a0*/  @!P0 FMNMX.FTZ R10, R12, R26, !PT ;  /* 0x0000001a0c0a8209 */ /* 0x000fce0007810000 */
.L_x_30753:
[----:B------:R-:W-:Y:S05]  /*11b0*/  BSYNC.RECONVERGENT B0 ;  /* 0x0000000000007941 */ /* 0x000fea0003800200 */
.L_x_30752:
[----:B------:R-:W-:Y:S01]  /*11c0*/  BSSY.RECONVERGENT B0, `(.L_x_30754) ;  /* 0x0000006000007945 */ /* 0x000fe20003800200 */
[----:B------:R-:W-:-:S03]  /*11d0*/  IMAD.MOV.U32 R11, RZ, RZ, R13 ;  /* 0x000000ffff0b7224 */ /* 0x000fc600078e000d */
[----:B------:R-:W-:Y:S05]  /*11e0*/  @P1 BRA `(.L_x_30755) ;  /* 0x00000000000c1947 */ /* 0x000fea0003800000 */
[----:B------:R-:W-:Y:S01]  /*11f0*/  FSETP.NAN.FTZ.AND P0, PT, R27, R27, PT ;  /* 0x0000001b1b00720b */ /* 0x000fe20003f18000 */
[----:B------:R-:W-:-:S12]  /*1200*/  IMAD.MOV.U32 R11, RZ, RZ, R27 ;  /* 0x000000ffff0b7224 */ /* 0x000fd800078e001b */
[----:B------:R-:W-:-:S07]  /*1210*/  @!P0 FMNMX.FTZ R11, R13, R27, !PT ;  /* 0x0000001b0d0b8209 */ /* 0x000fce0007810000 */
.L_x_30755:
[----:B------:R-:W-:Y:S05]  /*1220*/  BSYNC.RECONVERGENT B0 ;  /* 0x0000000000007941 */ /* 0x000fea0003800200 */
.L_x_30754:
[----:B------:R-:W-:Y:S01]  /*1230*/  BSSY.RECONVERGENT B0, `(.L_x_30756) ;  /* 0x0000006000007945 */ /* 0x000fe20003800200 */
[----:B------:R-:W-:-:S03]  /*1240*/  IMAD.MOV.U32 R18, RZ, RZ, R8 ;  /* 0x000000ffff127224 */ /* 0x000fc600078e0008 */
[----:B------:R-:W-:Y:S05]  /*1250*/  @P2 BRA `(.L_x_30757) ;  /* 0x00000000000c2947 */ /* 0x000fea0003800000 */
[-C--:B------:R-:W-:Y:S02]  /*1260*/  FSETP.NAN.FTZ.AND P0, PT, R14, R14.reuse, PT ;  /* 0x0000000e0e00720b */ /* 0x080fe40003f18000 */
[----:B------:R-:W-:-:S11]  /*1270*/  MOV R18, R14 ;  /* 0x0000000e00127202 */ /* 0x000fd60000000f00 */
[----:B------:R-:W-:-:S07]  /*1280*/  @!P0 FMNMX.FTZ R18, R8, R14, !PT ;  /* 0x0000000e08128209 */ /* 0x000fce0007810000 */
.L_x_30757:
[----:B------:R-:W-:Y:S05]  /*1290*/  BSYNC.RECONVERGENT B0 ;  /* 0x0000000000007941 */ /* 0x000fea0003800200 */
.L_x_30756:
[----:B------:R-:W-:Y:S01]  /*12a0*/  BSSY.RECONVERGENT B0, `(.L_x_30758) ;  /* 0x0000007000007945 */ /* 0x000fe20003800200 */
[----:B------:R-:W-:-:S04]  /*12b0*/  IMAD.WIDE.U32 R12, R0, 0x4, R22 ;  /* 0x00000004000c7825 */ /* 0x000fc800078e0016 */
[----:B------:R-:W-:Y:S01]  /*12c0*/  IMAD.MOV.U32 R19, RZ, RZ, R9 ;  /* 0x000000ffff137224 */ /* 0x000fe200078e0009 */
[----:B------:R-:W-:Y:S06]  /*12d0*/  @P3 BRA `(.L_x_30759) ;  /* 0x00000000000c3947 */ /* 0x000fec0003800000 */
[----:B------:R-:W-:Y:S01]  /*12e0*/  FSETP.NAN.FTZ.AND P0, PT, R15, R15, PT ;  /* 0x0000000f0f00720b */ /* 0x000fe20003f18000 */
[----:B------:R-:W-:-:S12]  /*12f0*/  IMAD.MOV.U32 R19, RZ, RZ, R15 ;  /* 0x000000ffff137224 */ /* 0x000fd800078e000f */
[----:B------:R-:W-:-:S07]  /*1300*/  @!P0 FMNMX.FTZ R19, R9, R15, !PT ;  /* 0x0000000f09138209 */ /* 0x000fce0007810000 */
.L_x_30759:
[----:B------:R-:W-:Y:S05]  /*1310*/  BSYNC.RECONVERGENT B0 ;  /* 0x0000000000007941 */ /* 0x000fea0003800200 */
.L_x_30758:
[----:B------:R-:W-:Y:S01]  /*1320*/  BSSY.RECONVERGENT B0, `(.L_x_30760) ;  /* 0x0000007000007945 */ /* 0x000fe20003800200 */
[----:B------:R-:W-:-:S04]  /*1330*/  IMAD.WIDE.U32 R12, R2, 0x8, R12 ;  /* 0x00000008020c7825 */ /* 0x000fc800078e000c */
[----:B------:R-:W-:Y:S01]  /*1340*/  IMAD.MOV.U32 R2, RZ, RZ, R6 ;  /* 0x000000ffff027224 */ /* 0x000fe200078e0006 */
[----:B------:R-:W-:Y:S06]  /*1350*/  @P4 BRA `(.L_x_30761) ;  /* 0x00000000000c4947 */ /* 0x000fec0003800000 */
[-C--:B------:R-:W-:Y:S02]  /*1360*/  FSETP.NAN.FTZ.AND P0, PT, R4, R4.reuse, PT ;  /* 0x000000040400720b */ /* 0x080fe40003f18000 */
[----:B------:R-:W-:-:S11]  /*1370*/  MOV R2, R4 ;  /* 0x0000000400027202 */ /* 0x000fd60000000f00 */
[----:B------:R-:W-:-:S07]  /*1380*/  @!P0 FMNMX.FTZ R2, R6, R4, !PT ;  /* 0x0000000406028209 */ /* 0x000fce0007810000 */
.L_x_30761:
[----:B------:R-:W-:Y:S05]  /*1390*/  BSYNC.RECONVERGENT B0 ;  /* 0x0000000000007941 */ /* 0x000fea0003800200 */
.L_x_30760:
[----:B------:R-:W-:Y:S01]  /*13a0*/  BSSY.RECONVERGENT B0, `(.L_x_30762) ;  /* 0x0000006000007945 */ /* 0x000fe20003800200 */
[----:B------:R-:W-:-:S03]  /*13b0*/  IMAD.MOV.U32 R3, RZ, RZ, R7 ;  /* 0x000000ffff037224 */ /* 0x000fc600078e0007 */
[----:B------:R-:W-:Y:S05]  /*13c0*/  @P5 BRA `(.L_x_30763) ;  /* 0x00000000000c5947 */ /* 0x000fea0003800000 */
[----:B------:R-:W-:Y:S01]  /*13d0*/  FSETP.NAN.FTZ.AND P0, PT, R5, R5, PT ;  /* 0x000000050500720b */ /* 0x000fe20003f18000 */
[----:B------:R-:W-:-:S12]  /*13e0*/  IMAD.MOV.U32 R3, RZ, RZ, R5 ;  /* 0x000000ffff037224 */ /* 0x000fd800078e0005 */
[----:B------:R-:W-:-:S07]  /*13f0*/  @!P0 FMNMX.FTZ R3, R7, R5, !PT ;  /* 0x0000000507038209 */ /* 0x000fce0007810000 */
.L_x_30763:
[----:B------:R-:W-:Y:S05]  /*1400*/  BSYNC.RECONVERGENT B0 ;  /* 0x0000000000007941 */ /* 0x000fea0003800200 */
.L_x_30762:
[----:B------:R-:W-:Y:S04]  /*1410*/  STG.E.64 desc[UR4][R12.64], R16 ;  /* 0x000000100c007986 */ /* 0x000fe8000c101b04 */
[----:B------:R-:W-:Y:S04]  /*1420*/  STG.E.64 desc[UR4][R12.64+0x400], R10 ;  /* 0x0004000a0c007986 */ /* 0x000fe8000c101b04 */
[----:B------:R-:W-:Y:S04]  /*1430*/  STG.E.64 desc[UR4][R12.64+0x800], R18 ;  /* 0x000800120c007986 */ /* 0x000fe8000c101b04 */
[----:B------:R-:W-:Y:S01]  /*1440*/  STG.E.64 desc[UR4][R12.64+0xc00], R2 ;  /* 0x000c00020c007986 */ /* 0x000fe2000c101b04 */
[----:B------:R-:W-:Y:S05]  /*1450*/  EXIT ;  /* 0x000000000000794d */ /* 0x000fea0003800000 */
.L_x_30764:
        /* <DEDUP_REMOVED lines=10> */
.L_x_41153:


//--------------------- .text._ZN2at6native29vectorized_elementwise_kernelILi4ENS0_13BinaryFunctorIfffZZZNS0_19maximum_kernel_cudaERNS_18TensorIteratorBaseEENKUlvE0_clEvENKUlvE0_clEvEUlffE_EESt5arrayIPcLm3EEEEviT0_T1_ --------------------------
	.section	.text._ZN2at6native29vectorized_elementwise_kernelILi4ENS0_13BinaryFunctorIfffZZZNS0_19maximum_kernel_cudaERNS_18TensorIteratorBaseEENKUlvE0_clEvENKUlvE0_clEvEUlffE_EESt5arrayIPcLm3EEEEviT0_T1_,"ax",@progbits
	.align	128
        .global         _ZN2at6native29vectorized_elementwise_kernelILi4ENS0_13BinaryFunctorIfffZZZNS0_19maximum_kernel_cudaERNS_18TensorIteratorBaseEENKUlvE0_clEvENKUlvE0_clEvEUlffE_EESt5arrayIPcLm3EEEEviT0_T1_
        .type           _ZN2at6native29vectorized_elementwise_kernelILi4ENS0_13BinaryFunctorIfffZZZNS0_19maximum_kernel_cudaERNS_18TensorIteratorBaseEENKUlvE0_clEvENKUlvE0_clEvEUlffE_EESt5arrayIPcLm3EEEEviT0_T1_,@function
        .size           _ZN2at6native29vectorized_elementwise_kernelILi4ENS0_13BinaryFunctorIfffZZZNS0_19maximum_kernel_cudaERNS_18TensorIteratorBaseEENKUlvE0_clEvENKUlvE0_clEvEUlffE_EESt5arrayIPcLm3EEEEviT0_T1_,(.L_x_41154 - _ZN2at6native29vectorized_elementwise_kernelILi4ENS0_13BinaryFunctorIfffZZZNS0_19maximum_kernel_cudaERNS_18TensorIteratorBaseEENKUlvE0_clEvENKUlvE0_clEvEUlffE_EESt5arrayIPcLm3EEEEviT0_T1_)
        .other          _ZN2at6native29vectorized_elementwise_kernelILi4ENS0_13BinaryFunctorIfffZZZNS0_19maximum_kernel_cudaERNS_18TensorIteratorBaseEENKUlvE0_clEvENKUlvE0_clEvEUlffE_EESt5arrayIPcLm3EEEEviT0_T1_,@"STO_CUDA_ENTRY STV_DEFAULT"
_ZN2at6native29vectorized_elementwise_kernelILi4ENS0_13BinaryFunctorIfffZZZNS0_19maximum_kernel_cudaERNS_18TensorIteratorBaseEENKUlvE0_clEvENKUlvE0_clEvEUlffE_EESt5arrayIPcLm3EEEEviT0_T1_:
.text._ZN2at6native29vectorized_elementwise_kernelILi4ENS0_13BinaryFunctorIfffZZZNS0_19maximum_kernel_cudaERNS_18TensorIteratorBaseEENKUlvE0_clEvENKUlvE0_clEvEUlffE_EESt5arrayIPcLm3EEEEviT0_T1_:
        /* <DEDUP_REMOVED lines=102> */
.L_x_30767:
[----:B------:R-:W-:Y:S05]  /*0660*/  BSYNC.RECONVERGENT B0 ;  /* 0x0000000000007941 */ /* 0x000fea0003800200 */
.L_x_30766:
        /* <DEDUP_REMOVED lines=12> */
.L_x_30769:
[----:B------:R-:W-:Y:S05]  /*0730*/  BSYNC.RECONVERGENT B0 ;  /* 0x0000000000007941 */ /* 0x000fea0003800200 */
.L_x_30768:
        /* <DEDUP_REMOVED lines=8> */
.L_x_30771:
[----:B------:R-:W-:Y:S05]  /*07c0*/  BSYNC.RECONVERGENT B0 ;  /* 0x0000000000007941 */ /* 0x000fea0003800200 */
.L_x_30770:
        /* <DEDUP_REMOVED lines=21> */
.L_x_30773:
[----:B------:R-:W-:Y:S05]  /*0920*/  BSYNC.RECONVERGENT B0 ;  /* 0x0000000000007941 */ /* 0x000fea0003800200 */
.L_x_30772:
        /* <DEDUP_REMOVED lines=8> */
.L_x_30775:
[----:B------:R-:W-:Y:S05]  /*09b0*/  BSYNC.RECONVERGENT B0 ;  /* 0x0000000000007941 */ /* 0x000fea0003800200 */
.L_x_30774:
        /* <DEDUP_REMOVED lines=8> */
.L_x_30777:
[----:B------:R-:W-:Y:S05]  /*0a40*/  BSYNC.RECONVERGENT B0 ;  /* 0x0000000000007941 */ /* 0x000fea0003800200 */
.L_x_30776:
        /* <DEDUP_REMOVED lines=8> */
.L_x_30779:
[----:B------:R-:W-:Y:S05]  /*0ad0*/  BSYNC.RECONVERGENT B0 ;  /* 0x0000000000007941 */ /* 0x000fea0003800200 */
.L_x_30778:
        /* <DEDUP_REMOVED lines=8> */
.L_x_30781:
[----:B------:R-:W-:Y:S05]  /*0b60*/  BSYNC.RECONVERGENT B0 ;  /* 0x0000000000007941 */ /* 0x000fea0003800200 */
.L_x_30780:
        /* <DEDUP_REMOVED lines=18> */
.L_x_30784:
[----:B------:R-:W-:-:S13]  /*0c90*/  ISETP.GE.U32.AND P0, PT, R3, R2, PT ;  /* 0x000000020300720c */ /* 0x000fda0003f06070 */
[----:B------:R-:W-:Y:S05]  /*0ca0*/  @P0 BRA `(.L_x_30786) ;  /* 0x0000000000300947 */ /* 0x000fea0003800000 */
[----:B0-----:R-:W0:Y:S01]  /*0cb0*/  LDC.64 R4, c[0x0][0x388] ;  /* 0x0000e200ff047b82 */ /* 0x001e220000000a00 */
[----:B------:R-:W-:Y:S02]  /*0cc0*/  IMAD.IADD R13, R0, 0x1, R3 ;  /* 0x00000001000d7824 */ /* 0x000fe400078e0203 */
[----:B------:R-:W-:Y:S02]  /*0cd0*/  VIADD R3, R3, 0x80 ;  /* 0x0000008003037836 */ /* 0x000fe40000000000 */
[----:B0-----:R-:W-:-:S05]  /*0ce0*/  IMAD.WIDE.U32 R4, R13, 0x4, R4 ;  /* 0x000000040d047825 */ /* 0x001fca00078e0004 */
[----:B------:R1:W-:Y:S02]  /*0cf0*/  STG.E desc[UR4][R4.64], R7 ;  /* 0x0000000704007986 */ /* 0x0003e4000c101904 */
.L_x_30785:
[----:B------:R-:W-:-:S13]  /*0d00*/  ISETP.GE.U32.AND P0, PT, R3, R2, PT ;  /* 0x000000020300720c */ /* 0x000fda0003f06070 */
[----:B------:R-:W-:Y:S05]  /*0d10*/  @P0 BRA `(.L_x_30787) ;  /* 0x0000000000340947 */ /* 0x000fea0003800000 */
[----:B01----:R-:W0:Y:S01]  /*0d20*/  LDC.64 R4, c[0x0][0x388] ;  /* 0x0000e200ff047b82 */ /* 0x003e220000000a00 */
[----:B------:R-:W-:Y:S01]  /*0d30*/  IADD3 R7, PT, PT, R0, R3, RZ ;  /* 0x0000000300077210 */ /* 0x000fe20007ffe0ff */
[----:B------:R-:W-:-:S04]  /*0d40*/  VIADD R3, R3, 0x80 ;  /* 0x0000008003037836 */ /* 0x000fc80000000000 */
[----:B0-----:R-:W-:-:S05]  /*0d50*/  IMAD.WIDE.U32 R4, R7, 0x4, R4 ;  /* 0x0000000407047825 */ /* 0x001fca00078e0004 */
[----:B------:R1:W-:Y:S02]  /*0d60*/  STG.E desc[UR4][R4.64], R8 ;  /* 0x0000000804007986 */ /* 0x0003e4000c101904 */
.L_x_30786:
        /* <DEDUP_REMOVED lines=8> */
.L_x_30787:
[----:B------:R-:W-:Y:S05]  /*0df0*/  BSYNC.RELIABLE B1 ;  /* 0x0000000000017941 */ /* 0x000fea0003800100 */
.L_x_30783:
[----:B------:R-:W-:-:S13]  /*0e00*/  ISETP.GE.U32.AND P0, PT, R3, R2, PT ;  /* 0x000000020300720c */ /* 0x000fda0003f06070 */
[----:B012---:R-:W0:Y:S01]  /*0e10*/  @!P0 LDC.64 R4, c[0x0][0x388] ;  /* 0x0000e200ff048b82 */ /* 0x007e220000000a00 */
[----:B------:R-:W-:Y:S01]  /*0e20*/  @!P0 IADD3 R7, PT, PT, R0, R3, RZ ;  /* 0x0000000300078210 */ /* 0x000fe20007ffe0ff */
[----:B------:R-:W-:-:S04]  /*0e30*/  @!P0 VIADD R3, R3, 0x80 ;  /* 0x0000008003038836 */ /* 0x000fc80000000000 */
[----:B0-----:R-:W-:-:S05]  /*0e40*/  @!P0 IMAD.WIDE.U32 R4, R7, 0x4, R4 ;  /* 0x0000000407048825 */ /* 0x001fca00078e0004 */
[----:B------:R2:W-:Y:S02]  /*0e50*/  @!P0 STG.E desc[UR4][R4.64], R11 ;  /* 0x0000000b04008986 */ /* 0x0005e4000c101904 */
.L_x_30788:
[----:B------:R-:W-:Y:S05]  /*0e60*/  BSYNC.RECONVERGENT B0 ;  /* 0x0000000000007941 */ /* 0x000fea0003800200 */
.L_x_30782:
        /* <DEDUP_REMOVED lines=8> */
.L_x_30765:
        /* <DEDUP_REMOVED lines=18> */
[----:B------:R-:W-:-:S07]  /*1010*/  @!P0 FMNMX.FTZ R20, R4, R16, !PT ;  /* 0x0000001004148209 */ /* 0x000fce0007810000 */
.L_x_30790:
[----:B------:R-:W-:Y:S05]  /*1020*/  BSYNC.RECONVERGENT B0 ;  /* 0x0000000000007941 */ /* 0x000fea0003800200 */
.L_x_30789:
        /* <DEDUP_REMOVED lines=12> */
[----:B------:R-:W-:-:S07]  /*10f0*/  @!P6 FMNMX.FTZ R21, R5, R17, !PT ;  /* 0x000000110515e209 */ /* 0x000fce0007810000 */
.L_x_30792:
[----:B------:R-:W-:Y:S05]  /*1100*/  BSYNC.RECONVERGENT B0 ;  /* 0x0000000000007941 */ /* 0x000fea0003800200 */
.L_x_30791:
[----:B------:R-:W-:Y:S01]  /*1110*/  BSSY.RECONVERGENT B0, `(.L_x_30793) ;  /* 0x0000006000007945 */ /* 0x000fe20003800200 */
[----:B------:R-:W-:-:S03]  /*1120*/  IMAD.MOV.U32 R22, RZ, RZ, R6 ;  /* 0x000000ffff167224 */ /* 0x000fc600078e0006 */
[----:B------:R-:W-:Y:S05]  /*1130*/  @P0 BRA `(.L_x_30794) ;  /* 0x00000000000c0947 */ /* 0x000fea0003800000 */
[-C--:B------:R-:W-:Y:S02]  /*1140*/  FSETP.NAN.FTZ.AND P0, PT, R18, R18.reuse, PT ;  /* 0x000000121200720b */ /* 0x080fe40003f18000 */
[----:B------:R-:W-:-:S11]  /*1150*/  MOV R22, R18 ;  /* 0x0000001200167202 */ /* 0x000fd60000000f00 */
[----:B------:R-:W-:-:S07]  /*1160*/  @!P0 FMNMX.FTZ R22, R6, R18, !PT ;  /* 0x0000001206168209 */ /* 0x000fce0007810000 */
.L_x_30794:
[----:B------:R-:W-:Y:S05]  /*1170*/  BSYNC.RECONVERGENT B0 ;  /* 0x0000000000007941 */ /* 0x000fea0003800200 */
.L_x_30793:
[----:B------:R-:W-:Y:S01]  /*1180*/  BSSY.RECONVERGENT B0, `(.L_x_30795) ;  /* 0x0000006000007945 */ /* 0x000fe20003800200 */
[----:B------:R-:W-:-:S03]  /*1190*/  IMAD.MOV.U32 R23, RZ, RZ, R7 ;  /* 0x000000ffff177224 */ /* 0x000fc600078e0007 */
[----:B------:R-:W-:Y:S05]  /*11a0*/  @P1 BRA `(.L_x_30796) ;  /* 0x00000000000c1947 */ /* 0x000fea0003800000 */
[----:B------:R-:W-:Y:S01]  /*11b0*/  FSETP.NAN.FTZ.AND P0, PT, R19, R19, PT ;  /* 0x000000131300720b */ /* 0x000fe20003f18000 */
[----:B------:R-:W-:-:S12]  /*11c0*/  IMAD.MOV.U32 R23, RZ, RZ, R19 ;  /* 0x000000ffff177224 */ /* 0x000fd800078e0013 */
[----:B------:R-:W-:-:S07]  /*11d0*/  @!P0 FMNMX.FTZ R23, R7, R19, !PT ;  /* 0x0000001307178209 */ /* 0x000fce0007810000 */
.L_x_30796:
[----:B------:R-:W-:Y:S05]  /*11e0*/  BSYNC.RECONVERGENT B0 ;  /* 0x0000000000007941 */ /* 0x000fea0003800200 */
.L_x_30795:
[----:B------:R-:W-:Y:S01]  /*11f0*/  BSSY.RECONVERGENT B0, `(.L_x_30797) ;  /* 0x0000006000007945 */ /* 0x000fe20003800200 */
[----:B------:R-:W-:-:S03]  /*1200*/  IMAD.MOV.U32 R4, RZ, RZ, R8 ;  /* 0x000000ffff047224 */ /* 0x000fc600078e0008 */
[----:B------:R-:W-:Y:S05]  /*1210*/  @P2 BRA `(.L_x_30798) ;  /* 0x00000000000c2947 */ /* 0x000fea0003800000 */
[-C--:B------:R-:W-:Y:S02]  /*1220*/  FSETP.NAN.FTZ.AND P0, PT, R12, R12.reuse, PT ;  /* 0x0000000c0c00720b */ /* 0x080fe40003f18000 */
[----:B------:R-:W-:-:S11]  /*1230*/  MOV R4, R12 ;  /* 0x0000000c00047202 */ /* 0x000fd60000000f00 */
[----:B------:R-:W-:-:S07]  /*1240*/  @!P0 FMNMX.FTZ R4, R8, R12, !PT ;  /* 0x0000000c08048209 */ /* 0x000fce0007810000 */
.L_x_30798:
[----:B------:R-:W-:Y:S05]  /*1250*/  BSYNC.RECONVERGENT B0 ;  /* 0x0000000000007941 */ /* 0x000fea0003800200 */
.L_x_30797:
[----:B------:R-:W-:Y:S01]  /*1260*/  BSSY.RECONVERGENT B0, `(.L_x_30799) ;  /* 0x0000007000007945 */ /* 0x000fe20003800200 */
[----:B------:R-:W-:-:S04]  /*1270*/  IMAD.WIDE.U32 R6, R0, 0x4, R26 ;  /* 0x0000000400067825 */ /* 0x000fc800078e001a */
[----:B------:R-:W-:Y:S01]  /*1280*/  IMAD.MOV.U32 R5, RZ, RZ, R9 ;  /* 0x000000ffff057224 */ /* 0x000fe200078e0009 */
[----:B------:R-:W-:Y:S06]  /*1290*/  @P3 BRA `(.L_x_30800) ;  /* 0x00000000000c3947 */ /* 0x000fec0003800000 */
[----:B------:R-:W-:Y:S01]  /*12a0*/  FSETP.NAN.FTZ.AND P0, PT, R13, R13, PT ;  /* 0x0000000d0d00720b */ /* 0x000fe20003f18000 */
[----:B------:R-:W-:-:S12]  /*12b0*/  IMAD.MOV.U32 R5, RZ, RZ, R13 ;  /* 0x000000ffff057224 */ /* 0x000fd800078e000d */
[----:B------:R-:W-:-:S07]  /*12c0*/  @!P0 FMNMX.FTZ R5, R9, R13, !PT ;  /* 0x0000000d09058209 */ /* 0x000fce0007810000 */
.L_x_30800:
[----:B------:R-:W-:Y:S05]  /*12d0*/  BSYNC.RECONVERGENT B0 ;  /* 0x0000000000007941 */ /* 0x000fea0003800200 */
.L_x_30799:
[----:B------:R-:W-:Y:S01]  /*12e0*/  BSSY.RECONVERGENT B0, `(.L_x_30801) ;  /* 0x0000007000007945 */ /* 0x000fe20003800200 */
[----:B------:R-:W-:-:S04]  /*12f0*/  IMAD.WIDE.U32 R2, R2, 0x10, R6 ;  /* 0x0000001002027825 */ /* 0x000fc800078e0006 */
[----:B------:R-:W-:Y:S01]  /*1300*/  IMAD.MOV.U32 R6, RZ, RZ, R10 ;  /* 0x000000ffff067224 */ /* 0x000fe200078e000a */
[----:B------:R-:W-:Y:S06]  /*1310*/  @P4 BRA `(.L_x_30802) ;  /* 0x00000000000c4947 */ /* 0x000fec0003800000 */
[-C--:B------:R-:W-:Y:S02]  /*1320*/  FSETP.NAN.FTZ.AND P0, PT, R14, R14.reuse, PT ;  /* 0x0000000e0e00720b */ /* 0x080fe40003f18000 */
[----:B------:R-:W-:-:S11]  /*1330*/  MOV R6, R14 ;  /* 0x0000000e00067202 */ /* 0x000fd60000000f00 */
[----:B------:R-:W-:-:S07]  /*1340*/  @!P0 FMNMX.FTZ R6, R10, R14, !PT ;  /* 0x0000000e0a068209 */ /* 0x000fce0007810000 */
.L_x_30802:
[----:B------:R-:W-:Y:S05]  /*1350*/  BSYNC.RECONVERGENT B0 ;  /* 0x0000000000007941 */ /* 0x000fea0003800200 */
.L_x_30801:
[----:B------:R-:W-:Y:S01]  /*1360*/  BSSY.RECONVERGENT B0, `(.L_x_30803) ;  /* 0x0000006000007945 */ /* 0x000fe20003800200 */
[----:B------:R-:W-:-:S03]  /*1370*/  IMAD.MOV.U32 R7, RZ, RZ, R11 ;  /* 0x000000ffff077224 */ /* 0x000fc600078e000b */
[----:B------:R-:W-:Y:S05]  /*1380*/  @P5 BRA `(.L_x_30804) ;  /* 0x00000000000c5947 */ /* 0x000fea0003800000 */
[----:B------:R-:W-:Y:S01]  /*1390*/  FSETP.NAN.FTZ.AND P0, PT, R15, R15, PT ;  /* 0x0000000f0f00720b */ /* 0x000fe20003f18000 */
[----:B------:R-:W-:-:S12]  /*13a0*/  IMAD.MOV.U32 R7, RZ, RZ, R15 ;  /* 0x000000ffff077224 */ /* 0x000fd800078e000f */
[----:B------:R-:W-:-:S07]  /*13b0*/  @!P0 FMNMX.FTZ R7, R11, R15, !PT ;  /* 0x0000000f0b078209 */ /* 0x000fce0007810000 */
.L_x_30804:
[----:B------:R-:W-:Y:S05]  /*13c0*/  BSYNC.RECONVERGENT B0 ;  /* 0x0000000000007941 */ /* 0x000fea0003800200 */
.L_x_30803:
[----:B------:R-:W-:Y:S04]  /*13d0*/  STG.E.128 desc[UR4][R2.64], R20 ;  /* 0x0000001402007986 */ /* 0x000fe8000c101d04 */
[----:B------:R-:W-:Y:S01]  /*13e0*/  STG.E.128 desc[UR4][R2.64+0x800], R4 ;  /* 0x0008000402007986 */ /* 0x000fe2000c101d04 */
[----:B------:R-:W-:Y:S05]  /*13f0*/  EXIT ;  /* 0x000000000000794d */ /* 0x000fea0003800000 */
.L_x_30805:
        /* <DEDUP_REMOVED lines=16> */
.L_x_41154:


//--------------------- .text._ZN2at6native29vectorized_elementwise_kernelILi8ENS0_13BinaryFunctorIfffZZZNS0_19maximum_kernel_cudaERNS_18TensorIteratorBaseEENKUlvE0_clEvENKUlvE0_clEvEUlffE_EESt5arrayIPcLm3EEEEviT0_T1_ --------------------------
	.section	.text._ZN2at6native29vectorized_elementwise_kernelILi8ENS0_13BinaryFunctorIfffZZZNS0_19maximum_kernel_cudaERNS_18TensorIteratorBaseEENKUlvE0_clEvENKUlvE0_clEvEUlffE_EESt5arrayIPcLm3EEEEviT0_T1_,"ax",@progbits
	.align	128
        .global         _ZN2at6native29vectorized_elementwise_kernelILi8ENS0_13BinaryFunctorIfffZZZNS0_19maximum_kernel_cudaERNS_18TensorIteratorBaseEENKUlvE0_clEvENKUlvE0_clEvEUlffE_EESt5arrayIPcLm3EEEEviT0_T1_
        .type           _ZN2at6native29vectorized_elementwise_kernelILi8ENS0_13BinaryFunctorIfffZZZNS0_19maximum_kernel_cudaERNS_18TensorIteratorBaseEENKUlvE0_clEvENKUlvE0_clEvEUlffE_EESt5arrayIPcLm3EEEEviT0_T1_,@function
        .size           _ZN2at6native29vectorized_elementwise_kernelILi8ENS0_13BinaryFunctorIfffZZZNS0_19maximum_kernel_cudaERNS_18TensorIteratorBaseEENKUlvE0_clEvENKUlvE0_clEvEUlffE_EESt5arrayIPcLm3EEEEviT0_T1_,(.L_x_41155 - _ZN2at6native29vectorized_elementwise_kernelILi8ENS0_13BinaryFunctorIfffZZZNS0_19maximum_kernel_cudaERNS_18TensorIteratorBaseEENKUlvE0_clEvENKUlvE0_clEvEUlffE_EESt5arrayIPcLm3EEEEviT0_T1_)
        .other          _ZN2at6native29vectorized_elementwise_kernelILi8ENS0_13BinaryFunctorIfffZZZNS0_19maximum_kernel_cudaERNS_18TensorIteratorBaseEENKUlvE0_clEvENKUlvE0_clEvEUlffE_EESt5arrayIPcLm3EEEEviT0_T1_,@"STO_CUDA_ENTRY STV_DEFAULT"
_ZN2at6native29vectorized_elementwise_kernelILi8ENS0_13BinaryFunctorIfffZZZNS0_19maximum_kernel_cudaERNS_18TensorIteratorBaseEENKUlvE0_clEvENKUlvE0_clEvEUlffE_EESt5arrayIPcLm3EEEEviT0_T1_:
.text._ZN2at6native29vectorized_elementwise_kernelILi8ENS0_13BinaryFunctorIfffZZZNS0_19maximum_kernel_cudaERNS_18TensorIteratorBaseEENKUlvE0_clEvENKUlvE0_clEvEUlffE_EESt5arrayIPcLm3EEEEviT0_T1_:
[----:B------:R-:W-:Y:S01]  /*0000*/  LDC R1, c[0x0][0x37c] ;  /* 0x0000df00ff017b82 */ /* 0x000fe20000000800 */
[----:B------:R-:W-:Y:S05]  /*0010*/  EXIT ;  /* 0x000000000000794d */ /* 0x000fea0003800000 */
.L_x_30806:
        /* <DEDUP_REMOVED lines=14> */
.L_x_41155:


//--------------------- .text._ZN2at6native18elementwise_kernelILi128ELi4EZNS0_15gpu_kernel_implINS0_13AUnaryFunctorIdddZZZNS0_19maximum_kernel_cudaERNS_18TensorIteratorBaseEENKUlvE0_clEvENKUlvE_clEvEUlddE_EEEEvS5_RKT_EUliE_EEviT1_ --------------------------
	.section	.text._ZN2at6native18elementwise_kernelILi128ELi4EZNS0_15gpu_kernel_implINS0_13AUnaryFunctorIdddZZZNS0_19maximum_kernel_cudaERNS_18TensorIteratorBaseEENKUlvE0_clEvENKUlvE_clEvEUlddE_EEEEvS5_RKT_EUliE_EEviT1_,"ax",@progbits
	.align	128
        .global         _ZN2at6native18elementwise_kernelILi128ELi4EZNS0_15gpu_kernel_implINS0_13AUnaryFunctorIdddZZZNS0_19maximum_kernel_cudaERNS_18TensorIteratorBaseEENKUlvE0_clEvENKUlvE_clEvEUlddE_EEEEvS5_RKT_EUliE_EEviT1_
        .type           _ZN2at6native18elementwise_kernelILi128ELi4EZNS0_15gpu_kernel_implINS0_13AUnaryFunctorIdddZZZNS0_19maximum_kernel_cudaERNS_18TensorIteratorBaseEENKUlvE0_clEvENKUlvE_clEvEUlddE_EEEEvS5_RKT_EUliE_EEviT1_,@function
        .size           _ZN2at6native18elementwise_kernelILi128ELi4EZNS0_15gpu_kernel_implINS0_13AUnaryFunctorIdddZZZNS0_19maximum_kernel_cudaERNS_18TensorIteratorBaseEENKUlvE0_clEvENKUlvE_clEvEUlddE_EEEEvS5_RKT_EUliE_EEviT1_,(.L_x_41156 - _ZN2at6native18elementwise_kernelILi128ELi4EZNS0_15gpu_kernel_implINS0_13AUnaryFunctorIdddZZZNS0_19maximum_kernel_cudaERNS_18TensorIteratorBaseEENKUlvE0_clEvENKUlvE_clEvEUlddE_EEEEvS5_RKT_EUliE_EEviT1_)
        .other          _ZN2at6native18elementwise_kernelILi128ELi4EZNS0_15gpu_kernel_implINS0_13AUnaryFunctorIdddZZZNS0_19maximum_kernel_cudaERNS_18TensorIteratorBaseEENKUlvE0_clEvENKUlvE_clEvEUlddE_EEEEvS5_RKT_EUliE_EEviT1_,@"STO_CUDA_ENTRY STV_DEFAULT"
_ZN2at6native18elementwise_kernelILi128ELi4EZNS0_15gpu_kernel_implINS0_13AUnaryFunctorIdddZZZNS0_19maximum_kernel_cudaERNS_18TensorIteratorBaseEENKUlvE0_clEvENKUlvE_clEvEUlddE_EEEEvS5_RKT_EUliE_EEviT1_:
.text._ZN2at6native18elementwise_kernelILi128ELi4EZNS0_15gpu_kernel_implINS0_13AUnaryFunctorIdddZZZNS0_19maximum_kernel_cudaERNS_18TensorIteratorBaseEENKUlvE0_clEvENKUlvE_clEvEUlddE_EEEEvS5_RKT_EUliE_EEviT1_:
        /* <DEDUP_REMOVED lines=319> */
.L_x_30809:
        /* <DEDUP_REMOVED lines=18> */
.L_x_30814:
[----:B------:R-:W2:Y:S02]  /*1510*/  LDG.E.U8 R2, desc[UR36][R2.64] ;  /* 0x0000002402027981 */ /* 0x000ea4000c1e1100 */
[----:B--2---:R4:W0:Y:S02]  /*1520*/  I2F.F64.U16 R6, R2 ;  /* 0x0000000200067312 */ /* 0x0048240000101800 */
[----:B0---4-:R-:W-:Y:S05]  /*1530*/  BRA `(.L_x_30816) ;  /* 0x0000000c00607947 */ /* 0x011fea0003800000 */
.L_x_30813:
        /* <DEDUP_REMOVED lines=9> */
.L_x_30818:
[----:B------:R-:W2:Y:S02]  /*15d0*/  LDG.E R2, desc[UR36][R2.64] ;  /* 0x0000002402027981 */ /* 0x000ea4000c1e1900 */
[----:B--2---:R4:W0:Y:S02]  /*15e0*/  I2F.F64 R6, R2 ;  /* 0x0000000200067312 */ /* 0x0048240000201c00 */
[----:B0---4-:R-:W-:Y:S05]  /*15f0*/  BRA `(.L_x_30816) ;  /* 0x0000000c00307947 */ /* 0x011fea0003800000 */
.L_x_30817:
[----:B------:R-:W2:Y:S02]  /*1600*/  LDG.E.U16 R2, desc[UR36][R2.64] ;  /* 0x0000002402027981 */ /* 0x000ea4000c1e1500 */
[----:B--2---:R4:W0:Y:S02]  /*1610*/  I2F.F64.S16 R6, R2 ;  /* 0x0000000200067312 */ /* 0x0048240000101c00 */
[----:B0---4-:R-:W-:Y:S05]  /*1620*/  BRA `(.L_x_30816) ;  /* 0x0000000c00247947 */ /* 0x011fea0003800000 */
.L_x_30812:
        /* <DEDUP_REMOVED lines=10> */
.L_x_30820:
[----:B------:R-:W2:Y:S02]  /*16d0*/  LDG.E.U16 R0, desc[UR36][R2.64] ;  /* 0x0000002402007981 */ /* 0x000ea4000c1e1500 */
[----:B--2---:R-:W-:-:S05]  /*16e0*/  HADD2.F32 R0, -RZ, R0.H0_H0 ;  /* 0x20000000ff007230 */ /* 0x004fca0000004100 */
[----:B------:R-:W-:-:S04]  /*16f0*/  FMUL.FTZ R0, R0, 1 ;  /* 0x3f80000000007820 */ /* 0x000fc80000410000 */
[----:B------:R3:W4:Y:S02]  /*1700*/  F2F.F64.F32 R6, R0 ;  /* 0x0000000000067310 */ /* 0x0007240000201800 */
[----:B---34-:R-:W-:Y:S05]  /*1710*/  BRA `(.L_x_30816) ;  /* 0x0000000800e87947 */ /* 0x018fea0003800000 */
.L_x_30819:
        /* <DEDUP_REMOVED lines=10> */
.L_x_30822:
[----:B------:R-:W2:Y:S02]  /*17c0*/  LDG.E.U16 R2, desc[UR36][R2.64] ;  /* 0x0000002402027981 */ /* 0x000ea4000c1e1500 */
[----:B--2---:R-:W-:-:S05]  /*17d0*/  HADD2.F32 R0, -RZ, R2.H0_H0 ;  /* 0x20000002ff007230 */ /* 0x004fca0000004100 */
[----:B------:R-:W-:-:S04]  /*17e0*/  FMUL.FTZ R0, R0, 1 ;  /* 0x3f80000000007820 */ /* 0x000fc80000410000 */
[----:B------:R4:W0:Y:S02]  /*17f0*/  F2F.F64.F32 R6, R0 ;  /* 0x0000000000067310 */ /* 0x0008240000201800 */
[----:B0---4-:R-:W-:Y:S05]  /*1800*/  BRA `(.L_x_30816) ;  /* 0x0000000800ac7947 */ /* 0x011fea0003800000 */
.L_x_30821:
[----:B------:R3:W5:Y:S01]  /*1810*/  LDG.E.64 R6, desc[UR36][R2.64] ;  /* 0x0000002402067981 */ /* 0x000762000c1e1b00 */
[----:B------:R-:W-:Y:S05]  /*1820*/  BRA `(.L_x_30816) ;  /* 0x0000000800a47947 */ /* 0x000fea0003800000 */
.L_x_30811:
        /* <DEDUP_REMOVED lines=13> */
.L_x_30825:
[----:B------:R2:W5:Y:S01]  /*1900*/  LDG.E.64 R6, desc[UR36][R2.64] ;  /* 0x0000002402067981 */ /* 0x000562000c1e1b00 */
[----:B------:R-:W-:Y:S05]  /*1910*/  BRA `(.L_x_30816) ;  /* 0x0000000800687947 */ /* 0x000fea0003800000 */
.L_x_30824:
        /* <DEDUP_REMOVED lines=27> */
.L_x_30827:
        /* <DEDUP_REMOVED lines=14> */
.L_x_30826:
[----:B------:R-:W2:Y:S02]  /*1bb0*/  LDG.E.U16 R0, desc[UR36][R2.64] ;  /* 0x0000002402007981 */ /* 0x000ea4000c1e1500 */
[----:B--2---:R-:W-:-:S04]  /*1bc0*/  IMAD.U32 R0, R0, 0x10000, RZ ;  /* 0x0001000000007824 */ /* 0x004fc800078e00ff */
[----:B------:R-:W-:-:S04]  /*1bd0*/  FMUL.FTZ R0, R0, 1 ;  /* 0x3f80000000007820 */ /* 0x000fc80000410000 */
[----:B------:R2:W3:Y:S02]  /*1be0*/  F2F.F64.F32 R6, R0 ;  /* 0x0000000000067310 */ /* 0x0004e40000201800 */
[----:B--23--:R-:W-:Y:S05]  /*1bf0*/  BRA `(.L_x_30816) ;  /* 0x0000000400b07947 */ /* 0x00cfea0003800000 */
.L_x_30823:
        /* <DEDUP_REMOVED lines=11> */
.L_x_30830:
        /* <DEDUP_REMOVED lines=21> */
.L_x_30832:
[----:B------:R-:W-:Y:S05]  /*1e00*/  BSYNC.RECONVERGENT B0 ;  /* 0x0000000000007941 */ /* 0x000fea0003800200 */
.L_x_30831:
[----:B------:R-:W-:Y:S02]  /*1e10*/  SHF.L.U32 R0, R0, 0x14, RZ ;  /* 0x0000001400007819 */ /* 0x000fe400000006ff */
[----:B------:R-:W-:-:S04]  /*1e20*/  LEA R2, R2, 0x3b800000, 0x17 ;  /* 0x3b80000002027811 */ /* 0x000fc800078eb8ff */
[----:B------:R-:W-:-:S05]  /*1e30*/  LOP3.LUT R0, R2, R0, R7, 0xfe, !PT ;  /* 0x0000000002007212 */ /* 0x000fca00078efe07 */
[----:B------:R-:W-:-:S04]  /*1e40*/  FMUL.FTZ R0, R0, 1 ;  /* 0x3f80000000007820 */ /* 0x000fc80000410000 */
[----:B------:R2:W3:Y:S02]  /*1e50*/  F2F.F64.F32 R6, R0 ;  /* 0x0000000000067310 */ /* 0x0004e40000201800 */
[----:B--23--:R-:W-:Y:S05]  /*1e60*/  BRA `(.L_x_30816) ;  /* 0x0000000400147947 */ /* 0x00cfea0003800000 */
.L_x_30829:
        /* <DEDUP_REMOVED lines=21> */
.L_x_30834:
[----:B------:R-:W-:Y:S05]  /*1fc0*/  BSYNC.RECONVERGENT B0 ;  /* 0x0000000000007941 */ /* 0x000fea0003800200 */
.L_x_30833:
[----:B------:R-:W-:Y:S01]  /*1fd0*/  IMAD.SHL.U32 R0, R0, 0x200000, RZ ;  /* 0x0020000000007824 */ /* 0x000fe200078e00ff */
[----:B------:R-:W-:-:S04]  /*1fe0*/  LEA R2, R2, 0x37800000, 0x17 ;  /* 0x3780000002027811 */ /* 0x000fc800078eb8ff */
[----:B------:R-:W-:-:S05]  /*1ff0*/  LOP3.LUT R0, R2, R0, R7, 0xfe, !PT ;  /* 0x0000000002007212 */ /* 0x000fca00078efe07 */
[----:B------:R-:W-:-:S04]  /*2000*/  FMUL.FTZ R0, R0, 1 ;  /* 0x3f80000000007820 */ /* 0x000fc80000410000 */
[----:B------:R2:W3:Y:S02]  /*2010*/  F2F.F64.F32 R6, R0 ;  /* 0x0000000000067310 */ /* 0x0004e40000201800 */
[----:B--23--:R-:W-:Y:S05]  /*2020*/  BRA `(.L_x_30816) ;  /* 0x0000000000a47947 */ /* 0x00cfea0003800000 */
.L_x_30828:
[----:B------:R-:W-:-:S09]  /*2030*/  UISETP.NE.AND UP0, UPT, UR4, 0x1c, UPT ;  /* 0x0000001c0400788c */ /* 0x000fd2000bf05270 */
[----:B------:R-:W-:Y:S05]  /*2040*/  BRA.U !UP0, `(.L_x_30835) ;  /* 0x0000000108947547 */ /* 0x000fea000b800000 */
[----:B------:R-:W-:-:S09]  /*2050*/  UISETP.NE.AND UP0, UPT, UR4, 0x1d, UPT ;  /* 0x0000001d0400788c */ /* 0x000fd2000bf05270 */
[----:B------:R-:W-:Y:S05]  /*2060*/  BRA.U !UP0, `(.L_x_30836) ;  /* 0x0000000108807547 */ /* 0x000fea000b800000 */
[----:B------:R-:W-:-:S09]  /*2070*/  UISETP.NE.AND UP0, UPT, UR4, 0x2c, UPT ;  /* 0x0000002c0400788c */ /* 0x000fd2000bf05270 */
[----:B------:R-:W-:Y:S05]  /*2080*/  BRA.U !UP0, `(.L_x_30837) ;  /* 0x0000000108487547 */ /* 0x000fea000b800000 */
.L_x_30815:
        /* <DEDUP_REMOVED lines=16> */
.L_x_30838:
[----:B------:R-:W-:Y:S01]  /*2190*/  CS2R R6, SRZ ;  /* 0x0000000000067805 */ /* 0x000fe2000001ff00 */
[----:B------:R-:W-:Y:S06]  /*21a0*/  BRA `(.L_x_30816) ;  /* 0x0000000000447947 */ /* 0x000fec0003800000 */
.L_x_30837:
        /* <DEDUP_REMOVED lines=12> */
.L_x_30836:
[----:B------:R-:W2:Y:S02]  /*2270*/  LDG.E.64 R6, desc[UR36][R2.64] ;  /* 0x0000002402067981 */ /* 0x000ea4000c1e1b00 */
[----:B--2---:R-:W2:Y:S02]  /*2280*/  I2F.F64.U64 R6, R6 ;  /* 0x0000000600067312 */ /* 0x004ea40000301800 */
[----:B--2---:R-:W-:Y:S05]  /*2290*/  BRA `(.L_x_30816) ;  /* 0x0000000000087947 */ /* 0x004fea0003800000 */
.L_x_30835:
[----:B------:R-:W2:Y:S02]  /*22a0*/  LDG.E R2, desc[UR36][R2.64] ;  /* 0x0000002402027981 */ /* 0x000ea4000c1e1900 */
[----:B--2---:R0:W1:Y:S02]  /*22b0*/  I2F.F64.U32 R6, R2 ;  /* 0x0000000200067312 */ /* 0x0040640000201800 */
.L_x_30816:
[----:B------:R-:W-:Y:S05]  /*22c0*/  BSYNC.RECONVERGENT B6 ;  /* 0x0000000000067941 */ /* 0x000fea0003800200 */
.L_x_30810:
        /* <DEDUP_REMOVED lines=19> */
[----:B------:R-:W0:Y:S02]  /*2400*/  @!P0 DSETP.MAX.AND P1, P2, R6, R8, PT ;  /* 0x000000080600822a */ /* 0x000e240003a2f000 */
        /* <DEDUP_REMOVED lines=8> */
.L_x_30839:
        /* <DEDUP_REMOVED lines=12> */
.L_x_30843:
[----:B------:R-:W0:Y:S02]  /*2550*/  F2I.S64.F64.TRUNC R4, R4 ;  /* 0x0000000400047311 */ /* 0x000e24000030d900 */
[----:B0----5:R-:W-:-:S05]  /*2560*/  MOV R7, R4 ;  /* 0x0000000400077202 */ /* 0x021fca0000000f00 */
[----:B------:R0:W-:Y:S01]  /*2570*/  STG.E.U8 desc[UR36][R2.64], R7 ;  /* 0x0000000702007986 */ /* 0x0001e2000c101124 */
[----:B------:R-:W-:Y:S05]  /*2580*/  BRA `(.L_x_30845) ;  /* 0x0000001000847947 */ /* 0x000fea0003800000 */
.L_x_30842:
        /* <DEDUP_REMOVED lines=9> */
.L_x_30847:
[----:B------:R-:W0:Y:S02]  /*2620*/  F2I.F64.TRUNC R5, R4 ;  /* 0x0000000400057311 */ /* 0x000e24000030d100 */
[----:B0-----:R0:W-:Y:S01]  /*2630*/  STG.E desc[UR36][R2.64], R5 ;  /* 0x0000000502007986 */ /* 0x0011e2000c101924 */
[----:B------:R-:W-:Y:S05]  /*2640*/  BRA `(.L_x_30845) ;  /* 0x0000001000547947 */ /* 0x000fea0003800000 */
.L_x_30846:
[----:B------:R-:W0:Y:S02]  /*2650*/  F2I.F64.TRUNC R5, R4 ;  /* 0x0000000400057311 */ /* 0x000e24000030d100 */
[----:B0-----:R0:W-:Y:S01]  /*2660*/  STG.E.U16 desc[UR36][R2.64], R5 ;  /* 0x0000000502007986 */ /* 0x0011e2000c101524 */
[----:B------:R-:W-:Y:S05]  /*2670*/  BRA `(.L_x_30845) ;  /* 0x0000001000487947 */ /* 0x000fea0003800000 */
.L_x_30841:
        /* <DEDUP_REMOVED lines=17> */
.L_x_30849:
        /* <DEDUP_REMOVED lines=12> */
.L_x_30848:
        /* <DEDUP_REMOVED lines=18> */
.L_x_30851:
        /* <DEDUP_REMOVED lines=13> */
.L_x_30850:
[----:B------:R0:W-:Y:S01]  /*2a40*/  STG.E.64 desc[UR36][R2.64], R4 ;  /* 0x0000000402007986 */ /* 0x0001e2000c101b24 */
[----:B------:R-:W-:Y:S05]  /*2a50*/  BRA `(.L_x_30845) ;  /* 0x0000000c00507947 */ /* 0x000fea0003800000 */
.L_x_30840:
        /* <DEDUP_REMOVED lines=12> */
.L_x_30854:
[----:B-----5:R-:W-:-:S05]  /*2b20*/  CS2R R6, SRZ ;  /* 0x0000000000067805 */ /* 0x020fca000001ff00 */
[----:B------:R0:W-:Y:S01]  /*2b30*/  STG.E.128 desc[UR36][R2.64], R4 ;  /* 0x0000000402007986 */ /* 0x0001e2000c101d24 */
[----:B------:R-:W-:Y:S05]  /*2b40*/  BRA `(.L_x_30845) ;  /* 0x0000000c00147947 */ /* 0x000fea0003800000 */
.L_x_30853:
        /* <DEDUP_REMOVED lines=27> */
.L_x_30858:
[----:B------:R-:W-:Y:S05]  /*2d00*/  BSYNC.RECONVERGENT B0 ;  /* 0x0000000000007941 */ /* 0x000fea0003800200 */
.L_x_30857:
[----:B------:R-:W-:-:S05]  /*2d10*/  LOP3.LUT R7, R0, 0x80, R7, 0xf8, !PT ;  /* 0x0000008000077812 */ /* 0x000fca00078ef807 */
[----:B------:R0:W-:Y:S01]  /*2d20*/  STG.E.U8 desc[UR36][R2.64], R7 ;  /* 0x0000000702007986 */ /* 0x0001e2000c101124 */
[----:B------:R-:W-:Y:S05]  /*2d30*/  BRA `(.L_x_30845) ;  /* 0x0000000800987947 */ /* 0x000fea0003800000 */
.L_x_30856:
        /* <DEDUP_REMOVED lines=23> */
.L_x_30860:
[----:B------:R-:W-:Y:S05]  /*2eb0*/  BSYNC.RECONVERGENT B0 ;  /* 0x0000000000007941 */ /* 0x000fea0003800200 */
.L_x_30859:
[----:B------:R-:W-:-:S05]  /*2ec0*/  LOP3.LUT R7, R0, 0x80, R7, 0xf8, !PT ;  /* 0x0000008000077812 */ /* 0x000fca00078ef807 */
[----:B------:R0:W-:Y:S01]  /*2ed0*/  STG.E.U8 desc[UR36][R2.64], R7 ;  /* 0x0000000702007986 */ /* 0x0001e2000c101124 */
[----:B------:R-:W-:Y:S05]  /*2ee0*/  BRA `(.L_x_30845) ;  /* 0x00000008002c7947 */ /* 0x000fea0003800000 */
.L_x_30855:
        /* <DEDUP_REMOVED lines=12> */
.L_x_30852:
        /* <DEDUP_REMOVED lines=11> */
.L_x_30863:
        /* <DEDUP_REMOVED lines=21> */
.L_x_30866:
[----:B------:R-:W-:-:S04]  /*31b0*/  SHF.R.U32.HI R0, RZ, 0x14, R7 ;  /* 0x00000014ff007819 */ /* 0x000fc80000011607 */
[----:B------:R-:W-:-:S04]  /*31c0*/  LOP3.LUT R0, R0, 0x1, RZ, 0xc0, !PT ;  /* 0x0000000100007812 */ /* 0x000fc800078ec0ff */
[----:B------:R-:W-:-:S04]  /*31d0*/  IADD3 R0, PT, PT, R7, 0x487ffff, R0 ;  /* 0x0487ffff07007810 */ /* 0x000fc80007ffe000 */
[----:B------:R-:W-:-:S04]  /*31e0*/  SHF.R.U32.HI R0, RZ, 0x14, R0 ;  /* 0x00000014ff007819 */ /* 0x000fc80000011600 */
[----:B------:R-:W-:-:S07]  /*31f0*/  LOP3.LUT R4, R0, 0xff, RZ, 0xc0, !PT ;  /* 0x000000ff00047812 */ /* 0x000fce00078ec0ff */
.L_x_30867:
[----:B------:R-:W-:-:S04]  /*3200*/  SHF.R.U32.HI R5, RZ, 0x18, R7 ;  /* 0x00000018ff057819 */ /* 0x000fc80000011607 */
[----:B------:R-:W-:-:S04]  /*3210*/  LOP3.LUT R4, R4, 0x80, R5, 0xf8, !PT ;  /* 0x0000008004047812 */ /* 0x000fc800078ef805 */
[----:B------:R-:W-:-:S07]  /*3220*/  PRMT R0, R4, 0x7610, R0 ;  /* 0x0000761004007816 */ /* 0x000fce0000000000 */
.L_x_30865:
[----:B------:R-:W-:Y:S05]  /*3230*/  BSYNC.RECONVERGENT B0 ;  /* 0x0000000000007941 */ /* 0x000fea0003800200 */
.L_x_30864:
[----:B------:R1:W-:Y:S01]  /*3240*/  STG.E.U8 desc[UR36][R2.64], R0 ;  /* 0x0000000002007986 */ /* 0x0003e2000c101124 */
[----:B------:R-:W-:Y:S05]  /*3250*/  BRA `(.L_x_30845) ;  /* 0x0000000400507947 */ /* 0x000fea0003800000 */
.L_x_30862:
        /* <DEDUP_REMOVED lines=21> */
.L_x_30870:
[----:B------:R-:W-:-:S04]  /*33b0*/  SHF.R.U32.HI R0, RZ, 0x15, R7 ;  /* 0x00000015ff007819 */ /* 0x000fc80000011607 */
[----:B------:R-:W-:-:S04]  /*33c0*/  LOP3.LUT R0, R0, 0x1, RZ, 0xc0, !PT ;  /* 0x0000000100007812 */ /* 0x000fc800078ec0ff */
[----:B------:R-:W-:-:S04]  /*33d0*/  IADD3 R0, PT, PT, R7, 0x88fffff, R0 ;  /* 0x088fffff07007810 */ /* 0x000fc80007ffe000 */
[----:B------:R-:W-:-:S04]  /*33e0*/  SHF.R.U32.HI R0, RZ, 0x15, R0 ;  /* 0x00000015ff007819 */ /* 0x000fc80000011600 */
[----:B------:R-:W-:-:S07]  /*33f0*/  LOP3.LUT R4, R0, 0xff, RZ, 0xc0, !PT ;  /* 0x000000ff00047812 */ /* 0x000fce00078ec0ff */
.L_x_30871:
[----:B------:R-:W-:-:S04]  /*3400*/  SHF.R.U32.HI R5, RZ, 0x18, R7 ;  /* 0x00000018ff057819 */ /* 0x000fc80000011607 */
[----:B------:R-:W-:-:S04]  /*3410*/  LOP3.LUT R4, R4, 0x80, R5, 0xf8, !PT ;  /* 0x0000008004047812 */ /* 0x000fc800078ef805 */
[----:B------:R-:W-:-:S07]  /*3420*/  PRMT R0, R4, 0x7610, R0 ;  /* 0x0000761004007816 */ /* 0x000fce0000000000 */
.L_x_30869:
[----:B------:R-:W-:Y:S05]  /*3430*/  BSYNC.RECONVERGENT B0 ;  /* 0x0000000000007941 */ /* 0x000fea0003800200 */
.L_x_30868:
[----:B------:R2:W-:Y:S01]  /*3440*/  STG.E.U8 desc[UR36][R2.64], R0 ;  /* 0x0000000002007986 */ /* 0x0005e2000c101124 */
[----:B------:R-:W-:Y:S05]  /*3450*/  BRA `(.L_x_30845) ;  /* 0x0000000000d07947 */ /* 0x000fea0003800000 */
.L_x_30861:
[----:B------:R-:W-:-:S09]  /*3460*/  UISETP.NE.AND UP0, UPT, UR4, 0x1c, UPT ;  /* 0x0000001c0400788c */ /* 0x000fd2000bf05270 */
[----:B------:R-:W-:Y:S05]  /*3470*/  BRA.U !UP0, `(.L_x_30872) ;  /* 0x0000000108c07547 */ /* 0x000fea000b800000 */
[----:B------:R-:W-:-:S09]  /*3480*/  UISETP.NE.AND UP0, UPT, UR4, 0x1d, UPT ;  /* 0x0000001d0400788c */ /* 0x000fd2000bf05270 */
[----:B------:R-:W-:Y:S05]  /*3490*/  BRA.U !UP0, `(.L_x_30873) ;  /* 0x0000000108ac7547 */ /* 0x000fea000b800000 */
[----:B------:R-:W-:-:S09]  /*34a0*/  UISETP.NE.AND UP0, UPT, UR4, 0x2c, UPT ;  /* 0x0000002c0400788c */ /* 0x000fd2000bf05270 */
[----:B------:R-:W-:Y:S05]  /*34b0*/  BRA.U !UP0, `(.L_x_30874) ;  /* 0x0000000108447547 */ /* 0x000fea000b800000 */
.L_x_30844:
        /* <DEDUP_REMOVED lines=16> */
.L_x_30875:
[----:B------:R-:W-:Y:S05]  /*35c0*/  BRA `(.L_x_30845) ;  /* 0x0000000000747947 */ /* 0x000fea0003800000 */
.L_x_30874:
        /* <DEDUP_REMOVED lines=24> */
.L_x_30873:
[----:B------:R-:W0:Y:S02]  /*3750*/  F2I.U64.F64.TRUNC R4, R4 ;  /* 0x0000000400047311 */ /* 0x000e24000030d800 */
[----:B0-----:R0:W-:Y:S01]  /*3760*/  STG.E.64 desc[UR36][R2.64], R4 ;  /* 0x0000000402007986 */ /* 0x0011e2000c101b24 */
[----:B------:R-:W-:Y:S05]  /*3770*/  BRA `(.L_x_30845) ;  /* 0x0000000000087947 */ /* 0x000fea0003800000 */
.L_x_30872:
[----:B------:R-:W0:Y:S02]  /*3780*/  F2I.U32.F64.TRUNC R5, R4 ;  /* 0x0000000400057311 */ /* 0x000e24000030d000 */
[----:B0-----:R3:W-:Y:S02]  /*3790*/  STG.E desc[UR36][R2.64], R5 ;  /* 0x0000000502007986 */ /* 0x0017e4000c101924 */
.L_x_30845:
[----:B------:R-:W-:-:S07]  /*37a0*/  VIADD R17, R17, 0x80 ;  /* 0x0000008011117836 */ /* 0x000fce0000000000 */
.L_x_30808:
[----:B------:R-:W-:Y:S05]  /*37b0*/  BSYNC.RECONVERGENT B7 ;  /* 0x0000000000077941 */ /* 0x000fea0003800200 */
.L_x_30807:
        /* <DEDUP_REMOVED lines=307> */
.L_x_30878:
        /* <DEDUP_REMOVED lines=18> */
.L_x_30883:
[----:B------:R-:W2:Y:S02]  /*4c10*/  LDG.E.U8 R2, desc[UR36][R2.64] ;  /* 0x0000002402027981 */ /* 0x000ea4000c1e1100 */
[----:B--2--5:R4:W0:Y:S02]  /*4c20*/  I2F.F64.U16 R6, R2 ;  /* 0x0000000200067312 */ /* 0x0248240000101800 */
[----:B0---4-:R-:W-:Y:S05]  /*4c30*/  BRA `(.L_x_30885) ;  /* 0x0000000c00607947 */ /* 0x011fea0003800000 */
.L_x_30882:
        /* <DEDUP_REMOVED lines=9> */
.L_x_30887:
[----:B------:R-:W2:Y:S02]  /*4cd0*/  LDG.E R2, desc[UR36][R2.64] ;  /* 0x0000002402027981 */ /* 0x000ea4000c1e1900 */
[----:B--2--5:R4:W0:Y:S02]  /*4ce0*/  I2F.F64 R6, R2 ;  /* 0x0000000200067312 */ /* 0x0248240000201c00 */
[----:B0---4-:R-:W-:Y:S05]  /*4cf0*/  BRA `(.L_x_30885) ;  /* 0x0000000c00307947 */ /* 0x011fea0003800000 */
.L_x_30886:
[----:B------:R-:W2:Y:S02]  /*4d00*/  LDG.E.U16 R2, desc[UR36][R2.64] ;  /* 0x0000002402027981 */ /* 0x000ea4000c1e1500 */
[----:B--2--5:R4:W0:Y:S02]  /*4d10*/  I2F.F64.S16 R6, R2 ;  /* 0x0000000200067312 */ /* 0x0248240000101c00 */
[----:B0---4-:R-:W-:Y:S05]  /*4d20*/  BRA `(.L_x_30885) ;  /* 0x0000000c00247947 */ /* 0x011fea0003800000 */
.L_x_30881:
        /* <DEDUP_REMOVED lines=10> */
.L_x_30889:
[----:B------:R-:W2:Y:S02]  /*4dd0*/  LDG.E.U16 R0, desc[UR36][R2.64] ;  /* 0x0000002402007981 */ /* 0x000ea4000c1e1500 */
[----:B--2---:R-:W-:-:S05]  /*4de0*/  HADD2.F32 R0, -RZ, R0.H0_H0 ;  /* 0x20000000ff007230 */ /* 0x004fca0000004100 */
[----:B------:R-:W-:-:S04]  /*4df0*/  FMUL.FTZ R0, R0, 1 ;  /* 0x3f80000000007820 */ /* 0x000fc80000410000 */
[----:B-----5:R3:W4:Y:S02]  /*4e00*/  F2F.F64.F32 R6, R0 ;  /* 0x0000000000067310 */ /* 0x0207240000201800 */
[----:B---34-:R-:W-:Y:S05]  /*4e10*/  BRA `(.L_x_30885) ;  /* 0x0000000800e87947 */ /* 0x018fea0003800000 */
.L_x_30888:
        /* <DEDUP_REMOVED lines=10> */
.L_x_30891:
[----:B------:R-:W2:Y:S02]  /*4ec0*/  LDG.E.U16 R2, desc[UR36][R2.64] ;  /* 0x0000002402027981 */ /* 0x000ea4000c1e1500 */
[----:B--2---:R-:W-:-:S05]  /*4ed0*/  HADD2.F32 R0, -RZ, R2.H0_H0 ;  /* 0x20000002ff007230 */ /* 0x004fca0000004100 */
[----:B------:R-:W-:-:S04]  /*4ee0*/  FMUL.FTZ R0, R0, 1 ;  /* 0x3f80000000007820 */ /* 0x000fc80000410000 */
[----:B-----5:R4:W0:Y:S02]  /*4ef0*/  F2F.F64.F32 R6, R0 ;  /* 0x0000000000067310 */ /* 0x0208240000201800 */
[----:B0---4-:R-:W-:Y:S05]  /*4f00*/  BRA `(.L_x_30885) ;  /* 0x0000000800ac7947 */ /* 0x011fea0003800000 */
.L_x_30890:
[----:B-----5:R3:W5:Y:S01]  /*4f10*/  LDG.E.64 R6, desc[UR36][R2.64] ;  /* 0x0000002402067981 */ /* 0x020762000c1e1b00 */
[----:B------:R-:W-:Y:S05]  /*4f20*/  BRA `(.L_x_30885) ;  /* 0x0000000800a47947 */ /* 0x000fea0003800000 */
.L_x_30880:
        /* <DEDUP_REMOVED lines=13> */
.L_x_30894:
[----:B-----5:R2:W5:Y:S01]  /*5000*/  LDG.E.64 R6, desc[UR36][R2.64] ;  /* 0x0000002402067981 */ /* 0x020562000c1e1b00 */
[----:B------:R-:W-:Y:S05]  /*5010*/  BRA `(.L_x_30885) ;  /* 0x0000000800687947 */ /* 0x000fea0003800000 */
.L_x_30893:
        /* <DEDUP_REMOVED lines=27> */
.L_x_30896:
        /* <DEDUP_REMOVED lines=14> */
.L_x_30895:
[----:B------:R-:W2:Y:S02]  /*52b0*/  LDG.E.U16 R0, desc[UR36][R2.64] ;  /* 0x0000002402007981 */ /* 0x000ea4000c1e1500 */
[----:B--2---:R-:W-:-:S04]  /*52c0*/  IMAD.U32 R0, R0, 0x10000, RZ ;  /* 0x0001000000007824 */ /* 0x004fc800078e00ff */
[----:B------:R-:W-:-:S04]  /*52d0*/  FMUL.FTZ R0, R0, 1 ;  /* 0x3f80000000007820 */ /* 0x000fc80000410000 */
[----:B-----5:R2:W3:Y:S02]  /*52e0*/  F2F.F64.F32 R6, R0 ;  /* 0x0000000000067310 */ /* 0x0204e40000201800 */
[----:B--23--:R-:W-:Y:S05]  /*52f0*/  BRA `(.L_x_30885) ;  /* 0x0000000400b07947 */ /* 0x00cfea0003800000 */
.L_x_30892:
        /* <DEDUP_REMOVED lines=11> */
.L_x_30899:
        /* <DEDUP_REMOVED lines=21> */
.L_x_30901:
[----:B------:R-:W-:Y:S05]  /*5500*/  BSYNC.RECONVERGENT B0 ;  /* 0x0000000000007941 */ /* 0x000fea0003800200 */
.L_x_30900:
[----:B------:R-:W-:Y:S02]  /*5510*/  SHF.L.U32 R0, R0, 0x14, RZ ;  /* 0x0000001400007819 */ /* 0x000fe400000006ff */
[----:B------:R-:W-:-:S04]  /*5520*/  LEA R2, R2, 0x3b800000, 0x17 ;  /* 0x3b80000002027811 */ /* 0x000fc800078eb8ff */
[----:B------:R-:W-:-:S05]  /*5530*/  LOP3.LUT R0, R2, R0, R7, 0xfe, !PT ;  /* 0x0000000002007212 */ /* 0x000fca00078efe07 */
[----:B------:R-:W-:-:S04]  /*5540*/  FMUL.FTZ R0, R0, 1 ;  /* 0x3f80000000007820 */ /* 0x000fc80000410000 */
[----:B------:R2:W3:Y:S02]  /*5550*/  F2F.F64.F32 R6, R0 ;  /* 0x0000000000067310 */ /* 0x0004e40000201800 */
[----:B--23--:R-:W-:Y:S05]  /*5560*/  BRA `(.L_x_30885) ;  /* 0x0000000400147947 */ /* 0x00cfea0003800000 */
.L_x_30898:
        /* <DEDUP_REMOVED lines=21> */
.L_x_30903:
[----:B------:R-:W-:Y:S05]  /*56c0*/  BSYNC.RECONVERGENT B0 ;  /* 0x0000000000007941 */ /* 0x000fea0003800200 */
.L_x_30902:
[----:B------:R-:W-:Y:S01]  /*56d0*/  IMAD.SHL.U32 R0, R0, 0x200000, RZ ;  /* 0x0020000000007824 */ /* 0x000fe200078e00ff */
[----:B------:R-:W-:-:S04]  /*56e0*/  LEA R2, R2, 0x37800000, 0x17 ;  /* 0x3780000002027811 */ /* 0x000fc800078eb8ff */
[----:B------:R-:W-:-:S05]  /*56f0*/  LOP3.LUT R0, R2, R0, R7, 0xfe, !PT ;  /* 0x0000000002007212 */ /* 0x000fca00078efe07 */
[----:B------:R-:W-:-:S04]  /*5700*/  FMUL.FTZ R0, R0, 1 ;  /* 0x3f80000000007820 */ /* 0x000fc80000410000 */
[----:B------:R2:W3:Y:S02]  /*5710*/  F2F.F64.F32 R6, R0 ;  /* 0x0000000000067310 */ /* 0x0004e40000201800 */
[----:B--23--:R-:W-:Y:S05]  /*5720*/  BRA `(.L_x_30885) ;  /* 0x0000000000a47947 */ /* 0x00cfea0003800000 */
.L_x_30897:
        /* <DEDUP_REMOVED lines=18> */
.L_x_30884:
        /* <DEDUP_REMOVED lines=16> */
.L_x_30906:
[----:B------:R-:W-:Y:S01]  /*5950*/  CS2R R6, SRZ ;  /* 0x0000000000067805 */ /* 0x000fe2000001ff00 */
[----:B------:R-:W-:Y:S06]  /*5960*/  BRA `(.L_x_30885) ;  /* 0x0000000000147947 */ /* 0x000fec0003800000 */
.L_x_30905:
[----:B-----5:R-:W2:Y:S02]  /*5970*/  LDG.E.64 R6, desc[UR36][R2.64] ;  /* 0x0000002402067981 */ /* 0x020ea4000c1e1b00 */
[----:B--2---:R-:W0:Y:S02]  /*5980*/  I2F.F64.U64 R6, R6 ;  /* 0x0000000600067312 */ /* 0x004e240000301800 */
[----:B0-----:R-:W-:Y:S05]  /*5990*/  BRA `(.L_x_30885) ;  /* 0x0000000000087947 */ /* 0x001fea0003800000 */
.L_x_30904:
[----:B------:R-:W2:Y:S02]  /*59a0*/  LDG.E R2, desc[UR36][R2.64] ;  /* 0x0000002402027981 */ /* 0x000ea4000c1e1900 */
[----:B--2--5:R0:W1:Y:S02]  /*59b0*/  I2F.F64.U32 R6, R2 ;  /* 0x0000000200067312 */ /* 0x0240640000201800 */
.L_x_30885:
[----:B------:R-:W-:Y:S05]  /*59c0*/  BSYNC.RECONVERGENT B6 ;  /* 0x0000000000067941 */ /* 0x000fea0003800200 */
.L_x_30879:
        /* <DEDUP_REMOVED lines=28> */
.L_x_30907:
        /* <DEDUP_REMOVED lines=12> */
.L_x_30911:
[----:B------:R-:W0:Y:S02]  /*5c50*/  F2I.S64.F64.TRUNC R4, R4 ;  /* 0x0000000400047311 */ /* 0x000e24000030d900 */
[----:B0----5:R-:W-:-:S05]  /*5c60*/  MOV R7, R4 ;  /* 0x0000000400077202 */ /* 0x021fca0000000f00 */
[----:B------:R0:W-:Y:S01]  /*5c70*/  STG.E.U8 desc[UR36][R2.64], R7 ;  /* 0x0000000702007986 */ /* 0x0001e2000c101124 */
[----:B------:R-:W-:Y:S05]  /*5c80*/  BRA `(.L_x_30913) ;  /* 0x0000001000807947 */ /* 0x000fea0003800000 */
.L_x_30910:
        /* <DEDUP_REMOVED lines=9> */
.L_x_30915:
[----:B------:R-:W0:Y:S02]  /*5d20*/  F2I.F64.TRUNC R5, R4 ;  /* 0x0000000400057311 */ /* 0x000e24000030d100 */
[----:B0-----:R0:W-:Y:S01]  /*5d30*/  STG.E desc[UR36][R2.64], R5 ;  /* 0x0000000502007986 */ /* 0x0011e2000c101924 */
[----:B------:R-:W-:Y:S05]  /*5d40*/  BRA `(.L_x_30913) ;  /* 0x0000001000507947 */ /* 0x000fea0003800000 */
.L_x_30914:
[----:B------:R-:W0:Y:S02]  /*5d50*/  F2I.F64.TRUNC R5, R4 ;  /* 0x0000000400057311 */ /* 0x000e24000030d100 */
[----:B0-----:R0:W-:Y:S01]  /*5d60*/  STG.E.U16 desc[UR36][R2.64], R5 ;  /* 0x0000000502007986 */ /* 0x0011e2000c101524 */
[----:B------:R-:W-:Y:S05]  /*5d70*/  BRA `(.L_x_30913) ;  /* 0x0000001000447947 */ /* 0x000fea0003800000 */
.L_x_30909:
        /* <DEDUP_REMOVED lines=17> */
.L_x_30917:
        /* <DEDUP_REMOVED lines=12> */
.L_x_30916:
        /* <DEDUP_REMOVED lines=18> */
.L_x_30919:
        /* <DEDUP_REMOVED lines=13> */
.L_x_30918:
[----:B------:R0:W-:Y:S01]  /*6140*/  STG.E.64 desc[UR36][R2.64], R4 ;  /* 0x0000000402007986 */ /* 0x0001e2000c101b24 */
[----:B------:R-:W-:Y:S05]  /*6150*/  BRA `(.L_x_30913) ;  /* 0x0000000c004c7947 */ /* 0x000fea0003800000 */
.L_x_30908:
        /* <DEDUP_REMOVED lines=13> */
.L_x_30923:
        /* <DEDUP_REMOVED lines=26> */
.L_x_30926:
[----:B------:R-:W-:-:S04]  /*63d0*/  SHF.R.U32.HI R5, RZ, 0x18, R7 ;  /* 0x00000018ff057819 */ /* 0x000fc80000011607 */
[----:B------:R-:W-:-:S07]  /*63e0*/  LOP3.LUT R0, R0, 0x80, R5, 0xf8, !PT ;  /* 0x0000008000007812 */ /* 0x000fce00078ef805 */
.L_x_30925:
[----:B------:R-:W-:Y:S05]  /*63f0*/  BSYNC.RECONVERGENT B0 ;  /* 0x0000000000007941 */ /* 0x000fea0003800200 */
.L_x_30924:
[----:B------:R0:W-:Y:S01]  /*6400*/  STG.E.U8 desc[UR36][R2.64], R0 ;  /* 0x0000000002007986 */ /* 0x0001e2000c101124 */
[----:B------:R-:W-:Y:S05]  /*6410*/  BRA `(.L_x_30913) ;  /* 0x00000008009c7947 */ /* 0x000fea0003800000 */
.L_x_30922:
        /* <DEDUP_REMOVED lines=26> */
.L_x_30929:
[----:B------:R-:W-:-:S04]  /*65c0*/  SHF.R.U32.HI R5, RZ, 0x18, R7 ;  /* 0x00000018ff057819 */ /* 0x000fc80000011607 */
[----:B------:R-:W-:-:S07]  /*65d0*/  LOP3.LUT R0, R0, 0x80, R5, 0xf8, !PT ;  /* 0x0000008000007812 */ /* 0x000fce00078ef805 */
.L_x_30928:
[----:B------:R-:W-:Y:S05]  /*65e0*/  BSYNC.RECONVERGENT B0 ;  /* 0x0000000000007941 */ /* 0x000fea0003800200 */
.L_x_30927:
[----:B------:R0:W-:Y:S01]  /*65f0*/  STG.E.U8 desc[UR36][R2.64], R0 ;  /* 0x0000000002007986 */ /* 0x0001e2000c101124 */
[----:B------:R-:W-:Y:S05]  /*6600*/  BRA `(.L_x_30913) ;  /* 0x0000000800207947 */ /* 0x000fea0003800000 */
.L_x_30921:
        /* <DEDUP_REMOVED lines=30> */
.L_x_30931:
[----:B------:R-:W0:Y:S02]  /*67f0*/  F2I.U64.F64.TRUNC R4, R4 ;  /* 0x0000000400047311 */ /* 0x000e24000030d800 */
[----:B0-----:R0:W-:Y:S01]  /*6800*/  STG.E.64 desc[UR36][R2.64], R4 ;  /* 0x0000000402007986 */ /* 0x0011e2000c101b24 */
[----:B------:R-:W-:Y:S05]  /*6810*/  BRA `(.L_x_30913) ;  /* 0x00000004009c7947 */ /* 0x000fea0003800000 */
.L_x_30930:
[----:B------:R-:W0:Y:S02]  /*6820*/  F2I.U32.F64.TRUNC R5, R4 ;  /* 0x0000000400057311 */ /* 0x000e24000030d000 */
[----:B0-----:R0:W-:Y:S01]  /*6830*/  STG.E desc[UR36][R2.64], R5 ;  /* 0x0000000502007986 */ /* 0x0011e2000c101924 */
[----:B------:R-:W-:Y:S05]  /*6840*/  BRA `(.L_x_30913) ;  /* 0x0000000400907947 */ /* 0x000fea0003800000 */
.L_x_30920:
        /* <DEDUP_REMOVED lines=10> */
.L_x_30933:
[----:B-----5:R-:W-:-:S05]  /*68f0*/  CS2R R6, SRZ ;  /* 0x0000000000067805 */ /* 0x020fca000001ff00 */
[----:B------:R0:W-:Y:S01]  /*6900*/  STG.E.128 desc[UR36][R2.64], R4 ;  /* 0x0000000402007986 */ /* 0x0001e2000c101d24 */
[----:B------:R-:W-:Y:S05]  /*6910*/  BRA `(.L_x_30913) ;  /* 0x00000004005c7947 */ /* 0x000fea0003800000 */
.L_x_30932:
[----:B------:R-:W-:-:S09]  /*6920*/  UISETP.NE.AND UP0, UPT, UR4, 0xf, UPT ;  /* 0x0000000f0400788c */ /* 0x000fd2000bf05270 */
[----:B------:R-:W-:Y:S05]  /*6930*/  BRA.U !UP0, `(.L_x_30934) ;  /* 0x0000000508287547 */ /* 0x000fea000b800000 */
[----:B------:R-:W-:-:S09]  /*6940*/  UISETP.NE.AND UP0, UPT, UR4, 0x17, UPT ;  /* 0x000000170400788c */ /* 0x000fd2000bf05270 */
[----:B------:R-:W-:Y:S05]  /*6950*/  BRA.U !UP0, `(.L_x_30935) ;  /* 0x0000000108b07547 */ /* 0x000fea000b800000 */
[----:B------:R-:W-:-:S09]  /*6960*/  UISETP.NE.AND UP0, UPT, UR4, 0x18, UPT ;  /* 0x000000180400788c */ /* 0x000fd2000bf05270 */
[----:B------:R-:W-:Y:S05]  /*6970*/  BRA.U !UP0, `(.L_x_30936) ;  /* 0x0000000108447547 */ /* 0x000fea000b800000 */
.L_x_30912:
        /* <DEDUP_REMOVED lines=16> */
.L_x_30937:
[----:B------:R-:W-:Y:S05]  /*6a80*/  BRA `(.L_x_30913) ;  /* 0x0000000400007947 */ /* 0x000fea0003800000 */
.L_x_30936:
        /* <DEDUP_REMOVED lines=21> */
.L_x_30939:
[----:B------:R-:W-:Y:S05]  /*6be0*/  BSYNC.RECONVERGENT B0 ;  /* 0x0000000000007941 */ /* 0x000fea0003800200 */
.L_x_30938:
[----:B------:R-:W-:-:S05]  /*6bf0*/  LOP3.LUT R7, R0, 0x80, R7, 0xf8, !PT ;  /* 0x0000008000077812 */ /* 0x000fca00078ef807 */
[----:B------:R3:W-:Y:S01]  /*6c00*/  STG.E.U8 desc[UR36][R2.64], R7 ;  /* 0x0000000702007986 */ /* 0x0007e2000c101124 */
[----:B------:R-:W-:Y:S05]  /*6c10*/  BRA `(.L_x_30913) ;  /* 0x00000000009c7947 */ /* 0x000fea0003800000 */
.L_x_30935:
        /* <DEDUP_REMOVED lines=20> */
.L_x_30941:
[----:B------:R-:W-:Y:S02]  /*6d60*/  ISETP.GT.U32.AND P0, PT, R6, 0x7f800000, PT ;  /* 0x7f8000000600780c */ /* 0x000fe40003f04070 */
[----:B------:R-:W-:-:S04]  /*6d70*/  MOV R0, 0x7f ;  /* 0x0000007f00007802 */ /* 0x000fc80000000f00 */
[----:B------:R-:W-:-:S07]  /*6d80*/  SEL R0, R0, 0x7c, P0 ;  /* 0x0000007c00007807 */ /* 0x000fce0000000000 */
.L_x_30942:
[----:B------:R-:W-:Y:S05]  /*6d90*/  BSYNC.RECONVERGENT B0 ;  /* 0x0000000000007941 */ /* 0x000fea0003800200 */
.L_x_30940:
[----:B------:R-:W-:-:S04]  /*6da0*/  SHF.R.U32.HI R5, RZ, 0x18, R7 ;  /* 0x00000018ff057819 */ /* 0x000fc80000011607 */
[----:B------:R-:W-:-:S05]  /*6db0*/  LOP3.LUT R5, R0, 0x80, R5, 0xf8, !PT ;  /* 0x0000008000057812 */ /* 0x000fca00078ef805 */
[----:B------:R2:W-:Y:S01]  /*6dc0*/  STG.E.U8 desc[UR36][R2.64], R5 ;  /* 0x0000000502007986 */ /* 0x0005e2000c101124 */
[----:B------:R-:W-:Y:S05]  /*6dd0*/  BRA `(.L_x_30913) ;  /* 0x00000000002c7947 */ /* 0x000fea0003800000 */
.L_x_30934:
        /* <DEDUP_REMOVED lines=11> */
.L_x_30913:
[----:B------:R-:W-:-:S07]  /*6e90*/  VIADD R17, R17, 0x80 ;  /* 0x0000008011117836 */ /* 0x000fce0000000000 */
.L_x_30877:
[----:B------:R-:W-:Y:S05]  /*6ea0*/  BSYNC.RECONVERGENT B7 ;  /* 0x0000000000077941 */ /* 0x000fea0003800200 */
.L_x_30876:
        /* <DEDUP_REMOVED lines=307> */
.L_x_30945:
        /* <DEDUP_REMOVED lines=18> */
.L_x_30950:
[----:B------:R-:W2:Y:S02]  /*8300*/  LDG.E.U8 R2, desc[UR36][R2.64] ;  /* 0x0000002402027981 */ /* 0x000ea4000c1e1100 */
[----:B--2--5:R4:W0:Y:S02]  /*8310*/  I2F.F64.U16 R6, R2 ;  /* 0x0000000200067312 */ /* 0x0248240000101800 */
[----:B0---4-:R-:W-:Y:S05]  /*8320*/  BRA `(.L_x_30952) ;  /* 0x0000000c00607947 */ /* 0x011fea0003800000 */
.L_x_30949:
        /* <DEDUP_REMOVED lines=9> */
.L_x_30954:
[----:B------:R-:W2:Y:S02]  /*83c0*/  LDG.E R2, desc[UR36][R2.64] ;  /* 0x0000002402027981 */ /* 0x000ea4000c1e1900 */
[----:B--2--5:R4:W0:Y:S02]  /*83d0*/  I2F.F64 R6, R2 ;  /* 0x0000000200067312 */ /* 0x0248240000201c00 */
[----:B0---4-:R-:W-:Y:S05]  /*83e0*/  BRA `(.L_x_30952) ;  /* 0x0000000c00307947 */ /* 0x011fea0003800000 */
.L_x_30953:
[----:B------:R-:W2:Y:S02]  /*83f0*/  LDG.E.U16 R2, desc[UR36][R2.64] ;  /* 0x0000002402027981 */ /* 0x000ea4000c1e1500 */
[----:B--2--5:R4:W0:Y:S02]  /*8400*/  I2F.F64.S16 R6, R2 ;  /* 0x0000000200067312 */ /* 0x0248240000101c00 */
[----:B0---4-:R-:W-:Y:S05]  /*8410*/  BRA `(.L_x_30952) ;  /* 0x0000000c00247947 */ /* 0x011fea0003800000 */
.L_x_30948:
        /* <DEDUP_REMOVED lines=10> */
.L_x_30956:
[----:B------:R-:W2:Y:S02]  /*84c0*/  LDG.E.U16 R0, desc[UR36][R2.64] ;  /* 0x0000002402007981 */ /* 0x000ea4000c1e1500 */
[----:B--2---:R-:W-:-:S05]  /*84d0*/  HADD2.F32 R0, -RZ, R0.H0_H0 ;  /* 0x20000000ff007230 */ /* 0x004fca0000004100 */
[----:B------:R-:W-:-:S04]  /*84e0*/  FMUL.FTZ R0, R0, 1 ;  /* 0x3f80000000007820 */ /* 0x000fc80000410000 */
[----:B-----5:R3:W4:Y:S02]  /*84f0*/  F2F.F64.F32 R6, R0 ;  /* 0x0000000000067310 */ /* 0x0207240000201800 */
[----:B---34-:R-:W-:Y:S05]  /*8500*/  BRA `(.L_x_30952) ;  /* 0x0000000800e87947 */ /* 0x018fea0003800000 */
.L_x_30955:
        /* <DEDUP_REMOVED lines=10> */
.L_x_30958:
[----:B------:R-:W2:Y:S02]  /*85b0*/  LDG.E.U16 R2, desc[UR36][R2.64] ;  /* 0x0000002402027981 */ /* 0x000ea4000c1e1500 */
[----:B--2---:R-:W-:-:S05]  /*85c0*/  HADD2.F32 R0, -RZ, R2.H0_H0 ;  /* 0x20000002ff007230 */ /* 0x004fca0000004100 */
[----:B------:R-:W-:-:S04]  /*85d0*/  FMUL.FTZ R0, R0, 1 ;  /* 0x3f80000000007820 */ /* 0x000fc80000410000 */
[----:B-----5:R3:W4:Y:S02]  /*85e0*/  F2F.F64.F32 R6, R0 ;  /* 0x0000000000067310 */ /* 0x0207240000201800 */
[----:B---34-:R-:W-:Y:S05]  /*85f0*/  BRA `(.L_x_30952) ;  /* 0x0000000800ac7947 */ /* 0x018fea0003800000 */
.L_x_30957:
[----:B-----5:R3:W5:Y:S01]  /*8600*/  LDG.E.64 R6, desc[UR36][R2.64] ;  /* 0x0000002402067981 */ /* 0x020762000c1e1b00 */
[----:B------:R-:W-:Y:S05]  /*8610*/  BRA `(.L_x_30952) ;  /* 0x0000000800a47947 */ /* 0x000fea0003800000 */
.L_x_30947:
        /* <DEDUP_REMOVED lines=13> */
.L_x_30961:
[----:B-----5:R0:W5:Y:S01]  /*86f0*/  LDG.E.64 R6, desc[UR36][R2.64] ;  /* 0x0000002402067981 */ /* 0x020162000c1e1b00 */
[----:B------:R-:W-:Y:S05]  /*8700*/  BRA `(.L_x_30952) ;  /* 0x0000000800687947 */ /* 0x000fea0003800000 */
.L_x_30960:
        /* <DEDUP_REMOVED lines=27> */
.L_x_30963:
        /* <DEDUP_REMOVED lines=14> */
.L_x_30962:
[----:B------:R-:W2:Y:S02]  /*89a0*/  LDG.E.U16 R0, desc[UR36][R2.64] ;  /* 0x0000002402007981 */ /* 0x000ea4000c1e1500 */
[----:B--2---:R-:W-:-:S04]  /*89b0*/  IMAD.U32 R0, R0, 0x10000, RZ ;  /* 0x0001000000007824 */ /* 0x004fc800078e00ff */
[----:B------:R-:W-:-:S04]  /*89c0*/  FMUL.FTZ R0, R0, 1 ;  /* 0x3f80000000007820 */ /* 0x000fc80000410000 */
[----:B-----5:R0:W1:Y:S02]  /*89d0*/  F2F.F64.F32 R6, R0 ;  /* 0x0000000000067310 */ /* 0x0200640000201800 */
[----:B01----:R-:W-:Y:S05]  /*89e0*/  BRA `(.L_x_30952) ;  /* 0x0000000400b07947 */ /* 0x003fea0003800000 */
.L_x_30959:
        /* <DEDUP_REMOVED lines=11> */
.L_x_30966:
        /* <DEDUP_REMOVED lines=21> */
.L_x_30968:
[----:B------:R-:W-:Y:S05]  /*8bf0*/  BSYNC.RECONVERGENT B0 ;  /* 0x0000000000007941 */ /* 0x000fea0003800200 */
.L_x_30967:
[----:B------:R-:W-:Y:S02]  /*8c00*/  SHF.L.U32 R0, R0, 0x14, RZ ;  /* 0x0000001400007819 */ /* 0x000fe400000006ff */
[----:B------:R-:W-:-:S04]  /*8c10*/  LEA R2, R2, 0x3b800000, 0x17 ;  /* 0x3b80000002027811 */ /* 0x000fc800078eb8ff */
[----:B------:R-:W-:-:S05]  /*8c20*/  LOP3.LUT R0, R2, R0, R7, 0xfe, !PT ;  /* 0x0000000002007212 */ /* 0x000fca00078efe07 */
[----:B------:R-:W-:-:S04]  /*8c30*/  FMUL.FTZ R0, R0, 1 ;  /* 0x3f80000000007820 */ /* 0x000fc80000410000 */
[----:B------:R3:W4:Y:S02]  /*8c40*/  F2F.F64.F32 R6, R0 ;  /* 0x0000000000067310 */ /* 0x0007240000201800 */
[----:B---34-:R-:W-:Y:S05]  /*8c50*/  BRA `(.L_x_30952) ;  /* 0x0000000400147947 */ /* 0x018fea0003800000 */
.L_x_30965:
        /* <DEDUP_REMOVED lines=21> */
.L_x_30970:
[----:B------:R-:W-:Y:S05]  /*8db0*/  BSYNC.RECONVERGENT B0 ;  /* 0x0000000000007941 */ /* 0x000fea0003800200 */
.L_x_30969:
[----:B------:R-:W-:Y:S01]  /*8dc0*/  IMAD.SHL.U32 R0, R0, 0x200000, RZ ;  /* 0x0020000000007824 */ /* 0x000fe200078e00ff */
[----:B------:R-:W-:-:S04]  /*8dd0*/  LEA R2, R2, 0x37800000, 0x17 ;  /* 0x3780000002027811 */ /* 0x000fc800078eb8ff */
[----:B------:R-:W-:-:S05]  /*8de0*/  LOP3.LUT R0, R2, R0, R7, 0xfe, !PT ;  /* 0x0000000002007212 */ /* 0x000fca00078efe07 */
[----:B------:R-:W-:-:S04]  /*8df0*/  FMUL.FTZ R0, R0, 1 ;  /* 0x3f80000000007820 */ /* 0x000fc80000410000 */
[----:B------:R3:W4:Y:S02]  /*8e00*/  F2F.F64.F32 R6, R0 ;  /* 0x0000000000067310 */ /* 0x0007240000201800 */
[----:B---34-:R-:W-:Y:S05]  /*8e10*/  BRA `(.L_x_30952) ;  /* 0x0000000000a47947 */ /* 0x018fea0003800000 */
.L_x_30964:
        /* <DEDUP_REMOVED lines=18> */
.L_x_30951:
        /* <DEDUP_REMOVED lines=16> */
.L_x_30973:
[----:B------:R-:W-:Y:S01]  /*9040*/  CS2R R6, SRZ ;  /* 0x0000000000067805 */ /* 0x000fe2000001ff00 */
[----:B------:R-:W-:Y:S06]  /*9050*/  BRA `(.L_x_30952) ;  /* 0x0000000000147947 */ /* 0x000fec0003800000 */
.L_x_30972:
[----:B-----5:R-:W2:Y:S02]  /*9060*/  LDG.E.64 R6, desc[UR36][R2.64] ;  /* 0x0000002402067981 */ /* 0x020ea4000c1e1b00 */
[----:B--2---:R-:W1:Y:S02]  /*9070*/  I2F.F64.U64 R6, R6 ;  /* 0x0000000600067312 */ /* 0x004e640000301800 */
[----:B-1----:R-:W-:Y:S05]  /*9080*/  BRA `(.L_x_30952) ;  /* 0x0000000000087947 */ /* 0x002fea0003800000 */
.L_x_30971:
[----:B------:R-:W2:Y:S02]  /*9090*/  LDG.E R2, desc[UR36][R2.64] ;  /* 0x0000002402027981 */ /* 0x000ea4000c1e1900 */
[----:B--2--5:R1:W2:Y:S02]  /*90a0*/  I2F.F64.U32 R6, R2 ;  /* 0x0000000200067312 */ /* 0x0242a40000201800 */
.L_x_30952:
[----:B------:R-:W-:Y:S05]  /*90b0*/  BSYNC.RECONVERGENT B6 ;  /* 0x0000000000067941 */ /* 0x000fea0003800200 */
.L_x_30946:
        /* <DEDUP_REMOVED lines=28> */
.L_x_30974:
        /* <DEDUP_REMOVED lines=12> */
.L_x_30978:
[----:B------:R-:W0:Y:S02]  /*9340*/  F2I.S64.F64.TRUNC R4, R4 ;  /* 0x0000000400047311 */ /* 0x000e24000030d900 */
[----:B0----5:R-:W-:-:S05]  /*9350*/  MOV R7, R4 ;  /* 0x0000000400077202 */ /* 0x021fca0000000f00 */
[----:B------:R0:W-:Y:S01]  /*9360*/  STG.E.U8 desc[UR36][R2.64], R7 ;  /* 0x0000000702007986 */ /* 0x0001e2000c101124 */
[----:B------:R-:W-:Y:S05]  /*9370*/  BRA `(.L_x_30980) ;  /* 0x0000001000807947 */ /* 0x000fea0003800000 */
.L_x_30977:
        /* <DEDUP_REMOVED lines=9> */
.L_x_30982:
[----:B------:R-:W0:Y:S02]  /*9410*/  F2I.F64.TRUNC R5, R4 ;  /* 0x0000000400057311 */ /* 0x000e24000030d100 */
[----:B0-----:R0:W-:Y:S01]  /*9420*/  STG.E desc[UR36][R2.64], R5 ;  /* 0x0000000502007986 */ /* 0x0011e2000c101924 */
[----:B------:R-:W-:Y:S05]  /*9430*/  BRA `(.L_x_30980) ;  /* 0x0000001000507947 */ /* 0x000fea0003800000 */
.L_x_30981:
[----:B------:R-:W0:Y:S02]  /*9440*/  F2I.F64.TRUNC R5, R4 ;  /* 0x0000000400057311 */ /* 0x000e24000030d100 */
[----:B0-----:R0:W-:Y:S01]  /*9450*/  STG.E.U16 desc[UR36][R2.64], R5 ;  /* 0x0000000502007986 */ /* 0x0011e2000c101524 */
[----:B------:R-:W-:Y:S05]  /*9460*/  BRA `(.L_x_30980) ;  /* 0x0000001000447947 */ /* 0x000fea0003800000 */
.L_x_30976:
        /* <DEDUP_REMOVED lines=17> */
.L_x_30984:
        /* <DEDUP_REMOVED lines=12> */
.L_x_30983:
        /* <DEDUP_REMOVED lines=18> */
.L_x_30986:
        /* <DEDUP_REMOVED lines=13> */
.L_x_30985:
[----:B------:R0:W-:Y:S01]  /*9830*/  STG.E.64 desc[UR36][R2.64], R4 ;  /* 0x0000000402007986 */ /* 0x0001e2000c101b24 */
[----:B------:R-:W-:Y:S05]  /*9840*/  BRA `(.L_x_30980) ;  /* 0x0000000c004c7947 */ /* 0x000fea0003800000 */
.L_x_30975:
        /* <DEDUP_REMOVED lines=13> */
.L_x_30990:
        /* <DEDUP_REMOVED lines=26> */
.L_x_30993:
[----:B------:R-:W-:-:S04]  /*9ac0*/  SHF.R.U32.HI R5, RZ, 0x18, R7 ;  /* 0x00000018ff057819 */ /* 0x000fc80000011607 */
[----:B------:R-:W-:-:S07]  /*9ad0*/  LOP3.LUT R0, R0, 0x80, R5, 0xf8, !PT ;  /* 0x0000008000007812 */ /* 0x000fce00078ef805 */
.L_x_30992:
[----:B------:R-:W-:Y:S05]  /*9ae0*/  BSYNC.RECONVERGENT B0 ;  /* 0x0000000000007941 */ /* 0x000fea0003800200 */
.L_x_30991:
[----:B------:R0:W-:Y:S01]  /*9af0*/  STG.E.U8 desc[UR36][R2.64], R0 ;  /* 0x0000000002007986 */ /* 0x0001e2000c101124 */
[----:B------:R-:W-:Y:S05]  /*9b00*/  BRA `(.L_x_30980) ;  /* 0x00000008009c7947 */ /* 0x000fea0003800000 */
.L_x_30989:
        /* <DEDUP_REMOVED lines=26> */
.L_x_30996:
[----:B------:R-:W-:-:S04]  /*9cb0*/  SHF.R.U32.HI R5, RZ, 0x18, R7 ;  /* 0x00000018ff057819 */ /* 0x000fc80000011607 */
[----:B------:R-:W-:-:S07]  /*9cc0*/  LOP3.LUT R0, R0, 0x80, R5, 0xf8, !PT ;  /* 0x0000008000007812 */ /* 0x000fce00078ef805 */
.L_x_30995:
[----:B------:R-:W-:Y:S05]  /*9cd0*/  BSYNC.RECONVERGENT B0 ;  /* 0x0000000000007941 */ /* 0x000fea0003800200 */
.L_x_30994:
[----:B------:R0:W-:Y:S01]  /*9ce0*/  STG.E.U8 desc[UR36][R2.64], R0 ;  /* 0x0000000002007986 */ /* 0x0001e2000c101124 */
[----:B------:R-:W-:Y:S05]  /*9cf0*/  BRA `(.L_x_30980) ;  /* 0x0000000800207947 */ /* 0x000fea0003800000 */
.L_x_30988:
        /* <DEDUP_REMOVED lines=30> */
.L_x_30998:
[----:B------:R-:W0:Y:S02]  /*9ee0*/  F2I.U64.F64.TRUNC R4, R4 ;  /* 0x0000000400047311 */ /* 0x000e24000030d800 */
[----:B0-----:R0:W-:Y:S01]  /*9ef0*/  STG.E.64 desc[UR36][R2.64], R4 ;  /* 0x0000000402007986 */ /* 0x0011e2000c101b24 */
[----:B------:R-:W-:Y:S05]  /*9f00*/  BRA `(.L_x_30980) ;  /* 0x00000004009c7947 */ /* 0x000fea0003800000 */
.L_x_30997:
[----:B------:R-:W0:Y:S02]  /*9f10*/  F2I.U32.F64.TRUNC R5, R4 ;  /* 0x0000000400057311 */ /* 0x000e24000030d000 */
[----:B0-----:R0:W-:Y:S01]  /*9f20*/  STG.E desc[UR36][R2.64], R5 ;  /* 0x0000000502007986 */ /* 0x0011e2000c101924 */
[----:B------:R-:W-:Y:S05]  /*9f30*/  BRA `(.L_x_30980) ;  /* 0x0000000400907947 */ /* 0x000fea0003800000 */
.L_x_30987:
        /* <DEDUP_REMOVED lines=10> */
.L_x_31000:
[----:B-----5:R-:W-:-:S05]  /*9fe0*/  CS2R R6, SRZ ;  /* 0x0000000000067805 */ /* 0x020fca000001ff00 */
[----:B------:R0:W-:Y:S01]  /*9ff0*/  STG.E.128 desc[UR36][R2.64], R4 ;  /* 0x0000000402007986 */ /* 0x0001e2000c101d24 */
[----:B------:R-:W-:Y:S05]  /*a000*/  BRA `(.L_x_30980) ;  /* 0x00000004005c7947 */ /* 0x000fea0003800000 */
.L_x_30999:
[----:B------:R-:W-:-:S09]  /*a010*/  UISETP.NE.AND UP0, UPT, UR4, 0xf, UPT ;  /* 0x0000000f0400788c */ /* 0x000fd2000bf05270 */
[----:B------:R-:W-:Y:S05]  /*a020*/  BRA.U !UP0, `(.L_x_31001) ;  /* 0x0000000508287547 */ /* 0x000fea000b800000 */
[----:B------:R-:W-:-:S09]  /*a030*/  UISETP.NE.AND UP0, UPT, UR4, 0x17, UPT ;  /* 0x000000170400788c */ /* 0x000fd2000bf05270 */
[----:B------:R-:W-:Y:S05]  /*a040*/  BRA.U !UP0, `(.L_x_31002) ;  /* 0x0000000108b07547 */ /* 0x000fea000b800000 */
[----:B------:R-:W-:-:S09]  /*a050*/  UISETP.NE.AND UP0, UPT, UR4, 0x18, UPT ;  /* 0x000000180400788c */ /* 0x000fd2000bf05270 */
[----:B------:R-:W-:Y:S05]  /*a060*/  BRA.U !UP0, `(.L_x_31003) ;  /* 0x0000000108447547 */ /* 0x000fea000b800000 */
.L_x_30979:
        /* <DEDUP_REMOVED lines=16> */
.L_x_31004:
[----:B------:R-:W-:Y:S05]  /*a170*/  BRA `(.L_x_30980) ;  /* 0x0000000400007947 */ /* 0x000fea0003800000 */
.L_x_31003:
        /* <DEDUP_REMOVED lines=21> */
.L_x_31006:
[----:B------:R-:W-:Y:S05]  /*a2d0*/  BSYNC.RECONVERGENT B0 ;  /* 0x0000000000007941 */ /* 0x000fea0003800200 */
.L_x_31005:
[----:B------:R-:W-:-:S05]  /*a2e0*/  LOP3.LUT R7, R0, 0x80, R7, 0xf8, !PT ;  /* 0x0000008000077812 */ /* 0x000fca00078ef807 */
[----:B------:R3:W-:Y:S01]  /*a2f0*/  STG.E.U8 desc[UR36][R2.64], R7 ;  /* 0x0000000702007986 */ /* 0x0007e2000c101124 */
[----:B------:R-:W-:Y:S05]  /*a300*/  BRA `(.L_x_30980) ;  /* 0x00000000009c7947 */ /* 0x000fea0003800000 */
.L_x_31002:
        /* <DEDUP_REMOVED lines=20> */
.L_x_31008:
[----:B------:R-:W-:Y:S02]  /*a450*/  ISETP.GT.U32.AND P0, PT, R6, 0x7f800000, PT ;  /* 0x7f8000000600780c */ /* 0x000fe40003f04070 */
[----:B------:R-:W-:-:S04]  /*a460*/  MOV R0, 0x7f ;  /* 0x0000007f00007802 */ /* 0x000fc80000000f00 */
[----:B------:R-:W-:-:S07]  /*a470*/  SEL R0, R0, 0x7c, P0 ;  /* 0x0000007c00007807 */ /* 0x000fce0000000000 */
.L_x_31009:
[----:B------:R-:W-:Y:S05]  /*a480*/  BSYNC.RECONVERGENT B0 ;  /* 0x0000000000007941 */ /* 0x000fea0003800200 */
.L_x_31007:
[----:B------:R-:W-:-:S04]  /*a490*/  SHF.R.U32.HI R5, RZ, 0x18, R7 ;  /* 0x00000018ff057819 */ /* 0x000fc80000011607 */
[----:B------:R-:W-:-:S05]  /*a4a0*/  LOP3.LUT R5, R0, 0x80, R5, 0xf8, !PT ;  /* 0x0000008000057812 */ /* 0x000fca00078ef805 */
[----:B------:R2:W-:Y:S01]  /*a4b0*/  STG.E.U8 desc[UR36][R2.64], R5 ;  /* 0x0000000502007986 */ /* 0x0005e2000c101124 */
[----:B------:R-:W-:Y:S05]  /*a4c0*/  BRA `(.L_x_30980) ;  /* 0x00000000002c7947 */ /* 0x000fea0003800000 */
.L_x_31001:
        /* <DEDUP_REMOVED lines=11> */
.L_x_30980:
[----:B------:R-:W-:-:S07]  /*a580*/  VIADD R17, R17, 0x80 ;  /* 0x0000008011117836 */ /* 0x000fce0000000000 */
.L_x_30944:
[----:B------:R-:W-:Y:S05]  /*a590*/  BSYNC.RECONVERGENT B7 ;  /* 0x0000000000077941 */ /* 0x000fea0003800200 */
.L_x_30943:
        /* <DEDUP_REMOVED lines=306> */
.L_x_31010:
        /* <DEDUP_REMOVED lines=20> */
.L_x_31015:
[----:B------:R-:W2:Y:S02]  /*ba00*/  LDG.E.U8 R2, desc[UR36][R4.64] ;  /* 0x0000002404027981 */ /* 0x000ea4000c1e1100 */
[----:B--2---:R-:W1:Y:S02]  /*ba10*/  I2F.F64.U16 R2, R2 ;  /* 0x0000000200027312 */ /* 0x004e640000101800 */
[----:B-1----:R-:W-:Y:S05]  /*ba20*/  BRA `(.L_x_31017) ;  /* 0x0000000c00607947 */ /* 0x002fea0003800000 */
.L_x_31014:
        /* <DEDUP_REMOVED lines=9> */
.L_x_31019:
[----:B------:R-:W2:Y:S02]  /*bac0*/  LDG.E R2, desc[UR36][R4.64] ;  /* 0x0000002404027981 */ /* 0x000ea4000c1e1900 */
[----:B--2---:R-:W1:Y:S02]  /*bad0*/  I2F.F64 R2, R2 ;  /* 0x0000000200027312 */ /* 0x004e640000201c00 */
[----:B-1----:R-:W-:Y:S05]  /*bae0*/  BRA `(.L_x_31017) ;  /* 0x0000000c00307947 */ /* 0x002fea0003800000 */
.L_x_31018:
[----:B------:R-:W2:Y:S02]  /*baf0*/  LDG.E.U16 R2, desc[UR36][R4.64] ;  /* 0x0000002404027981 */ /* 0x000ea4000c1e1500 */
[----:B--2---:R-:W1:Y:S02]  /*bb00*/  I2F.F64.S16 R2, R2 ;  /* 0x0000000200027312 */ /* 0x004e640000101c00 */
[----:B-1----:R-:W-:Y:S05]  /*bb10*/  BRA `(.L_x_31017) ;  /* 0x0000000c00247947 */ /* 0x002fea0003800000 */
.L_x_31013:
        /* <DEDUP_REMOVED lines=10> */
.L_x_31021:
[----:B------:R-:W2:Y:S02]  /*bbc0*/  LDG.E.U16 R0, desc[UR36][R4.64] ;  /* 0x0000002404007981 */ /* 0x000ea4000c1e1500 */
[----:B--2---:R-:W-:-:S05]  /*bbd0*/  HADD2.F32 R0, -RZ, R0.H0_H0 ;  /* 0x20000000ff007230 */ /* 0x004fca0000004100 */
[----:B------:R-:W-:-:S04]  /*bbe0*/  FMUL.FTZ R0, R0, 1 ;  /* 0x3f80000000007820 */ /* 0x000fc80000410000 */
[----:B------:R0:W1:Y:S02]  /*bbf0*/  F2F.F64.F32 R2, R0 ;  /* 0x0000000000027310 */ /* 0x0000640000201800 */
[----:B01----:R-:W-:Y:S05]  /*bc00*/  BRA `(.L_x_31017) ;  /* 0x0000000800e87947 */ /* 0x003fea0003800000 */
.L_x_31020:
        /* <DEDUP_REMOVED lines=10> */
.L_x_31023:
[----:B------:R-:W2:Y:S02]  /*bcb0*/  LDG.E.U16 R4, desc[UR36][R4.64] ;  /* 0x0000002404047981 */ /* 0x000ea4000c1e1500 */
[----:B--2---:R-:W-:-:S05]  /*bcc0*/  HADD2.F32 R0, -RZ, R4.H0_H0 ;  /* 0x20000004ff007230 */ /* 0x004fca0000004100 */
[----:B------:R-:W-:-:S04]  /*bcd0*/  FMUL.FTZ R0, R0, 1 ;  /* 0x3f80000000007820 */ /* 0x000fc80000410000 */
[----:B------:R0:W1:Y:S02]  /*bce0*/  F2F.F64.F32 R2, R0 ;  /* 0x0000000000027310 */ /* 0x0000640000201800 */
[----:B01----:R-:W-:Y:S05]  /*bcf0*/  BRA `(.L_x_31017) ;  /* 0x0000000800ac7947 */ /* 0x003fea0003800000 */
.L_x_31022:
[----:B------:R0:W5:Y:S01]  /*bd00*/  LDG.E.64 R2, desc[UR36][R4.64] ;  /* 0x0000002404027981 */ /* 0x000162000c1e1b00 */
[----:B------:R-:W-:Y:S05]  /*bd10*/  BRA `(.L_x_31017) ;  /* 0x0000000800a47947 */ /* 0x000fea0003800000 */
.L_x_31012:
        /* <DEDUP_REMOVED lines=13> */
.L_x_31026:
[----:B------:R2:W5:Y:S01]  /*bdf0*/  LDG.E.64 R2, desc[UR36][R4.64] ;  /* 0x0000002404027981 */ /* 0x000562000c1e1b00 */
[----:B------:R-:W-:Y:S05]  /*be00*/  BRA `(.L_x_31017) ;  /* 0x0000000800687947 */ /* 0x000fea0003800000 */
.L_x_31025:
        /* <DEDUP_REMOVED lines=27> */
.L_x_31028:
        /* <DEDUP_REMOVED lines=14> */
.L_x_31027:
[----:B------:R-:W2:Y:S02]  /*c0a0*/  LDG.E.U16 R0, desc[UR36][R4.64] ;  /* 0x0000002404007981 */ /* 0x000ea4000c1e1500 */
[----:B--2---:R-:W-:-:S05]  /*c0b0*/  SHF.L.U32 R0, R0, 0x10, RZ ;  /* 0x0000001000007819 */ /* 0x004fca00000006ff */
[----:B------:R-:W-:-:S04]  /*c0c0*/  FMUL.FTZ R0, R0, 1 ;  /* 0x3f80000000007820 */ /* 0x000fc80000410000 */
[----:B------:R2:W3:Y:S02]  /*c0d0*/  F2F.F64.F32 R2, R0 ;  /* 0x0000000000027310 */ /* 0x0004e40000201800 */
[----:B--23--:R-:W-:Y:S05]  /*c0e0*/  BRA `(.L_x_31017) ;  /* 0x0000000400b07947 */ /* 0x00cfea0003800000 */
.L_x_31024:
        /* <DEDUP_REMOVED lines=11> */
.L_x_31031:
        /* <DEDUP_REMOVED lines=21> */
.L_x_31033:
[----:B------:R-:W-:Y:S05]  /*c2f0*/  BSYNC.RECONVERGENT B0 ;  /* 0x0000000000007941 */ /* 0x000fea0003800200 */
.L_x_31032:
[----:B------:R-:W-:Y:S01]  /*c300*/  IMAD.SHL.U32 R0, R0, 0x100000, RZ ;  /* 0x0010000000007824 */ /* 0x000fe200078e00ff */
[----:B------:R-:W-:-:S04]  /*c310*/  LEA R2, R2, 0x3b800000, 0x17 ;  /* 0x3b80000002027811 */ /* 0x000fc800078eb8ff */
[----:B------:R-:W-:-:S05]  /*c320*/  LOP3.LUT R0, R2, R0, R7, 0xfe, !PT ;  /* 0x0000000002007212 */ /* 0x000fca00078efe07 */
[----:B------:R-:W-:-:S04]  /*c330*/  FMUL.FTZ R0, R0, 1 ;  /* 0x3f80000000007820 */ /* 0x000fc80000410000 */
[----:B------:R2:W3:Y:S02]  /*c340*/  F2F.F64.F32 R2, R0 ;  /* 0x0000000000027310 */ /* 0x0004e40000201800 */
[----:B--23--:R-:W-:Y:S05]  /*c350*/  BRA `(.L_x_31017) ;  /* 0x0000000400147947 */ /* 0x00cfea0003800000 */
.L_x_31030:
        /* <DEDUP_REMOVED lines=21> */
.L_x_31035:
[----:B------:R-:W-:Y:S05]  /*c4b0*/  BSYNC.RECONVERGENT B0 ;  /* 0x0000000000007941 */ /* 0x000fea0003800200 */
.L_x_31034:
[----:B------:R-:W-:Y:S02]  /*c4c0*/  SHF.L.U32 R0, R0, 0x15, RZ ;  /* 0x0000001500007819 */ /* 0x000fe400000006ff */
[----:B------:R-:W-:-:S04]  /*c4d0*/  LEA R2, R2, 0x37800000, 0x17 ;  /* 0x3780000002027811 */ /* 0x000fc800078eb8ff */
[----:B------:R-:W-:-:S05]  /*c4e0*/  LOP3.LUT R0, R2, R0, R7, 0xfe, !PT ;  /* 0x0000000002007212 */ /* 0x000fca00078efe07 */
[----:B------:R-:W-:-:S04]  /*c4f0*/  FMUL.FTZ R0, R0, 1 ;  /* 0x3f80000000007820 */ /* 0x000fc80000410000 */
[----:B------:R2:W3:Y:S02]  /*c500*/  F2F.F64.F32 R2, R0 ;  /* 0x0000000000027310 */ /* 0x0004e40000201800 */
[----:B--23--:R-:W-:Y:S05]  /*c510*/  BRA `(.L_x_31017) ;  /* 0x0000000000a47947 */ /* 0x00cfea0003800000 */
.L_x_31029:
        /* <DEDUP_REMOVED lines=18> */
.L_x_31016:
        /* <DEDUP_REMOVED lines=16> */
.L_x_31038:
[----:B------:R-:W-:Y:S01]  /*c740*/  CS2R R2, SRZ ;  /* 0x0000000000027805 */ /* 0x000fe2000001ff00 */
[----:B------:R-:W-:Y:S06]  /*c750*/  BRA `(.L_x_31017) ;  /* 0x0000000000147947 */ /* 0x000fec0003800000 */
.L_x_31037:
[----:B------:R-:W2:Y:S02]  /*c760*/  LDG.E.64 R2, desc[UR36][R4.64] ;  /* 0x0000002404027981 */ /* 0x000ea4000c1e1b00 */
[----:B--2---:R-:W1:Y:S02]  /*c770*/  I2F.F64.U64 R2, R2 ;  /* 0x0000000200027312 */ /* 0x004e640000301800 */
[----:B-1----:R-:W-:Y:S05]  /*c780*/  BRA `(.L_x_31017) ;  /* 0x0000000000087947 */ /* 0x002fea0003800000 */
.L_x_31036:
[----:B------:R-:W2:Y:S02]  /*c790*/  LDG.E R2, desc[UR36][R4.64] ;  /* 0x0000002404027981 */ /* 0x000ea4000c1e1900 */
[----:B--2---:R-:W1:Y:S02]  /*c7a0*/  I2F.F64.U32 R2, R2 ;  /* 0x0000000200027312 */ /* 0x004e640000201800 */
.L_x_31017:
[----:B------:R-:W-:Y:S05]  /*c7b0*/  BSYNC.RECONVERGENT B6 ;  /* 0x0000000000067941 */ /* 0x000fea0003800200 */
.L_x_31011:
        /* <DEDUP_REMOVED lines=25> */
.L_x_31039:
        /* <DEDUP_REMOVED lines=12> */
.L_x_31043:
[----:B------:R-:W1:Y:S02]  /*ca10*/  F2I.S64.F64.TRUNC R4, R4 ;  /* 0x0000000400047311 */ /* 0x000e64000030d900 */
[----:B-1----:R-:W-:-:S05]  /*ca20*/  MOV R3, R4 ;  /* 0x0000000400037202 */ /* 0x002fca0000000f00 */
[----:B------:R-:W-:Y:S01]  /*ca30*/  STG.E.U8 desc[UR36][R16.64], R3 ;  /* 0x0000000310007986 */ /* 0x000fe2000c101124 */
[----:B------:R-:W-:Y:S05]  /*ca40*/  EXIT ;  /* 0x000000000000794d */ /* 0x000fea0003800000 */
.L_x_31042:
        /* <DEDUP_REMOVED lines=9> */
.L_x_31046:
[----:B------:R-:W0:Y:S02]  /*cae0*/  F2I.F64.TRUNC R5, R4 ;  /* 0x0000000400057311 */ /* 0x000e24000030d100 */
[----:B0-----:R-:W-:Y:S01]  /*caf0*/  STG.E desc[UR36][R16.64], R5 ;  /* 0x0000000510007986 */ /* 0x001fe2000c101924 */
[----:B------:R-:W-:Y:S05]  /*cb00*/  EXIT ;  /* 0x000000000000794d */ /* 0x000fea0003800000 */
.L_x_31045:
[----:B------:R-:W0:Y:S02]  /*cb10*/  F2I.F64.TRUNC R5, R4 ;  /* 0x0000000400057311 */ /* 0x000e24000030d100 */
[----:B0-----:R-:W-:Y:S01]  /*cb20*/  STG.E.U16 desc[UR36][R16.64], R5 ;  /* 0x0000000510007986 */ /* 0x001fe2000c101524 */
[----:B------:R-:W-:Y:S05]  /*cb30*/  EXIT ;  /* 0x000000000000794d */ /* 0x000fea0003800000 */
.L_x_31041:
        /* <DEDUP_REMOVED lines=17> */
.L_x_31048:
        /* <DEDUP_REMOVED lines=12> */
.L_x_31047:
        /* <DEDUP_REMOVED lines=18> */
.L_x_31050:
        /* <DEDUP_REMOVED lines=13> */
.L_x_31049:
[----:B------:R-:W-:Y:S01]  /*cf00*/  STG.E.64 desc[UR36][R16.64], R4 ;  /* 0x0000000410007986 */ /* 0x000fe2000c101b24 */
[----:B------:R-:W-:Y:S05]  /*cf10*/  EXIT ;  /* 0x000000000000794d */ /* 0x000fea0003800000 */
.L_x_31040:
        /* <DEDUP_REMOVED lines=13> */
.L_x_31054:
        /* <DEDUP_REMOVED lines=25> */
.L_x_31057:
[----:B------:R-:W-:-:S04]  /*d180*/  SHF.R.U32.HI R3, RZ, 0x18, R3 ;  /* 0x00000018ff037819 */ /* 0x000fc80000011603 */
[----:B------:R-:W-:-:S04]  /*d190*/  LOP3.LUT R0, R0, 0x80, R3, 0xf8, !PT ;  /* 0x0000008000007812 */ /* 0x000fc800078ef803 */
[----:B------:R-:W-:-:S07]  /*d1a0*/  PRMT R8, R0, 0x7610, R8 ;  /* 0x0000761000087816 */ /* 0x000fce0000000008 */
.L_x_31056:
[----:B------:R-:W-:Y:S05]  /*d1b0*/  BSYNC.RECONVERGENT B0 ;  /* 0x0000000000007941 */ /* 0x000fea0003800200 */
.L_x_31055:
[----:B------:R-:W-:Y:S01]  /*d1c0*/  STG.E.U8 desc[UR36][R16.64], R8 ;  /* 0x0000000810007986 */ /* 0x000fe2000c101124 */
[----:B------:R-:W-:Y:S05]  /*d1d0*/  EXIT ;  /* 0x000000000000794d */ /* 0x000fea0003800000 */
.L_x_31053:
        /* <DEDUP_REMOVED lines=25> */
.L_x_31060:
[----:B------:R-:W-:-:S04]  /*d370*/  SHF.R.U32.HI R3, RZ, 0x18, R3 ;  /* 0x00000018ff037819 */ /* 0x000fc80000011603 */
[----:B------:R-:W-:-:S04]  /*d380*/  LOP3.LUT R0, R0, 0x80, R3, 0xf8, !PT ;  /* 0x0000008000007812 */ /* 0x000fc800078ef803 */
[----:B------:R-:W-:-:S07]  /*d390*/  PRMT R8, R0, 0x7610, R8 ;  /* 0x0000761000087816 */ /* 0x000fce0000000008 */
.L_x_31059:
[----:B------:R-:W-:Y:S05]  /*d3a0*/  BSYNC.RECONVERGENT B0 ;  /* 0x0000000000007941 */ /* 0x000fea0003800200 */
.L_x_31058:
[----:B------:R-:W-:Y:S01]  /*d3b0*/  STG.E.U8 desc[UR36][R16.64], R8 ;  /* 0x0000000810007986 */ /* 0x000fe2000c101124 */
[----:B------:R-:W-:Y:S05]  /*d3c0*/  EXIT ;  /* 0x000000000000794d */ /* 0x000fea0003800000 */
.L_x_31052:
        /* <DEDUP_REMOVED lines=30> */
.L_x_31062:
[----:B------:R-:W0:Y:S02]  /*d5b0*/  F2I.U64.F64.TRUNC R4, R4 ;  /* 0x0000000400047311 */ /* 0x000e24000030d800 */
[----:B0-----:R-:W-:Y:S01]  /*d5c0*/  STG.E.64 desc[UR36][R16.64], R4 ;  /* 0x0000000410007986 */ /* 0x001fe2000c101b24 */
[----:B------:R-:W-:Y:S05]  /*d5d0*/  EXIT ;  /* 0x000000000000794d */ /* 0x000fea0003800000 */
.L_x_31061:
[----:B------:R-:W0:Y:S02]  /*d5e0*/  F2I.U32.F64.TRUNC R5, R4 ;  /* 0x0000000400057311 */ /* 0x000e24000030d000 */
[----:B0-----:R-:W-:Y:S01]  /*d5f0*/  STG.E desc[UR36][R16.64], R5 ;  /* 0x0000000510007986 */ /* 0x001fe2000c101924 */
[----:B------:R-:W-:Y:S05]  /*d600*/  EXIT ;  /* 0x000000000000794d */ /* 0x000fea0003800000 */
.L_x_31051:
        /* <DEDUP_REMOVED lines=10> */
.L_x_31064:
[----:B------:R-:W-:-:S05]  /*d6b0*/  CS2R R6, SRZ ;  /* 0x0000000000067805 */ /* 0x000fca000001ff00 */
[----:B------:R-:W-:Y:S01]  /*d6c0*/  STG.E.128 desc[UR36][R16.64], R4 ;  /* 0x0000000410007986 */ /* 0x000fe2000c101d24 */
[----:B------:R-:W-:Y:S05]  /*d6d0*/  EXIT ;  /* 0x000000000000794d */ /* 0x000fea0003800000 */
.L_x_31063:
[----:B------:R-:W-:-:S09]  /*d6e0*/  UISETP.NE.AND UP0, UPT, UR4, 0xf, UPT ;  /* 0x0000000f0400788c */ /* 0x000fd2000bf05270 */
[----:B------:R-:W-:Y:S05]  /*d6f0*/  BRA.U !UP0, `(.L_x_31065) ;  /* 0x0000000508287547 */ /* 0x000fea000b800000 */
[----:B------:R-:W-:-:S09]  /*d700*/  UISETP.NE.AND UP0, UPT, UR4, 0x17, UPT ;  /* 0x000000170400788c */ /* 0x000fd2000bf05270 */
[----:B------:R-:W-:Y:S05]  /*d710*/  BRA.U !UP0, `(.L_x_31066) ;  /* 0x0000000108b07547 */ /* 0x000fea000b800000 */
[----:B------:R-:W-:-:S09]  /*d720*/  UISETP.NE.AND UP0, UPT, UR4, 0x18, UPT ;  /* 0x000000180400788c */ /* 0x000fd2000bf05270 */
[----:B------:R-:W-:Y:S05]  /*d730*/  BRA.U !UP0, `(.L_x_31067) ;  /* 0x0000000108447547 */ /* 0x000fea000b800000 */
.L_x_31044:
        /* <DEDUP_REMOVED lines=16> */
.L_x_31068:
[----:B------:R-:W-:Y:S05]  /*d840*/  EXIT ;  /* 0x000000000000794d */ /* 0x000fea0003800000 */
.L_x_31067:
        /* <DEDUP_REMOVED lines=21> */
.L_x_31070:
[----:B------:R-:W-:Y:S05]  /*d9a0*/  BSYNC.RECONVERGENT B0 ;  /* 0x0000000000007941 */ /* 0x000fea0003800200 */
.L_x_31069:
[----:B------:R-:W-:-:S05]  /*d9b0*/  LOP3.LUT R3, R0, 0x80, R3, 0xf8, !PT ;  /* 0x0000008000037812 */ /* 0x000fca00078ef803 */
[----:B------:R-:W-:Y:S01]  /*d9c0*/  STG.E.U8 desc[UR36][R16.64], R3 ;  /* 0x0000000310007986 */ /* 0x000fe2000c101124 */
[----:B------:R-:W-:Y:S05]  /*d9d0*/  EXIT ;  /* 0x000000000000794d */ /* 0x000fea0003800000 */
.L_x_31066:
        /* <DEDUP_REMOVED lines=20> */
.L_x_31072:
[----:B------:R-:W-:Y:S02]  /*db20*/  ISETP.GT.U32.AND P0, PT, R2, 0x7f800000, PT ;  /* 0x7f8000000200780c */ /* 0x000fe40003f04070 */
[----:B------:R-:W-:-:S04]  /*db30*/  MOV R0, 0x7f ;  /* 0x0000007f00007802 */ /* 0x000fc80000000f00 */
[----:B------:R-:W-:-:S07]  /*db40*/  SEL R0, R0, 0x7c, P0 ;  /* 0x0000007c00007807 */ /* 0x000fce0000000000 */
.L_x_31073:
[----:B------:R-:W-:Y:S05]  /*db50*/  BSYNC.RECONVERGENT B0 ;  /* 0x0000000000007941 */ /* 0x000fea0003800200 */
.L_x_31071:
[----:B------:R-:W-:-:S04]  /*db60*/  SHF.R.U32.HI R3, RZ, 0x18, R3 ;  /* 0x00000018ff037819 */ /* 0x000fc80000011603 */
[----:B------:R-:W-:-:S05]  /*db70*/  LOP3.LUT R3, R0, 0x80, R3, 0xf8, !PT ;  /* 0x0000008000037812 */ /* 0x000fca00078ef803 */
[----:B------:R-:W-:Y:S01]  /*db80*/  STG.E.U8 desc[UR36][R16.64], R3 ;  /* 0x0000000310007986 */ /* 0x000fe2000c101124 */
[----:B------:R-:W-:Y:S05]  /*db90*/  EXIT ;  /* 0x000000000000794d */ /* 0x000fea0003800000 */
.L_x_31065:
        /* <DEDUP_REMOVED lines=12> */
.L_x_31074:
        /* <DEDUP_REMOVED lines=10> */
.L_x_41156:


//--------------------- .text._ZN2at6native27unrolled_elementwise_kernelINS0_13AUnaryFunctorIdddZZZNS0_19maximum_kernel_cudaERNS_18TensorIteratorBaseEENKUlvE0_clEvENKUlvE_clEvEUlddE_EESt5arrayIPcLm2EELi4E23TrivialOffsetCalculatorILi1EjESD_NS0_6memory12LoadWithCastILi1EEENSE_13StoreWithCastILi1EEEEEviT_T0_T2_T3_T4_T5_ --------------------------
	.section	.text._ZN2at6native27unrolled_elementwise_kernelINS0_13AUnaryFunctorIdddZZZNS0_19maximum_kernel_cudaERNS_18TensorIteratorBaseEENKUlvE0_clEvENKUlvE_clEvEUlddE_EESt5arrayIPcLm2EELi4E23TrivialOffsetCalculatorILi1EjESD_NS0_6memory12LoadWithCastILi1EEENSE_13StoreWithCastILi1EEEEEviT_T0_T2_T3_T4_T5_,"ax",@progbits
	.align	128
        .global         _ZN2at6native27unrolled_elementwise_kernelINS0_13AUnaryFunctorIdddZZZNS0_19maximum_kernel_cudaERNS_18TensorIteratorBaseEENKUlvE0_clEvENKUlvE_clEvEUlddE_EESt5arrayIPcLm2EELi4E23TrivialOffsetCalculatorILi1EjESD_NS0_6memory12LoadWithCastILi1EEENSE_13StoreWithCastILi1EEEEEviT_T0_T2_T3_T4_T5_
        .type           _ZN2at6native27unrolled_elementwise_kernelINS0_13AUnaryFunctorIdddZZZNS0_19maximum_kernel_cudaERNS_18TensorIteratorBaseEENKUlvE0_clEvENKUlvE_clEvEUlddE_EESt5arrayIPcLm2EELi4E23TrivialOffsetCalculatorILi1EjESD_NS0_6memory12LoadWithCastILi1EEENSE_13StoreWithCastILi1EEEEEviT_T0_T2_T3_T4_T5_,@function
        .size           _ZN2at6native27unrolled_elementwise_kernelINS0_13AUnaryFunctorIdddZZZNS0_19maximum_kernel_cudaERNS_18TensorIteratorBaseEENKUlvE0_clEvENKUlvE_clEvEUlddE_EESt5arrayIPcLm2EELi4E23TrivialOffsetCalculatorILi1EjESD_NS0_6memory12LoadWithCastILi1EEENSE_13StoreWithCastILi1EEEEEviT_T0_T2_T3_T4_T5_,(.L_x_41157 - _ZN2at6native27unrolled_elementwise_kernelINS0_13AUnaryFunctorIdddZZZNS0_19maximum_kernel_cudaERNS_18TensorIteratorBaseEENKUlvE0_clEvENKUlvE_clEvEUlddE_EESt5arrayIPcLm2EELi4E23TrivialOffsetCalculatorILi1EjESD_NS0_6memory12LoadWithCastILi1EEENSE_13StoreWithCastILi1EEEEEviT_T0_T2_T3_T4_T5_)
        .other          _ZN2at6native27unrolled_elementwise_kernelINS0_13AUnaryFunctorIdddZZZNS0_19maximum_kernel_cudaERNS_18TensorIteratorBaseEENKUlvE0_clEvENKUlvE_clEvEUlddE_EESt5arrayIPcLm2EELi4E23TrivialOffsetCalculatorILi1EjESD_NS0_6memory12LoadWithCastILi1EEENSE_13StoreWithCastILi1EEEEEviT_T0_T2_T3_T4_T5_,@"STO_CUDA_ENTRY STV_DEFAULT"
_ZN2at6native27unrolled_elementwise_kernelINS0_13AUnaryFunctorIdddZZZNS0_19maximum_kernel_cudaERNS_18TensorIteratorBaseEENKUlvE0_clEvENKUlvE_clEvEUlddE_EESt5arrayIPcLm2EELi4E23TrivialOffsetCalculatorILi1EjESD_NS0_6memory12LoadWithCastILi1EEENSE_13StoreWithCastILi1EEEEEviT_T0_T2_T3_T4_T5_:
.text._ZN2at6native27unrolled_elementwise_kernelINS0_13AUnaryFunctorIdddZZZNS0_19maximum_kernel_cudaERNS_18TensorIteratorBaseEENKUlvE0_clEvENKUlvE_clEvEUlddE_EESt5arrayIPcLm2EELi4E23TrivialOffsetCalculatorILi1EjESD_NS0_6memory12LoadWithCastILi1EEENSE_13StoreWithCastILi1EEEEEviT_T0_T2_T3_T4_T5_:
        /* <DEDUP_REMOVED lines=36> */
.L_x_31081:
[----:B------:R-:W2:Y:S02]  /*0240*/  LDG.E.U8 R2, desc[UR36][R2.64] ;  /* 0x0000002402027981 */ /* 0x000ea4000c1e1100 */
[----:B--2---:R0:W1:Y:S02]  /*0250*/  I2F.F64.U16 R34, R2 ;  /* 0x0000000200227312 */ /* 0x0040640000101800 */
[----:B01----:R-:W-:Y:S05]  /*0260*/  BRA `(.L_x_31083) ;  /* 0x0000000c00607947 */ /* 0x003fea0003800000 */
.L_x_31080:
        /* <DEDUP_REMOVED lines=9> */
.L_x_31085:
[----:B------:R-:W2:Y:S02]  /*0300*/  LDG.E R2, desc[UR36][R2.64] ;  /* 0x0000002402027981 */ /* 0x000ea4000c1e1900 */
[----:B--2---:R0:W1:Y:S02]  /*0310*/  I2F.F64 R34, R2 ;  /* 0x0000000200227312 */ /* 0x0040640000201c00 */
[----:B01----:R-:W-:Y:S05]  /*0320*/  BRA `(.L_x_31083) ;  /* 0x0000000c00307947 */ /* 0x003fea0003800000 */
.L_x_31084:
[----:B------:R-:W2:Y:S02]  /*0330*/  LDG.E.U16 R2, desc[UR36][R2.64] ;  /* 0x0000002402027981 */ /* 0x000ea4000c1e1500 */
[----:B--2---:R0:W1:Y:S02]  /*0340*/  I2F.F64.S16 R34, R2 ;  /* 0x0000000200227312 */ /* 0x0040640000101c00 */
[----:B01----:R-:W-:Y:S05]  /*0350*/  BRA `(.L_x_31083) ;  /* 0x0000000c00247947 */ /* 0x003fea0003800000 */
.L_x_31079:
        /* <DEDUP_REMOVED lines=10> */
.L_x_31087:
[----:B------:R-:W2:Y:S02]  /*0400*/  LDG.E.U16 R0, desc[UR36][R2.64] ;  /* 0x0000002402007981 */ /* 0x000ea4000c1e1500 */
[----:B--2---:R-:W-:-:S05]  /*0410*/  HADD2.F32 R0, -RZ, R0.H0_H0 ;  /* 0x20000000ff007230 */ /* 0x004fca0000004100 */
[----:B------:R-:W-:-:S04]  /*0420*/  FMUL.FTZ R0, R0, 1 ;  /* 0x3f80000000007820 */ /* 0x000fc80000410000 */
[----:B------:R1:W2:Y:S02]  /*0430*/  F2F.F64.F32 R34, R0 ;  /* 0x0000000000227310 */ /* 0x0002a40000201800 */
[----:B-12---:R-:W-:Y:S05]  /*0440*/  BRA `(.L_x_31083) ;  /* 0x0000000800e87947 */ /* 0x006fea0003800000 */
.L_x_31086:
        /* <DEDUP_REMOVED lines=10> */
.L_x_31089:
[----:B------:R-:W2:Y:S02]  /*04f0*/  LDG.E.U16 R2, desc[UR36][R2.64] ;  /* 0x0000002402027981 */ /* 0x000ea4000c1e1500 */
[----:B--2---:R-:W-:-:S05]  /*0500*/  HADD2.F32 R0, -RZ, R2.H0_H0 ;  /* 0x20000002ff007230 */ /* 0x004fca0000004100 */
[----:B------:R-:W-:-:S04]  /*0510*/  FMUL.FTZ R0, R0, 1 ;  /* 0x3f80000000007820 */ /* 0x000fc80000410000 */
[----:B------:R1:W2:Y:S02]  /*0520*/  F2F.F64.F32 R34, R0 ;  /* 0x0000000000227310 */ /* 0x0002a40000201800 */
[----:B-12---:R-:W-:Y:S05]  /*0530*/  BRA `(.L_x_31083) ;  /* 0x0000000800ac7947 */ /* 0x006fea0003800000 */
.L_x_31088:
[----:B------:R0:W5:Y:S01]  /*0540*/  LDG.E.64 R34, desc[UR36][R2.64] ;  /* 0x0000002402227981 */ /* 0x000162000c1e1b00 */
[----:B------:R-:W-:Y:S05]  /*0550*/  BRA `(.L_x_31083) ;  /* 0x0000000800a47947 */ /* 0x000fea0003800000 */
.L_x_31078:
        /* <DEDUP_REMOVED lines=13> */
.L_x_31092:
[----:B------:R1:W5:Y:S01]  /*0630*/  LDG.E.64 R34, desc[UR36][R2.64] ;  /* 0x0000002402227981 */ /* 0x000362000c1e1b00 */
[----:B------:R-:W-:Y:S05]  /*0640*/  BRA `(.L_x_31083) ;  /* 0x0000000800687947 */ /* 0x000fea0003800000 */
.L_x_31091:
        /* <DEDUP_REMOVED lines=27> */
.L_x_31094:
        /* <DEDUP_REMOVED lines=14> */
.L_x_31093:
[----:B------:R-:W2:Y:S02]  /*08e0*/  LDG.E.U16 R0, desc[UR36][R2.64] ;  /* 0x0000002402007981 */ /* 0x000ea4000c1e1500 */
[----:B--2---:R-:W-:-:S04]  /*08f0*/  IMAD.U32 R0, R0, 0x10000, RZ ;  /* 0x0001000000007824 */ /* 0x004fc800078e00ff */
[----:B------:R-:W-:-:S04]  /*0900*/  FMUL.FTZ R0, R0, 1 ;  /* 0x3f80000000007820 */ /* 0x000fc80000410000 */
[----:B------:R2:W3:Y:S02]  /*0910*/  F2F.F64.F32 R34, R0 ;  /* 0x0000000000227310 */ /* 0x0004e40000201800 */
[----:B--23--:R-:W-:Y:S05]  /*0920*/  BRA `(.L_x_31083) ;  /* 0x0000000400b07947 */ /* 0x00cfea0003800000 */
.L_x_31090:
        /* <DEDUP_REMOVED lines=11> */
.L_x_31097:
        /* <DEDUP_REMOVED lines=21> */
.L_x_31099:
[----:B------:R-:W-:Y:S05]  /*0b30*/  BSYNC.RECONVERGENT B0 ;  /* 0x0000000000007941 */ /* 0x000fea0003800200 */
.L_x_31098:
[----:B------:R-:W-:Y:S01]  /*0b40*/  IMAD.SHL.U32 R0, R0, 0x100000, RZ ;  /* 0x0010000000007824 */ /* 0x000fe200078e00ff */
[----:B------:R-:W-:-:S04]  /*0b50*/  LEA R2, R2, 0x3b800000, 0x17 ;  /* 0x3b80000002027811 */ /* 0x000fc800078eb8ff */
[----:B------:R-:W-:-:S05]  /*0b60*/  LOP3.LUT R0, R2, R0, R7, 0xfe, !PT ;  /* 0x0000000002007212 */ /* 0x000fca00078efe07 */
[----:B------:R-:W-:-:S04]  /*0b70*/  FMUL.FTZ R0, R0, 1 ;  /* 0x3f80000000007820 */ /* 0x000fc80000410000 */
[----:B------:R4:W0:Y:S02]  /*0b80*/  F2F.F64.F32 R34, R0 ;  /* 0x0000000000227310 */ /* 0x0008240000201800 */
[----:B0---4-:R-:W-:Y:S05]  /*0b90*/  BRA `(.L_x_31083) ;  /* 0x0000000400147947 */ /* 0x011fea0003800000 */
.L_x_31096:
        /* <DEDUP_REMOVED lines=21> */
.L_x_31101:
[----:B------:R-:W-:Y:S05]  /*0cf0*/  BSYNC.RECONVERGENT B0 ;  /* 0x0000000000007941 */ /* 0x000fea0003800200 */
.L_x_31100:
[----:B------:R-:W-:Y:S01]  /*0d00*/  IMAD.SHL.U32 R0, R0, 0x200000, RZ ;  /* 0x0020000000007824 */ /* 0x000fe200078e00ff */
[----:B------:R-:W-:-:S04]  /*0d10*/  LEA R2, R2, 0x37800000, 0x17 ;  /* 0x3780000002027811 */ /* 0x000fc800078eb8ff */
[----:B------:R-:W-:-:S05]  /*0d20*/  LOP3.LUT R0, R2, R0, R7, 0xfe, !PT ;  /* 0x0000000002007212 */ /* 0x000fca00078efe07 */
[----:B------:R-:W-:-:S04]  /*0d30*/  FMUL.FTZ R0, R0, 1 ;  /* 0x3f80000000007820 */ /* 0x000fc80000410000 */
[----:B------:R4:W0:Y:S02]  /*0d40*/  F2F.F64.F32 R34, R0 ;  /* 0x0000000000227310 */ /* 0x0008240000201800 */
[----:B0---4-:R-:W-:Y:S05]  /*0d50*/  BRA `(.L_x_31083) ;  /* 0x0000000000a47947 */ /* 0x011fea0003800000 */
.L_x_31095:
[----:B------:R-:W-:-:S09]  /*0d60*/  UISETP.NE.AND UP0, UPT, UR4, 0x1c, UPT ;  /* 0x0000001c0400788c */ /* 0x000fd2000bf05270 */
[----:B------:R-:W-:Y:S05]  /*0d70*/  BRA.U !UP0, `(.L_x_31102) ;  /* 0x0000000108947547 */ /* 0x000fea000b800000 */
[----:B------:R-:W-:-:S09]  /*0d80*/  UISETP.NE.AND UP0, UPT, UR4, 0x1d, UPT ;  /* 0x0000001d0400788c */ /* 0x000fd2000bf05270 */
[----:B------:R-:W-:Y:S05]  /*0d90*/  BRA.U !UP0, `(.L_x_31103) ;  /* 0x0000000108807547 */ /* 0x000fea000b800000 */
[----:B------:R-:W-:-:S09]  /*0da0*/  UISETP.NE.AND UP0, UPT, UR4, 0x2c, UPT ;  /* 0x0000002c0400788c */ /* 0x000fd2000bf05270 */
[----:B------:R-:W-:Y:S05]  /*0db0*/  BRA.U !UP0, `(.L_x_31104) ;  /* 0x0000000108487547 */ /* 0x000fea000b800000 */
.L_x_31082:
        /* <DEDUP_REMOVED lines=16> */
.L_x_31105:
[----:B------:R-:W-:Y:S01]  /*0ec0*/  CS2R R34, SRZ ;  /* 0x0000000000227805 */ /* 0x000fe2000001ff00 */
[----:B------:R-:W-:Y:S06]  /*0ed0*/  BRA `(.L_x_31083) ;  /* 0x0000000000447947 */ /* 0x000fec0003800000 */
.L_x_31104:
        /* <DEDUP_REMOVED lines=12> */
.L_x_31103:
[----:B------:R-:W2:Y:S02]  /*0fa0*/  LDG.E.64 R34, desc[UR36][R2.64] ;  /* 0x0000002402227981 */ /* 0x000ea4000c1e1b00 */
[----:B--2---:R-:W4:Y:S02]  /*0fb0*/  I2F.F64.U64 R34, R34 ;  /* 0x0000002200227312 */ /* 0x004f240000301800 */
[----:B----4-:R-:W-:Y:S05]  /*0fc0*/  BRA `(.L_x_31083) ;  /* 0x0000000000087947 */ /* 0x010fea0003800000 */
.L_x_31102:
[----:B------:R-:W2:Y:S02]  /*0fd0*/  LDG.E R2, desc[UR36][R2.64] ;  /* 0x0000002402027981 */ /* 0x000ea4000c1e1900 */
[----:B--2---:R2:W3:Y:S02]  /*0fe0*/  I2F.F64.U32 R34, R2 ;  /* 0x0000000200227312 */ /* 0x0044e40000201800 */
.L_x_31083:
[----:B------:R-:W-:Y:S05]  /*0ff0*/  BSYNC.RECONVERGENT B6 ;  /* 0x0000000000067941 */ /* 0x000fea0003800200 */
.L_x_31077:
[----:B------:R-:W-:-:S07]  /*1000*/  VIADD R17, R23, 0x80 ;  /* 0x0000008017117836 */ /* 0x000fce0000000000 */
.L_x_31076:
[----:B------:R-:W-:Y:S05]  /*1010*/  BSYNC.RECONVERGENT B7 ;  /* 0x0000000000077941 */ /* 0x000fea0003800200 */
.L_x_31075:
        /* <DEDUP_REMOVED lines=25> */
.L_x_31112:
[----:B------:R-:W2:Y:S02]  /*11b0*/  LDG.E.U8 R2, desc[UR36][R2.64] ;  /* 0x0000002402027981 */ /* 0x000ea4000c1e1100 */
[----:B--2---:R1:W2:Y:S02]  /*11c0*/  I2F.F64.U16 R32, R2 ;  /* 0x0000000200207312 */ /* 0x0042a40000101800 */
[----:B-12---:R-:W-:Y:S05]  /*11d0*/  BRA `(.L_x_31114) ;  /* 0x0000000c00607947 */ /* 0x006fea0003800000 */
.L_x_31111:
        /* <DEDUP_REMOVED lines=9> */
.L_x_31116:
[----:B------:R-:W2:Y:S02]  /*1270*/  LDG.E R2, desc[UR36][R2.64] ;  /* 0x0000002402027981 */ /* 0x000ea4000c1e1900 */
[----:B--2---:R1:W2:Y:S02]  /*1280*/  I2F.F64 R32, R2 ;  /* 0x0000000200207312 */ /* 0x0042a40000201c00 */
[----:B-12---:R-:W-:Y:S05]  /*1290*/  BRA `(.L_x_31114) ;  /* 0x0000000c00307947 */ /* 0x006fea0003800000 */
.L_x_31115:
[----:B------:R-:W2:Y:S02]  /*12a0*/  LDG.E.U16 R2, desc[UR36][R2.64] ;  /* 0x0000002402027981 */ /* 0x000ea4000c1e1500 */
[----:B--2---:R1:W2:Y:S02]  /*12b0*/  I2F.F64.S16 R32, R2 ;  /* 0x0000000200207312 */ /* 0x0042a40000101c00 */
[----:B-12---:R-:W-:Y:S05]  /*12c0*/  BRA `(.L_x_31114) ;  /* 0x0000000c00247947 */ /* 0x006fea0003800000 */
.L_x_31110:
        /* <DEDUP_REMOVED lines=10> */
.L_x_31118:
[----:B------:R-:W2:Y:S02]  /*1370*/  LDG.E.U16 R0, desc[UR36][R2.64] ;  /* 0x0000002402007981 */ /* 0x000ea4000c1e1500 */
[----:B--2---:R-:W-:-:S05]  /*1380*/  HADD2.F32 R0, -RZ, R0.H0_H0 ;  /* 0x20000000ff007230 */ /* 0x004fca0000004100 */
[----:B------:R-:W-:-:S04]  /*1390*/  FMUL.FTZ R0, R0, 1 ;  /* 0x3f80000000007820 */ /* 0x000fc80000410000 */
[----:B------:R0:W1:Y:S02]  /*13a0*/  F2F.F64.F32 R32, R0 ;  /* 0x0000000000207310 */ /* 0x0000640000201800 */
[----:B01----:R-:W-:Y:S05]  /*13b0*/  BRA `(.L_x_31114) ;  /* 0x0000000800e87947 */ /* 0x003fea0003800000 */
.L_x_31117:
        /* <DEDUP_REMOVED lines=10> */
.L_x_31120:
[----:B------:R-:W2:Y:S02]  /*1460*/  LDG.E.U16 R2, desc[UR36][R2.64] ;  /* 0x0000002402027981 */ /* 0x000ea4000c1e1500 */
[----:B--2---:R-:W-:-:S05]  /*1470*/  HADD2.F32 R0, -RZ, R2.H0_H0 ;  /* 0x20000002ff007230 */ /* 0x004fca0000004100 */
[----:B------:R-:W-:-:S04]  /*1480*/  FMUL.FTZ R0, R0, 1 ;  /* 0x3f80000000007820 */ /* 0x000fc80000410000 */
[----:B------:R0:W1:Y:S02]  /*1490*/  F2F.F64.F32 R32, R0 ;  /* 0x0000000000207310 */ /* 0x0000640000201800 */
[----:B01----:R-:W-:Y:S05]  /*14a0*/  BRA `(.L_x_31114) ;  /* 0x0000000800ac7947 */ /* 0x003fea0003800000 */
.L_x_31119:
[----:B------:R0:W5:Y:S01]  /*14b0*/  LDG.E.64 R32, desc[UR36][R2.64] ;  /* 0x0000002402207981 */ /* 0x000162000c1e1b00 */
[----:B------:R-:W-:Y:S05]  /*14c0*/  BRA `(.L_x_31114) ;  /* 0x0000000800a47947 */ /* 0x000fea0003800000 */
.L_x_31109:
        /* <DEDUP_REMOVED lines=13> */
.L_x_31123:
[----:B------:R4:W5:Y:S01]  /*15a0*/  LDG.E.64 R32, desc[UR36][R2.64] ;  /* 0x0000002402207981 */ /* 0x000962000c1e1b00 */
[----:B------:R-:W-:Y:S05]  /*15b0*/  BRA `(.L_x_31114) ;  /* 0x0000000800687947 */ /* 0x000fea0003800000 */
.L_x_31122:
        /* <DEDUP_REMOVED lines=27> */
.L_x_31125:
        /* <DEDUP_REMOVED lines=14> */
.L_x_31124:
[----:B------:R-:W2:Y:S02]  /*1850*/  LDG.E.U16 R0, desc[UR36][R2.64] ;  /* 0x0000002402007981 */ /* 0x000ea4000c1e1500 */
[----:B--2---:R-:W-:-:S04]  /*1860*/  IMAD.U32 R0, R0, 0x10000, RZ ;  /* 0x0001000000007824 */ /* 0x004fc800078e00ff */
[----:B------:R-:W-:-:S04]  /*1870*/  FMUL.FTZ R0, R0, 1 ;  /* 0x3f80000000007820 */ /* 0x000fc80000410000 */
[----:B------:R4:W0:Y:S02]  /*1880*/  F2F.F64.F32 R32, R0 ;  /* 0x0000000000207310 */ /* 0x0008240000201800 */
[----:B0---4-:R-:W-:Y:S05]  /*1890*/  BRA `(.L_x_31114) ;  /* 0x0000000400b07947 */ /* 0x011fea0003800000 */
.L_x_31121:
        /* <DEDUP_REMOVED lines=11> */
.L_x_31128:
        /* <DEDUP_REMOVED lines=21> */
.L_x_31130:
[----:B------:R-:W-:Y:S05]  /*1aa0*/  BSYNC.RECONVERGENT B0 ;  /* 0x0000000000007941 */ /* 0x000fea0003800200 */
.L_x_31129:
[----:B------:R-:W-:Y:S01]  /*1ab0*/  IMAD.SHL.U32 R0, R0, 0x100000, RZ ;  /* 0x0010000000007824 */ /* 0x000fe200078e00ff */
[----:B------:R-:W-:-:S04]  /*1ac0*/  LEA R2, R2, 0x3b800000, 0x17 ;  /* 0x3b80000002027811 */ /* 0x000fc800078eb8ff */
[----:B------:R-:W-:-:S05]  /*1ad0*/  LOP3.LUT R0, R2, R0, R7, 0xfe, !PT ;  /* 0x0000000002007212 */ /* 0x000fca00078efe07 */
[----:B------:R-:W-:-:S04]  /*1ae0*/  FMUL.FTZ R0, R0, 1 ;  /* 0x3f80000000007820 */ /* 0x000fc80000410000 */
[----:B------:R4:W0:Y:S02]  /*1af0*/  F2F.F64.F32 R32, R0 ;  /* 0x0000000000207310 */ /* 0x0008240000201800 */
[----:B0---4-:R-:W-:Y:S05]  /*1b00*/  BRA `(.L_x_31114) ;  /* 0x0000000400147947 */ /* 0x011fea0003800000 */
.L_x_31127:
        /* <DEDUP_REMOVED lines=21> */
.L_x_31132:
[----:B------:R-:W-:Y:S05]  /*1c60*/  BSYNC.RECONVERGENT B0 ;  /* 0x0000000000007941 */ /* 0x000fea0003800200 */
.L_x_31131:
[----:B------:R-:W-:Y:S01]  /*1c70*/  IMAD.SHL.U32 R0, R0, 0x200000, RZ ;  /* 0x0020000000007824 */ /* 0x000fe200078e00ff */
[----:B------:R-:W-:-:S04]  /*1c80*/  LEA R2, R2, 0x37800000, 0x17 ;  /* 0x3780000002027811 */ /* 0x000fc800078eb8ff */
[----:B------:R-:W-:-:S05]  /*1c90*/  LOP3.LUT R0, R2, R0, R7, 0xfe, !PT ;  /* 0x0000000002007212 */ /* 0x000fca00078efe07 */
[----:B------:R-:W-:-:S04]  /*1ca0*/  FMUL.FTZ R0, R0, 1 ;  /* 0x3f80000000007820 */ /* 0x000fc80000410000 */
[----:B------:R4:W0:Y:S02]  /*1cb0*/  F2F.F64.F32 R32, R0 ;  /* 0x0000000000207310 */ /* 0x0008240000201800 */
[----:B0---4-:R-:W-:Y:S05]  /*1cc0*/  BRA `(.L_x_31114) ;  /* 0x0000000000a47947 */ /* 0x011fea0003800000 */
.L_x_31126:
        /* <DEDUP_REMOVED lines=18> */
.L_x_31113:
        /* <DEDUP_REMOVED lines=16> */
.L_x_31135:
[----:B------:R-:W-:Y:S01]  /*1ef0*/  CS2R R32, SRZ ;  /* 0x0000000000207805 */ /* 0x000fe2000001ff00 */
[----:B------:R-:W-:Y:S06]  /*1f00*/  BRA `(.L_x_31114) ;  /* 0x0000000000147947 */ /* 0x000fec0003800000 */
.L_x_31134:
[----:B------:R-:W2:Y:S02]  /*1f10*/  LDG.E.64 R32, desc[UR36][R2.64] ;  /* 0x0000002402207981 */ /* 0x000ea4000c1e1b00 */
[----:B--2---:R-:W1:Y:S02]  /*1f20*/  I2F.F64.U64 R32, R32 ;  /* 0x0000002000207312 */ /* 0x004e640000301800 */
[----:B-1----:R-:W-:Y:S05]  /*1f30*/  BRA `(.L_x_31114) ;  /* 0x0000000000087947 */ /* 0x002fea0003800000 */
.L_x_31133:
[----:B------:R-:W2:Y:S02]  /*1f40*/  LDG.E R2, desc[UR36][R2.64] ;  /* 0x0000002402027981 */ /* 0x000ea4000c1e1900 */
[----:B--2---:R1:W2:Y:S02]  /*1f50*/  I2F.F64.U32 R32, R2 ;  /* 0x0000000200207312 */ /* 0x0042a40000201800 */
.L_x_31114:
[----:B------:R-:W-:Y:S05]  /*1f60*/  BSYNC.RECONVERGENT B6 ;  /* 0x0000000000067941 */ /* 0x000fea0003800200 */
.L_x_31108:
[----:B------:R-:W-:-:S07]  /*1f70*/  VIADD R17, R17, 0x80 ;  /* 0x0000008011117836 */ /* 0x000fce0000000000 */
.L_x_31107:
[----:B------:R-:W-:Y:S05]  /*1f80*/  BSYNC.RECONVERGENT B7 ;  /* 0x0000000000077941 */ /* 0x000fea0003800200 */
.L_x_31106:
        /* <DEDUP_REMOVED lines=25> */
.L_x_31142:
[----:B------:R-:W2:Y:S02]  /*2120*/  LDG.E.U8 R2, desc[UR36][R2.64] ;  /* 0x0000002402027981 */ /* 0x000ea4000c1e1100 */
[----:B--2---:R0:W1:Y:S02]  /*2130*/  I2F.F64.U16 R26, R2 ;  /* 0x00000002001a7312 */ /* 0x0040640000101800 */
[----:B01----:R-:W-:Y:S05]  /*2140*/  BRA `(.L_x_31144) ;  /* 0x0000000c00607947 */ /* 0x003fea0003800000 */
.L_x_31141:
        /* <DEDUP_REMOVED lines=9> */
.L_x_31146:
[----:B------:R-:W2:Y:S02]  /*21e0*/  LDG.E R2, desc[UR36][R2.64] ;  /* 0x0000002402027981 */ /* 0x000ea4000c1e1900 */
[----:B--2---:R0:W1:Y:S02]  /*21f0*/  I2F.F64 R26, R2 ;  /* 0x00000002001a7312 */ /* 0x0040640000201c00 */
[----:B01----:R-:W-:Y:S05]  /*2200*/  BRA `(.L_x_31144) ;  /* 0x0000000c00307947 */ /* 0x003fea0003800000 */
.L_x_31145:
[----:B------:R-:W2:Y:S02]  /*2210*/  LDG.E.U16 R2, desc[UR36][R2.64] ;  /* 0x0000002402027981 */ /* 0x000ea4000c1e1500 */
[----:B--2---:R0:W1:Y:S02]  /*2220*/  I2F.F64.S16 R26, R2 ;  /* 0x00000002001a7312 */ /* 0x0040640000101c00 */
[----:B01----:R-:W-:Y:S05]  /*2230*/  BRA `(.L_x_31144) ;  /* 0x0000000c00247947 */ /* 0x003fea0003800000 */
.L_x_31140:
        /* <DEDUP_REMOVED lines=10> */
.L_x_31148:
[----:B------:R-:W2:Y:S02]  /*22e0*/  LDG.E.U16 R0, desc[UR36][R2.64] ;  /* 0x0000002402007981 */ /* 0x000ea4000c1e1500 */
[----:B--2---:R-:W-:-:S05]  /*22f0*/  HADD2.F32 R0, -RZ, R0.H0_H0 ;  /* 0x20000000ff007230 */ /* 0x004fca0000004100 */
[----:B------:R-:W-:-:S04]  /*2300*/  FMUL.FTZ R0, R0, 1 ;  /* 0x3f80000000007820 */ /* 0x000fc80000410000 */
[----:B------:R1:W2:Y:S02]  /*2310*/  F2F.F64.F32 R26, R0 ;  /* 0x00000000001a7310 */ /* 0x0002a40000201800 */
[----:B-12---:R-:W-:Y:S05]  /*2320*/  BRA `(.L_x_31144) ;  /* 0x0000000800e87947 */ /* 0x006fea0003800000 */
.L_x_31147:
        /* <DEDUP_REMOVED lines=10> */
.L_x_31150:
[----:B------:R-:W2:Y:S02]  /*23d0*/  LDG.E.U16 R2, desc[UR36][R2.64] ;  /* 0x0000002402027981 */ /* 0x000ea4000c1e1500 */
[----:B--2---:R-:W-:-:S05]  /*23e0*/  HADD2.F32 R0, -RZ, R2.H0_H0 ;  /* 0x20000002ff007230 */ /* 0x004fca0000004100 */
[----:B------:R-:W-:-:S04]  /*23f0*/  FMUL.FTZ R0, R0, 1 ;  /* 0x3f80000000007820 */ /* 0x000fc80000410000 */
[----:B------:R1:W2:Y:S02]  /*2400*/  F2F.F64.F32 R26, R0 ;  /* 0x00000000001a7310 */ /* 0x0002a40000201800 */
[----:B-12---:R-:W-:Y:S05]  /*2410*/  BRA `(.L_x_31144) ;  /* 0x0000000800ac7947 */ /* 0x006fea0003800000 */
.L_x_31149:
[----:B------:R0:W5:Y:S01]  /*2420*/  LDG.E.64 R26, desc[UR36][R2.64] ;  /* 0x00000024021a7981 */ /* 0x000162000c1e1b00 */
[----:B------:R-:W-:Y:S05]  /*2430*/  BRA `(.L_x_31144) ;  /* 0x0000000800a47947 */ /* 0x000fea0003800000 */
.L_x_31139:
        /* <DEDUP_REMOVED lines=13> */
.L_x_31153:
[----:B------:R1:W5:Y:S01]  /*2510*/  LDG.E.64 R26, desc[UR36][R2.64] ;  /* 0x00000024021a7981 */ /* 0x000362000c1e1b00 */
[----:B------:R-:W-:Y:S05]  /*2520*/  BRA `(.L_x_31144) ;  /* 0x0000000800687947 */ /* 0x000fea0003800000 */
.L_x_31152:
        /* <DEDUP_REMOVED lines=27> */
.L_x_31155:
        /* <DEDUP_REMOVED lines=14> */
.L_x_31154:
[----:B------:R-:W2:Y:S02]  /*27c0*/  LDG.E.U16 R0, desc[UR36][R2.64] ;  /* 0x0000002402007981 */ /* 0x000ea4000c1e1500 */
[----:B--2---:R-:W-:-:S04]  /*27d0*/  IMAD.U32 R0, R0, 0x10000, RZ ;  /* 0x0001000000007824 */ /* 0x004fc800078e00ff */
[----:B------:R-:W-:-:S04]  /*27e0*/  FMUL.FTZ R0, R0, 1 ;  /* 0x3f80000000007820 */ /* 0x000fc80000410000 */
[----:B------:R2:W4:Y:S02]  /*27f0*/  F2F.F64.F32 R26, R0 ;  /* 0x00000000001a7310 */ /* 0x0005240000201800 */
[----:B--2-4-:R-:W-:Y:S05]  /*2800*/  BRA `(.L_x_31144) ;  /* 0x0000000400b07947 */ /* 0x014fea0003800000 */
.L_x_31151:
        /* <DEDUP_REMOVED lines=11> */
.L_x_31158:
        /* <DEDUP_REMOVED lines=21> */
.L_x_31160:
[----:B------:R-:W-:Y:S05]  /*2a10*/  BSYNC.RECONVERGENT B0 ;  /* 0x0000000000007941 */ /* 0x000fea0003800200 */
.L_x_31159:
[----:B------:R-:W-:Y:S01]  /*2a20*/  IMAD.SHL.U32 R0, R0, 0x100000, RZ ;  /* 0x0010000000007824 */ /* 0x000fe200078e00ff */
[----:B------:R-:W-:-:S04]  /*2a30*/  LEA R2, R2, 0x3b800000, 0x17 ;  /* 0x3b80000002027811 */ /* 0x000fc800078eb8ff */
[----:B------:R-:W-:-:S05]  /*2a40*/  LOP3.LUT R0, R2, R0, R7, 0xfe, !PT ;  /* 0x0000000002007212 */ /* 0x000fca00078efe07 */
[----:B------:R-:W-:-:S04]  /*2a50*/  FMUL.FTZ R0, R0, 1 ;  /* 0x3f80000000007820 */ /* 0x000fc80000410000 */
[----:B------:R0:W1:Y:S02]  /*2a60*/  F2F.F64.F32 R26, R0 ;  /* 0x00000000001a7310 */ /* 0x0000640000201800 */
[----:B01----:R-:W-:Y:S05]  /*2a70*/  BRA `(.L_x_31144) ;  /* 0x0000000400147947 */ /* 0x003fea0003800000 */
.L_x_31157:
        /* <DEDUP_REMOVED lines=21> */
.L_x_31162:
[----:B------:R-:W-:Y:S05]  /*2bd0*/  BSYNC.RECONVERGENT B0 ;  /* 0x0000000000007941 */ /* 0x000fea0003800200 */
.L_x_31161:
[----:B------:R-:W-:Y:S01]  /*2be0*/  IMAD.SHL.U32 R0, R0, 0x200000, RZ ;  /* 0x0020000000007824 */ /* 0x000fe200078e00ff */
[----:B------:R-:W-:-:S04]  /*2bf0*/  LEA R2, R2, 0x37800000, 0x17 ;  /* 0x3780000002027811 */ /* 0x000fc800078eb8ff */
[----:B------:R-:W-:-:S05]  /*2c00*/  LOP3.LUT R0, R2, R0, R7, 0xfe, !PT ;  /* 0x0000000002007212 */ /* 0x000fca00078efe07 */
[----:B------:R-:W-:-:S04]  /*2c10*/  FMUL.FTZ R0, R0, 1 ;  /* 0x3f80000000007820 */ /* 0x000fc80000410000 */
[----:B------:R0:W1:Y:S02]  /*2c20*/  F2F.F64.F32 R26, R0 ;  /* 0x00000000001a7310 */ /* 0x0000640000201800 */
[----:B01----:R-:W-:Y:S05]  /*2c30*/  BRA `(.L_x_31144) ;  /* 0x0000000000a47947 */ /* 0x003fea0003800000 */
.L_x_31156:
        /* <DEDUP_REMOVED lines=18> */
.L_x_31143:
        /* <DEDUP_REMOVED lines=16> */
.L_x_31165:
[----:B------:R-:W-:Y:S01]  /*2e60*/  CS2R R26, SRZ ;  /* 0x00000000001a7805 */ /* 0x000fe2000001ff00 */
[----:B------:R-:W-:Y:S06]  /*2e70*/  BRA `(.L_x_31144) ;  /* 0x0000000000147947 */ /* 0x000fec0003800000 */
.L_x_31164:
[----:B------:R-:W2:Y:S02]  /*2e80*/  LDG.E.64 R26, desc[UR36][R2.64] ;  /* 0x00000024021a7981 */ /* 0x000ea4000c1e1b00 */
[----:B--2---:R-:W0:Y:S02]  /*2e90*/  I2F.F64.U64 R26, R26 ;  /* 0x0000001a001a7312 */ /* 0x004e240000301800 */
[----:B0-----:R-:W-:Y:S05]  /*2ea0*/  BRA `(.L_x_31144) ;  /* 0x0000000000087947 */ /* 0x001fea0003800000 */
.L_x_31163:
[----:B------:R-:W2:Y:S02]  /*2eb0*/  LDG.E R2, desc[UR36][R2.64] ;  /* 0x0000002402027981 */ /* 0x000ea4000c1e1900 */
[----:B--2---:R2:W4:Y:S02]  /*2ec0*/  I2F.F64.U32 R26, R2 ;  /* 0x00000002001a7312 */ /* 0x0045240000201800 */
.L_x_31144:
[----:B------:R-:W-:Y:S05]  /*2ed0*/  BSYNC.RECONVERGENT B6 ;  /* 0x0000000000067941 */ /* 0x000fea0003800200 */
.L_x_31138:
[----:B------:R-:W-:-:S07]  /*2ee0*/  VIADD R17, R17, 0x80 ;  /* 0x0000008011117836 */ /* 0x000fce0000000000 */
.L_x_31137:
[----:B------:R-:W-:Y:S05]  /*2ef0*/  BSYNC.RECONVERGENT B7 ;  /* 0x0000000000077941 */ /* 0x000fea0003800200 */
.L_x_31136:
        /* <DEDUP_REMOVED lines=24> */
.L_x_31171:
[----:B------:R-:W2:Y:S02]  /*3080*/  LDG.E.U8 R2, desc[UR36][R2.64] ;  /* 0x0000002402027981 */ /* 0x000ea4000c1e1100 */
[----:B--2---:R0:W1:Y:S02]  /*3090*/  I2F.F64.U16 R18, R2 ;  /* 0x0000000200127312 */ /* 0x0040640000101800 */
[----:B01----:R-:W-:Y:S05]  /*30a0*/  BRA `(.L_x_31167) ;  /* 0x0000000c00547947 */ /* 0x003fea0003800000 */
.L_x_31170:
        /* <DEDUP_REMOVED lines=9> */
.L_x_31174:
[----:B------:R-:W2:Y:S02]  /*3140*/  LDG.E R2, desc[UR36][R2.64] ;  /* 0x0000002402027981 */ /* 0x000ea4000c1e1900 */
[----:B--2---:R0:W1:Y:S02]  /*3150*/  I2F.F64 R18, R2 ;  /* 0x0000000200127312 */ /* 0x0040640000201c00 */
[----:B01----:R-:W-:Y:S05]  /*3160*/  BRA `(.L_x_31167) ;  /* 0x0000000c00247947 */ /* 0x003fea0003800000 */
.L_x_31173:
[----:B------:R-:W2:Y:S02]  /*3170*/  LDG.E.U16 R2, desc[UR36][R2.64] ;  /* 0x0000002402027981 */ /* 0x000ea4000c1e1500 */
[----:B--2---:R0:W1:Y:S02]  /*3180*/  I2F.F64.S16 R18, R2 ;  /* 0x0000000200127312 */ /* 0x0040640000101c00 */
[----:B01----:R-:W-:Y:S05]  /*3190*/  BRA `(.L_x_31167) ;  /* 0x0000000c00187947 */ /* 0x003fea0003800000 */
.L_x_31169:
        /* <DEDUP_REMOVED lines=10> */
.L_x_31176:
[----:B------:R-:W2:Y:S02]  /*3240*/  LDG.E.U16 R0, desc[UR36][R2.64] ;  /* 0x0000002402007981 */ /* 0x000ea4000c1e1500 */
[----:B--2---:R-:W-:-:S05]  /*3250*/  HADD2.F32 R0, -RZ, R0.H0_H0 ;  /* 0x20000000ff007230 */ /* 0x004fca0000004100 */
[----:B------:R-:W-:-:S04]  /*3260*/  FMUL.FTZ R0, R0, 1 ;  /* 0x3f80000000007820 */ /* 0x000fc80000410000 */
[----:B------:R0:W1:Y:S02]  /*3270*/  F2F.F64.F32 R18, R0 ;  /* 0x0000000000127310 */ /* 0x0000640000201800 */
[----:B01----:R-:W-:Y:S05]  /*3280*/  BRA `(.L_x_31167) ;  /* 0x0000000800dc7947 */ /* 0x003fea0003800000 */
.L_x_31175:
        /* <DEDUP_REMOVED lines=10> */
.L_x_31178:
[----:B------:R-:W2:Y:S02]  /*3330*/  LDG.E.U16 R2, desc[UR36][R2.64] ;  /* 0x0000002402027981 */ /* 0x000ea4000c1e1500 */
[----:B--2---:R-:W-:-:S05]  /*3340*/  HADD2.F32 R0, -RZ, R2.H0_H0 ;  /* 0x20000002ff007230 */ /* 0x004fca0000004100 */
[----:B------:R-:W-:-:S04]  /*3350*/  FMUL.FTZ R0, R0, 1 ;  /* 0x3f80000000007820 */ /* 0x000fc80000410000 */
[----:B------:R0:W1:Y:S02]  /*3360*/  F2F.F64.F32 R18, R0 ;  /* 0x0000000000127310 */ /* 0x0000640000201800 */
[----:B01----:R-:W-:Y:S05]  /*3370*/  BRA `(.L_x_31167) ;  /* 0x0000000800a07947 */ /* 0x003fea0003800000 */
.L_x_31177:
[----:B------:R0:W5:Y:S01]  /*3380*/  LDG.E.64 R18, desc[UR36][R2.64] ;  /* 0x0000002402127981 */ /* 0x000162000c1e1b00 */
[----:B------:R-:W-:Y:S05]  /*3390*/  BRA `(.L_x_31167) ;  /* 0x0000000800987947 */ /* 0x000fea0003800000 */
.L_x_31168:
        /* <DEDUP_REMOVED lines=13> */
.L_x_31181:
[----:B------:R0:W5:Y:S01]  /*3470*/  LDG.E.64 R18, desc[UR36][R2.64] ;  /* 0x0000002402127981 */ /* 0x000162000c1e1b00 */
[----:B------:R-:W-:Y:S05]  /*3480*/  BRA `(.L_x_31167) ;  /* 0x00000008005c7947 */ /* 0x000fea0003800000 */
.L_x_31180:
        /* <DEDUP_REMOVED lines=27> */
.L_x_31183:
        /* <DEDUP_REMOVED lines=14> */
.L_x_31182:
[----:B------:R-:W2:Y:S02]  /*3720*/  LDG.E.U16 R0, desc[UR36][R2.64] ;  /* 0x0000002402007981 */ /* 0x000ea4000c1e1500 */
[----:B--2---:R-:W-:-:S04]  /*3730*/  IMAD.U32 R0, R0, 0x10000, RZ ;  /* 0x0001000000007824 */ /* 0x004fc800078e00ff */
[----:B------:R-:W-:-:S04]  /*3740*/  FMUL.FTZ R0, R0, 1 ;  /* 0x3f80000000007820 */ /* 0x000fc80000410000 */
[----:B------:R0:W1:Y:S02]  /*3750*/  F2F.F64.F32 R18, R0 ;  /* 0x0000000000127310 */ /* 0x0000640000201800 */
[----:B01----:R-:W-:Y:S05]  /*3760*/  BRA `(.L_x_31167) ;  /* 0x0000000400a47947 */ /* 0x003fea0003800000 */
.L_x_31179:
        /* <DEDUP_REMOVED lines=11> */
.L_x_31186:
        /* <DEDUP_REMOVED lines=20> */
.L_x_31188:
[----:B------:R-:W-:Y:S05]  /*3960*/  BSYNC.RECONVERGENT B0 ;  /* 0x0000000000007941 */ /* 0x000fea0003800200 */
.L_x_31187:
[----:B------:R-:W-:Y:S01]  /*3970*/  IMAD.SHL.U32 R0, R0, 0x100000, RZ ;  /* 0x0010000000007824 */ /* 0x000fe200078e00ff */
[----:B------:R-:W-:-:S04]  /*3980*/  LEA R2, R2, 0x3b800000, 0x17 ;  /* 0x3b80000002027811 */ /* 0x000fc800078eb8ff */
[----:B------:R-:W-:-:S05]  /*3990*/  LOP3.LUT R0, R2, R0, R7, 0xfe, !PT ;  /* 0x0000000002007212 */ /* 0x000fca00078efe07 */
[----:B------:R-:W-:-:S04]  /*39a0*/  FMUL.FTZ R0, R0, 1 ;  /* 0x3f80000000007820 */ /* 0x000fc80000410000 */
[----:B------:R0:W1:Y:S02]  /*39b0*/  F2F.F64.F32 R18, R0 ;  /* 0x0000000000127310 */ /* 0x0000640000201800 */
[----:B01----:R-:W-:Y:S05]  /*39c0*/  BRA `(.L_x_31167) ;  /* 0x00000004000c7947 */ /* 0x003fea0003800000 */
.L_x_31185:
        /* <DEDUP_REMOVED lines=20> */
.L_x_31190:
[----:B------:R-:W-:Y:S05]  /*3b10*/  BSYNC.RECONVERGENT B0 ;  /* 0x0000000000007941 */ /* 0x000fea0003800200 */
.L_x_31189:
[----:B------:R-:W-:Y:S01]  /*3b20*/  IMAD.SHL.U32 R0, R0, 0x200000, RZ ;  /* 0x0020000000007824 */ /* 0x000fe200078e00ff */
[----:B------:R-:W-:-:S04]  /*3b30*/  LEA R2, R2, 0x37800000, 0x17 ;  /* 0x3780000002027811 */ /* 0x000fc800078eb8ff */
[----:B------:R-:W-:-:S05]  /*3b40*/  LOP3.LUT R0, R2, R0, R7, 0xfe, !PT ;  /* 0x0000000002007212 */ /* 0x000fca00078efe07 */
[----:B------:R-:W-:-:S04]  /*3b50*/  FMUL.FTZ R0, R0, 1 ;  /* 0x3f80000000007820 */ /* 0x000fc80000410000 */
[----:B------:R0:W1:Y:S02]  /*3b60*/  F2F.F64.F32 R18, R0 ;  /* 0x0000000000127310 */ /* 0x0000640000201800 */
[----:B01----:R-:W-:Y:S05]  /*3b70*/  BRA `(.L_x_31167) ;  /* 0x0000000000a07947 */ /* 0x003fea0003800000 */
.L_x_31184:
        /* <DEDUP_REMOVED lines=18> */
.L_x_31172:
        /* <DEDUP_REMOVED lines=16> */
.L_x_31193:
[----:B------:R-:W-:Y:S05]  /*3da0*/  BRA `(.L_x_31167) ;  /* 0x0000000000147947 */ /* 0x000fea0003800000 */
.L_x_31192:
[----:B------:R-:W2:Y:S02]  /*3db0*/  LDG.E.64 R18, desc[UR36][R2.64] ;  /* 0x0000002402127981 */ /* 0x000ea4000c1e1b00 */
[----:B--2---:R-:W0:Y:S02]  /*3dc0*/  I2F.F64.U64 R18, R18 ;  /* 0x0000001200127312 */ /* 0x004e240000301800 */
[----:B0-----:R-:W-:Y:S05]  /*3dd0*/  BRA `(.L_x_31167) ;  /* 0x0000000000087947 */ /* 0x001fea0003800000 */
.L_x_31191:
[----:B------:R-:W2:Y:S02]  /*3de0*/  LDG.E R2, desc[UR36][R2.64] ;  /* 0x0000002402027981 */ /* 0x000ea4000c1e1900 */
[----:B--2---:R0:W1:Y:S02]  /*3df0*/  I2F.F64.U32 R18, R2 ;  /* 0x0000000200127312 */ /* 0x0040640000201800 */
.L_x_31167:
[----:B------:R-:W-:Y:S05]  /*3e00*/  BSYNC.RECONVERGENT B6 ;  /* 0x0000000000067941 */ /* 0x000fea0003800200 */
.L_x_31166:
        /* <DEDUP_REMOVED lines=13> */
[----:B------:R-:W1:Y:S01]  /*3ee0*/  DSETP.MAX.AND P2, P5, R34, R6, PT ;  /* 0x000000062200722a */ /* 0x000e620003d4f000 */
        /* <DEDUP_REMOVED lines=13> */
[----:B------:R-:W1:Y:S02]  /*3fc0*/  DSETP.MAX.AND P4, P6, R32, R6, PT ;  /* 0x000000062000722a */ /* 0x000e640003e8f000 */
        /* <DEDUP_REMOVED lines=10> */
[----:B------:R-:W1:-:S15]  /*4070*/  DSETP.MAX.AND P2, P3, R26, R6, PT ;  /* 0x000000061a00722a */ /* 0x000e5e0003b4f000 */
[----:B------:R-:W-:-:S15]  /*4080*/  NOP ;  /* 0x0000000000007918 */ /* 0x000fde0000000000 */
[----:B------:R-:W-:-:S15]  /*4090*/  NOP ;  /* 0x0000000000007918 */ /* 0x000fde0000000000 */
[----:B------:R-:W-:-:S15]  /*40a0*/  NOP ;  /* 0x0000000000007918 */ /* 0x000fde0000000000 */
[----:B------:R-:W-:-:S04]  /*40b0*/  NOP ;  /* 0x0000000000007918 */ /* 0x000fc80000000000 */
[----:B------:R1:W2:Y:S02]  /*40c0*/  @!P4 DSETP.MAX.AND P5, P6, R18, R6, PT ;  /* 0x000000061200c22a */ /* 0x0002a40003eaf000 */
        /* <DEDUP_REMOVED lines=35> */
.L_x_31194:
        /* <DEDUP_REMOVED lines=24> */
.L_x_31201:
[----:B------:R-:W0:Y:S02]  /*4480*/  F2I.S64.F64.TRUNC R4, R4 ;  /* 0x0000000400047311 */ /* 0x000e24000030d900 */
[----:B0-----:R-:W-:-:S05]  /*4490*/  IMAD.MOV.U32 R3, RZ, RZ, R4 ;  /* 0x000000ffff037224 */ /* 0x001fca00078e0004 */
[----:B------:R0:W-:Y:S01]  /*44a0*/  STG.E.U8 desc[UR36][R8.64], R3 ;  /* 0x0000000308007986 */ /* 0x0001e2000c101124 */
[----:B------:R-:W-:Y:S05]  /*44b0*/  BRA `(.L_x_31203) ;  /* 0x00000010007c7947 */ /* 0x000fea0003800000 */
.L_x_31200:
        /* <DEDUP_REMOVED lines=9> */
.L_x_31205:
[----:B------:R-:W0:Y:S02]  /*4550*/  F2I.F64.TRUNC R5, R4 ;  /* 0x0000000400057311 */ /* 0x000e24000030d100 */
[----:B0-----:R0:W-:Y:S01]  /*4560*/  STG.E desc[UR36][R8.64], R5 ;  /* 0x0000000508007986 */ /* 0x0011e2000c101924 */
[----:B------:R-:W-:Y:S05]  /*4570*/  BRA `(.L_x_31203) ;  /* 0x00000010004c7947 */ /* 0x000fea0003800000 */
.L_x_31204:
[----:B------:R-:W0:Y:S02]  /*4580*/  F2I.F64.TRUNC R5, R4 ;  /* 0x0000000400057311 */ /* 0x000e24000030d100 */
[----:B0-----:R0:W-:Y:S01]  /*4590*/  STG.E.U16 desc[UR36][R8.64], R5 ;  /* 0x0000000508007986 */ /* 0x0011e2000c101524 */
[----:B------:R-:W-:Y:S05]  /*45a0*/  BRA `(.L_x_31203) ;  /* 0x0000001000407947 */ /* 0x000fea0003800000 */
.L_x_31199:
        /* <DEDUP_REMOVED lines=17> */
.L_x_31207:
        /* <DEDUP_REMOVED lines=12> */
.L_x_31206:
        /* <DEDUP_REMOVED lines=18> */
.L_x_31209:
        /* <DEDUP_REMOVED lines=13> */
.L_x_31208:
[----:B------:R0:W-:Y:S01]  /*4970*/  STG.E.64 desc[UR36][R8.64], R4 ;  /* 0x0000000408007986 */ /* 0x0001e2000c101b24 */
[----:B------:R-:W-:Y:S05]  /*4980*/  BRA `(.L_x_31203) ;  /* 0x0000000c00487947 */ /* 0x000fea0003800000 */
.L_x_31198:
        /* <DEDUP_REMOVED lines=12> */
.L_x_31212:
[----:B------:R-:W-:-:S05]  /*4a50*/  CS2R R6, SRZ ;  /* 0x0000000000067805 */ /* 0x000fca000001ff00 */
[----:B------:R4:W-:Y:S01]  /*4a60*/  STG.E.128 desc[UR36][R8.64], R4 ;  /* 0x0000000408007986 */ /* 0x0009e2000c101d24 */
[----:B------:R-:W-:Y:S05]  /*4a70*/  BRA `(.L_x_31203) ;  /* 0x0000000c000c7947 */ /* 0x000fea0003800000 */
.L_x_31211:
        /* <DEDUP_REMOVED lines=27> */
.L_x_31216:
[----:B------:R-:W-:Y:S05]  /*4c30*/  BSYNC.RECONVERGENT B0 ;  /* 0x0000000000007941 */ /* 0x000fea0003800200 */
.L_x_31215:
[----:B------:R-:W-:-:S05]  /*4c40*/  LOP3.LUT R7, R0, 0x80, R7, 0xf8, !PT ;  /* 0x0000008000077812 */ /* 0x000fca00078ef807 */
[----:B------:R1:W-:Y:S01]  /*4c50*/  STG.E.U8 desc[UR36][R8.64], R7 ;  /* 0x0000000708007986 */ /* 0x0003e2000c101124 */
[----:B------:R-:W-:Y:S05]  /*4c60*/  BRA `(.L_x_31203) ;  /* 0x0000000800907947 */ /* 0x000fea0003800000 */
.L_x_31214:
        /* <DEDUP_REMOVED lines=23> */
.L_x_31218:
[----:B------:R-:W-:Y:S05]  /*4de0*/  BSYNC.RECONVERGENT B0 ;  /* 0x0000000000007941 */ /* 0x000fea0003800200 */
.L_x_31217:
[----:B------:R-:W-:-:S05]  /*4df0*/  LOP3.LUT R7, R0, 0x80, R7, 0xf8, !PT ;  /* 0x0000008000077812 */ /* 0x000fca00078ef807 */
[----:B------:R2:W-:Y:S01]  /*4e00*/  STG.E.U8 desc[UR36][R8.64], R7 ;  /* 0x0000000708007986 */ /* 0x0005e2000c101124 */
[----:B------:R-:W-:Y:S05]  /*4e10*/  BRA `(.L_x_31203) ;  /* 0x0000000800247947 */ /* 0x000fea0003800000 */
.L_x_31213:
        /* <DEDUP_REMOVED lines=12> */
.L_x_31210:
        /* <DEDUP_REMOVED lines=11> */
.L_x_31221:
        /* <DEDUP_REMOVED lines=21> */
.L_x_31224:
[----:B------:R-:W-:-:S04]  /*50e0*/  SHF.R.U32.HI R0, RZ, 0x14, R7 ;  /* 0x00000014ff007819 */ /* 0x000fc80000011607 */
[----:B------:R-:W-:-:S04]  /*50f0*/  LOP3.LUT R0, R0, 0x1, RZ, 0xc0, !PT ;  /* 0x0000000100007812 */ /* 0x000fc800078ec0ff */
[----:B------:R-:W-:-:S04]  /*5100*/  IADD3 R0, PT, PT, R7, 0x487ffff, R0 ;  /* 0x0487ffff07007810 */ /* 0x000fc80007ffe000 */
[----:B------:R-:W-:-:S04]  /*5110*/  SHF.R.U32.HI R0, RZ, 0x14, R0 ;  /* 0x00000014ff007819 */ /* 0x000fc80000011600 */
[----:B------:R-:W-:-:S07]  /*5120*/  LOP3.LUT R3, R0, 0xff, RZ, 0xc0, !PT ;  /* 0x000000ff00037812 */ /* 0x000fce00078ec0ff */
.L_x_31225:
[----:B------:R-:W-:-:S04]  /*5130*/  SHF.R.U32.HI R0, RZ, 0x18, R7 ;  /* 0x00000018ff007819 */ /* 0x000fc80000011607 */
[----:B------:R-:W-:-:S07]  /*5140*/  LOP3.LUT R0, R3, 0x80, R0, 0xf8, !PT ;  /* 0x0000008003007812 */ /* 0x000fce00078ef800 */
.L_x_31223:
[----:B------:R-:W-:Y:S05]  /*5150*/  BSYNC.RECONVERGENT B0 ;  /* 0x0000000000007941 */ /* 0x000fea0003800200 */
.L_x_31222:
[----:B------:R0:W-:Y:S01]  /*5160*/  STG.E.U8 desc[UR36][R8.64], R0 ;  /* 0x0000000008007986 */ /* 0x0001e2000c101124 */
[----:B------:R-:W-:Y:S05]  /*5170*/  BRA `(.L_x_31203) ;  /* 0x00000004004c7947 */ /* 0x000fea0003800000 */
.L_x_31220:
        /* <DEDUP_REMOVED lines=21> */
.L_x_31228:
[----:B------:R-:W-:-:S04]  /*52d0*/  SHF.R.U32.HI R0, RZ, 0x15, R7 ;  /* 0x00000015ff007819 */ /* 0x000fc80000011607 */
[----:B------:R-:W-:-:S04]  /*52e0*/  LOP3.LUT R0, R0, 0x1, RZ, 0xc0, !PT ;  /* 0x0000000100007812 */ /* 0x000fc800078ec0ff */
[----:B------:R-:W-:-:S04]  /*52f0*/  IADD3 R0, PT, PT, R7, 0x88fffff, R0 ;  /* 0x088fffff07007810 */ /* 0x000fc80007ffe000 */
[----:B------:R-:W-:-:S04]  /*5300*/  SHF.R.U32.HI R0, RZ, 0x15, R0 ;  /* 0x00000015ff007819 */ /* 0x000fc80000011600 */
[----:B------:R-:W-:-:S07]  /*5310*/  LOP3.LUT R3, R0, 0xff, RZ, 0xc0, !PT ;  /* 0x000000ff00037812 */ /* 0x000fce00078ec0ff */
.L_x_31229:
[----:B------:R-:W-:-:S04]  /*5320*/  SHF.R.U32.HI R0, RZ, 0x18, R7 ;  /* 0x00000018ff007819 */ /* 0x000fc80000011607 */
[----:B------:R-:W-:-:S07]  /*5330*/  LOP3.LUT R0, R3, 0x80, R0, 0xf8, !PT ;  /* 0x0000008003007812 */ /* 0x000fce00078ef800 */
.L_x_31227:
[----:B------:R-:W-:Y:S05]  /*5340*/  BSYNC.RECONVERGENT B0 ;  /* 0x0000000000007941 */ /* 0x000fea0003800200 */
.L_x_31226:
[----:B------:R0:W-:Y:S01]  /*5350*/  STG.E.U8 desc[UR36][R8.64], R0 ;  /* 0x0000000008007986 */ /* 0x0001e2000c101124 */
[----:B------:R-:W-:Y:S05]  /*5360*/  BRA `(.L_x_31203) ;  /* 0x0000000000d07947 */ /* 0x000fea0003800000 */
.L_x_31219:
[----:B------:R-:W-:-:S13]  /*5370*/  ISETP.NE.AND P0, PT, R0, 0x1c, PT ;  /* 0x0000001c0000780c */ /* 0x000fda0003f05270 */
[----:B------:R-:W-:Y:S05]  /*5380*/  @!P0 BRA `(.L_x_31230) ;  /* 0x0000000000c08947 */ /* 0x000fea0003800000 */
[----:B------:R-:W-:-:S13]  /*5390*/  ISETP.NE.AND P0, PT, R0, 0x1d, PT ;  /* 0x0000001d0000780c */ /* 0x000fda0003f05270 */
[----:B------:R-:W-:Y:S05]  /*53a0*/  @!P0 BRA `(.L_x_31231) ;  /* 0x0000000000ac8947 */ /* 0x000fea0003800000 */
[----:B------:R-:W-:-:S13]  /*53b0*/  ISETP.NE.AND P0, PT, R0, 0x2c, PT ;  /* 0x0000002c0000780c */ /* 0x000fda0003f05270 */
[----:B------:R-:W-:Y:S05]  /*53c0*/  @!P0 BRA `(.L_x_31232) ;  /* 0x0000000000448947 */ /* 0x000fea0003800000 */
.L_x_31202:
        /* <DEDUP_REMOVED lines=16> */
.L_x_31233:
[----:B------:R-:W-:Y:S05]  /*54d0*/  BRA `(.L_x_31203) ;  /* 0x0000000000747947 */ /* 0x000fea0003800000 */
.L_x_31232:
        /* <DEDUP_REMOVED lines=24> */
.L_x_31231:
[----:B------:R-:W0:Y:S02]  /*5660*/  F2I.U64.F64.TRUNC R4, R4 ;  /* 0x0000000400047311 */ /* 0x000e24000030d800 */
[----:B0-----:R0:W-:Y:S01]  /*5670*/  STG.E.64 desc[UR36][R8.64], R4 ;  /* 0x0000000408007986 */ /* 0x0011e2000c101b24 */
[----:B------:R-:W-:Y:S05]  /*5680*/  BRA `(.L_x_31203) ;  /* 0x0000000000087947 */ /* 0x000fea0003800000 */
.L_x_31230:
[----:B------:R-:W0:Y:S02]  /*5690*/  F2I.U32.F64.TRUNC R5, R4 ;  /* 0x0000000400057311 */ /* 0x000e24000030d000 */
[----:B0-----:R0:W-:Y:S02]  /*56a0*/  STG.E desc[UR36][R8.64], R5 ;  /* 0x0000000508007986 */ /* 0x0011e4000c101924 */
.L_x_31203:
        /* <DEDUP_REMOVED lines=25> */
.L_x_31238:
[----:B------:R-:W0:Y:S02]  /*5840*/  F2I.S64.F64.TRUNC R16, R16 ;  /* 0x0000001000107311 */ /* 0x000e24000030d900 */
[----:B0-----:R-:W-:-:S05]  /*5850*/  IMAD.MOV.U32 R3, RZ, RZ, R16 ;  /* 0x000000ffff037224 */ /* 0x001fca00078e0010 */
[----:B------:R0:W-:Y:S01]  /*5860*/  STG.E.U8 desc[UR36][R4.64], R3 ;  /* 0x0000000304007986 */ /* 0x0001e2000c101124 */
[----:B------:R-:W-:Y:S05]  /*5870*/  BRA `(.L_x_31240) ;  /* 0x0000001000807947 */ /* 0x000fea0003800000 */
.L_x_31237:
        /* <DEDUP_REMOVED lines=9> */
.L_x_31242:
[----:B------:R-:W0:Y:S02]  /*5910*/  F2I.F64.TRUNC R17, R16 ;  /* 0x0000001000117311 */ /* 0x000e24000030d100 */
[----:B0-----:R4:W-:Y:S01]  /*5920*/  STG.E desc[UR36][R4.64], R17 ;  /* 0x0000001104007986 */ /* 0x0019e2000c101924 */
[----:B------:R-:W-:Y:S05]  /*5930*/  BRA `(.L_x_31240) ;  /* 0x0000001000507947 */ /* 0x000fea0003800000 */
.L_x_31241:
[----:B------:R-:W0:Y:S02]  /*5940*/  F2I.F64.TRUNC R17, R16 ;  /* 0x0000001000117311 */ /* 0x000e24000030d100 */
[----:B0-----:R0:W-:Y:S01]  /*5950*/  STG.E.U16 desc[UR36][R4.64], R17 ;  /* 0x0000001104007986 */ /* 0x0011e2000c101524 */
[----:B------:R-:W-:Y:S05]  /*5960*/  BRA `(.L_x_31240) ;  /* 0x0000001000447947 */ /* 0x000fea0003800000 */
.L_x_31236:
        /* <DEDUP_REMOVED lines=17> */
.L_x_31244:
        /* <DEDUP_REMOVED lines=12> */
.L_x_31243:
        /* <DEDUP_REMOVED lines=18> */
.L_x_31246:
        /* <DEDUP_REMOVED lines=13> */
.L_x_31245:
[----:B------:R0:W-:Y:S01]  /*5d30*/  STG.E.64 desc[UR36][R4.64], R16 ;  /* 0x0000001004007986 */ /* 0x0001e2000c101b24 */
[----:B------:R-:W-:Y:S05]  /*5d40*/  BRA `(.L_x_31240) ;  /* 0x0000000c004c7947 */ /* 0x000fea0003800000 */
.L_x_31235:
        /* <DEDUP_REMOVED lines=13> */
.L_x_31250:
        /* <DEDUP_REMOVED lines=26> */
.L_x_31253:
[----:B------:R-:W-:-:S04]  /*5fc0*/  SHF.R.U32.HI R3, RZ, 0x18, R7 ;  /* 0x00000018ff037819 */ /* 0x000fc80000011607 */
[----:B------:R-:W-:-:S07]  /*5fd0*/  LOP3.LUT R0, R0, 0x80, R3, 0xf8, !PT ;  /* 0x0000008000007812 */ /* 0x000fce00078ef803 */
.L_x_31252:
[----:B------:R-:W-:Y:S05]  /*5fe0*/  BSYNC.RECONVERGENT B0 ;  /* 0x0000000000007941 */ /* 0x000fea0003800200 */
.L_x_31251:
[----:B------:R0:W-:Y:S01]  /*5ff0*/  STG.E.U8 desc[UR36][R4.64], R0 ;  /* 0x0000000004007986 */ /* 0x0001e2000c101124 */
[----:B------:R-:W-:Y:S05]  /*6000*/  BRA `(.L_x_31240) ;  /* 0x00000008009c7947 */ /* 0x000fea0003800000 */
.L_x_31249:
        /* <DEDUP_REMOVED lines=26> */
.L_x_31256:
[----:B------:R-:W-:-:S04]  /*61b0*/  SHF.R.U32.HI R3, RZ, 0x18, R7 ;  /* 0x00000018ff037819 */ /* 0x000fc80000011607 */
[----:B------:R-:W-:-:S07]  /*61c0*/  LOP3.LUT R0, R0, 0x80, R3, 0xf8, !PT ;  /* 0x0000008000007812 */ /* 0x000fce00078ef803 */
.L_x_31255:
[----:B------:R-:W-:Y:S05]  /*61d0*/  BSYNC.RECONVERGENT B0 ;  /* 0x0000000000007941 */ /* 0x000fea0003800200 */
.L_x_31254:
[----:B------:R0:W-:Y:S01]  /*61e0*/  STG.E.U8 desc[UR36][R4.64], R0 ;  /* 0x0000000004007986 */ /* 0x0001e2000c101124 */
[----:B------:R-:W-:Y:S05]  /*61f0*/  BRA `(.L_x_31240) ;  /* 0x0000000800207947 */ /* 0x000fea0003800000 */
.L_x_31248:
        /* <DEDUP_REMOVED lines=30> */
.L_x_31258:
[----:B------:R-:W0:Y:S02]  /*63e0*/  F2I.U64.F64.TRUNC R16, R16 ;  /* 0x0000001000107311 */ /* 0x000e24000030d800 */
[----:B0-----:R0:W-:Y:S01]  /*63f0*/  STG.E.64 desc[UR36][R4.64], R16 ;  /* 0x0000001004007986 */ /* 0x0011e2000c101b24 */
[----:B------:R-:W-:Y:S05]  /*6400*/  BRA `(.L_x_31240) ;  /* 0x00000004009c7947 */ /* 0x000fea0003800000 */
.L_x_31257:
[----:B------:R-:W0:Y:S02]  /*6410*/  F2I.U32.F64.TRUNC R17, R16 ;  /* 0x0000001000117311 */ /* 0x000e24000030d000 */
[----:B0-----:R0:W-:Y:S01]  /*6420*/  STG.E desc[UR36][R4.64], R17 ;  /* 0x0000001104007986 */ /* 0x0011e2000c101924 */
[----:B------:R-:W-:Y:S05]  /*6430*/  BRA `(.L_x_31240) ;  /* 0x0000000400907947 */ /* 0x000fea0003800000 */
.L_x_31247:
        /* <DEDUP_REMOVED lines=10> */
.L_x_31260:
[----:B-----5:R-:W-:-:S05]  /*64e0*/  CS2R R18, SRZ ;  /* 0x0000000000127805 */ /* 0x020fca000001ff00 */
[----:B------:R0:W-:Y:S01]  /*64f0*/  STG.E.128 desc[UR36][R4.64], R16 ;  /* 0x0000001004007986 */ /* 0x0001e2000c101d24 */
[----:B------:R-:W-:Y:S05]  /*6500*/  BRA `(.L_x_31240) ;  /* 0x00000004005c7947 */ /* 0x000fea0003800000 */
.L_x_31259:
[----:B------:R-:W-:-:S13]  /*6510*/  ISETP.NE.AND P0, PT, R0, 0xf, PT ;  /* 0x0000000f0000780c */ /* 0x000fda0003f05270 */
[----:B------:R-:W-:Y:S05]  /*6520*/  @!P0 BRA `(.L_x_31261) ;  /* 0x0000000400288947 */ /* 0x000fea0003800000 */
[----:B------:R-:W-:-:S13]  /*6530*/  ISETP.NE.AND P0, PT, R0, 0x17, PT ;  /* 0x000000170000780c */ /* 0x000fda0003f05270 */
[----:B------:R-:W-:Y:S05]  /*6540*/  @!P0 BRA `(.L_x_31262) ;  /* 0x0000000000b08947 */ /* 0x000fea0003800000 */
[----:B------:R-:W-:-:S13]  /*6550*/  ISETP.NE.AND P0, PT, R0, 0x18, PT ;  /* 0x000000180000780c */ /* 0x000fda0003f05270 */
[----:B------:R-:W-:Y:S05]  /*6560*/  @!P0 BRA `(.L_x_31263) ;  /* 0x0000000000448947 */ /* 0x000fea0003800000 */
.L_x_31239:
        /* <DEDUP_REMOVED lines=16> */
.L_x_31264:
[----:B------:R-:W-:Y:S05]  /*6670*/  BRA `(.L_x_31240) ;  /* 0x0000000400007947 */ /* 0x000fea0003800000 */
.L_x_31263:
        /* <DEDUP_REMOVED lines=21> */
.L_x_31266:
[----:B------:R-:W-:Y:S05]  /*67d0*/  BSYNC.RECONVERGENT B0 ;  /* 0x0000000000007941 */ /* 0x000fea0003800200 */
.L_x_31265:
[----:B------:R-:W-:-:S05]  /*67e0*/  LOP3.LUT R3, R0, 0x80, R3, 0xf8, !PT ;  /* 0x0000008000037812 */ /* 0x000fca00078ef803 */
[----:B------:R0:W-:Y:S01]  /*67f0*/  STG.E.U8 desc[UR36][R4.64], R3 ;  /* 0x0000000304007986 */ /* 0x0001e2000c101124 */
[----:B------:R-:W-:Y:S05]  /*6800*/  BRA `(.L_x_31240) ;  /* 0x00000000009c7947 */ /* 0x000fea0003800000 */
.L_x_31262:
        /* <DEDUP_REMOVED lines=20> */
.L_x_31268:
[----:B------:R-:W-:Y:S01]  /*6950*/  IMAD.MOV.U32 R0, RZ, RZ, 0x7f ;  /* 0x0000007fff007424 */ /* 0x000fe200078e00ff */
[----:B------:R-:W-:-:S04]  /*6960*/  ISETP.GT.U32.AND P0, PT, R3, 0x7f800000, PT ;  /* 0x7f8000000300780c */ /* 0x000fc80003f04070 */
[----:B------:R-:W-:-:S09]  /*6970*/  SEL R0, R0, 0x7c, P0 ;  /* 0x0000007c00007807 */ /* 0x000fd20000000000 */
.L_x_31269:
[----:B------:R-:W-:Y:S05]  /*6980*/  BSYNC.RECONVERGENT B0 ;  /* 0x0000000000007941 */ /* 0x000fea0003800200 */
.L_x_31267:
[----:B------:R-:W-:-:S04]  /*6990*/  SHF.R.U32.HI R3, RZ, 0x18, R7 ;  /* 0x00000018ff037819 */ /* 0x000fc80000011607 */
[----:B------:R-:W-:-:S05]  /*69a0*/  LOP3.LUT R3, R0, 0x80, R3, 0xf8, !PT ;  /* 0x0000008000037812 */ /* 0x000fca00078ef803 */
[----:B------:R0:W-:Y:S01]  /*69b0*/  STG.E.U8 desc[UR36][R4.64], R3 ;  /* 0x0000000304007986 */ /* 0x0001e2000c101124 */
[----:B------:R-:W-:Y:S05]  /*69c0*/  BRA `(.L_x_31240) ;  /* 0x00000000002c7947 */ /* 0x000fea0003800000 */
.L_x_31261:
        /* <DEDUP_REMOVED lines=11> */
.L_x_31240:
[----:B------:R-:W-:-:S07]  /*6a80*/  VIADD R23, R23, 0x80 ;  /* 0x0000008017177836 */ /* 0x000fce0000000000 */
.L_x_31197:
[----:B------:R-:W-:-:S13]  /*6a90*/  ISETP.GE.AND P0, PT, R23, R30, PT ;  /* 0x0000001e1700720c */ /* 0x000fda0003f06270 */
[----:B------:R-:W-:Y:S05]  /*6aa0*/  @P0 BREAK.RELIABLE B6 ;  /* 0x0000000000060942 */ /* 0x000fea0003800100 */
[----:B------:R-:W-:Y:S05]  /*6ab0*/  @P0 BRA `(.L_x_31234) ;  /* 0x0000001000ec0947 */ /* 0x000fea0003800000 */
[----:B------:R-:W-:Y:S05]  /*6ac0*/  BSYNC.RELIABLE B6 ;  /* 0x0000000000067941 */ /* 0x000fea0003800100 */
.L_x_31196:
        /* <DEDUP_REMOVED lines=21> */
.L_x_31273:
[----:B------:R-:W0:Y:S02]  /*6c20*/  F2I.S64.F64.TRUNC R24, R24 ;  /* 0x0000001800187311 */ /* 0x000e24000030d900 */
[----:B0-----:R-:W-:-:S05]  /*6c30*/  IMAD.MOV.U32 R3, RZ, RZ, R24 ;  /* 0x000000ffff037224 */ /* 0x001fca00078e0018 */
[----:B------:R0:W-:Y:S01]  /*6c40*/  STG.E.U8 desc[UR36][R4.64], R3 ;  /* 0x0000000304007986 */ /* 0x0001e2000c101124 */
[----:B------:R-:W-:Y:S05]  /*6c50*/  BRA `(.L_x_31275) ;  /* 0x0000001000807947 */ /* 0x000fea0003800000 */
.L_x_31272:
        /* <DEDUP_REMOVED lines=9> */
.L_x_31277:
[----:B------:R-:W0:Y:S02]  /*6cf0*/  F2I.F64.TRUNC R25, R24 ;  /* 0x0000001800197311 */ /* 0x000e24000030d100 */
[----:B0-----:R4:W-:Y:S01]  /*6d00*/  STG.E desc[UR36][R4.64], R25 ;  /* 0x0000001904007986 */ /* 0x0019e2000c101924 */
[----:B------:R-:W-:Y:S05]  /*6d10*/  BRA `(.L_x_31275) ;  /* 0x0000001000507947 */ /* 0x000fea0003800000 */
.L_x_31276:
[----:B------:R-:W0:Y:S02]  /*6d20*/  F2I.F64.TRUNC R25, R24 ;  /* 0x0000001800197311 */ /* 0x000e24000030d100 */
[----:B0-----:R3:W-:Y:S01]  /*6d30*/  STG.E.U16 desc[UR36][R4.64], R25 ;  /* 0x0000001904007986 */ /* 0x0017e2000c101524 */
[----:B------:R-:W-:Y:S05]  /*6d40*/  BRA `(.L_x_31275) ;  /* 0x0000001000447947 */ /* 0x000fea0003800000 */
.L_x_31271:
        /* <DEDUP_REMOVED lines=17> */
.L_x_31279:
        /* <DEDUP_REMOVED lines=12> */
.L_x_31278:
        /* <DEDUP_REMOVED lines=18> */
.L_x_31281:
        /* <DEDUP_REMOVED lines=13> */
.L_x_31280:
[----:B------:R0:W-:Y:S01]  /*7110*/  STG.E.64 desc[UR36][R4.64], R24 ;  /* 0x0000001804007986 */ /* 0x0001e2000c101b24 */
[----:B------:R-:W-:Y:S05]  /*7120*/  BRA `(.L_x_31275) ;  /* 0x0000000c004c7947 */ /* 0x000fea0003800000 */
.L_x_31270:
        /* <DEDUP_REMOVED lines=13> */
.L_x_31285:
        /* <DEDUP_REMOVED lines=26> */
.L_x_31288:
[----:B------:R-:W-:-:S04]  /*73a0*/  SHF.R.U32.HI R3, RZ, 0x18, R7 ;  /* 0x00000018ff037819 */ /* 0x000fc80000011607 */
[----:B------:R-:W-:-:S07]  /*73b0*/  LOP3.LUT R0, R0, 0x80, R3, 0xf8, !PT ;  /* 0x0000008000007812 */ /* 0x000fce00078ef803 */
.L_x_31287:
[----:B------:R-:W-:Y:S05]  /*73c0*/  BSYNC.RECONVERGENT B0 ;  /* 0x0000000000007941 */ /* 0x000fea0003800200 */
.L_x_31286:
[----:B------:R0:W-:Y:S01]  /*73d0*/  STG.E.U8 desc[UR36][R4.64], R0 ;  /* 0x0000000004007986 */ /* 0x0001e2000c101124 */
[----:B------:R-:W-:Y:S05]  /*73e0*/  BRA `(.L_x_31275) ;  /* 0x00000008009c7947 */ /* 0x000fea0003800000 */
.L_x_31284:
        /* <DEDUP_REMOVED lines=26> */
.L_x_31291:
[----:B------:R-:W-:-:S04]  /*7590*/  SHF.R.U32.HI R3, RZ, 0x18, R7 ;  /* 0x00000018ff037819 */ /* 0x000fc80000011607 */
[----:B------:R-:W-:-:S07]  /*75a0*/  LOP3.LUT R0, R0, 0x80, R3, 0xf8, !PT ;  /* 0x0000008000007812 */ /* 0x000fce00078ef803 */
.L_x_31290:
[----:B------:R-:W-:Y:S05]  /*75b0*/  BSYNC.RECONVERGENT B0 ;  /* 0x0000000000007941 */ /* 0x000fea0003800200 */
.L_x_31289:
[----:B------:R0:W-:Y:S01]  /*75c0*/  STG.E.U8 desc[UR36][R4.64], R0 ;  /* 0x0000000004007986 */ /* 0x0001e2000c101124 */
[----:B------:R-:W-:Y:S05]  /*75d0*/  BRA `(.L_x_31275) ;  /* 0x0000000800207947 */ /* 0x000fea0003800000 */
.L_x_31283:
        /* <DEDUP_REMOVED lines=30> */
.L_x_31293:
[----:B------:R-:W0:Y:S02]  /*77c0*/  F2I.U64.F64.TRUNC R24, R24 ;  /* 0x0000001800187311 */ /* 0x000e24000030d800 */
[----:B0-----:R0:W-:Y:S01]  /*77d0*/  STG.E.64 desc[UR36][R4.64], R24 ;  /* 0x0000001804007986 */ /* 0x0011e2000c101b24 */
[----:B------:R-:W-:Y:S05]  /*77e0*/  BRA `(.L_x_31275) ;  /* 0x00000004009c7947 */ /* 0x000fea0003800000 */
.L_x_31292:
[----:B------:R-:W0:Y:S02]  /*77f0*/  F2I.U32.F64.TRUNC R25, R24 ;  /* 0x0000001800197311 */ /* 0x000e24000030d000 */
[----:B0-----:R0:W-:Y:S01]  /*7800*/  STG.E desc[UR36][R4.64], R25 ;  /* 0x0000001904007986 */ /* 0x0011e2000c101924 */
[----:B------:R-:W-:Y:S05]  /*7810*/  BRA `(.L_x_31275) ;  /* 0x0000000400907947 */ /* 0x000fea0003800000 */
.L_x_31282:
        /* <DEDUP_REMOVED lines=10> */
.L_x_31295:
[----:B-----5:R-:W-:-:S05]  /*78c0*/  CS2R R26, SRZ ;  /* 0x00000000001a7805 */ /* 0x020fca000001ff00 */
[----:B------:R0:W-:Y:S01]  /*78d0*/  STG.E.128 desc[UR36][R4.64], R24 ;  /* 0x0000001804007986 */ /* 0x0001e2000c101d24 */
[----:B------:R-:W-:Y:S05]  /*78e0*/  BRA `(.L_x_31275) ;  /* 0x00000004005c7947 */ /* 0x000fea0003800000 */
.L_x_31294:
[----:B------:R-:W-:-:S13]  /*78f0*/  ISETP.NE.AND P0, PT, R0, 0xf, PT ;  /* 0x0000000f0000780c */ /* 0x000fda0003f05270 */
[----:B------:R-:W-:Y:S05]  /*7900*/  @!P0 BRA `(.L_x_31296) ;  /* 0x0000000400288947 */ /* 0x000fea0003800000 */
[----:B------:R-:W-:-:S13]  /*7910*/  ISETP.NE.AND P0, PT, R0, 0x17, PT ;  /* 0x000000170000780c */ /* 0x000fda0003f05270 */
[----:B------:R-:W-:Y:S05]  /*7920*/  @!P0 BRA `(.L_x_31297) ;  /* 0x0000000000b08947 */ /* 0x000fea0003800000 */
[----:B------:R-:W-:-:S13]  /*7930*/  ISETP.NE.AND P0, PT, R0, 0x18, PT ;  /* 0x000000180000780c */ /* 0x000fda0003f05270 */
[----:B------:R-:W-:Y:S05]  /*7940*/  @!P0 BRA `(.L_x_31298) ;  /* 0x0000000000448947 */ /* 0x000fea0003800000 */
.L_x_31274:
        /* <DEDUP_REMOVED lines=16> */
.L_x_31299:
[----:B------:R-:W-:Y:S05]  /*7a50*/  BRA `(.L_x_31275) ;  /* 0x0000000400007947 */ /* 0x000fea0003800000 */
.L_x_31298:
        /* <DEDUP_REMOVED lines=21> */
.L_x_31301:
[----:B------:R-:W-:Y:S05]  /*7bb0*/  BSYNC.RECONVERGENT B0 ;  /* 0x0000000000007941 */ /* 0x000fea0003800200 */
.L_x_31300:
[----:B------:R-:W-:-:S05]  /*7bc0*/  LOP3.LUT R3, R0, 0x80, R3, 0xf8, !PT ;  /* 0x0000008000037812 */ /* 0x000fca00078ef803 */
[----:B------:R0:W-:Y:S01]  /*7bd0*/  STG.E.U8 desc[UR36][R4.64], R3 ;  /* 0x0000000304007986 */ /* 0x0001e2000c101124 */
[----:B------:R-:W-:Y:S05]  /*7be0*/  BRA `(.L_x_31275) ;  /* 0x00000000009c7947 */ /* 0x000fea0003800000 */
.L_x_31297:
        /* <DEDUP_REMOVED lines=20> */
.L_x_31303:
[----:B------:R-:W-:Y:S01]  /*7d30*/  IMAD.MOV.U32 R0, RZ, RZ, 0x7f ;  /* 0x0000007fff007424 */ /* 0x000fe200078e00ff */
[----:B------:R-:W-:-:S04]  /*7d40*/  ISETP.GT.U32.AND P0, PT, R3, 0x7f800000, PT ;  /* 0x7f8000000300780c */ /* 0x000fc80003f04070 */
[----:B------:R-:W-:-:S09]  /*7d50*/  SEL R0, R0, 0x7c, P0 ;  /* 0x0000007c00007807 */ /* 0x000fd20000000000 */
.L_x_31304:
[----:B------:R-:W-:Y:S05]  /*7d60*/  BSYNC.RECONVERGENT B0 ;  /* 0x0000000000007941 */ /* 0x000fea0003800200 */
.L_x_31302:
[----:B------:R-:W-:-:S04]  /*7d70*/  SHF.R.U32.HI R3, RZ, 0x18, R7 ;  /* 0x00000018ff037819 */ /* 0x000fc80000011607 */
[----:B------:R-:W-:-:S05]  /*7d80*/  LOP3.LUT R3, R0, 0x80, R3, 0xf8, !PT ;  /* 0x0000008000037812 */ /* 0x000fca00078ef803 */
[----:B------:R0:W-:Y:S01]  /*7d90*/  STG.E.U8 desc[UR36][R4.64], R3 ;  /* 0x0000000304007986 */ /* 0x0001e2000c101124 */
[----:B------:R-:W-:Y:S05]  /*7da0*/  BRA `(.L_x_31275) ;  /* 0x00000000002c7947 */ /* 0x000fea0003800000 */
.L_x_31296:
        /* <DEDUP_REMOVED lines=11> */
.L_x_31275:
[----:B------:R-:W-:-:S07]  /*7e60*/  VIADD R23, R23, 0x80 ;  /* 0x0000008017177836 */ /* 0x000fce0000000000 */
.L_x_31234:
[----:B------:R-:W-:Y:S05]  /*7e70*/  BSYNC.RECONVERGENT B7 ;  /* 0x0000000000077941 */ /* 0x000fea0003800200 */
.L_x_31195:
        /* <DEDUP_REMOVED lines=22> */
.L_x_31308:
[----:B------:R-:W0:Y:S02]  /*7fe0*/  F2I.S64.F64.TRUNC R28, R28 ;  /* 0x0000001c001c7311 */ /* 0x000e24000030d900 */
[----:B0-----:R-:W-:-:S05]  /*7ff0*/  IMAD.MOV.U32 R3, RZ, RZ, R28 ;  /* 0x000000ffff037224 */ /* 0x001fca00078e001c */
[----:B------:R-:W-:Y:S01]  /*8000*/  STG.E.U8 desc[UR36][R4.64], R3 ;  /* 0x0000000304007986 */ /* 0x000fe2000c101124 */
[----:B------:R-:W-:Y:S05]  /*8010*/  EXIT ;  /* 0x000000000000794d */ /* 0x000fea0003800000 */
.L_x_31307:
        /* <DEDUP_REMOVED lines=9> */
.L_x_31311:
[----:B------:R-:W0:Y:S02]  /*80b0*/  F2I.F64.TRUNC R29, R28 ;  /* 0x0000001c001d7311 */ /* 0x000e24000030d100 */
[----:B0-----:R-:W-:Y:S01]  /*80c0*/  STG.E desc[UR36][R4.64], R29 ;  /* 0x0000001d04007986 */ /* 0x001fe2000c101924 */
[----:B------:R-:W-:Y:S05]  /*80d0*/  EXIT ;  /* 0x000000000000794d */ /* 0x000fea0003800000 */
.L_x_31310:
[----:B------:R-:W0:Y:S02]  /*80e0*/  F2I.F64.TRUNC R29, R28 ;  /* 0x0000001c001d7311 */ /* 0x000e24000030d100 */
[----:B0-----:R-:W-:Y:S01]  /*80f0*/  STG.E.U16 desc[UR36][R4.64], R29 ;  /* 0x0000001d04007986 */ /* 0x001fe2000c101524 */
[----:B------:R-:W-:Y:S05]  /*8100*/  EXIT ;  /* 0x000000000000794d */ /* 0x000fea0003800000 */
.L_x_31306:
        /* <DEDUP_REMOVED lines=17> */
.L_x_31313:
        /* <DEDUP_REMOVED lines=12> */
.L_x_31312:
        /* <DEDUP_REMOVED lines=18> */
.L_x_31315:
        /* <DEDUP_REMOVED lines=13> */
.L_x_31314:
[----:B------:R-:W-:Y:S01]  /*84d0*/  STG.E.64 desc[UR36][R4.64], R28 ;  /* 0x0000001c04007986 */ /* 0x000fe2000c101b24 */
[----:B------:R-:W-:Y:S05]  /*84e0*/  EXIT ;  /* 0x000000000000794d */ /* 0x000fea0003800000 */
.L_x_31305:
        /* <DEDUP_REMOVED lines=13> */
.L_x_31319:
        /* <DEDUP_REMOVED lines=25> */
.L_x_31322:
[----:B------:R-:W-:-:S04]  /*8750*/  SHF.R.U32.HI R3, RZ, 0x18, R7 ;  /* 0x00000018ff037819 */ /* 0x000fc80000011607 */
[----:B------:R-:W-:-:S04]  /*8760*/  LOP3.LUT R0, R0, 0x80, R3, 0xf8, !PT ;  /* 0x0000008000007812 */ /* 0x000fc800078ef803 */
[----:B------:R-:W-:-:S07]  /*8770*/  PRMT R2, R0, 0x7610, R2 ;  /* 0x0000761000027816 */ /* 0x000fce0000000002 */
.L_x_31321:
[----:B------:R-:W-:Y:S05]  /*8780*/  BSYNC.RECONVERGENT B0 ;  /* 0x0000000000007941 */ /* 0x000fea0003800200 */
.L_x_31320:
[----:B------:R-:W-:Y:S01]  /*8790*/  STG.E.U8 desc[UR36][R4.64], R2 ;  /* 0x0000000204007986 */ /* 0x000fe2000c101124 */
[----:B------:R-:W-:Y:S05]  /*87a0*/  EXIT ;  /* 0x000000000000794d */ /* 0x000fea0003800000 */
.L_x_31318:
        /* <DEDUP_REMOVED lines=25> */
.L_x_31325:
[----:B------:R-:W-:-:S04]  /*8940*/  SHF.R.U32.HI R3, RZ, 0x18, R7 ;  /* 0x00000018ff037819 */ /* 0x000fc80000011607 */
[----:B------:R-:W-:-:S04]  /*8950*/  LOP3.LUT R0, R0, 0x80, R3, 0xf8, !PT ;  /* 0x0000008000007812 */ /* 0x000fc800078ef803 */
[----:B------:R-:W-:-:S07]  /*8960*/  PRMT R2, R0, 0x7610, R2 ;  /* 0x0000761000027816 */ /* 0x000fce0000000002 */
.L_x_31324:
[----:B------:R-:W-:Y:S05]  /*8970*/  BSYNC.RECONVERGENT B0 ;  /* 0x0000000000007941 */ /* 0x000fea0003800200 */
.L_x_31323:
[----:B------:R-:W-:Y:S01]  /*8980*/  STG.E.U8 desc[UR36][R4.64], R2 ;  /* 0x0000000204007986 */ /* 0x000fe2000c101124 */
[----:B------:R-:W-:Y:S05]  /*8990*/  EXIT ;  /* 0x000000000000794d */ /* 0x000fea0003800000 */
.L_x_31317:
        /* <DEDUP_REMOVED lines=30> */
.L_x_31327:
[----:B------:R-:W0:Y:S02]  /*8b80*/  F2I.U64.F64.TRUNC R28, R28 ;  /* 0x0000001c001c7311 */ /* 0x000e24000030d800 */
[----:B0-----:R-:W-:Y:S01]  /*8b90*/  STG.E.64 desc[UR36][R4.64], R28 ;  /* 0x0000001c04007986 */ /* 0x001fe2000c101b24 */
[----:B------:R-:W-:Y:S05]  /*8ba0*/  EXIT ;  /* 0x000000000000794d */ /* 0x000fea0003800000 */
.L_x_31326:
[----:B------:R-:W0:Y:S02]  /*8bb0*/  F2I.U32.F64.TRUNC R29, R28 ;  /* 0x0000001c001d7311 */ /* 0x000e24000030d000 */
[----:B0-----:R-:W-:Y:S01]  /*8bc0*/  STG.E desc[UR36][R4.64], R29 ;  /* 0x0000001d04007986 */ /* 0x001fe2000c101924 */
[----:B------:R-:W-:Y:S05]  /*8bd0*/  EXIT ;  /* 0x000000000000794d */ /* 0x000fea0003800000 */
.L_x_31316:
        /* <DEDUP_REMOVED lines=10> */
.L_x_31329:
[----:B------:R-:W-:-:S05]  /*8c80*/  CS2R R30, SRZ ;  /* 0x00000000001e7805 */ /* 0x000fca000001ff00 */
[----:B------:R-:W-:Y:S01]  /*8c90*/  STG.E.128 desc[UR36][R4.64], R28 ;  /* 0x0000001c04007986 */ /* 0x000fe2000c101d24 */
[----:B------:R-:W-:Y:S05]  /*8ca0*/  EXIT ;  /* 0x000000000000794d */ /* 0x000fea0003800000 */
.L_x_31328:
[----:B------:R-:W-:-:S13]  /*8cb0*/  ISETP.NE.AND P0, PT, R0, 0xf, PT ;  /* 0x0000000f0000780c */ /* 0x000fda0003f05270 */
[----:B------:R-:W-:Y:S05]  /*8cc0*/  @!P0 BRA `(.L_x_31330) ;  /* 0x0000000400288947 */ /* 0x000fea0003800000 */
[----:B------:R-:W-:-:S13]  /*8cd0*/  ISETP.NE.AND P0, PT, R0, 0x17, PT ;  /* 0x000000170000780c */ /* 0x000fda0003f05270 */
[----:B------:R-:W-:Y:S05]  /*8ce0*/  @!P0 BRA `(.L_x_31331) ;  /* 0x0000000000b08947 */ /* 0x000fea0003800000 */
[----:B------:R-:W-:-:S13]  /*8cf0*/  ISETP.NE.AND P0, PT, R0, 0x18, PT ;  /* 0x000000180000780c */ /* 0x000fda0003f05270 */
[----:B------:R-:W-:Y:S05]  /*8d00*/  @!P0 BRA `(.L_x_31332) ;  /* 0x0000000000448947 */ /* 0x000fea0003800000 */
.L_x_31309:
        /* <DEDUP_REMOVED lines=16> */
.L_x_31333:
[----:B------:R-:W-:Y:S05]  /*8e10*/  EXIT ;  /* 0x000000000000794d */ /* 0x000fea0003800000 */
.L_x_31332:
        /* <DEDUP_REMOVED lines=21> */
.L_x_31335:
[----:B------:R-:W-:Y:S05]  /*8f70*/  BSYNC.RECONVERGENT B0 ;  /* 0x0000000000007941 */ /* 0x000fea0003800200 */
.L_x_31334:
[----:B------:R-:W-:-:S05]  /*8f80*/  LOP3.LUT R3, R0, 0x80, R3, 0xf8, !PT ;  /* 0x0000008000037812 */ /* 0x000fca00078ef803 */
[----:B------:R-:W-:Y:S01]  /*8f90*/  STG.E.U8 desc[UR36][R4.64], R3 ;  /* 0x0000000304007986 */ /* 0x000fe2000c101124 */
[----:B------:R-:W-:Y:S05]  /*8fa0*/  EXIT ;  /* 0x000000000000794d */ /* 0x000fea0003800000 */
.L_x_31331:
        /* <DEDUP_REMOVED lines=20> */
.L_x_31337:
[----:B------:R-:W-:Y:S01]  /*90f0*/  IMAD.MOV.U32 R0, RZ, RZ, 0x7f ;  /* 0x0000007fff007424 */ /* 0x000fe200078e00ff */
[----:B------:R-:W-:-:S04]  /*9100*/  ISETP.GT.U32.AND P0, PT, R2, 0x7f800000, PT ;  /* 0x7f8000000200780c */ /* 0x000fc80003f04070 */
[----:B------:R-:W-:-:S09]  /*9110*/  SEL R0, R0, 0x7c, P0 ;  /* 0x0000007c00007807 */ /* 0x000fd20000000000 */
.L_x_31338:
[----:B------:R-:W-:Y:S05]  /*9120*/  BSYNC.RECONVERGENT B0 ;  /* 0x0000000000007941 */ /* 0x000fea0003800200 */
.L_x_31336:
[----:B------:R-:W-:-:S04]  /*9130*/  SHF.R.U32.HI R3, RZ, 0x18, R3 ;  /* 0x00000018ff037819 */ /* 0x000fc80000011603 */
[----:B------:R-:W-:-:S05]  /*9140*/  LOP3.LUT R3, R0, 0x80, R3, 0xf8, !PT ;  /* 0x0000008000037812 */ /* 0x000fca00078ef803 */
[----:B------:R-:W-:Y:S01]  /*9150*/  STG.E.U8 desc[UR36][R4.64], R3 ;  /* 0x0000000304007986 */ /* 0x000fe2000c101124 */
[----:B------:R-:W-:Y:S05]  /*9160*/  EXIT ;  /* 0x000000000000794d */ /* 0x000fea0003800000 */
.L_x_31330:
        /* <DEDUP_REMOVED lines=12> */
.L_x_31339:
        /* <DEDUP_REMOVED lines=13> */
.L_x_41157:


//--------------------- .text._ZN2at6native18elementwise_kernelILi128ELi2EZNS0_22gpu_kernel_impl_nocastINS0_13AUnaryFunctorIdddZZZNS0_19maximum_kernel_cudaERNS_18TensorIteratorBaseEENKUlvE0_clEvENKUlvE_clEvEUlddE_EEEEvS5_RKT_EUliE_EEviT1_ --------------------------
	.section	.text._ZN2at6native18elementwise_kernelILi128ELi2EZNS0_22gpu_kernel_impl_nocastINS0_13AUnaryFunctorIdddZZZNS0_19maximum_kernel_cudaERNS_18TensorIteratorBaseEENKUlvE0_clEvENKUlvE_clEvEUlddE_EEEEvS5_RKT_EUliE_EEviT1_,"ax",@progbits
	.align	128
        .global         _ZN2at6native18elementwise_kernelILi128ELi2EZNS0_22gpu_kernel_impl_nocastINS0_13AUnaryFunctorIdddZZZNS0_19maximum_kernel_cudaERNS_18TensorIteratorBaseEENKUlvE0_clEvENKUlvE_clEvEUlddE_EEEEvS5_RKT_EUliE_EEviT1_
        .type           _ZN2at6native18elementwise_kernelILi128ELi2EZNS0_22gpu_kernel_impl_nocastINS0_13AUnaryFunctorIdddZZZNS0_19maximum_kernel_cudaERNS_18TensorIteratorBaseEENKUlvE0_clEvENKUlvE_clEvEUlddE_EEEEvS5_RKT_EUliE_EEviT1_,@function
        .size           _ZN2at6native18elementwise_kernelILi128ELi2EZNS0_22gpu_kernel_impl_nocastINS0_13AUnaryFunctorIdddZZZNS0_19maximum_kernel_cudaERNS_18TensorIteratorBaseEENKUlvE0_clEvENKUlvE_clEvEUlddE_EEEEvS5_RKT_EUliE_EEviT1_,(.L_x_41158 - _ZN2at6native18elementwise_kernelILi128ELi2EZNS0_22gpu_kernel_impl_nocastINS0_13AUnaryFunctorIdddZZZNS0_19maximum_kernel_cudaERNS_18TensorIteratorBaseEENKUlvE0_clEvENKUlvE_clEvEUlddE_EEEEvS5_RKT_EUliE_EEviT1_)
        .other          _ZN2at6native18elementwise_kernelILi128ELi2EZNS0_22gpu_kernel_impl_nocastINS0_13AUnaryFunctorIdddZZZNS0_19maximum_kernel_cudaERNS_18TensorIteratorBaseEENKUlvE0_clEvENKUlvE_clEvEUlddE_EEEEvS5_RKT_EUliE_EEviT1_,@"STO_CUDA_ENTRY STV_DEFAULT"
_ZN2at6native18elementwise_kernelILi128ELi2EZNS0_22gpu_kernel_impl_nocastINS0_13AUnaryFunctorIdddZZZNS0_19maximum_kernel_cudaERNS_18TensorIteratorBaseEENKUlvE0_clEvENKUlvE_clEvEUlddE_EEEEvS5_RKT_EUliE_EEviT1_:
.text._ZN2at6native18elementwise_kernelILi128ELi2EZNS0_22gpu_kernel_impl_nocastINS0_13AUnaryFunctorIdddZZZNS0_19maximum_kernel_cudaERNS_18TensorIteratorBaseEENKUlvE0_clEvENKUlvE_clEvEUlddE_EEEEvS5_RKT_EUliE_EEviT1_:
        /* <DEDUP_REMOVED lines=18> */
.L_x_31341:
        /* <DEDUP_REMOVED lines=11> */
[----:B------:R-:W1:Y:S03]  /*01d0*/  DSETP.MAX.AND P0, P1, R6, R2, PT ;  /* 0x000000020600722a */ /* 0x000e66000390f000 */
        /* <DEDUP_REMOVED lines=12> */
.L_x_31343:
[----:B------:R-:W-:Y:S05]  /*02a0*/  BSYNC.RECONVERGENT B0 ;  /* 0x0000000000007941 */ /* 0x000fea0003800200 */
.L_x_31342:
[----:B------:R-:W-:-:S13]  /*02b0*/  ISETP.GE.AND P0, PT, R5, UR4, PT ;  /* 0x0000000405007c0c */ /* 0x000fda000bf06270 */
[----:B------:R-:W-:Y:S05]  /*02c0*/  @P0 EXIT ;  /* 0x000000000000094d */ /* 0x000fea0003800000 */
[----:B------:R-:W1:Y:S02]  /*02d0*/  LDC.64 R4, c[0x0][0x588] ;  /* 0x00016200ff047b82 */ /* 0x000e640000000a00 */
[----:B-1----:R-:W2:Y:S06]  /*02e0*/  LDG.E.64 R4, desc[UR6][R4.64] ;  /* 0x0000000604047981 */ /* 0x002eac000c1e1b00 */
[----:B0-----:R-:W0:Y:S01]  /*02f0*/  LDC.64 R6, c[0x0][0x580] ;  /* 0x00016000ff067b82 */ /* 0x001e220000000a00 */
[----:B------:R-:W-:Y:S01]  /*0300*/  IMAD.MOV.U32 R9, RZ, RZ, R3 ;  /* 0x000000ffff097224 */ /* 0x000fe200078e0003 */
[----:B--2---:R-:W-:Y:S01]  /*0310*/  MOV R0, R5 ;  /* 0x0000000500007202 */ /* 0x004fe20000000f00 */
[----:B------:R-:W1:Y:S03]  /*0320*/  DSETP.MAX.AND P0, P1, R4, R2, PT ;  /* 0x000000020400722a */ /* 0x000e66000390f000 */
        /* <DEDUP_REMOVED lines=13> */
.L_x_31340:
        /* <DEDUP_REMOVED lines=284> */
.L_x_31347:
[----:B------:R-:W0:Y:S01]  /*15c0*/  LDCU.64 UR8, c[0x0][0x580] ;  /* 0x0000b000ff0877ac */ /* 0x000e220008000a00 */
[----:B------:R-:W-:Y:S02]  /*15d0*/  IADD3 R5, PT, PT, R5, 0x80, RZ ;  /* 0x0000008005057810 */ /* 0x000fe40007ffe0ff */
[----:B0-----:R-:W-:-:S04]  /*15e0*/  IADD3 R6, P0, PT, R6, UR8, RZ ;  /* 0x0000000806067c10 */ /* 0x001fc8000ff1e0ff */
[----:B------:R-:W-:-:S05]  /*15f0*/  IADD3.X R7, PT, PT, RZ, UR9, RZ, P0, !PT ;  /* 0x00000009ff077c10 */ /* 0x000fca00087fe4ff */
[----:B------:R0:W-:Y:S04]  /*1600*/  STG.E.64 desc[UR6][R6.64], R2 ;  /* 0x0000000206007986 */ /* 0x0001e8000c101b06 */
.L_x_31346:
[----:B------:R-:W-:Y:S05]  /*1610*/  BSYNC.RECONVERGENT B0 ;  /* 0x0000000000007941 */ /* 0x000fea0003800200 */
.L_x_31345:
        /* <DEDUP_REMOVED lines=276> */
.L_x_31348:
[----:B------:R-:W0:Y:S02]  /*2760*/  LDCU.64 UR4, c[0x0][0x580] ;  /* 0x0000b000ff0477ac */ /* 0x000e240008000a00 */
[----:B0-----:R-:W-:-:S04]  /*2770*/  IADD3 R4, P0, PT, R0, UR4, RZ ;  /* 0x0000000400047c10 */ /* 0x001fc8000ff1e0ff */
[----:B------:R-:W-:-:S05]  /*2780*/  IADD3.X R5, PT, PT, RZ, UR5, RZ, P0, !PT ;  /* 0x00000005ff057c10 */ /* 0x000fca00087fe4ff */
[----:B------:R-:W-:Y:S01]  /*2790*/  STG.E.64 desc[UR6][R4.64], R2 ;  /* 0x0000000204007986 */ /* 0x000fe2000c101b06 */
[----:B------:R-:W-:Y:S05]  /*27a0*/  EXIT ;  /* 0x000000000000794d */ /* 0x000fea0003800000 */
.L_x_31344:
        /* <DEDUP_REMOVED lines=304> */
.L_x_31351:
        /* <DEDUP_REMOVED lines=9> */
[----:B------:R-:W0:Y:S03]  /*3b40*/  DSETP.MAX.AND P1, P2, R8, R2, PT ;  /* 0x000000020800722a */ /* 0x000e260003a2f000 */
        /* <DEDUP_REMOVED lines=13> */
.L_x_31350:
[----:B------:R-:W-:Y:S05]  /*3c20*/  BSYNC.RECONVERGENT B0 ;  /* 0x0000000000007941 */ /* 0x000fea0003800200 */
.L_x_31349:
        /* <DEDUP_REMOVED lines=300> */
.L_x_31352:
        /* <DEDUP_REMOVED lines=8> */
[----:B------:R-:W0:Y:S04]  /*4f70*/  DSETP.MAX.AND P1, P2, R6, R2, PT ;  /* 0x000000020600722a */ /* 0x000e280003a2f000 */
        /* <DEDUP_REMOVED lines=13> */
.L_x_31353:
        /* <DEDUP_REMOVED lines=11> */
.L_x_41158:


//--------------------- .text._ZN2at6native27unrolled_elementwise_kernelINS0_13AUnaryFunctorIdddZZZNS0_19maximum_kernel_cudaERNS_18TensorIteratorBaseEENKUlvE0_clEvENKUlvE_clEvEUlddE_EESt5arrayIPcLm2EELi4E23TrivialOffsetCalculatorILi1EjESD_NS0_6memory15LoadWithoutCastENSE_16StoreWithoutCastEEEviT_T0_T2_T3_T4_T5_ --------------------------
	.section	.text._ZN2at6native27unrolled_elementwise_kernelINS0_13AUnaryFunctorIdddZZZNS0_19maximum_kernel_cudaERNS_18TensorIteratorBaseEENKUlvE0_clEvENKUlvE_clEvEUlddE_EESt5arrayIPcLm2EELi4E23TrivialOffsetCalculatorILi1EjESD_NS0_6memory15LoadWithoutCastENSE_16StoreWithoutCastEEEviT_T0_T2_T3_T4_T5_,"ax",@progbits
	.align	128
        .global         _ZN2at6native27unrolled_elementwise_kernelINS0_13AUnaryFunctorIdddZZZNS0_19maximum_kernel_cudaERNS_18TensorIteratorBaseEENKUlvE0_clEvENKUlvE_clEvEUlddE_EESt5arrayIPcLm2EELi4E23TrivialOffsetCalculatorILi1EjESD_NS0_6memory15LoadWithoutCastENSE_16StoreWithoutCastEEEviT_T0_T2_T3_T4_T5_
        .type           _ZN2at6native27unrolled_elementwise_kernelINS0_13AUnaryFunctorIdddZZZNS0_19maximum_kernel_cudaERNS_18TensorIteratorBaseEENKUlvE0_clEvENKUlvE_clEvEUlddE_EESt5arrayIPcLm2EELi4E23TrivialOffsetCalculatorILi1EjESD_NS0_6memory15LoadWithoutCastENSE_16StoreWithoutCastEEEviT_T0_T2_T3_T4_T5_,@function
        .size           _ZN2at6native27unrolled_elementwise_kernelINS0_13AUnaryFunctorIdddZZZNS0_19maximum_kernel_cudaERNS_18TensorIteratorBaseEENKUlvE0_clEvENKUlvE_clEvEUlddE_EESt5arrayIPcLm2EELi4E23TrivialOffsetCalculatorILi1EjESD_NS0_6memory15LoadWithoutCastENSE_16StoreWithoutCastEEEviT_T0_T2_T3_T4_T5_,(.L_x_41159 - _ZN2at6native27unrolled_elementwise_kernelINS0_13AUnaryFunctorIdddZZZNS0_19maximum_kernel_cudaERNS_18TensorIteratorBaseEENKUlvE0_clEvENKUlvE_clEvEUlddE_EESt5arrayIPcLm2EELi4E23TrivialOffsetCalculatorILi1EjESD_NS0_6memory15LoadWithoutCastENSE_16StoreWithoutCastEEEviT_T0_T2_T3_T4_T5_)
        .other          _ZN2at6native27unrolled_elementwise_kernelINS0_13AUnaryFunctorIdddZZZNS0_19maximum_kernel_cudaERNS_18TensorIteratorBaseEENKUlvE0_clEvENKUlvE_clEvEUlddE_EESt5arrayIPcLm2EELi4E23TrivialOffsetCalculatorILi1EjESD_NS0_6memory15LoadWithoutCastENSE_16StoreWithoutCastEEEviT_T0_T2_T3_T4_T5_,@"STO_CUDA_ENTRY STV_DEFAULT"
_ZN2at6native27unrolled_elementwise_kernelINS0_13AUnaryFunctorIdddZZZNS0_19maximum_kernel_cudaERNS_18TensorIteratorBaseEENKUlvE0_clEvENKUlvE_clEvEUlddE_EESt5arrayIPcLm2EELi4E23TrivialOffsetCalculatorILi1EjESD_NS0_6memory15LoadWithoutCastENSE_16StoreWithoutCastEEEviT_T0_T2_T3_T4_T5_:
.text._ZN2at6native27unrolled_elementwise_kernelINS0_13AUnaryFunctorIdddZZZNS0_19maximum_kernel_cudaERNS_18TensorIteratorBaseEENKUlvE0_clEvENKUlvE_clEvEUlddE_EESt5arrayIPcLm2EELi4E23TrivialOffsetCalculatorILi1EjESD_NS0_6memory15LoadWithoutCastENSE_16StoreWithoutCastEEEviT_T0_T2_T3_T4_T5_:
        /* <DEDUP_REMOVED lines=50> */
[----:B------:R-:W0:Y:S01]  /*0320*/  DSETP.MAX.AND P2, P5, R10, R16, PT ;  /* 0x000000100a00722a */ /* 0x000e220003d4f000 */
        /* <DEDUP_REMOVED lines=12> */
[----:B------:R-:W0:Y:S02]  /*03f0*/  DSETP.MAX.AND P4, P6, R8, R16, PT ;  /* 0x000000100800722a */ /* 0x000e240003e8f000 */
        /* <DEDUP_REMOVED lines=9> */
[----:B------:R-:W0:-:S15]  /*0490*/  DSETP.MAX.AND P2, P3, R6, R16, PT ;  /* 0x000000100600722a */ /* 0x000e1e0003b4f000 */
[----:B------:R-:W-:-:S15]  /*04a0*/  NOP ;  /* 0x0000000000007918 */ /* 0x000fde0000000000 */
[----:B------:R-:W-:-:S15]  /*04b0*/  NOP ;  /* 0x0000000000007918 */ /* 0x000fde0000000000 */
[----:B------:R-:W-:-:S15]  /*04c0*/  NOP ;  /* 0x0000000000007918 */ /* 0x000fde0000000000 */
[----:B------:R-:W-:-:S04]  /*04d0*/  NOP ;  /* 0x0000000000007918 */ /* 0x000fc80000000000 */
[----:B------:R2:W3:Y:S02]  /*04e0*/  @!P4 DSETP.MAX.AND P5, P6, R4, R16, PT ;  /* 0x000000100400c22a */ /* 0x0004e40003eaf000 */
        /* <DEDUP_REMOVED lines=35> */
.L_x_31354:
        /* <DEDUP_REMOVED lines=16> */
.L_x_31357:
[----:B------:R-:W-:Y:S05]  /*0820*/  BSYNC.RELIABLE B1 ;  /* 0x0000000000017941 */ /* 0x000fea0003800100 */
.L_x_31356:
[----:B------:R-:W-:-:S13]  /*0830*/  ISETP.GE.AND P0, PT, R0, R21, PT ;  /* 0x000000150000720c */ /* 0x000fda0003f06270 */
[----:B0----5:R-:W0:Y:S01]  /*0840*/  @!P0 LDC.64 R4, c[0x0][0x398] ;  /* 0x0000e600ff048b82 */ /* 0x021e220000000a00 */
[----:B------:R-:W-:Y:S01]  /*0850*/  @!P0 LEA R7, R23, R0, 0x9 ;  /* 0x0000000017078211 */ /* 0x000fe200078e48ff */
[----:B------:R-:W-:-:S04]  /*0860*/  @!P0 VIADD R0, R0, 0x80 ;  /* 0x0000008000008836 */ /* 0x000fc80000000000 */
[----:B0-----:R-:W-:-:S05]  /*0870*/  @!P0 IMAD.WIDE.U32 R4, R7, 0x8, R4 ;  /* 0x0000000807048825 */ /* 0x001fca00078e0004 */
[----:B------:R2:W-:Y:S02]  /*0880*/  @!P0 STG.E.64 desc[UR4][R4.64], R18 ;  /* 0x0000001204008986 */ /* 0x0005e4000c101b04 */
.L_x_31358:
[----:B------:R-:W-:Y:S05]  /*0890*/  BSYNC.RECONVERGENT B0 ;  /* 0x0000000000007941 */ /* 0x000fea0003800200 */
.L_x_31355:
        /* <DEDUP_REMOVED lines=8> */
.L_x_31359:
        /* <DEDUP_REMOVED lines=14> */
.L_x_41159:


//--------------------- .text._ZN2at6native29vectorized_elementwise_kernelILi2ENS0_13AUnaryFunctorIdddZZZNS0_19maximum_kernel_cudaERNS_18TensorIteratorBaseEENKUlvE0_clEvENKUlvE_clEvEUlddE_EESt5arrayIPcLm2EEEEviT0_T1_ --------------------------
	.section	.text._ZN2at6native29vectorized_elementwise_kernelILi2ENS0_13AUnaryFunctorIdddZZZNS0_19maximum_kernel_cudaERNS_18TensorIteratorBaseEENKUlvE0_clEvENKUlvE_clEvEUlddE_EESt5arrayIPcLm2EEEEviT0_T1_,"ax",@progbits
	.align	128
        .global         _ZN2at6native29vectorized_elementwise_kernelILi2ENS0_13AUnaryFunctorIdddZZZNS0_19maximum_kernel_cudaERNS_18TensorIteratorBaseEENKUlvE0_clEvENKUlvE_clEvEUlddE_EESt5arrayIPcLm2EEEEviT0_T1_
        .type           _ZN2at6native29vectorized_elementwise_kernelILi2ENS0_13AUnaryFunctorIdddZZZNS0_19maximum_kernel_cudaERNS_18TensorIteratorBaseEENKUlvE0_clEvENKUlvE_clEvEUlddE_EESt5arrayIPcLm2EEEEviT0_T1_,@function
        .size           _ZN2at6native29vectorized_elementwise_kernelILi2ENS0_13AUnaryFunctorIdddZZZNS0_19maximum_kernel_cudaERNS_18TensorIteratorBaseEENKUlvE0_clEvENKUlvE_clEvEUlddE_EESt5arrayIPcLm2EEEEviT0_T1_,(.L_x_41160 - _ZN2at6native29vectorized_elementwise_kernelILi2ENS0_13AUnaryFunctorIdddZZZNS0_19maximum_kernel_cudaERNS_18TensorIteratorBaseEENKUlvE0_clEvENKUlvE_clEvEUlddE_EESt5arrayIPcLm2EEEEviT0_T1_)
        .other          _ZN2at6native29vectorized_elementwise_kernelILi2ENS0_13AUnaryFunctorIdddZZZNS0_19maximum_kernel_cudaERNS_18TensorIteratorBaseEENKUlvE0_clEvENKUlvE_clEvEUlddE_EESt5arrayIPcLm2EEEEviT0_T1_,@"STO_CUDA_ENTRY STV_DEFAULT"
_ZN2at6native29vectorized_elementwise_kernelILi2ENS0_13AUnaryFunctorIdddZZZNS0_19maximum_kernel_cudaERNS_18TensorIteratorBaseEENKUlvE0_clEvENKUlvE_clEvEUlddE_EESt5arrayIPcLm2EEEEviT0_T1_:
.text._ZN2at6native29vectorized_elementwise_kernelILi2ENS0_13AUnaryFunctorIdddZZZNS0_19maximum_kernel_cudaERNS_18TensorIteratorBaseEENKUlvE0_clEvENKUlvE_clEvEUlddE_EESt5arrayIPcLm2EEEEviT0_T1_:
        /* <DEDUP_REMOVED lines=87> */
[----:B------:R-:W0:Y:S01]  /*0570*/  DSETP.MAX.AND P5, P1, R2, R20, PT ;  /* 0x000000140200722a */ /* 0x000e2200039af000 */
        /* <DEDUP_REMOVED lines=19> */
[----:B------:R-:W0:Y:S02]  /*06b0*/  DSETP.MAX.AND P3, P1, R8, R20, PT ;  /* 0x000000140800722a */ /* 0x000e24000396f000 */
        /* <DEDUP_REMOVED lines=10> */
[----:B------:R-:W0:Y:S02]  /*0760*/  DSETP.MAX.AND P6, P0, R4, R20, PT ;  /* 0x000000140400722a */ /* 0x000e2400038cf000 */
        /* <DEDUP_REMOVED lines=39> */
[----:B------:R-:W0:Y:S02]  /*09e0*/  DSETP.MAX.AND P3, P2, R12, R20, PT ;  /* 0x000000140c00722a */ /* 0x000e240003a6f000 */
        /* <DEDUP_REMOVED lines=21> */
[----:B------:R-:W0:Y:S02]  /*0b40*/  DSETP.MAX.AND P3, P0, R16, R20, PT ;  /* 0x000000141000722a */ /* 0x000e24000386f000 */
[----:B0-----:R-:W-:Y:S02]  /*0b50*/  SEL R4, R4, R5, P3 ;  /* 0x0000000504047207 */ /* 0x001fe40001800000 */
[----:B------:R-:W-:Y:S01]  /*0b60*/  FSEL R5, R10, R21, P3 ;  /* 0x000000150a057208 */ /* 0x000fe20001800000 */
[----:B------:R-:W-:Y:S01]  /*0b70*/  @!P2 IMAD.MOV.U32 R10, RZ, RZ, R18 ;  /* 0x000000ffff0aa224 */ /* 0x000fe200078e0012 */
[----:B------:R-:W-:-:S15]  /*0b80*/  @P0 LOP3.LUT R5, R21, 0x80000, RZ, 0xfc, !PT ;  /* 0x0008000015050812 */ /* 0x000fde00078efcff */
[----:B------:R-:W-:-:S15]  /*0b90*/  NOP ;  /* 0x0000000000007918 */ /* 0x000fde0000000000 */
[----:B------:R-:W-:-:S15]  /*0ba0*/  NOP ;  /* 0x0000000000007918 */ /* 0x000fde0000000000 */
[----:B------:R-:W-:-:S13]  /*0bb0*/  NOP ;  /* 0x0000000000007918 */ /* 0x000fda0000000000 */
[----:B------:R-:W0:Y:S02]  /*0bc0*/  @!P2 DSETP.MAX.AND P6, P5, R18, R20, PT ;  /* 0x000000141200a22a */ /* 0x000e240003dcf000 */
        /* <DEDUP_REMOVED lines=30> */
.L_x_31361:
        /* <DEDUP_REMOVED lines=16> */
.L_x_31364:
[----:B------:R-:W-:-:S13]  /*0eb0*/  ISETP.GE.U32.AND P0, PT, R37, R36, PT ;  /* 0x000000242500720c */ /* 0x000fda0003f06070 */
[----:B------:R-:W-:Y:S05]  /*0ec0*/  @P0 BRA `(.L_x_31366) ;  /* 0x0000000000300947 */ /* 0x000fea0003800000 */
[----:B0----5:R-:W0:Y:S01]  /*0ed0*/  LDC.64 R2, c[0x0][0x398] ;  /* 0x0000e600ff027b82 */ /* 0x021e220000000a00 */
[----:B------:R-:W-:Y:S01]  /*0ee0*/  IADD3 R5, PT, PT, R0, R37, RZ ;  /* 0x0000002500057210 */ /* 0x000fe20007ffe0ff */
[----:B------:R-:W-:-:S04]  /*0ef0*/  VIADD R37, R37, 0x80 ;  /* 0x0000008025257836 */ /* 0x000fc80000000000 */
[----:B0-----:R-:W-:-:S05]  /*0f00*/  IMAD.WIDE.U32 R2, R5, 0x8, R2 ;  /* 0x0000000805027825 */ /* 0x001fca00078e0002 */
[----:B------:R1:W-:Y:S02]  /*0f10*/  STG.E.64 desc[UR4][R2.64], R30 ;  /* 0x0000001e02007986 */ /* 0x0003e4000c101b04 */
.L_x_31365:
[----:B------:R-:W-:-:S13]  /*0f20*/  ISETP.GE.U32.AND P0, PT, R37, R36, PT ;  /* 0x000000242500720c */ /* 0x000fda0003f06070 */
[----:B------:R-:W-:Y:S05]  /*0f30*/  @P0 BRA `(.L_x_31367) ;  /* 0x0000000000300947 */ /* 0x000fea0003800000 */
[----:B01----:R-:W0:Y:S01]  /*0f40*/  LDC.64 R2, c[0x0][0x398] ;  /* 0x0000e600ff027b82 */ /* 0x003e220000000a00 */
[----:B------:R-:W-:Y:S02]  /*0f50*/  IMAD.IADD R5, R0, 0x1, R37 ;  /* 0x0000000100057824 */ /* 0x000fe400078e0225 */
[----:B------:R-:W-:Y:S02]  /*0f60*/  VIADD R37, R37, 0x80 ;  /* 0x0000008025257836 */ /* 0x000fe40000000000 */
[----:B0-----:R-:W-:-:S05]  /*0f70*/  IMAD.WIDE.U32 R2, R5, 0x8, R2 ;  /* 0x0000000805027825 */ /* 0x001fca00078e0002 */
[----:B------:R1:W-:Y:S02]  /*0f80*/  STG.E.64 desc[UR4][R2.64], R28 ;  /* 0x0000001c02007986 */ /* 0x0003e4000c101b04 */
.L_x_31366:
[----:B------:R-:W-:-:S13]  /*0f90*/  ISETP.GE.U32.AND P0, PT, R37, R36, PT ;  /* 0x000000242500720c */ /* 0x000fda0003f06070 */
[----:B------:R-:W-:Y:S05]  /*0fa0*/  @P0 BRA `(.L_x_31368) ;  /* 0x0000000000340947 */ /* 0x000fea0003800000 */
[----:B01---5:R-:W0:Y:S01]  /*0fb0*/  LDC.64 R2, c[0x0][0x398] ;  /* 0x0000e600ff027b82 */ /* 0x023e220000000a00 */
[----:B------:R-:W-:Y:S01]  /*0fc0*/  IMAD.IADD R5, R0, 0x1, R37 ;  /* 0x0000000100057824 */ /* 0x000fe200078e0225 */
[----:B------:R-:W-:-:S03]  /*0fd0*/  IADD3 R37, PT, PT, R37, 0x80, RZ ;  /* 0x0000008025257810 */ /* 0x000fc60007ffe0ff */
[----:B0-----:R-:W-:-:S05]  /*0fe0*/  IMAD.WIDE.U32 R2, R5, 0x8, R2 ;  /* 0x0000000805027825 */ /* 0x001fca00078e0002 */
[----:B------:R2:W-:Y:S02]  /*0ff0*/  STG.E.64 desc[UR4][R2.64], R26 ;  /* 0x0000001a02007986 */ /* 0x0005e4000c101b04 */
.L_x_31367:
        /* <DEDUP_REMOVED lines=8> */
.L_x_31368:
[----:B------:R-:W-:Y:S05]  /*1080*/  BSYNC.RELIABLE B1 ;  /* 0x0000000000017941 */ /* 0x000fea0003800100 */
.L_x_31363:
[----:B------:R-:W-:-:S13]  /*1090*/  ISETP.GE.U32.AND P0, PT, R37, R36, PT ;  /* 0x000000242500720c */ /* 0x000fda0003f06070 */
[----:B012--5:R-:W0:Y:S01]  /*10a0*/  @!P0 LDC.64 R2, c[0x0][0x398] ;  /* 0x0000e600ff028b82 */ /* 0x027e220000000a00 */
[----:B------:R-:W-:Y:S02]  /*10b0*/  @!P0 IMAD.IADD R5, R0, 0x1, R37 ;  /* 0x0000000100058824 */ /* 0x000fe400078e0225 */
[----:B------:R-:W-:Y:S02]  /*10c0*/  @!P0 VIADD R37, R37, 0x80 ;  /* 0x0000008025258836 */ /* 0x000fe40000000000 */
[----:B0-----:R-:W-:-:S05]  /*10d0*/  @!P0 IMAD.WIDE.U32 R2, R5, 0x8, R2 ;  /* 0x0000000805028825 */ /* 0x001fca00078e0002 */
[----:B------:R3:W-:Y:S02]  /*10e0*/  @!P0 STG.E.64 desc[UR4][R2.64], R22 ;  /* 0x0000001602008986 */ /* 0x0007e4000c101b04 */
.L_x_31369:
[----:B------:R-:W-:Y:S05]  /*10f0*/  BSYNC.RECONVERGENT B0 ;  /* 0x0000000000007941 */ /* 0x000fea0003800200 */
.L_x_31362:
        /* <DEDUP_REMOVED lines=8> */
.L_x_31360:
        /* <DEDUP_REMOVED lines=31> */
[----:B------:R-:W0:Y:S04]  /*1370*/  DSETP.MAX.AND P4, P1, R20, R2, PT ;  /* 0x000000021400722a */ /* 0x000e28000398f000 */
        /* <DEDUP_REMOVED lines=9> */
[----:B------:R-:W0:Y:S02]  /*1410*/  DSETP.MAX.AND P3, P5, R22, R2, PT ;  /* 0x000000021600722a */ /* 0x000e240003d6f000 */
        /* <DEDUP_REMOVED lines=25> */
[----:B------:R-:W0:Y:S02]  /*15b0*/  DSETP.MAX.AND P6, P1, R16, R2, PT ;  /* 0x000000021000722a */ /* 0x000e2400039cf000 */
        /* <DEDUP_REMOVED lines=28> */
[----:B------:R-:W0:Y:S02]  /*1780*/  DSETP.MAX.AND P1, P0, R12, R2, PT ;  /* 0x000000020c00722a */ /* 0x000e24000382f000 */
        /* <DEDUP_REMOVED lines=16> */
[----:B------:R-:W0:Y:S02]  /*1890*/  DSETP.MAX.AND P5, P4, R14, R2, PT ;  /* 0x000000020e00722a */ /* 0x000e240003caf000 */
        /* <DEDUP_REMOVED lines=17> */
[----:B------:R-:W0:Y:S02]  /*19b0*/  DSETP.MAX.AND P0, P3, R4, R2, PT ;  /* 0x000000020400722a */ /* 0x000e240003b0f000 */
[----:B0-----:R-:W-:Y:S02]  /*19c0*/  FSEL R17, R12, R31, P0 ;  /* 0x0000001f0c117208 */ /* 0x001fe40000000000 */
[----:B------:R-:W-:-:S15]  /*19d0*/  @P3 LOP3.LUT R17, R31, 0x80000, RZ, 0xfc, !PT ;  /* 0x000800001f113812 */ /* 0x000fde00078efcff */
[----:B------:R-:W-:-:S15]  /*19e0*/  NOP ;  /* 0x0000000000007918 */ /* 0x000fde0000000000 */
[----:B------:R-:W-:-:S15]  /*19f0*/  NOP ;  /* 0x0000000000007918 */ /* 0x000fde0000000000 */
[----:B------:R-:W-:-:S15]  /*1a00*/  NOP ;  /* 0x0000000000007918 */ /* 0x000fde0000000000 */
[----:B------:R0:W1:Y:S02]  /*1a10*/  DSETP.MAX.AND P4, P6, R6, R2, PT ;  /* 0x000000020600722a */ /* 0x0000640003e8f000 */
        /* <DEDUP_REMOVED lines=40> */
.L_x_31370:
[----:B------:R-:W-:Y:S04]  /*1ca0*/  STG.E.128 desc[UR4][R8.64], R16 ;  /* 0x0000001008007986 */ /* 0x000fe8000c101d04 */
[----:B------:R-:W-:Y:S04]  /*1cb0*/  STG.E.128 desc[UR4][R8.64+0x800], R12 ;  /* 0x0008000c08007986 */ /* 0x000fe8000c101d04 */
[----:B------:R-:W-:Y:S04]  /*1cc0*/  STG.E.128 desc[UR4][R8.64+0x1000], R20 ;  /* 0x0010001408007986 */ /* 0x000fe8000c101d04 */
[----:B------:R-:W-:Y:S01]  /*1cd0*/  STG.E.128 desc[UR4][R8.64+0x1800], R4 ;  /* 0x0018000408007986 */ /* 0x000fe2000c101d04 */
[----:B------:R-:W-:Y:S05]  /*1ce0*/  EXIT ;  /* 0x000000000000794d */ /* 0x000fea0003800000 */
.L_x_31371:
        /* <DEDUP_REMOVED lines=9> */
.L_x_41160:


//--------------------- .text._ZN2at6native29vectorized_elementwise_kernelILi4ENS0_13AUnaryFunctorIdddZZZNS0_19maximum_kernel_cudaERNS_18TensorIteratorBaseEENKUlvE0_clEvENKUlvE_clEvEUlddE_EESt5arrayIPcLm2EEEEviT0_T1_ --------------------------
	.section	.text._ZN2at6native29vectorized_elementwise_kernelILi4ENS0_13AUnaryFunctorIdddZZZNS0_19maximum_kernel_cudaERNS_18TensorIteratorBaseEENKUlvE0_clEvENKUlvE_clEvEUlddE_EESt5arrayIPcLm2EEEEviT0_T1_,"ax",@progbits
	.align	128
        .global         _ZN2at6native29vectorized_elementwise_kernelILi4ENS0_13AUnaryFunctorIdddZZZNS0_19maximum_kernel_cudaERNS_18TensorIteratorBaseEENKUlvE0_clEvENKUlvE_clEvEUlddE_EESt5arrayIPcLm2EEEEviT0_T1_
        .type           _ZN2at6native29vectorized_elementwise_kernelILi4ENS0_13AUnaryFunctorIdddZZZNS0_19maximum_kernel_cudaERNS_18TensorIteratorBaseEENKUlvE0_clEvENKUlvE_clEvEUlddE_EESt5arrayIPcLm2EEEEviT0_T1_,@function
        .size           _ZN2at6native29vectorized_elementwise_kernelILi4ENS0_13AUnaryFunctorIdddZZZNS0_19maximum_kernel_cudaERNS_18TensorIteratorBaseEENKUlvE0_clEvENKUlvE_clEvEUlddE_EESt5arrayIPcLm2EEEEviT0_T1_,(.L_x_41161 - _ZN2at6native29vectorized_elementwise_kernelILi4ENS0_13AUnaryFunctorIdddZZZNS0_19maximum_kernel_cudaERNS_18TensorIteratorBaseEENKUlvE0_clEvENKUlvE_clEvEUlddE_EESt5arrayIPcLm2EEEEviT0_T1_)
        .other          _ZN2at6native29vectorized_elementwise_kernelILi4ENS0_13AUnaryFunctorIdddZZZNS0_19maximum_kernel_cudaERNS_18TensorIteratorBaseEENKUlvE0_clEvENKUlvE_clEvEUlddE_EESt5arrayIPcLm2EEEEviT0_T1_,@"STO_CUDA_ENTRY STV_DEFAULT"
_ZN2at6native29vectorized_elementwise_kernelILi4ENS0_13AUnaryFunctorIdddZZZNS0_19maximum_kernel_cudaERNS_18TensorIteratorBaseEENKUlvE0_clEvENKUlvE_clEvEUlddE_EESt5arrayIPcLm2EEEEviT0_T1_:
.text._ZN2at6native29vectorized_elementwise_kernelILi4ENS0_13AUnaryFunctorIdddZZZNS0_19maximum_kernel_cudaERNS_18TensorIteratorBaseEENKUlvE0_clEvENKUlvE_clEvEUlddE_EESt5arrayIPcLm2EEEEviT0_T1_:
        /* <DEDUP_REMOVED lines=219> */
.L_x_31373:
        /* <DEDUP_REMOVED lines=16> */
.L_x_31376:
[----:B------:R-:W-:-:S13]  /*0eb0*/  ISETP.GE.U32.AND P0, PT, R37, R36, PT ;  /* 0x000000242500720c */ /* 0x000fda0003f06070 */
[----:B------:R-:W-:Y:S05]  /*0ec0*/  @P0 BRA `(.L_x_31378) ;  /* 0x0000000000300947 */ /* 0x000fea0003800000 */
[----:B0----5:R-:W0:Y:S01]  /*0ed0*/  LDC.64 R2, c[0x0][0x398] ;  /* 0x0000e600ff027b82 */ /* 0x021e220000000a00 */
[----:B------:R-:W-:Y:S01]  /*0ee0*/  IADD3 R5, PT, PT, R0, R37, RZ ;  /* 0x0000002500057210 */ /* 0x000fe20007ffe0ff */
[----:B------:R-:W-:-:S04]  /*0ef0*/  VIADD R37, R37, 0x80 ;  /* 0x0000008025257836 */ /* 0x000fc80000000000 */
[----:B0-----:R-:W-:-:S05]  /*0f00*/  IMAD.WIDE.U32 R2, R5, 0x8, R2 ;  /* 0x0000000805027825 */ /* 0x001fca00078e0002 */
[----:B------:R1:W-:Y:S02]  /*0f10*/  STG.E.64 desc[UR4][R2.64], R30 ;  /* 0x0000001e02007986 */ /* 0x0003e4000c101b04 */
.L_x_31377:
[----:B------:R-:W-:-:S13]  /*0f20*/  ISETP.GE.U32.AND P0, PT, R37, R36, PT ;  /* 0x000000242500720c */ /* 0x000fda0003f06070 */
[----:B------:R-:W-:Y:S05]  /*0f30*/  @P0 BRA `(.L_x_31379) ;  /* 0x0000000000300947 */ /* 0x000fea0003800000 */
[----:B01----:R-:W0:Y:S01]  /*0f40*/  LDC.64 R2, c[0x0][0x398] ;  /* 0x0000e600ff027b82 */ /* 0x003e220000000a00 */
[----:B------:R-:W-:Y:S02]  /*0f50*/  IMAD.IADD R5, R0, 0x1, R37 ;  /* 0x0000000100057824 */ /* 0x000fe400078e0225 */
[----:B------:R-:W-:Y:S02]  /*0f60*/  VIADD R37, R37, 0x80 ;  /* 0x0000008025257836 */ /* 0x000fe40000000000 */
[----:B0-----:R-:W-:-:S05]  /*0f70*/  IMAD.WIDE.U32 R2, R5, 0x8, R2 ;  /* 0x0000000805027825 */ /* 0x001fca00078e0002 */
[----:B------:R1:W-:Y:S02]  /*0f80*/  STG.E.64 desc[UR4][R2.64], R28 ;  /* 0x0000001c02007986 */ /* 0x0003e4000c101b04 */
.L_x_31378:
[----:B------:R-:W-:-:S13]  /*0f90*/  ISETP.GE.U32.AND P0, PT, R37, R36, PT ;  /* 0x000000242500720c */ /* 0x000fda0003f06070 */
[----:B------:R-:W-:Y:S05]  /*0fa0*/  @P0 BRA `(.L_x_31380) ;  /* 0x0000000000340947 */ /* 0x000fea0003800000 */
[----:B01---5:R-:W0:Y:S01]  /*0fb0*/  LDC.64 R2, c[0x0][0x398] ;  /* 0x0000e600ff027b82 */ /* 0x023e220000000a00 */
[----:B------:R-:W-:Y:S01]  /*0fc0*/  IMAD.IADD R5, R0, 0x1, R37 ;  /* 0x0000000100057824 */ /* 0x000fe200078e0225 */
[----:B------:R-:W-:-:S03]  /*0fd0*/  IADD3 R37, PT, PT, R37, 0x80, RZ ;  /* 0x0000008025257810 */ /* 0x000fc60007ffe0ff */
[----:B0-----:R-:W-:-:S05]  /*0fe0*/  IMAD.WIDE.U32 R2, R5, 0x8, R2 ;  /* 0x0000000805027825 */ /* 0x001fca00078e0002 */
[----:B------:R2:W-:Y:S02]  /*0ff0*/  STG.E.64 desc[UR4][R2.64], R26 ;  /* 0x0000001a02007986 */ /* 0x0005e4000c101b04 */
.L_x_31379:
        /* <DEDUP_REMOVED lines=8> */
.L_x_31380:
[----:B------:R-:W-:Y:S05]  /*1080*/  BSYNC.RELIABLE B1 ;  /* 0x0000000000017941 */ /* 0x000fea0003800100 */
.L_x_31375:
[----:B------:R-:W-:-:S13]  /*1090*/  ISETP.GE.U32.AND P0, PT, R37, R36, PT ;  /* 0x000000242500720c */ /* 0x000fda0003f06070 */
[----:B012--5:R-:W0:Y:S01]  /*10a0*/  @!P0 LDC.64 R2, c[0x0][0x398] ;  /* 0x0000e600ff028b82 */ /* 0x027e220000000a00 */
[----:B------:R-:W-:Y:S02]  /*10b0*/  @!P0 IMAD.IADD R5, R0, 0x1, R37 ;  /* 0x0000000100058824 */ /* 0x000fe400078e0225 */
[----:B------:R-:W-:Y:S02]  /*10c0*/  @!P0 VIADD R37, R37, 0x80 ;  /* 0x0000008025258836 */ /* 0x000fe40000000000 */
[----:B0-----:R-:W-:-:S05]  /*10d0*/  @!P0 IMAD.WIDE.U32 R2, R5, 0x8, R2 ;  /* 0x0000000805028825 */ /* 0x001fca00078e0002 */
[----:B------:R3:W-:Y:S02]  /*10e0*/  @!P0 STG.E.64 desc[UR4][R2.64], R22 ;  /* 0x0000001602008986 */ /* 0x0007e4000c101b04 */
.L_x_31381:
[----:B------:R-:W-:Y:S05]  /*10f0*/  BSYNC.RECONVERGENT B0 ;  /* 0x0000000000007941 */ /* 0x000fea0003800200 */
.L_x_31374:
        /* <DEDUP_REMOVED lines=8> */
.L_x_31372:
        /* <DEDUP_REMOVED lines=105> */
[----:B------:R-:W0:Y:S02]  /*1810*/  DSETP.MAX.AND P3, P2, R12, R8, PT ;  /* 0x000000080c00722a */ /* 0x000e240003a6f000 */
        /* <DEDUP_REMOVED lines=18> */
[----:B------:R-:W0:Y:S02]  /*1940*/  DSETP.MAX.AND P2, P1, R4, R8, PT ;  /* 0x000000080400722a */ /* 0x000e24000394f000 */
        /* <DEDUP_REMOVED lines=9> */
[----:B------:R0:W1:Y:S02]  /*19e0*/  DSETP.MAX.AND P2, P4, R6, R8, PT ;  /* 0x000000080600722a */ /* 0x0000640003c4f000 */
        /* <DEDUP_REMOVED lines=41> */
.L_x_31382:
[----:B------:R-:W-:Y:S04]  /*1c80*/  STG.E.ENL2.256 desc[UR4][R2.64], R12, R16 ;  /* 0xf800000c0210797f */ /* 0x000fe8000f121804 */
[----:B------:R-:W-:Y:S01]  /*1c90*/  STG.E.ENL2.256 desc[UR4][R2.64+0x1000], R20, R4 ;  /* 0xf80080140204797f */ /* 0x000fe2000f121804 */
[----:B------:R-:W-:Y:S05]  /*1ca0*/  EXIT ;  /* 0x000000000000794d */ /* 0x000fea0003800000 */
.L_x_31383:
        /* <DEDUP_REMOVED lines=13> */
.L_x_41161:


//--------------------- .text._ZN2at6native29vectorized_elementwise_kernelILi8ENS0_13AUnaryFunctorIdddZZZNS0_19maximum_kernel_cudaERNS_18TensorIteratorBaseEENKUlvE0_clEvENKUlvE_clEvEUlddE_EESt5arrayIPcLm2EEEEviT0_T1_ --------------------------
	.section	.text._ZN2at6native29vectorized_elementwise_kernelILi8ENS0_13AUnaryFunctorIdddZZZNS0_19maximum_kernel_cudaERNS_18TensorIteratorBaseEENKUlvE0_clEvENKUlvE_clEvEUlddE_EESt5arrayIPcLm2EEEEviT0_T1_,"ax",@progbits
	.align	128
        .global         _ZN2at6native29vectorized_elementwise_kernelILi8ENS0_13AUnaryFunctorIdddZZZNS0_19maximum_kernel_cudaERNS_18TensorIteratorBaseEENKUlvE0_clEvENKUlvE_clEvEUlddE_EESt5arrayIPcLm2EEEEviT0_T1_
        .type           _ZN2at6native29vectorized_elementwise_kernelILi8ENS0_13AUnaryFunctorIdddZZZNS0_19maximum_kernel_cudaERNS_18TensorIteratorBaseEENKUlvE0_clEvENKUlvE_clEvEUlddE_EESt5arrayIPcLm2EEEEviT0_T1_,@function
        .size           _ZN2at6native29vectorized_elementwise_kernelILi8ENS0_13AUnaryFunctorIdddZZZNS0_19maximum_kernel_cudaERNS_18TensorIteratorBaseEENKUlvE0_clEvENKUlvE_clEvEUlddE_EESt5arrayIPcLm2EEEEviT0_T1_,(.L_x_41162 - _ZN2at6native29vectorized_elementwise_kernelILi8ENS0_13AUnaryFunctorIdddZZZNS0_19maximum_kernel_cudaERNS_18TensorIteratorBaseEENKUlvE0_clEvENKUlvE_clEvEUlddE_EESt5arrayIPcLm2EEEEviT0_T1_)
        .other          _ZN2at6native29vectorized_elementwise_kernelILi8ENS0_13AUnaryFunctorIdddZZZNS0_19maximum_kernel_cudaERNS_18TensorIteratorBaseEENKUlvE0_clEvENKUlvE_clEvEUlddE_EESt5arrayIPcLm2EEEEviT0_T1_,@"STO_CUDA_ENTRY STV_DEFAULT"
_ZN2at6native29vectorized_elementwise_kernelILi8ENS0_13AUnaryFunctorIdddZZZNS0_19maximum_kernel_cudaERNS_18TensorIteratorBaseEENKUlvE0_clEvENKUlvE_clEvEUlddE_EESt5arrayIPcLm2EEEEviT0_T1_:
.text._ZN2at6native29vectorized_elementwise_kernelILi8ENS0_13AUnaryFunctorIdddZZZNS0_19maximum_kernel_cudaERNS_18TensorIteratorBaseEENKUlvE0_clEvENKUlvE_clEvEUlddE_EESt5arrayIPcLm2EEEEviT0_T1_:
[----:B------:R-:W-:Y:S01]  /*0000*/  LDC R1, c[0x0][0x37c] ;  /* 0x0000df00ff017b82 */ /* 0x000fe20000000800 */
[----:B------:R-:W-:Y:S05]  /*0010*/  EXIT ;  /* 0x000000000000794d */ /* 0x000fea0003800000 */
.L_x_31384:
        /* <DEDUP_REMOVED lines=14> */
.L_x_41162:


//--------------------- .text._ZN2at6native18elementwise_kernelILi128ELi4EZNS0_15gpu_kernel_implINS0_13BinaryFunctorIdddZZZNS0_19maximum_kernel_cudaERNS_18TensorIteratorBaseEENKUlvE0_clEvENKUlvE_clEvEUlddE_EEEEvS5_RKT_EUliE_EEviT1_ --------------------------
	.section	.text._ZN2at6native18elementwise_kernelILi128ELi4EZNS0_15gpu_kernel_implINS0_13BinaryFunctorIdddZZZNS0_19maximum_kernel_cudaERNS_18TensorIteratorBaseEENKUlvE0_clEvENKUlvE_clEvEUlddE_EEEEvS5_RKT_EUliE_EEviT1_,"ax",@progbits
	.align	128
        .global         _ZN2at6native18elementwise_kernelILi128ELi4EZNS0_15gpu_kernel_implINS0_13BinaryFunctorIdddZZZNS0_19maximum_kernel_cudaERNS_18TensorIteratorBaseEENKUlvE0_clEvENKUlvE_clEvEUlddE_EEEEvS5_RKT_EUliE_EEviT1_
        .type           _ZN2at6native18elementwise_kernelILi128ELi4EZNS0_15gpu_kernel_implINS0_13BinaryFunctorIdddZZZNS0_19maximum_kernel_cudaERNS_18TensorIteratorBaseEENKUlvE0_clEvENKUlvE_clEvEUlddE_EEEEvS5_RKT_EUliE_EEviT1_,@function
        .size           _ZN2at6native18elementwise_kernelILi128ELi4EZNS0_15gpu_kernel_implINS0_13BinaryFunctorIdddZZZNS0_19maximum_kernel_cudaERNS_18TensorIteratorBaseEENKUlvE0_clEvENKUlvE_clEvEUlddE_EEEEvS5_RKT_EUliE_EEviT1_,(.L_x_41163 - _ZN2at6native18elementwise_kernelILi128ELi4EZNS0_15gpu_kernel_implINS0_13BinaryFunctorIdddZZZNS0_19maximum_kernel_cudaERNS_18TensorIteratorBaseEENKUlvE0_clEvENKUlvE_clEvEUlddE_EEEEvS5_RKT_EUliE_EEviT1_)
        .other          _ZN2at6native18elementwise_kernelILi128ELi4EZNS0_15gpu_kernel_implINS0_13BinaryFunctorIdddZZZNS0_19maximum_kernel_cudaERNS_18TensorIteratorBaseEENKUlvE0_clEvENKUlvE_clEvEUlddE_EEEEvS5_RKT_EUliE_EEviT1_,@"STO_CUDA_ENTRY STV_DEFAULT"
_ZN2at6native18elementwise_kernelILi128ELi4EZNS0_15gpu_kernel_implINS0_13BinaryFunctorIdddZZZNS0_19maximum_kernel_cudaERNS_18TensorIteratorBaseEENKUlvE0_clEvENKUlvE_clEvEUlddE_EEEEvS5_RKT_EUliE_EEviT1_:
.text._ZN2at6native18elementwise_kernelILi128ELi4EZNS0_15gpu_kernel_implINS0_13BinaryFunctorIdddZZZNS0_19maximum_kernel_cudaERNS_18TensorIteratorBaseEENKUlvE0_clEvENKUlvE_clEvEUlddE_EEEEvS5_RKT_EUliE_EEviT1_:
        /* <DEDUP_REMOVED lines=371> */
.L_x_31387:
        /* <DEDUP_REMOVED lines=18> */
.L_x_31392:
[----:B------:R-:W2:Y:S02]  /*1850*/  LDG.E.U8 R2, desc[UR36][R2.64] ;  /* 0x0000002402027981 */ /* 0x000ea4000c1e1100 */
[----:B--2---:R4:W0:Y:S02]  /*1860*/  I2F.F64.U16 R16, R2 ;  /* 0x0000000200107312 */ /* 0x0048240000101800 */
[----:B0---4-:R-:W-:Y:S05]  /*1870*/  BRA `(.L_x_31394) ;  /* 0x0000000c00607947 */ /* 0x011fea0003800000 */
.L_x_31391:
        /* <DEDUP_REMOVED lines=9> */
.L_x_31396:
[----:B------:R-:W2:Y:S02]  /*1910*/  LDG.E R2, desc[UR36][R2.64] ;  /* 0x0000002402027981 */ /* 0x000ea4000c1e1900 */
[----:B--2---:R4:W0:Y:S02]  /*1920*/  I2F.F64 R16, R2 ;  /* 0x0000000200107312 */ /* 0x0048240000201c00 */
[----:B0---4-:R-:W-:Y:S05]  /*1930*/  BRA `(.L_x_31394) ;  /* 0x0000000c00307947 */ /* 0x011fea0003800000 */
.L_x_31395:
[----:B------:R-:W2:Y:S02]  /*1940*/  LDG.E.U16 R2, desc[UR36][R2.64] ;  /* 0x0000002402027981 */ /* 0x000ea4000c1e1500 */
[----:B--2---:R4:W0:Y:S02]  /*1950*/  I2F.F64.S16 R16, R2 ;  /* 0x0000000200107312 */ /* 0x0048240000101c00 */
[----:B0---4-:R-:W-:Y:S05]  /*1960*/  BRA `(.L_x_31394) ;  /* 0x0000000c00247947 */ /* 0x011fea0003800000 */
.L_x_31390:
        /* <DEDUP_REMOVED lines=10> */
.L_x_31398:
[----:B------:R-:W2:Y:S02]  /*1a10*/  LDG.E.U16 R0, desc[UR36][R2.64] ;  /* 0x0000002402007981 */ /* 0x000ea4000c1e1500 */
[----:B--2---:R-:W-:-:S05]  /*1a20*/  HADD2.F32 R0, -RZ, R0.H0_H0 ;  /* 0x20000000ff007230 */ /* 0x004fca0000004100 */
[----:B------:R-:W-:-:S04]  /*1a30*/  FMUL.FTZ R0, R0, 1 ;  /* 0x3f80000000007820 */ /* 0x000fc80000410000 */
[----:B------:R3:W4:Y:S02]  /*1a40*/  F2F.F64.F32 R16, R0 ;  /* 0x0000000000107310 */ /* 0x0007240000201800 */
[----:B---34-:R-:W-:Y:S05]  /*1a50*/  BRA `(.L_x_31394) ;  /* 0x0000000800e87947 */ /* 0x018fea0003800000 */
.L_x_31397:
        /* <DEDUP_REMOVED lines=10> */
.L_x_31400:
[----:B------:R-:W2:Y:S02]  /*1b00*/  LDG.E.U16 R2, desc[UR36][R2.64] ;  /* 0x0000002402027981 */ /* 0x000ea4000c1e1500 */
[----:B--2---:R-:W-:-:S05]  /*1b10*/  HADD2.F32 R0, -RZ, R2.H0_H0 ;  /* 0x20000002ff007230 */ /* 0x004fca0000004100 */
[----:B------:R-:W-:-:S04]  /*1b20*/  FMUL.FTZ R0, R0, 1 ;  /* 0x3f80000000007820 */ /* 0x000fc80000410000 */
[----:B------:R4:W0:Y:S02]  /*1b30*/  F2F.F64.F32 R16, R0 ;  /* 0x0000000000107310 */ /* 0x0008240000201800 */
[----:B0---4-:R-:W-:Y:S05]  /*1b40*/  BRA `(.L_x_31394) ;  /* 0x0000000800ac7947 */ /* 0x011fea0003800000 */
.L_x_31399:
[----:B------:R3:W5:Y:S01]  /*1b50*/  LDG.E.64 R16, desc[UR36][R2.64] ;  /* 0x0000002402107981 */ /* 0x000762000c1e1b00 */
[----:B------:R-:W-:Y:S05]  /*1b60*/  BRA `(.L_x_31394) ;  /* 0x0000000800a47947 */ /* 0x000fea0003800000 */
.L_x_31389:
        /* <DEDUP_REMOVED lines=13> */
.L_x_31403:
[----:B------:R2:W5:Y:S01]  /*1c40*/  LDG.E.64 R16, desc[UR36][R2.64] ;  /* 0x0000002402107981 */ /* 0x000562000c1e1b00 */
[----:B------:R-:W-:Y:S05]  /*1c50*/  BRA `(.L_x_31394) ;  /* 0x0000000800687947 */ /* 0x000fea0003800000 */
.L_x_31402:
        /* <DEDUP_REMOVED lines=27> */
.L_x_31405:
        /* <DEDUP_REMOVED lines=14> */
.L_x_31404:
[----:B------:R-:W2:Y:S02]  /*1ef0*/  LDG.E.U16 R0, desc[UR36][R2.64] ;  /* 0x0000002402007981 */ /* 0x000ea4000c1e1500 */
[----:B--2---:R-:W-:-:S04]  /*1f00*/  IMAD.U32 R0, R0, 0x10000, RZ ;  /* 0x0001000000007824 */ /* 0x004fc800078e00ff */
[----:B------:R-:W-:-:S04]  /*1f10*/  FMUL.FTZ R0, R0, 1 ;  /* 0x3f80000000007820 */ /* 0x000fc80000410000 */
[----:B------:R2:W3:Y:S02]  /*1f20*/  F2F.F64.F32 R16, R0 ;  /* 0x0000000000107310 */ /* 0x0004e40000201800 */
[----:B--23--:R-:W-:Y:S05]  /*1f30*/  BRA `(.L_x_31394) ;  /* 0x0000000400b07947 */ /* 0x00cfea0003800000 */
.L_x_31401:
        /* <DEDUP_REMOVED lines=11> */
.L_x_31408:
        /* <DEDUP_REMOVED lines=21> */
.L_x_31410:
[----:B------:R-:W-:Y:S05]  /*2140*/  BSYNC.RECONVERGENT B0 ;  /* 0x0000000000007941 */ /* 0x000fea0003800200 */
.L_x_31409:
[----:B------:R-:W-:Y:S01]  /*2150*/  IMAD.SHL.U32 R0, R0, 0x100000, RZ ;  /* 0x0010000000007824 */ /* 0x000fe200078e00ff */
[----:B------:R-:W-:-:S04]  /*2160*/  LEA R2, R2, 0x3b800000, 0x17 ;  /* 0x3b80000002027811 */ /* 0x000fc800078eb8ff */
[----:B------:R-:W-:-:S05]  /*2170*/  LOP3.LUT R0, R2, R0, R7, 0xfe, !PT ;  /* 0x0000000002007212 */ /* 0x000fca00078efe07 */
[----:B------:R-:W-:-:S04]  /*2180*/  FMUL.FTZ R0, R0, 1 ;  /* 0x3f80000000007820 */ /* 0x000fc80000410000 */
[----:B------:R2:W3:Y:S02]  /*2190*/  F2F.F64.F32 R16, R0 ;  /* 0x0000000000107310 */ /* 0x0004e40000201800 */
[----:B--23--:R-:W-:Y:S05]  /*21a0*/  BRA `(.L_x_31394) ;  /* 0x0000000400147947 */ /* 0x00cfea0003800000 */
.L_x_31407:
        /* <DEDUP_REMOVED lines=21> */
.L_x_31412:
[----:B------:R-:W-:Y:S05]  /*2300*/  BSYNC.RECONVERGENT B0 ;  /* 0x0000000000007941 */ /* 0x000fea0003800200 */
.L_x_31411:
[----:B------:R-:W-:Y:S02]  /*2310*/  SHF.L.U32 R0, R0, 0x15, RZ ;  /* 0x0000001500007819 */ /* 0x000fe400000006ff */
[----:B------:R-:W-:-:S04]  /*2320*/  LEA R2, R2, 0x37800000, 0x17 ;  /* 0x3780000002027811 */ /* 0x000fc800078eb8ff */
[----:B------:R-:W-:-:S05]  /*2330*/  LOP3.LUT R0, R2, R0, R7, 0xfe, !PT ;  /* 0x0000000002007212 */ /* 0x000fca00078efe07 */
[----:B------:R-:W-:-:S04]  /*2340*/  FMUL.FTZ R0, R0, 1 ;  /* 0x3f80000000007820 */ /* 0x000fc80000410000 */
[----:B------:R2:W3:Y:S02]  /*2350*/  F2F.F64.F32 R16, R0 ;  /* 0x0000000000107310 */ /* 0x0004e40000201800 */
[----:B--23--:R-:W-:Y:S05]  /*2360*/  BRA `(.L_x_31394) ;  /* 0x0000000000a47947 */ /* 0x00cfea0003800000 */
.L_x_31406:
[----:B------:R-:W-:-:S09]  /*2370*/  UISETP.NE.AND UP0, UPT, UR4, 0x1c, UPT ;  /* 0x0000001c0400788c */ /* 0x000fd2000bf05270 */
[----:B------:R-:W-:Y:S05]  /*2380*/  BRA.U !UP0, `(.L_x_31413) ;  /* 0x0000000108947547 */ /* 0x000fea000b800000 */
[----:B------:R-:W-:-:S09]  /*2390*/  UISETP.NE.AND UP0, UPT, UR4, 0x1d, UPT ;  /* 0x0000001d0400788c */ /* 0x000fd2000bf05270 */
[----:B------:R-:W-:Y:S05]  /*23a0*/  BRA.U !UP0, `(.L_x_31414) ;  /* 0x0000000108807547 */ /* 0x000fea000b800000 */
[----:B------:R-:W-:-:S09]  /*23b0*/  UISETP.NE.AND UP0, UPT, UR4, 0x2c, UPT ;  /* 0x0000002c0400788c */ /* 0x000fd2000bf05270 */
[----:B------:R-:W-:Y:S05]  /*23c0*/  BRA.U !UP0, `(.L_x_31415) ;  /* 0x0000000108487547 */ /* 0x000fea000b800000 */
.L_x_31393:
        /* <DEDUP_REMOVED lines=16> */
.L_x_31416:
[----:B------:R-:W-:Y:S01]  /*24d0*/  CS2R R16, SRZ ;  /* 0x0000000000107805 */ /* 0x000fe2000001ff00 */
[----:B------:R-:W-:Y:S06]  /*24e0*/  BRA `(.L_x_31394) ;  /* 0x0000000000447947 */ /* 0x000fec0003800000 */
.L_x_31415:
        /* <DEDUP_REMOVED lines=12> */
.L_x_31414:
[----:B------:R-:W2:Y:S02]  /*25b0*/  LDG.E.64 R16, desc[UR36][R2.64] ;  /* 0x0000002402107981 */ /* 0x000ea4000c1e1b00 */
[----:B--2---:R-:W2:Y:S02]  /*25c0*/  I2F.F64.U64 R16, R16 ;  /* 0x0000001000107312 */ /* 0x004ea40000301800 */
[----:B--2---:R-:W-:Y:S05]  /*25d0*/  BRA `(.L_x_31394) ;  /* 0x0000000000087947 */ /* 0x004fea0003800000 */
.L_x_31413:
[----:B------:R-:W2:Y:S02]  /*25e0*/  LDG.E R2, desc[UR36][R2.64] ;  /* 0x0000002402027981 */ /* 0x000ea4000c1e1900 */
[----:B--2---:R0:W1:Y:S02]  /*25f0*/  I2F.F64.U32 R16, R2 ;  /* 0x0000000200107312 */ /* 0x0040640000201800 */
.L_x_31394:
[----:B------:R-:W-:Y:S05]  /*2600*/  BSYNC.RECONVERGENT B6 ;  /* 0x0000000000067941 */ /* 0x000fea0003800200 */
.L_x_31388:
        /* <DEDUP_REMOVED lines=18> */
.L_x_31421:
[----:B0-23--:R-:W2:Y:S02]  /*2730*/  LDG.E.U8 R2, desc[UR36][R22.64] ;  /* 0x0000002416027981 */ /* 0x00dea4000c1e1100 */
[----:B--2---:R-:W4:Y:S02]  /*2740*/  I2F.F64.U16 R2, R2 ;  /* 0x0000000200027312 */ /* 0x004f240000101800 */
[----:B----4-:R-:W-:Y:S05]  /*2750*/  BRA `(.L_x_31423) ;  /* 0x0000000c00607947 */ /* 0x010fea0003800000 */
.L_x_31420:
        /* <DEDUP_REMOVED lines=9> */
.L_x_31425:
[----:B0-23--:R-:W2:Y:S02]  /*27f0*/  LDG.E R2, desc[UR36][R22.64] ;  /* 0x0000002416027981 */ /* 0x00dea4000c1e1900 */
[----:B--2---:R-:W4:Y:S02]  /*2800*/  I2F.F64 R2, R2 ;  /* 0x0000000200027312 */ /* 0x004f240000201c00 */
[----:B----4-:R-:W-:Y:S05]  /*2810*/  BRA `(.L_x_31423) ;  /* 0x0000000c00307947 */ /* 0x010fea0003800000 */
.L_x_31424:
[----:B0-23--:R-:W2:Y:S02]  /*2820*/  LDG.E.U16 R2, desc[UR36][R22.64] ;  /* 0x0000002416027981 */ /* 0x00dea4000c1e1500 */
[----:B--2---:R-:W4:Y:S02]  /*2830*/  I2F.F64.S16 R2, R2 ;  /* 0x0000000200027312 */ /* 0x004f240000101c00 */
[----:B----4-:R-:W-:Y:S05]  /*2840*/  BRA `(.L_x_31423) ;  /* 0x0000000c00247947 */ /* 0x010fea0003800000 */
.L_x_31419:
        /* <DEDUP_REMOVED lines=10> */
.L_x_31427:
[----:B------:R-:W4:Y:S02]  /*28f0*/  LDG.E.U16 R0, desc[UR36][R22.64] ;  /* 0x0000002416007981 */ /* 0x000f24000c1e1500 */
[----:B----4-:R-:W-:-:S05]  /*2900*/  HADD2.F32 R0, -RZ, R0.H0_H0 ;  /* 0x20000000ff007230 */ /* 0x010fca0000004100 */
[----:B------:R-:W-:-:S04]  /*2910*/  FMUL.FTZ R0, R0, 1 ;  /* 0x3f80000000007820 */ /* 0x000fc80000410000 */
[----:B0-23--:R3:W4:Y:S02]  /*2920*/  F2F.F64.F32 R2, R0 ;  /* 0x0000000000027310 */ /* 0x00d7240000201800 */
[----:B---34-:R-:W-:Y:S05]  /*2930*/  BRA `(.L_x_31423) ;  /* 0x0000000800e87947 */ /* 0x018fea0003800000 */
.L_x_31426:
        /* <DEDUP_REMOVED lines=10> */
.L_x_31429:
[----:B------:R-:W4:Y:S02]  /*29e0*/  LDG.E.U16 R22, desc[UR36][R22.64] ;  /* 0x0000002416167981 */ /* 0x000f24000c1e1500 */
[----:B----4-:R-:W-:-:S05]  /*29f0*/  HADD2.F32 R0, -RZ, R22.H0_H0 ;  /* 0x20000016ff007230 */ /* 0x010fca0000004100 */
[----:B------:R-:W-:-:S04]  /*2a00*/  FMUL.FTZ R0, R0, 1 ;  /* 0x3f80000000007820 */ /* 0x000fc80000410000 */
[----:B0-23--:R4:W0:Y:S02]  /*2a10*/  F2F.F64.F32 R2, R0 ;  /* 0x0000000000027310 */ /* 0x00d8240000201800 */
[----:B0---4-:R-:W-:Y:S05]  /*2a20*/  BRA `(.L_x_31423) ;  /* 0x0000000800ac7947 */ /* 0x011fea0003800000 */
.L_x_31428:
[----:B0-23--:R3:W5:Y:S01]  /*2a30*/  LDG.E.64 R2, desc[UR36][R22.64] ;  /* 0x0000002416027981 */ /* 0x00d762000c1e1b00 */
[----:B------:R-:W-:Y:S05]  /*2a40*/  BRA `(.L_x_31423) ;  /* 0x0000000800a47947 */ /* 0x000fea0003800000 */
.L_x_31418:
        /* <DEDUP_REMOVED lines=13> */
.L_x_31432:
[----:B0-23--:R2:W5:Y:S01]  /*2b20*/  LDG.E.64 R2, desc[UR36][R22.64] ;  /* 0x0000002416027981 */ /* 0x00d562000c1e1b00 */
[----:B------:R-:W-:Y:S05]  /*2b30*/  BRA `(.L_x_31423) ;  /* 0x0000000800687947 */ /* 0x000fea0003800000 */
.L_x_31431:
        /* <DEDUP_REMOVED lines=27> */
.L_x_31434:
        /* <DEDUP_REMOVED lines=14> */
.L_x_31433:
[----:B------:R-:W4:Y:S02]  /*2dd0*/  LDG.E.U16 R0, desc[UR36][R22.64] ;  /* 0x0000002416007981 */ /* 0x000f24000c1e1500 */
[----:B----4-:R-:W-:-:S04]  /*2de0*/  IMAD.U32 R0, R0, 0x10000, RZ ;  /* 0x0001000000007824 */ /* 0x010fc800078e00ff */
[----:B------:R-:W-:-:S04]  /*2df0*/  FMUL.FTZ R0, R0, 1 ;  /* 0x3f80000000007820 */ /* 0x000fc80000410000 */
[----:B0-23--:R2:W3:Y:S02]  /*2e00*/  F2F.F64.F32 R2, R0 ;  /* 0x0000000000027310 */ /* 0x00d4e40000201800 */
[----:B--23--:R-:W-:Y:S05]  /*2e10*/  BRA `(.L_x_31423) ;  /* 0x0000000400b07947 */ /* 0x00cfea0003800000 */
.L_x_31430:
        /* <DEDUP_REMOVED lines=11> */
.L_x_31437:
        /* <DEDUP_REMOVED lines=21> */
.L_x_31439:
[----:B------:R-:W-:Y:S05]  /*3020*/  BSYNC.RECONVERGENT B0 ;  /* 0x0000000000007941 */ /* 0x000fea0003800200 */
.L_x_31438:
[----:B------:R-:W-:Y:S01]  /*3030*/  IMAD.SHL.U32 R0, R0, 0x100000, RZ ;  /* 0x0010000000007824 */ /* 0x000fe200078e00ff */
[----:B------:R-:W-:-:S04]  /*3040*/  LEA R2, R2, 0x3b800000, 0x17 ;  /* 0x3b80000002027811 */ /* 0x000fc800078eb8ff */
[----:B------:R-:W-:-:S05]  /*3050*/  LOP3.LUT R0, R2, R0, R7, 0xfe, !PT ;  /* 0x0000000002007212 */ /* 0x000fca00078efe07 */
[----:B------:R-:W-:-:S04]  /*3060*/  FMUL.FTZ R0, R0, 1 ;  /* 0x3f80000000007820 */ /* 0x000fc80000410000 */
[----:B------:R2:W3:Y:S02]  /*3070*/  F2F.F64.F32 R2, R0 ;  /* 0x0000000000027310 */ /* 0x0004e40000201800 */
[----:B--23--:R-:W-:Y:S05]  /*3080*/  BRA `(.L_x_31423) ;  /* 0x0000000400147947 */ /* 0x00cfea0003800000 */
.L_x_31436:
        /* <DEDUP_REMOVED lines=21> */
.L_x_31441:
[----:B------:R-:W-:Y:S05]  /*31e0*/  BSYNC.RECONVERGENT B0 ;  /* 0x0000000000007941 */ /* 0x000fea0003800200 */
.L_x_31440:
[----:B------:R-:W-:Y:S02]  /*31f0*/  SHF.L.U32 R0, R0, 0x15, RZ ;  /* 0x0000001500007819 */ /* 0x000fe400000006ff */
[----:B------:R-:W-:-:S04]  /*3200*/  LEA R2, R2, 0x37800000, 0x17 ;  /* 0x3780000002027811 */ /* 0x000fc800078eb8ff */
[----:B------:R-:W-:-:S05]  /*3210*/  LOP3.LUT R0, R2, R0, R7, 0xfe, !PT ;  /* 0x0000000002007212 */ /* 0x000fca00078efe07 */
[----:B------:R-:W-:-:S04]  /*3220*/  FMUL.FTZ R0, R0, 1 ;  /* 0x3f80000000007820 */ /* 0x000fc80000410000 */
[----:B------:R2:W3:Y:S02]  /*3230*/  F2F.F64.F32 R2, R0 ;  /* 0x0000000000027310 */ /* 0x0004e40000201800 */
[----:B--23--:R-:W-:Y:S05]  /*3240*/  BRA `(.L_x_31423) ;  /* 0x0000000000a47947 */ /* 0x00cfea0003800000 */
.L_x_31435:
[----:B------:R-:W-:-:S09]  /*3250*/  UISETP.NE.AND UP0, UPT, UR4, 0x1c, UPT ;  /* 0x0000001c0400788c */ /* 0x000fd2000bf05270 */
[----:B------:R-:W-:Y:S05]  /*3260*/  BRA.U !UP0, `(.L_x_31442) ;  /* 0x0000000108947547 */ /* 0x000fea000b800000 */
[----:B------:R-:W-:-:S09]  /*3270*/  UISETP.NE.AND UP0, UPT, UR4, 0x1d, UPT ;  /* 0x0000001d0400788c */ /* 0x000fd2000bf05270 */
[----:B------:R-:W-:Y:S05]  /*3280*/  BRA.U !UP0, `(.L_x_31443) ;  /* 0x0000000108807547 */ /* 0x000fea000b800000 */
[----:B------:R-:W-:-:S09]  /*3290*/  UISETP.NE.AND UP0, UPT, UR4, 0x2c, UPT ;  /* 0x0000002c0400788c */ /* 0x000fd2000bf05270 */
[----:B------:R-:W-:Y:S05]  /*32a0*/  BRA.U !UP0, `(.L_x_31444) ;  /* 0x0000000108487547 */ /* 0x000fea000b800000 */
.L_x_31422:
        /* <DEDUP_REMOVED lines=16> */
.L_x_31445:
[----:B------:R-:W-:Y:S01]  /*33b0*/  CS2R R2, SRZ ;  /* 0x0000000000027805 */ /* 0x000fe2000001ff00 */
[----:B------:R-:W-:Y:S06]  /*33c0*/  BRA `(.L_x_31423) ;  /* 0x0000000000447947 */ /* 0x000fec0003800000 */
.L_x_31444:
        /* <DEDUP_REMOVED lines=12> */
.L_x_31443:
[----:B0-23--:R-:W2:Y:S02]  /*3490*/  LDG.E.64 R2, desc[UR36][R22.64] ;  /* 0x0000002416027981 */ /* 0x00dea4000c1e1b00 */
[----:B--2---:R-:W0:Y:S02]  /*34a0*/  I2F.F64.U64 R2, R2 ;  /* 0x0000000200027312 */ /* 0x004e240000301800 */
[----:B0-----:R-:W-:Y:S05]  /*34b0*/  BRA `(.L_x_31423) ;  /* 0x0000000000087947 */ /* 0x001fea0003800000 */
.L_x_31442:
[----:B0-23--:R-:W2:Y:S02]  /*34c0*/  LDG.E R2, desc[UR36][R22.64] ;  /* 0x0000002416027981 */ /* 0x00dea4000c1e1900 */
[----:B--2---:R-:W0:Y:S02]  /*34d0*/  I2F.F64.U32 R2, R2 ;  /* 0x0000000200027312 */ /* 0x004e240000201800 */
.L_x_31423:
[----:B------:R-:W-:Y:S05]  /*34e0*/  BSYNC.RECONVERGENT B6 ;  /* 0x0000000000067941 */ /* 0x000fea0003800200 */
.L_x_31417:
        /* <DEDUP_REMOVED lines=22> */
.L_x_31447:
[----:B------:R-:W-:Y:S05]  /*3650*/  BSYNC.RECONVERGENT B0 ;  /* 0x0000000000007941 */ /* 0x000fea0003800200 */
.L_x_31446:
        /* <DEDUP_REMOVED lines=17> */
.L_x_31451:
[----:B------:R-:W0:Y:S02]  /*3770*/  F2I.S64.F64.TRUNC R4, R4 ;  /* 0x0000000400047311 */ /* 0x000e24000030d900 */
[----:B0-----:R-:W-:-:S05]  /*3780*/  IMAD.MOV.U32 R7, RZ, RZ, R4 ;  /* 0x000000ffff077224 */ /* 0x001fca00078e0004 */
[----:B------:R0:W-:Y:S01]  /*3790*/  STG.E.U8 desc[UR36][R2.64], R7 ;  /* 0x0000000702007986 */ /* 0x0001e2000c101124 */
[----:B------:R-:W-:Y:S05]  /*37a0*/  BRA `(.L_x_31453) ;  /* 0x0000001000847947 */ /* 0x000fea0003800000 */
.L_x_31450:
        /* <DEDUP_REMOVED lines=9> */
.L_x_31455:
[----:B------:R-:W0:Y:S02]  /*3840*/  F2I.F64.TRUNC R5, R4 ;  /* 0x0000000400057311 */ /* 0x000e24000030d100 */
[----:B0-----:R0:W-:Y:S01]  /*3850*/  STG.E desc[UR36][R2.64], R5 ;  /* 0x0000000502007986 */ /* 0x0011e2000c101924 */
[----:B------:R-:W-:Y:S05]  /*3860*/  BRA `(.L_x_31453) ;  /* 0x0000001000547947 */ /* 0x000fea0003800000 */
.L_x_31454:
[----:B------:R-:W0:Y:S02]  /*3870*/  F2I.F64.TRUNC R5, R4 ;  /* 0x0000000400057311 */ /* 0x000e24000030d100 */
[----:B0-----:R0:W-:Y:S01]  /*3880*/  STG.E.U16 desc[UR36][R2.64], R5 ;  /* 0x0000000502007986 */ /* 0x0011e2000c101524 */
[----:B------:R-:W-:Y:S05]  /*3890*/  BRA `(.L_x_31453) ;  /* 0x0000001000487947 */ /* 0x000fea0003800000 */
.L_x_31449:
        /* <DEDUP_REMOVED lines=17> */
.L_x_31457:
        /* <DEDUP_REMOVED lines=12> */
.L_x_31456:
        /* <DEDUP_REMOVED lines=18> */
.L_x_31459:
        /* <DEDUP_REMOVED lines=13> */
.L_x_31458:
[----:B------:R0:W-:Y:S01]  /*3c60*/  STG.E.64 desc[UR36][R2.64], R4 ;  /* 0x0000000402007986 */ /* 0x0001e2000c101b24 */
[----:B------:R-:W-:Y:S05]  /*3c70*/  BRA `(.L_x_31453) ;  /* 0x0000000c00507947 */ /* 0x000fea0003800000 */
.L_x_31448:
        /* <DEDUP_REMOVED lines=12> */
.L_x_31462:
[----:B------:R-:W-:-:S05]  /*3d40*/  CS2R R6, SRZ ;  /* 0x0000000000067805 */ /* 0x000fca000001ff00 */
[----:B------:R0:W-:Y:S01]  /*3d50*/  STG.E.128 desc[UR36][R2.64], R4 ;  /* 0x0000000402007986 */ /* 0x0001e2000c101d24 */
[----:B------:R-:W-:Y:S05]  /*3d60*/  BRA `(.L_x_31453) ;  /* 0x0000000c00147947 */ /* 0x000fea0003800000 */
.L_x_31461:
        /* <DEDUP_REMOVED lines=27> */
.L_x_31466:
[----:B------:R-:W-:Y:S05]  /*3f20*/  BSYNC.RECONVERGENT B0 ;  /* 0x0000000000007941 */ /* 0x000fea0003800200 */
.L_x_31465:
[----:B------:R-:W-:-:S05]  /*3f30*/  LOP3.LUT R7, R0, 0x80, R7, 0xf8, !PT ;  /* 0x0000008000077812 */ /* 0x000fca00078ef807 */
[----:B------:R0:W-:Y:S01]  /*3f40*/  STG.E.U8 desc[UR36][R2.64], R7 ;  /* 0x0000000702007986 */ /* 0x0001e2000c101124 */
[----:B------:R-:W-:Y:S05]  /*3f50*/  BRA `(.L_x_31453) ;  /* 0x0000000800987947 */ /* 0x000fea0003800000 */
.L_x_31464:
        /* <DEDUP_REMOVED lines=23> */
.L_x_31468:
[----:B------:R-:W-:Y:S05]  /*40d0*/  BSYNC.RECONVERGENT B0 ;  /* 0x0000000000007941 */ /* 0x000fea0003800200 */
.L_x_31467:
[----:B------:R-:W-:-:S05]  /*40e0*/  LOP3.LUT R7, R0, 0x80, R7, 0xf8, !PT ;  /* 0x0000008000077812 */ /* 0x000fca00078ef807 */
[----:B------:R0:W-:Y:S01]  /*40f0*/  STG.E.U8 desc[UR36][R2.64], R7 ;  /* 0x0000000702007986 */ /* 0x0001e2000c101124 */
[----:B------:R-:W-:Y:S05]  /*4100*/  BRA `(.L_x_31453) ;  /* 0x00000008002c7947 */ /* 0x000fea0003800000 */
.L_x_31463:
        /* <DEDUP_REMOVED lines=12> */
.L_x_31460:
        /* <DEDUP_REMOVED lines=11> */
.L_x_31471:
        /* <DEDUP_REMOVED lines=21> */
.L_x_31474:
[----:B------:R-:W-:-:S04]  /*43d0*/  SHF.R.U32.HI R0, RZ, 0x14, R7 ;  /* 0x00000014ff007819 */ /* 0x000fc80000011607 */
[----:B------:R-:W-:-:S04]  /*43e0*/  LOP3.LUT R0, R0, 0x1, RZ, 0xc0, !PT ;  /* 0x0000000100007812 */ /* 0x000fc800078ec0ff */
[----:B------:R-:W-:-:S04]  /*43f0*/  IADD3 R0, PT, PT, R7, 0x487ffff, R0 ;  /* 0x0487ffff07007810 */ /* 0x000fc80007ffe000 */
[----:B------:R-:W-:-:S04]  /*4400*/  SHF.R.U32.HI R0, RZ, 0x14, R0 ;  /* 0x00000014ff007819 */ /* 0x000fc80000011600 */
[----:B------:R-:W-:-:S07]  /*4410*/  LOP3.LUT R4, R0, 0xff, RZ, 0xc0, !PT ;  /* 0x000000ff00047812 */ /* 0x000fce00078ec0ff */
.L_x_31475:
[----:B------:R-:W-:-:S04]  /*4420*/  SHF.R.U32.HI R5, RZ, 0x18, R7 ;  /* 0x00000018ff057819 */ /* 0x000fc80000011607 */
[----:B------:R-:W-:-:S04]  /*4430*/  LOP3.LUT R4, R4, 0x80, R5, 0xf8, !PT ;  /* 0x0000008004047812 */ /* 0x000fc800078ef805 */
[----:B------:R-:W-:-:S07]  /*4440*/  PRMT R0, R4, 0x7610, R0 ;  /* 0x0000761004007816 */ /* 0x000fce0000000000 */
.L_x_31473:
[----:B------:R-:W-:Y:S05]  /*4450*/  BSYNC.RECONVERGENT B0 ;  /* 0x0000000000007941 */ /* 0x000fea0003800200 */
.L_x_31472:
[----:B------:R1:W-:Y:S01]  /*4460*/  STG.E.U8 desc[UR36][R2.64], R0 ;  /* 0x0000000002007986 */ /* 0x0003e2000c101124 */
[----:B------:R-:W-:Y:S05]  /*4470*/  BRA `(.L_x_31453) ;  /* 0x0000000400507947 */ /* 0x000fea0003800000 */
.L_x_31470:
        /* <DEDUP_REMOVED lines=21> */
.L_x_31478:
[----:B------:R-:W-:-:S04]  /*45d0*/  SHF.R.U32.HI R0, RZ, 0x15, R7 ;  /* 0x00000015ff007819 */ /* 0x000fc80000011607 */
[----:B------:R-:W-:-:S04]  /*45e0*/  LOP3.LUT R0, R0, 0x1, RZ, 0xc0, !PT ;  /* 0x0000000100007812 */ /* 0x000fc800078ec0ff */
[----:B------:R-:W-:-:S04]  /*45f0*/  IADD3 R0, PT, PT, R7, 0x88fffff, R0 ;  /* 0x088fffff07007810 */ /* 0x000fc80007ffe000 */
[----:B------:R-:W-:-:S04]  /*4600*/  SHF.R.U32.HI R0, RZ, 0x15, R0 ;  /* 0x00000015ff007819 */ /* 0x000fc80000011600 */
[----:B------:R-:W-:-:S07]  /*4610*/  LOP3.LUT R4, R0, 0xff, RZ, 0xc0, !PT ;  /* 0x000000ff00047812 */ /* 0x000fce00078ec0ff */
.L_x_31479:
[----:B------:R-:W-:-:S04]  /*4620*/  SHF.R.U32.HI R5, RZ, 0x18, R7 ;  /* 0x00000018ff057819 */ /* 0x000fc80000011607 */
[----:B------:R-:W-:-:S04]  /*4630*/  LOP3.LUT R4, R4, 0x80, R5, 0xf8, !PT ;  /* 0x0000008004047812 */ /* 0x000fc800078ef805 */
[----:B------:R-:W-:-:S07]  /*4640*/  PRMT R0, R4, 0x7610, R0 ;  /* 0x0000761004007816 */ /* 0x000fce0000000000 */
.L_x_31477:
[----:B------:R-:W-:Y:S05]  /*4650*/  BSYNC.RECONVERGENT B0 ;  /* 0x0000000000007941 */ /* 0x000fea0003800200 */
.L_x_31476:
[----:B------:R0:W-:Y:S01]  /*4660*/  STG.E.U8 desc[UR36][R2.64], R0 ;  /* 0x0000000002007986 */ /* 0x0001e2000c101124 */
[----:B------:R-:W-:Y:S05]  /*4670*/  BRA `(.L_x_31453) ;  /* 0x0000000000d07947 */ /* 0x000fea0003800000 */
.L_x_31469:
[----:B------:R-:W-:-:S09]  /*4680*/  UISETP.NE.AND UP0, UPT, UR4, 0x1c, UPT ;  /* 0x0000001c0400788c */ /* 0x000fd2000bf05270 */
[----:B------:R-:W-:Y:S05]  /*4690*/  BRA.U !UP0, `(.L_x_31480) ;  /* 0x0000000108c07547 */ /* 0x000fea000b800000 */
[----:B------:R-:W-:-:S09]  /*46a0*/  UISETP.NE.AND UP0, UPT, UR4, 0x1d, UPT ;  /* 0x0000001d0400788c */ /* 0x000fd2000bf05270 */
[----:B------:R-:W-:Y:S05]  /*46b0*/  BRA.U !UP0, `(.L_x_31481) ;  /* 0x0000000108ac7547 */ /* 0x000fea000b800000 */
[----:B------:R-:W-:-:S09]  /*46c0*/  UISETP.NE.AND UP0, UPT, UR4, 0x2c, UPT ;  /* 0x0000002c0400788c */ /* 0x000fd2000bf05270 */
[----:B------:R-:W-:Y:S05]  /*46d0*/  BRA.U !UP0, `(.L_x_31482) ;  /* 0x0000000108447547 */ /* 0x000fea000b800000 */
.L_x_31452:
        /* <DEDUP_REMOVED lines=16> */
.L_x_31483:
[----:B------:R-:W-:Y:S05]  /*47e0*/  BRA `(.L_x_31453) ;  /* 0x0000000000747947 */ /* 0x000fea0003800000 */
.L_x_31482:
        /* <DEDUP_REMOVED lines=24> */
.L_x_31481:
[----:B------:R-:W0:Y:S02]  /*4970*/  F2I.U64.F64.TRUNC R4, R4 ;  /* 0x0000000400047311 */ /* 0x000e24000030d800 */
[----:B0-----:R0:W-:Y:S01]  /*4980*/  STG.E.64 desc[UR36][R2.64], R4 ;  /* 0x0000000402007986 */ /* 0x0011e2000c101b24 */
[----:B------:R-:W-:Y:S05]  /*4990*/  BRA `(.L_x_31453) ;  /* 0x0000000000087947 */ /* 0x000fea0003800000 */
.L_x_31480:
[----:B------:R-:W0:Y:S02]  /*49a0*/  F2I.U32.F64.TRUNC R5, R4 ;  /* 0x0000000400057311 */ /* 0x000e24000030d000 */
[----:B0-----:R0:W-:Y:S02]  /*49b0*/  STG.E desc[UR36][R2.64], R5 ;  /* 0x0000000502007986 */ /* 0x0011e4000c101924 */
.L_x_31453:
[----:B------:R-:W-:-:S07]  /*49c0*/  VIADD R19, R19, 0x80 ;  /* 0x0000008013137836 */ /* 0x000fce0000000000 */
.L_x_31386:
[----:B------:R-:W-:Y:S05]  /*49d0*/  BSYNC.RECONVERGENT B7 ;  /* 0x0000000000077941 */ /* 0x000fea0003800200 */
.L_x_31385:
        /* <DEDUP_REMOVED lines=358> */
.L_x_31486:
        /* <DEDUP_REMOVED lines=18> */
.L_x_31491:
[----:B------:R-:W2:Y:S02]  /*6160*/  LDG.E.U8 R2, desc[UR36][R2.64] ;  /* 0x0000002402027981 */ /* 0x000ea4000c1e1100 */
[----:B--2---:R0:W1:Y:S02]  /*6170*/  I2F.F64.U16 R16, R2 ;  /* 0x0000000200107312 */ /* 0x0040640000101800 */
[----:B01----:R-:W-:Y:S05]  /*6180*/  BRA `(.L_x_31493) ;  /* 0x0000000c00607947 */ /* 0x003fea0003800000 */
.L_x_31490:
        /* <DEDUP_REMOVED lines=9> */
.L_x_31495:
[----:B------:R-:W2:Y:S02]  /*6220*/  LDG.E R2, desc[UR36][R2.64] ;  /* 0x0000002402027981 */ /* 0x000ea4000c1e1900 */
[----:B--2---:R0:W1:Y:S02]  /*6230*/  I2F.F64 R16, R2 ;  /* 0x0000000200107312 */ /* 0x0040640000201c00 */
[----:B01----:R-:W-:Y:S05]  /*6240*/  BRA `(.L_x_31493) ;  /* 0x0000000c00307947 */ /* 0x003fea0003800000 */
.L_x_31494:
[----:B------:R-:W2:Y:S02]  /*6250*/  LDG.E.U16 R2, desc[UR36][R2.64] ;  /* 0x0000002402027981 */ /* 0x000ea4000c1e1500 */
[----:B--2---:R0:W1:Y:S02]  /*6260*/  I2F.F64.S16 R16, R2 ;  /* 0x0000000200107312 */ /* 0x0040640000101c00 */
[----:B01----:R-:W-:Y:S05]  /*6270*/  BRA `(.L_x_31493) ;  /* 0x0000000c00247947 */ /* 0x003fea0003800000 */
.L_x_31489:
        /* <DEDUP_REMOVED lines=10> */
.L_x_31497:
[----:B------:R-:W2:Y:S02]  /*6320*/  LDG.E.U16 R0, desc[UR36][R2.64] ;  /* 0x0000002402007981 */ /* 0x000ea4000c1e1500 */
[----:B--2---:R-:W-:-:S05]  /*6330*/  HADD2.F32 R0, -RZ, R0.H0_H0 ;  /* 0x20000000ff007230 */ /* 0x004fca0000004100 */
[----:B------:R-:W-:-:S04]  /*6340*/  FMUL.FTZ R0, R0, 1 ;  /* 0x3f80000000007820 */ /* 0x000fc80000410000 */
[----:B------:R0:W1:Y:S02]  /*6350*/  F2F.F64.F32 R16, R0 ;  /* 0x0000000000107310 */ /* 0x0000640000201800 */
[----:B01----:R-:W-:Y:S05]  /*6360*/  BRA `(.L_x_31493) ;  /* 0x0000000800e87947 */ /* 0x003fea0003800000 */
.L_x_31496:
        /* <DEDUP_REMOVED lines=10> */
.L_x_31499:
[----:B------:R-:W2:Y:S02]  /*6410*/  LDG.E.U16 R2, desc[UR36][R2.64] ;  /* 0x0000002402027981 */ /* 0x000ea4000c1e1500 */
[----:B--2---:R-:W-:-:S05]  /*6420*/  HADD2.F32 R0, -RZ, R2.H0_H0 ;  /* 0x20000002ff007230 */ /* 0x004fca0000004100 */
[----:B------:R-:W-:-:S04]  /*6430*/  FMUL.FTZ R0, R0, 1 ;  /* 0x3f80000000007820 */ /* 0x000fc80000410000 */
[----:B------:R0:W1:Y:S02]  /*6440*/  F2F.F64.F32 R16, R0 ;  /* 0x0000000000107310 */ /* 0x0000640000201800 */
[----:B01----:R-:W-:Y:S05]  /*6450*/  BRA `(.L_x_31493) ;  /* 0x0000000800ac7947 */ /* 0x003fea0003800000 */
.L_x_31498:
[----:B------:R0:W5:Y:S01]  /*6460*/  LDG.E.64 R16, desc[UR36][R2.64] ;  /* 0x0000002402107981 */ /* 0x000162000c1e1b00 */
[----:B------:R-:W-:Y:S05]  /*6470*/  BRA `(.L_x_31493) ;  /* 0x0000000800a47947 */ /* 0x000fea0003800000 */
.L_x_31488:
        /* <DEDUP_REMOVED lines=13> */
.L_x_31502:
[----:B------:R1:W5:Y:S01]  /*6550*/  LDG.E.64 R16, desc[UR36][R2.64] ;  /* 0x0000002402107981 */ /* 0x000362000c1e1b00 */
[----:B------:R-:W-:Y:S05]  /*6560*/  BRA `(.L_x_31493) ;  /* 0x0000000800687947 */ /* 0x000fea0003800000 */
.L_x_31501:
        /* <DEDUP_REMOVED lines=27> */
.L_x_31504:
        /* <DEDUP_REMOVED lines=14> */
.L_x_31503:
[----:B------:R-:W2:Y:S02]  /*6800*/  LDG.E.U16 R0, desc[UR36][R2.64] ;  /* 0x0000002402007981 */ /* 0x000ea4000c1e1500 */
[----:B--2---:R-:W-:-:S04]  /*6810*/  IMAD.U32 R0, R0, 0x10000, RZ ;  /* 0x0001000000007824 */ /* 0x004fc800078e00ff */
[----:B------:R-:W-:-:S04]  /*6820*/  FMUL.FTZ R0, R0, 1 ;  /* 0x3f80000000007820 */ /* 0x000fc80000410000 */
[----:B------:R1:W2:Y:S02]  /*6830*/  F2F.F64.F32 R16, R0 ;  /* 0x0000000000107310 */ /* 0x0002a40000201800 */
[----:B-12---:R-:W-:Y:S05]  /*6840*/  BRA `(.L_x_31493) ;  /* 0x0000000400b07947 */ /* 0x006fea0003800000 */
.L_x_31500:
        /* <DEDUP_REMOVED lines=11> */
.L_x_31507:
        /* <DEDUP_REMOVED lines=21> */
.L_x_31509:
[----:B------:R-:W-:Y:S05]  /*6a50*/  BSYNC.RECONVERGENT B0 ;  /* 0x0000000000007941 */ /* 0x000fea0003800200 */
.L_x_31508:
[----:B------:R-:W-:Y:S02]  /*6a60*/  SHF.L.U32 R0, R0, 0x14, RZ ;  /* 0x0000001400007819 */ /* 0x000fe400000006ff */
[----:B------:R-:W-:-:S04]  /*6a70*/  LEA R2, R2, 0x3b800000, 0x17 ;  /* 0x3b80000002027811 */ /* 0x000fc800078eb8ff */
[----:B------:R-:W-:-:S05]  /*6a80*/  LOP3.LUT R0, R2, R0, R7, 0xfe, !PT ;  /* 0x0000000002007212 */ /* 0x000fca00078efe07 */
[----:B------:R-:W-:-:S04]  /*6a90*/  FMUL.FTZ R0, R0, 1 ;  /* 0x3f80000000007820 */ /* 0x000fc80000410000 */
[----:B------:R4:W0:Y:S02]  /*6aa0*/  F2F.F64.F32 R16, R0 ;  /* 0x0000000000107310 */ /* 0x0008240000201800 */
[----:B0---4-:R-:W-:Y:S05]  /*6ab0*/  BRA `(.L_x_31493) ;  /* 0x0000000400147947 */ /* 0x011fea0003800000 */
.L_x_31506:
        /* <DEDUP_REMOVED lines=21> */
.L_x_31511:
[----:B------:R-:W-:Y:S05]  /*6c10*/  BSYNC.RECONVERGENT B0 ;  /* 0x0000000000007941 */ /* 0x000fea0003800200 */
.L_x_31510:
[----:B------:R-:W-:Y:S01]  /*6c20*/  IMAD.SHL.U32 R0, R0, 0x200000, RZ ;  /* 0x0020000000007824 */ /* 0x000fe200078e00ff */
[----:B------:R-:W-:-:S04]  /*6c30*/  LEA R2, R2, 0x37800000, 0x17 ;  /* 0x3780000002027811 */ /* 0x000fc800078eb8ff */
[----:B------:R-:W-:-:S05]  /*6c40*/  LOP3.LUT R0, R2, R0, R7, 0xfe, !PT ;  /* 0x0000000002007212 */ /* 0x000fca00078efe07 */
[----:B------:R-:W-:-:S04]  /*6c50*/  FMUL.FTZ R0, R0, 1 ;  /* 0x3f80000000007820 */ /* 0x000fc80000410000 */
[----:B------:R4:W0:Y:S02]  /*6c60*/  F2F.F64.F32 R16, R0 ;  /* 0x0000000000107310 */ /* 0x0008240000201800 */
[----:B0---4-:R-:W-:Y:S05]  /*6c70*/  BRA `(.L_x_31493) ;  /* 0x0000000000a47947 */ /* 0x011fea0003800000 */
.L_x_31505:
        /* <DEDUP_REMOVED lines=18> */
.L_x_31492:
        /* <DEDUP_REMOVED lines=16> */
.L_x_31514:
[----:B------:R-:W-:Y:S01]  /*6ea0*/  CS2R R16, SRZ ;  /* 0x0000000000107805 */ /* 0x000fe2000001ff00 */
[----:B------:R-:W-:Y:S06]  /*6eb0*/  BRA `(.L_x_31493) ;  /* 0x0000000000147947 */ /* 0x000fec0003800000 */
.L_x_31513:
[----:B------:R-:W2:Y:S02]  /*6ec0*/  LDG.E.64 R16, desc[UR36][R2.64] ;  /* 0x0000002402107981 */ /* 0x000ea4000c1e1b00 */
[----:B--2---:R-:W2:Y:S02]  /*6ed0*/  I2F.F64.U64 R16, R16 ;  /* 0x0000001000107312 */ /* 0x004ea40000301800 */
[----:B--2---:R-:W-:Y:S05]  /*6ee0*/  BRA `(.L_x_31493) ;  /* 0x0000000000087947 */ /* 0x004fea0003800000 */
.L_x_31512:
[----:B------:R-:W2:Y:S02]  /*6ef0*/  LDG.E R2, desc[UR36][R2.64] ;  /* 0x0000002402027981 */ /* 0x000ea4000c1e1900 */
[----:B--2---:R2:W3:Y:S02]  /*6f00*/  I2F.F64.U32 R16, R2 ;  /* 0x0000000200107312 */ /* 0x0044e40000201800 */
.L_x_31493:
[----:B------:R-:W-:Y:S05]  /*6f10*/  BSYNC.RECONVERGENT B6 ;  /* 0x0000000000067941 */ /* 0x000fea0003800200 */
.L_x_31487:
        /* <DEDUP_REMOVED lines=18> */
.L_x_31519:
[----:B012---:R-:W2:Y:S02]  /*7040*/  LDG.E.U8 R2, desc[UR36][R22.64] ;  /* 0x0000002416027981 */ /* 0x007ea4000c1e1100 */
[----:B--2---:R-:W2:Y:S02]  /*7050*/  I2F.F64.U16 R2, R2 ;  /* 0x0000000200027312 */ /* 0x004ea40000101800 */
[----:B--2---:R-:W-:Y:S05]  /*7060*/  BRA `(.L_x_31521) ;  /* 0x0000000c00607947 */ /* 0x004fea0003800000 */
.L_x_31518:
        /* <DEDUP_REMOVED lines=9> */
.L_x_31523:
[----:B012---:R-:W2:Y:S02]  /*7100*/  LDG.E R2, desc[UR36][R22.64] ;  /* 0x0000002416027981 */ /* 0x007ea4000c1e1900 */
[----:B--2---:R-:W2:Y:S02]  /*7110*/  I2F.F64 R2, R2 ;  /* 0x0000000200027312 */ /* 0x004ea40000201c00 */
[----:B--2---:R-:W-:Y:S05]  /*7120*/  BRA `(.L_x_31521) ;  /* 0x0000000c00307947 */ /* 0x004fea0003800000 */
.L_x_31522:
[----:B012---:R-:W2:Y:S02]  /*7130*/  LDG.E.U16 R2, desc[UR36][R22.64] ;  /* 0x0000002416027981 */ /* 0x007ea4000c1e1500 */
[----:B--2---:R-:W2:Y:S02]  /*7140*/  I2F.F64.S16 R2, R2 ;  /* 0x0000000200027312 */ /* 0x004ea40000101c00 */
[----:B--2---:R-:W-:Y:S05]  /*7150*/  BRA `(.L_x_31521) ;  /* 0x0000000c00247947 */ /* 0x004fea0003800000 */
.L_x_31517:
        /* <DEDUP_REMOVED lines=10> */
.L_x_31525:
[----:B------:R-:W4:Y:S02]  /*7200*/  LDG.E.U16 R0, desc[UR36][R22.64] ;  /* 0x0000002416007981 */ /* 0x000f24000c1e1500 */
[----:B----4-:R-:W-:-:S05]  /*7210*/  HADD2.F32 R0, -RZ, R0.H0_H0 ;  /* 0x20000000ff007230 */ /* 0x010fca0000004100 */
[----:B------:R-:W-:-:S04]  /*7220*/  FMUL.FTZ R0, R0, 1 ;  /* 0x3f80000000007820 */ /* 0x000fc80000410000 */
[----:B012---:R4:W0:Y:S02]  /*7230*/  F2F.F64.F32 R2, R0 ;  /* 0x0000000000027310 */ /* 0x0078240000201800 */
[----:B0---4-:R-:W-:Y:S05]  /*7240*/  BRA `(.L_x_31521) ;  /* 0x0000000800e87947 */ /* 0x011fea0003800000 */
.L_x_31524:
        /* <DEDUP_REMOVED lines=10> */
.L_x_31527:
[----:B------:R-:W4:Y:S02]  /*72f0*/  LDG.E.U16 R22, desc[UR36][R22.64] ;  /* 0x0000002416167981 */ /* 0x000f24000c1e1500 */
[----:B----4-:R-:W-:-:S05]  /*7300*/  HADD2.F32 R0, -RZ, R22.H0_H0 ;  /* 0x20000016ff007230 */ /* 0x010fca0000004100 */
[----:B------:R-:W-:-:S04]  /*7310*/  FMUL.FTZ R0, R0, 1 ;  /* 0x3f80000000007820 */ /* 0x000fc80000410000 */
[----:B012---:R2:W4:Y:S02]  /*7320*/  F2F.F64.F32 R2, R0 ;  /* 0x0000000000027310 */ /* 0x0075240000201800 */
[----:B--2-4-:R-:W-:Y:S05]  /*7330*/  BRA `(.L_x_31521) ;  /* 0x0000000800ac7947 */ /* 0x014fea0003800000 */
.L_x_31526:
[----:B012---:R2:W5:Y:S01]  /*7340*/  LDG.E.64 R2, desc[UR36][R22.64] ;  /* 0x0000002416027981 */ /* 0x007562000c1e1b00 */
[----:B------:R-:W-:Y:S05]  /*7350*/  BRA `(.L_x_31521) ;  /* 0x0000000800a47947 */ /* 0x000fea0003800000 */
.L_x_31516:
        /* <DEDUP_REMOVED lines=13> */
.L_x_31530:
[----:B012---:R0:W5:Y:S01]  /*7430*/  LDG.E.64 R2, desc[UR36][R22.64] ;  /* 0x0000002416027981 */ /* 0x007162000c1e1b00 */
[----:B------:R-:W-:Y:S05]  /*7440*/  BRA `(.L_x_31521) ;  /* 0x0000000800687947 */ /* 0x000fea0003800000 */
.L_x_31529:
        /* <DEDUP_REMOVED lines=27> */
.L_x_31532:
        /* <DEDUP_REMOVED lines=14> */
.L_x_31531:
[----:B------:R-:W4:Y:S02]  /*76e0*/  LDG.E.U16 R0, desc[UR36][R22.64] ;  /* 0x0000002416007981 */ /* 0x000f24000c1e1500 */
[----:B----4-:R-:W-:-:S04]  /*76f0*/  IMAD.U32 R0, R0, 0x10000, RZ ;  /* 0x0001000000007824 */ /* 0x010fc800078e00ff */
[----:B------:R-:W-:-:S04]  /*7700*/  FMUL.FTZ R0, R0, 1 ;  /* 0x3f80000000007820 */ /* 0x000fc80000410000 */
[----:B012---:R1:W2:Y:S02]  /*7710*/  F2F.F64.F32 R2, R0 ;  /* 0x0000000000027310 */ /* 0x0072a40000201800 */
[----:B-12---:R-:W-:Y:S05]  /*7720*/  BRA `(.L_x_31521) ;  /* 0x0000000400b07947 */ /* 0x006fea0003800000 */
.L_x_31528:
        /* <DEDUP_REMOVED lines=11> */
.L_x_31535:
        /* <DEDUP_REMOVED lines=21> */
.L_x_31537:
[----:B------:R-:W-:Y:S05]  /*7930*/  BSYNC.RECONVERGENT B0 ;  /* 0x0000000000007941 */ /* 0x000fea0003800200 */
.L_x_31536:
[----:B------:R-:W-:Y:S02]  /*7940*/  SHF.L.U32 R0, R0, 0x14, RZ ;  /* 0x0000001400007819 */ /* 0x000fe400000006ff */
[----:B------:R-:W-:-:S04]  /*7950*/  LEA R2, R2, 0x3b800000, 0x17 ;  /* 0x3b80000002027811 */ /* 0x000fc800078eb8ff */
[----:B------:R-:W-:-:S05]  /*7960*/  LOP3.LUT R0, R2, R0, R7, 0xfe, !PT ;  /* 0x0000000002007212 */ /* 0x000fca00078efe07 */
[----:B------:R-:W-:-:S04]  /*7970*/  FMUL.FTZ R0, R0, 1 ;  /* 0x3f80000000007820 */ /* 0x000fc80000410000 */
[----:B------:R2:W4:Y:S02]  /*7980*/  F2F.F64.F32 R2, R0 ;  /* 0x0000000000027310 */ /* 0x0005240000201800 */
[----:B--2-4-:R-:W-:Y:S05]  /*7990*/  BRA `(.L_x_31521) ;  /* 0x0000000400147947 */ /* 0x014fea0003800000 */
.L_x_31534:
        /* <DEDUP_REMOVED lines=21> */
.L_x_31539:
[----:B------:R-:W-:Y:S05]  /*7af0*/  BSYNC.RECONVERGENT B0 ;  /* 0x0000000000007941 */ /* 0x000fea0003800200 */
.L_x_31538:
[----:B------:R-:W-:Y:S01]  /*7b00*/  IMAD.SHL.U32 R0, R0, 0x200000, RZ ;  /* 0x0020000000007824 */ /* 0x000fe200078e00ff */
[----:B------:R-:W-:-:S04]  /*7b10*/  LEA R2, R2, 0x37800000, 0x17 ;  /* 0x3780000002027811 */ /* 0x000fc800078eb8ff */
[----:B------:R-:W-:-:S05]  /*7b20*/  LOP3.LUT R0, R2, R0, R7, 0xfe, !PT ;  /* 0x0000000002007212 */ /* 0x000fca00078efe07 */
[----:B------:R-:W-:-:S04]  /*7b30*/  FMUL.FTZ R0, R0, 1 ;  /* 0x3f80000000007820 */ /* 0x000fc80000410000 */
[----:B------:R2:W4:Y:S02]  /*7b40*/  F2F.F64.F32 R2, R0 ;  /* 0x0000000000027310 */ /* 0x0005240000201800 */
[----:B--2-4-:R-:W-:Y:S05]  /*7b50*/  BRA `(.L_x_31521) ;  /* 0x0000000000a47947 */ /* 0x014fea0003800000 */
.L_x_31533:
        /* <DEDUP_REMOVED lines=18> */
.L_x_31520:
        /* <DEDUP_REMOVED lines=16> */
.L_x_31542:
[----:B------:R-:W-:Y:S01]  /*7d80*/  CS2R R2, SRZ ;  /* 0x0000000000027805 */ /* 0x000fe2000001ff00 */
[----:B------:R-:W-:Y:S06]  /*7d90*/  BRA `(.L_x_31521) ;  /* 0x0000000000147947 */ /* 0x000fec0003800000 */
.L_x_31541:
[----:B012---:R-:W2:Y:S02]  /*7da0*/  LDG.E.64 R2, desc[UR36][R22.64] ;  /* 0x0000002416027981 */ /* 0x007ea4000c1e1b00 */
[----:B--2---:R-:W1:Y:S02]  /*7db0*/  I2F.F64.U64 R2, R2 ;  /* 0x0000000200027312 */ /* 0x004e640000301800 */
[----:B-1----:R-:W-:Y:S05]  /*7dc0*/  BRA `(.L_x_31521) ;  /* 0x0000000000087947 */ /* 0x002fea0003800000 */
.L_x_31540:
[----:B012---:R-:W2:Y:S02]  /*7dd0*/  LDG.E R2, desc[UR36][R22.64] ;  /* 0x0000002416027981 */ /* 0x007ea4000c1e1900 */
[----:B--2---:R-:W1:Y:S02]  /*7de0*/  I2F.F64.U32 R2, R2 ;  /* 0x0000000200027312 */ /* 0x004e640000201800 */
.L_x_31521:
[----:B------:R-:W-:Y:S05]  /*7df0*/  BSYNC.RECONVERGENT B6 ;  /* 0x0000000000067941 */ /* 0x000fea0003800200 */
.L_x_31515:
        /* <DEDUP_REMOVED lines=12> */
[----:B------:R-:W1:Y:S02]  /*7ec0*/  @!P0 DSETP.MAX.AND P1, P2, R2, R16, PT ;  /* 0x000000100200822a */ /* 0x000e640003a2f000 */
        /* <DEDUP_REMOVED lines=8> */
.L_x_31544:
[----:B------:R-:W-:Y:S05]  /*7f50*/  BSYNC.RECONVERGENT B0 ;  /* 0x0000000000007941 */ /* 0x000fea0003800200 */
.L_x_31543:
        /* <DEDUP_REMOVED lines=17> */
.L_x_31548:
[----:B------:R-:W1:Y:S02]  /*8070*/  F2I.S64.F64.TRUNC R4, R4 ;  /* 0x0000000400047311 */ /* 0x000e64000030d900 */
[----:B-1----:R-:W-:-:S05]  /*8080*/  MOV R7, R4 ;  /* 0x0000000400077202 */ /* 0x002fca0000000f00 */
[----:B------:R1:W-:Y:S01]  /*8090*/  STG.E.U8 desc[UR36][R2.64], R7 ;  /* 0x0000000702007986 */ /* 0x0003e2000c101124 */
[----:B------:R-:W-:Y:S05]  /*80a0*/  BRA `(.L_x_31550) ;  /* 0x0000001000807947 */ /* 0x000fea0003800000 */
.L_x_31547:
        /* <DEDUP_REMOVED lines=9> */
.L_x_31552:
[----:B------:R-:W1:Y:S02]  /*8140*/  F2I.F64.TRUNC R5, R4 ;  /* 0x0000000400057311 */ /* 0x000e64000030d100 */
[----:B-1----:R4:W-:Y:S01]  /*8150*/  STG.E desc[UR36][R2.64], R5 ;  /* 0x0000000502007986 */ /* 0x0029e2000c101924 */
[----:B------:R-:W-:Y:S05]  /*8160*/  BRA `(.L_x_31550) ;  /* 0x0000001000507947 */ /* 0x000fea0003800000 */
.L_x_31551:
[----:B------:R-:W1:Y:S02]  /*8170*/  F2I.F64.TRUNC R5, R4 ;  /* 0x0000000400057311 */ /* 0x000e64000030d100 */
[----:B-1----:R1:W-:Y:S01]  /*8180*/  STG.E.U16 desc[UR36][R2.64], R5 ;  /* 0x0000000502007986 */ /* 0x0023e2000c101524 */
[----:B------:R-:W-:Y:S05]  /*8190*/  BRA `(.L_x_31550) ;  /* 0x0000001000447947 */ /* 0x000fea0003800000 */
.L_x_31546:
        /* <DEDUP_REMOVED lines=17> */
.L_x_31554:
        /* <DEDUP_REMOVED lines=12> */
.L_x_31553:
        /* <DEDUP_REMOVED lines=18> */
.L_x_31556:
        /* <DEDUP_REMOVED lines=13> */
.L_x_31555:
[----:B------:R1:W-:Y:S01]  /*8560*/  STG.E.64 desc[UR36][R2.64], R4 ;  /* 0x0000000402007986 */ /* 0x0003e2000c101b24 */
[----:B------:R-:W-:Y:S05]  /*8570*/  BRA `(.L_x_31550) ;  /* 0x0000000c004c7947 */ /* 0x000fea0003800000 */
.L_x_31545:
        /* <DEDUP_REMOVED lines=13> */
.L_x_31560:
        /* <DEDUP_REMOVED lines=26> */
.L_x_31563:
[----:B------:R-:W-:-:S04]  /*87f0*/  SHF.R.U32.HI R5, RZ, 0x18, R7 ;  /* 0x00000018ff057819 */ /* 0x000fc80000011607 */
[----:B------:R-:W-:-:S07]  /*8800*/  LOP3.LUT R0, R0, 0x80, R5, 0xf8, !PT ;  /* 0x0000008000007812 */ /* 0x000fce00078ef805 */
.L_x_31562:
[----:B------:R-:W-:Y:S05]  /*8810*/  BSYNC.RECONVERGENT B0 ;  /* 0x0000000000007941 */ /* 0x000fea0003800200 */
.L_x_31561:
[----:B------:R1:W-:Y:S01]  /*8820*/  STG.E.U8 desc[UR36][R2.64], R0 ;  /* 0x0000000002007986 */ /* 0x0003e2000c101124 */
[----:B------:R-:W-:Y:S05]  /*8830*/  BRA `(.L_x_31550) ;  /* 0x00000008009c7947 */ /* 0x000fea0003800000 */
.L_x_31559:
        /* <DEDUP_REMOVED lines=26> */
.L_x_31566:
[----:B------:R-:W-:-:S04]  /*89e0*/  SHF.R.U32.HI R5, RZ, 0x18, R7 ;  /* 0x00000018ff057819 */ /* 0x000fc80000011607 */
[----:B------:R-:W-:-:S07]  /*89f0*/  LOP3.LUT R0, R0, 0x80, R5, 0xf8, !PT ;  /* 0x0000008000007812 */ /* 0x000fce00078ef805 */
.L_x_31565:
[----:B------:R-:W-:Y:S05]  /*8a00*/  BSYNC.RECONVERGENT B0 ;  /* 0x0000000000007941 */ /* 0x000fea0003800200 */
.L_x_31564:
[----:B------:R1:W-:Y:S01]  /*8a10*/  STG.E.U8 desc[UR36][R2.64], R0 ;  /* 0x0000000002007986 */ /* 0x0003e2000c101124 */
[----:B------:R-:W-:Y:S05]  /*8a20*/  BRA `(.L_x_31550) ;  /* 0x0000000800207947 */ /* 0x000fea0003800000 */
.L_x_31558:
        /* <DEDUP_REMOVED lines=30> */
.L_x_31568:
[----:B------:R-:W1:Y:S02]  /*8c10*/  F2I.U64.F64.TRUNC R4, R4 ;  /* 0x0000000400047311 */ /* 0x000e64000030d800 */
[----:B-1----:R1:W-:Y:S01]  /*8c20*/  STG.E.64 desc[UR36][R2.64], R4 ;  /* 0x0000000402007986 */ /* 0x0023e2000c101b24 */
[----:B------:R-:W-:Y:S05]  /*8c30*/  BRA `(.L_x_31550) ;  /* 0x00000004009c7947 */ /* 0x000fea0003800000 */
.L_x_31567:
[----:B------:R-:W1:Y:S02]  /*8c40*/  F2I.U32.F64.TRUNC R5, R4 ;  /* 0x0000000400057311 */ /* 0x000e64000030d000 */
[----:B-1----:R1:W-:Y:S01]  /*8c50*/  STG.E desc[UR36][R2.64], R5 ;  /* 0x0000000502007986 */ /* 0x0023e2000c101924 */
[----:B------:R-:W-:Y:S05]  /*8c60*/  BRA `(.L_x_31550) ;  /* 0x0000000400907947 */ /* 0x000fea0003800000 */
.L_x_31557:
        /* <DEDUP_REMOVED lines=10> */
.L_x_31570:
[----:B------:R-:W-:-:S05]  /*8d10*/  CS2R R6, SRZ ;  /* 0x0000000000067805 */ /* 0x000fca000001ff00 */
[----:B------:R1:W-:Y:S01]  /*8d20*/  STG.E.128 desc[UR36][R2.64], R4 ;  /* 0x0000000402007986 */ /* 0x0003e2000c101d24 */
[----:B------:R-:W-:Y:S05]  /*8d30*/  BRA `(.L_x_31550) ;  /* 0x00000004005c7947 */ /* 0x000fea0003800000 */
.L_x_31569:
[----:B------:R-:W-:-:S09]  /*8d40*/  UISETP.NE.AND UP0, UPT, UR4, 0xf, UPT ;  /* 0x0000000f0400788c */ /* 0x000fd2000bf05270 */
[----:B------:R-:W-:Y:S05]  /*8d50*/  BRA.U !UP0, `(.L_x_31571) ;  /* 0x0000000508287547 */ /* 0x000fea000b800000 */
[----:B------:R-:W-:-:S09]  /*8d60*/  UISETP.NE.AND UP0, UPT, UR4, 0x17, UPT ;  /* 0x000000170400788c */ /* 0x000fd2000bf05270 */
[----:B------:R-:W-:Y:S05]  /*8d70*/  BRA.U !UP0, `(.L_x_31572) ;  /* 0x0000000108b07547 */ /* 0x000fea000b800000 */
[----:B------:R-:W-:-:S09]  /*8d80*/  UISETP.NE.AND UP0, UPT, UR4, 0x18, UPT ;  /* 0x000000180400788c */ /* 0x000fd2000bf05270 */
[----:B------:R-:W-:Y:S05]  /*8d90*/  BRA.U !UP0, `(.L_x_31573) ;  /* 0x0000000108447547 */ /* 0x000fea000b800000 */
.L_x_31549:
        /* <DEDUP_REMOVED lines=16> */
.L_x_31574:
[----:B------:R-:W-:Y:S05]  /*8ea0*/  BRA `(.L_x_31550) ;  /* 0x0000000400007947 */ /* 0x000fea0003800000 */
.L_x_31573:
        /* <DEDUP_REMOVED lines=21> */
.L_x_31576:
[----:B------:R-:W-:Y:S05]  /*9000*/  BSYNC.RECONVERGENT B0 ;  /* 0x0000000000007941 */ /* 0x000fea0003800200 */
.L_x_31575:
[----:B------:R-:W-:-:S05]  /*9010*/  LOP3.LUT R7, R0, 0x80, R7, 0xf8, !PT ;  /* 0x0000008000077812 */ /* 0x000fca00078ef807 */
[----:B------:R1:W-:Y:S01]  /*9020*/  STG.E.U8 desc[UR36][R2.64], R7 ;  /* 0x0000000702007986 */ /* 0x0003e2000c101124 */
[----:B------:R-:W-:Y:S05]  /*9030*/  BRA `(.L_x_31550) ;  /* 0x00000000009c7947 */ /* 0x000fea0003800000 */
.L_x_31572:
        /* <DEDUP_REMOVED lines=20> */
.L_x_31578:
[----:B------:R-:W-:Y:S02]  /*9180*/  ISETP.GT.U32.AND P0, PT, R6, 0x7f800000, PT ;  /* 0x7f8000000600780c */ /* 0x000fe40003f04070 */
[----:B------:R-:W-:-:S04]  /*9190*/  MOV R0, 0x7f ;  /* 0x0000007f00007802 */ /* 0x000fc80000000f00 */
[----:B------:R-:W-:-:S07]  /*91a0*/  SEL R0, R0, 0x7c, P0 ;  /* 0x0000007c00007807 */ /* 0x000fce0000000000 */
.L_x_31579:
[----:B------:R-:W-:Y:S05]  /*91b0*/  BSYNC.RECONVERGENT B0 ;  /* 0x0000000000007941 */ /* 0x000fea0003800200 */
.L_x_31577:
[----:B------:R-:W-:-:S04]  /*91c0*/  SHF.R.U32.HI R5, RZ, 0x18, R7 ;  /* 0x00000018ff057819 */ /* 0x000fc80000011607 */
[----:B------:R-:W-:-:S05]  /*91d0*/  LOP3.LUT R5, R0, 0x80, R5, 0xf8, !PT ;  /* 0x0000008000057812 */ /* 0x000fca00078ef805 */
[----:B------:R1:W-:Y:S01]  /*91e0*/  STG.E.U8 desc[UR36][R2.64], R5 ;  /* 0x0000000502007986 */ /* 0x0003e2000c101124 */
[----:B------:R-:W-:Y:S05]  /*91f0*/  BRA `(.L_x_31550) ;  /* 0x00000000002c7947 */ /* 0x000fea0003800000 */
.L_x_31571:
        /* <DEDUP_REMOVED lines=11> */
.L_x_31550:
[----:B------:R-:W-:-:S07]  /*92b0*/  VIADD R19, R19, 0x80 ;  /* 0x0000008013137836 */ /* 0x000fce0000000000 */
.L_x_31485:
[----:B------:R-:W-:Y:S05]  /*92c0*/  BSYNC.RECONVERGENT B7 ;  /* 0x0000000000077941 */ /* 0x000fea0003800200 */
.L_x_31484:
        /* <DEDUP_REMOVED lines=358> */
.L_x_31582:
        /* <DEDUP_REMOVED lines=18> */
.L_x_31587:
[----:B------:R-:W2:Y:S02]  /*aa50*/  LDG.E.U8 R2, desc[UR36][R2.64] ;  /* 0x0000002402027981 */ /* 0x000ea4000c1e1100 */
[----:B--2---:R3:W4:Y:S02]  /*aa60*/  I2F.F64.U16 R16, R2 ;  /* 0x0000000200107312 */ /* 0x0047240000101800 */
[----:B---34-:R-:W-:Y:S05]  /*aa70*/  BRA `(.L_x_31589) ;  /* 0x0000000c00607947 */ /* 0x018fea0003800000 */
.L_x_31586:
        /* <DEDUP_REMOVED lines=9> */
.L_x_31591:
[----:B------:R-:W2:Y:S02]  /*ab10*/  LDG.E R2, desc[UR36][R2.64] ;  /* 0x0000002402027981 */ /* 0x000ea4000c1e1900 */
[----:B--2---:R3:W4:Y:S02]  /*ab20*/  I2F.F64 R16, R2 ;  /* 0x0000000200107312 */ /* 0x0047240000201c00 */
[----:B---34-:R-:W-:Y:S05]  /*ab30*/  BRA `(.L_x_31589) ;  /* 0x0000000c00307947 */ /* 0x018fea0003800000 */
.L_x_31590:
[----:B------:R-:W2:Y:S02]  /*ab40*/  LDG.E.U16 R2, desc[UR36][R2.64] ;  /* 0x0000002402027981 */ /* 0x000ea4000c1e1500 */
[----:B--2---:R3:W4:Y:S02]  /*ab50*/  I2F.F64.S16 R16, R2 ;  /* 0x0000000200107312 */ /* 0x0047240000101c00 */
[----:B---34-:R-:W-:Y:S05]  /*ab60*/  BRA `(.L_x_31589) ;  /* 0x0000000c00247947 */ /* 0x018fea0003800000 */
.L_x_31585:
        /* <DEDUP_REMOVED lines=10> */
.L_x_31593:
[----:B------:R-:W2:Y:S02]  /*ac10*/  LDG.E.U16 R0, desc[UR36][R2.64] ;  /* 0x0000002402007981 */ /* 0x000ea4000c1e1500 */
[----:B--2---:R-:W-:-:S05]  /*ac20*/  HADD2.F32 R0, -RZ, R0.H0_H0 ;  /* 0x20000000ff007230 */ /* 0x004fca0000004100 */
[----:B------:R-:W-:-:S04]  /*ac30*/  FMUL.FTZ R0, R0, 1 ;  /* 0x3f80000000007820 */ /* 0x000fc80000410000 */
[----:B------:R4:W0:Y:S02]  /*ac40*/  F2F.F64.F32 R16, R0 ;  /* 0x0000000000107310 */ /* 0x0008240000201800 */
[----:B0---4-:R-:W-:Y:S05]  /*ac50*/  BRA `(.L_x_31589) ;  /* 0x0000000800e87947 */ /* 0x011fea0003800000 */
.L_x_31592:
        /* <DEDUP_REMOVED lines=10> */
.L_x_31595:
[----:B------:R-:W2:Y:S02]  /*ad00*/  LDG.E.U16 R2, desc[UR36][R2.64] ;  /* 0x0000002402027981 */ /* 0x000ea4000c1e1500 */
[----:B--2---:R-:W-:-:S05]  /*ad10*/  HADD2.F32 R0, -RZ, R2.H0_H0 ;  /* 0x20000002ff007230 */ /* 0x004fca0000004100 */
[----:B------:R-:W-:-:S04]  /*ad20*/  FMUL.FTZ R0, R0, 1 ;  /* 0x3f80000000007820 */ /* 0x000fc80000410000 */
[----:B------:R4:W0:Y:S02]  /*ad30*/  F2F.F64.F32 R16, R0 ;  /* 0x0000000000107310 */ /* 0x0008240000201800 */
[----:B0---4-:R-:W-:Y:S05]  /*ad40*/  BRA `(.L_x_31589) ;  /* 0x0000000800ac7947 */ /* 0x011fea0003800000 */
.L_x_31594:
[----:B------:R3:W5:Y:S01]  /*ad50*/  LDG.E.64 R16, desc[UR36][R2.64] ;  /* 0x0000002402107981 */ /* 0x000762000c1e1b00 */
[----:B------:R-:W-:Y:S05]  /*ad60*/  BRA `(.L_x_31589) ;  /* 0x0000000800a47947 */ /* 0x000fea0003800000 */
.L_x_31584:
        /* <DEDUP_REMOVED lines=13> */
.L_x_31598:
[----:B------:R2:W5:Y:S01]  /*ae40*/  LDG.E.64 R16, desc[UR36][R2.64] ;  /* 0x0000002402107981 */ /* 0x000562000c1e1b00 */
[----:B------:R-:W-:Y:S05]  /*ae50*/  BRA `(.L_x_31589) ;  /* 0x0000000800687947 */ /* 0x000fea0003800000 */
.L_x_31597:
        /* <DEDUP_REMOVED lines=27> */
.L_x_31600:
        /* <DEDUP_REMOVED lines=14> */
.L_x_31599:
[----:B------:R-:W2:Y:S02]  /*b0f0*/  LDG.E.U16 R0, desc[UR36][R2.64] ;  /* 0x0000002402007981 */ /* 0x000ea4000c1e1500 */
[----:B--2---:R-:W-:-:S05]  /*b100*/  SHF.L.U32 R0, R0, 0x10, RZ ;  /* 0x0000001000007819 */ /* 0x004fca00000006ff */
[----:B------:R-:W-:-:S04]  /*b110*/  FMUL.FTZ R0, R0, 1 ;  /* 0x3f80000000007820 */ /* 0x000fc80000410000 */
[----:B------:R3:W4:Y:S02]  /*b120*/  F2F.F64.F32 R16, R0 ;  /* 0x0000000000107310 */ /* 0x0007240000201800 */
[----:B---34-:R-:W-:Y:S05]  /*b130*/  BRA `(.L_x_31589) ;  /* 0x0000000400b07947 */ /* 0x018fea0003800000 */
.L_x_31596:
        /* <DEDUP_REMOVED lines=11> */
.L_x_31603:
        /* <DEDUP_REMOVED lines=21> */
.L_x_31605:
[----:B------:R-:W-:Y:S05]  /*b340*/  BSYNC.RECONVERGENT B0 ;  /* 0x0000000000007941 */ /* 0x000fea0003800200 */
.L_x_31604:
[----:B------:R-:W-:Y:S01]  /*b350*/  IMAD.SHL.U32 R0, R0, 0x100000, RZ ;  /* 0x0010000000007824 */ /* 0x000fe200078e00ff */
[----:B------:R-:W-:-:S04]  /*b360*/  LEA R2, R2, 0x3b800000, 0x17 ;  /* 0x3b80000002027811 */ /* 0x000fc800078eb8ff */
[----:B------:R-:W-:-:S05]  /*b370*/  LOP3.LUT R0, R2, R0, R7, 0xfe, !PT ;  /* 0x0000000002007212 */ /* 0x000fca00078efe07 */
[----:B------:R-:W-:-:S04]  /*b380*/  FMUL.FTZ R0, R0, 1 ;  /* 0x3f80000000007820 */ /* 0x000fc80000410000 */
[----:B------:R2:W3:Y:S02]  /*b390*/  F2F.F64.F32 R16, R0 ;  /* 0x0000000000107310 */ /* 0x0004e40000201800 */
[----:B--23--:R-:W-:Y:S05]  /*b3a0*/  BRA `(.L_x_31589) ;  /* 0x0000000400147947 */ /* 0x00cfea0003800000 */
.L_x_31602:
        /* <DEDUP_REMOVED lines=21> */
.L_x_31607:
[----:B------:R-:W-:Y:S05]  /*b500*/  BSYNC.RECONVERGENT B0 ;  /* 0x0000000000007941 */ /* 0x000fea0003800200 */
.L_x_31606:
[----:B------:R-:W-:Y:S02]  /*b510*/  SHF.L.U32 R0, R0, 0x15, RZ ;  /* 0x0000001500007819 */ /* 0x000fe400000006ff */
[----:B------:R-:W-:-:S04]  /*b520*/  LEA R2, R2, 0x37800000, 0x17 ;  /* 0x3780000002027811 */ /* 0x000fc800078eb8ff */
[----:B------:R-:W-:-:S05]  /*b530*/  LOP3.LUT R0, R2, R0, R7, 0xfe, !PT ;  /* 0x0000000002007212 */ /* 0x000fca00078efe07 */
[----:B------:R-:W-:-:S04]  /*b540*/  FMUL.FTZ R0, R0, 1 ;  /* 0x3f80000000007820 */ /* 0x000fc80000410000 */
[----:B------:R2:W3:Y:S02]  /*b550*/  F2F.F64.F32 R16, R0 ;  /* 0x0000000000107310 */ /* 0x0004e40000201800 */
[----:B--23--:R-:W-:Y:S05]  /*b560*/  BRA `(.L_x_31589) ;  /* 0x0000000000a47947 */ /* 0x00cfea0003800000 */
.L_x_31601:
        /* <DEDUP_REMOVED lines=18> */
.L_x_31588:
        /* <DEDUP_REMOVED lines=16> */
.L_x_31610:
[----:B------:R-:W-:Y:S01]  /*b790*/  CS2R R16, SRZ ;  /* 0x0000000000107805 */ /* 0x000fe2000001ff00 */
[----:B------:R-:W-:Y:S06]  /*b7a0*/  BRA `(.L_x_31589) ;  /* 0x0000000000147947 */ /* 0x000fec0003800000 */
.L_x_31609:
[----:B------:R-:W2:Y:S02]  /*b7b0*/  LDG.E.64 R16, desc[UR36][R2.64] ;  /* 0x0000002402107981 */ /* 0x000ea4000c1e1b00 */
[----:B--2---:R-:W2:Y:S02]  /*b7c0*/  I2F.F64.U64 R16, R16 ;  /* 0x0000001000107312 */ /* 0x004ea40000301800 */
[----:B--2---:R-:W-:Y:S05]  /*b7d0*/  BRA `(.L_x_31589) ;  /* 0x0000000000087947 */ /* 0x004fea0003800000 */
.L_x_31608:
[----:B------:R-:W2:Y:S02]  /*b7e0*/  LDG.E R2, desc[UR36][R2.64] ;  /* 0x0000002402027981 */ /* 0x000ea4000c1e1900 */
[----:B--2---:R0:W1:Y:S02]  /*b7f0*/  I2F.F64.U32 R16, R2 ;  /* 0x0000000200107312 */ /* 0x0040640000201800 */
.L_x_31589:
[----:B------:R-:W-:Y:S05]  /*b800*/  BSYNC.RECONVERGENT B6 ;  /* 0x0000000000067941 */ /* 0x000fea0003800200 */
.L_x_31583:
        /* <DEDUP_REMOVED lines=18> */
.L_x_31615:
[----:B0-23--:R-:W2:Y:S02]  /*b930*/  LDG.E.U8 R2, desc[UR36][R22.64] ;  /* 0x0000002416027981 */ /* 0x00dea4000c1e1100 */
[----:B--2---:R-:W2:Y:S02]  /*b940*/  I2F.F64.U16 R2, R2 ;  /* 0x0000000200027312 */ /* 0x004ea40000101800 */
[----:B--2---:R-:W-:Y:S05]  /*b950*/  BRA `(.L_x_31617) ;  /* 0x0000000c00607947 */ /* 0x004fea0003800000 */
.L_x_31614:
        /* <DEDUP_REMOVED lines=9> */
.L_x_31619:
[----:B0-23--:R-:W2:Y:S02]  /*b9f0*/  LDG.E R2, desc[UR36][R22.64] ;  /* 0x0000002416027981 */ /* 0x00dea4000c1e1900 */
[----:B--2---:R-:W2:Y:S02]  /*ba00*/  I2F.F64 R2, R2 ;  /* 0x0000000200027312 */ /* 0x004ea40000201c00 */
[----:B--2---:R-:W-:Y:S05]  /*ba10*/  BRA `(.L_x_31617) ;  /* 0x0000000c00307947 */ /* 0x004fea0003800000 */
.L_x_31618:
[----:B0-23--:R-:W2:Y:S02]  /*ba20*/  LDG.E.U16 R2, desc[UR36][R22.64] ;  /* 0x0000002416027981 */ /* 0x00dea4000c1e1500 */
[----:B--2---:R-:W2:Y:S02]  /*ba30*/  I2F.F64.S16 R2, R2 ;  /* 0x0000000200027312 */ /* 0x004ea40000101c00 */
[----:B--2---:R-:W-:Y:S05]  /*ba40*/  BRA `(.L_x_31617) ;  /* 0x0000000c00247947 */ /* 0x004fea0003800000 */
.L_x_31613:
        /* <DEDUP_REMOVED lines=10> */
.L_x_31621:
[----:B------:R-:W4:Y:S02]  /*baf0*/  LDG.E.U16 R0, desc[UR36][R22.64] ;  /* 0x0000002416007981 */ /* 0x000f24000c1e1500 */
[----:B----4-:R-:W-:-:S05]  /*bb00*/  HADD2.F32 R0, -RZ, R0.H0_H0 ;  /* 0x20000000ff007230 */ /* 0x010fca0000004100 */
[----:B------:R-:W-:-:S04]  /*bb10*/  FMUL.FTZ R0, R0, 1 ;  /* 0x3f80000000007820 */ /* 0x000fc80000410000 */
[----:B0-23--:R0:W2:Y:S02]  /*bb20*/  F2F.F64.F32 R2, R0 ;  /* 0x0000000000027310 */ /* 0x00d0a40000201800 */
[----:B0-2---:R-:W-:Y:S05]  /*bb30*/  BRA `(.L_x_31617) ;  /* 0x0000000800e87947 */ /* 0x005fea0003800000 */
.L_x_31620:
        /* <DEDUP_REMOVED lines=10> */
.L_x_31623:
[----:B------:R-:W4:Y:S02]  /*bbe0*/  LDG.E.U16 R22, desc[UR36][R22.64] ;  /* 0x0000002416167981 */ /* 0x000f24000c1e1500 */
[----:B----4-:R-:W-:-:S05]  /*bbf0*/  HADD2.F32 R0, -RZ, R22.H0_H0 ;  /* 0x20000016ff007230 */ /* 0x010fca0000004100 */
[----:B------:R-:W-:-:S04]  /*bc00*/  FMUL.FTZ R0, R0, 1 ;  /* 0x3f80000000007820 */ /* 0x000fc80000410000 */
[----:B0-23--:R2:W3:Y:S02]  /*bc10*/  F2F.F64.F32 R2, R0 ;  /* 0x0000000000027310 */ /* 0x00d4e40000201800 */
[----:B--23--:R-:W-:Y:S05]  /*bc20*/  BRA `(.L_x_31617) ;  /* 0x0000000800ac7947 */ /* 0x00cfea0003800000 */
.L_x_31622:
[----:B0-23--:R0:W5:Y:S01]  /*bc30*/  LDG.E.64 R2, desc[UR36][R22.64] ;  /* 0x0000002416027981 */ /* 0x00d162000c1e1b00 */
[----:B------:R-:W-:Y:S05]  /*bc40*/  BRA `(.L_x_31617) ;  /* 0x0000000800a47947 */ /* 0x000fea0003800000 */
.L_x_31612:
        /* <DEDUP_REMOVED lines=13> */
.L_x_31626:
[----:B0-23--:R3:W5:Y:S01]  /*bd20*/  LDG.E.64 R2, desc[UR36][R22.64] ;  /* 0x0000002416027981 */ /* 0x00d762000c1e1b00 */
[----:B------:R-:W-:Y:S05]  /*bd30*/  BRA `(.L_x_31617) ;  /* 0x0000000800687947 */ /* 0x000fea0003800000 */
.L_x_31625:
        /* <DEDUP_REMOVED lines=27> */
.L_x_31628:
        /* <DEDUP_REMOVED lines=14> */
.L_x_31627:
[----:B------:R-:W4:Y:S02]  /*bfd0*/  LDG.E.U16 R0, desc[UR36][R22.64] ;  /* 0x0000002416007981 */ /* 0x000f24000c1e1500 */
[----:B----4-:R-:W-:-:S05]  /*bfe0*/  SHF.L.U32 R0, R0, 0x10, RZ ;  /* 0x0000001000007819 */ /* 0x010fca00000006ff */
[----:B------:R-:W-:-:S04]  /*bff0*/  FMUL.FTZ R0, R0, 1 ;  /* 0x3f80000000007820 */ /* 0x000fc80000410000 */
[----:B0-23--:R3:W4:Y:S02]  /*c000*/  F2F.F64.F32 R2, R0 ;  /* 0x0000000000027310 */ /* 0x00d7240000201800 */
[----:B---34-:R-:W-:Y:S05]  /*c010*/  BRA `(.L_x_31617) ;  /* 0x0000000400b07947 */ /* 0x018fea0003800000 */
.L_x_31624:
        /* <DEDUP_REMOVED lines=11> */
.L_x_31631:
        /* <DEDUP_REMOVED lines=21> */
.L_x_31633:
[----:B------:R-:W-:Y:S05]  /*c220*/  BSYNC.RECONVERGENT B0 ;  /* 0x0000000000007941 */ /* 0x000fea0003800200 */
.L_x_31632:
[----:B------:R-:W-:Y:S01]  /*c230*/  IMAD.SHL.U32 R0, R0, 0x100000, RZ ;  /* 0x0010000000007824 */ /* 0x000fe200078e00ff */
[----:B------:R-:W-:-:S04]  /*c240*/  LEA R2, R2, 0x3b800000, 0x17 ;  /* 0x3b80000002027811 */ /* 0x000fc800078eb8ff */
[----:B------:R-:W-:-:S05]  /*c250*/  LOP3.LUT R0, R2, R0, R7, 0xfe, !PT ;  /* 0x0000000002007212 */ /* 0x000fca00078efe07 */
[----:B------:R-:W-:-:S04]  /*c260*/  FMUL.FTZ R0, R0, 1 ;  /* 0x3f80000000007820 */ /* 0x000fc80000410000 */
[----:B------:R3:W4:Y:S02]  /*c270*/  F2F.F64.F32 R2, R0 ;  /* 0x0000000000027310 */ /* 0x0007240000201800 */
[----:B---34-:R-:W-:Y:S05]  /*c280*/  BRA `(.L_x_31617) ;  /* 0x0000000400147947 */ /* 0x018fea0003800000 */
.L_x_31630:
        /* <DEDUP_REMOVED lines=21> */
.L_x_31635:
[----:B------:R-:W-:Y:S05]  /*c3e0*/  BSYNC.RECONVERGENT B0 ;  /* 0x0000000000007941 */ /* 0x000fea0003800200 */
.L_x_31634:
[----:B------:R-:W-:Y:S02]  /*c3f0*/  SHF.L.U32 R0, R0, 0x15, RZ ;  /* 0x0000001500007819 */ /* 0x000fe400000006ff */
[----:B------:R-:W-:-:S04]  /*c400*/  LEA R2, R2, 0x37800000, 0x17 ;  /* 0x3780000002027811 */ /* 0x000fc800078eb8ff */
[----:B------:R-:W-:-:S05]  /*c410*/  LOP3.LUT R0, R2, R0, R7, 0xfe, !PT ;  /* 0x0000000002007212 */ /* 0x000fca00078efe07 */
[----:B------:R-:W-:-:S04]  /*c420*/  FMUL.FTZ R0, R0, 1 ;  /* 0x3f80000000007820 */ /* 0x000fc80000410000 */
[----:B------:R3:W4:Y:S02]  /*c430*/  F2F.F64.F32 R2, R0 ;  /* 0x0000000000027310 */ /* 0x0007240000201800 */
[----:B---34-:R-:W-:Y:S05]  /*c440*/  BRA `(.L_x_31617) ;  /* 0x0000000000a47947 */ /* 0x018fea0003800000 */
.L_x_31629:
        /* <DEDUP_REMOVED lines=18> */
.L_x_31616:
        /* <DEDUP_REMOVED lines=16> */
.L_x_31638:
[----:B------:R-:W-:Y:S01]  /*c670*/  CS2R R2, SRZ ;  /* 0x0000000000027805 */ /* 0x000fe2000001ff00 */
[----:B------:R-:W-:Y:S06]  /*c680*/  BRA `(.L_x_31617) ;  /* 0x0000000000147947 */ /* 0x000fec0003800000 */
.L_x_31637:
[----:B0-23--:R-:W2:Y:S02]  /*c690*/  LDG.E.64 R2, desc[UR36][R22.64] ;  /* 0x0000002416027981 */ /* 0x00dea4000c1e1b00 */
[----:B--2---:R-:W3:Y:S02]  /*c6a0*/  I2F.F64.U64 R2, R2 ;  /* 0x0000000200027312 */ /* 0x004ee40000301800 */
[----:B---3--:R-:W-:Y:S05]  /*c6b0*/  BRA `(.L_x_31617) ;  /* 0x0000000000087947 */ /* 0x008fea0003800000 */
.L_x_31636:
[----:B0-23--:R-:W2:Y:S02]  /*c6c0*/  LDG.E R2, desc[UR36][R22.64] ;  /* 0x0000002416027981 */ /* 0x00dea4000c1e1900 */
[----:B--2---:R-:W2:Y:S02]  /*c6d0*/  I2F.F64.U32 R2, R2 ;  /* 0x0000000200027312 */ /* 0x004ea40000201800 */
.L_x_31617:
[----:B------:R-:W-:Y:S05]  /*c6e0*/  BSYNC.RECONVERGENT B6 ;  /* 0x0000000000067941 */ /* 0x000fea0003800200 */
.L_x_31611:
        /* <DEDUP_REMOVED lines=13> */
[----:B------:R-:W1:Y:S02]  /*c7c0*/  @!P0 DSETP.MAX.AND P1, P2, R2, R16, PT ;  /* 0x000000100200822a */ /* 0x000e640003a2f000 */
        /* <DEDUP_REMOVED lines=8> */
.L_x_31640:
[----:B------:R-:W-:Y:S05]  /*c850*/  BSYNC.RECONVERGENT B0 ;  /* 0x0000000000007941 */ /* 0x000fea0003800200 */
.L_x_31639:
        /* <DEDUP_REMOVED lines=17> */
.L_x_31644:
[----:B------:R-:W1:Y:S02]  /*c970*/  F2I.S64.F64.TRUNC R4, R4 ;  /* 0x0000000400047311 */ /* 0x000e64000030d900 */
[----:B-1----:R-:W-:-:S05]  /*c980*/  IMAD.MOV.U32 R7, RZ, RZ, R4 ;  /* 0x000000ffff077224 */ /* 0x002fca00078e0004 */
[----:B------:R1:W-:Y:S01]  /*c990*/  STG.E.U8 desc[UR36][R2.64], R7 ;  /* 0x0000000702007986 */ /* 0x0003e2000c101124 */
[----:B------:R-:W-:Y:S05]  /*c9a0*/  BRA `(.L_x_31646) ;  /* 0x0000001000807947 */ /* 0x000fea0003800000 */
.L_x_31643:
        /* <DEDUP_REMOVED lines=9> */
.L_x_31648:
[----:B------:R-:W1:Y:S02]  /*ca40*/  F2I.F64.TRUNC R5, R4 ;  /* 0x0000000400057311 */ /* 0x000e64000030d100 */
[----:B-1----:R1:W-:Y:S01]  /*ca50*/  STG.E desc[UR36][R2.64], R5 ;  /* 0x0000000502007986 */ /* 0x0023e2000c101924 */
[----:B------:R-:W-:Y:S05]  /*ca60*/  BRA `(.L_x_31646) ;  /* 0x0000001000507947 */ /* 0x000fea0003800000 */
.L_x_31647:
[----:B------:R-:W1:Y:S02]  /*ca70*/  F2I.F64.TRUNC R5, R4 ;  /* 0x0000000400057311 */ /* 0x000e64000030d100 */
[----:B-1----:R1:W-:Y:S01]  /*ca80*/  STG.E.U16 desc[UR36][R2.64], R5 ;  /* 0x0000000502007986 */ /* 0x0023e2000c101524 */
[----:B------:R-:W-:Y:S05]  /*ca90*/  BRA `(.L_x_31646) ;  /* 0x0000001000447947 */ /* 0x000fea0003800000 */
.L_x_31642:
        /* <DEDUP_REMOVED lines=17> */
.L_x_31650:
        /* <DEDUP_REMOVED lines=12> */
.L_x_31649:
        /* <DEDUP_REMOVED lines=18> */
.L_x_31652:
        /* <DEDUP_REMOVED lines=13> */
.L_x_31651:
[----:B------:R1:W-:Y:S01]  /*ce60*/  STG.E.64 desc[UR36][R2.64], R4 ;  /* 0x0000000402007986 */ /* 0x0003e2000c101b24 */
[----:B------:R-:W-:Y:S05]  /*ce70*/  BRA `(.L_x_31646) ;  /* 0x0000000c004c7947 */ /* 0x000fea0003800000 */
.L_x_31641:
        /* <DEDUP_REMOVED lines=13> */
.L_x_31656:
        /* <DEDUP_REMOVED lines=26> */
.L_x_31659:
[----:B------:R-:W-:-:S04]  /*d0f0*/  SHF.R.U32.HI R5, RZ, 0x18, R7 ;  /* 0x00000018ff057819 */ /* 0x000fc80000011607 */
[----:B------:R-:W-:-:S07]  /*d100*/  LOP3.LUT R0, R0, 0x80, R5, 0xf8, !PT ;  /* 0x0000008000007812 */ /* 0x000fce00078ef805 */
.L_x_31658:
[----:B------:R-:W-:Y:S05]  /*d110*/  BSYNC.RECONVERGENT B0 ;  /* 0x0000000000007941 */ /* 0x000fea0003800200 */
.L_x_31657:
[----:B------:R1:W-:Y:S01]  /*d120*/  STG.E.U8 desc[UR36][R2.64], R0 ;  /* 0x0000000002007986 */ /* 0x0003e2000c101124 */
[----:B------:R-:W-:Y:S05]  /*d130*/  BRA `(.L_x_31646) ;  /* 0x00000008009c7947 */ /* 0x000fea0003800000 */
.L_x_31655:
        /* <DEDUP_REMOVED lines=26> */
.L_x_31662:
[----:B------:R-:W-:-:S04]  /*d2e0*/  SHF.R.U32.HI R5, RZ, 0x18, R7 ;  /* 0x00000018ff057819 */ /* 0x000fc80000011607 */
[----:B------:R-:W-:-:S07]  /*d2f0*/  LOP3.LUT R0, R0, 0x80, R5, 0xf8, !PT ;  /* 0x0000008000007812 */ /* 0x000fce00078ef805 */
.L_x_31661:
[----:B------:R-:W-:Y:S05]  /*d300*/  BSYNC.RECONVERGENT B0 ;  /* 0x0000000000007941 */ /* 0x000fea0003800200 */
.L_x_31660:
[----:B------:R1:W-:Y:S01]  /*d310*/  STG.E.U8 desc[UR36][R2.64], R0 ;  /* 0x0000000002007986 */ /* 0x0003e2000c101124 */
[----:B------:R-:W-:Y:S05]  /*d320*/  BRA `(.L_x_31646) ;  /* 0x0000000800207947 */ /* 0x000fea0003800000 */
.L_x_31654:
        /* <DEDUP_REMOVED lines=30> */
.L_x_31664:
[----:B------:R-:W1:Y:S02]  /*d510*/  F2I.U64.F64.TRUNC R4, R4 ;  /* 0x0000000400047311 */ /* 0x000e64000030d800 */
[----:B-1----:R1:W-:Y:S01]  /*d520*/  STG.E.64 desc[UR36][R2.64], R4 ;  /* 0x0000000402007986 */ /* 0x0023e2000c101b24 */
[----:B------:R-:W-:Y:S05]  /*d530*/  BRA `(.L_x_31646) ;  /* 0x00000004009c7947 */ /* 0x000fea0003800000 */
.L_x_31663:
[----:B------:R-:W1:Y:S02]  /*d540*/  F2I.U32.F64.TRUNC R5, R4 ;  /* 0x0000000400057311 */ /* 0x000e64000030d000 */
[----:B-1----:R1:W-:Y:S01]  /*d550*/  STG.E desc[UR36][R2.64], R5 ;  /* 0x0000000502007986 */ /* 0x0023e2000c101924 */
[----:B------:R-:W-:Y:S05]  /*d560*/  BRA `(.L_x_31646) ;  /* 0x0000000400907947 */ /* 0x000fea0003800000 */
.L_x_31653:
        /* <DEDUP_REMOVED lines=10> */
.L_x_31666:
[----:B------:R-:W-:-:S05]  /*d610*/  CS2R R6, SRZ ;  /* 0x0000000000067805 */ /* 0x000fca000001ff00 */
[----:B------:R2:W-:Y:S01]  /*d620*/  STG.E.128 desc[UR36][R2.64], R4 ;  /* 0x0000000402007986 */ /* 0x0005e2000c101d24 */
[----:B------:R-:W-:Y:S05]  /*d630*/  BRA `(.L_x_31646) ;  /* 0x00000004005c7947 */ /* 0x000fea0003800000 */
.L_x_31665:
[----:B------:R-:W-:-:S09]  /*d640*/  UISETP.NE.AND UP0, UPT, UR4, 0xf, UPT ;  /* 0x0000000f0400788c */ /* 0x000fd2000bf05270 */
[----:B------:R-:W-:Y:S05]  /*d650*/  BRA.U !UP0, `(.L_x_31667) ;  /* 0x0000000508287547 */ /* 0x000fea000b800000 */
[----:B------:R-:W-:-:S09]  /*d660*/  UISETP.NE.AND UP0, UPT, UR4, 0x17, UPT ;  /* 0x000000170400788c */ /* 0x000fd2000bf05270 */
[----:B------:R-:W-:Y:S05]  /*d670*/  BRA.U !UP0, `(.L_x_31668) ;  /* 0x0000000108b07547 */ /* 0x000fea000b800000 */
[----:B------:R-:W-:-:S09]  /*d680*/  UISETP.NE.AND UP0, UPT, UR4, 0x18, UPT ;  /* 0x000000180400788c */ /* 0x000fd2000bf05270 */
[----:B------:R-:W-:Y:S05]  /*d690*/  BRA.U !UP0, `(.L_x_31669) ;  /* 0x0000000108447547 */ /* 0x000fea000b800000 */
.L_x_31645:
        /* <DEDUP_REMOVED lines=16> */
.L_x_31670:
[----:B------:R-:W-:Y:S05]  /*d7a0*/  BRA `(.L_x_31646) ;  /* 0x0000000400007947 */ /* 0x000fea0003800000 */
.L_x_31669:
        /* <DEDUP_REMOVED lines=21> */
.L_x_31672:
[----:B------:R-:W-:Y:S05]  /*d900*/  BSYNC.RECONVERGENT B0 ;  /* 0x0000000000007941 */ /* 0x000fea0003800200 */
.L_x_31671:
[----:B------:R-:W-:-:S05]  /*d910*/  LOP3.LUT R7, R0, 0x80, R7, 0xf8, !PT ;  /* 0x0000008000077812 */ /* 0x000fca00078ef807 */
[----:B------:R1:W-:Y:S01]  /*d920*/  STG.E.U8 desc[UR36][R2.64], R7 ;  /* 0x0000000702007986 */ /* 0x0003e2000c101124 */
[----:B------:R-:W-:Y:S05]  /*d930*/  BRA `(.L_x_31646) ;  /* 0x00000000009c7947 */ /* 0x000fea0003800000 */
.L_x_31668:
        /* <DEDUP_REMOVED lines=20> */
.L_x_31674:
[----:B------:R-:W-:Y:S01]  /*da80*/  IMAD.MOV.U32 R0, RZ, RZ, 0x7f ;  /* 0x0000007fff007424 */ /* 0x000fe200078e00ff */
[----:B------:R-:W-:-:S04]  /*da90*/  ISETP.GT.U32.AND P0, PT, R6, 0x7f800000, PT ;  /* 0x7f8000000600780c */ /* 0x000fc80003f04070 */
[----:B------:R-:W-:-:S09]  /*daa0*/  SEL R0, R0, 0x7c, P0 ;  /* 0x0000007c00007807 */ /* 0x000fd20000000000 */
.L_x_31675:
[----:B------:R-:W-:Y:S05]  /*dab0*/  BSYNC.RECONVERGENT B0 ;  /* 0x0000000000007941 */ /* 0x000fea0003800200 */
.L_x_31673:
[----:B------:R-:W-:-:S04]  /*dac0*/  SHF.R.U32.HI R5, RZ, 0x18, R7 ;  /* 0x00000018ff057819 */ /* 0x000fc80000011607 */
[----:B------:R-:W-:-:S05]  /*dad0*/  LOP3.LUT R5, R0, 0x80, R5, 0xf8, !PT ;  /* 0x0000008000057812 */ /* 0x000fca00078ef805 */
[----:B------:R4:W-:Y:S01]  /*dae0*/  STG.E.U8 desc[UR36][R2.64], R5 ;  /* 0x0000000502007986 */ /* 0x0009e2000c101124 */
[----:B------:R-:W-:Y:S05]  /*daf0*/  BRA `(.L_x_31646) ;  /* 0x00000000002c7947 */ /* 0x000fea0003800000 */
.L_x_31667:
        /* <DEDUP_REMOVED lines=11> */
.L_x_31646:
[----:B------:R-:W-:-:S07]  /*dbb0*/  IADD3 R19, PT, PT, R19, 0x80, RZ ;  /* 0x0000008013137810 */ /* 0x000fce0007ffe0ff */
.L_x_31581:
[----:B------:R-:W-:Y:S05]  /*dbc0*/  BSYNC.RECONVERGENT B7 ;  /* 0x0000000000077941 */ /* 0x000fea0003800200 */
.L_x_31580:
        /* <DEDUP_REMOVED lines=357> */
.L_x_31676:
        /* <DEDUP_REMOVED lines=21> */
.L_x_31681:
[----:B------:R-:W2:Y:S02]  /*f370*/  LDG.E.U8 R2, desc[UR36][R2.64] ;  /* 0x0000002402027981 */ /* 0x000ea4000c1e1100 */
[----:B--2---:R4:W0:Y:S02]  /*f380*/  I2F.F64.U16 R18, R2 ;  /* 0x0000000200127312 */ /* 0x0048240000101800 */
[----:B0---4-:R-:W-:Y:S05]  /*f390*/  BRA `(.L_x_31683) ;  /* 0x0000000c00607947 */ /* 0x011fea0003800000 */
.L_x_31680:
        /* <DEDUP_REMOVED lines=9> */
.L_x_31685:
[----:B------:R-:W2:Y:S02]  /*f430*/  LDG.E R2, desc[UR36][R2.64] ;  /* 0x0000002402027981 */ /* 0x000ea4000c1e1900 */
[----:B--2---:R4:W0:Y:S02]  /*f440*/  I2F.F64 R18, R2 ;  /* 0x0000000200127312 */ /* 0x0048240000201c00 */
[----:B0---4-:R-:W-:Y:S05]  /*f450*/  BRA `(.L_x_31683) ;  /* 0x0000000c00307947 */ /* 0x011fea0003800000 */
.L_x_31684:
[----:B------:R-:W2:Y:S02]  /*f460*/  LDG.E.U16 R2, desc[UR36][R2.64] ;  /* 0x0000002402027981 */ /* 0x000ea4000c1e1500 */
[----:B--2---:R4:W0:Y:S02]  /*f470*/  I2F.F64.S16 R18, R2 ;  /* 0x0000000200127312 */ /* 0x0048240000101c00 */
[----:B0---4-:R-:W-:Y:S05]  /*f480*/  BRA `(.L_x_31683) ;  /* 0x0000000c00247947 */ /* 0x011fea0003800000 */
.L_x_31679:
        /* <DEDUP_REMOVED lines=10> */
.L_x_31687:
[----:B------:R-:W2:Y:S02]  /*f530*/  LDG.E.U16 R0, desc[UR36][R2.64] ;  /* 0x0000002402007981 */ /* 0x000ea4000c1e1500 */
[----:B--2---:R-:W-:-:S05]  /*f540*/  HADD2.F32 R0, -RZ, R0.H0_H0 ;  /* 0x20000000ff007230 */ /* 0x004fca0000004100 */
[----:B------:R-:W-:-:S04]  /*f550*/  FMUL.FTZ R0, R0, 1 ;  /* 0x3f80000000007820 */ /* 0x000fc80000410000 */
[----:B------:R3:W4:Y:S02]  /*f560*/  F2F.F64.F32 R18, R0 ;  /* 0x0000000000127310 */ /* 0x0007240000201800 */
[----:B---34-:R-:W-:Y:S05]  /*f570*/  BRA `(.L_x_31683) ;  /* 0x0000000800e87947 */ /* 0x018fea0003800000 */
.L_x_31686:
        /* <DEDUP_REMOVED lines=10> */
.L_x_31689:
[----:B------:R-:W2:Y:S02]  /*f620*/  LDG.E.U16 R2, desc[UR36][R2.64] ;  /* 0x0000002402027981 */ /* 0x000ea4000c1e1500 */
[----:B--2---:R-:W-:-:S05]  /*f630*/  HADD2.F32 R0, -RZ, R2.H0_H0 ;  /* 0x20000002ff007230 */ /* 0x004fca0000004100 */
[----:B------:R-:W-:-:S04]  /*f640*/  FMUL.FTZ R0, R0, 1 ;  /* 0x3f80000000007820 */ /* 0x000fc80000410000 */
[----:B------:R3:W4:Y:S02]  /*f650*/  F2F.F64.F32 R18, R0 ;  /* 0x0000000000127310 */ /* 0x0007240000201800 */
[----:B---34-:R-:W-:Y:S05]  /*f660*/  BRA `(.L_x_31683) ;  /* 0x0000000800ac7947 */ /* 0x018fea0003800000 */
.L_x_31688:
[----:B------:R3:W5:Y:S01]  /*f670*/  LDG.E.64 R18, desc[UR36][R2.64] ;  /* 0x0000002402127981 */ /* 0x000762000c1e1b00 */
[----:B------:R-:W-:Y:S05]  /*f680*/  BRA `(.L_x_31683) ;  /* 0x0000000800a47947 */ /* 0x000fea0003800000 */
.L_x_31678:
        /* <DEDUP_REMOVED lines=13> */
.L_x_31692:
[----:B------:R2:W5:Y:S01]  /*f760*/  LDG.E.64 R18, desc[UR36][R2.64] ;  /* 0x0000002402127981 */ /* 0x000562000c1e1b00 */
[----:B------:R-:W-:Y:S05]  /*f770*/  BRA `(.L_x_31683) ;  /* 0x0000000800687947 */ /* 0x000fea0003800000 */
.L_x_31691:
        /* <DEDUP_REMOVED lines=27> */
.L_x_31694:
        /* <DEDUP_REMOVED lines=14> */
.L_x_31693:
[----:B------:R-:W2:Y:S02]  /*fa10*/  LDG.E.U16 R0, desc[UR36][R2.64] ;  /* 0x0000002402007981 */ /* 0x000ea4000c1e1500 */
[----:B--2---:R-:W-:-:S05]  /*fa20*/  SHF.L.U32 R0, R0, 0x10, RZ ;  /* 0x0000001000007819 */ /* 0x004fca00000006ff */
[----:B------:R-:W-:-:S04]  /*fa30*/  FMUL.FTZ R0, R0, 1 ;  /* 0x3f80000000007820 */ /* 0x000fc80000410000 */
[----:B------:R2:W3:Y:S02]  /*fa40*/  F2F.F64.F32 R18, R0 ;  /* 0x0000000000127310 */ /* 0x0004e40000201800 */
[----:B--23--:R-:W-:Y:S05]  /*fa50*/  BRA `(.L_x_31683) ;  /* 0x0000000400b07947 */ /* 0x00cfea0003800000 */
.L_x_31690:
        /* <DEDUP_REMOVED lines=11> */
.L_x_31697:
        /* <DEDUP_REMOVED lines=21> */
.L_x_31699:
[----:B------:R-:W-:Y:S05]  /*fc60*/  BSYNC.RECONVERGENT B0 ;  /* 0x0000000000007941 */ /* 0x000fea0003800200 */
.L_x_31698:
[----:B------:R-:W-:Y:S01]  /*fc70*/  IMAD.SHL.U32 R0, R0, 0x100000, RZ ;  /* 0x0010000000007824 */ /* 0x000fe200078e00ff */
[----:B------:R-:W-:-:S04]  /*fc80*/  LEA R2, R2, 0x3b800000, 0x17 ;  /* 0x3b80000002027811 */ /* 0x000fc800078eb8ff */
[----:B------:R-:W-:-:S05]  /*fc90*/  LOP3.LUT R0, R2, R0, R7, 0xfe, !PT ;  /* 0x0000000002007212 */ /* 0x000fca00078efe07 */
[----:B------:R-:W-:-:S04]  /*fca0*/  FMUL.FTZ R0, R0, 1 ;  /* 0x3f80000000007820 */ /* 0x000fc80000410000 */
[----:B------:R2:W3:Y:S02]  /*fcb0*/  F2F.F64.F32 R18, R0 ;  /* 0x0000000000127310 */ /* 0x0004e40000201800 */
[----:B--23--:R-:W-:Y:S05]  /*fcc0*/  BRA `(.L_x_31683) ;  /* 0x0000000400147947 */ /* 0x00cfea0003800000 */
.L_x_31696:
        /* <DEDUP_REMOVED lines=21> */
.L_x_31701:
[----:B------:R-:W-:Y:S05]  /*fe20*/  BSYNC.RECONVERGENT B0 ;  /* 0x0000000000007941 */ /* 0x000fea0003800200 */
.L_x_31700:
[----:B------:R-:W-:Y:S02]  /*fe30*/  SHF.L.U32 R0, R0, 0x15, RZ ;  /* 0x0000001500007819 */ /* 0x000fe400000006ff */
[----:B------:R-:W-:-:S04]  /*fe40*/  LEA R2, R2, 0x37800000, 0x17 ;  /* 0x3780000002027811 */ /* 0x000fc800078eb8ff */
[----:B------:R-:W-:-:S05]  /*fe50*/  LOP3.LUT R0, R2, R0, R7, 0xfe, !PT ;  /* 0x0000000002007212 */ /* 0x000fca00078efe07 */
[----:B------:R-:W-:-:S04]  /*fe60*/  FMUL.FTZ R0, R0, 1 ;  /* 0x3f80000000007820 */ /* 0x000fc80000410000 */
[----:B------:R2:W3:Y:S02]  /*fe70*/  F2F.F64.F32 R18, R0 ;  /* 0x0000000000127310 */ /* 0x0004e40000201800 */
[----:B--23--:R-:W-:Y:S05]  /*fe80*/  BRA `(.L_x_31683) ;  /* 0x0000000000a47947 */ /* 0x00cfea0003800000 */
.L_x_31695:
        /* <DEDUP_REMOVED lines=18> */
.L_x_31682:
        /* <DEDUP_REMOVED lines=16> */
.L_x_31704:
[----:B------:R-:W-:Y:S01]  /*100b0*/  CS2R R18, SRZ ;  /* 0x0000000000127805 */ /* 0x000fe2000001ff00 */
[----:B------:R-:W-:Y:S06]  /*100c0*/  BRA `(.L_x_31683) ;  /* 0x0000000000147947 */ /* 0x000fec0003800000 */
.L_x_31703:
[----:B------:R-:W2:Y:S02]  /*100d0*/  LDG.E.64 R18, desc[UR36][R2.64] ;  /* 0x0000002402127981 */ /* 0x000ea4000c1e1b00 */
[----:B--2---:R-:W2:Y:S02]  /*100e0*/  I2F.F64.U64 R18, R18 ;  /* 0x0000001200127312 */ /* 0x004ea40000301800 */
[----:B--2---:R-:W-:Y:S05]  /*100f0*/  BRA `(.L_x_31683) ;  /* 0x0000000000087947 */ /* 0x004fea0003800000 */
.L_x_31702:
[----:B------:R-:W2:Y:S02]  /*10100*/  LDG.E R2, desc[UR36][R2.64] ;  /* 0x0000002402027981 */ /* 0x000ea4000c1e1900 */
[----:B--2---:R0:W1:Y:S02]  /*10110*/  I2F.F64.U32 R18, R2 ;  /* 0x0000000200127312 */ /* 0x0040640000201800 */
.L_x_31683:
[----:B------:R-:W-:Y:S05]  /*10120*/  BSYNC.RECONVERGENT B6 ;  /* 0x0000000000067941 */ /* 0x000fea0003800200 */
.L_x_31677:
        /* <DEDUP_REMOVED lines=18> */
.L_x_31709:
[----:B0-23--:R-:W2:Y:S02]  /*10250*/  LDG.E.U8 R2, desc[UR36][R22.64] ;  /* 0x0000002416027981 */ /* 0x00dea4000c1e1100 */
[----:B--2---:R-:W4:Y:S02]  /*10260*/  I2F.F64.U16 R2, R2 ;  /* 0x0000000200027312 */ /* 0x004f240000101800 */
[----:B----4-:R-:W-:Y:S05]  /*10270*/  BRA `(.L_x_31711) ;  /* 0x0000000c00607947 */ /* 0x010fea0003800000 */
.L_x_31708:
        /* <DEDUP_REMOVED lines=9> */
.L_x_31713:
[----:B0-23--:R-:W2:Y:S02]  /*10310*/  LDG.E R2, desc[UR36][R22.64] ;  /* 0x0000002416027981 */ /* 0x00dea4000c1e1900 */
[----:B--2---:R-:W4:Y:S02]  /*10320*/  I2F.F64 R2, R2 ;  /* 0x0000000200027312 */ /* 0x004f240000201c00 */
[----:B----4-:R-:W-:Y:S05]  /*10330*/  BRA `(.L_x_31711) ;  /* 0x0000000c00307947 */ /* 0x010fea0003800000 */
.L_x_31712:
[----:B0-23--:R-:W2:Y:S02]  /*10340*/  LDG.E.U16 R2, desc[UR36][R22.64] ;  /* 0x0000002416027981 */ /* 0x00dea4000c1e1500 */
[----:B--2---:R-:W4:Y:S02]  /*10350*/  I2F.F64.S16 R2, R2 ;  /* 0x0000000200027312 */ /* 0x004f240000101c00 */
[----:B----4-:R-:W-:Y:S05]  /*10360*/  BRA `(.L_x_31711) ;  /* 0x0000000c00247947 */ /* 0x010fea0003800000 */
.L_x_31707:
        /* <DEDUP_REMOVED lines=10> */
.L_x_31715:
[----:B------:R-:W4:Y:S02]  /*10410*/  LDG.E.U16 R0, desc[UR36][R22.64] ;  /* 0x0000002416007981 */ /* 0x000f24000c1e1500 */
[----:B----4-:R-:W-:-:S05]  /*10420*/  HADD2.F32 R0, -RZ, R0.H0_H0 ;  /* 0x20000000ff007230 */ /* 0x010fca0000004100 */
[----:B------:R-:W-:-:S04]  /*10430*/  FMUL.FTZ R0, R0, 1 ;  /* 0x3f80000000007820 */ /* 0x000fc80000410000 */
[----:B0-23--:R3:W4:Y:S02]  /*10440*/  F2F.F64.F32 R2, R0 ;  /* 0x0000000000027310 */ /* 0x00d7240000201800 */
[----:B---34-:R-:W-:Y:S05]  /*10450*/  BRA `(.L_x_31711) ;  /* 0x0000000800e87947 */ /* 0x018fea0003800000 */
.L_x_31714:
        /* <DEDUP_REMOVED lines=10> */
.L_x_31717:
[----:B------:R-:W4:Y:S02]  /*10500*/  LDG.E.U16 R22, desc[UR36][R22.64] ;  /* 0x0000002416167981 */ /* 0x000f24000c1e1500 */
[----:B----4-:R-:W-:-:S05]  /*10510*/  HADD2.F32 R0, -RZ, R22.H0_H0 ;  /* 0x20000016ff007230 */ /* 0x010fca0000004100 */
[----:B------:R-:W-:-:S04]  /*10520*/  FMUL.FTZ R0, R0, 1 ;  /* 0x3f80000000007820 */ /* 0x000fc80000410000 */
[----:B0-23--:R3:W4:Y:S02]  /*10530*/  F2F.F64.F32 R2, R0 ;  /* 0x0000000000027310 */ /* 0x00d7240000201800 */
[----:B---34-:R-:W-:Y:S05]  /*10540*/  BRA `(.L_x_31711) ;  /* 0x0000000800ac7947 */ /* 0x018fea0003800000 */
.L_x_31716:
[----:B0-23--:R3:W5:Y:S01]  /*10550*/  LDG.E.64 R2, desc[UR36][R22.64] ;  /* 0x0000002416027981 */ /* 0x00d762000c1e1b00 */
[----:B------:R-:W-:Y:S05]  /*10560*/  BRA `(.L_x_31711) ;  /* 0x0000000800a47947 */ /* 0x000fea0003800000 */
.L_x_31706:
        /* <DEDUP_REMOVED lines=13> */
.L_x_31720:
[----:B0-23--:R2:W5:Y:S01]  /*10640*/  LDG.E.64 R2, desc[UR36][R22.64] ;  /* 0x0000002416027981 */ /* 0x00d562000c1e1b00 */
[----:B------:R-:W-:Y:S05]  /*10650*/  BRA `(.L_x_31711) ;  /* 0x0000000800687947 */ /* 0x000fea0003800000 */
.L_x_31719:
        /* <DEDUP_REMOVED lines=27> */
.L_x_31722:
        /* <DEDUP_REMOVED lines=14> */
.L_x_31721:
[----:B------:R-:W4:Y:S02]  /*108f0*/  LDG.E.U16 R0, desc[UR36][R22.64] ;  /* 0x0000002416007981 */ /* 0x000f24000c1e1500 */
[----:B----4-:R-:W-:-:S05]  /*10900*/  SHF.L.U32 R0, R0, 0x10, RZ ;  /* 0x0000001000007819 */ /* 0x010fca00000006ff */
[----:B------:R-:W-:-:S04]  /*10910*/  FMUL.FTZ R0, R0, 1 ;  /* 0x3f80000000007820 */ /* 0x000fc80000410000 */
[----:B0-23--:R2:W3:Y:S02]  /*10920*/  F2F.F64.F32 R2, R0 ;  /* 0x0000000000027310 */ /* 0x00d4e40000201800 */
[----:B--23--:R-:W-:Y:S05]  /*10930*/  BRA `(.L_x_31711) ;  /* 0x0000000400b07947 */ /* 0x00cfea0003800000 */
.L_x_31718:
        /* <DEDUP_REMOVED lines=11> */
.L_x_31725:
        /* <DEDUP_REMOVED lines=21> */
.L_x_31727:
[----:B------:R-:W-:Y:S05]  /*10b40*/  BSYNC.RECONVERGENT B0 ;  /* 0x0000000000007941 */ /* 0x000fea0003800200 */
.L_x_31726:
[----:B------:R-:W-:Y:S01]  /*10b50*/  IMAD.SHL.U32 R0, R0, 0x100000, RZ ;  /* 0x0010000000007824 */ /* 0x000fe200078e00ff */
[----:B------:R-:W-:-:S04]  /*10b60*/  LEA R2, R2, 0x3b800000, 0x17 ;  /* 0x3b80000002027811 */ /* 0x000fc800078eb8ff */
[----:B------:R-:W-:-:S05]  /*10b70*/  LOP3.LUT R0, R2, R0, R7, 0xfe, !PT ;  /* 0x0000000002007212 */ /* 0x000fca00078efe07 */
[----:B------:R-:W-:-:S04]  /*10b80*/  FMUL.FTZ R0, R0, 1 ;  /* 0x3f80000000007820 */ /* 0x000fc80000410000 */
[----:B------:R2:W3:Y:S02]  /*10b90*/  F2F.F64.F32 R2, R0 ;  /* 0x0000000000027310 */ /* 0x0004e40000201800 */
[----:B--23--:R-:W-:Y:S05]  /*10ba0*/  BRA `(.L_x_31711) ;  /* 0x0000000400147947 */ /* 0x00cfea0003800000 */
.L_x_31724:
        /* <DEDUP_REMOVED lines=21> */
.L_x_31729:
[----:B------:R-:W-:Y:S05]  /*10d00*/  BSYNC.RECONVERGENT B0 ;  /* 0x0000000000007941 */ /* 0x000fea0003800200 */
.L_x_31728:
[----:B------:R-:W-:Y:S02]  /*10d10*/  SHF.L.U32 R0, R0, 0x15, RZ ;  /* 0x0000001500007819 */ /* 0x000fe400000006ff */
[----:B------:R-:W-:-:S04]  /*10d20*/  LEA R2, R2, 0x37800000, 0x17 ;  /* 0x3780000002027811 */ /* 0x000fc800078eb8ff */
[----:B------:R-:W-:-:S05]  /*10d30*/  LOP3.LUT R0, R2, R0, R7, 0xfe, !PT ;  /* 0x0000000002007212 */ /* 0x000fca00078efe07 */
[----:B------:R-:W-:-:S04]  /*10d40*/  FMUL.FTZ R0, R0, 1 ;  /* 0x3f80000000007820 */ /* 0x000fc80000410000 */
[----:B------:R2:W3:Y:S02]  /*10d50*/  F2F.F64.F32 R2, R0 ;  /* 0x0000000000027310 */ /* 0x0004e40000201800 */
[----:B--23--:R-:W-:Y:S05]  /*10d60*/  BRA `(.L_x_31711) ;  /* 0x0000000000a47947 */ /* 0x00cfea0003800000 */
.L_x_31723:
        /* <DEDUP_REMOVED lines=18> */
.L_x_31710:
        /* <DEDUP_REMOVED lines=16> */
.L_x_31732:
[----:B------:R-:W-:Y:S01]  /*10f90*/  CS2R R2, SRZ ;  /* 0x0000000000027805 */ /* 0x000fe2000001ff00 */
[----:B------:R-:W-:Y:S06]  /*10fa0*/  BRA `(.L_x_31711) ;  /* 0x0000000000147947 */ /* 0x000fec0003800000 */
.L_x_31731:
[----:B0-23--:R-:W2:Y:S02]  /*10fb0*/  LDG.E.64 R2, desc[UR36][R22.64] ;  /* 0x0000002416027981 */ /* 0x00dea4000c1e1b00 */
[----:B--2---:R-:W0:Y:S02]  /*10fc0*/  I2F.F64.U64 R2, R2 ;  /* 0x0000000200027312 */ /* 0x004e240000301800 */
[----:B0-----:R-:W-:Y:S05]  /*10fd0*/  BRA `(.L_x_31711) ;  /* 0x0000000000087947 */ /* 0x001fea0003800000 */
.L_x_31730:
[----:B0-23--:R-:W2:Y:S02]  /*10fe0*/  LDG.E R2, desc[UR36][R22.64] ;  /* 0x0000002416027981 */ /* 0x00dea4000c1e1900 */
[----:B--2---:R-:W0:Y:S02]  /*10ff0*/  I2F.F64.U32 R2, R2 ;  /* 0x0000000200027312 */ /* 0x004e240000201800 */
.L_x_31711:
[----:B------:R-:W-:Y:S05]  /*11000*/  BSYNC.RECONVERGENT B6 ;  /* 0x0000000000067941 */ /* 0x000fea0003800200 */
.L_x_31705:
        /* <DEDUP_REMOVED lines=22> */
.L_x_31734:
[----:B------:R-:W-:Y:S05]  /*11170*/  BSYNC.RECONVERGENT B0 ;  /* 0x0000000000007941 */ /* 0x000fea0003800200 */
.L_x_31733:
        /* <DEDUP_REMOVED lines=14> */
.L_x_31738:
[----:B------:R-:W0:Y:S02]  /*11260*/  F2I.S64.F64.TRUNC R4, R4 ;  /* 0x0000000400047311 */ /* 0x000e24000030d900 */
[----:B0-----:R-:W-:-:S05]  /*11270*/  MOV R3, R4 ;  /* 0x0000000400037202 */ /* 0x001fca0000000f00 */
[----:B------:R-:W-:Y:S01]  /*11280*/  STG.E.U8 desc[UR36][R16.64], R3 ;  /* 0x0000000310007986 */ /* 0x000fe2000c101124 */
[----:B------:R-:W-:Y:S05]  /*11290*/  EXIT ;  /* 0x000000000000794d */ /* 0x000fea0003800000 */
.L_x_31737:
        /* <DEDUP_REMOVED lines=9> */
.L_x_31741:
[----:B------:R-:W1:Y:S02]  /*11330*/  F2I.F64.TRUNC R5, R4 ;  /* 0x0000000400057311 */ /* 0x000e64000030d100 */
[----:B-1----:R-:W-:Y:S01]  /*11340*/  STG.E desc[UR36][R16.64], R5 ;  /* 0x0000000510007986 */ /* 0x002fe2000c101924 */
[----:B------:R-:W-:Y:S05]  /*11350*/  EXIT ;  /* 0x000000000000794d */ /* 0x000fea0003800000 */
.L_x_31740:
[----:B------:R-:W1:Y:S02]  /*11360*/  F2I.F64.TRUNC R5, R4 ;  /* 0x0000000400057311 */ /* 0x000e64000030d100 */
[----:B-1----:R-:W-:Y:S01]  /*11370*/  STG.E.U16 desc[UR36][R16.64], R5 ;  /* 0x0000000510007986 */ /* 0x002fe2000c101524 */
[----:B------:R-:W-:Y:S05]  /*11380*/  EXIT ;  /* 0x000000000000794d */ /* 0x000fea0003800000 */
.L_x_31736:
        /* <DEDUP_REMOVED lines=17> */
.L_x_31743:
        /* <DEDUP_REMOVED lines=12> */
.L_x_31742:
        /* <DEDUP_REMOVED lines=18> */
.L_x_31745:
        /* <DEDUP_REMOVED lines=13> */
.L_x_31744:
[----:B------:R-:W-:Y:S01]  /*11750*/  STG.E.64 desc[UR36][R16.64], R4 ;  /* 0x0000000410007986 */ /* 0x000fe2000c101b24 */
[----:B------:R-:W-:Y:S05]  /*11760*/  EXIT ;  /* 0x000000000000794d */ /* 0x000fea0003800000 */
.L_x_31735:
        /* <DEDUP_REMOVED lines=13> */
.L_x_31749:
        /* <DEDUP_REMOVED lines=25> */
.L_x_31752:
[----:B------:R-:W-:-:S04]  /*119d0*/  SHF.R.U32.HI R3, RZ, 0x18, R3 ;  /* 0x00000018ff037819 */ /* 0x000fc80000011603 */
[----:B------:R-:W-:-:S04]  /*119e0*/  LOP3.LUT R0, R0, 0x80, R3, 0xf8, !PT ;  /* 0x0000008000007812 */ /* 0x000fc800078ef803 */
[----:B------:R-:W-:-:S07]  /*119f0*/  PRMT R8, R0, 0x7610, R8 ;  /* 0x0000761000087816 */ /* 0x000fce0000000008 */
.L_x_31751:
[----:B------:R-:W-:Y:S05]  /*11a00*/  BSYNC.RECONVERGENT B0 ;  /* 0x0000000000007941 */ /* 0x000fea0003800200 */
.L_x_31750:
[----:B------:R-:W-:Y:S01]  /*11a10*/  STG.E.U8 desc[UR36][R16.64], R8 ;  /* 0x0000000810007986 */ /* 0x000fe2000c101124 */
[----:B------:R-:W-:Y:S05]  /*11a20*/  EXIT ;  /* 0x000000000000794d */ /* 0x000fea0003800000 */
.L_x_31748:
        /* <DEDUP_REMOVED lines=25> */
.L_x_31755:
[----:B------:R-:W-:-:S04]  /*11bc0*/  SHF.R.U32.HI R3, RZ, 0x18, R3 ;  /* 0x00000018ff037819 */ /* 0x000fc80000011603 */
[----:B------:R-:W-:-:S04]  /*11bd0*/  LOP3.LUT R0, R0, 0x80, R3, 0xf8, !PT ;  /* 0x0000008000007812 */ /* 0x000fc800078ef803 */
[----:B------:R-:W-:-:S07]  /*11be0*/  PRMT R8, R0, 0x7610, R8 ;  /* 0x0000761000087816 */ /* 0x000fce0000000008 */
.L_x_31754:
[----:B------:R-:W-:Y:S05]  /*11bf0*/  BSYNC.RECONVERGENT B0 ;  /* 0x0000000000007941 */ /* 0x000fea0003800200 */
.L_x_31753:
[----:B------:R-:W-:Y:S01]  /*11c00*/  STG.E.U8 desc[UR36][R16.64], R8 ;  /* 0x0000000810007986 */ /* 0x000fe2000c101124 */
[----:B------:R-:W-:Y:S05]  /*11c10*/  EXIT ;  /* 0x000000000000794d */ /* 0x000fea0003800000 */
.L_x_31747:
        /* <DEDUP_REMOVED lines=30> */
.L_x_31757:
[----:B------:R-:W1:Y:S02]  /*11e00*/  F2I.U64.F64.TRUNC R4, R4 ;  /* 0x0000000400047311 */ /* 0x000e64000030d800 */
[----:B-1----:R-:W-:Y:S01]  /*11e10*/  STG.E.64 desc[UR36][R16.64], R4 ;  /* 0x0000000410007986 */ /* 0x002fe2000c101b24 */
[----:B------:R-:W-:Y:S05]  /*11e20*/  EXIT ;  /* 0x000000000000794d */ /* 0x000fea0003800000 */
.L_x_31756:
[----:B------:R-:W1:Y:S02]  /*11e30*/  F2I.U32.F64.TRUNC R5, R4 ;  /* 0x0000000400057311 */ /* 0x000e64000030d000 */
[----:B-1----:R-:W-:Y:S01]  /*11e40*/  STG.E desc[UR36][R16.64], R5 ;  /* 0x0000000510007986 */ /* 0x002fe2000c101924 */
[----:B------:R-:W-:Y:S05]  /*11e50*/  EXIT ;  /* 0x000000000000794d */ /* 0x000fea0003800000 */
.L_x_31746:
        /* <DEDUP_REMOVED lines=10> */
.L_x_31759:
[----:B------:R-:W-:-:S05]  /*11f00*/  CS2R R6, SRZ ;  /* 0x0000000000067805 */ /* 0x000fca000001ff00 */
[----:B------:R-:W-:Y:S01]  /*11f10*/  STG.E.128 desc[UR36][R16.64], R4 ;  /* 0x0000000410007986 */ /* 0x000fe2000c101d24 */
[----:B------:R-:W-:Y:S05]  /*11f20*/  EXIT ;  /* 0x000000000000794d */ /* 0x000fea0003800000 */
.L_x_31758:
[----:B------:R-:W-:-:S09]  /*11f30*/  UISETP.NE.AND UP0, UPT, UR4, 0xf, UPT ;  /* 0x0000000f0400788c */ /* 0x000fd2000bf05270 */
[----:B------:R-:W-:Y:S05]  /*11f40*/  BRA.U !UP0, `(.L_x_31760) ;  /* 0x0000000508287547 */ /* 0x000fea000b800000 */
[----:B------:R-:W-:-:S09]  /*11f50*/  UISETP.NE.AND UP0, UPT, UR4, 0x17, UPT ;  /* 0x000000170400788c */ /* 0x000fd2000bf05270 */
[----:B------:R-:W-:Y:S05]  /*11f60*/  BRA.U !UP0, `(.L_x_31761) ;  /* 0x0000000108b07547 */ /* 0x000fea000b800000 */
[----:B------:R-:W-:-:S09]  /*11f70*/  UISETP.NE.AND UP0, UPT, UR4, 0x18, UPT ;  /* 0x000000180400788c */ /* 0x000fd2000bf05270 */
[----:B------:R-:W-:Y:S05]  /*11f80*/  BRA.U !UP0, `(.L_x_31762) ;  /* 0x0000000108447547 */ /* 0x000fea000b800000 */
.L_x_31739:
        /* <DEDUP_REMOVED lines=16> */
.L_x_31763:
[----:B------:R-:W-:Y:S05]  /*12090*/  EXIT ;  /* 0x000000000000794d */ /* 0x000fea0003800000 */
.L_x_31762:
        /* <DEDUP_REMOVED lines=21> */
.L_x_31765:
[----:B------:R-:W-:Y:S05]  /*121f0*/  BSYNC.RECONVERGENT B0 ;  /* 0x0000000000007941 */ /* 0x000fea0003800200 */
.L_x_31764:
[----:B------:R-:W-:-:S05]  /*12200*/  LOP3.LUT R3, R0, 0x80, R3, 0xf8, !PT ;  /* 0x0000008000037812 */ /* 0x000fca00078ef803 */
[----:B------:R-:W-:Y:S01]  /*12210*/  STG.E.U8 desc[UR36][R16.64], R3 ;  /* 0x0000000310007986 */ /* 0x000fe2000c101124 */
[----:B------:R-:W-:Y:S05]  /*12220*/  EXIT ;  /* 0x000000000000794d */ /* 0x000fea0003800000 */
.L_x_31761:
        /* <DEDUP_REMOVED lines=20> */
.L_x_31767:
[----:B------:R-:W-:Y:S02]  /*12370*/  ISETP.GT.U32.AND P0, PT, R2, 0x7f800000, PT ;  /* 0x7f8000000200780c */ /* 0x000fe40003f04070 */
[----:B------:R-:W-:-:S04]  /*12380*/  MOV R0, 0x7f ;  /* 0x0000007f00007802 */ /* 0x000fc80000000f00 */
[----:B------:R-:W-:-:S07]  /*12390*/  SEL R0, R0, 0x7c, P0 ;  /* 0x0000007c00007807 */ /* 0x000fce0000000000 */
.L_x_31768:
[----:B------:R-:W-:Y:S05]  /*123a0*/  BSYNC.RECONVERGENT B0 ;  /* 0x0000000000007941 */ /* 0x000fea0003800200 */
.L_x_31766:
[----:B------:R-:W-:-:S04]  /*123b0*/  SHF.R.U32.HI R3, RZ, 0x18, R3 ;  /* 0x00000018ff037819 */ /* 0x000fc80000011603 */
[----:B------:R-:W-:-:S05]  /*123c0*/  LOP3.LUT R3, R0, 0x80, R3, 0xf8, !PT ;  /* 0x0000008000037812 */ /* 0x000fca00078ef803 */
[----:B------:R-:W-:Y:S01]  /*123d0*/  STG.E.U8 desc[UR36][R16.64], R3 ;  /* 0x0000000310007986 */ /* 0x000fe2000c101124 */
[----:B------:R-:W-:Y:S05]  /*123e0*/  EXIT ;  /* 0x000000000000794d */ /* 0x000fea0003800000 */
.L_x_31760:
        /* <DEDUP_REMOVED lines=12> */
.L_x_31769:
        /* <DEDUP_REMOVED lines=13> */
.L_x_41163:


//--------------------- .text._ZN2at6native27unrolled_elementwise_kernelINS0_13BinaryFunctorIdddZZZNS0_19maximum_kernel_cudaERNS_18TensorIteratorBaseEENKUlvE0_clEvENKUlvE_clEvEUlddE_EESt5arrayIPcLm3EELi4E23TrivialOffsetCalculatorILi2EjESC_ILi1EjENS0_6memory12LoadWithCastILi2EEENSF_13StoreWithCastILi1EEEEEviT_T0_T2_T3_T4_T5_ --------------------------
	.section	.text._ZN2at6native27unrolled_elementwise_kernelINS0_13BinaryFunctorIdddZZZNS0_19maximum_kernel_cudaERNS_18TensorIteratorBaseEENKUlvE0_clEvENKUlvE_clEvEUlddE_EESt5arrayIPcLm3EELi4E23TrivialOffsetCalculatorILi2EjESC_ILi1EjENS0_6memory12LoadWithCastILi2EEENSF_13StoreWithCastILi1EEEEEviT_T0_T2_T3_T4_T5_,"ax",@progbits
	.align	128
        .global         _ZN2at6native27unrolled_elementwise_kernelINS0_13BinaryFunctorIdddZZZNS0_19maximum_kernel_cudaERNS_18TensorIteratorBaseEENKUlvE0_clEvENKUlvE_clEvEUlddE_EESt5arrayIPcLm3EELi4E23TrivialOffsetCalculatorILi2EjESC_ILi1EjENS0_6memory12LoadWithCastILi2EEENSF_13StoreWithCastILi1EEEEEviT_T0_T2_T3_T4_T5_
        .type           _ZN2at6native27unrolled_elementwise_kernelINS0_13BinaryFunctorIdddZZZNS0_19maximum_kernel_cudaERNS_18TensorIteratorBaseEENKUlvE0_clEvENKUlvE_clEvEUlddE_EESt5arrayIPcLm3EELi4E23TrivialOffsetCalculatorILi2EjESC_ILi1EjENS0_6memory12LoadWithCastILi2EEENSF_13StoreWithCastILi1EEEEEviT_T0_T2_T3_T4_T5_,@function
        .size           _ZN2at6native27unrolled_elementwise_kernelINS0_13BinaryFunctorIdddZZZNS0_19maximum_kernel_cudaERNS_18TensorIteratorBaseEENKUlvE0_clEvENKUlvE_clEvEUlddE_EESt5arrayIPcLm3EELi4E23TrivialOffsetCalculatorILi2EjESC_ILi1EjENS0_6memory12LoadWithCastILi2EEENSF_13StoreWithCastILi1EEEEEviT_T0_T2_T3_T4_T5_,(.L_x_41164 - _ZN2at6native27unrolled_elementwise_kernelINS0_13BinaryFunctorIdddZZZNS0_19maximum_kernel_cudaERNS_18TensorIteratorBaseEENKUlvE0_clEvENKUlvE_clEvEUlddE_EESt5arrayIPcLm3EELi4E23TrivialOffsetCalculatorILi2EjESC_ILi1EjENS0_6memory12LoadWithCastILi2EEENSF_13StoreWithCastILi1EEEEEviT_T0_T2_T3_T4_T5_)
        .other          _ZN2at6native27unrolled_elementwise_kernelINS0_13BinaryFunctorIdddZZZNS0_19maximum_kernel_cudaERNS_18TensorIteratorBaseEENKUlvE0_clEvENKUlvE_clEvEUlddE_EESt5arrayIPcLm3EELi4E23TrivialOffsetCalculatorILi2EjESC_ILi1EjENS0_6memory12LoadWithCastILi2EEENSF_13StoreWithCastILi1EEEEEviT_T0_T2_T3_T4_T5_,@"STO_CUDA_ENTRY STV_DEFAULT"
_ZN2at6native27unrolled_elementwise_kernelINS0_13BinaryFunctorIdddZZZNS0_19maximum_kernel_cudaERNS_18TensorIteratorBaseEENKUlvE0_clEvENKUlvE_clEvEUlddE_EESt5arrayIPcLm3EELi4E23TrivialOffsetCalculatorILi2EjESC_ILi1EjENS0_6memory12LoadWithCastILi2EEENSF_13StoreWithCastILi1EEEEEviT_T0_T2_T3_T4_T5_:
.text._ZN2at6native27unrolled_elementwise_kernelINS0_13BinaryFunctorIdddZZZNS0_19maximum_kernel_cudaERNS_18TensorIteratorBaseEENKUlvE0_clEvENKUlvE_clEvEUlddE_EESt5arrayIPcLm3EELi4E23TrivialOffsetCalculatorILi2EjESC_ILi1EjENS0_6memory12LoadWithCastILi2EEENSF_13StoreWithCastILi1EEEEEviT_T0_T2_T3_T4_T5_:
        /* <DEDUP_REMOVED lines=35> */
.L_x_31776:
[----:B------:R-:W2:Y:S02]  /*0230*/  LDG.E.U8 R2, desc[UR36][R2.64] ;  /* 0x0000002402027981 */ /* 0x000ea4000c1e1100 */
[----:B--2---:R0:W1:Y:S02]  /*0240*/  I2F.F64.U16 R22, R2 ;  /* 0x0000000200167312 */ /* 0x0040640000101800 */
[----:B01----:R-:W-:Y:S05]  /*0250*/  BRA `(.L_x_31778) ;  /* 0x0000000c00607947 */ /* 0x003fea0003800000 */
.L_x_31775:
        /* <DEDUP_REMOVED lines=9> */
.L_x_31780:
[----:B------:R-:W2:Y:S02]  /*02f0*/  LDG.E R2, desc[UR36][R2.64] ;  /* 0x0000002402027981 */ /* 0x000ea4000c1e1900 */
[----:B--2---:R0:W1:Y:S02]  /*0300*/  I2F.F64 R22, R2 ;  /* 0x0000000200167312 */ /* 0x0040640000201c00 */
[----:B01----:R-:W-:Y:S05]  /*0310*/  BRA `(.L_x_31778) ;  /* 0x0000000c00307947 */ /* 0x003fea0003800000 */
.L_x_31779:
[----:B------:R-:W2:Y:S02]  /*0320*/  LDG.E.U16 R2, desc[UR36][R2.64] ;  /* 0x0000002402027981 */ /* 0x000ea4000c1e1500 */
[----:B--2---:R0:W1:Y:S02]  /*0330*/  I2F.F64.S16 R22, R2 ;  /* 0x0000000200167312 */ /* 0x0040640000101c00 */
[----:B01----:R-:W-:Y:S05]  /*0340*/  BRA `(.L_x_31778) ;  /* 0x0000000c00247947 */ /* 0x003fea0003800000 */
.L_x_31774:
        /* <DEDUP_REMOVED lines=10> */
.L_x_31782:
[----:B------:R-:W2:Y:S02]  /*03f0*/  LDG.E.U16 R0, desc[UR36][R2.64] ;  /* 0x0000002402007981 */ /* 0x000ea4000c1e1500 */
[----:B--2---:R-:W-:-:S05]  /*0400*/  HADD2.F32 R0, -RZ, R0.H0_H0 ;  /* 0x20000000ff007230 */ /* 0x004fca0000004100 */
[----:B------:R-:W-:-:S04]  /*0410*/  FMUL.FTZ R0, R0, 1 ;  /* 0x3f80000000007820 */ /* 0x000fc80000410000 */
[----:B------:R1:W2:Y:S02]  /*0420*/  F2F.F64.F32 R22, R0 ;  /* 0x0000000000167310 */ /* 0x0002a40000201800 */
[----:B-12---:R-:W-:Y:S05]  /*0430*/  BRA `(.L_x_31778) ;  /* 0x0000000800e87947 */ /* 0x006fea0003800000 */
.L_x_31781:
        /* <DEDUP_REMOVED lines=10> */
.L_x_31784:
[----:B------:R-:W2:Y:S02]  /*04e0*/  LDG.E.U16 R2, desc[UR36][R2.64] ;  /* 0x0000002402027981 */ /* 0x000ea4000c1e1500 */
[----:B--2---:R-:W-:-:S05]  /*04f0*/  HADD2.F32 R0, -RZ, R2.H0_H0 ;  /* 0x20000002ff007230 */ /* 0x004fca0000004100 */
[----:B------:R-:W-:-:S04]  /*0500*/  FMUL.FTZ R0, R0, 1 ;  /* 0x3f80000000007820 */ /* 0x000fc80000410000 */
[----:B------:R1:W2:Y:S02]  /*0510*/  F2F.F64.F32 R22, R0 ;  /* 0x0000000000167310 */ /* 0x0002a40000201800 */
[----:B-12---:R-:W-:Y:S05]  /*0520*/  BRA `(.L_x_31778) ;  /* 0x0000000800ac7947 */ /* 0x006fea0003800000 */
.L_x_31783:
[----:B------:R0:W5:Y:S01]  /*0530*/  LDG.E.64 R22, desc[UR36][R2.64] ;  /* 0x0000002402167981 */ /* 0x000162000c1e1b00 */
[----:B------:R-:W-:Y:S05]  /*0540*/  BRA `(.L_x_31778) ;  /* 0x0000000800a47947 */ /* 0x000fea0003800000 */
.L_x_31773:
        /* <DEDUP_REMOVED lines=13> */
.L_x_31787:
[----:B------:R1:W5:Y:S01]  /*0620*/  LDG.E.64 R22, desc[UR36][R2.64] ;  /* 0x0000002402167981 */ /* 0x000362000c1e1b00 */
[----:B------:R-:W-:Y:S05]  /*0630*/  BRA `(.L_x_31778) ;  /* 0x0000000800687947 */ /* 0x000fea0003800000 */
.L_x_31786:
        /* <DEDUP_REMOVED lines=27> */
.L_x_31789:
        /* <DEDUP_REMOVED lines=14> */
.L_x_31788:
[----:B------:R-:W2:Y:S02]  /*08d0*/  LDG.E.U16 R0, desc[UR36][R2.64] ;  /* 0x0000002402007981 */ /* 0x000ea4000c1e1500 */
[----:B--2---:R-:W-:-:S04]  /*08e0*/  IMAD.U32 R0, R0, 0x10000, RZ ;  /* 0x0001000000007824 */ /* 0x004fc800078e00ff */
[----:B------:R-:W-:-:S04]  /*08f0*/  FMUL.FTZ R0, R0, 1 ;  /* 0x3f80000000007820 */ /* 0x000fc80000410000 */
[----:B------:R2:W3:Y:S02]  /*0900*/  F2F.F64.F32 R22, R0 ;  /* 0x0000000000167310 */ /* 0x0004e40000201800 */
[----:B--23--:R-:W-:Y:S05]  /*0910*/  BRA `(.L_x_31778) ;  /* 0x0000000400b07947 */ /* 0x00cfea0003800000 */
.L_x_31785:
        /* <DEDUP_REMOVED lines=11> */
.L_x_31792:
        /* <DEDUP_REMOVED lines=21> */
.L_x_31794:
[----:B------:R-:W-:Y:S05]  /*0b20*/  BSYNC.RECONVERGENT B0 ;  /* 0x0000000000007941 */ /* 0x000fea0003800200 */
.L_x_31793:
[----:B------:R-:W-:Y:S01]  /*0b30*/  IMAD.SHL.U32 R0, R0, 0x100000, RZ ;  /* 0x0010000000007824 */ /* 0x000fe200078e00ff */
[----:B------:R-:W-:-:S04]  /*0b40*/  LEA R2, R2, 0x3b800000, 0x17 ;  /* 0x3b80000002027811 */ /* 0x000fc800078eb8ff */
[----:B------:R-:W-:-:S05]  /*0b50*/  LOP3.LUT R0, R2, R0, R7, 0xfe, !PT ;  /* 0x0000000002007212 */ /* 0x000fca00078efe07 */
[----:B------:R-:W-:-:S04]  /*0b60*/  FMUL.FTZ R0, R0, 1 ;  /* 0x3f80000000007820 */ /* 0x000fc80000410000 */
[----:B------:R4:W0:Y:S02]  /*0b70*/  F2F.F64.F32 R22, R0 ;  /* 0x0000000000167310 */ /* 0x0008240000201800 */
[----:B0---4-:R-:W-:Y:S05]  /*0b80*/  BRA `(.L_x_31778) ;  /* 0x0000000400147947 */ /* 0x011fea0003800000 */
.L_x_31791:
        /* <DEDUP_REMOVED lines=21> */
.L_x_31796:
[----:B------:R-:W-:Y:S05]  /*0ce0*/  BSYNC.RECONVERGENT B0 ;  /* 0x0000000000007941 */ /* 0x000fea0003800200 */
.L_x_31795:
[----:B------:R-:W-:Y:S01]  /*0cf0*/  IMAD.SHL.U32 R0, R0, 0x200000, RZ ;  /* 0x0020000000007824 */ /* 0x000fe200078e00ff */
[----:B------:R-:W-:-:S04]  /*0d00*/  LEA R2, R2, 0x37800000, 0x17 ;  /* 0x3780000002027811 */ /* 0x000fc800078eb8ff */
[----:B------:R-:W-:-:S05]  /*0d10*/  LOP3.LUT R0, R2, R0, R7, 0xfe, !PT ;  /* 0x0000000002007212 */ /* 0x000fca00078efe07 */
[----:B------:R-:W-:-:S04]  /*0d20*/  FMUL.FTZ R0, R0, 1 ;  /* 0x3f80000000007820 */ /* 0x000fc80000410000 */
[----:B------:R4:W0:Y:S02]  /*0d30*/  F2F.F64.F32 R22, R0 ;  /* 0x0000000000167310 */ /* 0x0008240000201800 */
[----:B0---4-:R-:W-:Y:S05]  /*0d40*/  BRA `(.L_x_31778) ;  /* 0x0000000000a47947 */ /* 0x011fea0003800000 */
.L_x_31790:
[----:B------:R-:W-:-:S09]  /*0d50*/  UISETP.NE.AND UP0, UPT, UR4, 0x1c, UPT ;  /* 0x0000001c0400788c */ /* 0x000fd2000bf05270 */
[----:B------:R-:W-:Y:S05]  /*0d60*/  BRA.U !UP0, `(.L_x_31797) ;  /* 0x0000000108947547 */ /* 0x000fea000b800000 */
[----:B------:R-:W-:-:S09]  /*0d70*/  UISETP.NE.AND UP0, UPT, UR4, 0x1d, UPT ;  /* 0x0000001d0400788c */ /* 0x000fd2000bf05270 */
[----:B------:R-:W-:Y:S05]  /*0d80*/  BRA.U !UP0, `(.L_x_31798) ;  /* 0x0000000108807547 */ /* 0x000fea000b800000 */
[----:B------:R-:W-:-:S09]  /*0d90*/  UISETP.NE.AND UP0, UPT, UR4, 0x2c, UPT ;  /* 0x0000002c0400788c */ /* 0x000fd2000bf05270 */
[----:B------:R-:W-:Y:S05]  /*0da0*/  BRA.U !UP0, `(.L_x_31799) ;  /* 0x0000000108487547 */ /* 0x000fea000b800000 */
.L_x_31777:
        /* <DEDUP_REMOVED lines=16> */
.L_x_31800:
[----:B------:R-:W-:Y:S01]  /*0eb0*/  CS2R R22, SRZ ;  /* 0x0000000000167805 */ /* 0x000fe2000001ff00 */
[----:B------:R-:W-:Y:S06]  /*0ec0*/  BRA `(.L_x_31778) ;  /* 0x0000000000447947 */ /* 0x000fec0003800000 */
.L_x_31799:
        /* <DEDUP_REMOVED lines=12> */
.L_x_31798:
[----:B------:R-:W2:Y:S02]  /*0f90*/  LDG.E.64 R22, desc[UR36][R2.64] ;  /* 0x0000002402167981 */ /* 0x000ea4000c1e1b00 */
[----:B--2---:R-:W4:Y:S02]  /*0fa0*/  I2F.F64.U64 R22, R22 ;  /* 0x0000001600167312 */ /* 0x004f240000301800 */
[----:B----4-:R-:W-:Y:S05]  /*0fb0*/  BRA `(.L_x_31778) ;  /* 0x0000000000087947 */ /* 0x010fea0003800000 */
.L_x_31797:
[----:B------:R-:W2:Y:S02]  /*0fc0*/  LDG.E R2, desc[UR36][R2.64] ;  /* 0x0000002402027981 */ /* 0x000ea4000c1e1900 */
[----:B--2---:R2:W3:Y:S02]  /*0fd0*/  I2F.F64.U32 R22, R2 ;  /* 0x0000000200167312 */ /* 0x0044e40000201800 */
.L_x_31778:
[----:B------:R-:W-:Y:S05]  /*0fe0*/  BSYNC.RECONVERGENT B6 ;  /* 0x0000000000067941 */ /* 0x000fea0003800200 */
.L_x_31772:
        /* <DEDUP_REMOVED lines=20> */
.L_x_31805:
[----:B------:R-:W2:Y:S02]  /*1130*/  LDG.E.U8 R2, desc[UR36][R2.64] ;  /* 0x0000002402027981 */ /* 0x000ea4000c1e1100 */
[----:B--2---:R0:W1:Y:S02]  /*1140*/  I2F.F64.U16 R18, R2 ;  /* 0x0000000200127312 */ /* 0x0040640000101800 */
[----:B01----:R-:W-:Y:S05]  /*1150*/  BRA `(.L_x_31807) ;  /* 0x0000000c00607947 */ /* 0x003fea0003800000 */
.L_x_31804:
        /* <DEDUP_REMOVED lines=9> */
.L_x_31809:
[----:B------:R-:W2:Y:S02]  /*11f0*/  LDG.E R2, desc[UR36][R2.64] ;  /* 0x0000002402027981 */ /* 0x000ea4000c1e1900 */
[----:B--2---:R0:W1:Y:S02]  /*1200*/  I2F.F64 R18, R2 ;  /* 0x0000000200127312 */ /* 0x0040640000201c00 */
[----:B01----:R-:W-:Y:S05]  /*1210*/  BRA `(.L_x_31807) ;  /* 0x0000000c00307947 */ /* 0x003fea0003800000 */
.L_x_31808:
[----:B------:R-:W2:Y:S02]  /*1220*/  LDG.E.U16 R2, desc[UR36][R2.64] ;  /* 0x0000002402027981 */ /* 0x000ea4000c1e1500 */
[----:B--2---:R0:W1:Y:S02]  /*1230*/  I2F.F64.S16 R18, R2 ;  /* 0x0000000200127312 */ /* 0x0040640000101c00 */
[----:B01----:R-:W-:Y:S05]  /*1240*/  BRA `(.L_x_31807) ;  /* 0x0000000c00247947 */ /* 0x003fea0003800000 */
.L_x_31803:
        /* <DEDUP_REMOVED lines=10> */
.L_x_31811:
[----:B------:R-:W2:Y:S02]  /*12f0*/  LDG.E.U16 R0, desc[UR36][R2.64] ;  /* 0x0000002402007981 */ /* 0x000ea4000c1e1500 */
[----:B--2---:R-:W-:-:S05]  /*1300*/  HADD2.F32 R0, -RZ, R0.H0_H0 ;  /* 0x20000000ff007230 */ /* 0x004fca0000004100 */
[----:B------:R-:W-:-:S04]  /*1310*/  FMUL.FTZ R0, R0, 1 ;  /* 0x3f80000000007820 */ /* 0x000fc80000410000 */
[----:B------:R4:W0:Y:S02]  /*1320*/  F2F.F64.F32 R18, R0 ;  /* 0x0000000000127310 */ /* 0x0008240000201800 */
[----:B0---4-:R-:W-:Y:S05]  /*1330*/  BRA `(.L_x_31807) ;  /* 0x0000000800e87947 */ /* 0x011fea0003800000 */
.L_x_31810:
        /* <DEDUP_REMOVED lines=10> */
.L_x_31813:
[----:B------:R-:W2:Y:S02]  /*13e0*/  LDG.E.U16 R2, desc[UR36][R2.64] ;  /* 0x0000002402027981 */ /* 0x000ea4000c1e1500 */
[----:B--2---:R-:W-:-:S05]  /*13f0*/  HADD2.F32 R0, -RZ, R2.H0_H0 ;  /* 0x20000002ff007230 */ /* 0x004fca0000004100 */
[----:B------:R-:W-:-:S04]  /*1400*/  FMUL.FTZ R0, R0, 1 ;  /* 0x3f80000000007820 */ /* 0x000fc80000410000 */
[----:B------:R0:W1:Y:S02]  /*1410*/  F2F.F64.F32 R18, R0 ;  /* 0x0000000000127310 */ /* 0x0000640000201800 */
[----:B01----:R-:W-:Y:S05]  /*1420*/  BRA `(.L_x_31807) ;  /* 0x0000000800ac7947 */ /* 0x003fea0003800000 */
.L_x_31812:
[----:B------:R4:W5:Y:S01]  /*1430*/  LDG.E.64 R18, desc[UR36][R2.64] ;  /* 0x0000002402127981 */ /* 0x000962000c1e1b00 */
[----:B------:R-:W-:Y:S05]  /*1440*/  BRA `(.L_x_31807) ;  /* 0x0000000800a47947 */ /* 0x000fea0003800000 */
.L_x_31802:
        /* <DEDUP_REMOVED lines=13> */
.L_x_31816:
[----:B------:R0:W5:Y:S01]  /*1520*/  LDG.E.64 R18, desc[UR36][R2.64] ;  /* 0x0000002402127981 */ /* 0x000162000c1e1b00 */
[----:B------:R-:W-:Y:S05]  /*1530*/  BRA `(.L_x_31807) ;  /* 0x0000000800687947 */ /* 0x000fea0003800000 */
.L_x_31815:
        /* <DEDUP_REMOVED lines=27> */
.L_x_31818:
        /* <DEDUP_REMOVED lines=14> */
.L_x_31817:
[----:B------:R-:W2:Y:S02]  /*17d0*/  LDG.E.U16 R0, desc[UR36][R2.64] ;  /* 0x0000002402007981 */ /* 0x000ea4000c1e1500 */
[----:B--2---:R-:W-:-:S04]  /*17e0*/  IMAD.U32 R0, R0, 0x10000, RZ ;  /* 0x0001000000007824 */ /* 0x004fc800078e00ff */
[----:B------:R-:W-:-:S04]  /*17f0*/  FMUL.FTZ R0, R0, 1 ;  /* 0x3f80000000007820 */ /* 0x000fc80000410000 */
[----:B------:R0:W1:Y:S02]  /*1800*/  F2F.F64.F32 R18, R0 ;  /* 0x0000000000127310 */ /* 0x0000640000201800 */
[----:B01----:R-:W-:Y:S05]  /*1810*/  BRA `(.L_x_31807) ;  /* 0x0000000400b07947 */ /* 0x003fea0003800000 */
.L_x_31814:
        /* <DEDUP_REMOVED lines=11> */
.L_x_31821:
        /* <DEDUP_REMOVED lines=21> */
.L_x_31823:
[----:B------:R-:W-:Y:S05]  /*1a20*/  BSYNC.RECONVERGENT B0 ;  /* 0x0000000000007941 */ /* 0x000fea0003800200 */
.L_x_31822:
[----:B------:R-:W-:Y:S01]  /*1a30*/  IMAD.SHL.U32 R0, R0, 0x100000, RZ ;  /* 0x0010000000007824 */ /* 0x000fe200078e00ff */
[----:B------:R-:W-:-:S04]  /*1a40*/  LEA R2, R2, 0x3b800000, 0x17 ;  /* 0x3b80000002027811 */ /* 0x000fc800078eb8ff */
[----:B------:R-:W-:-:S05]  /*1a50*/  LOP3.LUT R0, R2, R0, R7, 0xfe, !PT ;  /* 0x0000000002007212 */ /* 0x000fca00078efe07 */
[----:B------:R-:W-:-:S04]  /*1a60*/  FMUL.FTZ R0, R0, 1 ;  /* 0x3f80000000007820 */ /* 0x000fc80000410000 */
[----:B------:R4:W0:Y:S02]  /*1a70*/  F2F.F64.F32 R18, R0 ;  /* 0x0000000000127310 */ /* 0x0008240000201800 */
[----:B0---4-:R-:W-:Y:S05]  /*1a80*/  BRA `(.L_x_31807) ;  /* 0x0000000400147947 */ /* 0x011fea0003800000 */
.L_x_31820:
        /* <DEDUP_REMOVED lines=21> */
.L_x_31825:
[----:B------:R-:W-:Y:S05]  /*1be0*/  BSYNC.RECONVERGENT B0 ;  /* 0x0000000000007941 */ /* 0x000fea0003800200 */
.L_x_31824:
[----:B------:R-:W-:Y:S01]  /*1bf0*/  IMAD.SHL.U32 R0, R0, 0x200000, RZ ;  /* 0x0020000000007824 */ /* 0x000fe200078e00ff */
[----:B------:R-:W-:-:S04]  /*1c00*/  LEA R2, R2, 0x37800000, 0x17 ;  /* 0x3780000002027811 */ /* 0x000fc800078eb8ff */
[----:B------:R-:W-:-:S05]  /*1c10*/  LOP3.LUT R0, R2, R0, R7, 0xfe, !PT ;  /* 0x0000000002007212 */ /* 0x000fca00078efe07 */
[----:B------:R-:W-:-:S04]  /*1c20*/  FMUL.FTZ R0, R0, 1 ;  /* 0x3f80000000007820 */ /* 0x000fc80000410000 */
[----:B------:R4:W0:Y:S02]  /*1c30*/  F2F.F64.F32 R18, R0 ;  /* 0x0000000000127310 */ /* 0x0008240000201800 */
[----:B0---4-:R-:W-:Y:S05]  /*1c40*/  BRA `(.L_x_31807) ;  /* 0x0000000000a47947 */ /* 0x011fea0003800000 */
.L_x_31819:
[----:B------:R-:W-:-:S09]  /*1c50*/  UISETP.NE.AND UP0, UPT, UR4, 0x1c, UPT ;  /* 0x0000001c0400788c */ /* 0x000fd2000bf05270 */
[----:B------:R-:W-:Y:S05]  /*1c60*/  BRA.U !UP0, `(.L_x_31826) ;  /* 0x0000000108947547 */ /* 0x000fea000b800000 */
[----:B------:R-:W-:-:S09]  /*1c70*/  UISETP.NE.AND UP0, UPT, UR4, 0x1d, UPT ;  /* 0x0000001d0400788c */ /* 0x000fd2000bf05270 */
[----:B------:R-:W-:Y:S05]  /*1c80*/  BRA.U !UP0, `(.L_x_31827) ;  /* 0x0000000108807547 */ /* 0x000fea000b800000 */
[----:B------:R-:W-:-:S09]  /*1c90*/  UISETP.NE.AND UP0, UPT, UR4, 0x2c, UPT ;  /* 0x0000002c0400788c */ /* 0x000fd2000bf05270 */
[----:B------:R-:W-:Y:S05]  /*1ca0*/  BRA.U !UP0, `(.L_x_31828) ;  /* 0x0000000108487547 */ /* 0x000fea000b800000 */
.L_x_31806:
        /* <DEDUP_REMOVED lines=16> */
.L_x_31829:
[----:B------:R-:W-:Y:S01]  /*1db0*/  CS2R R18, SRZ ;  /* 0x0000000000127805 */ /* 0x000fe2000001ff00 */
[----:B------:R-:W-:Y:S06]  /*1dc0*/  BRA `(.L_x_31807) ;  /* 0x0000000000447947 */ /* 0x000fec0003800000 */
.L_x_31828:
        /* <DEDUP_REMOVED lines=12> */
.L_x_31827:
[----:B------:R-:W2:Y:S02]  /*1e90*/  LDG.E.64 R18, desc[UR36][R2.64] ;  /* 0x0000002402127981 */ /* 0x000ea4000c1e1b00 */
[----:B--2---:R-:W1:Y:S02]  /*1ea0*/  I2F.F64.U64 R18, R18 ;  /* 0x0000001200127312 */ /* 0x004e640000301800 */
[----:B-1----:R-:W-:Y:S05]  /*1eb0*/  BRA `(.L_x_31807) ;  /* 0x0000000000087947 */ /* 0x002fea0003800000 */
.L_x_31826:
[----:B------:R-:W2:Y:S02]  /*1ec0*/  LDG.E R2, desc[UR36][R2.64] ;  /* 0x0000002402027981 */ /* 0x000ea4000c1e1900 */
[----:B--2---:R1:W2:Y:S02]  /*1ed0*/  I2F.F64.U32 R18, R2 ;  /* 0x0000000200127312 */ /* 0x0042a40000201800 */
.L_x_31807:
[----:B------:R-:W-:Y:S05]  /*1ee0*/  BSYNC.RECONVERGENT B6 ;  /* 0x0000000000067941 */ /* 0x000fea0003800200 */
.L_x_31801:
[----:B------:R-:W-:-:S07]  /*1ef0*/  VIADD R28, R36, 0x80 ;  /* 0x00000080241c7836 */ /* 0x000fce0000000000 */
.L_x_31771:
[----:B------:R-:W-:Y:S05]  /*1f00*/  BSYNC.RECONVERGENT B7 ;  /* 0x0000000000077941 */ /* 0x000fea0003800200 */
.L_x_31770:
        /* <DEDUP_REMOVED lines=26> */
.L_x_31836:
[----:B------:R-:W4:Y:S02]  /*20b0*/  LDG.E.U8 R2, desc[UR36][R2.64] ;  /* 0x0000002402027981 */ /* 0x000f24000c1e1100 */
[----:B----4-:R0:W1:Y:S02]  /*20c0*/  I2F.F64.U16 R16, R2 ;  /* 0x0000000200107312 */ /* 0x0100640000101800 */
[----:B01----:R-:W-:Y:S05]  /*20d0*/  BRA `(.L_x_31838) ;  /* 0x0000000c00607947 */ /* 0x003fea0003800000 */
.L_x_31835:
        /* <DEDUP_REMOVED lines=9> */
.L_x_31840:
[----:B------:R-:W4:Y:S02]  /*2170*/  LDG.E R2, desc[UR36][R2.64] ;  /* 0x0000002402027981 */ /* 0x000f24000c1e1900 */
[----:B----4-:R0:W1:Y:S02]  /*2180*/  I2F.F64 R16, R2 ;  /* 0x0000000200107312 */ /* 0x0100640000201c00 */
[----:B01----:R-:W-:Y:S05]  /*2190*/  BRA `(.L_x_31838) ;  /* 0x0000000c00307947 */ /* 0x003fea0003800000 */
.L_x_31839:
[----:B------:R-:W4:Y:S02]  /*21a0*/  LDG.E.U16 R2, desc[UR36][R2.64] ;  /* 0x0000002402027981 */ /* 0x000f24000c1e1500 */
[----:B----4-:R0:W1:Y:S02]  /*21b0*/  I2F.F64.S16 R16, R2 ;  /* 0x0000000200107312 */ /* 0x0100640000101c00 */
[----:B01----:R-:W-:Y:S05]  /*21c0*/  BRA `(.L_x_31838) ;  /* 0x0000000c00247947 */ /* 0x003fea0003800000 */
.L_x_31834:
        /* <DEDUP_REMOVED lines=10> */
.L_x_31842:
[----:B------:R-:W4:Y:S02]  /*2270*/  LDG.E.U16 R0, desc[UR36][R2.64] ;  /* 0x0000002402007981 */ /* 0x000f24000c1e1500 */
[----:B----4-:R-:W-:-:S05]  /*2280*/  HADD2.F32 R0, -RZ, R0.H0_H0 ;  /* 0x20000000ff007230 */ /* 0x010fca0000004100 */
[----:B------:R-:W-:-:S04]  /*2290*/  FMUL.FTZ R0, R0, 1 ;  /* 0x3f80000000007820 */ /* 0x000fc80000410000 */
[----:B------:R0:W1:Y:S02]  /*22a0*/  F2F.F64.F32 R16, R0 ;  /* 0x0000000000107310 */ /* 0x0000640000201800 */
[----:B01----:R-:W-:Y:S05]  /*22b0*/  BRA `(.L_x_31838) ;  /* 0x0000000800e87947 */ /* 0x003fea0003800000 */
.L_x_31841:
        /* <DEDUP_REMOVED lines=10> */
.L_x_31844:
[----:B------:R-:W4:Y:S02]  /*2360*/  LDG.E.U16 R2, desc[UR36][R2.64] ;  /* 0x0000002402027981 */ /* 0x000f24000c1e1500 */
[----:B----4-:R-:W-:-:S05]  /*2370*/  HADD2.F32 R0, -RZ, R2.H0_H0 ;  /* 0x20000002ff007230 */ /* 0x010fca0000004100 */
[----:B------:R-:W-:-:S04]  /*2380*/  FMUL.FTZ R0, R0, 1 ;  /* 0x3f80000000007820 */ /* 0x000fc80000410000 */
[----:B------:R0:W1:Y:S02]  /*2390*/  F2F.F64.F32 R16, R0 ;  /* 0x0000000000107310 */ /* 0x0000640000201800 */
[----:B01----:R-:W-:Y:S05]  /*23a0*/  BRA `(.L_x_31838) ;  /* 0x0000000800ac7947 */ /* 0x003fea0003800000 */
.L_x_31843:
[----:B------:R0:W5:Y:S01]  /*23b0*/  LDG.E.64 R16, desc[UR36][R2.64] ;  /* 0x0000002402107981 */ /* 0x000162000c1e1b00 */
[----:B------:R-:W-:Y:S05]  /*23c0*/  BRA `(.L_x_31838) ;  /* 0x0000000800a47947 */ /* 0x000fea0003800000 */
.L_x_31833:
        /* <DEDUP_REMOVED lines=13> */
.L_x_31847:
[----:B------:R4:W5:Y:S01]  /*24a0*/  LDG.E.64 R16, desc[UR36][R2.64] ;  /* 0x0000002402107981 */ /* 0x000962000c1e1b00 */
[----:B------:R-:W-:Y:S05]  /*24b0*/  BRA `(.L_x_31838) ;  /* 0x0000000800687947 */ /* 0x000fea0003800000 */
.L_x_31846:
        /* <DEDUP_REMOVED lines=27> */
.L_x_31849:
        /* <DEDUP_REMOVED lines=14> */
.L_x_31848:
[----:B------:R-:W4:Y:S02]  /*2750*/  LDG.E.U16 R0, desc[UR36][R2.64] ;  /* 0x0000002402007981 */ /* 0x000f24000c1e1500 */
[----:B----4-:R-:W-:-:S04]  /*2760*/  IMAD.U32 R0, R0, 0x10000, RZ ;  /* 0x0001000000007824 */ /* 0x010fc800078e00ff */
[----:B------:R-:W-:-:S04]  /*2770*/  FMUL.FTZ R0, R0, 1 ;  /* 0x3f80000000007820 */ /* 0x000fc80000410000 */
[----:B------:R0:W1:Y:S02]  /*2780*/  F2F.F64.F32 R16, R0 ;  /* 0x0000000000107310 */ /* 0x0000640000201800 */
[----:B01----:R-:W-:Y:S05]  /*2790*/  BRA `(.L_x_31838) ;  /* 0x0000000400b07947 */ /* 0x003fea0003800000 */
.L_x_31845:
        /* <DEDUP_REMOVED lines=11> */
.L_x_31852:
        /* <DEDUP_REMOVED lines=21> */
.L_x_31854:
[----:B------:R-:W-:Y:S05]  /*29a0*/  BSYNC.RECONVERGENT B0 ;  /* 0x0000000000007941 */ /* 0x000fea0003800200 */
.L_x_31853:
[----:B------:R-:W-:Y:S01]  /*29b0*/  IMAD.SHL.U32 R0, R0, 0x100000, RZ ;  /* 0x0010000000007824 */ /* 0x000fe200078e00ff */
[----:B------:R-:W-:-:S04]  /*29c0*/  LEA R2, R2, 0x3b800000, 0x17 ;  /* 0x3b80000002027811 */ /* 0x000fc800078eb8ff */
[----:B------:R-:W-:-:S05]  /*29d0*/  LOP3.LUT R0, R2, R0, R7, 0xfe, !PT ;  /* 0x0000000002007212 */ /* 0x000fca00078efe07 */
[----:B------:R-:W-:-:S04]  /*29e0*/  FMUL.FTZ R0, R0, 1 ;  /* 0x3f80000000007820 */ /* 0x000fc80000410000 */
[----:B------:R4:W0:Y:S02]  /*29f0*/  F2F.F64.F32 R16, R0 ;  /* 0x0000000000107310 */ /* 0x0008240000201800 */
[----:B0---4-:R-:W-:Y:S05]  /*2a00*/  BRA `(.L_x_31838) ;  /* 0x0000000400147947 */ /* 0x011fea0003800000 */
.L_x_31851:
        /* <DEDUP_REMOVED lines=21> */
.L_x_31856:
[----:B------:R-:W-:Y:S05]  /*2b60*/  BSYNC.RECONVERGENT B0 ;  /* 0x0000000000007941 */ /* 0x000fea0003800200 */
.L_x_31855:
[----:B------:R-:W-:Y:S01]  /*2b70*/  IMAD.SHL.U32 R0, R0, 0x200000, RZ ;  /* 0x0020000000007824 */ /* 0x000fe200078e00ff */
[----:B------:R-:W-:-:S04]  /*2b80*/  LEA R2, R2, 0x37800000, 0x17 ;  /* 0x3780000002027811 */ /* 0x000fc800078eb8ff */
[----:B------:R-:W-:-:S05]  /*2b90*/  LOP3.LUT R0, R2, R0, R7, 0xfe, !PT ;  /* 0x0000000002007212 */ /* 0x000fca00078efe07 */
[----:B------:R-:W-:-:S04]  /*2ba0*/  FMUL.FTZ R0, R0, 1 ;  /* 0x3f80000000007820 */ /* 0x000fc80000410000 */
[----:B------:R4:W0:Y:S02]  /*2bb0*/  F2F.F64.F32 R16, R0 ;  /* 0x0000000000107310 */ /* 0x0008240000201800 */
[----:B0---4-:R-:W-:Y:S05]  /*2bc0*/  BRA `(.L_x_31838) ;  /* 0x0000000000a47947 */ /* 0x011fea0003800000 */
.L_x_31850:
        /* <DEDUP_REMOVED lines=18> */
.L_x_31837:
        /* <DEDUP_REMOVED lines=16> */
.L_x_31859:
[----:B------:R-:W-:Y:S01]  /*2df0*/  CS2R R16, SRZ ;  /* 0x0000000000107805 */ /* 0x000fe2000001ff00 */
[----:B------:R-:W-:Y:S06]  /*2e00*/  BRA `(.L_x_31838) ;  /* 0x0000000000147947 */ /* 0x000fec0003800000 */
.L_x_31858:
[----:B------:R-:W4:Y:S02]  /*2e10*/  LDG.E.64 R16, desc[UR36][R2.64] ;  /* 0x0000002402107981 */ /* 0x000f24000c1e1b00 */
[----:B----4-:R-:W0:Y:S02]  /*2e20*/  I2F.F64.U64 R16, R16 ;  /* 0x0000001000107312 */ /* 0x010e240000301800 */
[----:B0-----:R-:W-:Y:S05]  /*2e30*/  BRA `(.L_x_31838) ;  /* 0x0000000000087947 */ /* 0x001fea0003800000 */
.L_x_31857:
[----:B------:R-:W4:Y:S02]  /*2e40*/  LDG.E R2, desc[UR36][R2.64] ;  /* 0x0000002402027981 */ /* 0x000f24000c1e1900 */
[----:B----4-:R0:W1:Y:S02]  /*2e50*/  I2F.F64.U32 R16, R2 ;  /* 0x0000000200107312 */ /* 0x0100640000201800 */
.L_x_31838:
[----:B------:R-:W-:Y:S05]  /*2e60*/  BSYNC.RECONVERGENT B6 ;  /* 0x0000000000067941 */ /* 0x000fea0003800200 */
.L_x_31832:
        /* <DEDUP_REMOVED lines=20> */
.L_x_31864:
[----:B------:R-:W4:Y:S02]  /*2fb0*/  LDG.E.U8 R2, desc[UR36][R2.64] ;  /* 0x0000002402027981 */ /* 0x000f24000c1e1100 */
[----:B----4-:R0:W4:Y:S02]  /*2fc0*/  I2F.F64.U16 R26, R2 ;  /* 0x00000002001a7312 */ /* 0x0101240000101800 */
[----:B0---4-:R-:W-:Y:S05]  /*2fd0*/  BRA `(.L_x_31866) ;  /* 0x0000000c00607947 */ /* 0x011fea0003800000 */
.L_x_31863:
        /* <DEDUP_REMOVED lines=9> */
.L_x_31868:
[----:B------:R-:W4:Y:S02]  /*3070*/  LDG.E R2, desc[UR36][R2.64] ;  /* 0x0000002402027981 */ /* 0x000f24000c1e1900 */
[----:B----4-:R0:W4:Y:S02]  /*3080*/  I2F.F64 R26, R2 ;  /* 0x00000002001a7312 */ /* 0x0101240000201c00 */
[----:B0---4-:R-:W-:Y:S05]  /*3090*/  BRA `(.L_x_31866) ;  /* 0x0000000c00307947 */ /* 0x011fea0003800000 */
.L_x_31867:
[----:B------:R-:W4:Y:S02]  /*30a0*/  LDG.E.U16 R2, desc[UR36][R2.64] ;  /* 0x0000002402027981 */ /* 0x000f24000c1e1500 */
[----:B----4-:R0:W4:Y:S02]  /*30b0*/  I2F.F64.S16 R26, R2 ;  /* 0x00000002001a7312 */ /* 0x0101240000101c00 */
[----:B0---4-:R-:W-:Y:S05]  /*30c0*/  BRA `(.L_x_31866) ;  /* 0x0000000c00247947 */ /* 0x011fea0003800000 */
.L_x_31862:
        /* <DEDUP_REMOVED lines=10> */
.L_x_31870:
[----:B------:R-:W4:Y:S02]  /*3170*/  LDG.E.U16 R0, desc[UR36][R2.64] ;  /* 0x0000002402007981 */ /* 0x000f24000c1e1500 */
[----:B----4-:R-:W-:-:S05]  /*3180*/  HADD2.F32 R0, -RZ, R0.H0_H0 ;  /* 0x20000000ff007230 */ /* 0x010fca0000004100 */
[----:B------:R-:W-:-:S04]  /*3190*/  FMUL.FTZ R0, R0, 1 ;  /* 0x3f80000000007820 */ /* 0x000fc80000410000 */
[----:B------:R4:W0:Y:S02]  /*31a0*/  F2F.F64.F32 R26, R0 ;  /* 0x00000000001a7310 */ /* 0x0008240000201800 */
[----:B0---4-:R-:W-:Y:S05]  /*31b0*/  BRA `(.L_x_31866) ;  /* 0x0000000800e87947 */ /* 0x011fea0003800000 */
.L_x_31869:
        /* <DEDUP_REMOVED lines=10> */
.L_x_31872:
[----:B------:R-:W4:Y:S02]  /*3260*/  LDG.E.U16 R2, desc[UR36][R2.64] ;  /* 0x0000002402027981 */ /* 0x000f24000c1e1500 */
[----:B----4-:R-:W-:-:S05]  /*3270*/  HADD2.F32 R0, -RZ, R2.H0_H0 ;  /* 0x20000002ff007230 */ /* 0x010fca0000004100 */
[----:B------:R-:W-:-:S04]  /*3280*/  FMUL.FTZ R0, R0, 1 ;  /* 0x3f80000000007820 */ /* 0x000fc80000410000 */
[----:B------:R0:W4:Y:S02]  /*3290*/  F2F.F64.F32 R26, R0 ;  /* 0x00000000001a7310 */ /* 0x0001240000201800 */
[----:B0---4-:R-:W-:Y:S05]  /*32a0*/  BRA `(.L_x_31866) ;  /* 0x0000000800ac7947 */ /* 0x011fea0003800000 */
.L_x_31871:
[----:B------:R0:W5:Y:S01]  /*32b0*/  LDG.E.64 R26, desc[UR36][R2.64] ;  /* 0x00000024021a7981 */ /* 0x000162000c1e1b00 */
[----:B------:R-:W-:Y:S05]  /*32c0*/  BRA `(.L_x_31866) ;  /* 0x0000000800a47947 */ /* 0x000fea0003800000 */
.L_x_31861:
        /* <DEDUP_REMOVED lines=13> */
.L_x_31875:
[----:B------:R0:W5:Y:S01]  /*33a0*/  LDG.E.64 R26, desc[UR36][R2.64] ;  /* 0x00000024021a7981 */ /* 0x000162000c1e1b00 */
[----:B------:R-:W-:Y:S05]  /*33b0*/  BRA `(.L_x_31866) ;  /* 0x0000000800687947 */ /* 0x000fea0003800000 */
.L_x_31874:
        /* <DEDUP_REMOVED lines=27> */
.L_x_31877:
        /* <DEDUP_REMOVED lines=14> */
.L_x_31876:
[----:B------:R-:W4:Y:S02]  /*3650*/  LDG.E.U16 R0, desc[UR36][R2.64] ;  /* 0x0000002402007981 */ /* 0x000f24000c1e1500 */
[----:B----4-:R-:W-:-:S04]  /*3660*/  IMAD.U32 R0, R0, 0x10000, RZ ;  /* 0x0001000000007824 */ /* 0x010fc800078e00ff */
[----:B------:R-:W-:-:S04]  /*3670*/  FMUL.FTZ R0, R0, 1 ;  /* 0x3f80000000007820 */ /* 0x000fc80000410000 */
[----:B------:R0:W4:Y:S02]  /*3680*/  F2F.F64.F32 R26, R0 ;  /* 0x00000000001a7310 */ /* 0x0001240000201800 */
[----:B0---4-:R-:W-:Y:S05]  /*3690*/  BRA `(.L_x_31866) ;  /* 0x0000000400b07947 */ /* 0x011fea0003800000 */
.L_x_31873:
        /* <DEDUP_REMOVED lines=11> */
.L_x_31880:
        /* <DEDUP_REMOVED lines=21> */
.L_x_31882:
[----:B------:R-:W-:Y:S05]  /*38a0*/  BSYNC.RECONVERGENT B0 ;  /* 0x0000000000007941 */ /* 0x000fea0003800200 */
.L_x_31881:
[----:B------:R-:W-:Y:S01]  /*38b0*/  IMAD.SHL.U32 R0, R0, 0x100000, RZ ;  /* 0x0010000000007824 */ /* 0x000fe200078e00ff */
[----:B------:R-:W-:-:S04]  /*38c0*/  LEA R2, R2, 0x3b800000, 0x17 ;  /* 0x3b80000002027811 */ /* 0x000fc800078eb8ff */
[----:B------:R-:W-:-:S05]  /*38d0*/  LOP3.LUT R0, R2, R0, R7, 0xfe, !PT ;  /* 0x0000000002007212 */ /* 0x000fca00078efe07 */
[----:B------:R-:W-:-:S04]  /*38e0*/  FMUL.FTZ R0, R0, 1 ;  /* 0x3f80000000007820 */ /* 0x000fc80000410000 */
[----:B------:R0:W4:Y:S02]  /*38f0*/  F2F.F64.F32 R26, R0 ;  /* 0x00000000001a7310 */ /* 0x0001240000201800 */
[----:B0---4-:R-:W-:Y:S05]  /*3900*/  BRA `(.L_x_31866) ;  /* 0x0000000400147947 */ /* 0x011fea0003800000 */
.L_x_31879:
        /* <DEDUP_REMOVED lines=21> */
.L_x_31884:
[----:B------:R-:W-:Y:S05]  /*3a60*/  BSYNC.RECONVERGENT B0 ;  /* 0x0000000000007941 */ /* 0x000fea0003800200 */
.L_x_31883:
[----:B------:R-:W-:Y:S01]  /*3a70*/  IMAD.SHL.U32 R0, R0, 0x200000, RZ ;  /* 0x0020000000007824 */ /* 0x000fe200078e00ff */
[----:B------:R-:W-:-:S04]  /*3a80*/  LEA R2, R2, 0x37800000, 0x17 ;  /* 0x3780000002027811 */ /* 0x000fc800078eb8ff */
[----:B------:R-:W-:-:S05]  /*3a90*/  LOP3.LUT R0, R2, R0, R7, 0xfe, !PT ;  /* 0x0000000002007212 */ /* 0x000fca00078efe07 */
[----:B------:R-:W-:-:S04]  /*3aa0*/  FMUL.FTZ R0, R0, 1 ;  /* 0x3f80000000007820 */ /* 0x000fc80000410000 */
[----:B------:R0:W4:Y:S02]  /*3ab0*/  F2F.F64.F32 R26, R0 ;  /* 0x00000000001a7310 */ /* 0x0001240000201800 */
[----:B0---4-:R-:W-:Y:S05]  /*3ac0*/  BRA `(.L_x_31866) ;  /* 0x0000000000a47947 */ /* 0x011fea0003800000 */
.L_x_31878:
        /* <DEDUP_REMOVED lines=18> */
.L_x_31865:
        /* <DEDUP_REMOVED lines=16> */
.L_x_31887:
[----:B------:R-:W-:Y:S01]  /*3cf0*/  CS2R R26, SRZ ;  /* 0x00000000001a7805 */ /* 0x000fe2000001ff00 */
[----:B------:R-:W-:Y:S06]  /*3d00*/  BRA `(.L_x_31866) ;  /* 0x0000000000147947 */ /* 0x000fec0003800000 */
.L_x_31886:
[----:B------:R-:W4:Y:S02]  /*3d10*/  LDG.E.64 R26, desc[UR36][R2.64] ;  /* 0x00000024021a7981 */ /* 0x000f24000c1e1b00 */
[----:B----4-:R-:W0:Y:S02]  /*3d20*/  I2F.F64.U64 R26, R26 ;  /* 0x0000001a001a7312 */ /* 0x010e240000301800 */
[----:B0-----:R-:W-:Y:S05]  /*3d30*/  BRA `(.L_x_31866) ;  /* 0x0000000000087947 */ /* 0x001fea0003800000 */
.L_x_31885:
[----:B------:R-:W4:Y:S02]  /*3d40*/  LDG.E R2, desc[UR36][R2.64] ;  /* 0x0000002402027981 */ /* 0x000f24000c1e1900 */
[----:B----4-:R4:W0:Y:S02]  /*3d50*/  I2F.F64.U32 R26, R2 ;  /* 0x00000002001a7312 */ /* 0x0108240000201800 */
.L_x_31866:
[----:B------:R-:W-:Y:S05]  /*3d60*/  BSYNC.RECONVERGENT B6 ;  /* 0x0000000000067941 */ /* 0x000fea0003800200 */
.L_x_31860:
[----:B------:R-:W-:-:S07]  /*3d70*/  VIADD R28, R28, 0x80 ;  /* 0x000000801c1c7836 */ /* 0x000fce0000000000 */
.L_x_31831:
[----:B------:R-:W-:Y:S05]  /*3d80*/  BSYNC.RECONVERGENT B7 ;  /* 0x0000000000077941 */ /* 0x000fea0003800200 */
.L_x_31830:
        /* <DEDUP_REMOVED lines=26> */
.L_x_31894:
[----:B------:R-:W4:Y:S02]  /*3f30*/  LDG.E.U8 R2, desc[UR36][R2.64] ;  /* 0x0000002402027981 */ /* 0x000f24000c1e1100 */
[----:B----4-:R0:W1:Y:S02]  /*3f40*/  I2F.F64.U16 R24, R2 ;  /* 0x0000000200187312 */ /* 0x0100640000101800 */
[----:B01----:R-:W-:Y:S05]  /*3f50*/  BRA `(.L_x_31896) ;  /* 0x0000000c00607947 */ /* 0x003fea0003800000 */
.L_x_31893:
        /* <DEDUP_REMOVED lines=9> */
.L_x_31898:
[----:B------:R-:W4:Y:S02]  /*3ff0*/  LDG.E R2, desc[UR36][R2.64] ;  /* 0x0000002402027981 */ /* 0x000f24000c1e1900 */
[----:B----4-:R0:W1:Y:S02]  /*4000*/  I2F.F64 R24, R2 ;  /* 0x0000000200187312 */ /* 0x0100640000201c00 */
[----:B01----:R-:W-:Y:S05]  /*4010*/  BRA `(.L_x_31896) ;  /* 0x0000000c00307947 */ /* 0x003fea0003800000 */
.L_x_31897:
[----:B------:R-:W4:Y:S02]  /*4020*/  LDG.E.U16 R2, desc[UR36][R2.64] ;  /* 0x0000002402027981 */ /* 0x000f24000c1e1500 */
[----:B----4-:R0:W1:Y:S02]  /*4030*/  I2F.F64.S16 R24, R2 ;  /* 0x0000000200187312 */ /* 0x0100640000101c00 */
[----:B01----:R-:W-:Y:S05]  /*4040*/  BRA `(.L_x_31896) ;  /* 0x0000000c00247947 */ /* 0x003fea0003800000 */
.L_x_31892:
        /* <DEDUP_REMOVED lines=10> */
.L_x_31900:
[----:B------:R-:W4:Y:S02]  /*40f0*/  LDG.E.U16 R0, desc[UR36][R2.64] ;  /* 0x0000002402007981 */ /* 0x000f24000c1e1500 */
[----:B----4-:R-:W-:-:S05]  /*4100*/  HADD2.F32 R0, -RZ, R0.H0_H0 ;  /* 0x20000000ff007230 */ /* 0x010fca0000004100 */
[----:B------:R-:W-:-:S04]  /*4110*/  FMUL.FTZ R0, R0, 1 ;  /* 0x3f80000000007820 */ /* 0x000fc80000410000 */
[----:B------:R0:W1:Y:S02]  /*4120*/  F2F.F64.F32 R24, R0 ;  /* 0x0000000000187310 */ /* 0x0000640000201800 */
[----:B01----:R-:W-:Y:S05]  /*4130*/  BRA `(.L_x_31896) ;  /* 0x0000000800e87947 */ /* 0x003fea0003800000 */
.L_x_31899:
        /* <DEDUP_REMOVED lines=10> */
.L_x_31902:
[----:B------:R-:W4:Y:S02]  /*41e0*/  LDG.E.U16 R2, desc[UR36][R2.64] ;  /* 0x0000002402027981 */ /* 0x000f24000c1e1500 */
[----:B----4-:R-:W-:-:S05]  /*41f0*/  HADD2.F32 R0, -RZ, R2.H0_H0 ;  /* 0x20000002ff007230 */ /* 0x010fca0000004100 */
[----:B------:R-:W-:-:S04]  /*4200*/  FMUL.FTZ R0, R0, 1 ;  /* 0x3f80000000007820 */ /* 0x000fc80000410000 */
[----:B------:R1:W4:Y:S02]  /*4210*/  F2F.F64.F32 R24, R0 ;  /* 0x0000000000187310 */ /* 0x0003240000201800 */
[----:B-1--4-:R-:W-:Y:S05]  /*4220*/  BRA `(.L_x_31896) ;  /* 0x0000000800ac7947 */ /* 0x012fea0003800000 */
.L_x_31901:
[----:B------:R0:W5:Y:S01]  /*4230*/  LDG.E.64 R24, desc[UR36][R2.64] ;  /* 0x0000002402187981 */ /* 0x000162000c1e1b00 */
[----:B------:R-:W-:Y:S05]  /*4240*/  BRA `(.L_x_31896) ;  /* 0x0000000800a47947 */ /* 0x000fea0003800000 */
.L_x_31891:
        /* <DEDUP_REMOVED lines=13> */
.L_x_31905:
[----:B------:R1:W5:Y:S01]  /*4320*/  LDG.E.64 R24, desc[UR36][R2.64] ;  /* 0x0000002402187981 */ /* 0x000362000c1e1b00 */
[----:B------:R-:W-:Y:S05]  /*4330*/  BRA `(.L_x_31896) ;  /* 0x0000000800687947 */ /* 0x000fea0003800000 */
.L_x_31904:
        /* <DEDUP_REMOVED lines=27> */
.L_x_31907:
        /* <DEDUP_REMOVED lines=14> */
.L_x_31906:
[----:B------:R-:W4:Y:S02]  /*45d0*/  LDG.E.U16 R0, desc[UR36][R2.64] ;  /* 0x0000002402007981 */ /* 0x000f24000c1e1500 */
[----:B----4-:R-:W-:-:S04]  /*45e0*/  IMAD.U32 R0, R0, 0x10000, RZ ;  /* 0x0001000000007824 */ /* 0x010fc800078e00ff */
[----:B------:R-:W-:-:S04]  /*45f0*/  FMUL.FTZ R0, R0, 1 ;  /* 0x3f80000000007820 */ /* 0x000fc80000410000 */
[----:B------:R1:W4:Y:S02]  /*4600*/  F2F.F64.F32 R24, R0 ;  /* 0x0000000000187310 */ /* 0x0003240000201800 */
[----:B-1--4-:R-:W-:Y:S05]  /*4610*/  BRA `(.L_x_31896) ;  /* 0x0000000400b07947 */ /* 0x012fea0003800000 */
.L_x_31903:
        /* <DEDUP_REMOVED lines=11> */
.L_x_31910:
        /* <DEDUP_REMOVED lines=21> */
.L_x_31912:
[----:B------:R-:W-:Y:S05]  /*4820*/  BSYNC.RECONVERGENT B0 ;  /* 0x0000000000007941 */ /* 0x000fea0003800200 */
.L_x_31911:
[----:B------:R-:W-:Y:S01]  /*4830*/  IMAD.SHL.U32 R0, R0, 0x100000, RZ ;  /* 0x0010000000007824 */ /* 0x000fe200078e00ff */
[----:B------:R-:W-:-:S04]  /*4840*/  LEA R2, R2, 0x3b800000, 0x17 ;  /* 0x3b80000002027811 */ /* 0x000fc800078eb8ff */
[----:B------:R-:W-:-:S05]  /*4850*/  LOP3.LUT R0, R2, R0, R7, 0xfe, !PT ;  /* 0x0000000002007212 */ /* 0x000fca00078efe07 */
[----:B------:R-:W-:-:S04]  /*4860*/  FMUL.FTZ R0, R0, 1 ;  /* 0x3f80000000007820 */ /* 0x000fc80000410000 */
[----:B------:R0:W1:Y:S02]  /*4870*/  F2F.F64.F32 R24, R0 ;  /* 0x0000000000187310 */ /* 0x0000640000201800 */
[----:B01----:R-:W-:Y:S05]  /*4880*/  BRA `(.L_x_31896) ;  /* 0x0000000400147947 */ /* 0x003fea0003800000 */
.L_x_31909:
        /* <DEDUP_REMOVED lines=21> */
.L_x_31914:
[----:B------:R-:W-:Y:S05]  /*49e0*/  BSYNC.RECONVERGENT B0 ;  /* 0x0000000000007941 */ /* 0x000fea0003800200 */
.L_x_31913:
[----:B------:R-:W-:Y:S01]  /*49f0*/  IMAD.SHL.U32 R0, R0, 0x200000, RZ ;  /* 0x0020000000007824 */ /* 0x000fe200078e00ff */
[----:B------:R-:W-:-:S04]  /*4a00*/  LEA R2, R2, 0x37800000, 0x17 ;  /* 0x3780000002027811 */ /* 0x000fc800078eb8ff */
[----:B------:R-:W-:-:S05]  /*4a10*/  LOP3.LUT R0, R2, R0, R7, 0xfe, !PT ;  /* 0x0000000002007212 */ /* 0x000fca00078efe07 */
[----:B------:R-:W-:-:S04]  /*4a20*/  FMUL.FTZ R0, R0, 1 ;  /* 0x3f80000000007820 */ /* 0x000fc80000410000 */
[----:B------:R0:W1:Y:S02]  /*4a30*/  F2F.F64.F32 R24, R0 ;  /* 0x0000000000187310 */ /* 0x0000640000201800 */
[----:B01----:R-:W-:Y:S05]  /*4a40*/  BRA `(.L_x_31896) ;  /* 0x0000000000a47947 */ /* 0x003fea0003800000 */
.L_x_31908:
        /* <DEDUP_REMOVED lines=18> */
.L_x_31895:
        /* <DEDUP_REMOVED lines=16> */
.L_x_31917:
[----:B------:R-:W-:Y:S01]  /*4c70*/  CS2R R24, SRZ ;  /* 0x0000000000187805 */ /* 0x000fe2000001ff00 */
[----:B------:R-:W-:Y:S06]  /*4c80*/  BRA `(.L_x_31896) ;  /* 0x0000000000147947 */ /* 0x000fec0003800000 */
.L_x_31916:
[----:B------:R-:W4:Y:S02]  /*4c90*/  LDG.E.64 R24, desc[UR36][R2.64] ;  /* 0x0000002402187981 */ /* 0x000f24000c1e1b00 */
[----:B----4-:R-:W4:Y:S02]  /*4ca0*/  I2F.F64.U64 R24, R24 ;  /* 0x0000001800187312 */ /* 0x010f240000301800 */
[----:B----4-:R-:W-:Y:S05]  /*4cb0*/  BRA `(.L_x_31896) ;  /* 0x0000000000087947 */ /* 0x010fea0003800000 */
.L_x_31915:
[----:B------:R-:W4:Y:S02]  /*4cc0*/  LDG.E R2, desc[UR36][R2.64] ;  /* 0x0000002402027981 */ /* 0x000f24000c1e1900 */
[----:B----4-:R4:W0:Y:S02]  /*4cd0*/  I2F.F64.U32 R24, R2 ;  /* 0x0000000200187312 */ /* 0x0108240000201800 */
.L_x_31896:
[----:B------:R-:W-:Y:S05]  /*4ce0*/  BSYNC.RECONVERGENT B6 ;  /* 0x0000000000067941 */ /* 0x000fea0003800200 */
.L_x_31890:
        /* <DEDUP_REMOVED lines=20> */
.L_x_31922:
[----:B------:R-:W4:Y:S02]  /*4e30*/  LDG.E.U8 R2, desc[UR36][R2.64] ;  /* 0x0000002402027981 */ /* 0x000f24000c1e1100 */
[----:B----4-:R0:W1:Y:S02]  /*4e40*/  I2F.F64.U16 R32, R2 ;  /* 0x0000000200207312 */ /* 0x0100640000101800 */
[----:B01----:R-:W-:Y:S05]  /*4e50*/  BRA `(.L_x_31924) ;  /* 0x0000000c00607947 */ /* 0x003fea0003800000 */
.L_x_31921:
        /* <DEDUP_REMOVED lines=9> */
.L_x_31926:
[----:B------:R-:W4:Y:S02]  /*4ef0*/  LDG.E R2, desc[UR36][R2.64] ;  /* 0x0000002402027981 */ /* 0x000f24000c1e1900 */
[----:B----4-:R0:W1:Y:S02]  /*4f00*/  I2F.F64 R32, R2 ;  /* 0x0000000200207312 */ /* 0x0100640000201c00 */
[----:B01----:R-:W-:Y:S05]  /*4f10*/  BRA `(.L_x_31924) ;  /* 0x0000000c00307947 */ /* 0x003fea0003800000 */
.L_x_31925:
[----:B------:R-:W4:Y:S02]  /*4f20*/  LDG.E.U16 R2, desc[UR36][R2.64] ;  /* 0x0000002402027981 */ /* 0x000f24000c1e1500 */
[----:B----4-:R0:W1:Y:S02]  /*4f30*/  I2F.F64.S16 R32, R2 ;  /* 0x0000000200207312 */ /* 0x0100640000101c00 */
[----:B01----:R-:W-:Y:S05]  /*4f40*/  BRA `(.L_x_31924) ;  /* 0x0000000c00247947 */ /* 0x003fea0003800000 */
.L_x_31920:
        /* <DEDUP_REMOVED lines=10> */
.L_x_31928:
[----:B------:R-:W4:Y:S02]  /*4ff0*/  LDG.E.U16 R0, desc[UR36][R2.64] ;  /* 0x0000002402007981 */ /* 0x000f24000c1e1500 */
[----:B----4-:R-:W-:-:S05]  /*5000*/  HADD2.F32 R0, -RZ, R0.H0_H0 ;  /* 0x20000000ff007230 */ /* 0x010fca0000004100 */
[----:B------:R-:W-:-:S04]  /*5010*/  FMUL.FTZ R0, R0, 1 ;  /* 0x3f80000000007820 */ /* 0x000fc80000410000 */
[----:B------:R0:W1:Y:S02]  /*5020*/  F2F.F64.F32 R32, R0 ;  /* 0x0000000000207310 */ /* 0x0000640000201800 */
[----:B01----:R-:W-:Y:S05]  /*5030*/  BRA `(.L_x_31924) ;  /* 0x0000000800e87947 */ /* 0x003fea0003800000 */
.L_x_31927:
        /* <DEDUP_REMOVED lines=10> */
.L_x_31930:
[----:B------:R-:W4:Y:S02]  /*50e0*/  LDG.E.U16 R2, desc[UR36][R2.64] ;  /* 0x0000002402027981 */ /* 0x000f24000c1e1500 */
[----:B----4-:R-:W-:-:S05]  /*50f0*/  HADD2.F32 R0, -RZ, R2.H0_H0 ;  /* 0x20000002ff007230 */ /* 0x010fca0000004100 */
[----:B------:R-:W-:-:S04]  /*5100*/  FMUL.FTZ R0, R0, 1 ;  /* 0x3f80000000007820 */ /* 0x000fc80000410000 */
[----:B------:R0:W1:Y:S02]  /*5110*/  F2F.F64.F32 R32, R0 ;  /* 0x0000000000207310 */ /* 0x0000640000201800 */
[----:B01----:R-:W-:Y:S05]  /*5120*/  BRA `(.L_x_31924) ;  /* 0x0000000800ac7947 */ /* 0x003fea0003800000 */
.L_x_31929:
[----:B------:R0:W5:Y:S01]  /*5130*/  LDG.E.64 R32, desc[UR36][R2.64] ;  /* 0x0000002402207981 */ /* 0x000162000c1e1b00 */
[----:B------:R-:W-:Y:S05]  /*5140*/  BRA `(.L_x_31924) ;  /* 0x0000000800a47947 */ /* 0x000fea0003800000 */
.L_x_31919:
        /* <DEDUP_REMOVED lines=13> */
.L_x_31933:
[----:B------:R0:W5:Y:S01]  /*5220*/  LDG.E.64 R32, desc[UR36][R2.64] ;  /* 0x0000002402207981 */ /* 0x000162000c1e1b00 */
[----:B------:R-:W-:Y:S05]  /*5230*/  BRA `(.L_x_31924) ;  /* 0x0000000800687947 */ /* 0x000fea0003800000 */
.L_x_31932:
        /* <DEDUP_REMOVED lines=27> */
.L_x_31935:
        /* <DEDUP_REMOVED lines=14> */
.L_x_31934:
[----:B------:R-:W4:Y:S02]  /*54d0*/  LDG.E.U16 R0, desc[UR36][R2.64] ;  /* 0x0000002402007981 */ /* 0x000f24000c1e1500 */
[----:B----4-:R-:W-:-:S04]  /*54e0*/  IMAD.U32 R0, R0, 0x10000, RZ ;  /* 0x0001000000007824 */ /* 0x010fc800078e00ff */
[----:B------:R-:W-:-:S04]  /*54f0*/  FMUL.FTZ R0, R0, 1 ;  /* 0x3f80000000007820 */ /* 0x000fc80000410000 */
[----:B------:R0:W1:Y:S02]  /*5500*/  F2F.F64.F32 R32, R0 ;  /* 0x0000000000207310 */ /* 0x0000640000201800 */
[----:B01----:R-:W-:Y:S05]  /*5510*/  BRA `(.L_x_31924) ;  /* 0x0000000400b07947 */ /* 0x003fea0003800000 */
.L_x_31931:
        /* <DEDUP_REMOVED lines=11> */
.L_x_31938:
        /* <DEDUP_REMOVED lines=21> */
.L_x_31940:
[----:B------:R-:W-:Y:S05]  /*5720*/  BSYNC.RECONVERGENT B0 ;  /* 0x0000000000007941 */ /* 0x000fea0003800200 */
.L_x_31939:
[----:B------:R-:W-:Y:S01]  /*5730*/  IMAD.SHL.U32 R0, R0, 0x100000, RZ ;  /* 0x0010000000007824 */ /* 0x000fe200078e00ff */
[----:B------:R-:W-:-:S04]  /*5740*/  LEA R2, R2, 0x3b800000, 0x17 ;  /* 0x3b80000002027811 */ /* 0x000fc800078eb8ff */
[----:B------:R-:W-:-:S05]  /*5750*/  LOP3.LUT R0, R2, R0, R7, 0xfe, !PT ;  /* 0x0000000002007212 */ /* 0x000fca00078efe07 */
[----:B------:R-:W-:-:S04]  /*5760*/  FMUL.FTZ R0, R0, 1 ;  /* 0x3f80000000007820 */ /* 0x000fc80000410000 */
[----:B------:R0:W1:Y:S02]  /*5770*/  F2F.F64.F32 R32, R0 ;  /* 0x0000000000207310 */ /* 0x0000640000201800 */
[----:B01----:R-:W-:Y:S05]  /*5780*/  BRA `(.L_x_31924) ;  /* 0x0000000400147947 */ /* 0x003fea0003800000 */
.L_x_31937:
        /* <DEDUP_REMOVED lines=21> */
.L_x_31942:
[----:B------:R-:W-:Y:S05]  /*58e0*/  BSYNC.RECONVERGENT B0 ;  /* 0x0000000000007941 */ /* 0x000fea0003800200 */
.L_x_31941:
[----:B------:R-:W-:Y:S01]  /*58f0*/  IMAD.SHL.U32 R0, R0, 0x200000, RZ ;  /* 0x0020000000007824 */ /* 0x000fe200078e00ff */
[----:B------:R-:W-:-:S04]  /*5900*/  LEA R2, R2, 0x37800000, 0x17 ;  /* 0x3780000002027811 */ /* 0x000fc800078eb8ff */
[----:B------:R-:W-:-:S05]  /*5910*/  LOP3.LUT R0, R2, R0, R7, 0xfe, !PT ;  /* 0x0000000002007212 */ /* 0x000fca00078efe07 */
[----:B------:R-:W-:-:S04]  /*5920*/  FMUL.FTZ R0, R0, 1 ;  /* 0x3f80000000007820 */ /* 0x000fc80000410000 */
[----:B------:R0:W1:Y:S02]  /*5930*/  F2F.F64.F32 R32, R0 ;  /* 0x0000000000207310 */ /* 0x0000640000201800 */
[----:B01----:R-:W-:Y:S05]  /*5940*/  BRA `(.L_x_31924) ;  /* 0x0000000000a47947 */ /* 0x003fea0003800000 */
.L_x_31936:
        /* <DEDUP_REMOVED lines=18> */
.L_x_31923:
        /* <DEDUP_REMOVED lines=16> */
.L_x_31945:
[----:B------:R-:W-:Y:S01]  /*5b70*/  CS2R R32, SRZ ;  /* 0x0000000000207805 */ /* 0x000fe2000001ff00 */
[----:B------:R-:W-:Y:S06]  /*5b80*/  BRA `(.L_x_31924) ;  /* 0x0000000000147947 */ /* 0x000fec0003800000 */
.L_x_31944:
[----:B------:R-:W4:Y:S02]  /*5b90*/  LDG.E.64 R32, desc[UR36][R2.64] ;  /* 0x0000002402207981 */ /* 0x000f24000c1e1b00 */
[----:B----4-:R-:W1:Y:S02]  /*5ba0*/  I2F.F64.U64 R32, R32 ;  /* 0x0000002000207312 */ /* 0x010e640000301800 */
[----:B-1----:R-:W-:Y:S05]  /*5bb0*/  BRA `(.L_x_31924) ;  /* 0x0000000000087947 */ /* 0x002fea0003800000 */
.L_x_31943:
[----:B------:R-:W4:Y:S02]  /*5bc0*/  LDG.E R2, desc[UR36][R2.64] ;  /* 0x0000002402027981 */ /* 0x000f24000c1e1900 */
[----:B----4-:R1:W4:Y:S02]  /*5bd0*/  I2F.F64.U32 R32, R2 ;  /* 0x0000000200207312 */ /* 0x0103240000201800 */
.L_x_31924:
[----:B------:R-:W-:Y:S05]  /*5be0*/  BSYNC.RECONVERGENT B6 ;  /* 0x0000000000067941 */ /* 0x000fea0003800200 */
.L_x_31918:
[----:B------:R-:W-:-:S07]  /*5bf0*/  VIADD R28, R28, 0x80 ;  /* 0x000000801c1c7836 */ /* 0x000fce0000000000 */
.L_x_31889:
[----:B------:R-:W-:Y:S05]  /*5c00*/  BSYNC.RECONVERGENT B7 ;  /* 0x0000000000077941 */ /* 0x000fea0003800200 */
.L_x_31888:
        /* <DEDUP_REMOVED lines=27> */
.L_x_31952:
[----:B------:R-:W2:Y:S02]  /*5dc0*/  LDG.E.U8 R2, desc[UR36][R2.64] ;  /* 0x0000002402027981 */ /* 0x000ea4000c1e1100 */
[----:B--2---:R0:W1:Y:S02]  /*5dd0*/  I2F.F64.U16 R30, R2 ;  /* 0x00000002001e7312 */ /* 0x0040640000101800 */
[----:B01----:R-:W-:Y:S05]  /*5de0*/  BRA `(.L_x_31954) ;  /* 0x0000000c00607947 */ /* 0x003fea0003800000 */
.L_x_31951:
        /* <DEDUP_REMOVED lines=9> */
.L_x_31956:
[----:B------:R-:W2:Y:S02]  /*5e80*/  LDG.E R2, desc[UR36][R2.64] ;  /* 0x0000002402027981 */ /* 0x000ea4000c1e1900 */
[----:B--2---:R0:W1:Y:S02]  /*5e90*/  I2F.F64 R30, R2 ;  /* 0x00000002001e7312 */ /* 0x0040640000201c00 */
[----:B01----:R-:W-:Y:S05]  /*5ea0*/  BRA `(.L_x_31954) ;  /* 0x0000000c00307947 */ /* 0x003fea0003800000 */
.L_x_31955:
[----:B------:R-:W2:Y:S02]  /*5eb0*/  LDG.E.U16 R2, desc[UR36][R2.64] ;  /* 0x0000002402027981 */ /* 0x000ea4000c1e1500 */
[----:B--2---:R0:W1:Y:S02]  /*5ec0*/  I2F.F64.S16 R30, R2 ;  /* 0x00000002001e7312 */ /* 0x0040640000101c00 */
[----:B01----:R-:W-:Y:S05]  /*5ed0*/  BRA `(.L_x_31954) ;  /* 0x0000000c00247947 */ /* 0x003fea0003800000 */
.L_x_31950:
        /* <DEDUP_REMOVED lines=10> */
.L_x_31958:
[----:B------:R-:W2:Y:S02]  /*5f80*/  LDG.E.U16 R0, desc[UR36][R2.64] ;  /* 0x0000002402007981 */ /* 0x000ea4000c1e1500 */
[----:B--2---:R-:W-:-:S05]  /*5f90*/  HADD2.F32 R0, -RZ, R0.H0_H0 ;  /* 0x20000000ff007230 */ /* 0x004fca0000004100 */
[----:B------:R-:W-:-:S04]  /*5fa0*/  FMUL.FTZ R0, R0, 1 ;  /* 0x3f80000000007820 */ /* 0x000fc80000410000 */
[----:B------:R1:W2:Y:S02]  /*5fb0*/  F2F.F64.F32 R30, R0 ;  /* 0x00000000001e7310 */ /* 0x0002a40000201800 */
[----:B-12---:R-:W-:Y:S05]  /*5fc0*/  BRA `(.L_x_31954) ;  /* 0x0000000800e87947 */ /* 0x006fea0003800000 */
.L_x_31957:
        /* <DEDUP_REMOVED lines=10> */
.L_x_31960:
[----:B------:R-:W2:Y:S02]  /*6070*/  LDG.E.U16 R2, desc[UR36][R2.64] ;  /* 0x0000002402027981 */ /* 0x000ea4000c1e1500 */
[----:B--2---:R-:W-:-:S05]  /*6080*/  HADD2.F32 R0, -RZ, R2.H0_H0 ;  /* 0x20000002ff007230 */ /* 0x004fca0000004100 */
[----:B------:R-:W-:-:S04]  /*6090*/  FMUL.FTZ R0, R0, 1 ;  /* 0x3f80000000007820 */ /* 0x000fc80000410000 */
[----:B------:R1:W2:Y:S02]  /*60a0*/  F2F.F64.F32 R30, R0 ;  /* 0x00000000001e7310 */ /* 0x0002a40000201800 */
[----:B-12---:R-:W-:Y:S05]  /*60b0*/  BRA `(.L_x_31954) ;  /* 0x0000000800ac7947 */ /* 0x006fea0003800000 */
.L_x_31959:
[----:B------:R0:W5:Y:S01]  /*60c0*/  LDG.E.64 R30, desc[UR36][R2.64] ;  /* 0x00000024021e7981 */ /* 0x000162000c1e1b00 */
[----:B------:R-:W-:Y:S05]  /*60d0*/  BRA `(.L_x_31954) ;  /* 0x0000000800a47947 */ /* 0x000fea0003800000 */
.L_x_31949:
        /* <DEDUP_REMOVED lines=13> */
.L_x_31963:
[----:B------:R1:W5:Y:S01]  /*61b0*/  LDG.E.64 R30, desc[UR36][R2.64] ;  /* 0x00000024021e7981 */ /* 0x000362000c1e1b00 */
[----:B------:R-:W-:Y:S05]  /*61c0*/  BRA `(.L_x_31954) ;  /* 0x0000000800687947 */ /* 0x000fea0003800000 */
.L_x_31962:
        /* <DEDUP_REMOVED lines=27> */
.L_x_31965:
        /* <DEDUP_REMOVED lines=14> */
.L_x_31964:
[----:B------:R-:W2:Y:S02]  /*6460*/  LDG.E.U16 R0, desc[UR36][R2.64] ;  /* 0x0000002402007981 */ /* 0x000ea4000c1e1500 */
[----:B--2---:R-:W-:-:S04]  /*6470*/  IMAD.U32 R0, R0, 0x10000, RZ ;  /* 0x0001000000007824 */ /* 0x004fc800078e00ff */
[----:B------:R-:W-:-:S04]  /*6480*/  FMUL.FTZ R0, R0, 1 ;  /* 0x3f80000000007820 */ /* 0x000fc80000410000 */
[----:B------:R2:W4:Y:S02]  /*6490*/  F2F.F64.F32 R30, R0 ;  /* 0x00000000001e7310 */ /* 0x0005240000201800 */
[----:B--2-4-:R-:W-:Y:S05]  /*64a0*/  BRA `(.L_x_31954) ;  /* 0x0000000400b07947 */ /* 0x014fea0003800000 */
.L_x_31961:
        /* <DEDUP_REMOVED lines=11> */
.L_x_31968:
        /* <DEDUP_REMOVED lines=21> */
.L_x_31970:
[----:B------:R-:W-:Y:S05]  /*66b0*/  BSYNC.RECONVERGENT B0 ;  /* 0x0000000000007941 */ /* 0x000fea0003800200 */
.L_x_31969:
[----:B------:R-:W-:Y:S01]  /*66c0*/  IMAD.SHL.U32 R0, R0, 0x100000, RZ ;  /* 0x0010000000007824 */ /* 0x000fe200078e00ff */
[----:B------:R-:W-:-:S04]  /*66d0*/  LEA R2, R2, 0x3b800000, 0x17 ;  /* 0x3b80000002027811 */ /* 0x000fc800078eb8ff */
[----:B------:R-:W-:-:S05]  /*66e0*/  LOP3.LUT R0, R2, R0, R7, 0xfe, !PT ;  /* 0x0000000002007212 */ /* 0x000fca00078efe07 */
[----:B------:R-:W-:-:S04]  /*66f0*/  FMUL.FTZ R0, R0, 1 ;  /* 0x3f80000000007820 */ /* 0x000fc80000410000 */
[----:B------:R0:W1:Y:S02]  /*6700*/  F2F.F64.F32 R30, R0 ;  /* 0x00000000001e7310 */ /* 0x0000640000201800 */
[----:B01----:R-:W-:Y:S05]  /*6710*/  BRA `(.L_x_31954) ;  /* 0x0000000400147947 */ /* 0x003fea0003800000 */
.L_x_31967:
        /* <DEDUP_REMOVED lines=21> */
.L_x_31972:
[----:B------:R-:W-:Y:S05]  /*6870*/  BSYNC.RECONVERGENT B0 ;  /* 0x0000000000007941 */ /* 0x000fea0003800200 */
.L_x_31971:
[----:B------:R-:W-:Y:S01]  /*6880*/  IMAD.SHL.U32 R0, R0, 0x200000, RZ ;  /* 0x0020000000007824 */ /* 0x000fe200078e00ff */
[----:B------:R-:W-:-:S04]  /*6890*/  LEA R2, R2, 0x37800000, 0x17 ;  /* 0x3780000002027811 */ /* 0x000fc800078eb8ff */
[----:B------:R-:W-:-:S05]  /*68a0*/  LOP3.LUT R0, R2, R0, R7, 0xfe, !PT ;  /* 0x0000000002007212 */ /* 0x000fca00078efe07 */
[----:B------:R-:W-:-:S04]  /*68b0*/  FMUL.FTZ R0, R0, 1 ;  /* 0x3f80000000007820 */ /* 0x000fc80000410000 */
[----:B------:R0:W1:Y:S02]  /*68c0*/  F2F.F64.F32 R30, R0 ;  /* 0x00000000001e7310 */ /* 0x0000640000201800 */
[----:B01----:R-:W-:Y:S05]  /*68d0*/  BRA `(.L_x_31954) ;  /* 0x0000000000a47947 */ /* 0x003fea0003800000 */
.L_x_31966:
        /* <DEDUP_REMOVED lines=18> */
.L_x_31953:
        /* <DEDUP_REMOVED lines=16> */
.L_x_31975:
[----:B------:R-:W-:Y:S01]  /*6b00*/  CS2R R30, SRZ ;  /* 0x00000000001e7805 */ /* 0x000fe2000001ff00 */
[----:B------:R-:W-:Y:S06]  /*6b10*/  BRA `(.L_x_31954) ;  /* 0x0000000000147947 */ /* 0x000fec0003800000 */
.L_x_31974:
[----:B------:R-:W2:Y:S02]  /*6b20*/  LDG.E.64 R30, desc[UR36][R2.64] ;  /* 0x00000024021e7981 */ /* 0x000ea4000c1e1b00 */
[----:B--2---:R-:W0:Y:S02]  /*6b30*/  I2F.F64.U64 R30, R30 ;  /* 0x0000001e001e7312 */ /* 0x004e240000301800 */
[----:B0-----:R-:W-:Y:S05]  /*6b40*/  BRA `(.L_x_31954) ;  /* 0x0000000000087947 */ /* 0x001fea0003800000 */
.L_x_31973:
[----:B------:R-:W2:Y:S02]  /*6b50*/  LDG.E R2, desc[UR36][R2.64] ;  /* 0x0000002402027981 */ /* 0x000ea4000c1e1900 */
[----:B--2---:R2:W4:Y:S02]  /*6b60*/  I2F.F64.U32 R30, R2 ;  /* 0x00000002001e7312 */ /* 0x0045240000201800 */
.L_x_31954:
[----:B------:R-:W-:Y:S05]  /*6b70*/  BSYNC.RECONVERGENT B6 ;  /* 0x0000000000067941 */ /* 0x000fea0003800200 */
.L_x_31948:
        /* <DEDUP_REMOVED lines=19> */
.L_x_31979:
[----:B------:R-:W2:Y:S02]  /*6cb0*/  LDG.E.U8 R2, desc[UR36][R2.64] ;  /* 0x0000002402027981 */ /* 0x000ea4000c1e1100 */
[----:B--2---:R0:W1:Y:S02]  /*6cc0*/  I2F.F64.U16 R34, R2 ;  /* 0x0000000200227312 */ /* 0x0040640000101800 */
[----:B01----:R-:W-:Y:S05]  /*6cd0*/  BRA `(.L_x_31947) ;  /* 0x0000000c00547947 */ /* 0x003fea0003800000 */
.L_x_31978:
        /* <DEDUP_REMOVED lines=9> */
.L_x_31982:
[----:B------:R-:W2:Y:S02]  /*6d70*/  LDG.E R2, desc[UR36][R2.64] ;  /* 0x0000002402027981 */ /* 0x000ea4000c1e1900 */
[----:B--2---:R0:W1:Y:S02]  /*6d80*/  I2F.F64 R34, R2 ;  /* 0x0000000200227312 */ /* 0x0040640000201c00 */
[----:B01----:R-:W-:Y:S05]  /*6d90*/  BRA `(.L_x_31947) ;  /* 0x0000000c00247947 */ /* 0x003fea0003800000 */
.L_x_31981:
[----:B------:R-:W2:Y:S02]  /*6da0*/  LDG.E.U16 R2, desc[UR36][R2.64] ;  /* 0x0000002402027981 */ /* 0x000ea4000c1e1500 */
[----:B--2---:R0:W1:Y:S02]  /*6db0*/  I2F.F64.S16 R34, R2 ;  /* 0x0000000200227312 */ /* 0x0040640000101c00 */
[----:B01----:R-:W-:Y:S05]  /*6dc0*/  BRA `(.L_x_31947) ;  /* 0x0000000c00187947 */ /* 0x003fea0003800000 */
.L_x_31977:
        /* <DEDUP_REMOVED lines=10> */
.L_x_31984:
[----:B------:R-:W2:Y:S02]  /*6e70*/  LDG.E.U16 R0, desc[UR36][R2.64] ;  /* 0x0000002402007981 */ /* 0x000ea4000c1e1500 */
[----:B--2---:R-:W-:-:S05]  /*6e80*/  HADD2.F32 R0, -RZ, R0.H0_H0 ;  /* 0x20000000ff007230 */ /* 0x004fca0000004100 */
[----:B------:R-:W-:-:S04]  /*6e90*/  FMUL.FTZ R0, R0, 1 ;  /* 0x3f80000000007820 */ /* 0x000fc80000410000 */
[----:B------:R0:W1:Y:S02]  /*6ea0*/  F2F.F64.F32 R34, R0 ;  /* 0x0000000000227310 */ /* 0x0000640000201800 */
[----:B01----:R-:W-:Y:S05]  /*6eb0*/  BRA `(.L_x_31947) ;  /* 0x0000000800dc7947 */ /* 0x003fea0003800000 */
.L_x_31983:
        /* <DEDUP_REMOVED lines=10> */
.L_x_31986:
[----:B------:R-:W2:Y:S02]  /*6f60*/  LDG.E.U16 R2, desc[UR36][R2.64] ;  /* 0x0000002402027981 */ /* 0x000ea4000c1e1500 */
[----:B--2---:R-:W-:-:S05]  /*6f70*/  HADD2.F32 R0, -RZ, R2.H0_H0 ;  /* 0x20000002ff007230 */ /* 0x004fca0000004100 */
[----:B------:R-:W-:-:S04]  /*6f80*/  FMUL.FTZ R0, R0, 1 ;  /* 0x3f80000000007820 */ /* 0x000fc80000410000 */
[----:B------:R0:W1:Y:S02]  /*6f90*/  F2F.F64.F32 R34, R0 ;  /* 0x0000000000227310 */ /* 0x0000640000201800 */
[----:B01----:R-:W-:Y:S05]  /*6fa0*/  BRA `(.L_x_31947) ;  /* 0x0000000800a07947 */ /* 0x003fea0003800000 */
.L_x_31985:
[----:B------:R0:W5:Y:S01]  /*6fb0*/  LDG.E.64 R34, desc[UR36][R2.64] ;  /* 0x0000002402227981 */ /* 0x000162000c1e1b00 */
[----:B------:R-:W-:Y:S05]  /*6fc0*/  BRA `(.L_x_31947) ;  /* 0x0000000800987947 */ /* 0x000fea0003800000 */
.L_x_31976:
        /* <DEDUP_REMOVED lines=13> */
.L_x_31989:
[----:B------:R0:W5:Y:S01]  /*70a0*/  LDG.E.64 R34, desc[UR36][R2.64] ;  /* 0x0000002402227981 */ /* 0x000162000c1e1b00 */
[----:B------:R-:W-:Y:S05]  /*70b0*/  BRA `(.L_x_31947) ;  /* 0x00000008005c7947 */ /* 0x000fea0003800000 */
.L_x_31988:
        /* <DEDUP_REMOVED lines=27> */
.L_x_31991:
        /* <DEDUP_REMOVED lines=14> */
.L_x_31990:
[----:B------:R-:W2:Y:S02]  /*7350*/  LDG.E.U16 R0, desc[UR36][R2.64] ;  /* 0x0000002402007981 */ /* 0x000ea4000c1e1500 */
[----:B--2---:R-:W-:-:S04]  /*7360*/  IMAD.U32 R0, R0, 0x10000, RZ ;  /* 0x0001000000007824 */ /* 0x004fc800078e00ff */
[----:B------:R-:W-:-:S04]  /*7370*/  FMUL.FTZ R0, R0, 1 ;  /* 0x3f80000000007820 */ /* 0x000fc80000410000 */
[----:B------:R0:W1:Y:S02]  /*7380*/  F2F.F64.F32 R34, R0 ;  /* 0x0000000000227310 */ /* 0x0000640000201800 */
[----:B01----:R-:W-:Y:S05]  /*7390*/  BRA `(.L_x_31947) ;  /* 0x0000000400a47947 */ /* 0x003fea0003800000 */
.L_x_31987:
        /* <DEDUP_REMOVED lines=11> */
.L_x_31994:
        /* <DEDUP_REMOVED lines=20> */
.L_x_31996:
[----:B------:R-:W-:Y:S05]  /*7590*/  BSYNC.RECONVERGENT B0 ;  /* 0x0000000000007941 */ /* 0x000fea0003800200 */
.L_x_31995:
[----:B------:R-:W-:Y:S01]  /*75a0*/  IMAD.SHL.U32 R0, R0, 0x100000, RZ ;  /* 0x0010000000007824 */ /* 0x000fe200078e00ff */
[----:B------:R-:W-:-:S04]  /*75b0*/  LEA R2, R2, 0x3b800000, 0x17 ;  /* 0x3b80000002027811 */ /* 0x000fc800078eb8ff */
[----:B------:R-:W-:-:S05]  /*75c0*/  LOP3.LUT R0, R2, R0, R7, 0xfe, !PT ;  /* 0x0000000002007212 */ /* 0x000fca00078efe07 */
[----:B------:R-:W-:-:S04]  /*75d0*/  FMUL.FTZ R0, R0, 1 ;  /* 0x3f80000000007820 */ /* 0x000fc80000410000 */
[----:B------:R0:W1:Y:S02]  /*75e0*/  F2F.F64.F32 R34, R0 ;  /* 0x0000000000227310 */ /* 0x0000640000201800 */
[----:B01----:R-:W-:Y:S05]  /*75f0*/  BRA `(.L_x_31947) ;  /* 0x00000004000c7947 */ /* 0x003fea0003800000 */
.L_x_31993:
        /* <DEDUP_REMOVED lines=20> */
.L_x_31998:
[----:B------:R-:W-:Y:S05]  /*7740*/  BSYNC.RECONVERGENT B0 ;  /* 0x0000000000007941 */ /* 0x000fea0003800200 */
.L_x_31997:
[----:B------:R-:W-:Y:S01]  /*7750*/  IMAD.SHL.U32 R0, R0, 0x200000, RZ ;  /* 0x0020000000007824 */ /* 0x000fe200078e00ff */
[----:B------:R-:W-:-:S04]  /*7760*/  LEA R2, R2, 0x37800000, 0x17 ;  /* 0x3780000002027811 */ /* 0x000fc800078eb8ff */
[----:B------:R-:W-:-:S05]  /*7770*/  LOP3.LUT R0, R2, R0, R7, 0xfe, !PT ;  /* 0x0000000002007212 */ /* 0x000fca00078efe07 */
[----:B------:R-:W-:-:S04]  /*7780*/  FMUL.FTZ R0, R0, 1 ;  /* 0x3f80000000007820 */ /* 0x000fc80000410000 */
[----:B------:R0:W1:Y:S02]  /*7790*/  F2F.F64.F32 R34, R0 ;  /* 0x0000000000227310 */ /* 0x0000640000201800 */
[----:B01----:R-:W-:Y:S05]  /*77a0*/  BRA `(.L_x_31947) ;  /* 0x0000000000a07947 */ /* 0x003fea0003800000 */
.L_x_31992:
        /* <DEDUP_REMOVED lines=18> */
.L_x_31980:
        /* <DEDUP_REMOVED lines=16> */
.L_x_32001:
[----:B------:R-:W-:Y:S05]  /*79d0*/  BRA `(.L_x_31947) ;  /* 0x0000000000147947 */ /* 0x000fea0003800000 */
.L_x_32000:
[----:B------:R-:W2:Y:S02]  /*79e0*/  LDG.E.64 R34, desc[UR36][R2.64] ;  /* 0x0000002402227981 */ /* 0x000ea4000c1e1b00 */
[----:B--2---:R-:W0:Y:S02]  /*79f0*/  I2F.F64.U64 R34, R34 ;  /* 0x0000002200227312 */ /* 0x004e240000301800 */
[----:B0-----:R-:W-:Y:S05]  /*7a00*/  BRA `(.L_x_31947) ;  /* 0x0000000000087947 */ /* 0x001fea0003800000 */
.L_x_31999:
[----:B------:R-:W2:Y:S02]  /*7a10*/  LDG.E R2, desc[UR36][R2.64] ;  /* 0x0000002402027981 */ /* 0x000ea4000c1e1900 */
[----:B--2---:R0:W1:Y:S02]  /*7a20*/  I2F.F64.U32 R34, R2 ;  /* 0x0000000200227312 */ /* 0x0040640000201800 */
.L_x_31947:
[----:B------:R-:W-:Y:S05]  /*7a30*/  BSYNC.RECONVERGENT B7 ;  /* 0x0000000000077941 */ /* 0x000fea0003800200 */
.L_x_31946:
        /* <DEDUP_REMOVED lines=23> */
[----:B------:R-:W0:Y:S02]  /*7bb0*/  @!P4 DSETP.MAX.AND P5, P6, R18, R22, PT ;  /* 0x000000161200c22a */ /* 0x000e240003eaf000 */
[----:B0-----:R-:W-:Y:S02]  /*7bc0*/  @!P4 FSEL R3, R3, R23, P5 ;  /* 0x000000170303c208 */ /* 0x001fe40002800000 */
[----:B------:R-:W-:Y:S01]  /*7bd0*/  @!P4 SEL R0, R0, R5, P5 ;  /* 0x000000050000c207 */ /* 0x000fe20002800000 */
[----:B------:R-:W-:Y:S01]  /*7be0*/  IMAD.MOV.U32 R5, RZ, RZ, R19 ;  /* 0x000000ffff057224 */ /* 0x000fe200078e0013 */
[----:B------:R-:W-:-:S03]  /*7bf0*/  @!P4 SEL R3, R6, R3, P6 ;  /* 0x000000030603c207 */ /* 0x000fc60003000000 */
[----:B------:R-:W-:Y:S02]  /*7c00*/  @!P4 IMAD.MOV.U32 R4, RZ, RZ, R0 ;  /* 0x000000ffff04c224 */ /* 0x000fe400078e0000 */
[----:B------:R-:W-:-:S07]  /*7c10*/  @!P4 IMAD.MOV.U32 R5, RZ, RZ, R3 ;  /* 0x000000ffff05c224 */ /* 0x000fce00078e0003 */
.L_x_32003:
[----:B------:R-:W-:Y:S05]  /*7c20*/  BSYNC.RECONVERGENT B0 ;  /* 0x0000000000007941 */ /* 0x000fea0003800200 */
.L_x_32002:
        /* <DEDUP_REMOVED lines=14> */
[----:B------:R-:W0:Y:S02]  /*7d10*/  @!P3 DSETP.MAX.AND P4, P5, R26, R16, PT ;  /* 0x000000101a00b22a */ /* 0x000e240003d8f000 */
[----:B0-----:R-:W-:Y:S01]  /*7d20*/  @!P3 FSEL R6, R0, R17, P4 ;  /* 0x000000110006b208 */ /* 0x001fe20002000000 */
[----:B------:R-:W-:Y:S01]  /*7d30*/  @!P3 IMAD.MOV.U32 R0, RZ, RZ, R26 ;  /* 0x000000ffff00b224 */ /* 0x000fe200078e001a */
[----:B------:R-:W-:-:S04]  /*7d40*/  @!P3 LOP3.LUT R17, R17, 0x80000, RZ, 0xfc, !PT ;  /* 0x000800001111b812 */ /* 0x000fc800078efcff */
[----:B------:R-:W-:Y:S02]  /*7d50*/  @!P3 SEL R3, R0, R3, P4 ;  /* 0x000000030003b207 */ /* 0x000fe40002000000 */
[----:B------:R-:W-:-:S03]  /*7d60*/  @!P3 SEL R6, R17, R6, P5 ;  /* 0x000000061106b207 */ /* 0x000fc60002800000 */
[----:B------:R-:W-:Y:S02]  /*7d70*/  @!P3 IMAD.MOV.U32 R28, RZ, RZ, R3 ;  /* 0x000000ffff1cb224 */ /* 0x000fe400078e0003 */
[----:B------:R-:W-:-:S07]  /*7d80*/  @!P3 IMAD.MOV.U32 R29, RZ, RZ, R6 ;  /* 0x000000ffff1db224 */ /* 0x000fce00078e0006 */
.L_x_32005:
[----:B------:R-:W-:Y:S05]  /*7d90*/  BSYNC.RECONVERGENT B0 ;  /* 0x0000000000007941 */ /* 0x000fea0003800200 */
.L_x_32004:
        /* <DEDUP_REMOVED lines=11> */
[----:B------:R-:W0:Y:S02]  /*7e50*/  @!P0 DSETP.MAX.AND P3, P4, R32, R24, PT ;  /* 0x000000182000822a */ /* 0x000e240003c6f000 */
        /* <DEDUP_REMOVED lines=8> */
.L_x_32007:
[----:B------:R-:W-:Y:S05]  /*7ee0*/  BSYNC.RECONVERGENT B0 ;  /* 0x0000000000007941 */ /* 0x000fea0003800200 */
.L_x_32006:
        /* <DEDUP_REMOVED lines=15> */
[----:B------:R-:W0:Y:S02]  /*7fe0*/  @!P0 DSETP.MAX.AND P1, P3, R30, R34, PT ;  /* 0x000000221e00822a */ /* 0x000e240003b2f000 */
[----:B0-----:R-:W-:Y:S02]  /*7ff0*/  @!P0 FSEL R31, R31, R6, P1 ;  /* 0x000000061f1f8208 */ /* 0x001fe40000800000 */
[----:B------:R-:W-:Y:S02]  /*8000*/  @!P0 LOP3.LUT R6, R6, 0x80000, RZ, 0xfc, !PT ;  /* 0x0008000006068812 */ /* 0x000fe400078efcff */
[----:B------:R-:W-:Y:S02]  /*8010*/  @!P0 SEL R0, R0, R3, P1 ;  /* 0x0000000300008207 */ /* 0x000fe40000800000 */
[----:B------:R-:W-:-:S03]  /*8020*/  @!P0 SEL R31, R6, R31, P3 ;  /* 0x0000001f061f8207 */ /* 0x000fc60001800000 */
[----:B------:R-:W-:Y:S02]  /*8030*/  @!P0 IMAD.MOV.U32 R16, RZ, RZ, R0 ;  /* 0x000000ffff108224 */ /* 0x000fe400078e0000 */
[----:B------:R-:W-:-:S07]  /*8040*/  @!P0 IMAD.MOV.U32 R17, RZ, RZ, R31 ;  /* 0x000000ffff118224 */ /* 0x000fce00078e001f */
.L_x_32009:
[----:B------:R-:W-:Y:S05]  /*8050*/  BSYNC.RECONVERGENT B0 ;  /* 0x0000000000007941 */ /* 0x000fea0003800200 */
.L_x_32008:
        /* <DEDUP_REMOVED lines=25> */
.L_x_32015:
[----:B------:R-:W0:Y:S01]  /*81f0*/  F2I.S64.F64.TRUNC R4, R4 ;  /* 0x0000000400047311 */ /* 0x000e22000030d900 */
[----:B------:R-:W-:Y:S02]  /*8200*/  IMAD.MOV.U32 R36, RZ, RZ, R2 ;  /* 0x000000ffff247224 */ /* 0x000fe400078e0002 */
[----:B0-----:R-:W-:-:S05]  /*8210*/  IMAD.MOV.U32 R3, RZ, RZ, R4 ;  /* 0x000000ffff037224 */ /* 0x001fca00078e0004 */
[----:B------:R0:W-:Y:S01]  /*8220*/  STG.E.U8 desc[UR36][R8.64], R3 ;  /* 0x0000000308007986 */ /* 0x0001e2000c101124 */
[----:B------:R-:W-:Y:S05]  /*8230*/  BRA `(.L_x_32011) ;  /* 0x0000001000cc7947 */ /* 0x000fea0003800000 */
.L_x_32014:
        /* <DEDUP_REMOVED lines=10> */
.L_x_32018:
[----:B------:R-:W0:Y:S01]  /*82e0*/  F2I.F64.TRUNC R5, R4 ;  /* 0x0000000400057311 */ /* 0x000e22000030d100 */
[----:B------:R-:W-:Y:S01]  /*82f0*/  IMAD.MOV.U32 R36, RZ, RZ, R2 ;  /* 0x000000ffff247224 */ /* 0x000fe200078e0002 */
[----:B0-----:R0:W-:Y:S01]  /*8300*/  STG.E desc[UR36][R8.64], R5 ;  /* 0x0000000508007986 */ /* 0x0011e2000c101924 */
[----:B------:R-:W-:Y:S05]  /*8310*/  BRA `(.L_x_32011) ;  /* 0x0000001000947947 */ /* 0x000fea0003800000 */
.L_x_32017:
[----:B------:R-:W0:Y:S01]  /*8320*/  F2I.F64.TRUNC R5, R4 ;  /* 0x0000000400057311 */ /* 0x000e22000030d100 */
[----:B------:R-:W-:Y:S01]  /*8330*/  IMAD.MOV.U32 R36, RZ, RZ, R2 ;  /* 0x000000ffff247224 */ /* 0x000fe200078e0002 */
[----:B0-----:R0:W-:Y:S01]  /*8340*/  STG.E.U16 desc[UR36][R8.64], R5 ;  /* 0x0000000508007986 */ /* 0x0011e2000c101524 */
[----:B------:R-:W-:Y:S05]  /*8350*/  BRA `(.L_x_32011) ;  /* 0x0000001000847947 */ /* 0x000fea0003800000 */
.L_x_32013:
        /* <DEDUP_REMOVED lines=18> */
.L_x_32020:
        /* <DEDUP_REMOVED lines=13> */
.L_x_32019:
        /* <DEDUP_REMOVED lines=19> */
.L_x_32022:
        /* <DEDUP_REMOVED lines=14> */
.L_x_32021:
[----:B------:R0:W-:Y:S01]  /*8760*/  STG.E.64 desc[UR36][R8.64], R4 ;  /* 0x0000000408007986 */ /* 0x0001e2000c101b24 */
[----:B------:R-:W-:Y:S01]  /*8770*/  IMAD.MOV.U32 R36, RZ, RZ, R2 ;  /* 0x000000ffff247224 */ /* 0x000fe200078e0002 */
[----:B------:R-:W-:Y:S06]  /*8780*/  BRA `(.L_x_32011) ;  /* 0x0000000c00787947 */ /* 0x000fec0003800000 */
.L_x_32012:
        /* <DEDUP_REMOVED lines=13> */
.L_x_32025:
[----:B------:R-:W-:Y:S01]  /*8860*/  CS2R R6, SRZ ;  /* 0x0000000000067805 */ /* 0x000fe2000001ff00 */
[----:B------:R-:W-:-:S04]  /*8870*/  IMAD.MOV.U32 R36, RZ, RZ, R2 ;  /* 0x000000ffff247224 */ /* 0x000fc800078e0002 */
[----:B------:R0:W-:Y:S01]  /*8880*/  STG.E.128 desc[UR36][R8.64], R4 ;  /* 0x0000000408007986 */ /* 0x0001e2000c101d24 */
[----:B------:R-:W-:Y:S05]  /*8890*/  BRA `(.L_x_32011) ;  /* 0x0000000c00347947 */ /* 0x000fea0003800000 */
.L_x_32024:
        /* <DEDUP_REMOVED lines=27> */
.L_x_32029:
[----:B------:R-:W-:Y:S05]  /*8a50*/  BSYNC.RECONVERGENT B0 ;  /* 0x0000000000007941 */ /* 0x000fea0003800200 */
.L_x_32028:
[----:B------:R-:W-:Y:S01]  /*8a60*/  LOP3.LUT R7, R0, 0x80, R7, 0xf8, !PT ;  /* 0x0000008000077812 */ /* 0x000fe200078ef807 */
[----:B------:R-:W-:-:S04]  /*8a70*/  IMAD.MOV.U32 R36, RZ, RZ, R2 ;  /* 0x000000ffff247224 */ /* 0x000fc800078e0002 */
[----:B------:R0:W-:Y:S01]  /*8a80*/  STG.E.U8 desc[UR36][R8.64], R7 ;  /* 0x0000000708007986 */ /* 0x0001e2000c101124 */
[----:B------:R-:W-:Y:S05]  /*8a90*/  BRA `(.L_x_32011) ;  /* 0x0000000800b47947 */ /* 0x000fea0003800000 */
.L_x_32027:
        /* <DEDUP_REMOVED lines=23> */
.L_x_32031:
[----:B------:R-:W-:Y:S05]  /*8c10*/  BSYNC.RECONVERGENT B0 ;  /* 0x0000000000007941 */ /* 0x000fea0003800200 */
.L_x_32030:
[----:B------:R-:W-:Y:S01]  /*8c20*/  LOP3.LUT R7, R0, 0x80, R7, 0xf8, !PT ;  /* 0x0000008000077812 */ /* 0x000fe200078ef807 */
[----:B------:R-:W-:-:S04]  /*8c30*/  IMAD.MOV.U32 R36, RZ, RZ, R2 ;  /* 0x000000ffff247224 */ /* 0x000fc800078e0002 */
[----:B------:R0:W-:Y:S01]  /*8c40*/  STG.E.U8 desc[UR36][R8.64], R7 ;  /* 0x0000000708007986 */ /* 0x0001e2000c101124 */
[----:B------:R-:W-:Y:S05]  /*8c50*/  BRA `(.L_x_32011) ;  /* 0x0000000800447947 */ /* 0x000fea0003800000 */
.L_x_32026:
        /* <DEDUP_REMOVED lines=13> */
.L_x_32023:
        /* <DEDUP_REMOVED lines=12> */
.L_x_32034:
        /* <DEDUP_REMOVED lines=21> */
.L_x_32037:
[----:B------:R-:W-:-:S04]  /*8f40*/  SHF.R.U32.HI R0, RZ, 0x14, R7 ;  /* 0x00000014ff007819 */ /* 0x000fc80000011607 */
[----:B------:R-:W-:-:S04]  /*8f50*/  LOP3.LUT R0, R0, 0x1, RZ, 0xc0, !PT ;  /* 0x0000000100007812 */ /* 0x000fc800078ec0ff */
[----:B------:R-:W-:-:S04]  /*8f60*/  IADD3 R0, PT, PT, R7, 0x487ffff, R0 ;  /* 0x0487ffff07007810 */ /* 0x000fc80007ffe000 */
[----:B------:R-:W-:-:S04]  /*8f70*/  SHF.R.U32.HI R0, RZ, 0x14, R0 ;  /* 0x00000014ff007819 */ /* 0x000fc80000011600 */
[----:B------:R-:W-:-:S07]  /*8f80*/  LOP3.LUT R3, R0, 0xff, RZ, 0xc0, !PT ;  /* 0x000000ff00037812 */ /* 0x000fce00078ec0ff */
.L_x_32038:
[----:B------:R-:W-:-:S04]  /*8f90*/  SHF.R.U32.HI R0, RZ, 0x18, R7 ;  /* 0x00000018ff007819 */ /* 0x000fc80000011607 */
[----:B------:R-:W-:-:S07]  /*8fa0*/  LOP3.LUT R0, R3, 0x80, R0, 0xf8, !PT ;  /* 0x0000008003007812 */ /* 0x000fce00078ef800 */
.L_x_32036:
[----:B------:R-:W-:Y:S05]  /*8fb0*/  BSYNC.RECONVERGENT B0 ;  /* 0x0000000000007941 */ /* 0x000fea0003800200 */
.L_x_32035:
[----:B------:R0:W-:Y:S01]  /*8fc0*/  STG.E.U8 desc[UR36][R8.64], R0 ;  /* 0x0000000008007986 */ /* 0x0001e2000c101124 */
[----:B------:R-:W-:Y:S01]  /*8fd0*/  IMAD.MOV.U32 R36, RZ, RZ, R2 ;  /* 0x000000ffff247224 */ /* 0x000fe200078e0002 */
[----:B------:R-:W-:Y:S06]  /*8fe0*/  BRA `(.L_x_32011) ;  /* 0x0000000400607947 */ /* 0x000fec0003800000 */
.L_x_32033:
        /* <DEDUP_REMOVED lines=21> */
.L_x_32041:
[----:B------:R-:W-:-:S04]  /*9140*/  SHF.R.U32.HI R0, RZ, 0x15, R7 ;  /* 0x00000015ff007819 */ /* 0x000fc80000011607 */
[----:B------:R-:W-:-:S04]  /*9150*/  LOP3.LUT R0, R0, 0x1, RZ, 0xc0, !PT ;  /* 0x0000000100007812 */ /* 0x000fc800078ec0ff */
[----:B------:R-:W-:-:S04]  /*9160*/  IADD3 R0, PT, PT, R7, 0x88fffff, R0 ;  /* 0x088fffff07007810 */ /* 0x000fc80007ffe000 */
[----:B------:R-:W-:-:S04]  /*9170*/  SHF.R.U32.HI R0, RZ, 0x15, R0 ;  /* 0x00000015ff007819 */ /* 0x000fc80000011600 */
[----:B------:R-:W-:-:S07]  /*9180*/  LOP3.LUT R3, R0, 0xff, RZ, 0xc0, !PT ;  /* 0x000000ff00037812 */ /* 0x000fce00078ec0ff */
.L_x_32042:
[----:B------:R-:W-:-:S04]  /*9190*/  SHF.R.U32.HI R0, RZ, 0x18, R7 ;  /* 0x00000018ff007819 */ /* 0x000fc80000011607 */
[----:B------:R-:W-:-:S07]  /*91a0*/  LOP3.LUT R0, R3, 0x80, R0, 0xf8, !PT ;  /* 0x0000008003007812 */ /* 0x000fce00078ef800 */
.L_x_32040:
[----:B------:R-:W-:Y:S05]  /*91b0*/  BSYNC.RECONVERGENT B0 ;  /* 0x0000000000007941 */ /* 0x000fea0003800200 */
.L_x_32039:
[----:B------:R0:W-:Y:S01]  /*91c0*/  STG.E.U8 desc[UR36][R8.64], R0 ;  /* 0x0000000008007986 */ /* 0x0001e2000c101124 */
[----:B------:R-:W-:Y:S01]  /*91d0*/  IMAD.MOV.U32 R36, RZ, RZ, R2 ;  /* 0x000000ffff247224 */ /* 0x000fe200078e0002 */
[----:B------:R-:W-:Y:S06]  /*91e0*/  BRA `(.L_x_32011) ;  /* 0x0000000000e07947 */ /* 0x000fec0003800000 */
.L_x_32032:
[----:B------:R-:W-:-:S13]  /*91f0*/  ISETP.NE.AND P0, PT, R0, 0x1c, PT ;  /* 0x0000001c0000780c */ /* 0x000fda0003f05270 */
[----:B------:R-:W-:Y:S05]  /*9200*/  @!P0 BRA `(.L_x_32043) ;  /* 0x0000000000cc8947 */ /* 0x000fea0003800000 */
[----:B------:R-:W-:-:S13]  /*9210*/  ISETP.NE.AND P0, PT, R0, 0x1d, PT ;  /* 0x0000001d0000780c */ /* 0x000fda0003f05270 */
[----:B------:R-:W-:Y:S05]  /*9220*/  @!P0 BRA `(.L_x_32044) ;  /* 0x0000000000b48947 */ /* 0x000fea0003800000 */
[----:B------:R-:W-:-:S13]  /*9230*/  ISETP.NE.AND P0, PT, R0, 0x2c, PT ;  /* 0x0000002c0000780c */ /* 0x000fda0003f05270 */
[----:B------:R-:W-:Y:S05]  /*9240*/  @!P0 BRA `(.L_x_32045) ;  /* 0x0000000000488947 */ /* 0x000fea0003800000 */
.L_x_32016:
        /* <DEDUP_REMOVED lines=16> */
.L_x_32046:
[----:B------:R-:W-:Y:S01]  /*9350*/  IMAD.MOV.U32 R36, RZ, RZ, R2 ;  /* 0x000000ffff247224 */ /* 0x000fe200078e0002 */
[----:B------:R-:W-:Y:S06]  /*9360*/  BRA `(.L_x_32011) ;  /* 0x0000000000807947 */ /* 0x000fec0003800000 */
.L_x_32045:
        /* <DEDUP_REMOVED lines=25> */
.L_x_32044:
[----:B------:R-:W0:Y:S01]  /*9500*/  F2I.U64.F64.TRUNC R4, R4 ;  /* 0x0000000400047311 */ /* 0x000e22000030d800 */
[----:B------:R-:W-:Y:S01]  /*9510*/  IMAD.MOV.U32 R36, RZ, RZ, R2 ;  /* 0x000000ffff247224 */ /* 0x000fe200078e0002 */
[----:B0-----:R0:W-:Y:S01]  /*9520*/  STG.E.64 desc[UR36][R8.64], R4 ;  /* 0x0000000408007986 */ /* 0x0011e2000c101b24 */
[----:B------:R-:W-:Y:S05]  /*9530*/  BRA `(.L_x_32011) ;  /* 0x00000000000c7947 */ /* 0x000fea0003800000 */
.L_x_32043:
[----:B------:R-:W0:Y:S01]  /*9540*/  F2I.U32.F64.TRUNC R5, R4 ;  /* 0x0000000400057311 */ /* 0x000e22000030d000 */
[----:B------:R-:W-:Y:S01]  /*9550*/  IMAD.MOV.U32 R36, RZ, RZ, R2 ;  /* 0x000000ffff247224 */ /* 0x000fe200078e0002 */
[----:B0-----:R0:W-:Y:S06]  /*9560*/  STG.E desc[UR36][R8.64], R5 ;  /* 0x0000000508007986 */ /* 0x0011ec000c101924 */
.L_x_32011:
[----:B------:R-:W-:Y:S05]  /*9570*/  BSYNC.RECONVERGENT B6 ;  /* 0x0000000000067941 */ /* 0x000fea0003800200 */
.L_x_32010:
        /* <DEDUP_REMOVED lines=26> */
.L_x_32052:
[----:B------:R-:W0:Y:S02]  /*9720*/  F2I.S64.F64.TRUNC R28, R28 ;  /* 0x0000001c001c7311 */ /* 0x000e24000030d900 */
[----:B0-----:R-:W-:-:S05]  /*9730*/  IMAD.MOV.U32 R5, RZ, RZ, R28 ;  /* 0x000000ffff057224 */ /* 0x001fca00078e001c */
[----:B------:R4:W-:Y:S01]  /*9740*/  STG.E.U8 desc[UR36][R2.64], R5 ;  /* 0x0000000502007986 */ /* 0x0009e2000c101124 */
[----:B------:R-:W-:Y:S05]  /*9750*/  BRA `(.L_x_32054) ;  /* 0x0000001000807947 */ /* 0x000fea0003800000 */
.L_x_32051:
        /* <DEDUP_REMOVED lines=9> */
.L_x_32056:
[----:B------:R-:W0:Y:S02]  /*97f0*/  F2I.F64.TRUNC R29, R28 ;  /* 0x0000001c001d7311 */ /* 0x000e24000030d100 */
[----:B0-----:R2:W-:Y:S01]  /*9800*/  STG.E desc[UR36][R2.64], R29 ;  /* 0x0000001d02007986 */ /* 0x0015e2000c101924 */
[----:B------:R-:W-:Y:S05]  /*9810*/  BRA `(.L_x_32054) ;  /* 0x0000001000507947 */ /* 0x000fea0003800000 */
.L_x_32055:
[----:B------:R-:W0:Y:S02]  /*9820*/  F2I.F64.TRUNC R29, R28 ;  /* 0x0000001c001d7311 */ /* 0x000e24000030d100 */
[----:B0-----:R0:W-:Y:S01]  /*9830*/  STG.E.U16 desc[UR36][R2.64], R29 ;  /* 0x0000001d02007986 */ /* 0x0011e2000c101524 */
[----:B------:R-:W-:Y:S05]  /*9840*/  BRA `(.L_x_32054) ;  /* 0x0000001000447947 */ /* 0x000fea0003800000 */
.L_x_32050:
        /* <DEDUP_REMOVED lines=17> */
.L_x_32058:
        /* <DEDUP_REMOVED lines=12> */
.L_x_32057:
        /* <DEDUP_REMOVED lines=18> */
.L_x_32060:
        /* <DEDUP_REMOVED lines=13> */
.L_x_32059:
[----:B------:R0:W-:Y:S01]  /*9c10*/  STG.E.64 desc[UR36][R2.64], R28 ;  /* 0x0000001c02007986 */ /* 0x0001e2000c101b24 */
[----:B------:R-:W-:Y:S05]  /*9c20*/  BRA `(.L_x_32054) ;  /* 0x0000000c004c7947 */ /* 0x000fea0003800000 */
.L_x_32049:
        /* <DEDUP_REMOVED lines=13> */
.L_x_32064:
        /* <DEDUP_REMOVED lines=26> */
.L_x_32067:
[----:B------:R-:W-:-:S04]  /*9ea0*/  SHF.R.U32.HI R5, RZ, 0x18, R5 ;  /* 0x00000018ff057819 */ /* 0x000fc80000011605 */
[----:B------:R-:W-:-:S07]  /*9eb0*/  LOP3.LUT R0, R0, 0x80, R5, 0xf8, !PT ;  /* 0x0000008000007812 */ /* 0x000fce00078ef805 */
.L_x_32066:
[----:B------:R-:W-:Y:S05]  /*9ec0*/  BSYNC.RECONVERGENT B0 ;  /* 0x0000000000007941 */ /* 0x000fea0003800200 */
.L_x_32065:
[----:B------:R0:W-:Y:S01]  /*9ed0*/  STG.E.U8 desc[UR36][R2.64], R0 ;  /* 0x0000000002007986 */ /* 0x0001e2000c101124 */
[----:B------:R-:W-:Y:S05]  /*9ee0*/  BRA `(.L_x_32054) ;  /* 0x00000008009c7947 */ /* 0x000fea0003800000 */
.L_x_32063:
        /* <DEDUP_REMOVED lines=26> */
.L_x_32070:
[----:B------:R-:W-:-:S04]  /*a090*/  SHF.R.U32.HI R5, RZ, 0x18, R5 ;  /* 0x00000018ff057819 */ /* 0x000fc80000011605 */
[----:B------:R-:W-:-:S07]  /*a0a0*/  LOP3.LUT R0, R0, 0x80, R5, 0xf8, !PT ;  /* 0x0000008000007812 */ /* 0x000fce00078ef805 */
.L_x_32069:
[----:B------:R-:W-:Y:S05]  /*a0b0*/  BSYNC.RECONVERGENT B0 ;  /* 0x0000000000007941 */ /* 0x000fea0003800200 */
.L_x_32068:
[----:B------:R0:W-:Y:S01]  /*a0c0*/  STG.E.U8 desc[UR36][R2.64], R0 ;  /* 0x0000000002007986 */ /* 0x0001e2000c101124 */
[----:B------:R-:W-:Y:S05]  /*a0d0*/  BRA `(.L_x_32054) ;  /* 0x0000000800207947 */ /* 0x000fea0003800000 */
.L_x_32062:
        /* <DEDUP_REMOVED lines=30> */
.L_x_32072:
[----:B------:R-:W0:Y:S02]  /*a2c0*/  F2I.U64.F64.TRUNC R28, R28 ;  /* 0x0000001c001c7311 */ /* 0x000e24000030d800 */
[----:B0-----:R0:W-:Y:S01]  /*a2d0*/  STG.E.64 desc[UR36][R2.64], R28 ;  /* 0x0000001c02007986 */ /* 0x0011e2000c101b24 */
[----:B------:R-:W-:Y:S05]  /*a2e0*/  BRA `(.L_x_32054) ;  /* 0x00000004009c7947 */ /* 0x000fea0003800000 */
.L_x_32071:
[----:B------:R-:W0:Y:S02]  /*a2f0*/  F2I.U32.F64.TRUNC R29, R28 ;  /* 0x0000001c001d7311 */ /* 0x000e24000030d000 */
[----:B0-----:R0:W-:Y:S01]  /*a300*/  STG.E desc[UR36][R2.64], R29 ;  /* 0x0000001d02007986 */ /* 0x0011e2000c101924 */
[----:B------:R-:W-:Y:S05]  /*a310*/  BRA `(.L_x_32054) ;  /* 0x0000000400907947 */ /* 0x000fea0003800000 */
.L_x_32061:
        /* <DEDUP_REMOVED lines=10> */
.L_x_32074:
[----:B------:R-:W-:-:S05]  /*a3c0*/  CS2R R30, SRZ ;  /* 0x00000000001e7805 */ /* 0x000fca000001ff00 */
[----:B------:R0:W-:Y:S01]  /*a3d0*/  STG.E.128 desc[UR36][R2.64], R28 ;  /* 0x0000001c02007986 */ /* 0x0001e2000c101d24 */
[----:B------:R-:W-:Y:S05]  /*a3e0*/  BRA `(.L_x_32054) ;  /* 0x00000004005c7947 */ /* 0x000fea0003800000 */
.L_x_32073:
[----:B------:R-:W-:-:S13]  /*a3f0*/  ISETP.NE.AND P0, PT, R0, 0xf, PT ;  /* 0x0000000f0000780c */ /* 0x000fda0003f05270 */
[----:B------:R-:W-:Y:S05]  /*a400*/  @!P0 BRA `(.L_x_32075) ;  /* 0x0000000400288947 */ /* 0x000fea0003800000 */
[----:B------:R-:W-:-:S13]  /*a410*/  ISETP.NE.AND P0, PT, R0, 0x17, PT ;  /* 0x000000170000780c */ /* 0x000fda0003f05270 */
[----:B------:R-:W-:Y:S05]  /*a420*/  @!P0 BRA `(.L_x_32076) ;  /* 0x0000000000b08947 */ /* 0x000fea0003800000 */
[----:B------:R-:W-:-:S13]  /*a430*/  ISETP.NE.AND P0, PT, R0, 0x18, PT ;  /* 0x000000180000780c */ /* 0x000fda0003f05270 */
[----:B------:R-:W-:Y:S05]  /*a440*/  @!P0 BRA `(.L_x_32077) ;  /* 0x0000000000448947 */ /* 0x000fea0003800000 */
.L_x_32053:
        /* <DEDUP_REMOVED lines=16> */
.L_x_32078:
[----:B------:R-:W-:Y:S05]  /*a550*/  BRA `(.L_x_32054) ;  /* 0x0000000400007947 */ /* 0x000fea0003800000 */
.L_x_32077:
        /* <DEDUP_REMOVED lines=21> */
.L_x_32080:
[----:B------:R-:W-:Y:S05]  /*a6b0*/  BSYNC.RECONVERGENT B0 ;  /* 0x0000000000007941 */ /* 0x000fea0003800200 */
.L_x_32079:
[----:B------:R-:W-:-:S05]  /*a6c0*/  LOP3.LUT R5, R0, 0x80, R5, 0xf8, !PT ;  /* 0x0000008000057812 */ /* 0x000fca00078ef805 */
[----:B------:R0:W-:Y:S01]  /*a6d0*/  STG.E.U8 desc[UR36][R2.64], R5 ;  /* 0x0000000502007986 */ /* 0x0001e2000c101124 */
[----:B------:R-:W-:Y:S05]  /*a6e0*/  BRA `(.L_x_32054) ;  /* 0x00000000009c7947 */ /* 0x000fea0003800000 */
.L_x_32076:
        /* <DEDUP_REMOVED lines=20> */
.L_x_32082:
[----:B------:R-:W-:Y:S01]  /*a830*/  IMAD.MOV.U32 R0, RZ, RZ, 0x7f ;  /* 0x0000007fff007424 */ /* 0x000fe200078e00ff */
[----:B------:R-:W-:-:S04]  /*a840*/  ISETP.GT.U32.AND P0, PT, R4, 0x7f800000, PT ;  /* 0x7f8000000400780c */ /* 0x000fc80003f04070 */
[----:B------:R-:W-:-:S09]  /*a850*/  SEL R0, R0, 0x7c, P0 ;  /* 0x0000007c00007807 */ /* 0x000fd20000000000 */
.L_x_32083:
[----:B------:R-:W-:Y:S05]  /*a860*/  BSYNC.RECONVERGENT B0 ;  /* 0x0000000000007941 */ /* 0x000fea0003800200 */
.L_x_32081:
[----:B------:R-:W-:-:S04]  /*a870*/  SHF.R.U32.HI R5, RZ, 0x18, R5 ;  /* 0x00000018ff057819 */ /* 0x000fc80000011605 */
[----:B------:R-:W-:-:S05]  /*a880*/  LOP3.LUT R5, R0, 0x80, R5, 0xf8, !PT ;  /* 0x0000008000057812 */ /* 0x000fca00078ef805 */
[----:B------:R0:W-:Y:S01]  /*a890*/  STG.E.U8 desc[UR36][R2.64], R5 ;  /* 0x0000000502007986 */ /* 0x0001e2000c101124 */
[----:B------:R-:W-:Y:S05]  /*a8a0*/  BRA `(.L_x_32054) ;  /* 0x00000000002c7947 */ /* 0x000fea0003800000 */
.L_x_32075:
        /* <DEDUP_REMOVED lines=11> */
.L_x_32054:
        /* <DEDUP_REMOVED lines=24> */
.L_x_32087:
[----:B------:R-:W0:Y:S02]  /*aae0*/  F2I.S64.F64.TRUNC R24, R24 ;  /* 0x0000001800187311 */ /* 0x000e24000030d900 */
[----:B0-----:R-:W-:-:S05]  /*aaf0*/  IMAD.MOV.U32 R5, RZ, RZ, R24 ;  /* 0x000000ffff057224 */ /* 0x001fca00078e0018 */
[----:B------:R0:W-:Y:S01]  /*ab00*/  STG.E.U8 desc[UR36][R2.64], R5 ;  /* 0x0000000502007986 */ /* 0x0001e2000c101124 */
[----:B------:R-:W-:Y:S05]  /*ab10*/  BRA `(.L_x_32089) ;  /* 0x0000001000807947 */ /* 0x000fea0003800000 */
.L_x_32086:
        /* <DEDUP_REMOVED lines=9> */
.L_x_32091:
[----:B------:R-:W0:Y:S02]  /*abb0*/  F2I.F64.TRUNC R25, R24 ;  /* 0x0000001800197311 */ /* 0x000e24000030d100 */
[----:B0-----:R0:W-:Y:S01]  /*abc0*/  STG.E desc[UR36][R2.64], R25 ;  /* 0x0000001902007986 */ /* 0x0011e2000c101924 */
[----:B------:R-:W-:Y:S05]  /*abd0*/  BRA `(.L_x_32089) ;  /* 0x0000001000507947 */ /* 0x000fea0003800000 */
.L_x_32090:
[----:B------:R-:W0:Y:S02]  /*abe0*/  F2I.F64.TRUNC R25, R24 ;  /* 0x0000001800197311 */ /* 0x000e24000030d100 */
[----:B0-----:R0:W-:Y:S01]  /*abf0*/  STG.E.U16 desc[UR36][R2.64], R25 ;  /* 0x0000001902007986 */ /* 0x0011e2000c101524 */
[----:B------:R-:W-:Y:S05]  /*ac00*/  BRA `(.L_x_32089) ;  /* 0x0000001000447947 */ /* 0x000fea0003800000 */
.L_x_32085:
        /* <DEDUP_REMOVED lines=17> */
.L_x_32093:
        /* <DEDUP_REMOVED lines=12> */
.L_x_32092:
        /* <DEDUP_REMOVED lines=18> */
.L_x_32095:
        /* <DEDUP_REMOVED lines=13> */
.L_x_32094:
[----:B------:R4:W-:Y:S01]  /*afd0*/  STG.E.64 desc[UR36][R2.64], R24 ;  /* 0x0000001802007986 */ /* 0x0009e2000c101b24 */
[----:B------:R-:W-:Y:S05]  /*afe0*/  BRA `(.L_x_32089) ;  /* 0x0000000c004c7947 */ /* 0x000fea0003800000 */
.L_x_32084:
        /* <DEDUP_REMOVED lines=13> */
.L_x_32099:
        /* <DEDUP_REMOVED lines=26> */
.L_x_32102:
[----:B------:R-:W-:-:S04]  /*b260*/  SHF.R.U32.HI R5, RZ, 0x18, R5 ;  /* 0x00000018ff057819 */ /* 0x000fc80000011605 */
[----:B------:R-:W-:-:S07]  /*b270*/  LOP3.LUT R0, R0, 0x80, R5, 0xf8, !PT ;  /* 0x0000008000007812 */ /* 0x000fce00078ef805 */
.L_x_32101:
[----:B------:R-:W-:Y:S05]  /*b280*/  BSYNC.RECONVERGENT B0 ;  /* 0x0000000000007941 */ /* 0x000fea0003800200 */
.L_x_32100:
[----:B------:R0:W-:Y:S01]  /*b290*/  STG.E.U8 desc[UR36][R2.64], R0 ;  /* 0x0000000002007986 */ /* 0x0001e2000c101124 */
[----:B------:R-:W-:Y:S05]  /*b2a0*/  BRA `(.L_x_32089) ;  /* 0x00000008009c7947 */ /* 0x000fea0003800000 */
.L_x_32098:
        /* <DEDUP_REMOVED lines=26> */
.L_x_32105:
[----:B------:R-:W-:-:S04]  /*b450*/  SHF.R.U32.HI R5, RZ, 0x18, R5 ;  /* 0x00000018ff057819 */ /* 0x000fc80000011605 */
[----:B------:R-:W-:-:S07]  /*b460*/  LOP3.LUT R0, R0, 0x80, R5, 0xf8, !PT ;  /* 0x0000008000007812 */ /* 0x000fce00078ef805 */
.L_x_32104:
[----:B------:R-:W-:Y:S05]  /*b470*/  BSYNC.RECONVERGENT B0 ;  /* 0x0000000000007941 */ /* 0x000fea0003800200 */
.L_x_32103:
[----:B------:R0:W-:Y:S01]  /*b480*/  STG.E.U8 desc[UR36][R2.64], R0 ;  /* 0x0000000002007986 */ /* 0x0001e2000c101124 */
[----:B------:R-:W-:Y:S05]  /*b490*/  BRA `(.L_x_32089) ;  /* 0x0000000800207947 */ /* 0x000fea0003800000 */
.L_x_32097:
        /* <DEDUP_REMOVED lines=30> */
.L_x_32107:
[----:B------:R-:W0:Y:S02]  /*b680*/  F2I.U64.F64.TRUNC R24, R24 ;  /* 0x0000001800187311 */ /* 0x000e24000030d800 */
[----:B0-----:R0:W-:Y:S01]  /*b690*/  STG.E.64 desc[UR36][R2.64], R24 ;  /* 0x0000001802007986 */ /* 0x0011e2000c101b24 */
[----:B------:R-:W-:Y:S05]  /*b6a0*/  BRA `(.L_x_32089) ;  /* 0x00000004009c7947 */ /* 0x000fea0003800000 */
.L_x_32106:
[----:B------:R-:W0:Y:S02]  /*b6b0*/  F2I.U32.F64.TRUNC R25, R24 ;  /* 0x0000001800197311 */ /* 0x000e24000030d000 */
[----:B0-----:R0:W-:Y:S01]  /*b6c0*/  STG.E desc[UR36][R2.64], R25 ;  /* 0x0000001902007986 */ /* 0x0011e2000c101924 */
[----:B------:R-:W-:Y:S05]  /*b6d0*/  BRA `(.L_x_32089) ;  /* 0x0000000400907947 */ /* 0x000fea0003800000 */
.L_x_32096:
        /* <DEDUP_REMOVED lines=10> */
.L_x_32109:
[----:B------:R-:W-:-:S05]  /*b780*/  CS2R R26, SRZ ;  /* 0x00000000001a7805 */ /* 0x000fca000001ff00 */
[----:B------:R0:W-:Y:S01]  /*b790*/  STG.E.128 desc[UR36][R2.64], R24 ;  /* 0x0000001802007986 */ /* 0x0001e2000c101d24 */
[----:B------:R-:W-:Y:S05]  /*b7a0*/  BRA `(.L_x_32089) ;  /* 0x00000004005c7947 */ /* 0x000fea0003800000 */
.L_x_32108:
[----:B------:R-:W-:-:S13]  /*b7b0*/  ISETP.NE.AND P0, PT, R0, 0xf, PT ;  /* 0x0000000f0000780c */ /* 0x000fda0003f05270 */
[----:B------:R-:W-:Y:S05]  /*b7c0*/  @!P0 BRA `(.L_x_32110) ;  /* 0x0000000400288947 */ /* 0x000fea0003800000 */
[----:B------:R-:W-:-:S13]  /*b7d0*/  ISETP.NE.AND P0, PT, R0, 0x17, PT ;  /* 0x000000170000780c */ /* 0x000fda0003f05270 */
[----:B------:R-:W-:Y:S05]  /*b7e0*/  @!P0 BRA `(.L_x_32111) ;  /* 0x0000000000b08947 */ /* 0x000fea0003800000 */
[----:B------:R-:W-:-:S13]  /*b7f0*/  ISETP.NE.AND P0, PT, R0, 0x18, PT ;  /* 0x000000180000780c */ /* 0x000fda0003f05270 */
[----:B------:R-:W-:Y:S05]  /*b800*/  @!P0 BRA `(.L_x_32112) ;  /* 0x0000000000448947 */ /* 0x000fea0003800000 */
.L_x_32088:
        /* <DEDUP_REMOVED lines=16> */
.L_x_32113:
[----:B------:R-:W-:Y:S05]  /*b910*/  BRA `(.L_x_32089) ;  /* 0x0000000400007947 */ /* 0x000fea0003800000 */
.L_x_32112:
        /* <DEDUP_REMOVED lines=21> */
.L_x_32115:
[----:B------:R-:W-:Y:S05]  /*ba70*/  BSYNC.RECONVERGENT B0 ;  /* 0x0000000000007941 */ /* 0x000fea0003800200 */
.L_x_32114:
[----:B------:R-:W-:-:S05]  /*ba80*/  LOP3.LUT R5, R0, 0x80, R5, 0xf8, !PT ;  /* 0x0000008000057812 */ /* 0x000fca00078ef805 */
[----:B------:R0:W-:Y:S01]  /*ba90*/  STG.E.U8 desc[UR36][R2.64], R5 ;  /* 0x0000000502007986 */ /* 0x0001e2000c101124 */
[----:B------:R-:W-:Y:S05]  /*baa0*/  BRA `(.L_x_32089) ;  /* 0x00000000009c7947 */ /* 0x000fea0003800000 */
.L_x_32111:
        /* <DEDUP_REMOVED lines=20> */
.L_x_32117:
[----:B------:R-:W-:Y:S01]  /*bbf0*/  IMAD.MOV.U32 R0, RZ, RZ, 0x7f ;  /* 0x0000007fff007424 */ /* 0x000fe200078e00ff */
[----:B------:R-:W-:-:S04]  /*bc00*/  ISETP.GT.U32.AND P0, PT, R4, 0x7f800000, PT ;  /* 0x7f8000000400780c */ /* 0x000fc80003f04070 */
[----:B------:R-:W-:-:S09]  /*bc10*/  SEL R0, R0, 0x7c, P0 ;  /* 0x0000007c00007807 */ /* 0x000fd20000000000 */
.L_x_32118:
[----:B------:R-:W-:Y:S05]  /*bc20*/  BSYNC.RECONVERGENT B0 ;  /* 0x0000000000007941 */ /* 0x000fea0003800200 */
.L_x_32116:
[----:B------:R-:W-:-:S04]  /*bc30*/  SHF.R.U32.HI R5, RZ, 0x18, R5 ;  /* 0x00000018ff057819 */ /* 0x000fc80000011605 */
[----:B------:R-:W-:-:S05]  /*bc40*/  LOP3.LUT R5, R0, 0x80, R5, 0xf8, !PT ;  /* 0x0000008000057812 */ /* 0x000fca00078ef805 */
[----:B------:R0:W-:Y:S01]  /*bc50*/  STG.E.U8 desc[UR36][R2.64], R5 ;  /* 0x0000000502007986 */ /* 0x0001e2000c101124 */
[----:B------:R-:W-:Y:S05]  /*bc60*/  BRA `(.L_x_32089) ;  /* 0x00000000002c7947 */ /* 0x000fea0003800000 */
.L_x_32110:
        /* <DEDUP_REMOVED lines=11> */
.L_x_32089:
[----:B------:R-:W-:-:S07]  /*bd20*/  VIADD R36, R36, 0x80 ;  /* 0x0000008024247836 */ /* 0x000fce0000000000 */
.L_x_32048:
[----:B------:R-:W-:Y:S05]  /*bd30*/  BSYNC.RECONVERGENT B6 ;  /* 0x0000000000067941 */ /* 0x000fea0003800200 */
.L_x_32047:
        /* <DEDUP_REMOVED lines=24> */
.L_x_32122:
[----:B-----5:R-:W0:Y:S02]  /*bec0*/  F2I.S64.F64.TRUNC R16, R16 ;  /* 0x0000001000107311 */ /* 0x020e24000030d900 */
[----:B0-----:R-:W-:-:S05]  /*bed0*/  IMAD.MOV.U32 R5, RZ, RZ, R16 ;  /* 0x000000ffff057224 */ /* 0x001fca00078e0010 */
[----:B------:R-:W-:Y:S01]  /*bee0*/  STG.E.U8 desc[UR36][R2.64], R5 ;  /* 0x0000000502007986 */ /* 0x000fe2000c101124 */
[----:B------:R-:W-:Y:S05]  /*bef0*/  EXIT ;  /* 0x000000000000794d */ /* 0x000fea0003800000 */
.L_x_32121:
        /* <DEDUP_REMOVED lines=9> */
.L_x_32125:
[----:B-----5:R-:W0:Y:S02]  /*bf90*/  F2I.F64.TRUNC R17, R16 ;  /* 0x0000001000117311 */ /* 0x020e24000030d100 */
[----:B0-----:R-:W-:Y:S01]  /*bfa0*/  STG.E desc[UR36][R2.64], R17 ;  /* 0x0000001102007986 */ /* 0x001fe2000c101924 */
[----:B------:R-:W-:Y:S05]  /*bfb0*/  EXIT ;  /* 0x000000000000794d */ /* 0x000fea0003800000 */
.L_x_32124:
[----:B-----5:R-:W0:Y:S02]  /*bfc0*/  F2I.F64.TRUNC R17, R16 ;  /* 0x0000001000117311 */ /* 0x020e24000030d100 */
[----:B0-----:R-:W-:Y:S01]  /*bfd0*/  STG.E.U16 desc[UR36][R2.64], R17 ;  /* 0x0000001102007986 */ /* 0x001fe2000c101524 */
[----:B------:R-:W-:Y:S05]  /*bfe0*/  EXIT ;  /* 0x000000000000794d */ /* 0x000fea0003800000 */
.L_x_32120:
        /* <DEDUP_REMOVED lines=17> */
.L_x_32127:
        /* <DEDUP_REMOVED lines=12> */
.L_x_32126:
        /* <DEDUP_REMOVED lines=18> */
.L_x_32129:
        /* <DEDUP_REMOVED lines=13> */
.L_x_32128:
[----:B-----5:R-:W-:Y:S01]  /*c3b0*/  STG.E.64 desc[UR36][R2.64], R16 ;  /* 0x0000001002007986 */ /* 0x020fe2000c101b24 */
[----:B------:R-:W-:Y:S05]  /*c3c0*/  EXIT ;  /* 0x000000000000794d */ /* 0x000fea0003800000 */
.L_x_32119:
        /* <DEDUP_REMOVED lines=13> */
.L_x_32133:
        /* <DEDUP_REMOVED lines=26> */
.L_x_32136:
[----:B------:R-:W-:-:S04]  /*c640*/  SHF.R.U32.HI R5, RZ, 0x18, R5 ;  /* 0x00000018ff057819 */ /* 0x000fc80000011605 */
[----:B------:R-:W-:-:S07]  /*c650*/  LOP3.LUT R0, R0, 0x80, R5, 0xf8, !PT ;  /* 0x0000008000007812 */ /* 0x000fce00078ef805 */
.L_x_32135:
[----:B------:R-:W-:Y:S05]  /*c660*/  BSYNC.RECONVERGENT B0 ;  /* 0x0000000000007941 */ /* 0x000fea0003800200 */
.L_x_32134:
[----:B------:R-:W-:Y:S01]  /*c670*/  STG.E.U8 desc[UR36][R2.64], R0 ;  /* 0x0000000002007986 */ /* 0x000fe2000c101124 */
[----:B------:R-:W-:Y:S05]  /*c680*/  EXIT ;  /* 0x000000000000794d */ /* 0x000fea0003800000 */
.L_x_32132:
        /* <DEDUP_REMOVED lines=26> */
.L_x_32139:
[----:B------:R-:W-:-:S04]  /*c830*/  SHF.R.U32.HI R5, RZ, 0x18, R5 ;  /* 0x00000018ff057819 */ /* 0x000fc80000011605 */
[----:B------:R-:W-:-:S07]  /*c840*/  LOP3.LUT R0, R0, 0x80, R5, 0xf8, !PT ;  /* 0x0000008000007812 */ /* 0x000fce00078ef805 */
.L_x_32138:
[----:B------:R-:W-:Y:S05]  /*c850*/  BSYNC.RECONVERGENT B0 ;  /* 0x0000000000007941 */ /* 0x000fea0003800200 */
.L_x_32137:
[----:B------:R-:W-:Y:S01]  /*c860*/  STG.E.U8 desc[UR36][R2.64], R0 ;  /* 0x0000000002007986 */ /* 0x000fe2000c101124 */
[----:B------:R-:W-:Y:S05]  /*c870*/  EXIT ;  /* 0x000000000000794d */ /* 0x000fea0003800000 */
.L_x_32131:
        /* <DEDUP_REMOVED lines=30> */
.L_x_32141:
[----:B-----5:R-:W0:Y:S02]  /*ca60*/  F2I.U64.F64.TRUNC R16, R16 ;  /* 0x0000001000107311 */ /* 0x020e24000030d800 */
[----:B0-----:R-:W-:Y:S01]  /*ca70*/  STG.E.64 desc[UR36][R2.64], R16 ;  /* 0x0000001002007986 */ /* 0x001fe2000c101b24 */
[----:B------:R-:W-:Y:S05]  /*ca80*/  EXIT ;  /* 0x000000000000794d */ /* 0x000fea0003800000 */
.L_x_32140:
[----:B-----5:R-:W0:Y:S02]  /*ca90*/  F2I.U32.F64.TRUNC R17, R16 ;  /* 0x0000001000117311 */ /* 0x020e24000030d000 */
[----:B0-----:R-:W-:Y:S01]  /*caa0*/  STG.E desc[UR36][R2.64], R17 ;  /* 0x0000001102007986 */ /* 0x001fe2000c101924 */
[----:B------:R-:W-:Y:S05]  /*cab0*/  EXIT ;  /* 0x000000000000794d */ /* 0x000fea0003800000 */
.L_x_32130:
        /* <DEDUP_REMOVED lines=10> */
.L_x_32143:
[----:B-----5:R-:W-:-:S05]  /*cb60*/  CS2R R18, SRZ ;  /* 0x0000000000127805 */ /* 0x020fca000001ff00 */
[----:B------:R-:W-:Y:S01]  /*cb70*/  STG.E.128 desc[UR36][R2.64], R16 ;  /* 0x0000001002007986 */ /* 0x000fe2000c101d24 */
[----:B------:R-:W-:Y:S05]  /*cb80*/  EXIT ;  /* 0x000000000000794d */ /* 0x000fea0003800000 */
.L_x_32142:
[----:B------:R-:W-:-:S13]  /*cb90*/  ISETP.NE.AND P0, PT, R0, 0xf, PT ;  /* 0x0000000f0000780c */ /* 0x000fda0003f05270 */
[----:B------:R-:W-:Y:S05]  /*cba0*/  @!P0 BRA `(.L_x_32144) ;  /* 0x0000000400288947 */ /* 0x000fea0003800000 */
[----:B------:R-:W-:-:S13]  /*cbb0*/  ISETP.NE.AND P0, PT, R0, 0x17, PT ;  /* 0x000000170000780c */ /* 0x000fda0003f05270 */
[----:B------:R-:W-:Y:S05]  /*cbc0*/  @!P0 BRA `(.L_x_32145) ;  /* 0x0000000000b08947 */ /* 0x000fea0003800000 */
[----:B------:R-:W-:-:S13]  /*cbd0*/  ISETP.NE.AND P0, PT, R0, 0x18, PT ;  /* 0x000000180000780c */ /* 0x000fda0003f05270 */
[----:B------:R-:W-:Y:S05]  /*cbe0*/  @!P0 BRA `(.L_x_32146) ;  /* 0x0000000000448947 */ /* 0x000fea0003800000 */
.L_x_32123:
        /* <DEDUP_REMOVED lines=16> */
.L_x_32147:
[----:B------:R-:W-:Y:S05]  /*ccf0*/  EXIT ;  /* 0x000000000000794d */ /* 0x000fea0003800000 */
.L_x_32146:
        /* <DEDUP_REMOVED lines=21> */
.L_x_32149:
[----:B------:R-:W-:Y:S05]  /*ce50*/  BSYNC.RECONVERGENT B0 ;  /* 0x0000000000007941 */ /* 0x000fea0003800200 */
.L_x_32148:
[----:B------:R-:W-:-:S05]  /*ce60*/  LOP3.LUT R5, R0, 0x80, R5, 0xf8, !PT ;  /* 0x0000008000057812 */ /* 0x000fca00078ef805 */
[----:B------:R-:W-:Y:S01]  /*ce70*/  STG.E.U8 desc[UR36][R2.64], R5 ;  /* 0x0000000502007986 */ /* 0x000fe2000c101124 */
[----:B------:R-:W-:Y:S05]  /*ce80*/  EXIT ;  /* 0x000000000000794d */ /* 0x000fea0003800000 */
.L_x_32145:
        /* <DEDUP_REMOVED lines=20> */
.L_x_32151:
[----:B------:R-:W-:Y:S01]  /*cfd0*/  IMAD.MOV.U32 R0, RZ, RZ, 0x7f ;  /* 0x0000007fff007424 */ /* 0x000fe200078e00ff */
[----:B------:R-:W-:-:S04]  /*cfe0*/  ISETP.GT.U32.AND P0, PT, R4, 0x7f800000, PT ;  /* 0x7f8000000400780c */ /* 0x000fc80003f04070 */
[----:B------:R-:W-:-:S09]  /*cff0*/  SEL R0, R0, 0x7c, P0 ;  /* 0x0000007c00007807 */ /* 0x000fd20000000000 */
.L_x_32152:
[----:B------:R-:W-:Y:S05]  /*d000*/  BSYNC.RECONVERGENT B0 ;  /* 0x0000000000007941 */ /* 0x000fea0003800200 */
.L_x_32150:
[----:B------:R-:W-:-:S04]  /*d010*/  SHF.R.U32.HI R5, RZ, 0x18, R5 ;  /* 0x00000018ff057819 */ /* 0x000fc80000011605 */
[----:B------:R-:W-:-:S05]  /*d020*/  LOP3.LUT R5, R0, 0x80, R5, 0xf8, !PT ;  /* 0x0000008000057812 */ /* 0x000fca00078ef805 */
[----:B------:R-:W-:Y:S01]  /*d030*/  STG.E.U8 desc[UR36][R2.64], R5 ;  /* 0x0000000502007986 */ /* 0x000fe2000c101124 */
[----:B------:R-:W-:Y:S05]  /*d040*/  EXIT ;  /* 0x000000000000794d */ /* 0x000fea0003800000 */
.L_x_32144:
        /* <DEDUP_REMOVED lines=12> */
.L_x_32153:
        /* <DEDUP_REMOVED lines=15> */
.L_x_41164:


//--------------------- .text._ZN2at6native18elementwise_kernelILi128ELi2EZNS0_22gpu_kernel_impl_nocastINS0_13BinaryFunctorIdddZZZNS0_19maximum_kernel_cudaERNS_18TensorIteratorBaseEENKUlvE0_clEvENKUlvE_clEvEUlddE_EEEEvS5_RKT_EUliE_EEviT1_ --------------------------
	.section	.text._ZN2at6native18elementwise_kernelILi128ELi2EZNS0_22gpu_kernel_impl_nocastINS0_13BinaryFunctorIdddZZZNS0_19maximum_kernel_cudaERNS_18TensorIteratorBaseEENKUlvE0_clEvENKUlvE_clEvEUlddE_EEEEvS5_RKT_EUliE_EEviT1_,"ax",@progbits
	.align	128
        .global         _ZN2at6native18elementwise_kernelILi128ELi2EZNS0_22gpu_kernel_impl_nocastINS0_13BinaryFunctorIdddZZZNS0_19maximum_kernel_cudaERNS_18TensorIteratorBaseEENKUlvE0_clEvENKUlvE_clEvEUlddE_EEEEvS5_RKT_EUliE_EEviT1_
        .type           _ZN2at6native18elementwise_kernelILi128ELi2EZNS0_22gpu_kernel_impl_nocastINS0_13BinaryFunctorIdddZZZNS0_19maximum_kernel_cudaERNS_18TensorIteratorBaseEENKUlvE0_clEvENKUlvE_clEvEUlddE_EEEEvS5_RKT_EUliE_EEviT1_,@function
        .size           _ZN2at6native18elementwise_kernelILi128ELi2EZNS0_22gpu_kernel_impl_nocastINS0_13BinaryFunctorIdddZZZNS0_19maximum_kernel_cudaERNS_18TensorIteratorBaseEENKUlvE0_clEvENKUlvE_clEvEUlddE_EEEEvS5_RKT_EUliE_EEviT1_,(.L_x_41165 - _ZN2at6native18elementwise_kernelILi128ELi2EZNS0_22gpu_kernel_impl_nocastINS0_13BinaryFunctorIdddZZZNS0_19maximum_kernel_cudaERNS_18TensorIteratorBaseEENKUlvE0_clEvENKUlvE_clEvEUlddE_EEEEvS5_RKT_EUliE_EEviT1_)
        .other          _ZN2at6native18elementwise_kernelILi128ELi2EZNS0_22gpu_kernel_impl_nocastINS0_13BinaryFunctorIdddZZZNS0_19maximum_kernel_cudaERNS_18TensorIteratorBaseEENKUlvE0_clEvENKUlvE_clEvEUlddE_EEEEvS5_RKT_EUliE_EEviT1_,@"STO_CUDA_ENTRY STV_DEFAULT"
_ZN2at6native18elementwise_kernelILi128ELi2EZNS0_22gpu_kernel_impl_nocastINS0_13BinaryFunctorIdddZZZNS0_19maximum_kernel_cudaERNS_18TensorIteratorBaseEENKUlvE0_clEvENKUlvE_clEvEUlddE_EEEEvS5_RKT_EUliE_EEviT1_:
.text._ZN2at6native18elementwise_kernelILi128ELi2EZNS0_22gpu_kernel_impl_nocastINS0_13BinaryFunctorIdddZZZNS0_19maximum_kernel_cudaERNS_18TensorIteratorBaseEENKUlvE0_clEvENKUlvE_clEvEUlddE_EEEEvS5_RKT_EUliE_EEviT1_:
        /* <DEDUP_REMOVED lines=27> */
[----:B------:R-:W0:Y:S02]  /*01b0*/  @!P0 DSETP.MAX.AND P1, P2, R4, R6, PT ;  /* 0x000000060400822a */ /* 0x000e240003a2f000 */
[----:B0-----:R-:W-:Y:S02]  /*01c0*/  @!P0 FSEL R10, R5, R2, P1 ;  /* 0x00000002050a8208 */ /* 0x001fe40000800000 */
[-C--:B------:R-:W-:Y:S02]  /*01d0*/  @!P0 MOV R5, R6.reuse ;  /* 0x0000000600058202 */ /* 0x080fe40000000f00 */
[----:B------:R-:W-:Y:S02]  /*01e0*/  MOV R4, R6 ;  /* 0x0000000600047202 */ /* 0x000fe40000000f00 */
[----:B------:R-:W-:Y:S02]  /*01f0*/  @!P0 SEL R11, R0, R5, P1 ;  /* 0x00000005000b8207 */ /* 0x000fe40000800000 */
[----:B------:R-:W-:-:S02]  /*0200*/  MOV R5, R7 ;  /* 0x0000000700057202 */ /* 0x000fc40000000f00 */
[----:B------:R-:W-:Y:S02]  /*0210*/  @!P0 SEL R5, R13, R10, P2 ;  /* 0x0000000a0d058207 */ /* 0x000fe40001000000 */
[----:B------:R-:W-:-:S07]  /*0220*/  @!P0 MOV R4, R11 ;  /* 0x0000000b00048202 */ /* 0x000fce0000000f00 */
.L_x_32157:
[----:B------:R0:W-:Y:S01]  /*0230*/  STG.E.64 desc[UR6][R8.64], R4 ;  /* 0x0000000408007986 */ /* 0x0001e2000c101b06 */
[----:B------:R-:W-:-:S07]  /*0240*/  IADD3 R3, PT, PT, R3, 0x80, RZ ;  /* 0x0000008003037810 */ /* 0x000fce0007ffe0ff */
.L_x_32156:
[----:B------:R-:W-:Y:S05]  /*0250*/  BSYNC.RECONVERGENT B0 ;  /* 0x0000000000007941 */ /* 0x000fea0003800200 */
.L_x_32155:
        /* <DEDUP_REMOVED lines=15> */
[----:B------:R0:W1:Y:S02]  /*0350*/  @!P0 DSETP.MAX.AND P1, P2, R2, R4, PT ;  /* 0x000000040200822a */ /* 0x0000640003a2f000 */
        /* <DEDUP_REMOVED lines=9> */
.L_x_32158:
[----:B------:R-:W-:Y:S01]  /*03f0*/  STG.E.64 desc[UR6][R6.64], R2 ;  /* 0x0000000206007986 */ /* 0x000fe2000c101b06 */
[----:B------:R-:W-:Y:S05]  /*0400*/  EXIT ;  /* 0x000000000000794d */ /* 0x000fea0003800000 */
.L_x_32154:
        /* <DEDUP_REMOVED lines=355> */
.L_x_32161:
        /* <DEDUP_REMOVED lines=26> */
.L_x_32163:
[----:B------:R-:W-:Y:S05]  /*1be0*/  BSYNC.RECONVERGENT B1 ;  /* 0x0000000000017941 */ /* 0x000fea0003800200 */
.L_x_32162:
[----:B------:R-:W0:Y:S01]  /*1bf0*/  LDCU.64 UR8, c[0x0][0x5e8] ;  /* 0x0000bd00ff0877ac */ /* 0x000e220008000a00 */
[----:B------:R-:W-:Y:S02]  /*1c00*/  IADD3 R3, PT, PT, R3, 0x80, RZ ;  /* 0x0000008003037810 */ /* 0x000fe40007ffe0ff */
[----:B0-----:R-:W-:-:S04]  /*1c10*/  IADD3 R4, P0, PT, R5, UR8, RZ ;  /* 0x0000000805047c10 */ /* 0x001fc8000ff1e0ff */
[----:B------:R-:W-:-:S05]  /*1c20*/  IADD3.X R5, PT, PT, RZ, UR9, RZ, P0, !PT ;  /* 0x00000009ff057c10 */ /* 0x000fca00087fe4ff */
[----:B------:R0:W-:Y:S04]  /*1c30*/  STG.E.64 desc[UR6][R4.64], R6 ;  /* 0x0000000604007986 */ /* 0x0001e8000c101b06 */
.L_x_32160:
[----:B------:R-:W-:Y:S05]  /*1c40*/  BSYNC.RECONVERGENT B0 ;  /* 0x0000000000007941 */ /* 0x000fea0003800200 */
.L_x_32159:
        /* <DEDUP_REMOVED lines=350> */
.L_x_32164:
        /* <DEDUP_REMOVED lines=24> */
[----:B------:R-:W-:Y:S02]  /*33b0*/  @!P0 MOV R5, R2 ;  /* 0x0000000200058202 */ /* 0x000fe40000000f00 */
[----:B------:R-:W-:Y:S02]  /*33c0*/  @!P0 LOP3.LUT R11, R4, 0x80000, RZ, 0xfc, !PT ;  /* 0x00080000040b8812 */ /* 0x000fe400078efcff */
[----:B------:R-:W-:Y:S02]  /*33d0*/  @!P0 SEL R5, R0, R5, P1 ;  /* 0x0000000500058207 */ /* 0x000fe40000800000 */
[----:B------:R-:W-:Y:S02]  /*33e0*/  @!P0 SEL R3, R11, R10, P2 ;  /* 0x0000000a0b038207 */ /* 0x000fe40001000000 */
[----:B------:R-:W-:-:S07]  /*33f0*/  @!P0 MOV R2, R5 ;  /* 0x0000000500028202 */ /* 0x000fce0000000f00 */
.L_x_32166:
[----:B------:R-:W-:Y:S05]  /*3400*/  BSYNC.RECONVERGENT B0 ;  /* 0x0000000000007941 */ /* 0x000fea0003800200 */
.L_x_32165:
[----:B------:R-:W-:Y:S01]  /*3410*/  STG.E.64 desc[UR6][R8.64], R2 ;  /* 0x0000000208007986 */ /* 0x000fe2000c101b06 */
[----:B------:R-:W-:Y:S05]  /*3420*/  EXIT ;  /* 0x000000000000794d */ /* 0x000fea0003800000 */
.L_x_32167:
        /* <DEDUP_REMOVED lines=13> */
.L_x_41165:


//--------------------- .text._ZN2at6native27unrolled_elementwise_kernelINS0_13BinaryFunctorIdddZZZNS0_19maximum_kernel_cudaERNS_18TensorIteratorBaseEENKUlvE0_clEvENKUlvE_clEvEUlddE_EESt5arrayIPcLm3EELi4E23TrivialOffsetCalculatorILi2EjESC_ILi1EjENS0_6memory15LoadWithoutCastENSF_16StoreWithoutCastEEEviT_T0_T2_T3_T4_T5_ --------------------------
	.section	.text._ZN2at6native27unrolled_elementwise_kernelINS0_13BinaryFunctorIdddZZZNS0_19maximum_kernel_cudaERNS_18TensorIteratorBaseEENKUlvE0_clEvENKUlvE_clEvEUlddE_EESt5arrayIPcLm3EELi4E23TrivialOffsetCalculatorILi2EjESC_ILi1EjENS0_6memory15LoadWithoutCastENSF_16StoreWithoutCastEEEviT_T0_T2_T3_T4_T5_,"ax",@progbits
	.align	128
        .global         _ZN2at6native27unrolled_elementwise_kernelINS0_13BinaryFunctorIdddZZZNS0_19maximum_kernel_cudaERNS_18TensorIteratorBaseEENKUlvE0_clEvENKUlvE_clEvEUlddE_EESt5arrayIPcLm3EELi4E23TrivialOffsetCalculatorILi2EjESC_ILi1EjENS0_6memory15LoadWithoutCastENSF_16StoreWithoutCastEEEviT_T0_T2_T3_T4_T5_
        .type           _ZN2at6native27unrolled_elementwise_kernelINS0_13BinaryFunctorIdddZZZNS0_19maximum_kernel_cudaERNS_18TensorIteratorBaseEENKUlvE0_clEvENKUlvE_clEvEUlddE_EESt5arrayIPcLm3EELi4E23TrivialOffsetCalculatorILi2EjESC_ILi1EjENS0_6memory15LoadWithoutCastENSF_16StoreWithoutCastEEEviT_T0_T2_T3_T4_T5_,@function
        .size           _ZN2at6native27unrolled_elementwise_kernelINS0_13BinaryFunctorIdddZZZNS0_19maximum_kernel_cudaERNS_18TensorIteratorBaseEENKUlvE0_clEvENKUlvE_clEvEUlddE_EESt5arrayIPcLm3EELi4E23TrivialOffsetCalculatorILi2EjESC_ILi1EjENS0_6memory15LoadWithoutCastENSF_16StoreWithoutCastEEEviT_T0_T2_T3_T4_T5_,(.L_x_41166 - _ZN2at6native27unrolled_elementwise_kernelINS0_13BinaryFunctorIdddZZZNS0_19maximum_kernel_cudaERNS_18TensorIteratorBaseEENKUlvE0_clEvENKUlvE_clEvEUlddE_EESt5arrayIPcLm3EELi4E23TrivialOffsetCalculatorILi2EjESC_ILi1EjENS0_6memory15LoadWithoutCastENSF_16StoreWithoutCastEEEviT_T0_T2_T3_T4_T5_)
        .other          _ZN2at6native27unrolled_elementwise_kernelINS0_13BinaryFunctorIdddZZZNS0_19maximum_kernel_cudaERNS_18TensorIteratorBaseEENKUlvE0_clEvENKUlvE_clEvEUlddE_EESt5arrayIPcLm3EELi4E23TrivialOffsetCalculatorILi2EjESC_ILi1EjENS0_6memory15LoadWithoutCastENSF_16StoreWithoutCastEEEviT_T0_T2_T3_T4_T5_,@"STO_CUDA_ENTRY STV_DEFAULT"
_ZN2at6native27unrolled_elementwise_kernelINS0_13BinaryFunctorIdddZZZNS0_19maximum_kernel_cudaERNS_18TensorIteratorBaseEENKUlvE0_clEvENKUlvE_clEvEUlddE_EESt5arrayIPcLm3EELi4E23TrivialOffsetCalculatorILi2EjESC_ILi1EjENS0_6memory15LoadWithoutCastENSF_16StoreWithoutCastEEEviT_T0_T2_T3_T4_T5_:
.text._ZN2at6native27unrolled_elementwise_kernelINS0_13BinaryFunctorIdddZZZNS0_19maximum_kernel_cudaERNS_18TensorIteratorBaseEENKUlvE0_clEvENKUlvE_clEvEUlddE_EESt5arrayIPcLm3EELi4E23TrivialOffsetCalculatorILi2EjESC_ILi1EjENS0_6memory15LoadWithoutCastENSF_16StoreWithoutCastEEEviT_T0_T2_T3_T4_T5_:
        /* <DEDUP_REMOVED lines=62> */
[----:B------:R0:W1:Y:S02]  /*03e0*/  @!P1 DSETP.MAX.AND P2, P3, R6, R8, PT ;  /* 0x000000080600922a */ /* 0x0000640003b4f000 */
        /* <DEDUP_REMOVED lines=8> */
.L_x_32169:
[----:B------:R-:W-:Y:S05]  /*0470*/  BSYNC.RECONVERGENT B0 ;  /* 0x0000000000007941 */ /* 0x000fea0003800200 */
.L_x_32168:
        /* <DEDUP_REMOVED lines=21> */
[----:B------:R-:W1:Y:S02]  /*05d0*/  @!P4 DSETP.MAX.AND P5, P6, R2, R4, PT ;  /* 0x000000040200c22a */ /* 0x000e640003eaf000 */
        /* <DEDUP_REMOVED lines=9> */
.L_x_32171:
[----:B------:R-:W-:Y:S05]  /*0670*/  BSYNC.RECONVERGENT B0 ;  /* 0x0000000000007941 */ /* 0x000fea0003800200 */
.L_x_32170:
        /* <DEDUP_REMOVED lines=12> */
[----:B------:R-:W0:Y:S02]  /*0740*/  @!P3 DSETP.MAX.AND P4, P5, R14, R18, PT ;  /* 0x000000120e00b22a */ /* 0x000e240003d8f000 */
[----:B0-----:R-:W-:Y:S01]  /*0750*/  @!P3 FSEL R20, R2, R19, P4 ;  /* 0x000000130214b208 */ /* 0x001fe20002000000 */
[----:B------:R-:W-:Y:S01]  /*0760*/  @!P3 IMAD.MOV.U32 R2, RZ, RZ, R14 ;  /* 0x000000ffff02b224 */ /* 0x000fe200078e000e */
[----:B------:R-:W-:Y:S01]  /*0770*/  MOV R18, R14 ;  /* 0x0000000e00127202 */ /* 0x000fe20000000f00 */
[----:B------:R-:W-:Y:S01]  /*0780*/  IMAD.MOV.U32 R19, RZ, RZ, R15 ;  /* 0x000000ffff137224 */ /* 0x000fe200078e000f */
[----:B------:R-:W-:Y:S02]  /*0790*/  @!P3 SEL R19, R21, R20, P5 ;  /* 0x000000141513b207 */ /* 0x000fe40002800000 */
[----:B------:R-:W-:-:S05]  /*07a0*/  @!P3 SEL R3, R2, R3, P4 ;  /* 0x000000030203b207 */ /* 0x000fca0002000000 */
[----:B------:R-:W-:-:S07]  /*07b0*/  @!P3 IMAD.MOV.U32 R18, RZ, RZ, R3 ;  /* 0x000000ffff12b224 */ /* 0x000fce00078e0003 */
.L_x_32173:
[----:B------:R-:W-:Y:S05]  /*07c0*/  BSYNC.RECONVERGENT B0 ;  /* 0x0000000000007941 */ /* 0x000fea0003800200 */
.L_x_32172:
        /* <DEDUP_REMOVED lines=19> */
.L_x_32175:
[----:B------:R-:W-:Y:S05]  /*0900*/  BSYNC.RECONVERGENT B0 ;  /* 0x0000000000007941 */ /* 0x000fea0003800200 */
.L_x_32174:
        /* <DEDUP_REMOVED lines=13> */
.L_x_32177:
[----:B------:R-:W-:Y:S05]  /*09e0*/  BSYNC.RECONVERGENT B0 ;  /* 0x0000000000007941 */ /* 0x000fea0003800200 */
.L_x_32176:
[----:B------:R-:W-:-:S13]  /*09f0*/  ISETP.GE.AND P0, PT, R11, R10, PT ;  /* 0x0000000a0b00720c */ /* 0x000fda0003f06270 */
[----:B------:R-:W-:Y:S05]  /*0a00*/  @P0 EXIT ;  /* 0x000000000000094d */ /* 0x000fea0003800000 */
[----:B-1----:R-:W1:Y:S01]  /*0a10*/  LDC.64 R2, c[0x0][0x388] ;  /* 0x0000e200ff027b82 */ /* 0x002e620000000a00 */
[----:B------:R-:W-:-:S04]  /*0a20*/  IMAD R11, R0, 0x200, R11 ;  /* 0x00000200000b7824 */ /* 0x000fc800078e020b */
[----:B-1----:R-:W-:-:S05]  /*0a30*/  IMAD.WIDE.U32 R2, R11, 0x8, R2 ;  /* 0x000000080b027825 */ /* 0x002fca00078e0002 */
[----:B------:R-:W-:Y:S01]  /*0a40*/  STG.E.64 desc[UR4][R2.64], R16 ;  /* 0x0000001002007986 */ /* 0x000fe2000c101b04 */
[----:B------:R-:W-:Y:S05]  /*0a50*/  EXIT ;  /* 0x000000000000794d */ /* 0x000fea0003800000 */
.L_x_32178:
        /* <DEDUP_REMOVED lines=10> */
.L_x_41166:


//--------------------- .text._ZN2at6native29vectorized_elementwise_kernelILi2ENS0_13BinaryFunctorIdddZZZNS0_19maximum_kernel_cudaERNS_18TensorIteratorBaseEENKUlvE0_clEvENKUlvE_clEvEUlddE_EESt5arrayIPcLm3EEEEviT0_T1_ --------------------------
	.section	.text._ZN2at6native29vectorized_elementwise_kernelILi2ENS0_13BinaryFunctorIdddZZZNS0_19maximum_kernel_cudaERNS_18TensorIteratorBaseEENKUlvE0_clEvENKUlvE_clEvEUlddE_EESt5arrayIPcLm3EEEEviT0_T1_,"ax",@progbits
	.align	128
        .global         _ZN2at6native29vectorized_elementwise_kernelILi2ENS0_13BinaryFunctorIdddZZZNS0_19maximum_kernel_cudaERNS_18TensorIteratorBaseEENKUlvE0_clEvENKUlvE_clEvEUlddE_EESt5arrayIPcLm3EEEEviT0_T1_
        .type           _ZN2at6native29vectorized_elementwise_kernelILi2ENS0_13BinaryFunctorIdddZZZNS0_19maximum_kernel_cudaERNS_18TensorIteratorBaseEENKUlvE0_clEvENKUlvE_clEvEUlddE_EESt5arrayIPcLm3EEEEviT0_T1_,@function
        .size           _ZN2at6native29vectorized_elementwise_kernelILi2ENS0_13BinaryFunctorIdddZZZNS0_19maximum_kernel_cudaERNS_18TensorIteratorBaseEENKUlvE0_clEvENKUlvE_clEvEUlddE_EESt5arrayIPcLm3EEEEviT0_T1_,(.L_x_41167 - _ZN2at6native29vectorized_elementwise_kernelILi2ENS0_13BinaryFunctorIdddZZZNS0_19maximum_kernel_cudaERNS_18TensorIteratorBaseEENKUlvE0_clEvENKUlvE_clEvEUlddE_EESt5arrayIPcLm3EEEEviT0_T1_)
        .other          _ZN2at6native29vectorized_elementwise_kernelILi2ENS0_13BinaryFunctorIdddZZZNS0_19maximum_kernel_cudaERNS_18TensorIteratorBaseEENKUlvE0_clEvENKUlvE_clEvEUlddE_EESt5arrayIPcLm3EEEEviT0_T1_,@"STO_CUDA_ENTRY STV_DEFAULT"
_ZN2at6native29vectorized_elementwise_kernelILi2ENS0_13BinaryFunctorIdddZZZNS0_19maximum_kernel_cudaERNS_18TensorIteratorBaseEENKUlvE0_clEvENKUlvE_clEvEUlddE_EESt5arrayIPcLm3EEEEviT0_T1_:
.text._ZN2at6native29vectorized_elementwise_kernelILi2ENS0_13BinaryFunctorIdddZZZNS0_19maximum_kernel_cudaERNS_18TensorIteratorBaseEENKUlvE0_clEvENKUlvE_clEvEUlddE_EESt5arrayIPcLm3EEEEviT0_T1_:
        /* <DEDUP_REMOVED lines=108> */
[----:B------:R0:W1:Y:S02]  /*06c0*/  @!P1 DSETP.MAX.AND P2, P3, R6, R4, PT ;  /* 0x000000040600922a */ /* 0x0000640003b4f000 */
        /* <DEDUP_REMOVED lines=9> */
.L_x_32181:
[----:B------:R-:W-:Y:S05]  /*0760*/  BSYNC.RECONVERGENT B0 ;  /* 0x0000000000007941 */ /* 0x000fea0003800200 */
.L_x_32180:
        /* <DEDUP_REMOVED lines=22> */
.L_x_32183:
[----:B------:R-:W-:Y:S05]  /*08d0*/  BSYNC.RECONVERGENT B0 ;  /* 0x0000000000007941 */ /* 0x000fea0003800200 */
.L_x_32182:
        /* <DEDUP_REMOVED lines=12> */
[----:B------:R-:W0:Y:S02]  /*09a0*/  @!P1 DSETP.MAX.AND P2, P3, R14, R12, PT ;  /* 0x0000000c0e00922a */ /* 0x000e240003b4f000 */
        /* <DEDUP_REMOVED lines=9> */
.L_x_32185:
[----:B------:R-:W-:Y:S05]  /*0a40*/  BSYNC.RECONVERGENT B0 ;  /* 0x0000000000007941 */ /* 0x000fea0003800200 */
.L_x_32184:
        /* <DEDUP_REMOVED lines=15> */
[----:B------:R-:W-:Y:S01]  /*0b40*/  IMAD.MOV.U32 R16, RZ, RZ, R18 ;  /* 0x000000ffff107224 */ /* 0x000fe200078e0012 */
[----:B------:R-:W-:Y:S01]  /*0b50*/  @!P1 MOV R6, R18 ;  /* 0x0000001200069202 */ /* 0x000fe20000000f00 */
[----:B------:R-:W-:Y:S01]  /*0b60*/  IMAD.MOV.U32 R17, RZ, RZ, R19 ;  /* 0x000000ffff117224 */ /* 0x000fe200078e0013 */
[----:B------:R-:W-:Y:S02]  /*0b70*/  @!P1 SEL R17, R15, R10, P3 ;  /* 0x0000000a0f119207 */ /* 0x000fe40001800000 */
[----:B------:R-:W-:-:S05]  /*0b80*/  @!P1 SEL R11, R6, R11, P2 ;  /* 0x0000000b060b9207 */ /* 0x000fca0001000000 */
[----:B------:R-:W-:-:S07]  /*0b90*/  @!P1 IMAD.MOV.U32 R16, RZ, RZ, R11 ;  /* 0x000000ffff109224 */ /* 0x000fce00078e000b */
.L_x_32187:
[----:B------:R-:W-:Y:S05]  /*0ba0*/  BSYNC.RECONVERGENT B0 ;  /* 0x0000000000007941 */ /* 0x000fea0003800200 */
.L_x_32186:
        /* <DEDUP_REMOVED lines=21> */
.L_x_32189:
[----:B------:R-:W-:Y:S05]  /*0d00*/  BSYNC.RECONVERGENT B0 ;  /* 0x0000000000007941 */ /* 0x000fea0003800200 */
.L_x_32188:
        /* <DEDUP_REMOVED lines=14> */
[----:B------:R-:W1:Y:S02]  /*0df0*/  @!P1 DSETP.MAX.AND P2, P3, R26, R24, PT ;  /* 0x000000181a00922a */ /* 0x000e640003b4f000 */
[----:B-1----:R-:W-:Y:S01]  /*0e00*/  @!P1 FSEL R14, R6, R25, P2 ;  /* 0x00000019060e9208 */ /* 0x002fe20001000000 */
[--C-:B------:R-:W-:Y:S01]  /*0e10*/  @!P1 IMAD.MOV.U32 R6, RZ, RZ, R26.reuse ;  /* 0x000000ffff069224 */ /* 0x100fe200078e001a */
[----:B------:R-:W-:Y:S01]  /*0e20*/  MOV R25, R27 ;  /* 0x0000001b00197202 */ /* 0x000fe20000000f00 */
[----:B------:R-:W-:Y:S01]  /*0e30*/  IMAD.MOV.U32 R24, RZ, RZ, R26 ;  /* 0x000000ffff187224 */ /* 0x000fe200078e001a */
[----:B------:R-:W-:Y:S02]  /*0e40*/  @!P1 SEL R25, R19, R14, P3 ;  /* 0x0000000e13199207 */ /* 0x000fe40001800000 */
[----:B------:R-:W-:-:S05]  /*0e50*/  @!P1 SEL R15, R6, R15, P2 ;  /* 0x0000000f060f9207 */ /* 0x000fca0001000000 */
[----:B------:R-:W-:-:S07]  /*0e60*/  @!P1 IMAD.MOV.U32 R24, RZ, RZ, R15 ;  /* 0x000000ffff189224 */ /* 0x000fce00078e000f */
.L_x_32191:
[----:B------:R-:W-:Y:S05]  /*0e70*/  BSYNC.RECONVERGENT B0 ;  /* 0x0000000000007941 */ /* 0x000fea0003800200 */
.L_x_32190:
        /* <DEDUP_REMOVED lines=25> */
.L_x_32193:
[----:B------:R-:W-:Y:S05]  /*1010*/  BSYNC.RECONVERGENT B0 ;  /* 0x0000000000007941 */ /* 0x000fea0003800200 */
.L_x_32192:
        /* <DEDUP_REMOVED lines=11> */
[----:B------:R-:W0:Y:S02]  /*10d0*/  @!P1 DSETP.MAX.AND P2, P3, R34, R32, PT ;  /* 0x000000202200922a */ /* 0x000e240003b4f000 */
[----:B0-----:R-:W-:Y:S01]  /*10e0*/  @!P1 FSEL R14, R6, R33, P2 ;  /* 0x00000021060e9208 */ /* 0x001fe20001000000 */
[--C-:B------:R-:W-:Y:S02]  /*10f0*/  @!P1 IMAD.MOV.U32 R6, RZ, RZ, R34.reuse ;  /* 0x000000ffff069224 */ /* 0x100fe400078e0022 */
[----:B------:R-:W-:Y:S02]  /*1100*/  IMAD.MOV.U32 R32, RZ, RZ, R34 ;  /* 0x000000ffff207224 */ /* 0x000fe400078e0022 */
[----:B------:R-:W-:Y:S01]  /*1110*/  IMAD.MOV.U32 R33, RZ, RZ, R35 ;  /* 0x000000ffff217224 */ /* 0x000fe200078e0023 */
[----:B------:R-:W-:Y:S02]  /*1120*/  @!P1 SEL R15, R6, R15, P2 ;  /* 0x0000000f060f9207 */ /* 0x000fe40001000000 */
[----:B------:R-:W-:-:S02]  /*1130*/  @!P1 SEL R33, R19, R14, P3 ;  /* 0x0000000e13219207 */ /* 0x000fc40001800000 */
[----:B------:R-:W-:-:S07]  /*1140*/  @!P1 MOV R32, R15 ;  /* 0x0000000f00209202 */ /* 0x000fce0000000f00 */
.L_x_32195:
[----:B------:R-:W-:Y:S05]  /*1150*/  BSYNC.RECONVERGENT B0 ;  /* 0x0000000000007941 */ /* 0x000fea0003800200 */
.L_x_32194:
        /* <DEDUP_REMOVED lines=18> */
.L_x_32198:
[----:B------:R-:W-:-:S13]  /*1280*/  ISETP.GE.U32.AND P0, PT, R3, R2, PT ;  /* 0x000000020300720c */ /* 0x000fda0003f06070 */
[----:B------:R-:W-:Y:S05]  /*1290*/  @P0 BRA `(.L_x_32200) ;  /* 0x0000000000300947 */ /* 0x000fea0003800000 */
[----:B0-----:R-:W0:Y:S01]  /*12a0*/  LDC.64 R4, c[0x0][0x388] ;  /* 0x0000e200ff047b82 */ /* 0x001e220000000a00 */
[----:B------:R-:W-:Y:S02]  /*12b0*/  IMAD.IADD R7, R0, 0x1, R3 ;  /* 0x0000000100077824 */ /* 0x000fe400078e0203 */
[----:B------:R-:W-:Y:S02]  /*12c0*/  VIADD R3, R3, 0x80 ;  /* 0x0000008003037836 */ /* 0x000fe40000000000 */
[----:B0-----:R-:W-:-:S05]  /*12d0*/  IMAD.WIDE.U32 R4, R7, 0x8, R4 ;  /* 0x0000000807047825 */ /* 0x001fca00078e0004 */
[----:B------:R1:W-:Y:S02]  /*12e0*/  STG.E.64 desc[UR4][R4.64], R16 ;  /* 0x0000001004007986 */ /* 0x0003e4000c101b04 */
.L_x_32199:
[----:B------:R-:W-:-:S13]  /*12f0*/  ISETP.GE.U32.AND P0, PT, R3, R2, PT ;  /* 0x000000020300720c */ /* 0x000fda0003f06070 */
[----:B------:R-:W-:Y:S05]  /*1300*/  @P0 BRA `(.L_x_32201) ;  /* 0x0000000000340947 */ /* 0x000fea0003800000 */
[----:B01----:R-:W0:Y:S01]  /*1310*/  LDC.64 R4, c[0x0][0x388] ;  /* 0x0000e200ff047b82 */ /* 0x003e220000000a00 */
[----:B------:R-:W-:Y:S01]  /*1320*/  IADD3 R7, PT, PT, R0, R3, RZ ;  /* 0x0000000300077210 */ /* 0x000fe20007ffe0ff */
[----:B------:R-:W-:-:S04]  /*1330*/  VIADD R3, R3, 0x80 ;  /* 0x0000008003037836 */ /* 0x000fc80000000000 */
[----:B0-----:R-:W-:-:S05]  /*1340*/  IMAD.WIDE.U32 R4, R7, 0x8, R4 ;  /* 0x0000000807047825 */ /* 0x001fca00078e0004 */
[----:B------:R1:W-:Y:S02]  /*1350*/  STG.E.64 desc[UR4][R4.64], R20 ;  /* 0x0000001404007986 */ /* 0x0003e4000c101b04 */
.L_x_32200:
        /* <DEDUP_REMOVED lines=8> */
.L_x_32201:
[----:B------:R-:W-:Y:S05]  /*13e0*/  BSYNC.RELIABLE B1 ;  /* 0x0000000000017941 */ /* 0x000fea0003800100 */
.L_x_32197:
[----:B------:R-:W-:-:S13]  /*13f0*/  ISETP.GE.U32.AND P0, PT, R3, R2, PT ;  /* 0x000000020300720c */ /* 0x000fda0003f06070 */
[----:B012---:R-:W0:Y:S01]  /*1400*/  @!P0 LDC.64 R4, c[0x0][0x388] ;  /* 0x0000e200ff048b82 */ /* 0x007e220000000a00 */
[----:B------:R-:W-:Y:S01]  /*1410*/  @!P0 IADD3 R7, PT, PT, R0, R3, RZ ;  /* 0x0000000300078210 */ /* 0x000fe20007ffe0ff */
[----:B------:R-:W-:-:S04]  /*1420*/  @!P0 VIADD R3, R3, 0x80 ;  /* 0x0000008003038836 */ /* 0x000fc80000000000 */
[----:B0-----:R-:W-:-:S05]  /*1430*/  @!P0 IMAD.WIDE.U32 R4, R7, 0x8, R4 ;  /* 0x0000000807048825 */ /* 0x001fca00078e0004 */
[----:B------:R2:W-:Y:S02]  /*1440*/  @!P0 STG.E.64 desc[UR4][R4.64], R28 ;  /* 0x0000001c04008986 */ /* 0x0005e4000c101b04 */
.L_x_32202:
[----:B------:R-:W-:Y:S05]  /*1450*/  BSYNC.RECONVERGENT B0 ;  /* 0x0000000000007941 */ /* 0x000fea0003800200 */
.L_x_32196:
        /* <DEDUP_REMOVED lines=8> */
.L_x_32179:
        /* <DEDUP_REMOVED lines=25> */
[----:B------:R0:W1:Y:S02]  /*1670*/  @!P0 DSETP.MAX.AND P1, P2, R32, R4, PT ;  /* 0x000000042000822a */ /* 0x0000640003a2f000 */
        /* <DEDUP_REMOVED lines=9> */
.L_x_32204:
[----:B------:R-:W-:Y:S05]  /*1710*/  BSYNC.RECONVERGENT B0 ;  /* 0x0000000000007941 */ /* 0x000fea0003800200 */
.L_x_32203:
        /* <DEDUP_REMOVED lines=39> */
.L_x_32206:
[----:B------:R-:W-:Y:S05]  /*1990*/  BSYNC.RECONVERGENT B0 ;  /* 0x0000000000007941 */ /* 0x000fea0003800200 */
.L_x_32205:
        /* <DEDUP_REMOVED lines=11> */
[----:B------:R-:W4:Y:S02]  /*1a50*/  @!P4 DSETP.MAX.AND P5, P6, R28, R16, PT ;  /* 0x000000101c00c22a */ /* 0x000f240003eaf000 */
        /* <DEDUP_REMOVED lines=9> */
.L_x_32208:
[----:B------:R-:W-:Y:S05]  /*1af0*/  BSYNC.RECONVERGENT B0 ;  /* 0x0000000000007941 */ /* 0x000fea0003800200 */
.L_x_32207:
        /* <DEDUP_REMOVED lines=9> */
[----:B------:R-:W4:Y:S02]  /*1b90*/  @!P0 DSETP.MAX.AND P4, P5, R30, R18, PT ;  /* 0x000000121e00822a */ /* 0x000f240003d8f000 */
        /* <DEDUP_REMOVED lines=8> */
.L_x_32210:
[----:B------:R-:W-:Y:S05]  /*1c20*/  BSYNC.RECONVERGENT B0 ;  /* 0x0000000000007941 */ /* 0x000fea0003800200 */
.L_x_32209:
        /* <DEDUP_REMOVED lines=9> */
[----:B------:R-:W4:Y:S02]  /*1cc0*/  @!P0 DSETP.MAX.AND P1, P4, R24, R12, PT ;  /* 0x0000000c1800822a */ /* 0x000f240003c2f000 */
        /* <DEDUP_REMOVED lines=8> */
.L_x_32212:
[----:B------:R-:W-:Y:S05]  /*1d50*/  BSYNC.RECONVERGENT B0 ;  /* 0x0000000000007941 */ /* 0x000fea0003800200 */
.L_x_32211:
        /* <DEDUP_REMOVED lines=10> */
[----:B------:R-:W2:Y:S02]  /*1e00*/  @!P0 DSETP.MAX.AND P1, P2, R26, R14, PT ;  /* 0x0000000e1a00822a */ /* 0x000ea40003a2f000 */
        /* <DEDUP_REMOVED lines=8> */
.L_x_32214:
[----:B------:R-:W-:Y:S05]  /*1e90*/  BSYNC.RECONVERGENT B0 ;  /* 0x0000000000007941 */ /* 0x000fea0003800200 */
.L_x_32213:
        /* <DEDUP_REMOVED lines=12> */
[----:B------:R-:W0:Y:S02]  /*1f60*/  @!P0 DSETP.MAX.AND P2, P3, R20, R8, PT ;  /* 0x000000081400822a */ /* 0x000e240003b4f000 */
[----:B0-----:R-:W-:Y:S01]  /*1f70*/  @!P0 FSEL R6, R21, R4, P2 ;  /* 0x0000000415068208 */ /* 0x001fe20001000000 */
[----:B---3--:R-:W-:Y:S01]  /*1f80*/  IMAD.MOV.U32 R21, RZ, RZ, R9 ;  /* 0x000000ffff157224 */ /* 0x008fe200078e0009 */
[----:B------:R-:W-:Y:S02]  /*1f90*/  @!P0 SEL R0, R0, R5, P2 ;  /* 0x0000000500008207 */ /* 0x000fe40001000000 */
[----:B------:R-:W-:Y:S02]  /*1fa0*/  @!P0 SEL R7, R7, R6, P3 ;  /* 0x0000000607078207 */ /* 0x000fe40001800000 */
[----:B------:R-:W-:Y:S01]  /*1fb0*/  MOV R20, R8 ;  /* 0x0000000800147202 */ /* 0x000fe20000000f00 */
[----:B------:R-:W-:Y:S01]  /*1fc0*/  @!P0 IMAD.MOV.U32 R20, RZ, RZ, R0 ;  /* 0x000000ffff148224 */ /* 0x000fe200078e0000 */
[----:B------:R-:W-:-:S07]  /*1fd0*/  @!P0 MOV R21, R7 ;  /* 0x0000000700158202 */ /* 0x000fce0000000f00 */
.L_x_32216:
[----:B------:R-:W-:Y:S05]  /*1fe0*/  BSYNC.RECONVERGENT B0 ;  /* 0x0000000000007941 */ /* 0x000fea0003800200 */
.L_x_32215:
        /* <DEDUP_REMOVED lines=10> */
[----:B------:R-:W0:Y:S02]  /*2090*/  @!P0 DSETP.MAX.AND P1, P2, R22, R10, PT ;  /* 0x0000000a1600822a */ /* 0x000e240003a2f000 */
[----:B0-----:R-:W-:Y:S01]  /*20a0*/  @!P0 FSEL R6, R23, R4, P1 ;  /* 0x0000000417068208 */ /* 0x001fe20000800000 */
[----:B--2---:R-:W-:Y:S01]  /*20b0*/  IMAD.MOV.U32 R22, RZ, RZ, R10 ;  /* 0x000000ffff167224 */ /* 0x004fe200078e000a */
[----:B------:R-:W-:Y:S01]  /*20c0*/  @!P0 SEL R0, R0, R5, P1 ;  /* 0x0000000500008207 */ /* 0x000fe20000800000 */
[----:B------:R-:W-:Y:S01]  /*20d0*/  IMAD.MOV.U32 R23, RZ, RZ, R11 ;  /* 0x000000ffff177224 */ /* 0x000fe200078e000b */
[----:B------:R-:W-:Y:S02]  /*20e0*/  @!P0 SEL R7, R7, R6, P2 ;  /* 0x0000000607078207 */ /* 0x000fe40001000000 */
[----:B------:R-:W-:-:S03]  /*20f0*/  @!P0 MOV R22, R0 ;  /* 0x0000000000168202 */ /* 0x000fc60000000f00 */
[----:B------:R-:W-:-:S07]  /*2100*/  @!P0 IMAD.MOV.U32 R23, RZ, RZ, R7 ;  /* 0x000000ffff178224 */ /* 0x000fce00078e0007 */
.L_x_32218:
[----:B------:R-:W-:Y:S05]  /*2110*/  BSYNC.RECONVERGENT B0 ;  /* 0x0000000000007941 */ /* 0x000fea0003800200 */
.L_x_32217:
[----:B------:R-:W-:Y:S04]  /*2120*/  STG.E.128 desc[UR4][R2.64], R32 ;  /* 0x0000002002007986 */ /* 0x000fe8000c101d04 */
[----:B------:R-:W-:Y:S04]  /*2130*/  STG.E.128 desc[UR4][R2.64+0x800], R28 ;  /* 0x0008001c02007986 */ /* 0x000fe8000c101d04 */
[----:B------:R-:W-:Y:S04]  /*2140*/  STG.E.128 desc[UR4][R2.64+0x1000], R24 ;  /* 0x0010001802007986 */ /* 0x000fe8000c101d04 */
[----:B------:R-:W-:Y:S01]  /*2150*/  STG.E.128 desc[UR4][R2.64+0x1800], R20 ;  /* 0x0018001402007986 */ /* 0x000fe2000c101d04 */
[----:B------:R-:W-:Y:S05]  /*2160*/  EXIT ;  /* 0x000000000000794d */ /* 0x000fea0003800000 */
.L_x_32219:
        /* <DEDUP_REMOVED lines=9> */
.L_x_41167:


//--------------------- .text._ZN2at6native29vectorized_elementwise_kernelILi4ENS0_13BinaryFunctorIdddZZZNS0_19maximum_kernel_cudaERNS_18TensorIteratorBaseEENKUlvE0_clEvENKUlvE_clEvEUlddE_EESt5arrayIPcLm3EEEEviT0_T1_ --------------------------
	.section	.text._ZN2at6native29vectorized_elementwise_kernelILi4ENS0_13BinaryFunctorIdddZZZNS0_19maximum_kernel_cudaERNS_18TensorIteratorBaseEENKUlvE0_clEvENKUlvE_clEvEUlddE_EESt5arrayIPcLm3EEEEviT0_T1_,"ax",@progbits
	.align	128
        .global         _ZN2at6native29vectorized_elementwise_kernelILi4ENS0_13BinaryFunctorIdddZZZNS0_19maximum_kernel_cudaERNS_18TensorIteratorBaseEENKUlvE0_clEvENKUlvE_clEvEUlddE_EESt5arrayIPcLm3EEEEviT0_T1_
        .type           _ZN2at6native29vectorized_elementwise_kernelILi4ENS0_13BinaryFunctorIdddZZZNS0_19maximum_kernel_cudaERNS_18TensorIteratorBaseEENKUlvE0_clEvENKUlvE_clEvEUlddE_EESt5arrayIPcLm3EEEEviT0_T1_,@function
        .size           _ZN2at6native29vectorized_elementwise_kernelILi4ENS0_13BinaryFunctorIdddZZZNS0_19maximum_kernel_cudaERNS_18TensorIteratorBaseEENKUlvE0_clEvENKUlvE_clEvEUlddE_EESt5arrayIPcLm3EEEEviT0_T1_,(.L_x_41168 - _ZN2at6native29vectorized_elementwise_kernelILi4ENS0_13BinaryFunctorIdddZZZNS0_19maximum_kernel_cudaERNS_18TensorIteratorBaseEENKUlvE0_clEvENKUlvE_clEvEUlddE_EESt5arrayIPcLm3EEEEviT0_T1_)
        .other          _ZN2at6native29vectorized_elementwise_kernelILi4ENS0_13BinaryFunctorIdddZZZNS0_19maximum_kernel_cudaERNS_18TensorIteratorBaseEENKUlvE0_clEvENKUlvE_clEvEUlddE_EESt5arrayIPcLm3EEEEviT0_T1_,@"STO_CUDA_ENTRY STV_DEFAULT"
_ZN2at6native29vectorized_elementwise_kernelILi4ENS0_13BinaryFunctorIdddZZZNS0_19maximum_kernel_cudaERNS_18TensorIteratorBaseEENKUlvE0_clEvENKUlvE_clEvEUlddE_EESt5arrayIPcLm3EEEEviT0_T1_:
.text._ZN2at6native29vectorized_elementwise_kernelILi4ENS0_13BinaryFunctorIdddZZZNS0_19maximum_kernel_cudaERNS_18TensorIteratorBaseEENKUlvE0_clEvENKUlvE_clEvEUlddE_EESt5arrayIPcLm3EEEEviT0_T1_:
        /* <DEDUP_REMOVED lines=118> */
.L_x_32222:
[----:B------:R-:W-:Y:S05]  /*0760*/  BSYNC.RECONVERGENT B0 ;  /* 0x0000000000007941 */ /* 0x000fea0003800200 */
.L_x_32221:
        /* <DEDUP_REMOVED lines=22> */
.L_x_32224:
[----:B------:R-:W-:Y:S05]  /*08d0*/  BSYNC.RECONVERGENT B0 ;  /* 0x0000000000007941 */ /* 0x000fea0003800200 */
.L_x_32223:
        /* <DEDUP_REMOVED lines=22> */
.L_x_32226:
[----:B------:R-:W-:Y:S05]  /*0a40*/  BSYNC.RECONVERGENT B0 ;  /* 0x0000000000007941 */ /* 0x000fea0003800200 */
.L_x_32225:
        /* <DEDUP_REMOVED lines=21> */
.L_x_32228:
[----:B------:R-:W-:Y:S05]  /*0ba0*/  BSYNC.RECONVERGENT B0 ;  /* 0x0000000000007941 */ /* 0x000fea0003800200 */
.L_x_32227:
        /* <DEDUP_REMOVED lines=21> */
.L_x_32230:
[----:B------:R-:W-:Y:S05]  /*0d00*/  BSYNC.RECONVERGENT B0 ;  /* 0x0000000000007941 */ /* 0x000fea0003800200 */
.L_x_32229:
        /* <DEDUP_REMOVED lines=22> */
.L_x_32232:
[----:B------:R-:W-:Y:S05]  /*0e70*/  BSYNC.RECONVERGENT B0 ;  /* 0x0000000000007941 */ /* 0x000fea0003800200 */
.L_x_32231:
        /* <DEDUP_REMOVED lines=25> */
.L_x_32234:
[----:B------:R-:W-:Y:S05]  /*1010*/  BSYNC.RECONVERGENT B0 ;  /* 0x0000000000007941 */ /* 0x000fea0003800200 */
.L_x_32233:
        /* <DEDUP_REMOVED lines=19> */
.L_x_32236:
[----:B------:R-:W-:Y:S05]  /*1150*/  BSYNC.RECONVERGENT B0 ;  /* 0x0000000000007941 */ /* 0x000fea0003800200 */
.L_x_32235:
        /* <DEDUP_REMOVED lines=18> */
.L_x_32239:
[----:B------:R-:W-:-:S13]  /*1280*/  ISETP.GE.U32.AND P0, PT, R3, R2, PT ;  /* 0x000000020300720c */ /* 0x000fda0003f06070 */
[----:B------:R-:W-:Y:S05]  /*1290*/  @P0 BRA `(.L_x_32241) ;  /* 0x0000000000300947 */ /* 0x000fea0003800000 */
[----:B0-----:R-:W0:Y:S01]  /*12a0*/  LDC.64 R4, c[0x0][0x388] ;  /* 0x0000e200ff047b82 */ /* 0x001e220000000a00 */
[----:B------:R-:W-:Y:S02]  /*12b0*/  IMAD.IADD R7, R0, 0x1, R3 ;  /* 0x0000000100077824 */ /* 0x000fe400078e0203 */
[----:B------:R-:W-:Y:S02]  /*12c0*/  VIADD R3, R3, 0x80 ;  /* 0x0000008003037836 */ /* 0x000fe40000000000 */
[----:B0-----:R-:W-:-:S05]  /*12d0*/  IMAD.WIDE.U32 R4, R7, 0x8, R4 ;  /* 0x0000000807047825 */ /* 0x001fca00078e0004 */
[----:B------:R1:W-:Y:S02]  /*12e0*/  STG.E.64 desc[UR4][R4.64], R16 ;  /* 0x0000001004007986 */ /* 0x0003e4000c101b04 */
.L_x_32240:
[----:B------:R-:W-:-:S13]  /*12f0*/  ISETP.GE.U32.AND P0, PT, R3, R2, PT ;  /* 0x000000020300720c */ /* 0x000fda0003f06070 */
[----:B------:R-:W-:Y:S05]  /*1300*/  @P0 BRA `(.L_x_32242) ;  /* 0x0000000000340947 */ /* 0x000fea0003800000 */
[----:B01----:R-:W0:Y:S01]  /*1310*/  LDC.64 R4, c[0x0][0x388] ;  /* 0x0000e200ff047b82 */ /* 0x003e220000000a00 */
[----:B------:R-:W-:Y:S01]  /*1320*/  IADD3 R7, PT, PT, R0, R3, RZ ;  /* 0x0000000300077210 */ /* 0x000fe20007ffe0ff */
[----:B------:R-:W-:-:S04]  /*1330*/  VIADD R3, R3, 0x80 ;  /* 0x0000008003037836 */ /* 0x000fc80000000000 */
[----:B0-----:R-:W-:-:S05]  /*1340*/  IMAD.WIDE.U32 R4, R7, 0x8, R4 ;  /* 0x0000000807047825 */ /* 0x001fca00078e0004 */
[----:B------:R1:W-:Y:S02]  /*1350*/  STG.E.64 desc[UR4][R4.64], R20 ;  /* 0x0000001404007986 */ /* 0x0003e4000c101b04 */
.L_x_32241:
        /* <DEDUP_REMOVED lines=8> */
.L_x_32242:
[----:B------:R-:W-:Y:S05]  /*13e0*/  BSYNC.RELIABLE B1 ;  /* 0x0000000000017941 */ /* 0x000fea0003800100 */
.L_x_32238:
[----:B------:R-:W-:-:S13]  /*13f0*/  ISETP.GE.U32.AND P0, PT, R3, R2, PT ;  /* 0x000000020300720c */ /* 0x000fda0003f06070 */
[----:B012---:R-:W0:Y:S01]  /*1400*/  @!P0 LDC.64 R4, c[0x0][0x388] ;  /* 0x0000e200ff048b82 */ /* 0x007e220000000a00 */
[----:B------:R-:W-:Y:S01]  /*1410*/  @!P0 IADD3 R7, PT, PT, R0, R3, RZ ;  /* 0x0000000300078210 */ /* 0x000fe20007ffe0ff */
[----:B------:R-:W-:-:S04]  /*1420*/  @!P0 VIADD R3, R3, 0x80 ;  /* 0x0000008003038836 */ /* 0x000fc80000000000 */
[----:B0-----:R-:W-:-:S05]  /*1430*/  @!P0 IMAD.WIDE.U32 R4, R7, 0x8, R4 ;  /* 0x0000000807048825 */ /* 0x001fca00078e0004 */
[----:B------:R2:W-:Y:S02]  /*1440*/  @!P0 STG.E.64 desc[UR4][R4.64], R28 ;  /* 0x0000001c04008986 */ /* 0x0005e4000c101b04 */
.L_x_32243:
[----:B------:R-:W-:Y:S05]  /*1450*/  BSYNC.RECONVERGENT B0 ;  /* 0x0000000000007941 */ /* 0x000fea0003800200 */
.L_x_32237:
        /* <DEDUP_REMOVED lines=8> */
.L_x_32220:
        /* <DEDUP_REMOVED lines=51> */
.L_x_32245:
[----:B------:R-:W-:Y:S05]  /*1810*/  BSYNC.RECONVERGENT B0 ;  /* 0x0000000000007941 */ /* 0x000fea0003800200 */
.L_x_32244:
        /* <DEDUP_REMOVED lines=9> */
[----:B------:R-:W1:Y:S02]  /*18b0*/  @!P4 DSETP.MAX.AND P5, P6, R34, R10, PT ;  /* 0x0000000a2200c22a */ /* 0x000e640003eaf000 */
        /* <DEDUP_REMOVED lines=9> */
.L_x_32247:
[----:B------:R-:W-:Y:S05]  /*1950*/  BSYNC.RECONVERGENT B0 ;  /* 0x0000000000007941 */ /* 0x000fea0003800200 */
.L_x_32246:
        /* <DEDUP_REMOVED lines=21> */
.L_x_32249:
[----:B------:R-:W-:Y:S05]  /*1ab0*/  BSYNC.RECONVERGENT B0 ;  /* 0x0000000000007941 */ /* 0x000fea0003800200 */
.L_x_32248:
        /* <DEDUP_REMOVED lines=9> */
[----:B------:R-:W0:Y:S02]  /*1b50*/  @!P0 DSETP.MAX.AND P1, P5, R30, R6, PT ;  /* 0x000000061e00822a */ /* 0x000e240003d2f000 */
        /* <DEDUP_REMOVED lines=8> */
.L_x_32251:
[----:B------:R-:W-:Y:S05]  /*1be0*/  BSYNC.RECONVERGENT B0 ;  /* 0x0000000000007941 */ /* 0x000fea0003800200 */
.L_x_32250:
        /* <DEDUP_REMOVED lines=11> */
[----:B------:R-:W0:Y:S02]  /*1ca0*/  @!P0 DSETP.MAX.AND P1, P2, R24, R16, PT ;  /* 0x000000101800822a */ /* 0x000e240003a2f000 */
[----:B0-----:R-:W-:Y:S01]  /*1cb0*/  @!P0 FSEL R6, R25, R4, P1 ;  /* 0x0000000419068208 */ /* 0x001fe20000800000 */
[----:B---3--:R-:W-:Y:S01]  /*1cc0*/  IMAD.MOV.U32 R24, RZ, RZ, R16 ;  /* 0x000000ffff187224 */ /* 0x008fe200078e0010 */
[----:B------:R-:W-:Y:S01]  /*1cd0*/  @!P0 SEL R0, R0, R5, P1 ;  /* 0x0000000500008207 */ /* 0x000fe20000800000 */
[----:B------:R-:W-:Y:S01]  /*1ce0*/  IMAD.MOV.U32 R25, RZ, RZ, R17 ;  /* 0x000000ffff197224 */ /* 0x000fe200078e0011 */
[----:B------:R-:W-:Y:S02]  /*1cf0*/  @!P0 SEL R7, R7, R6, P2 ;  /* 0x0000000607078207 */ /* 0x000fe40001000000 */
[----:B------:R-:W-:-:S03]  /*1d00*/  @!P0 MOV R24, R0 ;  /* 0x0000000000188202 */ /* 0x000fc60000000f00 */
[----:B------:R-:W-:-:S07]  /*1d10*/  @!P0 IMAD.MOV.U32 R25, RZ, RZ, R7 ;  /* 0x000000ffff198224 */ /* 0x000fce00078e0007 */
.L_x_32253:
[----:B------:R-:W-:Y:S05]  /*1d20*/  BSYNC.RECONVERGENT B0 ;  /* 0x0000000000007941 */ /* 0x000fea0003800200 */
.L_x_32252:
        /* <DEDUP_REMOVED lines=13> */
[----:B------:R-:W-:Y:S01]  /*1e00*/  IMAD.MOV.U32 R26, RZ, RZ, R18 ;  /* 0x000000ffff1a7224 */ /* 0x000fe200078e0012 */
[----:B------:R-:W-:Y:S01]  /*1e10*/  @!P0 SEL R0, R0, R5, P1 ;  /* 0x0000000500008207 */ /* 0x000fe20000800000 */
[----:B------:R-:W-:Y:S01]  /*1e20*/  IMAD.MOV.U32 R27, RZ, RZ, R19 ;  /* 0x000000ffff1b7224 */ /* 0x000fe200078e0013 */
[----:B------:R-:W-:-:S03]  /*1e30*/  @!P0 SEL R7, R7, R6, P2 ;  /* 0x0000000607078207 */ /* 0x000fc60001000000 */
[----:B------:R-:W-:Y:S01]  /*1e40*/  @!P0 IMAD.MOV.U32 R26, RZ, RZ, R0 ;  /* 0x000000ffff1a8224 */ /* 0x000fe200078e0000 */
[----:B------:R-:W-:-:S07]  /*1e50*/  @!P0 MOV R27, R7 ;  /* 0x00000007001b8202 */ /* 0x000fce0000000f00 */
.L_x_32255:
[----:B------:R-:W-:Y:S05]  /*1e60*/  BSYNC.RECONVERGENT B0 ;  /* 0x0000000000007941 */ /* 0x000fea0003800200 */
.L_x_32254:
        /* <DEDUP_REMOVED lines=11> */
[----:B------:R-:W1:Y:S02]  /*1f20*/  @!P0 DSETP.MAX.AND P2, P3, R20, R12, PT ;  /* 0x0000000c1400822a */ /* 0x000e640003b4f000 */
[----:B-1----:R-:W-:Y:S01]  /*1f30*/  @!P0 FSEL R6, R21, R4, P2 ;  /* 0x0000000415068208 */ /* 0x002fe20001000000 */
[----:B----4-:R-:W-:Y:S01]  /*1f40*/  IMAD.MOV.U32 R21, RZ, RZ, R13 ;  /* 0x000000ffff157224 */ /* 0x010fe200078e000d */
[----:B------:R-:W-:Y:S02]  /*1f50*/  @!P0 SEL R0, R0, R5, P2 ;  /* 0x0000000500008207 */ /* 0x000fe40001000000 */
[----:B------:R-:W-:Y:S02]  /*1f60*/  @!P0 SEL R7, R7, R6, P3 ;  /* 0x0000000607078207 */ /* 0x000fe40001800000 */
[----:B------:R-:W-:Y:S01]  /*1f70*/  MOV R20, R12 ;  /* 0x0000000c00147202 */ /* 0x000fe20000000f00 */
[----:B------:R-:W-:Y:S01]  /*1f80*/  @!P0 IMAD.MOV.U32 R20, RZ, RZ, R0 ;  /* 0x000000ffff148224 */ /* 0x000fe200078e0000 */
[----:B------:R-:W-:-:S07]  /*1f90*/  @!P0 MOV R21, R7 ;  /* 0x0000000700158202 */ /* 0x000fce0000000f00 */
.L_x_32257:
[----:B------:R-:W-:Y:S05]  /*1fa0*/  BSYNC.RECONVERGENT B0 ;  /* 0x0000000000007941 */ /* 0x000fea0003800200 */
.L_x_32256:
        /* <DEDUP_REMOVED lines=10> */
[----:B------:R-:W1:Y:S02]  /*2050*/  @!P0 DSETP.MAX.AND P1, P2, R22, R14, PT ;  /* 0x0000000e1600822a */ /* 0x000e640003a2f000 */
[----:B-1----:R-:W-:Y:S01]  /*2060*/  @!P0 FSEL R6, R23, R4, P1 ;  /* 0x0000000417068208 */ /* 0x002fe20000800000 */
[----:B0-----:R-:W-:Y:S01]  /*2070*/  IMAD.MOV.U32 R22, RZ, RZ, R14 ;  /* 0x000000ffff167224 */ /* 0x001fe200078e000e */
[----:B------:R-:W-:Y:S01]  /*2080*/  @!P0 SEL R0, R0, R5, P1 ;  /* 0x0000000500008207 */ /* 0x000fe20000800000 */
[----:B------:R-:W-:Y:S01]  /*2090*/  IMAD.MOV.U32 R23, RZ, RZ, R15 ;  /* 0x000000ffff177224 */ /* 0x000fe200078e000f */
[----:B------:R-:W-:Y:S02]  /*20a0*/  @!P0 SEL R7, R7, R6, P2 ;  /* 0x0000000607078207 */ /* 0x000fe40001000000 */
[----:B------:R-:W-:-:S03]  /*20b0*/  @!P0 MOV R22, R0 ;  /* 0x0000000000168202 */ /* 0x000fc60000000f00 */
[----:B------:R-:W-:-:S07]  /*20c0*/  @!P0 IMAD.MOV.U32 R23, RZ, RZ, R7 ;  /* 0x000000ffff178224 */ /* 0x000fce00078e0007 */
.L_x_32259:
[----:B------:R-:W-:Y:S05]  /*20d0*/  BSYNC.RECONVERGENT B0 ;  /* 0x0000000000007941 */ /* 0x000fea0003800200 */
.L_x_32258:
[----:B------:R-:W-:Y:S04]  /*20e0*/  STG.E.ENL2.256 desc[UR4][R2.64], R32, R28 ;  /* 0xf8000020021c797f */ /* 0x000fe8000f121804 */
[----:B------:R-:W-:Y:S01]  /*20f0*/  STG.E.ENL2.256 desc[UR4][R2.64+0x1000], R24, R20 ;  /* 0xf80080180214797f */ /* 0x000fe2000f121804 */
[----:B------:R-:W-:Y:S05]  /*2100*/  EXIT ;  /* 0x000000000000794d */ /* 0x000fea0003800000 */
.L_x_32260:
        /* <DEDUP_REMOVED lines=15> */
.L_x_41168:


//--------------------- .text._ZN2at6native29vectorized_elementwise_kernelILi8ENS0_13BinaryFunctorIdddZZZNS0_19maximum_kernel_cudaERNS_18TensorIteratorBaseEENKUlvE0_clEvENKUlvE_clEvEUlddE_EESt5arrayIPcLm3EEEEviT0_T1_ --------------------------
	.section	.text._ZN2at6native29vectorized_elementwise_kernelILi8ENS0_13BinaryFunctorIdddZZZNS0_19maximum_kernel_cudaERNS_18TensorIteratorBaseEENKUlvE0_clEvENKUlvE_clEvEUlddE_EESt5arrayIPcLm3EEEEviT0_T1_,"ax",@progbits
	.align	128
        .global         _ZN2at6native29vectorized_elementwise_kernelILi8ENS0_13BinaryFunctorIdddZZZNS0_19maximum_kernel_cudaERNS_18TensorIteratorBaseEENKUlvE0_clEvENKUlvE_clEvEUlddE_EESt5arrayIPcLm3EEEEviT0_T1_
        .type           _ZN2at6native29vectorized_elementwise_kernelILi8ENS0_13BinaryFunctorIdddZZZNS0_19maximum_kernel_cudaERNS_18TensorIteratorBaseEENKUlvE0_clEvENKUlvE_clEvEUlddE_EESt5arrayIPcLm3EEEEviT0_T1_,@function
        .size           _ZN2at6native29vectorized_elementwise_kernelILi8ENS0_13BinaryFunctorIdddZZZNS0_19maximum_kernel_cudaERNS_18TensorIteratorBaseEENKUlvE0_clEvENKUlvE_clEvEUlddE_EESt5arrayIPcLm3EEEEviT0_T1_,(.L_x_41169 - _ZN2at6native29vectorized_elementwise_kernelILi8ENS0_13BinaryFunctorIdddZZZNS0_19maximum_kernel_cudaERNS_18TensorIteratorBaseEENKUlvE0_clEvENKUlvE_clEvEUlddE_EESt5arrayIPcLm3EEEEviT0_T1_)
        .other          _ZN2at6native29vectorized_elementwise_kernelILi8ENS0_13BinaryFunctorIdddZZZNS0_19maximum_kernel_cudaERNS_18TensorIteratorBaseEENKUlvE0_clEvENKUlvE_clEvEUlddE_EESt5arrayIPcLm3EEEEviT0_T1_,@"STO_CUDA_ENTRY STV_DEFAULT"
_ZN2at6native29vectorized_elementwise_kernelILi8ENS0_13BinaryFunctorIdddZZZNS0_19maximum_kernel_cudaERNS_18TensorIteratorBaseEENKUlvE0_clEvENKUlvE_clEvEUlddE_EESt5arrayIPcLm3EEEEviT0_T1_:
.text._ZN2at6native29vectorized_elementwise_kernelILi8ENS0_13BinaryFunctorIdddZZZNS0_19maximum_kernel_cudaERNS_18TensorIteratorBaseEENKUlvE0_clEvENKUlvE_clEvEUlddE_EESt5arrayIPcLm3EEEEviT0_T1_:
[----:B------:R-:W-:Y:S01]  /*0000*/  LDC R1, c[0x0][0x37c] ;  /* 0x0000df00ff017b82 */ /* 0x000fe20000000800 */
[----:B------:R-:W-:Y:S05]  /*0010*/  EXIT ;  /* 0x000000000000794d */ /* 0x000fea0003800000 */
.L_x_32261:
        /* <DEDUP_REMOVED lines=14> */
.L_x_41169:


//--------------------- .text._ZN2at6native18elementwise_kernelILi128ELi4EZNS0_15gpu_kernel_implINS0_13AUnaryFunctorIsssZZZNS0_19maximum_kernel_cudaERNS_18TensorIteratorBaseEENKUlvE_clEvENKUlvE3_clEvEUlssE_EEEEvS5_RKT_EUliE_EEviT1_ --------------------------
	.section	.text._ZN2at6native18elementwise_kernelILi128ELi4EZNS0_15gpu_kernel_implINS0_13AUnaryFunctorIsssZZZNS0_19maximum_kernel_cudaERNS_18TensorIteratorBaseEENKUlvE_clEvENKUlvE3_clEvEUlssE_EEEEvS5_RKT_EUliE_EEviT1_,"ax",@progbits
	.align	128
        .global         _ZN2at6native18elementwise_kernelILi128ELi4EZNS0_15gpu_kernel_implINS0_13AUnaryFunctorIsssZZZNS0_19maximum_kernel_cudaERNS_18TensorIteratorBaseEENKUlvE_clEvENKUlvE3_clEvEUlssE_EEEEvS5_RKT_EUliE_EEviT1_
        .type           _ZN2at6native18elementwise_kernelILi128ELi4EZNS0_15gpu_kernel_implINS0_13AUnaryFunctorIsssZZZNS0_19maximum_kernel_cudaERNS_18TensorIteratorBaseEENKUlvE_clEvENKUlvE3_clEvEUlssE_EEEEvS5_RKT_EUliE_EEviT1_,@function
        .size           _ZN2at6native18elementwise_kernelILi128ELi4EZNS0_15gpu_kernel_implINS0_13AUnaryFunctorIsssZZZNS0_19maximum_kernel_cudaERNS_18TensorIteratorBaseEENKUlvE_clEvENKUlvE3_clEvEUlssE_EEEEvS5_RKT_EUliE_EEviT1_,(.L_x_41170 - _ZN2at6native18elementwise_kernelILi128ELi4EZNS0_15gpu_kernel_implINS0_13AUnaryFunctorIsssZZZNS0_19maximum_kernel_cudaERNS_18TensorIteratorBaseEENKUlvE_clEvENKUlvE3_clEvEUlssE_EEEEvS5_RKT_EUliE_EEviT1_)
        .other          _ZN2at6native18elementwise_kernelILi128ELi4EZNS0_15gpu_kernel_implINS0_13AUnaryFunctorIsssZZZNS0_19maximum_kernel_cudaERNS_18TensorIteratorBaseEENKUlvE_clEvENKUlvE3_clEvEUlssE_EEEEvS5_RKT_EUliE_EEviT1_,@"STO_CUDA_ENTRY STV_DEFAULT"
_ZN2at6native18elementwise_kernelILi128ELi4EZNS0_15gpu_kernel_implINS0_13AUnaryFunctorIsssZZZNS0_19maximum_kernel_cudaERNS_18TensorIteratorBaseEENKUlvE_clEvENKUlvE3_clEvEUlssE_EEEEvS5_RKT_EUliE_EEviT1_:
.text._ZN2at6native18elementwise_kernelILi128ELi4EZNS0_15gpu_kernel_implINS0_13AUnaryFunctorIsssZZZNS0_19maximum_kernel_cudaERNS_18TensorIteratorBaseEENKUlvE_clEvENKUlvE3_clEvEUlssE_EEEEvS5_RKT_EUliE_EEviT1_:
        /* <DEDUP_REMOVED lines=319> */
.L_x_32264:
        /* <DEDUP_REMOVED lines=16> */
.L_x_32268:
[----:B------:R0:W5:Y:S01]  /*14f0*/  LDG.E.U8 R0, desc[UR36][R2.64] ;  /* 0x0000002402007981 */ /* 0x000162000c1e1100 */
[----:B------:R-:W-:Y:S05]  /*1500*/  BRA `(.L_x_32270) ;  /* 0x0000000c004c7947 */ /* 0x000fea0003800000 */
.L_x_32267:
        /* <DEDUP_REMOVED lines=8> */
.L_x_32272:
[----:B------:R0:W5:Y:S01]  /*1590*/  LDG.E.U16 R0, desc[UR36][R2.64] ;  /* 0x0000002402007981 */ /* 0x000162000c1e1500 */
[----:B------:R-:W-:Y:S05]  /*15a0*/  BRA `(.L_x_32270) ;  /* 0x0000000c00247947 */ /* 0x000fea0003800000 */
.L_x_32271:
[----:B------:R0:W5:Y:S01]  /*15b0*/  LDG.E.U16 R0, desc[UR36][R2.64] ;  /* 0x0000002402007981 */ /* 0x000162000c1e1500 */
[----:B------:R-:W-:Y:S05]  /*15c0*/  BRA `(.L_x_32270) ;  /* 0x0000000c001c7947 */ /* 0x000fea0003800000 */
.L_x_32266:
        /* <DEDUP_REMOVED lines=9> */
.L_x_32274:
[----:B------:R-:W2:Y:S02]  /*1660*/  LDG.E.U16 R4, desc[UR36][R2.64] ;  /* 0x0000002402047981 */ /* 0x000ea4000c1e1500 */
[----:B--2---:R-:W-:-:S06]  /*1670*/  HADD2.F32 R4, -RZ, R4.H0_H0 ;  /* 0x20000004ff047230 */ /* 0x004fcc0000004100 */
[----:B------:R-:W0:Y:S02]  /*1680*/  F2I.FTZ.TRUNC.NTZ R4, R4 ;  /* 0x0000000400047305 */ /* 0x000e24000021f100 */
[----:B0-----:R-:W-:Y:S01]  /*1690*/  PRMT R0, R4, 0x7610, R0 ;  /* 0x0000761004007816 */ /* 0x001fe20000000000 */
[----:B------:R-:W-:Y:S06]  /*16a0*/  BRA `(.L_x_32270) ;  /* 0x0000000800e47947 */ /* 0x000fec0003800000 */
.L_x_32273:
        /* <DEDUP_REMOVED lines=9> */
.L_x_32276:
[----:B------:R-:W2:Y:S02]  /*1740*/  LDG.E.U16 R2, desc[UR36][R2.64] ;  /* 0x0000002402027981 */ /* 0x000ea4000c1e1500 */
[----:B--2---:R-:W-:-:S06]  /*1750*/  HADD2.F32 R4, -RZ, R2.H0_H0 ;  /* 0x20000002ff047230 */ /* 0x004fcc0000004100 */
[----:B------:R-:W0:Y:S02]  /*1760*/  F2I.FTZ.TRUNC.NTZ R4, R4 ;  /* 0x0000000400047305 */ /* 0x000e24000021f100 */
[----:B0-----:R-:W-:Y:S01]  /*1770*/  PRMT R0, R4, 0x7610, R0 ;  /* 0x0000761004007816 */ /* 0x001fe20000000000 */
[----:B------:R-:W-:Y:S06]  /*1780*/  BRA `(.L_x_32270) ;  /* 0x0000000800ac7947 */ /* 0x000fec0003800000 */
.L_x_32275:
[----:B------:R-:W2:Y:S02]  /*1790*/  LDG.E.64 R2, desc[UR36][R2.64] ;  /* 0x0000002402027981 */ /* 0x000ea4000c1e1b00 */
[----:B--2---:R0:W1:Y:S02]  /*17a0*/  F2I.F64.TRUNC R0, R2 ;  /* 0x0000000200007311 */ /* 0x004064000030d100 */
[----:B01----:R-:W-:Y:S05]  /*17b0*/  BRA `(.L_x_32270) ;  /* 0x0000000800a07947 */ /* 0x003fea0003800000 */
.L_x_32265:
        /* <DEDUP_REMOVED lines=12> */
.L_x_32279:
[----:B------:R-:W2:Y:S02]  /*1880*/  LDG.E.64 R2, desc[UR36][R2.64] ;  /* 0x0000002402027981 */ /* 0x000ea4000c1e1b00 */
[----:B--2---:R3:W4:Y:S02]  /*1890*/  F2I.F64.TRUNC R0, R2 ;  /* 0x0000000200007311 */ /* 0x004724000030d100 */
[----:B---34-:R-:W-:Y:S05]  /*18a0*/  BRA `(.L_x_32270) ;  /* 0x0000000800647947 */ /* 0x018fea0003800000 */
.L_x_32278:
        /* <DEDUP_REMOVED lines=27> */
.L_x_32281:
        /* <DEDUP_REMOVED lines=14> */
.L_x_32280:
[----:B------:R-:W2:Y:S02]  /*1b40*/  LDG.E.U16 R4, desc[UR36][R2.64] ;  /* 0x0000002402047981 */ /* 0x000ea4000c1e1500 */
[----:B--2---:R-:W-:-:S06]  /*1b50*/  IMAD.U32 R4, R4, 0x10000, RZ ;  /* 0x0001000004047824 */ /* 0x004fcc00078e00ff */
[----:B------:R-:W0:Y:S02]  /*1b60*/  F2I.FTZ.TRUNC.NTZ R4, R4 ;  /* 0x0000000400047305 */ /* 0x000e24000021f100 */
[----:B0-----:R-:W-:Y:S01]  /*1b70*/  PRMT R0, R4, 0x7610, R0 ;  /* 0x0000761004007816 */ /* 0x001fe20000000000 */
[----:B------:R-:W-:Y:S06]  /*1b80*/  BRA `(.L_x_32270) ;  /* 0x0000000400ac7947 */ /* 0x000fec0003800000 */
.L_x_32277:
        /* <DEDUP_REMOVED lines=10> */
.L_x_32284:
        /* <DEDUP_REMOVED lines=21> */
.L_x_32288:
[----:B------:R-:W-:Y:S05]  /*1d80*/  BSYNC.RECONVERGENT B1 ;  /* 0x0000000000017941 */ /* 0x000fea0003800200 */
.L_x_32287:
[----:B------:R-:W-:Y:S02]  /*1d90*/  SHF.L.U32 R0, R0, 0x14, RZ ;  /* 0x0000001400007819 */ /* 0x000fe400000006ff */
[----:B------:R-:W-:-:S04]  /*1da0*/  LEA R2, R2, 0x3b800000, 0x17 ;  /* 0x3b80000002027811 */ /* 0x000fc800078eb8ff */
[----:B------:R-:W-:-:S07]  /*1db0*/  LOP3.LUT R4, R2, R0, R7, 0xfe, !PT ;  /* 0x0000000002047212 */ /* 0x000fce00078efe07 */
.L_x_32286:
[----:B------:R-:W-:Y:S05]  /*1dc0*/  BSYNC.RECONVERGENT B0 ;  /* 0x0000000000007941 */ /* 0x000fea0003800200 */
.L_x_32285:
[----:B------:R-:W0:Y:S02]  /*1dd0*/  F2I.FTZ.TRUNC.NTZ R4, R4 ;  /* 0x0000000400047305 */ /* 0x000e24000021f100 */
[----:B0-----:R-:W-:Y:S01]  /*1de0*/  PRMT R0, R4, 0x7610, R0 ;  /* 0x0000761004007816 */ /* 0x001fe20000000000 */
[----:B------:R-:W-:Y:S06]  /*1df0*/  BRA `(.L_x_32270) ;  /* 0x0000000400107947 */ /* 0x000fec0003800000 */
.L_x_32283:
        /* <DEDUP_REMOVED lines=21> */
.L_x_32292:
[----:B------:R-:W-:Y:S05]  /*1f50*/  BSYNC.RECONVERGENT B1 ;  /* 0x0000000000017941 */ /* 0x000fea0003800200 */
.L_x_32291:
[----:B------:R-:W-:Y:S01]  /*1f60*/  IMAD.SHL.U32 R0, R0, 0x200000, RZ ;  /* 0x0020000000007824 */ /* 0x000fe200078e00ff */
[----:B------:R-:W-:-:S04]  /*1f70*/  LEA R2, R2, 0x37800000, 0x17 ;  /* 0x3780000002027811 */ /* 0x000fc800078eb8ff */
[----:B------:R-:W-:-:S07]  /*1f80*/  LOP3.LUT R4, R2, R0, R7, 0xfe, !PT ;  /* 0x0000000002047212 */ /* 0x000fce00078efe07 */
.L_x_32290:
[----:B------:R-:W-:Y:S05]  /*1f90*/  BSYNC.RECONVERGENT B0 ;  /* 0x0000000000007941 */ /* 0x000fea0003800200 */
.L_x_32289:
[----:B------:R-:W0:Y:S02]  /*1fa0*/  F2I.FTZ.TRUNC.NTZ R4, R4 ;  /* 0x0000000400047305 */ /* 0x000e24000021f100 */
[----:B0-----:R-:W-:Y:S01]  /*1fb0*/  PRMT R0, R4, 0x7610, R0 ;  /* 0x0000761004007816 */ /* 0x001fe20000000000 */
[----:B------:R-:W-:Y:S06]  /*1fc0*/  BRA `(.L_x_32270) ;  /* 0x00000000009c7947 */ /* 0x000fec0003800000 */
.L_x_32282:
[----:B------:R-:W-:-:S09]  /*1fd0*/  UISETP.NE.AND UP0, UPT, UR4, 0x1c, UPT ;  /* 0x0000001c0400788c */ /* 0x000fd2000bf05270 */
[----:B------:R-:W-:Y:S05]  /*1fe0*/  BRA.U !UP0, `(.L_x_32293) ;  /* 0x0000000108907547 */ /* 0x000fea000b800000 */
[----:B------:R-:W-:-:S09]  /*1ff0*/  UISETP.NE.AND UP0, UPT, UR4, 0x1d, UPT ;  /* 0x0000001d0400788c */ /* 0x000fd2000bf05270 */
[----:B------:R-:W-:Y:S05]  /*2000*/  BRA.U !UP0, `(.L_x_32294) ;  /* 0x0000000108807547 */ /* 0x000fea000b800000 */
[----:B------:R-:W-:-:S09]  /*2010*/  UISETP.NE.AND UP0, UPT, UR4, 0x2c, UPT ;  /* 0x0000002c0400788c */ /* 0x000fd2000bf05270 */
[----:B------:R-:W-:Y:S05]  /*2020*/  BRA.U !UP0, `(.L_x_32295) ;  /* 0x0000000108487547 */ /* 0x000fea000b800000 */
.L_x_32269:
        /* <DEDUP_REMOVED lines=16> */
.L_x_32296:
[----:B------:R-:W-:Y:S01]  /*2130*/  PRMT R0, RZ, 0x7610, R0 ;  /* 0x00007610ff007816 */ /* 0x000fe20000000000 */
[----:B------:R-:W-:Y:S06]  /*2140*/  BRA `(.L_x_32270) ;  /* 0x00000000003c7947 */ /* 0x000fec0003800000 */
.L_x_32295:
        /* <DEDUP_REMOVED lines=8> */
.L_x_32298:
[----:B------:R-:W-:Y:S05]  /*21d0*/  BSYNC.RECONVERGENT B0 ;  /* 0x0000000000007941 */ /* 0x000fea0003800200 */
.L_x_32297:
[----:B------:R-:W0:Y:S02]  /*21e0*/  F2I.FTZ.TRUNC.NTZ R4, R4 ;  /* 0x0000000400047305 */ /* 0x000e24000021f100 */
[----:B0-----:R-:W-:Y:S01]  /*21f0*/  PRMT R0, R4, 0x7610, R0 ;  /* 0x0000761004007816 */ /* 0x001fe20000000000 */
[----:B------:R-:W-:Y:S06]  /*2200*/  BRA `(.L_x_32270) ;  /* 0x00000000000c7947 */ /* 0x000fec0003800000 */
.L_x_32294:
[----:B------:R2:W5:Y:S01]  /*2210*/  LDG.E.U16 R0, desc[UR36][R2.64] ;  /* 0x0000002402007981 */ /* 0x000562000c1e1500 */
[----:B------:R-:W-:Y:S05]  /*2220*/  BRA `(.L_x_32270) ;  /* 0x0000000000047947 */ /* 0x000fea0003800000 */
.L_x_32293:
[----:B------:R1:W5:Y:S02]  /*2230*/  LDG.E.U16 R0, desc[UR36][R2.64] ;  /* 0x0000002402007981 */ /* 0x000364000c1e1500 */
.L_x_32270:
[----:B------:R-:W0:Y:S01]  /*2240*/  LDCU.64 UR6, c[0x0][0x580] ;  /* 0x0000b000ff0677ac */ /* 0x000e220008000a00 */
[----:B------:R-:W4:Y:S01]  /*2250*/  LDCU.U16 UR8, c[0x0][0x592] ;  /* 0x0000b240ff0877ac */ /* 0x000f220008000400 */
[----:B------:R-:W-:-:S04]  /*2260*/  UPRMT UR4, UR41, 0x9910, URZ ;  /* 0x0000991029047896 */ /* 0x000fc800080000ff */
[----:B------:R-:W-:Y:S01]  /*2270*/  UISETP.GT.AND UP0, UPT, UR4, 0x9, UPT ;  /* 0x000000090400788c */ /* 0x000fe2000bf04270 */
[----:B0123--:R-:W-:Y:S02]  /*2280*/  IADD3 R2, P0, PT, R16, UR6, RZ ;  /* 0x0000000610027c10 */ /* 0x00ffe4000ff1e0ff */
[----:B----45:R-:W-:-:S03]  /*2290*/  VIMNMX.S16x2 R0, PT, PT, R0, UR8, !PT ;  /* 0x0000000800007c48 */ /* 0x030fc6000ffe0300 */
        /* <DEDUP_REMOVED lines=13> */
.L_x_32302:
[----:B------:R3:W-:Y:S01]  /*2370*/  STG.E.U8 desc[UR36][R2.64], R9 ;  /* 0x0000000902007986 */ /* 0x0007e2000c101124 */
[----:B------:R-:W-:Y:S05]  /*2380*/  BRA `(.L_x_32304) ;  /* 0x0000000c00507947 */ /* 0x000fea0003800000 */
.L_x_32301:
        /* <DEDUP_REMOVED lines=10> */
.L_x_32306:
[----:B------:R-:W-:-:S05]  /*2430*/  PRMT R5, R9, 0x9910, RZ ;  /* 0x0000991009057816 */ /* 0x000fca00000000ff */
[----:B------:R1:W-:Y:S01]  /*2440*/  STG.E desc[UR36][R2.64], R5 ;  /* 0x0000000502007986 */ /* 0x0003e2000c101924 */
[----:B------:R-:W-:Y:S05]  /*2450*/  BRA `(.L_x_32304) ;  /* 0x0000000c001c7947 */ /* 0x000fea0003800000 */
.L_x_32305:
[----:B------:R2:W-:Y:S01]  /*2460*/  STG.E.U16 desc[UR36][R2.64], R9 ;  /* 0x0000000902007986 */ /* 0x0005e2000c101524 */
[----:B------:R-:W-:Y:S05]  /*2470*/  BRA `(.L_x_32304) ;  /* 0x0000000c00147947 */ /* 0x000fea0003800000 */
.L_x_32300:
        /* <DEDUP_REMOVED lines=9> */
.L_x_32308:
[----:B------:R-:W0:Y:S02]  /*2510*/  I2F.S16 R0, R9 ;  /* 0x0000000900007306 */ /* 0x000e240000101400 */
[----:B0-----:R-:W-:-:S05]  /*2520*/  F2FP.F16.F32.PACK_AB R0, RZ, R0 ;  /* 0x00000000ff00723e */ /* 0x001fca00000000ff */
[----:B------:R0:W-:Y:S01]  /*2530*/  STG.E.U16 desc[UR36][R2.64], R0 ;  /* 0x0000000002007986 */ /* 0x0001e2000c101524 */
[----:B------:R-:W-:Y:S05]  /*2540*/  BRA `(.L_x_32304) ;  /* 0x0000000800e07947 */ /* 0x000fea0003800000 */
.L_x_32307:
        /* <DEDUP_REMOVED lines=10> */
.L_x_32310:
[----:B------:R-:W0:Y:S02]  /*25f0*/  I2F.S16 R9, R9 ;  /* 0x0000000900097306 */ /* 0x000e240000101400 */
[----:B0-----:R-:W-:-:S04]  /*2600*/  F2FP.F16.F32.PACK_AB R5, RZ, R9 ;  /* 0x00000009ff05723e */ /* 0x001fc800000000ff */
[----:B------:R-:W-:-:S05]  /*2610*/  PRMT R5, R5, 0x5410, RZ ;  /* 0x0000541005057816 */ /* 0x000fca00000000ff */
[----:B------:R0:W-:Y:S01]  /*2620*/  STG.E desc[UR36][R2.64], R5 ;  /* 0x0000000502007986 */ /* 0x0001e2000c101924 */
[----:B------:R-:W-:Y:S05]  /*2630*/  BRA `(.L_x_32304) ;  /* 0x0000000800a47947 */ /* 0x000fea0003800000 */
.L_x_32309:
[----:B------:R-:W0:Y:S02]  /*2640*/  I2F.F64.S16 R4, R9 ;  /* 0x0000000900047312 */ /* 0x000e240000101c00 */
[----:B0-----:R0:W-:Y:S01]  /*2650*/  STG.E.64 desc[UR36][R2.64], R4 ;  /* 0x0000000402007986 */ /* 0x0011e2000c101b24 */
[----:B------:R-:W-:Y:S05]  /*2660*/  BRA `(.L_x_32304) ;  /* 0x0000000800987947 */ /* 0x000fea0003800000 */
.L_x_32299:
        /* <DEDUP_REMOVED lines=13> */
.L_x_32313:
[----:B------:R-:W-:Y:S01]  /*2740*/  CS2R R6, SRZ ;  /* 0x0000000000067805 */ /* 0x000fe2000001ff00 */
[----:B------:R-:W0:Y:S04]  /*2750*/  I2F.F64.S16 R4, R9 ;  /* 0x0000000900047312 */ /* 0x000e280000101c00 */
[----:B0-----:R0:W-:Y:S01]  /*2760*/  STG.E.128 desc[UR36][R2.64], R4 ;  /* 0x0000000402007986 */ /* 0x0011e2000c101d24 */
[----:B------:R-:W-:Y:S05]  /*2770*/  BRA `(.L_x_32304) ;  /* 0x0000000800547947 */ /* 0x000fea0003800000 */
.L_x_32312:
        /* <DEDUP_REMOVED lines=19> */
.L_x_32317:
[----:B------:R-:W-:Y:S05]  /*28b0*/  BSYNC.RECONVERGENT B0 ;  /* 0x0000000000007941 */ /* 0x000fea0003800200 */
.L_x_32316:
[----:B------:R-:W-:-:S05]  /*28c0*/  LOP3.LUT R5, R0, 0x80, R5, 0xf8, !PT ;  /* 0x0000008000057812 */ /* 0x000fca00078ef805 */
[----:B------:R0:W-:Y:S01]  /*28d0*/  STG.E.U8 desc[UR36][R2.64], R5 ;  /* 0x0000000502007986 */ /* 0x0001e2000c101124 */
[----:B------:R-:W-:Y:S05]  /*28e0*/  BRA `(.L_x_32304) ;  /* 0x0000000400f87947 */ /* 0x000fea0003800000 */
.L_x_32315:
        /* <DEDUP_REMOVED lines=15> */
.L_x_32319:
[----:B------:R-:W-:Y:S05]  /*29e0*/  BSYNC.RECONVERGENT B0 ;  /* 0x0000000000007941 */ /* 0x000fea0003800200 */
.L_x_32318:
[----:B------:R-:W-:-:S05]  /*29f0*/  LOP3.LUT R5, R0, 0x80, R5, 0xf8, !PT ;  /* 0x0000008000057812 */ /* 0x000fca00078ef805 */
[----:B------:R0:W-:Y:S01]  /*2a00*/  STG.E.U8 desc[UR36][R2.64], R5 ;  /* 0x0000000502007986 */ /* 0x0001e2000c101124 */
[----:B------:R-:W-:Y:S05]  /*2a10*/  BRA `(.L_x_32304) ;  /* 0x0000000400ac7947 */ /* 0x000fea0003800000 */
.L_x_32314:
[----:B------:R-:W0:Y:S02]  /*2a20*/  I2F.S16 R0, R9 ;  /* 0x0000000900007306 */ /* 0x000e240000101400 */
[----:B0-----:R-:W-:-:S05]  /*2a30*/  F2FP.BF16.F32.PACK_AB R0, RZ, R0 ;  /* 0x00000000ff00723e */ /* 0x001fca00000010ff */
[----:B------:R0:W-:Y:S01]  /*2a40*/  STG.E.U16 desc[UR36][R2.64], R0 ;  /* 0x0000000002007986 */ /* 0x0001e2000c101524 */
[----:B------:R-:W-:Y:S05]  /*2a50*/  BRA `(.L_x_32304) ;  /* 0x00000004009c7947 */ /* 0x000fea0003800000 */
.L_x_32311:
        /* <DEDUP_REMOVED lines=10> */
.L_x_32322:
        /* <DEDUP_REMOVED lines=13> */
.L_x_32325:
[----:B------:R-:W-:-:S04]  /*2bd0*/  SHF.R.U32.HI R0, RZ, 0x14, R5 ;  /* 0x00000014ff007819 */ /* 0x000fc80000011605 */
[----:B------:R-:W-:-:S04]  /*2be0*/  LOP3.LUT R0, R0, 0x1, RZ, 0xc0, !PT ;  /* 0x0000000100007812 */ /* 0x000fc800078ec0ff */
[----:B------:R-:W-:-:S04]  /*2bf0*/  IADD3 R0, PT, PT, R5, 0x487ffff, R0 ;  /* 0x0487ffff05007810 */ /* 0x000fc80007ffe000 */
[----:B------:R-:W-:-:S04]  /*2c00*/  SHF.R.U32.HI R0, RZ, 0x14, R0 ;  /* 0x00000014ff007819 */ /* 0x000fc80000011600 */
[----:B------:R-:W-:-:S07]  /*2c10*/  LOP3.LUT R4, R0, 0xff, RZ, 0xc0, !PT ;  /* 0x000000ff00047812 */ /* 0x000fce00078ec0ff */
.L_x_32326:
[----:B------:R-:W-:-:S04]  /*2c20*/  SHF.R.U32.HI R5, RZ, 0x18, R5 ;  /* 0x00000018ff057819 */ /* 0x000fc80000011605 */
[----:B------:R-:W-:-:S04]  /*2c30*/  LOP3.LUT R4, R4, 0x80, R5, 0xf8, !PT ;  /* 0x0000008004047812 */ /* 0x000fc800078ef805 */
[----:B------:R-:W-:-:S07]  /*2c40*/  PRMT R0, R4, 0x7610, R0 ;  /* 0x0000761004007816 */ /* 0x000fce0000000000 */
.L_x_32324:
[----:B------:R-:W-:Y:S05]  /*2c50*/  BSYNC.RECONVERGENT B0 ;  /* 0x0000000000007941 */ /* 0x000fea0003800200 */
.L_x_32323:
[----:B------:R0:W-:Y:S01]  /*2c60*/  STG.E.U8 desc[UR36][R2.64], R0 ;  /* 0x0000000002007986 */ /* 0x0001e2000c101124 */
[----:B------:R-:W-:Y:S05]  /*2c70*/  BRA `(.L_x_32304) ;  /* 0x0000000400147947 */ /* 0x000fea0003800000 */
.L_x_32321:
        /* <DEDUP_REMOVED lines=13> */
.L_x_32329:
[----:B------:R-:W-:-:S04]  /*2d50*/  SHF.R.U32.HI R0, RZ, 0x15, R5 ;  /* 0x00000015ff007819 */ /* 0x000fc80000011605 */
[----:B------:R-:W-:-:S04]  /*2d60*/  LOP3.LUT R0, R0, 0x1, RZ, 0xc0, !PT ;  /* 0x0000000100007812 */ /* 0x000fc800078ec0ff */
[----:B------:R-:W-:-:S04]  /*2d70*/  IADD3 R0, PT, PT, R5, 0x88fffff, R0 ;  /* 0x088fffff05007810 */ /* 0x000fc80007ffe000 */
[----:B------:R-:W-:-:S04]  /*2d80*/  SHF.R.U32.HI R0, RZ, 0x15, R0 ;  /* 0x00000015ff007819 */ /* 0x000fc80000011600 */
[----:B------:R-:W-:-:S07]  /*2d90*/  LOP3.LUT R4, R0, 0xff, RZ, 0xc0, !PT ;  /* 0x000000ff00047812 */ /* 0x000fce00078ec0ff */
.L_x_32330:
[----:B------:R-:W-:-:S04]  /*2da0*/  SHF.R.U32.HI R5, RZ, 0x18, R5 ;  /* 0x00000018ff057819 */ /* 0x000fc80000011605 */
[----:B------:R-:W-:-:S04]  /*2db0*/  LOP3.LUT R4, R4, 0x80, R5, 0xf8, !PT ;  /* 0x0000008004047812 */ /* 0x000fc800078ef805 */
[----:B------:R-:W-:-:S07]  /*2dc0*/  PRMT R0, R4, 0x7610, R0 ;  /* 0x0000761004007816 */ /* 0x000fce0000000000 */
.L_x_32328:
[----:B------:R-:W-:Y:S05]  /*2dd0*/  BSYNC.RECONVERGENT B0 ;  /* 0x0000000000007941 */ /* 0x000fea0003800200 */
.L_x_32327:
[----:B------:R0:W-:Y:S01]  /*2de0*/  STG.E.U8 desc[UR36][R2.64], R0 ;  /* 0x0000000002007986 */ /* 0x0001e2000c101124 */
[----:B------:R-:W-:Y:S05]  /*2df0*/  BRA `(.L_x_32304) ;  /* 0x0000000000b47947 */ /* 0x000fea0003800000 */
.L_x_32320:
[----:B------:R-:W-:-:S09]  /*2e00*/  UISETP.NE.AND UP0, UPT, UR4, 0x1c, UPT ;  /* 0x0000001c0400788c */ /* 0x000fd2000bf05270 */
[----:B------:R-:W-:Y:S05]  /*2e10*/  BRA.U !UP0, `(.L_x_32331) ;  /* 0x0000000108a47547 */ /* 0x000fea000b800000 */
[----:B------:R-:W-:-:S09]  /*2e20*/  UISETP.NE.AND UP0, UPT, UR4, 0x1d, UPT ;  /* 0x0000001d0400788c */ /* 0x000fd2000bf05270 */
[----:B------:R-:W-:Y:S05]  /*2e30*/  BRA.U !UP0, `(.L_x_32332) ;  /* 0x00000001088c7547 */ /* 0x000fea000b800000 */
[----:B------:R-:W-:-:S09]  /*2e40*/  UISETP.NE.AND UP0, UPT, UR4, 0x2c, UPT ;  /* 0x0000002c0400788c */ /* 0x000fd2000bf05270 */
[----:B------:R-:W-:Y:S05]  /*2e50*/  BRA.U !UP0, `(.L_x_32333) ;  /* 0x0000000108447547 */ /* 0x000fea000b800000 */
.L_x_32303:
        /* <DEDUP_REMOVED lines=16> */
.L_x_32334:
[----:B------:R-:W-:Y:S05]  /*2f60*/  BRA `(.L_x_32304) ;  /* 0x0000000000587947 */ /* 0x000fea0003800000 */
.L_x_32333:
        /* <DEDUP_REMOVED lines=16> */
.L_x_32332:
[----:B------:R-:W-:-:S04]  /*3070*/  PRMT R4, R9, 0x9910, RZ ;  /* 0x0000991009047816 */ /* 0x000fc800000000ff */
[----:B------:R-:W-:-:S05]  /*3080*/  SHF.R.S32.HI R5, RZ, 0x1f, R4 ;  /* 0x0000001fff057819 */ /* 0x000fca0000011404 */
[----:B------:R0:W-:Y:S01]  /*3090*/  STG.E.64 desc[UR36][R2.64], R4 ;  /* 0x0000000402007986 */ /* 0x0001e2000c101b24 */
[----:B------:R-:W-:Y:S05]  /*30a0*/  BRA `(.L_x_32304) ;  /* 0x0000000000087947 */ /* 0x000fea0003800000 */
.L_x_32331:
[----:B------:R-:W-:-:S05]  /*30b0*/  PRMT R5, R9, 0x9910, RZ ;  /* 0x0000991009057816 */ /* 0x000fca00000000ff */
[----:B------:R0:W-:Y:S02]  /*30c0*/  STG.E desc[UR36][R2.64], R5 ;  /* 0x0000000502007986 */ /* 0x0001e4000c101924 */
.L_x_32304:
[----:B------:R-:W-:-:S07]  /*30d0*/  VIADD R17, R17, 0x80 ;  /* 0x0000008011117836 */ /* 0x000fce0000000000 */
.L_x_32263:
[----:B------:R-:W-:Y:S05]  /*30e0*/  BSYNC.RECONVERGENT B6 ;  /* 0x0000000000067941 */ /* 0x000fea0003800200 */
.L_x_32262:
        /* <DEDUP_REMOVED lines=307> */
.L_x_32337:
        /* <DEDUP_REMOVED lines=16> */
.L_x_32341:
[----:B------:R1:W5:Y:S01]  /*4520*/  LDG.E.U8 R0, desc[UR36][R2.64] ;  /* 0x0000002402007981 */ /* 0x000362000c1e1100 */
[----:B------:R-:W-:Y:S05]  /*4530*/  BRA `(.L_x_32343) ;  /* 0x0000000c004c7947 */ /* 0x000fea0003800000 */
.L_x_32340:
        /* <DEDUP_REMOVED lines=8> */
.L_x_32345:
[----:B------:R3:W5:Y:S01]  /*45c0*/  LDG.E.U16 R0, desc[UR36][R2.64] ;  /* 0x0000002402007981 */ /* 0x000762000c1e1500 */
[----:B------:R-:W-:Y:S05]  /*45d0*/  BRA `(.L_x_32343) ;  /* 0x0000000c00247947 */ /* 0x000fea0003800000 */
.L_x_32344:
[----:B------:R2:W5:Y:S01]  /*45e0*/  LDG.E.U16 R0, desc[UR36][R2.64] ;  /* 0x0000002402007981 */ /* 0x000562000c1e1500 */
[----:B------:R-:W-:Y:S05]  /*45f0*/  BRA `(.L_x_32343) ;  /* 0x0000000c001c7947 */ /* 0x000fea0003800000 */
.L_x_32339:
        /* <DEDUP_REMOVED lines=9> */
.L_x_32347:
[----:B------:R-:W2:Y:S02]  /*4690*/  LDG.E.U16 R4, desc[UR36][R2.64] ;  /* 0x0000002402047981 */ /* 0x000ea4000c1e1500 */
[----:B--2---:R-:W-:-:S06]  /*46a0*/  HADD2.F32 R4, -RZ, R4.H0_H0 ;  /* 0x20000004ff047230 */ /* 0x004fcc0000004100 */
[----:B------:R-:W0:Y:S02]  /*46b0*/  F2I.FTZ.TRUNC.NTZ R4, R4 ;  /* 0x0000000400047305 */ /* 0x000e24000021f100 */
[----:B0-----:R-:W-:Y:S01]  /*46c0*/  PRMT R0, R4, 0x7610, R0 ;  /* 0x0000761004007816 */ /* 0x001fe20000000000 */
[----:B------:R-:W-:Y:S06]  /*46d0*/  BRA `(.L_x_32343) ;  /* 0x0000000800e47947 */ /* 0x000fec0003800000 */
.L_x_32346:
        /* <DEDUP_REMOVED lines=9> */
.L_x_32349:
[----:B------:R-:W2:Y:S02]  /*4770*/  LDG.E.U16 R2, desc[UR36][R2.64] ;  /* 0x0000002402027981 */ /* 0x000ea4000c1e1500 */
[----:B--2---:R-:W-:-:S06]  /*4780*/  HADD2.F32 R4, -RZ, R2.H0_H0 ;  /* 0x20000002ff047230 */ /* 0x004fcc0000004100 */
[----:B------:R-:W0:Y:S02]  /*4790*/  F2I.FTZ.TRUNC.NTZ R4, R4 ;  /* 0x0000000400047305 */ /* 0x000e24000021f100 */
[----:B0-----:R-:W-:Y:S01]  /*47a0*/  PRMT R0, R4, 0x7610, R0 ;  /* 0x0000761004007816 */ /* 0x001fe20000000000 */
[----:B------:R-:W-:Y:S06]  /*47b0*/  BRA `(.L_x_32343) ;  /* 0x0000000800ac7947 */ /* 0x000fec0003800000 */
.L_x_32348:
[----:B------:R-:W2:Y:S02]  /*47c0*/  LDG.E.64 R2, desc[UR36][R2.64] ;  /* 0x0000002402027981 */ /* 0x000ea4000c1e1b00 */
[----:B--2---:R0:W1:Y:S02]  /*47d0*/  F2I.F64.TRUNC R0, R2 ;  /* 0x0000000200007311 */ /* 0x004064000030d100 */
[----:B01----:R-:W-:Y:S05]  /*47e0*/  BRA `(.L_x_32343) ;  /* 0x0000000800a07947 */ /* 0x003fea0003800000 */
.L_x_32338:
        /* <DEDUP_REMOVED lines=12> */
.L_x_32352:
[----:B------:R-:W2:Y:S02]  /*48b0*/  LDG.E.64 R2, desc[UR36][R2.64] ;  /* 0x0000002402027981 */ /* 0x000ea4000c1e1b00 */
[----:B--2---:R0:W1:Y:S02]  /*48c0*/  F2I.F64.TRUNC R0, R2 ;  /* 0x0000000200007311 */ /* 0x004064000030d100 */
[----:B01----:R-:W-:Y:S05]  /*48d0*/  BRA `(.L_x_32343) ;  /* 0x0000000800647947 */ /* 0x003fea0003800000 */
.L_x_32351:
        /* <DEDUP_REMOVED lines=27> */
.L_x_32354:
        /* <DEDUP_REMOVED lines=14> */
.L_x_32353:
[----:B------:R-:W2:Y:S02]  /*4b70*/  LDG.E.U16 R4, desc[UR36][R2.64] ;  /* 0x0000002402047981 */ /* 0x000ea4000c1e1500 */
[----:B--2---:R-:W-:-:S06]  /*4b80*/  SHF.L.U32 R4, R4, 0x10, RZ ;  /* 0x0000001004047819 */ /* 0x004fcc00000006ff */
[----:B------:R-:W0:Y:S02]  /*4b90*/  F2I.FTZ.TRUNC.NTZ R4, R4 ;  /* 0x0000000400047305 */ /* 0x000e24000021f100 */
[----:B0-----:R-:W-:Y:S01]  /*4ba0*/  PRMT R0, R4, 0x7610, R0 ;  /* 0x0000761004007816 */ /* 0x001fe20000000000 */
[----:B------:R-:W-:Y:S06]  /*4bb0*/  BRA `(.L_x_32343) ;  /* 0x0000000400ac7947 */ /* 0x000fec0003800000 */
.L_x_32350:
        /* <DEDUP_REMOVED lines=10> */
.L_x_32357:
        /* <DEDUP_REMOVED lines=21> */
.L_x_32361:
[----:B------:R-:W-:Y:S05]  /*4db0*/  BSYNC.RECONVERGENT B1 ;  /* 0x0000000000017941 */ /* 0x000fea0003800200 */
.L_x_32360:
[----:B------:R-:W-:Y:S01]  /*4dc0*/  IMAD.SHL.U32 R0, R0, 0x100000, RZ ;  /* 0x0010000000007824 */ /* 0x000fe200078e00ff */
[----:B------:R-:W-:-:S04]  /*4dd0*/  LEA R2, R2, 0x3b800000, 0x17 ;  /* 0x3b80000002027811 */ /* 0x000fc800078eb8ff */
[----:B------:R-:W-:-:S07]  /*4de0*/  LOP3.LUT R4, R2, R0, R7, 0xfe, !PT ;  /* 0x0000000002047212 */ /* 0x000fce00078efe07 */
.L_x_32359:
[----:B------:R-:W-:Y:S05]  /*4df0*/  BSYNC.RECONVERGENT B0 ;  /* 0x0000000000007941 */ /* 0x000fea0003800200 */
.L_x_32358:
[----:B------:R-:W0:Y:S02]  /*4e00*/  F2I.FTZ.TRUNC.NTZ R4, R4 ;  /* 0x0000000400047305 */ /* 0x000e24000021f100 */
[----:B0-----:R-:W-:Y:S01]  /*4e10*/  PRMT R0, R4, 0x7610, R0 ;  /* 0x0000761004007816 */ /* 0x001fe20000000000 */
[----:B------:R-:W-:Y:S06]  /*4e20*/  BRA `(.L_x_32343) ;  /* 0x0000000400107947 */ /* 0x000fec0003800000 */
.L_x_32356:
        /* <DEDUP_REMOVED lines=21> */
.L_x_32365:
[----:B------:R-:W-:Y:S05]  /*4f80*/  BSYNC.RECONVERGENT B1 ;  /* 0x0000000000017941 */ /* 0x000fea0003800200 */
.L_x_32364:
[----:B------:R-:W-:Y:S01]  /*4f90*/  IMAD.SHL.U32 R0, R0, 0x200000, RZ ;  /* 0x0020000000007824 */ /* 0x000fe200078e00ff */
[----:B------:R-:W-:-:S04]  /*4fa0*/  LEA R2, R2, 0x37800000, 0x17 ;  /* 0x3780000002027811 */ /* 0x000fc800078eb8ff */
[----:B------:R-:W-:-:S07]  /*4fb0*/  LOP3.LUT R4, R2, R0, R7, 0xfe, !PT ;  /* 0x0000000002047212 */ /* 0x000fce00078efe07 */
.L_x_32363:
[----:B------:R-:W-:Y:S05]  /*4fc0*/  BSYNC.RECONVERGENT B0 ;  /* 0x0000000000007941 */ /* 0x000fea0003800200 */
.L_x_32362:
[----:B------:R-:W0:Y:S02]  /*4fd0*/  F2I.FTZ.TRUNC.NTZ R4, R4 ;  /* 0x0000000400047305 */ /* 0x000e24000021f100 */
[----:B0-----:R-:W-:Y:S01]  /*4fe0*/  PRMT R0, R4, 0x7610, R0 ;  /* 0x0000761004007816 */ /* 0x001fe20000000000 */
[----:B------:R-:W-:Y:S06]  /*4ff0*/  BRA `(.L_x_32343) ;  /* 0x00000000009c7947 */ /* 0x000fec0003800000 */
.L_x_32355:
        /* <DEDUP_REMOVED lines=14> */
.L_x_32369:
[----:B------:R-:W-:Y:S05]  /*50e0*/  BSYNC.RECONVERGENT B0 ;  /* 0x0000000000007941 */ /* 0x000fea0003800200 */
.L_x_32368:
[----:B------:R-:W0:Y:S02]  /*50f0*/  F2I.FTZ.TRUNC.NTZ R4, R4 ;  /* 0x0000000400047305 */ /* 0x000e24000021f100 */
[----:B0-----:R-:W-:Y:S01]  /*5100*/  PRMT R0, R4, 0x7610, R0 ;  /* 0x0000761004007816 */ /* 0x001fe20000000000 */
[----:B------:R-:W-:Y:S06]  /*5110*/  BRA `(.L_x_32343) ;  /* 0x0000000000547947 */ /* 0x000fec0003800000 */
.L_x_32342:
        /* <DEDUP_REMOVED lines=16> */
.L_x_32370:
[----:B------:R-:W-:Y:S01]  /*5220*/  PRMT R0, RZ, 0x7610, R0 ;  /* 0x00007610ff007816 */ /* 0x000fe20000000000 */
[----:B------:R-:W-:Y:S06]  /*5230*/  BRA `(.L_x_32343) ;  /* 0x00000000000c7947 */ /* 0x000fec0003800000 */
.L_x_32367:
[----:B------:R0:W5:Y:S01]  /*5240*/  LDG.E.U16 R0, desc[UR36][R2.64] ;  /* 0x0000002402007981 */ /* 0x000162000c1e1500 */
[----:B------:R-:W-:Y:S05]  /*5250*/  BRA `(.L_x_32343) ;  /* 0x0000000000047947 */ /* 0x000fea0003800000 */
.L_x_32366:
[----:B------:R0:W5:Y:S02]  /*5260*/  LDG.E.U16 R0, desc[UR36][R2.64] ;  /* 0x0000002402007981 */ /* 0x000164000c1e1500 */
.L_x_32343:
[----:B------:R-:W0:Y:S01]  /*5270*/  LDCU.64 UR6, c[0x0][0x580] ;  /* 0x0000b000ff0677ac */ /* 0x000e220008000a00 */
[----:B------:R-:W0:Y:S01]  /*5280*/  LDCU.U16 UR8, c[0x0][0x592] ;  /* 0x0000b240ff0877ac */ /* 0x000e220008000400 */
[----:B------:R-:W-:-:S04]  /*5290*/  UPRMT UR4, UR41, 0x9910, URZ ;  /* 0x0000991029047896 */ /* 0x000fc800080000ff */
[----:B------:R-:W-:Y:S01]  /*52a0*/  UISETP.GT.AND UP0, UPT, UR4, 0x9, UPT ;  /* 0x000000090400788c */ /* 0x000fe2000bf04270 */
[----:B01234-:R-:W-:Y:S02]  /*52b0*/  IADD3 R2, P0, PT, R16, UR6, RZ ;  /* 0x0000000610027c10 */ /* 0x01ffe4000ff1e0ff */
[----:B-----5:R-:W-:-:S03]  /*52c0*/  VIMNMX.S16x2 R0, PT, PT, R0, UR8, !PT ;  /* 0x0000000800007c48 */ /* 0x020fc6000ffe0300 */
        /* <DEDUP_REMOVED lines=13> */
.L_x_32374:
[----:B------:R0:W-:Y:S01]  /*53a0*/  STG.E.U8 desc[UR36][R2.64], R9 ;  /* 0x0000000902007986 */ /* 0x0001e2000c101124 */
[----:B------:R-:W-:Y:S05]  /*53b0*/  BRA `(.L_x_32376) ;  /* 0x0000000c004c7947 */ /* 0x000fea0003800000 */
.L_x_32373:
        /* <DEDUP_REMOVED lines=10> */
.L_x_32378:
[----:B------:R-:W-:-:S05]  /*5460*/  PRMT R5, R9, 0x9910, RZ ;  /* 0x0000991009057816 */ /* 0x000fca00000000ff */
[----:B------:R0:W-:Y:S01]  /*5470*/  STG.E desc[UR36][R2.64], R5 ;  /* 0x0000000502007986 */ /* 0x0001e2000c101924 */
[----:B------:R-:W-:Y:S05]  /*5480*/  BRA `(.L_x_32376) ;  /* 0x0000000c00187947 */ /* 0x000fea0003800000 */
.L_x_32377:
[----:B------:R0:W-:Y:S01]  /*5490*/  STG.E.U16 desc[UR36][R2.64], R9 ;  /* 0x0000000902007986 */ /* 0x0001e2000c101524 */
[----:B------:R-:W-:Y:S05]  /*54a0*/  BRA `(.L_x_32376) ;  /* 0x0000000c00107947 */ /* 0x000fea0003800000 */
.L_x_32372:
        /* <DEDUP_REMOVED lines=9> */
.L_x_32380:
[----:B------:R-:W0:Y:S02]  /*5540*/  I2F.S16 R0, R9 ;  /* 0x0000000900007306 */ /* 0x000e240000101400 */
[----:B0-----:R-:W-:-:S05]  /*5550*/  F2FP.F16.F32.PACK_AB R0, RZ, R0 ;  /* 0x00000000ff00723e */ /* 0x001fca00000000ff */
[----:B------:R0:W-:Y:S01]  /*5560*/  STG.E.U16 desc[UR36][R2.64], R0 ;  /* 0x0000000002007986 */ /* 0x0001e2000c101524 */
[----:B------:R-:W-:Y:S05]  /*5570*/  BRA `(.L_x_32376) ;  /* 0x0000000800dc7947 */ /* 0x000fea0003800000 */
.L_x_32379:
        /* <DEDUP_REMOVED lines=10> */
.L_x_32382:
[----:B------:R-:W0:Y:S02]  /*5620*/  I2F.S16 R9, R9 ;  /* 0x0000000900097306 */ /* 0x000e240000101400 */
[----:B0-----:R-:W-:-:S04]  /*5630*/  F2FP.F16.F32.PACK_AB R5, RZ, R9 ;  /* 0x00000009ff05723e */ /* 0x001fc800000000ff */
[----:B------:R-:W-:-:S05]  /*5640*/  PRMT R5, R5, 0x5410, RZ ;  /* 0x0000541005057816 */ /* 0x000fca00000000ff */
[----:B------:R0:W-:Y:S01]  /*5650*/  STG.E desc[UR36][R2.64], R5 ;  /* 0x0000000502007986 */ /* 0x0001e2000c101924 */
[----:B------:R-:W-:Y:S05]  /*5660*/  BRA `(.L_x_32376) ;  /* 0x0000000800a07947 */ /* 0x000fea0003800000 */
.L_x_32381:
[----:B------:R-:W0:Y:S02]  /*5670*/  I2F.F64.S16 R4, R9 ;  /* 0x0000000900047312 */ /* 0x000e240000101c00 */
[----:B0-----:R0:W-:Y:S01]  /*5680*/  STG.E.64 desc[UR36][R2.64], R4 ;  /* 0x0000000402007986 */ /* 0x0011e2000c101b24 */
[----:B------:R-:W-:Y:S05]  /*5690*/  BRA `(.L_x_32376) ;  /* 0x0000000800947947 */ /* 0x000fea0003800000 */
.L_x_32371:
        /* <DEDUP_REMOVED lines=12> */
.L_x_32386:
        /* <DEDUP_REMOVED lines=18> */
.L_x_32389:
[----:B------:R-:W-:-:S04]  /*5880*/  SHF.R.U32.HI R5, RZ, 0x18, R5 ;  /* 0x00000018ff057819 */ /* 0x000fc80000011605 */
[----:B------:R-:W-:-:S07]  /*5890*/  LOP3.LUT R0, R0, 0x80, R5, 0xf8, !PT ;  /* 0x0000008000007812 */ /* 0x000fce00078ef805 */
.L_x_32388:
[----:B------:R-:W-:Y:S05]  /*58a0*/  BSYNC.RECONVERGENT B0 ;  /* 0x0000000000007941 */ /* 0x000fea0003800200 */
.L_x_32387:
[----:B------:R0:W-:Y:S01]  /*58b0*/  STG.E.U8 desc[UR36][R2.64], R0 ;  /* 0x0000000002007986 */ /* 0x0001e2000c101124 */
[----:B------:R-:W-:Y:S05]  /*58c0*/  BRA `(.L_x_32376) ;  /* 0x0000000800087947 */ /* 0x000fea0003800000 */
.L_x_32385:
        /* <DEDUP_REMOVED lines=18> */
.L_x_32392:
[----:B------:R-:W-:-:S04]  /*59f0*/  SHF.R.U32.HI R5, RZ, 0x18, R5 ;  /* 0x00000018ff057819 */ /* 0x000fc80000011605 */
[----:B------:R-:W-:-:S07]  /*5a00*/  LOP3.LUT R0, R0, 0x80, R5, 0xf8, !PT ;  /* 0x0000008000007812 */ /* 0x000fce00078ef805 */
.L_x_32391:
[----:B------:R-:W-:Y:S05]  /*5a10*/  BSYNC.RECONVERGENT B0 ;  /* 0x0000000000007941 */ /* 0x000fea0003800200 */
.L_x_32390:
[----:B------:R0:W-:Y:S01]  /*5a20*/  STG.E.U8 desc[UR36][R2.64], R0 ;  /* 0x0000000002007986 */ /* 0x0001e2000c101124 */
[----:B------:R-:W-:Y:S05]  /*5a30*/  BRA `(.L_x_32376) ;  /* 0x0000000400ac7947 */ /* 0x000fea0003800000 */
.L_x_32384:
        /* <DEDUP_REMOVED lines=22> */
.L_x_32394:
[----:B------:R-:W-:-:S04]  /*5ba0*/  PRMT R4, R9, 0x9910, RZ ;  /* 0x0000991009047816 */ /* 0x000fc800000000ff */
[----:B------:R-:W-:-:S05]  /*5bb0*/  SHF.R.S32.HI R5, RZ, 0x1f, R4 ;  /* 0x0000001fff057819 */ /* 0x000fca0000011404 */
[----:B------:R0:W-:Y:S01]  /*5bc0*/  STG.E.64 desc[UR36][R2.64], R4 ;  /* 0x0000000402007986 */ /* 0x0001e2000c101b24 */
[----:B------:R-:W-:Y:S05]  /*5bd0*/  BRA `(.L_x_32376) ;  /* 0x0000000400447947 */ /* 0x000fea0003800000 */
.L_x_32393:
[----:B------:R-:W-:-:S05]  /*5be0*/  PRMT R5, R9, 0x9910, RZ ;  /* 0x0000991009057816 */ /* 0x000fca00000000ff */
[----:B------:R0:W-:Y:S01]  /*5bf0*/  STG.E desc[UR36][R2.64], R5 ;  /* 0x0000000502007986 */ /* 0x0001e2000c101924 */
[----:B------:R-:W-:Y:S05]  /*5c00*/  BRA `(.L_x_32376) ;  /* 0x0000000400387947 */ /* 0x000fea0003800000 */
.L_x_32383:
        /* <DEDUP_REMOVED lines=11> */
.L_x_32396:
[----:B------:R-:W-:Y:S01]  /*5cc0*/  CS2R R6, SRZ ;  /* 0x0000000000067805 */ /* 0x000fe2000001ff00 */
[----:B------:R-:W0:Y:S04]  /*5cd0*/  I2F.F64.S16 R4, R9 ;  /* 0x0000000900047312 */ /* 0x000e280000101c00 */
[----:B0-----:R4:W-:Y:S01]  /*5ce0*/  STG.E.128 desc[UR36][R2.64], R4 ;  /* 0x0000000402007986 */ /* 0x0019e2000c101d24 */
[----:B------:R-:W-:Y:S05]  /*5cf0*/  BRA `(.L_x_32376) ;  /* 0x0000000000fc7947 */ /* 0x000fea0003800000 */
.L_x_32395:
[----:B------:R-:W-:-:S09]  /*5d00*/  UISETP.NE.AND UP0, UPT, UR4, 0xf, UPT ;  /* 0x0000000f0400788c */ /* 0x000fd2000bf05270 */
[----:B------:R-:W-:Y:S05]  /*5d10*/  BRA.U !UP0, `(.L_x_32397) ;  /* 0x0000000108e87547 */ /* 0x000fea000b800000 */
[----:B------:R-:W-:-:S09]  /*5d20*/  UISETP.NE.AND UP0, UPT, UR4, 0x17, UPT ;  /* 0x000000170400788c */ /* 0x000fd2000bf05270 */
[----:B------:R-:W-:Y:S05]  /*5d30*/  BRA.U !UP0, `(.L_x_32398) ;  /* 0x0000000108907547 */ /* 0x000fea000b800000 */
[----:B------:R-:W-:-:S09]  /*5d40*/  UISETP.NE.AND UP0, UPT, UR4, 0x18, UPT ;  /* 0x000000180400788c */ /* 0x000fd2000bf05270 */
[----:B------:R-:W-:Y:S05]  /*5d50*/  BRA.U !UP0, `(.L_x_32399) ;  /* 0x0000000108447547 */ /* 0x000fea000b800000 */
.L_x_32375:
        /* <DEDUP_REMOVED lines=16> */
.L_x_32400:
[----:B------:R-:W-:Y:S05]  /*5e60*/  BRA `(.L_x_32376) ;  /* 0x0000000000a07947 */ /* 0x000fea0003800000 */
.L_x_32399:
        /* <DEDUP_REMOVED lines=13> */
.L_x_32402:
[----:B------:R-:W-:Y:S05]  /*5f40*/  BSYNC.RECONVERGENT B0 ;  /* 0x0000000000007941 */ /* 0x000fea0003800200 */
.L_x_32401:
[----:B------:R-:W-:-:S05]  /*5f50*/  LOP3.LUT R5, R0, 0x80, R5, 0xf8, !PT ;  /* 0x0000008000057812 */ /* 0x000fca00078ef805 */
[----:B------:R2:W-:Y:S01]  /*5f60*/  STG.E.U8 desc[UR36][R2.64], R5 ;  /* 0x0000000502007986 */ /* 0x0005e2000c101124 */
[----:B------:R-:W-:Y:S05]  /*5f70*/  BRA `(.L_x_32376) ;  /* 0x00000000005c7947 */ /* 0x000fea0003800000 */
.L_x_32398:
        /* <DEDUP_REMOVED lines=12> */
.L_x_32404:
[----:B------:R-:W-:Y:S01]  /*6040*/  IMAD.MOV.U32 R0, RZ, RZ, 0x7f ;  /* 0x0000007fff007424 */ /* 0x000fe200078e00ff */
[----:B------:R-:W-:-:S04]  /*6050*/  ISETP.GT.U32.AND P0, PT, R4, 0x7f800000, PT ;  /* 0x7f8000000400780c */ /* 0x000fc80003f04070 */
[----:B------:R-:W-:-:S09]  /*6060*/  SEL R0, R0, 0x7c, P0 ;  /* 0x0000007c00007807 */ /* 0x000fd20000000000 */
.L_x_32405:
[----:B------:R-:W-:Y:S05]  /*6070*/  BSYNC.RECONVERGENT B0 ;  /* 0x0000000000007941 */ /* 0x000fea0003800200 */
.L_x_32403:
[----:B------:R-:W-:-:S04]  /*6080*/  SHF.R.U32.HI R5, RZ, 0x18, R5 ;  /* 0x00000018ff057819 */ /* 0x000fc80000011605 */
[----:B------:R-:W-:-:S05]  /*6090*/  LOP3.LUT R5, R0, 0x80, R5, 0xf8, !PT ;  /* 0x0000008000057812 */ /* 0x000fca00078ef805 */
[----:B------:R1:W-:Y:S01]  /*60a0*/  STG.E.U8 desc[UR36][R2.64], R5 ;  /* 0x0000000502007986 */ /* 0x0003e2000c101124 */
[----:B------:R-:W-:Y:S05]  /*60b0*/  BRA `(.L_x_32376) ;  /* 0x00000000000c7947 */ /* 0x000fea0003800000 */
.L_x_32397:
[----:B------:R-:W0:Y:S02]  /*60c0*/  I2F.S16 R0, R9 ;  /* 0x0000000900007306 */ /* 0x000e240000101400 */
[----:B0-----:R-:W-:-:S05]  /*60d0*/  F2FP.BF16.F32.PACK_AB R0, RZ, R0 ;  /* 0x00000000ff00723e */ /* 0x001fca00000010ff */
[----:B------:R0:W-:Y:S02]  /*60e0*/  STG.E.U16 desc[UR36][R2.64], R0 ;  /* 0x0000000002007986 */ /* 0x0001e4000c101524 */
.L_x_32376:
[----:B------:R-:W-:-:S07]  /*60f0*/  IADD3 R17, PT, PT, R17, 0x80, RZ ;  /* 0x0000008011117810 */ /* 0x000fce0007ffe0ff */
.L_x_32336:
[----:B------:R-:W-:Y:S05]  /*6100*/  BSYNC.RECONVERGENT B6 ;  /* 0x0000000000067941 */ /* 0x000fea0003800200 */
.L_x_32335:
        /* <DEDUP_REMOVED lines=307> */
.L_x_32408:
        /* <DEDUP_REMOVED lines=16> */
.L_x_32412:
[----:B------:R0:W5:Y:S01]  /*7540*/  LDG.E.U8 R0, desc[UR36][R2.64] ;  /* 0x0000002402007981 */ /* 0x000162000c1e1100 */
[----:B------:R-:W-:Y:S05]  /*7550*/  BRA `(.L_x_32414) ;  /* 0x0000000c004c7947 */ /* 0x000fea0003800000 */
.L_x_32411:
        /* <DEDUP_REMOVED lines=8> */
.L_x_32416:
[----:B------:R3:W5:Y:S01]  /*75e0*/  LDG.E.U16 R0, desc[UR36][R2.64] ;  /* 0x0000002402007981 */ /* 0x000762000c1e1500 */
[----:B------:R-:W-:Y:S05]  /*75f0*/  BRA `(.L_x_32414) ;  /* 0x0000000c00247947 */ /* 0x000fea0003800000 */
.L_x_32415:
[----:B------:R0:W5:Y:S01]  /*7600*/  LDG.E.U16 R0, desc[UR36][R2.64] ;  /* 0x0000002402007981 */ /* 0x000162000c1e1500 */
[----:B------:R-:W-:Y:S05]  /*7610*/  BRA `(.L_x_32414) ;  /* 0x0000000c001c7947 */ /* 0x000fea0003800000 */
.L_x_32410:
        /* <DEDUP_REMOVED lines=9> */
.L_x_32418:
[----:B------:R-:W2:Y:S02]  /*76b0*/  LDG.E.U16 R4, desc[UR36][R2.64] ;  /* 0x0000002402047981 */ /* 0x000ea4000c1e1500 */
[----:B--2---:R-:W-:-:S06]  /*76c0*/  HADD2.F32 R4, -RZ, R4.H0_H0 ;  /* 0x20000004ff047230 */ /* 0x004fcc0000004100 */
[----:B------:R-:W0:Y:S02]  /*76d0*/  F2I.FTZ.TRUNC.NTZ R4, R4 ;  /* 0x0000000400047305 */ /* 0x000e24000021f100 */
[----:B0-----:R-:W-:Y:S01]  /*76e0*/  PRMT R0, R4, 0x7610, R0 ;  /* 0x0000761004007816 */ /* 0x001fe20000000000 */
[----:B------:R-:W-:Y:S06]  /*76f0*/  BRA `(.L_x_32414) ;  /* 0x0000000800e47947 */ /* 0x000fec0003800000 */
.L_x_32417:
        /* <DEDUP_REMOVED lines=9> */
.L_x_32420:
[----:B------:R-:W2:Y:S02]  /*7790*/  LDG.E.U16 R2, desc[UR36][R2.64] ;  /* 0x0000002402027981 */ /* 0x000ea4000c1e1500 */
[----:B--2---:R-:W-:-:S06]  /*77a0*/  HADD2.F32 R4, -RZ, R2.H0_H0 ;  /* 0x20000002ff047230 */ /* 0x004fcc0000004100 */
[----:B------:R-:W0:Y:S02]  /*77b0*/  F2I.FTZ.TRUNC.NTZ R4, R4 ;  /* 0x0000000400047305 */ /* 0x000e24000021f100 */
[----:B0-----:R-:W-:Y:S01]  /*77c0*/  PRMT R0, R4, 0x7610, R0 ;  /* 0x0000761004007816 */ /* 0x001fe20000000000 */
[----:B------:R-:W-:Y:S06]  /*77d0*/  BRA `(.L_x_32414) ;  /* 0x0000000800ac7947 */ /* 0x000fec0003800000 */
.L_x_32419:
[----:B------:R-:W2:Y:S02]  /*77e0*/  LDG.E.64 R2, desc[UR36][R2.64] ;  /* 0x0000002402027981 */ /* 0x000ea4000c1e1b00 */
[----:B--2---:R0:W1:Y:S02]  /*77f0*/  F2I.F64.TRUNC R0, R2 ;  /* 0x0000000200007311 */ /* 0x004064000030d100 */
[----:B01----:R-:W-:Y:S05]  /*7800*/  BRA `(.L_x_32414) ;  /* 0x0000000800a07947 */ /* 0x003fea0003800000 */
.L_x_32409:
        /* <DEDUP_REMOVED lines=12> */
.L_x_32423:
[----:B------:R-:W2:Y:S02]  /*78d0*/  LDG.E.64 R2, desc[UR36][R2.64] ;  /* 0x0000002402027981 */ /* 0x000ea4000c1e1b00 */
[----:B--2---:R0:W1:Y:S02]  /*78e0*/  F2I.F64.TRUNC R0, R2 ;  /* 0x0000000200007311 */ /* 0x004064000030d100 */
[----:B01----:R-:W-:Y:S05]  /*78f0*/  BRA `(.L_x_32414) ;  /* 0x0000000800647947 */ /* 0x003fea0003800000 */
.L_x_32422:
        /* <DEDUP_REMOVED lines=27> */
.L_x_32425:
        /* <DEDUP_REMOVED lines=14> */
.L_x_32424:
[----:B------:R-:W2:Y:S02]  /*7b90*/  LDG.E.U16 R4, desc[UR36][R2.64] ;  /* 0x0000002402047981 */ /* 0x000ea4000c1e1500 */
[----:B--2---:R-:W-:-:S06]  /*7ba0*/  SHF.L.U32 R4, R4, 0x10, RZ ;  /* 0x0000001004047819 */ /* 0x004fcc00000006ff */
[----:B------:R-:W0:Y:S02]  /*7bb0*/  F2I.FTZ.TRUNC.NTZ R4, R4 ;  /* 0x0000000400047305 */ /* 0x000e24000021f100 */
[----:B0-----:R-:W-:Y:S01]  /*7bc0*/  PRMT R0, R4, 0x7610, R0 ;  /* 0x0000761004007816 */ /* 0x001fe20000000000 */
[----:B------:R-:W-:Y:S06]  /*7bd0*/  BRA `(.L_x_32414) ;  /* 0x0000000400ac7947 */ /* 0x000fec0003800000 */
.L_x_32421:
        /* <DEDUP_REMOVED lines=10> */
.L_x_32428:
        /* <DEDUP_REMOVED lines=21> */
.L_x_32432:
[----:B------:R-:W-:Y:S05]  /*7dd0*/  BSYNC.RECONVERGENT B1 ;  /* 0x0000000000017941 */ /* 0x000fea0003800200 */
.L_x_32431:
[----:B------:R-:W-:Y:S01]  /*7de0*/  IMAD.SHL.U32 R0, R0, 0x100000, RZ ;  /* 0x0010000000007824 */ /* 0x000fe200078e00ff */
[----:B------:R-:W-:-:S04]  /*7df0*/  LEA R2, R2, 0x3b800000, 0x17 ;  /* 0x3b80000002027811 */ /* 0x000fc800078eb8ff */
[----:B------:R-:W-:-:S07]  /*7e00*/  LOP3.LUT R4, R2, R0, R7, 0xfe, !PT ;  /* 0x0000000002047212 */ /* 0x000fce00078efe07 */
.L_x_32430:
[----:B------:R-:W-:Y:S05]  /*7e10*/  BSYNC.RECONVERGENT B0 ;  /* 0x0000000000007941 */ /* 0x000fea0003800200 */
.L_x_32429:
[----:B------:R-:W0:Y:S02]  /*7e20*/  F2I.FTZ.TRUNC.NTZ R4, R4 ;  /* 0x0000000400047305 */ /* 0x000e24000021f100 */
[----:B0-----:R-:W-:Y:S01]  /*7e30*/  PRMT R0, R4, 0x7610, R0 ;  /* 0x0000761004007816 */ /* 0x001fe20000000000 */
[----:B------:R-:W-:Y:S06]  /*7e40*/  BRA `(.L_x_32414) ;  /* 0x0000000400107947 */ /* 0x000fec0003800000 */
.L_x_32427:
        /* <DEDUP_REMOVED lines=21> */
.L_x_32436:
[----:B------:R-:W-:Y:S05]  /*7fa0*/  BSYNC.RECONVERGENT B1 ;  /* 0x0000000000017941 */ /* 0x000fea0003800200 */
.L_x_32435:
[----:B------:R-:W-:Y:S01]  /*7fb0*/  IMAD.SHL.U32 R0, R0, 0x200000, RZ ;  /* 0x0020000000007824 */ /* 0x000fe200078e00ff */
[----:B------:R-:W-:-:S04]  /*7fc0*/  LEA R2, R2, 0x37800000, 0x17 ;  /* 0x3780000002027811 */ /* 0x000fc800078eb8ff */
[----:B------:R-:W-:-:S07]  /*7fd0*/  LOP3.LUT R4, R2, R0, R7, 0xfe, !PT ;  /* 0x0000000002047212 */ /* 0x000fce00078efe07 */
.L_x_32434:
[----:B------:R-:W-:Y:S05]  /*7fe0*/  BSYNC.RECONVERGENT B0 ;  /* 0x0000000000007941 */ /* 0x000fea0003800200 */
.L_x_32433:
[----:B------:R-:W0:Y:S02]  /*7ff0*/  F2I.FTZ.TRUNC.NTZ R4, R4 ;  /* 0x0000000400047305 */ /* 0x000e24000021f100 */
[----:B0-----:R-:W-:Y:S01]  /*8000*/  PRMT R0, R4, 0x7610, R0 ;  /* 0x0000761004007816 */ /* 0x001fe20000000000 */
[----:B------:R-:W-:Y:S06]  /*8010*/  BRA `(.L_x_32414) ;  /* 0x00000000009c7947 */ /* 0x000fec0003800000 */
.L_x_32426:
        /* <DEDUP_REMOVED lines=14> */
.L_x_32440:
[----:B------:R-:W-:Y:S05]  /*8100*/  BSYNC.RECONVERGENT B0 ;  /* 0x0000000000007941 */ /* 0x000fea0003800200 */
.L_x_32439:
[----:B------:R-:W0:Y:S02]  /*8110*/  F2I.FTZ.TRUNC.NTZ R4, R4 ;  /* 0x0000000400047305 */ /* 0x000e24000021f100 */
[----:B0-----:R-:W-:Y:S01]  /*8120*/  PRMT R0, R4, 0x7610, R0 ;  /* 0x0000761004007816 */ /* 0x001fe20000000000 */
[----:B------:R-:W-:Y:S06]  /*8130*/  BRA `(.L_x_32414) ;  /* 0x0000000000547947 */ /* 0x000fec0003800000 */
.L_x_32413:
        /* <DEDUP_REMOVED lines=16> */
.L_x_32441:
[----:B------:R-:W-:Y:S01]  /*8240*/  PRMT R0, RZ, 0x7610, R0 ;  /* 0x00007610ff007816 */ /* 0x000fe20000000000 */
[----:B------:R-:W-:Y:S06]  /*8250*/  BRA `(.L_x_32414) ;  /* 0x00000000000c7947 */ /* 0x000fec0003800000 */
.L_x_32438:
[----:B------:R1:W5:Y:S01]  /*8260*/  LDG.E.U16 R0, desc[UR36][R2.64] ;  /* 0x0000002402007981 */ /* 0x000362000c1e1500 */
[----:B------:R-:W-:Y:S05]  /*8270*/  BRA `(.L_x_32414) ;  /* 0x0000000000047947 */ /* 0x000fea0003800000 */
.L_x_32437:
[----:B------:R2:W5:Y:S02]  /*8280*/  LDG.E.U16 R0, desc[UR36][R2.64] ;  /* 0x0000002402007981 */ /* 0x000564000c1e1500 */
.L_x_32414:
        /* <DEDUP_REMOVED lines=19> */
.L_x_32445:
[----:B------:R4:W-:Y:S01]  /*83c0*/  STG.E.U8 desc[UR36][R2.64], R9 ;  /* 0x0000000902007986 */ /* 0x0009e2000c101124 */
[----:B------:R-:W-:Y:S05]  /*83d0*/  BRA `(.L_x_32447) ;  /* 0x0000000c004c7947 */ /* 0x000fea0003800000 */
.L_x_32444:
        /* <DEDUP_REMOVED lines=10> */
.L_x_32449:
[----:B------:R-:W-:-:S05]  /*8480*/  PRMT R5, R9, 0x9910, RZ ;  /* 0x0000991009057816 */ /* 0x000fca00000000ff */
[----:B------:R2:W-:Y:S01]  /*8490*/  STG.E desc[UR36][R2.64], R5 ;  /* 0x0000000502007986 */ /* 0x0005e2000c101924 */
[----:B------:R-:W-:Y:S05]  /*84a0*/  BRA `(.L_x_32447) ;  /* 0x0000000c00187947 */ /* 0x000fea0003800000 */
.L_x_32448:
[----:B------:R0:W-:Y:S01]  /*84b0*/  STG.E.U16 desc[UR36][R2.64], R9 ;  /* 0x0000000902007986 */ /* 0x0001e2000c101524 */
[----:B------:R-:W-:Y:S05]  /*84c0*/  BRA `(.L_x_32447) ;  /* 0x0000000c00107947 */ /* 0x000fea0003800000 */
.L_x_32443:
        /* <DEDUP_REMOVED lines=9> */
.L_x_32451:
[----:B------:R-:W0:Y:S02]  /*8560*/  I2F.S16 R0, R9 ;  /* 0x0000000900007306 */ /* 0x000e240000101400 */
[----:B0-----:R-:W-:-:S05]  /*8570*/  F2FP.F16.F32.PACK_AB R0, RZ, R0 ;  /* 0x00000000ff00723e */ /* 0x001fca00000000ff */
[----:B------:R0:W-:Y:S01]  /*8580*/  STG.E.U16 desc[UR36][R2.64], R0 ;  /* 0x0000000002007986 */ /* 0x0001e2000c101524 */
[----:B------:R-:W-:Y:S05]  /*8590*/  BRA `(.L_x_32447) ;  /* 0x0000000800dc7947 */ /* 0x000fea0003800000 */
.L_x_32450:
        /* <DEDUP_REMOVED lines=10> */
.L_x_32453:
[----:B------:R-:W0:Y:S02]  /*8640*/  I2F.S16 R9, R9 ;  /* 0x0000000900097306 */ /* 0x000e240000101400 */
[----:B0-----:R-:W-:-:S04]  /*8650*/  F2FP.F16.F32.PACK_AB R5, RZ, R9 ;  /* 0x00000009ff05723e */ /* 0x001fc800000000ff */
[----:B------:R-:W-:-:S05]  /*8660*/  PRMT R5, R5, 0x5410, RZ ;  /* 0x0000541005057816 */ /* 0x000fca00000000ff */
[----:B------:R0:W-:Y:S01]  /*8670*/  STG.E desc[UR36][R2.64], R5 ;  /* 0x0000000502007986 */ /* 0x0001e2000c101924 */
[----:B------:R-:W-:Y:S05]  /*8680*/  BRA `(.L_x_32447) ;  /* 0x0000000800a07947 */ /* 0x000fea0003800000 */
.L_x_32452:
[----:B------:R-:W0:Y:S02]  /*8690*/  I2F.F64.S16 R4, R9 ;  /* 0x0000000900047312 */ /* 0x000e240000101c00 */
[----:B0-----:R0:W-:Y:S01]  /*86a0*/  STG.E.64 desc[UR36][R2.64], R4 ;  /* 0x0000000402007986 */ /* 0x0011e2000c101b24 */
[----:B------:R-:W-:Y:S05]  /*86b0*/  BRA `(.L_x_32447) ;  /* 0x0000000800947947 */ /* 0x000fea0003800000 */
.L_x_32442:
        /* <DEDUP_REMOVED lines=12> */
.L_x_32457:
        /* <DEDUP_REMOVED lines=18> */
.L_x_32460:
[----:B------:R-:W-:-:S04]  /*88a0*/  SHF.R.U32.HI R5, RZ, 0x18, R5 ;  /* 0x00000018ff057819 */ /* 0x000fc80000011605 */
[----:B------:R-:W-:-:S07]  /*88b0*/  LOP3.LUT R0, R0, 0x80, R5, 0xf8, !PT ;  /* 0x0000008000007812 */ /* 0x000fce00078ef805 */
.L_x_32459:
[----:B------:R-:W-:Y:S05]  /*88c0*/  BSYNC.RECONVERGENT B0 ;  /* 0x0000000000007941 */ /* 0x000fea0003800200 */
.L_x_32458:
[----:B------:R0:W-:Y:S01]  /*88d0*/  STG.E.U8 desc[UR36][R2.64], R0 ;  /* 0x0000000002007986 */ /* 0x0001e2000c101124 */
[----:B------:R-:W-:Y:S05]  /*88e0*/  BRA `(.L_x_32447) ;  /* 0x0000000800087947 */ /* 0x000fea0003800000 */
.L_x_32456:
        /* <DEDUP_REMOVED lines=18> */
.L_x_32463:
[----:B------:R-:W-:-:S04]  /*8a10*/  SHF.R.U32.HI R5, RZ, 0x18, R5 ;  /* 0x00000018ff057819 */ /* 0x000fc80000011605 */
[----:B------:R-:W-:-:S07]  /*8a20*/  LOP3.LUT R0, R0, 0x80, R5, 0xf8, !PT ;  /* 0x0000008000007812 */ /* 0x000fce00078ef805 */
.L_x_32462:
[----:B------:R-:W-:Y:S05]  /*8a30*/  BSYNC.RECONVERGENT B0 ;  /* 0x0000000000007941 */ /* 0x000fea0003800200 */
.L_x_32461:
[----:B------:R0:W-:Y:S01]  /*8a40*/  STG.E.U8 desc[UR36][R2.64], R0 ;  /* 0x0000000002007986 */ /* 0x0001e2000c101124 */
[----:B------:R-:W-:Y:S05]  /*8a50*/  BRA `(.L_x_32447) ;  /* 0x0000000400ac7947 */ /* 0x000fea0003800000 */
.L_x_32455:
        /* <DEDUP_REMOVED lines=22> */
.L_x_32465:
[----:B------:R-:W-:-:S04]  /*8bc0*/  PRMT R4, R9, 0x9910, RZ ;  /* 0x0000991009047816 */ /* 0x000fc800000000ff */
[----:B------:R-:W-:-:S05]  /*8bd0*/  SHF.R.S32.HI R5, RZ, 0x1f, R4 ;  /* 0x0000001fff057819 */ /* 0x000fca0000011404 */
[----:B------:R0:W-:Y:S01]  /*8be0*/  STG.E.64 desc[UR36][R2.64], R4 ;  /* 0x0000000402007986 */ /* 0x0001e2000c101b24 */
[----:B------:R-:W-:Y:S05]  /*8bf0*/  BRA `(.L_x_32447) ;  /* 0x0000000400447947 */ /* 0x000fea0003800000 */
.L_x_32464:
[----:B------:R-:W-:-:S05]  /*8c00*/  PRMT R5, R9, 0x9910, RZ ;  /* 0x0000991009057816 */ /* 0x000fca00000000ff */
[----:B------:R0:W-:Y:S01]  /*8c10*/  STG.E desc[UR36][R2.64], R5 ;  /* 0x0000000502007986 */ /* 0x0001e2000c101924 */
[----:B------:R-:W-:Y:S05]  /*8c20*/  BRA `(.L_x_32447) ;  /* 0x0000000400387947 */ /* 0x000fea0003800000 */
.L_x_32454:
        /* <DEDUP_REMOVED lines=11> */
.L_x_32467:
[----:B------:R-:W-:Y:S01]  /*8ce0*/  CS2R R6, SRZ ;  /* 0x0000000000067805 */ /* 0x000fe2000001ff00 */
[----:B------:R-:W0:Y:S04]  /*8cf0*/  I2F.F64.S16 R4, R9 ;  /* 0x0000000900047312 */ /* 0x000e280000101c00 */
[----:B0-----:R0:W-:Y:S01]  /*8d00*/  STG.E.128 desc[UR36][R2.64], R4 ;  /* 0x0000000402007986 */ /* 0x0011e2000c101d24 */
[----:B------:R-:W-:Y:S05]  /*8d10*/  BRA `(.L_x_32447) ;  /* 0x0000000000fc7947 */ /* 0x000fea0003800000 */
.L_x_32466:
[----:B------:R-:W-:-:S09]  /*8d20*/  UISETP.NE.AND UP0, UPT, UR4, 0xf, UPT ;  /* 0x0000000f0400788c */ /* 0x000fd2000bf05270 */
[----:B------:R-:W-:Y:S05]  /*8d30*/  BRA.U !UP0, `(.L_x_32468) ;  /* 0x0000000108e87547 */ /* 0x000fea000b800000 */
[----:B------:R-:W-:-:S09]  /*8d40*/  UISETP.NE.AND UP0, UPT, UR4, 0x17, UPT ;  /* 0x000000170400788c */ /* 0x000fd2000bf05270 */
[----:B------:R-:W-:Y:S05]  /*8d50*/  BRA.U !UP0, `(.L_x_32469) ;  /* 0x0000000108907547 */ /* 0x000fea000b800000 */
[----:B------:R-:W-:-:S09]  /*8d60*/  UISETP.NE.AND UP0, UPT, UR4, 0x18, UPT ;  /* 0x000000180400788c */ /* 0x000fd2000bf05270 */
[----:B------:R-:W-:Y:S05]  /*8d70*/  BRA.U !UP0, `(.L_x_32470) ;  /* 0x0000000108447547 */ /* 0x000fea000b800000 */
.L_x_32446:
        /* <DEDUP_REMOVED lines=16> */
.L_x_32471:
[----:B------:R-:W-:Y:S05]  /*8e80*/  BRA `(.L_x_32447) ;  /* 0x0000000000a07947 */ /* 0x000fea0003800000 */
.L_x_32470:
        /* <DEDUP_REMOVED lines=13> */
.L_x_32473:
[----:B------:R-:W-:Y:S05]  /*8f60*/  BSYNC.RECONVERGENT B0 ;  /* 0x0000000000007941 */ /* 0x000fea0003800200 */
.L_x_32472:
[----:B------:R-:W-:-:S05]  /*8f70*/  LOP3.LUT R5, R0, 0x80, R5, 0xf8, !PT ;  /* 0x0000008000057812 */ /* 0x000fca00078ef805 */
[----:B------:R0:W-:Y:S01]  /*8f80*/  STG.E.U8 desc[UR36][R2.64], R5 ;  /* 0x0000000502007986 */ /* 0x0001e2000c101124 */
[----:B------:R-:W-:Y:S05]  /*8f90*/  BRA `(.L_x_32447) ;  /* 0x00000000005c7947 */ /* 0x000fea0003800000 */
.L_x_32469:
        /* <DEDUP_REMOVED lines=12> */
.L_x_32475:
[----:B------:R-:W-:Y:S01]  /*9060*/  IMAD.MOV.U32 R0, RZ, RZ, 0x7f ;  /* 0x0000007fff007424 */ /* 0x000fe200078e00ff */
[----:B------:R-:W-:-:S04]  /*9070*/  ISETP.GT.U32.AND P0, PT, R4, 0x7f800000, PT ;  /* 0x7f8000000400780c */ /* 0x000fc80003f04070 */
[----:B------:R-:W-:-:S09]  /*9080*/  SEL R0, R0, 0x7c, P0 ;  /* 0x0000007c00007807 */ /* 0x000fd20000000000 */
.L_x_32476:
[----:B------:R-:W-:Y:S05]  /*9090*/  BSYNC.RECONVERGENT B0 ;  /* 0x0000000000007941 */ /* 0x000fea0003800200 */
.L_x_32474:
[----:B------:R-:W-:-:S04]  /*90a0*/  SHF.R.U32.HI R5, RZ, 0x18, R5 ;  /* 0x00000018ff057819 */ /* 0x000fc80000011605 */
[----:B------:R-:W-:-:S05]  /*90b0*/  LOP3.LUT R5, R0, 0x80, R5, 0xf8, !PT ;  /* 0x0000008000057812 */ /* 0x000fca00078ef805 */
[----:B------:R0:W-:Y:S01]  /*90c0*/  STG.E.U8 desc[UR36][R2.64], R5 ;  /* 0x0000000502007986 */ /* 0x0001e2000c101124 */
[----:B------:R-:W-:Y:S05]  /*90d0*/  BRA `(.L_x_32447) ;  /* 0x00000000000c7947 */ /* 0x000fea0003800000 */
.L_x_32468:
[----:B------:R-:W0:Y:S02]  /*90e0*/  I2F.S16 R0, R9 ;  /* 0x0000000900007306 */ /* 0x000e240000101400 */
[----:B0-----:R-:W-:-:S05]  /*90f0*/  F2FP.BF16.F32.PACK_AB R0, RZ, R0 ;  /* 0x00000000ff00723e */ /* 0x001fca00000010ff */
[----:B------:R0:W-:Y:S02]  /*9100*/  STG.E.U16 desc[UR36][R2.64], R0 ;  /* 0x0000000002007986 */ /* 0x0001e4000c101524 */
.L_x_32447:
[----:B------:R-:W-:-:S07]  /*9110*/  VIADD R17, R17, 0x80 ;  /* 0x0000008011117836 */ /* 0x000fce0000000000 */
.L_x_32407:
[----:B------:R-:W-:Y:S05]  /*9120*/  BSYNC.RECONVERGENT B6 ;  /* 0x0000000000067941 */ /* 0x000fea0003800200 */
.L_x_32406:
        /* <DEDUP_REMOVED lines=306> */
.L_x_32477:
        /* <DEDUP_REMOVED lines=18> */
.L_x_32481:
[----:B------:R0:W5:Y:S01]  /*a570*/  LDG.E.U8 R0, desc[UR36][R2.64] ;  /* 0x0000002402007981 */ /* 0x000162000c1e1100 */
[----:B------:R-:W-:Y:S05]  /*a580*/  BRA `(.L_x_32483) ;  /* 0x0000000c004c7947 */ /* 0x000fea0003800000 */
.L_x_32480:
        /* <DEDUP_REMOVED lines=8> */
.L_x_32485:
[----:B------:R0:W5:Y:S01]  /*a610*/  LDG.E.U16 R0, desc[UR36][R2.64] ;  /* 0x0000002402007981 */ /* 0x000162000c1e1500 */
[----:B------:R-:W-:Y:S05]  /*a620*/  BRA `(.L_x_32483) ;  /* 0x0000000c00247947 */ /* 0x000fea0003800000 */
.L_x_32484:
[----:B------:R0:W5:Y:S01]  /*a630*/  LDG.E.U16 R0, desc[UR36][R2.64] ;  /* 0x0000002402007981 */ /* 0x000162000c1e1500 */
[----:B------:R-:W-:Y:S05]  /*a640*/  BRA `(.L_x_32483) ;  /* 0x0000000c001c7947 */ /* 0x000fea0003800000 */
.L_x_32479:
        /* <DEDUP_REMOVED lines=9> */
.L_x_32487:
[----:B------:R-:W2:Y:S02]  /*a6e0*/  LDG.E.U16 R4, desc[UR36][R2.64] ;  /* 0x0000002402047981 */ /* 0x000ea4000c1e1500 */
[----:B--2---:R-:W-:-:S06]  /*a6f0*/  HADD2.F32 R4, -RZ, R4.H0_H0 ;  /* 0x20000004ff047230 */ /* 0x004fcc0000004100 */
[----:B------:R-:W0:Y:S02]  /*a700*/  F2I.FTZ.TRUNC.NTZ R4, R4 ;  /* 0x0000000400047305 */ /* 0x000e24000021f100 */
[----:B0-----:R-:W-:Y:S01]  /*a710*/  PRMT R0, R4, 0x7610, R0 ;  /* 0x0000761004007816 */ /* 0x001fe20000000000 */
[----:B------:R-:W-:Y:S06]  /*a720*/  BRA `(.L_x_32483) ;  /* 0x0000000800e47947 */ /* 0x000fec0003800000 */
.L_x_32486:
        /* <DEDUP_REMOVED lines=9> */
.L_x_32489:
[----:B------:R-:W2:Y:S02]  /*a7c0*/  LDG.E.U16 R2, desc[UR36][R2.64] ;  /* 0x0000002402027981 */ /* 0x000ea4000c1e1500 */
[----:B--2---:R-:W-:-:S06]  /*a7d0*/  HADD2.F32 R4, -RZ, R2.H0_H0 ;  /* 0x20000002ff047230 */ /* 0x004fcc0000004100 */
[----:B------:R-:W0:Y:S02]  /*a7e0*/  F2I.FTZ.TRUNC.NTZ R4, R4 ;  /* 0x0000000400047305 */ /* 0x000e24000021f100 */
[----:B0-----:R-:W-:Y:S01]  /*a7f0*/  PRMT R0, R4, 0x7610, R0 ;  /* 0x0000761004007816 */ /* 0x001fe20000000000 */
[----:B------:R-:W-:Y:S06]  /*a800*/  BRA `(.L_x_32483) ;  /* 0x0000000800ac7947 */ /* 0x000fec0003800000 */
.L_x_32488:
[----:B------:R-:W2:Y:S02]  /*a810*/  LDG.E.64 R2, desc[UR36][R2.64] ;  /* 0x0000002402027981 */ /* 0x000ea4000c1e1b00 */
[----:B--2---:R0:W1:Y:S02]  /*a820*/  F2I.F64.TRUNC R0, R2 ;  /* 0x0000000200007311 */ /* 0x004064000030d100 */
[----:B01----:R-:W-:Y:S05]  /*a830*/  BRA `(.L_x_32483) ;  /* 0x0000000800a07947 */ /* 0x003fea0003800000 */
.L_x_32478:
        /* <DEDUP_REMOVED lines=12> */
.L_x_32492:
[----:B------:R-:W2:Y:S02]  /*a900*/  LDG.E.64 R2, desc[UR36][R2.64] ;  /* 0x0000002402027981 */ /* 0x000ea4000c1e1b00 */
[----:B--2---:R3:W4:Y:S02]  /*a910*/  F2I.F64.TRUNC R0, R2 ;  /* 0x0000000200007311 */ /* 0x004724000030d100 */
[----:B---34-:R-:W-:Y:S05]  /*a920*/  BRA `(.L_x_32483) ;  /* 0x0000000800647947 */ /* 0x018fea0003800000 */
.L_x_32491:
        /* <DEDUP_REMOVED lines=27> */
.L_x_32494:
        /* <DEDUP_REMOVED lines=14> */
.L_x_32493:
[----:B------:R-:W2:Y:S02]  /*abc0*/  LDG.E.U16 R4, desc[UR36][R2.64] ;  /* 0x0000002402047981 */ /* 0x000ea4000c1e1500 */
[----:B--2---:R-:W-:-:S06]  /*abd0*/  SHF.L.U32 R4, R4, 0x10, RZ ;  /* 0x0000001004047819 */ /* 0x004fcc00000006ff */
[----:B------:R-:W0:Y:S02]  /*abe0*/  F2I.FTZ.TRUNC.NTZ R4, R4 ;  /* 0x0000000400047305 */ /* 0x000e24000021f100 */
[----:B0-----:R-:W-:Y:S01]  /*abf0*/  PRMT R0, R4, 0x7610, R0 ;  /* 0x0000761004007816 */ /* 0x001fe20000000000 */
[----:B------:R-:W-:Y:S06]  /*ac00*/  BRA `(.L_x_32483) ;  /* 0x0000000400ac7947 */ /* 0x000fec0003800000 */
.L_x_32490:
        /* <DEDUP_REMOVED lines=10> */
.L_x_32497:
        /* <DEDUP_REMOVED lines=21> */
.L_x_32501:
[----:B------:R-:W-:Y:S05]  /*ae00*/  BSYNC.RECONVERGENT B1 ;  /* 0x0000000000017941 */ /* 0x000fea0003800200 */
.L_x_32500:
[----:B------:R-:W-:Y:S01]  /*ae10*/  IMAD.SHL.U32 R0, R0, 0x100000, RZ ;  /* 0x0010000000007824 */ /* 0x000fe200078e00ff */
[----:B------:R-:W-:-:S04]  /*ae20*/  LEA R2, R2, 0x3b800000, 0x17 ;  /* 0x3b80000002027811 */ /* 0x000fc800078eb8ff */
[----:B------:R-:W-:-:S07]  /*ae30*/  LOP3.LUT R4, R2, R0, R7, 0xfe, !PT ;  /* 0x0000000002047212 */ /* 0x000fce00078efe07 */
.L_x_32499:
[----:B------:R-:W-:Y:S05]  /*ae40*/  BSYNC.RECONVERGENT B0 ;  /* 0x0000000000007941 */ /* 0x000fea0003800200 */
.L_x_32498:
[----:B------:R-:W0:Y:S02]  /*ae50*/  F2I.FTZ.TRUNC.NTZ R4, R4 ;  /* 0x0000000400047305 */ /* 0x000e24000021f100 */
[----:B0-----:R-:W-:Y:S01]  /*ae60*/  PRMT R0, R4, 0x7610, R0 ;  /* 0x0000761004007816 */ /* 0x001fe20000000000 */
[----:B------:R-:W-:Y:S06]  /*ae70*/  BRA `(.L_x_32483) ;  /* 0x0000000400107947 */ /* 0x000fec0003800000 */
.L_x_32496:
        /* <DEDUP_REMOVED lines=21> */
.L_x_32505:
[----:B------:R-:W-:Y:S05]  /*afd0*/  BSYNC.RECONVERGENT B1 ;  /* 0x0000000000017941 */ /* 0x000fea0003800200 */
.L_x_32504:
[----:B------:R-:W-:Y:S01]  /*afe0*/  IMAD.SHL.U32 R0, R0, 0x200000, RZ ;  /* 0x0020000000007824 */ /* 0x000fe200078e00ff */
[----:B------:R-:W-:-:S04]  /*aff0*/  LEA R2, R2, 0x37800000, 0x17 ;  /* 0x3780000002027811 */ /* 0x000fc800078eb8ff */
[----:B------:R-:W-:-:S07]  /*b000*/  LOP3.LUT R4, R2, R0, R7, 0xfe, !PT ;  /* 0x0000000002047212 */ /* 0x000fce00078efe07 */
.L_x_32503:
[----:B------:R-:W-:Y:S05]  /*b010*/  BSYNC.RECONVERGENT B0 ;  /* 0x0000000000007941 */ /* 0x000fea0003800200 */
.L_x_32502:
[----:B------:R-:W0:Y:S02]  /*b020*/  F2I.FTZ.TRUNC.NTZ R4, R4 ;  /* 0x0000000400047305 */ /* 0x000e24000021f100 */
[----:B0-----:R-:W-:Y:S01]  /*b030*/  PRMT R0, R4, 0x7610, R0 ;  /* 0x0000761004007816 */ /* 0x001fe20000000000 */
[----:B------:R-:W-:Y:S06]  /*b040*/  BRA `(.L_x_32483) ;  /* 0x00000000009c7947 */ /* 0x000fec0003800000 */
.L_x_32495:
        /* <DEDUP_REMOVED lines=14> */
.L_x_32509:
[----:B------:R-:W-:Y:S05]  /*b130*/  BSYNC.RECONVERGENT B0 ;  /* 0x0000000000007941 */ /* 0x000fea0003800200 */
.L_x_32508:
[----:B------:R-:W0:Y:S02]  /*b140*/  F2I.FTZ.TRUNC.NTZ R4, R4 ;  /* 0x0000000400047305 */ /* 0x000e24000021f100 */
[----:B0-----:R-:W-:Y:S01]  /*b150*/  PRMT R0, R4, 0x7610, R0 ;  /* 0x0000761004007816 */ /* 0x001fe20000000000 */
[----:B------:R-:W-:Y:S06]  /*b160*/  BRA `(.L_x_32483) ;  /* 0x0000000000547947 */ /* 0x000fec0003800000 */
.L_x_32482:
        /* <DEDUP_REMOVED lines=16> */
.L_x_32510:
[----:B------:R-:W-:Y:S01]  /*b270*/  PRMT R0, RZ, 0x7610, R0 ;  /* 0x00007610ff007816 */ /* 0x000fe20000000000 */
[----:B------:R-:W-:Y:S06]  /*b280*/  BRA `(.L_x_32483) ;  /* 0x00000000000c7947 */ /* 0x000fec0003800000 */
.L_x_32507:
[----:B------:R2:W5:Y:S01]  /*b290*/  LDG.E.U16 R0, desc[UR36][R2.64] ;  /* 0x0000002402007981 */ /* 0x000562000c1e1500 */
[----:B------:R-:W-:Y:S05]  /*b2a0*/  BRA `(.L_x_32483) ;  /* 0x0000000000047947 */ /* 0x000fea0003800000 */
.L_x_32506:
[----:B------:R1:W5:Y:S02]  /*b2b0*/  LDG.E.U16 R0, desc[UR36][R2.64] ;  /* 0x0000002402007981 */ /* 0x000364000c1e1500 */
.L_x_32483:
[----:B------:R-:W1:Y:S01]  /*b2c0*/  LDCU.U16 UR6, c[0x0][0x592] ;  /* 0x0000b240ff0677ac */ /* 0x000e620008000400 */
[----:B------:R-:W-:-:S04]  /*b2d0*/  UPRMT UR4, UR41, 0x9910, URZ ;  /* 0x0000991029047896 */ /* 0x000fc800080000ff */
[----:B------:R-:W-:Y:S01]  /*b2e0*/  UISETP.GT.AND UP0, UPT, UR4, 0x9, UPT ;  /* 0x000000090400788c */ /* 0x000fe2000bf04270 */
[----:B-1--45:R-:W-:-:S04]  /*b2f0*/  VIMNMX.S16x2 R0, PT, PT, R0, UR6, !PT ;  /* 0x0000000600007c48 */ /* 0x032fc8000ffe0300 */
        /* <DEDUP_REMOVED lines=12> */
.L_x_32514:
[----:B------:R-:W-:Y:S01]  /*b3c0*/  STG.E.U8 desc[UR36][R16.64], R5 ;  /* 0x0000000510007986 */ /* 0x000fe2000c101124 */
[----:B------:R-:W-:Y:S05]  /*b3d0*/  EXIT ;  /* 0x000000000000794d */ /* 0x000fea0003800000 */
.L_x_32513:
        /* <DEDUP_REMOVED lines=10> */
.L_x_32517:
[----:B0-2---:R-:W-:-:S05]  /*b480*/  PRMT R3, R5, 0x9910, RZ ;  /* 0x0000991005037816 */ /* 0x005fca00000000ff */
[----:B------:R-:W-:Y:S01]  /*b490*/  STG.E desc[UR36][R16.64], R3 ;  /* 0x0000000310007986 */ /* 0x000fe2000c101924 */
[----:B------:R-:W-:Y:S05]  /*b4a0*/  EXIT ;  /* 0x000000000000794d */ /* 0x000fea0003800000 */
.L_x_32516:
[----:B------:R-:W-:Y:S01]  /*b4b0*/  STG.E.U16 desc[UR36][R16.64], R5 ;  /* 0x0000000510007986 */ /* 0x000fe2000c101524 */
[----:B------:R-:W-:Y:S05]  /*b4c0*/  EXIT ;  /* 0x000000000000794d */ /* 0x000fea0003800000 */
.L_x_32512:
        /* <DEDUP_REMOVED lines=9> */
.L_x_32519:
[----:B------:R-:W1:Y:S02]  /*b560*/  I2F.S16 R0, R5 ;  /* 0x0000000500007306 */ /* 0x000e640000101400 */
[----:B-1----:R-:W-:-:S05]  /*b570*/  F2FP.F16.F32.PACK_AB R0, RZ, R0 ;  /* 0x00000000ff00723e */ /* 0x002fca00000000ff */
[----:B------:R-:W-:Y:S01]  /*b580*/  STG.E.U16 desc[UR36][R16.64], R0 ;  /* 0x0000000010007986 */ /* 0x000fe2000c101524 */
[----:B------:R-:W-:Y:S05]  /*b590*/  EXIT ;  /* 0x000000000000794d */ /* 0x000fea0003800000 */
.L_x_32518:
        /* <DEDUP_REMOVED lines=10> */
.L_x_32521:
[----:B------:R-:W0:Y:S02]  /*b640*/  I2F.S16 R5, R5 ;  /* 0x0000000500057306 */ /* 0x000e240000101400 */
[----:B0-2---:R-:W-:-:S04]  /*b650*/  F2FP.F16.F32.PACK_AB R3, RZ, R5 ;  /* 0x00000005ff03723e */ /* 0x005fc800000000ff */
[----:B------:R-:W-:-:S05]  /*b660*/  PRMT R3, R3, 0x5410, RZ ;  /* 0x0000541003037816 */ /* 0x000fca00000000ff */
[----:B------:R-:W-:Y:S01]  /*b670*/  STG.E desc[UR36][R16.64], R3 ;  /* 0x0000000310007986 */ /* 0x000fe2000c101924 */
[----:B------:R-:W-:Y:S05]  /*b680*/  EXIT ;  /* 0x000000000000794d */ /* 0x000fea0003800000 */
.L_x_32520:
[----:B0-23--:R-:W0:Y:S02]  /*b690*/  I2F.F64.S16 R2, R5 ;  /* 0x0000000500027312 */ /* 0x00de240000101c00 */
[----:B0-----:R-:W-:Y:S01]  /*b6a0*/  STG.E.64 desc[UR36][R16.64], R2 ;  /* 0x0000000210007986 */ /* 0x001fe2000c101b24 */
[----:B------:R-:W-:Y:S05]  /*b6b0*/  EXIT ;  /* 0x000000000000794d */ /* 0x000fea0003800000 */
.L_x_32511:
        /* <DEDUP_REMOVED lines=12> */
.L_x_32525:
        /* <DEDUP_REMOVED lines=17> */
.L_x_32528:
[----:B------:R-:W-:-:S04]  /*b890*/  SHF.R.U32.HI R3, RZ, 0x18, R3 ;  /* 0x00000018ff037819 */ /* 0x000fc80000011603 */
[----:B------:R-:W-:-:S04]  /*b8a0*/  LOP3.LUT R0, R0, 0x80, R3, 0xf8, !PT ;  /* 0x0000008000007812 */ /* 0x000fc800078ef803 */
[----:B------:R-:W-:-:S07]  /*b8b0*/  PRMT R8, R0, 0x7610, R8 ;  /* 0x0000761000087816 */ /* 0x000fce0000000008 */
.L_x_32527:
[----:B------:R-:W-:Y:S05]  /*b8c0*/  BSYNC.RECONVERGENT B0 ;  /* 0x0000000000007941 */ /* 0x000fea0003800200 */
.L_x_32526:
[----:B------:R-:W-:Y:S01]  /*b8d0*/  STG.E.U8 desc[UR36][R16.64], R8 ;  /* 0x0000000810007986 */ /* 0x000fe2000c101124 */
[----:B------:R-:W-:Y:S05]  /*b8e0*/  EXIT ;  /* 0x000000000000794d */ /* 0x000fea0003800000 */
.L_x_32524:
        /* <DEDUP_REMOVED lines=17> */
.L_x_32531:
[----:B------:R-:W-:-:S04]  /*ba00*/  SHF.R.U32.HI R3, RZ, 0x18, R3 ;  /* 0x00000018ff037819 */ /* 0x000fc80000011603 */
[----:B------:R-:W-:-:S04]  /*ba10*/  LOP3.LUT R0, R0, 0x80, R3, 0xf8, !PT ;  /* 0x0000008000007812 */ /* 0x000fc800078ef803 */
[----:B------:R-:W-:-:S07]  /*ba20*/  PRMT R8, R0, 0x7610, R8 ;  /* 0x0000761000087816 */ /* 0x000fce0000000008 */
.L_x_32530:
[----:B------:R-:W-:Y:S05]  /*ba30*/  BSYNC.RECONVERGENT B0 ;  /* 0x0000000000007941 */ /* 0x000fea0003800200 */
.L_x_32529:
[----:B------:R-:W-:Y:S01]  /*ba40*/  STG.E.U8 desc[UR36][R16.64], R8 ;  /* 0x0000000810007986 */ /* 0x000fe2000c101124 */
[----:B------:R-:W-:Y:S05]  /*ba50*/  EXIT ;  /* 0x000000000000794d */ /* 0x000fea0003800000 */
.L_x_32523:
        /* <DEDUP_REMOVED lines=22> */
.L_x_32533:
[----:B0-23--:R-:W-:-:S04]  /*bbc0*/  PRMT R2, R5, 0x9910, RZ ;  /* 0x0000991005027816 */ /* 0x00dfc800000000ff */
[----:B------:R-:W-:-:S05]  /*bbd0*/  SHF.R.S32.HI R3, RZ, 0x1f, R2 ;  /* 0x0000001fff037819 */ /* 0x000fca0000011402 */
[----:B------:R-:W-:Y:S01]  /*bbe0*/  STG.E.64 desc[UR36][R16.64], R2 ;  /* 0x0000000210007986 */ /* 0x000fe2000c101b24 */
[----:B------:R-:W-:Y:S05]  /*bbf0*/  EXIT ;  /* 0x000000000000794d */ /* 0x000fea0003800000 */
.L_x_32532:
[----:B0-2---:R-:W-:-:S05]  /*bc00*/  PRMT R3, R5, 0x9910, RZ ;  /* 0x0000991005037816 */ /* 0x005fca00000000ff */
[----:B------:R-:W-:Y:S01]  /*bc10*/  STG.E desc[UR36][R16.64], R3 ;  /* 0x0000000310007986 */ /* 0x000fe2000c101924 */
[----:B------:R-:W-:Y:S05]  /*bc20*/  EXIT ;  /* 0x000000000000794d */ /* 0x000fea0003800000 */
.L_x_32522:
        /* <DEDUP_REMOVED lines=11> */
.L_x_32535:
[----:B------:R-:W-:Y:S01]  /*bce0*/  CS2R R6, SRZ ;  /* 0x0000000000067805 */ /* 0x000fe2000001ff00 */
[----:B------:R-:W1:Y:S04]  /*bcf0*/  I2F.F64.S16 R4, R5 ;  /* 0x0000000500047312 */ /* 0x000e680000101c00 */
[----:B-1----:R-:W-:Y:S01]  /*bd00*/  STG.E.128 desc[UR36][R16.64], R4 ;  /* 0x0000000410007986 */ /* 0x002fe2000c101d24 */
[----:B------:R-:W-:Y:S05]  /*bd10*/  EXIT ;  /* 0x000000000000794d */ /* 0x000fea0003800000 */
.L_x_32534:
[----:B------:R-:W-:-:S09]  /*bd20*/  UISETP.NE.AND UP0, UPT, UR4, 0xf, UPT ;  /* 0x0000000f0400788c */ /* 0x000fd2000bf05270 */
[----:B------:R-:W-:Y:S05]  /*bd30*/  BRA.U !UP0, `(.L_x_32536) ;  /* 0x0000000108e87547 */ /* 0x000fea000b800000 */
[----:B------:R-:W-:-:S09]  /*bd40*/  UISETP.NE.AND UP0, UPT, UR4, 0x17, UPT ;  /* 0x000000170400788c */ /* 0x000fd2000bf05270 */
[----:B------:R-:W-:Y:S05]  /*bd50*/  BRA.U !UP0, `(.L_x_32537) ;  /* 0x0000000108907547 */ /* 0x000fea000b800000 */
[----:B------:R-:W-:-:S09]  /*bd60*/  UISETP.NE.AND UP0, UPT, UR4, 0x18, UPT ;  /* 0x000000180400788c */ /* 0x000fd2000bf05270 */
[----:B------:R-:W-:Y:S05]  /*bd70*/  BRA.U !UP0, `(.L_x_32538) ;  /* 0x0000000108447547 */ /* 0x000fea000b800000 */
.L_x_32515:
        /* <DEDUP_REMOVED lines=16> */
.L_x_32539:
[----:B------:R-:W-:Y:S05]  /*be80*/  EXIT ;  /* 0x000000000000794d */ /* 0x000fea0003800000 */
.L_x_32538:
        /* <DEDUP_REMOVED lines=13> */
.L_x_32541:
[----:B------:R-:W-:Y:S05]  /*bf60*/  BSYNC.RECONVERGENT B0 ;  /* 0x0000000000007941 */ /* 0x000fea0003800200 */
.L_x_32540:
[----:B------:R-:W-:-:S05]  /*bf70*/  LOP3.LUT R3, R0, 0x80, R3, 0xf8, !PT ;  /* 0x0000008000037812 */ /* 0x000fca00078ef803 */
[----:B------:R-:W-:Y:S01]  /*bf80*/  STG.E.U8 desc[UR36][R16.64], R3 ;  /* 0x0000000310007986 */ /* 0x000fe2000c101124 */
[----:B------:R-:W-:Y:S05]  /*bf90*/  EXIT ;  /* 0x000000000000794d */ /* 0x000fea0003800000 */
.L_x_32537:
        /* <DEDUP_REMOVED lines=12> */
.L_x_32543:
[----:B------:R-:W-:Y:S01]  /*c060*/  IMAD.MOV.U32 R0, RZ, RZ, 0x7f ;  /* 0x0000007fff007424 */ /* 0x000fe200078e00ff */
[----:B------:R-:W-:-:S04]  /*c070*/  ISETP.GT.U32.AND P0, PT, R2, 0x7f800000, PT ;  /* 0x7f8000000200780c */ /* 0x000fc80003f04070 */
[----:B------:R-:W-:-:S09]  /*c080*/  SEL R0, R0, 0x7c, P0 ;  /* 0x0000007c00007807 */ /* 0x000fd20000000000 */
.L_x_32544:
[----:B------:R-:W-:Y:S05]  /*c090*/  BSYNC.RECONVERGENT B0 ;  /* 0x0000000000007941 */ /* 0x000fea0003800200 */
.L_x_32542:
[----:B------:R-:W-:-:S04]  /*c0a0*/  SHF.R.U32.HI R3, RZ, 0x18, R3 ;  /* 0x00000018ff037819 */ /* 0x000fc80000011603 */
[----:B------:R-:W-:-:S05]  /*c0b0*/  LOP3.LUT R3, R0, 0x80, R3, 0xf8, !PT ;  /* 0x0000008000037812 */ /* 0x000fca00078ef803 */
[----:B------:R-:W-:Y:S01]  /*c0c0*/  STG.E.U8 desc[UR36][R16.64], R3 ;  /* 0x0000000310007986 */ /* 0x000fe2000c101124 */
[----:B------:R-:W-:Y:S05]  /*c0d0*/  EXIT ;  /* 0x000000000000794d */ /* 0x000fea0003800000 */
.L_x_32536:
[----:B------:R-:W1:Y:S02]  /*c0e0*/  I2F.S16 R0, R5 ;  /* 0x0000000500007306 */ /* 0x000e640000101400 */
[----:B-1----:R-:W-:-:S05]  /*c0f0*/  F2FP.BF16.F32.PACK_AB R0, RZ, R0 ;  /* 0x00000000ff00723e */ /* 0x002fca00000010ff */
[----:B------:R-:W-:Y:S01]  /*c100*/  STG.E.U16 desc[UR36][R16.64], R0 ;  /* 0x0000000010007986 */ /* 0x000fe2000c101524 */
[----:B------:R-:W-:Y:S05]  /*c110*/  EXIT ;  /* 0x000000000000794d */ /* 0x000fea0003800000 */
.L_x_32545:
        /* <DEDUP_REMOVED lines=14> */
.L_x_41170:


//--------------------- .text._ZN2at6native27unrolled_elementwise_kernelINS0_13AUnaryFunctorIsssZZZNS0_19maximum_kernel_cudaERNS_18TensorIteratorBaseEENKUlvE_clEvENKUlvE3_clEvEUlssE_EESt5arrayIPcLm2EELi4E23TrivialOffsetCalculatorILi1EjESD_NS0_6memory12LoadWithCastILi1EEENSE_13StoreWithCastILi1EEEEEviT_T0_T2_T3_T4_T5_ --------------------------
	.section	.text._ZN2at6native27unrolled_elementwise_kernelINS0_13AUnaryFunctorIsssZZZNS0_19maximum_kernel_cudaERNS_18TensorIteratorBaseEENKUlvE_clEvENKUlvE3_clEvEUlssE_EESt5arrayIPcLm2EELi4E23TrivialOffsetCalculatorILi1EjESD_NS0_6memory12LoadWithCastILi1EEENSE_13StoreWithCastILi1EEEEEviT_T0_T2_T3_T4_T5_,"ax",@progbits
	.align	128
        .global         _ZN2at6native27unrolled_elementwise_kernelINS0_13AUnaryFunctorIsssZZZNS0_19maximum_kernel_cudaERNS_18TensorIteratorBaseEENKUlvE_clEvENKUlvE3_clEvEUlssE_EESt5arrayIPcLm2EELi4E23TrivialOffsetCalculatorILi1EjESD_NS0_6memory12LoadWithCastILi1EEENSE_13StoreWithCastILi1EEEEEviT_T0_T2_T3_T4_T5_
        .type           _ZN2at6native27unrolled_elementwise_kernelINS0_13AUnaryFunctorIsssZZZNS0_19maximum_kernel_cudaERNS_18TensorIteratorBaseEENKUlvE_clEvENKUlvE3_clEvEUlssE_EESt5arrayIPcLm2EELi4E23TrivialOffsetCalculatorILi1EjESD_NS0_6memory12LoadWithCastILi1EEENSE_13StoreWithCastILi1EEEEEviT_T0_T2_T3_T4_T5_,@function
        .size           _ZN2at6native27unrolled_elementwise_kernelINS0_13AUnaryFunctorIsssZZZNS0_19maximum_kernel_cudaERNS_18TensorIteratorBaseEENKUlvE_clEvENKUlvE3_clEvEUlssE_EESt5arrayIPcLm2EELi4E23TrivialOffsetCalculatorILi1EjESD_NS0_6memory12LoadWithCastILi1EEENSE_13StoreWithCastILi1EEEEEviT_T0_T2_T3_T4_T5_,(.L_x_41171 - _ZN2at6native27unrolled_elementwise_kernelINS0_13AUnaryFunctorIsssZZZNS0_19maximum_kernel_cudaERNS_18TensorIteratorBaseEENKUlvE_clEvENKUlvE3_clEvEUlssE_EESt5arrayIPcLm2EELi4E23TrivialOffsetCalculatorILi1EjESD_NS0_6memory12LoadWithCastILi1EEENSE_13StoreWithCastILi1EEEEEviT_T0_T2_T3_T4_T5_)
        .other          _ZN2at6native27unrolled_elementwise_kernelINS0_13AUnaryFunctorIsssZZZNS0_19maximum_kernel_cudaERNS_18TensorIteratorBaseEENKUlvE_clEvENKUlvE3_clEvEUlssE_EESt5arrayIPcLm2EELi4E23TrivialOffsetCalculatorILi1EjESD_NS0_6memory12LoadWithCastILi1EEENSE_13StoreWithCastILi1EEEEEviT_T0_T2_T3_T4_T5_,@"STO_CUDA_ENTRY STV_DEFAULT"
_ZN2at6native27unrolled_elementwise_kernelINS0_13AUnaryFunctorIsssZZZNS0_19maximum_kernel_cudaERNS_18TensorIteratorBaseEENKUlvE_clEvENKUlvE3_clEvEUlssE_EESt5arrayIPcLm2EELi4E23TrivialOffsetCalculatorILi1EjESD_NS0_6memory12LoadWithCastILi1EEENSE_13StoreWithCastILi1EEEEEviT_T0_T2_T3_T4_T5_:
.text._ZN2at6native27unrolled_elementwise_kernelINS0_13AUnaryFunctorIsssZZZNS0_19maximum_kernel_cudaERNS_18TensorIteratorBaseEENKUlvE_clEvENKUlvE3_clEvEUlssE_EESt5arrayIPcLm2EELi4E23TrivialOffsetCalculatorILi1EjESD_NS0_6memory12LoadWithCastILi1EEENSE_13StoreWithCastILi1EEEEEviT_T0_T2_T3_T4_T5_:
        /* <DEDUP_REMOVED lines=31> */
.L_x_32551:
[----:B------:R3:W5:Y:S01]  /*01f0*/  LDG.E.U8 R22, desc[UR36][R2.64] ;  /* 0x0000002402167981 */ /* 0x000762000c1e1100 */
[----:B------:R-:W-:Y:S05]  /*0200*/  BRA `(.L_x_32553) ;  /* 0x0000000c004c7947 */ /* 0x000fea0003800000 */
.L_x_32550:
        /* <DEDUP_REMOVED lines=8> */
.L_x_32555:
[----:B------:R1:W5:Y:S01]  /*0290*/  LDG.E.U16 R22, desc[UR36][R2.64] ;  /* 0x0000002402167981 */ /* 0x000362000c1e1500 */
[----:B------:R-:W-:Y:S05]  /*02a0*/  BRA `(.L_x_32553) ;  /* 0x0000000c00247947 */ /* 0x000fea0003800000 */
.L_x_32554:
[----:B------:R2:W5:Y:S01]  /*02b0*/  LDG.E.U16 R22, desc[UR36][R2.64] ;  /* 0x0000002402167981 */ /* 0x000562000c1e1500 */
[----:B------:R-:W-:Y:S05]  /*02c0*/  BRA `(.L_x_32553) ;  /* 0x0000000c001c7947 */ /* 0x000fea0003800000 */
.L_x_32549:
        /* <DEDUP_REMOVED lines=9> */
.L_x_32557:
[----:B------:R-:W2:Y:S02]  /*0360*/  LDG.E.U16 R0, desc[UR36][R2.64] ;  /* 0x0000002402007981 */ /* 0x000ea4000c1e1500 */
[----:B--2---:R-:W-:-:S06]  /*0370*/  HADD2.F32 R0, -RZ, R0.H0_H0 ;  /* 0x20000000ff007230 */ /* 0x004fcc0000004100 */
[----:B------:R-:W0:Y:S02]  /*0380*/  F2I.FTZ.TRUNC.NTZ R0, R0 ;  /* 0x0000000000007305 */ /* 0x000e24000021f100 */
[----:B0-----:R-:W-:Y:S01]  /*0390*/  PRMT R22, R0, 0x7610, R22 ;  /* 0x0000761000167816 */ /* 0x001fe20000000016 */
[----:B------:R-:W-:Y:S06]  /*03a0*/  BRA `(.L_x_32553) ;  /* 0x0000000800e47947 */ /* 0x000fec0003800000 */
.L_x_32556:
        /* <DEDUP_REMOVED lines=9> */
.L_x_32559:
[----:B------:R-:W2:Y:S02]  /*0440*/  LDG.E.U16 R2, desc[UR36][R2.64] ;  /* 0x0000002402027981 */ /* 0x000ea4000c1e1500 */
[----:B--2---:R-:W-:-:S06]  /*0450*/  HADD2.F32 R0, -RZ, R2.H0_H0 ;  /* 0x20000002ff007230 */ /* 0x004fcc0000004100 */
[----:B------:R-:W0:Y:S02]  /*0460*/  F2I.FTZ.TRUNC.NTZ R0, R0 ;  /* 0x0000000000007305 */ /* 0x000e24000021f100 */
[----:B0-----:R-:W-:Y:S01]  /*0470*/  PRMT R22, R0, 0x7610, R22 ;  /* 0x0000761000167816 */ /* 0x001fe20000000016 */
[----:B------:R-:W-:Y:S06]  /*0480*/  BRA `(.L_x_32553) ;  /* 0x0000000800ac7947 */ /* 0x000fec0003800000 */
.L_x_32558:
[----:B------:R-:W2:Y:S02]  /*0490*/  LDG.E.64 R2, desc[UR36][R2.64] ;  /* 0x0000002402027981 */ /* 0x000ea4000c1e1b00 */
[----:B--2---:R0:W1:Y:S02]  /*04a0*/  F2I.F64.TRUNC R22, R2 ;  /* 0x0000000200167311 */ /* 0x004064000030d100 */
[----:B01----:R-:W-:Y:S05]  /*04b0*/  BRA `(.L_x_32553) ;  /* 0x0000000800a07947 */ /* 0x003fea0003800000 */
.L_x_32548:
        /* <DEDUP_REMOVED lines=12> */
.L_x_32562:
[----:B------:R-:W2:Y:S02]  /*0580*/  LDG.E.64 R2, desc[UR36][R2.64] ;  /* 0x0000002402027981 */ /* 0x000ea4000c1e1b00 */
[----:B--2---:R0:W1:Y:S02]  /*0590*/  F2I.F64.TRUNC R22, R2 ;  /* 0x0000000200167311 */ /* 0x004064000030d100 */
[----:B01----:R-:W-:Y:S05]  /*05a0*/  BRA `(.L_x_32553) ;  /* 0x0000000800647947 */ /* 0x003fea0003800000 */
.L_x_32561:
        /* <DEDUP_REMOVED lines=27> */
.L_x_32564:
        /* <DEDUP_REMOVED lines=14> */
.L_x_32563:
[----:B------:R-:W2:Y:S02]  /*0840*/  LDG.E.U16 R0, desc[UR36][R2.64] ;  /* 0x0000002402007981 */ /* 0x000ea4000c1e1500 */
[----:B--2---:R-:W-:-:S06]  /*0850*/  IMAD.U32 R0, R0, 0x10000, RZ ;  /* 0x0001000000007824 */ /* 0x004fcc00078e00ff */
[----:B------:R-:W0:Y:S02]  /*0860*/  F2I.FTZ.TRUNC.NTZ R0, R0 ;  /* 0x0000000000007305 */ /* 0x000e24000021f100 */
[----:B0-----:R-:W-:Y:S01]  /*0870*/  PRMT R22, R0, 0x7610, R22 ;  /* 0x0000761000167816 */ /* 0x001fe20000000016 */
[----:B------:R-:W-:Y:S06]  /*0880*/  BRA `(.L_x_32553) ;  /* 0x0000000400ac7947 */ /* 0x000fec0003800000 */
.L_x_32560:
        /* <DEDUP_REMOVED lines=10> */
.L_x_32567:
        /* <DEDUP_REMOVED lines=21> */
.L_x_32571:
[----:B------:R-:W-:Y:S05]  /*0a80*/  BSYNC.RECONVERGENT B1 ;  /* 0x0000000000017941 */ /* 0x000fea0003800200 */
.L_x_32570:
[----:B------:R-:W-:Y:S01]  /*0a90*/  IMAD.SHL.U32 R0, R0, 0x100000, RZ ;  /* 0x0010000000007824 */ /* 0x000fe200078e00ff */
[----:B------:R-:W-:-:S04]  /*0aa0*/  LEA R2, R2, 0x3b800000, 0x17 ;  /* 0x3b80000002027811 */ /* 0x000fc800078eb8ff */
[----:B------:R-:W-:-:S07]  /*0ab0*/  LOP3.LUT R0, R2, R0, R7, 0xfe, !PT ;  /* 0x0000000002007212 */ /* 0x000fce00078efe07 */
.L_x_32569:
[----:B------:R-:W-:Y:S05]  /*0ac0*/  BSYNC.RECONVERGENT B0 ;  /* 0x0000000000007941 */ /* 0x000fea0003800200 */
.L_x_32568:
[----:B------:R-:W0:Y:S02]  /*0ad0*/  F2I.FTZ.TRUNC.NTZ R0, R0 ;  /* 0x0000000000007305 */ /* 0x000e24000021f100 */
[----:B0-----:R-:W-:Y:S01]  /*0ae0*/  PRMT R22, R0, 0x7610, R22 ;  /* 0x0000761000167816 */ /* 0x001fe20000000016 */
[----:B------:R-:W-:Y:S06]  /*0af0*/  BRA `(.L_x_32553) ;  /* 0x0000000400107947 */ /* 0x000fec0003800000 */
.L_x_32566:
        /* <DEDUP_REMOVED lines=21> */
.L_x_32575:
[----:B------:R-:W-:Y:S05]  /*0c50*/  BSYNC.RECONVERGENT B1 ;  /* 0x0000000000017941 */ /* 0x000fea0003800200 */
.L_x_32574:
[----:B------:R-:W-:Y:S01]  /*0c60*/  IMAD.SHL.U32 R0, R0, 0x200000, RZ ;  /* 0x0020000000007824 */ /* 0x000fe200078e00ff */
[----:B------:R-:W-:-:S04]  /*0c70*/  LEA R2, R2, 0x37800000, 0x17 ;  /* 0x3780000002027811 */ /* 0x000fc800078eb8ff */
[----:B------:R-:W-:-:S07]  /*0c80*/  LOP3.LUT R0, R2, R0, R7, 0xfe, !PT ;  /* 0x0000000002007212 */ /* 0x000fce00078efe07 */
.L_x_32573:
[----:B------:R-:W-:Y:S05]  /*0c90*/  BSYNC.RECONVERGENT B0 ;  /* 0x0000000000007941 */ /* 0x000fea0003800200 */
.L_x_32572:
[----:B------:R-:W0:Y:S02]  /*0ca0*/  F2I.FTZ.TRUNC.NTZ R0, R0 ;  /* 0x0000000000007305 */ /* 0x000e24000021f100 */
[----:B0-----:R-:W-:Y:S01]  /*0cb0*/  PRMT R22, R0, 0x7610, R22 ;  /* 0x0000761000167816 */ /* 0x001fe20000000016 */
[----:B------:R-:W-:Y:S06]  /*0cc0*/  BRA `(.L_x_32553) ;  /* 0x00000000009c7947 */ /* 0x000fec0003800000 */
.L_x_32565:
[----:B------:R-:W-:-:S09]  /*0cd0*/  UISETP.NE.AND UP0, UPT, UR4, 0x1c, UPT ;  /* 0x0000001c0400788c */ /* 0x000fd2000bf05270 */
[----:B------:R-:W-:Y:S05]  /*0ce0*/  BRA.U !UP0, `(.L_x_32576) ;  /* 0x0000000108907547 */ /* 0x000fea000b800000 */
[----:B------:R-:W-:-:S09]  /*0cf0*/  UISETP.NE.AND UP0, UPT, UR4, 0x1d, UPT ;  /* 0x0000001d0400788c */ /* 0x000fd2000bf05270 */
[----:B------:R-:W-:Y:S05]  /*0d00*/  BRA.U !UP0, `(.L_x_32577) ;  /* 0x0000000108807547 */ /* 0x000fea000b800000 */
[----:B------:R-:W-:-:S09]  /*0d10*/  UISETP.NE.AND UP0, UPT, UR4, 0x2c, UPT ;  /* 0x0000002c0400788c */ /* 0x000fd2000bf05270 */
[----:B------:R-:W-:Y:S05]  /*0d20*/  BRA.U !UP0, `(.L_x_32578) ;  /* 0x0000000108487547 */ /* 0x000fea000b800000 */
.L_x_32552:
        /* <DEDUP_REMOVED lines=16> */
.L_x_32579:
[----:B------:R-:W-:Y:S01]  /*0e30*/  PRMT R22, RZ, 0x7610, R22 ;  /* 0x00007610ff167816 */ /* 0x000fe20000000016 */
[----:B------:R-:W-:Y:S06]  /*0e40*/  BRA `(.L_x_32553) ;  /* 0x00000000003c7947 */ /* 0x000fec0003800000 */
.L_x_32578:
        /* <DEDUP_REMOVED lines=8> */
.L_x_32581:
[----:B------:R-:W-:Y:S05]  /*0ed0*/  BSYNC.RECONVERGENT B0 ;  /* 0x0000000000007941 */ /* 0x000fea0003800200 */
.L_x_32580:
[----:B------:R-:W0:Y:S02]  /*0ee0*/  F2I.FTZ.TRUNC.NTZ R0, R0 ;  /* 0x0000000000007305 */ /* 0x000e24000021f100 */
[----:B0-----:R-:W-:Y:S01]  /*0ef0*/  PRMT R22, R0, 0x7610, R22 ;  /* 0x0000761000167816 */ /* 0x001fe20000000016 */
[----:B------:R-:W-:Y:S06]  /*0f00*/  BRA `(.L_x_32553) ;  /* 0x00000000000c7947 */ /* 0x000fec0003800000 */
.L_x_32577:
[----:B------:R0:W5:Y:S01]  /*0f10*/  LDG.E.U16 R22, desc[UR36][R2.64] ;  /* 0x0000002402167981 */ /* 0x000162000c1e1500 */
[----:B------:R-:W-:Y:S05]  /*0f20*/  BRA `(.L_x_32553) ;  /* 0x0000000000047947 */ /* 0x000fea0003800000 */
.L_x_32576:
[----:B------:R0:W5:Y:S02]  /*0f30*/  LDG.E.U16 R22, desc[UR36][R2.64] ;  /* 0x0000002402167981 */ /* 0x000164000c1e1500 */
.L_x_32553:
[----:B------:R-:W-:-:S07]  /*0f40*/  VIADD R26, R24, 0x80 ;  /* 0x00000080181a7836 */ /* 0x000fce0000000000 */
.L_x_32547:
[----:B------:R-:W-:Y:S05]  /*0f50*/  BSYNC.RECONVERGENT B6 ;  /* 0x0000000000067941 */ /* 0x000fea0003800200 */
.L_x_32546:
        /* <DEDUP_REMOVED lines=23> */
.L_x_32587:
[----:B------:R0:W5:Y:S01]  /*10d0*/  LDG.E.U8 R18, desc[UR36][R2.64] ;  /* 0x0000002402127981 */ /* 0x000162000c1e1100 */
[----:B------:R-:W-:Y:S05]  /*10e0*/  BRA `(.L_x_32589) ;  /* 0x0000000c004c7947 */ /* 0x000fea0003800000 */
.L_x_32586:
        /* <DEDUP_REMOVED lines=8> */
.L_x_32591:
[----:B------:R0:W5:Y:S01]  /*1170*/  LDG.E.U16 R18, desc[UR36][R2.64] ;  /* 0x0000002402127981 */ /* 0x000162000c1e1500 */
[----:B------:R-:W-:Y:S05]  /*1180*/  BRA `(.L_x_32589) ;  /* 0x0000000c00247947 */ /* 0x000fea0003800000 */
.L_x_32590:
[----:B------:R0:W5:Y:S01]  /*1190*/  LDG.E.U16 R18, desc[UR36][R2.64] ;  /* 0x0000002402127981 */ /* 0x000162000c1e1500 */
[----:B------:R-:W-:Y:S05]  /*11a0*/  BRA `(.L_x_32589) ;  /* 0x0000000c001c7947 */ /* 0x000fea0003800000 */
.L_x_32585:
        /* <DEDUP_REMOVED lines=9> */
.L_x_32593:
[----:B------:R-:W2:Y:S02]  /*1240*/  LDG.E.U16 R0, desc[UR36][R2.64] ;  /* 0x0000002402007981 */ /* 0x000ea4000c1e1500 */
[----:B--2---:R-:W-:-:S06]  /*1250*/  HADD2.F32 R0, -RZ, R0.H0_H0 ;  /* 0x20000000ff007230 */ /* 0x004fcc0000004100 */
[----:B------:R-:W0:Y:S02]  /*1260*/  F2I.FTZ.TRUNC.NTZ R0, R0 ;  /* 0x0000000000007305 */ /* 0x000e24000021f100 */
[----:B0-----:R-:W-:Y:S01]  /*1270*/  PRMT R18, R0, 0x7610, R18 ;  /* 0x0000761000127816 */ /* 0x001fe20000000012 */
[----:B------:R-:W-:Y:S06]  /*1280*/  BRA `(.L_x_32589) ;  /* 0x0000000800e47947 */ /* 0x000fec0003800000 */
.L_x_32592:
        /* <DEDUP_REMOVED lines=9> */
.L_x_32595:
[----:B------:R-:W2:Y:S02]  /*1320*/  LDG.E.U16 R2, desc[UR36][R2.64] ;  /* 0x0000002402027981 */ /* 0x000ea4000c1e1500 */
[----:B--2---:R-:W-:-:S06]  /*1330*/  HADD2.F32 R0, -RZ, R2.H0_H0 ;  /* 0x20000002ff007230 */ /* 0x004fcc0000004100 */
[----:B------:R-:W0:Y:S02]  /*1340*/  F2I.FTZ.TRUNC.NTZ R0, R0 ;  /* 0x0000000000007305 */ /* 0x000e24000021f100 */
[----:B0-----:R-:W-:Y:S01]  /*1350*/  PRMT R18, R0, 0x7610, R18 ;  /* 0x0000761000127816 */ /* 0x001fe20000000012 */
[----:B------:R-:W-:Y:S06]  /*1360*/  BRA `(.L_x_32589) ;  /* 0x0000000800ac7947 */ /* 0x000fec0003800000 */
.L_x_32594:
[----:B------:R-:W2:Y:S02]  /*1370*/  LDG.E.64 R2, desc[UR36][R2.64] ;  /* 0x0000002402027981 */ /* 0x000ea4000c1e1b00 */
[----:B--2---:R0:W1:Y:S02]  /*1380*/  F2I.F64.TRUNC R18, R2 ;  /* 0x0000000200127311 */ /* 0x004064000030d100 */
[----:B01----:R-:W-:Y:S05]  /*1390*/  BRA `(.L_x_32589) ;  /* 0x0000000800a07947 */ /* 0x003fea0003800000 */
.L_x_32584:
        /* <DEDUP_REMOVED lines=12> */
.L_x_32598:
[----:B------:R-:W2:Y:S02]  /*1460*/  LDG.E.64 R2, desc[UR36][R2.64] ;  /* 0x0000002402027981 */ /* 0x000ea4000c1e1b00 */
[----:B--2---:R0:W1:Y:S02]  /*1470*/  F2I.F64.TRUNC R18, R2 ;  /* 0x0000000200127311 */ /* 0x004064000030d100 */
[----:B01----:R-:W-:Y:S05]  /*1480*/  BRA `(.L_x_32589) ;  /* 0x0000000800647947 */ /* 0x003fea0003800000 */
.L_x_32597:
        /* <DEDUP_REMOVED lines=27> */
.L_x_32600:
        /* <DEDUP_REMOVED lines=14> */
.L_x_32599:
[----:B------:R-:W2:Y:S02]  /*1720*/  LDG.E.U16 R0, desc[UR36][R2.64] ;  /* 0x0000002402007981 */ /* 0x000ea4000c1e1500 */
[----:B--2---:R-:W-:-:S06]  /*1730*/  IMAD.U32 R0, R0, 0x10000, RZ ;  /* 0x0001000000007824 */ /* 0x004fcc00078e00ff */
[----:B------:R-:W0:Y:S02]  /*1740*/  F2I.FTZ.TRUNC.NTZ R0, R0 ;  /* 0x0000000000007305 */ /* 0x000e24000021f100 */
[----:B0-----:R-:W-:Y:S01]  /*1750*/  PRMT R18, R0, 0x7610, R18 ;  /* 0x0000761000127816 */ /* 0x001fe20000000012 */
[----:B------:R-:W-:Y:S06]  /*1760*/  BRA `(.L_x_32589) ;  /* 0x0000000400ac7947 */ /* 0x000fec0003800000 */
.L_x_32596:
        /* <DEDUP_REMOVED lines=10> */
.L_x_32603:
        /* <DEDUP_REMOVED lines=21> */
.L_x_32607:
[----:B------:R-:W-:Y:S05]  /*1960*/  BSYNC.RECONVERGENT B1 ;  /* 0x0000000000017941 */ /* 0x000fea0003800200 */
.L_x_32606:
[----:B------:R-:W-:Y:S01]  /*1970*/  IMAD.SHL.U32 R0, R0, 0x100000, RZ ;  /* 0x0010000000007824 */ /* 0x000fe200078e00ff */
[----:B------:R-:W-:-:S04]  /*1980*/  LEA R2, R2, 0x3b800000, 0x17 ;  /* 0x3b80000002027811 */ /* 0x000fc800078eb8ff */
[----:B------:R-:W-:-:S07]  /*1990*/  LOP3.LUT R0, R2, R0, R7, 0xfe, !PT ;  /* 0x0000000002007212 */ /* 0x000fce00078efe07 */
.L_x_32605:
[----:B------:R-:W-:Y:S05]  /*19a0*/  BSYNC.RECONVERGENT B0 ;  /* 0x0000000000007941 */ /* 0x000fea0003800200 */
.L_x_32604:
[----:B------:R-:W0:Y:S02]  /*19b0*/  F2I.FTZ.TRUNC.NTZ R0, R0 ;  /* 0x0000000000007305 */ /* 0x000e24000021f100 */
[----:B0-----:R-:W-:Y:S01]  /*19c0*/  PRMT R18, R0, 0x7610, R18 ;  /* 0x0000761000127816 */ /* 0x001fe20000000012 */
[----:B------:R-:W-:Y:S06]  /*19d0*/  BRA `(.L_x_32589) ;  /* 0x0000000400107947 */ /* 0x000fec0003800000 */
.L_x_32602:
        /* <DEDUP_REMOVED lines=21> */
.L_x_32611:
[----:B------:R-:W-:Y:S05]  /*1b30*/  BSYNC.RECONVERGENT B1 ;  /* 0x0000000000017941 */ /* 0x000fea0003800200 */
.L_x_32610:
[----:B------:R-:W-:Y:S01]  /*1b40*/  IMAD.SHL.U32 R0, R0, 0x200000, RZ ;  /* 0x0020000000007824 */ /* 0x000fe200078e00ff */
[----:B------:R-:W-:-:S04]  /*1b50*/  LEA R2, R2, 0x37800000, 0x17 ;  /* 0x3780000002027811 */ /* 0x000fc800078eb8ff */
[----:B------:R-:W-:-:S07]  /*1b60*/  LOP3.LUT R0, R2, R0, R7, 0xfe, !PT ;  /* 0x0000000002007212 */ /* 0x000fce00078efe07 */
.L_x_32609:
[----:B------:R-:W-:Y:S05]  /*1b70*/  BSYNC.RECONVERGENT B0 ;  /* 0x0000000000007941 */ /* 0x000fea0003800200 */
.L_x_32608:
[----:B------:R-:W0:Y:S02]  /*1b80*/  F2I.FTZ.TRUNC.NTZ R0, R0 ;  /* 0x0000000000007305 */ /* 0x000e24000021f100 */
[----:B0-----:R-:W-:Y:S01]  /*1b90*/  PRMT R18, R0, 0x7610, R18 ;  /* 0x0000761000127816 */ /* 0x001fe20000000012 */
[----:B------:R-:W-:Y:S06]  /*1ba0*/  BRA `(.L_x_32589) ;  /* 0x00000000009c7947 */ /* 0x000fec0003800000 */
.L_x_32601:
        /* <DEDUP_REMOVED lines=14> */
.L_x_32615:
[----:B------:R-:W-:Y:S05]  /*1c90*/  BSYNC.RECONVERGENT B0 ;  /* 0x0000000000007941 */ /* 0x000fea0003800200 */
.L_x_32614:
[----:B------:R-:W0:Y:S02]  /*1ca0*/  F2I.FTZ.TRUNC.NTZ R0, R0 ;  /* 0x0000000000007305 */ /* 0x000e24000021f100 */
[----:B0-----:R-:W-:Y:S01]  /*1cb0*/  PRMT R18, R0, 0x7610, R18 ;  /* 0x0000761000127816 */ /* 0x001fe20000000012 */
[----:B------:R-:W-:Y:S06]  /*1cc0*/  BRA `(.L_x_32589) ;  /* 0x0000000000547947 */ /* 0x000fec0003800000 */
.L_x_32588:
        /* <DEDUP_REMOVED lines=16> */
.L_x_32616:
[----:B------:R-:W-:Y:S01]  /*1dd0*/  PRMT R18, RZ, 0x7610, R18 ;  /* 0x00007610ff127816 */ /* 0x000fe20000000012 */
[----:B------:R-:W-:Y:S06]  /*1de0*/  BRA `(.L_x_32589) ;  /* 0x00000000000c7947 */ /* 0x000fec0003800000 */
.L_x_32613:
[----:B------:R1:W5:Y:S01]  /*1df0*/  LDG.E.U16 R18, desc[UR36][R2.64] ;  /* 0x0000002402127981 */ /* 0x000362000c1e1500 */
[----:B------:R-:W-:Y:S05]  /*1e00*/  BRA `(.L_x_32589) ;  /* 0x0000000000047947 */ /* 0x000fea0003800000 */
.L_x_32612:
[----:B------:R0:W5:Y:S02]  /*1e10*/  LDG.E.U16 R18, desc[UR36][R2.64] ;  /* 0x0000002402127981 */ /* 0x000164000c1e1500 */
.L_x_32589:
[----:B------:R-:W-:-:S07]  /*1e20*/  VIADD R26, R26, 0x80 ;  /* 0x000000801a1a7836 */ /* 0x000fce0000000000 */
.L_x_32583:
[----:B------:R-:W-:Y:S05]  /*1e30*/  BSYNC.RECONVERGENT B6 ;  /* 0x0000000000067941 */ /* 0x000fea0003800200 */
.L_x_32582:
        /* <DEDUP_REMOVED lines=23> */
.L_x_32622:
[----:B------:R0:W5:Y:S01]  /*1fb0*/  LDG.E.U8 R16, desc[UR36][R2.64] ;  /* 0x0000002402107981 */ /* 0x000162000c1e1100 */
[----:B------:R-:W-:Y:S05]  /*1fc0*/  BRA `(.L_x_32624) ;  /* 0x0000000c004c7947 */ /* 0x000fea0003800000 */
.L_x_32621:
        /* <DEDUP_REMOVED lines=8> */
.L_x_32626:
[----:B------:R0:W5:Y:S01]  /*2050*/  LDG.E.U16 R16, desc[UR36][R2.64] ;  /* 0x0000002402107981 */ /* 0x000162000c1e1500 */
[----:B------:R-:W-:Y:S05]  /*2060*/  BRA `(.L_x_32624) ;  /* 0x0000000c00247947 */ /* 0x000fea0003800000 */
.L_x_32625:
[----:B------:R0:W5:Y:S01]  /*2070*/  LDG.E.U16 R16, desc[UR36][R2.64] ;  /* 0x0000002402107981 */ /* 0x000162000c1e1500 */
[----:B------:R-:W-:Y:S05]  /*2080*/  BRA `(.L_x_32624) ;  /* 0x0000000c001c7947 */ /* 0x000fea0003800000 */
.L_x_32620:
        /* <DEDUP_REMOVED lines=9> */
.L_x_32628:
[----:B------:R-:W2:Y:S02]  /*2120*/  LDG.E.U16 R0, desc[UR36][R2.64] ;  /* 0x0000002402007981 */ /* 0x000ea4000c1e1500 */
[----:B--2---:R-:W-:-:S06]  /*2130*/  HADD2.F32 R0, -RZ, R0.H0_H0 ;  /* 0x20000000ff007230 */ /* 0x004fcc0000004100 */
[----:B------:R-:W0:Y:S02]  /*2140*/  F2I.FTZ.TRUNC.NTZ R0, R0 ;  /* 0x0000000000007305 */ /* 0x000e24000021f100 */
[----:B0-----:R-:W-:Y:S01]  /*2150*/  PRMT R16, R0, 0x7610, R16 ;  /* 0x0000761000107816 */ /* 0x001fe20000000010 */
[----:B------:R-:W-:Y:S06]  /*2160*/  BRA `(.L_x_32624) ;  /* 0x0000000800e47947 */ /* 0x000fec0003800000 */
.L_x_32627:
        /* <DEDUP_REMOVED lines=9> */
.L_x_32630:
[----:B------:R-:W2:Y:S02]  /*2200*/  LDG.E.U16 R2, desc[UR36][R2.64] ;  /* 0x0000002402027981 */ /* 0x000ea4000c1e1500 */
[----:B--2---:R-:W-:-:S06]  /*2210*/  HADD2.F32 R0, -RZ, R2.H0_H0 ;  /* 0x20000002ff007230 */ /* 0x004fcc0000004100 */
[----:B------:R-:W0:Y:S02]  /*2220*/  F2I.FTZ.TRUNC.NTZ R0, R0 ;  /* 0x0000000000007305 */ /* 0x000e24000021f100 */
[----:B0-----:R-:W-:Y:S01]  /*2230*/  PRMT R16, R0, 0x7610, R16 ;  /* 0x0000761000107816 */ /* 0x001fe20000000010 */
[----:B------:R-:W-:Y:S06]  /*2240*/  BRA `(.L_x_32624) ;  /* 0x0000000800ac7947 */ /* 0x000fec0003800000 */
.L_x_32629:
[----:B------:R-:W2:Y:S02]  /*2250*/  LDG.E.64 R2, desc[UR36][R2.64] ;  /* 0x0000002402027981 */ /* 0x000ea4000c1e1b00 */
[----:B--2---:R0:W1:Y:S02]  /*2260*/  F2I.F64.TRUNC R16, R2 ;  /* 0x0000000200107311 */ /* 0x004064000030d100 */
[----:B01----:R-:W-:Y:S05]  /*2270*/  BRA `(.L_x_32624) ;  /* 0x0000000800a07947 */ /* 0x003fea0003800000 */
.L_x_32619:
        /* <DEDUP_REMOVED lines=12> */
.L_x_32633:
[----:B------:R-:W2:Y:S02]  /*2340*/  LDG.E.64 R2, desc[UR36][R2.64] ;  /* 0x0000002402027981 */ /* 0x000ea4000c1e1b00 */
[----:B--2---:R3:W4:Y:S02]  /*2350*/  F2I.F64.TRUNC R16, R2 ;  /* 0x0000000200107311 */ /* 0x004724000030d100 */
[----:B---34-:R-:W-:Y:S05]  /*2360*/  BRA `(.L_x_32624) ;  /* 0x0000000800647947 */ /* 0x018fea0003800000 */
.L_x_32632:
        /* <DEDUP_REMOVED lines=27> */
.L_x_32635:
        /* <DEDUP_REMOVED lines=14> */
.L_x_32634:
[----:B------:R-:W2:Y:S02]  /*2600*/  LDG.E.U16 R0, desc[UR36][R2.64] ;  /* 0x0000002402007981 */ /* 0x000ea4000c1e1500 */
[----:B--2---:R-:W-:-:S06]  /*2610*/  IMAD.U32 R0, R0, 0x10000, RZ ;  /* 0x0001000000007824 */ /* 0x004fcc00078e00ff */
[----:B------:R-:W0:Y:S02]  /*2620*/  F2I.FTZ.TRUNC.NTZ R0, R0 ;  /* 0x0000000000007305 */ /* 0x000e24000021f100 */
[----:B0-----:R-:W-:Y:S01]  /*2630*/  PRMT R16, R0, 0x7610, R16 ;  /* 0x0000761000107816 */ /* 0x001fe20000000010 */
[----:B------:R-:W-:Y:S06]  /*2640*/  BRA `(.L_x_32624) ;  /* 0x0000000400ac7947 */ /* 0x000fec0003800000 */
.L_x_32631:
        /* <DEDUP_REMOVED lines=10> */
.L_x_32638:
        /* <DEDUP_REMOVED lines=21> */
.L_x_32642:
[----:B------:R-:W-:Y:S05]  /*2840*/  BSYNC.RECONVERGENT B1 ;  /* 0x0000000000017941 */ /* 0x000fea0003800200 */
.L_x_32641:
[----:B------:R-:W-:Y:S01]  /*2850*/  IMAD.SHL.U32 R0, R0, 0x100000, RZ ;  /* 0x0010000000007824 */ /* 0x000fe200078e00ff */
[----:B------:R-:W-:-:S04]  /*2860*/  LEA R2, R2, 0x3b800000, 0x17 ;  /* 0x3b80000002027811 */ /* 0x000fc800078eb8ff */
[----:B------:R-:W-:-:S07]  /*2870*/  LOP3.LUT R0, R2, R0, R7, 0xfe, !PT ;  /* 0x0000000002007212 */ /* 0x000fce00078efe07 */
.L_x_32640:
[----:B------:R-:W-:Y:S05]  /*2880*/  BSYNC.RECONVERGENT B0 ;  /* 0x0000000000007941 */ /* 0x000fea0003800200 */
.L_x_32639:
[----:B------:R-:W0:Y:S02]  /*2890*/  F2I.FTZ.TRUNC.NTZ R0, R0 ;  /* 0x0000000000007305 */ /* 0x000e24000021f100 */
[----:B0-----:R-:W-:Y:S01]  /*28a0*/  PRMT R16, R0, 0x7610, R16 ;  /* 0x0000761000107816 */ /* 0x001fe20000000010 */
[----:B------:R-:W-:Y:S06]  /*28b0*/  BRA `(.L_x_32624) ;  /* 0x0000000400107947 */ /* 0x000fec0003800000 */
.L_x_32637:
        /* <DEDUP_REMOVED lines=21> */
.L_x_32646:
[----:B------:R-:W-:Y:S05]  /*2a10*/  BSYNC.RECONVERGENT B1 ;  /* 0x0000000000017941 */ /* 0x000fea0003800200 */
.L_x_32645:
[----:B------:R-:W-:Y:S01]  /*2a20*/  IMAD.SHL.U32 R0, R0, 0x200000, RZ ;  /* 0x0020000000007824 */ /* 0x000fe200078e00ff */
[----:B------:R-:W-:-:S04]  /*2a30*/  LEA R2, R2, 0x37800000, 0x17 ;  /* 0x3780000002027811 */ /* 0x000fc800078eb8ff */
[----:B------:R-:W-:-:S07]  /*2a40*/  LOP3.LUT R0, R2, R0, R7, 0xfe, !PT ;  /* 0x0000000002007212 */ /* 0x000fce00078efe07 */
.L_x_32644:
[----:B------:R-:W-:Y:S05]  /*2a50*/  BSYNC.RECONVERGENT B0 ;  /* 0x0000000000007941 */ /* 0x000fea0003800200 */
.L_x_32643:
[----:B------:R-:W0:Y:S02]  /*2a60*/  F2I.FTZ.TRUNC.NTZ R0, R0 ;  /* 0x0000000000007305 */ /* 0x000e24000021f100 */
[----:B0-----:R-:W-:Y:S01]  /*2a70*/  PRMT R16, R0, 0x7610, R16 ;  /* 0x0000761000107816 */ /* 0x001fe20000000010 */
[----:B------:R-:W-:Y:S06]  /*2a80*/  BRA `(.L_x_32624) ;  /* 0x00000000009c7947 */ /* 0x000fec0003800000 */
.L_x_32636:
        /* <DEDUP_REMOVED lines=14> */
.L_x_32650:
[----:B------:R-:W-:Y:S05]  /*2b70*/  BSYNC.RECONVERGENT B0 ;  /* 0x0000000000007941 */ /* 0x000fea0003800200 */
.L_x_32649:
[----:B------:R-:W0:Y:S02]  /*2b80*/  F2I.FTZ.TRUNC.NTZ R0, R0 ;  /* 0x0000000000007305 */ /* 0x000e24000021f100 */
[----:B0-----:R-:W-:Y:S01]  /*2b90*/  PRMT R16, R0, 0x7610, R16 ;  /* 0x0000761000107816 */ /* 0x001fe20000000010 */
[----:B------:R-:W-:Y:S06]  /*2ba0*/  BRA `(.L_x_32624) ;  /* 0x0000000000547947 */ /* 0x000fec0003800000 */
.L_x_32623:
        /* <DEDUP_REMOVED lines=16> */
.L_x_32651:
[----:B------:R-:W-:Y:S01]  /*2cb0*/  PRMT R16, RZ, 0x7610, R16 ;  /* 0x00007610ff107816 */ /* 0x000fe20000000010 */
[----:B------:R-:W-:Y:S06]  /*2cc0*/  BRA `(.L_x_32624) ;  /* 0x00000000000c7947 */ /* 0x000fec0003800000 */
.L_x_32648:
[----:B------:R2:W5:Y:S01]  /*2cd0*/  LDG.E.U16 R16, desc[UR36][R2.64] ;  /* 0x0000002402107981 */ /* 0x000562000c1e1500 */
[----:B------:R-:W-:Y:S05]  /*2ce0*/  BRA `(.L_x_32624) ;  /* 0x0000000000047947 */ /* 0x000fea0003800000 */
.L_x_32647:
[----:B------:R1:W5:Y:S02]  /*2cf0*/  LDG.E.U16 R16, desc[UR36][R2.64] ;  /* 0x0000002402107981 */ /* 0x000364000c1e1500 */
.L_x_32624:
[----:B------:R-:W-:-:S07]  /*2d00*/  VIADD R26, R26, 0x80 ;  /* 0x000000801a1a7836 */ /* 0x000fce0000000000 */
.L_x_32618:
[----:B------:R-:W-:Y:S05]  /*2d10*/  BSYNC.RECONVERGENT B6 ;  /* 0x0000000000067941 */ /* 0x000fea0003800200 */
.L_x_32617:
        /* <DEDUP_REMOVED lines=23> */
.L_x_32657:
[----:B------:R0:W5:Y:S01]  /*2e90*/  LDG.E.U8 R2, desc[UR36][R4.64] ;  /* 0x0000002404027981 */ /* 0x000162000c1e1100 */
[----:B------:R-:W-:Y:S05]  /*2ea0*/  BRA `(.L_x_32653) ;  /* 0x0000000c00487947 */ /* 0x000fea0003800000 */
.L_x_32656:
        /* <DEDUP_REMOVED lines=8> */
.L_x_32660:
[----:B------:R0:W5:Y:S01]  /*2f30*/  LDG.E.U16 R2, desc[UR36][R4.64] ;  /* 0x0000002404027981 */ /* 0x000162000c1e1500 */
[----:B------:R-:W-:Y:S05]  /*2f40*/  BRA `(.L_x_32653) ;  /* 0x0000000c00207947 */ /* 0x000fea0003800000 */
.L_x_32659:
[----:B------:R0:W5:Y:S01]  /*2f50*/  LDG.E.U16 R2, desc[UR36][R4.64] ;  /* 0x0000002404027981 */ /* 0x000162000c1e1500 */
[----:B------:R-:W-:Y:S05]  /*2f60*/  BRA `(.L_x_32653) ;  /* 0x0000000c00187947 */ /* 0x000fea0003800000 */
.L_x_32655:
        /* <DEDUP_REMOVED lines=9> */
.L_x_32662:
[----:B------:R-:W2:Y:S02]  /*3000*/  LDG.E.U16 R0, desc[UR36][R4.64] ;  /* 0x0000002404007981 */ /* 0x000ea4000c1e1500 */
[----:B--2---:R-:W-:-:S06]  /*3010*/  HADD2.F32 R0, -RZ, R0.H0_H0 ;  /* 0x20000000ff007230 */ /* 0x004fcc0000004100 */
[----:B------:R-:W0:Y:S02]  /*3020*/  F2I.FTZ.TRUNC.NTZ R0, R0 ;  /* 0x0000000000007305 */ /* 0x000e24000021f100 */
[----:B0-----:R-:W-:Y:S01]  /*3030*/  PRMT R2, R0, 0x7610, R2 ;  /* 0x0000761000027816 */ /* 0x001fe20000000002 */
[----:B------:R-:W-:Y:S06]  /*3040*/  BRA `(.L_x_32653) ;  /* 0x0000000800e07947 */ /* 0x000fec0003800000 */
.L_x_32661:
        /* <DEDUP_REMOVED lines=9> */
.L_x_32664:
[----:B------:R-:W2:Y:S02]  /*30e0*/  LDG.E.U16 R4, desc[UR36][R4.64] ;  /* 0x0000002404047981 */ /* 0x000ea4000c1e1500 */
[----:B--2---:R-:W-:-:S06]  /*30f0*/  HADD2.F32 R0, -RZ, R4.H0_H0 ;  /* 0x20000004ff007230 */ /* 0x004fcc0000004100 */
[----:B------:R-:W0:Y:S02]  /*3100*/  F2I.FTZ.TRUNC.NTZ R0, R0 ;  /* 0x0000000000007305 */ /* 0x000e24000021f100 */
[----:B0-----:R-:W-:Y:S01]  /*3110*/  PRMT R2, R0, 0x7610, R2 ;  /* 0x0000761000027816 */ /* 0x001fe20000000002 */
[----:B------:R-:W-:Y:S06]  /*3120*/  BRA `(.L_x_32653) ;  /* 0x0000000800a87947 */ /* 0x000fec0003800000 */
.L_x_32663:
[----:B------:R-:W2:Y:S02]  /*3130*/  LDG.E.64 R4, desc[UR36][R4.64] ;  /* 0x0000002404047981 */ /* 0x000ea4000c1e1b00 */
[----:B--2---:R0:W1:Y:S02]  /*3140*/  F2I.F64.TRUNC R2, R4 ;  /* 0x0000000400027311 */ /* 0x004064000030d100 */
[----:B01----:R-:W-:Y:S05]  /*3150*/  BRA `(.L_x_32653) ;  /* 0x00000008009c7947 */ /* 0x003fea0003800000 */
.L_x_32654:
        /* <DEDUP_REMOVED lines=12> */
.L_x_32667:
[----:B------:R-:W2:Y:S02]  /*3220*/  LDG.E.64 R4, desc[UR36][R4.64] ;  /* 0x0000002404047981 */ /* 0x000ea4000c1e1b00 */
[----:B--2---:R3:W4:Y:S02]  /*3230*/  F2I.F64.TRUNC R2, R4 ;  /* 0x0000000400027311 */ /* 0x004724000030d100 */
[----:B---34-:R-:W-:Y:S05]  /*3240*/  BRA `(.L_x_32653) ;  /* 0x0000000800607947 */ /* 0x018fea0003800000 */
.L_x_32666:
        /* <DEDUP_REMOVED lines=27> */
.L_x_32669:
        /* <DEDUP_REMOVED lines=14> */
.L_x_32668:
[----:B------:R-:W2:Y:S02]  /*34e0*/  LDG.E.U16 R0, desc[UR36][R4.64] ;  /* 0x0000002404007981 */ /* 0x000ea4000c1e1500 */
[----:B--2---:R-:W-:-:S06]  /*34f0*/  IMAD.U32 R0, R0, 0x10000, RZ ;  /* 0x0001000000007824 */ /* 0x004fcc00078e00ff */
[----:B------:R-:W0:Y:S02]  /*3500*/  F2I.FTZ.TRUNC.NTZ R0, R0 ;  /* 0x0000000000007305 */ /* 0x000e24000021f100 */
[----:B0-----:R-:W-:Y:S01]  /*3510*/  PRMT R2, R0, 0x7610, R2 ;  /* 0x0000761000027816 */ /* 0x001fe20000000002 */
[----:B------:R-:W-:Y:S06]  /*3520*/  BRA `(.L_x_32653) ;  /* 0x0000000400a87947 */ /* 0x000fec0003800000 */
.L_x_32665:
        /* <DEDUP_REMOVED lines=10> */
.L_x_32672:
        /* <DEDUP_REMOVED lines=21> */
.L_x_32676:
[----:B------:R-:W-:Y:S05]  /*3720*/  BSYNC.RECONVERGENT B1 ;  /* 0x0000000000017941 */ /* 0x000fea0003800200 */
.L_x_32675:
[----:B------:R-:W-:Y:S01]  /*3730*/  IMAD.SHL.U32 R0, R0, 0x100000, RZ ;  /* 0x0010000000007824 */ /* 0x000fe200078e00ff */
[----:B------:R-:W-:-:S04]  /*3740*/  LEA R2, R2, 0x3b800000, 0x17 ;  /* 0x3b80000002027811 */ /* 0x000fc800078eb8ff */
[----:B------:R-:W-:-:S07]  /*3750*/  LOP3.LUT R0, R2, R0, R7, 0xfe, !PT ;  /* 0x0000000002007212 */ /* 0x000fce00078efe07 */
.L_x_32674:
[----:B------:R-:W-:Y:S05]  /*3760*/  BSYNC.RECONVERGENT B0 ;  /* 0x0000000000007941 */ /* 0x000fea0003800200 */
.L_x_32673:
[----:B------:R-:W0:Y:S02]  /*3770*/  F2I.FTZ.TRUNC.NTZ R0, R0 ;  /* 0x0000000000007305 */ /* 0x000e24000021f100 */
[----:B0-----:R-:W-:Y:S01]  /*3780*/  PRMT R2, R0, 0x7610, R2 ;  /* 0x0000761000027816 */ /* 0x001fe20000000002 */
[----:B------:R-:W-:Y:S06]  /*3790*/  BRA `(.L_x_32653) ;  /* 0x00000004000c7947 */ /* 0x000fec0003800000 */
.L_x_32671:
        /* <DEDUP_REMOVED lines=21> */
.L_x_32680:
[----:B------:R-:W-:Y:S05]  /*38f0*/  BSYNC.RECONVERGENT B1 ;  /* 0x0000000000017941 */ /* 0x000fea0003800200 */
.L_x_32679:
[----:B------:R-:W-:Y:S01]  /*3900*/  IMAD.SHL.U32 R0, R0, 0x200000, RZ ;  /* 0x0020000000007824 */ /* 0x000fe200078e00ff */
[----:B------:R-:W-:-:S04]  /*3910*/  LEA R2, R2, 0x37800000, 0x17 ;  /* 0x3780000002027811 */ /* 0x000fc800078eb8ff */
[----:B------:R-:W-:-:S07]  /*3920*/  LOP3.LUT R0, R2, R0, R7, 0xfe, !PT ;  /* 0x0000000002007212 */ /* 0x000fce00078efe07 */
.L_x_32678:
[----:B------:R-:W-:Y:S05]  /*3930*/  BSYNC.RECONVERGENT B0 ;  /* 0x0000000000007941 */ /* 0x000fea0003800200 */
.L_x_32677:
[----:B------:R-:W0:Y:S02]  /*3940*/  F2I.FTZ.TRUNC.NTZ R0, R0 ;  /* 0x0000000000007305 */ /* 0x000e24000021f100 */
[----:B0-----:R-:W-:Y:S01]  /*3950*/  PRMT R2, R0, 0x7610, R2 ;  /* 0x0000761000027816 */ /* 0x001fe20000000002 */
[----:B------:R-:W-:Y:S06]  /*3960*/  BRA `(.L_x_32653) ;  /* 0x0000000000987947 */ /* 0x000fec0003800000 */
.L_x_32670:
        /* <DEDUP_REMOVED lines=14> */
.L_x_32684:
[----:B------:R-:W-:Y:S05]  /*3a50*/  BSYNC.RECONVERGENT B0 ;  /* 0x0000000000007941 */ /* 0x000fea0003800200 */
.L_x_32683:
[----:B------:R-:W0:Y:S02]  /*3a60*/  F2I.FTZ.TRUNC.NTZ R0, R0 ;  /* 0x0000000000007305 */ /* 0x000e24000021f100 */
[----:B0-----:R-:W-:Y:S01]  /*3a70*/  PRMT R2, R0, 0x7610, R2 ;  /* 0x0000761000027816 */ /* 0x001fe20000000002 */
[----:B------:R-:W-:Y:S06]  /*3a80*/  BRA `(.L_x_32653) ;  /* 0x0000000000507947 */ /* 0x000fec0003800000 */
.L_x_32658:
        /* <DEDUP_REMOVED lines=16> */
.L_x_32685:
[----:B------:R-:W-:Y:S05]  /*3b90*/  BRA `(.L_x_32653) ;  /* 0x00000000000c7947 */ /* 0x000fea0003800000 */
.L_x_32682:
[----:B------:R2:W5:Y:S01]  /*3ba0*/  LDG.E.U16 R2, desc[UR36][R4.64] ;  /* 0x0000002404027981 */ /* 0x000562000c1e1500 */
[----:B------:R-:W-:Y:S05]  /*3bb0*/  BRA `(.L_x_32653) ;  /* 0x0000000000047947 */ /* 0x000fea0003800000 */
.L_x_32681:
[----:B------:R1:W5:Y:S02]  /*3bc0*/  LDG.E.U16 R2, desc[UR36][R4.64] ;  /* 0x0000002404027981 */ /* 0x000364000c1e1500 */
.L_x_32653:
[----:B------:R-:W-:Y:S05]  /*3bd0*/  BSYNC.RECONVERGENT B6 ;  /* 0x0000000000067941 */ /* 0x000fea0003800200 */
.L_x_32652:
[----:B------:R-:W0:Y:S01]  /*3be0*/  LDCU.U16 UR4, c[0x0][0x386] ;  /* 0x000070c0ff0477ac */ /* 0x000e220008000400 */
[----:B------:R-:W2:Y:S01]  /*3bf0*/  LDC.U8 R23, c[0x0][0x3a4] ;  /* 0x0000e900ff177b82 */ /* 0x000ea20000000000 */
[----:B------:R-:W-:Y:S01]  /*3c00*/  ISETP.GE.AND P0, PT, R24, R19, PT ;  /* 0x000000131800720c */ /* 0x000fe20003f06270 */
[----:B------:R-:W-:Y:S04]  /*3c10*/  BSSY.RECONVERGENT B7, `(.L_x_32686) ;  /* 0x00002d0000077945 */ /* 0x000fe80003800200 */
[----:B------:R-:W-:Y:S01]  /*3c20*/  BSSY.RELIABLE B6, `(.L_x_32687) ;  /* 0x00001e4000067945 */ /* 0x000fe20003800100 */
[----:B0----5:R-:W-:Y:S02]  /*3c30*/  VIMNMX.S16x2 R3, PT, PT, R22, UR4, !PT ;  /* 0x0000000416037c48 */ /* 0x021fe4000ffe0300 */
[----:B------:R-:W-:-:S02]  /*3c40*/  VIMNMX.S16x2 R18, PT, PT, R18, UR4, !PT ;  /* 0x0000000412127c48 */ /* 0x000fc4000ffe0300 */
[----:B------:R-:W-:Y:S02]  /*3c50*/  VIMNMX.S16x2 R16, PT, PT, R16, UR4, !PT ;  /* 0x0000000410107c48 */ /* 0x000fe4000ffe0300 */
[----:B-1--4-:R-:W-:Y:S01]  /*3c60*/  VIMNMX.S16x2 R2, PT, PT, R2, UR4, !PT ;  /* 0x0000000402027c48 */ /* 0x012fe2000ffe0300 */
        /* <DEDUP_REMOVED lines=22> */
.L_x_32692:
[----:B------:R0:W-:Y:S01]  /*3dd0*/  STG.E.U8 desc[UR36][R8.64], R3 ;  /* 0x0000000308007986 */ /* 0x0001e2000c101124 */
[----:B------:R-:W-:Y:S05]  /*3de0*/  BRA `(.L_x_32694) ;  /* 0x0000000c005c7947 */ /* 0x000fea0003800000 */
.L_x_32691:
        /* <DEDUP_REMOVED lines=11> */
.L_x_32696:
[----:B------:R-:W-:-:S05]  /*3ea0*/  PRMT R3, R3, 0x9910, RZ ;  /* 0x0000991003037816 */ /* 0x000fca00000000ff */
[----:B------:R0:W-:Y:S01]  /*3eb0*/  STG.E desc[UR36][R8.64], R3 ;  /* 0x0000000308007986 */ /* 0x0001e2000c101924 */
[----:B------:R-:W-:Y:S05]  /*3ec0*/  BRA `(.L_x_32694) ;  /* 0x0000000c00247947 */ /* 0x000fea0003800000 */
.L_x_32695:
[----:B------:R0:W-:Y:S01]  /*3ed0*/  STG.E.U16 desc[UR36][R8.64], R3 ;  /* 0x0000000308007986 */ /* 0x0001e2000c101524 */
[----:B------:R-:W-:Y:S05]  /*3ee0*/  BRA `(.L_x_32694) ;  /* 0x0000000c001c7947 */ /* 0x000fea0003800000 */
.L_x_32690:
        /* <DEDUP_REMOVED lines=9> */
.L_x_32698:
[----:B------:R-:W0:Y:S02]  /*3f80*/  I2F.S16 R0, R3 ;  /* 0x0000000300007306 */ /* 0x000e240000101400 */
[----:B0-----:R-:W-:-:S05]  /*3f90*/  F2FP.F16.F32.PACK_AB R0, RZ, R0 ;  /* 0x00000000ff00723e */ /* 0x001fca00000000ff */
[----:B------:R0:W-:Y:S01]  /*3fa0*/  STG.E.U16 desc[UR36][R8.64], R0 ;  /* 0x0000000008007986 */ /* 0x0001e2000c101524 */
[----:B------:R-:W-:Y:S05]  /*3fb0*/  BRA `(.L_x_32694) ;  /* 0x0000000800e87947 */ /* 0x000fea0003800000 */
.L_x_32697:
        /* <DEDUP_REMOVED lines=10> */
.L_x_32700:
[----:B------:R-:W0:Y:S02]  /*4060*/  I2F.S16 R3, R3 ;  /* 0x0000000300037306 */ /* 0x000e240000101400 */
[----:B0-----:R-:W-:-:S04]  /*4070*/  F2FP.F16.F32.PACK_AB R3, RZ, R3 ;  /* 0x00000003ff03723e */ /* 0x001fc800000000ff */
[----:B------:R-:W-:-:S05]  /*4080*/  PRMT R3, R3, 0x5410, RZ ;  /* 0x0000541003037816 */ /* 0x000fca00000000ff */
[----:B------:R0:W-:Y:S01]  /*4090*/  STG.E desc[UR36][R8.64], R3 ;  /* 0x0000000308007986 */ /* 0x0001e2000c101924 */
[----:B------:R-:W-:Y:S05]  /*40a0*/  BRA `(.L_x_32694) ;  /* 0x0000000800ac7947 */ /* 0x000fea0003800000 */
.L_x_32699:
[----:B------:R-:W0:Y:S02]  /*40b0*/  I2F.F64.S16 R4, R3 ;  /* 0x0000000300047312 */ /* 0x000e240000101c00 */
[----:B0-----:R0:W-:Y:S01]  /*40c0*/  STG.E.64 desc[UR36][R8.64], R4 ;  /* 0x0000000408007986 */ /* 0x0011e2000c101b24 */
[----:B------:R-:W-:Y:S05]  /*40d0*/  BRA `(.L_x_32694) ;  /* 0x0000000800a07947 */ /* 0x000fea0003800000 */
.L_x_32689:
        /* <DEDUP_REMOVED lines=13> */
.L_x_32703:
[----:B------:R-:W-:Y:S01]  /*41b0*/  CS2R R6, SRZ ;  /* 0x0000000000067805 */ /* 0x000fe2000001ff00 */
[----:B------:R-:W0:Y:S04]  /*41c0*/  I2F.F64.S16 R4, R3 ;  /* 0x0000000300047312 */ /* 0x000e280000101c00 */
[----:B0-----:R3:W-:Y:S01]  /*41d0*/  STG.E.128 desc[UR36][R8.64], R4 ;  /* 0x0000000408007986 */ /* 0x0017e2000c101d24 */
[----:B------:R-:W-:Y:S05]  /*41e0*/  BRA `(.L_x_32694) ;  /* 0x00000008005c7947 */ /* 0x000fea0003800000 */
.L_x_32702:
        /* <DEDUP_REMOVED lines=19> */
.L_x_32707:
[----:B------:R-:W-:Y:S05]  /*4320*/  BSYNC.RECONVERGENT B0 ;  /* 0x0000000000007941 */ /* 0x000fea0003800200 */
.L_x_32706:
[----:B------:R-:W-:-:S05]  /*4330*/  LOP3.LUT R5, R0, 0x80, R5, 0xf8, !PT ;  /* 0x0000008000057812 */ /* 0x000fca00078ef805 */
[----:B------:R2:W-:Y:S01]  /*4340*/  STG.E.U8 desc[UR36][R8.64], R5 ;  /* 0x0000000508007986 */ /* 0x0005e2000c101124 */
[----:B------:R-:W-:Y:S05]  /*4350*/  BRA `(.L_x_32694) ;  /* 0x0000000800007947 */ /* 0x000fea0003800000 */
.L_x_32705:
        /* <DEDUP_REMOVED lines=15> */
.L_x_32709:
[----:B------:R-:W-:Y:S05]  /*4450*/  BSYNC.RECONVERGENT B0 ;  /* 0x0000000000007941 */ /* 0x000fea0003800200 */
.L_x_32708:
[----:B------:R-:W-:-:S05]  /*4460*/  LOP3.LUT R5, R0, 0x80, R5, 0xf8, !PT ;  /* 0x0000008000057812 */ /* 0x000fca00078ef805 */
[----:B------:R1:W-:Y:S01]  /*4470*/  STG.E.U8 desc[UR36][R8.64], R5 ;  /* 0x0000000508007986 */ /* 0x0003e2000c101124 */
[----:B------:R-:W-:Y:S05]  /*4480*/  BRA `(.L_x_32694) ;  /* 0x0000000400b47947 */ /* 0x000fea0003800000 */
.L_x_32704:
[----:B------:R-:W0:Y:S02]  /*4490*/  I2F.S16 R0, R3 ;  /* 0x0000000300007306 */ /* 0x000e240000101400 */
[----:B0-----:R-:W-:-:S05]  /*44a0*/  F2FP.BF16.F32.PACK_AB R0, RZ, R0 ;  /* 0x00000000ff00723e */ /* 0x001fca00000010ff */
[----:B------:R0:W-:Y:S01]  /*44b0*/  STG.E.U16 desc[UR36][R8.64], R0 ;  /* 0x0000000008007986 */ /* 0x0001e2000c101524 */
[----:B------:R-:W-:Y:S05]  /*44c0*/  BRA `(.L_x_32694) ;  /* 0x0000000400a47947 */ /* 0x000fea0003800000 */
.L_x_32701:
        /* <DEDUP_REMOVED lines=10> */
.L_x_32712:
        /* <DEDUP_REMOVED lines=13> */
.L_x_32715:
[----:B------:R-:W-:-:S04]  /*4640*/  SHF.R.U32.HI R0, RZ, 0x14, R3 ;  /* 0x00000014ff007819 */ /* 0x000fc80000011603 */
[----:B------:R-:W-:-:S04]  /*4650*/  LOP3.LUT R0, R0, 0x1, RZ, 0xc0, !PT ;  /* 0x0000000100007812 */ /* 0x000fc800078ec0ff */
[----:B------:R-:W-:-:S04]  /*4660*/  IADD3 R0, PT, PT, R3, 0x487ffff, R0 ;  /* 0x0487ffff03007810 */ /* 0x000fc80007ffe000 */
[----:B------:R-:W-:-:S04]  /*4670*/  SHF.R.U32.HI R0, RZ, 0x14, R0 ;  /* 0x00000014ff007819 */ /* 0x000fc80000011600 */
[----:B------:R-:W-:-:S07]  /*4680*/  LOP3.LUT R0, R0, 0xff, RZ, 0xc0, !PT ;  /* 0x000000ff00007812 */ /* 0x000fce00078ec0ff */
.L_x_32716:
[----:B------:R-:W-:-:S04]  /*4690*/  SHF.R.U32.HI R3, RZ, 0x18, R3 ;  /* 0x00000018ff037819 */ /* 0x000fc80000011603 */
[----:B------:R-:W-:-:S04]  /*46a0*/  LOP3.LUT R0, R0, 0x80, R3, 0xf8, !PT ;  /* 0x0000008000007812 */ /* 0x000fc800078ef803 */
[----:B------:R-:W-:-:S07]  /*46b0*/  PRMT R4, R0, 0x7610, R4 ;  /* 0x0000761000047816 */ /* 0x000fce0000000004 */
.L_x_32714:
[----:B------:R-:W-:Y:S05]  /*46c0*/  BSYNC.RECONVERGENT B0 ;  /* 0x0000000000007941 */ /* 0x000fea0003800200 */
.L_x_32713:
[----:B------:R0:W-:Y:S01]  /*46d0*/  STG.E.U8 desc[UR36][R8.64], R4 ;  /* 0x0000000408007986 */ /* 0x0001e2000c101124 */
[----:B------:R-:W-:Y:S05]  /*46e0*/  BRA `(.L_x_32694) ;  /* 0x00000004001c7947 */ /* 0x000fea0003800000 */
.L_x_32711:
        /* <DEDUP_REMOVED lines=13> */
.L_x_32719:
[----:B------:R-:W-:-:S04]  /*47c0*/  SHF.R.U32.HI R0, RZ, 0x15, R3 ;  /* 0x00000015ff007819 */ /* 0x000fc80000011603 */
[----:B------:R-:W-:-:S04]  /*47d0*/  LOP3.LUT R0, R0, 0x1, RZ, 0xc0, !PT ;  /* 0x0000000100007812 */ /* 0x000fc800078ec0ff */
[----:B------:R-:W-:-:S04]  /*47e0*/  IADD3 R0, PT, PT, R3, 0x88fffff, R0 ;  /* 0x088fffff03007810 */ /* 0x000fc80007ffe000 */
[----:B------:R-:W-:-:S04]  /*47f0*/  SHF.R.U32.HI R0, RZ, 0x15, R0 ;  /* 0x00000015ff007819 */ /* 0x000fc80000011600 */
[----:B------:R-:W-:-:S07]  /*4800*/  LOP3.LUT R0, R0, 0xff, RZ, 0xc0, !PT ;  /* 0x000000ff00007812 */ /* 0x000fce00078ec0ff */
.L_x_32720:
[----:B------:R-:W-:-:S04]  /*4810*/  SHF.R.U32.HI R3, RZ, 0x18, R3 ;  /* 0x00000018ff037819 */ /* 0x000fc80000011603 */
[----:B------:R-:W-:-:S04]  /*4820*/  LOP3.LUT R0, R0, 0x80, R3, 0xf8, !PT ;  /* 0x0000008000007812 */ /* 0x000fc800078ef803 */
[----:B------:R-:W-:-:S07]  /*4830*/  PRMT R4, R0, 0x7610, R4 ;  /* 0x0000761000047816 */ /* 0x000fce0000000004 */
.L_x_32718:
[----:B------:R-:W-:Y:S05]  /*4840*/  BSYNC.RECONVERGENT B0 ;  /* 0x0000000000007941 */ /* 0x000fea0003800200 */
.L_x_32717:
[----:B------:R0:W-:Y:S01]  /*4850*/  STG.E.U8 desc[UR36][R8.64], R4 ;  /* 0x0000000408007986 */ /* 0x0001e2000c101124 */
[----:B------:R-:W-:Y:S05]  /*4860*/  BRA `(.L_x_32694) ;  /* 0x0000000000bc7947 */ /* 0x000fea0003800000 */
.L_x_32710:
[----:B------:R-:W-:-:S13]  /*4870*/  ISETP.NE.AND P0, PT, R0, 0x1c, PT ;  /* 0x0000001c0000780c */ /* 0x000fda0003f05270 */
[----:B------:R-:W-:Y:S05]  /*4880*/  @!P0 BRA `(.L_x_32721) ;  /* 0x0000000000ac8947 */ /* 0x000fea0003800000 */
[----:B------:R-:W-:-:S13]  /*4890*/  ISETP.NE.AND P0, PT, R0, 0x1d, PT ;  /* 0x0000001d0000780c */ /* 0x000fda0003f05270 */
[----:B------:R-:W-:Y:S05]  /*48a0*/  @!P0 BRA `(.L_x_32722) ;  /* 0x0000000000908947 */ /* 0x000fea0003800000 */
[----:B------:R-:W-:-:S13]  /*48b0*/  ISETP.NE.AND P0, PT, R0, 0x2c, PT ;  /* 0x0000002c0000780c */ /* 0x000fda0003f05270 */
[----:B------:R-:W-:Y:S05]  /*48c0*/  @!P0 BRA `(.L_x_32723) ;  /* 0x0000000000448947 */ /* 0x000fea0003800000 */
.L_x_32693:
        /* <DEDUP_REMOVED lines=16> */
.L_x_32724:
[----:B------:R-:W-:Y:S05]  /*49d0*/  BRA `(.L_x_32694) ;  /* 0x0000000000607947 */ /* 0x000fea0003800000 */
.L_x_32723:
        /* <DEDUP_REMOVED lines=17> */
.L_x_32722:
[----:B------:R-:W-:-:S05]  /*4af0*/  PRMT R3, R3, 0x9910, RZ ;  /* 0x0000991003037816 */ /* 0x000fca00000000ff */
[----:B------:R-:W-:-:S05]  /*4b00*/  IMAD.MOV.U32 R4, RZ, RZ, R3 ;  /* 0x000000ffff047224 */ /* 0x000fca00078e0003 */
[----:B------:R-:W-:-:S05]  /*4b10*/  SHF.R.S32.HI R5, RZ, 0x1f, R4 ;  /* 0x0000001fff057819 */ /* 0x000fca0000011404 */
[----:B------:R0:W-:Y:S01]  /*4b20*/  STG.E.64 desc[UR36][R8.64], R4 ;  /* 0x0000000408007986 */ /* 0x0001e2000c101b24 */
[----:B------:R-:W-:Y:S05]  /*4b30*/  BRA `(.L_x_32694) ;  /* 0x0000000000087947 */ /* 0x000fea0003800000 */
.L_x_32721:
[----:B------:R-:W-:-:S05]  /*4b40*/  PRMT R3, R3, 0x9910, RZ ;  /* 0x0000991003037816 */ /* 0x000fca00000000ff */
[----:B------:R0:W-:Y:S02]  /*4b50*/  STG.E desc[UR36][R8.64], R3 ;  /* 0x0000000308007986 */ /* 0x0001e4000c101924 */
.L_x_32694:
        /* <DEDUP_REMOVED lines=23> */
.L_x_32729:
[----:B------:R0:W-:Y:S01]  /*4cd0*/  STG.E.U8 desc[UR36][R8.64], R18 ;  /* 0x0000001208007986 */ /* 0x0001e2000c101124 */
[----:B------:R-:W-:Y:S05]  /*4ce0*/  BRA `(.L_x_32731) ;  /* 0x0000000c004c7947 */ /* 0x000fea0003800000 */
.L_x_32728:
        /* <DEDUP_REMOVED lines=10> */
.L_x_32733:
[----:B------:R-:W-:-:S05]  /*4d90*/  PRMT R3, R18, 0x9910, RZ ;  /* 0x0000991012037816 */ /* 0x000fca00000000ff */
[----:B------:R3:W-:Y:S01]  /*4da0*/  STG.E desc[UR36][R8.64], R3 ;  /* 0x0000000308007986 */ /* 0x0007e2000c101924 */
[----:B------:R-:W-:Y:S05]  /*4db0*/  BRA `(.L_x_32731) ;  /* 0x0000000c00187947 */ /* 0x000fea0003800000 */
.L_x_32732:
[----:B------:R2:W-:Y:S01]  /*4dc0*/  STG.E.U16 desc[UR36][R8.64], R18 ;  /* 0x0000001208007986 */ /* 0x0005e2000c101524 */
[----:B------:R-:W-:Y:S05]  /*4dd0*/  BRA `(.L_x_32731) ;  /* 0x0000000c00107947 */ /* 0x000fea0003800000 */
.L_x_32727:
        /* <DEDUP_REMOVED lines=9> */
.L_x_32735:
[----:B------:R-:W0:Y:S02]  /*4e70*/  I2F.S16 R0, R18 ;  /* 0x0000001200007306 */ /* 0x000e240000101400 */
[----:B0-----:R-:W-:-:S05]  /*4e80*/  F2FP.F16.F32.PACK_AB R0, RZ, R0 ;  /* 0x00000000ff00723e */ /* 0x001fca00000000ff */
[----:B------:R0:W-:Y:S01]  /*4e90*/  STG.E.U16 desc[UR36][R8.64], R0 ;  /* 0x0000000008007986 */ /* 0x0001e2000c101524 */
[----:B------:R-:W-:Y:S05]  /*4ea0*/  BRA `(.L_x_32731) ;  /* 0x0000000800dc7947 */ /* 0x000fea0003800000 */
.L_x_32734:
        /* <DEDUP_REMOVED lines=10> */
.L_x_32737:
[----:B------:R-:W0:Y:S02]  /*4f50*/  I2F.S16 R18, R18 ;  /* 0x0000001200127306 */ /* 0x000e240000101400 */
[----:B0-----:R-:W-:-:S04]  /*4f60*/  F2FP.F16.F32.PACK_AB R3, RZ, R18 ;  /* 0x00000012ff03723e */ /* 0x001fc800000000ff */
[----:B------:R-:W-:-:S05]  /*4f70*/  PRMT R3, R3, 0x5410, RZ ;  /* 0x0000541003037816 */ /* 0x000fca00000000ff */
[----:B------:R0:W-:Y:S01]  /*4f80*/  STG.E desc[UR36][R8.64], R3 ;  /* 0x0000000308007986 */ /* 0x0001e2000c101924 */
[----:B------:R-:W-:Y:S05]  /*4f90*/  BRA `(.L_x_32731) ;  /* 0x0000000800a07947 */ /* 0x000fea0003800000 */
.L_x_32736:
[----:B------:R-:W0:Y:S02]  /*4fa0*/  I2F.F64.S16 R4, R18 ;  /* 0x0000001200047312 */ /* 0x000e240000101c00 */
[----:B0-----:R0:W-:Y:S01]  /*4fb0*/  STG.E.64 desc[UR36][R8.64], R4 ;  /* 0x0000000408007986 */ /* 0x0011e2000c101b24 */
[----:B------:R-:W-:Y:S05]  /*4fc0*/  BRA `(.L_x_32731) ;  /* 0x0000000800947947 */ /* 0x000fea0003800000 */
.L_x_32726:
        /* <DEDUP_REMOVED lines=12> */
.L_x_32741:
        /* <DEDUP_REMOVED lines=17> */
.L_x_32744:
[----:B------:R-:W-:-:S04]  /*51a0*/  SHF.R.U32.HI R3, RZ, 0x18, R5 ;  /* 0x00000018ff037819 */ /* 0x000fc80000011605 */
[----:B------:R-:W-:-:S04]  /*51b0*/  LOP3.LUT R0, R0, 0x80, R3, 0xf8, !PT ;  /* 0x0000008000007812 */ /* 0x000fc800078ef803 */
[----:B------:R-:W-:-:S07]  /*51c0*/  PRMT R4, R0, 0x7610, R4 ;  /* 0x0000761000047816 */ /* 0x000fce0000000004 */
.L_x_32743:
[----:B------:R-:W-:Y:S05]  /*51d0*/  BSYNC.RECONVERGENT B0 ;  /* 0x0000000000007941 */ /* 0x000fea0003800200 */
.L_x_32742:
[----:B------:R0:W-:Y:S01]  /*51e0*/  STG.E.U8 desc[UR36][R8.64], R4 ;  /* 0x0000000408007986 */ /* 0x0001e2000c101124 */
[----:B------:R-:W-:Y:S05]  /*51f0*/  BRA `(.L_x_32731) ;  /* 0x0000000800087947 */ /* 0x000fea0003800000 */
.L_x_32740:
        /* <DEDUP_REMOVED lines=17> */
.L_x_32747:
[----:B------:R-:W-:-:S04]  /*5310*/  SHF.R.U32.HI R3, RZ, 0x18, R5 ;  /* 0x00000018ff037819 */ /* 0x000fc80000011605 */
[----:B------:R-:W-:-:S04]  /*5320*/  LOP3.LUT R0, R0, 0x80, R3, 0xf8, !PT ;  /* 0x0000008000007812 */ /* 0x000fc800078ef803 */
[----:B------:R-:W-:-:S07]  /*5330*/  PRMT R4, R0, 0x7610, R4 ;  /* 0x0000761000047816 */ /* 0x000fce0000000004 */
.L_x_32746:
[----:B------:R-:W-:Y:S05]  /*5340*/  BSYNC.RECONVERGENT B0 ;  /* 0x0000000000007941 */ /* 0x000fea0003800200 */
.L_x_32745:
[----:B------:R0:W-:Y:S01]  /*5350*/  STG.E.U8 desc[UR36][R8.64], R4 ;  /* 0x0000000408007986 */ /* 0x0001e2000c101124 */
[----:B------:R-:W-:Y:S05]  /*5360*/  BRA `(.L_x_32731) ;  /* 0x0000000400ac7947 */ /* 0x000fea0003800000 */
.L_x_32739:
        /* <DEDUP_REMOVED lines=22> */
.L_x_32749:
[----:B------:R-:W-:-:S04]  /*54d0*/  PRMT R4, R18, 0x9910, RZ ;  /* 0x0000991012047816 */ /* 0x000fc800000000ff */
[----:B------:R-:W-:-:S05]  /*54e0*/  SHF.R.S32.HI R5, RZ, 0x1f, R4 ;  /* 0x0000001fff057819 */ /* 0x000fca0000011404 */
[----:B------:R0:W-:Y:S01]  /*54f0*/  STG.E.64 desc[UR36][R8.64], R4 ;  /* 0x0000000408007986 */ /* 0x0001e2000c101b24 */
[----:B------:R-:W-:Y:S05]  /*5500*/  BRA `(.L_x_32731) ;  /* 0x0000000400447947 */ /* 0x000fea0003800000 */
.L_x_32748:
[----:B------:R-:W-:-:S05]  /*5510*/  PRMT R3, R18, 0x9910, RZ ;  /* 0x0000991012037816 */ /* 0x000fca00000000ff */
[----:B------:R0:W-:Y:S01]  /*5520*/  STG.E desc[UR36][R8.64], R3 ;  /* 0x0000000308007986 */ /* 0x0001e2000c101924 */
[----:B------:R-:W-:Y:S05]  /*5530*/  BRA `(.L_x_32731) ;  /* 0x0000000400387947 */ /* 0x000fea0003800000 */
.L_x_32738:
        /* <DEDUP_REMOVED lines=11> */
.L_x_32751:
[----:B------:R-:W-:Y:S01]  /*55f0*/  CS2R R6, SRZ ;  /* 0x0000000000067805 */ /* 0x000fe2000001ff00 */
[----:B------:R-:W0:Y:S04]  /*5600*/  I2F.F64.S16 R4, R18 ;  /* 0x0000001200047312 */ /* 0x000e280000101c00 */
[----:B0-----:R0:W-:Y:S01]  /*5610*/  STG.E.128 desc[UR36][R8.64], R4 ;  /* 0x0000000408007986 */ /* 0x0011e2000c101d24 */
[----:B------:R-:W-:Y:S05]  /*5620*/  BRA `(.L_x_32731) ;  /* 0x0000000000fc7947 */ /* 0x000fea0003800000 */
.L_x_32750:
[----:B------:R-:W-:-:S13]  /*5630*/  ISETP.NE.AND P0, PT, R0, 0xf, PT ;  /* 0x0000000f0000780c */ /* 0x000fda0003f05270 */
[----:B------:R-:W-:Y:S05]  /*5640*/  @!P0 BRA `(.L_x_32752) ;  /* 0x0000000000e88947 */ /* 0x000fea0003800000 */
[----:B------:R-:W-:-:S13]  /*5650*/  ISETP.NE.AND P0, PT, R0, 0x17, PT ;  /* 0x000000170000780c */ /* 0x000fda0003f05270 */
[----:B------:R-:W-:Y:S05]  /*5660*/  @!P0 BRA `(.L_x_32753) ;  /* 0x0000000000908947 */ /* 0x000fea0003800000 */
[----:B------:R-:W-:-:S13]  /*5670*/  ISETP.NE.AND P0, PT, R0, 0x18, PT ;  /* 0x000000180000780c */ /* 0x000fda0003f05270 */
[----:B------:R-:W-:Y:S05]  /*5680*/  @!P0 BRA `(.L_x_32754) ;  /* 0x0000000000448947 */ /* 0x000fea0003800000 */
.L_x_32730:
        /* <DEDUP_REMOVED lines=16> */
.L_x_32755:
[----:B------:R-:W-:Y:S05]  /*5790*/  BRA `(.L_x_32731) ;  /* 0x0000000000a07947 */ /* 0x000fea0003800000 */
.L_x_32754:
        /* <DEDUP_REMOVED lines=13> */
.L_x_32757:
[----:B------:R-:W-:Y:S05]  /*5870*/  BSYNC.RECONVERGENT B0 ;  /* 0x0000000000007941 */ /* 0x000fea0003800200 */
.L_x_32756:
[----:B------:R-:W-:-:S05]  /*5880*/  LOP3.LUT R3, R0, 0x80, R3, 0xf8, !PT ;  /* 0x0000008000037812 */ /* 0x000fca00078ef803 */
[----:B------:R0:W-:Y:S01]  /*5890*/  STG.E.U8 desc[UR36][R8.64], R3 ;  /* 0x0000000308007986 */ /* 0x0001e2000c101124 */
[----:B------:R-:W-:Y:S05]  /*58a0*/  BRA `(.L_x_32731) ;  /* 0x00000000005c7947 */ /* 0x000fea0003800000 */
.L_x_32753:
        /* <DEDUP_REMOVED lines=12> */
.L_x_32759:
[----:B------:R-:W-:Y:S01]  /*5970*/  IMAD.MOV.U32 R0, RZ, RZ, 0x7f ;  /* 0x0000007fff007424 */ /* 0x000fe200078e00ff */
[----:B------:R-:W-:-:S04]  /*5980*/  ISETP.GT.U32.AND P0, PT, R3, 0x7f800000, PT ;  /* 0x7f8000000300780c */ /* 0x000fc80003f04070 */
[----:B------:R-:W-:-:S09]  /*5990*/  SEL R0, R0, 0x7c, P0 ;  /* 0x0000007c00007807 */ /* 0x000fd20000000000 */
.L_x_32760:
[----:B------:R-:W-:Y:S05]  /*59a0*/  BSYNC.RECONVERGENT B0 ;  /* 0x0000000000007941 */ /* 0x000fea0003800200 */
.L_x_32758:
[----:B------:R-:W-:-:S04]  /*59b0*/  SHF.R.U32.HI R3, RZ, 0x18, R5 ;  /* 0x00000018ff037819 */ /* 0x000fc80000011605 */
[----:B------:R-:W-:-:S05]  /*59c0*/  LOP3.LUT R3, R0, 0x80, R3, 0xf8, !PT ;  /* 0x0000008000037812 */ /* 0x000fca00078ef803 */
[----:B------:R0:W-:Y:S01]  /*59d0*/  STG.E.U8 desc[UR36][R8.64], R3 ;  /* 0x0000000308007986 */ /* 0x0001e2000c101124 */
[----:B------:R-:W-:Y:S05]  /*59e0*/  BRA `(.L_x_32731) ;  /* 0x00000000000c7947 */ /* 0x000fea0003800000 */
.L_x_32752:
[----:B------:R-:W0:Y:S02]  /*59f0*/  I2F.S16 R0, R18 ;  /* 0x0000001200007306 */ /* 0x000e240000101400 */
[----:B0-----:R-:W-:-:S05]  /*5a00*/  F2FP.BF16.F32.PACK_AB R0, RZ, R0 ;  /* 0x00000000ff00723e */ /* 0x001fca00000010ff */
[----:B------:R0:W-:Y:S02]  /*5a10*/  STG.E.U16 desc[UR36][R8.64], R0 ;  /* 0x0000000008007986 */ /* 0x0001e4000c101524 */
.L_x_32731:
[----:B------:R-:W-:-:S07]  /*5a20*/  VIADD R24, R24, 0x80 ;  /* 0x0000008018187836 */ /* 0x000fce0000000000 */
.L_x_32688:
[----:B------:R-:W-:-:S13]  /*5a30*/  ISETP.GE.AND P0, PT, R24, R19, PT ;  /* 0x000000131800720c */ /* 0x000fda0003f06270 */
[----:B------:R-:W-:Y:S05]  /*5a40*/  @P0 BREAK.RELIABLE B6 ;  /* 0x0000000000060942 */ /* 0x000fea0003800100 */
[----:B------:R-:W-:Y:S05]  /*5a50*/  @P0 BRA `(.L_x_32725) ;  /* 0x0000000c00ac0947 */ /* 0x000fea0003800000 */
[----:B------:R-:W-:Y:S05]  /*5a60*/  BSYNC.RELIABLE B6 ;  /* 0x0000000000067941 */ /* 0x000fea0003800100 */
.L_x_32687:
        /* <DEDUP_REMOVED lines=20> */
.L_x_32764:
[----:B------:R0:W-:Y:S01]  /*5bb0*/  STG.E.U8 desc[UR36][R8.64], R16 ;  /* 0x0000001008007986 */ /* 0x0001e2000c101124 */
[----:B------:R-:W-:Y:S05]  /*5bc0*/  BRA `(.L_x_32766) ;  /* 0x0000000c004c7947 */ /* 0x000fea0003800000 */
.L_x_32763:
        /* <DEDUP_REMOVED lines=10> */
.L_x_32768:
[----:B------:R-:W-:-:S05]  /*5c70*/  PRMT R3, R16, 0x9910, RZ ;  /* 0x0000991010037816 */ /* 0x000fca00000000ff */
[----:B------:R0:W-:Y:S01]  /*5c80*/  STG.E desc[UR36][R8.64], R3 ;  /* 0x0000000308007986 */ /* 0x0001e2000c101924 */
[----:B------:R-:W-:Y:S05]  /*5c90*/  BRA `(.L_x_32766) ;  /* 0x0000000c00187947 */ /* 0x000fea0003800000 */
.L_x_32767:
[----:B------:R0:W-:Y:S01]  /*5ca0*/  STG.E.U16 desc[UR36][R8.64], R16 ;  /* 0x0000001008007986 */ /* 0x0001e2000c101524 */
[----:B------:R-:W-:Y:S05]  /*5cb0*/  BRA `(.L_x_32766) ;  /* 0x0000000c00107947 */ /* 0x000fea0003800000 */
.L_x_32762:
        /* <DEDUP_REMOVED lines=9> */
.L_x_32770:
[----:B------:R-:W0:Y:S02]  /*5d50*/  I2F.S16 R0, R16 ;  /* 0x0000001000007306 */ /* 0x000e240000101400 */
[----:B0-----:R-:W-:-:S05]  /*5d60*/  F2FP.F16.F32.PACK_AB R0, RZ, R0 ;  /* 0x00000000ff00723e */ /* 0x001fca00000000ff */
[----:B------:R0:W-:Y:S01]  /*5d70*/  STG.E.U16 desc[UR36][R8.64], R0 ;  /* 0x0000000008007986 */ /* 0x0001e2000c101524 */
[----:B------:R-:W-:Y:S05]  /*5d80*/  BRA `(.L_x_32766) ;  /* 0x0000000800dc7947 */ /* 0x000fea0003800000 */
.L_x_32769:
        /* <DEDUP_REMOVED lines=10> */
.L_x_32772:
[----:B------:R-:W0:Y:S02]  /*5e30*/  I2F.S16 R16, R16 ;  /* 0x0000001000107306 */ /* 0x000e240000101400 */
[----:B0-----:R-:W-:-:S04]  /*5e40*/  F2FP.F16.F32.PACK_AB R3, RZ, R16 ;  /* 0x00000010ff03723e */ /* 0x001fc800000000ff */
[----:B------:R-:W-:-:S05]  /*5e50*/  PRMT R3, R3, 0x5410, RZ ;  /* 0x0000541003037816 */ /* 0x000fca00000000ff */
[----:B------:R0:W-:Y:S01]  /*5e60*/  STG.E desc[UR36][R8.64], R3 ;  /* 0x0000000308007986 */ /* 0x0001e2000c101924 */
[----:B------:R-:W-:Y:S05]  /*5e70*/  BRA `(.L_x_32766) ;  /* 0x0000000800a07947 */ /* 0x000fea0003800000 */
.L_x_32771:
[----:B------:R-:W0:Y:S02]  /*5e80*/  I2F.F64.S16 R4, R16 ;  /* 0x0000001000047312 */ /* 0x000e240000101c00 */
[----:B0-----:R0:W-:Y:S01]  /*5e90*/  STG.E.64 desc[UR36][R8.64], R4 ;  /* 0x0000000408007986 */ /* 0x0011e2000c101b24 */
[----:B------:R-:W-:Y:S05]  /*5ea0*/  BRA `(.L_x_32766) ;  /* 0x0000000800947947 */ /* 0x000fea0003800000 */
.L_x_32761:
        /* <DEDUP_REMOVED lines=12> */
.L_x_32776:
        /* <DEDUP_REMOVED lines=17> */
.L_x_32779:
[----:B------:R-:W-:-:S04]  /*6080*/  SHF.R.U32.HI R3, RZ, 0x18, R5 ;  /* 0x00000018ff037819 */ /* 0x000fc80000011605 */
[----:B------:R-:W-:-:S04]  /*6090*/  LOP3.LUT R0, R0, 0x80, R3, 0xf8, !PT ;  /* 0x0000008000007812 */ /* 0x000fc800078ef803 */
[----:B------:R-:W-:-:S07]  /*60a0*/  PRMT R4, R0, 0x7610, R4 ;  /* 0x0000761000047816 */ /* 0x000fce0000000004 */
.L_x_32778:
[----:B------:R-:W-:Y:S05]  /*60b0*/  BSYNC.RECONVERGENT B0 ;  /* 0x0000000000007941 */ /* 0x000fea0003800200 */
.L_x_32777:
[----:B------:R0:W-:Y:S01]  /*60c0*/  STG.E.U8 desc[UR36][R8.64], R4 ;  /* 0x0000000408007986 */ /* 0x0001e2000c101124 */
[----:B------:R-:W-:Y:S05]  /*60d0*/  BRA `(.L_x_32766) ;  /* 0x0000000800087947 */ /* 0x000fea0003800000 */
.L_x_32775:
        /* <DEDUP_REMOVED lines=17> */
.L_x_32782:
[----:B------:R-:W-:-:S04]  /*61f0*/  SHF.R.U32.HI R3, RZ, 0x18, R5 ;  /* 0x00000018ff037819 */ /* 0x000fc80000011605 */
[----:B------:R-:W-:-:S04]  /*6200*/  LOP3.LUT R0, R0, 0x80, R3, 0xf8, !PT ;  /* 0x0000008000007812 */ /* 0x000fc800078ef803 */
[----:B------:R-:W-:-:S07]  /*6210*/  PRMT R4, R0, 0x7610, R4 ;  /* 0x0000761000047816 */ /* 0x000fce0000000004 */
.L_x_32781:
[----:B------:R-:W-:Y:S05]  /*6220*/  BSYNC.RECONVERGENT B0 ;  /* 0x0000000000007941 */ /* 0x000fea0003800200 */
.L_x_32780:
[----:B------:R0:W-:Y:S01]  /*6230*/  STG.E.U8 desc[UR36][R8.64], R4 ;  /* 0x0000000408007986 */ /* 0x0001e2000c101124 */
[----:B------:R-:W-:Y:S05]  /*6240*/  BRA `(.L_x_32766) ;  /* 0x0000000400ac7947 */ /* 0x000fea0003800000 */
.L_x_32774:
        /* <DEDUP_REMOVED lines=22> */
.L_x_32784:
[----:B------:R-:W-:-:S04]  /*63b0*/  PRMT R4, R16, 0x9910, RZ ;  /* 0x0000991010047816 */ /* 0x000fc800000000ff */
[----:B------:R-:W-:-:S05]  /*63c0*/  SHF.R.S32.HI R5, RZ, 0x1f, R4 ;  /* 0x0000001fff057819 */ /* 0x000fca0000011404 */
[----:B------:R0:W-:Y:S01]  /*63d0*/  STG.E.64 desc[UR36][R8.64], R4 ;  /* 0x0000000408007986 */ /* 0x0001e2000c101b24 */
[----:B------:R-:W-:Y:S05]  /*63e0*/  BRA `(.L_x_32766) ;  /* 0x0000000400447947 */ /* 0x000fea0003800000 */
.L_x_32783:
[----:B------:R-:W-:-:S05]  /*63f0*/  PRMT R3, R16, 0x9910, RZ ;  /* 0x0000991010037816 */ /* 0x000fca00000000ff */
[----:B------:R0:W-:Y:S01]  /*6400*/  STG.E desc[UR36][R8.64], R3 ;  /* 0x0000000308007986 */ /* 0x0001e2000c101924 */
[----:B------:R-:W-:Y:S05]  /*6410*/  BRA `(.L_x_32766) ;  /* 0x0000000400387947 */ /* 0x000fea0003800000 */
.L_x_32773:
        /* <DEDUP_REMOVED lines=11> */
.L_x_32786:
[----:B------:R-:W-:Y:S01]  /*64d0*/  CS2R R6, SRZ ;  /* 0x0000000000067805 */ /* 0x000fe2000001ff00 */
[----:B------:R-:W0:Y:S04]  /*64e0*/  I2F.F64.S16 R4, R16 ;  /* 0x0000001000047312 */ /* 0x000e280000101c00 */
[----:B0-----:R4:W-:Y:S01]  /*64f0*/  STG.E.128 desc[UR36][R8.64], R4 ;  /* 0x0000000408007986 */ /* 0x0019e2000c101d24 */
[----:B------:R-:W-:Y:S05]  /*6500*/  BRA `(.L_x_32766) ;  /* 0x0000000000fc7947 */ /* 0x000fea0003800000 */
.L_x_32785:
[----:B------:R-:W-:-:S13]  /*6510*/  ISETP.NE.AND P0, PT, R0, 0xf, PT ;  /* 0x0000000f0000780c */ /* 0x000fda0003f05270 */
[----:B------:R-:W-:Y:S05]  /*6520*/  @!P0 BRA `(.L_x_32787) ;  /* 0x0000000000e88947 */ /* 0x000fea0003800000 */
[----:B------:R-:W-:-:S13]  /*6530*/  ISETP.NE.AND P0, PT, R0, 0x17, PT ;  /* 0x000000170000780c */ /* 0x000fda0003f05270 */
[----:B------:R-:W-:Y:S05]  /*6540*/  @!P0 BRA `(.L_x_32788) ;  /* 0x0000000000908947 */ /* 0x000fea0003800000 */
[----:B------:R-:W-:-:S13]  /*6550*/  ISETP.NE.AND P0, PT, R0, 0x18, PT ;  /* 0x000000180000780c */ /* 0x000fda0003f05270 */
[----:B------:R-:W-:Y:S05]  /*6560*/  @!P0 BRA `(.L_x_32789) ;  /* 0x0000000000448947 */ /* 0x000fea0003800000 */
.L_x_32765:
        /* <DEDUP_REMOVED lines=16> */
.L_x_32790:
[----:B------:R-:W-:Y:S05]  /*6670*/  BRA `(.L_x_32766) ;  /* 0x0000000000a07947 */ /* 0x000fea0003800000 */
.L_x_32789:
        /* <DEDUP_REMOVED lines=13> */
.L_x_32792:
[----:B------:R-:W-:Y:S05]  /*6750*/  BSYNC.RECONVERGENT B0 ;  /* 0x0000000000007941 */ /* 0x000fea0003800200 */
.L_x_32791:
[----:B------:R-:W-:-:S05]  /*6760*/  LOP3.LUT R3, R0, 0x80, R3, 0xf8, !PT ;  /* 0x0000008000037812 */ /* 0x000fca00078ef803 */
[----:B------:R2:W-:Y:S01]  /*6770*/  STG.E.U8 desc[UR36][R8.64], R3 ;  /* 0x0000000308007986 */ /* 0x0005e2000c101124 */
[----:B------:R-:W-:Y:S05]  /*6780*/  BRA `(.L_x_32766) ;  /* 0x00000000005c7947 */ /* 0x000fea0003800000 */
.L_x_32788:
        /* <DEDUP_REMOVED lines=12> */
.L_x_32794:
[----:B------:R-:W-:Y:S01]  /*6850*/  IMAD.MOV.U32 R0, RZ, RZ, 0x7f ;  /* 0x0000007fff007424 */ /* 0x000fe200078e00ff */
[----:B------:R-:W-:-:S04]  /*6860*/  ISETP.GT.U32.AND P0, PT, R3, 0x7f800000, PT ;  /* 0x7f8000000300780c */ /* 0x000fc80003f04070 */
[----:B------:R-:W-:-:S09]  /*6870*/  SEL R0, R0, 0x7c, P0 ;  /* 0x0000007c00007807 */ /* 0x000fd20000000000 */
.L_x_32795:
[----:B------:R-:W-:Y:S05]  /*6880*/  BSYNC.RECONVERGENT B0 ;  /* 0x0000000000007941 */ /* 0x000fea0003800200 */
.L_x_32793:
[----:B------:R-:W-:-:S04]  /*6890*/  SHF.R.U32.HI R3, RZ, 0x18, R5 ;  /* 0x00000018ff037819 */ /* 0x000fc80000011605 */
[----:B------:R-:W-:-:S05]  /*68a0*/  LOP3.LUT R3, R0, 0x80, R3, 0xf8, !PT ;  /* 0x0000008000037812 */ /* 0x000fca00078ef803 */
[----:B------:R1:W-:Y:S01]  /*68b0*/  STG.E.U8 desc[UR36][R8.64], R3 ;  /* 0x0000000308007986 */ /* 0x0003e2000c101124 */
[----:B------:R-:W-:Y:S05]  /*68c0*/  BRA `(.L_x_32766) ;  /* 0x00000000000c7947 */ /* 0x000fea0003800000 */
.L_x_32787:
[----:B------:R-:W0:Y:S02]  /*68d0*/  I2F.S16 R0, R16 ;  /* 0x0000001000007306 */ /* 0x000e240000101400 */
[----:B0-----:R-:W-:-:S05]  /*68e0*/  F2FP.BF16.F32.PACK_AB R0, RZ, R0 ;  /* 0x00000000ff00723e */ /* 0x001fca00000010ff */
[----:B------:R0:W-:Y:S02]  /*68f0*/  STG.E.U16 desc[UR36][R8.64], R0 ;  /* 0x0000000008007986 */ /* 0x0001e4000c101524 */
.L_x_32766:
[----:B------:R-:W-:-:S07]  /*6900*/  VIADD R24, R24, 0x80 ;  /* 0x0000008018187836 */ /* 0x000fce0000000000 */
.L_x_32725:
[----:B------:R-:W-:Y:S05]  /*6910*/  BSYNC.RECONVERGENT B7 ;  /* 0x0000000000077941 */ /* 0x000fea0003800200 */
.L_x_32686:
        /* <DEDUP_REMOVED lines=21> */
.L_x_32799:
[----:B------:R-:W-:Y:S01]  /*6a70*/  STG.E.U8 desc[UR36][R4.64], R2 ;  /* 0x0000000204007986 */ /* 0x000fe2000c101124 */
[----:B------:R-:W-:Y:S05]  /*6a80*/  EXIT ;  /* 0x000000000000794d */ /* 0x000fea0003800000 */
.L_x_32798:
        /* <DEDUP_REMOVED lines=10> */
.L_x_32802:
[----:B------:R-:W-:-:S05]  /*6b30*/  PRMT R3, R2, 0x9910, RZ ;  /* 0x0000991002037816 */ /* 0x000fca00000000ff */
[----:B------:R-:W-:Y:S01]  /*6b40*/  STG.E desc[UR36][R4.64], R3 ;  /* 0x0000000304007986 */ /* 0x000fe2000c101924 */
[----:B------:R-:W-:Y:S05]  /*6b50*/  EXIT ;  /* 0x000000000000794d */ /* 0x000fea0003800000 */
.L_x_32801:
[----:B------:R-:W-:Y:S01]  /*6b60*/  STG.E.U16 desc[UR36][R4.64], R2 ;  /* 0x0000000204007986 */ /* 0x000fe2000c101524 */
[----:B------:R-:W-:Y:S05]  /*6b70*/  EXIT ;  /* 0x000000000000794d */ /* 0x000fea0003800000 */
.L_x_32797:
        /* <DEDUP_REMOVED lines=9> */
.L_x_32804:
[----:B------:R-:W0:Y:S02]  /*6c10*/  I2F.S16 R0, R2 ;  /* 0x0000000200007306 */ /* 0x000e240000101400 */
[----:B0-----:R-:W-:-:S05]  /*6c20*/  F2FP.F16.F32.PACK_AB R0, RZ, R0 ;  /* 0x00000000ff00723e */ /* 0x001fca00000000ff */
[----:B------:R-:W-:Y:S01]  /*6c30*/  STG.E.U16 desc[UR36][R4.64], R0 ;  /* 0x0000000004007986 */ /* 0x000fe2000c101524 */
[----:B------:R-:W-:Y:S05]  /*6c40*/  EXIT ;  /* 0x000000000000794d */ /* 0x000fea0003800000 */
.L_x_32803:
        /* <DEDUP_REMOVED lines=10> */
.L_x_32806:
[----:B------:R-:W0:Y:S02]  /*6cf0*/  I2F.S16 R2, R2 ;  /* 0x0000000200027306 */ /* 0x000e240000101400 */
[----:B0-----:R-:W-:-:S04]  /*6d00*/  F2FP.F16.F32.PACK_AB R3, RZ, R2 ;  /* 0x00000002ff03723e */ /* 0x001fc800000000ff */
[----:B------:R-:W-:-:S05]  /*6d10*/  PRMT R3, R3, 0x5410, RZ ;  /* 0x0000541003037816 */ /* 0x000fca00000000ff */
[----:B------:R-:W-:Y:S01]  /*6d20*/  STG.E desc[UR36][R4.64], R3 ;  /* 0x0000000304007986 */ /* 0x000fe2000c101924 */
[----:B------:R-:W-:Y:S05]  /*6d30*/  EXIT ;  /* 0x000000000000794d */ /* 0x000fea0003800000 */
.L_x_32805:
[----:B------:R-:W0:Y:S02]  /*6d40*/  I2F.F64.S16 R2, R2 ;  /* 0x0000000200027312 */ /* 0x000e240000101c00 */
[----:B0-----:R-:W-:Y:S01]  /*6d50*/  STG.E.64 desc[UR36][R4.64], R2 ;  /* 0x0000000204007986 */ /* 0x001fe2000c101b24 */
[----:B------:R-:W-:Y:S05]  /*6d60*/  EXIT ;  /* 0x000000000000794d */ /* 0x000fea0003800000 */
.L_x_32796:
        /* <DEDUP_REMOVED lines=12> */
.L_x_32810:
        /* <DEDUP_REMOVED lines=18> */
.L_x_32813:
[----:B------:R-:W-:-:S04]  /*6f50*/  SHF.R.U32.HI R3, RZ, 0x18, R7 ;  /* 0x00000018ff037819 */ /* 0x000fc80000011607 */
[----:B------:R-:W-:-:S07]  /*6f60*/  LOP3.LUT R0, R0, 0x80, R3, 0xf8, !PT ;  /* 0x0000008000007812 */ /* 0x000fce00078ef803 */
.L_x_32812:
[----:B------:R-:W-:Y:S05]  /*6f70*/  BSYNC.RECONVERGENT B0 ;  /* 0x0000000000007941 */ /* 0x000fea0003800200 */
.L_x_32811:
[----:B------:R-:W-:Y:S01]  /*6f80*/  STG.E.U8 desc[UR36][R4.64], R0 ;  /* 0x0000000004007986 */ /* 0x000fe2000c101124 */
[----:B------:R-:W-:Y:S05]  /*6f90*/  EXIT ;  /* 0x000000000000794d */ /* 0x000fea0003800000 */
.L_x_32809:
        /* <DEDUP_REMOVED lines=18> */
.L_x_32816:
[----:B------:R-:W-:-:S04]  /*70c0*/  SHF.R.U32.HI R3, RZ, 0x18, R7 ;  /* 0x00000018ff037819 */ /* 0x000fc80000011607 */
[----:B------:R-:W-:-:S07]  /*70d0*/  LOP3.LUT R0, R0, 0x80, R3, 0xf8, !PT ;  /* 0x0000008000007812 */ /* 0x000fce00078ef803 */
.L_x_32815:
[----:B------:R-:W-:Y:S05]  /*70e0*/  BSYNC.RECONVERGENT B0 ;  /* 0x0000000000007941 */ /* 0x000fea0003800200 */
.L_x_32814:
[----:B------:R-:W-:Y:S01]  /*70f0*/  STG.E.U8 desc[UR36][R4.64], R0 ;  /* 0x0000000004007986 */ /* 0x000fe2000c101124 */
[----:B------:R-:W-:Y:S05]  /*7100*/  EXIT ;  /* 0x000000000000794d */ /* 0x000fea0003800000 */
.L_x_32808:
        /* <DEDUP_REMOVED lines=22> */
.L_x_32818:
[----:B------:R-:W-:-:S04]  /*7270*/  PRMT R2, R2, 0x9910, RZ ;  /* 0x0000991002027816 */ /* 0x000fc800000000ff */
[----:B------:R-:W-:-:S05]  /*7280*/  SHF.R.S32.HI R3, RZ, 0x1f, R2 ;  /* 0x0000001fff037819 */ /* 0x000fca0000011402 */
[----:B------:R-:W-:Y:S01]  /*7290*/  STG.E.64 desc[UR36][R4.64], R2 ;  /* 0x0000000204007986 */ /* 0x000fe2000c101b24 */
[----:B------:R-:W-:Y:S05]  /*72a0*/  EXIT ;  /* 0x000000000000794d */ /* 0x000fea0003800000 */
.L_x_32817:
[----:B------:R-:W-:-:S05]  /*72b0*/  PRMT R3, R2, 0x9910, RZ ;  /* 0x0000991002037816 */ /* 0x000fca00000000ff */
[----:B------:R-:W-:Y:S01]  /*72c0*/  STG.E desc[UR36][R4.64], R3 ;  /* 0x0000000304007986 */ /* 0x000fe2000c101924 */
[----:B------:R-:W-:Y:S05]  /*72d0*/  EXIT ;  /* 0x000000000000794d */ /* 0x000fea0003800000 */
.L_x_32807:
        /* <DEDUP_REMOVED lines=11> */
.L_x_32820:
[----:B------:R-:W-:Y:S01]  /*7390*/  CS2R R10, SRZ ;  /* 0x00000000000a7805 */ /* 0x000fe2000001ff00 */
[----:B------:R-:W0:Y:S04]  /*73a0*/  I2F.F64.S16 R8, R2 ;  /* 0x0000000200087312 */ /* 0x000e280000101c00 */
[----:B0-----:R-:W-:Y:S01]  /*73b0*/  STG.E.128 desc[UR36][R4.64], R8 ;  /* 0x0000000804007986 */ /* 0x001fe2000c101d24 */
[----:B------:R-:W-:Y:S05]  /*73c0*/  EXIT ;  /* 0x000000000000794d */ /* 0x000fea0003800000 */
.L_x_32819:
[----:B------:R-:W-:-:S13]  /*73d0*/  ISETP.NE.AND P0, PT, R0, 0xf, PT ;  /* 0x0000000f0000780c */ /* 0x000fda0003f05270 */
[----:B------:R-:W-:Y:S05]  /*73e0*/  @!P0 BRA `(.L_x_32821) ;  /* 0x0000000000e88947 */ /* 0x000fea0003800000 */
[----:B------:R-:W-:-:S13]  /*73f0*/  ISETP.NE.AND P0, PT, R0, 0x17, PT ;  /* 0x000000170000780c */ /* 0x000fda0003f05270 */
[----:B------:R-:W-:Y:S05]  /*7400*/  @!P0 BRA `(.L_x_32822) ;  /* 0x0000000000908947 */ /* 0x000fea0003800000 */
[----:B------:R-:W-:-:S13]  /*7410*/  ISETP.NE.AND P0, PT, R0, 0x18, PT ;  /* 0x000000180000780c */ /* 0x000fda0003f05270 */
[----:B------:R-:W-:Y:S05]  /*7420*/  @!P0 BRA `(.L_x_32823) ;  /* 0x0000000000448947 */ /* 0x000fea0003800000 */
.L_x_32800:
        /* <DEDUP_REMOVED lines=16> */
.L_x_32824:
[----:B------:R-:W-:Y:S05]  /*7530*/  EXIT ;  /* 0x000000000000794d */ /* 0x000fea0003800000 */
.L_x_32823:
        /* <DEDUP_REMOVED lines=13> */
.L_x_32826:
[----:B------:R-:W-:Y:S05]  /*7610*/  BSYNC.RECONVERGENT B0 ;  /* 0x0000000000007941 */ /* 0x000fea0003800200 */
.L_x_32825:
[----:B------:R-:W-:-:S05]  /*7620*/  LOP3.LUT R3, R0, 0x80, R3, 0xf8, !PT ;  /* 0x0000008000037812 */ /* 0x000fca00078ef803 */
[----:B------:R-:W-:Y:S01]  /*7630*/  STG.E.U8 desc[UR36][R4.64], R3 ;  /* 0x0000000304007986 */ /* 0x000fe2000c101124 */
[----:B------:R-:W-:Y:S05]  /*7640*/  EXIT ;  /* 0x000000000000794d */ /* 0x000fea0003800000 */
.L_x_32822:
        /* <DEDUP_REMOVED lines=12> */
.L_x_32828:
[----:B------:R-:W-:Y:S01]  /*7710*/  IMAD.MOV.U32 R0, RZ, RZ, 0x7f ;  /* 0x0000007fff007424 */ /* 0x000fe200078e00ff */
[----:B------:R-:W-:-:S04]  /*7720*/  ISETP.GT.U32.AND P0, PT, R3, 0x7f800000, PT ;  /* 0x7f8000000300780c */ /* 0x000fc80003f04070 */
[----:B------:R-:W-:-:S09]  /*7730*/  SEL R0, R0, 0x7c, P0 ;  /* 0x0000007c00007807 */ /* 0x000fd20000000000 */
.L_x_32829:
[----:B------:R-:W-:Y:S05]  /*7740*/  BSYNC.RECONVERGENT B0 ;  /* 0x0000000000007941 */ /* 0x000fea0003800200 */
.L_x_32827:
[----:B------:R-:W-:-:S04]  /*7750*/  SHF.R.U32.HI R3, RZ, 0x18, R7 ;  /* 0x00000018ff037819 */ /* 0x000fc80000011607 */
[----:B------:R-:W-:-:S05]  /*7760*/  LOP3.LUT R3, R0, 0x80, R3, 0xf8, !PT ;  /* 0x0000008000037812 */ /* 0x000fca00078ef803 */
[----:B------:R-:W-:Y:S01]  /*7770*/  STG.E.U8 desc[UR36][R4.64], R3 ;  /* 0x0000000304007986 */ /* 0x000fe2000c101124 */
[----:B------:R-:W-:Y:S05]  /*7780*/  EXIT ;  /* 0x000000000000794d */ /* 0x000fea0003800000 */
.L_x_32821:
[----:B------:R-:W0:Y:S02]  /*7790*/  I2F.S16 R0, R2 ;  /* 0x0000000200007306 */ /* 0x000e240000101400 */
[----:B0-----:R-:W-:-:S05]  /*77a0*/  F2FP.BF16.F32.PACK_AB R0, RZ, R0 ;  /* 0x00000000ff00723e */ /* 0x001fca00000010ff */
[----:B------:R-:W-:Y:S01]  /*77b0*/  STG.E.U16 desc[UR36][R4.64], R0 ;  /* 0x0000000004007986 */ /* 0x000fe2000c101524 */
[----:B------:R-:W-:Y:S05]  /*77c0*/  EXIT ;  /* 0x000000000000794d */ /* 0x000fea0003800000 */
.L_x_32830:
        /* <DEDUP_REMOVED lines=11> */
.L_x_41171:


//--------------------- .text._ZN2at6native18elementwise_kernelILi128ELi4EZNS0_22gpu_kernel_impl_nocastINS0_13AUnaryFunctorIsssZZZNS0_19maximum_kernel_cudaERNS_18TensorIteratorBaseEENKUlvE_clEvENKUlvE3_clEvEUlssE_EEEEvS5_RKT_EUliE_EEviT1_ --------------------------
	.section	.text._ZN2at6native18elementwise_kernelILi128ELi4EZNS0_22gpu_kernel_impl_nocastINS0_13AUnaryFunctorIsssZZZNS0_19maximum_kernel_cudaERNS_18TensorIteratorBaseEENKUlvE_clEvENKUlvE3_clEvEUlssE_EEEEvS5_RKT_EUliE_EEviT1_,"ax",@progbits
	.align	128
        .global         _ZN2at6native18elementwise_kernelILi128ELi4EZNS0_22gpu_kernel_impl_nocastINS0_13AUnaryFunctorIsssZZZNS0_19maximum_kernel_cudaERNS_18TensorIteratorBaseEENKUlvE_clEvENKUlvE3_clEvEUlssE_EEEEvS5_RKT_EUliE_EEviT1_
        .type           _ZN2at6native18elementwise_kernelILi128ELi4EZNS0_22gpu_kernel_impl_nocastINS0_13AUnaryFunctorIsssZZZNS0_19maximum_kernel_cudaERNS_18TensorIteratorBaseEENKUlvE_clEvENKUlvE3_clEvEUlssE_EEEEvS5_RKT_EUliE_EEviT1_,@function
        .size           _ZN2at6native18elementwise_kernelILi128ELi4EZNS0_22gpu_kernel_impl_nocastINS0_13AUnaryFunctorIsssZZZNS0_19maximum_kernel_cudaERNS_18TensorIteratorBaseEENKUlvE_clEvENKUlvE3_clEvEUlssE_EEEEvS5_RKT_EUliE_EEviT1_,(.L_x_41172 - _ZN2at6native18elementwise_kernelILi128ELi4EZNS0_22gpu_kernel_impl_nocastINS0_13AUnaryFunctorIsssZZZNS0_19maximum_kernel_cudaERNS_18TensorIteratorBaseEENKUlvE_clEvENKUlvE3_clEvEUlssE_EEEEvS5_RKT_EUliE_EEviT1_)
        .other          _ZN2at6native18elementwise_kernelILi128ELi4EZNS0_22gpu_kernel_impl_nocastINS0_13AUnaryFunctorIsssZZZNS0_19maximum_kernel_cudaERNS_18TensorIteratorBaseEENKUlvE_clEvENKUlvE3_clEvEUlssE_EEEEvS5_RKT_EUliE_EEviT1_,@"STO_CUDA_ENTRY STV_DEFAULT"
_ZN2at6native18elementwise_kernelILi128ELi4EZNS0_22gpu_kernel_impl_nocastINS0_13AUnaryFunctorIsssZZZNS0_19maximum_kernel_cudaERNS_18TensorIteratorBaseEENKUlvE_clEvENKUlvE3_clEvEUlssE_EEEEvS5_RKT_EUliE_EEviT1_:
.text._ZN2at6native18elementwise_kernelILi128ELi4EZNS0_22gpu_kernel_impl_nocastINS0_13AUnaryFunctorIsssZZZNS0_19maximum_kernel_cudaERNS_18TensorIteratorBaseEENKUlvE_clEvENKUlvE3_clEvEUlssE_EEEEvS5_RKT_EUliE_EEviT1_:
        /* <DEDUP_REMOVED lines=20> */
[----:B-1----:R-:W-:-:S11]  /*0140*/  VIMNMX.S16x2 R0, PT, PT, R4, UR8, !PT ;  /* 0x0000000804007c48 */ /* 0x002fd6000ffe0300 */
        /* <DEDUP_REMOVED lines=8> */
[----:B--2---:R-:W-:-:S05]  /*01d0*/  VIMNMX.S16x2 R0, PT, PT, R4, UR8, !PT ;  /* 0x0000000804007c48 */ /* 0x004fca000ffe0300 */
[----:B0-----:R0:W-:Y:S02]  /*01e0*/  STG.E.U16 desc[UR6][R6.64], R0 ;  /* 0x0000000006007986 */ /* 0x0011e4000c101506 */
.L_x_32834:
[----:B------:R-:W-:-:S13]  /*01f0*/  ISETP.GE.AND P0, PT, R3, UR4, PT ;  /* 0x0000000403007c0c */ /* 0x000fda000bf06270 */
[----:B------:R-:W-:Y:S05]  /*0200*/  @P0 BREAK.RELIABLE B1 ;  /* 0x0000000000010942 */ /* 0x000fea0003800100 */
[----:B------:R-:W-:Y:S05]  /*0210*/  @P0 BRA `(.L_x_32835) ;  /* 0x0000000000200947 */ /* 0x000fea0003800000 */
[----:B------:R-:W-:Y:S05]  /*0220*/  BSYNC.RELIABLE B1 ;  /* 0x0000000000017941 */ /* 0x000fea0003800100 */
.L_x_32833:
[----:B------:R-:W1:Y:S01]  /*0230*/  LDC.64 R4, c[0x0][0x588] ;  /* 0x00016200ff047b82 */ /* 0x000e620000000a00 */
[----:B------:R-:W2:Y:S01]  /*0240*/  LDCU.U16 UR8, c[0x0][0x592] ;  /* 0x0000b240ff0877ac */ /* 0x000ea20008000400 */
[----:B-1----:R-:W2:Y:S06]  /*0250*/  LDG.E.U16 R4, desc[UR6][R4.64] ;  /* 0x0000000604047981 */ /* 0x002eac000c1e1500 */
[----:B0-----:R-:W0:Y:S01]  /*0260*/  LDC.64 R6, c[0x0][0x580] ;  /* 0x00016000ff067b82 */ /* 0x001e220000000a00 */
[----:B------:R-:W-:Y:S02]  /*0270*/  IADD3 R3, PT, PT, R3, 0x80, RZ ;  /* 0x0000008003037810 */ /* 0x000fe40007ffe0ff */
[----:B--2---:R-:W-:-:S05]  /*0280*/  VIMNMX.S16x2 R0, PT, PT, R4, UR8, !PT ;  /* 0x0000000804007c48 */ /* 0x004fca000ffe0300 */
[----:B0-----:R1:W-:Y:S02]  /*0290*/  STG.E.U16 desc[UR6][R6.64], R0 ;  /* 0x0000000006007986 */ /* 0x0013e4000c101506 */
.L_x_32835:
[----:B------:R-:W-:Y:S05]  /*02a0*/  BSYNC.RECONVERGENT B0 ;  /* 0x0000000000007941 */ /* 0x000fea0003800200 */
.L_x_32832:
[----:B------:R-:W-:Y:S05]  /*02b0*/  WARPSYNC.ALL ;  /* 0x0000000000007948 */ /* 0x000fea0003800000 */
[----:B------:R-:W-:-:S13]  /*02c0*/  ISETP.GE.AND P0, PT, R3, UR4, PT ;  /* 0x0000000403007c0c */ /* 0x000fda000bf06270 */
[----:B------:R-:W-:Y:S05]  /*02d0*/  @P0 EXIT ;  /* 0x000000000000094d */ /* 0x000fea0003800000 */
[----:B------:R-:W2:Y:S01]  /*02e0*/  LDC.64 R2, c[0x0][0x588] ;  /* 0x00016200ff027b82 */ /* 0x000ea20000000a00 */
[----:B------:R-:W0:Y:S01]  /*02f0*/  LDCU.U16 UR4, c[0x0][0x592] ;  /* 0x0000b240ff0477ac */ /* 0x000e220008000400 */
[----:B--2---:R-:W0:Y:S06]  /*0300*/  LDG.E.U16 R2, desc[UR6][R2.64] ;  /* 0x0000000602027981 */ /* 0x004e2c000c1e1500 */
[----:B------:R-:W2:Y:S01]  /*0310*/  LDC.64 R4, c[0x0][0x580] ;  /* 0x00016000ff047b82 */ /* 0x000ea20000000a00 */
[----:B01----:R-:W-:-:S05]  /*0320*/  VIMNMX.S16x2 R0, PT, PT, R2, UR4, !PT ;  /* 0x0000000402007c48 */ /* 0x003fca000ffe0300 */
[----:B--2---:R-:W-:Y:S01]  /*0330*/  STG.E.U16 desc[UR6][R4.64], R0 ;  /* 0x0000000004007986 */ /* 0x004fe2000c101506 */
[----:B------:R-:W-:Y:S05]  /*0340*/  EXIT ;  /* 0x000000000000794d */ /* 0x000fea0003800000 */
.L_x_32831:
        /* <DEDUP_REMOVED lines=306> */
.L_x_32839:
        /* <DEDUP_REMOVED lines=9> */
[----:B0-----:R-:W-:-:S11]  /*1700*/  VIMNMX.S16x2 R7, PT, PT, R6, UR10, !PT ;  /* 0x0000000a06077c48 */ /* 0x001fd6000ffe0300 */
        /* <DEDUP_REMOVED lines=301> */
.L_x_32841:
        /* <DEDUP_REMOVED lines=8> */
[----:B0-----:R-:W-:-:S05]  /*2a60*/  VIMNMX.S16x2 R7, PT, PT, R6, UR10, !PT ;  /* 0x0000000a06077c48 */ /* 0x001fca000ffe0300 */
[----:B------:R0:W-:Y:S02]  /*2a70*/  STG.E.U16 desc[UR6][R4.64], R7 ;  /* 0x0000000704007986 */ /* 0x0001e4000c101506 */
.L_x_32838:
[----:B------:R-:W-:-:S13]  /*2a80*/  ISETP.GE.AND P0, PT, R3, UR4, PT ;  /* 0x0000000403007c0c */ /* 0x000fda000bf06270 */
[----:B------:R-:W-:Y:S05]  /*2a90*/  @P0 BREAK.RELIABLE B1 ;  /* 0x0000000000010942 */ /* 0x000fea0003800100 */
[----:B------:R-:W-:Y:S05]  /*2aa0*/  @P0 BRA `(.L_x_32840) ;  /* 0x0000001000d40947 */ /* 0x000fea0003800000 */
[----:B------:R-:W-:Y:S05]  /*2ab0*/  BSYNC.RELIABLE B1 ;  /* 0x0000000000017941 */ /* 0x000fea0003800100 */
.L_x_32837:
        /* <DEDUP_REMOVED lines=298> */
.L_x_32842:
        /* <DEDUP_REMOVED lines=10> */
.L_x_32840:
[----:B------:R-:W-:Y:S05]  /*3e00*/  BSYNC.RECONVERGENT B0 ;  /* 0x0000000000007941 */ /* 0x000fea0003800200 */
.L_x_32836:
        /* <DEDUP_REMOVED lines=301> */
.L_x_32843:
[----:B------:R-:W0:Y:S01]  /*50e0*/  LDCU.128 UR8, c[0x0][0x580] ;  /* 0x0000b000ff0877ac */ /* 0x000e220008000c00 */
[----:B------:R-:W1:Y:S01]  /*50f0*/  LDCU.U16 UR4, c[0x0][0x592] ;  /* 0x0000b240ff0477ac */ /* 0x000e620008000400 */
[----:B0-----:R-:W-:-:S04]  /*5100*/  IADD3 R4, P0, PT, R2, UR10, RZ ;  /* 0x0000000a02047c10 */ /* 0x001fc8000ff1e0ff */
[----:B------:R-:W-:-:S05]  /*5110*/  IADD3.X R5, PT, PT, RZ, UR11, RZ, P0, !PT ;  /* 0x0000000bff057c10 */ /* 0x000fca00087fe4ff */
[----:B------:R-:W1:Y:S01]  /*5120*/  LDG.E.U16 R4, desc[UR6][R4.64] ;  /* 0x0000000604047981 */ /* 0x000e62000c1e1500 */
[----:B------:R-:W-:-:S04]  /*5130*/  IADD3 R2, P0, PT, R3, UR8, RZ ;  /* 0x0000000803027c10 */ /* 0x000fc8000ff1e0ff */
[----:B------:R-:W-:Y:S02]  /*5140*/  IADD3.X R3, PT, PT, RZ, UR9, RZ, P0, !PT ;  /* 0x00000009ff037c10 */ /* 0x000fe400087fe4ff */
[----:B-1----:R-:W-:-:S05]  /*5150*/  VIMNMX.S16x2 R0, PT, PT, R4, UR4, !PT ;  /* 0x0000000404007c48 */ /* 0x002fca000ffe0300 */
[----:B------:R-:W-:Y:S01]  /*5160*/  STG.E.U16 desc[UR6][R2.64], R0 ;  /* 0x0000000002007986 */ /* 0x000fe2000c101506 */
[----:B------:R-:W-:Y:S05]  /*5170*/  EXIT ;  /* 0x000000000000794d */ /* 0x000fea0003800000 */
.L_x_32844:
        /* <DEDUP_REMOVED lines=16> */
.L_x_41172:


//--------------------- .text._ZN2at6native27unrolled_elementwise_kernelINS0_13AUnaryFunctorIsssZZZNS0_19maximum_kernel_cudaERNS_18TensorIteratorBaseEENKUlvE_clEvENKUlvE3_clEvEUlssE_EESt5arrayIPcLm2EELi4E23TrivialOffsetCalculatorILi1EjESD_NS0_6memory15LoadWithoutCastENSE_16StoreWithoutCastEEEviT_T0_T2_T3_T4_T5_ --------------------------
	.section	.text._ZN2at6native27unrolled_elementwise_kernelINS0_13AUnaryFunctorIsssZZZNS0_19maximum_kernel_cudaERNS_18TensorIteratorBaseEENKUlvE_clEvENKUlvE3_clEvEUlssE_EESt5arrayIPcLm2EELi4E23TrivialOffsetCalculatorILi1EjESD_NS0_6memory15LoadWithoutCastENSE_16StoreWithoutCastEEEviT_T0_T2_T3_T4_T5_,"ax",@progbits
	.align	128
        .global         _ZN2at6native27unrolled_elementwise_kernelINS0_13AUnaryFunctorIsssZZZNS0_19maximum_kernel_cudaERNS_18TensorIteratorBaseEENKUlvE_clEvENKUlvE3_clEvEUlssE_EESt5arrayIPcLm2EELi4E23TrivialOffsetCalculatorILi1EjESD_NS0_6memory15LoadWithoutCastENSE_16StoreWithoutCastEEEviT_T0_T2_T3_T4_T5_
        .type           _ZN2at6native27unrolled_elementwise_kernelINS0_13AUnaryFunctorIsssZZZNS0_19maximum_kernel_cudaERNS_18TensorIteratorBaseEENKUlvE_clEvENKUlvE3_clEvEUlssE_EESt5arrayIPcLm2EELi4E23TrivialOffsetCalculatorILi1EjESD_NS0_6memory15LoadWithoutCastENSE_16StoreWithoutCastEEEviT_T0_T2_T3_T4_T5_,@function
        .size           _ZN2at6native27unrolled_elementwise_kernelINS0_13AUnaryFunctorIsssZZZNS0_19maximum_kernel_cudaERNS_18TensorIteratorBaseEENKUlvE_clEvENKUlvE3_clEvEUlssE_EESt5arrayIPcLm2EELi4E23TrivialOffsetCalculatorILi1EjESD_NS0_6memory15LoadWithoutCastENSE_16StoreWithoutCastEEEviT_T0_T2_T3_T4_T5_,(.L_x_41173 - _ZN2at6native27unrolled_elementwise_kernelINS0_13AUnaryFunctorIsssZZZNS0_19maximum_kernel_cudaERNS_18TensorIteratorBaseEENKUlvE_clEvENKUlvE3_clEvEUlssE_EESt5arrayIPcLm2EELi4E23TrivialOffsetCalculatorILi1EjESD_NS0_6memory15LoadWithoutCastENSE_16StoreWithoutCastEEEviT_T0_T2_T3_T4_T5_)
        .other          _ZN2at6native27unrolled_elementwise_kernelINS0_13AUnaryFunctorIsssZZZNS0_19maximum_kernel_cudaERNS_18TensorIteratorBaseEENKUlvE_clEvENKUlvE3_clEvEUlssE_EESt5arrayIPcLm2EELi4E23TrivialOffsetCalculatorILi1EjESD_NS0_6memory15LoadWithoutCastENSE_16StoreWithoutCastEEEviT_T0_T2_T3_T4_T5_,@"STO_CUDA_ENTRY STV_DEFAULT"
_ZN2at6native27unrolled_elementwise_kernelINS0_13AUnaryFunctorIsssZZZNS0_19maximum_kernel_cudaERNS_18TensorIteratorBaseEENKUlvE_clEvENKUlvE3_clEvEUlssE_EESt5arrayIPcLm2EELi4E23TrivialOffsetCalculatorILi1EjESD_NS0_6memory15LoadWithoutCastENSE_16StoreWithoutCastEEEviT_T0_T2_T3_T4_T5_:
.text._ZN2at6native27unrolled_elementwise_kernelINS0_13AUnaryFunctorIsssZZZNS0_19maximum_kernel_cudaERNS_18TensorIteratorBaseEENKUlvE_clEvENKUlvE3_clEvEUlssE_EESt5arrayIPcLm2EELi4E23TrivialOffsetCalculatorILi1EjESD_NS0_6memory15LoadWithoutCastENSE_16StoreWithoutCastEEEviT_T0_T2_T3_T4_T5_:
        /* <DEDUP_REMOVED lines=38> */
[----:B---3--:R-:W-:Y:S02]  /*0260*/  VIMNMX.S16x2 R2, PT, PT, R2, UR6, !PT ;  /* 0x0000000602027c48 */ /* 0x008fe4000ffe0300 */
[----:B--2---:R-:W-:Y:S02]  /*0270*/  VIMNMX.S16x2 R0, PT, PT, R0, UR6, !PT ;  /* 0x0000000600007c48 */ /* 0x004fe4000ffe0300 */
[----:B----4-:R-:W-:-:S02]  /*0280*/  VIMNMX.S16x2 R4, PT, PT, R4, UR6, !PT ;  /* 0x0000000604047c48 */ /* 0x010fc4000ffe0300 */
[----:B-----5:R-:W-:Y:S01]  /*0290*/  VIMNMX.S16x2 R9, PT, PT, R6, UR6, !PT ;  /* 0x0000000606097c48 */ /* 0x020fe2000ffe0300 */
        /* <DEDUP_REMOVED lines=14> */
.L_x_32847:
[----:B------:R-:W-:Y:S05]  /*0380*/  BSYNC.RELIABLE B1 ;  /* 0x0000000000017941 */ /* 0x000fea0003800100 */
.L_x_32846:
[----:B------:R-:W-:-:S13]  /*0390*/  ISETP.GE.AND P0, PT, R8, R5, PT ;  /* 0x000000050800720c */ /* 0x000fda0003f06270 */
[----:B0-----:R-:W0:Y:S01]  /*03a0*/  @!P0 LDC.64 R6, c[0x0][0x388] ;  /* 0x0000e200ff068b82 */ /* 0x001e220000000a00 */
[----:B------:R-:W-:Y:S01]  /*03b0*/  @!P0 LEA R11, R3, R8, 0x9 ;  /* 0x00000008030b8211 */ /* 0x000fe200078e48ff */
[----:B------:R-:W-:-:S04]  /*03c0*/  @!P0 VIADD R8, R8, 0x80 ;  /* 0x0000008008088836 */ /* 0x000fc80000000000 */
[----:B0-----:R-:W-:-:S05]  /*03d0*/  @!P0 IMAD.WIDE.U32 R6, R11, 0x2, R6 ;  /* 0x000000020b068825 */ /* 0x001fca00078e0006 */
[----:B------:R1:W-:Y:S02]  /*03e0*/  @!P0 STG.E.U16 desc[UR4][R6.64], R4 ;  /* 0x0000000406008986 */ /* 0x0003e4000c101504 */
.L_x_32848:
[----:B------:R-:W-:Y:S05]  /*03f0*/  BSYNC.RECONVERGENT B0 ;  /* 0x0000000000007941 */ /* 0x000fea0003800200 */
.L_x_32845:
        /* <DEDUP_REMOVED lines=8> */
.L_x_32849:
        /* <DEDUP_REMOVED lines=16> */
.L_x_41173:


//--------------------- .text._ZN2at6native29vectorized_elementwise_kernelILi2ENS0_13AUnaryFunctorIsssZZZNS0_19maximum_kernel_cudaERNS_18TensorIteratorBaseEENKUlvE_clEvENKUlvE3_clEvEUlssE_EESt5arrayIPcLm2EEEEviT0_T1_ --------------------------
	.section	.text._ZN2at6native29vectorized_elementwise_kernelILi2ENS0_13AUnaryFunctorIsssZZZNS0_19maximum_kernel_cudaERNS_18TensorIteratorBaseEENKUlvE_clEvENKUlvE3_clEvEUlssE_EESt5arrayIPcLm2EEEEviT0_T1_,"ax",@progbits
	.align	128
        .global         _ZN2at6native29vectorized_elementwise_kernelILi2ENS0_13AUnaryFunctorIsssZZZNS0_19maximum_kernel_cudaERNS_18TensorIteratorBaseEENKUlvE_clEvENKUlvE3_clEvEUlssE_EESt5arrayIPcLm2EEEEviT0_T1_
        .type           _ZN2at6native29vectorized_elementwise_kernelILi2ENS0_13AUnaryFunctorIsssZZZNS0_19maximum_kernel_cudaERNS_18TensorIteratorBaseEENKUlvE_clEvENKUlvE3_clEvEUlssE_EESt5arrayIPcLm2EEEEviT0_T1_,@function
        .size           _ZN2at6native29vectorized_elementwise_kernelILi2ENS0_13AUnaryFunctorIsssZZZNS0_19maximum_kernel_cudaERNS_18TensorIteratorBaseEENKUlvE_clEvENKUlvE3_clEvEUlssE_EESt5arrayIPcLm2EEEEviT0_T1_,(.L_x_41174 - _ZN2at6native29vectorized_elementwise_kernelILi2ENS0_13AUnaryFunctorIsssZZZNS0_19maximum_kernel_cudaERNS_18TensorIteratorBaseEENKUlvE_clEvENKUlvE3_clEvEUlssE_EESt5arrayIPcLm2EEEEviT0_T1_)
        .other          _ZN2at6native29vectorized_elementwise_kernelILi2ENS0_13AUnaryFunctorIsssZZZNS0_19maximum_kernel_cudaERNS_18TensorIteratorBaseEENKUlvE_clEvENKUlvE3_clEvEUlssE_EESt5arrayIPcLm2EEEEviT0_T1_,@"STO_CUDA_ENTRY STV_DEFAULT"
_ZN2at6native29vectorized_elementwise_kernelILi2ENS0_13AUnaryFunctorIsssZZZNS0_19maximum_kernel_cudaERNS_18TensorIteratorBaseEENKUlvE_clEvENKUlvE3_clEvEUlssE_EESt5arrayIPcLm2EEEEviT0_T1_:
.text._ZN2at6native29vectorized_elementwise_kernelILi2ENS0_13AUnaryFunctorIsssZZZNS0_19maximum_kernel_cudaERNS_18TensorIteratorBaseEENKUlvE_clEvENKUlvE3_clEvEUlssE_EESt5arrayIPcLm2EEEEviT0_T1_:
        /* <DEDUP_REMOVED lines=69> */
[----:B-1----:R-:W-:-:S02]  /*0450*/  VIMNMX.S16x2 R4, PT, PT, R4, UR6, !PT ;  /* 0x0000000604047c48 */ /* 0x002fc4000ffe0300 */
[----:B--2---:R-:W-:Y:S02]  /*0460*/  VIMNMX.S16x2 R0, PT, PT, R0, UR6, !PT ;  /* 0x0000000600007c48 */ /* 0x004fe4000ffe0300 */
[----:B---3--:R-:W-:Y:S02]  /*0470*/  VIMNMX.S16x2 R2, PT, PT, R2, UR6, !PT ;  /* 0x0000000602027c48 */ /* 0x008fe4000ffe0300 */
[----:B----4-:R-:W-:Y:S02]  /*0480*/  VIMNMX.S16x2 R6, PT, PT, R6, UR6, !PT ;  /* 0x0000000606067c48 */ /* 0x010fe4000ffe0300 */
[----:B-----5:R-:W-:Y:S02]  /*0490*/  VIMNMX.S16x2 R8, PT, PT, R8, UR6, !PT ;  /* 0x0000000608087c48 */ /* 0x020fe4000ffe0300 */
[----:B------:R-:W-:Y:S02]  /*04a0*/  VIMNMX.S16x2 R10, PT, PT, R10, UR6, !PT ;  /* 0x000000060a0a7c48 */ /* 0x000fe4000ffe0300 */
[----:B------:R-:W-:-:S02]  /*04b0*/  VIMNMX.S16x2 R12, PT, PT, R12, UR6, !PT ;  /* 0x000000060c0c7c48 */ /* 0x000fc4000ffe0300 */
[----:B------:R-:W-:Y:S01]  /*04c0*/  VIMNMX.S16x2 R14, PT, PT, R14, UR6, !PT ;  /* 0x000000060e0e7c48 */ /* 0x000fe2000ffe0300 */
        /* <DEDUP_REMOVED lines=13> */
.L_x_32853:
[----:B------:R-:W-:-:S13]  /*05a0*/  ISETP.GE.U32.AND P0, PT, R7, R5, PT ;  /* 0x000000050700720c */ /* 0x000fda0003f06070 */
[----:B------:R-:W-:Y:S05]  /*05b0*/  @P0 BRA `(.L_x_32855) ;  /* 0x0000000000300947 */ /* 0x000fea0003800000 */
[----:B0-----:R-:W0:Y:S01]  /*05c0*/  LDC.64 R16, c[0x0][0x388] ;  /* 0x0000e200ff107b82 */ /* 0x001e220000000a00 */
[----:B------:R-:W-:Y:S02]  /*05d0*/  IMAD.IADD R9, R3, 0x1, R7 ;  /* 0x0000000103097824 */ /* 0x000fe400078e0207 */
[----:B------:R-:W-:Y:S02]  /*05e0*/  VIADD R7, R7, 0x80 ;  /* 0x0000008007077836 */ /* 0x000fe40000000000 */
[----:B0-----:R-:W-:-:S05]  /*05f0*/  IMAD.WIDE.U32 R16, R9, 0x2, R16 ;  /* 0x0000000209107825 */ /* 0x001fca00078e0010 */
[----:B------:R1:W-:Y:S02]  /*0600*/  STG.E.U16 desc[UR4][R16.64], R0 ;  /* 0x0000000010007986 */ /* 0x0003e4000c101504 */
.L_x_32854:
[----:B------:R-:W-:-:S13]  /*0610*/  ISETP.GE.U32.AND P0, PT, R7, R5, PT ;  /* 0x000000050700720c */ /* 0x000fda0003f06070 */
[----:B------:R-:W-:Y:S05]  /*0620*/  @P0 BRA `(.L_x_32856) ;  /* 0x0000000000300947 */ /* 0x000fea0003800000 */
[----:B01----:R-:W0:Y:S01]  /*0630*/  LDC.64 R16, c[0x0][0x388] ;  /* 0x0000e200ff107b82 */ /* 0x003e220000000a00 */
[----:B------:R-:W-:Y:S02]  /*0640*/  IMAD.IADD R9, R3, 0x1, R7 ;  /* 0x0000000103097824 */ /* 0x000fe400078e0207 */
[----:B------:R-:W-:Y:S02]  /*0650*/  VIADD R7, R7, 0x80 ;  /* 0x0000008007077836 */ /* 0x000fe40000000000 */
[----:B0-----:R-:W-:-:S05]  /*0660*/  IMAD.WIDE.U32 R16, R9, 0x2, R16 ;  /* 0x0000000209107825 */ /* 0x001fca00078e0010 */
[----:B------:R1:W-:Y:S02]  /*0670*/  STG.E.U16 desc[UR4][R16.64], R6 ;  /* 0x0000000610007986 */ /* 0x0003e4000c101504 */
.L_x_32855:
[----:B------:R-:W-:-:S13]  /*0680*/  ISETP.GE.U32.AND P0, PT, R7, R5, PT ;  /* 0x000000050700720c */ /* 0x000fda0003f06070 */
[----:B------:R-:W-:Y:S05]  /*0690*/  @P0 BRA `(.L_x_32857) ;  /* 0x0000000000340947 */ /* 0x000fea0003800000 */
[----:B01----:R-:W0:Y:S01]  /*06a0*/  LDC.64 R16, c[0x0][0x388] ;  /* 0x0000e200ff107b82 */ /* 0x003e220000000a00 */
[----:B------:R-:W-:Y:S01]  /*06b0*/  IADD3 R9, PT, PT, R3, R7, RZ ;  /* 0x0000000703097210 */ /* 0x000fe20007ffe0ff */
[----:B------:R-:W-:-:S04]  /*06c0*/  VIADD R7, R7, 0x80 ;  /* 0x0000008007077836 */ /* 0x000fc80000000000 */
[----:B0-----:R-:W-:-:S05]  /*06d0*/  IMAD.WIDE.U32 R16, R9, 0x2, R16 ;  /* 0x0000000209107825 */ /* 0x001fca00078e0010 */
[----:B------:R2:W-:Y:S02]  /*06e0*/  STG.E.U16 desc[UR4][R16.64], R8 ;  /* 0x0000000810007986 */ /* 0x0005e4000c101504 */
.L_x_32856:
        /* <DEDUP_REMOVED lines=8> */
.L_x_32857:
[----:B------:R-:W-:Y:S05]  /*0770*/  BSYNC.RELIABLE B1 ;  /* 0x0000000000017941 */ /* 0x000fea0003800100 */
.L_x_32852:
[----:B------:R-:W-:-:S13]  /*0780*/  ISETP.GE.U32.AND P0, PT, R7, R5, PT ;  /* 0x000000050700720c */ /* 0x000fda0003f06070 */
[----:B--2---:R-:W2:Y:S01]  /*0790*/  @!P0 LDC.64 R8, c[0x0][0x388] ;  /* 0x0000e200ff088b82 */ /* 0x004ea20000000a00 */
[----:B------:R-:W-:Y:S02]  /*07a0*/  @!P0 IMAD.IADD R11, R3, 0x1, R7 ;  /* 0x00000001030b8824 */ /* 0x000fe400078e0207 */
[----:B------:R-:W-:Y:S02]  /*07b0*/  @!P0 VIADD R7, R7, 0x80 ;  /* 0x0000008007078836 */ /* 0x000fe40000000000 */
[----:B--2---:R-:W-:-:S05]  /*07c0*/  @!P0 IMAD.WIDE.U32 R8, R11, 0x2, R8 ;  /* 0x000000020b088825 */ /* 0x004fca00078e0008 */
[----:B------:R3:W-:Y:S02]  /*07d0*/  @!P0 STG.E.U16 desc[UR4][R8.64], R12 ;  /* 0x0000000c08008986 */ /* 0x0007e4000c101504 */
.L_x_32858:
[----:B------:R-:W-:Y:S05]  /*07e0*/  BSYNC.RECONVERGENT B0 ;  /* 0x0000000000007941 */ /* 0x000fea0003800200 */
.L_x_32851:
        /* <DEDUP_REMOVED lines=8> */
.L_x_32850:
        /* <DEDUP_REMOVED lines=13> */
[----:B--2---:R-:W-:Y:S02]  /*0940*/  VIMNMX.S16x2 R8, PT, PT, R8, UR6, !PT ;  /* 0x0000000608087c48 */ /* 0x004fe4000ffe0300 */
[----:B-----5:R-:W-:Y:S02]  /*0950*/  PRMT R5, R2, 0x7632, R5 ;  /* 0x0000763202057816 */ /* 0x020fe40000000005 */
[----:B------:R-:W-:Y:S02]  /*0960*/  VIMNMX.S16x2 R3, PT, PT, R3, UR6, !PT ;  /* 0x0000000603037c48 */ /* 0x000fe4000ffe0300 */
[----:B------:R-:W-:Y:S02]  /*0970*/  PRMT R9, R0, 0x7632, R9 ;  /* 0x0000763200097816 */ /* 0x000fe40000000009 */
[----:B------:R-:W-:-:S02]  /*0980*/  VIMNMX.S16x2 R2, PT, PT, R2, UR6, !PT ;  /* 0x0000000602027c48 */ /* 0x000fc4000ffe0300 */
[----:B------:R-:W-:Y:S02]  /*0990*/  PRMT R10, R4, 0x7632, R10 ;  /* 0x00007632040a7816 */ /* 0x000fe4000000000a */
[----:B------:R-:W-:Y:S02]  /*09a0*/  VIMNMX.S16x2 R5, PT, PT, R5, UR6, !PT ;  /* 0x0000000605057c48 */ /* 0x000fe4000ffe0300 */
[----:B------:R-:W-:Y:S02]  /*09b0*/  VIMNMX.S16x2 R0, PT, PT, R0, UR6, !PT ;  /* 0x0000000600007c48 */ /* 0x000fe4000ffe0300 */
[----:B------:R-:W-:Y:S02]  /*09c0*/  VIMNMX.S16x2 R9, PT, PT, R9, UR6, !PT ;  /* 0x0000000609097c48 */ /* 0x000fe4000ffe0300 */
[----:B------:R-:W-:Y:S02]  /*09d0*/  VIMNMX.S16x2 R4, PT, PT, R4, UR6, !PT ;  /* 0x0000000604047c48 */ /* 0x000fe4000ffe0300 */
[----:B------:R-:W-:-:S02]  /*09e0*/  VIMNMX.S16x2 R10, PT, PT, R10, UR6, !PT ;  /* 0x000000060a0a7c48 */ /* 0x000fc4000ffe0300 */
        /* <DEDUP_REMOVED lines=9> */
.L_x_32859:
        /* <DEDUP_REMOVED lines=16> */
.L_x_41174:


//--------------------- .text._ZN2at6native29vectorized_elementwise_kernelILi4ENS0_13AUnaryFunctorIsssZZZNS0_19maximum_kernel_cudaERNS_18TensorIteratorBaseEENKUlvE_clEvENKUlvE3_clEvEUlssE_EESt5arrayIPcLm2EEEEviT0_T1_ --------------------------
	.section	.text._ZN2at6native29vectorized_elementwise_kernelILi4ENS0_13AUnaryFunctorIsssZZZNS0_19maximum_kernel_cudaERNS_18TensorIteratorBaseEENKUlvE_clEvENKUlvE3_clEvEUlssE_EESt5arrayIPcLm2EEEEviT0_T1_,"ax",@progbits
	.align	128
        .global         _ZN2at6native29vectorized_elementwise_kernelILi4ENS0_13AUnaryFunctorIsssZZZNS0_19maximum_kernel_cudaERNS_18TensorIteratorBaseEENKUlvE_clEvENKUlvE3_clEvEUlssE_EESt5arrayIPcLm2EEEEviT0_T1_
        .type           _ZN2at6native29vectorized_elementwise_kernelILi4ENS0_13AUnaryFunctorIsssZZZNS0_19maximum_kernel_cudaERNS_18TensorIteratorBaseEENKUlvE_clEvENKUlvE3_clEvEUlssE_EESt5arrayIPcLm2EEEEviT0_T1_,@function
        .size           _ZN2at6native29vectorized_elementwise_kernelILi4ENS0_13AUnaryFunctorIsssZZZNS0_19maximum_kernel_cudaERNS_18TensorIteratorBaseEENKUlvE_clEvENKUlvE3_clEvEUlssE_EESt5arrayIPcLm2EEEEviT0_T1_,(.L_x_41175 - _ZN2at6native29vectorized_elementwise_kernelILi4ENS0_13AUnaryFunctorIsssZZZNS0_19maximum_kernel_cudaERNS_18TensorIteratorBaseEENKUlvE_clEvENKUlvE3_clEvEUlssE_EESt5arrayIPcLm2EEEEviT0_T1_)
        .other          _ZN2at6native29vectorized_elementwise_kernelILi4ENS0_13AUnaryFunctorIsssZZZNS0_19maximum_kernel_cudaERNS_18TensorIteratorBaseEENKUlvE_clEvENKUlvE3_clEvEUlssE_EESt5arrayIPcLm2EEEEviT0_T1_,@"STO_CUDA_ENTRY STV_DEFAULT"
_ZN2at6native29vectorized_elementwise_kernelILi4ENS0_13AUnaryFunctorIsssZZZNS0_19maximum_kernel_cudaERNS_18TensorIteratorBaseEENKUlvE_clEvENKUlvE3_clEvEUlssE_EESt5arrayIPcLm2EEEEviT0_T1_:
.text._ZN2at6native29vectorized_elementwise_kernelILi4ENS0_13AUnaryFunctorIsssZZZNS0_19maximum_kernel_cudaERNS_18TensorIteratorBaseEENKUlvE_clEvENKUlvE3_clEvEUlssE_EESt5arrayIPcLm2EEEEviT0_T1_:
        /* <DEDUP_REMOVED lines=90> */
.L_x_32863:
[----:B------:R-:W-:-:S13]  /*05a0*/  ISETP.GE.U32.AND P0, PT, R7, R5, PT ;  /* 0x000000050700720c */ /* 0x000fda0003f06070 */
[----:B------:R-:W-:Y:S05]  /*05b0*/  @P0 BRA `(.L_x_32865) ;  /* 0x0000000000300947 */ /* 0x000fea0003800000 */
[----:B0-----:R-:W0:Y:S01]  /*05c0*/  LDC.64 R16, c[0x0][0x388] ;  /* 0x0000e200ff107b82 */ /* 0x001e220000000a00 */
[----:B------:R-:W-:Y:S02]  /*05d0*/  IMAD.IADD R9, R3, 0x1, R7 ;  /* 0x0000000103097824 */ /* 0x000fe400078e0207 */
[----:B------:R-:W-:Y:S02]  /*05e0*/  VIADD R7, R7, 0x80 ;  /* 0x0000008007077836 */ /* 0x000fe40000000000 */
[----:B0-----:R-:W-:-:S05]  /*05f0*/  IMAD.WIDE.U32 R16, R9, 0x2, R16 ;  /* 0x0000000209107825 */ /* 0x001fca00078e0010 */
[----:B------:R1:W-:Y:S02]  /*0600*/  STG.E.U16 desc[UR4][R16.64], R0 ;  /* 0x0000000010007986 */ /* 0x0003e4000c101504 */
.L_x_32864:
[----:B------:R-:W-:-:S13]  /*0610*/  ISETP.GE.U32.AND P0, PT, R7, R5, PT ;  /* 0x000000050700720c */ /* 0x000fda0003f06070 */
[----:B------:R-:W-:Y:S05]  /*0620*/  @P0 BRA `(.L_x_32866) ;  /* 0x0000000000300947 */ /* 0x000fea0003800000 */
[----:B01----:R-:W0:Y:S01]  /*0630*/  LDC.64 R16, c[0x0][0x388] ;  /* 0x0000e200ff107b82 */ /* 0x003e220000000a00 */
[----:B------:R-:W-:Y:S02]  /*0640*/  IMAD.IADD R9, R3, 0x1, R7 ;  /* 0x0000000103097824 */ /* 0x000fe400078e0207 */
[----:B------:R-:W-:Y:S02]  /*0650*/  VIADD R7, R7, 0x80 ;  /* 0x0000008007077836 */ /* 0x000fe40000000000 */
[----:B0-----:R-:W-:-:S05]  /*0660*/  IMAD.WIDE.U32 R16, R9, 0x2, R16 ;  /* 0x0000000209107825 */ /* 0x001fca00078e0010 */
[----:B------:R1:W-:Y:S02]  /*0670*/  STG.E.U16 desc[UR4][R16.64], R6 ;  /* 0x0000000610007986 */ /* 0x0003e4000c101504 */
.L_x_32865:
[----:B------:R-:W-:-:S13]  /*0680*/  ISETP.GE.U32.AND P0, PT, R7, R5, PT ;  /* 0x000000050700720c */ /* 0x000fda0003f06070 */
[----:B------:R-:W-:Y:S05]  /*0690*/  @P0 BRA `(.L_x_32867) ;  /* 0x0000000000340947 */ /* 0x000fea0003800000 */
[----:B01----:R-:W0:Y:S01]  /*06a0*/  LDC.64 R16, c[0x0][0x388] ;  /* 0x0000e200ff107b82 */ /* 0x003e220000000a00 */
[----:B------:R-:W-:Y:S02]  /*06b0*/  IMAD.IADD R9, R3, 0x1, R7 ;  /* 0x0000000103097824 */ /* 0x000fe400078e0207 */
[----:B------:R-:W-:Y:S02]  /*06c0*/  VIADD R7, R7, 0x80 ;  /* 0x0000008007077836 */ /* 0x000fe40000000000 */
[----:B0-----:R-:W-:-:S05]  /*06d0*/  IMAD.WIDE.U32 R16, R9, 0x2, R16 ;  /* 0x0000000209107825 */ /* 0x001fca00078e0010 */
[----:B------:R2:W-:Y:S02]  /*06e0*/  STG.E.U16 desc[UR4][R16.64], R8 ;  /* 0x0000000810007986 */ /* 0x0005e4000c101504 */
.L_x_32866:
        /* <DEDUP_REMOVED lines=8> */
.L_x_32867:
[----:B------:R-:W-:Y:S05]  /*0770*/  BSYNC.RELIABLE B1 ;  /* 0x0000000000017941 */ /* 0x000fea0003800100 */
.L_x_32862:
[----:B------:R-:W-:-:S13]  /*0780*/  ISETP.GE.U32.AND P0, PT, R7, R5, PT ;  /* 0x000000050700720c */ /* 0x000fda0003f06070 */
[----:B--2---:R-:W2:Y:S01]  /*0790*/  @!P0 LDC.64 R8, c[0x0][0x388] ;  /* 0x0000e200ff088b82 */ /* 0x004ea20000000a00 */
[----:B------:R-:W-:Y:S02]  /*07a0*/  @!P0 IMAD.IADD R11, R3, 0x1, R7 ;  /* 0x00000001030b8824 */ /* 0x000fe400078e0207 */
[----:B------:R-:W-:Y:S02]  /*07b0*/  @!P0 VIADD R7, R7, 0x80 ;  /* 0x0000008007078836 */ /* 0x000fe40000000000 */
[----:B--2---:R-:W-:-:S05]  /*07c0*/  @!P0 IMAD.WIDE.U32 R8, R11, 0x2, R8 ;  /* 0x000000020b088825 */ /* 0x004fca00078e0008 */
[----:B------:R3:W-:Y:S02]  /*07d0*/  @!P0 STG.E.U16 desc[UR4][R8.64], R12 ;  /* 0x0000000c08008986 */ /* 0x0007e4000c101504 */
.L_x_32868:
[----:B------:R-:W-:Y:S05]  /*07e0*/  BSYNC.RECONVERGENT B0 ;  /* 0x0000000000007941 */ /* 0x000fea0003800200 */
.L_x_32861:
        /* <DEDUP_REMOVED lines=8> */
.L_x_32860:
        /* <DEDUP_REMOVED lines=16> */
[----:B--2---:R-:W-:Y:S02]  /*0970*/  VIMNMX.S16x2 R4, PT, PT, R4, UR6, !PT ;  /* 0x0000000604047c48 */ /* 0x004fe4000ffe0300 */
[----:B------:R-:W-:Y:S02]  /*0980*/  VIMNMX.S16x2 R5, PT, PT, R5, UR6, !PT ;  /* 0x0000000605057c48 */ /* 0x000fe4000ffe0300 */
[----:B------:R-:W-:Y:S02]  /*0990*/  VIMNMX.S16x2 R0, PT, PT, R12, UR6, !PT ;  /* 0x000000060c007c48 */ /* 0x000fe4000ffe0300 */
[----:B------:R-:W-:Y:S02]  /*09a0*/  VIMNMX.S16x2 R9, PT, PT, R14, UR6, !PT ;  /* 0x000000060e097c48 */ /* 0x000fe4000ffe0300 */
[----:B------:R-:W-:Y:S02]  /*09b0*/  VIMNMX.S16x2 R10, PT, PT, R10, UR6, !PT ;  /* 0x000000060a0a7c48 */ /* 0x000fe4000ffe0300 */
[----:B------:R-:W-:-:S02]  /*09c0*/  VIMNMX.S16x2 R6, PT, PT, R6, UR6, !PT ;  /* 0x0000000606067c48 */ /* 0x000fc4000ffe0300 */
[----:B------:R-:W-:Y:S02]  /*09d0*/  VIMNMX.S16x2 R8, PT, PT, R8, UR6, !PT ;  /* 0x0000000608087c48 */ /* 0x000fe4000ffe0300 */
[----:B------:R-:W-:Y:S02]  /*09e0*/  VIMNMX.S16x2 R11, PT, PT, R11, UR6, !PT ;  /* 0x000000060b0b7c48 */ /* 0x000fe4000ffe0300 */
[----:B------:R-:W-:Y:S02]  /*09f0*/  PRMT R4, R4, 0x5410, R5 ;  /* 0x0000541004047816 */ /* 0x000fe40000000005 */
[----:B------:R-:W-:Y:S02]  /*0a00*/  PRMT R7, R9, 0x5410, R10 ;  /* 0x0000541009077816 */ /* 0x000fe4000000000a */
[----:B------:R-:W-:Y:S02]  /*0a10*/  PRMT R6, R0, 0x5410, R6 ;  /* 0x0000541000067816 */ /* 0x000fe40000000006 */
[----:B------:R-:W-:-:S03]  /*0a20*/  PRMT R5, R8, 0x5410, R11 ;  /* 0x0000541008057816 */ /* 0x000fc6000000000b */
[----:B------:R-:W-:Y:S04]  /*0a30*/  STG.E.64 desc[UR4][R2.64], R6 ;  /* 0x0000000602007986 */ /* 0x000fe8000c101b04 */
[----:B------:R-:W-:Y:S01]  /*0a40*/  STG.E.64 desc[UR4][R2.64+0x400], R4 ;  /* 0x0004000402007986 */ /* 0x000fe2000c101b04 */
[----:B------:R-:W-:Y:S05]  /*0a50*/  EXIT ;  /* 0x000000000000794d */ /* 0x000fea0003800000 */
.L_x_32869:
        /* <DEDUP_REMOVED lines=10> */
.L_x_41175:


//--------------------- .text._ZN2at6native29vectorized_elementwise_kernelILi8ENS0_13AUnaryFunctorIsssZZZNS0_19maximum_kernel_cudaERNS_18TensorIteratorBaseEENKUlvE_clEvENKUlvE3_clEvEUlssE_EESt5arrayIPcLm2EEEEviT0_T1_ --------------------------
	.section	.text._ZN2at6native29vectorized_elementwise_kernelILi8ENS0_13AUnaryFunctorIsssZZZNS0_19maximum_kernel_cudaERNS_18TensorIteratorBaseEENKUlvE_clEvENKUlvE3_clEvEUlssE_EESt5arrayIPcLm2EEEEviT0_T1_,"ax",@progbits
	.align	128
        .global         _ZN2at6native29vectorized_elementwise_kernelILi8ENS0_13AUnaryFunctorIsssZZZNS0_19maximum_kernel_cudaERNS_18TensorIteratorBaseEENKUlvE_clEvENKUlvE3_clEvEUlssE_EESt5arrayIPcLm2EEEEviT0_T1_
        .type           _ZN2at6native29vectorized_elementwise_kernelILi8ENS0_13AUnaryFunctorIsssZZZNS0_19maximum_kernel_cudaERNS_18TensorIteratorBaseEENKUlvE_clEvENKUlvE3_clEvEUlssE_EESt5arrayIPcLm2EEEEviT0_T1_,@function
        .size           _ZN2at6native29vectorized_elementwise_kernelILi8ENS0_13AUnaryFunctorIsssZZZNS0_19maximum_kernel_cudaERNS_18TensorIteratorBaseEENKUlvE_clEvENKUlvE3_clEvEUlssE_EESt5arrayIPcLm2EEEEviT0_T1_,(.L_x_41176 - _ZN2at6native29vectorized_elementwise_kernelILi8ENS0_13AUnaryFunctorIsssZZZNS0_19maximum_kernel_cudaERNS_18TensorIteratorBaseEENKUlvE_clEvENKUlvE3_clEvEUlssE_EESt5arrayIPcLm2EEEEviT0_T1_)
        .other          _ZN2at6native29vectorized_elementwise_kernelILi8ENS0_13AUnaryFunctorIsssZZZNS0_19maximum_kernel_cudaERNS_18TensorIteratorBaseEENKUlvE_clEvENKUlvE3_clEvEUlssE_EESt5arrayIPcLm2EEEEviT0_T1_,@"STO_CUDA_ENTRY STV_DEFAULT"
_ZN2at6native29vectorized_elementwise_kernelILi8ENS0_13AUnaryFunctorIsssZZZNS0_19maximum_kernel_cudaERNS_18TensorIteratorBaseEENKUlvE_clEvENKUlvE3_clEvEUlssE_EESt5arrayIPcLm2EEEEviT0_T1_:
.text._ZN2at6native29vectorized_elementwise_kernelILi8ENS0_13AUnaryFunctorIsssZZZNS0_19maximum_kernel_cudaERNS_18TensorIteratorBaseEENKUlvE_clEvENKUlvE3_clEvEUlssE_EESt5arrayIPcLm2EEEEviT0_T1_:
[----:B------:R-:W-:Y:S01]  /*0000*/  LDC R1, c[0x0][0x37c] ;  /* 0x0000df00ff017b82 */ /* 0x000fe20000000800 */
[----:B------:R-:W-:Y:S05]  /*0010*/  EXIT ;  /* 0x000000000000794d */ /* 0x000fea0003800000 */
.L_x_32870:
        /* <DEDUP_REMOVED lines=14> */
.L_x_41176:


//--------------------- .text._ZN2at6native18elementwise_kernelILi128ELi4EZNS0_15gpu_kernel_implINS0_13BinaryFunctorIsssZZZNS0_19maximum_kernel_cudaERNS_18TensorIteratorBaseEENKUlvE_clEvENKUlvE3_clEvEUlssE_EEEEvS5_RKT_EUliE_EEviT1_ --------------------------
	.section	.text._ZN2at6native18elementwise_kernelILi128ELi4EZNS0_15gpu_kernel_implINS0_13BinaryFunctorIsssZZZNS0_19maximum_kernel_cudaERNS_18TensorIteratorBaseEENKUlvE_clEvENKUlvE3_clEvEUlssE_EEEEvS5_RKT_EUliE_EEviT1_,"ax",@progbits
	.align	128
        .global         _ZN2at6native18elementwise_kernelILi128ELi4EZNS0_15gpu_kernel_implINS0_13BinaryFunctorIsssZZZNS0_19maximum_kernel_cudaERNS_18TensorIteratorBaseEENKUlvE_clEvENKUlvE3_clEvEUlssE_EEEEvS5_RKT_EUliE_EEviT1_
        .type           _ZN2at6native18elementwise_kernelILi128ELi4EZNS0_15gpu_kernel_implINS0_13BinaryFunctorIsssZZZNS0_19maximum_kernel_cudaERNS_18TensorIteratorBaseEENKUlvE_clEvENKUlvE3_clEvEUlssE_EEEEvS5_RKT_EUliE_EEviT1_,@function
        .size           _ZN2at6native18elementwise_kernelILi128ELi4EZNS0_15gpu_kernel_implINS0_13BinaryFunctorIsssZZZNS0_19maximum_kernel_cudaERNS_18TensorIteratorBaseEENKUlvE_clEvENKUlvE3_clEvEUlssE_EEEEvS5_RKT_EUliE_EEviT1_,(.L_x_41177 - _ZN2at6native18elementwise_kernelILi128ELi4EZNS0_15gpu_kernel_implINS0_13BinaryFunctorIsssZZZNS0_19maximum_kernel_cudaERNS_18TensorIteratorBaseEENKUlvE_clEvENKUlvE3_clEvEUlssE_EEEEvS5_RKT_EUliE_EEviT1_)
        .other          _ZN2at6native18elementwise_kernelILi128ELi4EZNS0_15gpu_kernel_implINS0_13BinaryFunctorIsssZZZNS0_19maximum_kernel_cudaERNS_18TensorIteratorBaseEENKUlvE_clEvENKUlvE3_clEvEUlssE_EEEEvS5_RKT_EUliE_EEviT1_,@"STO_CUDA_ENTRY STV_DEFAULT"
_ZN2at6native18elementwise_kernelILi128ELi4EZNS0_15gpu_kernel_implINS0_13BinaryFunctorIsssZZZNS0_19maximum_kernel_cudaERNS_18TensorIteratorBaseEENKUlvE_clEvENKUlvE3_clEvEUlssE_EEEEvS5_RKT_EUliE_EEviT1_:
.text._ZN2at6native18elementwise_kernelILi128ELi4EZNS0_15gpu_kernel_implINS0_13BinaryFunctorIsssZZZNS0_19maximum_kernel_cudaERNS_18TensorIteratorBaseEENKUlvE_clEvENKUlvE3_clEvEUlssE_EEEEvS5_RKT_EUliE_EEviT1_:
        /* <DEDUP_REMOVED lines=371> */
.L_x_32873:
        /* <DEDUP_REMOVED lines=16> */
.L_x_32877:
[----:B------:R0:W5:Y:S01]  /*1830*/  LDG.E.U8 R2, desc[UR36][R4.64] ;  /* 0x0000002404027981 */ /* 0x000162000c1e1100 */
[----:B------:R-:W-:Y:S05]  /*1840*/  BRA `(.L_x_32879) ;  /* 0x0000000c004c7947 */ /* 0x000fea0003800000 */
.L_x_32876:
        /* <DEDUP_REMOVED lines=8> */
.L_x_32881:
[----:B------:R0:W5:Y:S01]  /*18d0*/  LDG.E.U16 R2, desc[UR36][R4.64] ;  /* 0x0000002404027981 */ /* 0x000162000c1e1500 */
[----:B------:R-:W-:Y:S05]  /*18e0*/  BRA `(.L_x_32879) ;  /* 0x0000000c00247947 */ /* 0x000fea0003800000 */
.L_x_32880:
[----:B------:R0:W5:Y:S01]  /*18f0*/  LDG.E.U16 R2, desc[UR36][R4.64] ;  /* 0x0000002404027981 */ /* 0x000162000c1e1500 */
[----:B------:R-:W-:Y:S05]  /*1900*/  BRA `(.L_x_32879) ;  /* 0x0000000c001c7947 */ /* 0x000fea0003800000 */
.L_x_32875:
        /* <DEDUP_REMOVED lines=9> */
.L_x_32883:
[----:B------:R-:W2:Y:S02]  /*19a0*/  LDG.E.U16 R0, desc[UR36][R4.64] ;  /* 0x0000002404007981 */ /* 0x000ea4000c1e1500 */
[----:B--2---:R-:W-:-:S06]  /*19b0*/  HADD2.F32 R0, -RZ, R0.H0_H0 ;  /* 0x20000000ff007230 */ /* 0x004fcc0000004100 */
[----:B------:R-:W0:Y:S02]  /*19c0*/  F2I.FTZ.TRUNC.NTZ R0, R0 ;  /* 0x0000000000007305 */ /* 0x000e24000021f100 */
[----:B0-----:R-:W-:Y:S01]  /*19d0*/  PRMT R2, R0, 0x7610, R2 ;  /* 0x0000761000027816 */ /* 0x001fe20000000002 */
[----:B------:R-:W-:Y:S06]  /*19e0*/  BRA `(.L_x_32879) ;  /* 0x0000000800e47947 */ /* 0x000fec0003800000 */
.L_x_32882:
        /* <DEDUP_REMOVED lines=9> */
.L_x_32885:
[----:B------:R-:W2:Y:S02]  /*1a80*/  LDG.E.U16 R4, desc[UR36][R4.64] ;  /* 0x0000002404047981 */ /* 0x000ea4000c1e1500 */
[----:B--2---:R-:W-:-:S06]  /*1a90*/  HADD2.F32 R0, -RZ, R4.H0_H0 ;  /* 0x20000004ff007230 */ /* 0x004fcc0000004100 */
[----:B------:R-:W0:Y:S02]  /*1aa0*/  F2I.FTZ.TRUNC.NTZ R0, R0 ;  /* 0x0000000000007305 */ /* 0x000e24000021f100 */
[----:B0-----:R-:W-:Y:S01]  /*1ab0*/  PRMT R2, R0, 0x7610, R2 ;  /* 0x0000761000027816 */ /* 0x001fe20000000002 */
[----:B------:R-:W-:Y:S06]  /*1ac0*/  BRA `(.L_x_32879) ;  /* 0x0000000800ac7947 */ /* 0x000fec0003800000 */
.L_x_32884:
[----:B------:R-:W2:Y:S02]  /*1ad0*/  LDG.E.64 R4, desc[UR36][R4.64] ;  /* 0x0000002404047981 */ /* 0x000ea4000c1e1b00 */
[----:B--2---:R0:W1:Y:S02]  /*1ae0*/  F2I.F64.TRUNC R2, R4 ;  /* 0x0000000400027311 */ /* 0x004064000030d100 */
[----:B01----:R-:W-:Y:S05]  /*1af0*/  BRA `(.L_x_32879) ;  /* 0x0000000800a07947 */ /* 0x003fea0003800000 */
.L_x_32874:
        /* <DEDUP_REMOVED lines=12> */
.L_x_32888:
[----:B------:R-:W2:Y:S02]  /*1bc0*/  LDG.E.64 R4, desc[UR36][R4.64] ;  /* 0x0000002404047981 */ /* 0x000ea4000c1e1b00 */
[----:B--2---:R3:W4:Y:S02]  /*1bd0*/  F2I.F64.TRUNC R2, R4 ;  /* 0x0000000400027311 */ /* 0x004724000030d100 */
[----:B---34-:R-:W-:Y:S05]  /*1be0*/  BRA `(.L_x_32879) ;  /* 0x0000000800647947 */ /* 0x018fea0003800000 */
.L_x_32887:
        /* <DEDUP_REMOVED lines=27> */
.L_x_32890:
        /* <DEDUP_REMOVED lines=14> */
.L_x_32889:
[----:B------:R-:W2:Y:S02]  /*1e80*/  LDG.E.U16 R0, desc[UR36][R4.64] ;  /* 0x0000002404007981 */ /* 0x000ea4000c1e1500 */
[----:B--2---:R-:W-:-:S06]  /*1e90*/  IMAD.U32 R0, R0, 0x10000, RZ ;  /* 0x0001000000007824 */ /* 0x004fcc00078e00ff */
[----:B------:R-:W0:Y:S02]  /*1ea0*/  F2I.FTZ.TRUNC.NTZ R0, R0 ;  /* 0x0000000000007305 */ /* 0x000e24000021f100 */
[----:B0-----:R-:W-:Y:S01]  /*1eb0*/  PRMT R2, R0, 0x7610, R2 ;  /* 0x0000761000027816 */ /* 0x001fe20000000002 */
[----:B------:R-:W-:Y:S06]  /*1ec0*/  BRA `(.L_x_32879) ;  /* 0x0000000400ac7947 */ /* 0x000fec0003800000 */
.L_x_32886:
        /* <DEDUP_REMOVED lines=10> */
.L_x_32893:
        /* <DEDUP_REMOVED lines=21> */
.L_x_32897:
[----:B------:R-:W-:Y:S05]  /*20c0*/  BSYNC.RECONVERGENT B1 ;  /* 0x0000000000017941 */ /* 0x000fea0003800200 */
.L_x_32896:
[----:B------:R-:W-:Y:S01]  /*20d0*/  IMAD.SHL.U32 R0, R0, 0x100000, RZ ;  /* 0x0010000000007824 */ /* 0x000fe200078e00ff */
[----:B------:R-:W-:-:S04]  /*20e0*/  LEA R2, R2, 0x3b800000, 0x17 ;  /* 0x3b80000002027811 */ /* 0x000fc800078eb8ff */
[----:B------:R-:W-:-:S07]  /*20f0*/  LOP3.LUT R0, R2, R0, R7, 0xfe, !PT ;  /* 0x0000000002007212 */ /* 0x000fce00078efe07 */
.L_x_32895:
[----:B------:R-:W-:Y:S05]  /*2100*/  BSYNC.RECONVERGENT B0 ;  /* 0x0000000000007941 */ /* 0x000fea0003800200 */
.L_x_32894:
[----:B------:R-:W0:Y:S02]  /*2110*/  F2I.FTZ.TRUNC.NTZ R0, R0 ;  /* 0x0000000000007305 */ /* 0x000e24000021f100 */
[----:B0-----:R-:W-:Y:S01]  /*2120*/  PRMT R2, R0, 0x7610, R2 ;  /* 0x0000761000027816 */ /* 0x001fe20000000002 */
[----:B------:R-:W-:Y:S06]  /*2130*/  BRA `(.L_x_32879) ;  /* 0x0000000400107947 */ /* 0x000fec0003800000 */
.L_x_32892:
        /* <DEDUP_REMOVED lines=21> */
.L_x_32901:
[----:B------:R-:W-:Y:S05]  /*2290*/  BSYNC.RECONVERGENT B1 ;  /* 0x0000000000017941 */ /* 0x000fea0003800200 */
.L_x_32900:
[----:B------:R-:W-:Y:S01]  /*22a0*/  IMAD.SHL.U32 R0, R0, 0x200000, RZ ;  /* 0x0020000000007824 */ /* 0x000fe200078e00ff */
[----:B------:R-:W-:-:S04]  /*22b0*/  LEA R2, R2, 0x37800000, 0x17 ;  /* 0x3780000002027811 */ /* 0x000fc800078eb8ff */
[----:B------:R-:W-:-:S07]  /*22c0*/  LOP3.LUT R0, R2, R0, R7, 0xfe, !PT ;  /* 0x0000000002007212 */ /* 0x000fce00078efe07 */
.L_x_32899:
[----:B------:R-:W-:Y:S05]  /*22d0*/  BSYNC.RECONVERGENT B0 ;  /* 0x0000000000007941 */ /* 0x000fea0003800200 */
.L_x_32898:
[----:B------:R-:W0:Y:S02]  /*22e0*/  F2I.FTZ.TRUNC.NTZ R0, R0 ;  /* 0x0000000000007305 */ /* 0x000e24000021f100 */
[----:B0-----:R-:W-:Y:S01]  /*22f0*/  PRMT R2, R0, 0x7610, R2 ;  /* 0x0000761000027816 */ /* 0x001fe20000000002 */
[----:B------:R-:W-:Y:S06]  /*2300*/  BRA `(.L_x_32879) ;  /* 0x00000000009c7947 */ /* 0x000fec0003800000 */
.L_x_32891:
[----:B------:R-:W-:-:S09]  /*2310*/  UISETP.NE.AND UP0, UPT, UR4, 0x1c, UPT ;  /* 0x0000001c0400788c */ /* 0x000fd2000bf05270 */
[----:B------:R-:W-:Y:S05]  /*2320*/  BRA.U !UP0, `(.L_x_32902) ;  /* 0x0000000108907547 */ /* 0x000fea000b800000 */
[----:B------:R-:W-:-:S09]  /*2330*/  UISETP.NE.AND UP0, UPT, UR4, 0x1d, UPT ;  /* 0x0000001d0400788c */ /* 0x000fd2000bf05270 */
[----:B------:R-:W-:Y:S05]  /*2340*/  BRA.U !UP0, `(.L_x_32903) ;  /* 0x0000000108807547 */ /* 0x000fea000b800000 */
[----:B------:R-:W-:-:S09]  /*2350*/  UISETP.NE.AND UP0, UPT, UR4, 0x2c, UPT ;  /* 0x0000002c0400788c */ /* 0x000fd2000bf05270 */
[----:B------:R-:W-:Y:S05]  /*2360*/  BRA.U !UP0, `(.L_x_32904) ;  /* 0x0000000108487547 */ /* 0x000fea000b800000 */
.L_x_32878:
        /* <DEDUP_REMOVED lines=16> */
.L_x_32905:
[----:B------:R-:W-:Y:S01]  /*2470*/  PRMT R2, RZ, 0x7610, R2 ;  /* 0x00007610ff027816 */ /* 0x000fe20000000002 */
[----:B------:R-:W-:Y:S06]  /*2480*/  BRA `(.L_x_32879) ;  /* 0x00000000003c7947 */ /* 0x000fec0003800000 */
.L_x_32904:
        /* <DEDUP_REMOVED lines=8> */
.L_x_32907:
[----:B------:R-:W-:Y:S05]  /*2510*/  BSYNC.RECONVERGENT B0 ;  /* 0x0000000000007941 */ /* 0x000fea0003800200 */
.L_x_32906:
[----:B------:R-:W0:Y:S02]  /*2520*/  F2I.FTZ.TRUNC.NTZ R0, R0 ;  /* 0x0000000000007305 */ /* 0x000e24000021f100 */
[----:B0-----:R-:W-:Y:S01]  /*2530*/  PRMT R2, R0, 0x7610, R2 ;  /* 0x0000761000027816 */ /* 0x001fe20000000002 */
[----:B------:R-:W-:Y:S06]  /*2540*/  BRA `(.L_x_32879) ;  /* 0x00000000000c7947 */ /* 0x000fec0003800000 */
.L_x_32903:
[----:B------:R2:W5:Y:S01]  /*2550*/  LDG.E.U16 R2, desc[UR36][R4.64] ;  /* 0x0000002404027981 */ /* 0x000562000c1e1500 */
[----:B------:R-:W-:Y:S05]  /*2560*/  BRA `(.L_x_32879) ;  /* 0x0000000000047947 */ /* 0x000fea0003800000 */
.L_x_32902:
[----:B------:R1:W5:Y:S02]  /*2570*/  LDG.E.U16 R2, desc[UR36][R4.64] ;  /* 0x0000002404027981 */ /* 0x000364000c1e1500 */
.L_x_32879:
        /* <DEDUP_REMOVED lines=16> */
.L_x_32911:
[----:B------:R3:W5:Y:S01]  /*2680*/  LDG.E.U8 R0, desc[UR36][R4.64] ;  /* 0x0000002404007981 */ /* 0x000762000c1e1100 */
[----:B------:R-:W-:Y:S05]  /*2690*/  BRA `(.L_x_32913) ;  /* 0x0000000c00507947 */ /* 0x000fea0003800000 */
.L_x_32910:
        /* <DEDUP_REMOVED lines=8> */
.L_x_32915:
[----:B------:R1:W5:Y:S01]  /*2720*/  LDG.E.U16 R0, desc[UR36][R4.64] ;  /* 0x0000002404007981 */ /* 0x000362000c1e1500 */
[----:B------:R-:W-:Y:S05]  /*2730*/  BRA `(.L_x_32913) ;  /* 0x0000000c00287947 */ /* 0x000fea0003800000 */
.L_x_32914:
[----:B------:R2:W5:Y:S01]  /*2740*/  LDG.E.U16 R0, desc[UR36][R4.64] ;  /* 0x0000002404007981 */ /* 0x000562000c1e1500 */
[----:B------:R-:W-:Y:S05]  /*2750*/  BRA `(.L_x_32913) ;  /* 0x0000000c00207947 */ /* 0x000fea0003800000 */
.L_x_32909:
        /* <DEDUP_REMOVED lines=9> */
.L_x_32917:
[----:B------:R-:W2:Y:S02]  /*27f0*/  LDG.E.U16 R3, desc[UR36][R4.64] ;  /* 0x0000002404037981 */ /* 0x000ea4000c1e1500 */
[----:B--2---:R-:W-:-:S06]  /*2800*/  HADD2.F32 R3, -RZ, R3.H0_H0 ;  /* 0x20000003ff037230 */ /* 0x004fcc0000004100 */
[----:B------:R-:W0:Y:S02]  /*2810*/  F2I.FTZ.TRUNC.NTZ R3, R3 ;  /* 0x0000000300037305 */ /* 0x000e24000021f100 */
[----:B0-----:R-:W-:Y:S01]  /*2820*/  PRMT R0, R3, 0x7610, R0 ;  /* 0x0000761003007816 */ /* 0x001fe20000000000 */
[----:B------:R-:W-:Y:S06]  /*2830*/  BRA `(.L_x_32913) ;  /* 0x0000000800e87947 */ /* 0x000fec0003800000 */
.L_x_32916:
        /* <DEDUP_REMOVED lines=9> */
.L_x_32919:
[----:B------:R-:W2:Y:S02]  /*28d0*/  LDG.E.U16 R4, desc[UR36][R4.64] ;  /* 0x0000002404047981 */ /* 0x000ea4000c1e1500 */
[----:B--2---:R-:W-:-:S06]  /*28e0*/  HADD2.F32 R3, -RZ, R4.H0_H0 ;  /* 0x20000004ff037230 */ /* 0x004fcc0000004100 */
[----:B------:R-:W0:Y:S02]  /*28f0*/  F2I.FTZ.TRUNC.NTZ R3, R3 ;  /* 0x0000000300037305 */ /* 0x000e24000021f100 */
[----:B0-----:R-:W-:Y:S01]  /*2900*/  PRMT R0, R3, 0x7610, R0 ;  /* 0x0000761003007816 */ /* 0x001fe20000000000 */
[----:B------:R-:W-:Y:S06]  /*2910*/  BRA `(.L_x_32913) ;  /* 0x0000000800b07947 */ /* 0x000fec0003800000 */
.L_x_32918:
[----:B------:R-:W2:Y:S02]  /*2920*/  LDG.E.64 R4, desc[UR36][R4.64] ;  /* 0x0000002404047981 */ /* 0x000ea4000c1e1b00 */
[----:B--2---:R0:W1:Y:S02]  /*2930*/  F2I.F64.TRUNC R0, R4 ;  /* 0x0000000400007311 */ /* 0x004064000030d100 */
[----:B01----:R-:W-:Y:S05]  /*2940*/  BRA `(.L_x_32913) ;  /* 0x0000000800a47947 */ /* 0x003fea0003800000 */
.L_x_32908:
        /* <DEDUP_REMOVED lines=12> */
.L_x_32922:
[----:B------:R-:W2:Y:S02]  /*2a10*/  LDG.E.64 R4, desc[UR36][R4.64] ;  /* 0x0000002404047981 */ /* 0x000ea4000c1e1b00 */
[----:B--2---:R0:W1:Y:S02]  /*2a20*/  F2I.F64.TRUNC R0, R4 ;  /* 0x0000000400007311 */ /* 0x004064000030d100 */
[----:B01----:R-:W-:Y:S05]  /*2a30*/  BRA `(.L_x_32913) ;  /* 0x0000000800687947 */ /* 0x003fea0003800000 */
.L_x_32921:
        /* <DEDUP_REMOVED lines=27> */
.L_x_32924:
        /* <DEDUP_REMOVED lines=15> */
.L_x_32923:
[----:B------:R-:W2:Y:S02]  /*2ce0*/  LDG.E.U16 R3, desc[UR36][R4.64] ;  /* 0x0000002404037981 */ /* 0x000ea4000c1e1500 */
[----:B--2---:R-:W-:-:S06]  /*2cf0*/  IMAD.U32 R3, R3, 0x10000, RZ ;  /* 0x0001000003037824 */ /* 0x004fcc00078e00ff */
[----:B------:R-:W0:Y:S02]  /*2d00*/  F2I.FTZ.TRUNC.NTZ R3, R3 ;  /* 0x0000000300037305 */ /* 0x000e24000021f100 */
[----:B0-----:R-:W-:Y:S01]  /*2d10*/  PRMT R0, R3, 0x7610, R0 ;  /* 0x0000761003007816 */ /* 0x001fe20000000000 */
[----:B------:R-:W-:Y:S06]  /*2d20*/  BRA `(.L_x_32913) ;  /* 0x0000000400ac7947 */ /* 0x000fec0003800000 */
.L_x_32920:
        /* <DEDUP_REMOVED lines=10> */
.L_x_32927:
        /* <DEDUP_REMOVED lines=21> */
.L_x_32931:
[----:B------:R-:W-:Y:S05]  /*2f20*/  BSYNC.RECONVERGENT B1 ;  /* 0x0000000000017941 */ /* 0x000fea0003800200 */
.L_x_32930:
[----:B------:R-:W-:Y:S01]  /*2f30*/  IMAD.SHL.U32 R0, R0, 0x100000, RZ ;  /* 0x0010000000007824 */ /* 0x000fe200078e00ff */
[----:B------:R-:W-:-:S04]  /*2f40*/  LEA R3, R3, 0x3b800000, 0x17 ;  /* 0x3b80000003037811 */ /* 0x000fc800078eb8ff */
[----:B------:R-:W-:-:S07]  /*2f50*/  LOP3.LUT R3, R3, R0, R7, 0xfe, !PT ;  /* 0x0000000003037212 */ /* 0x000fce00078efe07 */
.L_x_32929:
[----:B------:R-:W-:Y:S05]  /*2f60*/  BSYNC.RECONVERGENT B0 ;  /* 0x0000000000007941 */ /* 0x000fea0003800200 */
.L_x_32928:
[----:B------:R-:W0:Y:S02]  /*2f70*/  F2I.FTZ.TRUNC.NTZ R3, R3 ;  /* 0x0000000300037305 */ /* 0x000e24000021f100 */
[----:B0-----:R-:W-:Y:S01]  /*2f80*/  PRMT R0, R3, 0x7610, R0 ;  /* 0x0000761003007816 */ /* 0x001fe20000000000 */
[----:B------:R-:W-:Y:S06]  /*2f90*/  BRA `(.L_x_32913) ;  /* 0x0000000400107947 */ /* 0x000fec0003800000 */
.L_x_32926:
        /* <DEDUP_REMOVED lines=21> */
.L_x_32935:
[----:B------:R-:W-:Y:S05]  /*30f0*/  BSYNC.RECONVERGENT B1 ;  /* 0x0000000000017941 */ /* 0x000fea0003800200 */
.L_x_32934:
[----:B------:R-:W-:Y:S01]  /*3100*/  IMAD.SHL.U32 R0, R0, 0x200000, RZ ;  /* 0x0020000000007824 */ /* 0x000fe200078e00ff */
[----:B------:R-:W-:-:S04]  /*3110*/  LEA R3, R3, 0x37800000, 0x17 ;  /* 0x3780000003037811 */ /* 0x000fc800078eb8ff */
[----:B------:R-:W-:-:S07]  /*3120*/  LOP3.LUT R3, R3, R0, R7, 0xfe, !PT ;  /* 0x0000000003037212 */ /* 0x000fce00078efe07 */
.L_x_32933:
[----:B------:R-:W-:Y:S05]  /*3130*/  BSYNC.RECONVERGENT B0 ;  /* 0x0000000000007941 */ /* 0x000fea0003800200 */
.L_x_32932:
[----:B------:R-:W0:Y:S02]  /*3140*/  F2I.FTZ.TRUNC.NTZ R3, R3 ;  /* 0x0000000300037305 */ /* 0x000e24000021f100 */
[----:B0-----:R-:W-:Y:S01]  /*3150*/  PRMT R0, R3, 0x7610, R0 ;  /* 0x0000761003007816 */ /* 0x001fe20000000000 */
[----:B------:R-:W-:Y:S06]  /*3160*/  BRA `(.L_x_32913) ;  /* 0x00000000009c7947 */ /* 0x000fec0003800000 */
.L_x_32925:
[----:B------:R-:W-:-:S09]  /*3170*/  UISETP.NE.AND UP0, UPT, UR4, 0x1c, UPT ;  /* 0x0000001c0400788c */ /* 0x000fd2000bf05270 */
[----:B------:R-:W-:Y:S05]  /*3180*/  BRA.U !UP0, `(.L_x_32936) ;  /* 0x0000000108907547 */ /* 0x000fea000b800000 */
[----:B------:R-:W-:-:S09]  /*3190*/  UISETP.NE.AND UP0, UPT, UR4, 0x1d, UPT ;  /* 0x0000001d0400788c */ /* 0x000fd2000bf05270 */
[----:B------:R-:W-:Y:S05]  /*31a0*/  BRA.U !UP0, `(.L_x_32937) ;  /* 0x0000000108807547 */ /* 0x000fea000b800000 */
[----:B------:R-:W-:-:S09]  /*31b0*/  UISETP.NE.AND UP0, UPT, UR4, 0x2c, UPT ;  /* 0x0000002c0400788c */ /* 0x000fd2000bf05270 */
[----:B------:R-:W-:Y:S05]  /*31c0*/  BRA.U !UP0, `(.L_x_32938) ;  /* 0x0000000108487547 */ /* 0x000fea000b800000 */
.L_x_32912:
        /* <DEDUP_REMOVED lines=16> */
.L_x_32939:
[----:B------:R-:W-:Y:S01]  /*32d0*/  PRMT R0, RZ, 0x7610, R0 ;  /* 0x00007610ff007816 */ /* 0x000fe20000000000 */
[----:B------:R-:W-:Y:S06]  /*32e0*/  BRA `(.L_x_32913) ;  /* 0x00000000003c7947 */ /* 0x000fec0003800000 */
.L_x_32938:
        /* <DEDUP_REMOVED lines=8> */
.L_x_32941:
[----:B------:R-:W-:Y:S05]  /*3370*/  BSYNC.RECONVERGENT B0 ;  /* 0x0000000000007941 */ /* 0x000fea0003800200 */
.L_x_32940:
[----:B------:R-:W0:Y:S02]  /*3380*/  F2I.FTZ.TRUNC.NTZ R3, R3 ;  /* 0x0000000300037305 */ /* 0x000e24000021f100 */
[----:B0-----:R-:W-:Y:S01]  /*3390*/  PRMT R0, R3, 0x7610, R0 ;  /* 0x0000761003007816 */ /* 0x001fe20000000000 */
[----:B------:R-:W-:Y:S06]  /*33a0*/  BRA `(.L_x_32913) ;  /* 0x00000000000c7947 */ /* 0x000fec0003800000 */
.L_x_32937:
[----:B------:R0:W5:Y:S01]  /*33b0*/  LDG.E.U16 R0, desc[UR36][R4.64] ;  /* 0x0000002404007981 */ /* 0x000162000c1e1500 */
[----:B------:R-:W-:Y:S05]  /*33c0*/  BRA `(.L_x_32913) ;  /* 0x0000000000047947 */ /* 0x000fea0003800000 */
.L_x_32936:
[----:B------:R0:W5:Y:S02]  /*33d0*/  LDG.E.U16 R0, desc[UR36][R4.64] ;  /* 0x0000002404007981 */ /* 0x000164000c1e1500 */
.L_x_32913:
[----:B------:R-:W0:Y:S01]  /*33e0*/  LDCU.64 UR6, c[0x0][0x5e8] ;  /* 0x0000bd00ff0677ac */ /* 0x000e220008000a00 */
[----:B-1--45:R-:W-:Y:S01]  /*33f0*/  VIMNMX.S16x2 R0, PT, PT, R2, R0, !PT ;  /* 0x0000000002007248 */ /* 0x032fe20007fe0300 */
        /* <DEDUP_REMOVED lines=16> */
.L_x_32945:
[----:B------:R1:W-:Y:S01]  /*3500*/  STG.E.U8 desc[UR36][R4.64], R9 ;  /* 0x0000000904007986 */ /* 0x0003e2000c101124 */
[----:B------:R-:W-:Y:S05]  /*3510*/  BRA `(.L_x_32947) ;  /* 0x0000000c00507947 */ /* 0x000fea0003800000 */
.L_x_32944:
        /* <DEDUP_REMOVED lines=10> */
.L_x_32949:
[----:B------:R-:W-:-:S05]  /*35c0*/  PRMT R3, R9, 0x9910, RZ ;  /* 0x0000991009037816 */ /* 0x000fca00000000ff */
[----:B------:R3:W-:Y:S01]  /*35d0*/  STG.E desc[UR36][R4.64], R3 ;  /* 0x0000000304007986 */ /* 0x0007e2000c101924 */
[----:B------:R-:W-:Y:S05]  /*35e0*/  BRA `(.L_x_32947) ;  /* 0x0000000c001c7947 */ /* 0x000fea0003800000 */
.L_x_32948:
[----:B------:R2:W-:Y:S01]  /*35f0*/  STG.E.U16 desc[UR36][R4.64], R9 ;  /* 0x0000000904007986 */ /* 0x0005e2000c101524 */
[----:B------:R-:W-:Y:S05]  /*3600*/  BRA `(.L_x_32947) ;  /* 0x0000000c00147947 */ /* 0x000fea0003800000 */
.L_x_32943:
        /* <DEDUP_REMOVED lines=9> */
.L_x_32951:
[----:B------:R-:W0:Y:S02]  /*36a0*/  I2F.S16 R0, R9 ;  /* 0x0000000900007306 */ /* 0x000e240000101400 */
[----:B0-----:R-:W-:-:S05]  /*36b0*/  F2FP.F16.F32.PACK_AB R0, RZ, R0 ;  /* 0x00000000ff00723e */ /* 0x001fca00000000ff */
[----:B------:R0:W-:Y:S01]  /*36c0*/  STG.E.U16 desc[UR36][R4.64], R0 ;  /* 0x0000000004007986 */ /* 0x0001e2000c101524 */
[----:B------:R-:W-:Y:S05]  /*36d0*/  BRA `(.L_x_32947) ;  /* 0x0000000800e07947 */ /* 0x000fea0003800000 */
.L_x_32950:
        /* <DEDUP_REMOVED lines=10> */
.L_x_32953:
[----:B------:R-:W0:Y:S02]  /*3780*/  I2F.S16 R9, R9 ;  /* 0x0000000900097306 */ /* 0x000e240000101400 */
[----:B0-----:R-:W-:-:S04]  /*3790*/  F2FP.F16.F32.PACK_AB R3, RZ, R9 ;  /* 0x00000009ff03723e */ /* 0x001fc800000000ff */
[----:B------:R-:W-:-:S05]  /*37a0*/  PRMT R3, R3, 0x5410, RZ ;  /* 0x0000541003037816 */ /* 0x000fca00000000ff */
[----:B------:R0:W-:Y:S01]  /*37b0*/  STG.E desc[UR36][R4.64], R3 ;  /* 0x0000000304007986 */ /* 0x0001e2000c101924 */
[----:B------:R-:W-:Y:S05]  /*37c0*/  BRA `(.L_x_32947) ;  /* 0x0000000800a47947 */ /* 0x000fea0003800000 */
.L_x_32952:
[----:B------:R-:W0:Y:S02]  /*37d0*/  I2F.F64.S16 R2, R9 ;  /* 0x0000000900027312 */ /* 0x000e240000101c00 */
[----:B0-----:R0:W-:Y:S01]  /*37e0*/  STG.E.64 desc[UR36][R4.64], R2 ;  /* 0x0000000204007986 */ /* 0x0011e2000c101b24 */
[----:B------:R-:W-:Y:S05]  /*37f0*/  BRA `(.L_x_32947) ;  /* 0x0000000800987947 */ /* 0x000fea0003800000 */
.L_x_32942:
        /* <DEDUP_REMOVED lines=13> */
.L_x_32956:
[----:B------:R-:W-:Y:S01]  /*38d0*/  CS2R R10, SRZ ;  /* 0x00000000000a7805 */ /* 0x000fe2000001ff00 */
[----:B------:R-:W0:Y:S04]  /*38e0*/  I2F.F64.S16 R8, R9 ;  /* 0x0000000900087312 */ /* 0x000e280000101c00 */
[----:B0-----:R0:W-:Y:S01]  /*38f0*/  STG.E.128 desc[UR36][R4.64], R8 ;  /* 0x0000000804007986 */ /* 0x0011e2000c101d24 */
[----:B------:R-:W-:Y:S05]  /*3900*/  BRA `(.L_x_32947) ;  /* 0x0000000800547947 */ /* 0x000fea0003800000 */
.L_x_32955:
        /* <DEDUP_REMOVED lines=19> */
.L_x_32960:
[----:B------:R-:W-:Y:S05]  /*3a40*/  BSYNC.RECONVERGENT B0 ;  /* 0x0000000000007941 */ /* 0x000fea0003800200 */
.L_x_32959:
[----:B------:R-:W-:-:S05]  /*3a50*/  LOP3.LUT R3, R0, 0x80, R3, 0xf8, !PT ;  /* 0x0000008000037812 */ /* 0x000fca00078ef803 */
[----:B------:R0:W-:Y:S01]  /*3a60*/  STG.E.U8 desc[UR36][R4.64], R3 ;  /* 0x0000000304007986 */ /* 0x0001e2000c101124 */
[----:B------:R-:W-:Y:S05]  /*3a70*/  BRA `(.L_x_32947) ;  /* 0x0000000400f87947 */ /* 0x000fea0003800000 */
.L_x_32958:
        /* <DEDUP_REMOVED lines=15> */
.L_x_32962:
[----:B------:R-:W-:Y:S05]  /*3b70*/  BSYNC.RECONVERGENT B0 ;  /* 0x0000000000007941 */ /* 0x000fea0003800200 */
.L_x_32961:
[----:B------:R-:W-:-:S05]  /*3b80*/  LOP3.LUT R3, R0, 0x80, R3, 0xf8, !PT ;  /* 0x0000008000037812 */ /* 0x000fca00078ef803 */
[----:B------:R0:W-:Y:S01]  /*3b90*/  STG.E.U8 desc[UR36][R4.64], R3 ;  /* 0x0000000304007986 */ /* 0x0001e2000c101124 */
[----:B------:R-:W-:Y:S05]  /*3ba0*/  BRA `(.L_x_32947) ;  /* 0x0000000400ac7947 */ /* 0x000fea0003800000 */
.L_x_32957:
[----:B------:R-:W0:Y:S02]  /*3bb0*/  I2F.S16 R0, R9 ;  /* 0x0000000900007306 */ /* 0x000e240000101400 */
[----:B0-----:R-:W-:-:S05]  /*3bc0*/  F2FP.BF16.F32.PACK_AB R0, RZ, R0 ;  /* 0x00000000ff00723e */ /* 0x001fca00000010ff */
[----:B------:R0:W-:Y:S01]  /*3bd0*/  STG.E.U16 desc[UR36][R4.64], R0 ;  /* 0x0000000004007986 */ /* 0x0001e2000c101524 */
[----:B------:R-:W-:Y:S05]  /*3be0*/  BRA `(.L_x_32947) ;  /* 0x00000004009c7947 */ /* 0x000fea0003800000 */
.L_x_32954:
        /* <DEDUP_REMOVED lines=10> */
.L_x_32965:
        /* <DEDUP_REMOVED lines=13> */
.L_x_32968:
[----:B------:R-:W-:-:S04]  /*3d60*/  SHF.R.U32.HI R0, RZ, 0x14, R3 ;  /* 0x00000014ff007819 */ /* 0x000fc80000011603 */
[----:B------:R-:W-:-:S04]  /*3d70*/  LOP3.LUT R0, R0, 0x1, RZ, 0xc0, !PT ;  /* 0x0000000100007812 */ /* 0x000fc800078ec0ff */
[----:B------:R-:W-:-:S04]  /*3d80*/  IADD3 R0, PT, PT, R3, 0x487ffff, R0 ;  /* 0x0487ffff03007810 */ /* 0x000fc80007ffe000 */
[----:B------:R-:W-:-:S04]  /*3d90*/  SHF.R.U32.HI R0, RZ, 0x14, R0 ;  /* 0x00000014ff007819 */ /* 0x000fc80000011600 */
[----:B------:R-:W-:-:S07]  /*3da0*/  LOP3.LUT R0, R0, 0xff, RZ, 0xc0, !PT ;  /* 0x000000ff00007812 */ /* 0x000fce00078ec0ff */
.L_x_32969:
[----:B------:R-:W-:-:S04]  /*3db0*/  SHF.R.U32.HI R3, RZ, 0x18, R3 ;  /* 0x00000018ff037819 */ /* 0x000fc80000011603 */
[----:B------:R-:W-:-:S04]  /*3dc0*/  LOP3.LUT R0, R0, 0x80, R3, 0xf8, !PT ;  /* 0x0000008000007812 */ /* 0x000fc800078ef803 */
[----:B------:R-:W-:-:S07]  /*3dd0*/  PRMT R2, R0, 0x7610, R2 ;  /* 0x0000761000027816 */ /* 0x000fce0000000002 */
.L_x_32967:
[----:B------:R-:W-:Y:S05]  /*3de0*/  BSYNC.RECONVERGENT B0 ;  /* 0x0000000000007941 */ /* 0x000fea0003800200 */
.L_x_32966:
[----:B------:R0:W-:Y:S01]  /*3df0*/  STG.E.U8 desc[UR36][R4.64], R2 ;  /* 0x0000000204007986 */ /* 0x0001e2000c101124 */
[----:B------:R-:W-:Y:S05]  /*3e00*/  BRA `(.L_x_32947) ;  /* 0x0000000400147947 */ /* 0x000fea0003800000 */
.L_x_32964:
        /* <DEDUP_REMOVED lines=13> */
.L_x_32972:
[----:B------:R-:W-:-:S04]  /*3ee0*/  SHF.R.U32.HI R0, RZ, 0x15, R3 ;  /* 0x00000015ff007819 */ /* 0x000fc80000011603 */
[----:B------:R-:W-:-:S04]  /*3ef0*/  LOP3.LUT R0, R0, 0x1, RZ, 0xc0, !PT ;  /* 0x0000000100007812 */ /* 0x000fc800078ec0ff */
[----:B------:R-:W-:-:S04]  /*3f00*/  IADD3 R0, PT, PT, R3, 0x88fffff, R0 ;  /* 0x088fffff03007810 */ /* 0x000fc80007ffe000 */
[----:B------:R-:W-:-:S04]  /*3f10*/  SHF.R.U32.HI R0, RZ, 0x15, R0 ;  /* 0x00000015ff007819 */ /* 0x000fc80000011600 */
[----:B------:R-:W-:-:S07]  /*3f20*/  LOP3.LUT R0, R0, 0xff, RZ, 0xc0, !PT ;  /* 0x000000ff00007812 */ /* 0x000fce00078ec0ff */
.L_x_32973:
[----:B------:R-:W-:-:S04]  /*3f30*/  SHF.R.U32.HI R3, RZ, 0x18, R3 ;  /* 0x00000018ff037819 */ /* 0x000fc80000011603 */
[----:B------:R-:W-:-:S04]  /*3f40*/  LOP3.LUT R0, R0, 0x80, R3, 0xf8, !PT ;  /* 0x0000008000007812 */ /* 0x000fc800078ef803 */
[----:B------:R-:W-:-:S07]  /*3f50*/  PRMT R2, R0, 0x7610, R2 ;  /* 0x0000761000027816 */ /* 0x000fce0000000002 */
.L_x_32971:
[----:B------:R-:W-:Y:S05]  /*3f60*/  BSYNC.RECONVERGENT B0 ;  /* 0x0000000000007941 */ /* 0x000fea0003800200 */
.L_x_32970:
[----:B------:R0:W-:Y:S01]  /*3f70*/  STG.E.U8 desc[UR36][R4.64], R2 ;  /* 0x0000000204007986 */ /* 0x0001e2000c101124 */
[----:B------:R-:W-:Y:S05]  /*3f80*/  BRA `(.L_x_32947) ;  /* 0x0000000000b47947 */ /* 0x000fea0003800000 */
.L_x_32963:
[----:B------:R-:W-:-:S09]  /*3f90*/  UISETP.NE.AND UP0, UPT, UR4, 0x1c, UPT ;  /* 0x0000001c0400788c */ /* 0x000fd2000bf05270 */
[----:B------:R-:W-:Y:S05]  /*3fa0*/  BRA.U !UP0, `(.L_x_32974) ;  /* 0x0000000108a47547 */ /* 0x000fea000b800000 */
[----:B------:R-:W-:-:S09]  /*3fb0*/  UISETP.NE.AND UP0, UPT, UR4, 0x1d, UPT ;  /* 0x0000001d0400788c */ /* 0x000fd2000bf05270 */
[----:B------:R-:W-:Y:S05]  /*3fc0*/  BRA.U !UP0, `(.L_x_32975) ;  /* 0x00000001088c7547 */ /* 0x000fea000b800000 */
[----:B------:R-:W-:-:S09]  /*3fd0*/  UISETP.NE.AND UP0, UPT, UR4, 0x2c, UPT ;  /* 0x0000002c0400788c */ /* 0x000fd2000bf05270 */
[----:B------:R-:W-:Y:S05]  /*3fe0*/  BRA.U !UP0, `(.L_x_32976) ;  /* 0x0000000108447547 */ /* 0x000fea000b800000 */
.L_x_32946:
        /* <DEDUP_REMOVED lines=16> */
.L_x_32977:
[----:B------:R-:W-:Y:S05]  /*40f0*/  BRA `(.L_x_32947) ;  /* 0x0000000000587947 */ /* 0x000fea0003800000 */
.L_x_32976:
        /* <DEDUP_REMOVED lines=16> */
.L_x_32975:
[----:B------:R-:W-:-:S04]  /*4200*/  PRMT R2, R9, 0x9910, RZ ;  /* 0x0000991009027816 */ /* 0x000fc800000000ff */
[----:B------:R-:W-:-:S05]  /*4210*/  SHF.R.S32.HI R3, RZ, 0x1f, R2 ;  /* 0x0000001fff037819 */ /* 0x000fca0000011402 */
[----:B------:R0:W-:Y:S01]  /*4220*/  STG.E.64 desc[UR36][R4.64], R2 ;  /* 0x0000000204007986 */ /* 0x0001e2000c101b24 */
[----:B------:R-:W-:Y:S05]  /*4230*/  BRA `(.L_x_32947) ;  /* 0x0000000000087947 */ /* 0x000fea0003800000 */
.L_x_32974:
[----:B------:R-:W-:-:S05]  /*4240*/  PRMT R3, R9, 0x9910, RZ ;  /* 0x0000991009037816 */ /* 0x000fca00000000ff */
[----:B------:R0:W-:Y:S02]  /*4250*/  STG.E desc[UR36][R4.64], R3 ;  /* 0x0000000304007986 */ /* 0x0001e4000c101924 */
.L_x_32947:
[----:B------:R-:W-:-:S07]  /*4260*/  VIADD R17, R17, 0x80 ;  /* 0x0000008011117836 */ /* 0x000fce0000000000 */
.L_x_32872:
[----:B------:R-:W-:Y:S05]  /*4270*/  BSYNC.RECONVERGENT B6 ;  /* 0x0000000000067941 */ /* 0x000fea0003800200 */
.L_x_32871:
        /* <DEDUP_REMOVED lines=358> */
.L_x_32980:
        /* <DEDUP_REMOVED lines=16> */
.L_x_32984:
[----:B------:R0:W5:Y:S01]  /*59e0*/  LDG.E.U8 R2, desc[UR36][R4.64] ;  /* 0x0000002404027981 */ /* 0x000162000c1e1100 */
[----:B------:R-:W-:Y:S05]  /*59f0*/  BRA `(.L_x_32986) ;  /* 0x0000000c004c7947 */ /* 0x000fea0003800000 */
.L_x_32983:
        /* <DEDUP_REMOVED lines=8> */
.L_x_32988:
[----:B------:R4:W5:Y:S01]  /*5a80*/  LDG.E.U16 R2, desc[UR36][R4.64] ;  /* 0x0000002404027981 */ /* 0x000962000c1e1500 */
[----:B------:R-:W-:Y:S05]  /*5a90*/  BRA `(.L_x_32986) ;  /* 0x0000000c00247947 */ /* 0x000fea0003800000 */
.L_x_32987:
[----:B------:R3:W5:Y:S01]  /*5aa0*/  LDG.E.U16 R2, desc[UR36][R4.64] ;  /* 0x0000002404027981 */ /* 0x000762000c1e1500 */
[----:B------:R-:W-:Y:S05]  /*5ab0*/  BRA `(.L_x_32986) ;  /* 0x0000000c001c7947 */ /* 0x000fea0003800000 */
.L_x_32982:
        /* <DEDUP_REMOVED lines=9> */
.L_x_32990:
[----:B------:R-:W2:Y:S02]  /*5b50*/  LDG.E.U16 R0, desc[UR36][R4.64] ;  /* 0x0000002404007981 */ /* 0x000ea4000c1e1500 */
[----:B--2---:R-:W-:-:S06]  /*5b60*/  HADD2.F32 R0, -RZ, R0.H0_H0 ;  /* 0x20000000ff007230 */ /* 0x004fcc0000004100 */
[----:B------:R-:W0:Y:S02]  /*5b70*/  F2I.FTZ.TRUNC.NTZ R0, R0 ;  /* 0x0000000000007305 */ /* 0x000e24000021f100 */
[----:B0-----:R-:W-:Y:S01]  /*5b80*/  PRMT R2, R0, 0x7610, R2 ;  /* 0x0000761000027816 */ /* 0x001fe20000000002 */
[----:B------:R-:W-:Y:S06]  /*5b90*/  BRA `(.L_x_32986) ;  /* 0x0000000800e47947 */ /* 0x000fec0003800000 */
.L_x_32989:
        /* <DEDUP_REMOVED lines=9> */
.L_x_32992:
[----:B------:R-:W2:Y:S02]  /*5c30*/  LDG.E.U16 R4, desc[UR36][R4.64] ;  /* 0x0000002404047981 */ /* 0x000ea4000c1e1500 */
[----:B--2---:R-:W-:-:S06]  /*5c40*/  HADD2.F32 R0, -RZ, R4.H0_H0 ;  /* 0x20000004ff007230 */ /* 0x004fcc0000004100 */
[----:B------:R-:W0:Y:S02]  /*5c50*/  F2I.FTZ.TRUNC.NTZ R0, R0 ;  /* 0x0000000000007305 */ /* 0x000e24000021f100 */
[----:B0-----:R-:W-:Y:S01]  /*5c60*/  PRMT R2, R0, 0x7610, R2 ;  /* 0x0000761000027816 */ /* 0x001fe20000000002 */
[----:B------:R-:W-:Y:S06]  /*5c70*/  BRA `(.L_x_32986) ;  /* 0x0000000800ac7947 */ /* 0x000fec0003800000 */
.L_x_32991:
[----:B------:R-:W2:Y:S02]  /*5c80*/  LDG.E.64 R4, desc[UR36][R4.64] ;  /* 0x0000002404047981 */ /* 0x000ea4000c1e1b00 */
[----:B--2---:R0:W1:Y:S02]  /*5c90*/  F2I.F64.TRUNC R2, R4 ;  /* 0x0000000400027311 */ /* 0x004064000030d100 */
[----:B01----:R-:W-:Y:S05]  /*5ca0*/  BRA `(.L_x_32986) ;  /* 0x0000000800a07947 */ /* 0x003fea0003800000 */
.L_x_32981:
        /* <DEDUP_REMOVED lines=12> */
.L_x_32995:
[----:B------:R-:W2:Y:S02]  /*5d70*/  LDG.E.64 R4, desc[UR36][R4.64] ;  /* 0x0000002404047981 */ /* 0x000ea4000c1e1b00 */
[----:B--2---:R3:W4:Y:S02]  /*5d80*/  F2I.F64.TRUNC R2, R4 ;  /* 0x0000000400027311 */ /* 0x004724000030d100 */
[----:B---34-:R-:W-:Y:S05]  /*5d90*/  BRA `(.L_x_32986) ;  /* 0x0000000800647947 */ /* 0x018fea0003800000 */
.L_x_32994:
        /* <DEDUP_REMOVED lines=27> */
.L_x_32997:
        /* <DEDUP_REMOVED lines=14> */
.L_x_32996:
[----:B------:R-:W2:Y:S02]  /*6030*/  LDG.E.U16 R0, desc[UR36][R4.64] ;  /* 0x0000002404007981 */ /* 0x000ea4000c1e1500 */
[----:B--2---:R-:W-:-:S06]  /*6040*/  IMAD.U32 R0, R0, 0x10000, RZ ;  /* 0x0001000000007824 */ /* 0x004fcc00078e00ff */
[----:B------:R-:W0:Y:S02]  /*6050*/  F2I.FTZ.TRUNC.NTZ R0, R0 ;  /* 0x0000000000007305 */ /* 0x000e24000021f100 */
[----:B0-----:R-:W-:Y:S01]  /*6060*/  PRMT R2, R0, 0x7610, R2 ;  /* 0x0000761000027816 */ /* 0x001fe20000000002 */
[----:B------:R-:W-:Y:S06]  /*6070*/  BRA `(.L_x_32986) ;  /* 0x0000000400ac7947 */ /* 0x000fec0003800000 */
.L_x_32993:
        /* <DEDUP_REMOVED lines=10> */
.L_x_33000:
        /* <DEDUP_REMOVED lines=21> */
.L_x_33004:
[----:B------:R-:W-:Y:S05]  /*6270*/  BSYNC.RECONVERGENT B1 ;  /* 0x0000000000017941 */ /* 0x000fea0003800200 */
.L_x_33003:
[----:B------:R-:W-:Y:S02]  /*6280*/  SHF.L.U32 R0, R0, 0x14, RZ ;  /* 0x0000001400007819 */ /* 0x000fe400000006ff */
[----:B------:R-:W-:-:S04]  /*6290*/  LEA R2, R2, 0x3b800000, 0x17 ;  /* 0x3b80000002027811 */ /* 0x000fc800078eb8ff */
[----:B------:R-:W-:-:S07]  /*62a0*/  LOP3.LUT R0, R2, R0, R7, 0xfe, !PT ;  /* 0x0000000002007212 */ /* 0x000fce00078efe07 */
.L_x_33002:
[----:B------:R-:W-:Y:S05]  /*62b0*/  BSYNC.RECONVERGENT B0 ;  /* 0x0000000000007941 */ /* 0x000fea0003800200 */
.L_x_33001:
[----:B------:R-:W0:Y:S02]  /*62c0*/  F2I.FTZ.TRUNC.NTZ R0, R0 ;  /* 0x0000000000007305 */ /* 0x000e24000021f100 */
[----:B0-----:R-:W-:Y:S01]  /*62d0*/  PRMT R2, R0, 0x7610, R2 ;  /* 0x0000761000027816 */ /* 0x001fe20000000002 */
[----:B------:R-:W-:Y:S06]  /*62e0*/  BRA `(.L_x_32986) ;  /* 0x0000000400107947 */ /* 0x000fec0003800000 */
.L_x_32999:
        /* <DEDUP_REMOVED lines=21> */
.L_x_33008:
[----:B------:R-:W-:Y:S05]  /*6440*/  BSYNC.RECONVERGENT B1 ;  /* 0x0000000000017941 */ /* 0x000fea0003800200 */
.L_x_33007:
[----:B------:R-:W-:Y:S01]  /*6450*/  IMAD.SHL.U32 R0, R0, 0x200000, RZ ;  /* 0x0020000000007824 */ /* 0x000fe200078e00ff */
[----:B------:R-:W-:-:S04]  /*6460*/  LEA R2, R2, 0x37800000, 0x17 ;  /* 0x3780000002027811 */ /* 0x000fc800078eb8ff */
[----:B------:R-:W-:-:S07]  /*6470*/  LOP3.LUT R0, R2, R0, R7, 0xfe, !PT ;  /* 0x0000000002007212 */ /* 0x000fce00078efe07 */
.L_x_33006:
[----:B------:R-:W-:Y:S05]  /*6480*/  BSYNC.RECONVERGENT B0 ;  /* 0x0000000000007941 */ /* 0x000fea0003800200 */
.L_x_33005:
[----:B------:R-:W0:Y:S02]  /*6490*/  F2I.FTZ.TRUNC.NTZ R0, R0 ;  /* 0x0000000000007305 */ /* 0x000e24000021f100 */
[----:B0-----:R-:W-:Y:S01]  /*64a0*/  PRMT R2, R0, 0x7610, R2 ;  /* 0x0000761000027816 */ /* 0x001fe20000000002 */
[----:B------:R-:W-:Y:S06]  /*64b0*/  BRA `(.L_x_32986) ;  /* 0x00000000009c7947 */ /* 0x000fec0003800000 */
.L_x_32998:
        /* <DEDUP_REMOVED lines=14> */
.L_x_33012:
[----:B------:R-:W-:Y:S05]  /*65a0*/  BSYNC.RECONVERGENT B0 ;  /* 0x0000000000007941 */ /* 0x000fea0003800200 */
.L_x_33011:
[----:B------:R-:W0:Y:S02]  /*65b0*/  F2I.FTZ.TRUNC.NTZ R0, R0 ;  /* 0x0000000000007305 */ /* 0x000e24000021f100 */
[----:B0-----:R-:W-:Y:S01]  /*65c0*/  PRMT R2, R0, 0x7610, R2 ;  /* 0x0000761000027816 */ /* 0x001fe20000000002 */
[----:B------:R-:W-:Y:S06]  /*65d0*/  BRA `(.L_x_32986) ;  /* 0x0000000000547947 */ /* 0x000fec0003800000 */
.L_x_32985:
        /* <DEDUP_REMOVED lines=16> */
.L_x_33013:
[----:B------:R-:W-:Y:S01]  /*66e0*/  PRMT R2, RZ, 0x7610, R2 ;  /* 0x00007610ff027816 */ /* 0x000fe20000000002 */
[----:B------:R-:W-:Y:S06]  /*66f0*/  BRA `(.L_x_32986) ;  /* 0x00000000000c7947 */ /* 0x000fec0003800000 */
.L_x_33010:
[----:B------:R1:W5:Y:S01]  /*6700*/  LDG.E.U16 R2, desc[UR36][R4.64] ;  /* 0x0000002404027981 */ /* 0x000362000c1e1500 */
[----:B------:R-:W-:Y:S05]  /*6710*/  BRA `(.L_x_32986) ;  /* 0x0000000000047947 */ /* 0x000fea0003800000 */
.L_x_33009:
[----:B------:R2:W5:Y:S02]  /*6720*/  LDG.E.U16 R2, desc[UR36][R4.64] ;  /* 0x0000002404027981 */ /* 0x000564000c1e1500 */
.L_x_32986:
        /* <DEDUP_REMOVED lines=16> */
.L_x_33017:
[----:B------:R3:W5:Y:S01]  /*6830*/  LDG.E.U8 R0, desc[UR36][R4.64] ;  /* 0x0000002404007981 */ /* 0x000762000c1e1100 */
[----:B------:R-:W-:Y:S05]  /*6840*/  BRA `(.L_x_33019) ;  /* 0x0000000c00507947 */ /* 0x000fea0003800000 */
.L_x_33016:
        /* <DEDUP_REMOVED lines=8> */
.L_x_33021:
[----:B------:R2:W5:Y:S01]  /*68d0*/  LDG.E.U16 R0, desc[UR36][R4.64] ;  /* 0x0000002404007981 */ /* 0x000562000c1e1500 */
[----:B------:R-:W-:Y:S05]  /*68e0*/  BRA `(.L_x_33019) ;  /* 0x0000000c00287947 */ /* 0x000fea0003800000 */
.L_x_33020:
[----:B------:R0:W5:Y:S01]  /*68f0*/  LDG.E.U16 R0, desc[UR36][R4.64] ;  /* 0x0000002404007981 */ /* 0x000162000c1e1500 */
[----:B------:R-:W-:Y:S05]  /*6900*/  BRA `(.L_x_33019) ;  /* 0x0000000c00207947 */ /* 0x000fea0003800000 */
.L_x_33015:
        /* <DEDUP_REMOVED lines=9> */
.L_x_33023:
[----:B------:R-:W2:Y:S02]  /*69a0*/  LDG.E.U16 R3, desc[UR36][R4.64] ;  /* 0x0000002404037981 */ /* 0x000ea4000c1e1500 */
[----:B--2---:R-:W-:-:S06]  /*69b0*/  HADD2.F32 R3, -RZ, R3.H0_H0 ;  /* 0x20000003ff037230 */ /* 0x004fcc0000004100 */
[----:B------:R-:W0:Y:S02]  /*69c0*/  F2I.FTZ.TRUNC.NTZ R3, R3 ;  /* 0x0000000300037305 */ /* 0x000e24000021f100 */
[----:B0-----:R-:W-:Y:S01]  /*69d0*/  PRMT R0, R3, 0x7610, R0 ;  /* 0x0000761003007816 */ /* 0x001fe20000000000 */
[----:B------:R-:W-:Y:S06]  /*69e0*/  BRA `(.L_x_33019) ;  /* 0x0000000800e87947 */ /* 0x000fec0003800000 */
.L_x_33022:
        /* <DEDUP_REMOVED lines=9> */
.L_x_33025:
[----:B------:R-:W2:Y:S02]  /*6a80*/  LDG.E.U16 R4, desc[UR36][R4.64] ;  /* 0x0000002404047981 */ /* 0x000ea4000c1e1500 */
[----:B--2---:R-:W-:-:S06]  /*6a90*/  HADD2.F32 R3, -RZ, R4.H0_H0 ;  /* 0x20000004ff037230 */ /* 0x004fcc0000004100 */
[----:B------:R-:W0:Y:S02]  /*6aa0*/  F2I.FTZ.TRUNC.NTZ R3, R3 ;  /* 0x0000000300037305 */ /* 0x000e24000021f100 */
[----:B0-----:R-:W-:Y:S01]  /*6ab0*/  PRMT R0, R3, 0x7610, R0 ;  /* 0x0000761003007816 */ /* 0x001fe20000000000 */
[----:B------:R-:W-:Y:S06]  /*6ac0*/  BRA `(.L_x_33019) ;  /* 0x0000000800b07947 */ /* 0x000fec0003800000 */
.L_x_33024:
[----:B------:R-:W2:Y:S02]  /*6ad0*/  LDG.E.64 R4, desc[UR36][R4.64] ;  /* 0x0000002404047981 */ /* 0x000ea4000c1e1b00 */
[----:B--2---:R0:W1:Y:S02]  /*6ae0*/  F2I.F64.TRUNC R0, R4 ;  /* 0x0000000400007311 */ /* 0x004064000030d100 */
[----:B01----:R-:W-:Y:S05]  /*6af0*/  BRA `(.L_x_33019) ;  /* 0x0000000800a47947 */ /* 0x003fea0003800000 */
.L_x_33014:
        /* <DEDUP_REMOVED lines=12> */
.L_x_33028:
[----:B------:R-:W2:Y:S02]  /*6bc0*/  LDG.E.64 R4, desc[UR36][R4.64] ;  /* 0x0000002404047981 */ /* 0x000ea4000c1e1b00 */
[----:B--2---:R0:W1:Y:S02]  /*6bd0*/  F2I.F64.TRUNC R0, R4 ;  /* 0x0000000400007311 */ /* 0x004064000030d100 */
[----:B01----:R-:W-:Y:S05]  /*6be0*/  BRA `(.L_x_33019) ;  /* 0x0000000800687947 */ /* 0x003fea0003800000 */
.L_x_33027:
        /* <DEDUP_REMOVED lines=27> */
.L_x_33030:
        /* <DEDUP_REMOVED lines=15> */
.L_x_33029:
[----:B------:R-:W2:Y:S02]  /*6e90*/  LDG.E.U16 R3, desc[UR36][R4.64] ;  /* 0x0000002404037981 */ /* 0x000ea4000c1e1500 */
[----:B--2---:R-:W-:-:S06]  /*6ea0*/  IMAD.U32 R3, R3, 0x10000, RZ ;  /* 0x0001000003037824 */ /* 0x004fcc00078e00ff */
[----:B------:R-:W0:Y:S02]  /*6eb0*/  F2I.FTZ.TRUNC.NTZ R3, R3 ;  /* 0x0000000300037305 */ /* 0x000e24000021f100 */
[----:B0-----:R-:W-:Y:S01]  /*6ec0*/  PRMT R0, R3, 0x7610, R0 ;  /* 0x0000761003007816 */ /* 0x001fe20000000000 */
[----:B------:R-:W-:Y:S06]  /*6ed0*/  BRA `(.L_x_33019) ;  /* 0x0000000400ac7947 */ /* 0x000fec0003800000 */
.L_x_33026:
        /* <DEDUP_REMOVED lines=10> */
.L_x_33033:
        /* <DEDUP_REMOVED lines=21> */
.L_x_33037:
[----:B------:R-:W-:Y:S05]  /*70d0*/  BSYNC.RECONVERGENT B1 ;  /* 0x0000000000017941 */ /* 0x000fea0003800200 */
.L_x_33036:
[----:B------:R-:W-:Y:S01]  /*70e0*/  IMAD.SHL.U32 R0, R0, 0x100000, RZ ;  /* 0x0010000000007824 */ /* 0x000fe200078e00ff */
[----:B------:R-:W-:-:S04]  /*70f0*/  LEA R3, R3, 0x3b800000, 0x17 ;  /* 0x3b80000003037811 */ /* 0x000fc800078eb8ff */
[----:B------:R-:W-:-:S07]  /*7100*/  LOP3.LUT R3, R3, R0, R7, 0xfe, !PT ;  /* 0x0000000003037212 */ /* 0x000fce00078efe07 */
.L_x_33035:
[----:B------:R-:W-:Y:S05]  /*7110*/  BSYNC.RECONVERGENT B0 ;  /* 0x0000000000007941 */ /* 0x000fea0003800200 */
.L_x_33034:
[----:B------:R-:W0:Y:S02]  /*7120*/  F2I.FTZ.TRUNC.NTZ R3, R3 ;  /* 0x0000000300037305 */ /* 0x000e24000021f100 */
[----:B0-----:R-:W-:Y:S01]  /*7130*/  PRMT R0, R3, 0x7610, R0 ;  /* 0x0000761003007816 */ /* 0x001fe20000000000 */
[----:B------:R-:W-:Y:S06]  /*7140*/  BRA `(.L_x_33019) ;  /* 0x0000000400107947 */ /* 0x000fec0003800000 */
.L_x_33032:
        /* <DEDUP_REMOVED lines=21> */
.L_x_33041:
[----:B------:R-:W-:Y:S05]  /*72a0*/  BSYNC.RECONVERGENT B1 ;  /* 0x0000000000017941 */ /* 0x000fea0003800200 */
.L_x_33040:
[----:B------:R-:W-:Y:S01]  /*72b0*/  IMAD.SHL.U32 R0, R0, 0x200000, RZ ;  /* 0x0020000000007824 */ /* 0x000fe200078e00ff */
[----:B------:R-:W-:-:S04]  /*72c0*/  LEA R3, R3, 0x37800000, 0x17 ;  /* 0x3780000003037811 */ /* 0x000fc800078eb8ff */
[----:B------:R-:W-:-:S07]  /*72d0*/  LOP3.LUT R3, R3, R0, R7, 0xfe, !PT ;  /* 0x0000000003037212 */ /* 0x000fce00078efe07 */
.L_x_33039:
[----:B------:R-:W-:Y:S05]  /*72e0*/  BSYNC.RECONVERGENT B0 ;  /* 0x0000000000007941 */ /* 0x000fea0003800200 */
.L_x_33038:
[----:B------:R-:W0:Y:S02]  /*72f0*/  F2I.FTZ.TRUNC.NTZ R3, R3 ;  /* 0x0000000300037305 */ /* 0x000e24000021f100 */
[----:B0-----:R-:W-:Y:S01]  /*7300*/  PRMT R0, R3, 0x7610, R0 ;  /* 0x0000761003007816 */ /* 0x001fe20000000000 */
[----:B------:R-:W-:Y:S06]  /*7310*/  BRA `(.L_x_33019) ;  /* 0x00000000009c7947 */ /* 0x000fec0003800000 */
.L_x_33031:
        /* <DEDUP_REMOVED lines=14> */
.L_x_33045:
[----:B------:R-:W-:Y:S05]  /*7400*/  BSYNC.RECONVERGENT B0 ;  /* 0x0000000000007941 */ /* 0x000fea0003800200 */
.L_x_33044:
[----:B------:R-:W0:Y:S02]  /*7410*/  F2I.FTZ.TRUNC.NTZ R3, R3 ;  /* 0x0000000300037305 */ /* 0x000e24000021f100 */
[----:B0-----:R-:W-:Y:S01]  /*7420*/  PRMT R0, R3, 0x7610, R0 ;  /* 0x0000761003007816 */ /* 0x001fe20000000000 */
[----:B------:R-:W-:Y:S06]  /*7430*/  BRA `(.L_x_33019) ;  /* 0x0000000000547947 */ /* 0x000fec0003800000 */
.L_x_33018:
        /* <DEDUP_REMOVED lines=16> */
.L_x_33046:
[----:B------:R-:W-:Y:S01]  /*7540*/  PRMT R0, RZ, 0x7610, R0 ;  /* 0x00007610ff007816 */ /* 0x000fe20000000000 */
[----:B------:R-:W-:Y:S06]  /*7550*/  BRA `(.L_x_33019) ;  /* 0x00000000000c7947 */ /* 0x000fec0003800000 */
.L_x_33043:
[----:B------:R0:W5:Y:S01]  /*7560*/  LDG.E.U16 R0, desc[UR36][R4.64] ;  /* 0x0000002404007981 */ /* 0x000162000c1e1500 */
[----:B------:R-:W-:Y:S05]  /*7570*/  BRA `(.L_x_33019) ;  /* 0x0000000000047947 */ /* 0x000fea0003800000 */
.L_x_33042:
[----:B------:R0:W5:Y:S02]  /*7580*/  LDG.E.U16 R0, desc[UR36][R4.64] ;  /* 0x0000002404007981 */ /* 0x000164000c1e1500 */
.L_x_33019:
[----:B------:R-:W0:Y:S01]  /*7590*/  LDCU.64 UR6, c[0x0][0x5e8] ;  /* 0x0000bd00ff0677ac */ /* 0x000e220008000a00 */
[----:B-1---5:R-:W-:Y:S01]  /*75a0*/  VIMNMX.S16x2 R0, PT, PT, R2, R0, !PT ;  /* 0x0000000002007248 */ /* 0x022fe20007fe0300 */
        /* <DEDUP_REMOVED lines=16> */
.L_x_33050:
[----:B------:R0:W-:Y:S01]  /*76b0*/  STG.E.U8 desc[UR36][R4.64], R9 ;  /* 0x0000000904007986 */ /* 0x0001e2000c101124 */
[----:B------:R-:W-:Y:S05]  /*76c0*/  BRA `(.L_x_33052) ;  /* 0x0000000c004c7947 */ /* 0x000fea0003800000 */
.L_x_33049:
        /* <DEDUP_REMOVED lines=10> */
.L_x_33054:
[----:B------:R-:W-:-:S05]  /*7770*/  PRMT R3, R9, 0x9910, RZ ;  /* 0x0000991009037816 */ /* 0x000fca00000000ff */
[----:B------:R0:W-:Y:S01]  /*7780*/  STG.E desc[UR36][R4.64], R3 ;  /* 0x0000000304007986 */ /* 0x0001e2000c101924 */
[----:B------:R-:W-:Y:S05]  /*7790*/  BRA `(.L_x_33052) ;  /* 0x0000000c00187947 */ /* 0x000fea0003800000 */
.L_x_33053:
[----:B------:R0:W-:Y:S01]  /*77a0*/  STG.E.U16 desc[UR36][R4.64], R9 ;  /* 0x0000000904007986 */ /* 0x0001e2000c101524 */
[----:B------:R-:W-:Y:S05]  /*77b0*/  BRA `(.L_x_33052) ;  /* 0x0000000c00107947 */ /* 0x000fea0003800000 */
.L_x_33048:
        /* <DEDUP_REMOVED lines=9> */
.L_x_33056:
[----:B------:R-:W0:Y:S02]  /*7850*/  I2F.S16 R0, R9 ;  /* 0x0000000900007306 */ /* 0x000e240000101400 */
[----:B0-----:R-:W-:-:S05]  /*7860*/  F2FP.F16.F32.PACK_AB R0, RZ, R0 ;  /* 0x00000000ff00723e */ /* 0x001fca00000000ff */
[----:B------:R0:W-:Y:S01]  /*7870*/  STG.E.U16 desc[UR36][R4.64], R0 ;  /* 0x0000000004007986 */ /* 0x0001e2000c101524 */
[----:B------:R-:W-:Y:S05]  /*7880*/  BRA `(.L_x_33052) ;  /* 0x0000000800dc7947 */ /* 0x000fea0003800000 */
.L_x_33055:
        /* <DEDUP_REMOVED lines=10> */
.L_x_33058:
[----:B------:R-:W0:Y:S02]  /*7930*/  I2F.S16 R9, R9 ;  /* 0x0000000900097306 */ /* 0x000e240000101400 */
[----:B0-----:R-:W-:-:S04]  /*7940*/  F2FP.F16.F32.PACK_AB R3, RZ, R9 ;  /* 0x00000009ff03723e */ /* 0x001fc800000000ff */
[----:B------:R-:W-:-:S05]  /*7950*/  PRMT R3, R3, 0x5410, RZ ;  /* 0x0000541003037816 */ /* 0x000fca00000000ff */
[----:B------:R0:W-:Y:S01]  /*7960*/  STG.E desc[UR36][R4.64], R3 ;  /* 0x0000000304007986 */ /* 0x0001e2000c101924 */
[----:B------:R-:W-:Y:S05]  /*7970*/  BRA `(.L_x_33052) ;  /* 0x0000000800a07947 */ /* 0x000fea0003800000 */
.L_x_33057:
[----:B------:R-:W0:Y:S02]  /*7980*/  I2F.F64.S16 R2, R9 ;  /* 0x0000000900027312 */ /* 0x000e240000101c00 */
[----:B0-----:R0:W-:Y:S01]  /*7990*/  STG.E.64 desc[UR36][R4.64], R2 ;  /* 0x0000000204007986 */ /* 0x0011e2000c101b24 */
[----:B------:R-:W-:Y:S05]  /*79a0*/  BRA `(.L_x_33052) ;  /* 0x0000000800947947 */ /* 0x000fea0003800000 */
.L_x_33047:
        /* <DEDUP_REMOVED lines=12> */
.L_x_33062:
        /* <DEDUP_REMOVED lines=17> */
.L_x_33065:
[----:B------:R-:W-:-:S04]  /*7b80*/  SHF.R.U32.HI R3, RZ, 0x18, R9 ;  /* 0x00000018ff037819 */ /* 0x000fc80000011609 */
[----:B------:R-:W-:-:S04]  /*7b90*/  LOP3.LUT R0, R0, 0x80, R3, 0xf8, !PT ;  /* 0x0000008000007812 */ /* 0x000fc800078ef803 */
[----:B------:R-:W-:-:S07]  /*7ba0*/  PRMT R2, R0, 0x7610, R2 ;  /* 0x0000761000027816 */ /* 0x000fce0000000002 */
.L_x_33064:
[----:B------:R-:W-:Y:S05]  /*7bb0*/  BSYNC.RECONVERGENT B0 ;  /* 0x0000000000007941 */ /* 0x000fea0003800200 */
.L_x_33063:
[----:B------:R0:W-:Y:S01]  /*7bc0*/  STG.E.U8 desc[UR36][R4.64], R2 ;  /* 0x0000000204007986 */ /* 0x0001e2000c101124 */
[----:B------:R-:W-:Y:S05]  /*7bd0*/  BRA `(.L_x_33052) ;  /* 0x0000000800087947 */ /* 0x000fea0003800000 */
.L_x_33061:
        /* <DEDUP_REMOVED lines=17> */
.L_x_33068:
[----:B------:R-:W-:-:S04]  /*7cf0*/  SHF.R.U32.HI R3, RZ, 0x18, R9 ;  /* 0x00000018ff037819 */ /* 0x000fc80000011609 */
[----:B------:R-:W-:-:S04]  /*7d00*/  LOP3.LUT R0, R0, 0x80, R3, 0xf8, !PT ;  /* 0x0000008000007812 */ /* 0x000fc800078ef803 */
[----:B------:R-:W-:-:S07]  /*7d10*/  PRMT R2, R0, 0x7610, R2 ;  /* 0x0000761000027816 */ /* 0x000fce0000000002 */
.L_x_33067:
[----:B------:R-:W-:Y:S05]  /*7d20*/  BSYNC.RECONVERGENT B0 ;  /* 0x0000000000007941 */ /* 0x000fea0003800200 */
.L_x_33066:
[----:B------:R0:W-:Y:S01]  /*7d30*/  STG.E.U8 desc[UR36][R4.64], R2 ;  /* 0x0000000204007986 */ /* 0x0001e2000c101124 */
[----:B------:R-:W-:Y:S05]  /*7d40*/  BRA `(.L_x_33052) ;  /* 0x0000000400ac7947 */ /* 0x000fea0003800000 */
.L_x_33060:
        /* <DEDUP_REMOVED lines=22> */
.L_x_33070:
[----:B------:R-:W-:-:S04]  /*7eb0*/  PRMT R2, R9, 0x9910, RZ ;  /* 0x0000991009027816 */ /* 0x000fc800000000ff */
[----:B------:R-:W-:-:S05]  /*7ec0*/  SHF.R.S32.HI R3, RZ, 0x1f, R2 ;  /* 0x0000001fff037819 */ /* 0x000fca0000011402 */
[----:B------:R0:W-:Y:S01]  /*7ed0*/  STG.E.64 desc[UR36][R4.64], R2 ;  /* 0x0000000204007986 */ /* 0x0001e2000c101b24 */
[----:B------:R-:W-:Y:S05]  /*7ee0*/  BRA `(.L_x_33052) ;  /* 0x0000000400447947 */ /* 0x000fea0003800000 */
.L_x_33069:
[----:B------:R-:W-:-:S05]  /*7ef0*/  PRMT R3, R9, 0x9910, RZ ;  /* 0x0000991009037816 */ /* 0x000fca00000000ff */
[----:B------:R0:W-:Y:S01]  /*7f00*/  STG.E desc[UR36][R4.64], R3 ;  /* 0x0000000304007986 */ /* 0x0001e2000c101924 */
[----:B------:R-:W-:Y:S05]  /*7f10*/  BRA `(.L_x_33052) ;  /* 0x0000000400387947 */ /* 0x000fea0003800000 */
.L_x_33059:
        /* <DEDUP_REMOVED lines=11> */
.L_x_33072:
[----:B------:R-:W-:Y:S01]  /*7fd0*/  CS2R R10, SRZ ;  /* 0x00000000000a7805 */ /* 0x000fe2000001ff00 */
[----:B------:R-:W0:Y:S04]  /*7fe0*/  I2F.F64.S16 R8, R9 ;  /* 0x0000000900087312 */ /* 0x000e280000101c00 */
[----:B0-----:R0:W-:Y:S01]  /*7ff0*/  STG.E.128 desc[UR36][R4.64], R8 ;  /* 0x0000000804007986 */ /* 0x0011e2000c101d24 */
[----:B------:R-:W-:Y:S05]  /*8000*/  BRA `(.L_x_33052) ;  /* 0x0000000000fc7947 */ /* 0x000fea0003800000 */
.L_x_33071:
[----:B------:R-:W-:-:S09]  /*8010*/  UISETP.NE.AND UP0, UPT, UR4, 0xf, UPT ;  /* 0x0000000f0400788c */ /* 0x000fd2000bf05270 */
[----:B------:R-:W-:Y:S05]  /*8020*/  BRA.U !UP0, `(.L_x_33073) ;  /* 0x0000000108e87547 */ /* 0x000fea000b800000 */
[----:B------:R-:W-:-:S09]  /*8030*/  UISETP.NE.AND UP0, UPT, UR4, 0x17, UPT ;  /* 0x000000170400788c */ /* 0x000fd2000bf05270 */
[----:B------:R-:W-:Y:S05]  /*8040*/  BRA.U !UP0, `(.L_x_33074) ;  /* 0x0000000108907547 */ /* 0x000fea000b800000 */
[----:B------:R-:W-:-:S09]  /*8050*/  UISETP.NE.AND UP0, UPT, UR4, 0x18, UPT ;  /* 0x000000180400788c */ /* 0x000fd2000bf05270 */
[----:B------:R-:W-:Y:S05]  /*8060*/  BRA.U !UP0, `(.L_x_33075) ;  /* 0x0000000108447547 */ /* 0x000fea000b800000 */
.L_x_33051:
        /* <DEDUP_REMOVED lines=16> */
.L_x_33076:
[----:B------:R-:W-:Y:S05]  /*8170*/  BRA `(.L_x_33052) ;  /* 0x0000000000a07947 */ /* 0x000fea0003800000 */
.L_x_33075:
        /* <DEDUP_REMOVED lines=13> */
.L_x_33078:
[----:B------:R-:W-:Y:S05]  /*8250*/  BSYNC.RECONVERGENT B0 ;  /* 0x0000000000007941 */ /* 0x000fea0003800200 */
.L_x_33077:
[----:B------:R-:W-:-:S05]  /*8260*/  LOP3.LUT R3, R0, 0x80, R3, 0xf8, !PT ;  /* 0x0000008000037812 */ /* 0x000fca00078ef803 */
[----:B------:R3:W-:Y:S01]  /*8270*/  STG.E.U8 desc[UR36][R4.64], R3 ;  /* 0x0000000304007986 */ /* 0x0007e2000c101124 */
[----:B------:R-:W-:Y:S05]  /*8280*/  BRA `(.L_x_33052) ;  /* 0x00000000005c7947 */ /* 0x000fea0003800000 */
.L_x_33074:
        /* <DEDUP_REMOVED lines=12> */
.L_x_33080:
[----:B------:R-:W-:Y:S01]  /*8350*/  IMAD.MOV.U32 R0, RZ, RZ, 0x7f ;  /* 0x0000007fff007424 */ /* 0x000fe200078e00ff */
[----:B------:R-:W-:-:S04]  /*8360*/  ISETP.GT.U32.AND P0, PT, R2, 0x7f800000, PT ;  /* 0x7f8000000200780c */ /* 0x000fc80003f04070 */
[----:B------:R-:W-:-:S09]  /*8370*/  SEL R0, R0, 0x7c, P0 ;  /* 0x0000007c00007807 */ /* 0x000fd20000000000 */
.L_x_33081:
[----:B------:R-:W-:Y:S05]  /*8380*/  BSYNC.RECONVERGENT B0 ;  /* 0x0000000000007941 */ /* 0x000fea0003800200 */
.L_x_33079:
[----:B------:R-:W-:-:S04]  /*8390*/  SHF.R.U32.HI R3, RZ, 0x18, R3 ;  /* 0x00000018ff037819 */ /* 0x000fc80000011603 */
[----:B------:R-:W-:-:S05]  /*83a0*/  LOP3.LUT R3, R0, 0x80, R3, 0xf8, !PT ;  /* 0x0000008000037812 */ /* 0x000fca00078ef803 */
[----:B------:R2:W-:Y:S01]  /*83b0*/  STG.E.U8 desc[UR36][R4.64], R3 ;  /* 0x0000000304007986 */ /* 0x0005e2000c101124 */
[----:B------:R-:W-:Y:S05]  /*83c0*/  BRA `(.L_x_33052) ;  /* 0x00000000000c7947 */ /* 0x000fea0003800000 */
.L_x_33073:
[----:B------:R-:W0:Y:S02]  /*83d0*/  I2F.S16 R0, R9 ;  /* 0x0000000900007306 */ /* 0x000e240000101400 */
[----:B0-----:R-:W-:-:S05]  /*83e0*/  F2FP.BF16.F32.PACK_AB R0, RZ, R0 ;  /* 0x00000000ff00723e */ /* 0x001fca00000010ff */
[----:B------:R4:W-:Y:S02]  /*83f0*/  STG.E.U16 desc[UR36][R4.64], R0 ;  /* 0x0000000004007986 */ /* 0x0009e4000c101524 */
.L_x_33052:
[----:B------:R-:W-:-:S07]  /*8400*/  VIADD R17, R17, 0x80 ;  /* 0x0000008011117836 */ /* 0x000fce0000000000 */
.L_x_32979:
[----:B------:R-:W-:Y:S05]  /*8410*/  BSYNC.RECONVERGENT B6 ;  /* 0x0000000000067941 */ /* 0x000fea0003800200 */
.L_x_32978:
        /* <DEDUP_REMOVED lines=358> */
.L_x_33084:
        /* <DEDUP_REMOVED lines=16> */
.L_x_33088:
[----:B------:R0:W5:Y:S01]  /*9b80*/  LDG.E.U8 R2, desc[UR36][R4.64] ;  /* 0x0000002404027981 */ /* 0x000162000c1e1100 */
[----:B------:R-:W-:Y:S05]  /*9b90*/  BRA `(.L_x_33090) ;  /* 0x0000000c004c7947 */ /* 0x000fea0003800000 */
.L_x_33087:
        /* <DEDUP_REMOVED lines=8> */
.L_x_33092:
[----:B------:R0:W5:Y:S01]  /*9c20*/  LDG.E.U16 R2, desc[UR36][R4.64] ;  /* 0x0000002404027981 */ /* 0x000162000c1e1500 */
[----:B------:R-:W-:Y:S05]  /*9c30*/  BRA `(.L_x_33090) ;  /* 0x0000000c00247947 */ /* 0x000fea0003800000 */
.L_x_33091:
[----:B------:R0:W5:Y:S01]  /*9c40*/  LDG.E.U16 R2, desc[UR36][R4.64] ;  /* 0x0000002404027981 */ /* 0x000162000c1e1500 */
[----:B------:R-:W-:Y:S05]  /*9c50*/  BRA `(.L_x_33090) ;  /* 0x0000000c001c7947 */ /* 0x000fea0003800000 */
.L_x_33086:
        /* <DEDUP_REMOVED lines=9> */
.L_x_33094:
[----:B------:R-:W2:Y:S02]  /*9cf0*/  LDG.E.U16 R0, desc[UR36][R4.64] ;  /* 0x0000002404007981 */ /* 0x000ea4000c1e1500 */
[----:B--2---:R-:W-:-:S06]  /*9d00*/  HADD2.F32 R0, -RZ, R0.H0_H0 ;  /* 0x20000000ff007230 */ /* 0x004fcc0000004100 */
[----:B------:R-:W0:Y:S02]  /*9d10*/  F2I.FTZ.TRUNC.NTZ R0, R0 ;  /* 0x0000000000007305 */ /* 0x000e24000021f100 */
[----:B0-----:R-:W-:Y:S01]  /*9d20*/  PRMT R2, R0, 0x7610, R2 ;  /* 0x0000761000027816 */ /* 0x001fe20000000002 */
[----:B------:R-:W-:Y:S06]  /*9d30*/  BRA `(.L_x_33090) ;  /* 0x0000000800e47947 */ /* 0x000fec0003800000 */
.L_x_33093:
        /* <DEDUP_REMOVED lines=9> */
.L_x_33096:
[----:B------:R-:W2:Y:S02]  /*9dd0*/  LDG.E.U16 R4, desc[UR36][R4.64] ;  /* 0x0000002404047981 */ /* 0x000ea4000c1e1500 */
[----:B--2---:R-:W-:-:S06]  /*9de0*/  HADD2.F32 R0, -RZ, R4.H0_H0 ;  /* 0x20000004ff007230 */ /* 0x004fcc0000004100 */
[----:B------:R-:W0:Y:S02]  /*9df0*/  F2I.FTZ.TRUNC.NTZ R0, R0 ;  /* 0x0000000000007305 */ /* 0x000e24000021f100 */
[----:B0-----:R-:W-:Y:S01]  /*9e00*/  PRMT R2, R0, 0x7610, R2 ;  /* 0x0000761000027816 */ /* 0x001fe20000000002 */
[----:B------:R-:W-:Y:S06]  /*9e10*/  BRA `(.L_x_33090) ;  /* 0x0000000800ac7947 */ /* 0x000fec0003800000 */
.L_x_33095:
[----:B------:R-:W2:Y:S02]  /*9e20*/  LDG.E.64 R4, desc[UR36][R4.64] ;  /* 0x0000002404047981 */ /* 0x000ea4000c1e1b00 */
[----:B--2---:R0:W1:Y:S02]  /*9e30*/  F2I.F64.TRUNC R2, R4 ;  /* 0x0000000400027311 */ /* 0x004064000030d100 */
[----:B01----:R-:W-:Y:S05]  /*9e40*/  BRA `(.L_x_33090) ;  /* 0x0000000800a07947 */ /* 0x003fea0003800000 */
.L_x_33085:
        /* <DEDUP_REMOVED lines=12> */
.L_x_33099:
[----:B------:R-:W2:Y:S02]  /*9f10*/  LDG.E.64 R4, desc[UR36][R4.64] ;  /* 0x0000002404047981 */ /* 0x000ea4000c1e1b00 */
[----:B--2---:R3:W4:Y:S02]  /*9f20*/  F2I.F64.TRUNC R2, R4 ;  /* 0x0000000400027311 */ /* 0x004724000030d100 */
[----:B---34-:R-:W-:Y:S05]  /*9f30*/  BRA `(.L_x_33090) ;  /* 0x0000000800647947 */ /* 0x018fea0003800000 */
.L_x_33098:
        /* <DEDUP_REMOVED lines=27> */
.L_x_33101:
        /* <DEDUP_REMOVED lines=14> */
.L_x_33100:
[----:B------:R-:W2:Y:S02]  /*a1d0*/  LDG.E.U16 R0, desc[UR36][R4.64] ;  /* 0x0000002404007981 */ /* 0x000ea4000c1e1500 */
[----:B--2---:R-:W-:-:S06]  /*a1e0*/  IMAD.U32 R0, R0, 0x10000, RZ ;  /* 0x0001000000007824 */ /* 0x004fcc00078e00ff */
[----:B------:R-:W0:Y:S02]  /*a1f0*/  F2I.FTZ.TRUNC.NTZ R0, R0 ;  /* 0x0000000000007305 */ /* 0x000e24000021f100 */
[----:B0-----:R-:W-:Y:S01]  /*a200*/  PRMT R2, R0, 0x7610, R2 ;  /* 0x0000761000027816 */ /* 0x001fe20000000002 */
[----:B------:R-:W-:Y:S06]  /*a210*/  BRA `(.L_x_33090) ;  /* 0x0000000400ac7947 */ /* 0x000fec0003800000 */
.L_x_33097:
        /* <DEDUP_REMOVED lines=10> */
.L_x_33104:
        /* <DEDUP_REMOVED lines=21> */
.L_x_33108:
[----:B------:R-:W-:Y:S05]  /*a410*/  BSYNC.RECONVERGENT B1 ;  /* 0x0000000000017941 */ /* 0x000fea0003800200 */
.L_x_33107:
[----:B------:R-:W-:Y:S02]  /*a420*/  SHF.L.U32 R0, R0, 0x14, RZ ;  /* 0x0000001400007819 */ /* 0x000fe400000006ff */
[----:B------:R-:W-:-:S04]  /*a430*/  LEA R2, R2, 0x3b800000, 0x17 ;  /* 0x3b80000002027811 */ /* 0x000fc800078eb8ff */
[----:B------:R-:W-:-:S07]  /*a440*/  LOP3.LUT R0, R2, R0, R7, 0xfe, !PT ;  /* 0x0000000002007212 */ /* 0x000fce00078efe07 */
.L_x_33106:
[----:B------:R-:W-:Y:S05]  /*a450*/  BSYNC.RECONVERGENT B0 ;  /* 0x0000000000007941 */ /* 0x000fea0003800200 */
.L_x_33105:
[----:B------:R-:W0:Y:S02]  /*a460*/  F2I.FTZ.TRUNC.NTZ R0, R0 ;  /* 0x0000000000007305 */ /* 0x000e24000021f100 */
[----:B0-----:R-:W-:Y:S01]  /*a470*/  PRMT R2, R0, 0x7610, R2 ;  /* 0x0000761000027816 */ /* 0x001fe20000000002 */
[----:B------:R-:W-:Y:S06]  /*a480*/  BRA `(.L_x_33090) ;  /* 0x0000000400107947 */ /* 0x000fec0003800000 */
.L_x_33103:
        /* <DEDUP_REMOVED lines=21> */
.L_x_33112:
[----:B------:R-:W-:Y:S05]  /*a5e0*/  BSYNC.RECONVERGENT B1 ;  /* 0x0000000000017941 */ /* 0x000fea0003800200 */
.L_x_33111:
[----:B------:R-:W-:Y:S01]  /*a5f0*/  IMAD.SHL.U32 R0, R0, 0x200000, RZ ;  /* 0x0020000000007824 */ /* 0x000fe200078e00ff */
[----:B------:R-:W-:-:S04]  /*a600*/  LEA R2, R2, 0x37800000, 0x17 ;  /* 0x3780000002027811 */ /* 0x000fc800078eb8ff */
[----:B------:R-:W-:-:S07]  /*a610*/  LOP3.LUT R0, R2, R0, R7, 0xfe, !PT ;  /* 0x0000000002007212 */ /* 0x000fce00078efe07 */
.L_x_33110:
[----:B------:R-:W-:Y:S05]  /*a620*/  BSYNC.RECONVERGENT B0 ;  /* 0x0000000000007941 */ /* 0x000fea0003800200 */
.L_x_33109:
[----:B------:R-:W0:Y:S02]  /*a630*/  F2I.FTZ.TRUNC.NTZ R0, R0 ;  /* 0x0000000000007305 */ /* 0x000e24000021f100 */
[----:B0-----:R-:W-:Y:S01]  /*a640*/  PRMT R2, R0, 0x7610, R2 ;  /* 0x0000761000027816 */ /* 0x001fe20000000002 */
[----:B------:R-:W-:Y:S06]  /*a650*/  BRA `(.L_x_33090) ;  /* 0x00000000009c7947 */ /* 0x000fec0003800000 */
.L_x_33102:
        /* <DEDUP_REMOVED lines=14> */
.L_x_33116:
[----:B------:R-:W-:Y:S05]  /*a740*/  BSYNC.RECONVERGENT B0 ;  /* 0x0000000000007941 */ /* 0x000fea0003800200 */
.L_x_33115:
[----:B------:R-:W0:Y:S02]  /*a750*/  F2I.FTZ.TRUNC.NTZ R0, R0 ;  /* 0x0000000000007305 */ /* 0x000e24000021f100 */
[----:B0-----:R-:W-:Y:S01]  /*a760*/  PRMT R2, R0, 0x7610, R2 ;  /* 0x0000761000027816 */ /* 0x001fe20000000002 */
[----:B------:R-:W-:Y:S06]  /*a770*/  BRA `(.L_x_33090) ;  /* 0x0000000000547947 */ /* 0x000fec0003800000 */
.L_x_33089:
        /* <DEDUP_REMOVED lines=16> */
.L_x_33117:
[----:B------:R-:W-:Y:S01]  /*a880*/  PRMT R2, RZ, 0x7610, R2 ;  /* 0x00007610ff027816 */ /* 0x000fe20000000002 */
[----:B------:R-:W-:Y:S06]  /*a890*/  BRA `(.L_x_33090) ;  /* 0x00000000000c7947 */ /* 0x000fec0003800000 */
.L_x_33114:
[----:B------:R1:W5:Y:S01]  /*a8a0*/  LDG.E.U16 R2, desc[UR36][R4.64] ;  /* 0x0000002404027981 */ /* 0x000362000c1e1500 */
[----:B------:R-:W-:Y:S05]  /*a8b0*/  BRA `(.L_x_33090) ;  /* 0x0000000000047947 */ /* 0x000fea0003800000 */
.L_x_33113:
[----:B------:R0:W5:Y:S02]  /*a8c0*/  LDG.E.U16 R2, desc[UR36][R4.64] ;  /* 0x0000002404027981 */ /* 0x000164000c1e1500 */
.L_x_33090:
        /* <DEDUP_REMOVED lines=16> */
.L_x_33121:
[----:B------:R0:W5:Y:S01]  /*a9d0*/  LDG.E.U8 R0, desc[UR36][R4.64] ;  /* 0x0000002404007981 */ /* 0x000162000c1e1100 */
[----:B------:R-:W-:Y:S05]  /*a9e0*/  BRA `(.L_x_33123) ;  /* 0x0000000c00507947 */ /* 0x000fea0003800000 */
.L_x_33120:
        /* <DEDUP_REMOVED lines=8> */
.L_x_33125:
[----:B------:R0:W5:Y:S01]  /*aa70*/  LDG.E.U16 R0, desc[UR36][R4.64] ;  /* 0x0000002404007981 */ /* 0x000162000c1e1500 */
[----:B------:R-:W-:Y:S05]  /*aa80*/  BRA `(.L_x_33123) ;  /* 0x0000000c00287947 */ /* 0x000fea0003800000 */
.L_x_33124:
[----:B------:R0:W5:Y:S01]  /*aa90*/  LDG.E.U16 R0, desc[UR36][R4.64] ;  /* 0x0000002404007981 */ /* 0x000162000c1e1500 */
[----:B------:R-:W-:Y:S05]  /*aaa0*/  BRA `(.L_x_33123) ;  /* 0x0000000c00207947 */ /* 0x000fea0003800000 */
.L_x_33119:
        /* <DEDUP_REMOVED lines=9> */
.L_x_33127:
[----:B------:R-:W2:Y:S02]  /*ab40*/  LDG.E.U16 R3, desc[UR36][R4.64] ;  /* 0x0000002404037981 */ /* 0x000ea4000c1e1500 */
[----:B--2---:R-:W-:-:S06]  /*ab50*/  HADD2.F32 R3, -RZ, R3.H0_H0 ;  /* 0x20000003ff037230 */ /* 0x004fcc0000004100 */
[----:B------:R-:W0:Y:S02]  /*ab60*/  F2I.FTZ.TRUNC.NTZ R3, R3 ;  /* 0x0000000300037305 */ /* 0x000e24000021f100 */
[----:B0-----:R-:W-:Y:S01]  /*ab70*/  PRMT R0, R3, 0x7610, R0 ;  /* 0x0000761003007816 */ /* 0x001fe20000000000 */
[----:B------:R-:W-:Y:S06]  /*ab80*/  BRA `(.L_x_33123) ;  /* 0x0000000800e87947 */ /* 0x000fec0003800000 */
.L_x_33126:
        /* <DEDUP_REMOVED lines=9> */
.L_x_33129:
[----:B------:R-:W2:Y:S02]  /*ac20*/  LDG.E.U16 R4, desc[UR36][R4.64] ;  /* 0x0000002404047981 */ /* 0x000ea4000c1e1500 */
[----:B--2---:R-:W-:-:S06]  /*ac30*/  HADD2.F32 R3, -RZ, R4.H0_H0 ;  /* 0x20000004ff037230 */ /* 0x004fcc0000004100 */
[----:B------:R-:W0:Y:S02]  /*ac40*/  F2I.FTZ.TRUNC.NTZ R3, R3 ;  /* 0x0000000300037305 */ /* 0x000e24000021f100 */
[----:B0-----:R-:W-:Y:S01]  /*ac50*/  PRMT R0, R3, 0x7610, R0 ;  /* 0x0000761003007816 */ /* 0x001fe20000000000 */
[----:B------:R-:W-:Y:S06]  /*ac60*/  BRA `(.L_x_33123) ;  /* 0x0000000800b07947 */ /* 0x000fec0003800000 */
.L_x_33128:
[----:B------:R-:W2:Y:S02]  /*ac70*/  LDG.E.64 R4, desc[UR36][R4.64] ;  /* 0x0000002404047981 */ /* 0x000ea4000c1e1b00 */
[----:B--2---:R0:W1:Y:S02]  /*ac80*/  F2I.F64.TRUNC R0, R4 ;  /* 0x0000000400007311 */ /* 0x004064000030d100 */
[----:B01----:R-:W-:Y:S05]  /*ac90*/  BRA `(.L_x_33123) ;  /* 0x0000000800a47947 */ /* 0x003fea0003800000 */
.L_x_33118:
        /* <DEDUP_REMOVED lines=12> */
.L_x_33132:
[----:B------:R-:W2:Y:S02]  /*ad60*/  LDG.E.64 R4, desc[UR36][R4.64] ;  /* 0x0000002404047981 */ /* 0x000ea4000c1e1b00 */
[----:B--2---:R3:W0:Y:S02]  /*ad70*/  F2I.F64.TRUNC R0, R4 ;  /* 0x0000000400007311 */ /* 0x004624000030d100 */
[----:B0--3--:R-:W-:Y:S05]  /*ad80*/  BRA `(.L_x_33123) ;  /* 0x0000000800687947 */ /* 0x009fea0003800000 */
.L_x_33131:
        /* <DEDUP_REMOVED lines=27> */
.L_x_33134:
        /* <DEDUP_REMOVED lines=15> */
.L_x_33133:
[----:B------:R-:W2:Y:S02]  /*b030*/  LDG.E.U16 R3, desc[UR36][R4.64] ;  /* 0x0000002404037981 */ /* 0x000ea4000c1e1500 */
[----:B--2---:R-:W-:-:S06]  /*b040*/  IMAD.U32 R3, R3, 0x10000, RZ ;  /* 0x0001000003037824 */ /* 0x004fcc00078e00ff */
[----:B------:R-:W0:Y:S02]  /*b050*/  F2I.FTZ.TRUNC.NTZ R3, R3 ;  /* 0x0000000300037305 */ /* 0x000e24000021f100 */
[----:B0-----:R-:W-:Y:S01]  /*b060*/  PRMT R0, R3, 0x7610, R0 ;  /* 0x0000761003007816 */ /* 0x001fe20000000000 */
[----:B------:R-:W-:Y:S06]  /*b070*/  BRA `(.L_x_33123) ;  /* 0x0000000400ac7947 */ /* 0x000fec0003800000 */
.L_x_33130:
        /* <DEDUP_REMOVED lines=10> */
.L_x_33137:
        /* <DEDUP_REMOVED lines=21> */
.L_x_33141:
[----:B------:R-:W-:Y:S05]  /*b270*/  BSYNC.RECONVERGENT B1 ;  /* 0x0000000000017941 */ /* 0x000fea0003800200 */
.L_x_33140:
[----:B------:R-:W-:Y:S01]  /*b280*/  IMAD.SHL.U32 R0, R0, 0x100000, RZ ;  /* 0x0010000000007824 */ /* 0x000fe200078e00ff */
[----:B------:R-:W-:-:S04]  /*b290*/  LEA R3, R3, 0x3b800000, 0x17 ;  /* 0x3b80000003037811 */ /* 0x000fc800078eb8ff */
[----:B------:R-:W-:-:S07]  /*b2a0*/  LOP3.LUT R3, R3, R0, R7, 0xfe, !PT ;  /* 0x0000000003037212 */ /* 0x000fce00078efe07 */
.L_x_33139:
[----:B------:R-:W-:Y:S05]  /*b2b0*/  BSYNC.RECONVERGENT B0 ;  /* 0x0000000000007941 */ /* 0x000fea0003800200 */
.L_x_33138:
[----:B------:R-:W0:Y:S02]  /*b2c0*/  F2I.FTZ.TRUNC.NTZ R3, R3 ;  /* 0x0000000300037305 */ /* 0x000e24000021f100 */
[----:B0-----:R-:W-:Y:S01]  /*b2d0*/  PRMT R0, R3, 0x7610, R0 ;  /* 0x0000761003007816 */ /* 0x001fe20000000000 */
[----:B------:R-:W-:Y:S06]  /*b2e0*/  BRA `(.L_x_33123) ;  /* 0x0000000400107947 */ /* 0x000fec0003800000 */
.L_x_33136:
        /* <DEDUP_REMOVED lines=21> */
.L_x_33145:
[----:B------:R-:W-:Y:S05]  /*b440*/  BSYNC.RECONVERGENT B1 ;  /* 0x0000000000017941 */ /* 0x000fea0003800200 */
.L_x_33144:
[----:B------:R-:W-:Y:S01]  /*b450*/  IMAD.SHL.U32 R0, R0, 0x200000, RZ ;  /* 0x0020000000007824 */ /* 0x000fe200078e00ff */
[----:B------:R-:W-:-:S04]  /*b460*/  LEA R3, R3, 0x37800000, 0x17 ;  /* 0x3780000003037811 */ /* 0x000fc800078eb8ff */
[----:B------:R-:W-:-:S07]  /*b470*/  LOP3.LUT R3, R3, R0, R7, 0xfe, !PT ;  /* 0x0000000003037212 */ /* 0x000fce00078efe07 */
.L_x_33143:
[----:B------:R-:W-:Y:S05]  /*b480*/  BSYNC.RECONVERGENT B0 ;  /* 0x0000000000007941 */ /* 0x000fea0003800200 */
.L_x_33142:
[----:B------:R-:W0:Y:S02]  /*b490*/  F2I.FTZ.TRUNC.NTZ R3, R3 ;  /* 0x0000000300037305 */ /* 0x000e24000021f100 */
[----:B0-----:R-:W-:Y:S01]  /*b4a0*/  PRMT R0, R3, 0x7610, R0 ;  /* 0x0000761003007816 */ /* 0x001fe20000000000 */
[----:B------:R-:W-:Y:S06]  /*b4b0*/  BRA `(.L_x_33123) ;  /* 0x00000000009c7947 */ /* 0x000fec0003800000 */
.L_x_33135:
        /* <DEDUP_REMOVED lines=14> */
.L_x_33149:
[----:B------:R-:W-:Y:S05]  /*b5a0*/  BSYNC.RECONVERGENT B0 ;  /* 0x0000000000007941 */ /* 0x000fea0003800200 */
.L_x_33148:
[----:B------:R-:W0:Y:S02]  /*b5b0*/  F2I.FTZ.TRUNC.NTZ R3, R3 ;  /* 0x0000000300037305 */ /* 0x000e24000021f100 */
[----:B0-----:R-:W-:Y:S01]  /*b5c0*/  PRMT R0, R3, 0x7610, R0 ;  /* 0x0000761003007816 */ /* 0x001fe20000000000 */
[----:B------:R-:W-:Y:S06]  /*b5d0*/  BRA `(.L_x_33123) ;  /* 0x0000000000547947 */ /* 0x000fec0003800000 */
.L_x_33122:
        /* <DEDUP_REMOVED lines=16> */
.L_x_33150:
[----:B------:R-:W-:Y:S01]  /*b6e0*/  PRMT R0, RZ, 0x7610, R0 ;  /* 0x00007610ff007816 */ /* 0x000fe20000000000 */
[----:B------:R-:W-:Y:S06]  /*b6f0*/  BRA `(.L_x_33123) ;  /* 0x00000000000c7947 */ /* 0x000fec0003800000 */
.L_x_33147:
[----:B------:R2:W5:Y:S01]  /*b700*/  LDG.E.U16 R0, desc[UR36][R4.64] ;  /* 0x0000002404007981 */ /* 0x000562000c1e1500 */
[----:B------:R-:W-:Y:S05]  /*b710*/  BRA `(.L_x_33123) ;  /* 0x0000000000047947 */ /* 0x000fea0003800000 */
.L_x_33146:
[----:B------:R1:W5:Y:S02]  /*b720*/  LDG.E.U16 R0, desc[UR36][R4.64] ;  /* 0x0000002404007981 */ /* 0x000364000c1e1500 */
.L_x_33123:
[----:B------:R-:W2:Y:S01]  /*b730*/  LDCU.64 UR6, c[0x0][0x5e8] ;  /* 0x0000bd00ff0677ac */ /* 0x000ea20008000a00 */
[----:B01--45:R-:W-:Y:S01]  /*b740*/  VIMNMX.S16x2 R0, PT, PT, R2, R0, !PT ;  /* 0x0000000002007248 */ /* 0x033fe20007fe0300 */
        /* <DEDUP_REMOVED lines=16> */
.L_x_33154:
[----:B------:R0:W-:Y:S01]  /*b850*/  STG.E.U8 desc[UR36][R4.64], R9 ;  /* 0x0000000904007986 */ /* 0x0001e2000c101124 */
[----:B------:R-:W-:Y:S05]  /*b860*/  BRA `(.L_x_33156) ;  /* 0x0000000c004c7947 */ /* 0x000fea0003800000 */
.L_x_33153:
        /* <DEDUP_REMOVED lines=10> */
.L_x_33158:
[----:B------:R-:W-:-:S05]  /*b910*/  PRMT R3, R9, 0x9910, RZ ;  /* 0x0000991009037816 */ /* 0x000fca00000000ff */
[----:B------:R0:W-:Y:S01]  /*b920*/  STG.E desc[UR36][R4.64], R3 ;  /* 0x0000000304007986 */ /* 0x0001e2000c101924 */
[----:B------:R-:W-:Y:S05]  /*b930*/  BRA `(.L_x_33156) ;  /* 0x0000000c00187947 */ /* 0x000fea0003800000 */
.L_x_33157:
[----:B------:R0:W-:Y:S01]  /*b940*/  STG.E.U16 desc[UR36][R4.64], R9 ;  /* 0x0000000904007986 */ /* 0x0001e2000c101524 */
[----:B------:R-:W-:Y:S05]  /*b950*/  BRA `(.L_x_33156) ;  /* 0x0000000c00107947 */ /* 0x000fea0003800000 */
.L_x_33152:
        /* <DEDUP_REMOVED lines=9> */
.L_x_33160:
[----:B------:R-:W0:Y:S02]  /*b9f0*/  I2F.S16 R0, R9 ;  /* 0x0000000900007306 */ /* 0x000e240000101400 */
[----:B0-----:R-:W-:-:S05]  /*ba00*/  F2FP.F16.F32.PACK_AB R0, RZ, R0 ;  /* 0x00000000ff00723e */ /* 0x001fca00000000ff */
[----:B------:R0:W-:Y:S01]  /*ba10*/  STG.E.U16 desc[UR36][R4.64], R0 ;  /* 0x0000000004007986 */ /* 0x0001e2000c101524 */
[----:B------:R-:W-:Y:S05]  /*ba20*/  BRA `(.L_x_33156) ;  /* 0x0000000800dc7947 */ /* 0x000fea0003800000 */
.L_x_33159:
        /* <DEDUP_REMOVED lines=10> */
.L_x_33162:
[----:B------:R-:W0:Y:S02]  /*bad0*/  I2F.S16 R9, R9 ;  /* 0x0000000900097306 */ /* 0x000e240000101400 */
[----:B0-----:R-:W-:-:S04]  /*bae0*/  F2FP.F16.F32.PACK_AB R3, RZ, R9 ;  /* 0x00000009ff03723e */ /* 0x001fc800000000ff */
[----:B------:R-:W-:-:S05]  /*baf0*/  PRMT R3, R3, 0x5410, RZ ;  /* 0x0000541003037816 */ /* 0x000fca00000000ff */
[----:B------:R0:W-:Y:S01]  /*bb00*/  STG.E desc[UR36][R4.64], R3 ;  /* 0x0000000304007986 */ /* 0x0001e2000c101924 */
[----:B------:R-:W-:Y:S05]  /*bb10*/  BRA `(.L_x_33156) ;  /* 0x0000000800a07947 */ /* 0x000fea0003800000 */
.L_x_33161:
[----:B------:R-:W0:Y:S02]  /*bb20*/  I2F.F64.S16 R2, R9 ;  /* 0x0000000900027312 */ /* 0x000e240000101c00 */
[----:B0-----:R0:W-:Y:S01]  /*bb30*/  STG.E.64 desc[UR36][R4.64], R2 ;  /* 0x0000000204007986 */ /* 0x0011e2000c101b24 */
[----:B------:R-:W-:Y:S05]  /*bb40*/  BRA `(.L_x_33156) ;  /* 0x0000000800947947 */ /* 0x000fea0003800000 */
.L_x_33151:
        /* <DEDUP_REMOVED lines=12> */
.L_x_33166:
        /* <DEDUP_REMOVED lines=17> */
.L_x_33169:
[----:B------:R-:W-:-:S04]  /*bd20*/  SHF.R.U32.HI R3, RZ, 0x18, R9 ;  /* 0x00000018ff037819 */ /* 0x000fc80000011609 */
[----:B------:R-:W-:-:S04]  /*bd30*/  LOP3.LUT R0, R0, 0x80, R3, 0xf8, !PT ;  /* 0x0000008000007812 */ /* 0x000fc800078ef803 */
[----:B------:R-:W-:-:S07]  /*bd40*/  PRMT R2, R0, 0x7610, R2 ;  /* 0x0000761000027816 */ /* 0x000fce0000000002 */
.L_x_33168:
[----:B------:R-:W-:Y:S05]  /*bd50*/  BSYNC.RECONVERGENT B0 ;  /* 0x0000000000007941 */ /* 0x000fea0003800200 */
.L_x_33167:
[----:B------:R0:W-:Y:S01]  /*bd60*/  STG.E.U8 desc[UR36][R4.64], R2 ;  /* 0x0000000204007986 */ /* 0x0001e2000c101124 */
[----:B------:R-:W-:Y:S05]  /*bd70*/  BRA `(.L_x_33156) ;  /* 0x0000000800087947 */ /* 0x000fea0003800000 */
.L_x_33165:
        /* <DEDUP_REMOVED lines=17> */
.L_x_33172:
[----:B------:R-:W-:-:S04]  /*be90*/  SHF.R.U32.HI R3, RZ, 0x18, R9 ;  /* 0x00000018ff037819 */ /* 0x000fc80000011609 */
[----:B------:R-:W-:-:S04]  /*bea0*/  LOP3.LUT R0, R0, 0x80, R3, 0xf8, !PT ;  /* 0x0000008000007812 */ /* 0x000fc800078ef803 */
[----:B------:R-:W-:-:S07]  /*beb0*/  PRMT R2, R0, 0x7610, R2 ;  /* 0x0000761000027816 */ /* 0x000fce0000000002 */
.L_x_33171:
[----:B------:R-:W-:Y:S05]  /*bec0*/  BSYNC.RECONVERGENT B0 ;  /* 0x0000000000007941 */ /* 0x000fea0003800200 */
.L_x_33170:
[----:B------:R0:W-:Y:S01]  /*bed0*/  STG.E.U8 desc[UR36][R4.64], R2 ;  /* 0x0000000204007986 */ /* 0x0001e2000c101124 */
[----:B------:R-:W-:Y:S05]  /*bee0*/  BRA `(.L_x_33156) ;  /* 0x0000000400ac7947 */ /* 0x000fea0003800000 */
.L_x_33164:
        /* <DEDUP_REMOVED lines=22> */
.L_x_33174:
[----:B------:R-:W-:-:S04]  /*c050*/  PRMT R2, R9, 0x9910, RZ ;  /* 0x0000991009027816 */ /* 0x000fc800000000ff */
[----:B------:R-:W-:-:S05]  /*c060*/  SHF.R.S32.HI R3, RZ, 0x1f, R2 ;  /* 0x0000001fff037819 */ /* 0x000fca0000011402 */
[----:B------:R0:W-:Y:S01]  /*c070*/  STG.E.64 desc[UR36][R4.64], R2 ;  /* 0x0000000204007986 */ /* 0x0001e2000c101b24 */
[----:B------:R-:W-:Y:S05]  /*c080*/  BRA `(.L_x_33156) ;  /* 0x0000000400447947 */ /* 0x000fea0003800000 */
.L_x_33173:
[----:B------:R-:W-:-:S05]  /*c090*/  PRMT R3, R9, 0x9910, RZ ;  /* 0x0000991009037816 */ /* 0x000fca00000000ff */
[----:B------:R0:W-:Y:S01]  /*c0a0*/  STG.E desc[UR36][R4.64], R3 ;  /* 0x0000000304007986 */ /* 0x0001e2000c101924 */
[----:B------:R-:W-:Y:S05]  /*c0b0*/  BRA `(.L_x_33156) ;  /* 0x0000000400387947 */ /* 0x000fea0003800000 */
.L_x_33163:
        /* <DEDUP_REMOVED lines=11> */
.L_x_33176:
[----:B------:R-:W-:Y:S01]  /*c170*/  CS2R R10, SRZ ;  /* 0x00000000000a7805 */ /* 0x000fe2000001ff00 */
[----:B------:R-:W0:Y:S04]  /*c180*/  I2F.F64.S16 R8, R9 ;  /* 0x0000000900087312 */ /* 0x000e280000101c00 */
[----:B0-----:R4:W-:Y:S01]  /*c190*/  STG.E.128 desc[UR36][R4.64], R8 ;  /* 0x0000000804007986 */ /* 0x0019e2000c101d24 */
[----:B------:R-:W-:Y:S05]  /*c1a0*/  BRA `(.L_x_33156) ;  /* 0x0000000000fc7947 */ /* 0x000fea0003800000 */
.L_x_33175:
[----:B------:R-:W-:-:S09]  /*c1b0*/  UISETP.NE.AND UP0, UPT, UR4, 0xf, UPT ;  /* 0x0000000f0400788c */ /* 0x000fd2000bf05270 */
[----:B------:R-:W-:Y:S05]  /*c1c0*/  BRA.U !UP0, `(.L_x_33177) ;  /* 0x0000000108e87547 */ /* 0x000fea000b800000 */
[----:B------:R-:W-:-:S09]  /*c1d0*/  UISETP.NE.AND UP0, UPT, UR4, 0x17, UPT ;  /* 0x000000170400788c */ /* 0x000fd2000bf05270 */
[----:B------:R-:W-:Y:S05]  /*c1e0*/  BRA.U !UP0, `(.L_x_33178) ;  /* 0x0000000108907547 */ /* 0x000fea000b800000 */
[----:B------:R-:W-:-:S09]  /*c1f0*/  UISETP.NE.AND UP0, UPT, UR4, 0x18, UPT ;  /* 0x000000180400788c */ /* 0x000fd2000bf05270 */
[----:B------:R-:W-:Y:S05]  /*c200*/  BRA.U !UP0, `(.L_x_33179) ;  /* 0x0000000108447547 */ /* 0x000fea000b800000 */
.L_x_33155:
        /* <DEDUP_REMOVED lines=16> */
.L_x_33180:
[----:B------:R-:W-:Y:S05]  /*c310*/  BRA `(.L_x_33156) ;  /* 0x0000000000a07947 */ /* 0x000fea0003800000 */
.L_x_33179:
        /* <DEDUP_REMOVED lines=13> */
.L_x_33182:
[----:B------:R-:W-:Y:S05]  /*c3f0*/  BSYNC.RECONVERGENT B0 ;  /* 0x0000000000007941 */ /* 0x000fea0003800200 */
.L_x_33181:
[----:B------:R-:W-:-:S05]  /*c400*/  LOP3.LUT R3, R0, 0x80, R3, 0xf8, !PT ;  /* 0x0000008000037812 */ /* 0x000fca00078ef803 */
[----:B------:R2:W-:Y:S01]  /*c410*/  STG.E.U8 desc[UR36][R4.64], R3 ;  /* 0x0000000304007986 */ /* 0x0005e2000c101124 */
[----:B------:R-:W-:Y:S05]  /*c420*/  BRA `(.L_x_33156) ;  /* 0x00000000005c7947 */ /* 0x000fea0003800000 */
.L_x_33178:
        /* <DEDUP_REMOVED lines=12> */
.L_x_33184:
[----:B------:R-:W-:Y:S01]  /*c4f0*/  IMAD.MOV.U32 R0, RZ, RZ, 0x7f ;  /* 0x0000007fff007424 */ /* 0x000fe200078e00ff */
[----:B------:R-:W-:-:S04]  /*c500*/  ISETP.GT.U32.AND P0, PT, R2, 0x7f800000, PT ;  /* 0x7f8000000200780c */ /* 0x000fc80003f04070 */
[----:B------:R-:W-:-:S09]  /*c510*/  SEL R0, R0, 0x7c, P0 ;  /* 0x0000007c00007807 */ /* 0x000fd20000000000 */
.L_x_33185:
[----:B------:R-:W-:Y:S05]  /*c520*/  BSYNC.RECONVERGENT B0 ;  /* 0x0000000000007941 */ /* 0x000fea0003800200 */
.L_x_33183:
[----:B------:R-:W-:-:S04]  /*c530*/  SHF.R.U32.HI R3, RZ, 0x18, R3 ;  /* 0x00000018ff037819 */ /* 0x000fc80000011603 */
[----:B------:R-:W-:-:S05]  /*c540*/  LOP3.LUT R3, R0, 0x80, R3, 0xf8, !PT ;  /* 0x0000008000037812 */ /* 0x000fca00078ef803 */
[----:B------:R1:W-:Y:S01]  /*c550*/  STG.E.U8 desc[UR36][R4.64], R3 ;  /* 0x0000000304007986 */ /* 0x0003e2000c101124 */
[----:B------:R-:W-:Y:S05]  /*c560*/  BRA `(.L_x_33156) ;  /* 0x00000000000c7947 */ /* 0x000fea0003800000 */
.L_x_33177:
[----:B------:R-:W0:Y:S02]  /*c570*/  I2F.S16 R0, R9 ;  /* 0x0000000900007306 */ /* 0x000e240000101400 */
[----:B0-----:R-:W-:-:S05]  /*c580*/  F2FP.BF16.F32.PACK_AB R0, RZ, R0 ;  /* 0x00000000ff00723e */ /* 0x001fca00000010ff */
[----:B------:R0:W-:Y:S02]  /*c590*/  STG.E.U16 desc[UR36][R4.64], R0 ;  /* 0x0000000004007986 */ /* 0x0001e4000c101524 */
.L_x_33156:
[----:B------:R-:W-:-:S07]  /*c5a0*/  VIADD R17, R17, 0x80 ;  /* 0x0000008011117836 */ /* 0x000fce0000000000 */
.L_x_33083:
[----:B------:R-:W-:Y:S05]  /*c5b0*/  BSYNC.RECONVERGENT B6 ;  /* 0x0000000000067941 */ /* 0x000fea0003800200 */
.L_x_33082:
        /* <DEDUP_REMOVED lines=357> */
.L_x_33186:
        /* <DEDUP_REMOVED lines=19> */
.L_x_33190:
[----:B------:R0:W5:Y:S01]  /*dd40*/  LDG.E.U8 R2, desc[UR36][R4.64] ;  /* 0x0000002404027981 */ /* 0x000162000c1e1100 */
[----:B------:R-:W-:Y:S05]  /*dd50*/  BRA `(.L_x_33192) ;  /* 0x0000000c004c7947 */ /* 0x000fea0003800000 */
.L_x_33189:
        /* <DEDUP_REMOVED lines=8> */
.L_x_33194:
[----:B------:R0:W5:Y:S01]  /*dde0*/  LDG.E.U16 R2, desc[UR36][R4.64] ;  /* 0x0000002404027981 */ /* 0x000162000c1e1500 */
[----:B------:R-:W-:Y:S05]  /*ddf0*/  BRA `(.L_x_33192) ;  /* 0x0000000c00247947 */ /* 0x000fea0003800000 */
.L_x_33193:
[----:B------:R0:W5:Y:S01]  /*de00*/  LDG.E.U16 R2, desc[UR36][R4.64] ;  /* 0x0000002404027981 */ /* 0x000162000c1e1500 */
[----:B------:R-:W-:Y:S05]  /*de10*/  BRA `(.L_x_33192) ;  /* 0x0000000c001c7947 */ /* 0x000fea0003800000 */
.L_x_33188:
        /* <DEDUP_REMOVED lines=9> */
.L_x_33196:
[----:B------:R-:W2:Y:S02]  /*deb0*/  LDG.E.U16 R0, desc[UR36][R4.64] ;  /* 0x0000002404007981 */ /* 0x000ea4000c1e1500 */
[----:B--2---:R-:W-:-:S06]  /*dec0*/  HADD2.F32 R0, -RZ, R0.H0_H0 ;  /* 0x20000000ff007230 */ /* 0x004fcc0000004100 */
[----:B------:R-:W0:Y:S02]  /*ded0*/  F2I.FTZ.TRUNC.NTZ R0, R0 ;  /* 0x0000000000007305 */ /* 0x000e24000021f100 */
[----:B0-----:R-:W-:Y:S01]  /*dee0*/  PRMT R2, R0, 0x7610, R2 ;  /* 0x0000761000027816 */ /* 0x001fe20000000002 */
[----:B------:R-:W-:Y:S06]  /*def0*/  BRA `(.L_x_33192) ;  /* 0x0000000800e47947 */ /* 0x000fec0003800000 */
.L_x_33195:
        /* <DEDUP_REMOVED lines=9> */
.L_x_33198:
[----:B------:R-:W2:Y:S02]  /*df90*/  LDG.E.U16 R4, desc[UR36][R4.64] ;  /* 0x0000002404047981 */ /* 0x000ea4000c1e1500 */
[----:B--2---:R-:W-:-:S06]  /*dfa0*/  HADD2.F32 R0, -RZ, R4.H0_H0 ;  /* 0x20000004ff007230 */ /* 0x004fcc0000004100 */
[----:B------:R-:W0:Y:S02]  /*dfb0*/  F2I.FTZ.TRUNC.NTZ R0, R0 ;  /* 0x0000000000007305 */ /* 0x000e24000021f100 */
[----:B0-----:R-:W-:Y:S01]  /*dfc0*/  PRMT R2, R0, 0x7610, R2 ;  /* 0x0000761000027816 */ /* 0x001fe20000000002 */
[----:B------:R-:W-:Y:S06]  /*dfd0*/  BRA `(.L_x_33192) ;  /* 0x0000000800ac7947 */ /* 0x000fec0003800000 */
.L_x_33197:
[----:B------:R-:W2:Y:S02]  /*dfe0*/  LDG.E.64 R4, desc[UR36][R4.64] ;  /* 0x0000002404047981 */ /* 0x000ea4000c1e1b00 */
[----:B--2---:R3:W4:Y:S02]  /*dff0*/  F2I.F64.TRUNC R2, R4 ;  /* 0x0000000400027311 */ /* 0x004724000030d100 */
[----:B---34-:R-:W-:Y:S05]  /*e000*/  BRA `(.L_x_33192) ;  /* 0x0000000800a07947 */ /* 0x018fea0003800000 */
.L_x_33187:
        /* <DEDUP_REMOVED lines=12> */
.L_x_33201:
[----:B------:R-:W2:Y:S02]  /*e0d0*/  LDG.E.64 R4, desc[UR36][R4.64] ;  /* 0x0000002404047981 */ /* 0x000ea4000c1e1b00 */
[----:B--2---:R3:W4:Y:S02]  /*e0e0*/  F2I.F64.TRUNC R2, R4 ;  /* 0x0000000400027311 */ /* 0x004724000030d100 */
[----:B---34-:R-:W-:Y:S05]  /*e0f0*/  BRA `(.L_x_33192) ;  /* 0x0000000800647947 */ /* 0x018fea0003800000 */
.L_x_33200:
        /* <DEDUP_REMOVED lines=27> */
.L_x_33203:
        /* <DEDUP_REMOVED lines=14> */
.L_x_33202:
[----:B------:R-:W2:Y:S02]  /*e390*/  LDG.E.U16 R0, desc[UR36][R4.64] ;  /* 0x0000002404007981 */ /* 0x000ea4000c1e1500 */
[----:B--2---:R-:W-:-:S06]  /*e3a0*/  SHF.L.U32 R0, R0, 0x10, RZ ;  /* 0x0000001000007819 */ /* 0x004fcc00000006ff */
[----:B------:R-:W0:Y:S02]  /*e3b0*/  F2I.FTZ.TRUNC.NTZ R0, R0 ;  /* 0x0000000000007305 */ /* 0x000e24000021f100 */
[----:B0-----:R-:W-:Y:S01]  /*e3c0*/  PRMT R2, R0, 0x7610, R2 ;  /* 0x0000761000027816 */ /* 0x001fe20000000002 */
[----:B------:R-:W-:Y:S06]  /*e3d0*/  BRA `(.L_x_33192) ;  /* 0x0000000400ac7947 */ /* 0x000fec0003800000 */
.L_x_33199:
        /* <DEDUP_REMOVED lines=10> */
.L_x_33206:
        /* <DEDUP_REMOVED lines=21> */
.L_x_33210:
[----:B------:R-:W-:Y:S05]  /*e5d0*/  BSYNC.RECONVERGENT B1 ;  /* 0x0000000000017941 */ /* 0x000fea0003800200 */
.L_x_33209:
[----:B------:R-:W-:Y:S01]  /*e5e0*/  IMAD.SHL.U32 R0, R0, 0x100000, RZ ;  /* 0x0010000000007824 */ /* 0x000fe200078e00ff */
[----:B------:R-:W-:-:S04]  /*e5f0*/  LEA R2, R2, 0x3b800000, 0x17 ;  /* 0x3b80000002027811 */ /* 0x000fc800078eb8ff */
[----:B------:R-:W-:-:S07]  /*e600*/  LOP3.LUT R0, R2, R0, R7, 0xfe, !PT ;  /* 0x0000000002007212 */ /* 0x000fce00078efe07 */
.L_x_33208:
[----:B------:R-:W-:Y:S05]  /*e610*/  BSYNC.RECONVERGENT B0 ;  /* 0x0000000000007941 */ /* 0x000fea0003800200 */
.L_x_33207:
[----:B------:R-:W0:Y:S02]  /*e620*/  F2I.FTZ.TRUNC.NTZ R0, R0 ;  /* 0x0000000000007305 */ /* 0x000e24000021f100 */
[----:B0-----:R-:W-:Y:S01]  /*e630*/  PRMT R2, R0, 0x7610, R2 ;  /* 0x0000761000027816 */ /* 0x001fe20000000002 */
[----:B------:R-:W-:Y:S06]  /*e640*/  BRA `(.L_x_33192) ;  /* 0x0000000400107947 */ /* 0x000fec0003800000 */
.L_x_33205:
        /* <DEDUP_REMOVED lines=21> */
.L_x_33214:
[----:B------:R-:W-:Y:S05]  /*e7a0*/  BSYNC.RECONVERGENT B1 ;  /* 0x0000000000017941 */ /* 0x000fea0003800200 */
.L_x_33213:
[----:B------:R-:W-:Y:S01]  /*e7b0*/  IMAD.SHL.U32 R0, R0, 0x200000, RZ ;  /* 0x0020000000007824 */ /* 0x000fe200078e00ff */
[----:B------:R-:W-:-:S04]  /*e7c0*/  LEA R2, R2, 0x37800000, 0x17 ;  /* 0x3780000002027811 */ /* 0x000fc800078eb8ff */
[----:B------:R-:W-:-:S07]  /*e7d0*/  LOP3.LUT R0, R2, R0, R7, 0xfe, !PT ;  /* 0x0000000002007212 */ /* 0x000fce00078efe07 */
.L_x_33212:
[----:B------:R-:W-:Y:S05]  /*e7e0*/  BSYNC.RECONVERGENT B0 ;  /* 0x0000000000007941 */ /* 0x000fea0003800200 */
.L_x_33211:
[----:B------:R-:W0:Y:S02]  /*e7f0*/  F2I.FTZ.TRUNC.NTZ R0, R0 ;  /* 0x0000000000007305 */ /* 0x000e24000021f100 */
[----:B0-----:R-:W-:Y:S01]  /*e800*/  PRMT R2, R0, 0x7610, R2 ;  /* 0x0000761000027816 */ /* 0x001fe20000000002 */
[----:B------:R-:W-:Y:S06]  /*e810*/  BRA `(.L_x_33192) ;  /* 0x00000000009c7947 */ /* 0x000fec0003800000 */
.L_x_33204:
        /* <DEDUP_REMOVED lines=14> */
.L_x_33218:
[----:B------:R-:W-:Y:S05]  /*e900*/  BSYNC.RECONVERGENT B0 ;  /* 0x0000000000007941 */ /* 0x000fea0003800200 */
.L_x_33217:
[----:B------:R-:W0:Y:S02]  /*e910*/  F2I.FTZ.TRUNC.NTZ R0, R0 ;  /* 0x0000000000007305 */ /* 0x000e24000021f100 */
[----:B0-----:R-:W-:Y:S01]  /*e920*/  PRMT R2, R0, 0x7610, R2 ;  /* 0x0000761000027816 */ /* 0x001fe20000000002 */
[----:B------:R-:W-:Y:S06]  /*e930*/  BRA `(.L_x_33192) ;  /* 0x0000000000547947 */ /* 0x000fec0003800000 */
.L_x_33191:
        /* <DEDUP_REMOVED lines=16> */
.L_x_33219:
[----:B------:R-:W-:Y:S01]  /*ea40*/  PRMT R2, RZ, 0x7610, R2 ;  /* 0x00007610ff027816 */ /* 0x000fe20000000002 */
[----:B------:R-:W-:Y:S06]  /*ea50*/  BRA `(.L_x_33192) ;  /* 0x00000000000c7947 */ /* 0x000fec0003800000 */
.L_x_33216:
[----:B------:R2:W5:Y:S01]  /*ea60*/  LDG.E.U16 R2, desc[UR36][R4.64] ;  /* 0x0000002404027981 */ /* 0x000562000c1e1500 */
[----:B------:R-:W-:Y:S05]  /*ea70*/  BRA `(.L_x_33192) ;  /* 0x0000000000047947 */ /* 0x000fea0003800000 */
.L_x_33215:
[----:B------:R1:W5:Y:S02]  /*ea80*/  LDG.E.U16 R2, desc[UR36][R4.64] ;  /* 0x0000002404027981 */ /* 0x000364000c1e1500 */
.L_x_33192:
        /* <DEDUP_REMOVED lines=16> */
.L_x_33223:
[----:B------:R0:W5:Y:S01]  /*eb90*/  LDG.E.U8 R0, desc[UR36][R4.64] ;  /* 0x0000002404007981 */ /* 0x000162000c1e1100 */
[----:B------:R-:W-:Y:S05]  /*eba0*/  BRA `(.L_x_33225) ;  /* 0x0000000c00507947 */ /* 0x000fea0003800000 */
.L_x_33222:
        /* <DEDUP_REMOVED lines=8> */
.L_x_33227:
[----:B------:R0:W5:Y:S01]  /*ec30*/  LDG.E.U16 R0, desc[UR36][R4.64] ;  /* 0x0000002404007981 */ /* 0x000162000c1e1500 */
[----:B------:R-:W-:Y:S05]  /*ec40*/  BRA `(.L_x_33225) ;  /* 0x0000000c00287947 */ /* 0x000fea0003800000 */
.L_x_33226:
[----:B------:R0:W5:Y:S01]  /*ec50*/  LDG.E.U16 R0, desc[UR36][R4.64] ;  /* 0x0000002404007981 */ /* 0x000162000c1e1500 */
[----:B------:R-:W-:Y:S05]  /*ec60*/  BRA `(.L_x_33225) ;  /* 0x0000000c00207947 */ /* 0x000fea0003800000 */
.L_x_33221:
        /* <DEDUP_REMOVED lines=9> */
.L_x_33229:
[----:B------:R-:W2:Y:S02]  /*ed00*/  LDG.E.U16 R3, desc[UR36][R4.64] ;  /* 0x0000002404037981 */ /* 0x000ea4000c1e1500 */
[----:B--2---:R-:W-:-:S06]  /*ed10*/  HADD2.F32 R3, -RZ, R3.H0_H0 ;  /* 0x20000003ff037230 */ /* 0x004fcc0000004100 */
[----:B------:R-:W0:Y:S02]  /*ed20*/  F2I.FTZ.TRUNC.NTZ R3, R3 ;  /* 0x0000000300037305 */ /* 0x000e24000021f100 */
[----:B0-----:R-:W-:Y:S01]  /*ed30*/  PRMT R0, R3, 0x7610, R0 ;  /* 0x0000761003007816 */ /* 0x001fe20000000000 */
[----:B------:R-:W-:Y:S06]  /*ed40*/  BRA `(.L_x_33225) ;  /* 0x0000000800e87947 */ /* 0x000fec0003800000 */
.L_x_33228:
        /* <DEDUP_REMOVED lines=9> */
.L_x_33231:
[----:B------:R-:W2:Y:S02]  /*ede0*/  LDG.E.U16 R4, desc[UR36][R4.64] ;  /* 0x0000002404047981 */ /* 0x000ea4000c1e1500 */
[----:B--2---:R-:W-:-:S06]  /*edf0*/  HADD2.F32 R3, -RZ, R4.H0_H0 ;  /* 0x20000004ff037230 */ /* 0x004fcc0000004100 */
[----:B------:R-:W0:Y:S02]  /*ee00*/  F2I.FTZ.TRUNC.NTZ R3, R3 ;  /* 0x0000000300037305 */ /* 0x000e24000021f100 */
[----:B0-----:R-:W-:Y:S01]  /*ee10*/  PRMT R0, R3, 0x7610, R0 ;  /* 0x0000761003007816 */ /* 0x001fe20000000000 */
[----:B------:R-:W-:Y:S06]  /*ee20*/  BRA `(.L_x_33225) ;  /* 0x0000000800b07947 */ /* 0x000fec0003800000 */
.L_x_33230:
[----:B------:R-:W2:Y:S02]  /*ee30*/  LDG.E.64 R4, desc[UR36][R4.64] ;  /* 0x0000002404047981 */ /* 0x000ea4000c1e1b00 */
[----:B--2---:R0:W1:Y:S02]  /*ee40*/  F2I.F64.TRUNC R0, R4 ;  /* 0x0000000400007311 */ /* 0x004064000030d100 */
[----:B01----:R-:W-:Y:S05]  /*ee50*/  BRA `(.L_x_33225) ;  /* 0x0000000800a47947 */ /* 0x003fea0003800000 */
.L_x_33220:
        /* <DEDUP_REMOVED lines=12> */
.L_x_33234:
[----:B------:R-:W2:Y:S02]  /*ef20*/  LDG.E.64 R4, desc[UR36][R4.64] ;  /* 0x0000002404047981 */ /* 0x000ea4000c1e1b00 */
[----:B--2---:R0:W1:Y:S02]  /*ef30*/  F2I.F64.TRUNC R0, R4 ;  /* 0x0000000400007311 */ /* 0x004064000030d100 */
[----:B01----:R-:W-:Y:S05]  /*ef40*/  BRA `(.L_x_33225) ;  /* 0x0000000800687947 */ /* 0x003fea0003800000 */
.L_x_33233:
        /* <DEDUP_REMOVED lines=27> */
.L_x_33236:
        /* <DEDUP_REMOVED lines=15> */
.L_x_33235:
[----:B------:R-:W2:Y:S02]  /*f1f0*/  LDG.E.U16 R3, desc[UR36][R4.64] ;  /* 0x0000002404037981 */ /* 0x000ea4000c1e1500 */
[----:B--2---:R-:W-:-:S06]  /*f200*/  IMAD.U32 R3, R3, 0x10000, RZ ;  /* 0x0001000003037824 */ /* 0x004fcc00078e00ff */
[----:B------:R-:W0:Y:S02]  /*f210*/  F2I.FTZ.TRUNC.NTZ R3, R3 ;  /* 0x0000000300037305 */ /* 0x000e24000021f100 */
[----:B0-----:R-:W-:Y:S01]  /*f220*/  PRMT R0, R3, 0x7610, R0 ;  /* 0x0000761003007816 */ /* 0x001fe20000000000 */
[----:B------:R-:W-:Y:S06]  /*f230*/  BRA `(.L_x_33225) ;  /* 0x0000000400ac7947 */ /* 0x000fec0003800000 */
.L_x_33232:
        /* <DEDUP_REMOVED lines=10> */
.L_x_33239:
        /* <DEDUP_REMOVED lines=21> */
.L_x_33243:
[----:B------:R-:W-:Y:S05]  /*f430*/  BSYNC.RECONVERGENT B1 ;  /* 0x0000000000017941 */ /* 0x000fea0003800200 */
.L_x_33242:
[----:B------:R-:W-:Y:S01]  /*f440*/  IMAD.SHL.U32 R0, R0, 0x100000, RZ ;  /* 0x0010000000007824 */ /* 0x000fe200078e00ff */
[----:B------:R-:W-:-:S04]  /*f450*/  LEA R3, R3, 0x3b800000, 0x17 ;  /* 0x3b80000003037811 */ /* 0x000fc800078eb8ff */
[----:B------:R-:W-:-:S07]  /*f460*/  LOP3.LUT R3, R3, R0, R7, 0xfe, !PT ;  /* 0x0000000003037212 */ /* 0x000fce00078efe07 */
.L_x_33241:
[----:B------:R-:W-:Y:S05]  /*f470*/  BSYNC.RECONVERGENT B0 ;  /* 0x0000000000007941 */ /* 0x000fea0003800200 */
.L_x_33240:
[----:B------:R-:W0:Y:S02]  /*f480*/  F2I.FTZ.TRUNC.NTZ R3, R3 ;  /* 0x0000000300037305 */ /* 0x000e24000021f100 */
[----:B0-----:R-:W-:Y:S01]  /*f490*/  PRMT R0, R3, 0x7610, R0 ;  /* 0x0000761003007816 */ /* 0x001fe20000000000 */
[----:B------:R-:W-:Y:S06]  /*f4a0*/  BRA `(.L_x_33225) ;  /* 0x0000000400107947 */ /* 0x000fec0003800000 */
.L_x_33238:
        /* <DEDUP_REMOVED lines=21> */
.L_x_33247:
[----:B------:R-:W-:Y:S05]  /*f600*/  BSYNC.RECONVERGENT B1 ;  /* 0x0000000000017941 */ /* 0x000fea0003800200 */
.L_x_33246:
[----:B------:R-:W-:Y:S02]  /*f610*/  SHF.L.U32 R0, R0, 0x15, RZ ;  /* 0x0000001500007819 */ /* 0x000fe400000006ff */
[----:B------:R-:W-:-:S04]  /*f620*/  LEA R3, R3, 0x37800000, 0x17 ;  /* 0x3780000003037811 */ /* 0x000fc800078eb8ff */
[----:B------:R-:W-:-:S07]  /*f630*/  LOP3.LUT R3, R3, R0, R7, 0xfe, !PT ;  /* 0x0000000003037212 */ /* 0x000fce00078efe07 */
.L_x_33245:
[----:B------:R-:W-:Y:S05]  /*f640*/  BSYNC.RECONVERGENT B0 ;  /* 0x0000000000007941 */ /* 0x000fea0003800200 */
.L_x_33244:
[----:B------:R-:W0:Y:S02]  /*f650*/  F2I.FTZ.TRUNC.NTZ R3, R3 ;  /* 0x0000000300037305 */ /* 0x000e24000021f100 */
[----:B0-----:R-:W-:Y:S01]  /*f660*/  PRMT R0, R3, 0x7610, R0 ;  /* 0x0000761003007816 */ /* 0x001fe20000000000 */
[----:B------:R-:W-:Y:S06]  /*f670*/  BRA `(.L_x_33225) ;  /* 0x00000000009c7947 */ /* 0x000fec0003800000 */
.L_x_33237:
        /* <DEDUP_REMOVED lines=14> */
.L_x_33251:
[----:B------:R-:W-:Y:S05]  /*f760*/  BSYNC.RECONVERGENT B0 ;  /* 0x0000000000007941 */ /* 0x000fea0003800200 */
.L_x_33250:
[----:B------:R-:W0:Y:S02]  /*f770*/  F2I.FTZ.TRUNC.NTZ R3, R3 ;  /* 0x0000000300037305 */ /* 0x000e24000021f100 */
[----:B0-----:R-:W-:Y:S01]  /*f780*/  PRMT R0, R3, 0x7610, R0 ;  /* 0x0000761003007816 */ /* 0x001fe20000000000 */
[----:B------:R-:W-:Y:S06]  /*f790*/  BRA `(.L_x_33225) ;  /* 0x0000000000547947 */ /* 0x000fec0003800000 */
.L_x_33224:
        /* <DEDUP_REMOVED lines=16> */
.L_x_33252:
[----:B------:R-:W-:Y:S01]  /*f8a0*/  PRMT R0, RZ, 0x7610, R0 ;  /* 0x00007610ff007816 */ /* 0x000fe20000000000 */
[----:B------:R-:W-:Y:S06]  /*f8b0*/  BRA `(.L_x_33225) ;  /* 0x00000000000c7947 */ /* 0x000fec0003800000 */
.L_x_33249:
[----:B------:R2:W5:Y:S01]  /*f8c0*/  LDG.E.U16 R0, desc[UR36][R4.64] ;  /* 0x0000002404007981 */ /* 0x000562000c1e1500 */
[----:B------:R-:W-:Y:S05]  /*f8d0*/  BRA `(.L_x_33225) ;  /* 0x0000000000047947 */ /* 0x000fea0003800000 */
.L_x_33248:
[----:B------:R1:W5:Y:S02]  /*f8e0*/  LDG.E.U16 R0, desc[UR36][R4.64] ;  /* 0x0000002404007981 */ /* 0x000364000c1e1500 */
.L_x_33225:
[----:B------:R-:W-:Y:S01]  /*f8f0*/  UPRMT UR4, UR43, 0x9910, URZ ;  /* 0x000099102b047896 */ /* 0x000fe200080000ff */
[----:B01--45:R-:W-:-:S03]  /*f900*/  VIMNMX.S16x2 R0, PT, PT, R2, R0, !PT ;  /* 0x0000000002007248 */ /* 0x033fc60007fe0300 */
        /* <DEDUP_REMOVED lines=13> */
.L_x_33256:
[----:B------:R-:W-:Y:S01]  /*f9e0*/  STG.E.U8 desc[UR36][R16.64], R5 ;  /* 0x0000000510007986 */ /* 0x000fe2000c101124 */
[----:B------:R-:W-:Y:S05]  /*f9f0*/  EXIT ;  /* 0x000000000000794d */ /* 0x000fea0003800000 */
.L_x_33255:
        /* <DEDUP_REMOVED lines=10> */
.L_x_33259:
[----:B------:R-:W-:-:S05]  /*faa0*/  PRMT R3, R5, 0x9910, RZ ;  /* 0x0000991005037816 */ /* 0x000fca00000000ff */
[----:B------:R-:W-:Y:S01]  /*fab0*/  STG.E desc[UR36][R16.64], R3 ;  /* 0x0000000310007986 */ /* 0x000fe2000c101924 */
[----:B------:R-:W-:Y:S05]  /*fac0*/  EXIT ;  /* 0x000000000000794d */ /* 0x000fea0003800000 */
.L_x_33258:
[----:B------:R-:W-:Y:S01]  /*fad0*/  STG.E.U16 desc[UR36][R16.64], R5 ;  /* 0x0000000510007986 */ /* 0x000fe2000c101524 */
[----:B------:R-:W-:Y:S05]  /*fae0*/  EXIT ;  /* 0x000000000000794d */ /* 0x000fea0003800000 */
.L_x_33254:
        /* <DEDUP_REMOVED lines=9> */
.L_x_33261:
[----:B------:R-:W0:Y:S02]  /*fb80*/  I2F.S16 R0, R5 ;  /* 0x0000000500007306 */ /* 0x000e240000101400 */
[----:B0-----:R-:W-:-:S05]  /*fb90*/  F2FP.F16.F32.PACK_AB R0, RZ, R0 ;  /* 0x00000000ff00723e */ /* 0x001fca00000000ff */
[----:B------:R-:W-:Y:S01]  /*fba0*/  STG.E.U16 desc[UR36][R16.64], R0 ;  /* 0x0000000010007986 */ /* 0x000fe2000c101524 */
[----:B------:R-:W-:Y:S05]  /*fbb0*/  EXIT ;  /* 0x000000000000794d */ /* 0x000fea0003800000 */
.L_x_33260:
        /* <DEDUP_REMOVED lines=10> */
.L_x_33263:
[----:B------:R-:W0:Y:S02]  /*fc60*/  I2F.S16 R5, R5 ;  /* 0x0000000500057306 */ /* 0x000e240000101400 */
[----:B0-----:R-:W-:-:S04]  /*fc70*/  F2FP.F16.F32.PACK_AB R3, RZ, R5 ;  /* 0x00000005ff03723e */ /* 0x001fc800000000ff */
[----:B------:R-:W-:-:S05]  /*fc80*/  PRMT R3, R3, 0x5410, RZ ;  /* 0x0000541003037816 */ /* 0x000fca00000000ff */
[----:B------:R-:W-:Y:S01]  /*fc90*/  STG.E desc[UR36][R16.64], R3 ;  /* 0x0000000310007986 */ /* 0x000fe2000c101924 */
[----:B------:R-:W-:Y:S05]  /*fca0*/  EXIT ;  /* 0x000000000000794d */ /* 0x000fea0003800000 */
.L_x_33262:
[----:B------:R-:W0:Y:S02]  /*fcb0*/  I2F.F64.S16 R2, R5 ;  /* 0x0000000500027312 */ /* 0x000e240000101c00 */
[----:B0-----:R-:W-:Y:S01]  /*fcc0*/  STG.E.64 desc[UR36][R16.64], R2 ;  /* 0x0000000210007986 */ /* 0x001fe2000c101b24 */
[----:B------:R-:W-:Y:S05]  /*fcd0*/  EXIT ;  /* 0x000000000000794d */ /* 0x000fea0003800000 */
.L_x_33253:
        /* <DEDUP_REMOVED lines=12> */
.L_x_33267:
        /* <DEDUP_REMOVED lines=17> */
.L_x_33270:
[----:B------:R-:W-:-:S04]  /*feb0*/  SHF.R.U32.HI R3, RZ, 0x18, R3 ;  /* 0x00000018ff037819 */ /* 0x000fc80000011603 */
[----:B------:R-:W-:-:S04]  /*fec0*/  LOP3.LUT R0, R0, 0x80, R3, 0xf8, !PT ;  /* 0x0000008000007812 */ /* 0x000fc800078ef803 */
[----:B------:R-:W-:-:S07]  /*fed0*/  PRMT R8, R0, 0x7610, R8 ;  /* 0x0000761000087816 */ /* 0x000fce0000000008 */
.L_x_33269:
[----:B------:R-:W-:Y:S05]  /*fee0*/  BSYNC.RECONVERGENT B0 ;  /* 0x0000000000007941 */ /* 0x000fea0003800200 */
.L_x_33268:
[----:B------:R-:W-:Y:S01]  /*fef0*/  STG.E.U8 desc[UR36][R16.64], R8 ;  /* 0x0000000810007986 */ /* 0x000fe2000c101124 */
[----:B------:R-:W-:Y:S05]  /*ff00*/  EXIT ;  /* 0x000000000000794d */ /* 0x000fea0003800000 */
.L_x_33266:
        /* <DEDUP_REMOVED lines=17> */
.L_x_33273:
[----:B------:R-:W-:-:S04]  /*10020*/  SHF.R.U32.HI R3, RZ, 0x18, R3 ;  /* 0x00000018ff037819 */ /* 0x000fc80000011603 */
[----:B------:R-:W-:-:S04]  /*10030*/  LOP3.LUT R0, R0, 0x80, R3, 0xf8, !PT ;  /* 0x0000008000007812 */ /* 0x000fc800078ef803 */
[----:B------:R-:W-:-:S07]  /*10040*/  PRMT R8, R0, 0x7610, R8 ;  /* 0x0000761000087816 */ /* 0x000fce0000000008 */
.L_x_33272:
[----:B------:R-:W-:Y:S05]  /*10050*/  BSYNC.RECONVERGENT B0 ;  /* 0x0000000000007941 */ /* 0x000fea0003800200 */
.L_x_33271:
[----:B------:R-:W-:Y:S01]  /*10060*/  STG.E.U8 desc[UR36][R16.64], R8 ;  /* 0x0000000810007986 */ /* 0x000fe2000c101124 */
[----:B------:R-:W-:Y:S05]  /*10070*/  EXIT ;  /* 0x000000000000794d */ /* 0x000fea0003800000 */
.L_x_33265:
        /* <DEDUP_REMOVED lines=22> */
.L_x_33275:
[----:B------:R-:W-:-:S04]  /*101e0*/  PRMT R2, R5, 0x9910, RZ ;  /* 0x0000991005027816 */ /* 0x000fc800000000ff */
[----:B------:R-:W-:-:S05]  /*101f0*/  SHF.R.S32.HI R3, RZ, 0x1f, R2 ;  /* 0x0000001fff037819 */ /* 0x000fca0000011402 */
[----:B------:R-:W-:Y:S01]  /*10200*/  STG.E.64 desc[UR36][R16.64], R2 ;  /* 0x0000000210007986 */ /* 0x000fe2000c101b24 */
[----:B------:R-:W-:Y:S05]  /*10210*/  EXIT ;  /* 0x000000000000794d */ /* 0x000fea0003800000 */
.L_x_33274:
[----:B------:R-:W-:-:S05]  /*10220*/  PRMT R3, R5, 0x9910, RZ ;  /* 0x0000991005037816 */ /* 0x000fca00000000ff */
[----:B------:R-:W-:Y:S01]  /*10230*/  STG.E desc[UR36][R16.64], R3 ;  /* 0x0000000310007986 */ /* 0x000fe2000c101924 */
[----:B------:R-:W-:Y:S05]  /*10240*/  EXIT ;  /* 0x000000000000794d */ /* 0x000fea0003800000 */
.L_x_33264:
        /* <DEDUP_REMOVED lines=11> */
.L_x_33277:
[----:B------:R-:W-:Y:S01]  /*10300*/  CS2R R6, SRZ ;  /* 0x0000000000067805 */ /* 0x000fe2000001ff00 */
[----:B---3--:R-:W0:Y:S04]  /*10310*/  I2F.F64.S16 R4, R5 ;  /* 0x0000000500047312 */ /* 0x008e280000101c00 */
[----:B0-----:R-:W-:Y:S01]  /*10320*/  STG.E.128 desc[UR36][R16.64], R4 ;  /* 0x0000000410007986 */ /* 0x001fe2000c101d24 */
[----:B------:R-:W-:Y:S05]  /*10330*/  EXIT ;  /* 0x000000000000794d */ /* 0x000fea0003800000 */
.L_x_33276:
[----:B------:R-:W-:-:S09]  /*10340*/  UISETP.NE.AND UP0, UPT, UR4, 0xf, UPT ;  /* 0x0000000f0400788c */ /* 0x000fd2000bf05270 */
[----:B------:R-:W-:Y:S05]  /*10350*/  BRA.U !UP0, `(.L_x_33278) ;  /* 0x0000000108e87547 */ /* 0x000fea000b800000 */
[----:B------:R-:W-:-:S09]  /*10360*/  UISETP.NE.AND UP0, UPT, UR4, 0x17, UPT ;  /* 0x000000170400788c */ /* 0x000fd2000bf05270 */
[----:B------:R-:W-:Y:S05]  /*10370*/  BRA.U !UP0, `(.L_x_33279) ;  /* 0x0000000108907547 */ /* 0x000fea000b800000 */
[----:B------:R-:W-:-:S09]  /*10380*/  UISETP.NE.AND UP0, UPT, UR4, 0x18, UPT ;  /* 0x000000180400788c */ /* 0x000fd2000bf05270 */
[----:B------:R-:W-:Y:S05]  /*10390*/  BRA.U !UP0, `(.L_x_33280) ;  /* 0x0000000108447547 */ /* 0x000fea000b800000 */
.L_x_33257:
        /* <DEDUP_REMOVED lines=16> */
.L_x_33281:
[----:B------:R-:W-:Y:S05]  /*104a0*/  EXIT ;  /* 0x000000000000794d */ /* 0x000fea0003800000 */
.L_x_33280:
        /* <DEDUP_REMOVED lines=13> */
.L_x_33283:
[----:B------:R-:W-:Y:S05]  /*10580*/  BSYNC.RECONVERGENT B0 ;  /* 0x0000000000007941 */ /* 0x000fea0003800200 */
.L_x_33282:
[----:B------:R-:W-:-:S05]  /*10590*/  LOP3.LUT R3, R0, 0x80, R3, 0xf8, !PT ;  /* 0x0000008000037812 */ /* 0x000fca00078ef803 */
[----:B------:R-:W-:Y:S01]  /*105a0*/  STG.E.U8 desc[UR36][R16.64], R3 ;  /* 0x0000000310007986 */ /* 0x000fe2000c101124 */
[----:B------:R-:W-:Y:S05]  /*105b0*/  EXIT ;  /* 0x000000000000794d */ /* 0x000fea0003800000 */
.L_x_33279:
        /* <DEDUP_REMOVED lines=12> */
.L_x_33285:
[----:B------:R-:W-:Y:S01]  /*10680*/  IMAD.MOV.U32 R0, RZ, RZ, 0x7f ;  /* 0x0000007fff007424 */ /* 0x000fe200078e00ff */
[----:B------:R-:W-:-:S04]  /*10690*/  ISETP.GT.U32.AND P0, PT, R2, 0x7f800000, PT ;  /* 0x7f8000000200780c */ /* 0x000fc80003f04070 */
[----:B------:R-:W-:-:S09]  /*106a0*/  SEL R0, R0, 0x7c, P0 ;  /* 0x0000007c00007807 */ /* 0x000fd20000000000 */
.L_x_33286:
[----:B------:R-:W-:Y:S05]  /*106b0*/  BSYNC.RECONVERGENT B0 ;  /* 0x0000000000007941 */ /* 0x000fea0003800200 */
.L_x_33284:
[----:B------:R-:W-:-:S04]  /*106c0*/  SHF.R.U32.HI R3, RZ, 0x18, R3 ;  /* 0x00000018ff037819 */ /* 0x000fc80000011603 */
[----:B------:R-:W-:-:S05]  /*106d0*/  LOP3.LUT R3, R0, 0x80, R3, 0xf8, !PT ;  /* 0x0000008000037812 */ /* 0x000fca00078ef803 */
[----:B------:R-:W-:Y:S01]  /*106e0*/  STG.E.U8 desc[UR36][R16.64], R3 ;  /* 0x0000000310007986 */ /* 0x000fe2000c101124 */
[----:B------:R-:W-:Y:S05]  /*106f0*/  EXIT ;  /* 0x000000000000794d */ /* 0x000fea0003800000 */
.L_x_33278:
[----:B------:R-:W0:Y:S02]  /*10700*/  I2F.S16 R0, R5 ;  /* 0x0000000500007306 */ /* 0x000e240000101400 */
[----:B0-----:R-:W-:-:S05]  /*10710*/  F2FP.BF16.F32.PACK_AB R0, RZ, R0 ;  /* 0x00000000ff00723e */ /* 0x001fca00000010ff */
[----:B------:R-:W-:Y:S01]  /*10720*/  STG.E.U16 desc[UR36][R16.64], R0 ;  /* 0x0000000010007986 */ /* 0x000fe2000c101524 */
[----:B------:R-:W-:Y:S05]  /*10730*/  EXIT ;  /* 0x000000000000794d */ /* 0x000fea0003800000 */
.L_x_33287:
        /* <DEDUP_REMOVED lines=12> */
.L_x_41177:


//--------------------- .text._ZN2at6native27unrolled_elementwise_kernelINS0_13BinaryFunctorIsssZZZNS0_19maximum_kernel_cudaERNS_18TensorIteratorBaseEENKUlvE_clEvENKUlvE3_clEvEUlssE_EESt5arrayIPcLm3EELi4E23TrivialOffsetCalculatorILi2EjESC_ILi1EjENS0_6memory12LoadWithCastILi2EEENSF_13StoreWithCastILi1EEEEEviT_T0_T2_T3_T4_T5_ --------------------------
	.section	.text._ZN2at6native27unrolled_elementwise_kernelINS0_13BinaryFunctorIsssZZZNS0_19maximum_kernel_cudaERNS_18TensorIteratorBaseEENKUlvE_clEvENKUlvE3_clEvEUlssE_EESt5arrayIPcLm3EELi4E23TrivialOffsetCalculatorILi2EjESC_ILi1EjENS0_6memory12LoadWithCastILi2EEENSF_13StoreWithCastILi1EEEEEviT_T0_T2_T3_T4_T5_,"ax",@progbits
	.align	128
        .global         _ZN2at6native27unrolled_elementwise_kernelINS0_13BinaryFunctorIsssZZZNS0_19maximum_kernel_cudaERNS_18TensorIteratorBaseEENKUlvE_clEvENKUlvE3_clEvEUlssE_EESt5arrayIPcLm3EELi4E23TrivialOffsetCalculatorILi2EjESC_ILi1EjENS0_6memory12LoadWithCastILi2EEENSF_13StoreWithCastILi1EEEEEviT_T0_T2_T3_T4_T5_
        .type           _ZN2at6native27unrolled_elementwise_kernelINS0_13BinaryFunctorIsssZZZNS0_19maximum_kernel_cudaERNS_18TensorIteratorBaseEENKUlvE_clEvENKUlvE3_clEvEUlssE_EESt5arrayIPcLm3EELi4E23TrivialOffsetCalculatorILi2EjESC_ILi1EjENS0_6memory12LoadWithCastILi2EEENSF_13StoreWithCastILi1EEEEEviT_T0_T2_T3_T4_T5_,@function
        .size           _ZN2at6native27unrolled_elementwise_kernelINS0_13BinaryFunctorIsssZZZNS0_19maximum_kernel_cudaERNS_18TensorIteratorBaseEENKUlvE_clEvENKUlvE3_clEvEUlssE_EESt5arrayIPcLm3EELi4E23TrivialOffsetCalculatorILi2EjESC_ILi1EjENS0_6memory12LoadWithCastILi2EEENSF_13StoreWithCastILi1EEEEEviT_T0_T2_T3_T4_T5_,(.L_x_41178 - _ZN2at6native27unrolled_elementwise_kernelINS0_13BinaryFunctorIsssZZZNS0_19maximum_kernel_cudaERNS_18TensorIteratorBaseEENKUlvE_clEvENKUlvE3_clEvEUlssE_EESt5arrayIPcLm3EELi4E23TrivialOffsetCalculatorILi2EjESC_ILi1EjENS0_6memory12LoadWithCastILi2EEENSF_13StoreWithCastILi1EEEEEviT_T0_T2_T3_T4_T5_)
        .other          _ZN2at6native27unrolled_elementwise_kernelINS0_13BinaryFunctorIsssZZZNS0_19maximum_kernel_cudaERNS_18TensorIteratorBaseEENKUlvE_clEvENKUlvE3_clEvEUlssE_EESt5arrayIPcLm3EELi4E23TrivialOffsetCalculatorILi2EjESC_ILi1EjENS0_6memory12LoadWithCastILi2EEENSF_13StoreWithCastILi1EEEEEviT_T0_T2_T3_T4_T5_,@"STO_CUDA_ENTRY STV_DEFAULT"
_ZN2at6native27unrolled_elementwise_kernelINS0_13BinaryFunctorIsssZZZNS0_19maximum_kernel_cudaERNS_18TensorIteratorBaseEENKUlvE_clEvENKUlvE3_clEvEUlssE_EESt5arrayIPcLm3EELi4E23TrivialOffsetCalculatorILi2EjESC_ILi1EjENS0_6memory12LoadWithCastILi2EEENSF_13StoreWithCastILi1EEEEEviT_T0_T2_T3_T4_T5_:
.text._ZN2at6native27unrolled_elementwise_kernelINS0_13BinaryFunctorIsssZZZNS0_19maximum_kernel_cudaERNS_18TensorIteratorBaseEENKUlvE_clEvENKUlvE3_clEvEUlssE_EESt5arrayIPcLm3EELi4E23TrivialOffsetCalculatorILi2EjESC_ILi1EjENS0_6memory12LoadWithCastILi2EEENSF_13StoreWithCastILi1EEEEEviT_T0_T2_T3_T4_T5_:
        /* <DEDUP_REMOVED lines=33> */
.L_x_33293:
[----:B------:R3:W5:Y:S01]  /*0210*/  LDG.E.U8 R27, desc[UR36][R4.64] ;  /* 0x00000024041b7981 */ /* 0x000762000c1e1100 */
[----:B------:R-:W-:Y:S05]  /*0220*/  BRA `(.L_x_33295) ;  /* 0x0000000c00507947 */ /* 0x000fea0003800000 */
.L_x_33292:
        /* <DEDUP_REMOVED lines=8> */
.L_x_33297:
[----:B------:R1:W5:Y:S01]  /*02b0*/  LDG.E.U16 R27, desc[UR36][R4.64] ;  /* 0x00000024041b7981 */ /* 0x000362000c1e1500 */
[----:B------:R-:W-:Y:S05]  /*02c0*/  BRA `(.L_x_33295) ;  /* 0x0000000c00287947 */ /* 0x000fea0003800000 */
.L_x_33296:
[----:B------:R2:W5:Y:S01]  /*02d0*/  LDG.E.U16 R27, desc[UR36][R4.64] ;  /* 0x00000024041b7981 */ /* 0x000562000c1e1500 */
[----:B------:R-:W-:Y:S05]  /*02e0*/  BRA `(.L_x_33295) ;  /* 0x0000000c00207947 */ /* 0x000fea0003800000 */
.L_x_33291:
        /* <DEDUP_REMOVED lines=9> */
.L_x_33299:
[----:B------:R-:W2:Y:S02]  /*0380*/  LDG.E.U16 R0, desc[UR36][R4.64] ;  /* 0x0000002404007981 */ /* 0x000ea4000c1e1500 */
[----:B--2---:R-:W-:-:S06]  /*0390*/  HADD2.F32 R0, -RZ, R0.H0_H0 ;  /* 0x20000000ff007230 */ /* 0x004fcc0000004100 */
[----:B------:R-:W0:Y:S02]  /*03a0*/  F2I.FTZ.TRUNC.NTZ R0, R0 ;  /* 0x0000000000007305 */ /* 0x000e24000021f100 */
[----:B0-----:R-:W-:Y:S01]  /*03b0*/  PRMT R27, R0, 0x7610, R27 ;  /* 0x00007610001b7816 */ /* 0x001fe2000000001b */
[----:B------:R-:W-:Y:S06]  /*03c0*/  BRA `(.L_x_33295) ;  /* 0x0000000800e87947 */ /* 0x000fec0003800000 */
.L_x_33298:
        /* <DEDUP_REMOVED lines=9> */
.L_x_33301:
[----:B------:R-:W2:Y:S02]  /*0460*/  LDG.E.U16 R4, desc[UR36][R4.64] ;  /* 0x0000002404047981 */ /* 0x000ea4000c1e1500 */
[----:B--2---:R-:W-:-:S06]  /*0470*/  HADD2.F32 R0, -RZ, R4.H0_H0 ;  /* 0x20000004ff007230 */ /* 0x004fcc0000004100 */
[----:B------:R-:W0:Y:S02]  /*0480*/  F2I.FTZ.TRUNC.NTZ R0, R0 ;  /* 0x0000000000007305 */ /* 0x000e24000021f100 */
[----:B0-----:R-:W-:Y:S01]  /*0490*/  PRMT R27, R0, 0x7610, R27 ;  /* 0x00007610001b7816 */ /* 0x001fe2000000001b */
[----:B------:R-:W-:Y:S06]  /*04a0*/  BRA `(.L_x_33295) ;  /* 0x0000000800b07947 */ /* 0x000fec0003800000 */
.L_x_33300:
[----:B------:R-:W2:Y:S02]  /*04b0*/  LDG.E.64 R4, desc[UR36][R4.64] ;  /* 0x0000002404047981 */ /* 0x000ea4000c1e1b00 */
[----:B--2---:R0:W1:Y:S02]  /*04c0*/  F2I.F64.TRUNC R27, R4 ;  /* 0x00000004001b7311 */ /* 0x004064000030d100 */
[----:B01----:R-:W-:Y:S05]  /*04d0*/  BRA `(.L_x_33295) ;  /* 0x0000000800a47947 */ /* 0x003fea0003800000 */
.L_x_33290:
        /* <DEDUP_REMOVED lines=12> */
.L_x_33304:
[----:B------:R-:W2:Y:S02]  /*05a0*/  LDG.E.64 R4, desc[UR36][R4.64] ;  /* 0x0000002404047981 */ /* 0x000ea4000c1e1b00 */
[----:B--2---:R0:W1:Y:S02]  /*05b0*/  F2I.F64.TRUNC R27, R4 ;  /* 0x00000004001b7311 */ /* 0x004064000030d100 */
[----:B01----:R-:W-:Y:S05]  /*05c0*/  BRA `(.L_x_33295) ;  /* 0x0000000800687947 */ /* 0x003fea0003800000 */
.L_x_33303:
        /* <DEDUP_REMOVED lines=27> */
.L_x_33306:
        /* <DEDUP_REMOVED lines=15> */
.L_x_33305:
[----:B------:R-:W2:Y:S02]  /*0870*/  LDG.E.U16 R0, desc[UR36][R4.64] ;  /* 0x0000002404007981 */ /* 0x000ea4000c1e1500 */
[----:B--2---:R-:W-:-:S06]  /*0880*/  IMAD.U32 R0, R0, 0x10000, RZ ;  /* 0x0001000000007824 */ /* 0x004fcc00078e00ff */
[----:B------:R-:W0:Y:S02]  /*0890*/  F2I.FTZ.TRUNC.NTZ R0, R0 ;  /* 0x0000000000007305 */ /* 0x000e24000021f100 */
[----:B0-----:R-:W-:Y:S01]  /*08a0*/  PRMT R27, R0, 0x7610, R27 ;  /* 0x00007610001b7816 */ /* 0x001fe2000000001b */
[----:B------:R-:W-:Y:S06]  /*08b0*/  BRA `(.L_x_33295) ;  /* 0x0000000400ac7947 */ /* 0x000fec0003800000 */
.L_x_33302:
        /* <DEDUP_REMOVED lines=10> */
.L_x_33309:
        /* <DEDUP_REMOVED lines=21> */
.L_x_33313:
[----:B------:R-:W-:Y:S05]  /*0ab0*/  BSYNC.RECONVERGENT B1 ;  /* 0x0000000000017941 */ /* 0x000fea0003800200 */
.L_x_33312:
[----:B------:R-:W-:Y:S01]  /*0ac0*/  IMAD.SHL.U32 R0, R0, 0x100000, RZ ;  /* 0x0010000000007824 */ /* 0x000fe200078e00ff */
[----:B------:R-:W-:-:S04]  /*0ad0*/  LEA R3, R3, 0x3b800000, 0x17 ;  /* 0x3b80000003037811 */ /* 0x000fc800078eb8ff */
[----:B------:R-:W-:-:S07]  /*0ae0*/  LOP3.LUT R0, R3, R0, R7, 0xfe, !PT ;  /* 0x0000000003007212 */ /* 0x000fce00078efe07 */
.L_x_33311:
[----:B------:R-:W-:Y:S05]  /*0af0*/  BSYNC.RECONVERGENT B0 ;  /* 0x0000000000007941 */ /* 0x000fea0003800200 */
.L_x_33310:
[----:B------:R-:W0:Y:S02]  /*0b00*/  F2I.FTZ.TRUNC.NTZ R0, R0 ;  /* 0x0000000000007305 */ /* 0x000e24000021f100 */
[----:B0-----:R-:W-:Y:S01]  /*0b10*/  PRMT R27, R0, 0x7610, R27 ;  /* 0x00007610001b7816 */ /* 0x001fe2000000001b */
[----:B------:R-:W-:Y:S06]  /*0b20*/  BRA `(.L_x_33295) ;  /* 0x0000000400107947 */ /* 0x000fec0003800000 */
.L_x_33308:
        /* <DEDUP_REMOVED lines=21> */
.L_x_33317:
[----:B------:R-:W-:Y:S05]  /*0c80*/  BSYNC.RECONVERGENT B1 ;  /* 0x0000000000017941 */ /* 0x000fea0003800200 */
.L_x_33316:
[----:B------:R-:W-:Y:S01]  /*0c90*/  IMAD.SHL.U32 R0, R0, 0x200000, RZ ;  /* 0x0020000000007824 */ /* 0x000fe200078e00ff */
[----:B------:R-:W-:-:S04]  /*0ca0*/  LEA R3, R3, 0x37800000, 0x17 ;  /* 0x3780000003037811 */ /* 0x000fc800078eb8ff */
[----:B------:R-:W-:-:S07]  /*0cb0*/  LOP3.LUT R0, R3, R0, R7, 0xfe, !PT ;  /* 0x0000000003007212 */ /* 0x000fce00078efe07 */
.L_x_33315:
[----:B------:R-:W-:Y:S05]  /*0cc0*/  BSYNC.RECONVERGENT B0 ;  /* 0x0000000000007941 */ /* 0x000fea0003800200 */
.L_x_33314:
[----:B------:R-:W0:Y:S02]  /*0cd0*/  F2I.FTZ.TRUNC.NTZ R0, R0 ;  /* 0x0000000000007305 */ /* 0x000e24000021f100 */
[----:B0-----:R-:W-:Y:S01]  /*0ce0*/  PRMT R27, R0, 0x7610, R27 ;  /* 0x00007610001b7816 */ /* 0x001fe2000000001b */
[----:B------:R-:W-:Y:S06]  /*0cf0*/  BRA `(.L_x_33295) ;  /* 0x00000000009c7947 */ /* 0x000fec0003800000 */
.L_x_33307:
[----:B------:R-:W-:-:S09]  /*0d00*/  UISETP.NE.AND UP0, UPT, UR4, 0x1c, UPT ;  /* 0x0000001c0400788c */ /* 0x000fd2000bf05270 */
[----:B------:R-:W-:Y:S05]  /*0d10*/  BRA.U !UP0, `(.L_x_33318) ;  /* 0x0000000108907547 */ /* 0x000fea000b800000 */
[----:B------:R-:W-:-:S09]  /*0d20*/  UISETP.NE.AND UP0, UPT, UR4, 0x1d, UPT ;  /* 0x0000001d0400788c */ /* 0x000fd2000bf05270 */
[----:B------:R-:W-:Y:S05]  /*0d30*/  BRA.U !UP0, `(.L_x_33319) ;  /* 0x0000000108807547 */ /* 0x000fea000b800000 */
[----:B------:R-:W-:-:S09]  /*0d40*/  UISETP.NE.AND UP0, UPT, UR4, 0x2c, UPT ;  /* 0x0000002c0400788c */ /* 0x000fd2000bf05270 */
[----:B------:R-:W-:Y:S05]  /*0d50*/  BRA.U !UP0, `(.L_x_33320) ;  /* 0x0000000108487547 */ /* 0x000fea000b800000 */
.L_x_33294:
        /* <DEDUP_REMOVED lines=16> */
.L_x_33321:
[----:B------:R-:W-:Y:S01]  /*0e60*/  PRMT R27, RZ, 0x7610, R27 ;  /* 0x00007610ff1b7816 */ /* 0x000fe2000000001b */
[----:B------:R-:W-:Y:S06]  /*0e70*/  BRA `(.L_x_33295) ;  /* 0x00000000003c7947 */ /* 0x000fec0003800000 */
.L_x_33320:
        /* <DEDUP_REMOVED lines=8> */
.L_x_33323:
[----:B------:R-:W-:Y:S05]  /*0f00*/  BSYNC.RECONVERGENT B0 ;  /* 0x0000000000007941 */ /* 0x000fea0003800200 */
.L_x_33322:
[----:B------:R-:W0:Y:S02]  /*0f10*/  F2I.FTZ.TRUNC.NTZ R0, R0 ;  /* 0x0000000000007305 */ /* 0x000e24000021f100 */
[----:B0-----:R-:W-:Y:S01]  /*0f20*/  PRMT R27, R0, 0x7610, R27 ;  /* 0x00007610001b7816 */ /* 0x001fe2000000001b */
[----:B------:R-:W-:Y:S06]  /*0f30*/  BRA `(.L_x_33295) ;  /* 0x00000000000c7947 */ /* 0x000fec0003800000 */
.L_x_33319:
[----:B------:R0:W5:Y:S01]  /*0f40*/  LDG.E.U16 R27, desc[UR36][R4.64] ;  /* 0x00000024041b7981 */ /* 0x000162000c1e1500 */
[----:B------:R-:W-:Y:S05]  /*0f50*/  BRA `(.L_x_33295) ;  /* 0x0000000000047947 */ /* 0x000fea0003800000 */
.L_x_33318:
[----:B------:R0:W5:Y:S02]  /*0f60*/  LDG.E.U16 R27, desc[UR36][R4.64] ;  /* 0x00000024041b7981 */ /* 0x000164000c1e1500 */
.L_x_33295:
        /* <DEDUP_REMOVED lines=18> */
.L_x_33327:
[----:B------:R1:W5:Y:S01]  /*1090*/  LDG.E.U8 R19, desc[UR36][R4.64] ;  /* 0x0000002404137981 */ /* 0x000362000c1e1100 */
[----:B------:R-:W-:Y:S05]  /*10a0*/  BRA `(.L_x_33329) ;  /* 0x0000000c00507947 */ /* 0x000fea0003800000 */
.L_x_33326:
        /* <DEDUP_REMOVED lines=8> */
.L_x_33331:
[----:B------:R3:W5:Y:S01]  /*1130*/  LDG.E.U16 R19, desc[UR36][R4.64] ;  /* 0x0000002404137981 */ /* 0x000762000c1e1500 */
[----:B------:R-:W-:Y:S05]  /*1140*/  BRA `(.L_x_33329) ;  /* 0x0000000c00287947 */ /* 0x000fea0003800000 */
.L_x_33330:
[----:B------:R2:W5:Y:S01]  /*1150*/  LDG.E.U16 R19, desc[UR36][R4.64] ;  /* 0x0000002404137981 */ /* 0x000562000c1e1500 */
[----:B------:R-:W-:Y:S05]  /*1160*/  BRA `(.L_x_33329) ;  /* 0x0000000c00207947 */ /* 0x000fea0003800000 */
.L_x_33325:
        /* <DEDUP_REMOVED lines=9> */
.L_x_33333:
[----:B------:R-:W2:Y:S02]  /*1200*/  LDG.E.U16 R0, desc[UR36][R4.64] ;  /* 0x0000002404007981 */ /* 0x000ea4000c1e1500 */
[----:B--2---:R-:W-:-:S06]  /*1210*/  HADD2.F32 R0, -RZ, R0.H0_H0 ;  /* 0x20000000ff007230 */ /* 0x004fcc0000004100 */
[----:B------:R-:W0:Y:S02]  /*1220*/  F2I.FTZ.TRUNC.NTZ R0, R0 ;  /* 0x0000000000007305 */ /* 0x000e24000021f100 */
[----:B0-----:R-:W-:Y:S01]  /*1230*/  PRMT R19, R0, 0x7610, R19 ;  /* 0x0000761000137816 */ /* 0x001fe20000000013 */
[----:B------:R-:W-:Y:S06]  /*1240*/  BRA `(.L_x_33329) ;  /* 0x0000000800e87947 */ /* 0x000fec0003800000 */
.L_x_33332:
        /* <DEDUP_REMOVED lines=9> */
.L_x_33335:
[----:B------:R-:W2:Y:S02]  /*12e0*/  LDG.E.U16 R4, desc[UR36][R4.64] ;  /* 0x0000002404047981 */ /* 0x000ea4000c1e1500 */
[----:B--2---:R-:W-:-:S06]  /*12f0*/  HADD2.F32 R0, -RZ, R4.H0_H0 ;  /* 0x20000004ff007230 */ /* 0x004fcc0000004100 */
[----:B------:R-:W0:Y:S02]  /*1300*/  F2I.FTZ.TRUNC.NTZ R0, R0 ;  /* 0x0000000000007305 */ /* 0x000e24000021f100 */
[----:B0-----:R-:W-:Y:S01]  /*1310*/  PRMT R19, R0, 0x7610, R19 ;  /* 0x0000761000137816 */ /* 0x001fe20000000013 */
[----:B------:R-:W-:Y:S06]  /*1320*/  BRA `(.L_x_33329) ;  /* 0x0000000800b07947 */ /* 0x000fec0003800000 */
.L_x_33334:
[----:B------:R-:W2:Y:S02]  /*1330*/  LDG.E.64 R4, desc[UR36][R4.64] ;  /* 0x0000002404047981 */ /* 0x000ea4000c1e1b00 */
[----:B--2---:R0:W1:Y:S02]  /*1340*/  F2I.F64.TRUNC R19, R4 ;  /* 0x0000000400137311 */ /* 0x004064000030d100 */
[----:B01----:R-:W-:Y:S05]  /*1350*/  BRA `(.L_x_33329) ;  /* 0x0000000800a47947 */ /* 0x003fea0003800000 */
.L_x_33324:
        /* <DEDUP_REMOVED lines=12> */
.L_x_33338:
[----:B------:R-:W2:Y:S02]  /*1420*/  LDG.E.64 R4, desc[UR36][R4.64] ;  /* 0x0000002404047981 */ /* 0x000ea4000c1e1b00 */
[----:B--2---:R0:W1:Y:S02]  /*1430*/  F2I.F64.TRUNC R19, R4 ;  /* 0x0000000400137311 */ /* 0x004064000030d100 */
[----:B01----:R-:W-:Y:S05]  /*1440*/  BRA `(.L_x_33329) ;  /* 0x0000000800687947 */ /* 0x003fea0003800000 */
.L_x_33337:
        /* <DEDUP_REMOVED lines=27> */
.L_x_33340:
        /* <DEDUP_REMOVED lines=15> */
.L_x_33339:
[----:B------:R-:W2:Y:S02]  /*16f0*/  LDG.E.U16 R0, desc[UR36][R4.64] ;  /* 0x0000002404007981 */ /* 0x000ea4000c1e1500 */
[----:B--2---:R-:W-:-:S06]  /*1700*/  IMAD.U32 R0, R0, 0x10000, RZ ;  /* 0x0001000000007824 */ /* 0x004fcc00078e00ff */
[----:B------:R-:W0:Y:S02]  /*1710*/  F2I.FTZ.TRUNC.NTZ R0, R0 ;  /* 0x0000000000007305 */ /* 0x000e24000021f100 */
[----:B0-----:R-:W-:Y:S01]  /*1720*/  PRMT R19, R0, 0x7610, R19 ;  /* 0x0000761000137816 */ /* 0x001fe20000000013 */
[----:B------:R-:W-:Y:S06]  /*1730*/  BRA `(.L_x_33329) ;  /* 0x0000000400ac7947 */ /* 0x000fec0003800000 */
.L_x_33336:
        /* <DEDUP_REMOVED lines=10> */
.L_x_33343:
        /* <DEDUP_REMOVED lines=21> */
.L_x_33347:
[----:B------:R-:W-:Y:S05]  /*1930*/  BSYNC.RECONVERGENT B1 ;  /* 0x0000000000017941 */ /* 0x000fea0003800200 */
.L_x_33346:
[----:B------:R-:W-:Y:S01]  /*1940*/  IMAD.SHL.U32 R0, R0, 0x100000, RZ ;  /* 0x0010000000007824 */ /* 0x000fe200078e00ff */
[----:B------:R-:W-:-:S04]  /*1950*/  LEA R3, R3, 0x3b800000, 0x17 ;  /* 0x3b80000003037811 */ /* 0x000fc800078eb8ff */
[----:B------:R-:W-:-:S07]  /*1960*/  LOP3.LUT R0, R3, R0, R7, 0xfe, !PT ;  /* 0x0000000003007212 */ /* 0x000fce00078efe07 */
.L_x_33345:
[----:B------:R-:W-:Y:S05]  /*1970*/  BSYNC.RECONVERGENT B0 ;  /* 0x0000000000007941 */ /* 0x000fea0003800200 */
.L_x_33344:
[----:B------:R-:W0:Y:S02]  /*1980*/  F2I.FTZ.TRUNC.NTZ R0, R0 ;  /* 0x0000000000007305 */ /* 0x000e24000021f100 */
[----:B0-----:R-:W-:Y:S01]  /*1990*/  PRMT R19, R0, 0x7610, R19 ;  /* 0x0000761000137816 */ /* 0x001fe20000000013 */
[----:B------:R-:W-:Y:S06]  /*19a0*/  BRA `(.L_x_33329) ;  /* 0x0000000400107947 */ /* 0x000fec0003800000 */
.L_x_33342:
        /* <DEDUP_REMOVED lines=21> */
.L_x_33351:
[----:B------:R-:W-:Y:S05]  /*1b00*/  BSYNC.RECONVERGENT B1 ;  /* 0x0000000000017941 */ /* 0x000fea0003800200 */
.L_x_33350:
[----:B------:R-:W-:Y:S01]  /*1b10*/  IMAD.SHL.U32 R0, R0, 0x200000, RZ ;  /* 0x0020000000007824 */ /* 0x000fe200078e00ff */
[----:B------:R-:W-:-:S04]  /*1b20*/  LEA R3, R3, 0x37800000, 0x17 ;  /* 0x3780000003037811 */ /* 0x000fc800078eb8ff */
[----:B------:R-:W-:-:S07]  /*1b30*/  LOP3.LUT R0, R3, R0, R7, 0xfe, !PT ;  /* 0x0000000003007212 */ /* 0x000fce00078efe07 */
.L_x_33349:
[----:B------:R-:W-:Y:S05]  /*1b40*/  BSYNC.RECONVERGENT B0 ;  /* 0x0000000000007941 */ /* 0x000fea0003800200 */
.L_x_33348:
[----:B------:R-:W0:Y:S02]  /*1b50*/  F2I.FTZ.TRUNC.NTZ R0, R0 ;  /* 0x0000000000007305 */ /* 0x000e24000021f100 */
[----:B0-----:R-:W-:Y:S01]  /*1b60*/  PRMT R19, R0, 0x7610, R19 ;  /* 0x0000761000137816 */ /* 0x001fe20000000013 */
[----:B------:R-:W-:Y:S06]  /*1b70*/  BRA `(.L_x_33329) ;  /* 0x00000000009c7947 */ /* 0x000fec0003800000 */
.L_x_33341:
[----:B------:R-:W-:-:S09]  /*1b80*/  UISETP.NE.AND UP0, UPT, UR4, 0x1c, UPT ;  /* 0x0000001c0400788c */ /* 0x000fd2000bf05270 */
[----:B------:R-:W-:Y:S05]  /*1b90*/  BRA.U !UP0, `(.L_x_33352) ;  /* 0x0000000108907547 */ /* 0x000fea000b800000 */
[----:B------:R-:W-:-:S09]  /*1ba0*/  UISETP.NE.AND UP0, UPT, UR4, 0x1d, UPT ;  /* 0x0000001d0400788c */ /* 0x000fd2000bf05270 */
[----:B------:R-:W-:Y:S05]  /*1bb0*/  BRA.U !UP0, `(.L_x_33353) ;  /* 0x0000000108807547 */ /* 0x000fea000b800000 */
[----:B------:R-:W-:-:S09]  /*1bc0*/  UISETP.NE.AND UP0, UPT, UR4, 0x2c, UPT ;  /* 0x0000002c0400788c */ /* 0x000fd2000bf05270 */
[----:B------:R-:W-:Y:S05]  /*1bd0*/  BRA.U !UP0, `(.L_x_33354) ;  /* 0x0000000108487547 */ /* 0x000fea000b800000 */
.L_x_33328:
        /* <DEDUP_REMOVED lines=16> */
.L_x_33355:
[----:B------:R-:W-:Y:S01]  /*1ce0*/  PRMT R19, RZ, 0x7610, R19 ;  /* 0x00007610ff137816 */ /* 0x000fe20000000013 */
[----:B------:R-:W-:Y:S06]  /*1cf0*/  BRA `(.L_x_33329) ;  /* 0x00000000003c7947 */ /* 0x000fec0003800000 */
.L_x_33354:
        /* <DEDUP_REMOVED lines=8> */
.L_x_33357:
[----:B------:R-:W-:Y:S05]  /*1d80*/  BSYNC.RECONVERGENT B0 ;  /* 0x0000000000007941 */ /* 0x000fea0003800200 */
.L_x_33356:
[----:B------:R-:W0:Y:S02]  /*1d90*/  F2I.FTZ.TRUNC.NTZ R0, R0 ;  /* 0x0000000000007305 */ /* 0x000e24000021f100 */
[----:B0-----:R-:W-:Y:S01]  /*1da0*/  PRMT R19, R0, 0x7610, R19 ;  /* 0x0000761000137816 */ /* 0x001fe20000000013 */
[----:B------:R-:W-:Y:S06]  /*1db0*/  BRA `(.L_x_33329) ;  /* 0x00000000000c7947 */ /* 0x000fec0003800000 */
.L_x_33353:
[----:B------:R0:W5:Y:S01]  /*1dc0*/  LDG.E.U16 R19, desc[UR36][R4.64] ;  /* 0x0000002404137981 */ /* 0x000162000c1e1500 */
[----:B------:R-:W-:Y:S05]  /*1dd0*/  BRA `(.L_x_33329) ;  /* 0x0000000000047947 */ /* 0x000fea0003800000 */
.L_x_33352:
[----:B------:R0:W5:Y:S02]  /*1de0*/  LDG.E.U16 R19, desc[UR36][R4.64] ;  /* 0x0000002404137981 */ /* 0x000164000c1e1500 */
.L_x_33329:
[----:B------:R-:W-:-:S07]  /*1df0*/  VIADD R29, R17, 0x80 ;  /* 0x00000080111d7836 */ /* 0x000fce0000000000 */
.L_x_33289:
[----:B------:R-:W-:Y:S05]  /*1e00*/  BSYNC.RECONVERGENT B6 ;  /* 0x0000000000067941 */ /* 0x000fea0003800200 */
.L_x_33288:
        /* <DEDUP_REMOVED lines=24> */
.L_x_33363:
[----:B------:R3:W5:Y:S01]  /*1f90*/  LDG.E.U8 R22, desc[UR36][R4.64] ;  /* 0x0000002404167981 */ /* 0x000762000c1e1100 */
[----:B------:R-:W-:Y:S05]  /*1fa0*/  BRA `(.L_x_33365) ;  /* 0x0000000c00507947 */ /* 0x000fea0003800000 */
.L_x_33362:
        /* <DEDUP_REMOVED lines=8> */
.L_x_33367:
[----:B------:R0:W5:Y:S01]  /*2030*/  LDG.E.U16 R22, desc[UR36][R4.64] ;  /* 0x0000002404167981 */ /* 0x000162000c1e1500 */
[----:B------:R-:W-:Y:S05]  /*2040*/  BRA `(.L_x_33365) ;  /* 0x0000000c00287947 */ /* 0x000fea0003800000 */
.L_x_33366:
[----:B------:R0:W5:Y:S01]  /*2050*/  LDG.E.U16 R22, desc[UR36][R4.64] ;  /* 0x0000002404167981 */ /* 0x000162000c1e1500 */
[----:B------:R-:W-:Y:S05]  /*2060*/  BRA `(.L_x_33365) ;  /* 0x0000000c00207947 */ /* 0x000fea0003800000 */
.L_x_33361:
        /* <DEDUP_REMOVED lines=9> */
.L_x_33369:
[----:B------:R-:W2:Y:S02]  /*2100*/  LDG.E.U16 R0, desc[UR36][R4.64] ;  /* 0x0000002404007981 */ /* 0x000ea4000c1e1500 */
[----:B--2---:R-:W-:-:S06]  /*2110*/  HADD2.F32 R0, -RZ, R0.H0_H0 ;  /* 0x20000000ff007230 */ /* 0x004fcc0000004100 */
[----:B------:R-:W0:Y:S02]  /*2120*/  F2I.FTZ.TRUNC.NTZ R0, R0 ;  /* 0x0000000000007305 */ /* 0x000e24000021f100 */
[----:B0-----:R-:W-:Y:S01]  /*2130*/  PRMT R22, R0, 0x7610, R22 ;  /* 0x0000761000167816 */ /* 0x001fe20000000016 */
[----:B------:R-:W-:Y:S06]  /*2140*/  BRA `(.L_x_33365) ;  /* 0x0000000800e87947 */ /* 0x000fec0003800000 */
.L_x_33368:
        /* <DEDUP_REMOVED lines=9> */
.L_x_33371:
[----:B------:R-:W2:Y:S02]  /*21e0*/  LDG.E.U16 R4, desc[UR36][R4.64] ;  /* 0x0000002404047981 */ /* 0x000ea4000c1e1500 */
[----:B--2---:R-:W-:-:S06]  /*21f0*/  HADD2.F32 R0, -RZ, R4.H0_H0 ;  /* 0x20000004ff007230 */ /* 0x004fcc0000004100 */
[----:B------:R-:W0:Y:S02]  /*2200*/  F2I.FTZ.TRUNC.NTZ R0, R0 ;  /* 0x0000000000007305 */ /* 0x000e24000021f100 */
[----:B0-----:R-:W-:Y:S01]  /*2210*/  PRMT R22, R0, 0x7610, R22 ;  /* 0x0000761000167816 */ /* 0x001fe20000000016 */
[----:B------:R-:W-:Y:S06]  /*2220*/  BRA `(.L_x_33365) ;  /* 0x0000000800b07947 */ /* 0x000fec0003800000 */
.L_x_33370:
[----:B------:R-:W2:Y:S02]  /*2230*/  LDG.E.64 R4, desc[UR36][R4.64] ;  /* 0x0000002404047981 */ /* 0x000ea4000c1e1b00 */
[----:B--2---:R0:W1:Y:S02]  /*2240*/  F2I.F64.TRUNC R22, R4 ;  /* 0x0000000400167311 */ /* 0x004064000030d100 */
[----:B01----:R-:W-:Y:S05]  /*2250*/  BRA `(.L_x_33365) ;  /* 0x0000000800a47947 */ /* 0x003fea0003800000 */
.L_x_33360:
        /* <DEDUP_REMOVED lines=12> */
.L_x_33374:
[----:B------:R-:W2:Y:S02]  /*2320*/  LDG.E.64 R4, desc[UR36][R4.64] ;  /* 0x0000002404047981 */ /* 0x000ea4000c1e1b00 */
[----:B--2---:R0:W1:Y:S02]  /*2330*/  F2I.F64.TRUNC R22, R4 ;  /* 0x0000000400167311 */ /* 0x004064000030d100 */
[----:B01----:R-:W-:Y:S05]  /*2340*/  BRA `(.L_x_33365) ;  /* 0x0000000800687947 */ /* 0x003fea0003800000 */
.L_x_33373:
        /* <DEDUP_REMOVED lines=27> */
.L_x_33376:
        /* <DEDUP_REMOVED lines=15> */
.L_x_33375:
[----:B------:R-:W2:Y:S02]  /*25f0*/  LDG.E.U16 R0, desc[UR36][R4.64] ;  /* 0x0000002404007981 */ /* 0x000ea4000c1e1500 */
[----:B--2---:R-:W-:-:S06]  /*2600*/  IMAD.U32 R0, R0, 0x10000, RZ ;  /* 0x0001000000007824 */ /* 0x004fcc00078e00ff */
[----:B------:R-:W0:Y:S02]  /*2610*/  F2I.FTZ.TRUNC.NTZ R0, R0 ;  /* 0x0000000000007305 */ /* 0x000e24000021f100 */
[----:B0-----:R-:W-:Y:S01]  /*2620*/  PRMT R22, R0, 0x7610, R22 ;  /* 0x0000761000167816 */ /* 0x001fe20000000016 */
[----:B------:R-:W-:Y:S06]  /*2630*/  BRA `(.L_x_33365) ;  /* 0x0000000400ac7947 */ /* 0x000fec0003800000 */
.L_x_33372:
        /* <DEDUP_REMOVED lines=10> */
.L_x_33379:
        /* <DEDUP_REMOVED lines=21> */
.L_x_33383:
[----:B------:R-:W-:Y:S05]  /*2830*/  BSYNC.RECONVERGENT B1 ;  /* 0x0000000000017941 */ /* 0x000fea0003800200 */
.L_x_33382:
[----:B------:R-:W-:Y:S01]  /*2840*/  IMAD.SHL.U32 R0, R0, 0x100000, RZ ;  /* 0x0010000000007824 */ /* 0x000fe200078e00ff */
[----:B------:R-:W-:-:S04]  /*2850*/  LEA R3, R3, 0x3b800000, 0x17 ;  /* 0x3b80000003037811 */ /* 0x000fc800078eb8ff */
[----:B------:R-:W-:-:S07]  /*2860*/  LOP3.LUT R0, R3, R0, R7, 0xfe, !PT ;  /* 0x0000000003007212 */ /* 0x000fce00078efe07 */
.L_x_33381:
[----:B------:R-:W-:Y:S05]  /*2870*/  BSYNC.RECONVERGENT B0 ;  /* 0x0000000000007941 */ /* 0x000fea0003800200 */
.L_x_33380:
[----:B------:R-:W0:Y:S02]  /*2880*/  F2I.FTZ.TRUNC.NTZ R0, R0 ;  /* 0x0000000000007305 */ /* 0x000e24000021f100 */
[----:B0-----:R-:W-:Y:S01]  /*2890*/  PRMT R22, R0, 0x7610, R22 ;  /* 0x0000761000167816 */ /* 0x001fe20000000016 */
[----:B------:R-:W-:Y:S06]  /*28a0*/  BRA `(.L_x_33365) ;  /* 0x0000000400107947 */ /* 0x000fec0003800000 */
.L_x_33378:
        /* <DEDUP_REMOVED lines=21> */
.L_x_33387:
[----:B------:R-:W-:Y:S05]  /*2a00*/  BSYNC.RECONVERGENT B1 ;  /* 0x0000000000017941 */ /* 0x000fea0003800200 */
.L_x_33386:
[----:B------:R-:W-:Y:S01]  /*2a10*/  IMAD.SHL.U32 R0, R0, 0x200000, RZ ;  /* 0x0020000000007824 */ /* 0x000fe200078e00ff */
[----:B------:R-:W-:-:S04]  /*2a20*/  LEA R3, R3, 0x37800000, 0x17 ;  /* 0x3780000003037811 */ /* 0x000fc800078eb8ff */
[----:B------:R-:W-:-:S07]  /*2a30*/  LOP3.LUT R0, R3, R0, R7, 0xfe, !PT ;  /* 0x0000000003007212 */ /* 0x000fce00078efe07 */
.L_x_33385:
[----:B------:R-:W-:Y:S05]  /*2a40*/  BSYNC.RECONVERGENT B0 ;  /* 0x0000000000007941 */ /* 0x000fea0003800200 */
.L_x_33384:
[----:B------:R-:W0:Y:S02]  /*2a50*/  F2I.FTZ.TRUNC.NTZ R0, R0 ;  /* 0x0000000000007305 */ /* 0x000e24000021f100 */
[----:B0-----:R-:W-:Y:S01]  /*2a60*/  PRMT R22, R0, 0x7610, R22 ;  /* 0x0000761000167816 */ /* 0x001fe20000000016 */
[----:B------:R-:W-:Y:S06]  /*2a70*/  BRA `(.L_x_33365) ;  /* 0x00000000009c7947 */ /* 0x000fec0003800000 */
.L_x_33377:
        /* <DEDUP_REMOVED lines=14> */
.L_x_33391:
[----:B------:R-:W-:Y:S05]  /*2b60*/  BSYNC.RECONVERGENT B0 ;  /* 0x0000000000007941 */ /* 0x000fea0003800200 */
.L_x_33390:
[----:B------:R-:W0:Y:S02]  /*2b70*/  F2I.FTZ.TRUNC.NTZ R0, R0 ;  /* 0x0000000000007305 */ /* 0x000e24000021f100 */
[----:B0-----:R-:W-:Y:S01]  /*2b80*/  PRMT R22, R0, 0x7610, R22 ;  /* 0x0000761000167816 */ /* 0x001fe20000000016 */
[----:B------:R-:W-:Y:S06]  /*2b90*/  BRA `(.L_x_33365) ;  /* 0x0000000000547947 */ /* 0x000fec0003800000 */
.L_x_33364:
        /* <DEDUP_REMOVED lines=16> */
.L_x_33392:
[----:B------:R-:W-:Y:S01]  /*2ca0*/  PRMT R22, RZ, 0x7610, R22 ;  /* 0x00007610ff167816 */ /* 0x000fe20000000016 */
[----:B------:R-:W-:Y:S06]  /*2cb0*/  BRA `(.L_x_33365) ;  /* 0x00000000000c7947 */ /* 0x000fec0003800000 */
.L_x_33389:
[----:B------:R0:W5:Y:S01]  /*2cc0*/  LDG.E.U16 R22, desc[UR36][R4.64] ;  /* 0x0000002404167981 */ /* 0x000162000c1e1500 */
[----:B------:R-:W-:Y:S05]  /*2cd0*/  BRA `(.L_x_33365) ;  /* 0x0000000000047947 */ /* 0x000fea0003800000 */
.L_x_33388:
[----:B------:R1:W5:Y:S02]  /*2ce0*/  LDG.E.U16 R22, desc[UR36][R4.64] ;  /* 0x0000002404167981 */ /* 0x000364000c1e1500 */
.L_x_33365:
        /* <DEDUP_REMOVED lines=18> */
.L_x_33396:
[----:B------:R0:W5:Y:S01]  /*2e10*/  LDG.E.U8 R24, desc[UR36][R4.64] ;  /* 0x0000002404187981 */ /* 0x000162000c1e1100 */
[----:B------:R-:W-:Y:S05]  /*2e20*/  BRA `(.L_x_33398) ;  /* 0x0000000c00507947 */ /* 0x000fea0003800000 */
.L_x_33395:
        /* <DEDUP_REMOVED lines=8> */
.L_x_33400:
[----:B------:R0:W5:Y:S01]  /*2eb0*/  LDG.E.U16 R24, desc[UR36][R4.64] ;  /* 0x0000002404187981 */ /* 0x000162000c1e1500 */
[----:B------:R-:W-:Y:S05]  /*2ec0*/  BRA `(.L_x_33398) ;  /* 0x0000000c00287947 */ /* 0x000fea0003800000 */
.L_x_33399:
[----:B------:R0:W5:Y:S01]  /*2ed0*/  LDG.E.U16 R24, desc[UR36][R4.64] ;  /* 0x0000002404187981 */ /* 0x000162000c1e1500 */
[----:B------:R-:W-:Y:S05]  /*2ee0*/  BRA `(.L_x_33398) ;  /* 0x0000000c00207947 */ /* 0x000fea0003800000 */
.L_x_33394:
        /* <DEDUP_REMOVED lines=9> */
.L_x_33402:
[----:B------:R-:W2:Y:S02]  /*2f80*/  LDG.E.U16 R0, desc[UR36][R4.64] ;  /* 0x0000002404007981 */ /* 0x000ea4000c1e1500 */
[----:B--2---:R-:W-:-:S06]  /*2f90*/  HADD2.F32 R0, -RZ, R0.H0_H0 ;  /* 0x20000000ff007230 */ /* 0x004fcc0000004100 */
[----:B------:R-:W0:Y:S02]  /*2fa0*/  F2I.FTZ.TRUNC.NTZ R0, R0 ;  /* 0x0000000000007305 */ /* 0x000e24000021f100 */
[----:B0-----:R-:W-:Y:S01]  /*2fb0*/  PRMT R24, R0, 0x7610, R24 ;  /* 0x0000761000187816 */ /* 0x001fe20000000018 */
[----:B------:R-:W-:Y:S06]  /*2fc0*/  BRA `(.L_x_33398) ;  /* 0x0000000800e87947 */ /* 0x000fec0003800000 */
.L_x_33401:
        /* <DEDUP_REMOVED lines=9> */
.L_x_33404:
[----:B------:R-:W2:Y:S02]  /*3060*/  LDG.E.U16 R4, desc[UR36][R4.64] ;  /* 0x0000002404047981 */ /* 0x000ea4000c1e1500 */
[----:B--2---:R-:W-:-:S06]  /*3070*/  HADD2.F32 R0, -RZ, R4.H0_H0 ;  /* 0x20000004ff007230 */ /* 0x004fcc0000004100 */
[----:B------:R-:W0:Y:S02]  /*3080*/  F2I.FTZ.TRUNC.NTZ R0, R0 ;  /* 0x0000000000007305 */ /* 0x000e24000021f100 */
[----:B0-----:R-:W-:Y:S01]  /*3090*/  PRMT R24, R0, 0x7610, R24 ;  /* 0x0000761000187816 */ /* 0x001fe20000000018 */
[----:B------:R-:W-:Y:S06]  /*30a0*/  BRA `(.L_x_33398) ;  /* 0x0000000800b07947 */ /* 0x000fec0003800000 */
.L_x_33403:
[----:B------:R-:W2:Y:S02]  /*30b0*/  LDG.E.64 R4, desc[UR36][R4.64] ;  /* 0x0000002404047981 */ /* 0x000ea4000c1e1b00 */
[----:B--2---:R0:W1:Y:S02]  /*30c0*/  F2I.F64.TRUNC R24, R4 ;  /* 0x0000000400187311 */ /* 0x004064000030d100 */
[----:B01----:R-:W-:Y:S05]  /*30d0*/  BRA `(.L_x_33398) ;  /* 0x0000000800a47947 */ /* 0x003fea0003800000 */
.L_x_33393:
        /* <DEDUP_REMOVED lines=12> */
.L_x_33407:
[----:B------:R-:W2:Y:S02]  /*31a0*/  LDG.E.64 R4, desc[UR36][R4.64] ;  /* 0x0000002404047981 */ /* 0x000ea4000c1e1b00 */
[----:B--2---:R3:W4:Y:S02]  /*31b0*/  F2I.F64.TRUNC R24, R4 ;  /* 0x0000000400187311 */ /* 0x004724000030d100 */
[----:B---34-:R-:W-:Y:S05]  /*31c0*/  BRA `(.L_x_33398) ;  /* 0x0000000800687947 */ /* 0x018fea0003800000 */
.L_x_33406:
        /* <DEDUP_REMOVED lines=27> */
.L_x_33409:
        /* <DEDUP_REMOVED lines=15> */
.L_x_33408:
[----:B------:R-:W2:Y:S02]  /*3470*/  LDG.E.U16 R0, desc[UR36][R4.64] ;  /* 0x0000002404007981 */ /* 0x000ea4000c1e1500 */
[----:B--2---:R-:W-:-:S06]  /*3480*/  IMAD.U32 R0, R0, 0x10000, RZ ;  /* 0x0001000000007824 */ /* 0x004fcc00078e00ff */
[----:B------:R-:W0:Y:S02]  /*3490*/  F2I.FTZ.TRUNC.NTZ R0, R0 ;  /* 0x0000000000007305 */ /* 0x000e24000021f100 */
[----:B0-----:R-:W-:Y:S01]  /*34a0*/  PRMT R24, R0, 0x7610, R24 ;  /* 0x0000761000187816 */ /* 0x001fe20000000018 */
[----:B------:R-:W-:Y:S06]  /*34b0*/  BRA `(.L_x_33398) ;  /* 0x0000000400ac7947 */ /* 0x000fec0003800000 */
.L_x_33405:
        /* <DEDUP_REMOVED lines=10> */
.L_x_33412:
        /* <DEDUP_REMOVED lines=21> */
.L_x_33416:
[----:B------:R-:W-:Y:S05]  /*36b0*/  BSYNC.RECONVERGENT B1 ;  /* 0x0000000000017941 */ /* 0x000fea0003800200 */
.L_x_33415:
[----:B------:R-:W-:Y:S01]  /*36c0*/  IMAD.SHL.U32 R0, R0, 0x100000, RZ ;  /* 0x0010000000007824 */ /* 0x000fe200078e00ff */
[----:B------:R-:W-:-:S04]  /*36d0*/  LEA R3, R3, 0x3b800000, 0x17 ;  /* 0x3b80000003037811 */ /* 0x000fc800078eb8ff */
[----:B------:R-:W-:-:S07]  /*36e0*/  LOP3.LUT R0, R3, R0, R7, 0xfe, !PT ;  /* 0x0000000003007212 */ /* 0x000fce00078efe07 */
.L_x_33414:
[----:B------:R-:W-:Y:S05]  /*36f0*/  BSYNC.RECONVERGENT B0 ;  /* 0x0000000000007941 */ /* 0x000fea0003800200 */
.L_x_33413:
[----:B------:R-:W0:Y:S02]  /*3700*/  F2I.FTZ.TRUNC.NTZ R0, R0 ;  /* 0x0000000000007305 */ /* 0x000e24000021f100 */
[----:B0-----:R-:W-:Y:S01]  /*3710*/  PRMT R24, R0, 0x7610, R24 ;  /* 0x0000761000187816 */ /* 0x001fe20000000018 */
[----:B------:R-:W-:Y:S06]  /*3720*/  BRA `(.L_x_33398) ;  /* 0x0000000400107947 */ /* 0x000fec0003800000 */
.L_x_33411:
        /* <DEDUP_REMOVED lines=21> */
.L_x_33420:
[----:B------:R-:W-:Y:S05]  /*3880*/  BSYNC.RECONVERGENT B1 ;  /* 0x0000000000017941 */ /* 0x000fea0003800200 */
.L_x_33419:
[----:B------:R-:W-:Y:S01]  /*3890*/  IMAD.SHL.U32 R0, R0, 0x200000, RZ ;  /* 0x0020000000007824 */ /* 0x000fe200078e00ff */
[----:B------:R-:W-:-:S04]  /*38a0*/  LEA R3, R3, 0x37800000, 0x17 ;  /* 0x3780000003037811 */ /* 0x000fc800078eb8ff */
[----:B------:R-:W-:-:S07]  /*38b0*/  LOP3.LUT R0, R3, R0, R7, 0xfe, !PT ;  /* 0x0000000003007212 */ /* 0x000fce00078efe07 */
.L_x_33418:
[----:B------:R-:W-:Y:S05]  /*38c0*/  BSYNC.RECONVERGENT B0 ;  /* 0x0000000000007941 */ /* 0x000fea0003800200 */
.L_x_33417:
[----:B------:R-:W0:Y:S02]  /*38d0*/  F2I.FTZ.TRUNC.NTZ R0, R0 ;  /* 0x0000000000007305 */ /* 0x000e24000021f100 */
[----:B0-----:R-:W-:Y:S01]  /*38e0*/  PRMT R24, R0, 0x7610, R24 ;  /* 0x0000761000187816 */ /* 0x001fe20000000018 */
[----:B------:R-:W-:Y:S06]  /*38f0*/  BRA `(.L_x_33398) ;  /* 0x00000000009c7947 */ /* 0x000fec0003800000 */
.L_x_33410:
        /* <DEDUP_REMOVED lines=14> */
.L_x_33424:
[----:B------:R-:W-:Y:S05]  /*39e0*/  BSYNC.RECONVERGENT B0 ;  /* 0x0000000000007941 */ /* 0x000fea0003800200 */
.L_x_33423:
[----:B------:R-:W0:Y:S02]  /*39f0*/  F2I.FTZ.TRUNC.NTZ R0, R0 ;  /* 0x0000000000007305 */ /* 0x000e24000021f100 */
[----:B0-----:R-:W-:Y:S01]  /*3a00*/  PRMT R24, R0, 0x7610, R24 ;  /* 0x0000761000187816 */ /* 0x001fe20000000018 */
[----:B------:R-:W-:Y:S06]  /*3a10*/  BRA `(.L_x_33398) ;  /* 0x0000000000547947 */ /* 0x000fec0003800000 */
.L_x_33397:
        /* <DEDUP_REMOVED lines=16> */
.L_x_33425:
[----:B------:R-:W-:Y:S01]  /*3b20*/  PRMT R24, RZ, 0x7610, R24 ;  /* 0x00007610ff187816 */ /* 0x000fe20000000018 */
[----:B------:R-:W-:Y:S06]  /*3b30*/  BRA `(.L_x_33398) ;  /* 0x00000000000c7947 */ /* 0x000fec0003800000 */
.L_x_33422:
[----:B------:R1:W5:Y:S01]  /*3b40*/  LDG.E.U16 R24, desc[UR36][R4.64] ;  /* 0x0000002404187981 */ /* 0x000362000c1e1500 */
[----:B------:R-:W-:Y:S05]  /*3b50*/  BRA `(.L_x_33398) ;  /* 0x0000000000047947 */ /* 0x000fea0003800000 */
.L_x_33421:
[----:B------:R2:W5:Y:S02]  /*3b60*/  LDG.E.U16 R24, desc[UR36][R4.64] ;  /* 0x0000002404187981 */ /* 0x000564000c1e1500 */
.L_x_33398:
[----:B------:R-:W-:-:S07]  /*3b70*/  VIADD R29, R29, 0x80 ;  /* 0x000000801d1d7836 */ /* 0x000fce0000000000 */
.L_x_33359:
[----:B------:R-:W-:Y:S05]  /*3b80*/  BSYNC.RECONVERGENT B6 ;  /* 0x0000000000067941 */ /* 0x000fea0003800200 */
.L_x_33358:
        /* <DEDUP_REMOVED lines=24> */
.L_x_33431:
[----:B------:R3:W5:Y:S01]  /*3d10*/  LDG.E.U8 R23, desc[UR36][R4.64] ;  /* 0x0000002404177981 */ /* 0x000762000c1e1100 */
[----:B------:R-:W-:Y:S05]  /*3d20*/  BRA `(.L_x_33433) ;  /* 0x0000000c00507947 */ /* 0x000fea0003800000 */
.L_x_33430:
        /* <DEDUP_REMOVED lines=8> */
.L_x_33435:
[----:B------:R0:W5:Y:S01]  /*3db0*/  LDG.E.U16 R23, desc[UR36][R4.64] ;  /* 0x0000002404177981 */ /* 0x000162000c1e1500 */
[----:B------:R-:W-:Y:S05]  /*3dc0*/  BRA `(.L_x_33433) ;  /* 0x0000000c00287947 */ /* 0x000fea0003800000 */
.L_x_33434:
[----:B------:R0:W5:Y:S01]  /*3dd0*/  LDG.E.U16 R23, desc[UR36][R4.64] ;  /* 0x0000002404177981 */ /* 0x000162000c1e1500 */
[----:B------:R-:W-:Y:S05]  /*3de0*/  BRA `(.L_x_33433) ;  /* 0x0000000c00207947 */ /* 0x000fea0003800000 */
.L_x_33429:
        /* <DEDUP_REMOVED lines=9> */
.L_x_33437:
[----:B------:R-:W2:Y:S02]  /*3e80*/  LDG.E.U16 R0, desc[UR36][R4.64] ;  /* 0x0000002404007981 */ /* 0x000ea4000c1e1500 */
[----:B--2---:R-:W-:-:S06]  /*3e90*/  HADD2.F32 R0, -RZ, R0.H0_H0 ;  /* 0x20000000ff007230 */ /* 0x004fcc0000004100 */
[----:B------:R-:W0:Y:S02]  /*3ea0*/  F2I.FTZ.TRUNC.NTZ R0, R0 ;  /* 0x0000000000007305 */ /* 0x000e24000021f100 */
[----:B0-----:R-:W-:Y:S01]  /*3eb0*/  PRMT R23, R0, 0x7610, R23 ;  /* 0x0000761000177816 */ /* 0x001fe20000000017 */
[----:B------:R-:W-:Y:S06]  /*3ec0*/  BRA `(.L_x_33433) ;  /* 0x0000000800e87947 */ /* 0x000fec0003800000 */
.L_x_33436:
        /* <DEDUP_REMOVED lines=9> */
.L_x_33439:
[----:B------:R-:W2:Y:S02]  /*3f60*/  LDG.E.U16 R4, desc[UR36][R4.64] ;  /* 0x0000002404047981 */ /* 0x000ea4000c1e1500 */
[----:B--2---:R-:W-:-:S06]  /*3f70*/  HADD2.F32 R0, -RZ, R4.H0_H0 ;  /* 0x20000004ff007230 */ /* 0x004fcc0000004100 */
[----:B------:R-:W0:Y:S02]  /*3f80*/  F2I.FTZ.TRUNC.NTZ R0, R0 ;  /* 0x0000000000007305 */ /* 0x000e24000021f100 */
[----:B0-----:R-:W-:Y:S01]  /*3f90*/  PRMT R23, R0, 0x7610, R23 ;  /* 0x0000761000177816 */ /* 0x001fe20000000017 */
[----:B------:R-:W-:Y:S06]  /*3fa0*/  BRA `(.L_x_33433) ;  /* 0x0000000800b07947 */ /* 0x000fec0003800000 */
.L_x_33438:
[----:B------:R-:W2:Y:S02]  /*3fb0*/  LDG.E.64 R4, desc[UR36][R4.64] ;  /* 0x0000002404047981 */ /* 0x000ea4000c1e1b00 */
[----:B--2---:R0:W1:Y:S02]  /*3fc0*/  F2I.F64.TRUNC R23, R4 ;  /* 0x0000000400177311 */ /* 0x004064000030d100 */
[----:B01----:R-:W-:Y:S05]  /*3fd0*/  BRA `(.L_x_33433) ;  /* 0x0000000800a47947 */ /* 0x003fea0003800000 */
.L_x_33428:
        /* <DEDUP_REMOVED lines=12> */
.L_x_33442:
[----:B------:R-:W2:Y:S02]  /*40a0*/  LDG.E.64 R4, desc[UR36][R4.64] ;  /* 0x0000002404047981 */ /* 0x000ea4000c1e1b00 */
[----:B--2---:R0:W1:Y:S02]  /*40b0*/  F2I.F64.TRUNC R23, R4 ;  /* 0x0000000400177311 */ /* 0x004064000030d100 */
[----:B01----:R-:W-:Y:S05]  /*40c0*/  BRA `(.L_x_33433) ;  /* 0x0000000800687947 */ /* 0x003fea0003800000 */
.L_x_33441:
        /* <DEDUP_REMOVED lines=27> */
.L_x_33444:
        /* <DEDUP_REMOVED lines=15> */
.L_x_33443:
[----:B------:R-:W2:Y:S02]  /*4370*/  LDG.E.U16 R0, desc[UR36][R4.64] ;  /* 0x0000002404007981 */ /* 0x000ea4000c1e1500 */
[----:B--2---:R-:W-:-:S06]  /*4380*/  IMAD.U32 R0, R0, 0x10000, RZ ;  /* 0x0001000000007824 */ /* 0x004fcc00078e00ff */
[----:B------:R-:W0:Y:S02]  /*4390*/  F2I.FTZ.TRUNC.NTZ R0, R0 ;  /* 0x0000000000007305 */ /* 0x000e24000021f100 */
[----:B0-----:R-:W-:Y:S01]  /*43a0*/  PRMT R23, R0, 0x7610, R23 ;  /* 0x0000761000177816 */ /* 0x001fe20000000017 */
[----:B------:R-:W-:Y:S06]  /*43b0*/  BRA `(.L_x_33433) ;  /* 0x0000000400ac7947 */ /* 0x000fec0003800000 */
.L_x_33440:
        /* <DEDUP_REMOVED lines=10> */
.L_x_33447:
        /* <DEDUP_REMOVED lines=21> */
.L_x_33451:
[----:B------:R-:W-:Y:S05]  /*45b0*/  BSYNC.RECONVERGENT B1 ;  /* 0x0000000000017941 */ /* 0x000fea0003800200 */
.L_x_33450:
[----:B------:R-:W-:Y:S01]  /*45c0*/  IMAD.SHL.U32 R0, R0, 0x100000, RZ ;  /* 0x0010000000007824 */ /* 0x000fe200078e00ff */
[----:B------:R-:W-:-:S04]  /*45d0*/  LEA R3, R3, 0x3b800000, 0x17 ;  /* 0x3b80000003037811 */ /* 0x000fc800078eb8ff */
[----:B------:R-:W-:-:S07]  /*45e0*/  LOP3.LUT R0, R3, R0, R7, 0xfe, !PT ;  /* 0x0000000003007212 */ /* 0x000fce00078efe07 */
.L_x_33449:
[----:B------:R-:W-:Y:S05]  /*45f0*/  BSYNC.RECONVERGENT B0 ;  /* 0x0000000000007941 */ /* 0x000fea0003800200 */
.L_x_33448:
[----:B------:R-:W0:Y:S02]  /*4600*/  F2I.FTZ.TRUNC.NTZ R0, R0 ;  /* 0x0000000000007305 */ /* 0x000e24000021f100 */
[----:B0-----:R-:W-:Y:S01]  /*4610*/  PRMT R23, R0, 0x7610, R23 ;  /* 0x0000761000177816 */ /* 0x001fe20000000017 */
[----:B------:R-:W-:Y:S06]  /*4620*/  BRA `(.L_x_33433) ;  /* 0x0000000400107947 */ /* 0x000fec0003800000 */
.L_x_33446:
        /* <DEDUP_REMOVED lines=21> */
.L_x_33455:
[----:B------:R-:W-:Y:S05]  /*4780*/  BSYNC.RECONVERGENT B1 ;  /* 0x0000000000017941 */ /* 0x000fea0003800200 */
.L_x_33454:
[----:B------:R-:W-:Y:S01]  /*4790*/  IMAD.SHL.U32 R0, R0, 0x200000, RZ ;  /* 0x0020000000007824 */ /* 0x000fe200078e00ff */
[----:B------:R-:W-:-:S04]  /*47a0*/  LEA R3, R3, 0x37800000, 0x17 ;  /* 0x3780000003037811 */ /* 0x000fc800078eb8ff */
[----:B------:R-:W-:-:S07]  /*47b0*/  LOP3.LUT R0, R3, R0, R7, 0xfe, !PT ;  /* 0x0000000003007212 */ /* 0x000fce00078efe07 */
.L_x_33453:
[----:B------:R-:W-:Y:S05]  /*47c0*/  BSYNC.RECONVERGENT B0 ;  /* 0x0000000000007941 */ /* 0x000fea0003800200 */
.L_x_33452:
[----:B------:R-:W0:Y:S02]  /*47d0*/  F2I.FTZ.TRUNC.NTZ R0, R0 ;  /* 0x0000000000007305 */ /* 0x000e24000021f100 */
[----:B0-----:R-:W-:Y:S01]  /*47e0*/  PRMT R23, R0, 0x7610, R23 ;  /* 0x0000761000177816 */ /* 0x001fe20000000017 */
[----:B------:R-:W-:Y:S06]  /*47f0*/  BRA `(.L_x_33433) ;  /* 0x00000000009c7947 */ /* 0x000fec0003800000 */
.L_x_33445:
        /* <DEDUP_REMOVED lines=14> */
.L_x_33459:
[----:B------:R-:W-:Y:S05]  /*48e0*/  BSYNC.RECONVERGENT B0 ;  /* 0x0000000000007941 */ /* 0x000fea0003800200 */
.L_x_33458:
[----:B------:R-:W0:Y:S02]  /*48f0*/  F2I.FTZ.TRUNC.NTZ R0, R0 ;  /* 0x0000000000007305 */ /* 0x000e24000021f100 */
[----:B0-----:R-:W-:Y:S01]  /*4900*/  PRMT R23, R0, 0x7610, R23 ;  /* 0x0000761000177816 */ /* 0x001fe20000000017 */
[----:B------:R-:W-:Y:S06]  /*4910*/  BRA `(.L_x_33433) ;  /* 0x0000000000547947 */ /* 0x000fec0003800000 */
.L_x_33432:
        /* <DEDUP_REMOVED lines=16> */
.L_x_33460:
[----:B------:R-:W-:Y:S01]  /*4a20*/  PRMT R23, RZ, 0x7610, R23 ;  /* 0x00007610ff177816 */ /* 0x000fe20000000017 */
[----:B------:R-:W-:Y:S06]  /*4a30*/  BRA `(.L_x_33433) ;  /* 0x00000000000c7947 */ /* 0x000fec0003800000 */
.L_x_33457:
[----:B------:R1:W5:Y:S01]  /*4a40*/  LDG.E.U16 R23, desc[UR36][R4.64] ;  /* 0x0000002404177981 */ /* 0x000362000c1e1500 */
[----:B------:R-:W-:Y:S05]  /*4a50*/  BRA `(.L_x_33433) ;  /* 0x0000000000047947 */ /* 0x000fea0003800000 */
.L_x_33456:
[----:B------:R2:W5:Y:S02]  /*4a60*/  LDG.E.U16 R23, desc[UR36][R4.64] ;  /* 0x0000002404177981 */ /* 0x000564000c1e1500 */
.L_x_33433:
        /* <DEDUP_REMOVED lines=18> */
.L_x_33464:
[----:B------:R0:W5:Y:S01]  /*4b90*/  LDG.E.U8 R25, desc[UR36][R4.64] ;  /* 0x0000002404197981 */ /* 0x000162000c1e1100 */
[----:B------:R-:W-:Y:S05]  /*4ba0*/  BRA `(.L_x_33466) ;  /* 0x0000000c00507947 */ /* 0x000fea0003800000 */
.L_x_33463:
        /* <DEDUP_REMOVED lines=8> */
.L_x_33468:
[----:B------:R4:W5:Y:S01]  /*4c30*/  LDG.E.U16 R25, desc[UR36][R4.64] ;  /* 0x0000002404197981 */ /* 0x000962000c1e1500 */
[----:B------:R-:W-:Y:S05]  /*4c40*/  BRA `(.L_x_33466) ;  /* 0x0000000c00287947 */ /* 0x000fea0003800000 */
.L_x_33467:
[----:B------:R3:W5:Y:S01]  /*4c50*/  LDG.E.U16 R25, desc[UR36][R4.64] ;  /* 0x0000002404197981 */ /* 0x000762000c1e1500 */
[----:B------:R-:W-:Y:S05]  /*4c60*/  BRA `(.L_x_33466) ;  /* 0x0000000c00207947 */ /* 0x000fea0003800000 */
.L_x_33462:
        /* <DEDUP_REMOVED lines=9> */
.L_x_33470:
[----:B------:R-:W2:Y:S02]  /*4d00*/  LDG.E.U16 R0, desc[UR36][R4.64] ;  /* 0x0000002404007981 */ /* 0x000ea4000c1e1500 */
[----:B--2---:R-:W-:-:S06]  /*4d10*/  HADD2.F32 R0, -RZ, R0.H0_H0 ;  /* 0x20000000ff007230 */ /* 0x004fcc0000004100 */
[----:B------:R-:W0:Y:S02]  /*4d20*/  F2I.FTZ.TRUNC.NTZ R0, R0 ;  /* 0x0000000000007305 */ /* 0x000e24000021f100 */
[----:B0-----:R-:W-:Y:S01]  /*4d30*/  PRMT R25, R0, 0x7610, R25 ;  /* 0x0000761000197816 */ /* 0x001fe20000000019 */
[----:B------:R-:W-:Y:S06]  /*4d40*/  BRA `(.L_x_33466) ;  /* 0x0000000800e87947 */ /* 0x000fec0003800000 */
.L_x_33469:
        /* <DEDUP_REMOVED lines=9> */
.L_x_33472:
[----:B------:R-:W2:Y:S02]  /*4de0*/  LDG.E.U16 R4, desc[UR36][R4.64] ;  /* 0x0000002404047981 */ /* 0x000ea4000c1e1500 */
[----:B--2---:R-:W-:-:S06]  /*4df0*/  HADD2.F32 R0, -RZ, R4.H0_H0 ;  /* 0x20000004ff007230 */ /* 0x004fcc0000004100 */
[----:B------:R-:W0:Y:S02]  /*4e00*/  F2I.FTZ.TRUNC.NTZ R0, R0 ;  /* 0x0000000000007305 */ /* 0x000e24000021f100 */
[----:B0-----:R-:W-:Y:S01]  /*4e10*/  PRMT R25, R0, 0x7610, R25 ;  /* 0x0000761000197816 */ /* 0x001fe20000000019 */
[----:B------:R-:W-:Y:S06]  /*4e20*/  BRA `(.L_x_33466) ;  /* 0x0000000800b07947 */ /* 0x000fec0003800000 */
.L_x_33471:
[----:B------:R-:W2:Y:S02]  /*4e30*/  LDG.E.64 R4, desc[UR36][R4.64] ;  /* 0x0000002404047981 */ /* 0x000ea4000c1e1b00 */
[----:B--2---:R0:W1:Y:S02]  /*4e40*/  F2I.F64.TRUNC R25, R4 ;  /* 0x0000000400197311 */ /* 0x004064000030d100 */
[----:B01----:R-:W-:Y:S05]  /*4e50*/  BRA `(.L_x_33466) ;  /* 0x0000000800a47947 */ /* 0x003fea0003800000 */
.L_x_33461:
        /* <DEDUP_REMOVED lines=12> */
.L_x_33475:
[----:B------:R-:W2:Y:S02]  /*4f20*/  LDG.E.64 R4, desc[UR36][R4.64] ;  /* 0x0000002404047981 */ /* 0x000ea4000c1e1b00 */
[----:B--2---:R3:W4:Y:S02]  /*4f30*/  F2I.F64.TRUNC R25, R4 ;  /* 0x0000000400197311 */ /* 0x004724000030d100 */
[----:B---34-:R-:W-:Y:S05]  /*4f40*/  BRA `(.L_x_33466) ;  /* 0x0000000800687947 */ /* 0x018fea0003800000 */
.L_x_33474:
        /* <DEDUP_REMOVED lines=27> */
.L_x_33477:
        /* <DEDUP_REMOVED lines=15> */
.L_x_33476:
[----:B------:R-:W2:Y:S02]  /*51f0*/  LDG.E.U16 R0, desc[UR36][R4.64] ;  /* 0x0000002404007981 */ /* 0x000ea4000c1e1500 */
[----:B--2---:R-:W-:-:S06]  /*5200*/  IMAD.U32 R0, R0, 0x10000, RZ ;  /* 0x0001000000007824 */ /* 0x004fcc00078e00ff */
[----:B------:R-:W0:Y:S02]  /*5210*/  F2I.FTZ.TRUNC.NTZ R0, R0 ;  /* 0x0000000000007305 */ /* 0x000e24000021f100 */
[----:B0-----:R-:W-:Y:S01]  /*5220*/  PRMT R25, R0, 0x7610, R25 ;  /* 0x0000761000197816 */ /* 0x001fe20000000019 */
[----:B------:R-:W-:Y:S06]  /*5230*/  BRA `(.L_x_33466) ;  /* 0x0000000400ac7947 */ /* 0x000fec0003800000 */
.L_x_33473:
        /* <DEDUP_REMOVED lines=10> */
.L_x_33480:
        /* <DEDUP_REMOVED lines=21> */
.L_x_33484:
[----:B------:R-:W-:Y:S05]  /*5430*/  BSYNC.RECONVERGENT B1 ;  /* 0x0000000000017941 */ /* 0x000fea0003800200 */
.L_x_33483:
[----:B------:R-:W-:Y:S01]  /*5440*/  IMAD.SHL.U32 R0, R0, 0x100000, RZ ;  /* 0x0010000000007824 */ /* 0x000fe200078e00ff */
[----:B------:R-:W-:-:S04]  /*5450*/  LEA R3, R3, 0x3b800000, 0x17 ;  /* 0x3b80000003037811 */ /* 0x000fc800078eb8ff */
[----:B------:R-:W-:-:S07]  /*5460*/  LOP3.LUT R0, R3, R0, R7, 0xfe, !PT ;  /* 0x0000000003007212 */ /* 0x000fce00078efe07 */
.L_x_33482:
[----:B------:R-:W-:Y:S05]  /*5470*/  BSYNC.RECONVERGENT B0 ;  /* 0x0000000000007941 */ /* 0x000fea0003800200 */
.L_x_33481:
[----:B------:R-:W0:Y:S02]  /*5480*/  F2I.FTZ.TRUNC.NTZ R0, R0 ;  /* 0x0000000000007305 */ /* 0x000e24000021f100 */
[----:B0-----:R-:W-:Y:S01]  /*5490*/  PRMT R25, R0, 0x7610, R25 ;  /* 0x0000761000197816 */ /* 0x001fe20000000019 */
[----:B------:R-:W-:Y:S06]  /*54a0*/  BRA `(.L_x_33466) ;  /* 0x0000000400107947 */ /* 0x000fec0003800000 */
.L_x_33479:
        /* <DEDUP_REMOVED lines=21> */
.L_x_33488:
[----:B------:R-:W-:Y:S05]  /*5600*/  BSYNC.RECONVERGENT B1 ;  /* 0x0000000000017941 */ /* 0x000fea0003800200 */
.L_x_33487:
[----:B------:R-:W-:Y:S01]  /*5610*/  IMAD.SHL.U32 R0, R0, 0x200000, RZ ;  /* 0x0020000000007824 */ /* 0x000fe200078e00ff */
[----:B------:R-:W-:-:S04]  /*5620*/  LEA R3, R3, 0x37800000, 0x17 ;  /* 0x3780000003037811 */ /* 0x000fc800078eb8ff */
[----:B------:R-:W-:-:S07]  /*5630*/  LOP3.LUT R0, R3, R0, R7, 0xfe, !PT ;  /* 0x0000000003007212 */ /* 0x000fce00078efe07 */
.L_x_33486:
[----:B------:R-:W-:Y:S05]  /*5640*/  BSYNC.RECONVERGENT B0 ;  /* 0x0000000000007941 */ /* 0x000fea0003800200 */
.L_x_33485:
[----:B------:R-:W0:Y:S02]  /*5650*/  F2I.FTZ.TRUNC.NTZ R0, R0 ;  /* 0x0000000000007305 */ /* 0x000e24000021f100 */
[----:B0-----:R-:W-:Y:S01]  /*5660*/  PRMT R25, R0, 0x7610, R25 ;  /* 0x0000761000197816 */ /* 0x001fe20000000019 */
[----:B------:R-:W-:Y:S06]  /*5670*/  BRA `(.L_x_33466) ;  /* 0x00000000009c7947 */ /* 0x000fec0003800000 */
.L_x_33478:
        /* <DEDUP_REMOVED lines=14> */
.L_x_33492:
[----:B------:R-:W-:Y:S05]  /*5760*/  BSYNC.RECONVERGENT B0 ;  /* 0x0000000000007941 */ /* 0x000fea0003800200 */
.L_x_33491:
[----:B------:R-:W0:Y:S02]  /*5770*/  F2I.FTZ.TRUNC.NTZ R0, R0 ;  /* 0x0000000000007305 */ /* 0x000e24000021f100 */
[----:B0-----:R-:W-:Y:S01]  /*5780*/  PRMT R25, R0, 0x7610, R25 ;  /* 0x0000761000197816 */ /* 0x001fe20000000019 */
[----:B------:R-:W-:Y:S06]  /*5790*/  BRA `(.L_x_33466) ;  /* 0x0000000000547947 */ /* 0x000fec0003800000 */
.L_x_33465:
        /* <DEDUP_REMOVED lines=16> */
.L_x_33493:
[----:B------:R-:W-:Y:S01]  /*58a0*/  PRMT R25, RZ, 0x7610, R25 ;  /* 0x00007610ff197816 */ /* 0x000fe20000000019 */
[----:B------:R-:W-:Y:S06]  /*58b0*/  BRA `(.L_x_33466) ;  /* 0x00000000000c7947 */ /* 0x000fec0003800000 */
.L_x_33490:
[----:B------:R1:W5:Y:S01]  /*58c0*/  LDG.E.U16 R25, desc[UR36][R4.64] ;  /* 0x0000002404197981 */ /* 0x000362000c1e1500 */
[----:B------:R-:W-:Y:S05]  /*58d0*/  BRA `(.L_x_33466) ;  /* 0x0000000000047947 */ /* 0x000fea0003800000 */
.L_x_33489:
[----:B------:R2:W5:Y:S02]  /*58e0*/  LDG.E.U16 R25, desc[UR36][R4.64] ;  /* 0x0000002404197981 */ /* 0x000564000c1e1500 */
.L_x_33466:
[----:B------:R-:W-:-:S07]  /*58f0*/  VIADD R29, R29, 0x80 ;  /* 0x000000801d1d7836 */ /* 0x000fce0000000000 */
.L_x_33427:
[----:B------:R-:W-:Y:S05]  /*5900*/  BSYNC.RECONVERGENT B6 ;  /* 0x0000000000067941 */ /* 0x000fea0003800200 */
.L_x_33426:
        /* <DEDUP_REMOVED lines=24> */
.L_x_33499:
[----:B------:R0:W5:Y:S01]  /*5a90*/  LDG.E.U8 R28, desc[UR36][R4.64] ;  /* 0x00000024041c7981 */ /* 0x000162000c1e1100 */
[----:B------:R-:W-:Y:S05]  /*5aa0*/  BRA `(.L_x_33501) ;  /* 0x0000000c00507947 */ /* 0x000fea0003800000 */
.L_x_33498:
        /* <DEDUP_REMOVED lines=8> */
.L_x_33503:
[----:B------:R3:W5:Y:S01]  /*5b30*/  LDG.E.U16 R28, desc[UR36][R4.64] ;  /* 0x00000024041c7981 */ /* 0x000762000c1e1500 */
[----:B------:R-:W-:Y:S05]  /*5b40*/  BRA `(.L_x_33501) ;  /* 0x0000000c00287947 */ /* 0x000fea0003800000 */
.L_x_33502:
[----:B------:R2:W5:Y:S01]  /*5b50*/  LDG.E.U16 R28, desc[UR36][R4.64] ;  /* 0x00000024041c7981 */ /* 0x000562000c1e1500 */
[----:B------:R-:W-:Y:S05]  /*5b60*/  BRA `(.L_x_33501) ;  /* 0x0000000c00207947 */ /* 0x000fea0003800000 */
.L_x_33497:
        /* <DEDUP_REMOVED lines=9> */
.L_x_33505:
[----:B------:R-:W2:Y:S02]  /*5c00*/  LDG.E.U16 R0, desc[UR36][R4.64] ;  /* 0x0000002404007981 */ /* 0x000ea4000c1e1500 */
[----:B--2---:R-:W-:-:S06]  /*5c10*/  HADD2.F32 R0, -RZ, R0.H0_H0 ;  /* 0x20000000ff007230 */ /* 0x004fcc0000004100 */
[----:B------:R-:W0:Y:S02]  /*5c20*/  F2I.FTZ.TRUNC.NTZ R0, R0 ;  /* 0x0000000000007305 */ /* 0x000e24000021f100 */
[----:B0-----:R-:W-:Y:S01]  /*5c30*/  PRMT R28, R0, 0x7610, R28 ;  /* 0x00007610001c7816 */ /* 0x001fe2000000001c */
[----:B------:R-:W-:Y:S06]  /*5c40*/  BRA `(.L_x_33501) ;  /* 0x0000000800e87947 */ /* 0x000fec0003800000 */
.L_x_33504:
        /* <DEDUP_REMOVED lines=9> */
.L_x_33507:
[----:B------:R-:W2:Y:S02]  /*5ce0*/  LDG.E.U16 R4, desc[UR36][R4.64] ;  /* 0x0000002404047981 */ /* 0x000ea4000c1e1500 */
[----:B--2---:R-:W-:-:S06]  /*5cf0*/  HADD2.F32 R0, -RZ, R4.H0_H0 ;  /* 0x20000004ff007230 */ /* 0x004fcc0000004100 */
[----:B------:R-:W0:Y:S02]  /*5d00*/  F2I.FTZ.TRUNC.NTZ R0, R0 ;  /* 0x0000000000007305 */ /* 0x000e24000021f100 */
[----:B0-----:R-:W-:Y:S01]  /*5d10*/  PRMT R28, R0, 0x7610, R28 ;  /* 0x00007610001c7816 */ /* 0x001fe2000000001c */
[----:B------:R-:W-:Y:S06]  /*5d20*/  BRA `(.L_x_33501) ;  /* 0x0000000800b07947 */ /* 0x000fec0003800000 */
.L_x_33506:
[----:B------:R-:W2:Y:S02]  /*5d30*/  LDG.E.64 R4, desc[UR36][R4.64] ;  /* 0x0000002404047981 */ /* 0x000ea4000c1e1b00 */
[----:B--2---:R0:W1:Y:S02]  /*5d40*/  F2I.F64.TRUNC R28, R4 ;  /* 0x00000004001c7311 */ /* 0x004064000030d100 */
[----:B01----:R-:W-:Y:S05]  /*5d50*/  BRA `(.L_x_33501) ;  /* 0x0000000800a47947 */ /* 0x003fea0003800000 */
.L_x_33496:
        /* <DEDUP_REMOVED lines=12> */
.L_x_33510:
[----:B------:R-:W2:Y:S02]  /*5e20*/  LDG.E.64 R4, desc[UR36][R4.64] ;  /* 0x0000002404047981 */ /* 0x000ea4000c1e1b00 */
[----:B--2---:R0:W1:Y:S02]  /*5e30*/  F2I.F64.TRUNC R28, R4 ;  /* 0x00000004001c7311 */ /* 0x004064000030d100 */
[----:B01----:R-:W-:Y:S05]  /*5e40*/  BRA `(.L_x_33501) ;  /* 0x0000000800687947 */ /* 0x003fea0003800000 */
.L_x_33509:
        /* <DEDUP_REMOVED lines=27> */
.L_x_33512:
        /* <DEDUP_REMOVED lines=15> */
.L_x_33511:
[----:B------:R-:W2:Y:S02]  /*60f0*/  LDG.E.U16 R0, desc[UR36][R4.64] ;  /* 0x0000002404007981 */ /* 0x000ea4000c1e1500 */
[----:B--2---:R-:W-:-:S06]  /*6100*/  IMAD.U32 R0, R0, 0x10000, RZ ;  /* 0x0001000000007824 */ /* 0x004fcc00078e00ff */
[----:B------:R-:W0:Y:S02]  /*6110*/  F2I.FTZ.TRUNC.NTZ R0, R0 ;  /* 0x0000000000007305 */ /* 0x000e24000021f100 */
[----:B0-----:R-:W-:Y:S01]  /*6120*/  PRMT R28, R0, 0x7610, R28 ;  /* 0x00007610001c7816 */ /* 0x001fe2000000001c */
[----:B------:R-:W-:Y:S06]  /*6130*/  BRA `(.L_x_33501) ;  /* 0x0000000400ac7947 */ /* 0x000fec0003800000 */
.L_x_33508:
        /* <DEDUP_REMOVED lines=10> */
.L_x_33515:
        /* <DEDUP_REMOVED lines=21> */
.L_x_33519:
[----:B------:R-:W-:Y:S05]  /*6330*/  BSYNC.RECONVERGENT B1 ;  /* 0x0000000000017941 */ /* 0x000fea0003800200 */
.L_x_33518:
[----:B------:R-:W-:Y:S01]  /*6340*/  IMAD.SHL.U32 R0, R0, 0x100000, RZ ;  /* 0x0010000000007824 */ /* 0x000fe200078e00ff */
[----:B------:R-:W-:-:S04]  /*6350*/  LEA R3, R3, 0x3b800000, 0x17 ;  /* 0x3b80000003037811 */ /* 0x000fc800078eb8ff */
[----:B------:R-:W-:-:S07]  /*6360*/  LOP3.LUT R0, R3, R0, R7, 0xfe, !PT ;  /* 0x0000000003007212 */ /* 0x000fce00078efe07 */
.L_x_33517:
[----:B------:R-:W-:Y:S05]  /*6370*/  BSYNC.RECONVERGENT B0 ;  /* 0x0000000000007941 */ /* 0x000fea0003800200 */
.L_x_33516:
[----:B------:R-:W0:Y:S02]  /*6380*/  F2I.FTZ.TRUNC.NTZ R0, R0 ;  /* 0x0000000000007305 */ /* 0x000e24000021f100 */
[----:B0-----:R-:W-:Y:S01]  /*6390*/  PRMT R28, R0, 0x7610, R28 ;  /* 0x00007610001c7816 */ /* 0x001fe2000000001c */
[----:B------:R-:W-:Y:S06]  /*63a0*/  BRA `(.L_x_33501) ;  /* 0x0000000400107947 */ /* 0x000fec0003800000 */
.L_x_33514:
        /* <DEDUP_REMOVED lines=21> */
.L_x_33523:
[----:B------:R-:W-:Y:S05]  /*6500*/  BSYNC.RECONVERGENT B1 ;  /* 0x0000000000017941 */ /* 0x000fea0003800200 */
.L_x_33522:
[----:B------:R-:W-:Y:S01]  /*6510*/  IMAD.SHL.U32 R0, R0, 0x200000, RZ ;  /* 0x0020000000007824 */ /* 0x000fe200078e00ff */
[----:B------:R-:W-:-:S04]  /*6520*/  LEA R3, R3, 0x37800000, 0x17 ;  /* 0x3780000003037811 */ /* 0x000fc800078eb8ff */
[----:B------:R-:W-:-:S07]  /*6530*/  LOP3.LUT R0, R3, R0, R7, 0xfe, !PT ;  /* 0x0000000003007212 */ /* 0x000fce00078efe07 */
.L_x_33521:
[----:B------:R-:W-:Y:S05]  /*6540*/  BSYNC.RECONVERGENT B0 ;  /* 0x0000000000007941 */ /* 0x000fea0003800200 */
.L_x_33520:
[----:B------:R-:W0:Y:S02]  /*6550*/  F2I.FTZ.TRUNC.NTZ R0, R0 ;  /* 0x0000000000007305 */ /* 0x000e24000021f100 */
[----:B0-----:R-:W-:Y:S01]  /*6560*/  PRMT R28, R0, 0x7610, R28 ;  /* 0x00007610001c7816 */ /* 0x001fe2000000001c */
[----:B------:R-:W-:Y:S06]  /*6570*/  BRA `(.L_x_33501) ;  /* 0x00000000009c7947 */ /* 0x000fec0003800000 */
.L_x_33513:
        /* <DEDUP_REMOVED lines=14> */
.L_x_33527:
[----:B------:R-:W-:Y:S05]  /*6660*/  BSYNC.RECONVERGENT B0 ;  /* 0x0000000000007941 */ /* 0x000fea0003800200 */
.L_x_33526:
[----:B------:R-:W0:Y:S02]  /*6670*/  F2I.FTZ.TRUNC.NTZ R0, R0 ;  /* 0x0000000000007305 */ /* 0x000e24000021f100 */
[----:B0-----:R-:W-:Y:S01]  /*6680*/  PRMT R28, R0, 0x7610, R28 ;  /* 0x00007610001c7816 */ /* 0x001fe2000000001c */
[----:B------:R-:W-:Y:S06]  /*6690*/  BRA `(.L_x_33501) ;  /* 0x0000000000547947 */ /* 0x000fec0003800000 */
.L_x_33500:
        /* <DEDUP_REMOVED lines=16> */
.L_x_33528:
[----:B------:R-:W-:Y:S01]  /*67a0*/  PRMT R28, RZ, 0x7610, R28 ;  /* 0x00007610ff1c7816 */ /* 0x000fe2000000001c */
[----:B------:R-:W-:Y:S06]  /*67b0*/  BRA `(.L_x_33501) ;  /* 0x00000000000c7947 */ /* 0x000fec0003800000 */
.L_x_33525:
[----:B------:R0:W5:Y:S01]  /*67c0*/  LDG.E.U16 R28, desc[UR36][R4.64] ;  /* 0x00000024041c7981 */ /* 0x000162000c1e1500 */
[----:B------:R-:W-:Y:S05]  /*67d0*/  BRA `(.L_x_33501) ;  /* 0x0000000000047947 */ /* 0x000fea0003800000 */
.L_x_33524:
[----:B------:R0:W5:Y:S02]  /*67e0*/  LDG.E.U16 R28, desc[UR36][R4.64] ;  /* 0x00000024041c7981 */ /* 0x000164000c1e1500 */
.L_x_33501:
        /* <DEDUP_REMOVED lines=19> */
.L_x_33532:
[----:B------:R0:W5:Y:S01]  /*6920*/  LDG.E.U8 R26, desc[UR36][R4.64] ;  /* 0x00000024041a7981 */ /* 0x000162000c1e1100 */
[----:B------:R-:W-:Y:S05]  /*6930*/  BRA `(.L_x_33495) ;  /* 0x0000000c004c7947 */ /* 0x000fea0003800000 */
.L_x_33531:
        /* <DEDUP_REMOVED lines=8> */
.L_x_33535:
[----:B------:R0:W5:Y:S01]  /*69c0*/  LDG.E.U16 R26, desc[UR36][R4.64] ;  /* 0x00000024041a7981 */ /* 0x000162000c1e1500 */
[----:B------:R-:W-:Y:S05]  /*69d0*/  BRA `(.L_x_33495) ;  /* 0x0000000c00247947 */ /* 0x000fea0003800000 */
.L_x_33534:
[----:B------:R0:W5:Y:S01]  /*69e0*/  LDG.E.U16 R26, desc[UR36][R4.64] ;  /* 0x00000024041a7981 */ /* 0x000162000c1e1500 */
[----:B------:R-:W-:Y:S05]  /*69f0*/  BRA `(.L_x_33495) ;  /* 0x0000000c001c7947 */ /* 0x000fea0003800000 */
.L_x_33530:
        /* <DEDUP_REMOVED lines=9> */
.L_x_33537:
[----:B------:R-:W2:Y:S02]  /*6a90*/  LDG.E.U16 R0, desc[UR36][R4.64] ;  /* 0x0000002404007981 */ /* 0x000ea4000c1e1500 */
[----:B--2---:R-:W-:-:S06]  /*6aa0*/  HADD2.F32 R0, -RZ, R0.H0_H0 ;  /* 0x20000000ff007230 */ /* 0x004fcc0000004100 */
[----:B------:R-:W0:Y:S02]  /*6ab0*/  F2I.FTZ.TRUNC.NTZ R0, R0 ;  /* 0x0000000000007305 */ /* 0x000e24000021f100 */
[----:B0-----:R-:W-:Y:S01]  /*6ac0*/  PRMT R26, R0, 0x7610, R26 ;  /* 0x00007610001a7816 */ /* 0x001fe2000000001a */
[----:B------:R-:W-:Y:S06]  /*6ad0*/  BRA `(.L_x_33495) ;  /* 0x0000000800e47947 */ /* 0x000fec0003800000 */
.L_x_33536:
        /* <DEDUP_REMOVED lines=9> */
.L_x_33539:
[----:B------:R-:W2:Y:S02]  /*6b70*/  LDG.E.U16 R4, desc[UR36][R4.64] ;  /* 0x0000002404047981 */ /* 0x000ea4000c1e1500 */
[----:B--2---:R-:W-:-:S06]  /*6b80*/  HADD2.F32 R0, -RZ, R4.H0_H0 ;  /* 0x20000004ff007230 */ /* 0x004fcc0000004100 */
[----:B------:R-:W0:Y:S02]  /*6b90*/  F2I.FTZ.TRUNC.NTZ R0, R0 ;  /* 0x0000000000007305 */ /* 0x000e24000021f100 */
[----:B0-----:R-:W-:Y:S01]  /*6ba0*/  PRMT R26, R0, 0x7610, R26 ;  /* 0x00007610001a7816 */ /* 0x001fe2000000001a */
[----:B------:R-:W-:Y:S06]  /*6bb0*/  BRA `(.L_x_33495) ;  /* 0x0000000800ac7947 */ /* 0x000fec0003800000 */
.L_x_33538:
[----:B------:R-:W2:Y:S02]  /*6bc0*/  LDG.E.64 R4, desc[UR36][R4.64] ;  /* 0x0000002404047981 */ /* 0x000ea4000c1e1b00 */
[----:B--2---:R0:W1:Y:S02]  /*6bd0*/  F2I.F64.TRUNC R26, R4 ;  /* 0x00000004001a7311 */ /* 0x004064000030d100 */
[----:B01----:R-:W-:Y:S05]  /*6be0*/  BRA `(.L_x_33495) ;  /* 0x0000000800a07947 */ /* 0x003fea0003800000 */
.L_x_33529:
        /* <DEDUP_REMOVED lines=12> */
.L_x_33542:
[----:B------:R-:W2:Y:S02]  /*6cb0*/  LDG.E.64 R4, desc[UR36][R4.64] ;  /* 0x0000002404047981 */ /* 0x000ea4000c1e1b00 */
[----:B--2---:R0:W1:Y:S02]  /*6cc0*/  F2I.F64.TRUNC R26, R4 ;  /* 0x00000004001a7311 */ /* 0x004064000030d100 */
[----:B01----:R-:W-:Y:S05]  /*6cd0*/  BRA `(.L_x_33495) ;  /* 0x0000000800647947 */ /* 0x003fea0003800000 */
.L_x_33541:
        /* <DEDUP_REMOVED lines=27> */
.L_x_33544:
        /* <DEDUP_REMOVED lines=15> */
.L_x_33543:
[----:B------:R-:W2:Y:S02]  /*6f80*/  LDG.E.U16 R0, desc[UR36][R4.64] ;  /* 0x0000002404007981 */ /* 0x000ea4000c1e1500 */
[----:B--2---:R-:W-:-:S06]  /*6f90*/  IMAD.U32 R0, R0, 0x10000, RZ ;  /* 0x0001000000007824 */ /* 0x004fcc00078e00ff */
[----:B------:R-:W0:Y:S02]  /*6fa0*/  F2I.FTZ.TRUNC.NTZ R0, R0 ;  /* 0x0000000000007305 */ /* 0x000e24000021f100 */
[----:B0-----:R-:W-:Y:S01]  /*6fb0*/  PRMT R26, R0, 0x7610, R26 ;  /* 0x00007610001a7816 */ /* 0x001fe2000000001a */
[----:B------:R-:W-:Y:S06]  /*6fc0*/  BRA `(.L_x_33495) ;  /* 0x0000000400a87947 */ /* 0x000fec0003800000 */
.L_x_33540:
        /* <DEDUP_REMOVED lines=10> */
.L_x_33547:
        /* <DEDUP_REMOVED lines=21> */
.L_x_33551:
[----:B------:R-:W-:Y:S05]  /*71c0*/  BSYNC.RECONVERGENT B1 ;  /* 0x0000000000017941 */ /* 0x000fea0003800200 */
.L_x_33550:
[----:B------:R-:W-:Y:S01]  /*71d0*/  IMAD.SHL.U32 R0, R0, 0x100000, RZ ;  /* 0x0010000000007824 */ /* 0x000fe200078e00ff */
[----:B------:R-:W-:-:S04]  /*71e0*/  LEA R3, R3, 0x3b800000, 0x17 ;  /* 0x3b80000003037811 */ /* 0x000fc800078eb8ff */
[----:B------:R-:W-:-:S07]  /*71f0*/  LOP3.LUT R0, R3, R0, R7, 0xfe, !PT ;  /* 0x0000000003007212 */ /* 0x000fce00078efe07 */
.L_x_33549:
[----:B------:R-:W-:Y:S05]  /*7200*/  BSYNC.RECONVERGENT B0 ;  /* 0x0000000000007941 */ /* 0x000fea0003800200 */
.L_x_33548:
[----:B------:R-:W0:Y:S02]  /*7210*/  F2I.FTZ.TRUNC.NTZ R0, R0 ;  /* 0x0000000000007305 */ /* 0x000e24000021f100 */
[----:B0-----:R-:W-:Y:S01]  /*7220*/  PRMT R26, R0, 0x7610, R26 ;  /* 0x00007610001a7816 */ /* 0x001fe2000000001a */
[----:B------:R-:W-:Y:S06]  /*7230*/  BRA `(.L_x_33495) ;  /* 0x00000004000c7947 */ /* 0x000fec0003800000 */
.L_x_33546:
        /* <DEDUP_REMOVED lines=21> */
.L_x_33555:
[----:B------:R-:W-:Y:S05]  /*7390*/  BSYNC.RECONVERGENT B1 ;  /* 0x0000000000017941 */ /* 0x000fea0003800200 */
.L_x_33554:
[----:B------:R-:W-:Y:S01]  /*73a0*/  IMAD.SHL.U32 R0, R0, 0x200000, RZ ;  /* 0x0020000000007824 */ /* 0x000fe200078e00ff */
[----:B------:R-:W-:-:S04]  /*73b0*/  LEA R3, R3, 0x37800000, 0x17 ;  /* 0x3780000003037811 */ /* 0x000fc800078eb8ff */
[----:B------:R-:W-:-:S07]  /*73c0*/  LOP3.LUT R0, R3, R0, R7, 0xfe, !PT ;  /* 0x0000000003007212 */ /* 0x000fce00078efe07 */
.L_x_33553:
[----:B------:R-:W-:Y:S05]  /*73d0*/  BSYNC.RECONVERGENT B0 ;  /* 0x0000000000007941 */ /* 0x000fea0003800200 */
.L_x_33552:
[----:B------:R-:W0:Y:S02]  /*73e0*/  F2I.FTZ.TRUNC.NTZ R0, R0 ;  /* 0x0000000000007305 */ /* 0x000e24000021f100 */
[----:B0-----:R-:W-:Y:S01]  /*73f0*/  PRMT R26, R0, 0x7610, R26 ;  /* 0x00007610001a7816 */ /* 0x001fe2000000001a */
[----:B------:R-:W-:Y:S06]  /*7400*/  BRA `(.L_x_33495) ;  /* 0x0000000000987947 */ /* 0x000fec0003800000 */
.L_x_33545:
        /* <DEDUP_REMOVED lines=14> */
.L_x_33559:
[----:B------:R-:W-:Y:S05]  /*74f0*/  BSYNC.RECONVERGENT B0 ;  /* 0x0000000000007941 */ /* 0x000fea0003800200 */
.L_x_33558:
[----:B------:R-:W0:Y:S02]  /*7500*/  F2I.FTZ.TRUNC.NTZ R0, R0 ;  /* 0x0000000000007305 */ /* 0x000e24000021f100 */
[----:B0-----:R-:W-:Y:S01]  /*7510*/  PRMT R26, R0, 0x7610, R26 ;  /* 0x00007610001a7816 */ /* 0x001fe2000000001a */
[----:B------:R-:W-:Y:S06]  /*7520*/  BRA `(.L_x_33495) ;  /* 0x0000000000507947 */ /* 0x000fec0003800000 */
.L_x_33533:
        /* <DEDUP_REMOVED lines=16> */
.L_x_33560:
[----:B------:R-:W-:Y:S05]  /*7630*/  BRA `(.L_x_33495) ;  /* 0x00000000000c7947 */ /* 0x000fea0003800000 */
.L_x_33557:
[----:B------:R0:W5:Y:S01]  /*7640*/  LDG.E.U16 R26, desc[UR36][R4.64] ;  /* 0x00000024041a7981 */ /* 0x000162000c1e1500 */
[----:B------:R-:W-:Y:S05]  /*7650*/  BRA `(.L_x_33495) ;  /* 0x0000000000047947 */ /* 0x000fea0003800000 */
.L_x_33556:
[----:B------:R0:W5:Y:S02]  /*7660*/  LDG.E.U16 R26, desc[UR36][R4.64] ;  /* 0x00000024041a7981 */ /* 0x000164000c1e1500 */
.L_x_33495:
[----:B------:R-:W-:Y:S05]  /*7670*/  BSYNC.RECONVERGENT B6 ;  /* 0x0000000000067941 */ /* 0x000fea0003800200 */
.L_x_33494:
        /* <DEDUP_REMOVED lines=8> */
[----:B------:R-:W-:Y:S02]  /*7700*/  VIMNMX.S16x2 R3, PT, PT, R22, R19, !PT ;  /* 0x0000001316037248 */ /* 0x000fe40007fe0300 */
[----:B------:R-:W-:Y:S02]  /*7710*/  VIMNMX.S16x2 R22, PT, PT, R23, R26, !PT ;  /* 0x0000001a17167248 */ /* 0x000fe40007fe0300 */
        /* <DEDUP_REMOVED lines=24> */
.L_x_33567:
[----:B------:R0:W-:Y:S01]  /*78a0*/  STG.E.U8 desc[UR36][R8.64], R3 ;  /* 0x0000000308007986 */ /* 0x0001e2000c101124 */
[----:B------:R-:W-:Y:S05]  /*78b0*/  BRA `(.L_x_33569) ;  /* 0x0000000c005c7947 */ /* 0x000fea0003800000 */
.L_x_33566:
        /* <DEDUP_REMOVED lines=11> */
.L_x_33571:
[----:B------:R-:W-:-:S05]  /*7970*/  PRMT R3, R3, 0x9910, RZ ;  /* 0x0000991003037816 */ /* 0x000fca00000000ff */
[----:B------:R0:W-:Y:S01]  /*7980*/  STG.E desc[UR36][R8.64], R3 ;  /* 0x0000000308007986 */ /* 0x0001e2000c101924 */
[----:B------:R-:W-:Y:S05]  /*7990*/  BRA `(.L_x_33569) ;  /* 0x0000000c00247947 */ /* 0x000fea0003800000 */
.L_x_33570:
[----:B------:R0:W-:Y:S01]  /*79a0*/  STG.E.U16 desc[UR36][R8.64], R3 ;  /* 0x0000000308007986 */ /* 0x0001e2000c101524 */
[----:B------:R-:W-:Y:S05]  /*79b0*/  BRA `(.L_x_33569) ;  /* 0x0000000c001c7947 */ /* 0x000fea0003800000 */
.L_x_33565:
        /* <DEDUP_REMOVED lines=9> */
.L_x_33573:
[----:B------:R-:W0:Y:S02]  /*7a50*/  I2F.S16 R0, R3 ;  /* 0x0000000300007306 */ /* 0x000e240000101400 */
[----:B0-----:R-:W-:-:S05]  /*7a60*/  F2FP.F16.F32.PACK_AB R0, RZ, R0 ;  /* 0x00000000ff00723e */ /* 0x001fca00000000ff */
[----:B------:R0:W-:Y:S01]  /*7a70*/  STG.E.U16 desc[UR36][R8.64], R0 ;  /* 0x0000000008007986 */ /* 0x0001e2000c101524 */
[----:B------:R-:W-:Y:S05]  /*7a80*/  BRA `(.L_x_33569) ;  /* 0x0000000800e87947 */ /* 0x000fea0003800000 */
.L_x_33572:
        /* <DEDUP_REMOVED lines=10> */
.L_x_33575:
[----:B------:R-:W0:Y:S02]  /*7b30*/  I2F.S16 R3, R3 ;  /* 0x0000000300037306 */ /* 0x000e240000101400 */
[----:B0-----:R-:W-:-:S04]  /*7b40*/  F2FP.F16.F32.PACK_AB R3, RZ, R3 ;  /* 0x00000003ff03723e */ /* 0x001fc800000000ff */
[----:B------:R-:W-:-:S05]  /*7b50*/  PRMT R3, R3, 0x5410, RZ ;  /* 0x0000541003037816 */ /* 0x000fca00000000ff */
[----:B------:R3:W-:Y:S01]  /*7b60*/  STG.E desc[UR36][R8.64], R3 ;  /* 0x0000000308007986 */ /* 0x0007e2000c101924 */
[----:B------:R-:W-:Y:S05]  /*7b70*/  BRA `(.L_x_33569) ;  /* 0x0000000800ac7947 */ /* 0x000fea0003800000 */
.L_x_33574:
[----:B------:R-:W0:Y:S02]  /*7b80*/  I2F.F64.S16 R4, R3 ;  /* 0x0000000300047312 */ /* 0x000e240000101c00 */
[----:B0-----:R4:W-:Y:S01]  /*7b90*/  STG.E.64 desc[UR36][R8.64], R4 ;  /* 0x0000000408007986 */ /* 0x0019e2000c101b24 */
[----:B------:R-:W-:Y:S05]  /*7ba0*/  BRA `(.L_x_33569) ;  /* 0x0000000800a07947 */ /* 0x000fea0003800000 */
.L_x_33564:
        /* <DEDUP_REMOVED lines=13> */
.L_x_33578:
[----:B------:R-:W-:Y:S01]  /*7c80*/  CS2R R6, SRZ ;  /* 0x0000000000067805 */ /* 0x000fe2000001ff00 */
[----:B------:R-:W0:Y:S04]  /*7c90*/  I2F.F64.S16 R4, R3 ;  /* 0x0000000300047312 */ /* 0x000e280000101c00 */
[----:B0-----:R0:W-:Y:S01]  /*7ca0*/  STG.E.128 desc[UR36][R8.64], R4 ;  /* 0x0000000408007986 */ /* 0x0011e2000c101d24 */
[----:B------:R-:W-:Y:S05]  /*7cb0*/  BRA `(.L_x_33569) ;  /* 0x00000008005c7947 */ /* 0x000fea0003800000 */
.L_x_33577:
        /* <DEDUP_REMOVED lines=19> */
.L_x_33582:
[----:B------:R-:W-:Y:S05]  /*7df0*/  BSYNC.RECONVERGENT B0 ;  /* 0x0000000000007941 */ /* 0x000fea0003800200 */
.L_x_33581:
[----:B------:R-:W-:-:S05]  /*7e00*/  LOP3.LUT R5, R0, 0x80, R5, 0xf8, !PT ;  /* 0x0000008000057812 */ /* 0x000fca00078ef805 */
[----:B------:R0:W-:Y:S01]  /*7e10*/  STG.E.U8 desc[UR36][R8.64], R5 ;  /* 0x0000000508007986 */ /* 0x0001e2000c101124 */
[----:B------:R-:W-:Y:S05]  /*7e20*/  BRA `(.L_x_33569) ;  /* 0x0000000800007947 */ /* 0x000fea0003800000 */
.L_x_33580:
        /* <DEDUP_REMOVED lines=15> */
.L_x_33584:
[----:B------:R-:W-:Y:S05]  /*7f20*/  BSYNC.RECONVERGENT B0 ;  /* 0x0000000000007941 */ /* 0x000fea0003800200 */
.L_x_33583:
[----:B------:R-:W-:-:S05]  /*7f30*/  LOP3.LUT R5, R0, 0x80, R5, 0xf8, !PT ;  /* 0x0000008000057812 */ /* 0x000fca00078ef805 */
[----:B------:R0:W-:Y:S01]  /*7f40*/  STG.E.U8 desc[UR36][R8.64], R5 ;  /* 0x0000000508007986 */ /* 0x0001e2000c101124 */
[----:B------:R-:W-:Y:S05]  /*7f50*/  BRA `(.L_x_33569) ;  /* 0x0000000400b47947 */ /* 0x000fea0003800000 */
.L_x_33579:
[----:B------:R-:W0:Y:S02]  /*7f60*/  I2F.S16 R0, R3 ;  /* 0x0000000300007306 */ /* 0x000e240000101400 */
[----:B0-----:R-:W-:-:S05]  /*7f70*/  F2FP.BF16.F32.PACK_AB R0, RZ, R0 ;  /* 0x00000000ff00723e */ /* 0x001fca00000010ff */
[----:B------:R0:W-:Y:S01]  /*7f80*/  STG.E.U16 desc[UR36][R8.64], R0 ;  /* 0x0000000008007986 */ /* 0x0001e2000c101524 */
[----:B------:R-:W-:Y:S05]  /*7f90*/  BRA `(.L_x_33569) ;  /* 0x0000000400a47947 */ /* 0x000fea0003800000 */
.L_x_33576:
        /* <DEDUP_REMOVED lines=10> */
.L_x_33587:
        /* <DEDUP_REMOVED lines=13> */
.L_x_33590:
[----:B------:R-:W-:-:S04]  /*8110*/  SHF.R.U32.HI R0, RZ, 0x14, R3 ;  /* 0x00000014ff007819 */ /* 0x000fc80000011603 */
[----:B------:R-:W-:-:S04]  /*8120*/  LOP3.LUT R0, R0, 0x1, RZ, 0xc0, !PT ;  /* 0x0000000100007812 */ /* 0x000fc800078ec0ff */
[----:B------:R-:W-:-:S04]  /*8130*/  IADD3 R0, PT, PT, R3, 0x487ffff, R0 ;  /* 0x0487ffff03007810 */ /* 0x000fc80007ffe000 */
[----:B------:R-:W-:-:S04]  /*8140*/  SHF.R.U32.HI R0, RZ, 0x14, R0 ;  /* 0x00000014ff007819 */ /* 0x000fc80000011600 */
[----:B------:R-:W-:-:S07]  /*8150*/  LOP3.LUT R0, R0, 0xff, RZ, 0xc0, !PT ;  /* 0x000000ff00007812 */ /* 0x000fce00078ec0ff */
.L_x_33591:
[----:B------:R-:W-:-:S04]  /*8160*/  SHF.R.U32.HI R3, RZ, 0x18, R3 ;  /* 0x00000018ff037819 */ /* 0x000fc80000011603 */
[----:B------:R-:W-:-:S04]  /*8170*/  LOP3.LUT R0, R0, 0x80, R3, 0xf8, !PT ;  /* 0x0000008000007812 */ /* 0x000fc800078ef803 */
[----:B------:R-:W-:-:S07]  /*8180*/  PRMT R4, R0, 0x7610, R4 ;  /* 0x0000761000047816 */ /* 0x000fce0000000004 */
.L_x_33589:
[----:B------:R-:W-:Y:S05]  /*8190*/  BSYNC.RECONVERGENT B0 ;  /* 0x0000000000007941 */ /* 0x000fea0003800200 */
.L_x_33588:
[----:B------:R0:W-:Y:S01]  /*81a0*/  STG.E.U8 desc[UR36][R8.64], R4 ;  /* 0x0000000408007986 */ /* 0x0001e2000c101124 */
[----:B------:R-:W-:Y:S05]  /*81b0*/  BRA `(.L_x_33569) ;  /* 0x00000004001c7947 */ /* 0x000fea0003800000 */
.L_x_33586:
        /* <DEDUP_REMOVED lines=13> */
.L_x_33594:
[----:B------:R-:W-:-:S04]  /*8290*/  SHF.R.U32.HI R0, RZ, 0x15, R3 ;  /* 0x00000015ff007819 */ /* 0x000fc80000011603 */
[----:B------:R-:W-:-:S04]  /*82a0*/  LOP3.LUT R0, R0, 0x1, RZ, 0xc0, !PT ;  /* 0x0000000100007812 */ /* 0x000fc800078ec0ff */
[----:B------:R-:W-:-:S04]  /*82b0*/  IADD3 R0, PT, PT, R3, 0x88fffff, R0 ;  /* 0x088fffff03007810 */ /* 0x000fc80007ffe000 */
[----:B------:R-:W-:-:S04]  /*82c0*/  SHF.R.U32.HI R0, RZ, 0x15, R0 ;  /* 0x00000015ff007819 */ /* 0x000fc80000011600 */
[----:B------:R-:W-:-:S07]  /*82d0*/  LOP3.LUT R0, R0, 0xff, RZ, 0xc0, !PT ;  /* 0x000000ff00007812 */ /* 0x000fce00078ec0ff */
.L_x_33595:
[----:B------:R-:W-:-:S04]  /*82e0*/  SHF.R.U32.HI R3, RZ, 0x18, R3 ;  /* 0x00000018ff037819 */ /* 0x000fc80000011603 */
[----:B------:R-:W-:-:S04]  /*82f0*/  LOP3.LUT R0, R0, 0x80, R3, 0xf8, !PT ;  /* 0x0000008000007812 */ /* 0x000fc800078ef803 */
[----:B------:R-:W-:-:S07]  /*8300*/  PRMT R4, R0, 0x7610, R4 ;  /* 0x0000761000047816 */ /* 0x000fce0000000004 */
.L_x_33593:
[----:B------:R-:W-:Y:S05]  /*8310*/  BSYNC.RECONVERGENT B0 ;  /* 0x0000000000007941 */ /* 0x000fea0003800200 */
.L_x_33592:
[----:B------:R0:W-:Y:S01]  /*8320*/  STG.E.U8 desc[UR36][R8.64], R4 ;  /* 0x0000000408007986 */ /* 0x0001e2000c101124 */
[----:B------:R-:W-:Y:S05]  /*8330*/  BRA `(.L_x_33569) ;  /* 0x0000000000bc7947 */ /* 0x000fea0003800000 */
.L_x_33585:
[----:B------:R-:W-:-:S13]  /*8340*/  ISETP.NE.AND P0, PT, R0, 0x1c, PT ;  /* 0x0000001c0000780c */ /* 0x000fda0003f05270 */
[----:B------:R-:W-:Y:S05]  /*8350*/  @!P0 BRA `(.L_x_33596) ;  /* 0x0000000000ac8947 */ /* 0x000fea0003800000 */
[----:B------:R-:W-:-:S13]  /*8360*/  ISETP.NE.AND P0, PT, R0, 0x1d, PT ;  /* 0x0000001d0000780c */ /* 0x000fda0003f05270 */
[----:B------:R-:W-:Y:S05]  /*8370*/  @!P0 BRA `(.L_x_33597) ;  /* 0x0000000000908947 */ /* 0x000fea0003800000 */
[----:B------:R-:W-:-:S13]  /*8380*/  ISETP.NE.AND P0, PT, R0, 0x2c, PT ;  /* 0x0000002c0000780c */ /* 0x000fda0003f05270 */
[----:B------:R-:W-:Y:S05]  /*8390*/  @!P0 BRA `(.L_x_33598) ;  /* 0x0000000000448947 */ /* 0x000fea0003800000 */
.L_x_33568:
        /* <DEDUP_REMOVED lines=16> */
.L_x_33599:
[----:B------:R-:W-:Y:S05]  /*84a0*/  BRA `(.L_x_33569) ;  /* 0x0000000000607947 */ /* 0x000fea0003800000 */
.L_x_33598:
        /* <DEDUP_REMOVED lines=17> */
.L_x_33597:
[----:B------:R-:W-:-:S05]  /*85c0*/  PRMT R3, R3, 0x9910, RZ ;  /* 0x0000991003037816 */ /* 0x000fca00000000ff */
[----:B------:R-:W-:-:S05]  /*85d0*/  IMAD.MOV.U32 R4, RZ, RZ, R3 ;  /* 0x000000ffff047224 */ /* 0x000fca00078e0003 */
[----:B------:R-:W-:-:S05]  /*85e0*/  SHF.R.S32.HI R5, RZ, 0x1f, R4 ;  /* 0x0000001fff057819 */ /* 0x000fca0000011404 */
[----:B------:R0:W-:Y:S01]  /*85f0*/  STG.E.64 desc[UR36][R8.64], R4 ;  /* 0x0000000408007986 */ /* 0x0001e2000c101b24 */
[----:B------:R-:W-:Y:S05]  /*8600*/  BRA `(.L_x_33569) ;  /* 0x0000000000087947 */ /* 0x000fea0003800000 */
.L_x_33596:
[----:B------:R-:W-:-:S05]  /*8610*/  PRMT R3, R3, 0x9910, RZ ;  /* 0x0000991003037816 */ /* 0x000fca00000000ff */
[----:B------:R0:W-:Y:S02]  /*8620*/  STG.E desc[UR36][R8.64], R3 ;  /* 0x0000000308007986 */ /* 0x0001e4000c101924 */
.L_x_33569:
        /* <DEDUP_REMOVED lines=23> */
.L_x_33604:
[----:B------:R4:W-:Y:S01]  /*87a0*/  STG.E.U8 desc[UR36][R8.64], R23 ;  /* 0x0000001708007986 */ /* 0x0009e2000c101124 */
[----:B------:R-:W-:Y:S05]  /*87b0*/  BRA `(.L_x_33606) ;  /* 0x0000000c004c7947 */ /* 0x000fea0003800000 */
.L_x_33603:
        /* <DEDUP_REMOVED lines=10> */
.L_x_33608:
[----:B------:R-:W-:-:S05]  /*8860*/  PRMT R3, R23, 0x9910, RZ ;  /* 0x0000991017037816 */ /* 0x000fca00000000ff */
[----:B------:R2:W-:Y:S01]  /*8870*/  STG.E desc[UR36][R8.64], R3 ;  /* 0x0000000308007986 */ /* 0x0005e2000c101924 */
[----:B------:R-:W-:Y:S05]  /*8880*/  BRA `(.L_x_33606) ;  /* 0x0000000c00187947 */ /* 0x000fea0003800000 */
.L_x_33607:
[----:B------:R0:W-:Y:S01]  /*8890*/  STG.E.U16 desc[UR36][R8.64], R23 ;  /* 0x0000001708007986 */ /* 0x0001e2000c101524 */
[----:B------:R-:W-:Y:S05]  /*88a0*/  BRA `(.L_x_33606) ;  /* 0x0000000c00107947 */ /* 0x000fea0003800000 */
.L_x_33602:
        /* <DEDUP_REMOVED lines=9> */
.L_x_33610:
[----:B------:R-:W0:Y:S02]  /*8940*/  I2F.S16 R0, R23 ;  /* 0x0000001700007306 */ /* 0x000e240000101400 */
[----:B0-----:R-:W-:-:S05]  /*8950*/  F2FP.F16.F32.PACK_AB R0, RZ, R0 ;  /* 0x00000000ff00723e */ /* 0x001fca00000000ff */
[----:B------:R0:W-:Y:S01]  /*8960*/  STG.E.U16 desc[UR36][R8.64], R0 ;  /* 0x0000000008007986 */ /* 0x0001e2000c101524 */
[----:B------:R-:W-:Y:S05]  /*8970*/  BRA `(.L_x_33606) ;  /* 0x0000000800dc7947 */ /* 0x000fea0003800000 */
.L_x_33609:
        /* <DEDUP_REMOVED lines=10> */
.L_x_33612:
[----:B------:R-:W0:Y:S02]  /*8a20*/  I2F.S16 R23, R23 ;  /* 0x0000001700177306 */ /* 0x000e240000101400 */
[----:B0-----:R-:W-:-:S04]  /*8a30*/  F2FP.F16.F32.PACK_AB R3, RZ, R23 ;  /* 0x00000017ff03723e */ /* 0x001fc800000000ff */
[----:B------:R-:W-:-:S05]  /*8a40*/  PRMT R3, R3, 0x5410, RZ ;  /* 0x0000541003037816 */ /* 0x000fca00000000ff */
[----:B------:R0:W-:Y:S01]  /*8a50*/  STG.E desc[UR36][R8.64], R3 ;  /* 0x0000000308007986 */ /* 0x0001e2000c101924 */
[----:B------:R-:W-:Y:S05]  /*8a60*/  BRA `(.L_x_33606) ;  /* 0x0000000800a07947 */ /* 0x000fea0003800000 */
.L_x_33611:
[----:B------:R-:W0:Y:S02]  /*8a70*/  I2F.F64.S16 R4, R23 ;  /* 0x0000001700047312 */ /* 0x000e240000101c00 */
[----:B0-----:R0:W-:Y:S01]  /*8a80*/  STG.E.64 desc[UR36][R8.64], R4 ;  /* 0x0000000408007986 */ /* 0x0011e2000c101b24 */
[----:B------:R-:W-:Y:S05]  /*8a90*/  BRA `(.L_x_33606) ;  /* 0x0000000800947947 */ /* 0x000fea0003800000 */
.L_x_33601:
        /* <DEDUP_REMOVED lines=12> */
.L_x_33616:
        /* <DEDUP_REMOVED lines=17> */
.L_x_33619:
[----:B------:R-:W-:-:S04]  /*8c70*/  SHF.R.U32.HI R3, RZ, 0x18, R23 ;  /* 0x00000018ff037819 */ /* 0x000fc80000011617 */
[----:B------:R-:W-:-:S04]  /*8c80*/  LOP3.LUT R0, R0, 0x80, R3, 0xf8, !PT ;  /* 0x0000008000007812 */ /* 0x000fc800078ef803 */
[----:B------:R-:W-:-:S07]  /*8c90*/  PRMT R4, R0, 0x7610, R4 ;  /* 0x0000761000047816 */ /* 0x000fce0000000004 */
.L_x_33618:
[----:B------:R-:W-:Y:S05]  /*8ca0*/  BSYNC.RECONVERGENT B0 ;  /* 0x0000000000007941 */ /* 0x000fea0003800200 */
.L_x_33617:
[----:B------:R0:W-:Y:S01]  /*8cb0*/  STG.E.U8 desc[UR36][R8.64], R4 ;  /* 0x0000000408007986 */ /* 0x0001e2000c101124 */
[----:B------:R-:W-:Y:S05]  /*8cc0*/  BRA `(.L_x_33606) ;  /* 0x0000000800087947 */ /* 0x000fea0003800000 */
.L_x_33615:
        /* <DEDUP_REMOVED lines=17> */
.L_x_33622:
[----:B------:R-:W-:-:S04]  /*8de0*/  SHF.R.U32.HI R3, RZ, 0x18, R23 ;  /* 0x00000018ff037819 */ /* 0x000fc80000011617 */
[----:B------:R-:W-:-:S04]  /*8df0*/  LOP3.LUT R0, R0, 0x80, R3, 0xf8, !PT ;  /* 0x0000008000007812 */ /* 0x000fc800078ef803 */
[----:B------:R-:W-:-:S07]  /*8e00*/  PRMT R4, R0, 0x7610, R4 ;  /* 0x0000761000047816 */ /* 0x000fce0000000004 */
.L_x_33621:
[----:B------:R-:W-:Y:S05]  /*8e10*/  BSYNC.RECONVERGENT B0 ;  /* 0x0000000000007941 */ /* 0x000fea0003800200 */
.L_x_33620:
[----:B------:R0:W-:Y:S01]  /*8e20*/  STG.E.U8 desc[UR36][R8.64], R4 ;  /* 0x0000000408007986 */ /* 0x0001e2000c101124 */
[----:B------:R-:W-:Y:S05]  /*8e30*/  BRA `(.L_x_33606) ;  /* 0x0000000400ac7947 */ /* 0x000fea0003800000 */
.L_x_33614:
        /* <DEDUP_REMOVED lines=22> */
.L_x_33624:
[----:B------:R-:W-:-:S04]  /*8fa0*/  PRMT R4, R23, 0x9910, RZ ;  /* 0x0000991017047816 */ /* 0x000fc800000000ff */
[----:B------:R-:W-:-:S05]  /*8fb0*/  SHF.R.S32.HI R5, RZ, 0x1f, R4 ;  /* 0x0000001fff057819 */ /* 0x000fca0000011404 */
[----:B------:R0:W-:Y:S01]  /*8fc0*/  STG.E.64 desc[UR36][R8.64], R4 ;  /* 0x0000000408007986 */ /* 0x0001e2000c101b24 */
[----:B------:R-:W-:Y:S05]  /*8fd0*/  BRA `(.L_x_33606) ;  /* 0x0000000400447947 */ /* 0x000fea0003800000 */
.L_x_33623:
[----:B------:R-:W-:-:S05]  /*8fe0*/  PRMT R3, R23, 0x9910, RZ ;  /* 0x0000991017037816 */ /* 0x000fca00000000ff */
[----:B------:R0:W-:Y:S01]  /*8ff0*/  STG.E desc[UR36][R8.64], R3 ;  /* 0x0000000308007986 */ /* 0x0001e2000c101924 */
[----:B------:R-:W-:Y:S05]  /*9000*/  BRA `(.L_x_33606) ;  /* 0x0000000400387947 */ /* 0x000fea0003800000 */
.L_x_33613:
        /* <DEDUP_REMOVED lines=11> */
.L_x_33626:
[----:B------:R-:W-:Y:S01]  /*90c0*/  CS2R R6, SRZ ;  /* 0x0000000000067805 */ /* 0x000fe2000001ff00 */
[----:B------:R-:W0:Y:S04]  /*90d0*/  I2F.F64.S16 R4, R23 ;  /* 0x0000001700047312 */ /* 0x000e280000101c00 */
[----:B0-----:R0:W-:Y:S01]  /*90e0*/  STG.E.128 desc[UR36][R8.64], R4 ;  /* 0x0000000408007986 */ /* 0x0011e2000c101d24 */
[----:B------:R-:W-:Y:S05]  /*90f0*/  BRA `(.L_x_33606) ;  /* 0x0000000000fc7947 */ /* 0x000fea0003800000 */
.L_x_33625:
[----:B------:R-:W-:-:S13]  /*9100*/  ISETP.NE.AND P0, PT, R0, 0xf, PT ;  /* 0x0000000f0000780c */ /* 0x000fda0003f05270 */
[----:B------:R-:W-:Y:S05]  /*9110*/  @!P0 BRA `(.L_x_33627) ;  /* 0x0000000000e88947 */ /* 0x000fea0003800000 */
[----:B------:R-:W-:-:S13]  /*9120*/  ISETP.NE.AND P0, PT, R0, 0x17, PT ;  /* 0x000000170000780c */ /* 0x000fda0003f05270 */
[----:B------:R-:W-:Y:S05]  /*9130*/  @!P0 BRA `(.L_x_33628) ;  /* 0x0000000000908947 */ /* 0x000fea0003800000 */
[----:B------:R-:W-:-:S13]  /*9140*/  ISETP.NE.AND P0, PT, R0, 0x18, PT ;  /* 0x000000180000780c */ /* 0x000fda0003f05270 */
[----:B------:R-:W-:Y:S05]  /*9150*/  @!P0 BRA `(.L_x_33629) ;  /* 0x0000000000448947 */ /* 0x000fea0003800000 */
.L_x_33605:
        /* <DEDUP_REMOVED lines=16> */
.L_x_33630:
[----:B------:R-:W-:Y:S05]  /*9260*/  BRA `(.L_x_33606) ;  /* 0x0000000000a07947 */ /* 0x000fea0003800000 */
.L_x_33629:
        /* <DEDUP_REMOVED lines=13> */
.L_x_33632:
[----:B------:R-:W-:Y:S05]  /*9340*/  BSYNC.RECONVERGENT B0 ;  /* 0x0000000000007941 */ /* 0x000fea0003800200 */
.L_x_33631:
[----:B------:R-:W-:-:S05]  /*9350*/  LOP3.LUT R3, R0, 0x80, R3, 0xf8, !PT ;  /* 0x0000008000037812 */ /* 0x000fca00078ef803 */
[----:B------:R0:W-:Y:S01]  /*9360*/  STG.E.U8 desc[UR36][R8.64], R3 ;  /* 0x0000000308007986 */ /* 0x0001e2000c101124 */
[----:B------:R-:W-:Y:S05]  /*9370*/  BRA `(.L_x_33606) ;  /* 0x00000000005c7947 */ /* 0x000fea0003800000 */
.L_x_33628:
        /* <DEDUP_REMOVED lines=12> */
.L_x_33634:
[----:B------:R-:W-:Y:S01]  /*9440*/  IMAD.MOV.U32 R0, RZ, RZ, 0x7f ;  /* 0x0000007fff007424 */ /* 0x000fe200078e00ff */
[----:B------:R-:W-:-:S04]  /*9450*/  ISETP.GT.U32.AND P0, PT, R3, 0x7f800000, PT ;  /* 0x7f8000000300780c */ /* 0x000fc80003f04070 */
[----:B------:R-:W-:-:S09]  /*9460*/  SEL R0, R0, 0x7c, P0 ;  /* 0x0000007c00007807 */ /* 0x000fd20000000000 */
.L_x_33635:
[----:B------:R-:W-:Y:S05]  /*9470*/  BSYNC.RECONVERGENT B0 ;  /* 0x0000000000007941 */ /* 0x000fea0003800200 */
.L_x_33633:
[----:B------:R-:W-:-:S04]  /*9480*/  SHF.R.U32.HI R3, RZ, 0x18, R23 ;  /* 0x00000018ff037819 */ /* 0x000fc80000011617 */
[----:B------:R-:W-:-:S05]  /*9490*/  LOP3.LUT R3, R0, 0x80, R3, 0xf8, !PT ;  /* 0x0000008000037812 */ /* 0x000fca00078ef803 */
[----:B------:R0:W-:Y:S01]  /*94a0*/  STG.E.U8 desc[UR36][R8.64], R3 ;  /* 0x0000000308007986 */ /* 0x0001e2000c101124 */
[----:B------:R-:W-:Y:S05]  /*94b0*/  BRA `(.L_x_33606) ;  /* 0x00000000000c7947 */ /* 0x000fea0003800000 */
.L_x_33627:
[----:B------:R-:W0:Y:S02]  /*94c0*/  I2F.S16 R0, R23 ;  /* 0x0000001700007306 */ /* 0x000e240000101400 */
[----:B0-----:R-:W-:-:S05]  /*94d0*/  F2FP.BF16.F32.PACK_AB R0, RZ, R0 ;  /* 0x00000000ff00723e */ /* 0x001fca00000010ff */
[----:B------:R0:W-:Y:S02]  /*94e0*/  STG.E.U16 desc[UR36][R8.64], R0 ;  /* 0x0000000008007986 */ /* 0x0001e4000c101524 */
.L_x_33606:
[----:B------:R-:W-:-:S07]  /*94f0*/  VIADD R17, R17, 0x80 ;  /* 0x0000008011117836 */ /* 0x000fce0000000000 */
.L_x_33563:
[----:B------:R-:W-:-:S13]  /*9500*/  ISETP.GE.AND P0, PT, R17, R16, PT ;  /* 0x000000101100720c */ /* 0x000fda0003f06270 */
[----:B------:R-:W-:Y:S05]  /*9510*/  @P0 BREAK.RELIABLE B6 ;  /* 0x0000000000060942 */ /* 0x000fea0003800100 */
[----:B------:R-:W-:Y:S05]  /*9520*/  @P0 BRA `(.L_x_33600) ;  /* 0x0000000c00ac0947 */ /* 0x000fea0003800000 */
[----:B------:R-:W-:Y:S05]  /*9530*/  BSYNC.RELIABLE B6 ;  /* 0x0000000000067941 */ /* 0x000fea0003800100 */
.L_x_33562:
        /* <DEDUP_REMOVED lines=20> */
.L_x_33639:
[----:B------:R0:W-:Y:S01]  /*9680*/  STG.E.U8 desc[UR36][R8.64], R22 ;  /* 0x0000001608007986 */ /* 0x0001e2000c101124 */
[----:B------:R-:W-:Y:S05]  /*9690*/  BRA `(.L_x_33641) ;  /* 0x0000000c004c7947 */ /* 0x000fea0003800000 */
.L_x_33638:
        /* <DEDUP_REMOVED lines=10> */
.L_x_33643:
[----:B------:R-:W-:-:S05]  /*9740*/  PRMT R3, R22, 0x9910, RZ ;  /* 0x0000991016037816 */ /* 0x000fca00000000ff */
[----:B------:R0:W-:Y:S01]  /*9750*/  STG.E desc[UR36][R8.64], R3 ;  /* 0x0000000308007986 */ /* 0x0001e2000c101924 */
[----:B------:R-:W-:Y:S05]  /*9760*/  BRA `(.L_x_33641) ;  /* 0x0000000c00187947 */ /* 0x000fea0003800000 */
.L_x_33642:
[----:B------:R0:W-:Y:S01]  /*9770*/  STG.E.U16 desc[UR36][R8.64], R22 ;  /* 0x0000001608007986 */ /* 0x0001e2000c101524 */
[----:B------:R-:W-:Y:S05]  /*9780*/  BRA `(.L_x_33641) ;  /* 0x0000000c00107947 */ /* 0x000fea0003800000 */
.L_x_33637:
        /* <DEDUP_REMOVED lines=9> */
.L_x_33645:
[----:B------:R-:W0:Y:S02]  /*9820*/  I2F.S16 R0, R22 ;  /* 0x0000001600007306 */ /* 0x000e240000101400 */
[----:B0-----:R-:W-:-:S05]  /*9830*/  F2FP.F16.F32.PACK_AB R0, RZ, R0 ;  /* 0x00000000ff00723e */ /* 0x001fca00000000ff */
[----:B------:R0:W-:Y:S01]  /*9840*/  STG.E.U16 desc[UR36][R8.64], R0 ;  /* 0x0000000008007986 */ /* 0x0001e2000c101524 */
[----:B------:R-:W-:Y:S05]  /*9850*/  BRA `(.L_x_33641) ;  /* 0x0000000800dc7947 */ /* 0x000fea0003800000 */
.L_x_33644:
        /* <DEDUP_REMOVED lines=10> */
.L_x_33647:
[----:B------:R-:W0:Y:S02]  /*9900*/  I2F.S16 R22, R22 ;  /* 0x0000001600167306 */ /* 0x000e240000101400 */
[----:B0-----:R-:W-:-:S04]  /*9910*/  F2FP.F16.F32.PACK_AB R3, RZ, R22 ;  /* 0x00000016ff03723e */ /* 0x001fc800000000ff */
[----:B------:R-:W-:-:S05]  /*9920*/  PRMT R3, R3, 0x5410, RZ ;  /* 0x0000541003037816 */ /* 0x000fca00000000ff */
[----:B------:R2:W-:Y:S01]  /*9930*/  STG.E desc[UR36][R8.64], R3 ;  /* 0x0000000308007986 */ /* 0x0005e2000c101924 */
[----:B------:R-:W-:Y:S05]  /*9940*/  BRA `(.L_x_33641) ;  /* 0x0000000800a07947 */ /* 0x000fea0003800000 */
.L_x_33646:
[----:B------:R-:W0:Y:S02]  /*9950*/  I2F.F64.S16 R22, R22 ;  /* 0x0000001600167312 */ /* 0x000e240000101c00 */
[----:B0-----:R4:W-:Y:S01]  /*9960*/  STG.E.64 desc[UR36][R8.64], R22 ;  /* 0x0000001608007986 */ /* 0x0019e2000c101b24 */
[----:B------:R-:W-:Y:S05]  /*9970*/  BRA `(.L_x_33641) ;  /* 0x0000000800947947 */ /* 0x000fea0003800000 */
.L_x_33636:
        /* <DEDUP_REMOVED lines=12> */
.L_x_33651:
        /* <DEDUP_REMOVED lines=17> */
.L_x_33654:
[----:B------:R-:W-:-:S04]  /*9b50*/  SHF.R.U32.HI R3, RZ, 0x18, R5 ;  /* 0x00000018ff037819 */ /* 0x000fc80000011605 */
[----:B------:R-:W-:-:S04]  /*9b60*/  LOP3.LUT R0, R0, 0x80, R3, 0xf8, !PT ;  /* 0x0000008000007812 */ /* 0x000fc800078ef803 */
[----:B------:R-:W-:-:S07]  /*9b70*/  PRMT R4, R0, 0x7610, R4 ;  /* 0x0000761000047816 */ /* 0x000fce0000000004 */
.L_x_33653:
[----:B------:R-:W-:Y:S05]  /*9b80*/  BSYNC.RECONVERGENT B0 ;  /* 0x0000000000007941 */ /* 0x000fea0003800200 */
.L_x_33652:
[----:B------:R0:W-:Y:S01]  /*9b90*/  STG.E.U8 desc[UR36][R8.64], R4 ;  /* 0x0000000408007986 */ /* 0x0001e2000c101124 */
[----:B------:R-:W-:Y:S05]  /*9ba0*/  BRA `(.L_x_33641) ;  /* 0x0000000800087947 */ /* 0x000fea0003800000 */
.L_x_33650:
        /* <DEDUP_REMOVED lines=17> */
.L_x_33657:
[----:B------:R-:W-:-:S04]  /*9cc0*/  SHF.R.U32.HI R3, RZ, 0x18, R5 ;  /* 0x00000018ff037819 */ /* 0x000fc80000011605 */
[----:B------:R-:W-:-:S04]  /*9cd0*/  LOP3.LUT R0, R0, 0x80, R3, 0xf8, !PT ;  /* 0x0000008000007812 */ /* 0x000fc800078ef803 */
[----:B------:R-:W-:-:S07]  /*9ce0*/  PRMT R4, R0, 0x7610, R4 ;  /* 0x0000761000047816 */ /* 0x000fce0000000004 */
.L_x_33656:
[----:B------:R-:W-:Y:S05]  /*9cf0*/  BSYNC.RECONVERGENT B0 ;  /* 0x0000000000007941 */ /* 0x000fea0003800200 */
.L_x_33655:
[----:B------:R0:W-:Y:S01]  /*9d00*/  STG.E.U8 desc[UR36][R8.64], R4 ;  /* 0x0000000408007986 */ /* 0x0001e2000c101124 */
[----:B------:R-:W-:Y:S05]  /*9d10*/  BRA `(.L_x_33641) ;  /* 0x0000000400ac7947 */ /* 0x000fea0003800000 */
.L_x_33649:
        /* <DEDUP_REMOVED lines=22> */
.L_x_33659:
[----:B------:R-:W-:-:S04]  /*9e80*/  PRMT R4, R22, 0x9910, RZ ;  /* 0x0000991016047816 */ /* 0x000fc800000000ff */
[----:B------:R-:W-:-:S05]  /*9e90*/  SHF.R.S32.HI R5, RZ, 0x1f, R4 ;  /* 0x0000001fff057819 */ /* 0x000fca0000011404 */
[----:B------:R0:W-:Y:S01]  /*9ea0*/  STG.E.64 desc[UR36][R8.64], R4 ;  /* 0x0000000408007986 */ /* 0x0001e2000c101b24 */
[----:B------:R-:W-:Y:S05]  /*9eb0*/  BRA `(.L_x_33641) ;  /* 0x0000000400447947 */ /* 0x000fea0003800000 */
.L_x_33658:
[----:B------:R-:W-:-:S05]  /*9ec0*/  PRMT R3, R22, 0x9910, RZ ;  /* 0x0000991016037816 */ /* 0x000fca00000000ff */
[----:B------:R0:W-:Y:S01]  /*9ed0*/  STG.E desc[UR36][R8.64], R3 ;  /* 0x0000000308007986 */ /* 0x0001e2000c101924 */
[----:B------:R-:W-:Y:S05]  /*9ee0*/  BRA `(.L_x_33641) ;  /* 0x0000000400387947 */ /* 0x000fea0003800000 */
.L_x_33648:
        /* <DEDUP_REMOVED lines=11> */
.L_x_33661:
[----:B------:R-:W-:Y:S01]  /*9fa0*/  CS2R R6, SRZ ;  /* 0x0000000000067805 */ /* 0x000fe2000001ff00 */
[----:B------:R-:W0:Y:S04]  /*9fb0*/  I2F.F64.S16 R4, R22 ;  /* 0x0000001600047312 */ /* 0x000e280000101c00 */
[----:B0-----:R0:W-:Y:S01]  /*9fc0*/  STG.E.128 desc[UR36][R8.64], R4 ;  /* 0x0000000408007986 */ /* 0x0011e2000c101d24 */
[----:B------:R-:W-:Y:S05]  /*9fd0*/  BRA `(.L_x_33641) ;  /* 0x0000000000fc7947 */ /* 0x000fea0003800000 */
.L_x_33660:
[----:B------:R-:W-:-:S13]  /*9fe0*/  ISETP.NE.AND P0, PT, R0, 0xf, PT ;  /* 0x0000000f0000780c */ /* 0x000fda0003f05270 */
[----:B------:R-:W-:Y:S05]  /*9ff0*/  @!P0 BRA `(.L_x_33662) ;  /* 0x0000000000e88947 */ /* 0x000fea0003800000 */
[----:B------:R-:W-:-:S13]  /*a000*/  ISETP.NE.AND P0, PT, R0, 0x17, PT ;  /* 0x000000170000780c */ /* 0x000fda0003f05270 */
[----:B------:R-:W-:Y:S05]  /*a010*/  @!P0 BRA `(.L_x_33663) ;  /* 0x0000000000908947 */ /* 0x000fea0003800000 */
[----:B------:R-:W-:-:S13]  /*a020*/  ISETP.NE.AND P0, PT, R0, 0x18, PT ;  /* 0x000000180000780c */ /* 0x000fda0003f05270 */
[----:B------:R-:W-:Y:S05]  /*a030*/  @!P0 BRA `(.L_x_33664) ;  /* 0x0000000000448947 */ /* 0x000fea0003800000 */
.L_x_33640:
        /* <DEDUP_REMOVED lines=16> */
.L_x_33665:
[----:B------:R-:W-:Y:S05]  /*a140*/  BRA `(.L_x_33641) ;  /* 0x0000000000a07947 */ /* 0x000fea0003800000 */
.L_x_33664:
        /* <DEDUP_REMOVED lines=13> */
.L_x_33667:
[----:B------:R-:W-:Y:S05]  /*a220*/  BSYNC.RECONVERGENT B0 ;  /* 0x0000000000007941 */ /* 0x000fea0003800200 */
.L_x_33666:
[----:B------:R-:W-:-:S05]  /*a230*/  LOP3.LUT R3, R0, 0x80, R3, 0xf8, !PT ;  /* 0x0000008000037812 */ /* 0x000fca00078ef803 */
[----:B------:R0:W-:Y:S01]  /*a240*/  STG.E.U8 desc[UR36][R8.64], R3 ;  /* 0x0000000308007986 */ /* 0x0001e2000c101124 */
[----:B------:R-:W-:Y:S05]  /*a250*/  BRA `(.L_x_33641) ;  /* 0x00000000005c7947 */ /* 0x000fea0003800000 */
.L_x_33663:
        /* <DEDUP_REMOVED lines=12> */
.L_x_33669:
[----:B------:R-:W-:Y:S01]  /*a320*/  IMAD.MOV.U32 R0, RZ, RZ, 0x7f ;  /* 0x0000007fff007424 */ /* 0x000fe200078e00ff */
[----:B------:R-:W-:-:S04]  /*a330*/  ISETP.GT.U32.AND P0, PT, R3, 0x7f800000, PT ;  /* 0x7f8000000300780c */ /* 0x000fc80003f04070 */
[----:B------:R-:W-:-:S09]  /*a340*/  SEL R0, R0, 0x7c, P0 ;  /* 0x0000007c00007807 */ /* 0x000fd20000000000 */
.L_x_33670:
[----:B------:R-:W-:Y:S05]  /*a350*/  BSYNC.RECONVERGENT B0 ;  /* 0x0000000000007941 */ /* 0x000fea0003800200 */
.L_x_33668:
[----:B------:R-:W-:-:S04]  /*a360*/  SHF.R.U32.HI R3, RZ, 0x18, R5 ;  /* 0x00000018ff037819 */ /* 0x000fc80000011605 */
[----:B------:R-:W-:-:S05]  /*a370*/  LOP3.LUT R3, R0, 0x80, R3, 0xf8, !PT ;  /* 0x0000008000037812 */ /* 0x000fca00078ef803 */
[----:B------:R0:W-:Y:S01]  /*a380*/  STG.E.U8 desc[UR36][R8.64], R3 ;  /* 0x0000000308007986 */ /* 0x0001e2000c101124 */
[----:B------:R-:W-:Y:S05]  /*a390*/  BRA `(.L_x_33641) ;  /* 0x00000000000c7947 */ /* 0x000fea0003800000 */
.L_x_33662:
[----:B------:R-:W0:Y:S02]  /*a3a0*/  I2F.S16 R0, R22 ;  /* 0x0000001600007306 */ /* 0x000e240000101400 */
[----:B0-----:R-:W-:-:S05]  /*a3b0*/  F2FP.BF16.F32.PACK_AB R0, RZ, R0 ;  /* 0x00000000ff00723e */ /* 0x001fca00000010ff */
[----:B------:R0:W-:Y:S02]  /*a3c0*/  STG.E.U16 desc[UR36][R8.64], R0 ;  /* 0x0000000008007986 */ /* 0x0001e4000c101524 */
.L_x_33641:
[----:B------:R-:W-:-:S07]  /*a3d0*/  VIADD R17, R17, 0x80 ;  /* 0x0000008011117836 */ /* 0x000fce0000000000 */
.L_x_33600:
[----:B------:R-:W-:Y:S05]  /*a3e0*/  BSYNC.RECONVERGENT B7 ;  /* 0x0000000000077941 */ /* 0x000fea0003800200 */
.L_x_33561:
        /* <DEDUP_REMOVED lines=21> */
.L_x_33674:
[----:B------:R-:W-:Y:S01]  /*a540*/  STG.E.U8 desc[UR36][R2.64], R19 ;  /* 0x0000001302007986 */ /* 0x000fe2000c101124 */
[----:B------:R-:W-:Y:S05]  /*a550*/  EXIT ;  /* 0x000000000000794d */ /* 0x000fea0003800000 */
.L_x_33673:
        /* <DEDUP_REMOVED lines=10> */
.L_x_33677:
[----:B------:R-:W-:-:S05]  /*a600*/  PRMT R5, R19, 0x9910, RZ ;  /* 0x0000991013057816 */ /* 0x000fca00000000ff */
[----:B------:R-:W-:Y:S01]  /*a610*/  STG.E desc[UR36][R2.64], R5 ;  /* 0x0000000502007986 */ /* 0x000fe2000c101924 */
[----:B------:R-:W-:Y:S05]  /*a620*/  EXIT ;  /* 0x000000000000794d */ /* 0x000fea0003800000 */
.L_x_33676:
[----:B------:R-:W-:Y:S01]  /*a630*/  STG.E.U16 desc[UR36][R2.64], R19 ;  /* 0x0000001302007986 */ /* 0x000fe2000c101524 */
[----:B------:R-:W-:Y:S05]  /*a640*/  EXIT ;  /* 0x000000000000794d */ /* 0x000fea0003800000 */
.L_x_33672:
        /* <DEDUP_REMOVED lines=9> */
.L_x_33679:
[----:B------:R-:W0:Y:S02]  /*a6e0*/  I2F.S16 R0, R19 ;  /* 0x0000001300007306 */ /* 0x000e240000101400 */
[----:B0-----:R-:W-:-:S05]  /*a6f0*/  F2FP.F16.F32.PACK_AB R0, RZ, R0 ;  /* 0x00000000ff00723e */ /* 0x001fca00000000ff */
[----:B------:R-:W-:Y:S01]  /*a700*/  STG.E.U16 desc[UR36][R2.64], R0 ;  /* 0x0000000002007986 */ /* 0x000fe2000c101524 */
[----:B------:R-:W-:Y:S05]  /*a710*/  EXIT ;  /* 0x000000000000794d */ /* 0x000fea0003800000 */
.L_x_33678:
        /* <DEDUP_REMOVED lines=10> */
.L_x_33681:
[----:B------:R-:W0:Y:S02]  /*a7c0*/  I2F.S16 R19, R19 ;  /* 0x0000001300137306 */ /* 0x000e240000101400 */
[----:B0-----:R-:W-:-:S04]  /*a7d0*/  F2FP.F16.F32.PACK_AB R5, RZ, R19 ;  /* 0x00000013ff05723e */ /* 0x001fc800000000ff */
[----:B------:R-:W-:-:S05]  /*a7e0*/  PRMT R5, R5, 0x5410, RZ ;  /* 0x0000541005057816 */ /* 0x000fca00000000ff */
[----:B------:R-:W-:Y:S01]  /*a7f0*/  STG.E desc[UR36][R2.64], R5 ;  /* 0x0000000502007986 */ /* 0x000fe2000c101924 */
[----:B------:R-:W-:Y:S05]  /*a800*/  EXIT ;  /* 0x000000000000794d */ /* 0x000fea0003800000 */
.L_x_33680:
[----:B------:R-:W0:Y:S02]  /*a810*/  I2F.F64.S16 R4, R19 ;  /* 0x0000001300047312 */ /* 0x000e240000101c00 */
[----:B0-----:R-:W-:Y:S01]  /*a820*/  STG.E.64 desc[UR36][R2.64], R4 ;  /* 0x0000000402007986 */ /* 0x001fe2000c101b24 */
[----:B------:R-:W-:Y:S05]  /*a830*/  EXIT ;  /* 0x000000000000794d */ /* 0x000fea0003800000 */
.L_x_33671:
        /* <DEDUP_REMOVED lines=12> */
.L_x_33685:
        /* <DEDUP_REMOVED lines=18> */
.L_x_33688:
[----:B------:R-:W-:-:S04]  /*aa20*/  SHF.R.U32.HI R5, RZ, 0x18, R5 ;  /* 0x00000018ff057819 */ /* 0x000fc80000011605 */
[----:B------:R-:W-:-:S07]  /*aa30*/  LOP3.LUT R0, R0, 0x80, R5, 0xf8, !PT ;  /* 0x0000008000007812 */ /* 0x000fce00078ef805 */
.L_x_33687:
[----:B------:R-:W-:Y:S05]  /*aa40*/  BSYNC.RECONVERGENT B0 ;  /* 0x0000000000007941 */ /* 0x000fea0003800200 */
.L_x_33686:
[----:B------:R-:W-:Y:S01]  /*aa50*/  STG.E.U8 desc[UR36][R2.64], R0 ;  /* 0x0000000002007986 */ /* 0x000fe2000c101124 */
[----:B------:R-:W-:Y:S05]  /*aa60*/  EXIT ;  /* 0x000000000000794d */ /* 0x000fea0003800000 */
.L_x_33684:
        /* <DEDUP_REMOVED lines=18> */
.L_x_33691:
[----:B------:R-:W-:-:S04]  /*ab90*/  SHF.R.U32.HI R5, RZ, 0x18, R5 ;  /* 0x00000018ff057819 */ /* 0x000fc80000011605 */
[----:B------:R-:W-:-:S07]  /*aba0*/  LOP3.LUT R0, R0, 0x80, R5, 0xf8, !PT ;  /* 0x0000008000007812 */ /* 0x000fce00078ef805 */
.L_x_33690:
[----:B------:R-:W-:Y:S05]  /*abb0*/  BSYNC.RECONVERGENT B0 ;  /* 0x0000000000007941 */ /* 0x000fea0003800200 */
.L_x_33689:
[----:B------:R-:W-:Y:S01]  /*abc0*/  STG.E.U8 desc[UR36][R2.64], R0 ;  /* 0x0000000002007986 */ /* 0x000fe2000c101124 */
[----:B------:R-:W-:Y:S05]  /*abd0*/  EXIT ;  /* 0x000000000000794d */ /* 0x000fea0003800000 */
.L_x_33683:
        /* <DEDUP_REMOVED lines=22> */
.L_x_33693:
[----:B------:R-:W-:-:S04]  /*ad40*/  PRMT R4, R19, 0x9910, RZ ;  /* 0x0000991013047816 */ /* 0x000fc800000000ff */
[----:B------:R-:W-:-:S05]  /*ad50*/  SHF.R.S32.HI R5, RZ, 0x1f, R4 ;  /* 0x0000001fff057819 */ /* 0x000fca0000011404 */
[----:B------:R-:W-:Y:S01]  /*ad60*/  STG.E.64 desc[UR36][R2.64], R4 ;  /* 0x0000000402007986 */ /* 0x000fe2000c101b24 */
[----:B------:R-:W-:Y:S05]  /*ad70*/  EXIT ;  /* 0x000000000000794d */ /* 0x000fea0003800000 */
.L_x_33692:
[----:B------:R-:W-:-:S05]  /*ad80*/  PRMT R5, R19, 0x9910, RZ ;  /* 0x0000991013057816 */ /* 0x000fca00000000ff */
[----:B------:R-:W-:Y:S01]  /*ad90*/  STG.E desc[UR36][R2.64], R5 ;  /* 0x0000000502007986 */ /* 0x000fe2000c101924 */
[----:B------:R-:W-:Y:S05]  /*ada0*/  EXIT ;  /* 0x000000000000794d */ /* 0x000fea0003800000 */
.L_x_33682:
        /* <DEDUP_REMOVED lines=11> */
.L_x_33695:
[----:B------:R-:W-:Y:S01]  /*ae60*/  CS2R R6, SRZ ;  /* 0x0000000000067805 */ /* 0x000fe2000001ff00 */
[----:B------:R-:W0:Y:S04]  /*ae70*/  I2F.F64.S16 R4, R19 ;  /* 0x0000001300047312 */ /* 0x000e280000101c00 */
[----:B0-----:R-:W-:Y:S01]  /*ae80*/  STG.E.128 desc[UR36][R2.64], R4 ;  /* 0x0000000402007986 */ /* 0x001fe2000c101d24 */
[----:B------:R-:W-:Y:S05]  /*ae90*/  EXIT ;  /* 0x000000000000794d */ /* 0x000fea0003800000 */
.L_x_33694:
[----:B------:R-:W-:-:S13]  /*aea0*/  ISETP.NE.AND P0, PT, R0, 0xf, PT ;  /* 0x0000000f0000780c */ /* 0x000fda0003f05270 */
[----:B------:R-:W-:Y:S05]  /*aeb0*/  @!P0 BRA `(.L_x_33696) ;  /* 0x0000000000e88947 */ /* 0x000fea0003800000 */
[----:B------:R-:W-:-:S13]  /*aec0*/  ISETP.NE.AND P0, PT, R0, 0x17, PT ;  /* 0x000000170000780c */ /* 0x000fda0003f05270 */
[----:B------:R-:W-:Y:S05]  /*aed0*/  @!P0 BRA `(.L_x_33697) ;  /* 0x0000000000908947 */ /* 0x000fea0003800000 */
[----:B------:R-:W-:-:S13]  /*aee0*/  ISETP.NE.AND P0, PT, R0, 0x18, PT ;  /* 0x000000180000780c */ /* 0x000fda0003f05270 */
[----:B------:R-:W-:Y:S05]  /*aef0*/  @!P0 BRA `(.L_x_33698) ;  /* 0x0000000000448947 */ /* 0x000fea0003800000 */
.L_x_33675:
        /* <DEDUP_REMOVED lines=16> */
.L_x_33699:
[----:B------:R-:W-:Y:S05]  /*b000*/  EXIT ;  /* 0x000000000000794d */ /* 0x000fea0003800000 */
.L_x_33698:
        /* <DEDUP_REMOVED lines=13> */
.L_x_33701:
[----:B------:R-:W-:Y:S05]  /*b0e0*/  BSYNC.RECONVERGENT B0 ;  /* 0x0000000000007941 */ /* 0x000fea0003800200 */
.L_x_33700:
[----:B------:R-:W-:-:S05]  /*b0f0*/  LOP3.LUT R5, R0, 0x80, R5, 0xf8, !PT ;  /* 0x0000008000057812 */ /* 0x000fca00078ef805 */
[----:B------:R-:W-:Y:S01]  /*b100*/  STG.E.U8 desc[UR36][R2.64], R5 ;  /* 0x0000000502007986 */ /* 0x000fe2000c101124 */
[----:B------:R-:W-:Y:S05]  /*b110*/  EXIT ;  /* 0x000000000000794d */ /* 0x000fea0003800000 */
.L_x_33697:
        /* <DEDUP_REMOVED lines=12> */
.L_x_33703:
[----:B------:R-:W-:Y:S01]  /*b1e0*/  IMAD.MOV.U32 R0, RZ, RZ, 0x7f ;  /* 0x0000007fff007424 */ /* 0x000fe200078e00ff */
[----:B------:R-:W-:-:S04]  /*b1f0*/  ISETP.GT.U32.AND P0, PT, R4, 0x7f800000, PT ;  /* 0x7f8000000400780c */ /* 0x000fc80003f04070 */
[----:B------:R-:W-:-:S09]  /*b200*/  SEL R0, R0, 0x7c, P0 ;  /* 0x0000007c00007807 */ /* 0x000fd20000000000 */
.L_x_33704:
[----:B------:R-:W-:Y:S05]  /*b210*/  BSYNC.RECONVERGENT B0 ;  /* 0x0000000000007941 */ /* 0x000fea0003800200 */
.L_x_33702:
[----:B------:R-:W-:-:S04]  /*b220*/  SHF.R.U32.HI R5, RZ, 0x18, R5 ;  /* 0x00000018ff057819 */ /* 0x000fc80000011605 */
[----:B------:R-:W-:-:S05]  /*b230*/  LOP3.LUT R5, R0, 0x80, R5, 0xf8, !PT ;  /* 0x0000008000057812 */ /* 0x000fca00078ef805 */
[----:B------:R-:W-:Y:S01]  /*b240*/  STG.E.U8 desc[UR36][R2.64], R5 ;  /* 0x0000000502007986 */ /* 0x000fe2000c101124 */
[----:B------:R-:W-:Y:S05]  /*b250*/  EXIT ;  /* 0x000000000000794d */ /* 0x000fea0003800000 */
.L_x_33696:
[----:B------:R-:W0:Y:S02]  /*b260*/  I2F.S16 R0, R19 ;  /* 0x0000001300007306 */ /* 0x000e240000101400 */
[----:B0-----:R-:W-:-:S05]  /*b270*/  F2FP.BF16.F32.PACK_AB R0, RZ, R0 ;  /* 0x00000000ff00723e */ /* 0x001fca00000010ff */
[----:B------:R-:W-:Y:S01]  /*b280*/  STG.E.U16 desc[UR36][R2.64], R0 ;  /* 0x0000000002007986 */ /* 0x000fe2000c101524 */
[----:B------:R-:W-:Y:S05]  /*b290*/  EXIT ;  /* 0x000000000000794d */ /* 0x000fea0003800000 */
.L_x_33705:
        /* <DEDUP_REMOVED lines=14> */
.L_x_41178:


//--------------------- .text._ZN2at6native18elementwise_kernelILi128ELi4EZNS0_22gpu_kernel_impl_nocastINS0_13BinaryFunctorIsssZZZNS0_19maximum_kernel_cudaERNS_18TensorIteratorBaseEENKUlvE_clEvENKUlvE3_clEvEUlssE_EEEEvS5_RKT_EUliE_EEviT1_ --------------------------
	.section	.text._ZN2at6native18elementwise_kernelILi128ELi4EZNS0_22gpu_kernel_impl_nocastINS0_13BinaryFunctorIsssZZZNS0_19maximum_kernel_cudaERNS_18TensorIteratorBaseEENKUlvE_clEvENKUlvE3_clEvEUlssE_EEEEvS5_RKT_EUliE_EEviT1_,"ax",@progbits
	.align	128
        .global         _ZN2at6native18elementwise_kernelILi128ELi4EZNS0_22gpu_kernel_impl_nocastINS0_13BinaryFunctorIsssZZZNS0_19maximum_kernel_cudaERNS_18TensorIteratorBaseEENKUlvE_clEvENKUlvE3_clEvEUlssE_EEEEvS5_RKT_EUliE_EEviT1_
        .type           _ZN2at6native18elementwise_kernelILi128ELi4EZNS0_22gpu_kernel_impl_nocastINS0_13BinaryFunctorIsssZZZNS0_19maximum_kernel_cudaERNS_18TensorIteratorBaseEENKUlvE_clEvENKUlvE3_clEvEUlssE_EEEEvS5_RKT_EUliE_EEviT1_,@function
        .size           _ZN2at6native18elementwise_kernelILi128ELi4EZNS0_22gpu_kernel_impl_nocastINS0_13BinaryFunctorIsssZZZNS0_19maximum_kernel_cudaERNS_18TensorIteratorBaseEENKUlvE_clEvENKUlvE3_clEvEUlssE_EEEEvS5_RKT_EUliE_EEviT1_,(.L_x_41179 - _ZN2at6native18elementwise_kernelILi128ELi4EZNS0_22gpu_kernel_impl_nocastINS0_13BinaryFunctorIsssZZZNS0_19maximum_kernel_cudaERNS_18TensorIteratorBaseEENKUlvE_clEvENKUlvE3_clEvEUlssE_EEEEvS5_RKT_EUliE_EEviT1_)
        .other          _ZN2at6native18elementwise_kernelILi128ELi4EZNS0_22gpu_kernel_impl_nocastINS0_13BinaryFunctorIsssZZZNS0_19maximum_kernel_cudaERNS_18TensorIteratorBaseEENKUlvE_clEvENKUlvE3_clEvEUlssE_EEEEvS5_RKT_EUliE_EEviT1_,@"STO_CUDA_ENTRY STV_DEFAULT"
_ZN2at6native18elementwise_kernelILi128ELi4EZNS0_22gpu_kernel_impl_nocastINS0_13BinaryFunctorIsssZZZNS0_19maximum_kernel_cudaERNS_18TensorIteratorBaseEENKUlvE_clEvENKUlvE3_clEvEUlssE_EEEEvS5_RKT_EUliE_EEviT1_:
.text._ZN2at6native18elementwise_kernelILi128ELi4EZNS0_22gpu_kernel_impl_nocastINS0_13BinaryFunctorIsssZZZNS0_19maximum_kernel_cudaERNS_18TensorIteratorBaseEENKUlvE_clEvENKUlvE3_clEvEUlssE_EEEEvS5_RKT_EUliE_EEviT1_:
        /* <DEDUP_REMOVED lines=22> */
[----:B--2---:R-:W-:-:S05]  /*0160*/  VIMNMX.S16x2 R0, PT, PT, R4, R6, !PT ;  /* 0x0000000604007248 */ /* 0x004fca0007fe0300 */
        /* <DEDUP_REMOVED lines=8> */
[----:B---3--:R-:W-:-:S05]  /*01f0*/  VIMNMX.S16x2 R0, PT, PT, R4, R6, !PT ;  /* 0x0000000604007248 */ /* 0x008fca0007fe0300 */
[----:B0-----:R0:W-:Y:S02]  /*0200*/  STG.E.U16 desc[UR6][R8.64], R0 ;  /* 0x0000000008007986 */ /* 0x0011e4000c101506 */
.L_x_33709:
[----:B------:R-:W-:-:S13]  /*0210*/  ISETP.GE.AND P0, PT, R3, UR4, PT ;  /* 0x0000000403007c0c */ /* 0x000fda000bf06270 */
[----:B------:R-:W-:Y:S05]  /*0220*/  @P0 BREAK.RELIABLE B1 ;  /* 0x0000000000010942 */ /* 0x000fea0003800100 */
[----:B------:R-:W-:Y:S05]  /*0230*/  @P0 BRA `(.L_x_33710) ;  /* 0x0000000000240947 */ /* 0x000fea0003800000 */
[----:B------:R-:W-:Y:S05]  /*0240*/  BSYNC.RELIABLE B1 ;  /* 0x0000000000017941 */ /* 0x000fea0003800100 */
.L_x_33708:
        /* <DEDUP_REMOVED lines=8> */
.L_x_33710:
[----:B------:R-:W-:Y:S05]  /*02d0*/  BSYNC.RECONVERGENT B0 ;  /* 0x0000000000007941 */ /* 0x000fea0003800200 */
.L_x_33707:
        /* <DEDUP_REMOVED lines=8> */
[----:B01----:R-:W-:-:S05]  /*0360*/  VIMNMX.S16x2 R0, PT, PT, R2, R4, !PT ;  /* 0x0000000402007248 */ /* 0x003fca0007fe0300 */
[----:B--2---:R-:W-:Y:S01]  /*0370*/  STG.E.U16 desc[UR6][R6.64], R0 ;  /* 0x0000000006007986 */ /* 0x004fe2000c101506 */
[----:B------:R-:W-:Y:S05]  /*0380*/  EXIT ;  /* 0x000000000000794d */ /* 0x000fea0003800000 */
.L_x_33706:
        /* <DEDUP_REMOVED lines=356> */
.L_x_33714:
        /* <DEDUP_REMOVED lines=13> */
[----:B--2---:R-:W-:-:S05]  /*1aa0*/  VIMNMX.S16x2 R7, PT, PT, R6, R8, !PT ;  /* 0x0000000806077248 */ /* 0x004fca0007fe0300 */
        /* <DEDUP_REMOVED lines=350> */
.L_x_33716:
        /* <DEDUP_REMOVED lines=11> */
[----:B--2---:R-:W-:-:S05]  /*3140*/  VIMNMX.S16x2 R7, PT, PT, R6, R8, !PT ;  /* 0x0000000806077248 */ /* 0x004fca0007fe0300 */
[----:B------:R0:W-:Y:S02]  /*3150*/  STG.E.U16 desc[UR6][R4.64], R7 ;  /* 0x0000000704007986 */ /* 0x0001e4000c101506 */
.L_x_33713:
[----:B------:R-:W-:-:S13]  /*3160*/  ISETP.GE.AND P0, PT, R3, UR4, PT ;  /* 0x0000000403007c0c */ /* 0x000fda000bf06270 */
[----:B------:R-:W-:Y:S05]  /*3170*/  @P0 BREAK.RELIABLE B1 ;  /* 0x0000000000010942 */ /* 0x000fea0003800100 */
[----:B------:R-:W-:Y:S05]  /*3180*/  @P0 BRA `(.L_x_33715) ;  /* 0x0000001400a80947 */ /* 0x000fea0003800000 */
[----:B------:R-:W-:Y:S05]  /*3190*/  BSYNC.RELIABLE B1 ;  /* 0x0000000000017941 */ /* 0x000fea0003800100 */
.L_x_33712:
        /* <DEDUP_REMOVED lines=348> */
.L_x_33717:
        /* <DEDUP_REMOVED lines=13> */
.L_x_33715:
[----:B------:R-:W-:Y:S05]  /*4830*/  BSYNC.RECONVERGENT B0 ;  /* 0x0000000000007941 */ /* 0x000fea0003800200 */
.L_x_33711:
        /* <DEDUP_REMOVED lines=351> */
.L_x_33718:
        /* <DEDUP_REMOVED lines=10> */
[----:B--2---:R-:W-:-:S05]  /*5ed0*/  VIMNMX.S16x2 R0, PT, PT, R4, R6, !PT ;  /* 0x0000000604007248 */ /* 0x004fca0007fe0300 */
[----:B------:R-:W-:Y:S01]  /*5ee0*/  STG.E.U16 desc[UR6][R2.64], R0 ;  /* 0x0000000002007986 */ /* 0x000fe2000c101506 */
[----:B------:R-:W-:Y:S05]  /*5ef0*/  EXIT ;  /* 0x000000000000794d */ /* 0x000fea0003800000 */
.L_x_33719:
        /* <DEDUP_REMOVED lines=16> */
.L_x_41179:


//--------------------- .text._ZN2at6native27unrolled_elementwise_kernelINS0_13BinaryFunctorIsssZZZNS0_19maximum_kernel_cudaERNS_18TensorIteratorBaseEENKUlvE_clEvENKUlvE3_clEvEUlssE_EESt5arrayIPcLm3EELi4E23TrivialOffsetCalculatorILi2EjESC_ILi1EjENS0_6memory15LoadWithoutCastENSF_16StoreWithoutCastEEEviT_T0_T2_T3_T4_T5_ --------------------------
	.section	.text._ZN2at6native27unrolled_elementwise_kernelINS0_13BinaryFunctorIsssZZZNS0_19maximum_kernel_cudaERNS_18TensorIteratorBaseEENKUlvE_clEvENKUlvE3_clEvEUlssE_EESt5arrayIPcLm3EELi4E23TrivialOffsetCalculatorILi2EjESC_ILi1EjENS0_6memory15LoadWithoutCastENSF_16StoreWithoutCastEEEviT_T0_T2_T3_T4_T5_,"ax",@progbits
	.align	128
        .global         _ZN2at6native27unrolled_elementwise_kernelINS0_13BinaryFunctorIsssZZZNS0_19maximum_kernel_cudaERNS_18TensorIteratorBaseEENKUlvE_clEvENKUlvE3_clEvEUlssE_EESt5arrayIPcLm3EELi4E23TrivialOffsetCalculatorILi2EjESC_ILi1EjENS0_6memory15LoadWithoutCastENSF_16StoreWithoutCastEEEviT_T0_T2_T3_T4_T5_
        .type           _ZN2at6native27unrolled_elementwise_kernelINS0_13BinaryFunctorIsssZZZNS0_19maximum_kernel_cudaERNS_18TensorIteratorBaseEENKUlvE_clEvENKUlvE3_clEvEUlssE_EESt5arrayIPcLm3EELi4E23TrivialOffsetCalculatorILi2EjESC_ILi1EjENS0_6memory15LoadWithoutCastENSF_16StoreWithoutCastEEEviT_T0_T2_T3_T4_T5_,@function
        .size           _ZN2at6native27unrolled_elementwise_kernelINS0_13BinaryFunctorIsssZZZNS0_19maximum_kernel_cudaERNS_18TensorIteratorBaseEENKUlvE_clEvENKUlvE3_clEvEUlssE_EESt5arrayIPcLm3EELi4E23TrivialOffsetCalculatorILi2EjESC_ILi1EjENS0_6memory15LoadWithoutCastENSF_16StoreWithoutCastEEEviT_T0_T2_T3_T4_T5_,(.L_x_41180 - _ZN2at6native27unrolled_elementwise_kernelINS0_13BinaryFunctorIsssZZZNS0_19maximum_kernel_cudaERNS_18TensorIteratorBaseEENKUlvE_clEvENKUlvE3_clEvEUlssE_EESt5arrayIPcLm3EELi4E23TrivialOffsetCalculatorILi2EjESC_ILi1EjENS0_6memory15LoadWithoutCastENSF_16StoreWithoutCastEEEviT_T0_T2_T3_T4_T5_)
        .other          _ZN2at6native27unrolled_elementwise_kernelINS0_13BinaryFunctorIsssZZZNS0_19maximum_kernel_cudaERNS_18TensorIteratorBaseEENKUlvE_clEvENKUlvE3_clEvEUlssE_EESt5arrayIPcLm3EELi4E23TrivialOffsetCalculatorILi2EjESC_ILi1EjENS0_6memory15LoadWithoutCastENSF_16StoreWithoutCastEEEviT_T0_T2_T3_T4_T5_,@"STO_CUDA_ENTRY STV_DEFAULT"
_ZN2at6native27unrolled_elementwise_kernelINS0_13BinaryFunctorIsssZZZNS0_19maximum_kernel_cudaERNS_18TensorIteratorBaseEENKUlvE_clEvENKUlvE3_clEvEUlssE_EESt5arrayIPcLm3EELi4E23TrivialOffsetCalculatorILi2EjESC_ILi1EjENS0_6memory15LoadWithoutCastENSF_16StoreWithoutCastEEEviT_T0_T2_T3_T4_T5_:
.text._ZN2at6native27unrolled_elementwise_kernelINS0_13BinaryFunctorIsssZZZNS0_19maximum_kernel_cudaERNS_18TensorIteratorBaseEENKUlvE_clEvENKUlvE3_clEvEUlssE_EESt5arrayIPcLm3EELi4E23TrivialOffsetCalculatorILi2EjESC_ILi1EjENS0_6memory15LoadWithoutCastENSF_16StoreWithoutCastEEEviT_T0_T2_T3_T4_T5_:
        /* <DEDUP_REMOVED lines=53> */
[----:B-----5:R-:W-:Y:S02]  /*0350*/  VIMNMX.S16x2 R2, PT, PT, R4, R2, !PT ;  /* 0x0000000204027248 */ /* 0x020fe40007fe0300 */
[----:B--2---:R-:W-:Y:S02]  /*0360*/  VIMNMX.S16x2 R8, PT, PT, R8, R10, !PT ;  /* 0x0000000a08087248 */ /* 0x004fe40007fe0300 */
[----:B----4-:R-:W-:-:S02]  /*0370*/  VIMNMX.S16x2 R12, PT, PT, R12, R14, !PT ;  /* 0x0000000e0c0c7248 */ /* 0x010fc40007fe0300 */
[----:B---3--:R-:W-:Y:S01]  /*0380*/  VIMNMX.S16x2 R0, PT, PT, R0, R6, !PT ;  /* 0x0000000600007248 */ /* 0x008fe20007fe0300 */
        /* <DEDUP_REMOVED lines=14> */
.L_x_33722:
[----:B------:R-:W-:Y:S05]  /*0470*/  BSYNC.RELIABLE B1 ;  /* 0x0000000000017941 */ /* 0x000fea0003800100 */
.L_x_33721:
[----:B------:R-:W-:-:S13]  /*0480*/  ISETP.GE.AND P0, PT, R9, R5, PT ;  /* 0x000000050900720c */ /* 0x000fda0003f06270 */
[----:B0-----:R-:W0:Y:S01]  /*0490*/  @!P0 LDC.64 R6, c[0x0][0x388] ;  /* 0x0000e200ff068b82 */ /* 0x001e220000000a00 */
[----:B------:R-:W-:Y:S01]  /*04a0*/  @!P0 LEA R11, R3, R9, 0x9 ;  /* 0x00000009030b8211 */ /* 0x000fe200078e48ff */
[----:B------:R-:W-:-:S04]  /*04b0*/  @!P0 VIADD R9, R9, 0x80 ;  /* 0x0000008009098836 */ /* 0x000fc80000000000 */
[----:B0-----:R-:W-:-:S05]  /*04c0*/  @!P0 IMAD.WIDE.U32 R6, R11, 0x2, R6 ;  /* 0x000000020b068825 */ /* 0x001fca00078e0006 */
[----:B------:R1:W-:Y:S02]  /*04d0*/  @!P0 STG.E.U16 desc[UR4][R6.64], R8 ;  /* 0x0000000806008986 */ /* 0x0003e4000c101504 */
.L_x_33723:
[----:B------:R-:W-:Y:S05]  /*04e0*/  BSYNC.RECONVERGENT B0 ;  /* 0x0000000000007941 */ /* 0x000fea0003800200 */
.L_x_33720:
        /* <DEDUP_REMOVED lines=8> */
.L_x_33724:
        /* <DEDUP_REMOVED lines=9> */
.L_x_41180:


//--------------------- .text._ZN2at6native29vectorized_elementwise_kernelILi2ENS0_13BinaryFunctorIsssZZZNS0_19maximum_kernel_cudaERNS_18TensorIteratorBaseEENKUlvE_clEvENKUlvE3_clEvEUlssE_EESt5arrayIPcLm3EEEEviT0_T1_ --------------------------
	.section	.text._ZN2at6native29vectorized_elementwise_kernelILi2ENS0_13BinaryFunctorIsssZZZNS0_19maximum_kernel_cudaERNS_18TensorIteratorBaseEENKUlvE_clEvENKUlvE3_clEvEUlssE_EESt5arrayIPcLm3EEEEviT0_T1_,"ax",@progbits
	.align	128
        .global         _ZN2at6native29vectorized_elementwise_kernelILi2ENS0_13BinaryFunctorIsssZZZNS0_19maximum_kernel_cudaERNS_18TensorIteratorBaseEENKUlvE_clEvENKUlvE3_clEvEUlssE_EESt5arrayIPcLm3EEEEviT0_T1_
        .type           _ZN2at6native29vectorized_elementwise_kernelILi2ENS0_13BinaryFunctorIsssZZZNS0_19maximum_kernel_cudaERNS_18TensorIteratorBaseEENKUlvE_clEvENKUlvE3_clEvEUlssE_EESt5arrayIPcLm3EEEEviT0_T1_,@function
        .size           _ZN2at6native29vectorized_elementwise_kernelILi2ENS0_13BinaryFunctorIsssZZZNS0_19maximum_kernel_cudaERNS_18TensorIteratorBaseEENKUlvE_clEvENKUlvE3_clEvEUlssE_EESt5arrayIPcLm3EEEEviT0_T1_,(.L_x_41181 - _ZN2at6native29vectorized_elementwise_kernelILi2ENS0_13BinaryFunctorIsssZZZNS0_19maximum_kernel_cudaERNS_18TensorIteratorBaseEENKUlvE_clEvENKUlvE3_clEvEUlssE_EESt5arrayIPcLm3EEEEviT0_T1_)
        .other          _ZN2at6native29vectorized_elementwise_kernelILi2ENS0_13BinaryFunctorIsssZZZNS0_19maximum_kernel_cudaERNS_18TensorIteratorBaseEENKUlvE_clEvENKUlvE3_clEvEUlssE_EESt5arrayIPcLm3EEEEviT0_T1_,@"STO_CUDA_ENTRY STV_DEFAULT"
_ZN2at6native29vectorized_elementwise_kernelILi2ENS0_13BinaryFunctorIsssZZZNS0_19maximum_kernel_cudaERNS_18TensorIteratorBaseEENKUlvE_clEvENKUlvE3_clEvEUlssE_EESt5arrayIPcLm3EEEEviT0_T1_:
.text._ZN2at6native29vectorized_elementwise_kernelILi2ENS0_13BinaryFunctorIsssZZZNS0_19maximum_kernel_cudaERNS_18TensorIteratorBaseEENKUlvE_clEvENKUlvE3_clEvEUlssE_EESt5arrayIPcLm3EEEEviT0_T1_:
        /* <DEDUP_REMOVED lines=100> */
[----:B------:R-:W-:-:S02]  /*0640*/  VIMNMX.S16x2 R28, PT, PT, R30, R28, !PT ;  /* 0x0000001c1e1c7248 */ /* 0x000fc40007fe0300 */
[----:B------:R-:W-:Y:S02]  /*0650*/  VIMNMX.S16x2 R0, PT, PT, R0, R2, !PT ;  /* 0x0000000200007248 */ /* 0x000fe40007fe0300 */
[----:B-----5:R-:W-:Y:S02]  /*0660*/  VIMNMX.S16x2 R4, PT, PT, R4, R6, !PT ;  /* 0x0000000604047248 */ /* 0x020fe40007fe0300 */
[----:B--2---:R-:W-:Y:S02]  /*0670*/  VIMNMX.S16x2 R12, PT, PT, R12, R14, !PT ;  /* 0x0000000e0c0c7248 */ /* 0x004fe40007fe0300 */
[----:B---3--:R-:W-:Y:S02]  /*0680*/  VIMNMX.S16x2 R8, PT, PT, R8, R10, !PT ;  /* 0x0000000a08087248 */ /* 0x008fe40007fe0300 */
[----:B------:R-:W-:Y:S02]  /*0690*/  VIMNMX.S16x2 R16, PT, PT, R16, R18, !PT ;  /* 0x0000001210107248 */ /* 0x000fe40007fe0300 */
[----:B----4-:R-:W-:-:S02]  /*06a0*/  VIMNMX.S16x2 R20, PT, PT, R20, R22, !PT ;  /* 0x0000001614147248 */ /* 0x010fc40007fe0300 */
[----:B------:R-:W-:Y:S01]  /*06b0*/  VIMNMX.S16x2 R24, PT, PT, R24, R26, !PT ;  /* 0x0000001a18187248 */ /* 0x000fe20007fe0300 */
        /* <DEDUP_REMOVED lines=13> */
.L_x_33728:
[----:B------:R-:W-:-:S13]  /*0790*/  ISETP.GE.U32.AND P0, PT, R7, R5, PT ;  /* 0x000000050700720c */ /* 0x000fda0003f06070 */
[----:B------:R-:W-:Y:S05]  /*07a0*/  @P0 BRA `(.L_x_33730) ;  /* 0x0000000000300947 */ /* 0x000fea0003800000 */
[----:B0-----:R-:W0:Y:S01]  /*07b0*/  LDC.64 R10, c[0x0][0x388] ;  /* 0x0000e200ff0a7b82 */ /* 0x001e220000000a00 */
[----:B------:R-:W-:Y:S02]  /*07c0*/  IMAD.IADD R9, R3, 0x1, R7 ;  /* 0x0000000103097824 */ /* 0x000fe400078e0207 */
[----:B------:R-:W-:Y:S02]  /*07d0*/  VIADD R7, R7, 0x80 ;  /* 0x0000008007077836 */ /* 0x000fe40000000000 */
[----:B0-----:R-:W-:-:S05]  /*07e0*/  IMAD.WIDE.U32 R10, R9, 0x2, R10 ;  /* 0x00000002090a7825 */ /* 0x001fca00078e000a */
[----:B------:R1:W-:Y:S02]  /*07f0*/  STG.E.U16 desc[UR4][R10.64], R4 ;  /* 0x000000040a007986 */ /* 0x0003e4000c101504 */
.L_x_33729:
[----:B------:R-:W-:-:S13]  /*0800*/  ISETP.GE.U32.AND P0, PT, R7, R5, PT ;  /* 0x000000050700720c */ /* 0x000fda0003f06070 */
[----:B------:R-:W-:Y:S05]  /*0810*/  @P0 BRA `(.L_x_33731) ;  /* 0x0000000000300947 */ /* 0x000fea0003800000 */
[----:B01----:R-:W0:Y:S01]  /*0820*/  LDC.64 R10, c[0x0][0x388] ;  /* 0x0000e200ff0a7b82 */ /* 0x003e220000000a00 */
[----:B------:R-:W-:Y:S02]  /*0830*/  IMAD.IADD R9, R3, 0x1, R7 ;  /* 0x0000000103097824 */ /* 0x000fe400078e0207 */
[----:B------:R-:W-:Y:S02]  /*0840*/  VIADD R7, R7, 0x80 ;  /* 0x0000008007077836 */ /* 0x000fe40000000000 */
[----:B0-----:R-:W-:-:S05]  /*0850*/  IMAD.WIDE.U32 R10, R9, 0x2, R10 ;  /* 0x00000002090a7825 */ /* 0x001fca00078e000a */
[----:B------:R1:W-:Y:S02]  /*0860*/  STG.E.U16 desc[UR4][R10.64], R8 ;  /* 0x000000080a007986 */ /* 0x0003e4000c101504 */
.L_x_33730:
[----:B------:R-:W-:-:S13]  /*0870*/  ISETP.GE.U32.AND P0, PT, R7, R5, PT ;  /* 0x000000050700720c */ /* 0x000fda0003f06070 */
[----:B------:R-:W-:Y:S05]  /*0880*/  @P0 BRA `(.L_x_33732) ;  /* 0x0000000000340947 */ /* 0x000fea0003800000 */
[----:B-1----:R-:W1:Y:S01]  /*0890*/  LDC.64 R8, c[0x0][0x388] ;  /* 0x0000e200ff087b82 */ /* 0x002e620000000a00 */
[----:B0-----:R-:W-:Y:S02]  /*08a0*/  IMAD.IADD R11, R3, 0x1, R7 ;  /* 0x00000001030b7824 */ /* 0x001fe400078e0207 */
[----:B------:R-:W-:Y:S02]  /*08b0*/  VIADD R7, R7, 0x80 ;  /* 0x0000008007077836 */ /* 0x000fe40000000000 */
[----:B-1----:R-:W-:-:S05]  /*08c0*/  IMAD.WIDE.U32 R8, R11, 0x2, R8 ;  /* 0x000000020b087825 */ /* 0x002fca00078e0008 */
[----:B------:R2:W-:Y:S02]  /*08d0*/  STG.E.U16 desc[UR4][R8.64], R12 ;  /* 0x0000000c08007986 */ /* 0x0005e4000c101504 */
.L_x_33731:
        /* <DEDUP_REMOVED lines=8> */
.L_x_33732:
[----:B------:R-:W-:Y:S05]  /*0960*/  BSYNC.RELIABLE B1 ;  /* 0x0000000000017941 */ /* 0x000fea0003800100 */
.L_x_33727:
[----:B------:R-:W-:-:S13]  /*0970*/  ISETP.GE.U32.AND P0, PT, R7, R5, PT ;  /* 0x000000050700720c */ /* 0x000fda0003f06070 */
[----:B-12---:R-:W1:Y:S01]  /*0980*/  @!P0 LDC.64 R8, c[0x0][0x388] ;  /* 0x0000e200ff088b82 */ /* 0x006e620000000a00 */
[----:B0-----:R-:W-:Y:S02]  /*0990*/  @!P0 IMAD.IADD R11, R3, 0x1, R7 ;  /* 0x00000001030b8824 */ /* 0x001fe400078e0207 */
[----:B------:R-:W-:Y:S02]  /*09a0*/  @!P0 VIADD R7, R7, 0x80 ;  /* 0x0000008007078836 */ /* 0x000fe40000000000 */
[----:B-1----:R-:W-:-:S05]  /*09b0*/  @!P0 IMAD.WIDE.U32 R8, R11, 0x2, R8 ;  /* 0x000000020b088825 */ /* 0x002fca00078e0008 */
[----:B------:R3:W-:Y:S02]  /*09c0*/  @!P0 STG.E.U16 desc[UR4][R8.64], R20 ;  /* 0x0000001408008986 */ /* 0x0007e4000c101504 */
.L_x_33733:
[----:B------:R-:W-:Y:S05]  /*09d0*/  BSYNC.RECONVERGENT B0 ;  /* 0x0000000000007941 */ /* 0x000fea0003800200 */
.L_x_33726:
        /* <DEDUP_REMOVED lines=8> */
.L_x_33725:
        /* <DEDUP_REMOVED lines=21> */
[----:B------:R-:W-:Y:S02]  /*0bb0*/  VIMNMX.S16x2 R0, PT, PT, R0, R2, !PT ;  /* 0x0000000200007248 */ /* 0x000fe40007fe0300 */
[----:B------:R-:W-:Y:S02]  /*0bc0*/  PRMT R9, R6, 0x7632, R9 ;  /* 0x0000763206097816 */ /* 0x000fe40000000009 */
[----:B------:R-:W-:-:S02]  /*0bd0*/  VIMNMX.S16x2 R2, PT, PT, R3, R5, !PT ;  /* 0x0000000503027248 */ /* 0x000fc40007fe0300 */
[----:B------:R-:W-:Y:S02]  /*0be0*/  VIMNMX.S16x2 R4, PT, PT, R4, R6, !PT ;  /* 0x0000000604047248 */ /* 0x000fe40007fe0300 */
[----:B------:R-:W-:Y:S02]  /*0bf0*/  VIMNMX.S16x2 R3, PT, PT, R7, R9, !PT ;  /* 0x0000000907037248 */ /* 0x000fe40007fe0300 */
[----:B------:R-:W-:Y:S02]  /*0c00*/  PRMT R5, R8, 0x7632, R5 ;  /* 0x0000763208057816 */ /* 0x000fe40000000005 */
[----:B------:R-:W-:Y:S02]  /*0c10*/  PRMT R6, R10, 0x7632, R6 ;  /* 0x000076320a067816 */ /* 0x000fe40000000006 */
[----:B------:R-:W-:Y:S02]  /*0c20*/  PRMT R7, R12, 0x7632, R7 ;  /* 0x000076320c077816 */ /* 0x000fe40000000007 */
[----:B------:R-:W-:-:S02]  /*0c30*/  PRMT R9, R14, 0x7632, R9 ;  /* 0x000076320e097816 */ /* 0x000fc40000000009 */
[----:B------:R-:W-:Y:S02]  /*0c40*/  VIMNMX.S16x2 R5, PT, PT, R5, R6, !PT ;  /* 0x0000000605057248 */ /* 0x000fe40007fe0300 */
[----:B------:R-:W-:Y:S02]  /*0c50*/  VIMNMX.S16x2 R8, PT, PT, R8, R10, !PT ;  /* 0x0000000a08087248 */ /* 0x000fe40007fe0300 */
[----:B------:R-:W-:Y:S02]  /*0c60*/  VIMNMX.S16x2 R12, PT, PT, R12, R14, !PT ;  /* 0x0000000e0c0c7248 */ /* 0x000fe40007fe0300 */
[----:B------:R-:W-:Y:S02]  /*0c70*/  VIMNMX.S16x2 R6, PT, PT, R7, R9, !PT ;  /* 0x0000000907067248 */ /* 0x000fe40007fe0300 */
        /* <DEDUP_REMOVED lines=9> */
.L_x_33734:
        /* <DEDUP_REMOVED lines=15> */
.L_x_41181:


//--------------------- .text._ZN2at6native29vectorized_elementwise_kernelILi4ENS0_13BinaryFunctorIsssZZZNS0_19maximum_kernel_cudaERNS_18TensorIteratorBaseEENKUlvE_clEvENKUlvE3_clEvEUlssE_EESt5arrayIPcLm3EEEEviT0_T1_ --------------------------
	.section	.text._ZN2at6native29vectorized_elementwise_kernelILi4ENS0_13BinaryFunctorIsssZZZNS0_19maximum_kernel_cudaERNS_18TensorIteratorBaseEENKUlvE_clEvENKUlvE3_clEvEUlssE_EESt5arrayIPcLm3EEEEviT0_T1_,"ax",@progbits
	.align	128
        .global         _ZN2at6native29vectorized_elementwise_kernelILi4ENS0_13BinaryFunctorIsssZZZNS0_19maximum_kernel_cudaERNS_18TensorIteratorBaseEENKUlvE_clEvENKUlvE3_clEvEUlssE_EESt5arrayIPcLm3EEEEviT0_T1_
        .type           _ZN2at6native29vectorized_elementwise_kernelILi4ENS0_13BinaryFunctorIsssZZZNS0_19maximum_kernel_cudaERNS_18TensorIteratorBaseEENKUlvE_clEvENKUlvE3_clEvEUlssE_EESt5arrayIPcLm3EEEEviT0_T1_,@function
        .size           _ZN2at6native29vectorized_elementwise_kernelILi4ENS0_13BinaryFunctorIsssZZZNS0_19maximum_kernel_cudaERNS_18TensorIteratorBaseEENKUlvE_clEvENKUlvE3_clEvEUlssE_EESt5arrayIPcLm3EEEEviT0_T1_,(.L_x_41182 - _ZN2at6native29vectorized_elementwise_kernelILi4ENS0_13BinaryFunctorIsssZZZNS0_19maximum_kernel_cudaERNS_18TensorIteratorBaseEENKUlvE_clEvENKUlvE3_clEvEUlssE_EESt5arrayIPcLm3EEEEviT0_T1_)
        .other          _ZN2at6native29vectorized_elementwise_kernelILi4ENS0_13BinaryFunctorIsssZZZNS0_19maximum_kernel_cudaERNS_18TensorIteratorBaseEENKUlvE_clEvENKUlvE3_clEvEUlssE_EESt5arrayIPcLm3EEEEviT0_T1_,@"STO_CUDA_ENTRY STV_DEFAULT"
_ZN2at6native29vectorized_elementwise_kernelILi4ENS0_13BinaryFunctorIsssZZZNS0_19maximum_kernel_cudaERNS_18TensorIteratorBaseEENKUlvE_clEvENKUlvE3_clEvEUlssE_EESt5arrayIPcLm3EEEEviT0_T1_:
.text._ZN2at6native29vectorized_elementwise_kernelILi4ENS0_13BinaryFunctorIsssZZZNS0_19maximum_kernel_cudaERNS_18TensorIteratorBaseEENKUlvE_clEvENKUlvE3_clEvEUlssE_EESt5arrayIPcLm3EEEEviT0_T1_:
        /* <DEDUP_REMOVED lines=121> */
.L_x_33738:
[----:B------:R-:W-:-:S13]  /*0790*/  ISETP.GE.U32.AND P0, PT, R7, R5, PT ;  /* 0x000000050700720c */ /* 0x000fda0003f06070 */
[----:B------:R-:W-:Y:S05]  /*07a0*/  @P0 BRA `(.L_x_33740) ;  /* 0x0000000000300947 */ /* 0x000fea0003800000 */
[----:B0-----:R-:W0:Y:S01]  /*07b0*/  LDC.64 R10, c[0x0][0x388] ;  /* 0x0000e200ff0a7b82 */ /* 0x001e220000000a00 */
[----:B------:R-:W-:Y:S02]  /*07c0*/  IMAD.IADD R9, R3, 0x1, R7 ;  /* 0x0000000103097824 */ /* 0x000fe400078e0207 */
[----:B------:R-:W-:Y:S02]  /*07d0*/  VIADD R7, R7, 0x80 ;  /* 0x0000008007077836 */ /* 0x000fe40000000000 */
[----:B0-----:R-:W-:-:S05]  /*07e0*/  IMAD.WIDE.U32 R10, R9, 0x2, R10 ;  /* 0x00000002090a7825 */ /* 0x001fca00078e000a */
[----:B------:R1:W-:Y:S02]  /*07f0*/  STG.E.U16 desc[UR4][R10.64], R4 ;  /* 0x000000040a007986 */ /* 0x0003e4000c101504 */
.L_x_33739:
[----:B------:R-:W-:-:S13]  /*0800*/  ISETP.GE.U32.AND P0, PT, R7, R5, PT ;  /* 0x000000050700720c */ /* 0x000fda0003f06070 */
[----:B------:R-:W-:Y:S05]  /*0810*/  @P0 BRA `(.L_x_33741) ;  /* 0x0000000000300947 */ /* 0x000fea0003800000 */
[----:B01----:R-:W0:Y:S01]  /*0820*/  LDC.64 R10, c[0x0][0x388] ;  /* 0x0000e200ff0a7b82 */ /* 0x003e220000000a00 */
[----:B------:R-:W-:Y:S02]  /*0830*/  IMAD.IADD R9, R3, 0x1, R7 ;  /* 0x0000000103097824 */ /* 0x000fe400078e0207 */
[----:B------:R-:W-:Y:S02]  /*0840*/  VIADD R7, R7, 0x80 ;  /* 0x0000008007077836 */ /* 0x000fe40000000000 */
[----:B0-----:R-:W-:-:S05]  /*0850*/  IMAD.WIDE.U32 R10, R9, 0x2, R10 ;  /* 0x00000002090a7825 */ /* 0x001fca00078e000a */
[----:B------:R1:W-:Y:S02]  /*0860*/  STG.E.U16 desc[UR4][R10.64], R8 ;  /* 0x000000080a007986 */ /* 0x0003e4000c101504 */
.L_x_33740:
[----:B------:R-:W-:-:S13]  /*0870*/  ISETP.GE.U32.AND P0, PT, R7, R5, PT ;  /* 0x000000050700720c */ /* 0x000fda0003f06070 */
[----:B------:R-:W-:Y:S05]  /*0880*/  @P0 BRA `(.L_x_33742) ;  /* 0x0000000000340947 */ /* 0x000fea0003800000 */
[----:B-1----:R-:W1:Y:S01]  /*0890*/  LDC.64 R8, c[0x0][0x388] ;  /* 0x0000e200ff087b82 */ /* 0x002e620000000a00 */
[----:B0-----:R-:W-:Y:S02]  /*08a0*/  IMAD.IADD R11, R3, 0x1, R7 ;  /* 0x00000001030b7824 */ /* 0x001fe400078e0207 */
[----:B------:R-:W-:Y:S02]  /*08b0*/  VIADD R7, R7, 0x80 ;  /* 0x0000008007077836 */ /* 0x000fe40000000000 */
[----:B-1----:R-:W-:-:S05]  /*08c0*/  IMAD.WIDE.U32 R8, R11, 0x2, R8 ;  /* 0x000000020b087825 */ /* 0x002fca00078e0008 */
[----:B------:R2:W-:Y:S02]  /*08d0*/  STG.E.U16 desc[UR4][R8.64], R12 ;  /* 0x0000000c08007986 */ /* 0x0005e4000c101504 */
.L_x_33741:
        /* <DEDUP_REMOVED lines=8> */
.L_x_33742:
[----:B------:R-:W-:Y:S05]  /*0960*/  BSYNC.RELIABLE B1 ;  /* 0x0000000000017941 */ /* 0x000fea0003800100 */
.L_x_33737:
[----:B------:R-:W-:-:S13]  /*0970*/  ISETP.GE.U32.AND P0, PT, R7, R5, PT ;  /* 0x000000050700720c */ /* 0x000fda0003f06070 */
[----:B-12---:R-:W1:Y:S01]  /*0980*/  @!P0 LDC.64 R8, c[0x0][0x388] ;  /* 0x0000e200ff088b82 */ /* 0x006e620000000a00 */
[----:B0-----:R-:W-:Y:S02]  /*0990*/  @!P0 IMAD.IADD R11, R3, 0x1, R7 ;  /* 0x00000001030b8824 */ /* 0x001fe400078e0207 */
[----:B------:R-:W-:Y:S02]  /*09a0*/  @!P0 VIADD R7, R7, 0x80 ;  /* 0x0000008007078836 */ /* 0x000fe40000000000 */
[----:B-1----:R-:W-:-:S05]  /*09b0*/  @!P0 IMAD.WIDE.U32 R8, R11, 0x2, R8 ;  /* 0x000000020b088825 */ /* 0x002fca00078e0008 */
[----:B------:R3:W-:Y:S02]  /*09c0*/  @!P0 STG.E.U16 desc[UR4][R8.64], R20 ;  /* 0x0000001408008986 */ /* 0x0007e4000c101504 */
.L_x_33743:
[----:B------:R-:W-:Y:S05]  /*09d0*/  BSYNC.RECONVERGENT B0 ;  /* 0x0000000000007941 */ /* 0x000fea0003800200 */
.L_x_33736:
        /* <DEDUP_REMOVED lines=8> */
.L_x_33735:
        /* <DEDUP_REMOVED lines=20> */
[----:B------:R-:W-:Y:S02]  /*0ba0*/  VIMNMX.S16x2 R9, PT, PT, R10, R8, !PT ;  /* 0x000000080a097248 */ /* 0x000fe40007fe0300 */
[----:B------:R-:W-:Y:S02]  /*0bb0*/  VIMNMX.S16x2 R11, PT, PT, R11, R15, !PT ;  /* 0x0000000f0b0b7248 */ /* 0x000fe40007fe0300 */
[C---:B----4-:R-:W-:Y:S02]  /*0bc0*/  PRMT R14, R5.reuse, 0x7632, R14 ;  /* 0x00007632050e7816 */ /* 0x050fe4000000000e */
[----:B------:R-:W-:Y:S02]  /*0bd0*/  PRMT R8, R5, 0x7610, R8 ;  /* 0x0000761005087816 */ /* 0x000fe40000000008 */
[C---:B------:R-:W-:Y:S02]  /*0be0*/  PRMT R15, R7.reuse, 0x7632, R15 ;  /* 0x00007632070f7816 */ /* 0x040fe4000000000f */
[----:B------:R-:W-:-:S02]  /*0bf0*/  PRMT R10, R7, 0x7610, R10 ;  /* 0x00007610070a7816 */ /* 0x000fc4000000000a */
[----:B------:R-:W-:Y:S02]  /*0c00*/  PRMT R5, R4, 0x7632, R5 ;  /* 0x0000763204057816 */ /* 0x000fe40000000005 */
[----:B------:R-:W-:Y:S02]  /*0c10*/  PRMT R7, R6, 0x7632, R7 ;  /* 0x0000763206077816 */ /* 0x000fe40000000007 */
[----:B------:R-:W-:Y:S02]  /*0c20*/  VIMNMX.S16x2 R4, PT, PT, R4, R6, !PT ;  /* 0x0000000604047248 */ /* 0x000fe40007fe0300 */
[----:B------:R-:W-:Y:S02]  /*0c30*/  VIMNMX.S16x2 R12, PT, PT, R18, R20, !PT ;  /* 0x00000014120c7248 */ /* 0x000fe40007fe0300 */
[----:B------:R-:W-:Y:S02]  /*0c40*/  VIMNMX.S16x2 R13, PT, PT, R13, R16, !PT ;  /* 0x000000100d0d7248 */ /* 0x000fe40007fe0300 */
[----:B------:R-:W-:-:S02]  /*0c50*/  VIMNMX.S16x2 R8, PT, PT, R8, R10, !PT ;  /* 0x0000000a08087248 */ /* 0x000fc40007fe0300 */
[----:B------:R-:W-:Y:S02]  /*0c60*/  VIMNMX.S16x2 R6, PT, PT, R14, R15, !PT ;  /* 0x0000000f0e067248 */ /* 0x000fe40007fe0300 */
[----:B------:R-:W-:Y:S02]  /*0c70*/  VIMNMX.S16x2 R5, PT, PT, R5, R7, !PT ;  /* 0x0000000705057248 */ /* 0x000fe40007fe0300 */
[----:B------:R-:W-:Y:S02]  /*0c80*/  PRMT R13, R12, 0x5410, R13 ;  /* 0x000054100c0d7816 */ /* 0x000fe4000000000d */
[----:B------:R-:W-:Y:S02]  /*0c90*/  PRMT R7, R8, 0x5410, R6 ;  /* 0x0000541008077816 */ /* 0x000fe40000000006 */
[----:B------:R-:W-:Y:S02]  /*0ca0*/  PRMT R12, R9, 0x5410, R11 ;  /* 0x00005410090c7816 */ /* 0x000fe4000000000b */
[----:B------:R-:W-:-:S03]  /*0cb0*/  PRMT R6, R4, 0x5410, R5 ;  /* 0x0000541004067816 */ /* 0x000fc60000000005 */
[----:B------:R-:W-:Y:S04]  /*0cc0*/  STG.E.64 desc[UR4][R2.64], R12 ;  /* 0x0000000c02007986 */ /* 0x000fe8000c101b04 */
[----:B------:R-:W-:Y:S01]  /*0cd0*/  STG.E.64 desc[UR4][R2.64+0x400], R6 ;  /* 0x0004000602007986 */ /* 0x000fe2000c101b04 */
[----:B------:R-:W-:Y:S05]  /*0ce0*/  EXIT ;  /* 0x000000000000794d */ /* 0x000fea0003800000 */
.L_x_33744:
        /* <DEDUP_REMOVED lines=9> */
.L_x_41182:


//--------------------- .text._ZN2at6native29vectorized_elementwise_kernelILi8ENS0_13BinaryFunctorIsssZZZNS0_19maximum_kernel_cudaERNS_18TensorIteratorBaseEENKUlvE_clEvENKUlvE3_clEvEUlssE_EESt5arrayIPcLm3EEEEviT0_T1_ --------------------------
	.section	.text._ZN2at6native29vectorized_elementwise_kernelILi8ENS0_13BinaryFunctorIsssZZZNS0_19maximum_kernel_cudaERNS_18TensorIteratorBaseEENKUlvE_clEvENKUlvE3_clEvEUlssE_EESt5arrayIPcLm3EEEEviT0_T1_,"ax",@progbits
	.align	128
        .global         _ZN2at6native29vectorized_elementwise_kernelILi8ENS0_13BinaryFunctorIsssZZZNS0_19maximum_kernel_cudaERNS_18TensorIteratorBaseEENKUlvE_clEvENKUlvE3_clEvEUlssE_EESt5arrayIPcLm3EEEEviT0_T1_
        .type           _ZN2at6native29vectorized_elementwise_kernelILi8ENS0_13BinaryFunctorIsssZZZNS0_19maximum_kernel_cudaERNS_18TensorIteratorBaseEENKUlvE_clEvENKUlvE3_clEvEUlssE_EESt5arrayIPcLm3EEEEviT0_T1_,@function
        .size           _ZN2at6native29vectorized_elementwise_kernelILi8ENS0_13BinaryFunctorIsssZZZNS0_19maximum_kernel_cudaERNS_18TensorIteratorBaseEENKUlvE_clEvENKUlvE3_clEvEUlssE_EESt5arrayIPcLm3EEEEviT0_T1_,(.L_x_41183 - _ZN2at6native29vectorized_elementwise_kernelILi8ENS0_13BinaryFunctorIsssZZZNS0_19maximum_kernel_cudaERNS_18TensorIteratorBaseEENKUlvE_clEvENKUlvE3_clEvEUlssE_EESt5arrayIPcLm3EEEEviT0_T1_)
        .other          _ZN2at6native29vectorized_elementwise_kernelILi8ENS0_13BinaryFunctorIsssZZZNS0_19maximum_kernel_cudaERNS_18TensorIteratorBaseEENKUlvE_clEvENKUlvE3_clEvEUlssE_EESt5arrayIPcLm3EEEEviT0_T1_,@"STO_CUDA_ENTRY STV_DEFAULT"
_ZN2at6native29vectorized_elementwise_kernelILi8ENS0_13BinaryFunctorIsssZZZNS0_19maximum_kernel_cudaERNS_18TensorIteratorBaseEENKUlvE_clEvENKUlvE3_clEvEUlssE_EESt5arrayIPcLm3EEEEviT0_T1_:
.text._ZN2at6native29vectorized_elementwise_kernelILi8ENS0_13BinaryFunctorIsssZZZNS0_19maximum_kernel_cudaERNS_18TensorIteratorBaseEENKUlvE_clEvENKUlvE3_clEvEUlssE_EESt5arrayIPcLm3EEEEviT0_T1_:
[----:B------:R-:W-:Y:S01]  /*0000*/  LDC R1, c[0x0][0x37c] ;  /* 0x0000df00ff017b82 */ /* 0x000fe20000000800 */
[----:B------:R-:W-:Y:S05]  /*0010*/  EXIT ;  /* 0x000000000000794d */ /* 0x000fea0003800000 */
.L_x_33745:
        /* <DEDUP_REMOVED lines=14> */
.L_x_41183:


//--------------------- .text._ZN2at6native18elementwise_kernelILi128ELi4EZNS0_15gpu_kernel_implINS0_13AUnaryFunctorIlllZZZNS0_19maximum_kernel_cudaERNS_18TensorIteratorBaseEENKUlvE_clEvENKUlvE2_clEvEUlllE_EEEEvS5_RKT_EUliE_EEviT1_ --------------------------
	.section	.text._ZN2at6native18elementwise_kernelILi128ELi4EZNS0_15gpu_kernel_implINS0_13AUnaryFunctorIlllZZZNS0_19maximum_kernel_cudaERNS_18TensorIteratorBaseEENKUlvE_clEvENKUlvE2_clEvEUlllE_EEEEvS5_RKT_EUliE_EEviT1_,"ax",@progbits
	.align	128
        .global         _ZN2at6native18elementwise_kernelILi128ELi4EZNS0_15gpu_kernel_implINS0_13AUnaryFunctorIlllZZZNS0_19maximum_kernel_cudaERNS_18TensorIteratorBaseEENKUlvE_clEvENKUlvE2_clEvEUlllE_EEEEvS5_RKT_EUliE_EEviT1_
        .type           _ZN2at6native18elementwise_kernelILi128ELi4EZNS0_15gpu_kernel_implINS0_13AUnaryFunctorIlllZZZNS0_19maximum_kernel_cudaERNS_18TensorIteratorBaseEENKUlvE_clEvENKUlvE2_clEvEUlllE_EEEEvS5_RKT_EUliE_EEviT1_,@function
        .size           _ZN2at6native18elementwise_kernelILi128ELi4EZNS0_15gpu_kernel_implINS0_13AUnaryFunctorIlllZZZNS0_19maximum_kernel_cudaERNS_18TensorIteratorBaseEENKUlvE_clEvENKUlvE2_clEvEUlllE_EEEEvS5_RKT_EUliE_EEviT1_,(.L_x_41184 - _ZN2at6native18elementwise_kernelILi128ELi4EZNS0_15gpu_kernel_implINS0_13AUnaryFunctorIlllZZZNS0_19maximum_kernel_cudaERNS_18TensorIteratorBaseEENKUlvE_clEvENKUlvE2_clEvEUlllE_EEEEvS5_RKT_EUliE_EEviT1_)
        .other          _ZN2at6native18elementwise_kernelILi128ELi4EZNS0_15gpu_kernel_implINS0_13AUnaryFunctorIlllZZZNS0_19maximum_kernel_cudaERNS_18TensorIteratorBaseEENKUlvE_clEvENKUlvE2_clEvEUlllE_EEEEvS5_RKT_EUliE_EEviT1_,@"STO_CUDA_ENTRY STV_DEFAULT"
_ZN2at6native18elementwise_kernelILi128ELi4EZNS0_15gpu_kernel_implINS0_13AUnaryFunctorIlllZZZNS0_19maximum_kernel_cudaERNS_18TensorIteratorBaseEENKUlvE_clEvENKUlvE2_clEvEUlllE_EEEEvS5_RKT_EUliE_EEviT1_:
.text._ZN2at6native18elementwise_kernelILi128ELi4EZNS0_15gpu_kernel_implINS0_13AUnaryFunctorIlllZZZNS0_19maximum_kernel_cudaERNS_18TensorIteratorBaseEENKUlvE_clEvENKUlvE2_clEvEUlllE_EEEEvS5_RKT_EUliE_EEviT1_:
        /* <DEDUP_REMOVED lines=319> */
.L_x_33748:
        /* <DEDUP_REMOVED lines=17> */
.L_x_33752:
[----:B------:R4:W5:Y:S01]  /*1500*/  LDG.E.U8 R4, desc[UR36][R2.64] ;  /* 0x0000002402047981 */ /* 0x000962000c1e1100 */
[----:B------:R-:W-:Y:S01]  /*1510*/  IMAD.MOV.U32 R5, RZ, RZ, RZ ;  /* 0x000000ffff057224 */ /* 0x000fe200078e00ff */
[----:B------:R-:W-:Y:S06]  /*1520*/  BRA `(.L_x_33754) ;  /* 0x0000000c00407947 */ /* 0x000fec0003800000 */
.L_x_33751:
        /* <DEDUP_REMOVED lines=8> */
.L_x_33756:
[----:B------:R-:W2:Y:S02]  /*15b0*/  LDG.E R4, desc[UR36][R2.64] ;  /* 0x0000002402047981 */ /* 0x000ea4000c1e1900 */
[----:B--2---:R-:W-:Y:S01]  /*15c0*/  SHF.R.S32.HI R5, RZ, 0x1f, R4 ;  /* 0x0000001fff057819 */ /* 0x004fe20000011404 */
[----:B------:R-:W-:Y:S06]  /*15d0*/  BRA `(.L_x_33754) ;  /* 0x0000000c00147947 */ /* 0x000fec0003800000 */
.L_x_33755:
[----:B------:R-:W2:Y:S02]  /*15e0*/  LDG.E.S16 R4, desc[UR36][R2.64] ;  /* 0x0000002402047981 */ /* 0x000ea4000c1e1700 */
[----:B--2---:R-:W-:Y:S01]  /*15f0*/  SHF.R.S32.HI R5, RZ, 0x1f, R4 ;  /* 0x0000001fff057819 */ /* 0x004fe20000011404 */
[----:B------:R-:W-:Y:S06]  /*1600*/  BRA `(.L_x_33754) ;  /* 0x0000000c00087947 */ /* 0x000fec0003800000 */
.L_x_33750:
        /* <DEDUP_REMOVED lines=9> */
.L_x_33758:
[----:B------:R-:W2:Y:S02]  /*16a0*/  LDG.E.U16 R2, desc[UR36][R2.64] ;  /* 0x0000002402027981 */ /* 0x000ea4000c1e1500 */
[----:B--2---:R-:W-:-:S06]  /*16b0*/  HADD2.F32 R4, -RZ, R2.H0_H0 ;  /* 0x20000002ff047230 */ /* 0x004fcc0000004100 */
[----:B------:R-:W3:Y:S02]  /*16c0*/  F2I.S64.TRUNC R4, R4 ;  /* 0x0000000400047311 */ /* 0x000ee4000020d900 */
[----:B---3--:R-:W-:Y:S05]  /*16d0*/  BRA `(.L_x_33754) ;  /* 0x0000000800d47947 */ /* 0x008fea0003800000 */
.L_x_33757:
        /* <DEDUP_REMOVED lines=9> */
.L_x_33760:
[----:B------:R-:W2:Y:S02]  /*1770*/  LDG.E.U16 R2, desc[UR36][R2.64] ;  /* 0x0000002402027981 */ /* 0x000ea4000c1e1500 */
[----:B--2---:R-:W-:-:S06]  /*1780*/  HADD2.F32 R4, -RZ, R2.H0_H0 ;  /* 0x20000002ff047230 */ /* 0x004fcc0000004100 */
[----:B------:R-:W3:Y:S02]  /*1790*/  F2I.S64.TRUNC R4, R4 ;  /* 0x0000000400047311 */ /* 0x000ee4000020d900 */
[----:B---3--:R-:W-:Y:S05]  /*17a0*/  BRA `(.L_x_33754) ;  /* 0x0000000800a07947 */ /* 0x008fea0003800000 */
.L_x_33759:
[----:B------:R-:W2:Y:S02]  /*17b0*/  LDG.E.64 R2, desc[UR36][R2.64] ;  /* 0x0000002402027981 */ /* 0x000ea4000c1e1b00 */
[----:B--2---:R3:W4:Y:S02]  /*17c0*/  F2I.S64.F64.TRUNC R4, R2 ;  /* 0x0000000200047311 */ /* 0x004724000030d900 */
[----:B---34-:R-:W-:Y:S05]  /*17d0*/  BRA `(.L_x_33754) ;  /* 0x0000000800947947 */ /* 0x018fea0003800000 */
.L_x_33749:
        /* <DEDUP_REMOVED lines=13> */
.L_x_33763:
[----:B------:R-:W2:Y:S02]  /*18b0*/  LDG.E.64 R2, desc[UR36][R2.64] ;  /* 0x0000002402027981 */ /* 0x000ea4000c1e1b00 */
[----:B--2---:R3:W4:Y:S02]  /*18c0*/  F2I.S64.F64.TRUNC R4, R2 ;  /* 0x0000000200047311 */ /* 0x004724000030d900 */
[----:B---34-:R-:W-:Y:S05]  /*18d0*/  BRA `(.L_x_33754) ;  /* 0x0000000800547947 */ /* 0x018fea0003800000 */
.L_x_33762:
        /* <DEDUP_REMOVED lines=26> */
.L_x_33765:
        /* <DEDUP_REMOVED lines=13> */
.L_x_33764:
[----:B------:R-:W2:Y:S02]  /*1b50*/  LDG.E.U16 R4, desc[UR36][R2.64] ;  /* 0x0000002402047981 */ /* 0x000ea4000c1e1500 */
[----:B--2---:R-:W-:-:S06]  /*1b60*/  IMAD.U32 R4, R4, 0x10000, RZ ;  /* 0x0001000004047824 */ /* 0x004fcc00078e00ff */
[----:B------:R-:W3:Y:S02]  /*1b70*/  F2I.S64.TRUNC R4, R4 ;  /* 0x0000000400047311 */ /* 0x000ee4000020d900 */
[----:B---3--:R-:W-:Y:S05]  /*1b80*/  BRA `(.L_x_33754) ;  /* 0x0000000400a87947 */ /* 0x008fea0003800000 */
.L_x_33761:
        /* <DEDUP_REMOVED lines=11> */
.L_x_33768:
        /* <DEDUP_REMOVED lines=21> */
.L_x_33772:
[----:B------:R-:W-:Y:S05]  /*1d90*/  BSYNC.RECONVERGENT B1 ;  /* 0x0000000000017941 */ /* 0x000fea0003800200 */
.L_x_33771:
[----:B------:R-:W-:Y:S01]  /*1da0*/  IMAD.SHL.U32 R0, R0, 0x100000, RZ ;  /* 0x0010000000007824 */ /* 0x000fe200078e00ff */
[----:B------:R-:W-:-:S04]  /*1db0*/  LEA R2, R2, 0x3b800000, 0x17 ;  /* 0x3b80000002027811 */ /* 0x000fc800078eb8ff */
[----:B------:R-:W-:-:S07]  /*1dc0*/  LOP3.LUT R4, R2, R0, R7, 0xfe, !PT ;  /* 0x0000000002047212 */ /* 0x000fce00078efe07 */
.L_x_33770:
[----:B------:R-:W-:Y:S05]  /*1dd0*/  BSYNC.RECONVERGENT B0 ;  /* 0x0000000000007941 */ /* 0x000fea0003800200 */
.L_x_33769:
[----:B------:R-:W1:Y:S02]  /*1de0*/  F2I.S64.TRUNC R4, R4 ;  /* 0x0000000400047311 */ /* 0x000e64000020d900 */
[----:B-1----:R-:W-:Y:S05]  /*1df0*/  BRA `(.L_x_33754) ;  /* 0x00000004000c7947 */ /* 0x002fea0003800000 */
.L_x_33767:
        /* <DEDUP_REMOVED lines=21> */
.L_x_33776:
[----:B------:R-:W-:Y:S05]  /*1f50*/  BSYNC.RECONVERGENT B1 ;  /* 0x0000000000017941 */ /* 0x000fea0003800200 */
.L_x_33775:
[----:B------:R-:W-:Y:S02]  /*1f60*/  SHF.L.U32 R0, R0, 0x15, RZ ;  /* 0x0000001500007819 */ /* 0x000fe400000006ff */
[----:B------:R-:W-:-:S04]  /*1f70*/  LEA R2, R2, 0x37800000, 0x17 ;  /* 0x3780000002027811 */ /* 0x000fc800078eb8ff */
[----:B------:R-:W-:-:S07]  /*1f80*/  LOP3.LUT R4, R2, R0, R7, 0xfe, !PT ;  /* 0x0000000002047212 */ /* 0x000fce00078efe07 */
.L_x_33774:
[----:B------:R-:W-:Y:S05]  /*1f90*/  BSYNC.RECONVERGENT B0 ;  /* 0x0000000000007941 */ /* 0x000fea0003800200 */
.L_x_33773:
[----:B------:R-:W1:Y:S02]  /*1fa0*/  F2I.S64.TRUNC R4, R4 ;  /* 0x0000000400047311 */ /* 0x000e64000020d900 */
[----:B-1----:R-:W-:Y:S05]  /*1fb0*/  BRA `(.L_x_33754) ;  /* 0x00000000009c7947 */ /* 0x002fea0003800000 */
.L_x_33766:
[----:B------:R-:W-:-:S09]  /*1fc0*/  UISETP.NE.AND UP0, UPT, UR4, 0x1c, UPT ;  /* 0x0000001c0400788c */ /* 0x000fd2000bf05270 */
[----:B------:R-:W-:Y:S05]  /*1fd0*/  BRA.U !UP0, `(.L_x_33777) ;  /* 0x00000001088c7547 */ /* 0x000fea000b800000 */
[----:B------:R-:W-:-:S09]  /*1fe0*/  UISETP.NE.AND UP0, UPT, UR4, 0x1d, UPT ;  /* 0x0000001d0400788c */ /* 0x000fd2000bf05270 */
[----:B------:R-:W-:Y:S05]  /*1ff0*/  BRA.U !UP0, `(.L_x_33778) ;  /* 0x00000001087c7547 */ /* 0x000fea000b800000 */
[----:B------:R-:W-:-:S09]  /*2000*/  UISETP.NE.AND UP0, UPT, UR4, 0x2c, UPT ;  /* 0x0000002c0400788c */ /* 0x000fd2000bf05270 */
[----:B------:R-:W-:Y:S05]  /*2010*/  BRA.U !UP0, `(.L_x_33779) ;  /* 0x0000000108487547 */ /* 0x000fea000b800000 */
.L_x_33753:
        /* <DEDUP_REMOVED lines=16> */
.L_x_33780:
[----:B------:R-:W-:Y:S01]  /*2120*/  CS2R R4, SRZ ;  /* 0x0000000000047805 */ /* 0x000fe2000001ff00 */
[----:B------:R-:W-:Y:S06]  /*2130*/  BRA `(.L_x_33754) ;  /* 0x00000000003c7947 */ /* 0x000fec0003800000 */
.L_x_33779:
        /* <DEDUP_REMOVED lines=8> */
.L_x_33782:
[----:B------:R-:W-:Y:S05]  /*21c0*/  BSYNC.RECONVERGENT B0 ;  /* 0x0000000000007941 */ /* 0x000fea0003800200 */
.L_x_33781:
[----:B------:R-:W2:Y:S02]  /*21d0*/  F2I.S64.TRUNC R4, R4 ;  /* 0x0000000400047311 */ /* 0x000ea4000020d900 */
[----:B--2---:R-:W-:Y:S05]  /*21e0*/  BRA `(.L_x_33754) ;  /* 0x0000000000107947 */ /* 0x004fea0003800000 */
.L_x_33778:
[----:B------:R2:W5:Y:S01]  /*21f0*/  LDG.E.64 R4, desc[UR36][R2.64] ;  /* 0x0000002402047981 */ /* 0x000562000c1e1b00 */
[----:B------:R-:W-:Y:S05]  /*2200*/  BRA `(.L_x_33754) ;  /* 0x0000000000087947 */ /* 0x000fea0003800000 */
.L_x_33777:
[----:B------:R1:W5:Y:S01]  /*2210*/  LDG.E R4, desc[UR36][R2.64] ;  /* 0x0000002402047981 */ /* 0x000362000c1e1900 */
[----:B------:R-:W-:-:S07]  /*2220*/  IMAD.MOV.U32 R5, RZ, RZ, RZ ;  /* 0x000000ffff057224 */ /* 0x000fce00078e00ff */
.L_x_33754:
[----:B------:R-:W0:Y:S01]  /*2230*/  LDCU.64 UR8, c[0x0][0x598] ;  /* 0x0000b300ff0877ac */ /* 0x000e220008000a00 */
[----:B------:R-:W1:Y:S01]  /*2240*/  LDCU.64 UR6, c[0x0][0x580] ;  /* 0x0000b000ff0677ac */ /* 0x000e620008000a00 */
[----:B------:R-:W-:-:S04]  /*2250*/  UPRMT UR4, UR41, 0x9910, URZ ;  /* 0x0000991029047896 */ /* 0x000fc800080000ff */
[----:B------:R-:W-:Y:S01]  /*2260*/  UISETP.GT.AND UP0, UPT, UR4, 0x9, UPT ;  /* 0x000000090400788c */ /* 0x000fe2000bf04270 */
[----:B0----5:R-:W-:-:S04]  /*2270*/  ISETP.GT.U32.AND P0, PT, R4, UR8, PT ;  /* 0x0000000804007c0c */ /* 0x021fc8000bf04070 */
[C---:B------:R-:W-:Y:S02]  /*2280*/  ISETP.GT.AND.EX P0, PT, R5.reuse, UR9, PT, P0 ;  /* 0x0000000905007c0c */ /* 0x040fe4000bf04300 */
        /* <DEDUP_REMOVED lines=16> */
.L_x_33786:
[----:B------:R3:W-:Y:S01]  /*2390*/  STG.E.U8 desc[UR36][R2.64], R7 ;  /* 0x0000000702007986 */ /* 0x0007e2000c101124 */
[----:B------:R-:W-:Y:S05]  /*23a0*/  BRA `(.L_x_33788) ;  /* 0x0000000c003c7947 */ /* 0x000fea0003800000 */
.L_x_33785:
        /* <DEDUP_REMOVED lines=8> */
.L_x_33790:
[----:B------:R1:W-:Y:S01]  /*2430*/  STG.E desc[UR36][R2.64], R7 ;  /* 0x0000000702007986 */ /* 0x0003e2000c101924 */
[----:B------:R-:W-:Y:S05]  /*2440*/  BRA `(.L_x_33788) ;  /* 0x0000000c00147947 */ /* 0x000fea0003800000 */
.L_x_33789:
[----:B------:R2:W-:Y:S01]  /*2450*/  STG.E.U16 desc[UR36][R2.64], R7 ;  /* 0x0000000702007986 */ /* 0x0005e2000c101524 */
[----:B------:R-:W-:Y:S05]  /*2460*/  BRA `(.L_x_33788) ;  /* 0x0000000c000c7947 */ /* 0x000fea0003800000 */
.L_x_33784:
        /* <DEDUP_REMOVED lines=9> */
.L_x_33792:
[----:B------:R-:W0:Y:S02]  /*2500*/  I2F.S64 R0, R4 ;  /* 0x0000000400007312 */ /* 0x000e240000301400 */
[----:B0-----:R-:W-:-:S05]  /*2510*/  F2FP.F16.F32.PACK_AB R0, RZ, R0 ;  /* 0x00000000ff00723e */ /* 0x001fca00000000ff */
[----:B------:R0:W-:Y:S01]  /*2520*/  STG.E.U16 desc[UR36][R2.64], R0 ;  /* 0x0000000002007986 */ /* 0x0001e2000c101524 */
[----:B------:R-:W-:Y:S05]  /*2530*/  BRA `(.L_x_33788) ;  /* 0x0000000800d87947 */ /* 0x000fea0003800000 */
.L_x_33791:
        /* <DEDUP_REMOVED lines=10> */
.L_x_33794:
[----:B------:R-:W0:Y:S02]  /*25e0*/  I2F.S64 R4, R4 ;  /* 0x0000000400047312 */ /* 0x000e240000301400 */
[----:B0-----:R-:W-:-:S04]  /*25f0*/  F2FP.F16.F32.PACK_AB R5, RZ, R4 ;  /* 0x00000004ff05723e */ /* 0x001fc800000000ff */
[----:B------:R-:W-:-:S05]  /*2600*/  PRMT R5, R5, 0x5410, RZ ;  /* 0x0000541005057816 */ /* 0x000fca00000000ff */
[----:B------:R0:W-:Y:S01]  /*2610*/  STG.E desc[UR36][R2.64], R5 ;  /* 0x0000000502007986 */ /* 0x0001e2000c101924 */
[----:B------:R-:W-:Y:S05]  /*2620*/  BRA `(.L_x_33788) ;  /* 0x00000008009c7947 */ /* 0x000fea0003800000 */
.L_x_33793:
[----:B------:R-:W0:Y:S02]  /*2630*/  I2F.F64.S64 R4, R4 ;  /* 0x0000000400047312 */ /* 0x000e240000301c00 */
[----:B0-----:R0:W-:Y:S01]  /*2640*/  STG.E.64 desc[UR36][R2.64], R4 ;  /* 0x0000000402007986 */ /* 0x0011e2000c101b24 */
[----:B------:R-:W-:Y:S05]  /*2650*/  BRA `(.L_x_33788) ;  /* 0x0000000800907947 */ /* 0x000fea0003800000 */
.L_x_33783:
        /* <DEDUP_REMOVED lines=13> */
.L_x_33797:
[----:B------:R-:W-:Y:S01]  /*2730*/  CS2R R6, SRZ ;  /* 0x0000000000067805 */ /* 0x000fe2000001ff00 */
[----:B------:R-:W0:Y:S04]  /*2740*/  I2F.F64.S64 R4, R4 ;  /* 0x0000000400047312 */ /* 0x000e280000301c00 */
[----:B0-----:R0:W-:Y:S01]  /*2750*/  STG.E.128 desc[UR36][R2.64], R4 ;  /* 0x0000000402007986 */ /* 0x0011e2000c101d24 */
[----:B------:R-:W-:Y:S05]  /*2760*/  BRA `(.L_x_33788) ;  /* 0x00000008004c7947 */ /* 0x000fea0003800000 */
.L_x_33796:
        /* <DEDUP_REMOVED lines=19> */
.L_x_33801:
[----:B------:R-:W-:Y:S05]  /*28a0*/  BSYNC.RECONVERGENT B0 ;  /* 0x0000000000007941 */ /* 0x000fea0003800200 */
.L_x_33800:
[----:B------:R-:W-:-:S05]  /*28b0*/  LOP3.LUT R7, R0, 0x80, R7, 0xf8, !PT ;  /* 0x0000008000077812 */ /* 0x000fca00078ef807 */
[----:B------:R0:W-:Y:S01]  /*28c0*/  STG.E.U8 desc[UR36][R2.64], R7 ;  /* 0x0000000702007986 */ /* 0x0001e2000c101124 */
[----:B------:R-:W-:Y:S05]  /*28d0*/  BRA `(.L_x_33788) ;  /* 0x0000000400f07947 */ /* 0x000fea0003800000 */
.L_x_33799:
        /* <DEDUP_REMOVED lines=15> */
.L_x_33803:
[----:B------:R-:W-:Y:S05]  /*29d0*/  BSYNC.RECONVERGENT B0 ;  /* 0x0000000000007941 */ /* 0x000fea0003800200 */
.L_x_33802:
[----:B------:R-:W-:-:S05]  /*29e0*/  LOP3.LUT R7, R0, 0x80, R7, 0xf8, !PT ;  /* 0x0000008000077812 */ /* 0x000fca00078ef807 */
[----:B------:R0:W-:Y:S01]  /*29f0*/  STG.E.U8 desc[UR36][R2.64], R7 ;  /* 0x0000000702007986 */ /* 0x0001e2000c101124 */
[----:B------:R-:W-:Y:S05]  /*2a00*/  BRA `(.L_x_33788) ;  /* 0x0000000400a47947 */ /* 0x000fea0003800000 */
.L_x_33798:
[----:B------:R-:W0:Y:S02]  /*2a10*/  I2F.S64 R0, R4 ;  /* 0x0000000400007312 */ /* 0x000e240000301400 */
[----:B0-----:R-:W-:-:S05]  /*2a20*/  F2FP.BF16.F32.PACK_AB R0, RZ, R0 ;  /* 0x00000000ff00723e */ /* 0x001fca00000010ff */
[----:B------:R0:W-:Y:S01]  /*2a30*/  STG.E.U16 desc[UR36][R2.64], R0 ;  /* 0x0000000002007986 */ /* 0x0001e2000c101524 */
[----:B------:R-:W-:Y:S05]  /*2a40*/  BRA `(.L_x_33788) ;  /* 0x0000000400947947 */ /* 0x000fea0003800000 */
.L_x_33795:
        /* <DEDUP_REMOVED lines=10> */
.L_x_33806:
        /* <DEDUP_REMOVED lines=13> */
.L_x_33809:
[----:B------:R-:W-:-:S04]  /*2bc0*/  SHF.R.U32.HI R0, RZ, 0x14, R5 ;  /* 0x00000014ff007819 */ /* 0x000fc80000011605 */
[----:B------:R-:W-:-:S04]  /*2bd0*/  LOP3.LUT R0, R0, 0x1, RZ, 0xc0, !PT ;  /* 0x0000000100007812 */ /* 0x000fc800078ec0ff */
[----:B------:R-:W-:-:S04]  /*2be0*/  IADD3 R0, PT, PT, R5, 0x487ffff, R0 ;  /* 0x0487ffff05007810 */ /* 0x000fc80007ffe000 */
[----:B------:R-:W-:-:S04]  /*2bf0*/  SHF.R.U32.HI R0, RZ, 0x14, R0 ;  /* 0x00000014ff007819 */ /* 0x000fc80000011600 */
[----:B------:R-:W-:-:S07]  /*2c00*/  LOP3.LUT R4, R0, 0xff, RZ, 0xc0, !PT ;  /* 0x000000ff00047812 */ /* 0x000fce00078ec0ff */
.L_x_33810:
[----:B------:R-:W-:-:S04]  /*2c10*/  SHF.R.U32.HI R5, RZ, 0x18, R5 ;  /* 0x00000018ff057819 */ /* 0x000fc80000011605 */
[----:B------:R-:W-:-:S04]  /*2c20*/  LOP3.LUT R4, R4, 0x80, R5, 0xf8, !PT ;  /* 0x0000008004047812 */ /* 0x000fc800078ef805 */
[----:B------:R-:W-:-:S07]  /*2c30*/  PRMT R0, R4, 0x7610, R0 ;  /* 0x0000761004007816 */ /* 0x000fce0000000000 */
.L_x_33808:
[----:B------:R-:W-:Y:S05]  /*2c40*/  BSYNC.RECONVERGENT B0 ;  /* 0x0000000000007941 */ /* 0x000fea0003800200 */
.L_x_33807:
[----:B------:R0:W-:Y:S01]  /*2c50*/  STG.E.U8 desc[UR36][R2.64], R0 ;  /* 0x0000000002007986 */ /* 0x0001e2000c101124 */
[----:B------:R-:W-:Y:S05]  /*2c60*/  BRA `(.L_x_33788) ;  /* 0x00000004000c7947 */ /* 0x000fea0003800000 */
.L_x_33805:
        /* <DEDUP_REMOVED lines=13> */
.L_x_33813:
[----:B------:R-:W-:-:S04]  /*2d40*/  SHF.R.U32.HI R0, RZ, 0x15, R5 ;  /* 0x00000015ff007819 */ /* 0x000fc80000011605 */
[----:B------:R-:W-:-:S04]  /*2d50*/  LOP3.LUT R0, R0, 0x1, RZ, 0xc0, !PT ;  /* 0x0000000100007812 */ /* 0x000fc800078ec0ff */
[----:B------:R-:W-:-:S04]  /*2d60*/  IADD3 R0, PT, PT, R5, 0x88fffff, R0 ;  /* 0x088fffff05007810 */ /* 0x000fc80007ffe000 */
[----:B------:R-:W-:-:S04]  /*2d70*/  SHF.R.U32.HI R0, RZ, 0x15, R0 ;  /* 0x00000015ff007819 */ /* 0x000fc80000011600 */
[----:B------:R-:W-:-:S07]  /*2d80*/  LOP3.LUT R4, R0, 0xff, RZ, 0xc0, !PT ;  /* 0x000000ff00047812 */ /* 0x000fce00078ec0ff */
.L_x_33814:
[----:B------:R-:W-:-:S04]  /*2d90*/  SHF.R.U32.HI R5, RZ, 0x18, R5 ;  /* 0x00000018ff057819 */ /* 0x000fc80000011605 */
[----:B------:R-:W-:-:S04]  /*2da0*/  LOP3.LUT R4, R4, 0x80, R5, 0xf8, !PT ;  /* 0x0000008004047812 */ /* 0x000fc800078ef805 */
[----:B------:R-:W-:-:S07]  /*2db0*/  PRMT R0, R4, 0x7610, R0 ;  /* 0x0000761004007816 */ /* 0x000fce0000000000 */
.L_x_33812:
[----:B------:R-:W-:Y:S05]  /*2dc0*/  BSYNC.RECONVERGENT B0 ;  /* 0x0000000000007941 */ /* 0x000fea0003800200 */
.L_x_33811:
[----:B------:R0:W-:Y:S01]  /*2dd0*/  STG.E.U8 desc[UR36][R2.64], R0 ;  /* 0x0000000002007986 */ /* 0x0001e2000c101124 */
[----:B------:R-:W-:Y:S05]  /*2de0*/  BRA `(.L_x_33788) ;  /* 0x0000000000ac7947 */ /* 0x000fea0003800000 */
.L_x_33804:
[----:B------:R-:W-:-:S09]  /*2df0*/  UISETP.NE.AND UP0, UPT, UR4, 0x1c, UPT ;  /* 0x0000001c0400788c */ /* 0x000fd2000bf05270 */
[----:B------:R-:W-:Y:S05]  /*2e00*/  BRA.U !UP0, `(.L_x_33815) ;  /* 0x0000000108a07547 */ /* 0x000fea000b800000 */
[----:B------:R-:W-:-:S09]  /*2e10*/  UISETP.NE.AND UP0, UPT, UR4, 0x1d, UPT ;  /* 0x0000001d0400788c */ /* 0x000fd2000bf05270 */
[----:B------:R-:W-:Y:S05]  /*2e20*/  BRA.U !UP0, `(.L_x_33816) ;  /* 0x0000000108907547 */ /* 0x000fea000b800000 */
[----:B------:R-:W-:-:S09]  /*2e30*/  UISETP.NE.AND UP0, UPT, UR4, 0x2c, UPT ;  /* 0x0000002c0400788c */ /* 0x000fd2000bf05270 */
[----:B------:R-:W-:Y:S05]  /*2e40*/  BRA.U !UP0, `(.L_x_33817) ;  /* 0x0000000108447547 */ /* 0x000fea000b800000 */
.L_x_33787:
        /* <DEDUP_REMOVED lines=16> */
.L_x_33818:
[----:B------:R-:W-:Y:S05]  /*2f50*/  BRA `(.L_x_33788) ;  /* 0x0000000000507947 */ /* 0x000fea0003800000 */
.L_x_33817:
        /* <DEDUP_REMOVED lines=17> */
.L_x_33816:
[----:B------:R0:W-:Y:S01]  /*3070*/  STG.E.64 desc[UR36][R2.64], R4 ;  /* 0x0000000402007986 */ /* 0x0001e2000c101b24 */
[----:B------:R-:W-:Y:S05]  /*3080*/  BRA `(.L_x_33788) ;  /* 0x0000000000047947 */ /* 0x000fea0003800000 */
.L_x_33815:
[----:B------:R0:W-:Y:S02]  /*3090*/  STG.E desc[UR36][R2.64], R7 ;  /* 0x0000000702007986 */ /* 0x0001e4000c101924 */
.L_x_33788:
[----:B------:R-:W-:-:S07]  /*30a0*/  VIADD R17, R17, 0x80 ;  /* 0x0000008011117836 */ /* 0x000fce0000000000 */
.L_x_33747:
[----:B------:R-:W-:Y:S05]  /*30b0*/  BSYNC.RECONVERGENT B6 ;  /* 0x0000000000067941 */ /* 0x000fea0003800200 */
.L_x_33746:
        /* <DEDUP_REMOVED lines=307> */
.L_x_33821:
        /* <DEDUP_REMOVED lines=17> */
.L_x_33825:
[----:B------:R0:W5:Y:S01]  /*4500*/  LDG.E.U8 R4, desc[UR36][R2.64] ;  /* 0x0000002402047981 */ /* 0x000162000c1e1100 */
[----:B------:R-:W-:Y:S01]  /*4510*/  IMAD.MOV.U32 R5, RZ, RZ, RZ ;  /* 0x000000ffff057224 */ /* 0x000fe200078e00ff */
[----:B------:R-:W-:Y:S06]  /*4520*/  BRA `(.L_x_33827) ;  /* 0x0000000c00407947 */ /* 0x000fec0003800000 */
.L_x_33824:
        /* <DEDUP_REMOVED lines=8> */
.L_x_33829:
[----:B------:R-:W2:Y:S02]  /*45b0*/  LDG.E R4, desc[UR36][R2.64] ;  /* 0x0000002402047981 */ /* 0x000ea4000c1e1900 */
[----:B--2---:R-:W-:Y:S01]  /*45c0*/  SHF.R.S32.HI R5, RZ, 0x1f, R4 ;  /* 0x0000001fff057819 */ /* 0x004fe20000011404 */
[----:B------:R-:W-:Y:S06]  /*45d0*/  BRA `(.L_x_33827) ;  /* 0x0000000c00147947 */ /* 0x000fec0003800000 */
.L_x_33828:
[----:B------:R-:W2:Y:S02]  /*45e0*/  LDG.E.S16 R4, desc[UR36][R2.64] ;  /* 0x0000002402047981 */ /* 0x000ea4000c1e1700 */
[----:B--2---:R-:W-:Y:S01]  /*45f0*/  SHF.R.S32.HI R5, RZ, 0x1f, R4 ;  /* 0x0000001fff057819 */ /* 0x004fe20000011404 */
[----:B------:R-:W-:Y:S06]  /*4600*/  BRA `(.L_x_33827) ;  /* 0x0000000c00087947 */ /* 0x000fec0003800000 */
.L_x_33823:
        /* <DEDUP_REMOVED lines=9> */
.L_x_33831:
[----:B------:R-:W2:Y:S02]  /*46a0*/  LDG.E.U16 R2, desc[UR36][R2.64] ;  /* 0x0000002402027981 */ /* 0x000ea4000c1e1500 */
[----:B--2---:R-:W-:-:S06]  /*46b0*/  HADD2.F32 R4, -RZ, R2.H0_H0 ;  /* 0x20000002ff047230 */ /* 0x004fcc0000004100 */
[----:B------:R-:W2:Y:S02]  /*46c0*/  F2I.S64.TRUNC R4, R4 ;  /* 0x0000000400047311 */ /* 0x000ea4000020d900 */
[----:B--2---:R-:W-:Y:S05]  /*46d0*/  BRA `(.L_x_33827) ;  /* 0x0000000800d47947 */ /* 0x004fea0003800000 */
.L_x_33830:
        /* <DEDUP_REMOVED lines=9> */
.L_x_33833:
[----:B------:R-:W2:Y:S02]  /*4770*/  LDG.E.U16 R2, desc[UR36][R2.64] ;  /* 0x0000002402027981 */ /* 0x000ea4000c1e1500 */
[----:B--2---:R-:W-:-:S06]  /*4780*/  HADD2.F32 R4, -RZ, R2.H0_H0 ;  /* 0x20000002ff047230 */ /* 0x004fcc0000004100 */
[----:B------:R-:W2:Y:S02]  /*4790*/  F2I.S64.TRUNC R4, R4 ;  /* 0x0000000400047311 */ /* 0x000ea4000020d900 */
[----:B--2---:R-:W-:Y:S05]  /*47a0*/  BRA `(.L_x_33827) ;  /* 0x0000000800a07947 */ /* 0x004fea0003800000 */
.L_x_33832:
[----:B------:R-:W2:Y:S02]  /*47b0*/  LDG.E.64 R2, desc[UR36][R2.64] ;  /* 0x0000002402027981 */ /* 0x000ea4000c1e1b00 */
[----:B--2---:R2:W3:Y:S02]  /*47c0*/  F2I.S64.F64.TRUNC R4, R2 ;  /* 0x0000000200047311 */ /* 0x0044e4000030d900 */
[----:B--23--:R-:W-:Y:S05]  /*47d0*/  BRA `(.L_x_33827) ;  /* 0x0000000800947947 */ /* 0x00cfea0003800000 */
.L_x_33822:
        /* <DEDUP_REMOVED lines=13> */
.L_x_33836:
[----:B------:R-:W2:Y:S02]  /*48b0*/  LDG.E.64 R2, desc[UR36][R2.64] ;  /* 0x0000002402027981 */ /* 0x000ea4000c1e1b00 */
[----:B--2---:R0:W1:Y:S02]  /*48c0*/  F2I.S64.F64.TRUNC R4, R2 ;  /* 0x0000000200047311 */ /* 0x004064000030d900 */
[----:B01----:R-:W-:Y:S05]  /*48d0*/  BRA `(.L_x_33827) ;  /* 0x0000000800547947 */ /* 0x003fea0003800000 */
.L_x_33835:
        /* <DEDUP_REMOVED lines=26> */
.L_x_33838:
        /* <DEDUP_REMOVED lines=13> */
.L_x_33837:
[----:B------:R-:W2:Y:S02]  /*4b50*/  LDG.E.U16 R4, desc[UR36][R2.64] ;  /* 0x0000002402047981 */ /* 0x000ea4000c1e1500 */
[----:B--2---:R-:W-:-:S06]  /*4b60*/  SHF.L.U32 R4, R4, 0x10, RZ ;  /* 0x0000001004047819 */ /* 0x004fcc00000006ff */
[----:B------:R-:W0:Y:S02]  /*4b70*/  F2I.S64.TRUNC R4, R4 ;  /* 0x0000000400047311 */ /* 0x000e24000020d900 */
[----:B0-----:R-:W-:Y:S05]  /*4b80*/  BRA `(.L_x_33827) ;  /* 0x0000000400a87947 */ /* 0x001fea0003800000 */
.L_x_33834:
        /* <DEDUP_REMOVED lines=11> */
.L_x_33841:
        /* <DEDUP_REMOVED lines=21> */
.L_x_33845:
[----:B------:R-:W-:Y:S05]  /*4d90*/  BSYNC.RECONVERGENT B1 ;  /* 0x0000000000017941 */ /* 0x000fea0003800200 */
.L_x_33844:
[----:B------:R-:W-:Y:S02]  /*4da0*/  SHF.L.U32 R0, R0, 0x14, RZ ;  /* 0x0000001400007819 */ /* 0x000fe400000006ff */
[----:B------:R-:W-:-:S04]  /*4db0*/  LEA R2, R2, 0x3b800000, 0x17 ;  /* 0x3b80000002027811 */ /* 0x000fc800078eb8ff */
[----:B------:R-:W-:-:S07]  /*4dc0*/  LOP3.LUT R4, R2, R0, R7, 0xfe, !PT ;  /* 0x0000000002047212 */ /* 0x000fce00078efe07 */
.L_x_33843:
[----:B------:R-:W-:Y:S05]  /*4dd0*/  BSYNC.RECONVERGENT B0 ;  /* 0x0000000000007941 */ /* 0x000fea0003800200 */
.L_x_33842:
[----:B------:R-:W4:Y:S02]  /*4de0*/  F2I.S64.TRUNC R4, R4 ;  /* 0x0000000400047311 */ /* 0x000f24000020d900 */
[----:B----4-:R-:W-:Y:S05]  /*4df0*/  BRA `(.L_x_33827) ;  /* 0x00000004000c7947 */ /* 0x010fea0003800000 */
.L_x_33840:
        /* <DEDUP_REMOVED lines=21> */
.L_x_33849:
[----:B------:R-:W-:Y:S05]  /*4f50*/  BSYNC.RECONVERGENT B1 ;  /* 0x0000000000017941 */ /* 0x000fea0003800200 */
.L_x_33848:
[----:B------:R-:W-:Y:S01]  /*4f60*/  IMAD.SHL.U32 R0, R0, 0x200000, RZ ;  /* 0x0020000000007824 */ /* 0x000fe200078e00ff */
[----:B------:R-:W-:-:S04]  /*4f70*/  LEA R2, R2, 0x37800000, 0x17 ;  /* 0x3780000002027811 */ /* 0x000fc800078eb8ff */
[----:B------:R-:W-:-:S07]  /*4f80*/  LOP3.LUT R4, R2, R0, R7, 0xfe, !PT ;  /* 0x0000000002047212 */ /* 0x000fce00078efe07 */
.L_x_33847:
[----:B------:R-:W-:Y:S05]  /*4f90*/  BSYNC.RECONVERGENT B0 ;  /* 0x0000000000007941 */ /* 0x000fea0003800200 */
.L_x_33846:
[----:B------:R-:W4:Y:S02]  /*4fa0*/  F2I.S64.TRUNC R4, R4 ;  /* 0x0000000400047311 */ /* 0x000f24000020d900 */
[----:B----4-:R-:W-:Y:S05]  /*4fb0*/  BRA `(.L_x_33827) ;  /* 0x00000000009c7947 */ /* 0x010fea0003800000 */
.L_x_33839:
        /* <DEDUP_REMOVED lines=14> */
.L_x_33853:
[----:B------:R-:W-:Y:S05]  /*50a0*/  BSYNC.RECONVERGENT B0 ;  /* 0x0000000000007941 */ /* 0x000fea0003800200 */
.L_x_33852:
[----:B------:R-:W2:Y:S02]  /*50b0*/  F2I.S64.TRUNC R4, R4 ;  /* 0x0000000400047311 */ /* 0x000ea4000020d900 */
[----:B--2---:R-:W-:Y:S05]  /*50c0*/  BRA `(.L_x_33827) ;  /* 0x0000000000587947 */ /* 0x004fea0003800000 */
.L_x_33826:
        /* <DEDUP_REMOVED lines=16> */
.L_x_33854:
[----:B------:R-:W-:Y:S01]  /*51d0*/  CS2R R4, SRZ ;  /* 0x0000000000047805 */ /* 0x000fe2000001ff00 */
[----:B------:R-:W-:Y:S06]  /*51e0*/  BRA `(.L_x_33827) ;  /* 0x0000000000107947 */ /* 0x000fec0003800000 */
.L_x_33851:
[----:B------:R2:W5:Y:S01]  /*51f0*/  LDG.E.64 R4, desc[UR36][R2.64] ;  /* 0x0000002402047981 */ /* 0x000562000c1e1b00 */
[----:B------:R-:W-:Y:S05]  /*5200*/  BRA `(.L_x_33827) ;  /* 0x0000000000087947 */ /* 0x000fea0003800000 */
.L_x_33850:
[----:B------:R3:W5:Y:S01]  /*5210*/  LDG.E R4, desc[UR36][R2.64] ;  /* 0x0000002402047981 */ /* 0x000762000c1e1900 */
[----:B------:R-:W-:-:S07]  /*5220*/  MOV R5, RZ ;  /* 0x000000ff00057202 */ /* 0x000fce0000000f00 */
.L_x_33827:
        /* <DEDUP_REMOVED lines=22> */
.L_x_33858:
[----:B------:R0:W-:Y:S01]  /*5390*/  STG.E.U8 desc[UR36][R2.64], R7 ;  /* 0x0000000702007986 */ /* 0x0001e2000c101124 */
[----:B------:R-:W-:Y:S05]  /*53a0*/  BRA `(.L_x_33860) ;  /* 0x0000000c00387947 */ /* 0x000fea0003800000 */
.L_x_33857:
        /* <DEDUP_REMOVED lines=8> */
.L_x_33862:
[----:B------:R0:W-:Y:S01]  /*5430*/  STG.E desc[UR36][R2.64], R7 ;  /* 0x0000000702007986 */ /* 0x0001e2000c101924 */
[----:B------:R-:W-:Y:S05]  /*5440*/  BRA `(.L_x_33860) ;  /* 0x0000000c00107947 */ /* 0x000fea0003800000 */
.L_x_33861:
[----:B------:R0:W-:Y:S01]  /*5450*/  STG.E.U16 desc[UR36][R2.64], R7 ;  /* 0x0000000702007986 */ /* 0x0001e2000c101524 */
[----:B------:R-:W-:Y:S05]  /*5460*/  BRA `(.L_x_33860) ;  /* 0x0000000c00087947 */ /* 0x000fea0003800000 */
.L_x_33856:
        /* <DEDUP_REMOVED lines=9> */
.L_x_33864:
[----:B------:R-:W0:Y:S02]  /*5500*/  I2F.S64 R0, R4 ;  /* 0x0000000400007312 */ /* 0x000e240000301400 */
[----:B0-----:R-:W-:-:S05]  /*5510*/  F2FP.F16.F32.PACK_AB R0, RZ, R0 ;  /* 0x00000000ff00723e */ /* 0x001fca00000000ff */
[----:B------:R0:W-:Y:S01]  /*5520*/  STG.E.U16 desc[UR36][R2.64], R0 ;  /* 0x0000000002007986 */ /* 0x0001e2000c101524 */
[----:B------:R-:W-:Y:S05]  /*5530*/  BRA `(.L_x_33860) ;  /* 0x0000000800d47947 */ /* 0x000fea0003800000 */
.L_x_33863:
        /* <DEDUP_REMOVED lines=10> */
.L_x_33866:
[----:B------:R-:W0:Y:S02]  /*55e0*/  I2F.S64 R4, R4 ;  /* 0x0000000400047312 */ /* 0x000e240000301400 */
[----:B0-----:R-:W-:-:S04]  /*55f0*/  F2FP.F16.F32.PACK_AB R5, RZ, R4 ;  /* 0x00000004ff05723e */ /* 0x001fc800000000ff */
[----:B------:R-:W-:-:S05]  /*5600*/  PRMT R5, R5, 0x5410, RZ ;  /* 0x0000541005057816 */ /* 0x000fca00000000ff */
[----:B------:R0:W-:Y:S01]  /*5610*/  STG.E desc[UR36][R2.64], R5 ;  /* 0x0000000502007986 */ /* 0x0001e2000c101924 */
[----:B------:R-:W-:Y:S05]  /*5620*/  BRA `(.L_x_33860) ;  /* 0x0000000800987947 */ /* 0x000fea0003800000 */
.L_x_33865:
[----:B------:R-:W0:Y:S02]  /*5630*/  I2F.F64.S64 R4, R4 ;  /* 0x0000000400047312 */ /* 0x000e240000301c00 */
[----:B0-----:R0:W-:Y:S01]  /*5640*/  STG.E.64 desc[UR36][R2.64], R4 ;  /* 0x0000000402007986 */ /* 0x0011e2000c101b24 */
[----:B------:R-:W-:Y:S05]  /*5650*/  BRA `(.L_x_33860) ;  /* 0x00000008008c7947 */ /* 0x000fea0003800000 */
.L_x_33855:
        /* <DEDUP_REMOVED lines=12> */
.L_x_33870:
        /* <DEDUP_REMOVED lines=18> */
.L_x_33873:
[----:B------:R-:W-:-:S04]  /*5840*/  SHF.R.U32.HI R5, RZ, 0x18, R5 ;  /* 0x00000018ff057819 */ /* 0x000fc80000011605 */
[----:B------:R-:W-:-:S07]  /*5850*/  LOP3.LUT R0, R0, 0x80, R5, 0xf8, !PT ;  /* 0x0000008000007812 */ /* 0x000fce00078ef805 */
.L_x_33872:
[----:B------:R-:W-:Y:S05]  /*5860*/  BSYNC.RECONVERGENT B0 ;  /* 0x0000000000007941 */ /* 0x000fea0003800200 */
.L_x_33871:
[----:B------:R0:W-:Y:S01]  /*5870*/  STG.E.U8 desc[UR36][R2.64], R0 ;  /* 0x0000000002007986 */ /* 0x0001e2000c101124 */
[----:B------:R-:W-:Y:S05]  /*5880*/  BRA `(.L_x_33860) ;  /* 0x0000000800007947 */ /* 0x000fea0003800000 */
.L_x_33869:
        /* <DEDUP_REMOVED lines=18> */
.L_x_33876:
[----:B------:R-:W-:-:S04]  /*59b0*/  SHF.R.U32.HI R5, RZ, 0x18, R5 ;  /* 0x00000018ff057819 */ /* 0x000fc80000011605 */
[----:B------:R-:W-:-:S07]  /*59c0*/  LOP3.LUT R0, R0, 0x80, R5, 0xf8, !PT ;  /* 0x0000008000007812 */ /* 0x000fce00078ef805 */
.L_x_33875:
[----:B------:R-:W-:Y:S05]  /*59d0*/  BSYNC.RECONVERGENT B0 ;  /* 0x0000000000007941 */ /* 0x000fea0003800200 */
.L_x_33874:
[----:B------:R0:W-:Y:S01]  /*59e0*/  STG.E.U8 desc[UR36][R2.64], R0 ;  /* 0x0000000002007986 */ /* 0x0001e2000c101124 */
[----:B------:R-:W-:Y:S05]  /*59f0*/  BRA `(.L_x_33860) ;  /* 0x0000000400a47947 */ /* 0x000fea0003800000 */
.L_x_33868:
        /* <DEDUP_REMOVED lines=23> */
.L_x_33878:
[----:B------:R0:W-:Y:S01]  /*5b70*/  STG.E.64 desc[UR36][R2.64], R4 ;  /* 0x0000000402007986 */ /* 0x0001e2000c101b24 */
[----:B------:R-:W-:Y:S05]  /*5b80*/  BRA `(.L_x_33860) ;  /* 0x0000000400407947 */ /* 0x000fea0003800000 */
.L_x_33877:
[----:B------:R0:W-:Y:S01]  /*5b90*/  STG.E desc[UR36][R2.64], R7 ;  /* 0x0000000702007986 */ /* 0x0001e2000c101924 */
[----:B------:R-:W-:Y:S05]  /*5ba0*/  BRA `(.L_x_33860) ;  /* 0x0000000400387947 */ /* 0x000fea0003800000 */
.L_x_33867:
        /* <DEDUP_REMOVED lines=11> */
.L_x_33880:
[----:B------:R-:W-:Y:S01]  /*5c60*/  CS2R R6, SRZ ;  /* 0x0000000000067805 */ /* 0x000fe2000001ff00 */
[----:B------:R-:W0:Y:S04]  /*5c70*/  I2F.F64.S64 R4, R4 ;  /* 0x0000000400047312 */ /* 0x000e280000301c00 */
[----:B0-----:R4:W-:Y:S01]  /*5c80*/  STG.E.128 desc[UR36][R2.64], R4 ;  /* 0x0000000402007986 */ /* 0x0019e2000c101d24 */
[----:B------:R-:W-:Y:S05]  /*5c90*/  BRA `(.L_x_33860) ;  /* 0x0000000000fc7947 */ /* 0x000fea0003800000 */
.L_x_33879:
[----:B------:R-:W-:-:S09]  /*5ca0*/  UISETP.NE.AND UP0, UPT, UR4, 0xf, UPT ;  /* 0x0000000f0400788c */ /* 0x000fd2000bf05270 */
[----:B------:R-:W-:Y:S05]  /*5cb0*/  BRA.U !UP0, `(.L_x_33881) ;  /* 0x0000000108e87547 */ /* 0x000fea000b800000 */
[----:B------:R-:W-:-:S09]  /*5cc0*/  UISETP.NE.AND UP0, UPT, UR4, 0x17, UPT ;  /* 0x000000170400788c */ /* 0x000fd2000bf05270 */
[----:B------:R-:W-:Y:S05]  /*5cd0*/  BRA.U !UP0, `(.L_x_33882) ;  /* 0x0000000108907547 */ /* 0x000fea000b800000 */
[----:B------:R-:W-:-:S09]  /*5ce0*/  UISETP.NE.AND UP0, UPT, UR4, 0x18, UPT ;  /* 0x000000180400788c */ /* 0x000fd2000bf05270 */
[----:B------:R-:W-:Y:S05]  /*5cf0*/  BRA.U !UP0, `(.L_x_33883) ;  /* 0x0000000108447547 */ /* 0x000fea000b800000 */
.L_x_33859:
        /* <DEDUP_REMOVED lines=16> */
.L_x_33884:
[----:B------:R-:W-:Y:S05]  /*5e00*/  BRA `(.L_x_33860) ;  /* 0x0000000000a07947 */ /* 0x000fea0003800000 */
.L_x_33883:
        /* <DEDUP_REMOVED lines=13> */
.L_x_33886:
[----:B------:R-:W-:Y:S05]  /*5ee0*/  BSYNC.RECONVERGENT B0 ;  /* 0x0000000000007941 */ /* 0x000fea0003800200 */
.L_x_33885:
[----:B------:R-:W-:-:S05]  /*5ef0*/  LOP3.LUT R7, R0, 0x80, R7, 0xf8, !PT ;  /* 0x0000008000077812 */ /* 0x000fca00078ef807 */
[----:B------:R2:W-:Y:S01]  /*5f00*/  STG.E.U8 desc[UR36][R2.64], R7 ;  /* 0x0000000702007986 */ /* 0x0005e2000c101124 */
[----:B------:R-:W-:Y:S05]  /*5f10*/  BRA `(.L_x_33860) ;  /* 0x00000000005c7947 */ /* 0x000fea0003800000 */
.L_x_33882:
        /* <DEDUP_REMOVED lines=12> */
.L_x_33888:
[----:B------:R-:W-:Y:S01]  /*5fe0*/  IMAD.MOV.U32 R0, RZ, RZ, 0x7f ;  /* 0x0000007fff007424 */ /* 0x000fe200078e00ff */
[----:B------:R-:W-:-:S04]  /*5ff0*/  ISETP.GT.U32.AND P0, PT, R6, 0x7f800000, PT ;  /* 0x7f8000000600780c */ /* 0x000fc80003f04070 */
[----:B------:R-:W-:-:S09]  /*6000*/  SEL R0, R0, 0x7c, P0 ;  /* 0x0000007c00007807 */ /* 0x000fd20000000000 */
.L_x_33889:
[----:B------:R-:W-:Y:S05]  /*6010*/  BSYNC.RECONVERGENT B0 ;  /* 0x0000000000007941 */ /* 0x000fea0003800200 */
.L_x_33887:
[----:B------:R-:W-:-:S04]  /*6020*/  SHF.R.U32.HI R5, RZ, 0x18, R5 ;  /* 0x00000018ff057819 */ /* 0x000fc80000011605 */
[----:B------:R-:W-:-:S05]  /*6030*/  LOP3.LUT R5, R0, 0x80, R5, 0xf8, !PT ;  /* 0x0000008000057812 */ /* 0x000fca00078ef805 */
[----:B------:R1:W-:Y:S01]  /*6040*/  STG.E.U8 desc[UR36][R2.64], R5 ;  /* 0x0000000502007986 */ /* 0x0003e2000c101124 */
[----:B------:R-:W-:Y:S05]  /*6050*/  BRA `(.L_x_33860) ;  /* 0x00000000000c7947 */ /* 0x000fea0003800000 */
.L_x_33881:
[----:B------:R-:W0:Y:S02]  /*6060*/  I2F.S64 R0, R4 ;  /* 0x0000000400007312 */ /* 0x000e240000301400 */
[----:B0-----:R-:W-:-:S05]  /*6070*/  F2FP.BF16.F32.PACK_AB R0, RZ, R0 ;  /* 0x00000000ff00723e */ /* 0x001fca00000010ff */
[----:B------:R0:W-:Y:S02]  /*6080*/  STG.E.U16 desc[UR36][R2.64], R0 ;  /* 0x0000000002007986 */ /* 0x0001e4000c101524 */
.L_x_33860:
[----:B------:R-:W-:-:S07]  /*6090*/  VIADD R17, R17, 0x80 ;  /* 0x0000008011117836 */ /* 0x000fce0000000000 */
.L_x_33820:
[----:B------:R-:W-:Y:S05]  /*60a0*/  BSYNC.RECONVERGENT B6 ;  /* 0x0000000000067941 */ /* 0x000fea0003800200 */
.L_x_33819:
        /* <DEDUP_REMOVED lines=307> */
.L_x_33892:
        /* <DEDUP_REMOVED lines=17> */
.L_x_33896:
[----:B------:R4:W5:Y:S01]  /*74f0*/  LDG.E.U8 R4, desc[UR36][R2.64] ;  /* 0x0000002402047981 */ /* 0x000962000c1e1100 */
[----:B------:R-:W-:Y:S01]  /*7500*/  IMAD.MOV.U32 R5, RZ, RZ, RZ ;  /* 0x000000ffff057224 */ /* 0x000fe200078e00ff */
[----:B------:R-:W-:Y:S06]  /*7510*/  BRA `(.L_x_33898) ;  /* 0x0000000c00407947 */ /* 0x000fec0003800000 */
.L_x_33895:
        /* <DEDUP_REMOVED lines=8> */
.L_x_33900:
[----:B------:R-:W2:Y:S02]  /*75a0*/  LDG.E R4, desc[UR36][R2.64] ;  /* 0x0000002402047981 */ /* 0x000ea4000c1e1900 */
[----:B--2---:R-:W-:Y:S01]  /*75b0*/  SHF.R.S32.HI R5, RZ, 0x1f, R4 ;  /* 0x0000001fff057819 */ /* 0x004fe20000011404 */
[----:B------:R-:W-:Y:S06]  /*75c0*/  BRA `(.L_x_33898) ;  /* 0x0000000c00147947 */ /* 0x000fec0003800000 */
.L_x_33899:
[----:B------:R-:W2:Y:S02]  /*75d0*/  LDG.E.S16 R4, desc[UR36][R2.64] ;  /* 0x0000002402047981 */ /* 0x000ea4000c1e1700 */
[----:B--2---:R-:W-:Y:S01]  /*75e0*/  SHF.R.S32.HI R5, RZ, 0x1f, R4 ;  /* 0x0000001fff057819 */ /* 0x004fe20000011404 */
[----:B------:R-:W-:Y:S06]  /*75f0*/  BRA `(.L_x_33898) ;  /* 0x0000000c00087947 */ /* 0x000fec0003800000 */
.L_x_33894:
        /* <DEDUP_REMOVED lines=9> */
.L_x_33902:
[----:B------:R-:W2:Y:S02]  /*7690*/  LDG.E.U16 R2, desc[UR36][R2.64] ;  /* 0x0000002402027981 */ /* 0x000ea4000c1e1500 */
[----:B--2---:R-:W-:-:S06]  /*76a0*/  HADD2.F32 R4, -RZ, R2.H0_H0 ;  /* 0x20000002ff047230 */ /* 0x004fcc0000004100 */
[----:B------:R-:W0:Y:S02]  /*76b0*/  F2I.S64.TRUNC R4, R4 ;  /* 0x0000000400047311 */ /* 0x000e24000020d900 */
[----:B0-----:R-:W-:Y:S05]  /*76c0*/  BRA `(.L_x_33898) ;  /* 0x0000000800d47947 */ /* 0x001fea0003800000 */
.L_x_33901:
        /* <DEDUP_REMOVED lines=9> */
.L_x_33904:
[----:B------:R-:W2:Y:S02]  /*7760*/  LDG.E.U16 R2, desc[UR36][R2.64] ;  /* 0x0000002402027981 */ /* 0x000ea4000c1e1500 */
[----:B--2---:R-:W-:-:S06]  /*7770*/  HADD2.F32 R4, -RZ, R2.H0_H0 ;  /* 0x20000002ff047230 */ /* 0x004fcc0000004100 */
[----:B------:R-:W0:Y:S02]  /*7780*/  F2I.S64.TRUNC R4, R4 ;  /* 0x0000000400047311 */ /* 0x000e24000020d900 */
[----:B0-----:R-:W-:Y:S05]  /*7790*/  BRA `(.L_x_33898) ;  /* 0x0000000800a07947 */ /* 0x001fea0003800000 */
.L_x_33903:
[----:B------:R-:W2:Y:S02]  /*77a0*/  LDG.E.64 R2, desc[UR36][R2.64] ;  /* 0x0000002402027981 */ /* 0x000ea4000c1e1b00 */
[----:B--2---:R0:W1:Y:S02]  /*77b0*/  F2I.S64.F64.TRUNC R4, R2 ;  /* 0x0000000200047311 */ /* 0x004064000030d900 */
[----:B01----:R-:W-:Y:S05]  /*77c0*/  BRA `(.L_x_33898) ;  /* 0x0000000800947947 */ /* 0x003fea0003800000 */
.L_x_33893:
        /* <DEDUP_REMOVED lines=13> */
.L_x_33907:
[----:B------:R-:W2:Y:S02]  /*78a0*/  LDG.E.64 R2, desc[UR36][R2.64] ;  /* 0x0000002402027981 */ /* 0x000ea4000c1e1b00 */
[----:B--2---:R0:W1:Y:S02]  /*78b0*/  F2I.S64.F64.TRUNC R4, R2 ;  /* 0x0000000200047311 */ /* 0x004064000030d900 */
[----:B01----:R-:W-:Y:S05]  /*78c0*/  BRA `(.L_x_33898) ;  /* 0x0000000800547947 */ /* 0x003fea0003800000 */
.L_x_33906:
        /* <DEDUP_REMOVED lines=26> */
.L_x_33909:
        /* <DEDUP_REMOVED lines=13> */
.L_x_33908:
[----:B------:R-:W2:Y:S02]  /*7b40*/  LDG.E.U16 R4, desc[UR36][R2.64] ;  /* 0x0000002402047981 */ /* 0x000ea4000c1e1500 */
[----:B--2---:R-:W-:-:S06]  /*7b50*/  IMAD.U32 R4, R4, 0x10000, RZ ;  /* 0x0001000004047824 */ /* 0x004fcc00078e00ff */
[----:B------:R-:W0:Y:S02]  /*7b60*/  F2I.S64.TRUNC R4, R4 ;  /* 0x0000000400047311 */ /* 0x000e24000020d900 */
[----:B0-----:R-:W-:Y:S05]  /*7b70*/  BRA `(.L_x_33898) ;  /* 0x0000000400a87947 */ /* 0x001fea0003800000 */
.L_x_33905:
        /* <DEDUP_REMOVED lines=11> */
.L_x_33912:
        /* <DEDUP_REMOVED lines=21> */
.L_x_33916:
[----:B------:R-:W-:Y:S05]  /*7d80*/  BSYNC.RECONVERGENT B1 ;  /* 0x0000000000017941 */ /* 0x000fea0003800200 */
.L_x_33915:
[----:B------:R-:W-:Y:S01]  /*7d90*/  IMAD.SHL.U32 R0, R0, 0x100000, RZ ;  /* 0x0010000000007824 */ /* 0x000fe200078e00ff */
[----:B------:R-:W-:-:S04]  /*7da0*/  LEA R2, R2, 0x3b800000, 0x17 ;  /* 0x3b80000002027811 */ /* 0x000fc800078eb8ff */
[----:B------:R-:W-:-:S07]  /*7db0*/  LOP3.LUT R4, R2, R0, R7, 0xfe, !PT ;  /* 0x0000000002047212 */ /* 0x000fce00078efe07 */
.L_x_33914:
[----:B------:R-:W-:Y:S05]  /*7dc0*/  BSYNC.RECONVERGENT B0 ;  /* 0x0000000000007941 */ /* 0x000fea0003800200 */
.L_x_33913:
[----:B------:R-:W1:Y:S02]  /*7dd0*/  F2I.S64.TRUNC R4, R4 ;  /* 0x0000000400047311 */ /* 0x000e64000020d900 */
[----:B-1----:R-:W-:Y:S05]  /*7de0*/  BRA `(.L_x_33898) ;  /* 0x00000004000c7947 */ /* 0x002fea0003800000 */
.L_x_33911:
        /* <DEDUP_REMOVED lines=21> */
.L_x_33920:
[----:B------:R-:W-:Y:S05]  /*7f40*/  BSYNC.RECONVERGENT B1 ;  /* 0x0000000000017941 */ /* 0x000fea0003800200 */
.L_x_33919:
[----:B------:R-:W-:Y:S02]  /*7f50*/  SHF.L.U32 R0, R0, 0x15, RZ ;  /* 0x0000001500007819 */ /* 0x000fe400000006ff */
[----:B------:R-:W-:-:S04]  /*7f60*/  LEA R2, R2, 0x37800000, 0x17 ;  /* 0x3780000002027811 */ /* 0x000fc800078eb8ff */
[----:B------:R-:W-:-:S07]  /*7f70*/  LOP3.LUT R4, R2, R0, R7, 0xfe, !PT ;  /* 0x0000000002047212 */ /* 0x000fce00078efe07 */
.L_x_33918:
[----:B------:R-:W-:Y:S05]  /*7f80*/  BSYNC.RECONVERGENT B0 ;  /* 0x0000000000007941 */ /* 0x000fea0003800200 */
.L_x_33917:
[----:B------:R-:W1:Y:S02]  /*7f90*/  F2I.S64.TRUNC R4, R4 ;  /* 0x0000000400047311 */ /* 0x000e64000020d900 */
[----:B-1----:R-:W-:Y:S05]  /*7fa0*/  BRA `(.L_x_33898) ;  /* 0x00000000009c7947 */ /* 0x002fea0003800000 */
.L_x_33910:
        /* <DEDUP_REMOVED lines=14> */
.L_x_33924:
[----:B------:R-:W-:Y:S05]  /*8090*/  BSYNC.RECONVERGENT B0 ;  /* 0x0000000000007941 */ /* 0x000fea0003800200 */
.L_x_33923:
[----:B------:R-:W1:Y:S02]  /*80a0*/  F2I.S64.TRUNC R4, R4 ;  /* 0x0000000400047311 */ /* 0x000e64000020d900 */
[----:B-1----:R-:W-:Y:S05]  /*80b0*/  BRA `(.L_x_33898) ;  /* 0x0000000000587947 */ /* 0x002fea0003800000 */
.L_x_33897:
        /* <DEDUP_REMOVED lines=16> */
.L_x_33925:
[----:B------:R-:W-:Y:S01]  /*81c0*/  CS2R R4, SRZ ;  /* 0x0000000000047805 */ /* 0x000fe2000001ff00 */
[----:B------:R-:W-:Y:S06]  /*81d0*/  BRA `(.L_x_33898) ;  /* 0x0000000000107947 */ /* 0x000fec0003800000 */
.L_x_33922:
[----:B------:R1:W5:Y:S01]  /*81e0*/  LDG.E.64 R4, desc[UR36][R2.64] ;  /* 0x0000002402047981 */ /* 0x000362000c1e1b00 */
[----:B------:R-:W-:Y:S05]  /*81f0*/  BRA `(.L_x_33898) ;  /* 0x0000000000087947 */ /* 0x000fea0003800000 */
.L_x_33921:
[----:B------:R2:W5:Y:S01]  /*8200*/  LDG.E R4, desc[UR36][R2.64] ;  /* 0x0000002402047981 */ /* 0x000562000c1e1900 */
[----:B------:R-:W-:-:S07]  /*8210*/  IMAD.MOV.U32 R5, RZ, RZ, RZ ;  /* 0x000000ffff057224 */ /* 0x000fce00078e00ff */
.L_x_33898:
        /* <DEDUP_REMOVED lines=22> */
.L_x_33929:
[----:B------:R4:W-:Y:S01]  /*8380*/  STG.E.U8 desc[UR36][R2.64], R7 ;  /* 0x0000000702007986 */ /* 0x0009e2000c101124 */
[----:B------:R-:W-:Y:S05]  /*8390*/  BRA `(.L_x_33931) ;  /* 0x0000000c00387947 */ /* 0x000fea0003800000 */
.L_x_33928:
        /* <DEDUP_REMOVED lines=8> */
.L_x_33933:
[----:B------:R2:W-:Y:S01]  /*8420*/  STG.E desc[UR36][R2.64], R7 ;  /* 0x0000000702007986 */ /* 0x0005e2000c101924 */
[----:B------:R-:W-:Y:S05]  /*8430*/  BRA `(.L_x_33931) ;  /* 0x0000000c00107947 */ /* 0x000fea0003800000 */
.L_x_33932:
[----:B------:R0:W-:Y:S01]  /*8440*/  STG.E.U16 desc[UR36][R2.64], R7 ;  /* 0x0000000702007986 */ /* 0x0001e2000c101524 */
[----:B------:R-:W-:Y:S05]  /*8450*/  BRA `(.L_x_33931) ;  /* 0x0000000c00087947 */ /* 0x000fea0003800000 */
.L_x_33927:
        /* <DEDUP_REMOVED lines=9> */
.L_x_33935:
[----:B------:R-:W0:Y:S02]  /*84f0*/  I2F.S64 R0, R4 ;  /* 0x0000000400007312 */ /* 0x000e240000301400 */
[----:B0-----:R-:W-:-:S05]  /*8500*/  F2FP.F16.F32.PACK_AB R0, RZ, R0 ;  /* 0x00000000ff00723e */ /* 0x001fca00000000ff */
[----:B------:R0:W-:Y:S01]  /*8510*/  STG.E.U16 desc[UR36][R2.64], R0 ;  /* 0x0000000002007986 */ /* 0x0001e2000c101524 */
[----:B------:R-:W-:Y:S05]  /*8520*/  BRA `(.L_x_33931) ;  /* 0x0000000800d47947 */ /* 0x000fea0003800000 */
.L_x_33934:
        /* <DEDUP_REMOVED lines=10> */
.L_x_33937:
[----:B------:R-:W0:Y:S02]  /*85d0*/  I2F.S64 R4, R4 ;  /* 0x0000000400047312 */ /* 0x000e240000301400 */
[----:B0-----:R-:W-:-:S04]  /*85e0*/  F2FP.F16.F32.PACK_AB R5, RZ, R4 ;  /* 0x00000004ff05723e */ /* 0x001fc800000000ff */
[----:B------:R-:W-:-:S05]  /*85f0*/  PRMT R5, R5, 0x5410, RZ ;  /* 0x0000541005057816 */ /* 0x000fca00000000ff */
[----:B------:R0:W-:Y:S01]  /*8600*/  STG.E desc[UR36][R2.64], R5 ;  /* 0x0000000502007986 */ /* 0x0001e2000c101924 */
[----:B------:R-:W-:Y:S05]  /*8610*/  BRA `(.L_x_33931) ;  /* 0x0000000800987947 */ /* 0x000fea0003800000 */
.L_x_33936:
[----:B------:R-:W0:Y:S02]  /*8620*/  I2F.F64.S64 R4, R4 ;  /* 0x0000000400047312 */ /* 0x000e240000301c00 */
[----:B0-----:R0:W-:Y:S01]  /*8630*/  STG.E.64 desc[UR36][R2.64], R4 ;  /* 0x0000000402007986 */ /* 0x0011e2000c101b24 */
[----:B------:R-:W-:Y:S05]  /*8640*/  BRA `(.L_x_33931) ;  /* 0x00000008008c7947 */ /* 0x000fea0003800000 */
.L_x_33926:
        /* <DEDUP_REMOVED lines=12> */
.L_x_33941:
        /* <DEDUP_REMOVED lines=18> */
.L_x_33944:
[----:B------:R-:W-:-:S04]  /*8830*/  SHF.R.U32.HI R5, RZ, 0x18, R5 ;  /* 0x00000018ff057819 */ /* 0x000fc80000011605 */
[----:B------:R-:W-:-:S07]  /*8840*/  LOP3.LUT R0, R0, 0x80, R5, 0xf8, !PT ;  /* 0x0000008000007812 */ /* 0x000fce00078ef805 */
.L_x_33943:
[----:B------:R-:W-:Y:S05]  /*8850*/  BSYNC.RECONVERGENT B0 ;  /* 0x0000000000007941 */ /* 0x000fea0003800200 */
.L_x_33942:
[----:B------:R0:W-:Y:S01]  /*8860*/  STG.E.U8 desc[UR36][R2.64], R0 ;  /* 0x0000000002007986 */ /* 0x0001e2000c101124 */
[----:B------:R-:W-:Y:S05]  /*8870*/  BRA `(.L_x_33931) ;  /* 0x0000000800007947 */ /* 0x000fea0003800000 */
.L_x_33940:
        /* <DEDUP_REMOVED lines=18> */
.L_x_33947:
[----:B------:R-:W-:-:S04]  /*89a0*/  SHF.R.U32.HI R5, RZ, 0x18, R5 ;  /* 0x00000018ff057819 */ /* 0x000fc80000011605 */
[----:B------:R-:W-:-:S07]  /*89b0*/  LOP3.LUT R0, R0, 0x80, R5, 0xf8, !PT ;  /* 0x0000008000007812 */ /* 0x000fce00078ef805 */
.L_x_33946:
[----:B------:R-:W-:Y:S05]  /*89c0*/  BSYNC.RECONVERGENT B0 ;  /* 0x0000000000007941 */ /* 0x000fea0003800200 */
.L_x_33945:
[----:B------:R0:W-:Y:S01]  /*89d0*/  STG.E.U8 desc[UR36][R2.64], R0 ;  /* 0x0000000002007986 */ /* 0x0001e2000c101124 */
[----:B------:R-:W-:Y:S05]  /*89e0*/  BRA `(.L_x_33931) ;  /* 0x0000000400a47947 */ /* 0x000fea0003800000 */
.L_x_33939:
        /* <DEDUP_REMOVED lines=23> */
.L_x_33949:
[----:B------:R0:W-:Y:S01]  /*8b60*/  STG.E.64 desc[UR36][R2.64], R4 ;  /* 0x0000000402007986 */ /* 0x0001e2000c101b24 */
[----:B------:R-:W-:Y:S05]  /*8b70*/  BRA `(.L_x_33931) ;  /* 0x0000000400407947 */ /* 0x000fea0003800000 */
.L_x_33948:
[----:B------:R0:W-:Y:S01]  /*8b80*/  STG.E desc[UR36][R2.64], R7 ;  /* 0x0000000702007986 */ /* 0x0001e2000c101924 */
[----:B------:R-:W-:Y:S05]  /*8b90*/  BRA `(.L_x_33931) ;  /* 0x0000000400387947 */ /* 0x000fea0003800000 */
.L_x_33938:
        /* <DEDUP_REMOVED lines=11> */
.L_x_33951:
[----:B------:R-:W-:Y:S01]  /*8c50*/  CS2R R6, SRZ ;  /* 0x0000000000067805 */ /* 0x000fe2000001ff00 */
[----:B------:R-:W0:Y:S04]  /*8c60*/  I2F.F64.S64 R4, R4 ;  /* 0x0000000400047312 */ /* 0x000e280000301c00 */
[----:B0-----:R0:W-:Y:S01]  /*8c70*/  STG.E.128 desc[UR36][R2.64], R4 ;  /* 0x0000000402007986 */ /* 0x0011e2000c101d24 */
[----:B------:R-:W-:Y:S05]  /*8c80*/  BRA `(.L_x_33931) ;  /* 0x0000000000fc7947 */ /* 0x000fea0003800000 */
.L_x_33950:
[----:B------:R-:W-:-:S09]  /*8c90*/  UISETP.NE.AND UP0, UPT, UR4, 0xf, UPT ;  /* 0x0000000f0400788c */ /* 0x000fd2000bf05270 */
[----:B------:R-:W-:Y:S05]  /*8ca0*/  BRA.U !UP0, `(.L_x_33952) ;  /* 0x0000000108e87547 */ /* 0x000fea000b800000 */
[----:B------:R-:W-:-:S09]  /*8cb0*/  UISETP.NE.AND UP0, UPT, UR4, 0x17, UPT ;  /* 0x000000170400788c */ /* 0x000fd2000bf05270 */
[----:B------:R-:W-:Y:S05]  /*8cc0*/  BRA.U !UP0, `(.L_x_33953) ;  /* 0x0000000108907547 */ /* 0x000fea000b800000 */
[----:B------:R-:W-:-:S09]  /*8cd0*/  UISETP.NE.AND UP0, UPT, UR4, 0x18, UPT ;  /* 0x000000180400788c */ /* 0x000fd2000bf05270 */
[----:B------:R-:W-:Y:S05]  /*8ce0*/  BRA.U !UP0, `(.L_x_33954) ;  /* 0x0000000108447547 */ /* 0x000fea000b800000 */
.L_x_33930:
        /* <DEDUP_REMOVED lines=16> */
.L_x_33955:
[----:B------:R-:W-:Y:S05]  /*8df0*/  BRA `(.L_x_33931) ;  /* 0x0000000000a07947 */ /* 0x000fea0003800000 */
.L_x_33954:
        /* <DEDUP_REMOVED lines=13> */
.L_x_33957:
[----:B------:R-:W-:Y:S05]  /*8ed0*/  BSYNC.RECONVERGENT B0 ;  /* 0x0000000000007941 */ /* 0x000fea0003800200 */
.L_x_33956:
[----:B------:R-:W-:-:S05]  /*8ee0*/  LOP3.LUT R7, R0, 0x80, R7, 0xf8, !PT ;  /* 0x0000008000077812 */ /* 0x000fca00078ef807 */
[----:B------:R0:W-:Y:S01]  /*8ef0*/  STG.E.U8 desc[UR36][R2.64], R7 ;  /* 0x0000000702007986 */ /* 0x0001e2000c101124 */
[----:B------:R-:W-:Y:S05]  /*8f00*/  BRA `(.L_x_33931) ;  /* 0x00000000005c7947 */ /* 0x000fea0003800000 */
.L_x_33953:
        /* <DEDUP_REMOVED lines=12> */
.L_x_33959:
[----:B------:R-:W-:Y:S01]  /*8fd0*/  IMAD.MOV.U32 R0, RZ, RZ, 0x7f ;  /* 0x0000007fff007424 */ /* 0x000fe200078e00ff */
[----:B------:R-:W-:-:S04]  /*8fe0*/  ISETP.GT.U32.AND P0, PT, R6, 0x7f800000, PT ;  /* 0x7f8000000600780c */ /* 0x000fc80003f04070 */
[----:B------:R-:W-:-:S09]  /*8ff0*/  SEL R0, R0, 0x7c, P0 ;  /* 0x0000007c00007807 */ /* 0x000fd20000000000 */
.L_x_33960:
[----:B------:R-:W-:Y:S05]  /*9000*/  BSYNC.RECONVERGENT B0 ;  /* 0x0000000000007941 */ /* 0x000fea0003800200 */
.L_x_33958:
[----:B------:R-:W-:-:S04]  /*9010*/  SHF.R.U32.HI R5, RZ, 0x18, R5 ;  /* 0x00000018ff057819 */ /* 0x000fc80000011605 */
[----:B------:R-:W-:-:S05]  /*9020*/  LOP3.LUT R5, R0, 0x80, R5, 0xf8, !PT ;  /* 0x0000008000057812 */ /* 0x000fca00078ef805 */
[----:B------:R0:W-:Y:S01]  /*9030*/  STG.E.U8 desc[UR36][R2.64], R5 ;  /* 0x0000000502007986 */ /* 0x0001e2000c101124 */
[----:B------:R-:W-:Y:S05]  /*9040*/  BRA `(.L_x_33931) ;  /* 0x00000000000c7947 */ /* 0x000fea0003800000 */
.L_x_33952:
[----:B------:R-:W0:Y:S02]  /*9050*/  I2F.S64 R0, R4 ;  /* 0x0000000400007312 */ /* 0x000e240000301400 */
[----:B0-----:R-:W-:-:S05]  /*9060*/  F2FP.BF16.F32.PACK_AB R0, RZ, R0 ;  /* 0x00000000ff00723e */ /* 0x001fca00000010ff */
[----:B------:R0:W-:Y:S02]  /*9070*/  STG.E.U16 desc[UR36][R2.64], R0 ;  /* 0x0000000002007986 */ /* 0x0001e4000c101524 */
.L_x_33931:
[----:B------:R-:W-:-:S07]  /*9080*/  IADD3 R17, PT, PT, R17, 0x80, RZ ;  /* 0x0000008011117810 */ /* 0x000fce0007ffe0ff */
.L_x_33891:
[----:B------:R-:W-:Y:S05]  /*9090*/  BSYNC.RECONVERGENT B6 ;  /* 0x0000000000067941 */ /* 0x000fea0003800200 */
.L_x_33890:
        /* <DEDUP_REMOVED lines=306> */
.L_x_33961:
        /* <DEDUP_REMOVED lines=19> */
.L_x_33965:
[----:B--2---:R3:W5:Y:S01]  /*a4f0*/  LDG.E.U8 R2, desc[UR36][R4.64] ;  /* 0x0000002404027981 */ /* 0x004762000c1e1100 */
[----:B------:R-:W-:Y:S01]  /*a500*/  IMAD.MOV.U32 R3, RZ, RZ, RZ ;  /* 0x000000ffff037224 */ /* 0x000fe200078e00ff */
[----:B------:R-:W-:Y:S06]  /*a510*/  BRA `(.L_x_33967) ;  /* 0x0000000c00407947 */ /* 0x000fec0003800000 */
.L_x_33964:
        /* <DEDUP_REMOVED lines=8> */
.L_x_33969:
[----:B--2---:R-:W2:Y:S02]  /*a5a0*/  LDG.E R2, desc[UR36][R4.64] ;  /* 0x0000002404027981 */ /* 0x004ea4000c1e1900 */
[----:B--2---:R-:W-:Y:S01]  /*a5b0*/  SHF.R.S32.HI R3, RZ, 0x1f, R2 ;  /* 0x0000001fff037819 */ /* 0x004fe20000011402 */
[----:B------:R-:W-:Y:S06]  /*a5c0*/  BRA `(.L_x_33967) ;  /* 0x0000000c00147947 */ /* 0x000fec0003800000 */
.L_x_33968:
[----:B--2---:R-:W2:Y:S02]  /*a5d0*/  LDG.E.S16 R2, desc[UR36][R4.64] ;  /* 0x0000002404027981 */ /* 0x004ea4000c1e1700 */
[----:B--2---:R-:W-:Y:S01]  /*a5e0*/  SHF.R.S32.HI R3, RZ, 0x1f, R2 ;  /* 0x0000001fff037819 */ /* 0x004fe20000011402 */
[----:B------:R-:W-:Y:S06]  /*a5f0*/  BRA `(.L_x_33967) ;  /* 0x0000000c00087947 */ /* 0x000fec0003800000 */
.L_x_33963:
        /* <DEDUP_REMOVED lines=9> */
.L_x_33971:
[----:B------:R-:W2:Y:S02]  /*a690*/  LDG.E.U16 R4, desc[UR36][R4.64] ;  /* 0x0000002404047981 */ /* 0x000ea4000c1e1500 */
[----:B--2---:R-:W-:-:S06]  /*a6a0*/  HADD2.F32 R2, -RZ, R4.H0_H0 ;  /* 0x20000004ff027230 */ /* 0x004fcc0000004100 */
[----:B------:R-:W3:Y:S02]  /*a6b0*/  F2I.S64.TRUNC R2, R2 ;  /* 0x0000000200027311 */ /* 0x000ee4000020d900 */
[----:B---3--:R-:W-:Y:S05]  /*a6c0*/  BRA `(.L_x_33967) ;  /* 0x0000000800d47947 */ /* 0x008fea0003800000 */
.L_x_33970:
        /* <DEDUP_REMOVED lines=9> */
.L_x_33973:
[----:B------:R-:W2:Y:S02]  /*a760*/  LDG.E.U16 R4, desc[UR36][R4.64] ;  /* 0x0000002404047981 */ /* 0x000ea4000c1e1500 */
[----:B--2---:R-:W-:-:S06]  /*a770*/  HADD2.F32 R2, -RZ, R4.H0_H0 ;  /* 0x20000004ff027230 */ /* 0x004fcc0000004100 */
[----:B------:R-:W3:Y:S02]  /*a780*/  F2I.S64.TRUNC R2, R2 ;  /* 0x0000000200027311 */ /* 0x000ee4000020d900 */
[----:B---3--:R-:W-:Y:S05]  /*a790*/  BRA `(.L_x_33967) ;  /* 0x0000000800a07947 */ /* 0x008fea0003800000 */
.L_x_33972:
[----:B--2---:R-:W2:Y:S02]  /*a7a0*/  LDG.E.64 R2, desc[UR36][R4.64] ;  /* 0x0000002404027981 */ /* 0x004ea4000c1e1b00 */
[----:B--2---:R-:W3:Y:S02]  /*a7b0*/  F2I.S64.F64.TRUNC R2, R2 ;  /* 0x0000000200027311 */ /* 0x004ee4000030d900 */
[----:B---3--:R-:W-:Y:S05]  /*a7c0*/  BRA `(.L_x_33967) ;  /* 0x0000000800947947 */ /* 0x008fea0003800000 */
.L_x_33962:
        /* <DEDUP_REMOVED lines=13> */
.L_x_33976:
[----:B--2---:R-:W2:Y:S02]  /*a8a0*/  LDG.E.64 R2, desc[UR36][R4.64] ;  /* 0x0000002404027981 */ /* 0x004ea4000c1e1b00 */
[----:B--2---:R-:W3:Y:S02]  /*a8b0*/  F2I.S64.F64.TRUNC R2, R2 ;  /* 0x0000000200027311 */ /* 0x004ee4000030d900 */
[----:B---3--:R-:W-:Y:S05]  /*a8c0*/  BRA `(.L_x_33967) ;  /* 0x0000000800547947 */ /* 0x008fea0003800000 */
.L_x_33975:
        /* <DEDUP_REMOVED lines=26> */
.L_x_33978:
        /* <DEDUP_REMOVED lines=13> */
.L_x_33977:
[----:B--2---:R-:W2:Y:S02]  /*ab40*/  LDG.E.U16 R2, desc[UR36][R4.64] ;  /* 0x0000002404027981 */ /* 0x004ea4000c1e1500 */
[----:B--2---:R-:W-:-:S06]  /*ab50*/  SHF.L.U32 R2, R2, 0x10, RZ ;  /* 0x0000001002027819 */ /* 0x004fcc00000006ff */
[----:B------:R-:W3:Y:S02]  /*ab60*/  F2I.S64.TRUNC R2, R2 ;  /* 0x0000000200027311 */ /* 0x000ee4000020d900 */
[----:B---3--:R-:W-:Y:S05]  /*ab70*/  BRA `(.L_x_33967) ;  /* 0x0000000400a87947 */ /* 0x008fea0003800000 */
.L_x_33974:
        /* <DEDUP_REMOVED lines=11> */
.L_x_33981:
        /* <DEDUP_REMOVED lines=21> */
.L_x_33985:
[----:B------:R-:W-:Y:S05]  /*ad80*/  BSYNC.RECONVERGENT B1 ;  /* 0x0000000000017941 */ /* 0x000fea0003800200 */
.L_x_33984:
[----:B------:R-:W-:Y:S02]  /*ad90*/  SHF.L.U32 R0, R0, 0x14, RZ ;  /* 0x0000001400007819 */ /* 0x000fe400000006ff */
[----:B------:R-:W-:-:S04]  /*ada0*/  LEA R2, R2, 0x3b800000, 0x17 ;  /* 0x3b80000002027811 */ /* 0x000fc800078eb8ff */
[----:B------:R-:W-:-:S07]  /*adb0*/  LOP3.LUT R2, R2, R0, R7, 0xfe, !PT ;  /* 0x0000000002027212 */ /* 0x000fce00078efe07 */
.L_x_33983:
[----:B------:R-:W-:Y:S05]  /*adc0*/  BSYNC.RECONVERGENT B0 ;  /* 0x0000000000007941 */ /* 0x000fea0003800200 */
.L_x_33982:
[----:B------:R-:W1:Y:S02]  /*add0*/  F2I.S64.TRUNC R2, R2 ;  /* 0x0000000200027311 */ /* 0x000e64000020d900 */
[----:B-1----:R-:W-:Y:S05]  /*ade0*/  BRA `(.L_x_33967) ;  /* 0x00000004000c7947 */ /* 0x002fea0003800000 */
.L_x_33980:
        /* <DEDUP_REMOVED lines=21> */
.L_x_33989:
[----:B------:R-:W-:Y:S05]  /*af40*/  BSYNC.RECONVERGENT B1 ;  /* 0x0000000000017941 */ /* 0x000fea0003800200 */
.L_x_33988:
[----:B------:R-:W-:Y:S01]  /*af50*/  IMAD.SHL.U32 R0, R0, 0x200000, RZ ;  /* 0x0020000000007824 */ /* 0x000fe200078e00ff */
[----:B------:R-:W-:-:S04]  /*af60*/  LEA R2, R2, 0x37800000, 0x17 ;  /* 0x3780000002027811 */ /* 0x000fc800078eb8ff */
[----:B------:R-:W-:-:S07]  /*af70*/  LOP3.LUT R2, R2, R0, R7, 0xfe, !PT ;  /* 0x0000000002027212 */ /* 0x000fce00078efe07 */
.L_x_33987:
[----:B------:R-:W-:Y:S05]  /*af80*/  BSYNC.RECONVERGENT B0 ;  /* 0x0000000000007941 */ /* 0x000fea0003800200 */
.L_x_33986:
[----:B------:R-:W0:Y:S02]  /*af90*/  F2I.S64.TRUNC R2, R2 ;  /* 0x0000000200027311 */ /* 0x000e24000020d900 */
[----:B0-----:R-:W-:Y:S05]  /*afa0*/  BRA `(.L_x_33967) ;  /* 0x00000000009c7947 */ /* 0x001fea0003800000 */
.L_x_33979:
        /* <DEDUP_REMOVED lines=14> */
.L_x_33993:
[----:B------:R-:W-:Y:S05]  /*b090*/  BSYNC.RECONVERGENT B0 ;  /* 0x0000000000007941 */ /* 0x000fea0003800200 */
.L_x_33992:
[----:B------:R-:W2:Y:S02]  /*b0a0*/  F2I.S64.TRUNC R2, R2 ;  /* 0x0000000200027311 */ /* 0x000ea4000020d900 */
[----:B--2---:R-:W-:Y:S05]  /*b0b0*/  BRA `(.L_x_33967) ;  /* 0x0000000000587947 */ /* 0x004fea0003800000 */
.L_x_33966:
        /* <DEDUP_REMOVED lines=16> */
.L_x_33994:
[----:B------:R-:W-:Y:S01]  /*b1c0*/  CS2R R2, SRZ ;  /* 0x0000000000027805 */ /* 0x000fe2000001ff00 */
[----:B------:R-:W-:Y:S06]  /*b1d0*/  BRA `(.L_x_33967) ;  /* 0x0000000000107947 */ /* 0x000fec0003800000 */
.L_x_33991:
[----:B--2---:R2:W5:Y:S01]  /*b1e0*/  LDG.E.64 R2, desc[UR36][R4.64] ;  /* 0x0000002404027981 */ /* 0x004562000c1e1b00 */
[----:B------:R-:W-:Y:S05]  /*b1f0*/  BRA `(.L_x_33967) ;  /* 0x0000000000087947 */ /* 0x000fea0003800000 */
.L_x_33990:
[----:B--2---:R1:W5:Y:S01]  /*b200*/  LDG.E R2, desc[UR36][R4.64] ;  /* 0x0000002404027981 */ /* 0x004362000c1e1900 */
[----:B------:R-:W-:-:S07]  /*b210*/  MOV R3, RZ ;  /* 0x000000ff00037202 */ /* 0x000fce0000000f00 */
.L_x_33967:
[----:B------:R-:W0:Y:S01]  /*b220*/  LDCU.64 UR6, c[0x0][0x598] ;  /* 0x0000b300ff0677ac */ /* 0x000e220008000a00 */
[----:B------:R-:W-:-:S04]  /*b230*/  UPRMT UR4, UR41, 0x9910, URZ ;  /* 0x0000991029047896 */ /* 0x000fc800080000ff */
[----:B------:R-:W-:Y:S01]  /*b240*/  UISETP.GT.AND UP0, UPT, UR4, 0x9, UPT ;  /* 0x000000090400788c */ /* 0x000fe2000bf04270 */
[----:B0----5:R-:W-:-:S04]  /*b250*/  ISETP.GT.U32.AND P0, PT, R2, UR6, PT ;  /* 0x0000000602007c0c */ /* 0x021fc8000bf04070 */
[----:B------:R-:W-:-:S04]  /*b260*/  ISETP.GT.AND.EX P0, PT, R3, UR7, PT, P0 ;  /* 0x0000000703007c0c */ /* 0x000fc8000bf04300 */
        /* <DEDUP_REMOVED lines=14> */
.L_x_33998:
[----:B------:R-:W-:Y:S01]  /*b350*/  STG.E.U8 desc[UR36][R16.64], R5 ;  /* 0x0000000510007986 */ /* 0x000fe2000c101124 */
[----:B------:R-:W-:Y:S05]  /*b360*/  EXIT ;  /* 0x000000000000794d */ /* 0x000fea0003800000 */
.L_x_33997:
        /* <DEDUP_REMOVED lines=8> */
.L_x_34001:
[----:B------:R-:W-:Y:S01]  /*b3f0*/  STG.E desc[UR36][R16.64], R5 ;  /* 0x0000000510007986 */ /* 0x000fe2000c101924 */
[----:B------:R-:W-:Y:S05]  /*b400*/  EXIT ;  /* 0x000000000000794d */ /* 0x000fea0003800000 */
.L_x_34000:
[----:B------:R-:W-:Y:S01]  /*b410*/  STG.E.U16 desc[UR36][R16.64], R5 ;  /* 0x0000000510007986 */ /* 0x000fe2000c101524 */
[----:B------:R-:W-:Y:S05]  /*b420*/  EXIT ;  /* 0x000000000000794d */ /* 0x000fea0003800000 */
.L_x_33996:
        /* <DEDUP_REMOVED lines=9> */
.L_x_34003:
[----:B------:R-:W0:Y:S02]  /*b4c0*/  I2F.S64 R0, R2 ;  /* 0x0000000200007312 */ /* 0x000e240000301400 */
[----:B0-----:R-:W-:-:S05]  /*b4d0*/  F2FP.F16.F32.PACK_AB R0, RZ, R0 ;  /* 0x00000000ff00723e */ /* 0x001fca00000000ff */
[----:B------:R-:W-:Y:S01]  /*b4e0*/  STG.E.U16 desc[UR36][R16.64], R0 ;  /* 0x0000000010007986 */ /* 0x000fe2000c101524 */
[----:B------:R-:W-:Y:S05]  /*b4f0*/  EXIT ;  /* 0x000000000000794d */ /* 0x000fea0003800000 */
.L_x_34002:
        /* <DEDUP_REMOVED lines=10> */
.L_x_34005:
[----:B------:R-:W0:Y:S02]  /*b5a0*/  I2F.S64 R2, R2 ;  /* 0x0000000200027312 */ /* 0x000e240000301400 */
[----:B0-----:R-:W-:-:S04]  /*b5b0*/  F2FP.F16.F32.PACK_AB R3, RZ, R2 ;  /* 0x00000002ff03723e */ /* 0x001fc800000000ff */
[----:B------:R-:W-:-:S05]  /*b5c0*/  PRMT R3, R3, 0x5410, RZ ;  /* 0x0000541003037816 */ /* 0x000fca00000000ff */
[----:B------:R-:W-:Y:S01]  /*b5d0*/  STG.E desc[UR36][R16.64], R3 ;  /* 0x0000000310007986 */ /* 0x000fe2000c101924 */
[----:B------:R-:W-:Y:S05]  /*b5e0*/  EXIT ;  /* 0x000000000000794d */ /* 0x000fea0003800000 */
.L_x_34004:
[----:B------:R-:W0:Y:S02]  /*b5f0*/  I2F.F64.S64 R2, R2 ;  /* 0x0000000200027312 */ /* 0x000e240000301c00 */
[----:B0-----:R-:W-:Y:S01]  /*b600*/  STG.E.64 desc[UR36][R16.64], R2 ;  /* 0x0000000210007986 */ /* 0x001fe2000c101b24 */
[----:B------:R-:W-:Y:S05]  /*b610*/  EXIT ;  /* 0x000000000000794d */ /* 0x000fea0003800000 */
.L_x_33995:
        /* <DEDUP_REMOVED lines=12> */
.L_x_34009:
        /* <DEDUP_REMOVED lines=17> */
.L_x_34012:
[----:B------:R-:W-:-:S04]  /*b7f0*/  SHF.R.U32.HI R3, RZ, 0x18, R3 ;  /* 0x00000018ff037819 */ /* 0x000fc80000011603 */
[----:B------:R-:W-:-:S04]  /*b800*/  LOP3.LUT R0, R0, 0x80, R3, 0xf8, !PT ;  /* 0x0000008000007812 */ /* 0x000fc800078ef803 */
[----:B------:R-:W-:-:S07]  /*b810*/  PRMT R8, R0, 0x7610, R8 ;  /* 0x0000761000087816 */ /* 0x000fce0000000008 */
.L_x_34011:
[----:B------:R-:W-:Y:S05]  /*b820*/  BSYNC.RECONVERGENT B0 ;  /* 0x0000000000007941 */ /* 0x000fea0003800200 */
.L_x_34010:
[----:B------:R-:W-:Y:S01]  /*b830*/  STG.E.U8 desc[UR36][R16.64], R8 ;  /* 0x0000000810007986 */ /* 0x000fe2000c101124 */
[----:B------:R-:W-:Y:S05]  /*b840*/  EXIT ;  /* 0x000000000000794d */ /* 0x000fea0003800000 */
.L_x_34008:
        /* <DEDUP_REMOVED lines=17> */
.L_x_34015:
[----:B------:R-:W-:-:S04]  /*b960*/  SHF.R.U32.HI R3, RZ, 0x18, R3 ;  /* 0x00000018ff037819 */ /* 0x000fc80000011603 */
[----:B------:R-:W-:-:S04]  /*b970*/  LOP3.LUT R0, R0, 0x80, R3, 0xf8, !PT ;  /* 0x0000008000007812 */ /* 0x000fc800078ef803 */
[----:B------:R-:W-:-:S07]  /*b980*/  PRMT R8, R0, 0x7610, R8 ;  /* 0x0000761000087816 */ /* 0x000fce0000000008 */
.L_x_34014:
[----:B------:R-:W-:Y:S05]  /*b990*/  BSYNC.RECONVERGENT B0 ;  /* 0x0000000000007941 */ /* 0x000fea0003800200 */
.L_x_34013:
[----:B------:R-:W-:Y:S01]  /*b9a0*/  STG.E.U8 desc[UR36][R16.64], R8 ;  /* 0x0000000810007986 */ /* 0x000fe2000c101124 */
[----:B------:R-:W-:Y:S05]  /*b9b0*/  EXIT ;  /* 0x000000000000794d */ /* 0x000fea0003800000 */
.L_x_34007:
        /* <DEDUP_REMOVED lines=23> */
.L_x_34017:
[----:B------:R-:W-:Y:S01]  /*bb30*/  STG.E.64 desc[UR36][R16.64], R2 ;  /* 0x0000000210007986 */ /* 0x000fe2000c101b24 */
[----:B------:R-:W-:Y:S05]  /*bb40*/  EXIT ;  /* 0x000000000000794d */ /* 0x000fea0003800000 */
.L_x_34016:
[----:B------:R-:W-:Y:S01]  /*bb50*/  STG.E desc[UR36][R16.64], R5 ;  /* 0x0000000510007986 */ /* 0x000fe2000c101924 */
[----:B------:R-:W-:Y:S05]  /*bb60*/  EXIT ;  /* 0x000000000000794d */ /* 0x000fea0003800000 */
.L_x_34006:
        /* <DEDUP_REMOVED lines=11> */
.L_x_34019:
[----:B------:R-:W-:Y:S01]  /*bc20*/  CS2R R6, SRZ ;  /* 0x0000000000067805 */ /* 0x000fe2000001ff00 */
[----:B------:R-:W0:Y:S04]  /*bc30*/  I2F.F64.S64 R4, R2 ;  /* 0x0000000200047312 */ /* 0x000e280000301c00 */
[----:B0-----:R-:W-:Y:S01]  /*bc40*/  STG.E.128 desc[UR36][R16.64], R4 ;  /* 0x0000000410007986 */ /* 0x001fe2000c101d24 */
[----:B------:R-:W-:Y:S05]  /*bc50*/  EXIT ;  /* 0x000000000000794d */ /* 0x000fea0003800000 */
.L_x_34018:
[----:B------:R-:W-:-:S09]  /*bc60*/  UISETP.NE.AND UP0, UPT, UR4, 0xf, UPT ;  /* 0x0000000f0400788c */ /* 0x000fd2000bf05270 */
[----:B------:R-:W-:Y:S05]  /*bc70*/  BRA.U !UP0, `(.L_x_34020) ;  /* 0x0000000108e87547 */ /* 0x000fea000b800000 */
[----:B------:R-:W-:-:S09]  /*bc80*/  UISETP.NE.AND UP0, UPT, UR4, 0x17, UPT ;  /* 0x000000170400788c */ /* 0x000fd2000bf05270 */
[----:B------:R-:W-:Y:S05]  /*bc90*/  BRA.U !UP0, `(.L_x_34021) ;  /* 0x0000000108907547 */ /* 0x000fea000b800000 */
[----:B------:R-:W-:-:S09]  /*bca0*/  UISETP.NE.AND UP0, UPT, UR4, 0x18, UPT ;  /* 0x000000180400788c */ /* 0x000fd2000bf05270 */
[----:B------:R-:W-:Y:S05]  /*bcb0*/  BRA.U !UP0, `(.L_x_34022) ;  /* 0x0000000108447547 */ /* 0x000fea000b800000 */
.L_x_33999:
        /* <DEDUP_REMOVED lines=16> */
.L_x_34023:
[----:B------:R-:W-:Y:S05]  /*bdc0*/  EXIT ;  /* 0x000000000000794d */ /* 0x000fea0003800000 */
.L_x_34022:
        /* <DEDUP_REMOVED lines=13> */
.L_x_34025:
[----:B------:R-:W-:Y:S05]  /*bea0*/  BSYNC.RECONVERGENT B0 ;  /* 0x0000000000007941 */ /* 0x000fea0003800200 */
.L_x_34024:
[----:B------:R-:W-:-:S05]  /*beb0*/  LOP3.LUT R5, R0, 0x80, R5, 0xf8, !PT ;  /* 0x0000008000057812 */ /* 0x000fca00078ef805 */
[----:B------:R-:W-:Y:S01]  /*bec0*/  STG.E.U8 desc[UR36][R16.64], R5 ;  /* 0x0000000510007986 */ /* 0x000fe2000c101124 */
[----:B------:R-:W-:Y:S05]  /*bed0*/  EXIT ;  /* 0x000000000000794d */ /* 0x000fea0003800000 */
.L_x_34021:
        /* <DEDUP_REMOVED lines=12> */
.L_x_34027:
[----:B------:R-:W-:Y:S01]  /*bfa0*/  IMAD.MOV.U32 R0, RZ, RZ, 0x7f ;  /* 0x0000007fff007424 */ /* 0x000fe200078e00ff */
[----:B------:R-:W-:-:S04]  /*bfb0*/  ISETP.GT.U32.AND P0, PT, R4, 0x7f800000, PT ;  /* 0x7f8000000400780c */ /* 0x000fc80003f04070 */
[----:B------:R-:W-:-:S09]  /*bfc0*/  SEL R0, R0, 0x7c, P0 ;  /* 0x0000007c00007807 */ /* 0x000fd20000000000 */
.L_x_34028:
[----:B------:R-:W-:Y:S05]  /*bfd0*/  BSYNC.RECONVERGENT B0 ;  /* 0x0000000000007941 */ /* 0x000fea0003800200 */
.L_x_34026:
[----:B------:R-:W-:-:S04]  /*bfe0*/  SHF.R.U32.HI R3, RZ, 0x18, R3 ;  /* 0x00000018ff037819 */ /* 0x000fc80000011603 */
[----:B------:R-:W-:-:S05]  /*bff0*/  LOP3.LUT R3, R0, 0x80, R3, 0xf8, !PT ;  /* 0x0000008000037812 */ /* 0x000fca00078ef803 */
[----:B------:R-:W-:Y:S01]  /*c000*/  STG.E.U8 desc[UR36][R16.64], R3 ;  /* 0x0000000310007986 */ /* 0x000fe2000c101124 */
[----:B------:R-:W-:Y:S05]  /*c010*/  EXIT ;  /* 0x000000000000794d */ /* 0x000fea0003800000 */
.L_x_34020:
[----:B------:R-:W0:Y:S02]  /*c020*/  I2F.S64 R0, R2 ;  /* 0x0000000200007312 */ /* 0x000e240000301400 */
[----:B0-----:R-:W-:-:S05]  /*c030*/  F2FP.BF16.F32.PACK_AB R0, RZ, R0 ;  /* 0x00000000ff00723e */ /* 0x001fca00000010ff */
[----:B------:R-:W-:Y:S01]  /*c040*/  STG.E.U16 desc[UR36][R16.64], R0 ;  /* 0x0000000010007986 */ /* 0x000fe2000c101524 */
[----:B------:R-:W-:Y:S05]  /*c050*/  EXIT ;  /* 0x000000000000794d */ /* 0x000fea0003800000 */
.L_x_34029:
        /* <DEDUP_REMOVED lines=10> */
.L_x_41184:


//--------------------- .text._ZN2at6native27unrolled_elementwise_kernelINS0_13AUnaryFunctorIlllZZZNS0_19maximum_kernel_cudaERNS_18TensorIteratorBaseEENKUlvE_clEvENKUlvE2_clEvEUlllE_EESt5arrayIPcLm2EELi4E23TrivialOffsetCalculatorILi1EjESD_NS0_6memory12LoadWithCastILi1EEENSE_13StoreWithCastILi1EEEEEviT_T0_T2_T3_T4_T5_ --------------------------
	.section	.text._ZN2at6native27unrolled_elementwise_kernelINS0_13AUnaryFunctorIlllZZZNS0_19maximum_kernel_cudaERNS_18TensorIteratorBaseEENKUlvE_clEvENKUlvE2_clEvEUlllE_EESt5arrayIPcLm2EELi4E23TrivialOffsetCalculatorILi1EjESD_NS0_6memory12LoadWithCastILi1EEENSE_13StoreWithCastILi1EEEEEviT_T0_T2_T3_T4_T5_,"ax",@progbits
	.align	128
        .global         _ZN2at6native27unrolled_elementwise_kernelINS0_13AUnaryFunctorIlllZZZNS0_19maximum_kernel_cudaERNS_18TensorIteratorBaseEENKUlvE_clEvENKUlvE2_clEvEUlllE_EESt5arrayIPcLm2EELi4E23TrivialOffsetCalculatorILi1EjESD_NS0_6memory12LoadWithCastILi1EEENSE_13StoreWithCastILi1EEEEEviT_T0_T2_T3_T4_T5_
        .type           _ZN2at6native27unrolled_elementwise_kernelINS0_13AUnaryFunctorIlllZZZNS0_19maximum_kernel_cudaERNS_18TensorIteratorBaseEENKUlvE_clEvENKUlvE2_clEvEUlllE_EESt5arrayIPcLm2EELi4E23TrivialOffsetCalculatorILi1EjESD_NS0_6memory12LoadWithCastILi1EEENSE_13StoreWithCastILi1EEEEEviT_T0_T2_T3_T4_T5_,@function
        .size           _ZN2at6native27unrolled_elementwise_kernelINS0_13AUnaryFunctorIlllZZZNS0_19maximum_kernel_cudaERNS_18TensorIteratorBaseEENKUlvE_clEvENKUlvE2_clEvEUlllE_EESt5arrayIPcLm2EELi4E23TrivialOffsetCalculatorILi1EjESD_NS0_6memory12LoadWithCastILi1EEENSE_13StoreWithCastILi1EEEEEviT_T0_T2_T3_T4_T5_,(.L_x_41185 - _ZN2at6native27unrolled_elementwise_kernelINS0_13AUnaryFunctorIlllZZZNS0_19maximum_kernel_cudaERNS_18TensorIteratorBaseEENKUlvE_clEvENKUlvE2_clEvEUlllE_EESt5arrayIPcLm2EELi4E23TrivialOffsetCalculatorILi1EjESD_NS0_6memory12LoadWithCastILi1EEENSE_13StoreWithCastILi1EEEEEviT_T0_T2_T3_T4_T5_)
        .other          _ZN2at6native27unrolled_elementwise_kernelINS0_13AUnaryFunctorIlllZZZNS0_19maximum_kernel_cudaERNS_18TensorIteratorBaseEENKUlvE_clEvENKUlvE2_clEvEUlllE_EESt5arrayIPcLm2EELi4E23TrivialOffsetCalculatorILi1EjESD_NS0_6memory12LoadWithCastILi1EEENSE_13StoreWithCastILi1EEEEEviT_T0_T2_T3_T4_T5_,@"STO_CUDA_ENTRY STV_DEFAULT"
_ZN2at6native27unrolled_elementwise_kernelINS0_13AUnaryFunctorIlllZZZNS0_19maximum_kernel_cudaERNS_18TensorIteratorBaseEENKUlvE_clEvENKUlvE2_clEvEUlllE_EESt5arrayIPcLm2EELi4E23TrivialOffsetCalculatorILi1EjESD_NS0_6memory12LoadWithCastILi1EEENSE_13StoreWithCastILi1EEEEEviT_T0_T2_T3_T4_T5_:
.text._ZN2at6native27unrolled_elementwise_kernelINS0_13AUnaryFunctorIlllZZZNS0_19maximum_kernel_cudaERNS_18TensorIteratorBaseEENKUlvE_clEvENKUlvE2_clEvEUlllE_EESt5arrayIPcLm2EELi4E23TrivialOffsetCalculatorILi1EjESD_NS0_6memory12LoadWithCastILi1EEENSE_13StoreWithCastILi1EEEEEviT_T0_T2_T3_T4_T5_:
        /* <DEDUP_REMOVED lines=32> */
.L_x_34035:
[----:B------:R1:W5:Y:S01]  /*0200*/  LDG.E.U8 R28, desc[UR36][R4.64] ;  /* 0x00000024041c7981 */ /* 0x000362000c1e1100 */
[----:B------:R-:W-:Y:S01]  /*0210*/  IMAD.MOV.U32 R29, RZ, RZ, RZ ;  /* 0x000000ffff1d7224 */ /* 0x000fe200078e00ff */
[----:B------:R-:W-:Y:S06]  /*0220*/  BRA `(.L_x_34037) ;  /* 0x0000000c00447947 */ /* 0x000fec0003800000 */
.L_x_34034:
        /* <DEDUP_REMOVED lines=8> */
.L_x_34039:
[----:B------:R-:W2:Y:S02]  /*02b0*/  LDG.E R28, desc[UR36][R4.64] ;  /* 0x00000024041c7981 */ /* 0x000ea4000c1e1900 */
[----:B--2---:R-:W-:Y:S01]  /*02c0*/  SHF.R.S32.HI R29, RZ, 0x1f, R28 ;  /* 0x0000001fff1d7819 */ /* 0x004fe2000001141c */
[----:B------:R-:W-:Y:S06]  /*02d0*/  BRA `(.L_x_34037) ;  /* 0x0000000c00187947 */ /* 0x000fec0003800000 */
.L_x_34038:
[----:B------:R-:W2:Y:S02]  /*02e0*/  LDG.E.S16 R28, desc[UR36][R4.64] ;  /* 0x00000024041c7981 */ /* 0x000ea4000c1e1700 */
[----:B--2---:R-:W-:Y:S01]  /*02f0*/  SHF.R.S32.HI R29, RZ, 0x1f, R28 ;  /* 0x0000001fff1d7819 */ /* 0x004fe2000001141c */
[----:B------:R-:W-:Y:S06]  /*0300*/  BRA `(.L_x_34037) ;  /* 0x0000000c000c7947 */ /* 0x000fec0003800000 */
.L_x_34033:
        /* <DEDUP_REMOVED lines=9> */
.L_x_34041:
[----:B------:R-:W2:Y:S02]  /*03a0*/  LDG.E.U16 R4, desc[UR36][R4.64] ;  /* 0x0000002404047981 */ /* 0x000ea4000c1e1500 */
[----:B--2---:R-:W-:-:S06]  /*03b0*/  HADD2.F32 R28, -RZ, R4.H0_H0 ;  /* 0x20000004ff1c7230 */ /* 0x004fcc0000004100 */
[----:B------:R-:W2:Y:S02]  /*03c0*/  F2I.S64.TRUNC R28, R28 ;  /* 0x0000001c001c7311 */ /* 0x000ea4000020d900 */
[----:B--2---:R-:W-:Y:S05]  /*03d0*/  BRA `(.L_x_34037) ;  /* 0x0000000800d87947 */ /* 0x004fea0003800000 */
.L_x_34040:
        /* <DEDUP_REMOVED lines=9> */
.L_x_34043:
[----:B------:R-:W2:Y:S02]  /*0470*/  LDG.E.U16 R4, desc[UR36][R4.64] ;  /* 0x0000002404047981 */ /* 0x000ea4000c1e1500 */
[----:B--2---:R-:W-:-:S06]  /*0480*/  HADD2.F32 R28, -RZ, R4.H0_H0 ;  /* 0x20000004ff1c7230 */ /* 0x004fcc0000004100 */
[----:B------:R-:W2:Y:S02]  /*0490*/  F2I.S64.TRUNC R28, R28 ;  /* 0x0000001c001c7311 */ /* 0x000ea4000020d900 */
[----:B--2---:R-:W-:Y:S05]  /*04a0*/  BRA `(.L_x_34037) ;  /* 0x0000000800a47947 */ /* 0x004fea0003800000 */
.L_x_34042:
[----:B------:R-:W2:Y:S02]  /*04b0*/  LDG.E.64 R4, desc[UR36][R4.64] ;  /* 0x0000002404047981 */ /* 0x000ea4000c1e1b00 */
[----:B--2---:R2:W3:Y:S02]  /*04c0*/  F2I.S64.F64.TRUNC R28, R4 ;  /* 0x00000004001c7311 */ /* 0x0044e4000030d900 */
[----:B--23--:R-:W-:Y:S05]  /*04d0*/  BRA `(.L_x_34037) ;  /* 0x0000000800987947 */ /* 0x00cfea0003800000 */
.L_x_34032:
        /* <DEDUP_REMOVED lines=13> */
.L_x_34046:
[----:B------:R-:W2:Y:S02]  /*05b0*/  LDG.E.64 R4, desc[UR36][R4.64] ;  /* 0x0000002404047981 */ /* 0x000ea4000c1e1b00 */
[----:B--2---:R2:W3:Y:S02]  /*05c0*/  F2I.S64.F64.TRUNC R28, R4 ;  /* 0x00000004001c7311 */ /* 0x0044e4000030d900 */
[----:B--23--:R-:W-:Y:S05]  /*05d0*/  BRA `(.L_x_34037) ;  /* 0x0000000800587947 */ /* 0x00cfea0003800000 */
.L_x_34045:
        /* <DEDUP_REMOVED lines=26> */
.L_x_34048:
        /* <DEDUP_REMOVED lines=14> */
.L_x_34047:
[----:B------:R-:W2:Y:S02]  /*0860*/  LDG.E.U16 R28, desc[UR36][R4.64] ;  /* 0x00000024041c7981 */ /* 0x000ea4000c1e1500 */
[----:B--2---:R-:W-:-:S06]  /*0870*/  IMAD.U32 R28, R28, 0x10000, RZ ;  /* 0x000100001c1c7824 */ /* 0x004fcc00078e00ff */
[----:B------:R-:W2:Y:S02]  /*0880*/  F2I.S64.TRUNC R28, R28 ;  /* 0x0000001c001c7311 */ /* 0x000ea4000020d900 */
[----:B--2---:R-:W-:Y:S05]  /*0890*/  BRA `(.L_x_34037) ;  /* 0x0000000400a87947 */ /* 0x004fea0003800000 */
.L_x_34044:
        /* <DEDUP_REMOVED lines=11> */
.L_x_34051:
        /* <DEDUP_REMOVED lines=21> */
.L_x_34055:
[----:B------:R-:W-:Y:S05]  /*0aa0*/  BSYNC.RECONVERGENT B1 ;  /* 0x0000000000017941 */ /* 0x000fea0003800200 */
.L_x_34054:
[----:B------:R-:W-:Y:S01]  /*0ab0*/  IMAD.SHL.U32 R0, R0, 0x100000, RZ ;  /* 0x0010000000007824 */ /* 0x000fe200078e00ff */
[----:B------:R-:W-:-:S04]  /*0ac0*/  LEA R3, R3, 0x3b800000, 0x17 ;  /* 0x3b80000003037811 */ /* 0x000fc800078eb8ff */
[----:B------:R-:W-:-:S07]  /*0ad0*/  LOP3.LUT R28, R3, R0, R7, 0xfe, !PT ;  /* 0x00000000031c7212 */ /* 0x000fce00078efe07 */
.L_x_34053:
[----:B------:R-:W-:Y:S05]  /*0ae0*/  BSYNC.RECONVERGENT B0 ;  /* 0x0000000000007941 */ /* 0x000fea0003800200 */
.L_x_34052:
[----:B------:R-:W4:Y:S02]  /*0af0*/  F2I.S64.TRUNC R28, R28 ;  /* 0x0000001c001c7311 */ /* 0x000f24000020d900 */
[----:B----4-:R-:W-:Y:S05]  /*0b00*/  BRA `(.L_x_34037) ;  /* 0x00000004000c7947 */ /* 0x010fea0003800000 */
.L_x_34050:
        /* <DEDUP_REMOVED lines=21> */
.L_x_34059:
[----:B------:R-:W-:Y:S05]  /*0c60*/  BSYNC.RECONVERGENT B1 ;  /* 0x0000000000017941 */ /* 0x000fea0003800200 */
.L_x_34058:
[----:B------:R-:W-:Y:S01]  /*0c70*/  IMAD.SHL.U32 R0, R0, 0x200000, RZ ;  /* 0x0020000000007824 */ /* 0x000fe200078e00ff */
[----:B------:R-:W-:-:S04]  /*0c80*/  LEA R3, R3, 0x37800000, 0x17 ;  /* 0x3780000003037811 */ /* 0x000fc800078eb8ff */
[----:B------:R-:W-:-:S07]  /*0c90*/  LOP3.LUT R28, R3, R0, R7, 0xfe, !PT ;  /* 0x00000000031c7212 */ /* 0x000fce00078efe07 */
.L_x_34057:
[----:B------:R-:W-:Y:S05]  /*0ca0*/  BSYNC.RECONVERGENT B0 ;  /* 0x0000000000007941 */ /* 0x000fea0003800200 */
.L_x_34056:
[----:B------:R-:W4:Y:S02]  /*0cb0*/  F2I.S64.TRUNC R28, R28 ;  /* 0x0000001c001c7311 */ /* 0x000f24000020d900 */
[----:B----4-:R-:W-:Y:S05]  /*0cc0*/  BRA `(.L_x_34037) ;  /* 0x00000000009c7947 */ /* 0x010fea0003800000 */
.L_x_34049:
[----:B------:R-:W-:-:S09]  /*0cd0*/  UISETP.NE.AND UP0, UPT, UR4, 0x1c, UPT ;  /* 0x0000001c0400788c */ /* 0x000fd2000bf05270 */
[----:B------:R-:W-:Y:S05]  /*0ce0*/  BRA.U !UP0, `(.L_x_34060) ;  /* 0x00000001088c7547 */ /* 0x000fea000b800000 */
[----:B------:R-:W-:-:S09]  /*0cf0*/  UISETP.NE.AND UP0, UPT, UR4, 0x1d, UPT ;  /* 0x0000001d0400788c */ /* 0x000fd2000bf05270 */
[----:B------:R-:W-:Y:S05]  /*0d00*/  BRA.U !UP0, `(.L_x_34061) ;  /* 0x00000001087c7547 */ /* 0x000fea000b800000 */
[----:B------:R-:W-:-:S09]  /*0d10*/  UISETP.NE.AND UP0, UPT, UR4, 0x2c, UPT ;  /* 0x0000002c0400788c */ /* 0x000fd2000bf05270 */
[----:B------:R-:W-:Y:S05]  /*0d20*/  BRA.U !UP0, `(.L_x_34062) ;  /* 0x0000000108487547 */ /* 0x000fea000b800000 */
.L_x_34036:
        /* <DEDUP_REMOVED lines=16> */
.L_x_34063:
[----:B------:R-:W-:Y:S01]  /*0e30*/  CS2R R28, SRZ ;  /* 0x00000000001c7805 */ /* 0x000fe2000001ff00 */
[----:B------:R-:W-:Y:S06]  /*0e40*/  BRA `(.L_x_34037) ;  /* 0x00000000003c7947 */ /* 0x000fec0003800000 */
.L_x_34062:
        /* <DEDUP_REMOVED lines=8> */
.L_x_34065:
[----:B------:R-:W-:Y:S05]  /*0ed0*/  BSYNC.RECONVERGENT B0 ;  /* 0x0000000000007941 */ /* 0x000fea0003800200 */
.L_x_34064:
[----:B------:R-:W2:Y:S02]  /*0ee0*/  F2I.S64.TRUNC R28, R28 ;  /* 0x0000001c001c7311 */ /* 0x000ea4000020d900 */
[----:B--2---:R-:W-:Y:S05]  /*0ef0*/  BRA `(.L_x_34037) ;  /* 0x0000000000107947 */ /* 0x004fea0003800000 */
.L_x_34061:
[----:B------:R2:W5:Y:S01]  /*0f00*/  LDG.E.64 R28, desc[UR36][R4.64] ;  /* 0x00000024041c7981 */ /* 0x000562000c1e1b00 */
[----:B------:R-:W-:Y:S05]  /*0f10*/  BRA `(.L_x_34037) ;  /* 0x0000000000087947 */ /* 0x000fea0003800000 */
.L_x_34060:
[----:B------:R3:W5:Y:S01]  /*0f20*/  LDG.E R28, desc[UR36][R4.64] ;  /* 0x00000024041c7981 */ /* 0x000762000c1e1900 */
[----:B------:R-:W-:-:S07]  /*0f30*/  IMAD.MOV.U32 R29, RZ, RZ, RZ ;  /* 0x000000ffff1d7224 */ /* 0x000fce00078e00ff */
.L_x_34037:
[----:B------:R-:W-:-:S07]  /*0f40*/  VIADD R17, R19, 0x80 ;  /* 0x0000008013117836 */ /* 0x000fce0000000000 */
.L_x_34031:
[----:B------:R-:W-:Y:S05]  /*0f50*/  BSYNC.RECONVERGENT B6 ;  /* 0x0000000000067941 */ /* 0x000fea0003800200 */
.L_x_34030:
        /* <DEDUP_REMOVED lines=24> */
.L_x_34071:
[----:B------:R4:W5:Y:S01]  /*10e0*/  LDG.E.U8 R24, desc[UR36][R4.64] ;  /* 0x0000002404187981 */ /* 0x000962000c1e1100 */
[----:B------:R-:W-:Y:S01]  /*10f0*/  IMAD.MOV.U32 R25, RZ, RZ, RZ ;  /* 0x000000ffff197224 */ /* 0x000fe200078e00ff */
[----:B------:R-:W-:Y:S06]  /*1100*/  BRA `(.L_x_34073) ;  /* 0x0000000c00447947 */ /* 0x000fec0003800000 */
.L_x_34070:
        /* <DEDUP_REMOVED lines=8> */
.L_x_34075:
[----:B------:R-:W2:Y:S02]  /*1190*/  LDG.E R24, desc[UR36][R4.64] ;  /* 0x0000002404187981 */ /* 0x000ea4000c1e1900 */
[----:B--2---:R-:W-:Y:S01]  /*11a0*/  SHF.R.S32.HI R25, RZ, 0x1f, R24 ;  /* 0x0000001fff197819 */ /* 0x004fe20000011418 */
[----:B------:R-:W-:Y:S06]  /*11b0*/  BRA `(.L_x_34073) ;  /* 0x0000000c00187947 */ /* 0x000fec0003800000 */
.L_x_34074:
[----:B------:R-:W2:Y:S02]  /*11c0*/  LDG.E.S16 R24, desc[UR36][R4.64] ;  /* 0x0000002404187981 */ /* 0x000ea4000c1e1700 */
[----:B--2---:R-:W-:Y:S01]  /*11d0*/  SHF.R.S32.HI R25, RZ, 0x1f, R24 ;  /* 0x0000001fff197819 */ /* 0x004fe20000011418 */
[----:B------:R-:W-:Y:S06]  /*11e0*/  BRA `(.L_x_34073) ;  /* 0x0000000c000c7947 */ /* 0x000fec0003800000 */
.L_x_34069:
        /* <DEDUP_REMOVED lines=9> */
.L_x_34077:
[----:B------:R-:W2:Y:S02]  /*1280*/  LDG.E.U16 R4, desc[UR36][R4.64] ;  /* 0x0000002404047981 */ /* 0x000ea4000c1e1500 */
[----:B--2---:R-:W-:-:S06]  /*1290*/  HADD2.F32 R24, -RZ, R4.H0_H0 ;  /* 0x20000004ff187230 */ /* 0x004fcc0000004100 */
[----:B------:R-:W3:Y:S02]  /*12a0*/  F2I.S64.TRUNC R24, R24 ;  /* 0x0000001800187311 */ /* 0x000ee4000020d900 */
[----:B---3--:R-:W-:Y:S05]  /*12b0*/  BRA `(.L_x_34073) ;  /* 0x0000000800d87947 */ /* 0x008fea0003800000 */
.L_x_34076:
        /* <DEDUP_REMOVED lines=9> */
.L_x_34079:
[----:B------:R-:W2:Y:S02]  /*1350*/  LDG.E.U16 R4, desc[UR36][R4.64] ;  /* 0x0000002404047981 */ /* 0x000ea4000c1e1500 */
[----:B--2---:R-:W-:-:S06]  /*1360*/  HADD2.F32 R24, -RZ, R4.H0_H0 ;  /* 0x20000004ff187230 */ /* 0x004fcc0000004100 */
[----:B------:R-:W3:Y:S02]  /*1370*/  F2I.S64.TRUNC R24, R24 ;  /* 0x0000001800187311 */ /* 0x000ee4000020d900 */
[----:B---3--:R-:W-:Y:S05]  /*1380*/  BRA `(.L_x_34073) ;  /* 0x0000000800a47947 */ /* 0x008fea0003800000 */
.L_x_34078:
[----:B------:R-:W2:Y:S02]  /*1390*/  LDG.E.64 R4, desc[UR36][R4.64] ;  /* 0x0000002404047981 */ /* 0x000ea4000c1e1b00 */
[----:B--2---:R3:W4:Y:S02]  /*13a0*/  F2I.S64.F64.TRUNC R24, R4 ;  /* 0x0000000400187311 */ /* 0x004724000030d900 */
[----:B---34-:R-:W-:Y:S05]  /*13b0*/  BRA `(.L_x_34073) ;  /* 0x0000000800987947 */ /* 0x018fea0003800000 */
.L_x_34068:
        /* <DEDUP_REMOVED lines=13> */
.L_x_34082:
[----:B------:R-:W2:Y:S02]  /*1490*/  LDG.E.64 R4, desc[UR36][R4.64] ;  /* 0x0000002404047981 */ /* 0x000ea4000c1e1b00 */
[----:B--2---:R0:W1:Y:S02]  /*14a0*/  F2I.S64.F64.TRUNC R24, R4 ;  /* 0x0000000400187311 */ /* 0x004064000030d900 */
[----:B01----:R-:W-:Y:S05]  /*14b0*/  BRA `(.L_x_34073) ;  /* 0x0000000800587947 */ /* 0x003fea0003800000 */
.L_x_34081:
        /* <DEDUP_REMOVED lines=26> */
.L_x_34084:
        /* <DEDUP_REMOVED lines=14> */
.L_x_34083:
[----:B------:R-:W2:Y:S02]  /*1740*/  LDG.E.U16 R24, desc[UR36][R4.64] ;  /* 0x0000002404187981 */ /* 0x000ea4000c1e1500 */
[----:B--2---:R-:W-:-:S06]  /*1750*/  IMAD.U32 R24, R24, 0x10000, RZ ;  /* 0x0001000018187824 */ /* 0x004fcc00078e00ff */
[----:B------:R-:W0:Y:S02]  /*1760*/  F2I.S64.TRUNC R24, R24 ;  /* 0x0000001800187311 */ /* 0x000e24000020d900 */
[----:B0-----:R-:W-:Y:S05]  /*1770*/  BRA `(.L_x_34073) ;  /* 0x0000000400a87947 */ /* 0x001fea0003800000 */
.L_x_34080:
        /* <DEDUP_REMOVED lines=11> */
.L_x_34087:
        /* <DEDUP_REMOVED lines=21> */
.L_x_34091:
[----:B------:R-:W-:Y:S05]  /*1980*/  BSYNC.RECONVERGENT B1 ;  /* 0x0000000000017941 */ /* 0x000fea0003800200 */
.L_x_34090:
[----:B------:R-:W-:Y:S01]  /*1990*/  IMAD.SHL.U32 R0, R0, 0x100000, RZ ;  /* 0x0010000000007824 */ /* 0x000fe200078e00ff */
[----:B------:R-:W-:-:S04]  /*19a0*/  LEA R3, R3, 0x3b800000, 0x17 ;  /* 0x3b80000003037811 */ /* 0x000fc800078eb8ff */
[----:B------:R-:W-:-:S07]  /*19b0*/  LOP3.LUT R24, R3, R0, R7, 0xfe, !PT ;  /* 0x0000000003187212 */ /* 0x000fce00078efe07 */
.L_x_34089:
[----:B------:R-:W-:Y:S05]  /*19c0*/  BSYNC.RECONVERGENT B0 ;  /* 0x0000000000007941 */ /* 0x000fea0003800200 */
.L_x_34088:
[----:B------:R-:W2:Y:S02]  /*19d0*/  F2I.S64.TRUNC R24, R24 ;  /* 0x0000001800187311 */ /* 0x000ea4000020d900 */
[----:B--2---:R-:W-:Y:S05]  /*19e0*/  BRA `(.L_x_34073) ;  /* 0x00000004000c7947 */ /* 0x004fea0003800000 */
.L_x_34086:
        /* <DEDUP_REMOVED lines=21> */
.L_x_34095:
[----:B------:R-:W-:Y:S05]  /*1b40*/  BSYNC.RECONVERGENT B1 ;  /* 0x0000000000017941 */ /* 0x000fea0003800200 */
.L_x_34094:
[----:B------:R-:W-:Y:S01]  /*1b50*/  IMAD.SHL.U32 R0, R0, 0x200000, RZ ;  /* 0x0020000000007824 */ /* 0x000fe200078e00ff */
[----:B------:R-:W-:-:S04]  /*1b60*/  LEA R3, R3, 0x37800000, 0x17 ;  /* 0x3780000003037811 */ /* 0x000fc800078eb8ff */
[----:B------:R-:W-:-:S07]  /*1b70*/  LOP3.LUT R24, R3, R0, R7, 0xfe, !PT ;  /* 0x0000000003187212 */ /* 0x000fce00078efe07 */
.L_x_34093:
[----:B------:R-:W-:Y:S05]  /*1b80*/  BSYNC.RECONVERGENT B0 ;  /* 0x0000000000007941 */ /* 0x000fea0003800200 */
.L_x_34092:
[----:B------:R-:W2:Y:S02]  /*1b90*/  F2I.S64.TRUNC R24, R24 ;  /* 0x0000001800187311 */ /* 0x000ea4000020d900 */
[----:B--2---:R-:W-:Y:S05]  /*1ba0*/  BRA `(.L_x_34073) ;  /* 0x00000000009c7947 */ /* 0x004fea0003800000 */
.L_x_34085:
        /* <DEDUP_REMOVED lines=14> */
.L_x_34099:
[----:B------:R-:W-:Y:S05]  /*1c90*/  BSYNC.RECONVERGENT B0 ;  /* 0x0000000000007941 */ /* 0x000fea0003800200 */
.L_x_34098:
[----:B------:R-:W2:Y:S02]  /*1ca0*/  F2I.S64.TRUNC R24, R24 ;  /* 0x0000001800187311 */ /* 0x000ea4000020d900 */
[----:B--2---:R-:W-:Y:S05]  /*1cb0*/  BRA `(.L_x_34073) ;  /* 0x0000000000587947 */ /* 0x004fea0003800000 */
.L_x_34072:
        /* <DEDUP_REMOVED lines=16> */
.L_x_34100:
[----:B------:R-:W-:Y:S01]  /*1dc0*/  CS2R R24, SRZ ;  /* 0x0000000000187805 */ /* 0x000fe2000001ff00 */
[----:B------:R-:W-:Y:S06]  /*1dd0*/  BRA `(.L_x_34073) ;  /* 0x0000000000107947 */ /* 0x000fec0003800000 */
.L_x_34097:
[----:B------:R1:W5:Y:S01]  /*1de0*/  LDG.E.64 R24, desc[UR36][R4.64] ;  /* 0x0000002404187981 */ /* 0x000362000c1e1b00 */
[----:B------:R-:W-:Y:S05]  /*1df0*/  BRA `(.L_x_34073) ;  /* 0x0000000000087947 */ /* 0x000fea0003800000 */
.L_x_34096:
[----:B------:R0:W5:Y:S01]  /*1e00*/  LDG.E R24, desc[UR36][R4.64] ;  /* 0x0000002404187981 */ /* 0x000162000c1e1900 */
[----:B------:R-:W-:-:S07]  /*1e10*/  IMAD.MOV.U32 R25, RZ, RZ, RZ ;  /* 0x000000ffff197224 */ /* 0x000fce00078e00ff */
.L_x_34073:
[----:B------:R-:W-:-:S07]  /*1e20*/  VIADD R17, R17, 0x80 ;  /* 0x0000008011117836 */ /* 0x000fce0000000000 */
.L_x_34067:
[----:B------:R-:W-:Y:S05]  /*1e30*/  BSYNC.RECONVERGENT B6 ;  /* 0x0000000000067941 */ /* 0x000fea0003800200 */
.L_x_34066:
        /* <DEDUP_REMOVED lines=24> */
.L_x_34106:
[----:B------:R4:W5:Y:S01]  /*1fc0*/  LDG.E.U8 R26, desc[UR36][R4.64] ;  /* 0x00000024041a7981 */ /* 0x000962000c1e1100 */
[----:B------:R-:W-:Y:S01]  /*1fd0*/  IMAD.MOV.U32 R27, RZ, RZ, RZ ;  /* 0x000000ffff1b7224 */ /* 0x000fe200078e00ff */
[----:B------:R-:W-:Y:S06]  /*1fe0*/  BRA `(.L_x_34108) ;  /* 0x0000000c00447947 */ /* 0x000fec0003800000 */
.L_x_34105:
        /* <DEDUP_REMOVED lines=8> */
.L_x_34110:
[----:B------:R-:W2:Y:S02]  /*2070*/  LDG.E R26, desc[UR36][R4.64] ;  /* 0x00000024041a7981 */ /* 0x000ea4000c1e1900 */
[----:B--2---:R-:W-:Y:S01]  /*2080*/  SHF.R.S32.HI R27, RZ, 0x1f, R26 ;  /* 0x0000001fff1b7819 */ /* 0x004fe2000001141a */
[----:B------:R-:W-:Y:S06]  /*2090*/  BRA `(.L_x_34108) ;  /* 0x0000000c00187947 */ /* 0x000fec0003800000 */
.L_x_34109:
[----:B------:R-:W2:Y:S02]  /*20a0*/  LDG.E.S16 R26, desc[UR36][R4.64] ;  /* 0x00000024041a7981 */ /* 0x000ea4000c1e1700 */
[----:B--2---:R-:W-:Y:S01]  /*20b0*/  SHF.R.S32.HI R27, RZ, 0x1f, R26 ;  /* 0x0000001fff1b7819 */ /* 0x004fe2000001141a */
[----:B------:R-:W-:Y:S06]  /*20c0*/  BRA `(.L_x_34108) ;  /* 0x0000000c000c7947 */ /* 0x000fec0003800000 */
.L_x_34104:
        /* <DEDUP_REMOVED lines=9> */
.L_x_34112:
[----:B------:R-:W2:Y:S02]  /*2160*/  LDG.E.U16 R4, desc[UR36][R4.64] ;  /* 0x0000002404047981 */ /* 0x000ea4000c1e1500 */
[----:B--2---:R-:W-:-:S06]  /*2170*/  HADD2.F32 R26, -RZ, R4.H0_H0 ;  /* 0x20000004ff1a7230 */ /* 0x004fcc0000004100 */
[----:B------:R-:W3:Y:S02]  /*2180*/  F2I.S64.TRUNC R26, R26 ;  /* 0x0000001a001a7311 */ /* 0x000ee4000020d900 */
[----:B---3--:R-:W-:Y:S05]  /*2190*/  BRA `(.L_x_34108) ;  /* 0x0000000800d87947 */ /* 0x008fea0003800000 */
.L_x_34111:
        /* <DEDUP_REMOVED lines=9> */
.L_x_34114:
[----:B------:R-:W2:Y:S02]  /*2230*/  LDG.E.U16 R4, desc[UR36][R4.64] ;  /* 0x0000002404047981 */ /* 0x000ea4000c1e1500 */
[----:B--2---:R-:W-:-:S06]  /*2240*/  HADD2.F32 R26, -RZ, R4.H0_H0 ;  /* 0x20000004ff1a7230 */ /* 0x004fcc0000004100 */
[----:B------:R-:W3:Y:S02]  /*2250*/  F2I.S64.TRUNC R26, R26 ;  /* 0x0000001a001a7311 */ /* 0x000ee4000020d900 */
[----:B---3--:R-:W-:Y:S05]  /*2260*/  BRA `(.L_x_34108) ;  /* 0x0000000800a47947 */ /* 0x008fea0003800000 */
.L_x_34113:
[----:B------:R-:W2:Y:S02]  /*2270*/  LDG.E.64 R4, desc[UR36][R4.64] ;  /* 0x0000002404047981 */ /* 0x000ea4000c1e1b00 */
[----:B--2---:R3:W4:Y:S02]  /*2280*/  F2I.S64.F64.TRUNC R26, R4 ;  /* 0x00000004001a7311 */ /* 0x004724000030d900 */
[----:B---34-:R-:W-:Y:S05]  /*2290*/  BRA `(.L_x_34108) ;  /* 0x0000000800987947 */ /* 0x018fea0003800000 */
.L_x_34103:
        /* <DEDUP_REMOVED lines=13> */
.L_x_34117:
[----:B------:R-:W2:Y:S02]  /*2370*/  LDG.E.64 R4, desc[UR36][R4.64] ;  /* 0x0000002404047981 */ /* 0x000ea4000c1e1b00 */
[----:B--2---:R3:W4:Y:S02]  /*2380*/  F2I.S64.F64.TRUNC R26, R4 ;  /* 0x00000004001a7311 */ /* 0x004724000030d900 */
[----:B---34-:R-:W-:Y:S05]  /*2390*/  BRA `(.L_x_34108) ;  /* 0x0000000800587947 */ /* 0x018fea0003800000 */
.L_x_34116:
        /* <DEDUP_REMOVED lines=26> */
.L_x_34119:
        /* <DEDUP_REMOVED lines=14> */
.L_x_34118:
[----:B------:R-:W2:Y:S02]  /*2620*/  LDG.E.U16 R26, desc[UR36][R4.64] ;  /* 0x00000024041a7981 */ /* 0x000ea4000c1e1500 */
[----:B--2---:R-:W-:-:S06]  /*2630*/  IMAD.U32 R26, R26, 0x10000, RZ ;  /* 0x000100001a1a7824 */ /* 0x004fcc00078e00ff */
[----:B------:R-:W3:Y:S02]  /*2640*/  F2I.S64.TRUNC R26, R26 ;  /* 0x0000001a001a7311 */ /* 0x000ee4000020d900 */
[----:B---3--:R-:W-:Y:S05]  /*2650*/  BRA `(.L_x_34108) ;  /* 0x0000000400a87947 */ /* 0x008fea0003800000 */
.L_x_34115:
        /* <DEDUP_REMOVED lines=11> */
.L_x_34122:
        /* <DEDUP_REMOVED lines=21> */
.L_x_34126:
[----:B------:R-:W-:Y:S05]  /*2860*/  BSYNC.RECONVERGENT B1 ;  /* 0x0000000000017941 */ /* 0x000fea0003800200 */
.L_x_34125:
[----:B------:R-:W-:Y:S01]  /*2870*/  IMAD.SHL.U32 R0, R0, 0x100000, RZ ;  /* 0x0010000000007824 */ /* 0x000fe200078e00ff */
[----:B------:R-:W-:-:S04]  /*2880*/  LEA R3, R3, 0x3b800000, 0x17 ;  /* 0x3b80000003037811 */ /* 0x000fc800078eb8ff */
[----:B------:R-:W-:-:S07]  /*2890*/  LOP3.LUT R26, R3, R0, R7, 0xfe, !PT ;  /* 0x00000000031a7212 */ /* 0x000fce00078efe07 */
.L_x_34124:
[----:B------:R-:W-:Y:S05]  /*28a0*/  BSYNC.RECONVERGENT B0 ;  /* 0x0000000000007941 */ /* 0x000fea0003800200 */
.L_x_34123:
[----:B------:R-:W1:Y:S02]  /*28b0*/  F2I.S64.TRUNC R26, R26 ;  /* 0x0000001a001a7311 */ /* 0x000e64000020d900 */
[----:B-1----:R-:W-:Y:S05]  /*28c0*/  BRA `(.L_x_34108) ;  /* 0x00000004000c7947 */ /* 0x002fea0003800000 */
.L_x_34121:
        /* <DEDUP_REMOVED lines=21> */
.L_x_34130:
[----:B------:R-:W-:Y:S05]  /*2a20*/  BSYNC.RECONVERGENT B1 ;  /* 0x0000000000017941 */ /* 0x000fea0003800200 */
.L_x_34129:
[----:B------:R-:W-:Y:S01]  /*2a30*/  IMAD.SHL.U32 R0, R0, 0x200000, RZ ;  /* 0x0020000000007824 */ /* 0x000fe200078e00ff */
[----:B------:R-:W-:-:S04]  /*2a40*/  LEA R3, R3, 0x37800000, 0x17 ;  /* 0x3780000003037811 */ /* 0x000fc800078eb8ff */
[----:B------:R-:W-:-:S07]  /*2a50*/  LOP3.LUT R26, R3, R0, R7, 0xfe, !PT ;  /* 0x00000000031a7212 */ /* 0x000fce00078efe07 */
.L_x_34128:
[----:B------:R-:W-:Y:S05]  /*2a60*/  BSYNC.RECONVERGENT B0 ;  /* 0x0000000000007941 */ /* 0x000fea0003800200 */
.L_x_34127:
[----:B------:R-:W1:Y:S02]  /*2a70*/  F2I.S64.TRUNC R26, R26 ;  /* 0x0000001a001a7311 */ /* 0x000e64000020d900 */
[----:B-1----:R-:W-:Y:S05]  /*2a80*/  BRA `(.L_x_34108) ;  /* 0x00000000009c7947 */ /* 0x002fea0003800000 */
.L_x_34120:
        /* <DEDUP_REMOVED lines=14> */
.L_x_34134:
[----:B------:R-:W-:Y:S05]  /*2b70*/  BSYNC.RECONVERGENT B0 ;  /* 0x0000000000007941 */ /* 0x000fea0003800200 */
.L_x_34133:
[----:B------:R-:W2:Y:S02]  /*2b80*/  F2I.S64.TRUNC R26, R26 ;  /* 0x0000001a001a7311 */ /* 0x000ea4000020d900 */
[----:B--2---:R-:W-:Y:S05]  /*2b90*/  BRA `(.L_x_34108) ;  /* 0x0000000000587947 */ /* 0x004fea0003800000 */
.L_x_34107:
        /* <DEDUP_REMOVED lines=16> */
.L_x_34135:
[----:B------:R-:W-:Y:S01]  /*2ca0*/  CS2R R26, SRZ ;  /* 0x00000000001a7805 */ /* 0x000fe2000001ff00 */
[----:B------:R-:W-:Y:S06]  /*2cb0*/  BRA `(.L_x_34108) ;  /* 0x0000000000107947 */ /* 0x000fec0003800000 */
.L_x_34132:
[----:B------:R2:W5:Y:S01]  /*2cc0*/  LDG.E.64 R26, desc[UR36][R4.64] ;  /* 0x00000024041a7981 */ /* 0x000562000c1e1b00 */
[----:B------:R-:W-:Y:S05]  /*2cd0*/  BRA `(.L_x_34108) ;  /* 0x0000000000087947 */ /* 0x000fea0003800000 */
.L_x_34131:
[----:B------:R1:W5:Y:S01]  /*2ce0*/  LDG.E R26, desc[UR36][R4.64] ;  /* 0x00000024041a7981 */ /* 0x000362000c1e1900 */
[----:B------:R-:W-:-:S07]  /*2cf0*/  IMAD.MOV.U32 R27, RZ, RZ, RZ ;  /* 0x000000ffff1b7224 */ /* 0x000fce00078e00ff */
.L_x_34108:
[----:B------:R-:W-:-:S07]  /*2d00*/  VIADD R17, R17, 0x80 ;  /* 0x0000008011117836 */ /* 0x000fce0000000000 */
.L_x_34102:
[----:B------:R-:W-:Y:S05]  /*2d10*/  BSYNC.RECONVERGENT B6 ;  /* 0x0000000000067941 */ /* 0x000fea0003800200 */
.L_x_34101:
        /* <DEDUP_REMOVED lines=24> */
.L_x_34141:
[----:B------:R0:W5:Y:S01]  /*2ea0*/  LDG.E.U8 R22, desc[UR36][R4.64] ;  /* 0x0000002404167981 */ /* 0x000162000c1e1100 */
[----:B------:R-:W-:Y:S01]  /*2eb0*/  IMAD.MOV.U32 R23, RZ, RZ, RZ ;  /* 0x000000ffff177224 */ /* 0x000fe200078e00ff */
[----:B------:R-:W-:Y:S06]  /*2ec0*/  BRA `(.L_x_34137) ;  /* 0x0000000c00407947 */ /* 0x000fec0003800000 */
.L_x_34140:
        /* <DEDUP_REMOVED lines=8> */
.L_x_34144:
[----:B------:R-:W2:Y:S02]  /*2f50*/  LDG.E R22, desc[UR36][R4.64] ;  /* 0x0000002404167981 */ /* 0x000ea4000c1e1900 */
[----:B--2---:R-:W-:Y:S01]  /*2f60*/  SHF.R.S32.HI R23, RZ, 0x1f, R22 ;  /* 0x0000001fff177819 */ /* 0x004fe20000011416 */
[----:B------:R-:W-:Y:S06]  /*2f70*/  BRA `(.L_x_34137) ;  /* 0x0000000c00147947 */ /* 0x000fec0003800000 */
.L_x_34143:
[----:B------:R-:W2:Y:S02]  /*2f80*/  LDG.E.S16 R22, desc[UR36][R4.64] ;  /* 0x0000002404167981 */ /* 0x000ea4000c1e1700 */
[----:B--2---:R-:W-:Y:S01]  /*2f90*/  SHF.R.S32.HI R23, RZ, 0x1f, R22 ;  /* 0x0000001fff177819 */ /* 0x004fe20000011416 */
[----:B------:R-:W-:Y:S06]  /*2fa0*/  BRA `(.L_x_34137) ;  /* 0x0000000c00087947 */ /* 0x000fec0003800000 */
.L_x_34139:
        /* <DEDUP_REMOVED lines=9> */
.L_x_34146:
[----:B------:R-:W2:Y:S02]  /*3040*/  LDG.E.U16 R4, desc[UR36][R4.64] ;  /* 0x0000002404047981 */ /* 0x000ea4000c1e1500 */
[----:B--2---:R-:W-:-:S06]  /*3050*/  HADD2.F32 R22, -RZ, R4.H0_H0 ;  /* 0x20000004ff167230 */ /* 0x004fcc0000004100 */
[----:B------:R-:W0:Y:S02]  /*3060*/  F2I.S64.TRUNC R22, R22 ;  /* 0x0000001600167311 */ /* 0x000e24000020d900 */
[----:B0-----:R-:W-:Y:S05]  /*3070*/  BRA `(.L_x_34137) ;  /* 0x0000000800d47947 */ /* 0x001fea0003800000 */
.L_x_34145:
        /* <DEDUP_REMOVED lines=9> */
.L_x_34148:
[----:B------:R-:W2:Y:S02]  /*3110*/  LDG.E.U16 R4, desc[UR36][R4.64] ;  /* 0x0000002404047981 */ /* 0x000ea4000c1e1500 */
[----:B--2---:R-:W-:-:S06]  /*3120*/  HADD2.F32 R22, -RZ, R4.H0_H0 ;  /* 0x20000004ff167230 */ /* 0x004fcc0000004100 */
[----:B------:R-:W0:Y:S02]  /*3130*/  F2I.S64.TRUNC R22, R22 ;  /* 0x0000001600167311 */ /* 0x000e24000020d900 */
[----:B0-----:R-:W-:Y:S05]  /*3140*/  BRA `(.L_x_34137) ;  /* 0x0000000800a07947 */ /* 0x001fea0003800000 */
.L_x_34147:
[----:B------:R-:W2:Y:S02]  /*3150*/  LDG.E.64 R4, desc[UR36][R4.64] ;  /* 0x0000002404047981 */ /* 0x000ea4000c1e1b00 */
[----:B--2---:R0:W1:Y:S02]  /*3160*/  F2I.S64.F64.TRUNC R22, R4 ;  /* 0x0000000400167311 */ /* 0x004064000030d900 */
[----:B01----:R-:W-:Y:S05]  /*3170*/  BRA `(.L_x_34137) ;  /* 0x0000000800947947 */ /* 0x003fea0003800000 */
.L_x_34138:
        /* <DEDUP_REMOVED lines=13> */
.L_x_34151:
[----:B------:R-:W2:Y:S02]  /*3250*/  LDG.E.64 R4, desc[UR36][R4.64] ;  /* 0x0000002404047981 */ /* 0x000ea4000c1e1b00 */
[----:B--2---:R0:W1:Y:S02]  /*3260*/  F2I.S64.F64.TRUNC R22, R4 ;  /* 0x0000000400167311 */ /* 0x004064000030d900 */
[----:B01----:R-:W-:Y:S05]  /*3270*/  BRA `(.L_x_34137) ;  /* 0x0000000800547947 */ /* 0x003fea0003800000 */
.L_x_34150:
        /* <DEDUP_REMOVED lines=26> */
.L_x_34153:
        /* <DEDUP_REMOVED lines=14> */
.L_x_34152:
[----:B------:R-:W2:Y:S02]  /*3500*/  LDG.E.U16 R22, desc[UR36][R4.64] ;  /* 0x0000002404167981 */ /* 0x000ea4000c1e1500 */
[----:B--2---:R-:W-:-:S06]  /*3510*/  IMAD.U32 R22, R22, 0x10000, RZ ;  /* 0x0001000016167824 */ /* 0x004fcc00078e00ff */
[----:B------:R-:W0:Y:S02]  /*3520*/  F2I.S64.TRUNC R22, R22 ;  /* 0x0000001600167311 */ /* 0x000e24000020d900 */
[----:B0-----:R-:W-:Y:S05]  /*3530*/  BRA `(.L_x_34137) ;  /* 0x0000000400a47947 */ /* 0x001fea0003800000 */
.L_x_34149:
        /* <DEDUP_REMOVED lines=11> */
.L_x_34156:
        /* <DEDUP_REMOVED lines=21> */
.L_x_34160:
[----:B------:R-:W-:Y:S05]  /*3740*/  BSYNC.RECONVERGENT B1 ;  /* 0x0000000000017941 */ /* 0x000fea0003800200 */
.L_x_34159:
[----:B------:R-:W-:Y:S01]  /*3750*/  IMAD.SHL.U32 R0, R0, 0x100000, RZ ;  /* 0x0010000000007824 */ /* 0x000fe200078e00ff */
[----:B------:R-:W-:-:S04]  /*3760*/  LEA R3, R3, 0x3b800000, 0x17 ;  /* 0x3b80000003037811 */ /* 0x000fc800078eb8ff */
[----:B------:R-:W-:-:S07]  /*3770*/  LOP3.LUT R22, R3, R0, R7, 0xfe, !PT ;  /* 0x0000000003167212 */ /* 0x000fce00078efe07 */
.L_x_34158:
[----:B------:R-:W-:Y:S05]  /*3780*/  BSYNC.RECONVERGENT B0 ;  /* 0x0000000000007941 */ /* 0x000fea0003800200 */
.L_x_34157:
[----:B------:R-:W0:Y:S02]  /*3790*/  F2I.S64.TRUNC R22, R22 ;  /* 0x0000001600167311 */ /* 0x000e24000020d900 */
[----:B0-----:R-:W-:Y:S05]  /*37a0*/  BRA `(.L_x_34137) ;  /* 0x0000000400087947 */ /* 0x001fea0003800000 */
.L_x_34155:
        /* <DEDUP_REMOVED lines=21> */
.L_x_34164:
[----:B------:R-:W-:Y:S05]  /*3900*/  BSYNC.RECONVERGENT B1 ;  /* 0x0000000000017941 */ /* 0x000fea0003800200 */
.L_x_34163:
[----:B------:R-:W-:Y:S01]  /*3910*/  IMAD.SHL.U32 R0, R0, 0x200000, RZ ;  /* 0x0020000000007824 */ /* 0x000fe200078e00ff */
[----:B------:R-:W-:-:S04]  /*3920*/  LEA R3, R3, 0x37800000, 0x17 ;  /* 0x3780000003037811 */ /* 0x000fc800078eb8ff */
[----:B------:R-:W-:-:S07]  /*3930*/  LOP3.LUT R22, R3, R0, R7, 0xfe, !PT ;  /* 0x0000000003167212 */ /* 0x000fce00078efe07 */
.L_x_34162:
[----:B------:R-:W-:Y:S05]  /*3940*/  BSYNC.RECONVERGENT B0 ;  /* 0x0000000000007941 */ /* 0x000fea0003800200 */
.L_x_34161:
[----:B------:R-:W0:Y:S02]  /*3950*/  F2I.S64.TRUNC R22, R22 ;  /* 0x0000001600167311 */ /* 0x000e24000020d900 */
[----:B0-----:R-:W-:Y:S05]  /*3960*/  BRA `(.L_x_34137) ;  /* 0x0000000000987947 */ /* 0x001fea0003800000 */
.L_x_34154:
        /* <DEDUP_REMOVED lines=14> */
.L_x_34168:
[----:B------:R-:W-:Y:S05]  /*3a50*/  BSYNC.RECONVERGENT B0 ;  /* 0x0000000000007941 */ /* 0x000fea0003800200 */
.L_x_34167:
[----:B------:R-:W0:Y:S02]  /*3a60*/  F2I.S64.TRUNC R22, R22 ;  /* 0x0000001600167311 */ /* 0x000e24000020d900 */
[----:B0-----:R-:W-:Y:S05]  /*3a70*/  BRA `(.L_x_34137) ;  /* 0x0000000000547947 */ /* 0x001fea0003800000 */
.L_x_34142:
        /* <DEDUP_REMOVED lines=16> */
.L_x_34169:
[----:B------:R-:W-:Y:S05]  /*3b80*/  BRA `(.L_x_34137) ;  /* 0x0000000000107947 */ /* 0x000fea0003800000 */
.L_x_34166:
[----:B------:R0:W5:Y:S01]  /*3b90*/  LDG.E.64 R22, desc[UR36][R4.64] ;  /* 0x0000002404167981 */ /* 0x000162000c1e1b00 */
[----:B------:R-:W-:Y:S05]  /*3ba0*/  BRA `(.L_x_34137) ;  /* 0x0000000000087947 */ /* 0x000fea0003800000 */
.L_x_34165:
[----:B------:R0:W5:Y:S01]  /*3bb0*/  LDG.E R22, desc[UR36][R4.64] ;  /* 0x0000002404167981 */ /* 0x000162000c1e1900 */
[----:B------:R-:W-:-:S07]  /*3bc0*/  IMAD.MOV.U32 R23, RZ, RZ, RZ ;  /* 0x000000ffff177224 */ /* 0x000fce00078e00ff */
.L_x_34137:
[----:B------:R-:W-:Y:S05]  /*3bd0*/  BSYNC.RECONVERGENT B6 ;  /* 0x0000000000067941 */ /* 0x000fea0003800200 */
.L_x_34136:
[----:B------:R-:W0:Y:S01]  /*3be0*/  LDCU.64 UR4, c[0x0][0x390] ;  /* 0x00007200ff0477ac */ /* 0x000e220008000a00 */
[----:B------:R-:W1:Y:S01]  /*3bf0*/  LDC.U8 R17, c[0x0][0x3b4] ;  /* 0x0000ed00ff117b82 */ /* 0x000e620000000000 */
[----:B------:R-:W-:Y:S01]  /*3c00*/  ISETP.GE.AND P3, PT, R19, R16, PT ;  /* 0x000000101300720c */ /* 0x000fe20003f66270 */
[----:B------:R-:W-:Y:S04]  /*3c10*/  BSSY.RECONVERGENT B7, `(.L_x_34170) ;  /* 0x00002c8000077945 */ /* 0x000fe80003800200 */
[----:B------:R-:W-:Y:S01]  /*3c20*/  BSSY.RELIABLE B6, `(.L_x_34171) ;  /* 0x00001e2000067945 */ /* 0x000fe20003800100 */
[----:B0----5:R-:W-:Y:S02]  /*3c30*/  ISETP.GT.U32.AND P0, PT, R26, UR4, PT ;  /* 0x000000041a007c0c */ /* 0x021fe4000bf04070 */
[----:B------:R-:W-:-:S02]  /*3c40*/  ISETP.GT.U32.AND P2, PT, R28, UR4, PT ;  /* 0x000000041c007c0c */ /* 0x000fc4000bf44070 */
[C---:B------:R-:W-:Y:S02]  /*3c50*/  ISETP.GT.AND.EX P0, PT, R27.reuse, UR5, PT, P0 ;  /* 0x000000051b007c0c */ /* 0x040fe4000bf04300 */
[----:B------:R-:W-:Y:S02]  /*3c60*/  ISETP.GT.U32.AND P1, PT, R22, UR4, PT ;  /* 0x0000000416007c0c */ /* 0x000fe4000bf24070 */
[----:B------:R-:W-:Y:S02]  /*3c70*/  SEL R18, R26, UR4, P0 ;  /* 0x000000041a127c07 */ /* 0x000fe40008000000 */
[----:B------:R-:W-:Y:S02]  /*3c80*/  SEL R27, R27, UR5, P0 ;  /* 0x000000051b1b7c07 */ /* 0x000fe40008000000 */
[----:B------:R-:W-:Y:S01]  /*3c90*/  ISETP.GT.U32.AND P0, PT, R24, UR4, PT ;  /* 0x0000000418007c0c */ /* 0x000fe2000bf04070 */
[----:B------:R-:W-:Y:S01]  /*3ca0*/  IMAD.MOV.U32 R26, RZ, RZ, R18 ;  /* 0x000000ffff1a7224 */ /* 0x000fe200078e0012 */
[----:B------:R-:W-:-:S02]  /*3cb0*/  ISETP.GT.AND.EX P2, PT, R29, UR5, PT, P2 ;  /* 0x000000051d007c0c */ /* 0x000fc4000bf44320 */
[----:B------:R-:W-:Y:S02]  /*3cc0*/  ISETP.GT.AND.EX P1, PT, R23, UR5, PT, P1 ;  /* 0x0000000517007c0c */ /* 0x000fe4000bf24310 */
[----:B------:R-:W-:Y:S02]  /*3cd0*/  ISETP.GT.AND.EX P0, PT, R25, UR5, PT, P0 ;  /* 0x0000000519007c0c */ /* 0x000fe4000bf04300 */
        /* <DEDUP_REMOVED lines=30> */
.L_x_34176:
[----:B------:R0:W-:Y:S01]  /*3ec0*/  STG.E.U8 desc[UR36][R8.64], R3 ;  /* 0x0000000308007986 */ /* 0x0001e2000c101124 */
[----:B------:R-:W-:Y:S05]  /*3ed0*/  BRA `(.L_x_34178) ;  /* 0x0000000c00307947 */ /* 0x000fea0003800000 */
.L_x_34175:
        /* <DEDUP_REMOVED lines=8> */
.L_x_34180:
[----:B------:R0:W-:Y:S01]  /*3f60*/  STG.E desc[UR36][R8.64], R3 ;  /* 0x0000000308007986 */ /* 0x0001e2000c101924 */
[----:B------:R-:W-:Y:S05]  /*3f70*/  BRA `(.L_x_34178) ;  /* 0x0000000c00087947 */ /* 0x000fea0003800000 */
.L_x_34179:
[----:B------:R0:W-:Y:S01]  /*3f80*/  STG.E.U16 desc[UR36][R8.64], R3 ;  /* 0x0000000308007986 */ /* 0x0001e2000c101524 */
[----:B------:R-:W-:Y:S05]  /*3f90*/  BRA `(.L_x_34178) ;  /* 0x0000000c00007947 */ /* 0x000fea0003800000 */
.L_x_34174:
        /* <DEDUP_REMOVED lines=9> */
.L_x_34182:
[----:B------:R-:W0:Y:S02]  /*4030*/  I2F.S64 R0, R4 ;  /* 0x0000000400007312 */ /* 0x000e240000301400 */
[----:B0-----:R-:W-:-:S05]  /*4040*/  F2FP.F16.F32.PACK_AB R0, RZ, R0 ;  /* 0x00000000ff00723e */ /* 0x001fca00000000ff */
[----:B------:R0:W-:Y:S01]  /*4050*/  STG.E.U16 desc[UR36][R8.64], R0 ;  /* 0x0000000008007986 */ /* 0x0001e2000c101524 */
[----:B------:R-:W-:Y:S05]  /*4060*/  BRA `(.L_x_34178) ;  /* 0x0000000800cc7947 */ /* 0x000fea0003800000 */
.L_x_34181:
        /* <DEDUP_REMOVED lines=10> */
.L_x_34184:
[----:B------:R-:W0:Y:S02]  /*4110*/  I2F.S64 R4, R4 ;  /* 0x0000000400047312 */ /* 0x000e240000301400 */
[----:B0-----:R-:W-:-:S04]  /*4120*/  F2FP.F16.F32.PACK_AB R3, RZ, R4 ;  /* 0x00000004ff03723e */ /* 0x001fc800000000ff */
[----:B------:R-:W-:-:S05]  /*4130*/  PRMT R3, R3, 0x5410, RZ ;  /* 0x0000541003037816 */ /* 0x000fca00000000ff */
[----:B------:R0:W-:Y:S01]  /*4140*/  STG.E desc[UR36][R8.64], R3 ;  /* 0x0000000308007986 */ /* 0x0001e2000c101924 */
[----:B------:R-:W-:Y:S05]  /*4150*/  BRA `(.L_x_34178) ;  /* 0x0000000800907947 */ /* 0x000fea0003800000 */
.L_x_34183:
[----:B------:R-:W0:Y:S02]  /*4160*/  I2F.F64.S64 R4, R4 ;  /* 0x0000000400047312 */ /* 0x000e240000301c00 */
[----:B0-----:R0:W-:Y:S01]  /*4170*/  STG.E.64 desc[UR36][R8.64], R4 ;  /* 0x0000000408007986 */ /* 0x0011e2000c101b24 */
[----:B------:R-:W-:Y:S05]  /*4180*/  BRA `(.L_x_34178) ;  /* 0x0000000800847947 */ /* 0x000fea0003800000 */
.L_x_34173:
        /* <DEDUP_REMOVED lines=13> */
.L_x_34187:
[----:B------:R-:W-:Y:S01]  /*4260*/  CS2R R6, SRZ ;  /* 0x0000000000067805 */ /* 0x000fe2000001ff00 */
[----:B------:R-:W0:Y:S04]  /*4270*/  I2F.F64.S64 R4, R4 ;  /* 0x0000000400047312 */ /* 0x000e280000301c00 */
[----:B0-----:R3:W-:Y:S01]  /*4280*/  STG.E.128 desc[UR36][R8.64], R4 ;  /* 0x0000000408007986 */ /* 0x0017e2000c101d24 */
[----:B------:R-:W-:Y:S05]  /*4290*/  BRA `(.L_x_34178) ;  /* 0x0000000800407947 */ /* 0x000fea0003800000 */
.L_x_34186:
        /* <DEDUP_REMOVED lines=19> */
.L_x_34191:
[----:B------:R-:W-:Y:S05]  /*43d0*/  BSYNC.RECONVERGENT B0 ;  /* 0x0000000000007941 */ /* 0x000fea0003800200 */
.L_x_34190:
[----:B------:R-:W-:-:S05]  /*43e0*/  LOP3.LUT R7, R0, 0x80, R7, 0xf8, !PT ;  /* 0x0000008000077812 */ /* 0x000fca00078ef807 */
[----:B------:R2:W-:Y:S01]  /*43f0*/  STG.E.U8 desc[UR36][R8.64], R7 ;  /* 0x0000000708007986 */ /* 0x0005e2000c101124 */
[----:B------:R-:W-:Y:S05]  /*4400*/  BRA `(.L_x_34178) ;  /* 0x0000000400e47947 */ /* 0x000fea0003800000 */
.L_x_34189:
        /* <DEDUP_REMOVED lines=15> */
.L_x_34193:
[----:B------:R-:W-:Y:S05]  /*4500*/  BSYNC.RECONVERGENT B0 ;  /* 0x0000000000007941 */ /* 0x000fea0003800200 */
.L_x_34192:
[----:B------:R-:W-:-:S05]  /*4510*/  LOP3.LUT R7, R0, 0x80, R7, 0xf8, !PT ;  /* 0x0000008000077812 */ /* 0x000fca00078ef807 */
[----:B------:R1:W-:Y:S01]  /*4520*/  STG.E.U8 desc[UR36][R8.64], R7 ;  /* 0x0000000708007986 */ /* 0x0003e2000c101124 */
[----:B------:R-:W-:Y:S05]  /*4530*/  BRA `(.L_x_34178) ;  /* 0x0000000400987947 */ /* 0x000fea0003800000 */
.L_x_34188:
[----:B------:R-:W0:Y:S02]  /*4540*/  I2F.S64 R0, R4 ;  /* 0x0000000400007312 */ /* 0x000e240000301400 */
[----:B0-----:R-:W-:-:S05]  /*4550*/  F2FP.BF16.F32.PACK_AB R0, RZ, R0 ;  /* 0x00000000ff00723e */ /* 0x001fca00000010ff */
[----:B------:R0:W-:Y:S01]  /*4560*/  STG.E.U16 desc[UR36][R8.64], R0 ;  /* 0x0000000008007986 */ /* 0x0001e2000c101524 */
[----:B------:R-:W-:Y:S05]  /*4570*/  BRA `(.L_x_34178) ;  /* 0x0000000400887947 */ /* 0x000fea0003800000 */
.L_x_34185:
        /* <DEDUP_REMOVED lines=10> */
.L_x_34196:
        /* <DEDUP_REMOVED lines=13> */
.L_x_34199:
[----:B------:R-:W-:-:S04]  /*46f0*/  SHF.R.U32.HI R0, RZ, 0x14, R5 ;  /* 0x00000014ff007819 */ /* 0x000fc80000011605 */
[----:B------:R-:W-:-:S04]  /*4700*/  LOP3.LUT R0, R0, 0x1, RZ, 0xc0, !PT ;  /* 0x0000000100007812 */ /* 0x000fc800078ec0ff */
[----:B------:R-:W-:-:S04]  /*4710*/  IADD3 R0, PT, PT, R5, 0x487ffff, R0 ;  /* 0x0487ffff05007810 */ /* 0x000fc80007ffe000 */
[----:B------:R-:W-:-:S04]  /*4720*/  SHF.R.U32.HI R0, RZ, 0x14, R0 ;  /* 0x00000014ff007819 */ /* 0x000fc80000011600 */
[----:B------:R-:W-:-:S07]  /*4730*/  LOP3.LUT R3, R0, 0xff, RZ, 0xc0, !PT ;  /* 0x000000ff00037812 */ /* 0x000fce00078ec0ff */
.L_x_34200:
[----:B------:R-:W-:-:S04]  /*4740*/  SHF.R.U32.HI R0, RZ, 0x18, R5 ;  /* 0x00000018ff007819 */ /* 0x000fc80000011605 */
[----:B------:R-:W-:-:S07]  /*4750*/  LOP3.LUT R0, R3, 0x80, R0, 0xf8, !PT ;  /* 0x0000008003007812 */ /* 0x000fce00078ef800 */
.L_x_34198:
[----:B------:R-:W-:Y:S05]  /*4760*/  BSYNC.RECONVERGENT B0 ;  /* 0x0000000000007941 */ /* 0x000fea0003800200 */
.L_x_34197:
[----:B------:R0:W-:Y:S01]  /*4770*/  STG.E.U8 desc[UR36][R8.64], R0 ;  /* 0x0000000008007986 */ /* 0x0001e2000c101124 */
[----:B------:R-:W-:Y:S05]  /*4780*/  BRA `(.L_x_34178) ;  /* 0x0000000400047947 */ /* 0x000fea0003800000 */
.L_x_34195:
        /* <DEDUP_REMOVED lines=13> */
.L_x_34203:
[----:B------:R-:W-:-:S04]  /*4860*/  SHF.R.U32.HI R0, RZ, 0x15, R5 ;  /* 0x00000015ff007819 */ /* 0x000fc80000011605 */
[----:B------:R-:W-:-:S04]  /*4870*/  LOP3.LUT R0, R0, 0x1, RZ, 0xc0, !PT ;  /* 0x0000000100007812 */ /* 0x000fc800078ec0ff */
[----:B------:R-:W-:-:S04]  /*4880*/  IADD3 R0, PT, PT, R5, 0x88fffff, R0 ;  /* 0x088fffff05007810 */ /* 0x000fc80007ffe000 */
[----:B------:R-:W-:-:S04]  /*4890*/  SHF.R.U32.HI R0, RZ, 0x15, R0 ;  /* 0x00000015ff007819 */ /* 0x000fc80000011600 */
[----:B------:R-:W-:-:S07]  /*48a0*/  LOP3.LUT R3, R0, 0xff, RZ, 0xc0, !PT ;  /* 0x000000ff00037812 */ /* 0x000fce00078ec0ff */
.L_x_34204:
[----:B------:R-:W-:-:S04]  /*48b0*/  SHF.R.U32.HI R0, RZ, 0x18, R5 ;  /* 0x00000018ff007819 */ /* 0x000fc80000011605 */
[----:B------:R-:W-:-:S07]  /*48c0*/  LOP3.LUT R0, R3, 0x80, R0, 0xf8, !PT ;  /* 0x0000008003007812 */ /* 0x000fce00078ef800 */
.L_x_34202:
[----:B------:R-:W-:Y:S05]  /*48d0*/  BSYNC.RECONVERGENT B0 ;  /* 0x0000000000007941 */ /* 0x000fea0003800200 */
.L_x_34201:
[----:B------:R0:W-:Y:S01]  /*48e0*/  STG.E.U8 desc[UR36][R8.64], R0 ;  /* 0x0000000008007986 */ /* 0x0001e2000c101124 */
[----:B------:R-:W-:Y:S05]  /*48f0*/  BRA `(.L_x_34178) ;  /* 0x0000000000a87947 */ /* 0x000fea0003800000 */
.L_x_34194:
[----:B------:R-:W-:-:S13]  /*4900*/  ISETP.NE.AND P0, PT, R0, 0x1c, PT ;  /* 0x0000001c0000780c */ /* 0x000fda0003f05270 */
[----:B------:R-:W-:Y:S05]  /*4910*/  @!P0 BRA `(.L_x_34205) ;  /* 0x00000000009c8947 */ /* 0x000fea0003800000 */
[----:B------:R-:W-:-:S13]  /*4920*/  ISETP.NE.AND P0, PT, R0, 0x1d, PT ;  /* 0x0000001d0000780c */ /* 0x000fda0003f05270 */
[----:B------:R-:W-:Y:S05]  /*4930*/  @!P0 BRA `(.L_x_34206) ;  /* 0x00000000008c8947 */ /* 0x000fea0003800000 */
[----:B------:R-:W-:-:S13]  /*4940*/  ISETP.NE.AND P0, PT, R0, 0x2c, PT ;  /* 0x0000002c0000780c */ /* 0x000fda0003f05270 */
[----:B------:R-:W-:Y:S05]  /*4950*/  @!P0 BRA `(.L_x_34207) ;  /* 0x0000000000448947 */ /* 0x000fea0003800000 */
.L_x_34177:
        /* <DEDUP_REMOVED lines=16> */
.L_x_34208:
[----:B------:R-:W-:Y:S05]  /*4a60*/  BRA `(.L_x_34178) ;  /* 0x00000000004c7947 */ /* 0x000fea0003800000 */
.L_x_34207:
        /* <DEDUP_REMOVED lines=16> */
.L_x_34206:
[----:B------:R0:W-:Y:S01]  /*4b70*/  STG.E.64 desc[UR36][R8.64], R4 ;  /* 0x0000000408007986 */ /* 0x0001e2000c101b24 */
[----:B------:R-:W-:Y:S05]  /*4b80*/  BRA `(.L_x_34178) ;  /* 0x0000000000047947 */ /* 0x000fea0003800000 */
.L_x_34205:
[----:B------:R0:W-:Y:S02]  /*4b90*/  STG.E desc[UR36][R8.64], R3 ;  /* 0x0000000308007986 */ /* 0x0001e4000c101924 */
.L_x_34178:
        /* <DEDUP_REMOVED lines=23> */
.L_x_34213:
[----:B------:R0:W-:Y:S01]  /*4d10*/  STG.E.U8 desc[UR36][R8.64], R24 ;  /* 0x0000001808007986 */ /* 0x0001e2000c101124 */
[----:B------:R-:W-:Y:S05]  /*4d20*/  BRA `(.L_x_34215) ;  /* 0x0000000c00347947 */ /* 0x000fea0003800000 */
.L_x_34212:
        /* <DEDUP_REMOVED lines=8> */
.L_x_34217:
[----:B------:R3:W-:Y:S01]  /*4db0*/  STG.E desc[UR36][R8.64], R24 ;  /* 0x0000001808007986 */ /* 0x0007e2000c101924 */
[----:B------:R-:W-:Y:S05]  /*4dc0*/  BRA `(.L_x_34215) ;  /* 0x0000000c000c7947 */ /* 0x000fea0003800000 */
.L_x_34216:
[----:B------:R2:W-:Y:S01]  /*4dd0*/  STG.E.U16 desc[UR36][R8.64], R24 ;  /* 0x0000001808007986 */ /* 0x0005e2000c101524 */
[----:B------:R-:W-:Y:S05]  /*4de0*/  BRA `(.L_x_34215) ;  /* 0x0000000c00047947 */ /* 0x000fea0003800000 */
.L_x_34211:
        /* <DEDUP_REMOVED lines=9> */
.L_x_34219:
[----:B------:R-:W0:Y:S02]  /*4e80*/  I2F.S64 R0, R28 ;  /* 0x0000001c00007312 */ /* 0x000e240000301400 */
[----:B0-----:R-:W-:-:S05]  /*4e90*/  F2FP.F16.F32.PACK_AB R0, RZ, R0 ;  /* 0x00000000ff00723e */ /* 0x001fca00000000ff */
[----:B------:R0:W-:Y:S01]  /*4ea0*/  STG.E.U16 desc[UR36][R8.64], R0 ;  /* 0x0000000008007986 */ /* 0x0001e2000c101524 */
[----:B------:R-:W-:Y:S05]  /*4eb0*/  BRA `(.L_x_34215) ;  /* 0x0000000800d07947 */ /* 0x000fea0003800000 */
.L_x_34218:
        /* <DEDUP_REMOVED lines=10> */
.L_x_34221:
[----:B------:R-:W0:Y:S02]  /*4f60*/  I2F.S64 R28, R28 ;  /* 0x0000001c001c7312 */ /* 0x000e240000301400 */
[----:B0-----:R-:W-:-:S04]  /*4f70*/  F2FP.F16.F32.PACK_AB R3, RZ, R28 ;  /* 0x0000001cff03723e */ /* 0x001fc800000000ff */
[----:B------:R-:W-:-:S05]  /*4f80*/  PRMT R3, R3, 0x5410, RZ ;  /* 0x0000541003037816 */ /* 0x000fca00000000ff */
[----:B------:R0:W-:Y:S01]  /*4f90*/  STG.E desc[UR36][R8.64], R3 ;  /* 0x0000000308007986 */ /* 0x0001e2000c101924 */
[----:B------:R-:W-:Y:S05]  /*4fa0*/  BRA `(.L_x_34215) ;  /* 0x0000000800947947 */ /* 0x000fea0003800000 */
.L_x_34220:
[----:B------:R-:W0:Y:S02]  /*4fb0*/  I2F.F64.S64 R28, R28 ;  /* 0x0000001c001c7312 */ /* 0x000e240000301c00 */
[----:B0-----:R0:W-:Y:S01]  /*4fc0*/  STG.E.64 desc[UR36][R8.64], R28 ;  /* 0x0000001c08007986 */ /* 0x0011e2000c101b24 */
[----:B------:R-:W-:Y:S05]  /*4fd0*/  BRA `(.L_x_34215) ;  /* 0x0000000800887947 */ /* 0x000fea0003800000 */
.L_x_34210:
        /* <DEDUP_REMOVED lines=12> */
.L_x_34225:
        /* <DEDUP_REMOVED lines=17> */
.L_x_34228:
[----:B------:R-:W-:-:S04]  /*51b0*/  SHF.R.U32.HI R3, RZ, 0x18, R29 ;  /* 0x00000018ff037819 */ /* 0x000fc8000001161d */
[----:B------:R-:W-:-:S04]  /*51c0*/  LOP3.LUT R0, R0, 0x80, R3, 0xf8, !PT ;  /* 0x0000008000007812 */ /* 0x000fc800078ef803 */
[----:B------:R-:W-:-:S07]  /*51d0*/  PRMT R4, R0, 0x7610, R4 ;  /* 0x0000761000047816 */ /* 0x000fce0000000004 */
.L_x_34227:
[----:B------:R-:W-:Y:S05]  /*51e0*/  BSYNC.RECONVERGENT B0 ;  /* 0x0000000000007941 */ /* 0x000fea0003800200 */
.L_x_34226:
[----:B------:R0:W-:Y:S01]  /*51f0*/  STG.E.U8 desc[UR36][R8.64], R4 ;  /* 0x0000000408007986 */ /* 0x0001e2000c101124 */
[----:B------:R-:W-:Y:S05]  /*5200*/  BRA `(.L_x_34215) ;  /* 0x0000000400fc7947 */ /* 0x000fea0003800000 */
.L_x_34224:
        /* <DEDUP_REMOVED lines=17> */
.L_x_34231:
[----:B------:R-:W-:-:S04]  /*5320*/  SHF.R.U32.HI R3, RZ, 0x18, R29 ;  /* 0x00000018ff037819 */ /* 0x000fc8000001161d */
[----:B------:R-:W-:-:S04]  /*5330*/  LOP3.LUT R0, R0, 0x80, R3, 0xf8, !PT ;  /* 0x0000008000007812 */ /* 0x000fc800078ef803 */
[----:B------:R-:W-:-:S07]  /*5340*/  PRMT R4, R0, 0x7610, R4 ;  /* 0x0000761000047816 */ /* 0x000fce0000000004 */
.L_x_34230:
[----:B------:R-:W-:Y:S05]  /*5350*/  BSYNC.RECONVERGENT B0 ;  /* 0x0000000000007941 */ /* 0x000fea0003800200 */
.L_x_34229:
[----:B------:R0:W-:Y:S01]  /*5360*/  STG.E.U8 desc[UR36][R8.64], R4 ;  /* 0x0000000408007986 */ /* 0x0001e2000c101124 */
[----:B------:R-:W-:Y:S05]  /*5370*/  BRA `(.L_x_34215) ;  /* 0x0000000400a07947 */ /* 0x000fea0003800000 */
.L_x_34223:
        /* <DEDUP_REMOVED lines=22> */
.L_x_34233:
[----:B------:R0:W-:Y:S01]  /*54e0*/  STG.E.64 desc[UR36][R8.64], R28 ;  /* 0x0000001c08007986 */ /* 0x0001e2000c101b24 */
[----:B------:R-:W-:Y:S05]  /*54f0*/  BRA `(.L_x_34215) ;  /* 0x0000000400407947 */ /* 0x000fea0003800000 */
.L_x_34232:
[----:B------:R0:W-:Y:S01]  /*5500*/  STG.E desc[UR36][R8.64], R24 ;  /* 0x0000001808007986 */ /* 0x0001e2000c101924 */
[----:B------:R-:W-:Y:S05]  /*5510*/  BRA `(.L_x_34215) ;  /* 0x0000000400387947 */ /* 0x000fea0003800000 */
.L_x_34222:
        /* <DEDUP_REMOVED lines=11> */
.L_x_34235:
[----:B------:R-:W-:Y:S01]  /*55d0*/  CS2R R6, SRZ ;  /* 0x0000000000067805 */ /* 0x000fe2000001ff00 */
[----:B------:R-:W0:Y:S04]  /*55e0*/  I2F.F64.S64 R4, R28 ;  /* 0x0000001c00047312 */ /* 0x000e280000301c00 */
[----:B0-----:R0:W-:Y:S01]  /*55f0*/  STG.E.128 desc[UR36][R8.64], R4 ;  /* 0x0000000408007986 */ /* 0x0011e2000c101d24 */
[----:B------:R-:W-:Y:S05]  /*5600*/  BRA `(.L_x_34215) ;  /* 0x0000000000fc7947 */ /* 0x000fea0003800000 */
.L_x_34234:
[----:B------:R-:W-:-:S13]  /*5610*/  ISETP.NE.AND P0, PT, R0, 0xf, PT ;  /* 0x0000000f0000780c */ /* 0x000fda0003f05270 */
[----:B------:R-:W-:Y:S05]  /*5620*/  @!P0 BRA `(.L_x_34236) ;  /* 0x0000000000e88947 */ /* 0x000fea0003800000 */
[----:B------:R-:W-:-:S13]  /*5630*/  ISETP.NE.AND P0, PT, R0, 0x17, PT ;  /* 0x000000170000780c */ /* 0x000fda0003f05270 */
[----:B------:R-:W-:Y:S05]  /*5640*/  @!P0 BRA `(.L_x_34237) ;  /* 0x0000000000908947 */ /* 0x000fea0003800000 */
[----:B------:R-:W-:-:S13]  /*5650*/  ISETP.NE.AND P0, PT, R0, 0x18, PT ;  /* 0x000000180000780c */ /* 0x000fda0003f05270 */
[----:B------:R-:W-:Y:S05]  /*5660*/  @!P0 BRA `(.L_x_34238) ;  /* 0x0000000000448947 */ /* 0x000fea0003800000 */
.L_x_34214:
        /* <DEDUP_REMOVED lines=16> */
.L_x_34239:
[----:B------:R-:W-:Y:S05]  /*5770*/  BRA `(.L_x_34215) ;  /* 0x0000000000a07947 */ /* 0x000fea0003800000 */
.L_x_34238:
        /* <DEDUP_REMOVED lines=13> */
.L_x_34241:
[----:B------:R-:W-:Y:S05]  /*5850*/  BSYNC.RECONVERGENT B0 ;  /* 0x0000000000007941 */ /* 0x000fea0003800200 */
.L_x_34240:
[----:B------:R-:W-:-:S05]  /*5860*/  LOP3.LUT R3, R0, 0x80, R3, 0xf8, !PT ;  /* 0x0000008000037812 */ /* 0x000fca00078ef803 */
[----:B------:R0:W-:Y:S01]  /*5870*/  STG.E.U8 desc[UR36][R8.64], R3 ;  /* 0x0000000308007986 */ /* 0x0001e2000c101124 */
[----:B------:R-:W-:Y:S05]  /*5880*/  BRA `(.L_x_34215) ;  /* 0x00000000005c7947 */ /* 0x000fea0003800000 */
.L_x_34237:
        /* <DEDUP_REMOVED lines=12> */
.L_x_34243:
[----:B------:R-:W-:Y:S01]  /*5950*/  IMAD.MOV.U32 R0, RZ, RZ, 0x7f ;  /* 0x0000007fff007424 */ /* 0x000fe200078e00ff */
[----:B------:R-:W-:-:S04]  /*5960*/  ISETP.GT.U32.AND P0, PT, R3, 0x7f800000, PT ;  /* 0x7f8000000300780c */ /* 0x000fc80003f04070 */
[----:B------:R-:W-:-:S09]  /*5970*/  SEL R0, R0, 0x7c, P0 ;  /* 0x0000007c00007807 */ /* 0x000fd20000000000 */
.L_x_34244:
[----:B------:R-:W-:Y:S05]  /*5980*/  BSYNC.RECONVERGENT B0 ;  /* 0x0000000000007941 */ /* 0x000fea0003800200 */
.L_x_34242:
[----:B------:R-:W-:-:S04]  /*5990*/  SHF.R.U32.HI R3, RZ, 0x18, R29 ;  /* 0x00000018ff037819 */ /* 0x000fc8000001161d */
[----:B------:R-:W-:-:S05]  /*59a0*/  LOP3.LUT R3, R0, 0x80, R3, 0xf8, !PT ;  /* 0x0000008000037812 */ /* 0x000fca00078ef803 */
[----:B------:R0:W-:Y:S01]  /*59b0*/  STG.E.U8 desc[UR36][R8.64], R3 ;  /* 0x0000000308007986 */ /* 0x0001e2000c101124 */
[----:B------:R-:W-:Y:S05]  /*59c0*/  BRA `(.L_x_34215) ;  /* 0x00000000000c7947 */ /* 0x000fea0003800000 */
.L_x_34236:
[----:B------:R-:W0:Y:S02]  /*59d0*/  I2F.S64 R0, R28 ;  /* 0x0000001c00007312 */ /* 0x000e240000301400 */
[----:B0-----:R-:W-:-:S05]  /*59e0*/  F2FP.BF16.F32.PACK_AB R0, RZ, R0 ;  /* 0x00000000ff00723e */ /* 0x001fca00000010ff */
[----:B------:R0:W-:Y:S02]  /*59f0*/  STG.E.U16 desc[UR36][R8.64], R0 ;  /* 0x0000000008007986 */ /* 0x0001e4000c101524 */
.L_x_34215:
[----:B------:R-:W-:-:S07]  /*5a00*/  VIADD R19, R19, 0x80 ;  /* 0x0000008013137836 */ /* 0x000fce0000000000 */
.L_x_34172:
[----:B------:R-:W-:-:S13]  /*5a10*/  ISETP.GE.AND P0, PT, R19, R16, PT ;  /* 0x000000101300720c */ /* 0x000fda0003f06270 */
[----:B------:R-:W-:Y:S05]  /*5a20*/  @P0 BREAK.RELIABLE B6 ;  /* 0x0000000000060942 */ /* 0x000fea0003800100 */
[----:B------:R-:W-:Y:S05]  /*5a30*/  @P0 BRA `(.L_x_34209) ;  /* 0x0000000c00940947 */ /* 0x000fea0003800000 */
[----:B------:R-:W-:Y:S05]  /*5a40*/  BSYNC.RELIABLE B6 ;  /* 0x0000000000067941 */ /* 0x000fea0003800100 */
.L_x_34171:
        /* <DEDUP_REMOVED lines=20> */
.L_x_34248:
[----:B------:R0:W-:Y:S01]  /*5b90*/  STG.E.U8 desc[UR36][R8.64], R18 ;  /* 0x0000001208007986 */ /* 0x0001e2000c101124 */
[----:B------:R-:W-:Y:S05]  /*5ba0*/  BRA `(.L_x_34250) ;  /* 0x0000000c00347947 */ /* 0x000fea0003800000 */
.L_x_34247:
        /* <DEDUP_REMOVED lines=8> */
.L_x_34252:
[----:B------:R0:W-:Y:S01]  /*5c30*/  STG.E desc[UR36][R8.64], R18 ;  /* 0x0000001208007986 */ /* 0x0001e2000c101924 */
[----:B------:R-:W-:Y:S05]  /*5c40*/  BRA `(.L_x_34250) ;  /* 0x0000000c000c7947 */ /* 0x000fea0003800000 */
.L_x_34251:
[----:B------:R0:W-:Y:S01]  /*5c50*/  STG.E.U16 desc[UR36][R8.64], R18 ;  /* 0x0000001208007986 */ /* 0x0001e2000c101524 */
[----:B------:R-:W-:Y:S05]  /*5c60*/  BRA `(.L_x_34250) ;  /* 0x0000000c00047947 */ /* 0x000fea0003800000 */
.L_x_34246:
        /* <DEDUP_REMOVED lines=9> */
.L_x_34254:
[----:B------:R-:W0:Y:S02]  /*5d00*/  I2F.S64 R0, R26 ;  /* 0x0000001a00007312 */ /* 0x000e240000301400 */
[----:B0-----:R-:W-:-:S05]  /*5d10*/  F2FP.F16.F32.PACK_AB R0, RZ, R0 ;  /* 0x00000000ff00723e */ /* 0x001fca00000000ff */
[----:B------:R0:W-:Y:S01]  /*5d20*/  STG.E.U16 desc[UR36][R8.64], R0 ;  /* 0x0000000008007986 */ /* 0x0001e2000c101524 */
[----:B------:R-:W-:Y:S05]  /*5d30*/  BRA `(.L_x_34250) ;  /* 0x0000000800d07947 */ /* 0x000fea0003800000 */
.L_x_34253:
        /* <DEDUP_REMOVED lines=10> */
.L_x_34256:
[----:B------:R-:W0:Y:S02]  /*5de0*/  I2F.S64 R26, R26 ;  /* 0x0000001a001a7312 */ /* 0x000e240000301400 */
[----:B0-----:R-:W-:-:S04]  /*5df0*/  F2FP.F16.F32.PACK_AB R3, RZ, R26 ;  /* 0x0000001aff03723e */ /* 0x001fc800000000ff */
[----:B------:R-:W-:-:S05]  /*5e00*/  PRMT R3, R3, 0x5410, RZ ;  /* 0x0000541003037816 */ /* 0x000fca00000000ff */
[----:B------:R0:W-:Y:S01]  /*5e10*/  STG.E desc[UR36][R8.64], R3 ;  /* 0x0000000308007986 */ /* 0x0001e2000c101924 */
[----:B------:R-:W-:Y:S05]  /*5e20*/  BRA `(.L_x_34250) ;  /* 0x0000000800947947 */ /* 0x000fea0003800000 */
.L_x_34255:
[----:B------:R-:W0:Y:S02]  /*5e30*/  I2F.F64.S64 R26, R26 ;  /* 0x0000001a001a7312 */ /* 0x000e240000301c00 */
[----:B0-----:R0:W-:Y:S01]  /*5e40*/  STG.E.64 desc[UR36][R8.64], R26 ;  /* 0x0000001a08007986 */ /* 0x0011e2000c101b24 */
[----:B------:R-:W-:Y:S05]  /*5e50*/  BRA `(.L_x_34250) ;  /* 0x0000000800887947 */ /* 0x000fea0003800000 */
.L_x_34245:
        /* <DEDUP_REMOVED lines=12> */
.L_x_34260:
        /* <DEDUP_REMOVED lines=17> */
.L_x_34263:
[----:B------:R-:W-:-:S04]  /*6030*/  SHF.R.U32.HI R3, RZ, 0x18, R27 ;  /* 0x00000018ff037819 */ /* 0x000fc8000001161b */
[----:B------:R-:W-:-:S04]  /*6040*/  LOP3.LUT R0, R0, 0x80, R3, 0xf8, !PT ;  /* 0x0000008000007812 */ /* 0x000fc800078ef803 */
[----:B------:R-:W-:-:S07]  /*6050*/  PRMT R4, R0, 0x7610, R4 ;  /* 0x0000761000047816 */ /* 0x000fce0000000004 */
.L_x_34262:
[----:B------:R-:W-:Y:S05]  /*6060*/  BSYNC.RECONVERGENT B0 ;  /* 0x0000000000007941 */ /* 0x000fea0003800200 */
.L_x_34261:
[----:B------:R0:W-:Y:S01]  /*6070*/  STG.E.U8 desc[UR36][R8.64], R4 ;  /* 0x0000000408007986 */ /* 0x0001e2000c101124 */
[----:B------:R-:W-:Y:S05]  /*6080*/  BRA `(.L_x_34250) ;  /* 0x0000000400fc7947 */ /* 0x000fea0003800000 */
.L_x_34259:
        /* <DEDUP_REMOVED lines=17> */
.L_x_34266:
[----:B------:R-:W-:-:S04]  /*61a0*/  SHF.R.U32.HI R3, RZ, 0x18, R27 ;  /* 0x00000018ff037819 */ /* 0x000fc8000001161b */
[----:B------:R-:W-:-:S04]  /*61b0*/  LOP3.LUT R0, R0, 0x80, R3, 0xf8, !PT ;  /* 0x0000008000007812 */ /* 0x000fc800078ef803 */
[----:B------:R-:W-:-:S07]  /*61c0*/  PRMT R4, R0, 0x7610, R4 ;  /* 0x0000761000047816 */ /* 0x000fce0000000004 */
.L_x_34265:
[----:B------:R-:W-:Y:S05]  /*61d0*/  BSYNC.RECONVERGENT B0 ;  /* 0x0000000000007941 */ /* 0x000fea0003800200 */
.L_x_34264:
[----:B------:R0:W-:Y:S01]  /*61e0*/  STG.E.U8 desc[UR36][R8.64], R4 ;  /* 0x0000000408007986 */ /* 0x0001e2000c101124 */
[----:B------:R-:W-:Y:S05]  /*61f0*/  BRA `(.L_x_34250) ;  /* 0x0000000400a07947 */ /* 0x000fea0003800000 */
.L_x_34258:
        /* <DEDUP_REMOVED lines=22> */
.L_x_34268:
[----:B------:R0:W-:Y:S01]  /*6360*/  STG.E.64 desc[UR36][R8.64], R26 ;  /* 0x0000001a08007986 */ /* 0x0001e2000c101b24 */
[----:B------:R-:W-:Y:S05]  /*6370*/  BRA `(.L_x_34250) ;  /* 0x0000000400407947 */ /* 0x000fea0003800000 */
.L_x_34267:
[----:B------:R0:W-:Y:S01]  /*6380*/  STG.E desc[UR36][R8.64], R18 ;  /* 0x0000001208007986 */ /* 0x0001e2000c101924 */
[----:B------:R-:W-:Y:S05]  /*6390*/  BRA `(.L_x_34250) ;  /* 0x0000000400387947 */ /* 0x000fea0003800000 */
.L_x_34257:
        /* <DEDUP_REMOVED lines=11> */
.L_x_34270:
[----:B------:R-:W-:Y:S01]  /*6450*/  CS2R R6, SRZ ;  /* 0x0000000000067805 */ /* 0x000fe2000001ff00 */
[----:B------:R-:W0:Y:S04]  /*6460*/  I2F.F64.S64 R4, R26 ;  /* 0x0000001a00047312 */ /* 0x000e280000301c00 */
[----:B0-----:R4:W-:Y:S01]  /*6470*/  STG.E.128 desc[UR36][R8.64], R4 ;  /* 0x0000000408007986 */ /* 0x0019e2000c101d24 */
[----:B------:R-:W-:Y:S05]  /*6480*/  BRA `(.L_x_34250) ;  /* 0x0000000000fc7947 */ /* 0x000fea0003800000 */
.L_x_34269:
[----:B------:R-:W-:-:S13]  /*6490*/  ISETP.NE.AND P0, PT, R0, 0xf, PT ;  /* 0x0000000f0000780c */ /* 0x000fda0003f05270 */
[----:B------:R-:W-:Y:S05]  /*64a0*/  @!P0 BRA `(.L_x_34271) ;  /* 0x0000000000e88947 */ /* 0x000fea0003800000 */
[----:B------:R-:W-:-:S13]  /*64b0*/  ISETP.NE.AND P0, PT, R0, 0x17, PT ;  /* 0x000000170000780c */ /* 0x000fda0003f05270 */
[----:B------:R-:W-:Y:S05]  /*64c0*/  @!P0 BRA `(.L_x_34272) ;  /* 0x0000000000908947 */ /* 0x000fea0003800000 */
[----:B------:R-:W-:-:S13]  /*64d0*/  ISETP.NE.AND P0, PT, R0, 0x18, PT ;  /* 0x000000180000780c */ /* 0x000fda0003f05270 */
[----:B------:R-:W-:Y:S05]  /*64e0*/  @!P0 BRA `(.L_x_34273) ;  /* 0x0000000000448947 */ /* 0x000fea0003800000 */
.L_x_34249:
        /* <DEDUP_REMOVED lines=16> */
.L_x_34274:
[----:B------:R-:W-:Y:S05]  /*65f0*/  BRA `(.L_x_34250) ;  /* 0x0000000000a07947 */ /* 0x000fea0003800000 */
.L_x_34273:
        /* <DEDUP_REMOVED lines=13> */
.L_x_34276:
[----:B------:R-:W-:Y:S05]  /*66d0*/  BSYNC.RECONVERGENT B0 ;  /* 0x0000000000007941 */ /* 0x000fea0003800200 */
.L_x_34275:
[----:B------:R-:W-:-:S05]  /*66e0*/  LOP3.LUT R3, R0, 0x80, R3, 0xf8, !PT ;  /* 0x0000008000037812 */ /* 0x000fca00078ef803 */
[----:B------:R2:W-:Y:S01]  /*66f0*/  STG.E.U8 desc[UR36][R8.64], R3 ;  /* 0x0000000308007986 */ /* 0x0005e2000c101124 */
[----:B------:R-:W-:Y:S05]  /*6700*/  BRA `(.L_x_34250) ;  /* 0x00000000005c7947 */ /* 0x000fea0003800000 */
.L_x_34272:
        /* <DEDUP_REMOVED lines=12> */
.L_x_34278:
[----:B------:R-:W-:Y:S01]  /*67d0*/  IMAD.MOV.U32 R0, RZ, RZ, 0x7f ;  /* 0x0000007fff007424 */ /* 0x000fe200078e00ff */
[----:B------:R-:W-:-:S04]  /*67e0*/  ISETP.GT.U32.AND P0, PT, R3, 0x7f800000, PT ;  /* 0x7f8000000300780c */ /* 0x000fc80003f04070 */
[----:B------:R-:W-:-:S09]  /*67f0*/  SEL R0, R0, 0x7c, P0 ;  /* 0x0000007c00007807 */ /* 0x000fd20000000000 */
.L_x_34279:
[----:B------:R-:W-:Y:S05]  /*6800*/  BSYNC.RECONVERGENT B0 ;  /* 0x0000000000007941 */ /* 0x000fea0003800200 */
.L_x_34277:
[----:B------:R-:W-:-:S04]  /*6810*/  SHF.R.U32.HI R3, RZ, 0x18, R27 ;  /* 0x00000018ff037819 */ /* 0x000fc8000001161b */
[----:B------:R-:W-:-:S05]  /*6820*/  LOP3.LUT R3, R0, 0x80, R3, 0xf8, !PT ;  /* 0x0000008000037812 */ /* 0x000fca00078ef803 */
[----:B------:R1:W-:Y:S01]  /*6830*/  STG.E.U8 desc[UR36][R8.64], R3 ;  /* 0x0000000308007986 */ /* 0x0003e2000c101124 */
[----:B------:R-:W-:Y:S05]  /*6840*/  BRA `(.L_x_34250) ;  /* 0x00000000000c7947 */ /* 0x000fea0003800000 */
.L_x_34271:
[----:B------:R-:W0:Y:S02]  /*6850*/  I2F.S64 R0, R26 ;  /* 0x0000001a00007312 */ /* 0x000e240000301400 */
[----:B0-----:R-:W-:-:S05]  /*6860*/  F2FP.BF16.F32.PACK_AB R0, RZ, R0 ;  /* 0x00000000ff00723e */ /* 0x001fca00000010ff */
[----:B------:R0:W-:Y:S02]  /*6870*/  STG.E.U16 desc[UR36][R8.64], R0 ;  /* 0x0000000008007986 */ /* 0x0001e4000c101524 */
.L_x_34250:
[----:B------:R-:W-:-:S07]  /*6880*/  VIADD R19, R19, 0x80 ;  /* 0x0000008013137836 */ /* 0x000fce0000000000 */
.L_x_34209:
[----:B------:R-:W-:Y:S05]  /*6890*/  BSYNC.RECONVERGENT B7 ;  /* 0x0000000000077941 */ /* 0x000fea0003800200 */
.L_x_34170:
        /* <DEDUP_REMOVED lines=21> */
.L_x_34283:
[----:B------:R-:W-:Y:S01]  /*69f0*/  STG.E.U8 desc[UR36][R2.64], R22 ;  /* 0x0000001602007986 */ /* 0x000fe2000c101124 */
[----:B------:R-:W-:Y:S05]  /*6a00*/  EXIT ;  /* 0x000000000000794d */ /* 0x000fea0003800000 */
.L_x_34282:
        /* <DEDUP_REMOVED lines=8> */
.L_x_34286:
[----:B------:R-:W-:Y:S01]  /*6a90*/  STG.E desc[UR36][R2.64], R22 ;  /* 0x0000001602007986 */ /* 0x000fe2000c101924 */
[----:B------:R-:W-:Y:S05]  /*6aa0*/  EXIT ;  /* 0x000000000000794d */ /* 0x000fea0003800000 */
.L_x_34285:
[----:B------:R-:W-:Y:S01]  /*6ab0*/  STG.E.U16 desc[UR36][R2.64], R22 ;  /* 0x0000001602007986 */ /* 0x000fe2000c101524 */
[----:B------:R-:W-:Y:S05]  /*6ac0*/  EXIT ;  /* 0x000000000000794d */ /* 0x000fea0003800000 */
.L_x_34281:
        /* <DEDUP_REMOVED lines=9> */
.L_x_34288:
[----:B------:R-:W0:Y:S02]  /*6b60*/  I2F.S64 R0, R22 ;  /* 0x0000001600007312 */ /* 0x000e240000301400 */
[----:B0-----:R-:W-:-:S05]  /*6b70*/  F2FP.F16.F32.PACK_AB R0, RZ, R0 ;  /* 0x00000000ff00723e */ /* 0x001fca00000000ff */
[----:B------:R-:W-:Y:S01]  /*6b80*/  STG.E.U16 desc[UR36][R2.64], R0 ;  /* 0x0000000002007986 */ /* 0x000fe2000c101524 */
[----:B------:R-:W-:Y:S05]  /*6b90*/  EXIT ;  /* 0x000000000000794d */ /* 0x000fea0003800000 */
.L_x_34287:
        /* <DEDUP_REMOVED lines=10> */
.L_x_34290:
[----:B------:R-:W0:Y:S02]  /*6c40*/  I2F.S64 R22, R22 ;  /* 0x0000001600167312 */ /* 0x000e240000301400 */
[----:B0-----:R-:W-:-:S04]  /*6c50*/  F2FP.F16.F32.PACK_AB R5, RZ, R22 ;  /* 0x00000016ff05723e */ /* 0x001fc800000000ff */
[----:B------:R-:W-:-:S05]  /*6c60*/  PRMT R5, R5, 0x5410, RZ ;  /* 0x0000541005057816 */ /* 0x000fca00000000ff */
[----:B------:R-:W-:Y:S01]  /*6c70*/  STG.E desc[UR36][R2.64], R5 ;  /* 0x0000000502007986 */ /* 0x000fe2000c101924 */
[----:B------:R-:W-:Y:S05]  /*6c80*/  EXIT ;  /* 0x000000000000794d */ /* 0x000fea0003800000 */
.L_x_34289:
[----:B------:R-:W0:Y:S02]  /*6c90*/  I2F.F64.S64 R22, R22 ;  /* 0x0000001600167312 */ /* 0x000e240000301c00 */
[----:B0-----:R-:W-:Y:S01]  /*6ca0*/  STG.E.64 desc[UR36][R2.64], R22 ;  /* 0x0000001602007986 */ /* 0x001fe2000c101b24 */
[----:B------:R-:W-:Y:S05]  /*6cb0*/  EXIT ;  /* 0x000000000000794d */ /* 0x000fea0003800000 */
.L_x_34280:
        /* <DEDUP_REMOVED lines=12> */
.L_x_34294:
        /* <DEDUP_REMOVED lines=18> */
.L_x_34297:
[----:B------:R-:W-:-:S04]  /*6ea0*/  SHF.R.U32.HI R5, RZ, 0x18, R5 ;  /* 0x00000018ff057819 */ /* 0x000fc80000011605 */
[----:B------:R-:W-:-:S07]  /*6eb0*/  LOP3.LUT R0, R0, 0x80, R5, 0xf8, !PT ;  /* 0x0000008000007812 */ /* 0x000fce00078ef805 */
.L_x_34296:
[----:B------:R-:W-:Y:S05]  /*6ec0*/  BSYNC.RECONVERGENT B0 ;  /* 0x0000000000007941 */ /* 0x000fea0003800200 */
.L_x_34295:
[----:B------:R-:W-:Y:S01]  /*6ed0*/  STG.E.U8 desc[UR36][R2.64], R0 ;  /* 0x0000000002007986 */ /* 0x000fe2000c101124 */
[----:B------:R-:W-:Y:S05]  /*6ee0*/  EXIT ;  /* 0x000000000000794d */ /* 0x000fea0003800000 */
.L_x_34293:
        /* <DEDUP_REMOVED lines=18> */
.L_x_34300:
[----:B------:R-:W-:-:S04]  /*7010*/  SHF.R.U32.HI R5, RZ, 0x18, R5 ;  /* 0x00000018ff057819 */ /* 0x000fc80000011605 */
[----:B------:R-:W-:-:S07]  /*7020*/  LOP3.LUT R0, R0, 0x80, R5, 0xf8, !PT ;  /* 0x0000008000007812 */ /* 0x000fce00078ef805 */
.L_x_34299:
[----:B------:R-:W-:Y:S05]  /*7030*/  BSYNC.RECONVERGENT B0 ;  /* 0x0000000000007941 */ /* 0x000fea0003800200 */
.L_x_34298:
[----:B------:R-:W-:Y:S01]  /*7040*/  STG.E.U8 desc[UR36][R2.64], R0 ;  /* 0x0000000002007986 */ /* 0x000fe2000c101124 */
[----:B------:R-:W-:Y:S05]  /*7050*/  EXIT ;  /* 0x000000000000794d */ /* 0x000fea0003800000 */
.L_x_34292:
        /* <DEDUP_REMOVED lines=22> */
.L_x_34302:
[----:B------:R-:W-:Y:S01]  /*71c0*/  STG.E.64 desc[UR36][R2.64], R22 ;  /* 0x0000001602007986 */ /* 0x000fe2000c101b24 */
[----:B------:R-:W-:Y:S05]  /*71d0*/  EXIT ;  /* 0x000000000000794d */ /* 0x000fea0003800000 */
.L_x_34301:
[----:B------:R-:W-:Y:S01]  /*71e0*/  STG.E desc[UR36][R2.64], R22 ;  /* 0x0000001602007986 */ /* 0x000fe2000c101924 */
[----:B------:R-:W-:Y:S05]  /*71f0*/  EXIT ;  /* 0x000000000000794d */ /* 0x000fea0003800000 */
.L_x_34291:
        /* <DEDUP_REMOVED lines=11> */
.L_x_34304:
[----:B------:R-:W-:Y:S01]  /*72b0*/  CS2R R6, SRZ ;  /* 0x0000000000067805 */ /* 0x000fe2000001ff00 */
[----:B------:R-:W0:Y:S04]  /*72c0*/  I2F.F64.S64 R4, R22 ;  /* 0x0000001600047312 */ /* 0x000e280000301c00 */
[----:B0-----:R-:W-:Y:S01]  /*72d0*/  STG.E.128 desc[UR36][R2.64], R4 ;  /* 0x0000000402007986 */ /* 0x001fe2000c101d24 */
[----:B------:R-:W-:Y:S05]  /*72e0*/  EXIT ;  /* 0x000000000000794d */ /* 0x000fea0003800000 */
.L_x_34303:
[----:B------:R-:W-:-:S13]  /*72f0*/  ISETP.NE.AND P0, PT, R0, 0xf, PT ;  /* 0x0000000f0000780c */ /* 0x000fda0003f05270 */
[----:B------:R-:W-:Y:S05]  /*7300*/  @!P0 BRA `(.L_x_34305) ;  /* 0x0000000000e88947 */ /* 0x000fea0003800000 */
[----:B------:R-:W-:-:S13]  /*7310*/  ISETP.NE.AND P0, PT, R0, 0x17, PT ;  /* 0x000000170000780c */ /* 0x000fda0003f05270 */
[----:B------:R-:W-:Y:S05]  /*7320*/  @!P0 BRA `(.L_x_34306) ;  /* 0x0000000000908947 */ /* 0x000fea0003800000 */
[----:B------:R-:W-:-:S13]  /*7330*/  ISETP.NE.AND P0, PT, R0, 0x18, PT ;  /* 0x000000180000780c */ /* 0x000fda0003f05270 */
[----:B------:R-:W-:Y:S05]  /*7340*/  @!P0 BRA `(.L_x_34307) ;  /* 0x0000000000448947 */ /* 0x000fea0003800000 */
.L_x_34284:
        /* <DEDUP_REMOVED lines=16> */
.L_x_34308:
[----:B------:R-:W-:Y:S05]  /*7450*/  EXIT ;  /* 0x000000000000794d */ /* 0x000fea0003800000 */
.L_x_34307:
        /* <DEDUP_REMOVED lines=13> */
.L_x_34310:
[----:B------:R-:W-:Y:S05]  /*7530*/  BSYNC.RECONVERGENT B0 ;  /* 0x0000000000007941 */ /* 0x000fea0003800200 */
.L_x_34309:
[----:B------:R-:W-:-:S05]  /*7540*/  LOP3.LUT R5, R0, 0x80, R5, 0xf8, !PT ;  /* 0x0000008000057812 */ /* 0x000fca00078ef805 */
[----:B------:R-:W-:Y:S01]  /*7550*/  STG.E.U8 desc[UR36][R2.64], R5 ;  /* 0x0000000502007986 */ /* 0x000fe2000c101124 */
[----:B------:R-:W-:Y:S05]  /*7560*/  EXIT ;  /* 0x000000000000794d */ /* 0x000fea0003800000 */
.L_x_34306:
        /* <DEDUP_REMOVED lines=12> */
.L_x_34312:
[----:B------:R-:W-:Y:S01]  /*7630*/  IMAD.MOV.U32 R0, RZ, RZ, 0x7f ;  /* 0x0000007fff007424 */ /* 0x000fe200078e00ff */
[----:B------:R-:W-:-:S04]  /*7640*/  ISETP.GT.U32.AND P0, PT, R4, 0x7f800000, PT ;  /* 0x7f8000000400780c */ /* 0x000fc80003f04070 */
[----:B------:R-:W-:-:S09]  /*7650*/  SEL R0, R0, 0x7c, P0 ;  /* 0x0000007c00007807 */ /* 0x000fd20000000000 */
.L_x_34313:
[----:B------:R-:W-:Y:S05]  /*7660*/  BSYNC.RECONVERGENT B0 ;  /* 0x0000000000007941 */ /* 0x000fea0003800200 */
.L_x_34311:
[----:B------:R-:W-:-:S04]  /*7670*/  SHF.R.U32.HI R5, RZ, 0x18, R5 ;  /* 0x00000018ff057819 */ /* 0x000fc80000011605 */
[----:B------:R-:W-:-:S05]  /*7680*/  LOP3.LUT R5, R0, 0x80, R5, 0xf8, !PT ;  /* 0x0000008000057812 */ /* 0x000fca00078ef805 */
[----:B------:R-:W-:Y:S01]  /*7690*/  STG.E.U8 desc[UR36][R2.64], R5 ;  /* 0x0000000502007986 */ /* 0x000fe2000c101124 */
[----:B------:R-:W-:Y:S05]  /*76a0*/  EXIT ;  /* 0x000000000000794d */ /* 0x000fea0003800000 */
.L_x_34305:
[----:B------:R-:W0:Y:S02]  /*76b0*/  I2F.S64 R0, R22 ;  /* 0x0000001600007312 */ /* 0x000e240000301400 */
[----:B0-----:R-:W-:-:S05]  /*76c0*/  F2FP.BF16.F32.PACK_AB R0, RZ, R0 ;  /* 0x00000000ff00723e */ /* 0x001fca00000010ff */
[----:B------:R-:W-:Y:S01]  /*76d0*/  STG.E.U16 desc[UR36][R2.64], R0 ;  /* 0x0000000002007986 */ /* 0x000fe2000c101524 */
[----:B------:R-:W-:Y:S05]  /*76e0*/  EXIT ;  /* 0x000000000000794d */ /* 0x000fea0003800000 */
.L_x_34314:
        /* <DEDUP_REMOVED lines=9> */
.L_x_41185:


//--------------------- .text._ZN2at6native18elementwise_kernelILi128ELi2EZNS0_22gpu_kernel_impl_nocastINS0_13AUnaryFunctorIlllZZZNS0_19maximum_kernel_cudaERNS_18TensorIteratorBaseEENKUlvE_clEvENKUlvE2_clEvEUlllE_EEEEvS5_RKT_EUliE_EEviT1_ --------------------------
	.section	.text._ZN2at6native18elementwise_kernelILi128ELi2EZNS0_22gpu_kernel_impl_nocastINS0_13AUnaryFunctorIlllZZZNS0_19maximum_kernel_cudaERNS_18TensorIteratorBaseEENKUlvE_clEvENKUlvE2_clEvEUlllE_EEEEvS5_RKT_EUliE_EEviT1_,"ax",@progbits
	.align	128
        .global         _ZN2at6native18elementwise_kernelILi128ELi2EZNS0_22gpu_kernel_impl_nocastINS0_13AUnaryFunctorIlllZZZNS0_19maximum_kernel_cudaERNS_18TensorIteratorBaseEENKUlvE_clEvENKUlvE2_clEvEUlllE_EEEEvS5_RKT_EUliE_EEviT1_
        .type           _ZN2at6native18elementwise_kernelILi128ELi2EZNS0_22gpu_kernel_impl_nocastINS0_13AUnaryFunctorIlllZZZNS0_19maximum_kernel_cudaERNS_18TensorIteratorBaseEENKUlvE_clEvENKUlvE2_clEvEUlllE_EEEEvS5_RKT_EUliE_EEviT1_,@function
        .size           _ZN2at6native18elementwise_kernelILi128ELi2EZNS0_22gpu_kernel_impl_nocastINS0_13AUnaryFunctorIlllZZZNS0_19maximum_kernel_cudaERNS_18TensorIteratorBaseEENKUlvE_clEvENKUlvE2_clEvEUlllE_EEEEvS5_RKT_EUliE_EEviT1_,(.L_x_41186 - _ZN2at6native18elementwise_kernelILi128ELi2EZNS0_22gpu_kernel_impl_nocastINS0_13AUnaryFunctorIlllZZZNS0_19maximum_kernel_cudaERNS_18TensorIteratorBaseEENKUlvE_clEvENKUlvE2_clEvEUlllE_EEEEvS5_RKT_EUliE_EEviT1_)
        .other          _ZN2at6native18elementwise_kernelILi128ELi2EZNS0_22gpu_kernel_impl_nocastINS0_13AUnaryFunctorIlllZZZNS0_19maximum_kernel_cudaERNS_18TensorIteratorBaseEENKUlvE_clEvENKUlvE2_clEvEUlllE_EEEEvS5_RKT_EUliE_EEviT1_,@"STO_CUDA_ENTRY STV_DEFAULT"
_ZN2at6native18elementwise_kernelILi128ELi2EZNS0_22gpu_kernel_impl_nocastINS0_13AUnaryFunctorIlllZZZNS0_19maximum_kernel_cudaERNS_18TensorIteratorBaseEENKUlvE_clEvENKUlvE2_clEvEUlllE_EEEEvS5_RKT_EUliE_EEviT1_:
.text._ZN2at6native18elementwise_kernelILi128ELi2EZNS0_22gpu_kernel_impl_nocastINS0_13AUnaryFunctorIlllZZZNS0_19maximum_kernel_cudaERNS_18TensorIteratorBaseEENKUlvE_clEvENKUlvE2_clEvEUlllE_EEEEvS5_RKT_EUliE_EEviT1_:
        /* <DEDUP_REMOVED lines=18> */
[----:B-1----:R-:W-:-:S04]  /*0120*/  ISETP.GT.U32.AND P0, PT, R4, R8, PT ;  /* 0x000000080400720c */ /* 0x002fc80003f04070 */
[----:B------:R-:W-:-:S04]  /*0130*/  ISETP.GT.AND.EX P0, PT, R5, R9, PT, P0 ;  /* 0x000000090500720c */ /* 0x000fc80003f04300 */
[----:B------:R-:W-:Y:S02]  /*0140*/  SEL R8, R4, R8, P0 ;  /* 0x0000000804087207 */ /* 0x000fe40000000000 */
[----:B------:R-:W-:-:S05]  /*0150*/  SEL R9, R5, R9, P0 ;  /* 0x0000000905097207 */ /* 0x000fca0000000000 */
[----:B0-----:R0:W-:Y:S02]  /*0160*/  STG.E.64 desc[UR6][R6.64], R8 ;  /* 0x0000000806007986 */ /* 0x0011e4000c101b06 */
.L_x_34317:
[----:B------:R-:W-:Y:S05]  /*0170*/  BSYNC.RECONVERGENT B0 ;  /* 0x0000000000007941 */ /* 0x000fea0003800200 */
.L_x_34316:
[----:B------:R-:W-:-:S13]  /*0180*/  ISETP.GE.AND P0, PT, R3, UR4, PT ;  /* 0x0000000403007c0c */ /* 0x000fda000bf06270 */
[----:B------:R-:W-:Y:S05]  /*0190*/  @P0 EXIT ;  /* 0x000000000000094d */ /* 0x000fea0003800000 */
[----:B------:R-:W1:Y:S08]  /*01a0*/  LDC.64 R4, c[0x0][0x588] ;  /* 0x00016200ff047b82 */ /* 0x000e700000000a00 */
[----:B0-----:R-:W0:Y:S01]  /*01b0*/  LDC.64 R8, c[0x0][0x598] ;  /* 0x00016600ff087b82 */ /* 0x001e220000000a00 */
[----:B-1----:R-:W0:Y:S07]  /*01c0*/  LDG.E.64 R2, desc[UR6][R4.64] ;  /* 0x0000000604027981 */ /* 0x002e2e000c1e1b00 */
[----:B------:R-:W1:Y:S01]  /*01d0*/  LDC.64 R6, c[0x0][0x580] ;  /* 0x00016000ff067b82 */ /* 0x000e620000000a00 */
[----:B0-----:R-:W-:-:S04]  /*01e0*/  ISETP.GT.U32.AND P0, PT, R2, R8, PT ;  /* 0x000000080200720c */ /* 0x001fc80003f04070 */
[----:B------:R-:W-:-:S04]  /*01f0*/  ISETP.GT.AND.EX P0, PT, R3, R9, PT, P0 ;  /* 0x000000090300720c */ /* 0x000fc80003f04300 */
[----:B------:R-:W-:Y:S02]  /*0200*/  SEL R2, R2, R8, P0 ;  /* 0x0000000802027207 */ /* 0x000fe40000000000 */
[----:B------:R-:W-:-:S05]  /*0210*/  SEL R3, R3, R9, P0 ;  /* 0x0000000903037207 */ /* 0x000fca0000000000 */
[----:B-1----:R-:W-:Y:S01]  /*0220*/  STG.E.64 desc[UR6][R6.64], R2 ;  /* 0x0000000206007986 */ /* 0x002fe2000c101b06 */
[----:B------:R-:W-:Y:S05]  /*0230*/  EXIT ;  /* 0x000000000000794d */ /* 0x000fea0003800000 */
.L_x_34315:
        /* <DEDUP_REMOVED lines=305> */
.L_x_34320:
        /* <DEDUP_REMOVED lines=8> */
[----:B0-----:R-:W-:-:S04]  /*15d0*/  ISETP.GT.U32.AND P0, PT, R6, UR10, PT ;  /* 0x0000000a06007c0c */ /* 0x001fc8000bf04070 */
[----:B------:R-:W-:-:S04]  /*15e0*/  ISETP.GT.AND.EX P0, PT, R7, UR11, PT, P0 ;  /* 0x0000000b07007c0c */ /* 0x000fc8000bf04300 */
[----:B------:R-:W-:Y:S02]  /*15f0*/  SEL R4, R6, UR10, P0 ;  /* 0x0000000a06047c07 */ /* 0x000fe40008000000 */
[----:B------:R-:W-:-:S05]  /*1600*/  SEL R5, R7, UR11, P0 ;  /* 0x0000000b07057c07 */ /* 0x000fca0008000000 */
[----:B------:R0:W-:Y:S02]  /*1610*/  STG.E.64 desc[UR6][R8.64], R4 ;  /* 0x0000000408007986 */ /* 0x0001e4000c101b06 */
.L_x_34319:
[----:B------:R-:W-:Y:S05]  /*1620*/  BSYNC.RECONVERGENT B0 ;  /* 0x0000000000007941 */ /* 0x000fea0003800200 */
.L_x_34318:
        /* <DEDUP_REMOVED lines=300> */
.L_x_34321:
[----:B------:R-:W0:Y:S01]  /*28f0*/  LDCU.128 UR8, c[0x0][0x580] ;  /* 0x0000b000ff0877ac */ /* 0x000e220008000c00 */
[----:B------:R-:W1:Y:S01]  /*2900*/  LDCU.64 UR4, c[0x0][0x598] ;  /* 0x0000b300ff0477ac */ /* 0x000e620008000a00 */
[----:B0-----:R-:W-:-:S04]  /*2910*/  IADD3 R4, P0, PT, R2, UR10, RZ ;  /* 0x0000000a02047c10 */ /* 0x001fc8000ff1e0ff */
[----:B------:R-:W-:-:S06]  /*2920*/  IADD3.X R5, PT, PT, RZ, UR11, RZ, P0, !PT ;  /* 0x0000000bff057c10 */ /* 0x000fcc00087fe4ff */
[----:B------:R-:W1:Y:S01]  /*2930*/  LDG.E.64 R4, desc[UR6][R4.64] ;  /* 0x0000000604047981 */ /* 0x000e62000c1e1b00 */
[----:B------:R-:W-:-:S04]  /*2940*/  IADD3 R6, P1, PT, R3, UR8, RZ ;  /* 0x0000000803067c10 */ /* 0x000fc8000ff3e0ff */
[----:B------:R-:W-:Y:S02]  /*2950*/  IADD3.X R7, PT, PT, RZ, UR9, RZ, P1, !PT ;  /* 0x00000009ff077c10 */ /* 0x000fe40008ffe4ff */
[----:B-1----:R-:W-:-:S04]  /*2960*/  ISETP.GT.U32.AND P0, PT, R4, UR4, PT ;  /* 0x0000000404007c0c */ /* 0x002fc8000bf04070 */
[----:B------:R-:W-:-:S04]  /*2970*/  ISETP.GT.AND.EX P0, PT, R5, UR5, PT, P0 ;  /* 0x0000000505007c0c */ /* 0x000fc8000bf04300 */
[----:B------:R-:W-:Y:S02]  /*2980*/  SEL R2, R4, UR4, P0 ;  /* 0x0000000404027c07 */ /* 0x000fe40008000000 */
[----:B------:R-:W-:-:S05]  /*2990*/  SEL R3, R5, UR5, P0 ;  /* 0x0000000505037c07 */ /* 0x000fca0008000000 */
[----:B------:R-:W-:Y:S01]  /*29a0*/  STG.E.64 desc[UR6][R6.64], R2 ;  /* 0x0000000206007986 */ /* 0x000fe2000c101b06 */
[----:B------:R-:W-:Y:S05]  /*29b0*/  EXIT ;  /* 0x000000000000794d */ /* 0x000fea0003800000 */
.L_x_34322:
        /* <DEDUP_REMOVED lines=12> */
.L_x_41186:


//--------------------- .text._ZN2at6native27unrolled_elementwise_kernelINS0_13AUnaryFunctorIlllZZZNS0_19maximum_kernel_cudaERNS_18TensorIteratorBaseEENKUlvE_clEvENKUlvE2_clEvEUlllE_EESt5arrayIPcLm2EELi4E23TrivialOffsetCalculatorILi1EjESD_NS0_6memory15LoadWithoutCastENSE_16StoreWithoutCastEEEviT_T0_T2_T3_T4_T5_ --------------------------
	.section	.text._ZN2at6native27unrolled_elementwise_kernelINS0_13AUnaryFunctorIlllZZZNS0_19maximum_kernel_cudaERNS_18TensorIteratorBaseEENKUlvE_clEvENKUlvE2_clEvEUlllE_EESt5arrayIPcLm2EELi4E23TrivialOffsetCalculatorILi1EjESD_NS0_6memory15LoadWithoutCastENSE_16StoreWithoutCastEEEviT_T0_T2_T3_T4_T5_,"ax",@progbits
	.align	128
        .global         _ZN2at6native27unrolled_elementwise_kernelINS0_13AUnaryFunctorIlllZZZNS0_19maximum_kernel_cudaERNS_18TensorIteratorBaseEENKUlvE_clEvENKUlvE2_clEvEUlllE_EESt5arrayIPcLm2EELi4E23TrivialOffsetCalculatorILi1EjESD_NS0_6memory15LoadWithoutCastENSE_16StoreWithoutCastEEEviT_T0_T2_T3_T4_T5_
        .type           _ZN2at6native27unrolled_elementwise_kernelINS0_13AUnaryFunctorIlllZZZNS0_19maximum_kernel_cudaERNS_18TensorIteratorBaseEENKUlvE_clEvENKUlvE2_clEvEUlllE_EESt5arrayIPcLm2EELi4E23TrivialOffsetCalculatorILi1EjESD_NS0_6memory15LoadWithoutCastENSE_16StoreWithoutCastEEEviT_T0_T2_T3_T4_T5_,@function
        .size           _ZN2at6native27unrolled_elementwise_kernelINS0_13AUnaryFunctorIlllZZZNS0_19maximum_kernel_cudaERNS_18TensorIteratorBaseEENKUlvE_clEvENKUlvE2_clEvEUlllE_EESt5arrayIPcLm2EELi4E23TrivialOffsetCalculatorILi1EjESD_NS0_6memory15LoadWithoutCastENSE_16StoreWithoutCastEEEviT_T0_T2_T3_T4_T5_,(.L_x_41187 - _ZN2at6native27unrolled_elementwise_kernelINS0_13AUnaryFunctorIlllZZZNS0_19maximum_kernel_cudaERNS_18TensorIteratorBaseEENKUlvE_clEvENKUlvE2_clEvEUlllE_EESt5arrayIPcLm2EELi4E23TrivialOffsetCalculatorILi1EjESD_NS0_6memory15LoadWithoutCastENSE_16StoreWithoutCastEEEviT_T0_T2_T3_T4_T5_)
        .other          _ZN2at6native27unrolled_elementwise_kernelINS0_13AUnaryFunctorIlllZZZNS0_19maximum_kernel_cudaERNS_18TensorIteratorBaseEENKUlvE_clEvENKUlvE2_clEvEUlllE_EESt5arrayIPcLm2EELi4E23TrivialOffsetCalculatorILi1EjESD_NS0_6memory15LoadWithoutCastENSE_16StoreWithoutCastEEEviT_T0_T2_T3_T4_T5_,@"STO_CUDA_ENTRY STV_DEFAULT"
_ZN2at6native27unrolled_elementwise_kernelINS0_13AUnaryFunctorIlllZZZNS0_19maximum_kernel_cudaERNS_18TensorIteratorBaseEENKUlvE_clEvENKUlvE2_clEvEUlllE_EESt5arrayIPcLm2EELi4E23TrivialOffsetCalculatorILi1EjESD_NS0_6memory15LoadWithoutCastENSE_16StoreWithoutCastEEEviT_T0_T2_T3_T4_T5_:
.text._ZN2at6native27unrolled_elementwise_kernelINS0_13AUnaryFunctorIlllZZZNS0_19maximum_kernel_cudaERNS_18TensorIteratorBaseEENKUlvE_clEvENKUlvE2_clEvEUlllE_EESt5arrayIPcLm2EELi4E23TrivialOffsetCalculatorILi1EjESD_NS0_6memory15LoadWithoutCastENSE_16StoreWithoutCastEEEviT_T0_T2_T3_T4_T5_:
        /* <DEDUP_REMOVED lines=37> */
[----:B---3--:R-:W-:-:S04]  /*0250*/  ISETP.GT.U32.AND P0, PT, R16, UR6, PT ;  /* 0x0000000610007c0c */ /* 0x008fc8000bf04070 */
[----:B------:R-:W-:-:S04]  /*0260*/  ISETP.GT.AND.EX P0, PT, R17, UR7, PT, P0 ;  /* 0x0000000711007c0c */ /* 0x000fc8000bf04300 */
[----:B------:R-:W-:Y:S02]  /*0270*/  SEL R16, R16, UR6, P0 ;  /* 0x0000000610107c07 */ /* 0x000fe40008000000 */
[----:B------:R-:W-:Y:S02]  /*0280*/  SEL R17, R17, UR7, P0 ;  /* 0x0000000711117c07 */ /* 0x000fe40008000000 */
[----:B--2---:R-:W-:-:S04]  /*0290*/  ISETP.GT.U32.AND P3, PT, R6, UR6, PT ;  /* 0x0000000606007c0c */ /* 0x004fc8000bf64070 */
[----:B------:R-:W-:Y:S02]  /*02a0*/  ISETP.GT.AND.EX P0, PT, R7, UR7, PT, P3 ;  /* 0x0000000707007c0c */ /* 0x000fe4000bf04330 */
[----:B------:R-:W-:Y:S02]  /*02b0*/  ISETP.GE.AND P3, PT, R3, R2, PT ;  /* 0x000000020300720c */ /* 0x000fe40003f66270 */
[----:B------:R-:W-:Y:S02]  /*02c0*/  SEL R8, R6, UR6, P0 ;  /* 0x0000000606087c07 */ /* 0x000fe40008000000 */
[----:B------:R-:W-:Y:S02]  /*02d0*/  SEL R9, R7, UR7, P0 ;  /* 0x0000000707097c07 */ /* 0x000fe40008000000 */
[----:B----4-:R-:W-:Y:S02]  /*02e0*/  ISETP.GT.U32.AND P1, PT, R12, UR6, PT ;  /* 0x000000060c007c0c */ /* 0x010fe4000bf24070 */
[----:B-----5:R-:W-:-:S02]  /*02f0*/  ISETP.GT.U32.AND P2, PT, R4, UR6, PT ;  /* 0x0000000604007c0c */ /* 0x020fc4000bf44070 */
[----:B------:R-:W-:Y:S02]  /*0300*/  ISETP.GT.AND.EX P1, PT, R13, UR7, PT, P1 ;  /* 0x000000070d007c0c */ /* 0x000fe4000bf24310 */
[----:B------:R-:W-:-:S04]  /*0310*/  ISETP.GT.AND.EX P2, PT, R5, UR7, PT, P2 ;  /* 0x0000000705007c0c */ /* 0x000fc8000bf44320 */
        /* <DEDUP_REMOVED lines=18> */
.L_x_34325:
[----:B------:R-:W-:Y:S05]  /*0440*/  BSYNC.RELIABLE B1 ;  /* 0x0000000000017941 */ /* 0x000fea0003800100 */
.L_x_34324:
[----:B------:R-:W-:-:S13]  /*0450*/  ISETP.GE.AND P0, PT, R3, R2, PT ;  /* 0x000000020300720c */ /* 0x000fda0003f06270 */
[----:B0-----:R-:W0:Y:S01]  /*0460*/  @!P0 LDC.64 R8, c[0x0][0x398] ;  /* 0x0000e600ff088b82 */ /* 0x001e220000000a00 */
[----:B------:R-:W-:Y:S02]  /*0470*/  @!P0 IMAD R11, R0, 0x200, R3 ;  /* 0x00000200000b8824 */ /* 0x000fe400078e0203 */
[----:B------:R-:W-:Y:S02]  /*0480*/  @!P0 VIADD R3, R3, 0x80 ;  /* 0x0000008003038836 */ /* 0x000fe40000000000 */
[----:B0-----:R-:W-:-:S05]  /*0490*/  @!P0 IMAD.WIDE.U32 R8, R11, 0x8, R8 ;  /* 0x000000080b088825 */ /* 0x001fca00078e0008 */
[----:B------:R1:W-:Y:S02]  /*04a0*/  @!P0 STG.E.64 desc[UR4][R8.64], R6 ;  /* 0x0000000608008986 */ /* 0x0003e4000c101b04 */
.L_x_34326:
[----:B------:R-:W-:Y:S05]  /*04b0*/  BSYNC.RECONVERGENT B0 ;  /* 0x0000000000007941 */ /* 0x000fea0003800200 */
.L_x_34323:
        /* <DEDUP_REMOVED lines=8> */
.L_x_34327:
        /* <DEDUP_REMOVED lines=12> */
.L_x_41187:


//--------------------- .text._ZN2at6native29vectorized_elementwise_kernelILi2ENS0_13AUnaryFunctorIlllZZZNS0_19maximum_kernel_cudaERNS_18TensorIteratorBaseEENKUlvE_clEvENKUlvE2_clEvEUlllE_EESt5arrayIPcLm2EEEEviT0_T1_ --------------------------
	.section	.text._ZN2at6native29vectorized_elementwise_kernelILi2ENS0_13AUnaryFunctorIlllZZZNS0_19maximum_kernel_cudaERNS_18TensorIteratorBaseEENKUlvE_clEvENKUlvE2_clEvEUlllE_EESt5arrayIPcLm2EEEEviT0_T1_,"ax",@progbits
	.align	128
        .global         _ZN2at6native29vectorized_elementwise_kernelILi2ENS0_13AUnaryFunctorIlllZZZNS0_19maximum_kernel_cudaERNS_18TensorIteratorBaseEENKUlvE_clEvENKUlvE2_clEvEUlllE_EESt5arrayIPcLm2EEEEviT0_T1_
        .type           _ZN2at6native29vectorized_elementwise_kernelILi2ENS0_13AUnaryFunctorIlllZZZNS0_19maximum_kernel_cudaERNS_18TensorIteratorBaseEENKUlvE_clEvENKUlvE2_clEvEUlllE_EESt5arrayIPcLm2EEEEviT0_T1_,@function
        .size           _ZN2at6native29vectorized_elementwise_kernelILi2ENS0_13AUnaryFunctorIlllZZZNS0_19maximum_kernel_cudaERNS_18TensorIteratorBaseEENKUlvE_clEvENKUlvE2_clEvEUlllE_EESt5arrayIPcLm2EEEEviT0_T1_,(.L_x_41188 - _ZN2at6native29vectorized_elementwise_kernelILi2ENS0_13AUnaryFunctorIlllZZZNS0_19maximum_kernel_cudaERNS_18TensorIteratorBaseEENKUlvE_clEvENKUlvE2_clEvEUlllE_EESt5arrayIPcLm2EEEEviT0_T1_)
        .other          _ZN2at6native29vectorized_elementwise_kernelILi2ENS0_13AUnaryFunctorIlllZZZNS0_19maximum_kernel_cudaERNS_18TensorIteratorBaseEENKUlvE_clEvENKUlvE2_clEvEUlllE_EESt5arrayIPcLm2EEEEviT0_T1_,@"STO_CUDA_ENTRY STV_DEFAULT"
_ZN2at6native29vectorized_elementwise_kernelILi2ENS0_13AUnaryFunctorIlllZZZNS0_19maximum_kernel_cudaERNS_18TensorIteratorBaseEENKUlvE_clEvENKUlvE2_clEvEUlllE_EESt5arrayIPcLm2EEEEviT0_T1_:
.text._ZN2at6native29vectorized_elementwise_kernelILi2ENS0_13AUnaryFunctorIlllZZZNS0_19maximum_kernel_cudaERNS_18TensorIteratorBaseEENKUlvE_clEvENKUlvE2_clEvEUlllE_EESt5arrayIPcLm2EEEEviT0_T1_:
        /* <DEDUP_REMOVED lines=68> */
[----:B-1----:R-:W-:-:S04]  /*0440*/  ISETP.GT.U32.AND P0, PT, R2, UR6, PT ;  /* 0x0000000602007c0c */ /* 0x002fc8000bf04070 */
[----:B------:R-:W-:-:S04]  /*0450*/  ISETP.GT.AND.EX P0, PT, R3, UR7, PT, P0 ;  /* 0x0000000703007c0c */ /* 0x000fc8000bf04300 */
[----:B------:R-:W-:Y:S02]  /*0460*/  SEL R2, R2, UR6, P0 ;  /* 0x0000000602027c07 */ /* 0x000fe40008000000 */
[----:B------:R-:W-:Y:S02]  /*0470*/  SEL R3, R3, UR7, P0 ;  /* 0x0000000703037c07 */ /* 0x000fe40008000000 */
[----:B------:R-:W-:-:S04]  /*0480*/  ISETP.GT.U32.AND P1, PT, R4, UR6, PT ;  /* 0x0000000604007c0c */ /* 0x000fc8000bf24070 */
[----:B------:R-:W-:-:S04]  /*0490*/  ISETP.GT.AND.EX P1, PT, R5, UR7, PT, P1 ;  /* 0x0000000705007c0c */ /* 0x000fc8000bf24310 */
[----:B------:R-:W-:Y:S02]  /*04a0*/  SEL R4, R4, UR6, P1 ;  /* 0x0000000604047c07 */ /* 0x000fe40008800000 */
[----:B------:R-:W-:Y:S02]  /*04b0*/  SEL R5, R5, UR7, P1 ;  /* 0x0000000705057c07 */ /* 0x000fe40008800000 */
[----:B----4-:R-:W-:-:S04]  /*04c0*/  ISETP.GT.U32.AND P2, PT, R12, UR6, PT ;  /* 0x000000060c007c0c */ /* 0x010fc8000bf44070 */
[----:B------:R-:W-:Y:S02]  /*04d0*/  ISETP.GT.AND.EX P0, PT, R13, UR7, PT, P2 ;  /* 0x000000070d007c0c */ /* 0x000fe4000bf04320 */
[----:B-----5:R-:W-:Y:S02]  /*04e0*/  ISETP.GT.U32.AND P2, PT, R20, UR6, PT ;  /* 0x0000000614007c0c */ /* 0x020fe4000bf44070 */
[----:B------:R-:W-:Y:S02]  /*04f0*/  ISETP.GT.U32.AND P3, PT, R18, UR6, PT ;  /* 0x0000000612007c0c */ /* 0x000fe4000bf64070 */
[----:B------:R-:W-:Y:S02]  /*0500*/  ISETP.GT.AND.EX P2, PT, R21, UR7, PT, P2 ;  /* 0x0000000715007c0c */ /* 0x000fe4000bf44320 */
[----:B------:R-:W-:Y:S02]  /*0510*/  ISETP.GT.AND.EX P1, PT, R19, UR7, PT, P3 ;  /* 0x0000000713007c0c */ /* 0x000fe4000bf24330 */
[----:B------:R-:W-:-:S02]  /*0520*/  ISETP.GE.U32.AND P3, PT, R22, R0, PT ;  /* 0x000000001600720c */ /* 0x000fc40003f66070 */
[----:B0-----:R-:W-:Y:S02]  /*0530*/  SEL R6, R12, UR6, P0 ;  /* 0x000000060c067c07 */ /* 0x001fe40008000000 */
[----:B------:R-:W-:Y:S02]  /*0540*/  SEL R7, R13, UR7, P0 ;  /* 0x000000070d077c07 */ /* 0x000fe40008000000 */
[----:B------:R-:W-:Y:S02]  /*0550*/  SEL R12, R18, UR6, P1 ;  /* 0x00000006120c7c07 */ /* 0x000fe40008800000 */
[----:B------:R-:W-:Y:S02]  /*0560*/  SEL R13, R19, UR7, P1 ;  /* 0x00000007130d7c07 */ /* 0x000fe40008800000 */
[----:B---3--:R-:W-:Y:S02]  /*0570*/  SEL R14, R20, UR6, P2 ;  /* 0x00000006140e7c07 */ /* 0x008fe40009000000 */
[----:B------:R-:W-:-:S02]  /*0580*/  SEL R15, R21, UR7, P2 ;  /* 0x00000007150f7c07 */ /* 0x000fc40009000000 */
[----:B--2---:R-:W-:Y:S02]  /*0590*/  ISETP.GT.U32.AND P1, PT, R10, UR6, PT ;  /* 0x000000060a007c0c */ /* 0x004fe4000bf24070 */
[----:B------:R-:W-:Y:S02]  /*05a0*/  ISETP.GT.U32.AND P0, PT, R8, UR6, PT ;  /* 0x0000000608007c0c */ /* 0x000fe4000bf04070 */
[----:B------:R-:W-:Y:S02]  /*05b0*/  ISETP.GT.U32.AND P2, PT, R26, UR6, PT ;  /* 0x000000061a007c0c */ /* 0x000fe4000bf44070 */
[----:B------:R-:W-:Y:S02]  /*05c0*/  ISETP.GT.AND.EX P1, PT, R11, UR7, PT, P1 ;  /* 0x000000070b007c0c */ /* 0x000fe4000bf24310 */
[----:B------:R-:W-:Y:S02]  /*05d0*/  ISETP.GT.AND.EX P0, PT, R9, UR7, PT, P0 ;  /* 0x0000000709007c0c */ /* 0x000fe4000bf04300 */
[----:B------:R-:W-:-:S02]  /*05e0*/  ISETP.GT.AND.EX P2, PT, R27, UR7, PT, P2 ;  /* 0x000000071b007c0c */ /* 0x000fc4000bf44320 */
        /* <DEDUP_REMOVED lines=19> */
.L_x_34331:
[----:B------:R-:W-:-:S13]  /*0720*/  ISETP.GE.U32.AND P0, PT, R22, R0, PT ;  /* 0x000000001600720c */ /* 0x000fda0003f06070 */
[----:B------:R-:W-:Y:S05]  /*0730*/  @P0 BRA `(.L_x_34333) ;  /* 0x0000000000300947 */ /* 0x000fea0003800000 */
[----:B0-----:R-:W0:Y:S01]  /*0740*/  LDC.64 R2, c[0x0][0x398] ;  /* 0x0000e600ff027b82 */ /* 0x001e220000000a00 */
[----:B------:R-:W-:Y:S02]  /*0750*/  IMAD.IADD R5, R25, 0x1, R22 ;  /* 0x0000000119057824 */ /* 0x000fe400078e0216 */
[----:B------:R-:W-:Y:S02]  /*0760*/  VIADD R22, R22, 0x80 ;  /* 0x0000008016167836 */ /* 0x000fe40000000000 */
[----:B0-----:R-:W-:-:S05]  /*0770*/  IMAD.WIDE.U32 R2, R5, 0x8, R2 ;  /* 0x0000000805027825 */ /* 0x001fca00078e0002 */
[----:B------:R1:W-:Y:S02]  /*0780*/  STG.E.64 desc[UR4][R2.64], R6 ;  /* 0x0000000602007986 */ /* 0x0003e4000c101b04 */
.L_x_34332:
[----:B------:R-:W-:-:S13]  /*0790*/  ISETP.GE.U32.AND P0, PT, R22, R0, PT ;  /* 0x000000001600720c */ /* 0x000fda0003f06070 */
[----:B------:R-:W-:Y:S05]  /*07a0*/  @P0 BRA `(.L_x_34334) ;  /* 0x0000000000300947 */ /* 0x000fea0003800000 */
[----:B01----:R-:W0:Y:S01]  /*07b0*/  LDC.64 R2, c[0x0][0x398] ;  /* 0x0000e600ff027b82 */ /* 0x003e220000000a00 */
[----:B------:R-:W-:Y:S02]  /*07c0*/  IMAD.IADD R5, R25, 0x1, R22 ;  /* 0x0000000119057824 */ /* 0x000fe400078e0216 */
[----:B------:R-:W-:Y:S02]  /*07d0*/  VIADD R22, R22, 0x80 ;  /* 0x0000008016167836 */ /* 0x000fe40000000000 */
[----:B0-----:R-:W-:-:S05]  /*07e0*/  IMAD.WIDE.U32 R2, R5, 0x8, R2 ;  /* 0x0000000805027825 */ /* 0x001fca00078e0002 */
[----:B------:R1:W-:Y:S02]  /*07f0*/  STG.E.64 desc[UR4][R2.64], R12 ;  /* 0x0000000c02007986 */ /* 0x0003e4000c101b04 */
.L_x_34333:
[----:B------:R-:W-:-:S13]  /*0800*/  ISETP.GE.U32.AND P0, PT, R22, R0, PT ;  /* 0x000000001600720c */ /* 0x000fda0003f06070 */
[----:B------:R-:W-:Y:S05]  /*0810*/  @P0 BRA `(.L_x_34335) ;  /* 0x0000000000340947 */ /* 0x000fea0003800000 */
[----:B01----:R-:W0:Y:S01]  /*0820*/  LDC.64 R2, c[0x0][0x398] ;  /* 0x0000e600ff027b82 */ /* 0x003e220000000a00 */
[----:B------:R-:W-:Y:S02]  /*0830*/  IMAD.IADD R5, R25, 0x1, R22 ;  /* 0x0000000119057824 */ /* 0x000fe400078e0216 */
[----:B------:R-:W-:Y:S02]  /*0840*/  VIADD R22, R22, 0x80 ;  /* 0x0000008016167836 */ /* 0x000fe40000000000 */
[----:B0-----:R-:W-:-:S05]  /*0850*/  IMAD.WIDE.U32 R2, R5, 0x8, R2 ;  /* 0x0000000805027825 */ /* 0x001fca00078e0002 */
[----:B------:R2:W-:Y:S02]  /*0860*/  STG.E.64 desc[UR4][R2.64], R14 ;  /* 0x0000000e02007986 */ /* 0x0005e4000c101b04 */
.L_x_34334:
        /* <DEDUP_REMOVED lines=8> */
.L_x_34335:
[----:B------:R-:W-:Y:S05]  /*08f0*/  BSYNC.RELIABLE B1 ;  /* 0x0000000000017941 */ /* 0x000fea0003800100 */
.L_x_34330:
[----:B------:R-:W-:-:S13]  /*0900*/  ISETP.GE.U32.AND P0, PT, R22, R0, PT ;  /* 0x000000001600720c */ /* 0x000fda0003f06070 */
[----:B012---:R-:W0:Y:S01]  /*0910*/  @!P0 LDC.64 R2, c[0x0][0x398] ;  /* 0x0000e600ff028b82 */ /* 0x007e220000000a00 */
[----:B------:R-:W-:Y:S02]  /*0920*/  @!P0 IMAD.IADD R5, R25, 0x1, R22 ;  /* 0x0000000119058824 */ /* 0x000fe400078e0216 */
[----:B------:R-:W-:Y:S02]  /*0930*/  @!P0 VIADD R22, R22, 0x80 ;  /* 0x0000008016168836 */ /* 0x000fe40000000000 */
[----:B0-----:R-:W-:-:S05]  /*0940*/  @!P0 IMAD.WIDE.U32 R2, R5, 0x8, R2 ;  /* 0x0000000805028825 */ /* 0x001fca00078e0002 */
[----:B------:R3:W-:Y:S02]  /*0950*/  @!P0 STG.E.64 desc[UR4][R2.64], R16 ;  /* 0x0000001002008986 */ /* 0x0007e4000c101b04 */
.L_x_34336:
[----:B------:R-:W-:Y:S05]  /*0960*/  BSYNC.RECONVERGENT B0 ;  /* 0x0000000000007941 */ /* 0x000fea0003800200 */
.L_x_34329:
        /* <DEDUP_REMOVED lines=8> */
.L_x_34328:
        /* <DEDUP_REMOVED lines=12> */
[----:B--2---:R-:W-:Y:S02]  /*0ab0*/  ISETP.GT.U32.AND P0, PT, R8, UR6, PT ;  /* 0x0000000608007c0c */ /* 0x004fe4000bf04070 */
[----:B------:R-:W-:Y:S02]  /*0ac0*/  ISETP.GT.U32.AND P1, PT, R10, UR6, PT ;  /* 0x000000060a007c0c */ /* 0x000fe4000bf24070 */
[C---:B------:R-:W-:Y:S02]  /*0ad0*/  ISETP.GT.AND.EX P0, PT, R9.reuse, UR7, PT, P0 ;  /* 0x0000000709007c0c */ /* 0x040fe4000bf04300 */
[----:B----4-:R-:W-:Y:S02]  /*0ae0*/  ISETP.GT.U32.AND P2, PT, R16, UR6, PT ;  /* 0x0000000610007c0c */ /* 0x010fe4000bf44070 */
[----:B------:R-:W-:Y:S02]  /*0af0*/  SEL R2, R8, UR6, P0 ;  /* 0x0000000608027c07 */ /* 0x000fe40008000000 */
[----:B------:R-:W-:-:S02]  /*0b00*/  SEL R3, R9, UR7, P0 ;  /* 0x0000000709037c07 */ /* 0x000fc40008000000 */
[----:B------:R-:W-:Y:S02]  /*0b10*/  ISETP.GT.AND.EX P0, PT, R17, UR7, PT, P2 ;  /* 0x0000000711007c0c */ /* 0x000fe4000bf04320 */
[----:B------:R-:W-:Y:S02]  /*0b20*/  ISETP.GT.AND.EX P1, PT, R11, UR7, PT, P1 ;  /* 0x000000070b007c0c */ /* 0x000fe4000bf24310 */
[----:B------:R-:W-:Y:S02]  /*0b30*/  SEL R8, R16, UR6, P0 ;  /* 0x0000000610087c07 */ /* 0x000fe40008000000 */
[----:B------:R-:W-:Y:S02]  /*0b40*/  SEL R9, R17, UR7, P0 ;  /* 0x0000000711097c07 */ /* 0x000fe40008000000 */
[----:B-----5:R-:W-:Y:S02]  /*0b50*/  ISETP.GT.U32.AND P0, PT, R12, UR6, PT ;  /* 0x000000060c007c0c */ /* 0x020fe4000bf04070 */
[----:B------:R-:W-:-:S02]  /*0b60*/  ISETP.GT.U32.AND P3, PT, R18, UR6, PT ;  /* 0x0000000612007c0c */ /* 0x000fc4000bf64070 */
[----:B------:R-:W-:Y:S02]  /*0b70*/  SEL R0, R10, UR6, P1 ;  /* 0x000000060a007c07 */ /* 0x000fe40008800000 */
[----:B------:R-:W-:Y:S02]  /*0b80*/  SEL R11, R11, UR7, P1 ;  /* 0x000000070b0b7c07 */ /* 0x000fe40008800000 */
[----:B------:R-:W-:Y:S02]  /*0b90*/  ISETP.GT.AND.EX P0, PT, R13, UR7, PT, P0 ;  /* 0x000000070d007c0c */ /* 0x000fe4000bf04300 */
[----:B------:R-:W-:Y:S02]  /*0ba0*/  ISETP.GT.AND.EX P1, PT, R19, UR7, PT, P3 ;  /* 0x0000000713007c0c */ /* 0x000fe4000bf24330 */
[----:B------:R-:W-:Y:S02]  /*0bb0*/  ISETP.GT.U32.AND P2, PT, R4, UR6, PT ;  /* 0x0000000604007c0c */ /* 0x000fe4000bf44070 */
[----:B------:R-:W-:-:S02]  /*0bc0*/  ISETP.GT.U32.AND P3, PT, R6, UR6, PT ;  /* 0x0000000606007c0c */ /* 0x000fc4000bf64070 */
[----:B------:R-:W-:Y:S02]  /*0bd0*/  SEL R12, R12, UR6, P0 ;  /* 0x000000060c0c7c07 */ /* 0x000fe40008000000 */
[----:B------:R-:W-:Y:S02]  /*0be0*/  SEL R13, R13, UR7, P0 ;  /* 0x000000070d0d7c07 */ /* 0x000fe40008000000 */
[----:B------:R-:W-:Y:S02]  /*0bf0*/  ISETP.GT.AND.EX P0, PT, R5, UR7, PT, P2 ;  /* 0x0000000705007c0c */ /* 0x000fe4000bf04320 */
[----:B------:R-:W-:Y:S02]  /*0c00*/  SEL R10, R18, UR6, P1 ;  /* 0x00000006120a7c07 */ /* 0x000fe40008800000 */
[----:B------:R-:W-:Y:S02]  /*0c10*/  SEL R19, R19, UR7, P1 ;  /* 0x0000000713137c07 */ /* 0x000fe40008800000 */
[----:B------:R-:W-:-:S02]  /*0c20*/  ISETP.GT.AND.EX P2, PT, R7, UR7, PT, P3 ;  /* 0x0000000707007c0c */ /* 0x000fc4000bf44330 */
[----:B------:R-:W-:Y:S02]  /*0c30*/  ISETP.GT.U32.AND P1, PT, R14, UR6, PT ;  /* 0x000000060e007c0c */ /* 0x000fe4000bf24070 */
[----:B------:R-:W-:Y:S01]  /*0c40*/  SEL R21, R7, UR7, P2 ;  /* 0x0000000707157c07 */ /* 0x000fe20009000000 */
[----:B------:R-:W-:Y:S01]  /*0c50*/  IMAD.MOV.U32 R7, RZ, RZ, R11 ;  /* 0x000000ffff077224 */ /* 0x000fe200078e000b */
[----:B------:R-:W-:Y:S01]  /*0c60*/  ISETP.GT.AND.EX P1, PT, R15, UR7, PT, P1 ;  /* 0x000000070f007c0c */ /* 0x000fe2000bf24310 */
        /* <DEDUP_REMOVED lines=15> */
.L_x_34337:
        /* <DEDUP_REMOVED lines=10> */
.L_x_41188:


//--------------------- .text._ZN2at6native29vectorized_elementwise_kernelILi4ENS0_13AUnaryFunctorIlllZZZNS0_19maximum_kernel_cudaERNS_18TensorIteratorBaseEENKUlvE_clEvENKUlvE2_clEvEUlllE_EESt5arrayIPcLm2EEEEviT0_T1_ --------------------------
	.section	.text._ZN2at6native29vectorized_elementwise_kernelILi4ENS0_13AUnaryFunctorIlllZZZNS0_19maximum_kernel_cudaERNS_18TensorIteratorBaseEENKUlvE_clEvENKUlvE2_clEvEUlllE_EESt5arrayIPcLm2EEEEviT0_T1_,"ax",@progbits
	.align	128
        .global         _ZN2at6native29vectorized_elementwise_kernelILi4ENS0_13AUnaryFunctorIlllZZZNS0_19maximum_kernel_cudaERNS_18TensorIteratorBaseEENKUlvE_clEvENKUlvE2_clEvEUlllE_EESt5arrayIPcLm2EEEEviT0_T1_
        .type           _ZN2at6native29vectorized_elementwise_kernelILi4ENS0_13AUnaryFunctorIlllZZZNS0_19maximum_kernel_cudaERNS_18TensorIteratorBaseEENKUlvE_clEvENKUlvE2_clEvEUlllE_EESt5arrayIPcLm2EEEEviT0_T1_,@function
        .size           _ZN2at6native29vectorized_elementwise_kernelILi4ENS0_13AUnaryFunctorIlllZZZNS0_19maximum_kernel_cudaERNS_18TensorIteratorBaseEENKUlvE_clEvENKUlvE2_clEvEUlllE_EESt5arrayIPcLm2EEEEviT0_T1_,(.L_x_41189 - _ZN2at6native29vectorized_elementwise_kernelILi4ENS0_13AUnaryFunctorIlllZZZNS0_19maximum_kernel_cudaERNS_18TensorIteratorBaseEENKUlvE_clEvENKUlvE2_clEvEUlllE_EESt5arrayIPcLm2EEEEviT0_T1_)
        .other          _ZN2at6native29vectorized_elementwise_kernelILi4ENS0_13AUnaryFunctorIlllZZZNS0_19maximum_kernel_cudaERNS_18TensorIteratorBaseEENKUlvE_clEvENKUlvE2_clEvEUlllE_EESt5arrayIPcLm2EEEEviT0_T1_,@"STO_CUDA_ENTRY STV_DEFAULT"
_ZN2at6native29vectorized_elementwise_kernelILi4ENS0_13AUnaryFunctorIlllZZZNS0_19maximum_kernel_cudaERNS_18TensorIteratorBaseEENKUlvE_clEvENKUlvE2_clEvEUlllE_EESt5arrayIPcLm2EEEEviT0_T1_:
.text._ZN2at6native29vectorized_elementwise_kernelILi4ENS0_13AUnaryFunctorIlllZZZNS0_19maximum_kernel_cudaERNS_18TensorIteratorBaseEENKUlvE_clEvENKUlvE2_clEvEUlllE_EESt5arrayIPcLm2EEEEviT0_T1_:
        /* <DEDUP_REMOVED lines=114> */
.L_x_34341:
[----:B------:R-:W-:-:S13]  /*0720*/  ISETP.GE.U32.AND P0, PT, R22, R0, PT ;  /* 0x000000001600720c */ /* 0x000fda0003f06070 */
[----:B------:R-:W-:Y:S05]  /*0730*/  @P0 BRA `(.L_x_34343) ;  /* 0x0000000000300947 */ /* 0x000fea0003800000 */
[----:B0-----:R-:W0:Y:S01]  /*0740*/  LDC.64 R2, c[0x0][0x398] ;  /* 0x0000e600ff027b82 */ /* 0x001e220000000a00 */
[----:B------:R-:W-:Y:S02]  /*0750*/  IMAD.IADD R5, R25, 0x1, R22 ;  /* 0x0000000119057824 */ /* 0x000fe400078e0216 */
[----:B------:R-:W-:Y:S02]  /*0760*/  VIADD R22, R22, 0x80 ;  /* 0x0000008016167836 */ /* 0x000fe40000000000 */
[----:B0-----:R-:W-:-:S05]  /*0770*/  IMAD.WIDE.U32 R2, R5, 0x8, R2 ;  /* 0x0000000805027825 */ /* 0x001fca00078e0002 */
[----:B------:R1:W-:Y:S02]  /*0780*/  STG.E.64 desc[UR4][R2.64], R6 ;  /* 0x0000000602007986 */ /* 0x0003e4000c101b04 */
.L_x_34342:
[----:B------:R-:W-:-:S13]  /*0790*/  ISETP.GE.U32.AND P0, PT, R22, R0, PT ;  /* 0x000000001600720c */ /* 0x000fda0003f06070 */
[----:B------:R-:W-:Y:S05]  /*07a0*/  @P0 BRA `(.L_x_34344) ;  /* 0x0000000000300947 */ /* 0x000fea0003800000 */
[----:B01----:R-:W0:Y:S01]  /*07b0*/  LDC.64 R2, c[0x0][0x398] ;  /* 0x0000e600ff027b82 */ /* 0x003e220000000a00 */
[----:B------:R-:W-:Y:S02]  /*07c0*/  IMAD.IADD R5, R25, 0x1, R22 ;  /* 0x0000000119057824 */ /* 0x000fe400078e0216 */
[----:B------:R-:W-:Y:S02]  /*07d0*/  VIADD R22, R22, 0x80 ;  /* 0x0000008016167836 */ /* 0x000fe40000000000 */
[----:B0-----:R-:W-:-:S05]  /*07e0*/  IMAD.WIDE.U32 R2, R5, 0x8, R2 ;  /* 0x0000000805027825 */ /* 0x001fca00078e0002 */
[----:B------:R1:W-:Y:S02]  /*07f0*/  STG.E.64 desc[UR4][R2.64], R12 ;  /* 0x0000000c02007986 */ /* 0x0003e4000c101b04 */
.L_x_34343:
[----:B------:R-:W-:-:S13]  /*0800*/  ISETP.GE.U32.AND P0, PT, R22, R0, PT ;  /* 0x000000001600720c */ /* 0x000fda0003f06070 */
[----:B------:R-:W-:Y:S05]  /*0810*/  @P0 BRA `(.L_x_34345) ;  /* 0x0000000000340947 */ /* 0x000fea0003800000 */
[----:B01----:R-:W0:Y:S01]  /*0820*/  LDC.64 R2, c[0x0][0x398] ;  /* 0x0000e600ff027b82 */ /* 0x003e220000000a00 */
[----:B------:R-:W-:Y:S02]  /*0830*/  IMAD.IADD R5, R25, 0x1, R22 ;  /* 0x0000000119057824 */ /* 0x000fe400078e0216 */
[----:B------:R-:W-:Y:S02]  /*0840*/  VIADD R22, R22, 0x80 ;  /* 0x0000008016167836 */ /* 0x000fe40000000000 */
[----:B0-----:R-:W-:-:S05]  /*0850*/  IMAD.WIDE.U32 R2, R5, 0x8, R2 ;  /* 0x0000000805027825 */ /* 0x001fca00078e0002 */
[----:B------:R2:W-:Y:S02]  /*0860*/  STG.E.64 desc[UR4][R2.64], R14 ;  /* 0x0000000e02007986 */ /* 0x0005e4000c101b04 */
.L_x_34344:
        /* <DEDUP_REMOVED lines=8> */
.L_x_34345:
[----:B------:R-:W-:Y:S05]  /*08f0*/  BSYNC.RELIABLE B1 ;  /* 0x0000000000017941 */ /* 0x000fea0003800100 */
.L_x_34340:
[----:B------:R-:W-:-:S13]  /*0900*/  ISETP.GE.U32.AND P0, PT, R22, R0, PT ;  /* 0x000000001600720c */ /* 0x000fda0003f06070 */
[----:B012---:R-:W0:Y:S01]  /*0910*/  @!P0 LDC.64 R2, c[0x0][0x398] ;  /* 0x0000e600ff028b82 */ /* 0x007e220000000a00 */
[----:B------:R-:W-:Y:S02]  /*0920*/  @!P0 IMAD.IADD R5, R25, 0x1, R22 ;  /* 0x0000000119058824 */ /* 0x000fe400078e0216 */
[----:B------:R-:W-:Y:S02]  /*0930*/  @!P0 VIADD R22, R22, 0x80 ;  /* 0x0000008016168836 */ /* 0x000fe40000000000 */
[----:B0-----:R-:W-:-:S05]  /*0940*/  @!P0 IMAD.WIDE.U32 R2, R5, 0x8, R2 ;  /* 0x0000000805028825 */ /* 0x001fca00078e0002 */
[----:B------:R3:W-:Y:S02]  /*0950*/  @!P0 STG.E.64 desc[UR4][R2.64], R16 ;  /* 0x0000001002008986 */ /* 0x0007e4000c101b04 */
.L_x_34346:
[----:B------:R-:W-:Y:S05]  /*0960*/  BSYNC.RECONVERGENT B0 ;  /* 0x0000000000007941 */ /* 0x000fea0003800200 */
.L_x_34339:
        /* <DEDUP_REMOVED lines=8> */
.L_x_34338:
        /* <DEDUP_REMOVED lines=10> */
[----:B--2---:R-:W-:Y:S02]  /*0a90*/  ISETP.GT.U32.AND P0, PT, R16, UR6, PT ;  /* 0x0000000610007c0c */ /* 0x004fe4000bf04070 */
[----:B------:R-:W-:Y:S02]  /*0aa0*/  ISETP.GT.U32.AND P2, PT, R12, UR6, PT ;  /* 0x000000060c007c0c */ /* 0x000fe4000bf44070 */
[C---:B------:R-:W-:Y:S02]  /*0ab0*/  ISETP.GT.AND.EX P0, PT, R17.reuse, UR7, PT, P0 ;  /* 0x0000000711007c0c */ /* 0x040fe4000bf04300 */
[----:B------:R-:W-:Y:S02]  /*0ac0*/  ISETP.GT.U32.AND P1, PT, R18, UR6, PT ;  /* 0x0000000612007c0c */ /* 0x000fe4000bf24070 */
[----:B------:R-:W-:Y:S02]  /*0ad0*/  SEL R16, R16, UR6, P0 ;  /* 0x0000000610107c07 */ /* 0x000fe40008000000 */
[----:B------:R-:W-:-:S02]  /*0ae0*/  SEL R17, R17, UR7, P0 ;  /* 0x0000000711117c07 */ /* 0x000fc40008000000 */
[----:B------:R-:W-:Y:S02]  /*0af0*/  ISETP.GT.AND.EX P0, PT, R13, UR7, PT, P2 ;  /* 0x000000070d007c0c */ /* 0x000fe4000bf04320 */
[----:B------:R-:W-:Y:S02]  /*0b00*/  ISETP.GT.AND.EX P1, PT, R19, UR7, PT, P1 ;  /* 0x0000000713007c0c */ /* 0x000fe4000bf24310 */
[----:B------:R-:W-:Y:S02]  /*0b10*/  SEL R0, R12, UR6, P0 ;  /* 0x000000060c007c07 */ /* 0x000fe40008000000 */
[----:B------:R-:W-:Y:S02]  /*0b20*/  SEL R13, R13, UR7, P0 ;  /* 0x000000070d0d7c07 */ /* 0x000fe40008000000 */
[----:B----4-:R-:W-:Y:S02]  /*0b30*/  ISETP.GT.U32.AND P0, PT, R8, UR6, PT ;  /* 0x0000000608007c0c */ /* 0x010fe4000bf04070 */
        /* <DEDUP_REMOVED lines=11> */
[----:B------:R-:W-:Y:S02]  /*0bf0*/  ISETP.GT.AND.EX P2, PT, R7, UR7, PT, P3 ;  /* 0x0000000707007c0c */ /* 0x000fe4000bf44330 */
[----:B------:R-:W-:Y:S01]  /*0c00*/  SEL R19, R15, UR7, P1 ;  /* 0x000000070f137c07 */ /* 0x000fe20008800000 */
[----:B------:R-:W-:Y:S01]  /*0c10*/  IMAD.MOV.U32 R18, RZ, RZ, R12 ;  /* 0x000000ffff127224 */ /* 0x000fe200078e000c */
[----:B------:R-:W-:-:S02]  /*0c20*/  ISETP.GT.U32.AND P1, PT, R10, UR6, PT ;  /* 0x000000060a007c0c */ /* 0x000fc4000bf24070 */
        /* <DEDUP_REMOVED lines=8> */
[----:B------:R-:W-:Y:S01]  /*0cb0*/  ISETP.GT.AND.EX P1, PT, R11, UR7, PT, P1 ;  /* 0x000000070b007c0c */ /* 0x000fe2000bf24310 */
        /* <DEDUP_REMOVED lines=11> */
.L_x_34347:
        /* <DEDUP_REMOVED lines=9> */
.L_x_41189:


//--------------------- .text._ZN2at6native29vectorized_elementwise_kernelILi8ENS0_13AUnaryFunctorIlllZZZNS0_19maximum_kernel_cudaERNS_18TensorIteratorBaseEENKUlvE_clEvENKUlvE2_clEvEUlllE_EESt5arrayIPcLm2EEEEviT0_T1_ --------------------------
	.section	.text._ZN2at6native29vectorized_elementwise_kernelILi8ENS0_13AUnaryFunctorIlllZZZNS0_19maximum_kernel_cudaERNS_18TensorIteratorBaseEENKUlvE_clEvENKUlvE2_clEvEUlllE_EESt5arrayIPcLm2EEEEviT0_T1_,"ax",@progbits
	.align	128
        .global         _ZN2at6native29vectorized_elementwise_kernelILi8ENS0_13AUnaryFunctorIlllZZZNS0_19maximum_kernel_cudaERNS_18TensorIteratorBaseEENKUlvE_clEvENKUlvE2_clEvEUlllE_EESt5arrayIPcLm2EEEEviT0_T1_
        .type           _ZN2at6native29vectorized_elementwise_kernelILi8ENS0_13AUnaryFunctorIlllZZZNS0_19maximum_kernel_cudaERNS_18TensorIteratorBaseEENKUlvE_clEvENKUlvE2_clEvEUlllE_EESt5arrayIPcLm2EEEEviT0_T1_,@function
        .size           _ZN2at6native29vectorized_elementwise_kernelILi8ENS0_13AUnaryFunctorIlllZZZNS0_19maximum_kernel_cudaERNS_18TensorIteratorBaseEENKUlvE_clEvENKUlvE2_clEvEUlllE_EESt5arrayIPcLm2EEEEviT0_T1_,(.L_x_41190 - _ZN2at6native29vectorized_elementwise_kernelILi8ENS0_13AUnaryFunctorIlllZZZNS0_19maximum_kernel_cudaERNS_18TensorIteratorBaseEENKUlvE_clEvENKUlvE2_clEvEUlllE_EESt5arrayIPcLm2EEEEviT0_T1_)
        .other          _ZN2at6native29vectorized_elementwise_kernelILi8ENS0_13AUnaryFunctorIlllZZZNS0_19maximum_kernel_cudaERNS_18TensorIteratorBaseEENKUlvE_clEvENKUlvE2_clEvEUlllE_EESt5arrayIPcLm2EEEEviT0_T1_,@"STO_CUDA_ENTRY STV_DEFAULT"
_ZN2at6native29vectorized_elementwise_kernelILi8ENS0_13AUnaryFunctorIlllZZZNS0_19maximum_kernel_cudaERNS_18TensorIteratorBaseEENKUlvE_clEvENKUlvE2_clEvEUlllE_EESt5arrayIPcLm2EEEEviT0_T1_:
.text._ZN2at6native29vectorized_elementwise_kernelILi8ENS0_13AUnaryFunctorIlllZZZNS0_19maximum_kernel_cudaERNS_18TensorIteratorBaseEENKUlvE_clEvENKUlvE2_clEvEUlllE_EESt5arrayIPcLm2EEEEviT0_T1_:
[----:B------:R-:W-:Y:S01]  /*0000*/  LDC R1, c[0x0][0x37c] ;  /* 0x0000df00ff017b82 */ /* 0x000fe20000000800 */
[----:B------:R-:W-:Y:S05]  /*0010*/  EXIT ;  /* 0x000000000000794d */ /* 0x000fea0003800000 */
.L_x_34348:
        /* <DEDUP_REMOVED lines=14> */
.L_x_41190:


//--------------------- .text._ZN2at6native18elementwise_kernelILi128ELi4EZNS0_15gpu_kernel_implINS0_13BinaryFunctorIlllZZZNS0_19maximum_kernel_cudaERNS_18TensorIteratorBaseEENKUlvE_clEvENKUlvE2_clEvEUlllE_EEEEvS5_RKT_EUliE_EEviT1_ --------------------------
	.section	.text._ZN2at6native18elementwise_kernelILi128ELi4EZNS0_15gpu_kernel_implINS0_13BinaryFunctorIlllZZZNS0_19maximum_kernel_cudaERNS_18TensorIteratorBaseEENKUlvE_clEvENKUlvE2_clEvEUlllE_EEEEvS5_RKT_EUliE_EEviT1_,"ax",@progbits
	.align	128
        .global         _ZN2at6native18elementwise_kernelILi128ELi4EZNS0_15gpu_kernel_implINS0_13BinaryFunctorIlllZZZNS0_19maximum_kernel_cudaERNS_18TensorIteratorBaseEENKUlvE_clEvENKUlvE2_clEvEUlllE_EEEEvS5_RKT_EUliE_EEviT1_
        .type           _ZN2at6native18elementwise_kernelILi128ELi4EZNS0_15gpu_kernel_implINS0_13BinaryFunctorIlllZZZNS0_19maximum_kernel_cudaERNS_18TensorIteratorBaseEENKUlvE_clEvENKUlvE2_clEvEUlllE_EEEEvS5_RKT_EUliE_EEviT1_,@function
        .size           _ZN2at6native18elementwise_kernelILi128ELi4EZNS0_15gpu_kernel_implINS0_13BinaryFunctorIlllZZZNS0_19maximum_kernel_cudaERNS_18TensorIteratorBaseEENKUlvE_clEvENKUlvE2_clEvEUlllE_EEEEvS5_RKT_EUliE_EEviT1_,(.L_x_41191 - _ZN2at6native18elementwise_kernelILi128ELi4EZNS0_15gpu_kernel_implINS0_13BinaryFunctorIlllZZZNS0_19maximum_kernel_cudaERNS_18TensorIteratorBaseEENKUlvE_clEvENKUlvE2_clEvEUlllE_EEEEvS5_RKT_EUliE_EEviT1_)
        .other          _ZN2at6native18elementwise_kernelILi128ELi4EZNS0_15gpu_kernel_implINS0_13BinaryFunctorIlllZZZNS0_19maximum_kernel_cudaERNS_18TensorIteratorBaseEENKUlvE_clEvENKUlvE2_clEvEUlllE_EEEEvS5_RKT_EUliE_EEviT1_,@"STO_CUDA_ENTRY STV_DEFAULT"
_ZN2at6native18elementwise_kernelILi128ELi4EZNS0_15gpu_kernel_implINS0_13BinaryFunctorIlllZZZNS0_19maximum_kernel_cudaERNS_18TensorIteratorBaseEENKUlvE_clEvENKUlvE2_clEvEUlllE_EEEEvS5_RKT_EUliE_EEviT1_:
.text._ZN2at6native18elementwise_kernelILi128ELi4EZNS0_15gpu_kernel_implINS0_13BinaryFunctorIlllZZZNS0_19maximum_kernel_cudaERNS_18TensorIteratorBaseEENKUlvE_clEvENKUlvE2_clEvEUlllE_EEEEvS5_RKT_EUliE_EEviT1_:
        /* <DEDUP_REMOVED lines=371> */
.L_x_34351:
        /* <DEDUP_REMOVED lines=17> */
.L_x_34355:
[----:B------:R4:W5:Y:S01]  /*1840*/  LDG.E.U8 R16, desc[UR36][R2.64] ;  /* 0x0000002402107981 */ /* 0x000962000c1e1100 */
[----:B------:R-:W-:Y:S01]  /*1850*/  IMAD.MOV.U32 R17, RZ, RZ, RZ ;  /* 0x000000ffff117224 */ /* 0x000fe200078e00ff */
[----:B------:R-:W-:Y:S06]  /*1860*/  BRA `(.L_x_34357) ;  /* 0x0000000c00407947 */ /* 0x000fec0003800000 */
.L_x_34354:
        /* <DEDUP_REMOVED lines=8> */
.L_x_34359:
[----:B------:R-:W2:Y:S02]  /*18f0*/  LDG.E R16, desc[UR36][R2.64] ;  /* 0x0000002402107981 */ /* 0x000ea4000c1e1900 */
[----:B--2---:R-:W-:Y:S01]  /*1900*/  SHF.R.S32.HI R17, RZ, 0x1f, R16 ;  /* 0x0000001fff117819 */ /* 0x004fe20000011410 */
[----:B------:R-:W-:Y:S06]  /*1910*/  BRA `(.L_x_34357) ;  /* 0x0000000c00147947 */ /* 0x000fec0003800000 */
.L_x_34358:
[----:B------:R-:W2:Y:S02]  /*1920*/  LDG.E.S16 R16, desc[UR36][R2.64] ;  /* 0x0000002402107981 */ /* 0x000ea4000c1e1700 */
[----:B--2---:R-:W-:Y:S01]  /*1930*/  SHF.R.S32.HI R17, RZ, 0x1f, R16 ;  /* 0x0000001fff117819 */ /* 0x004fe20000011410 */
[----:B------:R-:W-:Y:S06]  /*1940*/  BRA `(.L_x_34357) ;  /* 0x0000000c00087947 */ /* 0x000fec0003800000 */
.L_x_34353:
        /* <DEDUP_REMOVED lines=9> */
.L_x_34361:
[----:B------:R-:W2:Y:S02]  /*19e0*/  LDG.E.U16 R2, desc[UR36][R2.64] ;  /* 0x0000002402027981 */ /* 0x000ea4000c1e1500 */
[----:B--2---:R-:W-:-:S06]  /*19f0*/  HADD2.F32 R16, -RZ, R2.H0_H0 ;  /* 0x20000002ff107230 */ /* 0x004fcc0000004100 */
[----:B------:R-:W3:Y:S02]  /*1a00*/  F2I.S64.TRUNC R16, R16 ;  /* 0x0000001000107311 */ /* 0x000ee4000020d900 */
[----:B---3--:R-:W-:Y:S05]  /*1a10*/  BRA `(.L_x_34357) ;  /* 0x0000000800d47947 */ /* 0x008fea0003800000 */
.L_x_34360:
        /* <DEDUP_REMOVED lines=9> */
.L_x_34363:
[----:B------:R-:W2:Y:S02]  /*1ab0*/  LDG.E.U16 R2, desc[UR36][R2.64] ;  /* 0x0000002402027981 */ /* 0x000ea4000c1e1500 */
[----:B--2---:R-:W-:-:S06]  /*1ac0*/  HADD2.F32 R16, -RZ, R2.H0_H0 ;  /* 0x20000002ff107230 */ /* 0x004fcc0000004100 */
[----:B------:R-:W3:Y:S02]  /*1ad0*/  F2I.S64.TRUNC R16, R16 ;  /* 0x0000001000107311 */ /* 0x000ee4000020d900 */
[----:B---3--:R-:W-:Y:S05]  /*1ae0*/  BRA `(.L_x_34357) ;  /* 0x0000000800a07947 */ /* 0x008fea0003800000 */
.L_x_34362:
[----:B------:R-:W2:Y:S02]  /*1af0*/  LDG.E.64 R2, desc[UR36][R2.64] ;  /* 0x0000002402027981 */ /* 0x000ea4000c1e1b00 */
[----:B--2---:R3:W4:Y:S02]  /*1b00*/  F2I.S64.F64.TRUNC R16, R2 ;  /* 0x0000000200107311 */ /* 0x004724000030d900 */
[----:B---34-:R-:W-:Y:S05]  /*1b10*/  BRA `(.L_x_34357) ;  /* 0x0000000800947947 */ /* 0x018fea0003800000 */
.L_x_34352:
        /* <DEDUP_REMOVED lines=13> */
.L_x_34366:
[----:B------:R-:W2:Y:S02]  /*1bf0*/  LDG.E.64 R2, desc[UR36][R2.64] ;  /* 0x0000002402027981 */ /* 0x000ea4000c1e1b00 */
[----:B--2---:R3:W4:Y:S02]  /*1c00*/  F2I.S64.F64.TRUNC R16, R2 ;  /* 0x0000000200107311 */ /* 0x004724000030d900 */
[----:B---34-:R-:W-:Y:S05]  /*1c10*/  BRA `(.L_x_34357) ;  /* 0x0000000800547947 */ /* 0x018fea0003800000 */
.L_x_34365:
        /* <DEDUP_REMOVED lines=26> */
.L_x_34368:
        /* <DEDUP_REMOVED lines=13> */
.L_x_34367:
[----:B------:R-:W2:Y:S02]  /*1e90*/  LDG.E.U16 R16, desc[UR36][R2.64] ;  /* 0x0000002402107981 */ /* 0x000ea4000c1e1500 */
[----:B--2---:R-:W-:-:S06]  /*1ea0*/  IMAD.U32 R16, R16, 0x10000, RZ ;  /* 0x0001000010107824 */ /* 0x004fcc00078e00ff */
[----:B------:R-:W3:Y:S02]  /*1eb0*/  F2I.S64.TRUNC R16, R16 ;  /* 0x0000001000107311 */ /* 0x000ee4000020d900 */
[----:B---3--:R-:W-:Y:S05]  /*1ec0*/  BRA `(.L_x_34357) ;  /* 0x0000000400a87947 */ /* 0x008fea0003800000 */
.L_x_34364:
        /* <DEDUP_REMOVED lines=11> */
.L_x_34371:
        /* <DEDUP_REMOVED lines=21> */
.L_x_34375:
[----:B------:R-:W-:Y:S05]  /*20d0*/  BSYNC.RECONVERGENT B1 ;  /* 0x0000000000017941 */ /* 0x000fea0003800200 */
.L_x_34374:
[----:B------:R-:W-:Y:S02]  /*20e0*/  SHF.L.U32 R0, R0, 0x14, RZ ;  /* 0x0000001400007819 */ /* 0x000fe400000006ff */
[----:B------:R-:W-:-:S04]  /*20f0*/  LEA R2, R2, 0x3b800000, 0x17 ;  /* 0x3b80000002027811 */ /* 0x000fc800078eb8ff */
[----:B------:R-:W-:-:S07]  /*2100*/  LOP3.LUT R16, R2, R0, R7, 0xfe, !PT ;  /* 0x0000000002107212 */ /* 0x000fce00078efe07 */
.L_x_34373:
[----:B------:R-:W-:Y:S05]  /*2110*/  BSYNC.RECONVERGENT B0 ;  /* 0x0000000000007941 */ /* 0x000fea0003800200 */
.L_x_34372:
[----:B------:R-:W1:Y:S02]  /*2120*/  F2I.S64.TRUNC R16, R16 ;  /* 0x0000001000107311 */ /* 0x000e64000020d900 */
[----:B-1----:R-:W-:Y:S05]  /*2130*/  BRA `(.L_x_34357) ;  /* 0x00000004000c7947 */ /* 0x002fea0003800000 */
.L_x_34370:
        /* <DEDUP_REMOVED lines=21> */
.L_x_34379:
[----:B------:R-:W-:Y:S05]  /*2290*/  BSYNC.RECONVERGENT B1 ;  /* 0x0000000000017941 */ /* 0x000fea0003800200 */
.L_x_34378:
[----:B------:R-:W-:Y:S01]  /*22a0*/  IMAD.SHL.U32 R0, R0, 0x200000, RZ ;  /* 0x0020000000007824 */ /* 0x000fe200078e00ff */
[----:B------:R-:W-:-:S04]  /*22b0*/  LEA R2, R2, 0x37800000, 0x17 ;  /* 0x3780000002027811 */ /* 0x000fc800078eb8ff */
[----:B------:R-:W-:-:S07]  /*22c0*/  LOP3.LUT R16, R2, R0, R7, 0xfe, !PT ;  /* 0x0000000002107212 */ /* 0x000fce00078efe07 */
.L_x_34377:
[----:B------:R-:W-:Y:S05]  /*22d0*/  BSYNC.RECONVERGENT B0 ;  /* 0x0000000000007941 */ /* 0x000fea0003800200 */
.L_x_34376:
[----:B------:R-:W1:Y:S02]  /*22e0*/  F2I.S64.TRUNC R16, R16 ;  /* 0x0000001000107311 */ /* 0x000e64000020d900 */
[----:B-1----:R-:W-:Y:S05]  /*22f0*/  BRA `(.L_x_34357) ;  /* 0x00000000009c7947 */ /* 0x002fea0003800000 */
.L_x_34369:
[----:B------:R-:W-:-:S09]  /*2300*/  UISETP.NE.AND UP0, UPT, UR4, 0x1c, UPT ;  /* 0x0000001c0400788c */ /* 0x000fd2000bf05270 */
[----:B------:R-:W-:Y:S05]  /*2310*/  BRA.U !UP0, `(.L_x_34380) ;  /* 0x00000001088c7547 */ /* 0x000fea000b800000 */
[----:B------:R-:W-:-:S09]  /*2320*/  UISETP.NE.AND UP0, UPT, UR4, 0x1d, UPT ;  /* 0x0000001d0400788c */ /* 0x000fd2000bf05270 */
[----:B------:R-:W-:Y:S05]  /*2330*/  BRA.U !UP0, `(.L_x_34381) ;  /* 0x00000001087c7547 */ /* 0x000fea000b800000 */
[----:B------:R-:W-:-:S09]  /*2340*/  UISETP.NE.AND UP0, UPT, UR4, 0x2c, UPT ;  /* 0x0000002c0400788c */ /* 0x000fd2000bf05270 */
[----:B------:R-:W-:Y:S05]  /*2350*/  BRA.U !UP0, `(.L_x_34382) ;  /* 0x0000000108487547 */ /* 0x000fea000b800000 */
.L_x_34356:
        /* <DEDUP_REMOVED lines=16> */
.L_x_34383:
[----:B------:R-:W-:Y:S01]  /*2460*/  CS2R R16, SRZ ;  /* 0x0000000000107805 */ /* 0x000fe2000001ff00 */
[----:B------:R-:W-:Y:S06]  /*2470*/  BRA `(.L_x_34357) ;  /* 0x00000000003c7947 */ /* 0x000fec0003800000 */
.L_x_34382:
        /* <DEDUP_REMOVED lines=8> */
.L_x_34385:
[----:B------:R-:W-:Y:S05]  /*2500*/  BSYNC.RECONVERGENT B0 ;  /* 0x0000000000007941 */ /* 0x000fea0003800200 */
.L_x_34384:
[----:B------:R-:W2:Y:S02]  /*2510*/  F2I.S64.TRUNC R16, R16 ;  /* 0x0000001000107311 */ /* 0x000ea4000020d900 */
[----:B--2---:R-:W-:Y:S05]  /*2520*/  BRA `(.L_x_34357) ;  /* 0x0000000000107947 */ /* 0x004fea0003800000 */
.L_x_34381:
[----:B------:R2:W5:Y:S01]  /*2530*/  LDG.E.64 R16, desc[UR36][R2.64] ;  /* 0x0000002402107981 */ /* 0x000562000c1e1b00 */
[----:B------:R-:W-:Y:S05]  /*2540*/  BRA `(.L_x_34357) ;  /* 0x0000000000087947 */ /* 0x000fea0003800000 */
.L_x_34380:
[----:B------:R1:W5:Y:S01]  /*2550*/  LDG.E R16, desc[UR36][R2.64] ;  /* 0x0000002402107981 */ /* 0x000362000c1e1900 */
[----:B------:R-:W-:-:S07]  /*2560*/  IMAD.MOV.U32 R17, RZ, RZ, RZ ;  /* 0x000000ffff117224 */ /* 0x000fce00078e00ff */
.L_x_34357:
        /* <DEDUP_REMOVED lines=17> */
.L_x_34389:
[----:B------:R0:W5:Y:S01]  /*2680*/  LDG.E.U8 R4, desc[UR36][R22.64] ;  /* 0x0000002416047981 */ /* 0x000162000c1e1100 */
[----:B------:R-:W-:Y:S01]  /*2690*/  HFMA2 R5, -RZ, RZ, 0, 0 ;  /* 0x00000000ff057431 */ /* 0x000fe200000001ff */
[----:B------:R-:W-:Y:S06]  /*26a0*/  BRA `(.L_x_34391) ;  /* 0x0000000c00407947 */ /* 0x000fec0003800000 */
.L_x_34388:
        /* <DEDUP_REMOVED lines=8> */
.L_x_34393:
[----:B------:R-:W2:Y:S02]  /*2730*/  LDG.E R4, desc[UR36][R22.64] ;  /* 0x0000002416047981 */ /* 0x000ea4000c1e1900 */
[----:B--2---:R-:W-:Y:S01]  /*2740*/  SHF.R.S32.HI R5, RZ, 0x1f, R4 ;  /* 0x0000001fff057819 */ /* 0x004fe20000011404 */
[----:B------:R-:W-:Y:S06]  /*2750*/  BRA `(.L_x_34391) ;  /* 0x0000000c00147947 */ /* 0x000fec0003800000 */
.L_x_34392:
[----:B------:R-:W2:Y:S02]  /*2760*/  LDG.E.S16 R4, desc[UR36][R22.64] ;  /* 0x0000002416047981 */ /* 0x000ea4000c1e1700 */
[----:B--2---:R-:W-:Y:S01]  /*2770*/  SHF.R.S32.HI R5, RZ, 0x1f, R4 ;  /* 0x0000001fff057819 */ /* 0x004fe20000011404 */
[----:B------:R-:W-:Y:S06]  /*2780*/  BRA `(.L_x_34391) ;  /* 0x0000000c00087947 */ /* 0x000fec0003800000 */
.L_x_34387:
        /* <DEDUP_REMOVED lines=9> */
.L_x_34395:
[----:B------:R-:W2:Y:S02]  /*2820*/  LDG.E.U16 R22, desc[UR36][R22.64] ;  /* 0x0000002416167981 */ /* 0x000ea4000c1e1500 */
[----:B--2---:R-:W-:-:S06]  /*2830*/  HADD2.F32 R4, -RZ, R22.H0_H0 ;  /* 0x20000016ff047230 */ /* 0x004fcc0000004100 */
[----:B------:R-:W0:Y:S02]  /*2840*/  F2I.S64.TRUNC R4, R4 ;  /* 0x0000000400047311 */ /* 0x000e24000020d900 */
[----:B0-----:R-:W-:Y:S05]  /*2850*/  BRA `(.L_x_34391) ;  /* 0x0000000800d47947 */ /* 0x001fea0003800000 */
.L_x_34394:
        /* <DEDUP_REMOVED lines=9> */
.L_x_34397:
[----:B------:R-:W2:Y:S02]  /*28f0*/  LDG.E.U16 R22, desc[UR36][R22.64] ;  /* 0x0000002416167981 */ /* 0x000ea4000c1e1500 */
[----:B--2---:R-:W-:-:S06]  /*2900*/  HADD2.F32 R4, -RZ, R22.H0_H0 ;  /* 0x20000016ff047230 */ /* 0x004fcc0000004100 */
[----:B------:R-:W0:Y:S02]  /*2910*/  F2I.S64.TRUNC R4, R4 ;  /* 0x0000000400047311 */ /* 0x000e24000020d900 */
[----:B0-----:R-:W-:Y:S05]  /*2920*/  BRA `(.L_x_34391) ;  /* 0x0000000800a07947 */ /* 0x001fea0003800000 */
.L_x_34396:
[----:B------:R-:W2:Y:S02]  /*2930*/  LDG.E.64 R4, desc[UR36][R22.64] ;  /* 0x0000002416047981 */ /* 0x000ea4000c1e1b00 */
[----:B--2---:R-:W0:Y:S02]  /*2940*/  F2I.S64.F64.TRUNC R4, R4 ;  /* 0x0000000400047311 */ /* 0x004e24000030d900 */
[----:B0-----:R-:W-:Y:S05]  /*2950*/  BRA `(.L_x_34391) ;  /* 0x0000000800947947 */ /* 0x001fea0003800000 */
.L_x_34386:
        /* <DEDUP_REMOVED lines=13> */
.L_x_34400:
[----:B------:R-:W2:Y:S02]  /*2a30*/  LDG.E.64 R4, desc[UR36][R22.64] ;  /* 0x0000002416047981 */ /* 0x000ea4000c1e1b00 */
[----:B--2---:R-:W0:Y:S02]  /*2a40*/  F2I.S64.F64.TRUNC R4, R4 ;  /* 0x0000000400047311 */ /* 0x004e24000030d900 */
[----:B0-----:R-:W-:Y:S05]  /*2a50*/  BRA `(.L_x_34391) ;  /* 0x0000000800547947 */ /* 0x001fea0003800000 */
.L_x_34399:
        /* <DEDUP_REMOVED lines=26> */
.L_x_34402:
        /* <DEDUP_REMOVED lines=13> */
.L_x_34401:
[----:B------:R-:W2:Y:S02]  /*2cd0*/  LDG.E.U16 R4, desc[UR36][R22.64] ;  /* 0x0000002416047981 */ /* 0x000ea4000c1e1500 */
[----:B--2---:R-:W-:-:S06]  /*2ce0*/  IMAD.U32 R4, R4, 0x10000, RZ ;  /* 0x0001000004047824 */ /* 0x004fcc00078e00ff */
[----:B------:R-:W0:Y:S02]  /*2cf0*/  F2I.S64.TRUNC R4, R4 ;  /* 0x0000000400047311 */ /* 0x000e24000020d900 */
[----:B0-----:R-:W-:Y:S05]  /*2d00*/  BRA `(.L_x_34391) ;  /* 0x0000000400a87947 */ /* 0x001fea0003800000 */
.L_x_34398:
        /* <DEDUP_REMOVED lines=11> */
.L_x_34405:
        /* <DEDUP_REMOVED lines=21> */
.L_x_34409:
[----:B------:R-:W-:Y:S05]  /*2f10*/  BSYNC.RECONVERGENT B1 ;  /* 0x0000000000017941 */ /* 0x000fea0003800200 */
.L_x_34408:
[----:B------:R-:W-:Y:S01]  /*2f20*/  IMAD.SHL.U32 R0, R0, 0x100000, RZ ;  /* 0x0010000000007824 */ /* 0x000fe200078e00ff */
[----:B------:R-:W-:-:S04]  /*2f30*/  LEA R2, R2, 0x3b800000, 0x17 ;  /* 0x3b80000002027811 */ /* 0x000fc800078eb8ff */
[----:B------:R-:W-:-:S07]  /*2f40*/  LOP3.LUT R4, R2, R0, R7, 0xfe, !PT ;  /* 0x0000000002047212 */ /* 0x000fce00078efe07 */
.L_x_34407:
[----:B------:R-:W-:Y:S05]  /*2f50*/  BSYNC.RECONVERGENT B0 ;  /* 0x0000000000007941 */ /* 0x000fea0003800200 */
.L_x_34406:
[----:B------:R-:W0:Y:S02]  /*2f60*/  F2I.S64.TRUNC R4, R4 ;  /* 0x0000000400047311 */ /* 0x000e24000020d900 */
[----:B0-----:R-:W-:Y:S05]  /*2f70*/  BRA `(.L_x_34391) ;  /* 0x00000004000c7947 */ /* 0x001fea0003800000 */
.L_x_34404:
        /* <DEDUP_REMOVED lines=21> */
.L_x_34413:
[----:B------:R-:W-:Y:S05]  /*30d0*/  BSYNC.RECONVERGENT B1 ;  /* 0x0000000000017941 */ /* 0x000fea0003800200 */
.L_x_34412:
[----:B------:R-:W-:Y:S01]  /*30e0*/  IMAD.SHL.U32 R0, R0, 0x200000, RZ ;  /* 0x0020000000007824 */ /* 0x000fe200078e00ff */
[----:B------:R-:W-:-:S04]  /*30f0*/  LEA R2, R2, 0x37800000, 0x17 ;  /* 0x3780000002027811 */ /* 0x000fc800078eb8ff */
[----:B------:R-:W-:-:S07]  /*3100*/  LOP3.LUT R4, R2, R0, R7, 0xfe, !PT ;  /* 0x0000000002047212 */ /* 0x000fce00078efe07 */
.L_x_34411:
[----:B------:R-:W-:Y:S05]  /*3110*/  BSYNC.RECONVERGENT B0 ;  /* 0x0000000000007941 */ /* 0x000fea0003800200 */
.L_x_34410:
[----:B------:R-:W0:Y:S02]  /*3120*/  F2I.S64.TRUNC R4, R4 ;  /* 0x0000000400047311 */ /* 0x000e24000020d900 */
[----:B0-----:R-:W-:Y:S05]  /*3130*/  BRA `(.L_x_34391) ;  /* 0x00000000009c7947 */ /* 0x001fea0003800000 */
.L_x_34403:
[----:B------:R-:W-:-:S09]  /*3140*/  UISETP.NE.AND UP0, UPT, UR4, 0x1c, UPT ;  /* 0x0000001c0400788c */ /* 0x000fd2000bf05270 */
[----:B------:R-:W-:Y:S05]  /*3150*/  BRA.U !UP0, `(.L_x_34414) ;  /* 0x00000001088c7547 */ /* 0x000fea000b800000 */
[----:B------:R-:W-:-:S09]  /*3160*/  UISETP.NE.AND UP0, UPT, UR4, 0x1d, UPT ;  /* 0x0000001d0400788c */ /* 0x000fd2000bf05270 */
[----:B------:R-:W-:Y:S05]  /*3170*/  BRA.U !UP0, `(.L_x_34415) ;  /* 0x00000001087c7547 */ /* 0x000fea000b800000 */
[----:B------:R-:W-:-:S09]  /*3180*/  UISETP.NE.AND UP0, UPT, UR4, 0x2c, UPT ;  /* 0x0000002c0400788c */ /* 0x000fd2000bf05270 */
[----:B------:R-:W-:Y:S05]  /*3190*/  BRA.U !UP0, `(.L_x_34416) ;  /* 0x0000000108487547 */ /* 0x000fea000b800000 */
.L_x_34390:
        /* <DEDUP_REMOVED lines=16> */
.L_x_34417:
[----:B------:R-:W-:Y:S01]  /*32a0*/  CS2R R4, SRZ ;  /* 0x0000000000047805 */ /* 0x000fe2000001ff00 */
[----:B------:R-:W-:Y:S06]  /*32b0*/  BRA `(.L_x_34391) ;  /* 0x00000000003c7947 */ /* 0x000fec0003800000 */
.L_x_34416:
        /* <DEDUP_REMOVED lines=8> */
.L_x_34419:
[----:B------:R-:W-:Y:S05]  /*3340*/  BSYNC.RECONVERGENT B0 ;  /* 0x0000000000007941 */ /* 0x000fea0003800200 */
.L_x_34418:
[----:B------:R-:W0:Y:S02]  /*3350*/  F2I.S64.TRUNC R4, R4 ;  /* 0x0000000400047311 */ /* 0x000e24000020d900 */
[----:B0-----:R-:W-:Y:S05]  /*3360*/  BRA `(.L_x_34391) ;  /* 0x0000000000107947 */ /* 0x001fea0003800000 */
.L_x_34415:
[----:B------:R0:W5:Y:S01]  /*3370*/  LDG.E.64 R4, desc[UR36][R22.64] ;  /* 0x0000002416047981 */ /* 0x000162000c1e1b00 */
[----:B------:R-:W-:Y:S05]  /*3380*/  BRA `(.L_x_34391) ;  /* 0x0000000000087947 */ /* 0x000fea0003800000 */
.L_x_34414:
[----:B------:R0:W5:Y:S01]  /*3390*/  LDG.E R4, desc[UR36][R22.64] ;  /* 0x0000002416047981 */ /* 0x000162000c1e1900 */
[----:B------:R-:W-:-:S07]  /*33a0*/  IMAD.MOV.U32 R5, RZ, RZ, RZ ;  /* 0x000000ffff057224 */ /* 0x000fce00078e00ff */
.L_x_34391:
[----:B------:R-:W1:Y:S01]  /*33b0*/  LDCU.64 UR6, c[0x0][0x5e8] ;  /* 0x0000bd00ff0677ac */ /* 0x000e620008000a00 */
[----:B-----5:R-:W-:Y:S01]  /*33c0*/  ISETP.GT.U32.AND P0, PT, R16, R4, PT ;  /* 0x000000041000720c */ /* 0x020fe20003f04070 */
[----:B------:R-:W-:-:S03]  /*33d0*/  UPRMT UR4, UR43, 0x9910, URZ ;  /* 0x000099102b047896 */ /* 0x000fc600080000ff */
[----:B------:R-:W-:Y:S01]  /*33e0*/  ISETP.GT.AND.EX P0, PT, R17, R5, PT, P0 ;  /* 0x000000051100720c */ /* 0x000fe20003f04300 */
        /* <DEDUP_REMOVED lines=17> */
.L_x_34423:
[----:B------:R2:W-:Y:S01]  /*3500*/  STG.E.U8 desc[UR36][R2.64], R7 ;  /* 0x0000000702007986 */ /* 0x0005e2000c101124 */
[----:B------:R-:W-:Y:S05]  /*3510*/  BRA `(.L_x_34425) ;  /* 0x0000000c003c7947 */ /* 0x000fea0003800000 */
.L_x_34422:
        /* <DEDUP_REMOVED lines=8> */
.L_x_34427:
[----:B------:R4:W-:Y:S01]  /*35a0*/  STG.E desc[UR36][R2.64], R7 ;  /* 0x0000000702007986 */ /* 0x0009e2000c101924 */
[----:B------:R-:W-:Y:S05]  /*35b0*/  BRA `(.L_x_34425) ;  /* 0x0000000c00147947 */ /* 0x000fea0003800000 */
.L_x_34426:
[----:B------:R3:W-:Y:S01]  /*35c0*/  STG.E.U16 desc[UR36][R2.64], R7 ;  /* 0x0000000702007986 */ /* 0x0007e2000c101524 */
[----:B------:R-:W-:Y:S05]  /*35d0*/  BRA `(.L_x_34425) ;  /* 0x0000000c000c7947 */ /* 0x000fea0003800000 */
.L_x_34421:
        /* <DEDUP_REMOVED lines=9> */
.L_x_34429:
[----:B------:R-:W1:Y:S02]  /*3670*/  I2F.S64 R0, R4 ;  /* 0x0000000400007312 */ /* 0x000e640000301400 */
[----:B-1----:R-:W-:-:S05]  /*3680*/  F2FP.F16.F32.PACK_AB R0, RZ, R0 ;  /* 0x00000000ff00723e */ /* 0x002fca00000000ff */
[----:B------:R1:W-:Y:S01]  /*3690*/  STG.E.U16 desc[UR36][R2.64], R0 ;  /* 0x0000000002007986 */ /* 0x0003e2000c101524 */
[----:B------:R-:W-:Y:S05]  /*36a0*/  BRA `(.L_x_34425) ;  /* 0x0000000800d87947 */ /* 0x000fea0003800000 */
.L_x_34428:
        /* <DEDUP_REMOVED lines=10> */
.L_x_34431:
[----:B------:R-:W1:Y:S02]  /*3750*/  I2F.S64 R4, R4 ;  /* 0x0000000400047312 */ /* 0x000e640000301400 */
[----:B-1----:R-:W-:-:S04]  /*3760*/  F2FP.F16.F32.PACK_AB R5, RZ, R4 ;  /* 0x00000004ff05723e */ /* 0x002fc800000000ff */
[----:B------:R-:W-:-:S05]  /*3770*/  PRMT R5, R5, 0x5410, RZ ;  /* 0x0000541005057816 */ /* 0x000fca00000000ff */
[----:B------:R1:W-:Y:S01]  /*3780*/  STG.E desc[UR36][R2.64], R5 ;  /* 0x0000000502007986 */ /* 0x0003e2000c101924 */
[----:B------:R-:W-:Y:S05]  /*3790*/  BRA `(.L_x_34425) ;  /* 0x00000008009c7947 */ /* 0x000fea0003800000 */
.L_x_34430:
[----:B------:R-:W1:Y:S02]  /*37a0*/  I2F.F64.S64 R4, R4 ;  /* 0x0000000400047312 */ /* 0x000e640000301c00 */
[----:B-1----:R1:W-:Y:S01]  /*37b0*/  STG.E.64 desc[UR36][R2.64], R4 ;  /* 0x0000000402007986 */ /* 0x0023e2000c101b24 */
[----:B------:R-:W-:Y:S05]  /*37c0*/  BRA `(.L_x_34425) ;  /* 0x0000000800907947 */ /* 0x000fea0003800000 */
.L_x_34420:
        /* <DEDUP_REMOVED lines=13> */
.L_x_34434:
[----:B------:R-:W-:Y:S01]  /*38a0*/  CS2R R6, SRZ ;  /* 0x0000000000067805 */ /* 0x000fe2000001ff00 */
[----:B------:R-:W1:Y:S04]  /*38b0*/  I2F.F64.S64 R4, R4 ;  /* 0x0000000400047312 */ /* 0x000e680000301c00 */
[----:B-1----:R1:W-:Y:S01]  /*38c0*/  STG.E.128 desc[UR36][R2.64], R4 ;  /* 0x0000000402007986 */ /* 0x0023e2000c101d24 */
[----:B------:R-:W-:Y:S05]  /*38d0*/  BRA `(.L_x_34425) ;  /* 0x00000008004c7947 */ /* 0x000fea0003800000 */
.L_x_34433:
        /* <DEDUP_REMOVED lines=19> */
.L_x_34438:
[----:B------:R-:W-:Y:S05]  /*3a10*/  BSYNC.RECONVERGENT B0 ;  /* 0x0000000000007941 */ /* 0x000fea0003800200 */
.L_x_34437:
[----:B------:R-:W-:-:S05]  /*3a20*/  LOP3.LUT R7, R0, 0x80, R7, 0xf8, !PT ;  /* 0x0000008000077812 */ /* 0x000fca00078ef807 */
[----:B------:R1:W-:Y:S01]  /*3a30*/  STG.E.U8 desc[UR36][R2.64], R7 ;  /* 0x0000000702007986 */ /* 0x0003e2000c101124 */
[----:B------:R-:W-:Y:S05]  /*3a40*/  BRA `(.L_x_34425) ;  /* 0x0000000400f07947 */ /* 0x000fea0003800000 */
.L_x_34436:
        /* <DEDUP_REMOVED lines=15> */
.L_x_34440:
[----:B------:R-:W-:Y:S05]  /*3b40*/  BSYNC.RECONVERGENT B0 ;  /* 0x0000000000007941 */ /* 0x000fea0003800200 */
.L_x_34439:
[----:B------:R-:W-:-:S05]  /*3b50*/  LOP3.LUT R7, R0, 0x80, R7, 0xf8, !PT ;  /* 0x0000008000077812 */ /* 0x000fca00078ef807 */
[----:B------:R1:W-:Y:S01]  /*3b60*/  STG.E.U8 desc[UR36][R2.64], R7 ;  /* 0x0000000702007986 */ /* 0x0003e2000c101124 */
[----:B------:R-:W-:Y:S05]  /*3b70*/  BRA `(.L_x_34425) ;  /* 0x0000000400a47947 */ /* 0x000fea0003800000 */
.L_x_34435:
[----:B------:R-:W1:Y:S02]  /*3b80*/  I2F.S64 R0, R4 ;  /* 0x0000000400007312 */ /* 0x000e640000301400 */
[----:B-1----:R-:W-:-:S05]  /*3b90*/  F2FP.BF16.F32.PACK_AB R0, RZ, R0 ;  /* 0x00000000ff00723e */ /* 0x002fca00000010ff */
[----:B------:R1:W-:Y:S01]  /*3ba0*/  STG.E.U16 desc[UR36][R2.64], R0 ;  /* 0x0000000002007986 */ /* 0x0003e2000c101524 */
[----:B------:R-:W-:Y:S05]  /*3bb0*/  BRA `(.L_x_34425) ;  /* 0x0000000400947947 */ /* 0x000fea0003800000 */
.L_x_34432:
        /* <DEDUP_REMOVED lines=10> */
.L_x_34443:
        /* <DEDUP_REMOVED lines=13> */
.L_x_34446:
[----:B------:R-:W-:-:S04]  /*3d30*/  SHF.R.U32.HI R0, RZ, 0x14, R5 ;  /* 0x00000014ff007819 */ /* 0x000fc80000011605 */
[----:B------:R-:W-:-:S04]  /*3d40*/  LOP3.LUT R0, R0, 0x1, RZ, 0xc0, !PT ;  /* 0x0000000100007812 */ /* 0x000fc800078ec0ff */
[----:B------:R-:W-:-:S04]  /*3d50*/  IADD3 R0, PT, PT, R5, 0x487ffff, R0 ;  /* 0x0487ffff05007810 */ /* 0x000fc80007ffe000 */
[----:B------:R-:W-:-:S04]  /*3d60*/  SHF.R.U32.HI R0, RZ, 0x14, R0 ;  /* 0x00000014ff007819 */ /* 0x000fc80000011600 */
[----:B------:R-:W-:-:S07]  /*3d70*/  LOP3.LUT R4, R0, 0xff, RZ, 0xc0, !PT ;  /* 0x000000ff00047812 */ /* 0x000fce00078ec0ff */
.L_x_34447:
[----:B------:R-:W-:-:S04]  /*3d80*/  SHF.R.U32.HI R5, RZ, 0x18, R5 ;  /* 0x00000018ff057819 */ /* 0x000fc80000011605 */
[----:B------:R-:W-:-:S04]  /*3d90*/  LOP3.LUT R4, R4, 0x80, R5, 0xf8, !PT ;  /* 0x0000008004047812 */ /* 0x000fc800078ef805 */
[----:B------:R-:W-:-:S07]  /*3da0*/  PRMT R0, R4, 0x7610, R0 ;  /* 0x0000761004007816 */ /* 0x000fce0000000000 */
.L_x_34445:
[----:B------:R-:W-:Y:S05]  /*3db0*/  BSYNC.RECONVERGENT B0 ;  /* 0x0000000000007941 */ /* 0x000fea0003800200 */
.L_x_34444:
[----:B------:R1:W-:Y:S01]  /*3dc0*/  STG.E.U8 desc[UR36][R2.64], R0 ;  /* 0x0000000002007986 */ /* 0x0003e2000c101124 */
[----:B------:R-:W-:Y:S05]  /*3dd0*/  BRA `(.L_x_34425) ;  /* 0x00000004000c7947 */ /* 0x000fea0003800000 */
.L_x_34442:
        /* <DEDUP_REMOVED lines=13> */
.L_x_34450:
[----:B------:R-:W-:-:S04]  /*3eb0*/  SHF.R.U32.HI R0, RZ, 0x15, R5 ;  /* 0x00000015ff007819 */ /* 0x000fc80000011605 */
[----:B------:R-:W-:-:S04]  /*3ec0*/  LOP3.LUT R0, R0, 0x1, RZ, 0xc0, !PT ;  /* 0x0000000100007812 */ /* 0x000fc800078ec0ff */
[----:B------:R-:W-:-:S04]  /*3ed0*/  IADD3 R0, PT, PT, R5, 0x88fffff, R0 ;  /* 0x088fffff05007810 */ /* 0x000fc80007ffe000 */
[----:B------:R-:W-:-:S04]  /*3ee0*/  SHF.R.U32.HI R0, RZ, 0x15, R0 ;  /* 0x00000015ff007819 */ /* 0x000fc80000011600 */
[----:B------:R-:W-:-:S07]  /*3ef0*/  LOP3.LUT R4, R0, 0xff, RZ, 0xc0, !PT ;  /* 0x000000ff00047812 */ /* 0x000fce00078ec0ff */
.L_x_34451:
[----:B------:R-:W-:-:S04]  /*3f00*/  SHF.R.U32.HI R5, RZ, 0x18, R5 ;  /* 0x00000018ff057819 */ /* 0x000fc80000011605 */
[----:B------:R-:W-:-:S04]  /*3f10*/  LOP3.LUT R4, R4, 0x80, R5, 0xf8, !PT ;  /* 0x0000008004047812 */ /* 0x000fc800078ef805 */
[----:B------:R-:W-:-:S07]  /*3f20*/  PRMT R0, R4, 0x7610, R0 ;  /* 0x0000761004007816 */ /* 0x000fce0000000000 */
.L_x_34449:
[----:B------:R-:W-:Y:S05]  /*3f30*/  BSYNC.RECONVERGENT B0 ;  /* 0x0000000000007941 */ /* 0x000fea0003800200 */
.L_x_34448:
[----:B------:R1:W-:Y:S01]  /*3f40*/  STG.E.U8 desc[UR36][R2.64], R0 ;  /* 0x0000000002007986 */ /* 0x0003e2000c101124 */
[----:B------:R-:W-:Y:S05]  /*3f50*/  BRA `(.L_x_34425) ;  /* 0x0000000000ac7947 */ /* 0x000fea0003800000 */
.L_x_34441:
[----:B------:R-:W-:-:S09]  /*3f60*/  UISETP.NE.AND UP0, UPT, UR4, 0x1c, UPT ;  /* 0x0000001c0400788c */ /* 0x000fd2000bf05270 */
[----:B------:R-:W-:Y:S05]  /*3f70*/  BRA.U !UP0, `(.L_x_34452) ;  /* 0x0000000108a07547 */ /* 0x000fea000b800000 */
[----:B------:R-:W-:-:S09]  /*3f80*/  UISETP.NE.AND UP0, UPT, UR4, 0x1d, UPT ;  /* 0x0000001d0400788c */ /* 0x000fd2000bf05270 */
[----:B------:R-:W-:Y:S05]  /*3f90*/  BRA.U !UP0, `(.L_x_34453) ;  /* 0x0000000108907547 */ /* 0x000fea000b800000 */
[----:B------:R-:W-:-:S09]  /*3fa0*/  UISETP.NE.AND UP0, UPT, UR4, 0x2c, UPT ;  /* 0x0000002c0400788c */ /* 0x000fd2000bf05270 */
[----:B------:R-:W-:Y:S05]  /*3fb0*/  BRA.U !UP0, `(.L_x_34454) ;  /* 0x0000000108447547 */ /* 0x000fea000b800000 */
.L_x_34424:
        /* <DEDUP_REMOVED lines=16> */
.L_x_34455:
[----:B------:R-:W-:Y:S05]  /*40c0*/  BRA `(.L_x_34425) ;  /* 0x0000000000507947 */ /* 0x000fea0003800000 */
.L_x_34454:
        /* <DEDUP_REMOVED lines=17> */
.L_x_34453:
[----:B------:R1:W-:Y:S01]  /*41e0*/  STG.E.64 desc[UR36][R2.64], R4 ;  /* 0x0000000402007986 */ /* 0x0003e2000c101b24 */
[----:B------:R-:W-:Y:S05]  /*41f0*/  BRA `(.L_x_34425) ;  /* 0x0000000000047947 */ /* 0x000fea0003800000 */
.L_x_34452:
[----:B------:R1:W-:Y:S02]  /*4200*/  STG.E desc[UR36][R2.64], R7 ;  /* 0x0000000702007986 */ /* 0x0003e4000c101924 */
.L_x_34425:
[----:B------:R-:W-:-:S07]  /*4210*/  IADD3 R19, PT, PT, R19, 0x80, RZ ;  /* 0x0000008013137810 */ /* 0x000fce0007ffe0ff */
.L_x_34350:
[----:B------:R-:W-:Y:S05]  /*4220*/  BSYNC.RECONVERGENT B6 ;  /* 0x0000000000067941 */ /* 0x000fea0003800200 */
.L_x_34349:
        /* <DEDUP_REMOVED lines=358> */
.L_x_34458:
        /* <DEDUP_REMOVED lines=17> */
.L_x_34462:
[----:B------:R4:W5:Y:S01]  /*59a0*/  LDG.E.U8 R16, desc[UR36][R2.64] ;  /* 0x0000002402107981 */ /* 0x000962000c1e1100 */
[----:B------:R-:W-:Y:S01]  /*59b0*/  IMAD.MOV.U32 R17, RZ, RZ, RZ ;  /* 0x000000ffff117224 */ /* 0x000fe200078e00ff */
[----:B------:R-:W-:Y:S06]  /*59c0*/  BRA `(.L_x_34464) ;  /* 0x0000000c00407947 */ /* 0x000fec0003800000 */
.L_x_34461:
        /* <DEDUP_REMOVED lines=8> */
.L_x_34466:
[----:B------:R-:W2:Y:S02]  /*5a50*/  LDG.E R16, desc[UR36][R2.64] ;  /* 0x0000002402107981 */ /* 0x000ea4000c1e1900 */
[----:B--2---:R-:W-:Y:S01]  /*5a60*/  SHF.R.S32.HI R17, RZ, 0x1f, R16 ;  /* 0x0000001fff117819 */ /* 0x004fe20000011410 */
[----:B------:R-:W-:Y:S06]  /*5a70*/  BRA `(.L_x_34464) ;  /* 0x0000000c00147947 */ /* 0x000fec0003800000 */
.L_x_34465:
[----:B------:R-:W2:Y:S02]  /*5a80*/  LDG.E.S16 R16, desc[UR36][R2.64] ;  /* 0x0000002402107981 */ /* 0x000ea4000c1e1700 */
[----:B--2---:R-:W-:Y:S01]  /*5a90*/  SHF.R.S32.HI R17, RZ, 0x1f, R16 ;  /* 0x0000001fff117819 */ /* 0x004fe20000011410 */
[----:B------:R-:W-:Y:S06]  /*5aa0*/  BRA `(.L_x_34464) ;  /* 0x0000000c00087947 */ /* 0x000fec0003800000 */
.L_x_34460:
        /* <DEDUP_REMOVED lines=9> */
.L_x_34468:
[----:B------:R-:W2:Y:S02]  /*5b40*/  LDG.E.U16 R2, desc[UR36][R2.64] ;  /* 0x0000002402027981 */ /* 0x000ea4000c1e1500 */
[----:B--2---:R-:W-:-:S06]  /*5b50*/  HADD2.F32 R16, -RZ, R2.H0_H0 ;  /* 0x20000002ff107230 */ /* 0x004fcc0000004100 */
[----:B------:R-:W0:Y:S02]  /*5b60*/  F2I.S64.TRUNC R16, R16 ;  /* 0x0000001000107311 */ /* 0x000e24000020d900 */
[----:B0-----:R-:W-:Y:S05]  /*5b70*/  BRA `(.L_x_34464) ;  /* 0x0000000800d47947 */ /* 0x001fea0003800000 */
.L_x_34467:
        /* <DEDUP_REMOVED lines=9> */
.L_x_34470:
[----:B------:R-:W2:Y:S02]  /*5c10*/  LDG.E.U16 R2, desc[UR36][R2.64] ;  /* 0x0000002402027981 */ /* 0x000ea4000c1e1500 */
[----:B--2---:R-:W-:-:S06]  /*5c20*/  HADD2.F32 R16, -RZ, R2.H0_H0 ;  /* 0x20000002ff107230 */ /* 0x004fcc0000004100 */
[----:B------:R-:W0:Y:S02]  /*5c30*/  F2I.S64.TRUNC R16, R16 ;  /* 0x0000001000107311 */ /* 0x000e24000020d900 */
[----:B0-----:R-:W-:Y:S05]  /*5c40*/  BRA `(.L_x_34464) ;  /* 0x0000000800a07947 */ /* 0x001fea0003800000 */
.L_x_34469:
[----:B------:R-:W2:Y:S02]  /*5c50*/  LDG.E.64 R2, desc[UR36][R2.64] ;  /* 0x0000002402027981 */ /* 0x000ea4000c1e1b00 */
[----:B--2---:R0:W1:Y:S02]  /*5c60*/  F2I.S64.F64.TRUNC R16, R2 ;  /* 0x0000000200107311 */ /* 0x004064000030d900 */
[----:B01----:R-:W-:Y:S05]  /*5c70*/  BRA `(.L_x_34464) ;  /* 0x0000000800947947 */ /* 0x003fea0003800000 */
.L_x_34459:
        /* <DEDUP_REMOVED lines=13> */
.L_x_34473:
[----:B------:R-:W2:Y:S02]  /*5d50*/  LDG.E.64 R2, desc[UR36][R2.64] ;  /* 0x0000002402027981 */ /* 0x000ea4000c1e1b00 */
[----:B--2---:R3:W4:Y:S02]  /*5d60*/  F2I.S64.F64.TRUNC R16, R2 ;  /* 0x0000000200107311 */ /* 0x004724000030d900 */
[----:B---34-:R-:W-:Y:S05]  /*5d70*/  BRA `(.L_x_34464) ;  /* 0x0000000800547947 */ /* 0x018fea0003800000 */
.L_x_34472:
        /* <DEDUP_REMOVED lines=26> */
.L_x_34475:
        /* <DEDUP_REMOVED lines=13> */
.L_x_34474:
[----:B------:R-:W2:Y:S02]  /*5ff0*/  LDG.E.U16 R16, desc[UR36][R2.64] ;  /* 0x0000002402107981 */ /* 0x000ea4000c1e1500 */
[----:B--2---:R-:W-:-:S06]  /*6000*/  IMAD.U32 R16, R16, 0x10000, RZ ;  /* 0x0001000010107824 */ /* 0x004fcc00078e00ff */
[----:B------:R-:W3:Y:S02]  /*6010*/  F2I.S64.TRUNC R16, R16 ;  /* 0x0000001000107311 */ /* 0x000ee4000020d900 */
[----:B---3--:R-:W-:Y:S05]  /*6020*/  BRA `(.L_x_34464) ;  /* 0x0000000400a87947 */ /* 0x008fea0003800000 */
.L_x_34471:
        /* <DEDUP_REMOVED lines=11> */
.L_x_34478:
        /* <DEDUP_REMOVED lines=21> */
.L_x_34482:
[----:B------:R-:W-:Y:S05]  /*6230*/  BSYNC.RECONVERGENT B1 ;  /* 0x0000000000017941 */ /* 0x000fea0003800200 */
.L_x_34481:
[----:B------:R-:W-:Y:S01]  /*6240*/  IMAD.SHL.U32 R0, R0, 0x100000, RZ ;  /* 0x0010000000007824 */ /* 0x000fe200078e00ff */
[----:B------:R-:W-:-:S04]  /*6250*/  LEA R2, R2, 0x3b800000, 0x17 ;  /* 0x3b80000002027811 */ /* 0x000fc800078eb8ff */
[----:B------:R-:W-:-:S07]  /*6260*/  LOP3.LUT R16, R2, R0, R7, 0xfe, !PT ;  /* 0x0000000002107212 */ /* 0x000fce00078efe07 */
.L_x_34480:
[----:B------:R-:W-:Y:S05]  /*6270*/  BSYNC.RECONVERGENT B0 ;  /* 0x0000000000007941 */ /* 0x000fea0003800200 */
.L_x_34479:
[----:B------:R-:W1:Y:S02]  /*6280*/  F2I.S64.TRUNC R16, R16 ;  /* 0x0000001000107311 */ /* 0x000e64000020d900 */
[----:B-1----:R-:W-:Y:S05]  /*6290*/  BRA `(.L_x_34464) ;  /* 0x00000004000c7947 */ /* 0x002fea0003800000 */
.L_x_34477:
        /* <DEDUP_REMOVED lines=21> */
.L_x_34486:
[----:B------:R-:W-:Y:S05]  /*63f0*/  BSYNC.RECONVERGENT B1 ;  /* 0x0000000000017941 */ /* 0x000fea0003800200 */
.L_x_34485:
[----:B------:R-:W-:Y:S02]  /*6400*/  SHF.L.U32 R0, R0, 0x15, RZ ;  /* 0x0000001500007819 */ /* 0x000fe400000006ff */
[----:B------:R-:W-:-:S04]  /*6410*/  LEA R2, R2, 0x37800000, 0x17 ;  /* 0x3780000002027811 */ /* 0x000fc800078eb8ff */
[----:B------:R-:W-:-:S07]  /*6420*/  LOP3.LUT R16, R2, R0, R7, 0xfe, !PT ;  /* 0x0000000002107212 */ /* 0x000fce00078efe07 */
.L_x_34484:
[----:B------:R-:W-:Y:S05]  /*6430*/  BSYNC.RECONVERGENT B0 ;  /* 0x0000000000007941 */ /* 0x000fea0003800200 */
.L_x_34483:
[----:B------:R-:W1:Y:S02]  /*6440*/  F2I.S64.TRUNC R16, R16 ;  /* 0x0000001000107311 */ /* 0x000e64000020d900 */
[----:B-1----:R-:W-:Y:S05]  /*6450*/  BRA `(.L_x_34464) ;  /* 0x00000000009c7947 */ /* 0x002fea0003800000 */
.L_x_34476:
        /* <DEDUP_REMOVED lines=14> */
.L_x_34490:
[----:B------:R-:W-:Y:S05]  /*6540*/  BSYNC.RECONVERGENT B0 ;  /* 0x0000000000007941 */ /* 0x000fea0003800200 */
.L_x_34489:
[----:B------:R-:W2:Y:S02]  /*6550*/  F2I.S64.TRUNC R16, R16 ;  /* 0x0000001000107311 */ /* 0x000ea4000020d900 */
[----:B--2---:R-:W-:Y:S05]  /*6560*/  BRA `(.L_x_34464) ;  /* 0x0000000000587947 */ /* 0x004fea0003800000 */
.L_x_34463:
        /* <DEDUP_REMOVED lines=16> */
.L_x_34491:
[----:B------:R-:W-:Y:S01]  /*6670*/  CS2R R16, SRZ ;  /* 0x0000000000107805 */ /* 0x000fe2000001ff00 */
[----:B------:R-:W-:Y:S06]  /*6680*/  BRA `(.L_x_34464) ;  /* 0x0000000000107947 */ /* 0x000fec0003800000 */
.L_x_34488:
[----:B------:R1:W5:Y:S01]  /*6690*/  LDG.E.64 R16, desc[UR36][R2.64] ;  /* 0x0000002402107981 */ /* 0x000362000c1e1b00 */
[----:B------:R-:W-:Y:S05]  /*66a0*/  BRA `(.L_x_34464) ;  /* 0x0000000000087947 */ /* 0x000fea0003800000 */
.L_x_34487:
[----:B------:R2:W5:Y:S01]  /*66b0*/  LDG.E R16, desc[UR36][R2.64] ;  /* 0x0000002402107981 */ /* 0x000562000c1e1900 */
[----:B------:R-:W-:-:S07]  /*66c0*/  IMAD.MOV.U32 R17, RZ, RZ, RZ ;  /* 0x000000ffff117224 */ /* 0x000fce00078e00ff */
.L_x_34464:
        /* <DEDUP_REMOVED lines=17> */
.L_x_34495:
[----:B------:R0:W5:Y:S01]  /*67e0*/  LDG.E.U8 R4, desc[UR36][R22.64] ;  /* 0x0000002416047981 */ /* 0x000162000c1e1100 */
[----:B------:R-:W-:Y:S01]  /*67f0*/  MOV R5, RZ ;  /* 0x000000ff00057202 */ /* 0x000fe20000000f00 */
[----:B------:R-:W-:Y:S06]  /*6800*/  BRA `(.L_x_34497) ;  /* 0x0000000c00407947 */ /* 0x000fec0003800000 */
.L_x_34494:
        /* <DEDUP_REMOVED lines=8> */
.L_x_34499:
[----:B------:R-:W2:Y:S02]  /*6890*/  LDG.E R4, desc[UR36][R22.64] ;  /* 0x0000002416047981 */ /* 0x000ea4000c1e1900 */
[----:B--2---:R-:W-:Y:S01]  /*68a0*/  SHF.R.S32.HI R5, RZ, 0x1f, R4 ;  /* 0x0000001fff057819 */ /* 0x004fe20000011404 */
[----:B------:R-:W-:Y:S06]  /*68b0*/  BRA `(.L_x_34497) ;  /* 0x0000000c00147947 */ /* 0x000fec0003800000 */
.L_x_34498:
[----:B------:R-:W2:Y:S02]  /*68c0*/  LDG.E.S16 R4, desc[UR36][R22.64] ;  /* 0x0000002416047981 */ /* 0x000ea4000c1e1700 */
[----:B--2---:R-:W-:Y:S01]  /*68d0*/  SHF.R.S32.HI R5, RZ, 0x1f, R4 ;  /* 0x0000001fff057819 */ /* 0x004fe20000011404 */
[----:B------:R-:W-:Y:S06]  /*68e0*/  BRA `(.L_x_34497) ;  /* 0x0000000c00087947 */ /* 0x000fec0003800000 */
.L_x_34493:
        /* <DEDUP_REMOVED lines=9> */
.L_x_34501:
[----:B------:R-:W2:Y:S02]  /*6980*/  LDG.E.U16 R22, desc[UR36][R22.64] ;  /* 0x0000002416167981 */ /* 0x000ea4000c1e1500 */
[----:B--2---:R-:W-:-:S06]  /*6990*/  HADD2.F32 R4, -RZ, R22.H0_H0 ;  /* 0x20000016ff047230 */ /* 0x004fcc0000004100 */
[----:B------:R-:W0:Y:S02]  /*69a0*/  F2I.S64.TRUNC R4, R4 ;  /* 0x0000000400047311 */ /* 0x000e24000020d900 */
[----:B0-----:R-:W-:Y:S05]  /*69b0*/  BRA `(.L_x_34497) ;  /* 0x0000000800d47947 */ /* 0x001fea0003800000 */
.L_x_34500:
        /* <DEDUP_REMOVED lines=9> */
.L_x_34503:
[----:B------:R-:W2:Y:S02]  /*6a50*/  LDG.E.U16 R22, desc[UR36][R22.64] ;  /* 0x0000002416167981 */ /* 0x000ea4000c1e1500 */
[----:B--2---:R-:W-:-:S06]  /*6a60*/  HADD2.F32 R4, -RZ, R22.H0_H0 ;  /* 0x20000016ff047230 */ /* 0x004fcc0000004100 */
[----:B------:R-:W0:Y:S02]  /*6a70*/  F2I.S64.TRUNC R4, R4 ;  /* 0x0000000400047311 */ /* 0x000e24000020d900 */
[----:B0-----:R-:W-:Y:S05]  /*6a80*/  BRA `(.L_x_34497) ;  /* 0x0000000800a07947 */ /* 0x001fea0003800000 */
.L_x_34502:
[----:B------:R-:W2:Y:S02]  /*6a90*/  LDG.E.64 R4, desc[UR36][R22.64] ;  /* 0x0000002416047981 */ /* 0x000ea4000c1e1b00 */
[----:B--2---:R-:W0:Y:S02]  /*6aa0*/  F2I.S64.F64.TRUNC R4, R4 ;  /* 0x0000000400047311 */ /* 0x004e24000030d900 */
[----:B0-----:R-:W-:Y:S05]  /*6ab0*/  BRA `(.L_x_34497) ;  /* 0x0000000800947947 */ /* 0x001fea0003800000 */
.L_x_34492:
        /* <DEDUP_REMOVED lines=13> */
.L_x_34506:
[----:B------:R-:W2:Y:S02]  /*6b90*/  LDG.E.64 R4, desc[UR36][R22.64] ;  /* 0x0000002416047981 */ /* 0x000ea4000c1e1b00 */
[----:B--2---:R-:W0:Y:S02]  /*6ba0*/  F2I.S64.F64.TRUNC R4, R4 ;  /* 0x0000000400047311 */ /* 0x004e24000030d900 */
[----:B0-----:R-:W-:Y:S05]  /*6bb0*/  BRA `(.L_x_34497) ;  /* 0x0000000800547947 */ /* 0x001fea0003800000 */
.L_x_34505:
        /* <DEDUP_REMOVED lines=26> */
.L_x_34508:
        /* <DEDUP_REMOVED lines=13> */
.L_x_34507:
[----:B------:R-:W2:Y:S02]  /*6e30*/  LDG.E.U16 R4, desc[UR36][R22.64] ;  /* 0x0000002416047981 */ /* 0x000ea4000c1e1500 */
[----:B--2---:R-:W-:-:S06]  /*6e40*/  IMAD.U32 R4, R4, 0x10000, RZ ;  /* 0x0001000004047824 */ /* 0x004fcc00078e00ff */
[----:B------:R-:W0:Y:S02]  /*6e50*/  F2I.S64.TRUNC R4, R4 ;  /* 0x0000000400047311 */ /* 0x000e24000020d900 */
[----:B0-----:R-:W-:Y:S05]  /*6e60*/  BRA `(.L_x_34497) ;  /* 0x0000000400a87947 */ /* 0x001fea0003800000 */
.L_x_34504:
        /* <DEDUP_REMOVED lines=11> */
.L_x_34511:
        /* <DEDUP_REMOVED lines=21> */
.L_x_34515:
[----:B------:R-:W-:Y:S05]  /*7070*/  BSYNC.RECONVERGENT B1 ;  /* 0x0000000000017941 */ /* 0x000fea0003800200 */
.L_x_34514:
[----:B------:R-:W-:Y:S01]  /*7080*/  IMAD.SHL.U32 R0, R0, 0x100000, RZ ;  /* 0x0010000000007824 */ /* 0x000fe200078e00ff */
[----:B------:R-:W-:-:S04]  /*7090*/  LEA R2, R2, 0x3b800000, 0x17 ;  /* 0x3b80000002027811 */ /* 0x000fc800078eb8ff */
[----:B------:R-:W-:-:S07]  /*70a0*/  LOP3.LUT R4, R2, R0, R7, 0xfe, !PT ;  /* 0x0000000002047212 */ /* 0x000fce00078efe07 */
.L_x_34513:
[----:B------:R-:W-:Y:S05]  /*70b0*/  BSYNC.RECONVERGENT B0 ;  /* 0x0000000000007941 */ /* 0x000fea0003800200 */
.L_x_34512:
[----:B------:R-:W0:Y:S02]  /*70c0*/  F2I.S64.TRUNC R4, R4 ;  /* 0x0000000400047311 */ /* 0x000e24000020d900 */
[----:B0-----:R-:W-:Y:S05]  /*70d0*/  BRA `(.L_x_34497) ;  /* 0x00000004000c7947 */ /* 0x001fea0003800000 */
.L_x_34510:
        /* <DEDUP_REMOVED lines=21> */
.L_x_34519:
[----:B------:R-:W-:Y:S05]  /*7230*/  BSYNC.RECONVERGENT B1 ;  /* 0x0000000000017941 */ /* 0x000fea0003800200 */
.L_x_34518:
[----:B------:R-:W-:Y:S01]  /*7240*/  IMAD.SHL.U32 R0, R0, 0x200000, RZ ;  /* 0x0020000000007824 */ /* 0x000fe200078e00ff */
[----:B------:R-:W-:-:S04]  /*7250*/  LEA R2, R2, 0x37800000, 0x17 ;  /* 0x3780000002027811 */ /* 0x000fc800078eb8ff */
[----:B------:R-:W-:-:S07]  /*7260*/  LOP3.LUT R4, R2, R0, R7, 0xfe, !PT ;  /* 0x0000000002047212 */ /* 0x000fce00078efe07 */
.L_x_34517:
[----:B------:R-:W-:Y:S05]  /*7270*/  BSYNC.RECONVERGENT B0 ;  /* 0x0000000000007941 */ /* 0x000fea0003800200 */
.L_x_34516:
[----:B------:R-:W0:Y:S02]  /*7280*/  F2I.S64.TRUNC R4, R4 ;  /* 0x0000000400047311 */ /* 0x000e24000020d900 */
[----:B0-----:R-:W-:Y:S05]  /*7290*/  BRA `(.L_x_34497) ;  /* 0x00000000009c7947 */ /* 0x001fea0003800000 */
.L_x_34509:
        /* <DEDUP_REMOVED lines=14> */
.L_x_34523:
[----:B------:R-:W-:Y:S05]  /*7380*/  BSYNC.RECONVERGENT B0 ;  /* 0x0000000000007941 */ /* 0x000fea0003800200 */
.L_x_34522:
[----:B------:R-:W0:Y:S02]  /*7390*/  F2I.S64.TRUNC R4, R4 ;  /* 0x0000000400047311 */ /* 0x000e24000020d900 */
[----:B0-----:R-:W-:Y:S05]  /*73a0*/  BRA `(.L_x_34497) ;  /* 0x0000000000587947 */ /* 0x001fea0003800000 */
.L_x_34496:
        /* <DEDUP_REMOVED lines=16> */
.L_x_34524:
[----:B------:R-:W-:Y:S01]  /*74b0*/  CS2R R4, SRZ ;  /* 0x0000000000047805 */ /* 0x000fe2000001ff00 */
[----:B------:R-:W-:Y:S06]  /*74c0*/  BRA `(.L_x_34497) ;  /* 0x0000000000107947 */ /* 0x000fec0003800000 */
.L_x_34521:
[----:B------:R0:W5:Y:S01]  /*74d0*/  LDG.E.64 R4, desc[UR36][R22.64] ;  /* 0x0000002416047981 */ /* 0x000162000c1e1b00 */
[----:B------:R-:W-:Y:S05]  /*74e0*/  BRA `(.L_x_34497) ;  /* 0x0000000000087947 */ /* 0x000fea0003800000 */
.L_x_34520:
[----:B------:R0:W5:Y:S01]  /*74f0*/  LDG.E R4, desc[UR36][R22.64] ;  /* 0x0000002416047981 */ /* 0x000162000c1e1900 */
[----:B------:R-:W-:-:S07]  /*7500*/  IMAD.MOV.U32 R5, RZ, RZ, RZ ;  /* 0x000000ffff057224 */ /* 0x000fce00078e00ff */
.L_x_34497:
        /* <DEDUP_REMOVED lines=21> */
.L_x_34528:
[----:B------:R1:W-:Y:S01]  /*7660*/  STG.E.U8 desc[UR36][R2.64], R7 ;  /* 0x0000000702007986 */ /* 0x0003e2000c101124 */
[----:B------:R-:W-:Y:S05]  /*7670*/  BRA `(.L_x_34530) ;  /* 0x0000000c00387947 */ /* 0x000fea0003800000 */
.L_x_34527:
        /* <DEDUP_REMOVED lines=8> */
.L_x_34532:
[----:B------:R1:W-:Y:S01]  /*7700*/  STG.E desc[UR36][R2.64], R7 ;  /* 0x0000000702007986 */ /* 0x0003e2000c101924 */
[----:B------:R-:W-:Y:S05]  /*7710*/  BRA `(.L_x_34530) ;  /* 0x0000000c00107947 */ /* 0x000fea0003800000 */
.L_x_34531:
[----:B------:R1:W-:Y:S01]  /*7720*/  STG.E.U16 desc[UR36][R2.64], R7 ;  /* 0x0000000702007986 */ /* 0x0003e2000c101524 */
[----:B------:R-:W-:Y:S05]  /*7730*/  BRA `(.L_x_34530) ;  /* 0x0000000c00087947 */ /* 0x000fea0003800000 */
.L_x_34526:
        /* <DEDUP_REMOVED lines=9> */
.L_x_34534:
[----:B------:R-:W1:Y:S02]  /*77d0*/  I2F.S64 R0, R4 ;  /* 0x0000000400007312 */ /* 0x000e640000301400 */
[----:B-1----:R-:W-:-:S05]  /*77e0*/  F2FP.F16.F32.PACK_AB R0, RZ, R0 ;  /* 0x00000000ff00723e */ /* 0x002fca00000000ff */
[----:B------:R1:W-:Y:S01]  /*77f0*/  STG.E.U16 desc[UR36][R2.64], R0 ;  /* 0x0000000002007986 */ /* 0x0003e2000c101524 */
[----:B------:R-:W-:Y:S05]  /*7800*/  BRA `(.L_x_34530) ;  /* 0x0000000800d47947 */ /* 0x000fea0003800000 */
.L_x_34533:
        /* <DEDUP_REMOVED lines=10> */
.L_x_34536:
[----:B------:R-:W1:Y:S02]  /*78b0*/  I2F.S64 R4, R4 ;  /* 0x0000000400047312 */ /* 0x000e640000301400 */
[----:B-1----:R-:W-:-:S04]  /*78c0*/  F2FP.F16.F32.PACK_AB R5, RZ, R4 ;  /* 0x00000004ff05723e */ /* 0x002fc800000000ff */
[----:B------:R-:W-:-:S05]  /*78d0*/  PRMT R5, R5, 0x5410, RZ ;  /* 0x0000541005057816 */ /* 0x000fca00000000ff */
[----:B------:R1:W-:Y:S01]  /*78e0*/  STG.E desc[UR36][R2.64], R5 ;  /* 0x0000000502007986 */ /* 0x0003e2000c101924 */
[----:B------:R-:W-:Y:S05]  /*78f0*/  BRA `(.L_x_34530) ;  /* 0x0000000800987947 */ /* 0x000fea0003800000 */
.L_x_34535:
[----:B------:R-:W1:Y:S02]  /*7900*/  I2F.F64.S64 R4, R4 ;  /* 0x0000000400047312 */ /* 0x000e640000301c00 */
[----:B-1----:R1:W-:Y:S01]  /*7910*/  STG.E.64 desc[UR36][R2.64], R4 ;  /* 0x0000000402007986 */ /* 0x0023e2000c101b24 */
[----:B------:R-:W-:Y:S05]  /*7920*/  BRA `(.L_x_34530) ;  /* 0x00000008008c7947 */ /* 0x000fea0003800000 */
.L_x_34525:
        /* <DEDUP_REMOVED lines=12> */
.L_x_34540:
        /* <DEDUP_REMOVED lines=18> */
.L_x_34543:
[----:B------:R-:W-:-:S04]  /*7b10*/  SHF.R.U32.HI R5, RZ, 0x18, R5 ;  /* 0x00000018ff057819 */ /* 0x000fc80000011605 */
[----:B------:R-:W-:-:S07]  /*7b20*/  LOP3.LUT R0, R0, 0x80, R5, 0xf8, !PT ;  /* 0x0000008000007812 */ /* 0x000fce00078ef805 */
.L_x_34542:
[----:B------:R-:W-:Y:S05]  /*7b30*/  BSYNC.RECONVERGENT B0 ;  /* 0x0000000000007941 */ /* 0x000fea0003800200 */
.L_x_34541:
[----:B------:R4:W-:Y:S01]  /*7b40*/  STG.E.U8 desc[UR36][R2.64], R0 ;  /* 0x0000000002007986 */ /* 0x0009e2000c101124 */
[----:B------:R-:W-:Y:S05]  /*7b50*/  BRA `(.L_x_34530) ;  /* 0x0000000800007947 */ /* 0x000fea0003800000 */
.L_x_34539:
        /* <DEDUP_REMOVED lines=18> */
.L_x_34546:
[----:B------:R-:W-:-:S04]  /*7c80*/  SHF.R.U32.HI R5, RZ, 0x18, R5 ;  /* 0x00000018ff057819 */ /* 0x000fc80000011605 */
[----:B------:R-:W-:-:S07]  /*7c90*/  LOP3.LUT R0, R0, 0x80, R5, 0xf8, !PT ;  /* 0x0000008000007812 */ /* 0x000fce00078ef805 */
.L_x_34545:
[----:B------:R-:W-:Y:S05]  /*7ca0*/  BSYNC.RECONVERGENT B0 ;  /* 0x0000000000007941 */ /* 0x000fea0003800200 */
.L_x_34544:
[----:B------:R1:W-:Y:S01]  /*7cb0*/  STG.E.U8 desc[UR36][R2.64], R0 ;  /* 0x0000000002007986 */ /* 0x0003e2000c101124 */
[----:B------:R-:W-:Y:S05]  /*7cc0*/  BRA `(.L_x_34530) ;  /* 0x0000000400a47947 */ /* 0x000fea0003800000 */
.L_x_34538:
        /* <DEDUP_REMOVED lines=23> */
.L_x_34548:
[----:B------:R2:W-:Y:S01]  /*7e40*/  STG.E.64 desc[UR36][R2.64], R4 ;  /* 0x0000000402007986 */ /* 0x0005e2000c101b24 */
[----:B------:R-:W-:Y:S05]  /*7e50*/  BRA `(.L_x_34530) ;  /* 0x0000000400407947 */ /* 0x000fea0003800000 */
.L_x_34547:
[----:B------:R1:W-:Y:S01]  /*7e60*/  STG.E desc[UR36][R2.64], R7 ;  /* 0x0000000702007986 */ /* 0x0003e2000c101924 */
[----:B------:R-:W-:Y:S05]  /*7e70*/  BRA `(.L_x_34530) ;  /* 0x0000000400387947 */ /* 0x000fea0003800000 */
.L_x_34537:
        /* <DEDUP_REMOVED lines=11> */
.L_x_34550:
[----:B------:R-:W-:Y:S01]  /*7f30*/  CS2R R6, SRZ ;  /* 0x0000000000067805 */ /* 0x000fe2000001ff00 */
[----:B------:R-:W1:Y:S04]  /*7f40*/  I2F.F64.S64 R4, R4 ;  /* 0x0000000400047312 */ /* 0x000e680000301c00 */
[----:B-1----:R1:W-:Y:S01]  /*7f50*/  STG.E.128 desc[UR36][R2.64], R4 ;  /* 0x0000000402007986 */ /* 0x0023e2000c101d24 */
[----:B------:R-:W-:Y:S05]  /*7f60*/  BRA `(.L_x_34530) ;  /* 0x0000000000fc7947 */ /* 0x000fea0003800000 */
.L_x_34549:
[----:B------:R-:W-:-:S09]  /*7f70*/  UISETP.NE.AND UP0, UPT, UR4, 0xf, UPT ;  /* 0x0000000f0400788c */ /* 0x000fd2000bf05270 */
[----:B------:R-:W-:Y:S05]  /*7f80*/  BRA.U !UP0, `(.L_x_34551) ;  /* 0x0000000108e87547 */ /* 0x000fea000b800000 */
[----:B------:R-:W-:-:S09]  /*7f90*/  UISETP.NE.AND UP0, UPT, UR4, 0x17, UPT ;  /* 0x000000170400788c */ /* 0x000fd2000bf05270 */
[----:B------:R-:W-:Y:S05]  /*7fa0*/  BRA.U !UP0, `(.L_x_34552) ;  /* 0x0000000108907547 */ /* 0x000fea000b800000 */
[----:B------:R-:W-:-:S09]  /*7fb0*/  UISETP.NE.AND UP0, UPT, UR4, 0x18, UPT ;  /* 0x000000180400788c */ /* 0x000fd2000bf05270 */
[----:B------:R-:W-:Y:S05]  /*7fc0*/  BRA.U !UP0, `(.L_x_34553) ;  /* 0x0000000108447547 */ /* 0x000fea000b800000 */
.L_x_34529:
        /* <DEDUP_REMOVED lines=16> */
.L_x_34554:
[----:B------:R-:W-:Y:S05]  /*80d0*/  BRA `(.L_x_34530) ;  /* 0x0000000000a07947 */ /* 0x000fea0003800000 */
.L_x_34553:
        /* <DEDUP_REMOVED lines=13> */
.L_x_34556:
[----:B------:R-:W-:Y:S05]  /*81b0*/  BSYNC.RECONVERGENT B0 ;  /* 0x0000000000007941 */ /* 0x000fea0003800200 */
.L_x_34555:
[----:B------:R-:W-:-:S05]  /*81c0*/  LOP3.LUT R7, R0, 0x80, R7, 0xf8, !PT ;  /* 0x0000008000077812 */ /* 0x000fca00078ef807 */
[----:B------:R1:W-:Y:S01]  /*81d0*/  STG.E.U8 desc[UR36][R2.64], R7 ;  /* 0x0000000702007986 */ /* 0x0003e2000c101124 */
[----:B------:R-:W-:Y:S05]  /*81e0*/  BRA `(.L_x_34530) ;  /* 0x00000000005c7947 */ /* 0x000fea0003800000 */
.L_x_34552:
        /* <DEDUP_REMOVED lines=12> */
.L_x_34558:
[----:B------:R-:W-:Y:S02]  /*82b0*/  ISETP.GT.U32.AND P0, PT, R6, 0x7f800000, PT ;  /* 0x7f8000000600780c */ /* 0x000fe40003f04070 */
[----:B------:R-:W-:-:S04]  /*82c0*/  MOV R0, 0x7f ;  /* 0x0000007f00007802 */ /* 0x000fc80000000f00 */
[----:B------:R-:W-:-:S07]  /*82d0*/  SEL R0, R0, 0x7c, P0 ;  /* 0x0000007c00007807 */ /* 0x000fce0000000000 */
.L_x_34559:
[----:B------:R-:W-:Y:S05]  /*82e0*/  BSYNC.RECONVERGENT B0 ;  /* 0x0000000000007941 */ /* 0x000fea0003800200 */
.L_x_34557:
[----:B------:R-:W-:-:S04]  /*82f0*/  SHF.R.U32.HI R5, RZ, 0x18, R5 ;  /* 0x00000018ff057819 */ /* 0x000fc80000011605 */
[----:B------:R-:W-:-:S05]  /*8300*/  LOP3.LUT R5, R0, 0x80, R5, 0xf8, !PT ;  /* 0x0000008000057812 */ /* 0x000fca00078ef805 */
[----:B------:R1:W-:Y:S01]  /*8310*/  STG.E.U8 desc[UR36][R2.64], R5 ;  /* 0x0000000502007986 */ /* 0x0003e2000c101124 */
[----:B------:R-:W-:Y:S05]  /*8320*/  BRA `(.L_x_34530) ;  /* 0x00000000000c7947 */ /* 0x000fea0003800000 */
.L_x_34551:
[----:B------:R-:W1:Y:S02]  /*8330*/  I2F.S64 R0, R4 ;  /* 0x0000000400007312 */ /* 0x000e640000301400 */
[----:B-1----:R-:W-:-:S05]  /*8340*/  F2FP.BF16.F32.PACK_AB R0, RZ, R0 ;  /* 0x00000000ff00723e */ /* 0x002fca00000010ff */
[----:B------:R1:W-:Y:S02]  /*8350*/  STG.E.U16 desc[UR36][R2.64], R0 ;  /* 0x0000000002007986 */ /* 0x0003e4000c101524 */
.L_x_34530:
[----:B------:R-:W-:-:S07]  /*8360*/  VIADD R19, R19, 0x80 ;  /* 0x0000008013137836 */ /* 0x000fce0000000000 */
.L_x_34457:
[----:B------:R-:W-:Y:S05]  /*8370*/  BSYNC.RECONVERGENT B6 ;  /* 0x0000000000067941 */ /* 0x000fea0003800200 */
.L_x_34456:
        /* <DEDUP_REMOVED lines=358> */
.L_x_34562:
        /* <DEDUP_REMOVED lines=17> */
.L_x_34566:
[----:B------:R1:W5:Y:S01]  /*9af0*/  LDG.E.U8 R16, desc[UR36][R2.64] ;  /* 0x0000002402107981 */ /* 0x000362000c1e1100 */
[----:B------:R-:W-:Y:S01]  /*9b00*/  IMAD.MOV.U32 R17, RZ, RZ, RZ ;  /* 0x000000ffff117224 */ /* 0x000fe200078e00ff */
[----:B------:R-:W-:Y:S06]  /*9b10*/  BRA `(.L_x_34568) ;  /* 0x0000000c00407947 */ /* 0x000fec0003800000 */
.L_x_34565:
        /* <DEDUP_REMOVED lines=8> */
.L_x_34570:
[----:B------:R-:W2:Y:S02]  /*9ba0*/  LDG.E R16, desc[UR36][R2.64] ;  /* 0x0000002402107981 */ /* 0x000ea4000c1e1900 */
[----:B--2---:R-:W-:Y:S01]  /*9bb0*/  SHF.R.S32.HI R17, RZ, 0x1f, R16 ;  /* 0x0000001fff117819 */ /* 0x004fe20000011410 */
[----:B------:R-:W-:Y:S06]  /*9bc0*/  BRA `(.L_x_34568) ;  /* 0x0000000c00147947 */ /* 0x000fec0003800000 */
.L_x_34569:
[----:B------:R-:W2:Y:S02]  /*9bd0*/  LDG.E.S16 R16, desc[UR36][R2.64] ;  /* 0x0000002402107981 */ /* 0x000ea4000c1e1700 */
[----:B--2---:R-:W-:Y:S01]  /*9be0*/  SHF.R.S32.HI R17, RZ, 0x1f, R16 ;  /* 0x0000001fff117819 */ /* 0x004fe20000011410 */
[----:B------:R-:W-:Y:S06]  /*9bf0*/  BRA `(.L_x_34568) ;  /* 0x0000000c00087947 */ /* 0x000fec0003800000 */
.L_x_34564:
        /* <DEDUP_REMOVED lines=9> */
.L_x_34572:
[----:B------:R-:W2:Y:S02]  /*9c90*/  LDG.E.U16 R2, desc[UR36][R2.64] ;  /* 0x0000002402027981 */ /* 0x000ea4000c1e1500 */
[----:B--2---:R-:W-:-:S06]  /*9ca0*/  HADD2.F32 R16, -RZ, R2.H0_H0 ;  /* 0x20000002ff107230 */ /* 0x004fcc0000004100 */
[----:B------:R-:W2:Y:S02]  /*9cb0*/  F2I.S64.TRUNC R16, R16 ;  /* 0x0000001000107311 */ /* 0x000ea4000020d900 */
[----:B--2---:R-:W-:Y:S05]  /*9cc0*/  BRA `(.L_x_34568) ;  /* 0x0000000800d47947 */ /* 0x004fea0003800000 */
.L_x_34571:
        /* <DEDUP_REMOVED lines=9> */
.L_x_34574:
[----:B------:R-:W2:Y:S02]  /*9d60*/  LDG.E.U16 R2, desc[UR36][R2.64] ;  /* 0x0000002402027981 */ /* 0x000ea4000c1e1500 */
[----:B--2---:R-:W-:-:S06]  /*9d70*/  HADD2.F32 R16, -RZ, R2.H0_H0 ;  /* 0x20000002ff107230 */ /* 0x004fcc0000004100 */
[----:B------:R-:W2:Y:S02]  /*9d80*/  F2I.S64.TRUNC R16, R16 ;  /* 0x0000001000107311 */ /* 0x000ea4000020d900 */
[----:B--2---:R-:W-:Y:S05]  /*9d90*/  BRA `(.L_x_34568) ;  /* 0x0000000800a07947 */ /* 0x004fea0003800000 */
.L_x_34573:
[----:B------:R-:W2:Y:S02]  /*9da0*/  LDG.E.64 R2, desc[UR36][R2.64] ;  /* 0x0000002402027981 */ /* 0x000ea4000c1e1b00 */
[----:B--2---:R2:W3:Y:S02]  /*9db0*/  F2I.S64.F64.TRUNC R16, R2 ;  /* 0x0000000200107311 */ /* 0x0044e4000030d900 */
[----:B--23--:R-:W-:Y:S05]  /*9dc0*/  BRA `(.L_x_34568) ;  /* 0x0000000800947947 */ /* 0x00cfea0003800000 */
.L_x_34563:
        /* <DEDUP_REMOVED lines=13> */
.L_x_34577:
[----:B------:R-:W2:Y:S02]  /*9ea0*/  LDG.E.64 R2, desc[UR36][R2.64] ;  /* 0x0000002402027981 */ /* 0x000ea4000c1e1b00 */
[----:B--2---:R0:W1:Y:S02]  /*9eb0*/  F2I.S64.F64.TRUNC R16, R2 ;  /* 0x0000000200107311 */ /* 0x004064000030d900 */
[----:B01----:R-:W-:Y:S05]  /*9ec0*/  BRA `(.L_x_34568) ;  /* 0x0000000800547947 */ /* 0x003fea0003800000 */
.L_x_34576:
        /* <DEDUP_REMOVED lines=26> */
.L_x_34579:
        /* <DEDUP_REMOVED lines=13> */
.L_x_34578:
[----:B------:R-:W2:Y:S02]  /*a140*/  LDG.E.U16 R16, desc[UR36][R2.64] ;  /* 0x0000002402107981 */ /* 0x000ea4000c1e1500 */
[----:B--2---:R-:W-:-:S06]  /*a150*/  IMAD.U32 R16, R16, 0x10000, RZ ;  /* 0x0001000010107824 */ /* 0x004fcc00078e00ff */
[----:B------:R-:W0:Y:S02]  /*a160*/  F2I.S64.TRUNC R16, R16 ;  /* 0x0000001000107311 */ /* 0x000e24000020d900 */
[----:B0-----:R-:W-:Y:S05]  /*a170*/  BRA `(.L_x_34568) ;  /* 0x0000000400a87947 */ /* 0x001fea0003800000 */
.L_x_34575:
        /* <DEDUP_REMOVED lines=11> */
.L_x_34582:
        /* <DEDUP_REMOVED lines=21> */
.L_x_34586:
[----:B------:R-:W-:Y:S05]  /*a380*/  BSYNC.RECONVERGENT B1 ;  /* 0x0000000000017941 */ /* 0x000fea0003800200 */
.L_x_34585:
[----:B------:R-:W-:Y:S01]  /*a390*/  IMAD.SHL.U32 R0, R0, 0x100000, RZ ;  /* 0x0010000000007824 */ /* 0x000fe200078e00ff */
[----:B------:R-:W-:-:S04]  /*a3a0*/  LEA R2, R2, 0x3b800000, 0x17 ;  /* 0x3b80000002027811 */ /* 0x000fc800078eb8ff */
[----:B------:R-:W-:-:S07]  /*a3b0*/  LOP3.LUT R16, R2, R0, R7, 0xfe, !PT ;  /* 0x0000000002107212 */ /* 0x000fce00078efe07 */
.L_x_34584:
[----:B------:R-:W-:Y:S05]  /*a3c0*/  BSYNC.RECONVERGENT B0 ;  /* 0x0000000000007941 */ /* 0x000fea0003800200 */
.L_x_34583:
[----:B------:R-:W0:Y:S02]  /*a3d0*/  F2I.S64.TRUNC R16, R16 ;  /* 0x0000001000107311 */ /* 0x000e24000020d900 */
[----:B0-----:R-:W-:Y:S05]  /*a3e0*/  BRA `(.L_x_34568) ;  /* 0x00000004000c7947 */ /* 0x001fea0003800000 */
.L_x_34581:
        /* <DEDUP_REMOVED lines=21> */
.L_x_34590:
[----:B------:R-:W-:Y:S05]  /*a540*/  BSYNC.RECONVERGENT B1 ;  /* 0x0000000000017941 */ /* 0x000fea0003800200 */
.L_x_34589:
[----:B------:R-:W-:Y:S02]  /*a550*/  SHF.L.U32 R0, R0, 0x15, RZ ;  /* 0x0000001500007819 */ /* 0x000fe400000006ff */
[----:B------:R-:W-:-:S04]  /*a560*/  LEA R2, R2, 0x37800000, 0x17 ;  /* 0x3780000002027811 */ /* 0x000fc800078eb8ff */
[----:B------:R-:W-:-:S07]  /*a570*/  LOP3.LUT R16, R2, R0, R7, 0xfe, !PT ;  /* 0x0000000002107212 */ /* 0x000fce00078efe07 */
.L_x_34588:
[----:B------:R-:W-:Y:S05]  /*a580*/  BSYNC.RECONVERGENT B0 ;  /* 0x0000000000007941 */ /* 0x000fea0003800200 */
.L_x_34587:
[----:B------:R-:W4:Y:S02]  /*a590*/  F2I.S64.TRUNC R16, R16 ;  /* 0x0000001000107311 */ /* 0x000f24000020d900 */
[----:B----4-:R-:W-:Y:S05]  /*a5a0*/  BRA `(.L_x_34568) ;  /* 0x00000000009c7947 */ /* 0x010fea0003800000 */
.L_x_34580:
        /* <DEDUP_REMOVED lines=14> */
.L_x_34594:
[----:B------:R-:W-:Y:S05]  /*a690*/  BSYNC.RECONVERGENT B0 ;  /* 0x0000000000007941 */ /* 0x000fea0003800200 */
.L_x_34593:
[----:B------:R-:W3:Y:S02]  /*a6a0*/  F2I.S64.TRUNC R16, R16 ;  /* 0x0000001000107311 */ /* 0x000ee4000020d900 */
[----:B---3--:R-:W-:Y:S05]  /*a6b0*/  BRA `(.L_x_34568) ;  /* 0x0000000000587947 */ /* 0x008fea0003800000 */
.L_x_34567:
        /* <DEDUP_REMOVED lines=16> */
.L_x_34595:
[----:B------:R-:W-:Y:S01]  /*a7c0*/  CS2R R16, SRZ ;  /* 0x0000000000107805 */ /* 0x000fe2000001ff00 */
[----:B------:R-:W-:Y:S06]  /*a7d0*/  BRA `(.L_x_34568) ;  /* 0x0000000000107947 */ /* 0x000fec0003800000 */
.L_x_34592:
[----:B------:R2:W5:Y:S01]  /*a7e0*/  LDG.E.64 R16, desc[UR36][R2.64] ;  /* 0x0000002402107981 */ /* 0x000562000c1e1b00 */
[----:B------:R-:W-:Y:S05]  /*a7f0*/  BRA `(.L_x_34568) ;  /* 0x0000000000087947 */ /* 0x000fea0003800000 */
.L_x_34591:
[----:B------:R3:W5:Y:S01]  /*a800*/  LDG.E R16, desc[UR36][R2.64] ;  /* 0x0000002402107981 */ /* 0x000762000c1e1900 */
[----:B------:R-:W-:-:S07]  /*a810*/  IMAD.MOV.U32 R17, RZ, RZ, RZ ;  /* 0x000000ffff117224 */ /* 0x000fce00078e00ff */
.L_x_34568:
        /* <DEDUP_REMOVED lines=17> */
.L_x_34599:
[----:B------:R1:W5:Y:S01]  /*a930*/  LDG.E.U8 R4, desc[UR36][R22.64] ;  /* 0x0000002416047981 */ /* 0x000362000c1e1100 */
[----:B------:R-:W-:Y:S01]  /*a940*/  MOV R5, RZ ;  /* 0x000000ff00057202 */ /* 0x000fe20000000f00 */
[----:B------:R-:W-:Y:S06]  /*a950*/  BRA `(.L_x_34601) ;  /* 0x0000000c00407947 */ /* 0x000fec0003800000 */
.L_x_34598:
        /* <DEDUP_REMOVED lines=8> */
.L_x_34603:
[----:B------:R-:W2:Y:S02]  /*a9e0*/  LDG.E R4, desc[UR36][R22.64] ;  /* 0x0000002416047981 */ /* 0x000ea4000c1e1900 */
[----:B--2---:R-:W-:Y:S01]  /*a9f0*/  SHF.R.S32.HI R5, RZ, 0x1f, R4 ;  /* 0x0000001fff057819 */ /* 0x004fe20000011404 */
[----:B------:R-:W-:Y:S06]  /*aa00*/  BRA `(.L_x_34601) ;  /* 0x0000000c00147947 */ /* 0x000fec0003800000 */
.L_x_34602:
[----:B------:R-:W2:Y:S02]  /*aa10*/  LDG.E.S16 R4, desc[UR36][R22.64] ;  /* 0x0000002416047981 */ /* 0x000ea4000c1e1700 */
[----:B--2---:R-:W-:Y:S01]  /*aa20*/  SHF.R.S32.HI R5, RZ, 0x1f, R4 ;  /* 0x0000001fff057819 */ /* 0x004fe20000011404 */
[----:B------:R-:W-:Y:S06]  /*aa30*/  BRA `(.L_x_34601) ;  /* 0x0000000c00087947 */ /* 0x000fec0003800000 */
.L_x_34597:
        /* <DEDUP_REMOVED lines=9> */
.L_x_34605:
[----:B------:R-:W2:Y:S02]  /*aad0*/  LDG.E.U16 R22, desc[UR36][R22.64] ;  /* 0x0000002416167981 */ /* 0x000ea4000c1e1500 */
[----:B--2---:R-:W-:-:S06]  /*aae0*/  HADD2.F32 R4, -RZ, R22.H0_H0 ;  /* 0x20000016ff047230 */ /* 0x004fcc0000004100 */
[----:B------:R-:W1:Y:S02]  /*aaf0*/  F2I.S64.TRUNC R4, R4 ;  /* 0x0000000400047311 */ /* 0x000e64000020d900 */
[----:B-1----:R-:W-:Y:S05]  /*ab00*/  BRA `(.L_x_34601) ;  /* 0x0000000800d47947 */ /* 0x002fea0003800000 */
.L_x_34604:
        /* <DEDUP_REMOVED lines=9> */
.L_x_34607:
[----:B------:R-:W2:Y:S02]  /*aba0*/  LDG.E.U16 R22, desc[UR36][R22.64] ;  /* 0x0000002416167981 */ /* 0x000ea4000c1e1500 */
[----:B--2---:R-:W-:-:S06]  /*abb0*/  HADD2.F32 R4, -RZ, R22.H0_H0 ;  /* 0x20000016ff047230 */ /* 0x004fcc0000004100 */
[----:B------:R-:W1:Y:S02]  /*abc0*/  F2I.S64.TRUNC R4, R4 ;  /* 0x0000000400047311 */ /* 0x000e64000020d900 */
[----:B-1----:R-:W-:Y:S05]  /*abd0*/  BRA `(.L_x_34601) ;  /* 0x0000000800a07947 */ /* 0x002fea0003800000 */
.L_x_34606:
[----:B------:R-:W2:Y:S02]  /*abe0*/  LDG.E.64 R4, desc[UR36][R22.64] ;  /* 0x0000002416047981 */ /* 0x000ea4000c1e1b00 */
[----:B--2---:R-:W1:Y:S02]  /*abf0*/  F2I.S64.F64.TRUNC R4, R4 ;  /* 0x0000000400047311 */ /* 0x004e64000030d900 */
[----:B-1----:R-:W-:Y:S05]  /*ac00*/  BRA `(.L_x_34601) ;  /* 0x0000000800947947 */ /* 0x002fea0003800000 */
.L_x_34596:
        /* <DEDUP_REMOVED lines=13> */
.L_x_34610:
[----:B------:R-:W2:Y:S02]  /*ace0*/  LDG.E.64 R4, desc[UR36][R22.64] ;  /* 0x0000002416047981 */ /* 0x000ea4000c1e1b00 */
[----:B--2---:R-:W1:Y:S02]  /*acf0*/  F2I.S64.F64.TRUNC R4, R4 ;  /* 0x0000000400047311 */ /* 0x004e64000030d900 */
[----:B-1----:R-:W-:Y:S05]  /*ad00*/  BRA `(.L_x_34601) ;  /* 0x0000000800547947 */ /* 0x002fea0003800000 */
.L_x_34609:
        /* <DEDUP_REMOVED lines=26> */
.L_x_34612:
        /* <DEDUP_REMOVED lines=13> */
.L_x_34611:
[----:B------:R-:W2:Y:S02]  /*af80*/  LDG.E.U16 R4, desc[UR36][R22.64] ;  /* 0x0000002416047981 */ /* 0x000ea4000c1e1500 */
[----:B--2---:R-:W-:-:S06]  /*af90*/  IMAD.U32 R4, R4, 0x10000, RZ ;  /* 0x0001000004047824 */ /* 0x004fcc00078e00ff */
[----:B------:R-:W1:Y:S02]  /*afa0*/  F2I.S64.TRUNC R4, R4 ;  /* 0x0000000400047311 */ /* 0x000e64000020d900 */
[----:B-1----:R-:W-:Y:S05]  /*afb0*/  BRA `(.L_x_34601) ;  /* 0x0000000400a87947 */ /* 0x002fea0003800000 */
.L_x_34608:
        /* <DEDUP_REMOVED lines=11> */
.L_x_34615:
        /* <DEDUP_REMOVED lines=21> */
.L_x_34619:
[----:B------:R-:W-:Y:S05]  /*b1c0*/  BSYNC.RECONVERGENT B1 ;  /* 0x0000000000017941 */ /* 0x000fea0003800200 */
.L_x_34618:
[----:B------:R-:W-:Y:S01]  /*b1d0*/  IMAD.SHL.U32 R0, R0, 0x100000, RZ ;  /* 0x0010000000007824 */ /* 0x000fe200078e00ff */
[----:B------:R-:W-:-:S04]  /*b1e0*/  LEA R2, R2, 0x3b800000, 0x17 ;  /* 0x3b80000002027811 */ /* 0x000fc800078eb8ff */
[----:B------:R-:W-:-:S07]  /*b1f0*/  LOP3.LUT R4, R2, R0, R7, 0xfe, !PT ;  /* 0x0000000002047212 */ /* 0x000fce00078efe07 */
.L_x_34617:
[----:B------:R-:W-:Y:S05]  /*b200*/  BSYNC.RECONVERGENT B0 ;  /* 0x0000000000007941 */ /* 0x000fea0003800200 */
.L_x_34616:
[----:B------:R-:W1:Y:S02]  /*b210*/  F2I.S64.TRUNC R4, R4 ;  /* 0x0000000400047311 */ /* 0x000e64000020d900 */
[----:B-1----:R-:W-:Y:S05]  /*b220*/  BRA `(.L_x_34601) ;  /* 0x00000004000c7947 */ /* 0x002fea0003800000 */
.L_x_34614:
        /* <DEDUP_REMOVED lines=21> */
.L_x_34623:
[----:B------:R-:W-:Y:S05]  /*b380*/  BSYNC.RECONVERGENT B1 ;  /* 0x0000000000017941 */ /* 0x000fea0003800200 */
.L_x_34622:
[----:B------:R-:W-:Y:S01]  /*b390*/  IMAD.SHL.U32 R0, R0, 0x200000, RZ ;  /* 0x0020000000007824 */ /* 0x000fe200078e00ff */
[----:B------:R-:W-:-:S04]  /*b3a0*/  LEA R2, R2, 0x37800000, 0x17 ;  /* 0x3780000002027811 */ /* 0x000fc800078eb8ff */
[----:B------:R-:W-:-:S07]  /*b3b0*/  LOP3.LUT R4, R2, R0, R7, 0xfe, !PT ;  /* 0x0000000002047212 */ /* 0x000fce00078efe07 */
.L_x_34621:
[----:B------:R-:W-:Y:S05]  /*b3c0*/  BSYNC.RECONVERGENT B0 ;  /* 0x0000000000007941 */ /* 0x000fea0003800200 */
.L_x_34620:
[----:B------:R-:W1:Y:S02]  /*b3d0*/  F2I.S64.TRUNC R4, R4 ;  /* 0x0000000400047311 */ /* 0x000e64000020d900 */
[----:B-1----:R-:W-:Y:S05]  /*b3e0*/  BRA `(.L_x_34601) ;  /* 0x00000000009c7947 */ /* 0x002fea0003800000 */
.L_x_34613:
        /* <DEDUP_REMOVED lines=14> */
.L_x_34627:
[----:B------:R-:W-:Y:S05]  /*b4d0*/  BSYNC.RECONVERGENT B0 ;  /* 0x0000000000007941 */ /* 0x000fea0003800200 */
.L_x_34626:
[----:B------:R-:W1:Y:S02]  /*b4e0*/  F2I.S64.TRUNC R4, R4 ;  /* 0x0000000400047311 */ /* 0x000e64000020d900 */
[----:B-1----:R-:W-:Y:S05]  /*b4f0*/  BRA `(.L_x_34601) ;  /* 0x0000000000587947 */ /* 0x002fea0003800000 */
.L_x_34600:
        /* <DEDUP_REMOVED lines=16> */
.L_x_34628:
[----:B------:R-:W-:Y:S01]  /*b600*/  CS2R R4, SRZ ;  /* 0x0000000000047805 */ /* 0x000fe2000001ff00 */
[----:B------:R-:W-:Y:S06]  /*b610*/  BRA `(.L_x_34601) ;  /* 0x0000000000107947 */ /* 0x000fec0003800000 */
.L_x_34625:
[----:B------:R1:W5:Y:S01]  /*b620*/  LDG.E.64 R4, desc[UR36][R22.64] ;  /* 0x0000002416047981 */ /* 0x000362000c1e1b00 */
[----:B------:R-:W-:Y:S05]  /*b630*/  BRA `(.L_x_34601) ;  /* 0x0000000000087947 */ /* 0x000fea0003800000 */
.L_x_34624:
[----:B------:R1:W5:Y:S01]  /*b640*/  LDG.E R4, desc[UR36][R22.64] ;  /* 0x0000002416047981 */ /* 0x000362000c1e1900 */
[----:B------:R-:W-:-:S07]  /*b650*/  IMAD.MOV.U32 R5, RZ, RZ, RZ ;  /* 0x000000ffff057224 */ /* 0x000fce00078e00ff */
.L_x_34601:
[----:B------:R-:W0:Y:S01]  /*b660*/  LDCU.64 UR6, c[0x0][0x5e8] ;  /* 0x0000bd00ff0677ac */ /* 0x000e220008000a00 */
[----:B-----5:R-:W-:Y:S01]  /*b670*/  ISETP.GT.U32.AND P0, PT, R16, R4, PT ;  /* 0x000000041000720c */ /* 0x020fe20003f04070 */
[----:B------:R-:W-:-:S03]  /*b680*/  UPRMT UR4, UR43, 0x9910, URZ ;  /* 0x000099102b047896 */ /* 0x000fc600080000ff */
[----:B------:R-:W-:Y:S01]  /*b690*/  ISETP.GT.AND.EX P0, PT, R17, R5, PT, P0 ;  /* 0x000000051100720c */ /* 0x000fe20003f04300 */
        /* <DEDUP_REMOVED lines=17> */
.L_x_34632:
[----:B------:R0:W-:Y:S01]  /*b7b0*/  STG.E.U8 desc[UR36][R2.64], R7 ;  /* 0x0000000702007986 */ /* 0x0001e2000c101124 */
[----:B------:R-:W-:Y:S05]  /*b7c0*/  BRA `(.L_x_34634) ;  /* 0x0000000c00387947 */ /* 0x000fea0003800000 */
.L_x_34631:
        /* <DEDUP_REMOVED lines=8> */
.L_x_34636:
[----:B------:R0:W-:Y:S01]  /*b850*/  STG.E desc[UR36][R2.64], R7 ;  /* 0x0000000702007986 */ /* 0x0001e2000c101924 */
[----:B------:R-:W-:Y:S05]  /*b860*/  BRA `(.L_x_34634) ;  /* 0x0000000c00107947 */ /* 0x000fea0003800000 */
.L_x_34635:
[----:B------:R0:W-:Y:S01]  /*b870*/  STG.E.U16 desc[UR36][R2.64], R7 ;  /* 0x0000000702007986 */ /* 0x0001e2000c101524 */
[----:B------:R-:W-:Y:S05]  /*b880*/  BRA `(.L_x_34634) ;  /* 0x0000000c00087947 */ /* 0x000fea0003800000 */
.L_x_34630:
        /* <DEDUP_REMOVED lines=9> */
.L_x_34638:
[----:B------:R-:W0:Y:S02]  /*b920*/  I2F.S64 R0, R4 ;  /* 0x0000000400007312 */ /* 0x000e240000301400 */
[----:B0-----:R-:W-:-:S05]  /*b930*/  F2FP.F16.F32.PACK_AB R0, RZ, R0 ;  /* 0x00000000ff00723e */ /* 0x001fca00000000ff */
[----:B------:R0:W-:Y:S01]  /*b940*/  STG.E.U16 desc[UR36][R2.64], R0 ;  /* 0x0000000002007986 */ /* 0x0001e2000c101524 */
[----:B------:R-:W-:Y:S05]  /*b950*/  BRA `(.L_x_34634) ;  /* 0x0000000800d47947 */ /* 0x000fea0003800000 */
.L_x_34637:
        /* <DEDUP_REMOVED lines=10> */
.L_x_34640:
[----:B------:R-:W0:Y:S02]  /*ba00*/  I2F.S64 R4, R4 ;  /* 0x0000000400047312 */ /* 0x000e240000301400 */
[----:B0-----:R-:W-:-:S04]  /*ba10*/  F2FP.F16.F32.PACK_AB R5, RZ, R4 ;  /* 0x00000004ff05723e */ /* 0x001fc800000000ff */
[----:B------:R-:W-:-:S05]  /*ba20*/  PRMT R5, R5, 0x5410, RZ ;  /* 0x0000541005057816 */ /* 0x000fca00000000ff */
[----:B------:R0:W-:Y:S01]  /*ba30*/  STG.E desc[UR36][R2.64], R5 ;  /* 0x0000000502007986 */ /* 0x0001e2000c101924 */
[----:B------:R-:W-:Y:S05]  /*ba40*/  BRA `(.L_x_34634) ;  /* 0x0000000800987947 */ /* 0x000fea0003800000 */
.L_x_34639:
[----:B------:R-:W0:Y:S02]  /*ba50*/  I2F.F64.S64 R4, R4 ;  /* 0x0000000400047312 */ /* 0x000e240000301c00 */
[----:B0-----:R0:W-:Y:S01]  /*ba60*/  STG.E.64 desc[UR36][R2.64], R4 ;  /* 0x0000000402007986 */ /* 0x0011e2000c101b24 */
[----:B------:R-:W-:Y:S05]  /*ba70*/  BRA `(.L_x_34634) ;  /* 0x00000008008c7947 */ /* 0x000fea0003800000 */
.L_x_34629:
        /* <DEDUP_REMOVED lines=12> */
.L_x_34644:
        /* <DEDUP_REMOVED lines=18> */
.L_x_34647:
[----:B------:R-:W-:-:S04]  /*bc60*/  SHF.R.U32.HI R5, RZ, 0x18, R5 ;  /* 0x00000018ff057819 */ /* 0x000fc80000011605 */
[----:B------:R-:W-:-:S07]  /*bc70*/  LOP3.LUT R0, R0, 0x80, R5, 0xf8, !PT ;  /* 0x0000008000007812 */ /* 0x000fce00078ef805 */
.L_x_34646:
[----:B------:R-:W-:Y:S05]  /*bc80*/  BSYNC.RECONVERGENT B0 ;  /* 0x0000000000007941 */ /* 0x000fea0003800200 */
.L_x_34645:
[----:B------:R0:W-:Y:S01]  /*bc90*/  STG.E.U8 desc[UR36][R2.64], R0 ;  /* 0x0000000002007986 */ /* 0x0001e2000c101124 */
[----:B------:R-:W-:Y:S05]  /*bca0*/  BRA `(.L_x_34634) ;  /* 0x0000000800007947 */ /* 0x000fea0003800000 */
.L_x_34643:
        /* <DEDUP_REMOVED lines=18> */
.L_x_34650:
[----:B------:R-:W-:-:S04]  /*bdd0*/  SHF.R.U32.HI R5, RZ, 0x18, R5 ;  /* 0x00000018ff057819 */ /* 0x000fc80000011605 */
[----:B------:R-:W-:-:S07]  /*bde0*/  LOP3.LUT R0, R0, 0x80, R5, 0xf8, !PT ;  /* 0x0000008000007812 */ /* 0x000fce00078ef805 */
.L_x_34649:
[----:B------:R-:W-:Y:S05]  /*bdf0*/  BSYNC.RECONVERGENT B0 ;  /* 0x0000000000007941 */ /* 0x000fea0003800200 */
.L_x_34648:
[----:B------:R0:W-:Y:S01]  /*be00*/  STG.E.U8 desc[UR36][R2.64], R0 ;  /* 0x0000000002007986 */ /* 0x0001e2000c101124 */
[----:B------:R-:W-:Y:S05]  /*be10*/  BRA `(.L_x_34634) ;  /* 0x0000000400a47947 */ /* 0x000fea0003800000 */
.L_x_34642:
        /* <DEDUP_REMOVED lines=23> */
.L_x_34652:
[----:B------:R0:W-:Y:S01]  /*bf90*/  STG.E.64 desc[UR36][R2.64], R4 ;  /* 0x0000000402007986 */ /* 0x0001e2000c101b24 */
[----:B------:R-:W-:Y:S05]  /*bfa0*/  BRA `(.L_x_34634) ;  /* 0x0000000400407947 */ /* 0x000fea0003800000 */
.L_x_34651:
[----:B------:R0:W-:Y:S01]  /*bfb0*/  STG.E desc[UR36][R2.64], R7 ;  /* 0x0000000702007986 */ /* 0x0001e2000c101924 */
[----:B------:R-:W-:Y:S05]  /*bfc0*/  BRA `(.L_x_34634) ;  /* 0x0000000400387947 */ /* 0x000fea0003800000 */
.L_x_34641:
        /* <DEDUP_REMOVED lines=11> */
.L_x_34654:
[----:B------:R-:W-:Y:S01]  /*c080*/  CS2R R6, SRZ ;  /* 0x0000000000067805 */ /* 0x000fe2000001ff00 */
[----:B------:R-:W0:Y:S04]  /*c090*/  I2F.F64.S64 R4, R4 ;  /* 0x0000000400047312 */ /* 0x000e280000301c00 */
[----:B0-----:R0:W-:Y:S01]  /*c0a0*/  STG.E.128 desc[UR36][R2.64], R4 ;  /* 0x0000000402007986 */ /* 0x0011e2000c101d24 */
[----:B------:R-:W-:Y:S05]  /*c0b0*/  BRA `(.L_x_34634) ;  /* 0x0000000000fc7947 */ /* 0x000fea0003800000 */
.L_x_34653:
[----:B------:R-:W-:-:S09]  /*c0c0*/  UISETP.NE.AND UP0, UPT, UR4, 0xf, UPT ;  /* 0x0000000f0400788c */ /* 0x000fd2000bf05270 */
[----:B------:R-:W-:Y:S05]  /*c0d0*/  BRA.U !UP0, `(.L_x_34655) ;  /* 0x0000000108e87547 */ /* 0x000fea000b800000 */
[----:B------:R-:W-:-:S09]  /*c0e0*/  UISETP.NE.AND UP0, UPT, UR4, 0x17, UPT ;  /* 0x000000170400788c */ /* 0x000fd2000bf05270 */
[----:B------:R-:W-:Y:S05]  /*c0f0*/  BRA.U !UP0, `(.L_x_34656) ;  /* 0x0000000108907547 */ /* 0x000fea000b800000 */
[----:B------:R-:W-:-:S09]  /*c100*/  UISETP.NE.AND UP0, UPT, UR4, 0x18, UPT ;  /* 0x000000180400788c */ /* 0x000fd2000bf05270 */
[----:B------:R-:W-:Y:S05]  /*c110*/  BRA.U !UP0, `(.L_x_34657) ;  /* 0x0000000108447547 */ /* 0x000fea000b800000 */
.L_x_34633:
        /* <DEDUP_REMOVED lines=16> */
.L_x_34658:
[----:B------:R-:W-:Y:S05]  /*c220*/  BRA `(.L_x_34634) ;  /* 0x0000000000a07947 */ /* 0x000fea0003800000 */
.L_x_34657:
        /* <DEDUP_REMOVED lines=13> */
.L_x_34660:
[----:B------:R-:W-:Y:S05]  /*c300*/  BSYNC.RECONVERGENT B0 ;  /* 0x0000000000007941 */ /* 0x000fea0003800200 */
.L_x_34659:
[----:B------:R-:W-:-:S05]  /*c310*/  LOP3.LUT R7, R0, 0x80, R7, 0xf8, !PT ;  /* 0x0000008000077812 */ /* 0x000fca00078ef807 */
[----:B------:R4:W-:Y:S01]  /*c320*/  STG.E.U8 desc[UR36][R2.64], R7 ;  /* 0x0000000702007986 */ /* 0x0009e2000c101124 */
[----:B------:R-:W-:Y:S05]  /*c330*/  BRA `(.L_x_34634) ;  /* 0x00000000005c7947 */ /* 0x000fea0003800000 */
.L_x_34656:
        /* <DEDUP_REMOVED lines=12> */
.L_x_34662:
[----:B------:R-:W-:Y:S02]  /*c400*/  ISETP.GT.U32.AND P0, PT, R6, 0x7f800000, PT ;  /* 0x7f8000000600780c */ /* 0x000fe40003f04070 */
[----:B------:R-:W-:-:S04]  /*c410*/  MOV R0, 0x7f ;  /* 0x0000007f00007802 */ /* 0x000fc80000000f00 */
[----:B------:R-:W-:-:S07]  /*c420*/  SEL R0, R0, 0x7c, P0 ;  /* 0x0000007c00007807 */ /* 0x000fce0000000000 */
.L_x_34663:
[----:B------:R-:W-:Y:S05]  /*c430*/  BSYNC.RECONVERGENT B0 ;  /* 0x0000000000007941 */ /* 0x000fea0003800200 */
.L_x_34661:
[----:B------:R-:W-:-:S04]  /*c440*/  SHF.R.U32.HI R5, RZ, 0x18, R5 ;  /* 0x00000018ff057819 */ /* 0x000fc80000011605 */
[----:B------:R-:W-:-:S05]  /*c450*/  LOP3.LUT R5, R0, 0x80, R5, 0xf8, !PT ;  /* 0x0000008000057812 */ /* 0x000fca00078ef805 */
[----:B------:R3:W-:Y:S01]  /*c460*/  STG.E.U8 desc[UR36][R2.64], R5 ;  /* 0x0000000502007986 */ /* 0x0007e2000c101124 */
[----:B------:R-:W-:Y:S05]  /*c470*/  BRA `(.L_x_34634) ;  /* 0x00000000000c7947 */ /* 0x000fea0003800000 */
.L_x_34655:
[----:B------:R-:W0:Y:S02]  /*c480*/  I2F.S64 R0, R4 ;  /* 0x0000000400007312 */ /* 0x000e240000301400 */
[----:B0-----:R-:W-:-:S05]  /*c490*/  F2FP.BF16.F32.PACK_AB R0, RZ, R0 ;  /* 0x00000000ff00723e */ /* 0x001fca00000010ff */
[----:B------:R0:W-:Y:S02]  /*c4a0*/  STG.E.U16 desc[UR36][R2.64], R0 ;  /* 0x0000000002007986 */ /* 0x0001e4000c101524 */
.L_x_34634:
[----:B------:R-:W-:-:S07]  /*c4b0*/  VIADD R19, R19, 0x80 ;  /* 0x0000008013137836 */ /* 0x000fce0000000000 */
.L_x_34561:
[----:B------:R-:W-:Y:S05]  /*c4c0*/  BSYNC.RECONVERGENT B6 ;  /* 0x0000000000067941 */ /* 0x000fea0003800200 */
.L_x_34560:
        /* <DEDUP_REMOVED lines=357> */
.L_x_34664:
        /* <DEDUP_REMOVED lines=20> */
.L_x_34668:
[----:B------:R3:W5:Y:S01]  /*dc60*/  LDG.E.U8 R18, desc[UR36][R2.64] ;  /* 0x0000002402127981 */ /* 0x000762000c1e1100 */
[----:B------:R-:W-:Y:S01]  /*dc70*/  MOV R19, RZ ;  /* 0x000000ff00137202 */ /* 0x000fe20000000f00 */
[----:B------:R-:W-:Y:S06]  /*dc80*/  BRA `(.L_x_34670) ;  /* 0x0000000c00407947 */ /* 0x000fec0003800000 */
.L_x_34667:
        /* <DEDUP_REMOVED lines=8> */
.L_x_34672:
[----:B------:R-:W2:Y:S02]  /*dd10*/  LDG.E R18, desc[UR36][R2.64] ;  /* 0x0000002402127981 */ /* 0x000ea4000c1e1900 */
[----:B--2---:R-:W-:Y:S01]  /*dd20*/  SHF.R.S32.HI R19, RZ, 0x1f, R18 ;  /* 0x0000001fff137819 */ /* 0x004fe20000011412 */
[----:B------:R-:W-:Y:S06]  /*dd30*/  BRA `(.L_x_34670) ;  /* 0x0000000c00147947 */ /* 0x000fec0003800000 */
.L_x_34671:
[----:B------:R-:W2:Y:S02]  /*dd40*/  LDG.E.S16 R18, desc[UR36][R2.64] ;  /* 0x0000002402127981 */ /* 0x000ea4000c1e1700 */
[----:B--2---:R-:W-:Y:S01]  /*dd50*/  SHF.R.S32.HI R19, RZ, 0x1f, R18 ;  /* 0x0000001fff137819 */ /* 0x004fe20000011412 */
[----:B------:R-:W-:Y:S06]  /*dd60*/  BRA `(.L_x_34670) ;  /* 0x0000000c00087947 */ /* 0x000fec0003800000 */
.L_x_34666:
        /* <DEDUP_REMOVED lines=9> */
.L_x_34674:
[----:B------:R-:W2:Y:S02]  /*de00*/  LDG.E.U16 R2, desc[UR36][R2.64] ;  /* 0x0000002402027981 */ /* 0x000ea4000c1e1500 */
[----:B--2---:R-:W-:-:S06]  /*de10*/  HADD2.F32 R18, -RZ, R2.H0_H0 ;  /* 0x20000002ff127230 */ /* 0x004fcc0000004100 */
[----:B------:R-:W3:Y:S02]  /*de20*/  F2I.S64.TRUNC R18, R18 ;  /* 0x0000001200127311 */ /* 0x000ee4000020d900 */
[----:B---3--:R-:W-:Y:S05]  /*de30*/  BRA `(.L_x_34670) ;  /* 0x0000000800d47947 */ /* 0x008fea0003800000 */
.L_x_34673:
        /* <DEDUP_REMOVED lines=9> */
.L_x_34676:
[----:B------:R-:W2:Y:S02]  /*ded0*/  LDG.E.U16 R2, desc[UR36][R2.64] ;  /* 0x0000002402027981 */ /* 0x000ea4000c1e1500 */
[----:B--2---:R-:W-:-:S06]  /*dee0*/  HADD2.F32 R18, -RZ, R2.H0_H0 ;  /* 0x20000002ff127230 */ /* 0x004fcc0000004100 */
[----:B------:R-:W3:Y:S02]  /*def0*/  F2I.S64.TRUNC R18, R18 ;  /* 0x0000001200127311 */ /* 0x000ee4000020d900 */
[----:B---3--:R-:W-:Y:S05]  /*df00*/  BRA `(.L_x_34670) ;  /* 0x0000000800a07947 */ /* 0x008fea0003800000 */
.L_x_34675:
[----:B------:R-:W2:Y:S02]  /*df10*/  LDG.E.64 R2, desc[UR36][R2.64] ;  /* 0x0000002402027981 */ /* 0x000ea4000c1e1b00 */
[----:B--2---:R3:W4:Y:S02]  /*df20*/  F2I.S64.F64.TRUNC R18, R2 ;  /* 0x0000000200127311 */ /* 0x004724000030d900 */
[----:B---34-:R-:W-:Y:S05]  /*df30*/  BRA `(.L_x_34670) ;  /* 0x0000000800947947 */ /* 0x018fea0003800000 */
.L_x_34665:
        /* <DEDUP_REMOVED lines=13> */
.L_x_34679:
[----:B------:R-:W2:Y:S02]  /*e010*/  LDG.E.64 R2, desc[UR36][R2.64] ;  /* 0x0000002402027981 */ /* 0x000ea4000c1e1b00 */
[----:B--2---:R0:W1:Y:S02]  /*e020*/  F2I.S64.F64.TRUNC R18, R2 ;  /* 0x0000000200127311 */ /* 0x004064000030d900 */
[----:B01----:R-:W-:Y:S05]  /*e030*/  BRA `(.L_x_34670) ;  /* 0x0000000800547947 */ /* 0x003fea0003800000 */
.L_x_34678:
        /* <DEDUP_REMOVED lines=26> */
.L_x_34681:
        /* <DEDUP_REMOVED lines=13> */
.L_x_34680:
[----:B------:R-:W2:Y:S02]  /*e2b0*/  LDG.E.U16 R18, desc[UR36][R2.64] ;  /* 0x0000002402127981 */ /* 0x000ea4000c1e1500 */
[----:B--2---:R-:W-:-:S06]  /*e2c0*/  IMAD.U32 R18, R18, 0x10000, RZ ;  /* 0x0001000012127824 */ /* 0x004fcc00078e00ff */
[----:B------:R-:W0:Y:S02]  /*e2d0*/  F2I.S64.TRUNC R18, R18 ;  /* 0x0000001200127311 */ /* 0x000e24000020d900 */
[----:B0-----:R-:W-:Y:S05]  /*e2e0*/  BRA `(.L_x_34670) ;  /* 0x0000000400a87947 */ /* 0x001fea0003800000 */
.L_x_34677:
        /* <DEDUP_REMOVED lines=11> */
.L_x_34684:
        /* <DEDUP_REMOVED lines=21> */
.L_x_34688:
[----:B------:R-:W-:Y:S05]  /*e4f0*/  BSYNC.RECONVERGENT B1 ;  /* 0x0000000000017941 */ /* 0x000fea0003800200 */
.L_x_34687:
[----:B------:R-:W-:Y:S01]  /*e500*/  IMAD.SHL.U32 R0, R0, 0x100000, RZ ;  /* 0x0010000000007824 */ /* 0x000fe200078e00ff */
[----:B------:R-:W-:-:S04]  /*e510*/  LEA R2, R2, 0x3b800000, 0x17 ;  /* 0x3b80000002027811 */ /* 0x000fc800078eb8ff */
[----:B------:R-:W-:-:S07]  /*e520*/  LOP3.LUT R18, R2, R0, R7, 0xfe, !PT ;  /* 0x0000000002127212 */ /* 0x000fce00078efe07 */
.L_x_34686:
[----:B------:R-:W-:Y:S05]  /*e530*/  BSYNC.RECONVERGENT B0 ;  /* 0x0000000000007941 */ /* 0x000fea0003800200 */
.L_x_34685:
[----:B------:R-:W3:Y:S02]  /*e540*/  F2I.S64.TRUNC R18, R18 ;  /* 0x0000001200127311 */ /* 0x000ee4000020d900 */
[----:B---3--:R-:W-:Y:S05]  /*e550*/  BRA `(.L_x_34670) ;  /* 0x00000004000c7947 */ /* 0x008fea0003800000 */
.L_x_34683:
        /* <DEDUP_REMOVED lines=21> */
.L_x_34692:
[----:B------:R-:W-:Y:S05]  /*e6b0*/  BSYNC.RECONVERGENT B1 ;  /* 0x0000000000017941 */ /* 0x000fea0003800200 */
.L_x_34691:
[----:B------:R-:W-:Y:S01]  /*e6c0*/  IMAD.SHL.U32 R0, R0, 0x200000, RZ ;  /* 0x0020000000007824 */ /* 0x000fe200078e00ff */
[----:B------:R-:W-:-:S04]  /*e6d0*/  LEA R2, R2, 0x37800000, 0x17 ;  /* 0x3780000002027811 */ /* 0x000fc800078eb8ff */
[----:B------:R-:W-:-:S07]  /*e6e0*/  LOP3.LUT R18, R2, R0, R7, 0xfe, !PT ;  /* 0x0000000002127212 */ /* 0x000fce00078efe07 */
.L_x_34690:
[----:B------:R-:W-:Y:S05]  /*e6f0*/  BSYNC.RECONVERGENT B0 ;  /* 0x0000000000007941 */ /* 0x000fea0003800200 */
.L_x_34689:
[----:B------:R-:W2:Y:S02]  /*e700*/  F2I.S64.TRUNC R18, R18 ;  /* 0x0000001200127311 */ /* 0x000ea4000020d900 */
[----:B--2---:R-:W-:Y:S05]  /*e710*/  BRA `(.L_x_34670) ;  /* 0x00000000009c7947 */ /* 0x004fea0003800000 */
.L_x_34682:
        /* <DEDUP_REMOVED lines=14> */
.L_x_34696:
[----:B------:R-:W-:Y:S05]  /*e800*/  BSYNC.RECONVERGENT B0 ;  /* 0x0000000000007941 */ /* 0x000fea0003800200 */
.L_x_34695:
[----:B------:R-:W1:Y:S02]  /*e810*/  F2I.S64.TRUNC R18, R18 ;  /* 0x0000001200127311 */ /* 0x000e64000020d900 */
[----:B-1----:R-:W-:Y:S05]  /*e820*/  BRA `(.L_x_34670) ;  /* 0x0000000000587947 */ /* 0x002fea0003800000 */
.L_x_34669:
        /* <DEDUP_REMOVED lines=16> */
.L_x_34697:
[----:B------:R-:W-:Y:S01]  /*e930*/  CS2R R18, SRZ ;  /* 0x0000000000127805 */ /* 0x000fe2000001ff00 */
[----:B------:R-:W-:Y:S06]  /*e940*/  BRA `(.L_x_34670) ;  /* 0x0000000000107947 */ /* 0x000fec0003800000 */
.L_x_34694:
[----:B------:R0:W5:Y:S01]  /*e950*/  LDG.E.64 R18, desc[UR36][R2.64] ;  /* 0x0000002402127981 */ /* 0x000162000c1e1b00 */
[----:B------:R-:W-:Y:S05]  /*e960*/  BRA `(.L_x_34670) ;  /* 0x0000000000087947 */ /* 0x000fea0003800000 */
.L_x_34693:
[----:B------:R1:W5:Y:S01]  /*e970*/  LDG.E R18, desc[UR36][R2.64] ;  /* 0x0000002402127981 */ /* 0x000362000c1e1900 */
[----:B------:R-:W-:-:S07]  /*e980*/  IMAD.MOV.U32 R19, RZ, RZ, RZ ;  /* 0x000000ffff137224 */ /* 0x000fce00078e00ff */
.L_x_34670:
        /* <DEDUP_REMOVED lines=17> */
.L_x_34701:
[----:B0-234-:R0:W5:Y:S01]  /*eaa0*/  LDG.E.U8 R2, desc[UR36][R22.64] ;  /* 0x0000002416027981 */ /* 0x01d162000c1e1100 */
[----:B------:R-:W-:Y:S01]  /*eab0*/  IMAD.MOV.U32 R3, RZ, RZ, RZ ;  /* 0x000000ffff037224 */ /* 0x000fe200078e00ff */
[----:B------:R-:W-:Y:S06]  /*eac0*/  BRA `(.L_x_34703) ;  /* 0x0000000c00407947 */ /* 0x000fec0003800000 */
.L_x_34700:
        /* <DEDUP_REMOVED lines=8> */
.L_x_34705:
[----:B0-234-:R-:W2:Y:S02]  /*eb50*/  LDG.E R2, desc[UR36][R22.64] ;  /* 0x0000002416027981 */ /* 0x01dea4000c1e1900 */
[----:B--2---:R-:W-:Y:S01]  /*eb60*/  SHF.R.S32.HI R3, RZ, 0x1f, R2 ;  /* 0x0000001fff037819 */ /* 0x004fe20000011402 */
[----:B------:R-:W-:Y:S06]  /*eb70*/  BRA `(.L_x_34703) ;  /* 0x0000000c00147947 */ /* 0x000fec0003800000 */
.L_x_34704:
[----:B0-234-:R-:W2:Y:S02]  /*eb80*/  LDG.E.S16 R2, desc[UR36][R22.64] ;  /* 0x0000002416027981 */ /* 0x01dea4000c1e1700 */
[----:B--2---:R-:W-:Y:S01]  /*eb90*/  SHF.R.S32.HI R3, RZ, 0x1f, R2 ;  /* 0x0000001fff037819 */ /* 0x004fe20000011402 */
[----:B------:R-:W-:Y:S06]  /*eba0*/  BRA `(.L_x_34703) ;  /* 0x0000000c00087947 */ /* 0x000fec0003800000 */
.L_x_34699:
        /* <DEDUP_REMOVED lines=9> */
.L_x_34707:
[----:B------:R-:W0:Y:S02]  /*ec40*/  LDG.E.U16 R22, desc[UR36][R22.64] ;  /* 0x0000002416167981 */ /* 0x000e24000c1e1500 */
[----:B0-234-:R-:W-:-:S06]  /*ec50*/  HADD2.F32 R2, -RZ, R22.H0_H0 ;  /* 0x20000016ff027230 */ /* 0x01dfcc0000004100 */
[----:B------:R-:W2:Y:S02]  /*ec60*/  F2I.S64.TRUNC R2, R2 ;  /* 0x0000000200027311 */ /* 0x000ea4000020d900 */
[----:B--2---:R-:W-:Y:S05]  /*ec70*/  BRA `(.L_x_34703) ;  /* 0x0000000800d47947 */ /* 0x004fea0003800000 */
.L_x_34706:
        /* <DEDUP_REMOVED lines=9> */
.L_x_34709:
[----:B------:R-:W0:Y:S02]  /*ed10*/  LDG.E.U16 R22, desc[UR36][R22.64] ;  /* 0x0000002416167981 */ /* 0x000e24000c1e1500 */
[----:B0-234-:R-:W-:-:S06]  /*ed20*/  HADD2.F32 R2, -RZ, R22.H0_H0 ;  /* 0x20000016ff027230 */ /* 0x01dfcc0000004100 */
[----:B------:R-:W2:Y:S02]  /*ed30*/  F2I.S64.TRUNC R2, R2 ;  /* 0x0000000200027311 */ /* 0x000ea4000020d900 */
[----:B--2---:R-:W-:Y:S05]  /*ed40*/  BRA `(.L_x_34703) ;  /* 0x0000000800a07947 */ /* 0x004fea0003800000 */
.L_x_34708:
[----:B0-234-:R-:W2:Y:S02]  /*ed50*/  LDG.E.64 R2, desc[UR36][R22.64] ;  /* 0x0000002416027981 */ /* 0x01dea4000c1e1b00 */
[----:B--2---:R-:W2:Y:S02]  /*ed60*/  F2I.S64.F64.TRUNC R2, R2 ;  /* 0x0000000200027311 */ /* 0x004ea4000030d900 */
[----:B--2---:R-:W-:Y:S05]  /*ed70*/  BRA `(.L_x_34703) ;  /* 0x0000000800947947 */ /* 0x004fea0003800000 */
.L_x_34698:
        /* <DEDUP_REMOVED lines=13> */
.L_x_34712:
[----:B0-234-:R-:W2:Y:S02]  /*ee50*/  LDG.E.64 R2, desc[UR36][R22.64] ;  /* 0x0000002416027981 */ /* 0x01dea4000c1e1b00 */
[----:B--2---:R-:W2:Y:S02]  /*ee60*/  F2I.S64.F64.TRUNC R2, R2 ;  /* 0x0000000200027311 */ /* 0x004ea4000030d900 */
[----:B--2---:R-:W-:Y:S05]  /*ee70*/  BRA `(.L_x_34703) ;  /* 0x0000000800547947 */ /* 0x004fea0003800000 */
.L_x_34711:
        /* <DEDUP_REMOVED lines=26> */
.L_x_34714:
        /* <DEDUP_REMOVED lines=13> */
.L_x_34713:
[----:B0-234-:R-:W2:Y:S02]  /*f0f0*/  LDG.E.U16 R2, desc[UR36][R22.64] ;  /* 0x0000002416027981 */ /* 0x01dea4000c1e1500 */
[----:B--2---:R-:W-:-:S06]  /*f100*/  SHF.L.U32 R2, R2, 0x10, RZ ;  /* 0x0000001002027819 */ /* 0x004fcc00000006ff */
[----:B------:R-:W2:Y:S02]  /*f110*/  F2I.S64.TRUNC R2, R2 ;  /* 0x0000000200027311 */ /* 0x000ea4000020d900 */
[----:B--2---:R-:W-:Y:S05]  /*f120*/  BRA `(.L_x_34703) ;  /* 0x0000000400a87947 */ /* 0x004fea0003800000 */
.L_x_34710:
        /* <DEDUP_REMOVED lines=11> */
.L_x_34717:
        /* <DEDUP_REMOVED lines=21> */
.L_x_34721:
[----:B------:R-:W-:Y:S05]  /*f330*/  BSYNC.RECONVERGENT B1 ;  /* 0x0000000000017941 */ /* 0x000fea0003800200 */
.L_x_34720:
[----:B------:R-:W-:Y:S02]  /*f340*/  SHF.L.U32 R0, R0, 0x14, RZ ;  /* 0x0000001400007819 */ /* 0x000fe400000006ff */
[----:B------:R-:W-:-:S04]  /*f350*/  LEA R2, R2, 0x3b800000, 0x17 ;  /* 0x3b80000002027811 */ /* 0x000fc800078eb8ff */
[----:B------:R-:W-:-:S07]  /*f360*/  LOP3.LUT R2, R2, R0, R7, 0xfe, !PT ;  /* 0x0000000002027212 */ /* 0x000fce00078efe07 */
.L_x_34719:
[----:B------:R-:W-:Y:S05]  /*f370*/  BSYNC.RECONVERGENT B0 ;  /* 0x0000000000007941 */ /* 0x000fea0003800200 */
.L_x_34718:
[----:B------:R-:W4:Y:S02]  /*f380*/  F2I.S64.TRUNC R2, R2 ;  /* 0x0000000200027311 */ /* 0x000f24000020d900 */
[----:B----4-:R-:W-:Y:S05]  /*f390*/  BRA `(.L_x_34703) ;  /* 0x00000004000c7947 */ /* 0x010fea0003800000 */
.L_x_34716:
        /* <DEDUP_REMOVED lines=21> */
.L_x_34725:
[----:B------:R-:W-:Y:S05]  /*f4f0*/  BSYNC.RECONVERGENT B1 ;  /* 0x0000000000017941 */ /* 0x000fea0003800200 */
.L_x_34724:
[----:B------:R-:W-:Y:S01]  /*f500*/  IMAD.SHL.U32 R0, R0, 0x200000, RZ ;  /* 0x0020000000007824 */ /* 0x000fe200078e00ff */
[----:B------:R-:W-:-:S04]  /*f510*/  LEA R2, R2, 0x37800000, 0x17 ;  /* 0x3780000002027811 */ /* 0x000fc800078eb8ff */
[----:B------:R-:W-:-:S07]  /*f520*/  LOP3.LUT R2, R2, R0, R7, 0xfe, !PT ;  /* 0x0000000002027212 */ /* 0x000fce00078efe07 */
.L_x_34723:
[----:B------:R-:W-:Y:S05]  /*f530*/  BSYNC.RECONVERGENT B0 ;  /* 0x0000000000007941 */ /* 0x000fea0003800200 */
.L_x_34722:
[----:B------:R-:W4:Y:S02]  /*f540*/  F2I.S64.TRUNC R2, R2 ;  /* 0x0000000200027311 */ /* 0x000f24000020d900 */
[----:B----4-:R-:W-:Y:S05]  /*f550*/  BRA `(.L_x_34703) ;  /* 0x00000000009c7947 */ /* 0x010fea0003800000 */
.L_x_34715:
        /* <DEDUP_REMOVED lines=14> */
.L_x_34729:
[----:B------:R-:W-:Y:S05]  /*f640*/  BSYNC.RECONVERGENT B0 ;  /* 0x0000000000007941 */ /* 0x000fea0003800200 */
.L_x_34728:
[----:B------:R-:W3:Y:S02]  /*f650*/  F2I.S64.TRUNC R2, R2 ;  /* 0x0000000200027311 */ /* 0x000ee4000020d900 */
[----:B---3--:R-:W-:Y:S05]  /*f660*/  BRA `(.L_x_34703) ;  /* 0x0000000000587947 */ /* 0x008fea0003800000 */
.L_x_34702:
        /* <DEDUP_REMOVED lines=16> */
.L_x_34730:
[----:B------:R-:W-:Y:S01]  /*f770*/  CS2R R2, SRZ ;  /* 0x0000000000027805 */ /* 0x000fe2000001ff00 */
[----:B------:R-:W-:Y:S06]  /*f780*/  BRA `(.L_x_34703) ;  /* 0x0000000000107947 */ /* 0x000fec0003800000 */
.L_x_34727:
[----:B0-234-:R2:W5:Y:S01]  /*f790*/  LDG.E.64 R2, desc[UR36][R22.64] ;  /* 0x0000002416027981 */ /* 0x01d562000c1e1b00 */
[----:B------:R-:W-:Y:S05]  /*f7a0*/  BRA `(.L_x_34703) ;  /* 0x0000000000087947 */ /* 0x000fea0003800000 */
.L_x_34726:
[----:B0-234-:R3:W5:Y:S01]  /*f7b0*/  LDG.E R2, desc[UR36][R22.64] ;  /* 0x0000002416027981 */ /* 0x01d762000c1e1900 */
[----:B------:R-:W-:-:S07]  /*f7c0*/  MOV R3, RZ ;  /* 0x000000ff00037202 */ /* 0x000fce0000000f00 */
.L_x_34703:
[----:B------:R-:W-:Y:S01]  /*f7d0*/  UPRMT UR4, UR43, 0x9910, URZ ;  /* 0x000099102b047896 */ /* 0x000fe200080000ff */
[----:B-----5:R-:W-:-:S03]  /*f7e0*/  ISETP.GT.U32.AND P0, PT, R18, R2, PT ;  /* 0x000000021200720c */ /* 0x020fc60003f04070 */
[----:B------:R-:W-:Y:S01]  /*f7f0*/  UISETP.GT.AND UP0, UPT, UR4, 0x9, UPT ;  /* 0x000000090400788c */ /* 0x000fe2000bf04270 */
[----:B------:R-:W-:-:S04]  /*f800*/  ISETP.GT.AND.EX P0, PT, R19, R3, PT, P0 ;  /* 0x000000031300720c */ /* 0x000fc80003f04300 */
        /* <DEDUP_REMOVED lines=14> */
.L_x_34734:
[----:B------:R-:W-:Y:S01]  /*f8f0*/  STG.E.U8 desc[UR36][R16.64], R5 ;  /* 0x0000000510007986 */ /* 0x000fe2000c101124 */
[----:B------:R-:W-:Y:S05]  /*f900*/  EXIT ;  /* 0x000000000000794d */ /* 0x000fea0003800000 */
.L_x_34733:
        /* <DEDUP_REMOVED lines=8> */
.L_x_34737:
[----:B------:R-:W-:Y:S01]  /*f990*/  STG.E desc[UR36][R16.64], R5 ;  /* 0x0000000510007986 */ /* 0x000fe2000c101924 */
[----:B------:R-:W-:Y:S05]  /*f9a0*/  EXIT ;  /* 0x000000000000794d */ /* 0x000fea0003800000 */
.L_x_34736:
[----:B------:R-:W-:Y:S01]  /*f9b0*/  STG.E.U16 desc[UR36][R16.64], R5 ;  /* 0x0000000510007986 */ /* 0x000fe2000c101524 */
[----:B------:R-:W-:Y:S05]  /*f9c0*/  EXIT ;  /* 0x000000000000794d */ /* 0x000fea0003800000 */
.L_x_34732:
        /* <DEDUP_REMOVED lines=9> */
.L_x_34739:
[----:B------:R-:W5:Y:S02]  /*fa60*/  I2F.S64 R0, R2 ;  /* 0x0000000200007312 */ /* 0x000f640000301400 */
[----:B-----5:R-:W-:-:S05]  /*fa70*/  F2FP.F16.F32.PACK_AB R0, RZ, R0 ;  /* 0x00000000ff00723e */ /* 0x020fca00000000ff */
[----:B------:R-:W-:Y:S01]  /*fa80*/  STG.E.U16 desc[UR36][R16.64], R0 ;  /* 0x0000000010007986 */ /* 0x000fe2000c101524 */
[----:B------:R-:W-:Y:S05]  /*fa90*/  EXIT ;  /* 0x000000000000794d */ /* 0x000fea0003800000 */
.L_x_34738:
        /* <DEDUP_REMOVED lines=10> */
.L_x_34741:
[----:B------:R-:W5:Y:S02]  /*fb40*/  I2F.S64 R2, R2 ;  /* 0x0000000200027312 */ /* 0x000f640000301400 */
[----:B-----5:R-:W-:-:S04]  /*fb50*/  F2FP.F16.F32.PACK_AB R3, RZ, R2 ;  /* 0x00000002ff03723e */ /* 0x020fc800000000ff */
[----:B------:R-:W-:-:S05]  /*fb60*/  PRMT R3, R3, 0x5410, RZ ;  /* 0x0000541003037816 */ /* 0x000fca00000000ff */
[----:B------:R-:W-:Y:S01]  /*fb70*/  STG.E desc[UR36][R16.64], R3 ;  /* 0x0000000310007986 */ /* 0x000fe2000c101924 */
[----:B------:R-:W-:Y:S05]  /*fb80*/  EXIT ;  /* 0x000000000000794d */ /* 0x000fea0003800000 */
.L_x_34740:
[----:B------:R-:W5:Y:S02]  /*fb90*/  I2F.F64.S64 R2, R2 ;  /* 0x0000000200027312 */ /* 0x000f640000301c00 */
[----:B-----5:R-:W-:Y:S01]  /*fba0*/  STG.E.64 desc[UR36][R16.64], R2 ;  /* 0x0000000210007986 */ /* 0x020fe2000c101b24 */
[----:B------:R-:W-:Y:S05]  /*fbb0*/  EXIT ;  /* 0x000000000000794d */ /* 0x000fea0003800000 */
.L_x_34731:
        /* <DEDUP_REMOVED lines=12> */
.L_x_34745:
        /* <DEDUP_REMOVED lines=17> */
.L_x_34748:
[----:B------:R-:W-:-:S04]  /*fd90*/  SHF.R.U32.HI R3, RZ, 0x18, R3 ;  /* 0x00000018ff037819 */ /* 0x000fc80000011603 */
[----:B------:R-:W-:-:S04]  /*fda0*/  LOP3.LUT R0, R0, 0x80, R3, 0xf8, !PT ;  /* 0x0000008000007812 */ /* 0x000fc800078ef803 */
[----:B------:R-:W-:-:S07]  /*fdb0*/  PRMT R8, R0, 0x7610, R8 ;  /* 0x0000761000087816 */ /* 0x000fce0000000008 */
.L_x_34747:
[----:B------:R-:W-:Y:S05]  /*fdc0*/  BSYNC.RECONVERGENT B0 ;  /* 0x0000000000007941 */ /* 0x000fea0003800200 */
.L_x_34746:
[----:B------:R-:W-:Y:S01]  /*fdd0*/  STG.E.U8 desc[UR36][R16.64], R8 ;  /* 0x0000000810007986 */ /* 0x000fe2000c101124 */
[----:B------:R-:W-:Y:S05]  /*fde0*/  EXIT ;  /* 0x000000000000794d */ /* 0x000fea0003800000 */
.L_x_34744:
        /* <DEDUP_REMOVED lines=17> */
.L_x_34751:
[----:B------:R-:W-:-:S04]  /*ff00*/  SHF.R.U32.HI R3, RZ, 0x18, R3 ;  /* 0x00000018ff037819 */ /* 0x000fc80000011603 */
[----:B------:R-:W-:-:S04]  /*ff10*/  LOP3.LUT R0, R0, 0x80, R3, 0xf8, !PT ;  /* 0x0000008000007812 */ /* 0x000fc800078ef803 */
[----:B------:R-:W-:-:S07]  /*ff20*/  PRMT R8, R0, 0x7610, R8 ;  /* 0x0000761000087816 */ /* 0x000fce0000000008 */
.L_x_34750:
[----:B------:R-:W-:Y:S05]  /*ff30*/  BSYNC.RECONVERGENT B0 ;  /* 0x0000000000007941 */ /* 0x000fea0003800200 */
.L_x_34749:
[----:B------:R-:W-:Y:S01]  /*ff40*/  STG.E.U8 desc[UR36][R16.64], R8 ;  /* 0x0000000810007986 */ /* 0x000fe2000c101124 */
[----:B------:R-:W-:Y:S05]  /*ff50*/  EXIT ;  /* 0x000000000000794d */ /* 0x000fea0003800000 */
.L_x_34743:
        /* <DEDUP_REMOVED lines=23> */
.L_x_34753:
[----:B------:R-:W-:Y:S01]  /*100d0*/  STG.E.64 desc[UR36][R16.64], R2 ;  /* 0x0000000210007986 */ /* 0x000fe2000c101b24 */
[----:B------:R-:W-:Y:S05]  /*100e0*/  EXIT ;  /* 0x000000000000794d */ /* 0x000fea0003800000 */
.L_x_34752:
[----:B------:R-:W-:Y:S01]  /*100f0*/  STG.E desc[UR36][R16.64], R5 ;  /* 0x0000000510007986 */ /* 0x000fe2000c101924 */
[----:B------:R-:W-:Y:S05]  /*10100*/  EXIT ;  /* 0x000000000000794d */ /* 0x000fea0003800000 */
.L_x_34742:
        /* <DEDUP_REMOVED lines=11> */
.L_x_34755:
[----:B------:R-:W-:Y:S01]  /*101c0*/  CS2R R6, SRZ ;  /* 0x0000000000067805 */ /* 0x000fe2000001ff00 */
[----:B------:R-:W5:Y:S04]  /*101d0*/  I2F.F64.S64 R4, R2 ;  /* 0x0000000200047312 */ /* 0x000f680000301c00 */
[----:B-----5:R-:W-:Y:S01]  /*101e0*/  STG.E.128 desc[UR36][R16.64], R4 ;  /* 0x0000000410007986 */ /* 0x020fe2000c101d24 */
[----:B------:R-:W-:Y:S05]  /*101f0*/  EXIT ;  /* 0x000000000000794d */ /* 0x000fea0003800000 */
.L_x_34754:
[----:B------:R-:W-:-:S09]  /*10200*/  UISETP.NE.AND UP0, UPT, UR4, 0xf, UPT ;  /* 0x0000000f0400788c */ /* 0x000fd2000bf05270 */
[----:B------:R-:W-:Y:S05]  /*10210*/  BRA.U !UP0, `(.L_x_34756) ;  /* 0x0000000108e87547 */ /* 0x000fea000b800000 */
[----:B------:R-:W-:-:S09]  /*10220*/  UISETP.NE.AND UP0, UPT, UR4, 0x17, UPT ;  /* 0x000000170400788c */ /* 0x000fd2000bf05270 */
[----:B------:R-:W-:Y:S05]  /*10230*/  BRA.U !UP0, `(.L_x_34757) ;  /* 0x0000000108907547 */ /* 0x000fea000b800000 */
[----:B------:R-:W-:-:S09]  /*10240*/  UISETP.NE.AND UP0, UPT, UR4, 0x18, UPT ;  /* 0x000000180400788c */ /* 0x000fd2000bf05270 */
[----:B------:R-:W-:Y:S05]  /*10250*/  BRA.U !UP0, `(.L_x_34758) ;  /* 0x0000000108447547 */ /* 0x000fea000b800000 */
.L_x_34735:
        /* <DEDUP_REMOVED lines=16> */
.L_x_34759:
[----:B------:R-:W-:Y:S05]  /*10360*/  EXIT ;  /* 0x000000000000794d */ /* 0x000fea0003800000 */
.L_x_34758:
        /* <DEDUP_REMOVED lines=13> */
.L_x_34761:
[----:B------:R-:W-:Y:S05]  /*10440*/  BSYNC.RECONVERGENT B0 ;  /* 0x0000000000007941 */ /* 0x000fea0003800200 */
.L_x_34760:
[----:B------:R-:W-:-:S05]  /*10450*/  LOP3.LUT R5, R0, 0x80, R5, 0xf8, !PT ;  /* 0x0000008000057812 */ /* 0x000fca00078ef805 */
[----:B------:R-:W-:Y:S01]  /*10460*/  STG.E.U8 desc[UR36][R16.64], R5 ;  /* 0x0000000510007986 */ /* 0x000fe2000c101124 */
[----:B------:R-:W-:Y:S05]  /*10470*/  EXIT ;  /* 0x000000000000794d */ /* 0x000fea0003800000 */
.L_x_34757:
        /* <DEDUP_REMOVED lines=12> */
.L_x_34763:
[----:B------:R-:W-:Y:S01]  /*10540*/  IMAD.MOV.U32 R0, RZ, RZ, 0x7f ;  /* 0x0000007fff007424 */ /* 0x000fe200078e00ff */
[----:B------:R-:W-:-:S04]  /*10550*/  ISETP.GT.U32.AND P0, PT, R4, 0x7f800000, PT ;  /* 0x7f8000000400780c */ /* 0x000fc80003f04070 */
[----:B------:R-:W-:-:S09]  /*10560*/  SEL R0, R0, 0x7c, P0 ;  /* 0x0000007c00007807 */ /* 0x000fd20000000000 */
.L_x_34764:
[----:B------:R-:W-:Y:S05]  /*10570*/  BSYNC.RECONVERGENT B0 ;  /* 0x0000000000007941 */ /* 0x000fea0003800200 */
.L_x_34762:
[----:B------:R-:W-:-:S04]  /*10580*/  SHF.R.U32.HI R3, RZ, 0x18, R3 ;  /* 0x00000018ff037819 */ /* 0x000fc80000011603 */
[----:B------:R-:W-:-:S05]  /*10590*/  LOP3.LUT R3, R0, 0x80, R3, 0xf8, !PT ;  /* 0x0000008000037812 */ /* 0x000fca00078ef803 */
[----:B------:R-:W-:Y:S01]  /*105a0*/  STG.E.U8 desc[UR36][R16.64], R3 ;  /* 0x0000000310007986 */ /* 0x000fe2000c101124 */
[----:B------:R-:W-:Y:S05]  /*105b0*/  EXIT ;  /* 0x000000000000794d */ /* 0x000fea0003800000 */
.L_x_34756:
[----:B------:R-:W5:Y:S02]  /*105c0*/  I2F.S64 R0, R2 ;  /* 0x0000000200007312 */ /* 0x000f640000301400 */
[----:B-----5:R-:W-:-:S05]  /*105d0*/  F2FP.BF16.F32.PACK_AB R0, RZ, R0 ;  /* 0x00000000ff00723e */ /* 0x020fca00000010ff */
[----:B------:R-:W-:Y:S01]  /*105e0*/  STG.E.U16 desc[UR36][R16.64], R0 ;  /* 0x0000000010007986 */ /* 0x000fe2000c101524 */
[----:B------:R-:W-:Y:S05]  /*105f0*/  EXIT ;  /* 0x000000000000794d */ /* 0x000fea0003800000 */
.L_x_34765:
        /* <DEDUP_REMOVED lines=16> */
.L_x_41191:


//--------------------- .text._ZN2at6native27unrolled_elementwise_kernelINS0_13BinaryFunctorIlllZZZNS0_19maximum_kernel_cudaERNS_18TensorIteratorBaseEENKUlvE_clEvENKUlvE2_clEvEUlllE_EESt5arrayIPcLm3EELi4E23TrivialOffsetCalculatorILi2EjESC_ILi1EjENS0_6memory12LoadWithCastILi2EEENSF_13StoreWithCastILi1EEEEEviT_T0_T2_T3_T4_T5_ --------------------------
	.section	.text._ZN2at6native27unrolled_elementwise_kernelINS0_13BinaryFunctorIlllZZZNS0_19maximum_kernel_cudaERNS_18TensorIteratorBaseEENKUlvE_clEvENKUlvE2_clEvEUlllE_EESt5arrayIPcLm3EELi4E23TrivialOffsetCalculatorILi2EjESC_ILi1EjENS0_6memory12LoadWithCastILi2EEENSF_13StoreWithCastILi1EEEEEviT_T0_T2_T3_T4_T5_,"ax",@progbits
	.align	128
        .global         _ZN2at6native27unrolled_elementwise_kernelINS0_13BinaryFunctorIlllZZZNS0_19maximum_kernel_cudaERNS_18TensorIteratorBaseEENKUlvE_clEvENKUlvE2_clEvEUlllE_EESt5arrayIPcLm3EELi4E23TrivialOffsetCalculatorILi2EjESC_ILi1EjENS0_6memory12LoadWithCastILi2EEENSF_13StoreWithCastILi1EEEEEviT_T0_T2_T3_T4_T5_
        .type           _ZN2at6native27unrolled_elementwise_kernelINS0_13BinaryFunctorIlllZZZNS0_19maximum_kernel_cudaERNS_18TensorIteratorBaseEENKUlvE_clEvENKUlvE2_clEvEUlllE_EESt5arrayIPcLm3EELi4E23TrivialOffsetCalculatorILi2EjESC_ILi1EjENS0_6memory12LoadWithCastILi2EEENSF_13StoreWithCastILi1EEEEEviT_T0_T2_T3_T4_T5_,@function
        .size           _ZN2at6native27unrolled_elementwise_kernelINS0_13BinaryFunctorIlllZZZNS0_19maximum_kernel_cudaERNS_18TensorIteratorBaseEENKUlvE_clEvENKUlvE2_clEvEUlllE_EESt5arrayIPcLm3EELi4E23TrivialOffsetCalculatorILi2EjESC_ILi1EjENS0_6memory12LoadWithCastILi2EEENSF_13StoreWithCastILi1EEEEEviT_T0_T2_T3_T4_T5_,(.L_x_41192 - _ZN2at6native27unrolled_elementwise_kernelINS0_13BinaryFunctorIlllZZZNS0_19maximum_kernel_cudaERNS_18TensorIteratorBaseEENKUlvE_clEvENKUlvE2_clEvEUlllE_EESt5arrayIPcLm3EELi4E23TrivialOffsetCalculatorILi2EjESC_ILi1EjENS0_6memory12LoadWithCastILi2EEENSF_13StoreWithCastILi1EEEEEviT_T0_T2_T3_T4_T5_)
        .other          _ZN2at6native27unrolled_elementwise_kernelINS0_13BinaryFunctorIlllZZZNS0_19maximum_kernel_cudaERNS_18TensorIteratorBaseEENKUlvE_clEvENKUlvE2_clEvEUlllE_EESt5arrayIPcLm3EELi4E23TrivialOffsetCalculatorILi2EjESC_ILi1EjENS0_6memory12LoadWithCastILi2EEENSF_13StoreWithCastILi1EEEEEviT_T0_T2_T3_T4_T5_,@"STO_CUDA_ENTRY STV_DEFAULT"
_ZN2at6native27unrolled_elementwise_kernelINS0_13BinaryFunctorIlllZZZNS0_19maximum_kernel_cudaERNS_18TensorIteratorBaseEENKUlvE_clEvENKUlvE2_clEvEUlllE_EESt5arrayIPcLm3EELi4E23TrivialOffsetCalculatorILi2EjESC_ILi1EjENS0_6memory12LoadWithCastILi2EEENSF_13StoreWithCastILi1EEEEEviT_T0_T2_T3_T4_T5_:
.text._ZN2at6native27unrolled_elementwise_kernelINS0_13BinaryFunctorIlllZZZNS0_19maximum_kernel_cudaERNS_18TensorIteratorBaseEENKUlvE_clEvENKUlvE2_clEvEUlllE_EESt5arrayIPcLm3EELi4E23TrivialOffsetCalculatorILi2EjESC_ILi1EjENS0_6memory12LoadWithCastILi2EEENSF_13StoreWithCastILi1EEEEEviT_T0_T2_T3_T4_T5_:
        /* <DEDUP_REMOVED lines=34> */
.L_x_34771:
[----:B------:R1:W5:Y:S01]  /*0220*/  LDG.E.U8 R36, desc[UR36][R4.64] ;  /* 0x0000002404247981 */ /* 0x000362000c1e1100 */
[----:B------:R-:W-:Y:S01]  /*0230*/  IMAD.MOV.U32 R37, RZ, RZ, RZ ;  /* 0x000000ffff257224 */ /* 0x000fe200078e00ff */
[----:B------:R-:W-:Y:S06]  /*0240*/  BRA `(.L_x_34773) ;  /* 0x0000000c00447947 */ /* 0x000fec0003800000 */
.L_x_34770:
        /* <DEDUP_REMOVED lines=8> */
.L_x_34775:
[----:B------:R-:W2:Y:S02]  /*02d0*/  LDG.E R36, desc[UR36][R4.64] ;  /* 0x0000002404247981 */ /* 0x000ea4000c1e1900 */
[----:B--2---:R-:W-:Y:S01]  /*02e0*/  SHF.R.S32.HI R37, RZ, 0x1f, R36 ;  /* 0x0000001fff257819 */ /* 0x004fe20000011424 */
[----:B------:R-:W-:Y:S06]  /*02f0*/  BRA `(.L_x_34773) ;  /* 0x0000000c00187947 */ /* 0x000fec0003800000 */
.L_x_34774:
[----:B------:R-:W2:Y:S02]  /*0300*/  LDG.E.S16 R36, desc[UR36][R4.64] ;  /* 0x0000002404247981 */ /* 0x000ea4000c1e1700 */
[----:B--2---:R-:W-:Y:S01]  /*0310*/  SHF.R.S32.HI R37, RZ, 0x1f, R36 ;  /* 0x0000001fff257819 */ /* 0x004fe20000011424 */
[----:B------:R-:W-:Y:S06]  /*0320*/  BRA `(.L_x_34773) ;  /* 0x0000000c000c7947 */ /* 0x000fec0003800000 */
.L_x_34769:
        /* <DEDUP_REMOVED lines=9> */
.L_x_34777:
[----:B------:R-:W2:Y:S02]  /*03c0*/  LDG.E.U16 R4, desc[UR36][R4.64] ;  /* 0x0000002404047981 */ /* 0x000ea4000c1e1500 */
[----:B--2---:R-:W-:-:S06]  /*03d0*/  HADD2.F32 R36, -RZ, R4.H0_H0 ;  /* 0x20000004ff247230 */ /* 0x004fcc0000004100 */
[----:B------:R-:W2:Y:S02]  /*03e0*/  F2I.S64.TRUNC R36, R36 ;  /* 0x0000002400247311 */ /* 0x000ea4000020d900 */
[----:B--2---:R-:W-:Y:S05]  /*03f0*/  BRA `(.L_x_34773) ;  /* 0x0000000800d87947 */ /* 0x004fea0003800000 */
.L_x_34776:
        /* <DEDUP_REMOVED lines=9> */
.L_x_34779:
[----:B------:R-:W2:Y:S02]  /*0490*/  LDG.E.U16 R4, desc[UR36][R4.64] ;  /* 0x0000002404047981 */ /* 0x000ea4000c1e1500 */
[----:B--2---:R-:W-:-:S06]  /*04a0*/  HADD2.F32 R36, -RZ, R4.H0_H0 ;  /* 0x20000004ff247230 */ /* 0x004fcc0000004100 */
[----:B------:R-:W2:Y:S02]  /*04b0*/  F2I.S64.TRUNC R36, R36 ;  /* 0x0000002400247311 */ /* 0x000ea4000020d900 */
[----:B--2---:R-:W-:Y:S05]  /*04c0*/  BRA `(.L_x_34773) ;  /* 0x0000000800a47947 */ /* 0x004fea0003800000 */
.L_x_34778:
[----:B------:R-:W2:Y:S02]  /*04d0*/  LDG.E.64 R4, desc[UR36][R4.64] ;  /* 0x0000002404047981 */ /* 0x000ea4000c1e1b00 */
[----:B--2---:R2:W3:Y:S02]  /*04e0*/  F2I.S64.F64.TRUNC R36, R4 ;  /* 0x0000000400247311 */ /* 0x0044e4000030d900 */
[----:B--23--:R-:W-:Y:S05]  /*04f0*/  BRA `(.L_x_34773) ;  /* 0x0000000800987947 */ /* 0x00cfea0003800000 */
.L_x_34768:
        /* <DEDUP_REMOVED lines=13> */
.L_x_34782:
[----:B------:R-:W2:Y:S02]  /*05d0*/  LDG.E.64 R4, desc[UR36][R4.64] ;  /* 0x0000002404047981 */ /* 0x000ea4000c1e1b00 */
[----:B--2---:R2:W3:Y:S02]  /*05e0*/  F2I.S64.F64.TRUNC R36, R4 ;  /* 0x0000000400247311 */ /* 0x0044e4000030d900 */
[----:B--23--:R-:W-:Y:S05]  /*05f0*/  BRA `(.L_x_34773) ;  /* 0x0000000800587947 */ /* 0x00cfea0003800000 */
.L_x_34781:
        /* <DEDUP_REMOVED lines=26> */
.L_x_34784:
        /* <DEDUP_REMOVED lines=14> */
.L_x_34783:
[----:B------:R-:W2:Y:S02]  /*0880*/  LDG.E.U16 R36, desc[UR36][R4.64] ;  /* 0x0000002404247981 */ /* 0x000ea4000c1e1500 */
[----:B--2---:R-:W-:-:S06]  /*0890*/  IMAD.U32 R36, R36, 0x10000, RZ ;  /* 0x0001000024247824 */ /* 0x004fcc00078e00ff */
[----:B------:R-:W2:Y:S02]  /*08a0*/  F2I.S64.TRUNC R36, R36 ;  /* 0x0000002400247311 */ /* 0x000ea4000020d900 */
[----:B--2---:R-:W-:Y:S05]  /*08b0*/  BRA `(.L_x_34773) ;  /* 0x0000000400a87947 */ /* 0x004fea0003800000 */
.L_x_34780:
        /* <DEDUP_REMOVED lines=11> */
.L_x_34787:
        /* <DEDUP_REMOVED lines=21> */
.L_x_34791:
[----:B------:R-:W-:Y:S05]  /*0ac0*/  BSYNC.RECONVERGENT B1 ;  /* 0x0000000000017941 */ /* 0x000fea0003800200 */
.L_x_34790:
[----:B------:R-:W-:Y:S01]  /*0ad0*/  IMAD.SHL.U32 R0, R0, 0x100000, RZ ;  /* 0x0010000000007824 */ /* 0x000fe200078e00ff */
[----:B------:R-:W-:-:S04]  /*0ae0*/  LEA R3, R3, 0x3b800000, 0x17 ;  /* 0x3b80000003037811 */ /* 0x000fc800078eb8ff */
[----:B------:R-:W-:-:S07]  /*0af0*/  LOP3.LUT R36, R3, R0, R7, 0xfe, !PT ;  /* 0x0000000003247212 */ /* 0x000fce00078efe07 */
.L_x_34789:
[----:B------:R-:W-:Y:S05]  /*0b00*/  BSYNC.RECONVERGENT B0 ;  /* 0x0000000000007941 */ /* 0x000fea0003800200 */
.L_x_34788:
[----:B------:R-:W4:Y:S02]  /*0b10*/  F2I.S64.TRUNC R36, R36 ;  /* 0x0000002400247311 */ /* 0x000f24000020d900 */
[----:B----4-:R-:W-:Y:S05]  /*0b20*/  BRA `(.L_x_34773) ;  /* 0x00000004000c7947 */ /* 0x010fea0003800000 */
.L_x_34786:
        /* <DEDUP_REMOVED lines=21> */
.L_x_34795:
[----:B------:R-:W-:Y:S05]  /*0c80*/  BSYNC.RECONVERGENT B1 ;  /* 0x0000000000017941 */ /* 0x000fea0003800200 */
.L_x_34794:
[----:B------:R-:W-:Y:S01]  /*0c90*/  IMAD.SHL.U32 R0, R0, 0x200000, RZ ;  /* 0x0020000000007824 */ /* 0x000fe200078e00ff */
[----:B------:R-:W-:-:S04]  /*0ca0*/  LEA R3, R3, 0x37800000, 0x17 ;  /* 0x3780000003037811 */ /* 0x000fc800078eb8ff */
[----:B------:R-:W-:-:S07]  /*0cb0*/  LOP3.LUT R36, R3, R0, R7, 0xfe, !PT ;  /* 0x0000000003247212 */ /* 0x000fce00078efe07 */
.L_x_34793:
[----:B------:R-:W-:Y:S05]  /*0cc0*/  BSYNC.RECONVERGENT B0 ;  /* 0x0000000000007941 */ /* 0x000fea0003800200 */
.L_x_34792:
[----:B------:R-:W4:Y:S02]  /*0cd0*/  F2I.S64.TRUNC R36, R36 ;  /* 0x0000002400247311 */ /* 0x000f24000020d900 */
[----:B----4-:R-:W-:Y:S05]  /*0ce0*/  BRA `(.L_x_34773) ;  /* 0x00000000009c7947 */ /* 0x010fea0003800000 */
.L_x_34785:
[----:B------:R-:W-:-:S09]  /*0cf0*/  UISETP.NE.AND UP0, UPT, UR4, 0x1c, UPT ;  /* 0x0000001c0400788c */ /* 0x000fd2000bf05270 */
[----:B------:R-:W-:Y:S05]  /*0d00*/  BRA.U !UP0, `(.L_x_34796) ;  /* 0x00000001088c7547 */ /* 0x000fea000b800000 */
[----:B------:R-:W-:-:S09]  /*0d10*/  UISETP.NE.AND UP0, UPT, UR4, 0x1d, UPT ;  /* 0x0000001d0400788c */ /* 0x000fd2000bf05270 */
[----:B------:R-:W-:Y:S05]  /*0d20*/  BRA.U !UP0, `(.L_x_34797) ;  /* 0x00000001087c7547 */ /* 0x000fea000b800000 */
[----:B------:R-:W-:-:S09]  /*0d30*/  UISETP.NE.AND UP0, UPT, UR4, 0x2c, UPT ;  /* 0x0000002c0400788c */ /* 0x000fd2000bf05270 */
[----:B------:R-:W-:Y:S05]  /*0d40*/  BRA.U !UP0, `(.L_x_34798) ;  /* 0x0000000108487547 */ /* 0x000fea000b800000 */
.L_x_34772:
        /* <DEDUP_REMOVED lines=16> */
.L_x_34799:
[----:B------:R-:W-:Y:S01]  /*0e50*/  CS2R R36, SRZ ;  /* 0x0000000000247805 */ /* 0x000fe2000001ff00 */
[----:B------:R-:W-:Y:S06]  /*0e60*/  BRA `(.L_x_34773) ;  /* 0x00000000003c7947 */ /* 0x000fec0003800000 */
.L_x_34798:
        /* <DEDUP_REMOVED lines=8> */
.L_x_34801:
[----:B------:R-:W-:Y:S05]  /*0ef0*/  BSYNC.RECONVERGENT B0 ;  /* 0x0000000000007941 */ /* 0x000fea0003800200 */
.L_x_34800:
[----:B------:R-:W2:Y:S02]  /*0f00*/  F2I.S64.TRUNC R36, R36 ;  /* 0x0000002400247311 */ /* 0x000ea4000020d900 */
[----:B--2---:R-:W-:Y:S05]  /*0f10*/  BRA `(.L_x_34773) ;  /* 0x0000000000107947 */ /* 0x004fea0003800000 */
.L_x_34797:
[----:B------:R2:W5:Y:S01]  /*0f20*/  LDG.E.64 R36, desc[UR36][R4.64] ;  /* 0x0000002404247981 */ /* 0x000562000c1e1b00 */
[----:B------:R-:W-:Y:S05]  /*0f30*/  BRA `(.L_x_34773) ;  /* 0x0000000000087947 */ /* 0x000fea0003800000 */
.L_x_34796:
[----:B------:R3:W5:Y:S01]  /*0f40*/  LDG.E R36, desc[UR36][R4.64] ;  /* 0x0000002404247981 */ /* 0x000762000c1e1900 */
[----:B------:R-:W-:-:S07]  /*0f50*/  IMAD.MOV.U32 R37, RZ, RZ, RZ ;  /* 0x000000ffff257224 */ /* 0x000fce00078e00ff */
.L_x_34773:
        /* <DEDUP_REMOVED lines=19> */
.L_x_34805:
[----:B------:R0:W5:Y:S01]  /*1090*/  LDG.E.U8 R30, desc[UR36][R4.64] ;  /* 0x00000024041e7981 */ /* 0x000162000c1e1100 */
[----:B------:R-:W-:Y:S01]  /*10a0*/  IMAD.MOV.U32 R31, RZ, RZ, RZ ;  /* 0x000000ffff1f7224 */ /* 0x000fe200078e00ff */
[----:B------:R-:W-:Y:S06]  /*10b0*/  BRA `(.L_x_34807) ;  /* 0x0000000c00447947 */ /* 0x000fec0003800000 */
.L_x_34804:
        /* <DEDUP_REMOVED lines=8> */
.L_x_34809:
[----:B------:R-:W2:Y:S02]  /*1140*/  LDG.E R30, desc[UR36][R4.64] ;  /* 0x00000024041e7981 */ /* 0x000ea4000c1e1900 */
[----:B--2---:R-:W-:Y:S01]  /*1150*/  SHF.R.S32.HI R31, RZ, 0x1f, R30 ;  /* 0x0000001fff1f7819 */ /* 0x004fe2000001141e */
[----:B------:R-:W-:Y:S06]  /*1160*/  BRA `(.L_x_34807) ;  /* 0x0000000c00187947 */ /* 0x000fec0003800000 */
.L_x_34808:
[----:B------:R-:W2:Y:S02]  /*1170*/  LDG.E.S16 R30, desc[UR36][R4.64] ;  /* 0x00000024041e7981 */ /* 0x000ea4000c1e1700 */
[----:B--2---:R-:W-:Y:S01]  /*1180*/  SHF.R.S32.HI R31, RZ, 0x1f, R30 ;  /* 0x0000001fff1f7819 */ /* 0x004fe2000001141e */
[----:B------:R-:W-:Y:S06]  /*1190*/  BRA `(.L_x_34807) ;  /* 0x0000000c000c7947 */ /* 0x000fec0003800000 */
.L_x_34803:
        /* <DEDUP_REMOVED lines=9> */
.L_x_34811:
[----:B------:R-:W2:Y:S02]  /*1230*/  LDG.E.U16 R4, desc[UR36][R4.64] ;  /* 0x0000002404047981 */ /* 0x000ea4000c1e1500 */
[----:B--2---:R-:W-:-:S06]  /*1240*/  HADD2.F32 R30, -RZ, R4.H0_H0 ;  /* 0x20000004ff1e7230 */ /* 0x004fcc0000004100 */
[----:B------:R-:W2:Y:S02]  /*1250*/  F2I.S64.TRUNC R30, R30 ;  /* 0x0000001e001e7311 */ /* 0x000ea4000020d900 */
[----:B--2---:R-:W-:Y:S05]  /*1260*/  BRA `(.L_x_34807) ;  /* 0x0000000800d87947 */ /* 0x004fea0003800000 */
.L_x_34810:
        /* <DEDUP_REMOVED lines=9> */
.L_x_34813:
[----:B------:R-:W2:Y:S02]  /*1300*/  LDG.E.U16 R4, desc[UR36][R4.64] ;  /* 0x0000002404047981 */ /* 0x000ea4000c1e1500 */
[----:B--2---:R-:W-:-:S06]  /*1310*/  HADD2.F32 R30, -RZ, R4.H0_H0 ;  /* 0x20000004ff1e7230 */ /* 0x004fcc0000004100 */
[----:B------:R-:W2:Y:S02]  /*1320*/  F2I.S64.TRUNC R30, R30 ;  /* 0x0000001e001e7311 */ /* 0x000ea4000020d900 */
[----:B--2---:R-:W-:Y:S05]  /*1330*/  BRA `(.L_x_34807) ;  /* 0x0000000800a47947 */ /* 0x004fea0003800000 */
.L_x_34812:
[----:B------:R-:W2:Y:S02]  /*1340*/  LDG.E.64 R4, desc[UR36][R4.64] ;  /* 0x0000002404047981 */ /* 0x000ea4000c1e1b00 */
[----:B--2---:R2:W3:Y:S02]  /*1350*/  F2I.S64.F64.TRUNC R30, R4 ;  /* 0x00000004001e7311 */ /* 0x0044e4000030d900 */
[----:B--23--:R-:W-:Y:S05]  /*1360*/  BRA `(.L_x_34807) ;  /* 0x0000000800987947 */ /* 0x00cfea0003800000 */
.L_x_34802:
        /* <DEDUP_REMOVED lines=13> */
.L_x_34816:
[----:B------:R-:W2:Y:S02]  /*1440*/  LDG.E.64 R4, desc[UR36][R4.64] ;  /* 0x0000002404047981 */ /* 0x000ea4000c1e1b00 */
[----:B--2---:R0:W1:Y:S02]  /*1450*/  F2I.S64.F64.TRUNC R30, R4 ;  /* 0x00000004001e7311 */ /* 0x004064000030d900 */
[----:B01----:R-:W-:Y:S05]  /*1460*/  BRA `(.L_x_34807) ;  /* 0x0000000800587947 */ /* 0x003fea0003800000 */
.L_x_34815:
        /* <DEDUP_REMOVED lines=26> */
.L_x_34818:
        /* <DEDUP_REMOVED lines=14> */
.L_x_34817:
[----:B------:R-:W2:Y:S02]  /*16f0*/  LDG.E.U16 R30, desc[UR36][R4.64] ;  /* 0x00000024041e7981 */ /* 0x000ea4000c1e1500 */
[----:B--2---:R-:W-:-:S06]  /*1700*/  IMAD.U32 R30, R30, 0x10000, RZ ;  /* 0x000100001e1e7824 */ /* 0x004fcc00078e00ff */
[----:B------:R-:W0:Y:S02]  /*1710*/  F2I.S64.TRUNC R30, R30 ;  /* 0x0000001e001e7311 */ /* 0x000e24000020d900 */
[----:B0-----:R-:W-:Y:S05]  /*1720*/  BRA `(.L_x_34807) ;  /* 0x0000000400a87947 */ /* 0x001fea0003800000 */
.L_x_34814:
        /* <DEDUP_REMOVED lines=11> */
.L_x_34821:
        /* <DEDUP_REMOVED lines=21> */
.L_x_34825:
[----:B------:R-:W-:Y:S05]  /*1930*/  BSYNC.RECONVERGENT B1 ;  /* 0x0000000000017941 */ /* 0x000fea0003800200 */
.L_x_34824:
[----:B------:R-:W-:Y:S01]  /*1940*/  IMAD.SHL.U32 R0, R0, 0x100000, RZ ;  /* 0x0010000000007824 */ /* 0x000fe200078e00ff */
[----:B------:R-:W-:-:S04]  /*1950*/  LEA R3, R3, 0x3b800000, 0x17 ;  /* 0x3b80000003037811 */ /* 0x000fc800078eb8ff */
[----:B------:R-:W-:-:S07]  /*1960*/  LOP3.LUT R30, R3, R0, R7, 0xfe, !PT ;  /* 0x00000000031e7212 */ /* 0x000fce00078efe07 */
.L_x_34823:
[----:B------:R-:W-:Y:S05]  /*1970*/  BSYNC.RECONVERGENT B0 ;  /* 0x0000000000007941 */ /* 0x000fea0003800200 */
.L_x_34822:
[----:B------:R-:W4:Y:S02]  /*1980*/  F2I.S64.TRUNC R30, R30 ;  /* 0x0000001e001e7311 */ /* 0x000f24000020d900 */
[----:B----4-:R-:W-:Y:S05]  /*1990*/  BRA `(.L_x_34807) ;  /* 0x00000004000c7947 */ /* 0x010fea0003800000 */
.L_x_34820:
        /* <DEDUP_REMOVED lines=21> */
.L_x_34829:
[----:B------:R-:W-:Y:S05]  /*1af0*/  BSYNC.RECONVERGENT B1 ;  /* 0x0000000000017941 */ /* 0x000fea0003800200 */
.L_x_34828:
[----:B------:R-:W-:Y:S01]  /*1b00*/  IMAD.SHL.U32 R0, R0, 0x200000, RZ ;  /* 0x0020000000007824 */ /* 0x000fe200078e00ff */
[----:B------:R-:W-:-:S04]  /*1b10*/  LEA R3, R3, 0x37800000, 0x17 ;  /* 0x3780000003037811 */ /* 0x000fc800078eb8ff */
[----:B------:R-:W-:-:S07]  /*1b20*/  LOP3.LUT R30, R3, R0, R7, 0xfe, !PT ;  /* 0x00000000031e7212 */ /* 0x000fce00078efe07 */
.L_x_34827:
[----:B------:R-:W-:Y:S05]  /*1b30*/  BSYNC.RECONVERGENT B0 ;  /* 0x0000000000007941 */ /* 0x000fea0003800200 */
.L_x_34826:
[----:B------:R-:W4:Y:S02]  /*1b40*/  F2I.S64.TRUNC R30, R30 ;  /* 0x0000001e001e7311 */ /* 0x000f24000020d900 */
[----:B----4-:R-:W-:Y:S05]  /*1b50*/  BRA `(.L_x_34807) ;  /* 0x00000000009c7947 */ /* 0x010fea0003800000 */
.L_x_34819:
[----:B------:R-:W-:-:S09]  /*1b60*/  UISETP.NE.AND UP0, UPT, UR4, 0x1c, UPT ;  /* 0x0000001c0400788c */ /* 0x000fd2000bf05270 */
[----:B------:R-:W-:Y:S05]  /*1b70*/  BRA.U !UP0, `(.L_x_34830) ;  /* 0x00000001088c7547 */ /* 0x000fea000b800000 */
[----:B------:R-:W-:-:S09]  /*1b80*/  UISETP.NE.AND UP0, UPT, UR4, 0x1d, UPT ;  /* 0x0000001d0400788c */ /* 0x000fd2000bf05270 */
[----:B------:R-:W-:Y:S05]  /*1b90*/  BRA.U !UP0, `(.L_x_34831) ;  /* 0x00000001087c7547 */ /* 0x000fea000b800000 */
[----:B------:R-:W-:-:S09]  /*1ba0*/  UISETP.NE.AND UP0, UPT, UR4, 0x2c, UPT ;  /* 0x0000002c0400788c */ /* 0x000fd2000bf05270 */
[----:B------:R-:W-:Y:S05]  /*1bb0*/  BRA.U !UP0, `(.L_x_34832) ;  /* 0x0000000108487547 */ /* 0x000fea000b800000 */
.L_x_34806:
        /* <DEDUP_REMOVED lines=16> */
.L_x_34833:
[----:B------:R-:W-:Y:S01]  /*1cc0*/  CS2R R30, SRZ ;  /* 0x00000000001e7805 */ /* 0x000fe2000001ff00 */
[----:B------:R-:W-:Y:S06]  /*1cd0*/  BRA `(.L_x_34807) ;  /* 0x00000000003c7947 */ /* 0x000fec0003800000 */
.L_x_34832:
        /* <DEDUP_REMOVED lines=8> */
.L_x_34835:
[----:B------:R-:W-:Y:S05]  /*1d60*/  BSYNC.RECONVERGENT B0 ;  /* 0x0000000000007941 */ /* 0x000fea0003800200 */
.L_x_34834:
[----:B------:R-:W2:Y:S02]  /*1d70*/  F2I.S64.TRUNC R30, R30 ;  /* 0x0000001e001e7311 */ /* 0x000ea4000020d900 */
[----:B--2---:R-:W-:Y:S05]  /*1d80*/  BRA `(.L_x_34807) ;  /* 0x0000000000107947 */ /* 0x004fea0003800000 */
.L_x_34831:
[----:B------:R2:W5:Y:S01]  /*1d90*/  LDG.E.64 R30, desc[UR36][R4.64] ;  /* 0x00000024041e7981 */ /* 0x000562000c1e1b00 */
[----:B------:R-:W-:Y:S05]  /*1da0*/  BRA `(.L_x_34807) ;  /* 0x0000000000087947 */ /* 0x000fea0003800000 */
.L_x_34830:
[----:B------:R3:W5:Y:S01]  /*1db0*/  LDG.E R30, desc[UR36][R4.64] ;  /* 0x00000024041e7981 */ /* 0x000762000c1e1900 */
[----:B------:R-:W-:-:S07]  /*1dc0*/  IMAD.MOV.U32 R31, RZ, RZ, RZ ;  /* 0x000000ffff1f7224 */ /* 0x000fce00078e00ff */
.L_x_34807:
[----:B------:R-:W-:-:S07]  /*1dd0*/  VIADD R35, R33, 0x80 ;  /* 0x0000008021237836 */ /* 0x000fce0000000000 */
.L_x_34767:
[----:B------:R-:W-:Y:S05]  /*1de0*/  BSYNC.RECONVERGENT B6 ;  /* 0x0000000000067941 */ /* 0x000fea0003800200 */
.L_x_34766:
        /* <DEDUP_REMOVED lines=25> */
.L_x_34841:
[----:B------:R3:W5:Y:S01]  /*1f80*/  LDG.E.U8 R28, desc[UR36][R4.64] ;  /* 0x00000024041c7981 */ /* 0x000762000c1e1100 */
[----:B------:R-:W-:Y:S01]  /*1f90*/  IMAD.MOV.U32 R29, RZ, RZ, RZ ;  /* 0x000000ffff1d7224 */ /* 0x000fe200078e00ff */
[----:B------:R-:W-:Y:S06]  /*1fa0*/  BRA `(.L_x_34843) ;  /* 0x0000000c00447947 */ /* 0x000fec0003800000 */
.L_x_34840:
        /* <DEDUP_REMOVED lines=8> */
.L_x_34845:
[----:B------:R-:W2:Y:S02]  /*2030*/  LDG.E R28, desc[UR36][R4.64] ;  /* 0x00000024041c7981 */ /* 0x000ea4000c1e1900 */
[----:B--2---:R-:W-:Y:S01]  /*2040*/  SHF.R.S32.HI R29, RZ, 0x1f, R28 ;  /* 0x0000001fff1d7819 */ /* 0x004fe2000001141c */
[----:B------:R-:W-:Y:S06]  /*2050*/  BRA `(.L_x_34843) ;  /* 0x0000000c00187947 */ /* 0x000fec0003800000 */
.L_x_34844:
[----:B------:R-:W2:Y:S02]  /*2060*/  LDG.E.S16 R28, desc[UR36][R4.64] ;  /* 0x00000024041c7981 */ /* 0x000ea4000c1e1700 */
[----:B--2---:R-:W-:Y:S01]  /*2070*/  SHF.R.S32.HI R29, RZ, 0x1f, R28 ;  /* 0x0000001fff1d7819 */ /* 0x004fe2000001141c */
[----:B------:R-:W-:Y:S06]  /*2080*/  BRA `(.L_x_34843) ;  /* 0x0000000c000c7947 */ /* 0x000fec0003800000 */
.L_x_34839:
        /* <DEDUP_REMOVED lines=9> */
.L_x_34847:
[----:B------:R-:W2:Y:S02]  /*2120*/  LDG.E.U16 R4, desc[UR36][R4.64] ;  /* 0x0000002404047981 */ /* 0x000ea4000c1e1500 */
[----:B--2---:R-:W-:-:S06]  /*2130*/  HADD2.F32 R28, -RZ, R4.H0_H0 ;  /* 0x20000004ff1c7230 */ /* 0x004fcc0000004100 */
[----:B------:R-:W0:Y:S02]  /*2140*/  F2I.S64.TRUNC R28, R28 ;  /* 0x0000001c001c7311 */ /* 0x000e24000020d900 */
[----:B0-----:R-:W-:Y:S05]  /*2150*/  BRA `(.L_x_34843) ;  /* 0x0000000800d87947 */ /* 0x001fea0003800000 */
.L_x_34846:
        /* <DEDUP_REMOVED lines=9> */
.L_x_34849:
[----:B------:R-:W2:Y:S02]  /*21f0*/  LDG.E.U16 R4, desc[UR36][R4.64] ;  /* 0x0000002404047981 */ /* 0x000ea4000c1e1500 */
[----:B--2---:R-:W-:-:S06]  /*2200*/  HADD2.F32 R28, -RZ, R4.H0_H0 ;  /* 0x20000004ff1c7230 */ /* 0x004fcc0000004100 */
[----:B------:R-:W0:Y:S02]  /*2210*/  F2I.S64.TRUNC R28, R28 ;  /* 0x0000001c001c7311 */ /* 0x000e24000020d900 */
[----:B0-----:R-:W-:Y:S05]  /*2220*/  BRA `(.L_x_34843) ;  /* 0x0000000800a47947 */ /* 0x001fea0003800000 */
.L_x_34848:
[----:B------:R-:W2:Y:S02]  /*2230*/  LDG.E.64 R4, desc[UR36][R4.64] ;  /* 0x0000002404047981 */ /* 0x000ea4000c1e1b00 */
[----:B--2---:R0:W1:Y:S02]  /*2240*/  F2I.S64.F64.TRUNC R28, R4 ;  /* 0x00000004001c7311 */ /* 0x004064000030d900 */
[----:B01----:R-:W-:Y:S05]  /*2250*/  BRA `(.L_x_34843) ;  /* 0x0000000800987947 */ /* 0x003fea0003800000 */
.L_x_34838:
        /* <DEDUP_REMOVED lines=13> */
.L_x_34852:
[----:B------:R-:W2:Y:S02]  /*2330*/  LDG.E.64 R4, desc[UR36][R4.64] ;  /* 0x0000002404047981 */ /* 0x000ea4000c1e1b00 */
[----:B--2---:R0:W1:Y:S02]  /*2340*/  F2I.S64.F64.TRUNC R28, R4 ;  /* 0x00000004001c7311 */ /* 0x004064000030d900 */
[----:B01----:R-:W-:Y:S05]  /*2350*/  BRA `(.L_x_34843) ;  /* 0x0000000800587947 */ /* 0x003fea0003800000 */
.L_x_34851:
        /* <DEDUP_REMOVED lines=26> */
.L_x_34854:
        /* <DEDUP_REMOVED lines=14> */
.L_x_34853:
[----:B------:R-:W2:Y:S02]  /*25e0*/  LDG.E.U16 R28, desc[UR36][R4.64] ;  /* 0x00000024041c7981 */ /* 0x000ea4000c1e1500 */
[----:B--2---:R-:W-:-:S06]  /*25f0*/  IMAD.U32 R28, R28, 0x10000, RZ ;  /* 0x000100001c1c7824 */ /* 0x004fcc00078e00ff */
[----:B------:R-:W0:Y:S02]  /*2600*/  F2I.S64.TRUNC R28, R28 ;  /* 0x0000001c001c7311 */ /* 0x000e24000020d900 */
[----:B0-----:R-:W-:Y:S05]  /*2610*/  BRA `(.L_x_34843) ;  /* 0x0000000400a87947 */ /* 0x001fea0003800000 */
.L_x_34850:
        /* <DEDUP_REMOVED lines=11> */
.L_x_34857:
        /* <DEDUP_REMOVED lines=21> */
.L_x_34861:
[----:B------:R-:W-:Y:S05]  /*2820*/  BSYNC.RECONVERGENT B1 ;  /* 0x0000000000017941 */ /* 0x000fea0003800200 */
.L_x_34860:
[----:B------:R-:W-:Y:S01]  /*2830*/  IMAD.SHL.U32 R0, R0, 0x100000, RZ ;  /* 0x0010000000007824 */ /* 0x000fe200078e00ff */
[----:B------:R-:W-:-:S04]  /*2840*/  LEA R3, R3, 0x3b800000, 0x17 ;  /* 0x3b80000003037811 */ /* 0x000fc800078eb8ff */
[----:B------:R-:W-:-:S07]  /*2850*/  LOP3.LUT R28, R3, R0, R7, 0xfe, !PT ;  /* 0x00000000031c7212 */ /* 0x000fce00078efe07 */
.L_x_34859:
[----:B------:R-:W-:Y:S05]  /*2860*/  BSYNC.RECONVERGENT B0 ;  /* 0x0000000000007941 */ /* 0x000fea0003800200 */
.L_x_34858:
[----:B------:R-:W2:Y:S02]  /*2870*/  F2I.S64.TRUNC R28, R28 ;  /* 0x0000001c001c7311 */ /* 0x000ea4000020d900 */
[----:B--2---:R-:W-:Y:S05]  /*2880*/  BRA `(.L_x_34843) ;  /* 0x00000004000c7947 */ /* 0x004fea0003800000 */
.L_x_34856:
        /* <DEDUP_REMOVED lines=21> */
.L_x_34865:
[----:B------:R-:W-:Y:S05]  /*29e0*/  BSYNC.RECONVERGENT B1 ;  /* 0x0000000000017941 */ /* 0x000fea0003800200 */
.L_x_34864:
[----:B------:R-:W-:Y:S01]  /*29f0*/  IMAD.SHL.U32 R0, R0, 0x200000, RZ ;  /* 0x0020000000007824 */ /* 0x000fe200078e00ff */
[----:B------:R-:W-:-:S04]  /*2a00*/  LEA R3, R3, 0x37800000, 0x17 ;  /* 0x3780000003037811 */ /* 0x000fc800078eb8ff */
[----:B------:R-:W-:-:S07]  /*2a10*/  LOP3.LUT R28, R3, R0, R7, 0xfe, !PT ;  /* 0x00000000031c7212 */ /* 0x000fce00078efe07 */
.L_x_34863:
[----:B------:R-:W-:Y:S05]  /*2a20*/  BSYNC.RECONVERGENT B0 ;  /* 0x0000000000007941 */ /* 0x000fea0003800200 */
.L_x_34862:
[----:B------:R-:W2:Y:S02]  /*2a30*/  F2I.S64.TRUNC R28, R28 ;  /* 0x0000001c001c7311 */ /* 0x000ea4000020d900 */
[----:B--2---:R-:W-:Y:S05]  /*2a40*/  BRA `(.L_x_34843) ;  /* 0x00000000009c7947 */ /* 0x004fea0003800000 */
.L_x_34855:
        /* <DEDUP_REMOVED lines=14> */
.L_x_34869:
[----:B------:R-:W-:Y:S05]  /*2b30*/  BSYNC.RECONVERGENT B0 ;  /* 0x0000000000007941 */ /* 0x000fea0003800200 */
.L_x_34868:
[----:B------:R-:W0:Y:S02]  /*2b40*/  F2I.S64.TRUNC R28, R28 ;  /* 0x0000001c001c7311 */ /* 0x000e24000020d900 */
[----:B0-----:R-:W-:Y:S05]  /*2b50*/  BRA `(.L_x_34843) ;  /* 0x0000000000587947 */ /* 0x001fea0003800000 */
.L_x_34842:
        /* <DEDUP_REMOVED lines=16> */
.L_x_34870:
[----:B------:R-:W-:Y:S01]  /*2c60*/  CS2R R28, SRZ ;  /* 0x00000000001c7805 */ /* 0x000fe2000001ff00 */
[----:B------:R-:W-:Y:S06]  /*2c70*/  BRA `(.L_x_34843) ;  /* 0x0000000000107947 */ /* 0x000fec0003800000 */
.L_x_34867:
[----:B------:R0:W5:Y:S01]  /*2c80*/  LDG.E.64 R28, desc[UR36][R4.64] ;  /* 0x00000024041c7981 */ /* 0x000162000c1e1b00 */
[----:B------:R-:W-:Y:S05]  /*2c90*/  BRA `(.L_x_34843) ;  /* 0x0000000000087947 */ /* 0x000fea0003800000 */
.L_x_34866:
[----:B------:R1:W5:Y:S01]  /*2ca0*/  LDG.E R28, desc[UR36][R4.64] ;  /* 0x00000024041c7981 */ /* 0x000362000c1e1900 */
[----:B------:R-:W-:-:S07]  /*2cb0*/  IMAD.MOV.U32 R29, RZ, RZ, RZ ;  /* 0x000000ffff1d7224 */ /* 0x000fce00078e00ff */
.L_x_34843:
        /* <DEDUP_REMOVED lines=19> */
.L_x_34874:
[----:B------:R3:W5:Y:S01]  /*2df0*/  LDG.E.U8 R26, desc[UR36][R4.64] ;  /* 0x00000024041a7981 */ /* 0x000762000c1e1100 */
[----:B------:R-:W-:Y:S01]  /*2e00*/  IMAD.MOV.U32 R27, RZ, RZ, RZ ;  /* 0x000000ffff1b7224 */ /* 0x000fe200078e00ff */
[----:B------:R-:W-:Y:S06]  /*2e10*/  BRA `(.L_x_34876) ;  /* 0x0000000c00447947 */ /* 0x000fec0003800000 */
.L_x_34873:
        /* <DEDUP_REMOVED lines=8> */
.L_x_34878:
[----:B------:R-:W2:Y:S02]  /*2ea0*/  LDG.E R26, desc[UR36][R4.64] ;  /* 0x00000024041a7981 */ /* 0x000ea4000c1e1900 */
[----:B--2---:R-:W-:Y:S01]  /*2eb0*/  SHF.R.S32.HI R27, RZ, 0x1f, R26 ;  /* 0x0000001fff1b7819 */ /* 0x004fe2000001141a */
[----:B------:R-:W-:Y:S06]  /*2ec0*/  BRA `(.L_x_34876) ;  /* 0x0000000c00187947 */ /* 0x000fec0003800000 */
.L_x_34877:
[----:B------:R-:W2:Y:S02]  /*2ed0*/  LDG.E.S16 R26, desc[UR36][R4.64] ;  /* 0x00000024041a7981 */ /* 0x000ea4000c1e1700 */
[----:B--2---:R-:W-:Y:S01]  /*2ee0*/  SHF.R.S32.HI R27, RZ, 0x1f, R26 ;  /* 0x0000001fff1b7819 */ /* 0x004fe2000001141a */
[----:B------:R-:W-:Y:S06]  /*2ef0*/  BRA `(.L_x_34876) ;  /* 0x0000000c000c7947 */ /* 0x000fec0003800000 */
.L_x_34872:
        /* <DEDUP_REMOVED lines=9> */
.L_x_34880:
[----:B------:R-:W2:Y:S02]  /*2f90*/  LDG.E.U16 R4, desc[UR36][R4.64] ;  /* 0x0000002404047981 */ /* 0x000ea4000c1e1500 */
[----:B--2---:R-:W-:-:S06]  /*2fa0*/  HADD2.F32 R26, -RZ, R4.H0_H0 ;  /* 0x20000004ff1a7230 */ /* 0x004fcc0000004100 */
[----:B------:R-:W3:Y:S02]  /*2fb0*/  F2I.S64.TRUNC R26, R26 ;  /* 0x0000001a001a7311 */ /* 0x000ee4000020d900 */
[----:B---3--:R-:W-:Y:S05]  /*2fc0*/  BRA `(.L_x_34876) ;  /* 0x0000000800d87947 */ /* 0x008fea0003800000 */
.L_x_34879:
        /* <DEDUP_REMOVED lines=9> */
.L_x_34882:
[----:B------:R-:W2:Y:S02]  /*3060*/  LDG.E.U16 R4, desc[UR36][R4.64] ;  /* 0x0000002404047981 */ /* 0x000ea4000c1e1500 */
[----:B--2---:R-:W-:-:S06]  /*3070*/  HADD2.F32 R26, -RZ, R4.H0_H0 ;  /* 0x20000004ff1a7230 */ /* 0x004fcc0000004100 */
[----:B------:R-:W3:Y:S02]  /*3080*/  F2I.S64.TRUNC R26, R26 ;  /* 0x0000001a001a7311 */ /* 0x000ee4000020d900 */
[----:B---3--:R-:W-:Y:S05]  /*3090*/  BRA `(.L_x_34876) ;  /* 0x0000000800a47947 */ /* 0x008fea0003800000 */
.L_x_34881:
[----:B------:R-:W2:Y:S02]  /*30a0*/  LDG.E.64 R4, desc[UR36][R4.64] ;  /* 0x0000002404047981 */ /* 0x000ea4000c1e1b00 */
[----:B--2---:R3:W4:Y:S02]  /*30b0*/  F2I.S64.F64.TRUNC R26, R4 ;  /* 0x00000004001a7311 */ /* 0x004724000030d900 */
[----:B---34-:R-:W-:Y:S05]  /*30c0*/  BRA `(.L_x_34876) ;  /* 0x0000000800987947 */ /* 0x018fea0003800000 */
.L_x_34871:
        /* <DEDUP_REMOVED lines=13> */
.L_x_34885:
[----:B------:R-:W2:Y:S02]  /*31a0*/  LDG.E.64 R4, desc[UR36][R4.64] ;  /* 0x0000002404047981 */ /* 0x000ea4000c1e1b00 */
[----:B--2---:R3:W4:Y:S02]  /*31b0*/  F2I.S64.F64.TRUNC R26, R4 ;  /* 0x00000004001a7311 */ /* 0x004724000030d900 */
[----:B---34-:R-:W-:Y:S05]  /*31c0*/  BRA `(.L_x_34876) ;  /* 0x0000000800587947 */ /* 0x018fea0003800000 */
.L_x_34884:
        /* <DEDUP_REMOVED lines=26> */
.L_x_34887:
        /* <DEDUP_REMOVED lines=14> */
.L_x_34886:
[----:B------:R-:W2:Y:S02]  /*3450*/  LDG.E.U16 R26, desc[UR36][R4.64] ;  /* 0x00000024041a7981 */ /* 0x000ea4000c1e1500 */
[----:B--2---:R-:W-:-:S06]  /*3460*/  IMAD.U32 R26, R26, 0x10000, RZ ;  /* 0x000100001a1a7824 */ /* 0x004fcc00078e00ff */
[----:B------:R-:W3:Y:S02]  /*3470*/  F2I.S64.TRUNC R26, R26 ;  /* 0x0000001a001a7311 */ /* 0x000ee4000020d900 */
[----:B---3--:R-:W-:Y:S05]  /*3480*/  BRA `(.L_x_34876) ;  /* 0x0000000400a87947 */ /* 0x008fea0003800000 */
.L_x_34883:
        /* <DEDUP_REMOVED lines=11> */
.L_x_34890:
        /* <DEDUP_REMOVED lines=21> */
.L_x_34894:
[----:B------:R-:W-:Y:S05]  /*3690*/  BSYNC.RECONVERGENT B1 ;  /* 0x0000000000017941 */ /* 0x000fea0003800200 */
.L_x_34893:
[----:B------:R-:W-:Y:S01]  /*36a0*/  IMAD.SHL.U32 R0, R0, 0x100000, RZ ;  /* 0x0010000000007824 */ /* 0x000fe200078e00ff */
[----:B------:R-:W-:-:S04]  /*36b0*/  LEA R3, R3, 0x3b800000, 0x17 ;  /* 0x3b80000003037811 */ /* 0x000fc800078eb8ff */
[----:B------:R-:W-:-:S07]  /*36c0*/  LOP3.LUT R26, R3, R0, R7, 0xfe, !PT ;  /* 0x00000000031a7212 */ /* 0x000fce00078efe07 */
.L_x_34892:
[----:B------:R-:W-:Y:S05]  /*36d0*/  BSYNC.RECONVERGENT B0 ;  /* 0x0000000000007941 */ /* 0x000fea0003800200 */
.L_x_34891:
[----:B------:R-:W0:Y:S02]  /*36e0*/  F2I.S64.TRUNC R26, R26 ;  /* 0x0000001a001a7311 */ /* 0x000e24000020d900 */
[----:B0-----:R-:W-:Y:S05]  /*36f0*/  BRA `(.L_x_34876) ;  /* 0x00000004000c7947 */ /* 0x001fea0003800000 */
.L_x_34889:
        /* <DEDUP_REMOVED lines=21> */
.L_x_34898:
[----:B------:R-:W-:Y:S05]  /*3850*/  BSYNC.RECONVERGENT B1 ;  /* 0x0000000000017941 */ /* 0x000fea0003800200 */
.L_x_34897:
[----:B------:R-:W-:Y:S01]  /*3860*/  IMAD.SHL.U32 R0, R0, 0x200000, RZ ;  /* 0x0020000000007824 */ /* 0x000fe200078e00ff */
[----:B------:R-:W-:-:S04]  /*3870*/  LEA R3, R3, 0x37800000, 0x17 ;  /* 0x3780000003037811 */ /* 0x000fc800078eb8ff */
[----:B------:R-:W-:-:S07]  /*3880*/  LOP3.LUT R26, R3, R0, R7, 0xfe, !PT ;  /* 0x00000000031a7212 */ /* 0x000fce00078efe07 */
.L_x_34896:
[----:B------:R-:W-:Y:S05]  /*3890*/  BSYNC.RECONVERGENT B0 ;  /* 0x0000000000007941 */ /* 0x000fea0003800200 */
.L_x_34895:
[----:B------:R-:W0:Y:S02]  /*38a0*/  F2I.S64.TRUNC R26, R26 ;  /* 0x0000001a001a7311 */ /* 0x000e24000020d900 */
[----:B0-----:R-:W-:Y:S05]  /*38b0*/  BRA `(.L_x_34876) ;  /* 0x00000000009c7947 */ /* 0x001fea0003800000 */
.L_x_34888:
        /* <DEDUP_REMOVED lines=14> */
.L_x_34902:
[----:B------:R-:W-:Y:S05]  /*39a0*/  BSYNC.RECONVERGENT B0 ;  /* 0x0000000000007941 */ /* 0x000fea0003800200 */
.L_x_34901:
[----:B------:R-:W1:Y:S02]  /*39b0*/  F2I.S64.TRUNC R26, R26 ;  /* 0x0000001a001a7311 */ /* 0x000e64000020d900 */
[----:B-1----:R-:W-:Y:S05]  /*39c0*/  BRA `(.L_x_34876) ;  /* 0x0000000000587947 */ /* 0x002fea0003800000 */
.L_x_34875:
        /* <DEDUP_REMOVED lines=16> */
.L_x_34903:
[----:B------:R-:W-:Y:S01]  /*3ad0*/  CS2R R26, SRZ ;  /* 0x00000000001a7805 */ /* 0x000fe2000001ff00 */
[----:B------:R-:W-:Y:S06]  /*3ae0*/  BRA `(.L_x_34876) ;  /* 0x0000000000107947 */ /* 0x000fec0003800000 */
.L_x_34900:
[----:B------:R1:W5:Y:S01]  /*3af0*/  LDG.E.64 R26, desc[UR36][R4.64] ;  /* 0x00000024041a7981 */ /* 0x000362000c1e1b00 */
[----:B------:R-:W-:Y:S05]  /*3b00*/  BRA `(.L_x_34876) ;  /* 0x0000000000087947 */ /* 0x000fea0003800000 */
.L_x_34899:
[----:B------:R2:W5:Y:S01]  /*3b10*/  LDG.E R26, desc[UR36][R4.64] ;  /* 0x00000024041a7981 */ /* 0x000562000c1e1900 */
[----:B------:R-:W-:-:S07]  /*3b20*/  IMAD.MOV.U32 R27, RZ, RZ, RZ ;  /* 0x000000ffff1b7224 */ /* 0x000fce00078e00ff */
.L_x_34876:
[----:B------:R-:W-:-:S07]  /*3b30*/  VIADD R35, R35, 0x80 ;  /* 0x0000008023237836 */ /* 0x000fce0000000000 */
.L_x_34837:
[----:B------:R-:W-:Y:S05]  /*3b40*/  BSYNC.RECONVERGENT B6 ;  /* 0x0000000000067941 */ /* 0x000fea0003800200 */
.L_x_34836:
        /* <DEDUP_REMOVED lines=25> */
.L_x_34909:
[----:B------:R3:W5:Y:S01]  /*3ce0*/  LDG.E.U8 R24, desc[UR36][R4.64] ;  /* 0x0000002404187981 */ /* 0x000762000c1e1100 */
[----:B------:R-:W-:Y:S01]  /*3cf0*/  IMAD.MOV.U32 R25, RZ, RZ, RZ ;  /* 0x000000ffff197224 */ /* 0x000fe200078e00ff */
[----:B------:R-:W-:Y:S06]  /*3d00*/  BRA `(.L_x_34911) ;  /* 0x0000000c00447947 */ /* 0x000fec0003800000 */
.L_x_34908:
        /* <DEDUP_REMOVED lines=8> */
.L_x_34913:
[----:B------:R-:W2:Y:S02]  /*3d90*/  LDG.E R24, desc[UR36][R4.64] ;  /* 0x0000002404187981 */ /* 0x000ea4000c1e1900 */
[----:B--2---:R-:W-:Y:S01]  /*3da0*/  SHF.R.S32.HI R25, RZ, 0x1f, R24 ;  /* 0x0000001fff197819 */ /* 0x004fe20000011418 */
[----:B------:R-:W-:Y:S06]  /*3db0*/  BRA `(.L_x_34911) ;  /* 0x0000000c00187947 */ /* 0x000fec0003800000 */
.L_x_34912:
[----:B------:R-:W2:Y:S02]  /*3dc0*/  LDG.E.S16 R24, desc[UR36][R4.64] ;  /* 0x0000002404187981 */ /* 0x000ea4000c1e1700 */
[----:B--2---:R-:W-:Y:S01]  /*3dd0*/  SHF.R.S32.HI R25, RZ, 0x1f, R24 ;  /* 0x0000001fff197819 */ /* 0x004fe20000011418 */
[----:B------:R-:W-:Y:S06]  /*3de0*/  BRA `(.L_x_34911) ;  /* 0x0000000c000c7947 */ /* 0x000fec0003800000 */
.L_x_34907:
        /* <DEDUP_REMOVED lines=9> */
.L_x_34915:
[----:B------:R-:W2:Y:S02]  /*3e80*/  LDG.E.U16 R4, desc[UR36][R4.64] ;  /* 0x0000002404047981 */ /* 0x000ea4000c1e1500 */
[----:B--2---:R-:W-:-:S06]  /*3e90*/  HADD2.F32 R24, -RZ, R4.H0_H0 ;  /* 0x20000004ff187230 */ /* 0x004fcc0000004100 */
[----:B------:R-:W0:Y:S02]  /*3ea0*/  F2I.S64.TRUNC R24, R24 ;  /* 0x0000001800187311 */ /* 0x000e24000020d900 */
[----:B0-----:R-:W-:Y:S05]  /*3eb0*/  BRA `(.L_x_34911) ;  /* 0x0000000800d87947 */ /* 0x001fea0003800000 */
.L_x_34914:
        /* <DEDUP_REMOVED lines=9> */
.L_x_34917:
[----:B------:R-:W2:Y:S02]  /*3f50*/  LDG.E.U16 R4, desc[UR36][R4.64] ;  /* 0x0000002404047981 */ /* 0x000ea4000c1e1500 */
[----:B--2---:R-:W-:-:S06]  /*3f60*/  HADD2.F32 R24, -RZ, R4.H0_H0 ;  /* 0x20000004ff187230 */ /* 0x004fcc0000004100 */
[----:B------:R-:W0:Y:S02]  /*3f70*/  F2I.S64.TRUNC R24, R24 ;  /* 0x0000001800187311 */ /* 0x000e24000020d900 */
[----:B0-----:R-:W-:Y:S05]  /*3f80*/  BRA `(.L_x_34911) ;  /* 0x0000000800a47947 */ /* 0x001fea0003800000 */
.L_x_34916:
[----:B------:R-:W2:Y:S02]  /*3f90*/  LDG.E.64 R4, desc[UR36][R4.64] ;  /* 0x0000002404047981 */ /* 0x000ea4000c1e1b00 */
[----:B--2---:R0:W1:Y:S02]  /*3fa0*/  F2I.S64.F64.TRUNC R24, R4 ;  /* 0x0000000400187311 */ /* 0x004064000030d900 */
[----:B01----:R-:W-:Y:S05]  /*3fb0*/  BRA `(.L_x_34911) ;  /* 0x0000000800987947 */ /* 0x003fea0003800000 */
.L_x_34906:
        /* <DEDUP_REMOVED lines=13> */
.L_x_34920:
[----:B------:R-:W2:Y:S02]  /*4090*/  LDG.E.64 R4, desc[UR36][R4.64] ;  /* 0x0000002404047981 */ /* 0x000ea4000c1e1b00 */
[----:B--2---:R0:W1:Y:S02]  /*40a0*/  F2I.S64.F64.TRUNC R24, R4 ;  /* 0x0000000400187311 */ /* 0x004064000030d900 */
[----:B01----:R-:W-:Y:S05]  /*40b0*/  BRA `(.L_x_34911) ;  /* 0x0000000800587947 */ /* 0x003fea0003800000 */
.L_x_34919:
        /* <DEDUP_REMOVED lines=26> */
.L_x_34922:
        /* <DEDUP_REMOVED lines=14> */
.L_x_34921:
[----:B------:R-:W2:Y:S02]  /*4340*/  LDG.E.U16 R24, desc[UR36][R4.64] ;  /* 0x0000002404187981 */ /* 0x000ea4000c1e1500 */
[----:B--2---:R-:W-:-:S06]  /*4350*/  IMAD.U32 R24, R24, 0x10000, RZ ;  /* 0x0001000018187824 */ /* 0x004fcc00078e00ff */
[----:B------:R-:W0:Y:S02]  /*4360*/  F2I.S64.TRUNC R24, R24 ;  /* 0x0000001800187311 */ /* 0x000e24000020d900 */
[----:B0-----:R-:W-:Y:S05]  /*4370*/  BRA `(.L_x_34911) ;  /* 0x0000000400a87947 */ /* 0x001fea0003800000 */
.L_x_34918:
        /* <DEDUP_REMOVED lines=11> */
.L_x_34925:
        /* <DEDUP_REMOVED lines=21> */
.L_x_34929:
[----:B------:R-:W-:Y:S05]  /*4580*/  BSYNC.RECONVERGENT B1 ;  /* 0x0000000000017941 */ /* 0x000fea0003800200 */
.L_x_34928:
[----:B------:R-:W-:Y:S01]  /*4590*/  IMAD.SHL.U32 R0, R0, 0x100000, RZ ;  /* 0x0010000000007824 */ /* 0x000fe200078e00ff */
[----:B------:R-:W-:-:S04]  /*45a0*/  LEA R3, R3, 0x3b800000, 0x17 ;  /* 0x3b80000003037811 */ /* 0x000fc800078eb8ff */
[----:B------:R-:W-:-:S07]  /*45b0*/  LOP3.LUT R24, R3, R0, R7, 0xfe, !PT ;  /* 0x0000000003187212 */ /* 0x000fce00078efe07 */
.L_x_34927:
[----:B------:R-:W-:Y:S05]  /*45c0*/  BSYNC.RECONVERGENT B0 ;  /* 0x0000000000007941 */ /* 0x000fea0003800200 */
.L_x_34926:
[----:B------:R-:W0:Y:S02]  /*45d0*/  F2I.S64.TRUNC R24, R24 ;  /* 0x0000001800187311 */ /* 0x000e24000020d900 */
[----:B0-----:R-:W-:Y:S05]  /*45e0*/  BRA `(.L_x_34911) ;  /* 0x00000004000c7947 */ /* 0x001fea0003800000 */
.L_x_34924:
        /* <DEDUP_REMOVED lines=21> */
.L_x_34933:
[----:B------:R-:W-:Y:S05]  /*4740*/  BSYNC.RECONVERGENT B1 ;  /* 0x0000000000017941 */ /* 0x000fea0003800200 */
.L_x_34932:
[----:B------:R-:W-:Y:S01]  /*4750*/  IMAD.SHL.U32 R0, R0, 0x200000, RZ ;  /* 0x0020000000007824 */ /* 0x000fe200078e00ff */
[----:B------:R-:W-:-:S04]  /*4760*/  LEA R3, R3, 0x37800000, 0x17 ;  /* 0x3780000003037811 */ /* 0x000fc800078eb8ff */
[----:B------:R-:W-:-:S07]  /*4770*/  LOP3.LUT R24, R3, R0, R7, 0xfe, !PT ;  /* 0x0000000003187212 */ /* 0x000fce00078efe07 */
.L_x_34931:
[----:B------:R-:W-:Y:S05]  /*4780*/  BSYNC.RECONVERGENT B0 ;  /* 0x0000000000007941 */ /* 0x000fea0003800200 */
.L_x_34930:
[----:B------:R-:W1:Y:S02]  /*4790*/  F2I.S64.TRUNC R24, R24 ;  /* 0x0000001800187311 */ /* 0x000e64000020d900 */
[----:B-1----:R-:W-:Y:S05]  /*47a0*/  BRA `(.L_x_34911) ;  /* 0x00000000009c7947 */ /* 0x002fea0003800000 */
.L_x_34923:
        /* <DEDUP_REMOVED lines=14> */
.L_x_34937:
[----:B------:R-:W-:Y:S05]  /*4890*/  BSYNC.RECONVERGENT B0 ;  /* 0x0000000000007941 */ /* 0x000fea0003800200 */
.L_x_34936:
[----:B------:R-:W1:Y:S02]  /*48a0*/  F2I.S64.TRUNC R24, R24 ;  /* 0x0000001800187311 */ /* 0x000e64000020d900 */
[----:B-1----:R-:W-:Y:S05]  /*48b0*/  BRA `(.L_x_34911) ;  /* 0x0000000000587947 */ /* 0x002fea0003800000 */
.L_x_34910:
        /* <DEDUP_REMOVED lines=16> */
.L_x_34938:
[----:B------:R-:W-:Y:S01]  /*49c0*/  CS2R R24, SRZ ;  /* 0x0000000000187805 */ /* 0x000fe2000001ff00 */
[----:B------:R-:W-:Y:S06]  /*49d0*/  BRA `(.L_x_34911) ;  /* 0x0000000000107947 */ /* 0x000fec0003800000 */
.L_x_34935:
[----:B------:R1:W5:Y:S01]  /*49e0*/  LDG.E.64 R24, desc[UR36][R4.64] ;  /* 0x0000002404187981 */ /* 0x000362000c1e1b00 */
[----:B------:R-:W-:Y:S05]  /*49f0*/  BRA `(.L_x_34911) ;  /* 0x0000000000087947 */ /* 0x000fea0003800000 */
.L_x_34934:
[----:B------:R2:W5:Y:S01]  /*4a00*/  LDG.E R24, desc[UR36][R4.64] ;  /* 0x0000002404187981 */ /* 0x000562000c1e1900 */
[----:B------:R-:W-:-:S07]  /*4a10*/  IMAD.MOV.U32 R25, RZ, RZ, RZ ;  /* 0x000000ffff197224 */ /* 0x000fce00078e00ff */
.L_x_34911:
        /* <DEDUP_REMOVED lines=19> */
.L_x_34942:
[----:B------:R4:W5:Y:S01]  /*4b50*/  LDG.E.U8 R22, desc[UR36][R4.64] ;  /* 0x0000002404167981 */ /* 0x000962000c1e1100 */
[----:B------:R-:W-:Y:S01]  /*4b60*/  IMAD.MOV.U32 R23, RZ, RZ, RZ ;  /* 0x000000ffff177224 */ /* 0x000fe200078e00ff */
[----:B------:R-:W-:Y:S06]  /*4b70*/  BRA `(.L_x_34944) ;  /* 0x0000000c00447947 */ /* 0x000fec0003800000 */
.L_x_34941:
        /* <DEDUP_REMOVED lines=8> */
.L_x_34946:
[----:B------:R-:W2:Y:S02]  /*4c00*/  LDG.E R22, desc[UR36][R4.64] ;  /* 0x0000002404167981 */ /* 0x000ea4000c1e1900 */
[----:B--2---:R-:W-:Y:S01]  /*4c10*/  SHF.R.S32.HI R23, RZ, 0x1f, R22 ;  /* 0x0000001fff177819 */ /* 0x004fe20000011416 */
[----:B------:R-:W-:Y:S06]  /*4c20*/  BRA `(.L_x_34944) ;  /* 0x0000000c00187947 */ /* 0x000fec0003800000 */
.L_x_34945:
[----:B------:R-:W2:Y:S02]  /*4c30*/  LDG.E.S16 R22, desc[UR36][R4.64] ;  /* 0x0000002404167981 */ /* 0x000ea4000c1e1700 */
[----:B--2---:R-:W-:Y:S01]  /*4c40*/  SHF.R.S32.HI R23, RZ, 0x1f, R22 ;  /* 0x0000001fff177819 */ /* 0x004fe20000011416 */
[----:B------:R-:W-:Y:S06]  /*4c50*/  BRA `(.L_x_34944) ;  /* 0x0000000c000c7947 */ /* 0x000fec0003800000 */
.L_x_34940:
        /* <DEDUP_REMOVED lines=9> */
.L_x_34948:
[----:B------:R-:W2:Y:S02]  /*4cf0*/  LDG.E.U16 R4, desc[UR36][R4.64] ;  /* 0x0000002404047981 */ /* 0x000ea4000c1e1500 */
[----:B--2---:R-:W-:-:S06]  /*4d00*/  HADD2.F32 R22, -RZ, R4.H0_H0 ;  /* 0x20000004ff167230 */ /* 0x004fcc0000004100 */
[----:B------:R-:W0:Y:S02]  /*4d10*/  F2I.S64.TRUNC R22, R22 ;  /* 0x0000001600167311 */ /* 0x000e24000020d900 */
[----:B0-----:R-:W-:Y:S05]  /*4d20*/  BRA `(.L_x_34944) ;  /* 0x0000000800d87947 */ /* 0x001fea0003800000 */
.L_x_34947:
        /* <DEDUP_REMOVED lines=9> */
.L_x_34950:
[----:B------:R-:W2:Y:S02]  /*4dc0*/  LDG.E.U16 R4, desc[UR36][R4.64] ;  /* 0x0000002404047981 */ /* 0x000ea4000c1e1500 */
[----:B--2---:R-:W-:-:S06]  /*4dd0*/  HADD2.F32 R22, -RZ, R4.H0_H0 ;  /* 0x20000004ff167230 */ /* 0x004fcc0000004100 */
[----:B------:R-:W0:Y:S02]  /*4de0*/  F2I.S64.TRUNC R22, R22 ;  /* 0x0000001600167311 */ /* 0x000e24000020d900 */
[----:B0-----:R-:W-:Y:S05]  /*4df0*/  BRA `(.L_x_34944) ;  /* 0x0000000800a47947 */ /* 0x001fea0003800000 */
.L_x_34949:
[----:B------:R-:W2:Y:S02]  /*4e00*/  LDG.E.64 R4, desc[UR36][R4.64] ;  /* 0x0000002404047981 */ /* 0x000ea4000c1e1b00 */
[----:B--2---:R0:W1:Y:S02]  /*4e10*/  F2I.S64.F64.TRUNC R22, R4 ;  /* 0x0000000400167311 */ /* 0x004064000030d900 */
[----:B01----:R-:W-:Y:S05]  /*4e20*/  BRA `(.L_x_34944) ;  /* 0x0000000800987947 */ /* 0x003fea0003800000 */
.L_x_34939:
        /* <DEDUP_REMOVED lines=13> */
.L_x_34953:
[----:B------:R-:W2:Y:S02]  /*4f00*/  LDG.E.64 R4, desc[UR36][R4.64] ;  /* 0x0000002404047981 */ /* 0x000ea4000c1e1b00 */
[----:B--2---:R3:W4:Y:S02]  /*4f10*/  F2I.S64.F64.TRUNC R22, R4 ;  /* 0x0000000400167311 */ /* 0x004724000030d900 */
[----:B---34-:R-:W-:Y:S05]  /*4f20*/  BRA `(.L_x_34944) ;  /* 0x0000000800587947 */ /* 0x018fea0003800000 */
.L_x_34952:
        /* <DEDUP_REMOVED lines=26> */
.L_x_34955:
        /* <DEDUP_REMOVED lines=14> */
.L_x_34954:
[----:B------:R-:W2:Y:S02]  /*51b0*/  LDG.E.U16 R22, desc[UR36][R4.64] ;  /* 0x0000002404167981 */ /* 0x000ea4000c1e1500 */
[----:B--2---:R-:W-:-:S06]  /*51c0*/  IMAD.U32 R22, R22, 0x10000, RZ ;  /* 0x0001000016167824 */ /* 0x004fcc00078e00ff */
[----:B------:R-:W3:Y:S02]  /*51d0*/  F2I.S64.TRUNC R22, R22 ;  /* 0x0000001600167311 */ /* 0x000ee4000020d900 */
[----:B---3--:R-:W-:Y:S05]  /*51e0*/  BRA `(.L_x_34944) ;  /* 0x0000000400a87947 */ /* 0x008fea0003800000 */
.L_x_34951:
        /* <DEDUP_REMOVED lines=11> */
.L_x_34958:
        /* <DEDUP_REMOVED lines=21> */
.L_x_34962:
[----:B------:R-:W-:Y:S05]  /*53f0*/  BSYNC.RECONVERGENT B1 ;  /* 0x0000000000017941 */ /* 0x000fea0003800200 */
.L_x_34961:
[----:B------:R-:W-:Y:S01]  /*5400*/  IMAD.SHL.U32 R0, R0, 0x100000, RZ ;  /* 0x0010000000007824 */ /* 0x000fe200078e00ff */
[----:B------:R-:W-:-:S04]  /*5410*/  LEA R3, R3, 0x3b800000, 0x17 ;  /* 0x3b80000003037811 */ /* 0x000fc800078eb8ff */
[----:B------:R-:W-:-:S07]  /*5420*/  LOP3.LUT R22, R3, R0, R7, 0xfe, !PT ;  /* 0x0000000003167212 */ /* 0x000fce00078efe07 */
.L_x_34960:
[----:B------:R-:W-:Y:S05]  /*5430*/  BSYNC.RECONVERGENT B0 ;  /* 0x0000000000007941 */ /* 0x000fea0003800200 */
.L_x_34959:
[----:B------:R-:W1:Y:S02]  /*5440*/  F2I.S64.TRUNC R22, R22 ;  /* 0x0000001600167311 */ /* 0x000e64000020d900 */
[----:B-1----:R-:W-:Y:S05]  /*5450*/  BRA `(.L_x_34944) ;  /* 0x00000004000c7947 */ /* 0x002fea0003800000 */
.L_x_34957:
        /* <DEDUP_REMOVED lines=21> */
.L_x_34966:
[----:B------:R-:W-:Y:S05]  /*55b0*/  BSYNC.RECONVERGENT B1 ;  /* 0x0000000000017941 */ /* 0x000fea0003800200 */
.L_x_34965:
[----:B------:R-:W-:Y:S01]  /*55c0*/  IMAD.SHL.U32 R0, R0, 0x200000, RZ ;  /* 0x0020000000007824 */ /* 0x000fe200078e00ff */
[----:B------:R-:W-:-:S04]  /*55d0*/  LEA R3, R3, 0x37800000, 0x17 ;  /* 0x3780000003037811 */ /* 0x000fc800078eb8ff */
[----:B------:R-:W-:-:S07]  /*55e0*/  LOP3.LUT R22, R3, R0, R7, 0xfe, !PT ;  /* 0x0000000003167212 */ /* 0x000fce00078efe07 */
.L_x_34964:
[----:B------:R-:W-:Y:S05]  /*55f0*/  BSYNC.RECONVERGENT B0 ;  /* 0x0000000000007941 */ /* 0x000fea0003800200 */
.L_x_34963:
[----:B------:R-:W1:Y:S02]  /*5600*/  F2I.S64.TRUNC R22, R22 ;  /* 0x0000001600167311 */ /* 0x000e64000020d900 */
[----:B-1----:R-:W-:Y:S05]  /*5610*/  BRA `(.L_x_34944) ;  /* 0x00000000009c7947 */ /* 0x002fea0003800000 */
.L_x_34956:
        /* <DEDUP_REMOVED lines=14> */
.L_x_34970:
[----:B------:R-:W-:Y:S05]  /*5700*/  BSYNC.RECONVERGENT B0 ;  /* 0x0000000000007941 */ /* 0x000fea0003800200 */
.L_x_34969:
[----:B------:R-:W2:Y:S02]  /*5710*/  F2I.S64.TRUNC R22, R22 ;  /* 0x0000001600167311 */ /* 0x000ea4000020d900 */
[----:B--2---:R-:W-:Y:S05]  /*5720*/  BRA `(.L_x_34944) ;  /* 0x0000000000587947 */ /* 0x004fea0003800000 */
.L_x_34943:
        /* <DEDUP_REMOVED lines=16> */
.L_x_34971:
[----:B------:R-:W-:Y:S01]  /*5830*/  CS2R R22, SRZ ;  /* 0x0000000000167805 */ /* 0x000fe2000001ff00 */
[----:B------:R-:W-:Y:S06]  /*5840*/  BRA `(.L_x_34944) ;  /* 0x0000000000107947 */ /* 0x000fec0003800000 */
.L_x_34968:
[----:B------:R1:W5:Y:S01]  /*5850*/  LDG.E.64 R22, desc[UR36][R4.64] ;  /* 0x0000002404167981 */ /* 0x000362000c1e1b00 */
[----:B------:R-:W-:Y:S05]  /*5860*/  BRA `(.L_x_34944) ;  /* 0x0000000000087947 */ /* 0x000fea0003800000 */
.L_x_34967:
[----:B------:R2:W5:Y:S01]  /*5870*/  LDG.E R22, desc[UR36][R4.64] ;  /* 0x0000002404167981 */ /* 0x000562000c1e1900 */
[----:B------:R-:W-:-:S07]  /*5880*/  IMAD.MOV.U32 R23, RZ, RZ, RZ ;  /* 0x000000ffff177224 */ /* 0x000fce00078e00ff */
.L_x_34944:
[----:B------:R-:W-:-:S07]  /*5890*/  VIADD R35, R35, 0x80 ;  /* 0x0000008023237836 */ /* 0x000fce0000000000 */
.L_x_34905:
[----:B------:R-:W-:Y:S05]  /*58a0*/  BSYNC.RECONVERGENT B6 ;  /* 0x0000000000067941 */ /* 0x000fea0003800200 */
.L_x_34904:
        /* <DEDUP_REMOVED lines=25> */
.L_x_34977:
[----:B------:R0:W5:Y:S01]  /*5a40*/  LDG.E.U8 R16, desc[UR36][R4.64] ;  /* 0x0000002404107981 */ /* 0x000162000c1e1100 */
[----:B------:R-:W-:Y:S01]  /*5a50*/  IMAD.MOV.U32 R17, RZ, RZ, RZ ;  /* 0x000000ffff117224 */ /* 0x000fe200078e00ff */
[----:B------:R-:W-:Y:S06]  /*5a60*/  BRA `(.L_x_34979) ;  /* 0x0000000c00447947 */ /* 0x000fec0003800000 */
.L_x_34976:
        /* <DEDUP_REMOVED lines=8> */
.L_x_34981:
[----:B------:R-:W2:Y:S02]  /*5af0*/  LDG.E R16, desc[UR36][R4.64] ;  /* 0x0000002404107981 */ /* 0x000ea4000c1e1900 */
[----:B--2---:R-:W-:Y:S01]  /*5b00*/  SHF.R.S32.HI R17, RZ, 0x1f, R16 ;  /* 0x0000001fff117819 */ /* 0x004fe20000011410 */
[----:B------:R-:W-:Y:S06]  /*5b10*/  BRA `(.L_x_34979) ;  /* 0x0000000c00187947 */ /* 0x000fec0003800000 */
.L_x_34980:
[----:B------:R-:W2:Y:S02]  /*5b20*/  LDG.E.S16 R16, desc[UR36][R4.64] ;  /* 0x0000002404107981 */ /* 0x000ea4000c1e1700 */
[----:B--2---:R-:W-:Y:S01]  /*5b30*/  SHF.R.S32.HI R17, RZ, 0x1f, R16 ;  /* 0x0000001fff117819 */ /* 0x004fe20000011410 */
[----:B------:R-:W-:Y:S06]  /*5b40*/  BRA `(.L_x_34979) ;  /* 0x0000000c000c7947 */ /* 0x000fec0003800000 */
.L_x_34975:
        /* <DEDUP_REMOVED lines=9> */
.L_x_34983:
[----:B------:R-:W2:Y:S02]  /*5be0*/  LDG.E.U16 R4, desc[UR36][R4.64] ;  /* 0x0000002404047981 */ /* 0x000ea4000c1e1500 */
[----:B--2---:R-:W-:-:S06]  /*5bf0*/  HADD2.F32 R16, -RZ, R4.H0_H0 ;  /* 0x20000004ff107230 */ /* 0x004fcc0000004100 */
[----:B------:R-:W2:Y:S02]  /*5c00*/  F2I.S64.TRUNC R16, R16 ;  /* 0x0000001000107311 */ /* 0x000ea4000020d900 */
[----:B--2---:R-:W-:Y:S05]  /*5c10*/  BRA `(.L_x_34979) ;  /* 0x0000000800d87947 */ /* 0x004fea0003800000 */
.L_x_34982:
        /* <DEDUP_REMOVED lines=9> */
.L_x_34985:
[----:B------:R-:W2:Y:S02]  /*5cb0*/  LDG.E.U16 R4, desc[UR36][R4.64] ;  /* 0x0000002404047981 */ /* 0x000ea4000c1e1500 */
[----:B--2---:R-:W-:-:S06]  /*5cc0*/  HADD2.F32 R16, -RZ, R4.H0_H0 ;  /* 0x20000004ff107230 */ /* 0x004fcc0000004100 */
[----:B------:R-:W2:Y:S02]  /*5cd0*/  F2I.S64.TRUNC R16, R16 ;  /* 0x0000001000107311 */ /* 0x000ea4000020d900 */
[----:B--2---:R-:W-:Y:S05]  /*5ce0*/  BRA `(.L_x_34979) ;  /* 0x0000000800a47947 */ /* 0x004fea0003800000 */
.L_x_34984:
[----:B------:R-:W2:Y:S02]  /*5cf0*/  LDG.E.64 R4, desc[UR36][R4.64] ;  /* 0x0000002404047981 */ /* 0x000ea4000c1e1b00 */
[----:B--2---:R2:W3:Y:S02]  /*5d00*/  F2I.S64.F64.TRUNC R16, R4 ;  /* 0x0000000400107311 */ /* 0x0044e4000030d900 */
[----:B--23--:R-:W-:Y:S05]  /*5d10*/  BRA `(.L_x_34979) ;  /* 0x0000000800987947 */ /* 0x00cfea0003800000 */
.L_x_34974:
        /* <DEDUP_REMOVED lines=13> */
.L_x_34988:
[----:B------:R-:W2:Y:S02]  /*5df0*/  LDG.E.64 R4, desc[UR36][R4.64] ;  /* 0x0000002404047981 */ /* 0x000ea4000c1e1b00 */
[----:B--2---:R2:W3:Y:S02]  /*5e00*/  F2I.S64.F64.TRUNC R16, R4 ;  /* 0x0000000400107311 */ /* 0x0044e4000030d900 */
[----:B--23--:R-:W-:Y:S05]  /*5e10*/  BRA `(.L_x_34979) ;  /* 0x0000000800587947 */ /* 0x00cfea0003800000 */
.L_x_34987:
        /* <DEDUP_REMOVED lines=26> */
.L_x_34990:
        /* <DEDUP_REMOVED lines=14> */
.L_x_34989:
[----:B------:R-:W2:Y:S02]  /*60a0*/  LDG.E.U16 R16, desc[UR36][R4.64] ;  /* 0x0000002404107981 */ /* 0x000ea4000c1e1500 */
[----:B--2---:R-:W-:-:S06]  /*60b0*/  IMAD.U32 R16, R16, 0x10000, RZ ;  /* 0x0001000010107824 */ /* 0x004fcc00078e00ff */
[----:B------:R-:W2:Y:S02]  /*60c0*/  F2I.S64.TRUNC R16, R16 ;  /* 0x0000001000107311 */ /* 0x000ea4000020d900 */
[----:B--2---:R-:W-:Y:S05]  /*60d0*/  BRA `(.L_x_34979) ;  /* 0x0000000400a87947 */ /* 0x004fea0003800000 */
.L_x_34986:
        /* <DEDUP_REMOVED lines=11> */
.L_x_34993:
        /* <DEDUP_REMOVED lines=21> */
.L_x_34997:
[----:B------:R-:W-:Y:S05]  /*62e0*/  BSYNC.RECONVERGENT B1 ;  /* 0x0000000000017941 */ /* 0x000fea0003800200 */
.L_x_34996:
[----:B------:R-:W-:Y:S01]  /*62f0*/  IMAD.SHL.U32 R0, R0, 0x100000, RZ ;  /* 0x0010000000007824 */ /* 0x000fe200078e00ff */
[----:B------:R-:W-:-:S04]  /*6300*/  LEA R3, R3, 0x3b800000, 0x17 ;  /* 0x3b80000003037811 */ /* 0x000fc800078eb8ff */
[----:B------:R-:W-:-:S07]  /*6310*/  LOP3.LUT R16, R3, R0, R7, 0xfe, !PT ;  /* 0x0000000003107212 */ /* 0x000fce00078efe07 */
.L_x_34995:
[----:B------:R-:W-:Y:S05]  /*6320*/  BSYNC.RECONVERGENT B0 ;  /* 0x0000000000007941 */ /* 0x000fea0003800200 */
.L_x_34994:
[----:B------:R-:W4:Y:S02]  /*6330*/  F2I.S64.TRUNC R16, R16 ;  /* 0x0000001000107311 */ /* 0x000f24000020d900 */
[----:B----4-:R-:W-:Y:S05]  /*6340*/  BRA `(.L_x_34979) ;  /* 0x00000004000c7947 */ /* 0x010fea0003800000 */
.L_x_34992:
        /* <DEDUP_REMOVED lines=21> */
.L_x_35001:
[----:B------:R-:W-:Y:S05]  /*64a0*/  BSYNC.RECONVERGENT B1 ;  /* 0x0000000000017941 */ /* 0x000fea0003800200 */
.L_x_35000:
[----:B------:R-:W-:Y:S01]  /*64b0*/  IMAD.SHL.U32 R0, R0, 0x200000, RZ ;  /* 0x0020000000007824 */ /* 0x000fe200078e00ff */
[----:B------:R-:W-:-:S04]  /*64c0*/  LEA R3, R3, 0x37800000, 0x17 ;  /* 0x3780000003037811 */ /* 0x000fc800078eb8ff */
[----:B------:R-:W-:-:S07]  /*64d0*/  LOP3.LUT R16, R3, R0, R7, 0xfe, !PT ;  /* 0x0000000003107212 */ /* 0x000fce00078efe07 */
.L_x_34999:
[----:B------:R-:W-:Y:S05]  /*64e0*/  BSYNC.RECONVERGENT B0 ;  /* 0x0000000000007941 */ /* 0x000fea0003800200 */
.L_x_34998:
[----:B------:R-:W0:Y:S02]  /*64f0*/  F2I.S64.TRUNC R16, R16 ;  /* 0x0000001000107311 */ /* 0x000e24000020d900 */
[----:B0-----:R-:W-:Y:S05]  /*6500*/  BRA `(.L_x_34979) ;  /* 0x00000000009c7947 */ /* 0x001fea0003800000 */
.L_x_34991:
        /* <DEDUP_REMOVED lines=14> */
.L_x_35005:
[----:B------:R-:W-:Y:S05]  /*65f0*/  BSYNC.RECONVERGENT B0 ;  /* 0x0000000000007941 */ /* 0x000fea0003800200 */
.L_x_35004:
[----:B------:R-:W2:Y:S02]  /*6600*/  F2I.S64.TRUNC R16, R16 ;  /* 0x0000001000107311 */ /* 0x000ea4000020d900 */
[----:B--2---:R-:W-:Y:S05]  /*6610*/  BRA `(.L_x_34979) ;  /* 0x0000000000587947 */ /* 0x004fea0003800000 */
.L_x_34978:
        /* <DEDUP_REMOVED lines=16> */
.L_x_35006:
[----:B------:R-:W-:Y:S01]  /*6720*/  CS2R R16, SRZ ;  /* 0x0000000000107805 */ /* 0x000fe2000001ff00 */
[----:B------:R-:W-:Y:S06]  /*6730*/  BRA `(.L_x_34979) ;  /* 0x0000000000107947 */ /* 0x000fec0003800000 */
.L_x_35003:
[----:B------:R2:W5:Y:S01]  /*6740*/  LDG.E.64 R16, desc[UR36][R4.64] ;  /* 0x0000002404107981 */ /* 0x000562000c1e1b00 */
[----:B------:R-:W-:Y:S05]  /*6750*/  BRA `(.L_x_34979) ;  /* 0x0000000000087947 */ /* 0x000fea0003800000 */
.L_x_35002:
[----:B------:R3:W5:Y:S01]  /*6760*/  LDG.E R16, desc[UR36][R4.64] ;  /* 0x0000002404107981 */ /* 0x000762000c1e1900 */
[----:B------:R-:W-:-:S07]  /*6770*/  IMAD.MOV.U32 R17, RZ, RZ, RZ ;  /* 0x000000ffff117224 */ /* 0x000fce00078e00ff */
.L_x_34979:
        /* <DEDUP_REMOVED lines=19> */
.L_x_35010:
[----:B------:R0:W5:Y:S01]  /*68b0*/  LDG.E.U8 R18, desc[UR36][R4.64] ;  /* 0x0000002404127981 */ /* 0x000162000c1e1100 */
[----:B------:R-:W-:Y:S01]  /*68c0*/  IMAD.MOV.U32 R19, RZ, RZ, RZ ;  /* 0x000000ffff137224 */ /* 0x000fe200078e00ff */
[----:B------:R-:W-:Y:S06]  /*68d0*/  BRA `(.L_x_34973) ;  /* 0x0000000c00407947 */ /* 0x000fec0003800000 */
.L_x_35009:
        /* <DEDUP_REMOVED lines=8> */
.L_x_35013:
[----:B------:R-:W2:Y:S02]  /*6960*/  LDG.E R18, desc[UR36][R4.64] ;  /* 0x0000002404127981 */ /* 0x000ea4000c1e1900 */
[----:B--2---:R-:W-:Y:S01]  /*6970*/  SHF.R.S32.HI R19, RZ, 0x1f, R18 ;  /* 0x0000001fff137819 */ /* 0x004fe20000011412 */
[----:B------:R-:W-:Y:S06]  /*6980*/  BRA `(.L_x_34973) ;  /* 0x0000000c00147947 */ /* 0x000fec0003800000 */
.L_x_35012:
[----:B------:R-:W2:Y:S02]  /*6990*/  LDG.E.S16 R18, desc[UR36][R4.64] ;  /* 0x0000002404127981 */ /* 0x000ea4000c1e1700 */
[----:B--2---:R-:W-:Y:S01]  /*69a0*/  SHF.R.S32.HI R19, RZ, 0x1f, R18 ;  /* 0x0000001fff137819 */ /* 0x004fe20000011412 */
[----:B------:R-:W-:Y:S06]  /*69b0*/  BRA `(.L_x_34973) ;  /* 0x0000000c00087947 */ /* 0x000fec0003800000 */
.L_x_35008:
        /* <DEDUP_REMOVED lines=9> */
.L_x_35015:
[----:B------:R-:W2:Y:S02]  /*6a50*/  LDG.E.U16 R4, desc[UR36][R4.64] ;  /* 0x0000002404047981 */ /* 0x000ea4000c1e1500 */
[----:B--2---:R-:W-:-:S06]  /*6a60*/  HADD2.F32 R18, -RZ, R4.H0_H0 ;  /* 0x20000004ff127230 */ /* 0x004fcc0000004100 */
[----:B------:R-:W0:Y:S02]  /*6a70*/  F2I.S64.TRUNC R18, R18 ;  /* 0x0000001200127311 */ /* 0x000e24000020d900 */
[----:B0-----:R-:W-:Y:S05]  /*6a80*/  BRA `(.L_x_34973) ;  /* 0x0000000800d47947 */ /* 0x001fea0003800000 */
.L_x_35014:
        /* <DEDUP_REMOVED lines=9> */
.L_x_35017:
[----:B------:R-:W2:Y:S02]  /*6b20*/  LDG.E.U16 R4, desc[UR36][R4.64] ;  /* 0x0000002404047981 */ /* 0x000ea4000c1e1500 */
[----:B--2---:R-:W-:-:S06]  /*6b30*/  HADD2.F32 R18, -RZ, R4.H0_H0 ;  /* 0x20000004ff127230 */ /* 0x004fcc0000004100 */
[----:B------:R-:W0:Y:S02]  /*6b40*/  F2I.S64.TRUNC R18, R18 ;  /* 0x0000001200127311 */ /* 0x000e24000020d900 */
[----:B0-----:R-:W-:Y:S05]  /*6b50*/  BRA `(.L_x_34973) ;  /* 0x0000000800a07947 */ /* 0x001fea0003800000 */
.L_x_35016:
[----:B------:R-:W2:Y:S02]  /*6b60*/  LDG.E.64 R4, desc[UR36][R4.64] ;  /* 0x0000002404047981 */ /* 0x000ea4000c1e1b00 */
[----:B--2---:R0:W1:Y:S02]  /*6b70*/  F2I.S64.F64.TRUNC R18, R4 ;  /* 0x0000000400127311 */ /* 0x004064000030d900 */
[----:B01----:R-:W-:Y:S05]  /*6b80*/  BRA `(.L_x_34973) ;  /* 0x0000000800947947 */ /* 0x003fea0003800000 */
.L_x_35007:
        /* <DEDUP_REMOVED lines=13> */
.L_x_35020:
[----:B------:R-:W2:Y:S02]  /*6c60*/  LDG.E.64 R4, desc[UR36][R4.64] ;  /* 0x0000002404047981 */ /* 0x000ea4000c1e1b00 */
[----:B--2---:R0:W1:Y:S02]  /*6c70*/  F2I.S64.F64.TRUNC R18, R4 ;  /* 0x0000000400127311 */ /* 0x004064000030d900 */
[----:B01----:R-:W-:Y:S05]  /*6c80*/  BRA `(.L_x_34973) ;  /* 0x0000000800547947 */ /* 0x003fea0003800000 */
.L_x_35019:
        /* <DEDUP_REMOVED lines=26> */
.L_x_35022:
        /* <DEDUP_REMOVED lines=14> */
.L_x_35021:
[----:B------:R-:W2:Y:S02]  /*6f10*/  LDG.E.U16 R18, desc[UR36][R4.64] ;  /* 0x0000002404127981 */ /* 0x000ea4000c1e1500 */
[----:B--2---:R-:W-:-:S06]  /*6f20*/  IMAD.U32 R18, R18, 0x10000, RZ ;  /* 0x0001000012127824 */ /* 0x004fcc00078e00ff */
[----:B------:R-:W0:Y:S02]  /*6f30*/  F2I.S64.TRUNC R18, R18 ;  /* 0x0000001200127311 */ /* 0x000e24000020d900 */
[----:B0-----:R-:W-:Y:S05]  /*6f40*/  BRA `(.L_x_34973) ;  /* 0x0000000400a47947 */ /* 0x001fea0003800000 */
.L_x_35018:
        /* <DEDUP_REMOVED lines=11> */
.L_x_35025:
        /* <DEDUP_REMOVED lines=21> */
.L_x_35029:
[----:B------:R-:W-:Y:S05]  /*7150*/  BSYNC.RECONVERGENT B1 ;  /* 0x0000000000017941 */ /* 0x000fea0003800200 */
.L_x_35028:
[----:B------:R-:W-:Y:S01]  /*7160*/  IMAD.SHL.U32 R0, R0, 0x100000, RZ ;  /* 0x0010000000007824 */ /* 0x000fe200078e00ff */
[----:B------:R-:W-:-:S04]  /*7170*/  LEA R3, R3, 0x3b800000, 0x17 ;  /* 0x3b80000003037811 */ /* 0x000fc800078eb8ff */
[----:B------:R-:W-:-:S07]  /*7180*/  LOP3.LUT R18, R3, R0, R7, 0xfe, !PT ;  /* 0x0000000003127212 */ /* 0x000fce00078efe07 */
.L_x_35027:
[----:B------:R-:W-:Y:S05]  /*7190*/  BSYNC.RECONVERGENT B0 ;  /* 0x0000000000007941 */ /* 0x000fea0003800200 */
.L_x_35026:
[----:B------:R-:W0:Y:S02]  /*71a0*/  F2I.S64.TRUNC R18, R18 ;  /* 0x0000001200127311 */ /* 0x000e24000020d900 */
[----:B0-----:R-:W-:Y:S05]  /*71b0*/  BRA `(.L_x_34973) ;  /* 0x0000000400087947 */ /* 0x001fea0003800000 */
.L_x_35024:
        /* <DEDUP_REMOVED lines=21> */
.L_x_35033:
[----:B------:R-:W-:Y:S05]  /*7310*/  BSYNC.RECONVERGENT B1 ;  /* 0x0000000000017941 */ /* 0x000fea0003800200 */
.L_x_35032:
[----:B------:R-:W-:Y:S01]  /*7320*/  IMAD.SHL.U32 R0, R0, 0x200000, RZ ;  /* 0x0020000000007824 */ /* 0x000fe200078e00ff */
[----:B------:R-:W-:-:S04]  /*7330*/  LEA R3, R3, 0x37800000, 0x17 ;  /* 0x3780000003037811 */ /* 0x000fc800078eb8ff */
[----:B------:R-:W-:-:S07]  /*7340*/  LOP3.LUT R18, R3, R0, R7, 0xfe, !PT ;  /* 0x0000000003127212 */ /* 0x000fce00078efe07 */
.L_x_35031:
[----:B------:R-:W-:Y:S05]  /*7350*/  BSYNC.RECONVERGENT B0 ;  /* 0x0000000000007941 */ /* 0x000fea0003800200 */
.L_x_35030:
[----:B------:R-:W0:Y:S02]  /*7360*/  F2I.S64.TRUNC R18, R18 ;  /* 0x0000001200127311 */ /* 0x000e24000020d900 */
[----:B0-----:R-:W-:Y:S05]  /*7370*/  BRA `(.L_x_34973) ;  /* 0x0000000000987947 */ /* 0x001fea0003800000 */
.L_x_35023:
        /* <DEDUP_REMOVED lines=14> */
.L_x_35037:
[----:B------:R-:W-:Y:S05]  /*7460*/  BSYNC.RECONVERGENT B0 ;  /* 0x0000000000007941 */ /* 0x000fea0003800200 */
.L_x_35036:
[----:B------:R-:W0:Y:S02]  /*7470*/  F2I.S64.TRUNC R18, R18 ;  /* 0x0000001200127311 */ /* 0x000e24000020d900 */
[----:B0-----:R-:W-:Y:S05]  /*7480*/  BRA `(.L_x_34973) ;  /* 0x0000000000547947 */ /* 0x001fea0003800000 */
.L_x_35011:
        /* <DEDUP_REMOVED lines=16> */
.L_x_35038:
[----:B------:R-:W-:Y:S05]  /*7590*/  BRA `(.L_x_34973) ;  /* 0x0000000000107947 */ /* 0x000fea0003800000 */
.L_x_35035:
[----:B------:R0:W5:Y:S01]  /*75a0*/  LDG.E.64 R18, desc[UR36][R4.64] ;  /* 0x0000002404127981 */ /* 0x000162000c1e1b00 */
[----:B------:R-:W-:Y:S05]  /*75b0*/  BRA `(.L_x_34973) ;  /* 0x0000000000087947 */ /* 0x000fea0003800000 */
.L_x_35034:
[----:B------:R0:W5:Y:S01]  /*75c0*/  LDG.E R18, desc[UR36][R4.64] ;  /* 0x0000002404127981 */ /* 0x000162000c1e1900 */
[----:B------:R-:W-:-:S07]  /*75d0*/  IMAD.MOV.U32 R19, RZ, RZ, RZ ;  /* 0x000000ffff137224 */ /* 0x000fce00078e00ff */
.L_x_34973:
[----:B------:R-:W-:Y:S05]  /*75e0*/  BSYNC.RECONVERGENT B6 ;  /* 0x0000000000067941 */ /* 0x000fea0003800200 */
.L_x_34972:
[----:B------:R-:W0:Y:S01]  /*75f0*/  LDC.U8 R34, c[0x0][0x3b0] ;  /* 0x0000ec00ff227b82 */ /* 0x000e220000000000 */
[----:B-----5:R-:W-:Y:S01]  /*7600*/  ISETP.GT.U32.AND P0, PT, R24, R22, PT ;  /* 0x000000161800720c */ /* 0x020fe20003f04070 */
[----:B------:R-:W-:Y:S01]  /*7610*/  BSSY.RECONVERGENT B7, `(.L_x_35039) ;  /* 0x00002c7000077945 */ /* 0x000fe20003800200 */
[----:B------:R-:W-:-:S03]  /*7620*/  ISETP.GE.AND P3, PT, R33, R32, PT ;  /* 0x000000202100720c */ /* 0x000fc60003f66270 */
[----:B------:R-:W-:Y:S01]  /*7630*/  BSSY.RELIABLE B6, `(.L_x_35040) ;  /* 0x00001e0000067945 */ /* 0x000fe20003800100 */
[CC--:B------:R-:W-:Y:S02]  /*7640*/  ISETP.GT.AND.EX P0, PT, R25.reuse, R23.reuse, PT, P0 ;  /* 0x000000171900720c */ /* 0x0c0fe40003f04300 */
[----:B------:R-:W-:Y:S02]  /*7650*/  ISETP.GT.U32.AND P1, PT, R16, R18, PT ;  /* 0x000000121000720c */ /* 0x000fe40003f24070 */
[----:B------:R-:W-:Y:S02]  /*7660*/  SEL R22, R24, R22, P0 ;  /* 0x0000001618167207 */ /* 0x000fe40000000000 */
[----:B------:R-:W-:Y:S02]  /*7670*/  SEL R23, R25, R23, P0 ;  /* 0x0000001719177207 */ /* 0x000fe40000000000 */
[----:B------:R-:W-:Y:S02]  /*7680*/  ISETP.GT.U32.AND P2, PT, R36, R30, PT ;  /* 0x0000001e2400720c */ /* 0x000fe40003f44070 */
[----:B------:R-:W-:-:S02]  /*7690*/  ISETP.GT.U32.AND P0, PT, R28, R26, PT ;  /* 0x0000001a1c00720c */ /* 0x000fc40003f04070 */
[----:B------:R-:W-:Y:S02]  /*76a0*/  ISETP.GT.AND.EX P1, PT, R17, R19, PT, P1 ;  /* 0x000000131100720c */ /* 0x000fe40003f24310 */
[----:B------:R-:W-:Y:S02]  /*76b0*/  ISETP.GT.AND.EX P2, PT, R37, R31, PT, P2 ;  /* 0x0000001f2500720c */ /* 0x000fe40003f44320 */
[----:B------:R-:W-:Y:S02]  /*76c0*/  ISETP.GT.AND.EX P0, PT, R29, R27, PT, P0 ;  /* 0x0000001b1d00720c */ /* 0x000fe40003f04300 */
        /* <DEDUP_REMOVED lines=30> */
.L_x_35045:
[----:B------:R0:W-:Y:S01]  /*78b0*/  STG.E.U8 desc[UR36][R8.64], R3 ;  /* 0x0000000308007986 */ /* 0x0001e2000c101124 */
[----:B------:R-:W-:Y:S05]  /*78c0*/  BRA `(.L_x_35047) ;  /* 0x0000000c00307947 */ /* 0x000fea0003800000 */
.L_x_35044:
        /* <DEDUP_REMOVED lines=8> */
.L_x_35049:
[----:B------:R0:W-:Y:S01]  /*7950*/  STG.E desc[UR36][R8.64], R3 ;  /* 0x0000000308007986 */ /* 0x0001e2000c101924 */
[----:B------:R-:W-:Y:S05]  /*7960*/  BRA `(.L_x_35047) ;  /* 0x0000000c00087947 */ /* 0x000fea0003800000 */
.L_x_35048:
[----:B------:R0:W-:Y:S01]  /*7970*/  STG.E.U16 desc[UR36][R8.64], R3 ;  /* 0x0000000308007986 */ /* 0x0001e2000c101524 */
[----:B------:R-:W-:Y:S05]  /*7980*/  BRA `(.L_x_35047) ;  /* 0x0000000c00007947 */ /* 0x000fea0003800000 */
.L_x_35043:
        /* <DEDUP_REMOVED lines=9> */
.L_x_35051:
[----:B------:R-:W0:Y:S02]  /*7a20*/  I2F.S64 R0, R4 ;  /* 0x0000000400007312 */ /* 0x000e240000301400 */
[----:B0-----:R-:W-:-:S05]  /*7a30*/  F2FP.F16.F32.PACK_AB R0, RZ, R0 ;  /* 0x00000000ff00723e */ /* 0x001fca00000000ff */
[----:B------:R0:W-:Y:S01]  /*7a40*/  STG.E.U16 desc[UR36][R8.64], R0 ;  /* 0x0000000008007986 */ /* 0x0001e2000c101524 */
[----:B------:R-:W-:Y:S05]  /*7a50*/  BRA `(.L_x_35047) ;  /* 0x0000000800cc7947 */ /* 0x000fea0003800000 */
.L_x_35050:
        /* <DEDUP_REMOVED lines=10> */
.L_x_35053:
[----:B------:R-:W0:Y:S02]  /*7b00*/  I2F.S64 R4, R4 ;  /* 0x0000000400047312 */ /* 0x000e240000301400 */
[----:B0-----:R-:W-:-:S04]  /*7b10*/  F2FP.F16.F32.PACK_AB R3, RZ, R4 ;  /* 0x00000004ff03723e */ /* 0x001fc800000000ff */
[----:B------:R-:W-:-:S05]  /*7b20*/  PRMT R3, R3, 0x5410, RZ ;  /* 0x0000541003037816 */ /* 0x000fca00000000ff */
[----:B------:R3:W-:Y:S01]  /*7b30*/  STG.E desc[UR36][R8.64], R3 ;  /* 0x0000000308007986 */ /* 0x0007e2000c101924 */
[----:B------:R-:W-:Y:S05]  /*7b40*/  BRA `(.L_x_35047) ;  /* 0x0000000800907947 */ /* 0x000fea0003800000 */
.L_x_35052:
[----:B------:R-:W0:Y:S02]  /*7b50*/  I2F.F64.S64 R4, R4 ;  /* 0x0000000400047312 */ /* 0x000e240000301c00 */
[----:B0-----:R4:W-:Y:S01]  /*7b60*/  STG.E.64 desc[UR36][R8.64], R4 ;  /* 0x0000000408007986 */ /* 0x0019e2000c101b24 */
[----:B------:R-:W-:Y:S05]  /*7b70*/  BRA `(.L_x_35047) ;  /* 0x0000000800847947 */ /* 0x000fea0003800000 */
.L_x_35042:
        /* <DEDUP_REMOVED lines=13> */
.L_x_35056:
[----:B------:R-:W-:Y:S01]  /*7c50*/  CS2R R6, SRZ ;  /* 0x0000000000067805 */ /* 0x000fe2000001ff00 */
[----:B------:R-:W0:Y:S04]  /*7c60*/  I2F.F64.S64 R4, R4 ;  /* 0x0000000400047312 */ /* 0x000e280000301c00 */
[----:B0-----:R0:W-:Y:S01]  /*7c70*/  STG.E.128 desc[UR36][R8.64], R4 ;  /* 0x0000000408007986 */ /* 0x0011e2000c101d24 */
[----:B------:R-:W-:Y:S05]  /*7c80*/  BRA `(.L_x_35047) ;  /* 0x0000000800407947 */ /* 0x000fea0003800000 */
.L_x_35055:
        /* <DEDUP_REMOVED lines=19> */
.L_x_35060:
[----:B------:R-:W-:Y:S05]  /*7dc0*/  BSYNC.RECONVERGENT B0 ;  /* 0x0000000000007941 */ /* 0x000fea0003800200 */
.L_x_35059:
[----:B------:R-:W-:-:S05]  /*7dd0*/  LOP3.LUT R7, R0, 0x80, R7, 0xf8, !PT ;  /* 0x0000008000077812 */ /* 0x000fca00078ef807 */
[----:B------:R0:W-:Y:S01]  /*7de0*/  STG.E.U8 desc[UR36][R8.64], R7 ;  /* 0x0000000708007986 */ /* 0x0001e2000c101124 */
[----:B------:R-:W-:Y:S05]  /*7df0*/  BRA `(.L_x_35047) ;  /* 0x0000000400e47947 */ /* 0x000fea0003800000 */
.L_x_35058:
        /* <DEDUP_REMOVED lines=15> */
.L_x_35062:
[----:B------:R-:W-:Y:S05]  /*7ef0*/  BSYNC.RECONVERGENT B0 ;  /* 0x0000000000007941 */ /* 0x000fea0003800200 */
.L_x_35061:
[----:B------:R-:W-:-:S05]  /*7f00*/  LOP3.LUT R7, R0, 0x80, R7, 0xf8, !PT ;  /* 0x0000008000077812 */ /* 0x000fca00078ef807 */
[----:B------:R0:W-:Y:S01]  /*7f10*/  STG.E.U8 desc[UR36][R8.64], R7 ;  /* 0x0000000708007986 */ /* 0x0001e2000c101124 */
[----:B------:R-:W-:Y:S05]  /*7f20*/  BRA `(.L_x_35047) ;  /* 0x0000000400987947 */ /* 0x000fea0003800000 */
.L_x_35057:
[----:B------:R-:W0:Y:S02]  /*7f30*/  I2F.S64 R0, R4 ;  /* 0x0000000400007312 */ /* 0x000e240000301400 */
[----:B0-----:R-:W-:-:S05]  /*7f40*/  F2FP.BF16.F32.PACK_AB R0, RZ, R0 ;  /* 0x00000000ff00723e */ /* 0x001fca00000010ff */
[----:B------:R0:W-:Y:S01]  /*7f50*/  STG.E.U16 desc[UR36][R8.64], R0 ;  /* 0x0000000008007986 */ /* 0x0001e2000c101524 */
[----:B------:R-:W-:Y:S05]  /*7f60*/  BRA `(.L_x_35047) ;  /* 0x0000000400887947 */ /* 0x000fea0003800000 */
.L_x_35054:
        /* <DEDUP_REMOVED lines=10> */
.L_x_35065:
        /* <DEDUP_REMOVED lines=13> */
.L_x_35068:
[----:B------:R-:W-:-:S04]  /*80e0*/  SHF.R.U32.HI R0, RZ, 0x14, R5 ;  /* 0x00000014ff007819 */ /* 0x000fc80000011605 */
[----:B------:R-:W-:-:S04]  /*80f0*/  LOP3.LUT R0, R0, 0x1, RZ, 0xc0, !PT ;  /* 0x0000000100007812 */ /* 0x000fc800078ec0ff */
[----:B------:R-:W-:-:S04]  /*8100*/  IADD3 R0, PT, PT, R5, 0x487ffff, R0 ;  /* 0x0487ffff05007810 */ /* 0x000fc80007ffe000 */
[----:B------:R-:W-:-:S04]  /*8110*/  SHF.R.U32.HI R0, RZ, 0x14, R0 ;  /* 0x00000014ff007819 */ /* 0x000fc80000011600 */
[----:B------:R-:W-:-:S07]  /*8120*/  LOP3.LUT R3, R0, 0xff, RZ, 0xc0, !PT ;  /* 0x000000ff00037812 */ /* 0x000fce00078ec0ff */
.L_x_35069:
[----:B------:R-:W-:-:S04]  /*8130*/  SHF.R.U32.HI R0, RZ, 0x18, R5 ;  /* 0x00000018ff007819 */ /* 0x000fc80000011605 */
[----:B------:R-:W-:-:S07]  /*8140*/  LOP3.LUT R0, R3, 0x80, R0, 0xf8, !PT ;  /* 0x0000008003007812 */ /* 0x000fce00078ef800 */
.L_x_35067:
[----:B------:R-:W-:Y:S05]  /*8150*/  BSYNC.RECONVERGENT B0 ;  /* 0x0000000000007941 */ /* 0x000fea0003800200 */
.L_x_35066:
[----:B------:R0:W-:Y:S01]  /*8160*/  STG.E.U8 desc[UR36][R8.64], R0 ;  /* 0x0000000008007986 */ /* 0x0001e2000c101124 */
[----:B------:R-:W-:Y:S05]  /*8170*/  BRA `(.L_x_35047) ;  /* 0x0000000400047947 */ /* 0x000fea0003800000 */
.L_x_35064:
        /* <DEDUP_REMOVED lines=13> */
.L_x_35072:
[----:B------:R-:W-:-:S04]  /*8250*/  SHF.R.U32.HI R0, RZ, 0x15, R5 ;  /* 0x00000015ff007819 */ /* 0x000fc80000011605 */
[----:B------:R-:W-:-:S04]  /*8260*/  LOP3.LUT R0, R0, 0x1, RZ, 0xc0, !PT ;  /* 0x0000000100007812 */ /* 0x000fc800078ec0ff */
[----:B------:R-:W-:-:S04]  /*8270*/  IADD3 R0, PT, PT, R5, 0x88fffff, R0 ;  /* 0x088fffff05007810 */ /* 0x000fc80007ffe000 */
[----:B------:R-:W-:-:S04]  /*8280*/  SHF.R.U32.HI R0, RZ, 0x15, R0 ;  /* 0x00000015ff007819 */ /* 0x000fc80000011600 */
[----:B------:R-:W-:-:S07]  /*8290*/  LOP3.LUT R3, R0, 0xff, RZ, 0xc0, !PT ;  /* 0x000000ff00037812 */ /* 0x000fce00078ec0ff */
.L_x_35073:
[----:B------:R-:W-:-:S04]  /*82a0*/  SHF.R.U32.HI R0, RZ, 0x18, R5 ;  /* 0x00000018ff007819 */ /* 0x000fc80000011605 */
[----:B------:R-:W-:-:S07]  /*82b0*/  LOP3.LUT R0, R3, 0x80, R0, 0xf8, !PT ;  /* 0x0000008003007812 */ /* 0x000fce00078ef800 */
.L_x_35071:
[----:B------:R-:W-:Y:S05]  /*82c0*/  BSYNC.RECONVERGENT B0 ;  /* 0x0000000000007941 */ /* 0x000fea0003800200 */
.L_x_35070:
[----:B------:R0:W-:Y:S01]  /*82d0*/  STG.E.U8 desc[UR36][R8.64], R0 ;  /* 0x0000000008007986 */ /* 0x0001e2000c101124 */
[----:B------:R-:W-:Y:S05]  /*82e0*/  BRA `(.L_x_35047) ;  /* 0x0000000000a87947 */ /* 0x000fea0003800000 */
.L_x_35063:
[----:B------:R-:W-:-:S13]  /*82f0*/  ISETP.NE.AND P0, PT, R0, 0x1c, PT ;  /* 0x0000001c0000780c */ /* 0x000fda0003f05270 */
[----:B------:R-:W-:Y:S05]  /*8300*/  @!P0 BRA `(.L_x_35074) ;  /* 0x00000000009c8947 */ /* 0x000fea0003800000 */
[----:B------:R-:W-:-:S13]  /*8310*/  ISETP.NE.AND P0, PT, R0, 0x1d, PT ;  /* 0x0000001d0000780c */ /* 0x000fda0003f05270 */
[----:B------:R-:W-:Y:S05]  /*8320*/  @!P0 BRA `(.L_x_35075) ;  /* 0x00000000008c8947 */ /* 0x000fea0003800000 */
[----:B------:R-:W-:-:S13]  /*8330*/  ISETP.NE.AND P0, PT, R0, 0x2c, PT ;  /* 0x0000002c0000780c */ /* 0x000fda0003f05270 */
[----:B------:R-:W-:Y:S05]  /*8340*/  @!P0 BRA `(.L_x_35076) ;  /* 0x0000000000448947 */ /* 0x000fea0003800000 */
.L_x_35046:
        /* <DEDUP_REMOVED lines=16> */
.L_x_35077:
[----:B------:R-:W-:Y:S05]  /*8450*/  BRA `(.L_x_35047) ;  /* 0x00000000004c7947 */ /* 0x000fea0003800000 */
.L_x_35076:
        /* <DEDUP_REMOVED lines=16> */
.L_x_35075:
[----:B------:R0:W-:Y:S01]  /*8560*/  STG.E.64 desc[UR36][R8.64], R4 ;  /* 0x0000000408007986 */ /* 0x0001e2000c101b24 */
[----:B------:R-:W-:Y:S05]  /*8570*/  BRA `(.L_x_35047) ;  /* 0x0000000000047947 */ /* 0x000fea0003800000 */
.L_x_35074:
[----:B------:R0:W-:Y:S02]  /*8580*/  STG.E desc[UR36][R8.64], R3 ;  /* 0x0000000308007986 */ /* 0x0001e4000c101924 */
.L_x_35047:
        /* <DEDUP_REMOVED lines=23> */
.L_x_35082:
[----:B------:R4:W-:Y:S01]  /*8700*/  STG.E.U8 desc[UR36][R8.64], R18 ;  /* 0x0000001208007986 */ /* 0x0009e2000c101124 */
[----:B------:R-:W-:Y:S05]  /*8710*/  BRA `(.L_x_35084) ;  /* 0x0000000c00347947 */ /* 0x000fea0003800000 */
.L_x_35081:
        /* <DEDUP_REMOVED lines=8> */
.L_x_35086:
[----:B------:R2:W-:Y:S01]  /*87a0*/  STG.E desc[UR36][R8.64], R18 ;  /* 0x0000001208007986 */ /* 0x0005e2000c101924 */
[----:B------:R-:W-:Y:S05]  /*87b0*/  BRA `(.L_x_35084) ;  /* 0x0000000c000c7947 */ /* 0x000fea0003800000 */
.L_x_35085:
[----:B------:R0:W-:Y:S01]  /*87c0*/  STG.E.U16 desc[UR36][R8.64], R18 ;  /* 0x0000001208007986 */ /* 0x0001e2000c101524 */
[----:B------:R-:W-:Y:S05]  /*87d0*/  BRA `(.L_x_35084) ;  /* 0x0000000c00047947 */ /* 0x000fea0003800000 */
.L_x_35080:
        /* <DEDUP_REMOVED lines=9> */
.L_x_35088:
[----:B------:R-:W0:Y:S02]  /*8870*/  I2F.S64 R0, R24 ;  /* 0x0000001800007312 */ /* 0x000e240000301400 */
[----:B0-----:R-:W-:-:S05]  /*8880*/  F2FP.F16.F32.PACK_AB R0, RZ, R0 ;  /* 0x00000000ff00723e */ /* 0x001fca00000000ff */
[----:B------:R0:W-:Y:S01]  /*8890*/  STG.E.U16 desc[UR36][R8.64], R0 ;  /* 0x0000000008007986 */ /* 0x0001e2000c101524 */
[----:B------:R-:W-:Y:S05]  /*88a0*/  BRA `(.L_x_35084) ;  /* 0x0000000800d07947 */ /* 0x000fea0003800000 */
.L_x_35087:
        /* <DEDUP_REMOVED lines=10> */
.L_x_35090:
[----:B------:R-:W0:Y:S02]  /*8950*/  I2F.S64 R24, R24 ;  /* 0x0000001800187312 */ /* 0x000e240000301400 */
[----:B0-----:R-:W-:-:S04]  /*8960*/  F2FP.F16.F32.PACK_AB R3, RZ, R24 ;  /* 0x00000018ff03723e */ /* 0x001fc800000000ff */
[----:B------:R-:W-:-:S05]  /*8970*/  PRMT R3, R3, 0x5410, RZ ;  /* 0x0000541003037816 */ /* 0x000fca00000000ff */
[----:B------:R0:W-:Y:S01]  /*8980*/  STG.E desc[UR36][R8.64], R3 ;  /* 0x0000000308007986 */ /* 0x0001e2000c101924 */
[----:B------:R-:W-:Y:S05]  /*8990*/  BRA `(.L_x_35084) ;  /* 0x0000000800947947 */ /* 0x000fea0003800000 */
.L_x_35089:
[----:B------:R-:W0:Y:S02]  /*89a0*/  I2F.F64.S64 R24, R24 ;  /* 0x0000001800187312 */ /* 0x000e240000301c00 */
[----:B0-----:R0:W-:Y:S01]  /*89b0*/  STG.E.64 desc[UR36][R8.64], R24 ;  /* 0x0000001808007986 */ /* 0x0011e2000c101b24 */
[----:B------:R-:W-:Y:S05]  /*89c0*/  BRA `(.L_x_35084) ;  /* 0x0000000800887947 */ /* 0x000fea0003800000 */
.L_x_35079:
        /* <DEDUP_REMOVED lines=12> */
.L_x_35094:
        /* <DEDUP_REMOVED lines=17> */
.L_x_35097:
[----:B------:R-:W-:-:S04]  /*8ba0*/  SHF.R.U32.HI R3, RZ, 0x18, R25 ;  /* 0x00000018ff037819 */ /* 0x000fc80000011619 */
[----:B------:R-:W-:-:S04]  /*8bb0*/  LOP3.LUT R0, R0, 0x80, R3, 0xf8, !PT ;  /* 0x0000008000007812 */ /* 0x000fc800078ef803 */
[----:B------:R-:W-:-:S07]  /*8bc0*/  PRMT R4, R0, 0x7610, R4 ;  /* 0x0000761000047816 */ /* 0x000fce0000000004 */
.L_x_35096:
[----:B------:R-:W-:Y:S05]  /*8bd0*/  BSYNC.RECONVERGENT B0 ;  /* 0x0000000000007941 */ /* 0x000fea0003800200 */
.L_x_35095:
[----:B------:R0:W-:Y:S01]  /*8be0*/  STG.E.U8 desc[UR36][R8.64], R4 ;  /* 0x0000000408007986 */ /* 0x0001e2000c101124 */
[----:B------:R-:W-:Y:S05]  /*8bf0*/  BRA `(.L_x_35084) ;  /* 0x0000000400fc7947 */ /* 0x000fea0003800000 */
.L_x_35093:
        /* <DEDUP_REMOVED lines=17> */
.L_x_35100:
[----:B------:R-:W-:-:S04]  /*8d10*/  SHF.R.U32.HI R3, RZ, 0x18, R25 ;  /* 0x00000018ff037819 */ /* 0x000fc80000011619 */
[----:B------:R-:W-:-:S04]  /*8d20*/  LOP3.LUT R0, R0, 0x80, R3, 0xf8, !PT ;  /* 0x0000008000007812 */ /* 0x000fc800078ef803 */
[----:B------:R-:W-:-:S07]  /*8d30*/  PRMT R4, R0, 0x7610, R4 ;  /* 0x0000761000047816 */ /* 0x000fce0000000004 */
.L_x_35099:
[----:B------:R-:W-:Y:S05]  /*8d40*/  BSYNC.RECONVERGENT B0 ;  /* 0x0000000000007941 */ /* 0x000fea0003800200 */
.L_x_35098:
[----:B------:R0:W-:Y:S01]  /*8d50*/  STG.E.U8 desc[UR36][R8.64], R4 ;  /* 0x0000000408007986 */ /* 0x0001e2000c101124 */
[----:B------:R-:W-:Y:S05]  /*8d60*/  BRA `(.L_x_35084) ;  /* 0x0000000400a07947 */ /* 0x000fea0003800000 */
.L_x_35092:
        /* <DEDUP_REMOVED lines=22> */
.L_x_35102:
[----:B------:R0:W-:Y:S01]  /*8ed0*/  STG.E.64 desc[UR36][R8.64], R24 ;  /* 0x0000001808007986 */ /* 0x0001e2000c101b24 */
[----:B------:R-:W-:Y:S05]  /*8ee0*/  BRA `(.L_x_35084) ;  /* 0x0000000400407947 */ /* 0x000fea0003800000 */
.L_x_35101:
[----:B------:R0:W-:Y:S01]  /*8ef0*/  STG.E desc[UR36][R8.64], R18 ;  /* 0x0000001208007986 */ /* 0x0001e2000c101924 */
[----:B------:R-:W-:Y:S05]  /*8f00*/  BRA `(.L_x_35084) ;  /* 0x0000000400387947 */ /* 0x000fea0003800000 */
.L_x_35091:
        /* <DEDUP_REMOVED lines=11> */
.L_x_35104:
[----:B------:R-:W-:Y:S01]  /*8fc0*/  CS2R R6, SRZ ;  /* 0x0000000000067805 */ /* 0x000fe2000001ff00 */
[----:B------:R-:W0:Y:S04]  /*8fd0*/  I2F.F64.S64 R4, R24 ;  /* 0x0000001800047312 */ /* 0x000e280000301c00 */
[----:B0-----:R0:W-:Y:S01]  /*8fe0*/  STG.E.128 desc[UR36][R8.64], R4 ;  /* 0x0000000408007986 */ /* 0x0011e2000c101d24 */
[----:B------:R-:W-:Y:S05]  /*8ff0*/  BRA `(.L_x_35084) ;  /* 0x0000000000fc7947 */ /* 0x000fea0003800000 */
.L_x_35103:
[----:B------:R-:W-:-:S13]  /*9000*/  ISETP.NE.AND P0, PT, R0, 0xf, PT ;  /* 0x0000000f0000780c */ /* 0x000fda0003f05270 */
[----:B------:R-:W-:Y:S05]  /*9010*/  @!P0 BRA `(.L_x_35105) ;  /* 0x0000000000e88947 */ /* 0x000fea0003800000 */
[----:B------:R-:W-:-:S13]  /*9020*/  ISETP.NE.AND P0, PT, R0, 0x17, PT ;  /* 0x000000170000780c */ /* 0x000fda0003f05270 */
[----:B------:R-:W-:Y:S05]  /*9030*/  @!P0 BRA `(.L_x_35106) ;  /* 0x0000000000908947 */ /* 0x000fea0003800000 */
[----:B------:R-:W-:-:S13]  /*9040*/  ISETP.NE.AND P0, PT, R0, 0x18, PT ;  /* 0x000000180000780c */ /* 0x000fda0003f05270 */
[----:B------:R-:W-:Y:S05]  /*9050*/  @!P0 BRA `(.L_x_35107) ;  /* 0x0000000000448947 */ /* 0x000fea0003800000 */
.L_x_35083:
        /* <DEDUP_REMOVED lines=16> */
.L_x_35108:
[----:B------:R-:W-:Y:S05]  /*9160*/  BRA `(.L_x_35084) ;  /* 0x0000000000a07947 */ /* 0x000fea0003800000 */
.L_x_35107:
        /* <DEDUP_REMOVED lines=13> */
.L_x_35110:
[----:B------:R-:W-:Y:S05]  /*9240*/  BSYNC.RECONVERGENT B0 ;  /* 0x0000000000007941 */ /* 0x000fea0003800200 */
.L_x_35109:
[----:B------:R-:W-:-:S05]  /*9250*/  LOP3.LUT R3, R0, 0x80, R3, 0xf8, !PT ;  /* 0x0000008000037812 */ /* 0x000fca00078ef803 */
[----:B------:R0:W-:Y:S01]  /*9260*/  STG.E.U8 desc[UR36][R8.64], R3 ;  /* 0x0000000308007986 */ /* 0x0001e2000c101124 */
[----:B------:R-:W-:Y:S05]  /*9270*/  BRA `(.L_x_35084) ;  /* 0x00000000005c7947 */ /* 0x000fea0003800000 */
.L_x_35106:
        /* <DEDUP_REMOVED lines=12> */
.L_x_35112:
[----:B------:R-:W-:Y:S01]  /*9340*/  IMAD.MOV.U32 R0, RZ, RZ, 0x7f ;  /* 0x0000007fff007424 */ /* 0x000fe200078e00ff */
[----:B------:R-:W-:-:S04]  /*9350*/  ISETP.GT.U32.AND P0, PT, R3, 0x7f800000, PT ;  /* 0x7f8000000300780c */ /* 0x000fc80003f04070 */
[----:B------:R-:W-:-:S09]  /*9360*/  SEL R0, R0, 0x7c, P0 ;  /* 0x0000007c00007807 */ /* 0x000fd20000000000 */
.L_x_35113:
[----:B------:R-:W-:Y:S05]  /*9370*/  BSYNC.RECONVERGENT B0 ;  /* 0x0000000000007941 */ /* 0x000fea0003800200 */
.L_x_35111:
[----:B------:R-:W-:-:S04]  /*9380*/  SHF.R.U32.HI R3, RZ, 0x18, R25 ;  /* 0x00000018ff037819 */ /* 0x000fc80000011619 */
[----:B------:R-:W-:-:S05]  /*9390*/  LOP3.LUT R3, R0, 0x80, R3, 0xf8, !PT ;  /* 0x0000008000037812 */ /* 0x000fca00078ef803 */
[----:B------:R0:W-:Y:S01]  /*93a0*/  STG.E.U8 desc[UR36][R8.64], R3 ;  /* 0x0000000308007986 */ /* 0x0001e2000c101124 */
[----:B------:R-:W-:Y:S05]  /*93b0*/  BRA `(.L_x_35084) ;  /* 0x00000000000c7947 */ /* 0x000fea0003800000 */
.L_x_35105:
[----:B------:R-:W0:Y:S02]  /*93c0*/  I2F.S64 R0, R24 ;  /* 0x0000001800007312 */ /* 0x000e240000301400 */
[----:B0-----:R-:W-:-:S05]  /*93d0*/  F2FP.BF16.F32.PACK_AB R0, RZ, R0 ;  /* 0x00000000ff00723e */ /* 0x001fca00000010ff */
[----:B------:R0:W-:Y:S02]  /*93e0*/  STG.E.U16 desc[UR36][R8.64], R0 ;  /* 0x0000000008007986 */ /* 0x0001e4000c101524 */
.L_x_35084:
[----:B------:R-:W-:-:S07]  /*93f0*/  VIADD R33, R33, 0x80 ;  /* 0x0000008021217836 */ /* 0x000fce0000000000 */
.L_x_35041:
[----:B------:R-:W-:-:S13]  /*9400*/  ISETP.GE.AND P0, PT, R33, R32, PT ;  /* 0x000000202100720c */ /* 0x000fda0003f06270 */
[----:B------:R-:W-:Y:S05]  /*9410*/  @P0 BREAK.RELIABLE B6 ;  /* 0x0000000000060942 */ /* 0x000fea0003800100 */
[----:B------:R-:W-:Y:S05]  /*9420*/  @P0 BRA `(.L_x_35078) ;  /* 0x0000000c00940947 */ /* 0x000fea0003800000 */
[----:B------:R-:W-:Y:S05]  /*9430*/  BSYNC.RELIABLE B6 ;  /* 0x0000000000067941 */ /* 0x000fea0003800100 */
.L_x_35040:
        /* <DEDUP_REMOVED lines=20> */
.L_x_35117:
[----:B------:R0:W-:Y:S01]  /*9580*/  STG.E.U8 desc[UR36][R8.64], R22 ;  /* 0x0000001608007986 */ /* 0x0001e2000c101124 */
[----:B------:R-:W-:Y:S05]  /*9590*/  BRA `(.L_x_35119) ;  /* 0x0000000c00347947 */ /* 0x000fea0003800000 */
.L_x_35116:
        /* <DEDUP_REMOVED lines=8> */
.L_x_35121:
[----:B------:R0:W-:Y:S01]  /*9620*/  STG.E desc[UR36][R8.64], R22 ;  /* 0x0000001608007986 */ /* 0x0001e2000c101924 */
[----:B------:R-:W-:Y:S05]  /*9630*/  BRA `(.L_x_35119) ;  /* 0x0000000c000c7947 */ /* 0x000fea0003800000 */
.L_x_35120:
[----:B------:R0:W-:Y:S01]  /*9640*/  STG.E.U16 desc[UR36][R8.64], R22 ;  /* 0x0000001608007986 */ /* 0x0001e2000c101524 */
[----:B------:R-:W-:Y:S05]  /*9650*/  BRA `(.L_x_35119) ;  /* 0x0000000c00047947 */ /* 0x000fea0003800000 */
.L_x_35115:
        /* <DEDUP_REMOVED lines=9> */
.L_x_35123:
[----:B------:R-:W0:Y:S02]  /*96f0*/  I2F.S64 R0, R22 ;  /* 0x0000001600007312 */ /* 0x000e240000301400 */
[----:B0-----:R-:W-:-:S05]  /*9700*/  F2FP.F16.F32.PACK_AB R0, RZ, R0 ;  /* 0x00000000ff00723e */ /* 0x001fca00000000ff */
[----:B------:R0:W-:Y:S01]  /*9710*/  STG.E.U16 desc[UR36][R8.64], R0 ;  /* 0x0000000008007986 */ /* 0x0001e2000c101524 */
[----:B------:R-:W-:Y:S05]  /*9720*/  BRA `(.L_x_35119) ;  /* 0x0000000800d07947 */ /* 0x000fea0003800000 */
.L_x_35122:
        /* <DEDUP_REMOVED lines=10> */
.L_x_35125:
[----:B------:R-:W0:Y:S02]  /*97d0*/  I2F.S64 R22, R22 ;  /* 0x0000001600167312 */ /* 0x000e240000301400 */
[----:B0-----:R-:W-:-:S04]  /*97e0*/  F2FP.F16.F32.PACK_AB R3, RZ, R22 ;  /* 0x00000016ff03723e */ /* 0x001fc800000000ff */
[----:B------:R-:W-:-:S05]  /*97f0*/  PRMT R3, R3, 0x5410, RZ ;  /* 0x0000541003037816 */ /* 0x000fca00000000ff */
[----:B------:R2:W-:Y:S01]  /*9800*/  STG.E desc[UR36][R8.64], R3 ;  /* 0x0000000308007986 */ /* 0x0005e2000c101924 */
[----:B------:R-:W-:Y:S05]  /*9810*/  BRA `(.L_x_35119) ;  /* 0x0000000800947947 */ /* 0x000fea0003800000 */
.L_x_35124:
[----:B------:R-:W0:Y:S02]  /*9820*/  I2F.F64.S64 R22, R22 ;  /* 0x0000001600167312 */ /* 0x000e240000301c00 */
[----:B0-----:R4:W-:Y:S01]  /*9830*/  STG.E.64 desc[UR36][R8.64], R22 ;  /* 0x0000001608007986 */ /* 0x0019e2000c101b24 */
[----:B------:R-:W-:Y:S05]  /*9840*/  BRA `(.L_x_35119) ;  /* 0x0000000800887947 */ /* 0x000fea0003800000 */
.L_x_35114:
        /* <DEDUP_REMOVED lines=12> */
.L_x_35129:
        /* <DEDUP_REMOVED lines=17> */
.L_x_35132:
[----:B------:R-:W-:-:S04]  /*9a20*/  SHF.R.U32.HI R3, RZ, 0x18, R23 ;  /* 0x00000018ff037819 */ /* 0x000fc80000011617 */
[----:B------:R-:W-:-:S04]  /*9a30*/  LOP3.LUT R0, R0, 0x80, R3, 0xf8, !PT ;  /* 0x0000008000007812 */ /* 0x000fc800078ef803 */
[----:B------:R-:W-:-:S07]  /*9a40*/  PRMT R4, R0, 0x7610, R4 ;  /* 0x0000761000047816 */ /* 0x000fce0000000004 */
.L_x_35131:
[----:B------:R-:W-:Y:S05]  /*9a50*/  BSYNC.RECONVERGENT B0 ;  /* 0x0000000000007941 */ /* 0x000fea0003800200 */
.L_x_35130:
[----:B------:R0:W-:Y:S01]  /*9a60*/  STG.E.U8 desc[UR36][R8.64], R4 ;  /* 0x0000000408007986 */ /* 0x0001e2000c101124 */
[----:B------:R-:W-:Y:S05]  /*9a70*/  BRA `(.L_x_35119) ;  /* 0x0000000400fc7947 */ /* 0x000fea0003800000 */
.L_x_35128:
        /* <DEDUP_REMOVED lines=17> */
.L_x_35135:
[----:B------:R-:W-:-:S04]  /*9b90*/  SHF.R.U32.HI R3, RZ, 0x18, R23 ;  /* 0x00000018ff037819 */ /* 0x000fc80000011617 */
[----:B------:R-:W-:-:S04]  /*9ba0*/  LOP3.LUT R0, R0, 0x80, R3, 0xf8, !PT ;  /* 0x0000008000007812 */ /* 0x000fc800078ef803 */
[----:B------:R-:W-:-:S07]  /*9bb0*/  PRMT R4, R0, 0x7610, R4 ;  /* 0x0000761000047816 */ /* 0x000fce0000000004 */
.L_x_35134:
[----:B------:R-:W-:Y:S05]  /*9bc0*/  BSYNC.RECONVERGENT B0 ;  /* 0x0000000000007941 */ /* 0x000fea0003800200 */
.L_x_35133:
[----:B------:R0:W-:Y:S01]  /*9bd0*/  STG.E.U8 desc[UR36][R8.64], R4 ;  /* 0x0000000408007986 */ /* 0x0001e2000c101124 */
[----:B------:R-:W-:Y:S05]  /*9be0*/  BRA `(.L_x_35119) ;  /* 0x0000000400a07947 */ /* 0x000fea0003800000 */
.L_x_35127:
        /* <DEDUP_REMOVED lines=22> */
.L_x_35137:
[----:B------:R0:W-:Y:S01]  /*9d50*/  STG.E.64 desc[UR36][R8.64], R22 ;  /* 0x0000001608007986 */ /* 0x0001e2000c101b24 */
[----:B------:R-:W-:Y:S05]  /*9d60*/  BRA `(.L_x_35119) ;  /* 0x0000000400407947 */ /* 0x000fea0003800000 */
.L_x_35136:
[----:B------:R0:W-:Y:S01]  /*9d70*/  STG.E desc[UR36][R8.64], R22 ;  /* 0x0000001608007986 */ /* 0x0001e2000c101924 */
[----:B------:R-:W-:Y:S05]  /*9d80*/  BRA `(.L_x_35119) ;  /* 0x0000000400387947 */ /* 0x000fea0003800000 */
.L_x_35126:
        /* <DEDUP_REMOVED lines=11> */
.L_x_35139:
[----:B------:R-:W-:Y:S01]  /*9e40*/  CS2R R6, SRZ ;  /* 0x0000000000067805 */ /* 0x000fe2000001ff00 */
[----:B------:R-:W0:Y:S04]  /*9e50*/  I2F.F64.S64 R4, R22 ;  /* 0x0000001600047312 */ /* 0x000e280000301c00 */
[----:B0-----:R0:W-:Y:S01]  /*9e60*/  STG.E.128 desc[UR36][R8.64], R4 ;  /* 0x0000000408007986 */ /* 0x0011e2000c101d24 */
[----:B------:R-:W-:Y:S05]  /*9e70*/  BRA `(.L_x_35119) ;  /* 0x0000000000fc7947 */ /* 0x000fea0003800000 */
.L_x_35138:
[----:B------:R-:W-:-:S13]  /*9e80*/  ISETP.NE.AND P0, PT, R0, 0xf, PT ;  /* 0x0000000f0000780c */ /* 0x000fda0003f05270 */
[----:B------:R-:W-:Y:S05]  /*9e90*/  @!P0 BRA `(.L_x_35140) ;  /* 0x0000000000e88947 */ /* 0x000fea0003800000 */
[----:B------:R-:W-:-:S13]  /*9ea0*/  ISETP.NE.AND P0, PT, R0, 0x17, PT ;  /* 0x000000170000780c */ /* 0x000fda0003f05270 */
[----:B------:R-:W-:Y:S05]  /*9eb0*/  @!P0 BRA `(.L_x_35141) ;  /* 0x0000000000908947 */ /* 0x000fea0003800000 */
[----:B------:R-:W-:-:S13]  /*9ec0*/  ISETP.NE.AND P0, PT, R0, 0x18, PT ;  /* 0x000000180000780c */ /* 0x000fda0003f05270 */
[----:B------:R-:W-:Y:S05]  /*9ed0*/  @!P0 BRA `(.L_x_35142) ;  /* 0x0000000000448947 */ /* 0x000fea0003800000 */
.L_x_35118:
        /* <DEDUP_REMOVED lines=16> */
.L_x_35143:
[----:B------:R-:W-:Y:S05]  /*9fe0*/  BRA `(.L_x_35119) ;  /* 0x0000000000a07947 */ /* 0x000fea0003800000 */
.L_x_35142:
        /* <DEDUP_REMOVED lines=13> */
.L_x_35145:
[----:B------:R-:W-:Y:S05]  /*a0c0*/  BSYNC.RECONVERGENT B0 ;  /* 0x0000000000007941 */ /* 0x000fea0003800200 */
.L_x_35144:
[----:B------:R-:W-:-:S05]  /*a0d0*/  LOP3.LUT R3, R0, 0x80, R3, 0xf8, !PT ;  /* 0x0000008000037812 */ /* 0x000fca00078ef803 */
[----:B------:R0:W-:Y:S01]  /*a0e0*/  STG.E.U8 desc[UR36][R8.64], R3 ;  /* 0x0000000308007986 */ /* 0x0001e2000c101124 */
[----:B------:R-:W-:Y:S05]  /*a0f0*/  BRA `(.L_x_35119) ;  /* 0x00000000005c7947 */ /* 0x000fea0003800000 */
.L_x_35141:
        /* <DEDUP_REMOVED lines=12> */
.L_x_35147:
[----:B------:R-:W-:Y:S01]  /*a1c0*/  IMAD.MOV.U32 R0, RZ, RZ, 0x7f ;  /* 0x0000007fff007424 */ /* 0x000fe200078e00ff */
[----:B------:R-:W-:-:S04]  /*a1d0*/  ISETP.GT.U32.AND P0, PT, R3, 0x7f800000, PT ;  /* 0x7f8000000300780c */ /* 0x000fc80003f04070 */
[----:B------:R-:W-:-:S09]  /*a1e0*/  SEL R0, R0, 0x7c, P0 ;  /* 0x0000007c00007807 */ /* 0x000fd20000000000 */
.L_x_35148:
[----:B------:R-:W-:Y:S05]  /*a1f0*/  BSYNC.RECONVERGENT B0 ;  /* 0x0000000000007941 */ /* 0x000fea0003800200 */
.L_x_35146:
[----:B------:R-:W-:-:S04]  /*a200*/  SHF.R.U32.HI R3, RZ, 0x18, R23 ;  /* 0x00000018ff037819 */ /* 0x000fc80000011617 */
[----:B------:R-:W-:-:S05]  /*a210*/  LOP3.LUT R3, R0, 0x80, R3, 0xf8, !PT ;  /* 0x0000008000037812 */ /* 0x000fca00078ef803 */
[----:B------:R0:W-:Y:S01]  /*a220*/  STG.E.U8 desc[UR36][R8.64], R3 ;  /* 0x0000000308007986 */ /* 0x0001e2000c101124 */
[----:B------:R-:W-:Y:S05]  /*a230*/  BRA `(.L_x_35119) ;  /* 0x00000000000c7947 */ /* 0x000fea0003800000 */
.L_x_35140:
[----:B------:R-:W0:Y:S02]  /*a240*/  I2F.S64 R0, R22 ;  /* 0x0000001600007312 */ /* 0x000e240000301400 */
[----:B0-----:R-:W-:-:S05]  /*a250*/  F2FP.BF16.F32.PACK_AB R0, RZ, R0 ;  /* 0x00000000ff00723e */ /* 0x001fca00000010ff */
[----:B------:R0:W-:Y:S02]  /*a260*/  STG.E.U16 desc[UR36][R8.64], R0 ;  /* 0x0000000008007986 */ /* 0x0001e4000c101524 */
.L_x_35119:
[----:B------:R-:W-:-:S07]  /*a270*/  VIADD R33, R33, 0x80 ;  /* 0x0000008021217836 */ /* 0x000fce0000000000 */
.L_x_35078:
[----:B------:R-:W-:Y:S05]  /*a280*/  BSYNC.RECONVERGENT B7 ;  /* 0x0000000000077941 */ /* 0x000fea0003800200 */
.L_x_35039:
        /* <DEDUP_REMOVED lines=21> */
.L_x_35152:
[----:B------:R-:W-:Y:S01]  /*a3e0*/  STG.E.U8 desc[UR36][R2.64], R16 ;  /* 0x0000001002007986 */ /* 0x000fe2000c101124 */
[----:B------:R-:W-:Y:S05]  /*a3f0*/  EXIT ;  /* 0x000000000000794d */ /* 0x000fea0003800000 */
.L_x_35151:
        /* <DEDUP_REMOVED lines=8> */
.L_x_35155:
[----:B------:R-:W-:Y:S01]  /*a480*/  STG.E desc[UR36][R2.64], R16 ;  /* 0x0000001002007986 */ /* 0x000fe2000c101924 */
[----:B------:R-:W-:Y:S05]  /*a490*/  EXIT ;  /* 0x000000000000794d */ /* 0x000fea0003800000 */
.L_x_35154:
[----:B------:R-:W-:Y:S01]  /*a4a0*/  STG.E.U16 desc[UR36][R2.64], R16 ;  /* 0x0000001002007986 */ /* 0x000fe2000c101524 */
[----:B------:R-:W-:Y:S05]  /*a4b0*/  EXIT ;  /* 0x000000000000794d */ /* 0x000fea0003800000 */
.L_x_35150:
        /* <DEDUP_REMOVED lines=9> */
.L_x_35157:
[----:B------:R-:W0:Y:S02]  /*a550*/  I2F.S64 R0, R16 ;  /* 0x0000001000007312 */ /* 0x000e240000301400 */
[----:B0-----:R-:W-:-:S05]  /*a560*/  F2FP.F16.F32.PACK_AB R0, RZ, R0 ;  /* 0x00000000ff00723e */ /* 0x001fca00000000ff */
[----:B------:R-:W-:Y:S01]  /*a570*/  STG.E.U16 desc[UR36][R2.64], R0 ;  /* 0x0000000002007986 */ /* 0x000fe2000c101524 */
[----:B------:R-:W-:Y:S05]  /*a580*/  EXIT ;  /* 0x000000000000794d */ /* 0x000fea0003800000 */
.L_x_35156:
        /* <DEDUP_REMOVED lines=10> */
.L_x_35159:
[----:B------:R-:W0:Y:S02]  /*a630*/  I2F.S64 R16, R16 ;  /* 0x0000001000107312 */ /* 0x000e240000301400 */
[----:B0-----:R-:W-:-:S04]  /*a640*/  F2FP.F16.F32.PACK_AB R5, RZ, R16 ;  /* 0x00000010ff05723e */ /* 0x001fc800000000ff */
[----:B------:R-:W-:-:S05]  /*a650*/  PRMT R5, R5, 0x5410, RZ ;  /* 0x0000541005057816 */ /* 0x000fca00000000ff */
[----:B------:R-:W-:Y:S01]  /*a660*/  STG.E desc[UR36][R2.64], R5 ;  /* 0x0000000502007986 */ /* 0x000fe2000c101924 */
[----:B------:R-:W-:Y:S05]  /*a670*/  EXIT ;  /* 0x000000000000794d */ /* 0x000fea0003800000 */
.L_x_35158:
[----:B------:R-:W0:Y:S02]  /*a680*/  I2F.F64.S64 R16, R16 ;  /* 0x0000001000107312 */ /* 0x000e240000301c00 */
[----:B0-----:R-:W-:Y:S01]  /*a690*/  STG.E.64 desc[UR36][R2.64], R16 ;  /* 0x0000001002007986 */ /* 0x001fe2000c101b24 */
[----:B------:R-:W-:Y:S05]  /*a6a0*/  EXIT ;  /* 0x000000000000794d */ /* 0x000fea0003800000 */
.L_x_35149:
        /* <DEDUP_REMOVED lines=12> */
.L_x_35163:
        /* <DEDUP_REMOVED lines=18> */
.L_x_35166:
[----:B------:R-:W-:-:S04]  /*a890*/  SHF.R.U32.HI R5, RZ, 0x18, R5 ;  /* 0x00000018ff057819 */ /* 0x000fc80000011605 */
[----:B------:R-:W-:-:S07]  /*a8a0*/  LOP3.LUT R0, R0, 0x80, R5, 0xf8, !PT ;  /* 0x0000008000007812 */ /* 0x000fce00078ef805 */
.L_x_35165:
[----:B------:R-:W-:Y:S05]  /*a8b0*/  BSYNC.RECONVERGENT B0 ;  /* 0x0000000000007941 */ /* 0x000fea0003800200 */
.L_x_35164:
[----:B------:R-:W-:Y:S01]  /*a8c0*/  STG.E.U8 desc[UR36][R2.64], R0 ;  /* 0x0000000002007986 */ /* 0x000fe2000c101124 */
[----:B------:R-:W-:Y:S05]  /*a8d0*/  EXIT ;  /* 0x000000000000794d */ /* 0x000fea0003800000 */
.L_x_35162:
        /* <DEDUP_REMOVED lines=18> */
.L_x_35169:
[----:B------:R-:W-:-:S04]  /*aa00*/  SHF.R.U32.HI R5, RZ, 0x18, R5 ;  /* 0x00000018ff057819 */ /* 0x000fc80000011605 */
[----:B------:R-:W-:-:S07]  /*aa10*/  LOP3.LUT R0, R0, 0x80, R5, 0xf8, !PT ;  /* 0x0000008000007812 */ /* 0x000fce00078ef805 */
.L_x_35168:
[----:B------:R-:W-:Y:S05]  /*aa20*/  BSYNC.RECONVERGENT B0 ;  /* 0x0000000000007941 */ /* 0x000fea0003800200 */
.L_x_35167:
[----:B------:R-:W-:Y:S01]  /*aa30*/  STG.E.U8 desc[UR36][R2.64], R0 ;  /* 0x0000000002007986 */ /* 0x000fe2000c101124 */
[----:B------:R-:W-:Y:S05]  /*aa40*/  EXIT ;  /* 0x000000000000794d */ /* 0x000fea0003800000 */
.L_x_35161:
        /* <DEDUP_REMOVED lines=22> */
.L_x_35171:
[----:B------:R-:W-:Y:S01]  /*abb0*/  STG.E.64 desc[UR36][R2.64], R16 ;  /* 0x0000001002007986 */ /* 0x000fe2000c101b24 */
[----:B------:R-:W-:Y:S05]  /*abc0*/  EXIT ;  /* 0x000000000000794d */ /* 0x000fea0003800000 */
.L_x_35170:
[----:B------:R-:W-:Y:S01]  /*abd0*/  STG.E desc[UR36][R2.64], R16 ;  /* 0x0000001002007986 */ /* 0x000fe2000c101924 */
[----:B------:R-:W-:Y:S05]  /*abe0*/  EXIT ;  /* 0x000000000000794d */ /* 0x000fea0003800000 */
.L_x_35160:
        /* <DEDUP_REMOVED lines=11> */
.L_x_35173:
[----:B------:R-:W-:Y:S01]  /*aca0*/  CS2R R18, SRZ ;  /* 0x0000000000127805 */ /* 0x000fe2000001ff00 */
[----:B------:R-:W0:Y:S04]  /*acb0*/  I2F.F64.S64 R16, R16 ;  /* 0x0000001000107312 */ /* 0x000e280000301c00 */
[----:B0-----:R-:W-:Y:S01]  /*acc0*/  STG.E.128 desc[UR36][R2.64], R16 ;  /* 0x0000001002007986 */ /* 0x001fe2000c101d24 */
[----:B------:R-:W-:Y:S05]  /*acd0*/  EXIT ;  /* 0x000000000000794d */ /* 0x000fea0003800000 */
.L_x_35172:
[----:B------:R-:W-:-:S13]  /*ace0*/  ISETP.NE.AND P0, PT, R0, 0xf, PT ;  /* 0x0000000f0000780c */ /* 0x000fda0003f05270 */
[----:B------:R-:W-:Y:S05]  /*acf0*/  @!P0 BRA `(.L_x_35174) ;  /* 0x0000000000e88947 */ /* 0x000fea0003800000 */
[----:B------:R-:W-:-:S13]  /*ad00*/  ISETP.NE.AND P0, PT, R0, 0x17, PT ;  /* 0x000000170000780c */ /* 0x000fda0003f05270 */
[----:B------:R-:W-:Y:S05]  /*ad10*/  @!P0 BRA `(.L_x_35175) ;  /* 0x0000000000908947 */ /* 0x000fea0003800000 */
[----:B------:R-:W-:-:S13]  /*ad20*/  ISETP.NE.AND P0, PT, R0, 0x18, PT ;  /* 0x000000180000780c */ /* 0x000fda0003f05270 */
[----:B------:R-:W-:Y:S05]  /*ad30*/  @!P0 BRA `(.L_x_35176) ;  /* 0x0000000000448947 */ /* 0x000fea0003800000 */
.L_x_35153:
        /* <DEDUP_REMOVED lines=16> */
.L_x_35177:
[----:B------:R-:W-:Y:S05]  /*ae40*/  EXIT ;  /* 0x000000000000794d */ /* 0x000fea0003800000 */
.L_x_35176:
        /* <DEDUP_REMOVED lines=13> */
.L_x_35179:
[----:B------:R-:W-:Y:S05]  /*af20*/  BSYNC.RECONVERGENT B0 ;  /* 0x0000000000007941 */ /* 0x000fea0003800200 */
.L_x_35178:
[----:B------:R-:W-:-:S05]  /*af30*/  LOP3.LUT R5, R0, 0x80, R5, 0xf8, !PT ;  /* 0x0000008000057812 */ /* 0x000fca00078ef805 */
[----:B------:R-:W-:Y:S01]  /*af40*/  STG.E.U8 desc[UR36][R2.64], R5 ;  /* 0x0000000502007986 */ /* 0x000fe2000c101124 */
[----:B------:R-:W-:Y:S05]  /*af50*/  EXIT ;  /* 0x000000000000794d */ /* 0x000fea0003800000 */
.L_x_35175:
        /* <DEDUP_REMOVED lines=12> */
.L_x_35181:
[----:B------:R-:W-:Y:S01]  /*b020*/  IMAD.MOV.U32 R0, RZ, RZ, 0x7f ;  /* 0x0000007fff007424 */ /* 0x000fe200078e00ff */
[----:B------:R-:W-:-:S04]  /*b030*/  ISETP.GT.U32.AND P0, PT, R4, 0x7f800000, PT ;  /* 0x7f8000000400780c */ /* 0x000fc80003f04070 */
[----:B------:R-:W-:-:S09]  /*b040*/  SEL R0, R0, 0x7c, P0 ;  /* 0x0000007c00007807 */ /* 0x000fd20000000000 */
.L_x_35182:
[----:B------:R-:W-:Y:S05]  /*b050*/  BSYNC.RECONVERGENT B0 ;  /* 0x0000000000007941 */ /* 0x000fea0003800200 */
.L_x_35180:
[----:B------:R-:W-:-:S04]  /*b060*/  SHF.R.U32.HI R5, RZ, 0x18, R5 ;  /* 0x00000018ff057819 */ /* 0x000fc80000011605 */
[----:B------:R-:W-:-:S05]  /*b070*/  LOP3.LUT R5, R0, 0x80, R5, 0xf8, !PT ;  /* 0x0000008000057812 */ /* 0x000fca00078ef805 */
[----:B------:R-:W-:Y:S01]  /*b080*/  STG.E.U8 desc[UR36][R2.64], R5 ;  /* 0x0000000502007986 */ /* 0x000fe2000c101124 */
[----:B------:R-:W-:Y:S05]  /*b090*/  EXIT ;  /* 0x000000000000794d */ /* 0x000fea0003800000 */
.L_x_35174:
[----:B------:R-:W0:Y:S02]  /*b0a0*/  I2F.S64 R0, R16 ;  /* 0x0000001000007312 */ /* 0x000e240000301400 */
[----:B0-----:R-:W-:-:S05]  /*b0b0*/  F2FP.BF16.F32.PACK_AB R0, RZ, R0 ;  /* 0x00000000ff00723e */ /* 0x001fca00000010ff */
[----:B------:R-:W-:Y:S01]  /*b0c0*/  STG.E.U16 desc[UR36][R2.64], R0 ;  /* 0x0000000002007986 */ /* 0x000fe2000c101524 */
[----:B------:R-:W-:Y:S05]  /*b0d0*/  EXIT ;  /* 0x000000000000794d */ /* 0x000fea0003800000 */
.L_x_35183:
        /* <DEDUP_REMOVED lines=10> */
.L_x_41192:


//--------------------- .text._ZN2at6native18elementwise_kernelILi128ELi2EZNS0_22gpu_kernel_impl_nocastINS0_13BinaryFunctorIlllZZZNS0_19maximum_kernel_cudaERNS_18TensorIteratorBaseEENKUlvE_clEvENKUlvE2_clEvEUlllE_EEEEvS5_RKT_EUliE_EEviT1_ --------------------------
	.section	.text._ZN2at6native18elementwise_kernelILi128ELi2EZNS0_22gpu_kernel_impl_nocastINS0_13BinaryFunctorIlllZZZNS0_19maximum_kernel_cudaERNS_18TensorIteratorBaseEENKUlvE_clEvENKUlvE2_clEvEUlllE_EEEEvS5_RKT_EUliE_EEviT1_,"ax",@progbits
	.align	128
        .global         _ZN2at6native18elementwise_kernelILi128ELi2EZNS0_22gpu_kernel_impl_nocastINS0_13BinaryFunctorIlllZZZNS0_19maximum_kernel_cudaERNS_18TensorIteratorBaseEENKUlvE_clEvENKUlvE2_clEvEUlllE_EEEEvS5_RKT_EUliE_EEviT1_
        .type           _ZN2at6native18elementwise_kernelILi128ELi2EZNS0_22gpu_kernel_impl_nocastINS0_13BinaryFunctorIlllZZZNS0_19maximum_kernel_cudaERNS_18TensorIteratorBaseEENKUlvE_clEvENKUlvE2_clEvEUlllE_EEEEvS5_RKT_EUliE_EEviT1_,@function
        .size           _ZN2at6native18elementwise_kernelILi128ELi2EZNS0_22gpu_kernel_impl_nocastINS0_13BinaryFunctorIlllZZZNS0_19maximum_kernel_cudaERNS_18TensorIteratorBaseEENKUlvE_clEvENKUlvE2_clEvEUlllE_EEEEvS5_RKT_EUliE_EEviT1_,(.L_x_41193 - _ZN2at6native18elementwise_kernelILi128ELi2EZNS0_22gpu_kernel_impl_nocastINS0_13BinaryFunctorIlllZZZNS0_19maximum_kernel_cudaERNS_18TensorIteratorBaseEENKUlvE_clEvENKUlvE2_clEvEUlllE_EEEEvS5_RKT_EUliE_EEviT1_)
        .other          _ZN2at6native18elementwise_kernelILi128ELi2EZNS0_22gpu_kernel_impl_nocastINS0_13BinaryFunctorIlllZZZNS0_19maximum_kernel_cudaERNS_18TensorIteratorBaseEENKUlvE_clEvENKUlvE2_clEvEUlllE_EEEEvS5_RKT_EUliE_EEviT1_,@"STO_CUDA_ENTRY STV_DEFAULT"
_ZN2at6native18elementwise_kernelILi128ELi2EZNS0_22gpu_kernel_impl_nocastINS0_13BinaryFunctorIlllZZZNS0_19maximum_kernel_cudaERNS_18TensorIteratorBaseEENKUlvE_clEvENKUlvE2_clEvEUlllE_EEEEvS5_RKT_EUliE_EEviT1_:
.text._ZN2at6native18elementwise_kernelILi128ELi2EZNS0_22gpu_kernel_impl_nocastINS0_13BinaryFunctorIlllZZZNS0_19maximum_kernel_cudaERNS_18TensorIteratorBaseEENKUlvE_clEvENKUlvE2_clEvEUlllE_EEEEvS5_RKT_EUliE_EEviT1_:
        /* <DEDUP_REMOVED lines=19> */
[----:B--2---:R-:W-:-:S04]  /*0130*/  ISETP.GT.U32.AND P0, PT, R4, R6, PT ;  /* 0x000000060400720c */ /* 0x004fc80003f04070 */
[----:B------:R-:W-:-:S04]  /*0140*/  ISETP.GT.AND.EX P0, PT, R5, R7, PT, P0 ;  /* 0x000000070500720c */ /* 0x000fc80003f04300 */
[----:B------:R-:W-:Y:S02]  /*0150*/  SEL R10, R4, R6, P0 ;  /* 0x00000006040a7207 */ /* 0x000fe40000000000 */
[----:B------:R-:W-:-:S05]  /*0160*/  SEL R11, R5, R7, P0 ;  /* 0x00000007050b7207 */ /* 0x000fca0000000000 */
[----:B0-----:R0:W-:Y:S02]  /*0170*/  STG.E.64 desc[UR6][R8.64], R10 ;  /* 0x0000000a08007986 */ /* 0x0011e4000c101b06 */
.L_x_35186:
[----:B------:R-:W-:Y:S05]  /*0180*/  BSYNC.RECONVERGENT B0 ;  /* 0x0000000000007941 */ /* 0x000fea0003800200 */
.L_x_35185:
[----:B------:R-:W-:-:S13]  /*0190*/  ISETP.GE.AND P0, PT, R3, UR4, PT ;  /* 0x0000000403007c0c */ /* 0x000fda000bf06270 */
[----:B------:R-:W-:Y:S05]  /*01a0*/  @P0 EXIT ;  /* 0x000000000000094d */ /* 0x000fea0003800000 */
[----:B------:R-:W1:Y:S08]  /*01b0*/  LDC.64 R6, c[0x0][0x5f0] ;  /* 0x00017c00ff067b82 */ /* 0x000e700000000a00 */
[----:B------:R-:W2:Y:S01]  /*01c0*/  LDC.64 R4, c[0x0][0x5f8] ;  /* 0x00017e00ff047b82 */ /* 0x000ea20000000a00 */
[----:B-1----:R-:W3:Y:S04]  /*01d0*/  LDG.E.64 R2, desc[UR6][R6.64] ;  /* 0x0000000606027981 */ /* 0x002ee8000c1e1b00 */
[----:B--2---:R-:W3:Y:S03]  /*01e0*/  LDG.E.64 R4, desc[UR6][R4.64] ;  /* 0x0000000604047981 */ /* 0x004ee6000c1e1b00 */
[----:B0-----:R-:W0:Y:S01]  /*01f0*/  LDC.64 R8, c[0x0][0x5e8] ;  /* 0x00017a00ff087b82 */ /* 0x001e220000000a00 */
[----:B---3--:R-:W-:-:S04]  /*0200*/  ISETP.GT.U32.AND P0, PT, R2, R4, PT ;  /* 0x000000040200720c */ /* 0x008fc80003f04070 */
[----:B------:R-:W-:-:S04]  /*0210*/  ISETP.GT.AND.EX P0, PT, R3, R5, PT, P0 ;  /* 0x000000050300720c */ /* 0x000fc80003f04300 */
[----:B------:R-:W-:Y:S02]  /*0220*/  SEL R2, R2, R4, P0 ;  /* 0x0000000402027207 */ /* 0x000fe40000000000 */
[----:B------:R-:W-:-:S05]  /*0230*/  SEL R3, R3, R5, P0 ;  /* 0x0000000503037207 */ /* 0x000fca0000000000 */
[----:B0-----:R-:W-:Y:S01]  /*0240*/  STG.E.64 desc[UR6][R8.64], R2 ;  /* 0x0000000208007986 */ /* 0x001fe2000c101b06 */
[----:B------:R-:W-:Y:S05]  /*0250*/  EXIT ;  /* 0x000000000000794d */ /* 0x000fea0003800000 */
.L_x_35184:
        /* <DEDUP_REMOVED lines=355> */
.L_x_35189:
        /* <DEDUP_REMOVED lines=11> */
[----:B--2---:R-:W-:-:S04]  /*1940*/  ISETP.GT.U32.AND P0, PT, R6, R8, PT ;  /* 0x000000080600720c */ /* 0x004fc80003f04070 */
[----:B------:R-:W-:-:S04]  /*1950*/  ISETP.GT.AND.EX P0, PT, R7, R9, PT, P0 ;  /* 0x000000090700720c */ /* 0x000fc80003f04300 */
[----:B------:R-:W-:Y:S02]  /*1960*/  SEL R4, R6, R8, P0 ;  /* 0x0000000806047207 */ /* 0x000fe40000000000 */
[----:B------:R-:W-:-:S05]  /*1970*/  SEL R5, R7, R9, P0 ;  /* 0x0000000907057207 */ /* 0x000fca0000000000 */
[----:B------:R0:W-:Y:S02]  /*1980*/  STG.E.64 desc[UR6][R10.64], R4 ;  /* 0x000000040a007986 */ /* 0x0001e4000c101b06 */
.L_x_35188:
[----:B------:R-:W-:Y:S05]  /*1990*/  BSYNC.RECONVERGENT B0 ;  /* 0x0000000000007941 */ /* 0x000fea0003800200 */
.L_x_35187:
        /* <DEDUP_REMOVED lines=350> */
.L_x_35190:
        /* <DEDUP_REMOVED lines=10> */
[----:B--2---:R-:W-:-:S04]  /*3020*/  ISETP.GT.U32.AND P0, PT, R4, R6, PT ;  /* 0x000000060400720c */ /* 0x004fc80003f04070 */
[----:B------:R-:W-:-:S04]  /*3030*/  ISETP.GT.AND.EX P0, PT, R5, R7, PT, P0 ;  /* 0x000000070500720c */ /* 0x000fc80003f04300 */
[----:B------:R-:W-:Y:S02]  /*3040*/  SEL R2, R4, R6, P0 ;  /* 0x0000000604027207 */ /* 0x000fe40000000000 */
[----:B------:R-:W-:-:S05]  /*3050*/  SEL R3, R5, R7, P0 ;  /* 0x0000000705037207 */ /* 0x000fca0000000000 */
[----:B------:R-:W-:Y:S01]  /*3060*/  STG.E.64 desc[UR6][R8.64], R2 ;  /* 0x0000000208007986 */ /* 0x000fe2000c101b06 */
[----:B------:R-:W-:Y:S05]  /*3070*/  EXIT ;  /* 0x000000000000794d */ /* 0x000fea0003800000 */
.L_x_35191:
        /* <DEDUP_REMOVED lines=16> */
.L_x_41193:


//--------------------- .text._ZN2at6native27unrolled_elementwise_kernelINS0_13BinaryFunctorIlllZZZNS0_19maximum_kernel_cudaERNS_18TensorIteratorBaseEENKUlvE_clEvENKUlvE2_clEvEUlllE_EESt5arrayIPcLm3EELi4E23TrivialOffsetCalculatorILi2EjESC_ILi1EjENS0_6memory15LoadWithoutCastENSF_16StoreWithoutCastEEEviT_T0_T2_T3_T4_T5_ --------------------------
	.section	.text._ZN2at6native27unrolled_elementwise_kernelINS0_13BinaryFunctorIlllZZZNS0_19maximum_kernel_cudaERNS_18TensorIteratorBaseEENKUlvE_clEvENKUlvE2_clEvEUlllE_EESt5arrayIPcLm3EELi4E23TrivialOffsetCalculatorILi2EjESC_ILi1EjENS0_6memory15LoadWithoutCastENSF_16StoreWithoutCastEEEviT_T0_T2_T3_T4_T5_,"ax",@progbits
	.align	128
        .global         _ZN2at6native27unrolled_elementwise_kernelINS0_13BinaryFunctorIlllZZZNS0_19maximum_kernel_cudaERNS_18TensorIteratorBaseEENKUlvE_clEvENKUlvE2_clEvEUlllE_EESt5arrayIPcLm3EELi4E23TrivialOffsetCalculatorILi2EjESC_ILi1EjENS0_6memory15LoadWithoutCastENSF_16StoreWithoutCastEEEviT_T0_T2_T3_T4_T5_
        .type           _ZN2at6native27unrolled_elementwise_kernelINS0_13BinaryFunctorIlllZZZNS0_19maximum_kernel_cudaERNS_18TensorIteratorBaseEENKUlvE_clEvENKUlvE2_clEvEUlllE_EESt5arrayIPcLm3EELi4E23TrivialOffsetCalculatorILi2EjESC_ILi1EjENS0_6memory15LoadWithoutCastENSF_16StoreWithoutCastEEEviT_T0_T2_T3_T4_T5_,@function
        .size           _ZN2at6native27unrolled_elementwise_kernelINS0_13BinaryFunctorIlllZZZNS0_19maximum_kernel_cudaERNS_18TensorIteratorBaseEENKUlvE_clEvENKUlvE2_clEvEUlllE_EESt5arrayIPcLm3EELi4E23TrivialOffsetCalculatorILi2EjESC_ILi1EjENS0_6memory15LoadWithoutCastENSF_16StoreWithoutCastEEEviT_T0_T2_T3_T4_T5_,(.L_x_41194 - _ZN2at6native27unrolled_elementwise_kernelINS0_13BinaryFunctorIlllZZZNS0_19maximum_kernel_cudaERNS_18TensorIteratorBaseEENKUlvE_clEvENKUlvE2_clEvEUlllE_EESt5arrayIPcLm3EELi4E23TrivialOffsetCalculatorILi2EjESC_ILi1EjENS0_6memory15LoadWithoutCastENSF_16StoreWithoutCastEEEviT_T0_T2_T3_T4_T5_)
        .other          _ZN2at6native27unrolled_elementwise_kernelINS0_13BinaryFunctorIlllZZZNS0_19maximum_kernel_cudaERNS_18TensorIteratorBaseEENKUlvE_clEvENKUlvE2_clEvEUlllE_EESt5arrayIPcLm3EELi4E23TrivialOffsetCalculatorILi2EjESC_ILi1EjENS0_6memory15LoadWithoutCastENSF_16StoreWithoutCastEEEviT_T0_T2_T3_T4_T5_,@"STO_CUDA_ENTRY STV_DEFAULT"
_ZN2at6native27unrolled_elementwise_kernelINS0_13BinaryFunctorIlllZZZNS0_19maximum_kernel_cudaERNS_18TensorIteratorBaseEENKUlvE_clEvENKUlvE2_clEvEUlllE_EESt5arrayIPcLm3EELi4E23TrivialOffsetCalculatorILi2EjESC_ILi1EjENS0_6memory15LoadWithoutCastENSF_16StoreWithoutCastEEEviT_T0_T2_T3_T4_T5_:
.text._ZN2at6native27unrolled_elementwise_kernelINS0_13BinaryFunctorIlllZZZNS0_19maximum_kernel_cudaERNS_18TensorIteratorBaseEENKUlvE_clEvENKUlvE2_clEvEUlllE_EESt5arrayIPcLm3EELi4E23TrivialOffsetCalculatorILi2EjESC_ILi1EjENS0_6memory15LoadWithoutCastENSF_16StoreWithoutCastEEEviT_T0_T2_T3_T4_T5_:
        /* <DEDUP_REMOVED lines=52> */
[----:B-----5:R-:W-:-:S04]  /*0340*/  ISETP.GT.U32.AND P0, PT, R4, R12, PT ;  /* 0x0000000c0400720c */ /* 0x020fc80003f04070 */
[----:B------:R-:W-:-:S04]  /*0350*/  ISETP.GT.AND.EX P0, PT, R5, R13, PT, P0 ;  /* 0x0000000d0500720c */ /* 0x000fc80003f04300 */
[----:B------:R-:W-:Y:S02]  /*0360*/  SEL R2, R4, R12, P0 ;  /* 0x0000000c04027207 */ /* 0x000fe40000000000 */
[----:B------:R-:W-:Y:S02]  /*0370*/  SEL R3, R5, R13, P0 ;  /* 0x0000000d05037207 */ /* 0x000fe40000000000 */
[----:B--2---:R-:W-:-:S04]  /*0380*/  ISETP.GT.U32.AND P3, PT, R14, R16, PT ;  /* 0x000000100e00720c */ /* 0x004fc80003f64070 */
[----:B------:R-:W-:Y:S02]  /*0390*/  ISETP.GT.AND.EX P0, PT, R15, R17, PT, P3 ;  /* 0x000000110f00720c */ /* 0x000fe40003f04330 */
[----:B------:R-:W-:Y:S02]  /*03a0*/  ISETP.GE.AND P3, PT, R23, R22, PT ;  /* 0x000000161700720c */ /* 0x000fe40003f66270 */
[----:B------:R-:W-:Y:S02]  /*03b0*/  SEL R4, R14, R16, P0 ;  /* 0x000000100e047207 */ /* 0x000fe40000000000 */
[----:B----4-:R-:W-:-:S04]  /*03c0*/  ISETP.GT.U32.AND P2, PT, R20, R8, PT ;  /* 0x000000081400720c */ /* 0x010fc80003f44070 */
[----:B------:R-:W-:Y:S02]  /*03d0*/  ISETP.GT.AND.EX P2, PT, R21, R9, PT, P2 ;  /* 0x000000091500720c */ /* 0x000fe40003f44320 */
[----:B---3--:R-:W-:-:S04]  /*03e0*/  ISETP.GT.U32.AND P1, PT, R10, R24, PT ;  /* 0x000000180a00720c */ /* 0x008fc80003f24070 */
[----:B------:R-:W-:Y:S02]  /*03f0*/  ISETP.GT.AND.EX P1, PT, R11, R25, PT, P1 ;  /* 0x000000190b00720c */ /* 0x000fe40003f24310 */
        /* <DEDUP_REMOVED lines=19> */
.L_x_35194:
[----:B------:R-:W-:Y:S05]  /*0530*/  BSYNC.RELIABLE B1 ;  /* 0x0000000000017941 */ /* 0x000fea0003800100 */
.L_x_35193:
[----:B------:R-:W-:-:S13]  /*0540*/  ISETP.GE.AND P0, PT, R23, R22, PT ;  /* 0x000000161700720c */ /* 0x000fda0003f06270 */
[----:B0-----:R-:W0:Y:S01]  /*0550*/  @!P0 LDC.64 R2, c[0x0][0x388] ;  /* 0x0000e200ff028b82 */ /* 0x001e220000000a00 */
[----:B------:R-:W-:Y:S02]  /*0560*/  @!P0 IMAD R5, R0, 0x200, R23 ;  /* 0x0000020000058824 */ /* 0x000fe400078e0217 */
[----:B------:R-:W-:Y:S02]  /*0570*/  @!P0 VIADD R23, R23, 0x80 ;  /* 0x0000008017178836 */ /* 0x000fe40000000000 */
[----:B0-----:R-:W-:-:S05]  /*0580*/  @!P0 IMAD.WIDE.U32 R2, R5, 0x8, R2 ;  /* 0x0000000805028825 */ /* 0x001fca00078e0002 */
[----:B------:R1:W-:Y:S02]  /*0590*/  @!P0 STG.E.64 desc[UR4][R2.64], R6 ;  /* 0x0000000602008986 */ /* 0x0003e4000c101b04 */
.L_x_35195:
[----:B------:R-:W-:Y:S05]  /*05a0*/  BSYNC.RECONVERGENT B0 ;  /* 0x0000000000007941 */ /* 0x000fea0003800200 */
.L_x_35192:
        /* <DEDUP_REMOVED lines=8> */
.L_x_35196:
        /* <DEDUP_REMOVED lines=13> */
.L_x_41194:


//--------------------- .text._ZN2at6native29vectorized_elementwise_kernelILi2ENS0_13BinaryFunctorIlllZZZNS0_19maximum_kernel_cudaERNS_18TensorIteratorBaseEENKUlvE_clEvENKUlvE2_clEvEUlllE_EESt5arrayIPcLm3EEEEviT0_T1_ --------------------------
	.section	.text._ZN2at6native29vectorized_elementwise_kernelILi2ENS0_13BinaryFunctorIlllZZZNS0_19maximum_kernel_cudaERNS_18TensorIteratorBaseEENKUlvE_clEvENKUlvE2_clEvEUlllE_EESt5arrayIPcLm3EEEEviT0_T1_,"ax",@progbits
	.align	128
        .global         _ZN2at6native29vectorized_elementwise_kernelILi2ENS0_13BinaryFunctorIlllZZZNS0_19maximum_kernel_cudaERNS_18TensorIteratorBaseEENKUlvE_clEvENKUlvE2_clEvEUlllE_EESt5arrayIPcLm3EEEEviT0_T1_
        .type           _ZN2at6native29vectorized_elementwise_kernelILi2ENS0_13BinaryFunctorIlllZZZNS0_19maximum_kernel_cudaERNS_18TensorIteratorBaseEENKUlvE_clEvENKUlvE2_clEvEUlllE_EESt5arrayIPcLm3EEEEviT0_T1_,@function
        .size           _ZN2at6native29vectorized_elementwise_kernelILi2ENS0_13BinaryFunctorIlllZZZNS0_19maximum_kernel_cudaERNS_18TensorIteratorBaseEENKUlvE_clEvENKUlvE2_clEvEUlllE_EESt5arrayIPcLm3EEEEviT0_T1_,(.L_x_41195 - _ZN2at6native29vectorized_elementwise_kernelILi2ENS0_13BinaryFunctorIlllZZZNS0_19maximum_kernel_cudaERNS_18TensorIteratorBaseEENKUlvE_clEvENKUlvE2_clEvEUlllE_EESt5arrayIPcLm3EEEEviT0_T1_)
        .other          _ZN2at6native29vectorized_elementwise_kernelILi2ENS0_13BinaryFunctorIlllZZZNS0_19maximum_kernel_cudaERNS_18TensorIteratorBaseEENKUlvE_clEvENKUlvE2_clEvEUlllE_EESt5arrayIPcLm3EEEEviT0_T1_,@"STO_CUDA_ENTRY STV_DEFAULT"
_ZN2at6native29vectorized_elementwise_kernelILi2ENS0_13BinaryFunctorIlllZZZNS0_19maximum_kernel_cudaERNS_18TensorIteratorBaseEENKUlvE_clEvENKUlvE2_clEvEUlllE_EESt5arrayIPcLm3EEEEviT0_T1_:
.text._ZN2at6native29vectorized_elementwise_kernelILi2ENS0_13BinaryFunctorIlllZZZNS0_19maximum_kernel_cudaERNS_18TensorIteratorBaseEENKUlvE_clEvENKUlvE2_clEvEUlllE_EESt5arrayIPcLm3EEEEviT0_T1_:
        /* <DEDUP_REMOVED lines=100> */
[----:B--2---:R-:W-:-:S04]  /*0640*/  ISETP.GT.U32.AND P0, PT, R4, R6, PT ;  /* 0x000000060400720c */ /* 0x004fc80003f04070 */
[----:B------:R-:W-:-:S04]  /*0650*/  ISETP.GT.AND.EX P0, PT, R5, R7, PT, P0 ;  /* 0x000000070500720c */ /* 0x000fc80003f04300 */
[----:B------:R-:W-:Y:S02]  /*0660*/  SEL R4, R4, R6, P0 ;  /* 0x0000000604047207 */ /* 0x000fe40000000000 */
[----:B------:R-:W-:Y:S02]  /*0670*/  SEL R5, R5, R7, P0 ;  /* 0x0000000705057207 */ /* 0x000fe40000000000 */
[----:B----4-:R-:W-:-:S04]  /*0680*/  ISETP.GT.U32.AND P0, PT, R8, R10, PT ;  /* 0x0000000a0800720c */ /* 0x010fc80003f04070 */
[----:B------:R-:W-:-:S04]  /*0690*/  ISETP.GT.AND.EX P0, PT, R9, R11, PT, P0 ;  /* 0x0000000b0900720c */ /* 0x000fc80003f04300 */
[----:B------:R-:W-:Y:S02]  /*06a0*/  SEL R6, R8, R10, P0 ;  /* 0x0000000a08067207 */ /* 0x000fe40000000000 */
[----:B------:R-:W-:Y:S02]  /*06b0*/  SEL R7, R9, R11, P0 ;  /* 0x0000000b09077207 */ /* 0x000fe40000000000 */
[----:B-----5:R-:W-:-:S04]  /*06c0*/  ISETP.GT.U32.AND P0, PT, R12, R14, PT ;  /* 0x0000000e0c00720c */ /* 0x020fc80003f04070 */
[----:B------:R-:W-:-:S04]  /*06d0*/  ISETP.GT.AND.EX P0, PT, R13, R15, PT, P0 ;  /* 0x0000000f0d00720c */ /* 0x000fc80003f04300 */
[----:B------:R-:W-:Y:S02]  /*06e0*/  SEL R8, R12, R14, P0 ;  /* 0x0000000e0c087207 */ /* 0x000fe40000000000 */
[----:B------:R-:W-:Y:S02]  /*06f0*/  SEL R9, R13, R15, P0 ;  /* 0x0000000f0d097207 */ /* 0x000fe40000000000 */
[----:B---3--:R-:W-:-:S04]  /*0700*/  ISETP.GT.U32.AND P0, PT, R16, R18, PT ;  /* 0x000000121000720c */ /* 0x008fc80003f04070 */
[----:B------:R-:W-:-:S04]  /*0710*/  ISETP.GT.AND.EX P0, PT, R17, R19, PT, P0 ;  /* 0x000000131100720c */ /* 0x000fc80003f04300 */
[----:B------:R-:W-:Y:S02]  /*0720*/  SEL R10, R16, R18, P0 ;  /* 0x00000012100a7207 */ /* 0x000fe40000000000 */
[----:B------:R-:W-:-:S04]  /*0730*/  ISETP.GT.U32.AND P1, PT, R20, R22, PT ;  /* 0x000000161400720c */ /* 0x000fc80003f24070 */
[----:B------:R-:W-:Y:S02]  /*0740*/  ISETP.GT.AND.EX P1, PT, R21, R23, PT, P1 ;  /* 0x000000171500720c */ /* 0x000fe40003f24310 */
[----:B------:R-:W-:Y:S02]  /*0750*/  SEL R11, R17, R19, P0 ;  /* 0x00000013110b7207 */ /* 0x000fe40000000000 */
[----:B------:R-:W-:Y:S02]  /*0760*/  SEL R12, R20, R22, P1 ;  /* 0x00000016140c7207 */ /* 0x000fe40000800000 */
[----:B------:R-:W-:Y:S02]  /*0770*/  SEL R13, R21, R23, P1 ;  /* 0x00000017150d7207 */ /* 0x000fe40000800000 */
[----:B------:R-:W-:-:S04]  /*0780*/  ISETP.GT.U32.AND P0, PT, R24, R26, PT ;  /* 0x0000001a1800720c */ /* 0x000fc80003f04070 */
[----:B------:R-:W-:-:S04]  /*0790*/  ISETP.GT.AND.EX P0, PT, R25, R27, PT, P0 ;  /* 0x0000001b1900720c */ /* 0x000fc80003f04300 */
        /* <DEDUP_REMOVED lines=23> */
.L_x_35200:
[----:B------:R-:W-:-:S13]  /*0910*/  ISETP.GE.U32.AND P0, PT, R3, R2, PT ;  /* 0x000000020300720c */ /* 0x000fda0003f06070 */
[----:B------:R-:W-:Y:S05]  /*0920*/  @P0 BRA `(.L_x_35202) ;  /* 0x0000000000300947 */ /* 0x000fea0003800000 */
[----:B0-----:R-:W0:Y:S01]  /*0930*/  LDC.64 R4, c[0x0][0x388] ;  /* 0x0000e200ff047b82 */ /* 0x001e220000000a00 */
[----:B------:R-:W-:Y:S02]  /*0940*/  IMAD.IADD R7, R0, 0x1, R3 ;  /* 0x0000000100077824 */ /* 0x000fe400078e0203 */
[----:B------:R-:W-:Y:S02]  /*0950*/  VIADD R3, R3, 0x80 ;  /* 0x0000008003037836 */ /* 0x000fe40000000000 */
[----:B0-----:R-:W-:-:S05]  /*0960*/  IMAD.WIDE.U32 R4, R7, 0x8, R4 ;  /* 0x0000000807047825 */ /* 0x001fca00078e0004 */
[----:B------:R1:W-:Y:S02]  /*0970*/  STG.E.64 desc[UR4][R4.64], R8 ;  /* 0x0000000804007986 */ /* 0x0003e4000c101b04 */
.L_x_35201:
[----:B------:R-:W-:-:S13]  /*0980*/  ISETP.GE.U32.AND P0, PT, R3, R2, PT ;  /* 0x000000020300720c */ /* 0x000fda0003f06070 */
[----:B------:R-:W-:Y:S05]  /*0990*/  @P0 BRA `(.L_x_35203) ;  /* 0x0000000000300947 */ /* 0x000fea0003800000 */
[----:B01----:R-:W0:Y:S01]  /*09a0*/  LDC.64 R4, c[0x0][0x388] ;  /* 0x0000e200ff047b82 */ /* 0x003e220000000a00 */
[----:B------:R-:W-:Y:S02]  /*09b0*/  IMAD.IADD R7, R0, 0x1, R3 ;  /* 0x0000000100077824 */ /* 0x000fe400078e0203 */
[----:B------:R-:W-:Y:S02]  /*09c0*/  VIADD R3, R3, 0x80 ;  /* 0x0000008003037836 */ /* 0x000fe40000000000 */
[----:B0-----:R-:W-:-:S05]  /*09d0*/  IMAD.WIDE.U32 R4, R7, 0x8, R4 ;  /* 0x0000000807047825 */ /* 0x001fca00078e0004 */
[----:B------:R1:W-:Y:S02]  /*09e0*/  STG.E.64 desc[UR4][R4.64], R10 ;  /* 0x0000000a04007986 */ /* 0x0003e4000c101b04 */
.L_x_35202:
[----:B------:R-:W-:-:S13]  /*09f0*/  ISETP.GE.U32.AND P0, PT, R3, R2, PT ;  /* 0x000000020300720c */ /* 0x000fda0003f06070 */
[----:B------:R-:W-:Y:S05]  /*0a00*/  @P0 BRA `(.L_x_35204) ;  /* 0x0000000000340947 */ /* 0x000fea0003800000 */
[----:B01----:R-:W0:Y:S01]  /*0a10*/  LDC.64 R4, c[0x0][0x388] ;  /* 0x0000e200ff047b82 */ /* 0x003e220000000a00 */
[----:B------:R-:W-:Y:S02]  /*0a20*/  IMAD.IADD R7, R0, 0x1, R3 ;  /* 0x0000000100077824 */ /* 0x000fe400078e0203 */
[----:B------:R-:W-:Y:S02]  /*0a30*/  VIADD R3, R3, 0x80 ;  /* 0x0000008003037836 */ /* 0x000fe40000000000 */
[----:B0-----:R-:W-:-:S05]  /*0a40*/  IMAD.WIDE.U32 R4, R7, 0x8, R4 ;  /* 0x0000000807047825 */ /* 0x001fca00078e0004 */
[----:B------:R2:W-:Y:S02]  /*0a50*/  STG.E.64 desc[UR4][R4.64], R12 ;  /* 0x0000000c04007986 */ /* 0x0005e4000c101b04 */
.L_x_35203:
        /* <DEDUP_REMOVED lines=8> */
.L_x_35204:
[----:B------:R-:W-:Y:S05]  /*0ae0*/  BSYNC.RELIABLE B1 ;  /* 0x0000000000017941 */ /* 0x000fea0003800100 */
.L_x_35199:
[----:B------:R-:W-:-:S13]  /*0af0*/  ISETP.GE.U32.AND P0, PT, R3, R2, PT ;  /* 0x000000020300720c */ /* 0x000fda0003f06070 */
[----:B012---:R-:W0:Y:S01]  /*0b00*/  @!P0 LDC.64 R4, c[0x0][0x388] ;  /* 0x0000e200ff048b82 */ /* 0x007e220000000a00 */
[----:B------:R-:W-:Y:S02]  /*0b10*/  @!P0 IMAD.IADD R7, R0, 0x1, R3 ;  /* 0x0000000100078824 */ /* 0x000fe400078e0203 */
[----:B------:R-:W-:Y:S02]  /*0b20*/  @!P0 VIADD R3, R3, 0x80 ;  /* 0x0000008003038836 */ /* 0x000fe40000000000 */
[----:B0-----:R-:W-:-:S05]  /*0b30*/  @!P0 IMAD.WIDE.U32 R4, R7, 0x8, R4 ;  /* 0x0000000807048825 */ /* 0x001fca00078e0004 */
[----:B------:R3:W-:Y:S02]  /*0b40*/  @!P0 STG.E.64 desc[UR4][R4.64], R16 ;  /* 0x0000001004008986 */ /* 0x0007e4000c101b04 */
.L_x_35205:
[----:B------:R-:W-:Y:S05]  /*0b50*/  BSYNC.RECONVERGENT B0 ;  /* 0x0000000000007941 */ /* 0x000fea0003800200 */
.L_x_35198:
        /* <DEDUP_REMOVED lines=8> */
.L_x_35197:
        /* <DEDUP_REMOVED lines=15> */
[----:B--2---:R-:W-:-:S04]  /*0cd0*/  ISETP.GT.U32.AND P0, PT, R4, R8, PT ;  /* 0x000000080400720c */ /* 0x004fc80003f04070 */
[----:B------:R-:W-:-:S04]  /*0ce0*/  ISETP.GT.AND.EX P0, PT, R5, R9, PT, P0 ;  /* 0x000000090500720c */ /* 0x000fc80003f04300 */
[----:B------:R-:W-:Y:S02]  /*0cf0*/  SEL R4, R4, R8, P0 ;  /* 0x0000000804047207 */ /* 0x000fe40000000000 */
[----:B------:R-:W-:Y:S02]  /*0d00*/  SEL R5, R5, R9, P0 ;  /* 0x0000000905057207 */ /* 0x000fe40000000000 */
[----:B------:R-:W0:Y:S01]  /*0d10*/  LDC.64 R8, c[0x0][0x388] ;  /* 0x0000e200ff087b82 */ /* 0x000e220000000a00 */
[----:B------:R-:W-:-:S04]  /*0d20*/  ISETP.GT.U32.AND P0, PT, R6, R10, PT ;  /* 0x0000000a0600720c */ /* 0x000fc80003f04070 */
[CC--:B------:R-:W-:Y:S02]  /*0d30*/  ISETP.GT.AND.EX P0, PT, R7.reuse, R11.reuse, PT, P0 ;  /* 0x0000000b0700720c */ /* 0x0c0fe40003f04300 */
[----:B---3--:R-:W-:Y:S02]  /*0d40*/  ISETP.GT.U32.AND P1, PT, R14, R18, PT ;  /* 0x000000120e00720c */ /* 0x008fe40003f24070 */
[----:B------:R-:W-:Y:S02]  /*0d50*/  SEL R6, R6, R10, P0 ;  /* 0x0000000a06067207 */ /* 0x000fe40000000000 */
[----:B------:R-:W-:Y:S02]  /*0d60*/  SEL R7, R7, R11, P0 ;  /* 0x0000000b07077207 */ /* 0x000fe40000000000 */
[----:B------:R-:W-:Y:S02]  /*0d70*/  ISETP.GT.U32.AND P0, PT, R12, R16, PT ;  /* 0x000000100c00720c */ /* 0x000fe40003f04070 */
[----:B----4-:R-:W-:-:S02]  /*0d80*/  ISETP.GT.U32.AND P2, PT, R20, R24, PT ;  /* 0x000000181400720c */ /* 0x010fc40003f44070 */
[----:B------:R-:W-:Y:S02]  /*0d90*/  ISETP.GT.AND.EX P0, PT, R13, R17, PT, P0 ;  /* 0x000000110d00720c */ /* 0x000fe40003f04300 */
[----:B------:R-:W-:Y:S02]  /*0da0*/  ISETP.GT.U32.AND P3, PT, R22, R26, PT ;  /* 0x0000001a1600720c */ /* 0x000fe40003f64070 */
[----:B------:R-:W-:Y:S01]  /*0db0*/  ISETP.GT.AND.EX P1, PT, R15, R19, PT, P1 ;  /* 0x000000130f00720c */ /* 0x000fe20003f24310 */
[----:B0-----:R-:W-:Y:S01]  /*0dc0*/  IMAD.WIDE.U32 R8, R0, 0x8, R8 ;  /* 0x0000000800087825 */ /* 0x001fe200078e0008 */
[----:B------:R-:W-:Y:S02]  /*0dd0*/  SEL R0, R12, R16, P0 ;  /* 0x000000100c007207 */ /* 0x000fe40000000000 */
[----:B------:R-:W-:Y:S02]  /*0de0*/  SEL R13, R13, R17, P0 ;  /* 0x000000110d0d7207 */ /* 0x000fe40000000000 */
[----:B------:R-:W-:-:S02]  /*0df0*/  ISETP.GT.AND.EX P2, PT, R21, R25, PT, P2 ;  /* 0x000000191500720c */ /* 0x000fc40003f44320 */
[----:B------:R-:W-:Y:S02]  /*0e00*/  ISETP.GT.AND.EX P3, PT, R23, R27, PT, P3 ;  /* 0x0000001b1700720c */ /* 0x000fe40003f64330 */
[----:B------:R-:W-:Y:S02]  /*0e10*/  SEL R10, R14, R18, P1 ;  /* 0x000000120e0a7207 */ /* 0x000fe40000800000 */
[----:B------:R-:W-:Y:S02]  /*0e20*/  SEL R11, R15, R19, P1 ;  /* 0x000000130f0b7207 */ /* 0x000fe40000800000 */
[----:B-----5:R-:W-:Y:S01]  /*0e30*/  ISETP.GT.U32.AND P0, PT, R30, R34, PT ;  /* 0x000000221e00720c */ /* 0x020fe20003f04070 */
[----:B------:R-:W-:Y:S01]  /*0e40*/  IMAD.WIDE.U32 R8, R2, 0x10, R8 ;  /* 0x0000001002087825 */ /* 0x000fe200078e0008 */
[----:B------:R-:W-:Y:S02]  /*0e50*/  ISETP.GT.U32.AND P1, PT, R28, R32, PT ;  /* 0x000000201c00720c */ /* 0x000fe40003f24070 */
[----:B------:R-:W-:-:S02]  /*0e60*/  SEL R2, R20, R24, P2 ;  /* 0x0000001814027207 */ /* 0x000fc40001000000 */
[----:B------:R-:W-:Y:S02]  /*0e70*/  SEL R3, R21, R25, P2 ;  /* 0x0000001915037207 */ /* 0x000fe40001000000 */
[----:B------:R-:W-:Y:S02]  /*0e80*/  SEL R16, R22, R26, P3 ;  /* 0x0000001a16107207 */ /* 0x000fe40001800000 */
[----:B------:R-:W-:Y:S02]  /*0e90*/  SEL R23, R23, R27, P3 ;  /* 0x0000001b17177207 */ /* 0x000fe40001800000 */
[----:B------:R-:W-:Y:S02]  /*0ea0*/  ISETP.GT.AND.EX P0, PT, R31, R35, PT, P0 ;  /* 0x000000231f00720c */ /* 0x000fe40003f04300 */
[----:B------:R-:W-:Y:S01]  /*0eb0*/  ISETP.GT.AND.EX P1, PT, R29, R33, PT, P1 ;  /* 0x000000211d00720c */ /* 0x000fe20003f24310 */
        /* <DEDUP_REMOVED lines=20> */
.L_x_35206:
        /* <DEDUP_REMOVED lines=16> */
.L_x_41195:


//--------------------- .text._ZN2at6native29vectorized_elementwise_kernelILi4ENS0_13BinaryFunctorIlllZZZNS0_19maximum_kernel_cudaERNS_18TensorIteratorBaseEENKUlvE_clEvENKUlvE2_clEvEUlllE_EESt5arrayIPcLm3EEEEviT0_T1_ --------------------------
	.section	.text._ZN2at6native29vectorized_elementwise_kernelILi4ENS0_13BinaryFunctorIlllZZZNS0_19maximum_kernel_cudaERNS_18TensorIteratorBaseEENKUlvE_clEvENKUlvE2_clEvEUlllE_EESt5arrayIPcLm3EEEEviT0_T1_,"ax",@progbits
	.align	128
        .global         _ZN2at6native29vectorized_elementwise_kernelILi4ENS0_13BinaryFunctorIlllZZZNS0_19maximum_kernel_cudaERNS_18TensorIteratorBaseEENKUlvE_clEvENKUlvE2_clEvEUlllE_EESt5arrayIPcLm3EEEEviT0_T1_
        .type           _ZN2at6native29vectorized_elementwise_kernelILi4ENS0_13BinaryFunctorIlllZZZNS0_19maximum_kernel_cudaERNS_18TensorIteratorBaseEENKUlvE_clEvENKUlvE2_clEvEUlllE_EESt5arrayIPcLm3EEEEviT0_T1_,@function
        .size           _ZN2at6native29vectorized_elementwise_kernelILi4ENS0_13BinaryFunctorIlllZZZNS0_19maximum_kernel_cudaERNS_18TensorIteratorBaseEENKUlvE_clEvENKUlvE2_clEvEUlllE_EESt5arrayIPcLm3EEEEviT0_T1_,(.L_x_41196 - _ZN2at6native29vectorized_elementwise_kernelILi4ENS0_13BinaryFunctorIlllZZZNS0_19maximum_kernel_cudaERNS_18TensorIteratorBaseEENKUlvE_clEvENKUlvE2_clEvEUlllE_EESt5arrayIPcLm3EEEEviT0_T1_)
        .other          _ZN2at6native29vectorized_elementwise_kernelILi4ENS0_13BinaryFunctorIlllZZZNS0_19maximum_kernel_cudaERNS_18TensorIteratorBaseEENKUlvE_clEvENKUlvE2_clEvEUlllE_EESt5arrayIPcLm3EEEEviT0_T1_,@"STO_CUDA_ENTRY STV_DEFAULT"
_ZN2at6native29vectorized_elementwise_kernelILi4ENS0_13BinaryFunctorIlllZZZNS0_19maximum_kernel_cudaERNS_18TensorIteratorBaseEENKUlvE_clEvENKUlvE2_clEvEUlllE_EESt5arrayIPcLm3EEEEviT0_T1_:
.text._ZN2at6native29vectorized_elementwise_kernelILi4ENS0_13BinaryFunctorIlllZZZNS0_19maximum_kernel_cudaERNS_18TensorIteratorBaseEENKUlvE_clEvENKUlvE2_clEvEUlllE_EESt5arrayIPcLm3EEEEviT0_T1_:
        /* <DEDUP_REMOVED lines=145> */
.L_x_35210:
[----:B------:R-:W-:-:S13]  /*0910*/  ISETP.GE.U32.AND P0, PT, R3, R2, PT ;  /* 0x000000020300720c */ /* 0x000fda0003f06070 */
[----:B------:R-:W-:Y:S05]  /*0920*/  @P0 BRA `(.L_x_35212) ;  /* 0x0000000000300947 */ /* 0x000fea0003800000 */
[----:B0-----:R-:W0:Y:S01]  /*0930*/  LDC.64 R4, c[0x0][0x388] ;  /* 0x0000e200ff047b82 */ /* 0x001e220000000a00 */
[----:B------:R-:W-:Y:S02]  /*0940*/  IMAD.IADD R7, R0, 0x1, R3 ;  /* 0x0000000100077824 */ /* 0x000fe400078e0203 */
[----:B------:R-:W-:Y:S02]  /*0950*/  VIADD R3, R3, 0x80 ;  /* 0x0000008003037836 */ /* 0x000fe40000000000 */
[----:B0-----:R-:W-:-:S05]  /*0960*/  IMAD.WIDE.U32 R4, R7, 0x8, R4 ;  /* 0x0000000807047825 */ /* 0x001fca00078e0004 */
[----:B------:R1:W-:Y:S02]  /*0970*/  STG.E.64 desc[UR4][R4.64], R8 ;  /* 0x0000000804007986 */ /* 0x0003e4000c101b04 */
.L_x_35211:
[----:B------:R-:W-:-:S13]  /*0980*/  ISETP.GE.U32.AND P0, PT, R3, R2, PT ;  /* 0x000000020300720c */ /* 0x000fda0003f06070 */
[----:B------:R-:W-:Y:S05]  /*0990*/  @P0 BRA `(.L_x_35213) ;  /* 0x0000000000300947 */ /* 0x000fea0003800000 */
[----:B01----:R-:W0:Y:S01]  /*09a0*/  LDC.64 R4, c[0x0][0x388] ;  /* 0x0000e200ff047b82 */ /* 0x003e220000000a00 */
[----:B------:R-:W-:Y:S02]  /*09b0*/  IMAD.IADD R7, R0, 0x1, R3 ;  /* 0x0000000100077824 */ /* 0x000fe400078e0203 */
[----:B------:R-:W-:Y:S02]  /*09c0*/  VIADD R3, R3, 0x80 ;  /* 0x0000008003037836 */ /* 0x000fe40000000000 */
[----:B0-----:R-:W-:-:S05]  /*09d0*/  IMAD.WIDE.U32 R4, R7, 0x8, R4 ;  /* 0x0000000807047825 */ /* 0x001fca00078e0004 */
[----:B------:R1:W-:Y:S02]  /*09e0*/  STG.E.64 desc[UR4][R4.64], R10 ;  /* 0x0000000a04007986 */ /* 0x0003e4000c101b04 */
.L_x_35212:
[----:B------:R-:W-:-:S13]  /*09f0*/  ISETP.GE.U32.AND P0, PT, R3, R2, PT ;  /* 0x000000020300720c */ /* 0x000fda0003f06070 */
[----:B------:R-:W-:Y:S05]  /*0a00*/  @P0 BRA `(.L_x_35214) ;  /* 0x0000000000340947 */ /* 0x000fea0003800000 */
[----:B01----:R-:W0:Y:S01]  /*0a10*/  LDC.64 R4, c[0x0][0x388] ;  /* 0x0000e200ff047b82 */ /* 0x003e220000000a00 */
[----:B------:R-:W-:Y:S02]  /*0a20*/  IMAD.IADD R7, R0, 0x1, R3 ;  /* 0x0000000100077824 */ /* 0x000fe400078e0203 */
[----:B------:R-:W-:Y:S02]  /*0a30*/  VIADD R3, R3, 0x80 ;  /* 0x0000008003037836 */ /* 0x000fe40000000000 */
[----:B0-----:R-:W-:-:S05]  /*0a40*/  IMAD.WIDE.U32 R4, R7, 0x8, R4 ;  /* 0x0000000807047825 */ /* 0x001fca00078e0004 */
[----:B------:R2:W-:Y:S02]  /*0a50*/  STG.E.64 desc[UR4][R4.64], R12 ;  /* 0x0000000c04007986 */ /* 0x0005e4000c101b04 */
.L_x_35213:
        /* <DEDUP_REMOVED lines=8> */
.L_x_35214:
[----:B------:R-:W-:Y:S05]  /*0ae0*/  BSYNC.RELIABLE B1 ;  /* 0x0000000000017941 */ /* 0x000fea0003800100 */
.L_x_35209:
[----:B------:R-:W-:-:S13]  /*0af0*/  ISETP.GE.U32.AND P0, PT, R3, R2, PT ;  /* 0x000000020300720c */ /* 0x000fda0003f06070 */
[----:B012---:R-:W0:Y:S01]  /*0b00*/  @!P0 LDC.64 R4, c[0x0][0x388] ;  /* 0x0000e200ff048b82 */ /* 0x007e220000000a00 */
[----:B------:R-:W-:Y:S02]  /*0b10*/  @!P0 IMAD.IADD R7, R0, 0x1, R3 ;  /* 0x0000000100078824 */ /* 0x000fe400078e0203 */
[----:B------:R-:W-:Y:S02]  /*0b20*/  @!P0 VIADD R3, R3, 0x80 ;  /* 0x0000008003038836 */ /* 0x000fe40000000000 */
[----:B0-----:R-:W-:-:S05]  /*0b30*/  @!P0 IMAD.WIDE.U32 R4, R7, 0x8, R4 ;  /* 0x0000000807048825 */ /* 0x001fca00078e0004 */
[----:B------:R3:W-:Y:S02]  /*0b40*/  @!P0 STG.E.64 desc[UR4][R4.64], R16 ;  /* 0x0000001004008986 */ /* 0x0007e4000c101b04 */
.L_x_35215:
[----:B------:R-:W-:Y:S05]  /*0b50*/  BSYNC.RECONVERGENT B0 ;  /* 0x0000000000007941 */ /* 0x000fea0003800200 */
.L_x_35208:
        /* <DEDUP_REMOVED lines=8> */
.L_x_35207:
        /* <DEDUP_REMOVED lines=11> */
[----:B---3--:R-:W-:-:S04]  /*0c90*/  ISETP.GT.U32.AND P0, PT, R4, R12, PT ;  /* 0x0000000c0400720c */ /* 0x008fc80003f04070 */
[----:B------:R-:W-:-:S04]  /*0ca0*/  ISETP.GT.AND.EX P0, PT, R5, R13, PT, P0 ;  /* 0x0000000d0500720c */ /* 0x000fc80003f04300 */
[----:B------:R-:W-:Y:S02]  /*0cb0*/  SEL R2, R4, R12, P0 ;  /* 0x0000000c04027207 */ /* 0x000fe40000000000 */
[----:B------:R-:W-:Y:S02]  /*0cc0*/  SEL R5, R5, R13, P0 ;  /* 0x0000000d05057207 */ /* 0x000fe40000000000 */
[----:B------:R-:W-:-:S04]  /*0cd0*/  ISETP.GT.U32.AND P0, PT, R6, R14, PT ;  /* 0x0000000e0600720c */ /* 0x000fc80003f04070 */
[----:B------:R-:W-:-:S04]  /*0ce0*/  ISETP.GT.AND.EX P0, PT, R7, R15, PT, P0 ;  /* 0x0000000f0700720c */ /* 0x000fc80003f04300 */
[----:B------:R-:W-:Y:S02]  /*0cf0*/  SEL R4, R6, R14, P0 ;  /* 0x0000000e06047207 */ /* 0x000fe40000000000 */
[----:B------:R-:W-:Y:S02]  /*0d00*/  SEL R15, R7, R15, P0 ;  /* 0x0000000f070f7207 */ /* 0x000fe40000000000 */
[----:B------:R-:W0:Y:S01]  /*0d10*/  LDC.64 R6, c[0x0][0x388] ;  /* 0x0000e200ff067b82 */ /* 0x000e220000000a00 */
[----:B------:R-:W-:Y:S02]  /*0d20*/  ISETP.GT.U32.AND P0, PT, R8, R16, PT ;  /* 0x000000100800720c */ /* 0x000fe40003f04070 */
[----:B------:R-:W-:Y:S02]  /*0d30*/  ISETP.GT.U32.AND P1, PT, R10, R18, PT ;  /* 0x000000120a00720c */ /* 0x000fe40003f24070 */
[----:B------:R-:W-:Y:S02]  /*0d40*/  ISETP.GT.AND.EX P0, PT, R9, R17, PT, P0 ;  /* 0x000000110900720c */ /* 0x000fe40003f04300 */
[----:B------:R-:W-:-:S02]  /*0d50*/  ISETP.GT.AND.EX P1, PT, R11, R19, PT, P1 ;  /* 0x000000130b00720c */ /* 0x000fc40003f24310 */
[----:B------:R-:W-:Y:S02]  /*0d60*/  SEL R9, R9, R17, P0 ;  /* 0x0000001109097207 */ /* 0x000fe40000000000 */
[----:B--2---:R-:W-:Y:S02]  /*0d70*/  ISETP.GT.U32.AND P2, PT, R20, R28, PT ;  /* 0x0000001c1400720c */ /* 0x004fe40003f44070 */
[----:B------:R-:W-:Y:S02]  /*0d80*/  SEL R11, R11, R19, P1 ;  /* 0x000000130b0b7207 */ /* 0x000fe40000800000 */
[----:B------:R-:W-:Y:S02]  /*0d90*/  ISETP.GT.U32.AND P3, PT, R22, R30, PT ;  /* 0x0000001e1600720c */ /* 0x000fe40003f64070 */
[----:B------:R-:W-:Y:S01]  /*0da0*/  ISETP.GT.AND.EX P2, PT, R21, R29, PT, P2 ;  /* 0x0000001d1500720c */ /* 0x000fe20003f44320 */
[----:B0-----:R-:W-:Y:S01]  /*0db0*/  IMAD.WIDE.U32 R6, R0, 0x8, R6 ;  /* 0x0000000800067825 */ /* 0x001fe200078e0006 */
[----:B------:R-:W-:-:S02]  /*0dc0*/  SEL R0, R8, R16, P0 ;  /* 0x0000001008007207 */ /* 0x000fc40000000000 */
[----:B------:R-:W-:Y:S02]  /*0dd0*/  SEL R8, R10, R18, P1 ;  /* 0x000000120a087207 */ /* 0x000fe40000800000 */
[----:B------:R-:W-:Y:S02]  /*0de0*/  ISETP.GT.U32.AND P0, PT, R26, R34, PT ;  /* 0x000000221a00720c */ /* 0x000fe40003f04070 */
[----:B------:R-:W-:Y:S02]  /*0df0*/  ISETP.GT.U32.AND P1, PT, R24, R32, PT ;  /* 0x000000201800720c */ /* 0x000fe40003f24070 */
[----:B------:R-:W-:Y:S02]  /*0e00*/  ISETP.GT.AND.EX P3, PT, R23, R31, PT, P3 ;  /* 0x0000001f1700720c */ /* 0x000fe40003f64330 */
[----:B------:R-:W-:Y:S02]  /*0e10*/  ISETP.GT.AND.EX P0, PT, R27, R35, PT, P0 ;  /* 0x000000231b00720c */ /* 0x000fe40003f04300 */
[----:B------:R-:W-:Y:S01]  /*0e20*/  ISETP.GT.AND.EX P1, PT, R25, R33, PT, P1 ;  /* 0x000000211900720c */ /* 0x000fe20003f24310 */
        /* <DEDUP_REMOVED lines=27> */
.L_x_35216:
        /* <DEDUP_REMOVED lines=10> */
.L_x_41196:


//--------------------- .text._ZN2at6native29vectorized_elementwise_kernelILi8ENS0_13BinaryFunctorIlllZZZNS0_19maximum_kernel_cudaERNS_18TensorIteratorBaseEENKUlvE_clEvENKUlvE2_clEvEUlllE_EESt5arrayIPcLm3EEEEviT0_T1_ --------------------------
	.section	.text._ZN2at6native29vectorized_elementwise_kernelILi8ENS0_13BinaryFunctorIlllZZZNS0_19maximum_kernel_cudaERNS_18TensorIteratorBaseEENKUlvE_clEvENKUlvE2_clEvEUlllE_EESt5arrayIPcLm3EEEEviT0_T1_,"ax",@progbits
	.align	128
        .global         _ZN2at6native29vectorized_elementwise_kernelILi8ENS0_13BinaryFunctorIlllZZZNS0_19maximum_kernel_cudaERNS_18TensorIteratorBaseEENKUlvE_clEvENKUlvE2_clEvEUlllE_EESt5arrayIPcLm3EEEEviT0_T1_
        .type           _ZN2at6native29vectorized_elementwise_kernelILi8ENS0_13BinaryFunctorIlllZZZNS0_19maximum_kernel_cudaERNS_18TensorIteratorBaseEENKUlvE_clEvENKUlvE2_clEvEUlllE_EESt5arrayIPcLm3EEEEviT0_T1_,@function
        .size           _ZN2at6native29vectorized_elementwise_kernelILi8ENS0_13BinaryFunctorIlllZZZNS0_19maximum_kernel_cudaERNS_18TensorIteratorBaseEENKUlvE_clEvENKUlvE2_clEvEUlllE_EESt5arrayIPcLm3EEEEviT0_T1_,(.L_x_41197 - _ZN2at6native29vectorized_elementwise_kernelILi8ENS0_13BinaryFunctorIlllZZZNS0_19maximum_kernel_cudaERNS_18TensorIteratorBaseEENKUlvE_clEvENKUlvE2_clEvEUlllE_EESt5arrayIPcLm3EEEEviT0_T1_)
        .other          _ZN2at6native29vectorized_elementwise_kernelILi8ENS0_13BinaryFunctorIlllZZZNS0_19maximum_kernel_cudaERNS_18TensorIteratorBaseEENKUlvE_clEvENKUlvE2_clEvEUlllE_EESt5arrayIPcLm3EEEEviT0_T1_,@"STO_CUDA_ENTRY STV_DEFAULT"
_ZN2at6native29vectorized_elementwise_kernelILi8ENS0_13BinaryFunctorIlllZZZNS0_19maximum_kernel_cudaERNS_18TensorIteratorBaseEENKUlvE_clEvENKUlvE2_clEvEUlllE_EESt5arrayIPcLm3EEEEviT0_T1_:
.text._ZN2at6native29vectorized_elementwise_kernelILi8ENS0_13BinaryFunctorIlllZZZNS0_19maximum_kernel_cudaERNS_18TensorIteratorBaseEENKUlvE_clEvENKUlvE2_clEvEUlllE_EESt5arrayIPcLm3EEEEviT0_T1_:
[----:B------:R-:W-:Y:S01]  /*0000*/  LDC R1, c[0x0][0x37c] ;  /* 0x0000df00ff017b82 */ /* 0x000fe20000000800 */
[----:B------:R-:W-:Y:S05]  /*0010*/  EXIT ;  /* 0x000000000000794d */ /* 0x000fea0003800000 */
.L_x_35217:
        /* <DEDUP_REMOVED lines=14> */
.L_x_41197:


//--------------------- .text._ZN2at6native18elementwise_kernelILi128ELi4EZNS0_15gpu_kernel_implINS0_13AUnaryFunctorIiiiZZZNS0_19maximum_kernel_cudaERNS_18TensorIteratorBaseEENKUlvE_clEvENKUlvE1_clEvEUliiE_EEEEvS5_RKT_EUliE_EEviT1_ --------------------------
	.section	.text._ZN2at6native18elementwise_kernelILi128ELi4EZNS0_15gpu_kernel_implINS0_13AUnaryFunctorIiiiZZZNS0_19maximum_kernel_cudaERNS_18TensorIteratorBaseEENKUlvE_clEvENKUlvE1_clEvEUliiE_EEEEvS5_RKT_EUliE_EEviT1_,"ax",@progbits
	.align	128
        .global         _ZN2at6native18elementwise_kernelILi128ELi4EZNS0_15gpu_kernel_implINS0_13AUnaryFunctorIiiiZZZNS0_19maximum_kernel_cudaERNS_18TensorIteratorBaseEENKUlvE_clEvENKUlvE1_clEvEUliiE_EEEEvS5_RKT_EUliE_EEviT1_
        .type           _ZN2at6native18elementwise_kernelILi128ELi4EZNS0_15gpu_kernel_implINS0_13AUnaryFunctorIiiiZZZNS0_19maximum_kernel_cudaERNS_18TensorIteratorBaseEENKUlvE_clEvENKUlvE1_clEvEUliiE_EEEEvS5_RKT_EUliE_EEviT1_,@function
        .size           _ZN2at6native18elementwise_kernelILi128ELi4EZNS0_15gpu_kernel_implINS0_13AUnaryFunctorIiiiZZZNS0_19maximum_kernel_cudaERNS_18TensorIteratorBaseEENKUlvE_clEvENKUlvE1_clEvEUliiE_EEEEvS5_RKT_EUliE_EEviT1_,(.L_x_41198 - _ZN2at6native18elementwise_kernelILi128ELi4EZNS0_15gpu_kernel_implINS0_13AUnaryFunctorIiiiZZZNS0_19maximum_kernel_cudaERNS_18TensorIteratorBaseEENKUlvE_clEvENKUlvE1_clEvEUliiE_EEEEvS5_RKT_EUliE_EEviT1_)
        .other          _ZN2at6native18elementwise_kernelILi128ELi4EZNS0_15gpu_kernel_implINS0_13AUnaryFunctorIiiiZZZNS0_19maximum_kernel_cudaERNS_18TensorIteratorBaseEENKUlvE_clEvENKUlvE1_clEvEUliiE_EEEEvS5_RKT_EUliE_EEviT1_,@"STO_CUDA_ENTRY STV_DEFAULT"
_ZN2at6native18elementwise_kernelILi128ELi4EZNS0_15gpu_kernel_implINS0_13AUnaryFunctorIiiiZZZNS0_19maximum_kernel_cudaERNS_18TensorIteratorBaseEENKUlvE_clEvENKUlvE1_clEvEUliiE_EEEEvS5_RKT_EUliE_EEviT1_:
.text._ZN2at6native18elementwise_kernelILi128ELi4EZNS0_15gpu_kernel_implINS0_13AUnaryFunctorIiiiZZZNS0_19maximum_kernel_cudaERNS_18TensorIteratorBaseEENKUlvE_clEvENKUlvE1_clEvEUliiE_EEEEvS5_RKT_EUliE_EEviT1_:
        /* <DEDUP_REMOVED lines=319> */
.L_x_35220:
        /* <DEDUP_REMOVED lines=16> */
.L_x_35224:
[----:B------:R0:W5:Y:S01]  /*14f0*/  LDG.E.U8 R0, desc[UR36][R2.64] ;  /* 0x0000002402007981 */ /* 0x000162000c1e1100 */
[----:B------:R-:W-:Y:S05]  /*1500*/  BRA `(.L_x_35226) ;  /* 0x0000000c002c7947 */ /* 0x000fea0003800000 */
.L_x_35223:
        /* <DEDUP_REMOVED lines=8> */
.L_x_35228:
[----:B------:R0:W5:Y:S01]  /*1590*/  LDG.E R0, desc[UR36][R2.64] ;  /* 0x0000002402007981 */ /* 0x000162000c1e1900 */
[----:B------:R-:W-:Y:S05]  /*15a0*/  BRA `(.L_x_35226) ;  /* 0x0000000c00047947 */ /* 0x000fea0003800000 */
.L_x_35227:
[----:B------:R0:W5:Y:S01]  /*15b0*/  LDG.E.S16 R0, desc[UR36][R2.64] ;  /* 0x0000002402007981 */ /* 0x000162000c1e1700 */
[----:B------:R-:W-:Y:S05]  /*15c0*/  BRA `(.L_x_35226) ;  /* 0x0000000800fc7947 */ /* 0x000fea0003800000 */
.L_x_35222:
        /* <DEDUP_REMOVED lines=9> */
.L_x_35230:
[----:B------:R-:W2:Y:S02]  /*1660*/  LDG.E.U16 R2, desc[UR36][R2.64] ;  /* 0x0000002402027981 */ /* 0x000ea4000c1e1500 */
[----:B--2---:R-:W-:-:S06]  /*1670*/  HADD2.F32 R0, -RZ, R2.H0_H0 ;  /* 0x20000002ff007230 */ /* 0x004fcc0000004100 */
[----:B------:R-:W0:Y:S01]  /*1680*/  F2I.FTZ.TRUNC.NTZ R0, R0 ;  /* 0x0000000000007305 */ /* 0x000e22000021f100 */
[----:B------:R-:W-:Y:S05]  /*1690*/  BRA `(.L_x_35226) ;  /* 0x0000000800c87947 */ /* 0x000fea0003800000 */
.L_x_35229:
        /* <DEDUP_REMOVED lines=9> */
.L_x_35232:
[----:B------:R-:W2:Y:S02]  /*1730*/  LDG.E.U16 R2, desc[UR36][R2.64] ;  /* 0x0000002402027981 */ /* 0x000ea4000c1e1500 */
[----:B--2---:R-:W-:-:S06]  /*1740*/  HADD2.F32 R0, -RZ, R2.H0_H0 ;  /* 0x20000002ff007230 */ /* 0x004fcc0000004100 */
[----:B------:R-:W0:Y:S01]  /*1750*/  F2I.FTZ.TRUNC.NTZ R0, R0 ;  /* 0x0000000000007305 */ /* 0x000e22000021f100 */
[----:B------:R-:W-:Y:S05]  /*1760*/  BRA `(.L_x_35226) ;  /* 0x0000000800947947 */ /* 0x000fea0003800000 */
.L_x_35231:
[----:B------:R-:W2:Y:S02]  /*1770*/  LDG.E.64 R2, desc[UR36][R2.64] ;  /* 0x0000002402027981 */ /* 0x000ea4000c1e1b00 */
[----:B--2---:R0:W1:Y:S02]  /*1780*/  F2I.F64.TRUNC R0, R2 ;  /* 0x0000000200007311 */ /* 0x004064000030d100 */
[----:B01----:R-:W-:Y:S05]  /*1790*/  BRA `(.L_x_35226) ;  /* 0x0000000800887947 */ /* 0x003fea0003800000 */
.L_x_35221:
        /* <DEDUP_REMOVED lines=12> */
.L_x_35235:
[----:B------:R-:W2:Y:S02]  /*1860*/  LDG.E.64 R2, desc[UR36][R2.64] ;  /* 0x0000002402027981 */ /* 0x000ea4000c1e1b00 */
[----:B--2---:R0:W1:Y:S02]  /*1870*/  F2I.F64.TRUNC R0, R2 ;  /* 0x0000000200007311 */ /* 0x004064000030d100 */
[----:B01----:R-:W-:Y:S05]  /*1880*/  BRA `(.L_x_35226) ;  /* 0x00000008004c7947 */ /* 0x003fea0003800000 */
.L_x_35234:
        /* <DEDUP_REMOVED lines=26> */
.L_x_35237:
        /* <DEDUP_REMOVED lines=13> */
.L_x_35236:
[----:B------:R-:W2:Y:S02]  /*1b00*/  LDG.E.U16 R0, desc[UR36][R2.64] ;  /* 0x0000002402007981 */ /* 0x000ea4000c1e1500 */
[----:B--2---:R-:W-:-:S06]  /*1b10*/  IMAD.U32 R0, R0, 0x10000, RZ ;  /* 0x0001000000007824 */ /* 0x004fcc00078e00ff */
[----:B------:R-:W0:Y:S01]  /*1b20*/  F2I.FTZ.TRUNC.NTZ R0, R0 ;  /* 0x0000000000007305 */ /* 0x000e22000021f100 */
[----:B------:R-:W-:Y:S05]  /*1b30*/  BRA `(.L_x_35226) ;  /* 0x0000000400a07947 */ /* 0x000fea0003800000 */
.L_x_35233:
        /* <DEDUP_REMOVED lines=10> */
.L_x_35240:
        /* <DEDUP_REMOVED lines=21> */
.L_x_35244:
[----:B------:R-:W-:Y:S05]  /*1d30*/  BSYNC.RECONVERGENT B1 ;  /* 0x0000000000017941 */ /* 0x000fea0003800200 */
.L_x_35243:
[----:B------:R-:W-:Y:S02]  /*1d40*/  SHF.L.U32 R0, R0, 0x14, RZ ;  /* 0x0000001400007819 */ /* 0x000fe400000006ff */
[----:B------:R-:W-:-:S04]  /*1d50*/  LEA R2, R2, 0x3b800000, 0x17 ;  /* 0x3b80000002027811 */ /* 0x000fc800078eb8ff */
[----:B------:R-:W-:-:S07]  /*1d60*/  LOP3.LUT R0, R2, R0, R7, 0xfe, !PT ;  /* 0x0000000002007212 */ /* 0x000fce00078efe07 */
.L_x_35242:
[----:B------:R-:W-:Y:S05]  /*1d70*/  BSYNC.RECONVERGENT B0 ;  /* 0x0000000000007941 */ /* 0x000fea0003800200 */
.L_x_35241:
[----:B------:R-:W1:Y:S01]  /*1d80*/  F2I.FTZ.TRUNC.NTZ R0, R0 ;  /* 0x0000000000007305 */ /* 0x000e62000021f100 */
[----:B------:R-:W-:Y:S05]  /*1d90*/  BRA `(.L_x_35226) ;  /* 0x0000000400087947 */ /* 0x000fea0003800000 */
.L_x_35239:
        /* <DEDUP_REMOVED lines=21> */
.L_x_35248:
[----:B------:R-:W-:Y:S05]  /*1ef0*/  BSYNC.RECONVERGENT B1 ;  /* 0x0000000000017941 */ /* 0x000fea0003800200 */
.L_x_35247:
[----:B------:R-:W-:Y:S01]  /*1f00*/  IMAD.SHL.U32 R0, R0, 0x200000, RZ ;  /* 0x0020000000007824 */ /* 0x000fe200078e00ff */
[----:B------:R-:W-:-:S04]  /*1f10*/  LEA R2, R2, 0x37800000, 0x17 ;  /* 0x3780000002027811 */ /* 0x000fc800078eb8ff */
[----:B------:R-:W-:-:S07]  /*1f20*/  LOP3.LUT R0, R2, R0, R7, 0xfe, !PT ;  /* 0x0000000002007212 */ /* 0x000fce00078efe07 */
.L_x_35246:
[----:B------:R-:W-:Y:S05]  /*1f30*/  BSYNC.RECONVERGENT B0 ;  /* 0x0000000000007941 */ /* 0x000fea0003800200 */
.L_x_35245:
[----:B------:R-:W2:Y:S01]  /*1f40*/  F2I.FTZ.TRUNC.NTZ R0, R0 ;  /* 0x0000000000007305 */ /* 0x000ea2000021f100 */
[----:B------:R-:W-:Y:S05]  /*1f50*/  BRA `(.L_x_35226) ;  /* 0x0000000000987947 */ /* 0x000fea0003800000 */
.L_x_35238:
[----:B------:R-:W-:-:S09]  /*1f60*/  UISETP.NE.AND UP0, UPT, UR4, 0x1c, UPT ;  /* 0x0000001c0400788c */ /* 0x000fd2000bf05270 */
[----:B------:R-:W-:Y:S05]  /*1f70*/  BRA.U !UP0, `(.L_x_35249) ;  /* 0x00000001088c7547 */ /* 0x000fea000b800000 */
[----:B------:R-:W-:-:S09]  /*1f80*/  UISETP.NE.AND UP0, UPT, UR4, 0x1d, UPT ;  /* 0x0000001d0400788c */ /* 0x000fd2000bf05270 */
[----:B------:R-:W-:Y:S05]  /*1f90*/  BRA.U !UP0, `(.L_x_35250) ;  /* 0x00000001087c7547 */ /* 0x000fea000b800000 */
[----:B------:R-:W-:-:S09]  /*1fa0*/  UISETP.NE.AND UP0, UPT, UR4, 0x2c, UPT ;  /* 0x0000002c0400788c */ /* 0x000fd2000bf05270 */
[----:B------:R-:W-:Y:S05]  /*1fb0*/  BRA.U !UP0, `(.L_x_35251) ;  /* 0x0000000108487547 */ /* 0x000fea000b800000 */
.L_x_35225:
        /* <DEDUP_REMOVED lines=16> */
.L_x_35252:
[----:B------:R-:W-:Y:S01]  /*20c0*/  IMAD.MOV.U32 R0, RZ, RZ, RZ ;  /* 0x000000ffff007224 */ /* 0x000fe200078e00ff */
[----:B------:R-:W-:Y:S06]  /*20d0*/  BRA `(.L_x_35226) ;  /* 0x0000000000387947 */ /* 0x000fec0003800000 */
.L_x_35251:
        /* <DEDUP_REMOVED lines=8> */
.L_x_35254:
[----:B------:R-:W-:Y:S05]  /*2160*/  BSYNC.RECONVERGENT B0 ;  /* 0x0000000000007941 */ /* 0x000fea0003800200 */
.L_x_35253:
[----:B------:R-:W4:Y:S01]  /*2170*/  F2I.FTZ.TRUNC.NTZ R0, R0 ;  /* 0x0000000000007305 */ /* 0x000f22000021f100 */
[----:B------:R-:W-:Y:S05]  /*2180*/  BRA `(.L_x_35226) ;  /* 0x00000000000c7947 */ /* 0x000fea0003800000 */
.L_x_35250:
[----:B------:R0:W5:Y:S01]  /*2190*/  LDG.E R0, desc[UR36][R2.64] ;  /* 0x0000002402007981 */ /* 0x000162000c1e1900 */
[----:B------:R-:W-:Y:S05]  /*21a0*/  BRA `(.L_x_35226) ;  /* 0x0000000000047947 */ /* 0x000fea0003800000 */
.L_x_35249:
[----:B------:R3:W5:Y:S02]  /*21b0*/  LDG.E R0, desc[UR36][R2.64] ;  /* 0x0000002402007981 */ /* 0x000764000c1e1900 */
.L_x_35226:
[----:B------:R-:W0:Y:S01]  /*21c0*/  LDCU.64 UR6, c[0x0][0x580] ;  /* 0x0000b000ff0677ac */ /* 0x000e220008000a00 */
[----:B------:R-:W1:Y:S01]  /*21d0*/  LDCU UR5, c[0x0][0x594] ;  /* 0x0000b280ff0577ac */ /* 0x000e620008000800 */
[----:B------:R-:W-:-:S04]  /*21e0*/  UPRMT UR4, UR41, 0x9910, URZ ;  /* 0x0000991029047896 */ /* 0x000fc800080000ff */
[----:B------:R-:W-:Y:S01]  /*21f0*/  UISETP.GT.AND UP0, UPT, UR4, 0x9, UPT ;  /* 0x000000090400788c */ /* 0x000fe2000bf04270 */
[----:B0--3--:R-:W-:Y:S02]  /*2200*/  IADD3 R2, P0, PT, R16, UR6, RZ ;  /* 0x0000000610027c10 */ /* 0x009fe4000ff1e0ff */
[----:B-12-45:R-:W-:-:S03]  /*2210*/  VIMNMX R4, PT, PT, R0, UR5, !PT ;  /* 0x0000000500047c48 */ /* 0x036fc6000ffe0100 */
        /* <DEDUP_REMOVED lines=12> */
.L_x_35258:
[----:B------:R3:W-:Y:S01]  /*22e0*/  STG.E.U8 desc[UR36][R2.64], R4 ;  /* 0x0000000402007986 */ /* 0x0007e2000c101124 */
[----:B------:R-:W-:Y:S05]  /*22f0*/  BRA `(.L_x_35260) ;  /* 0x0000000c003c7947 */ /* 0x000fea0003800000 */
.L_x_35257:
        /* <DEDUP_REMOVED lines=9> */
.L_x_35262:
[----:B------:R1:W-:Y:S01]  /*2390*/  STG.E desc[UR36][R2.64], R4 ;  /* 0x0000000402007986 */ /* 0x0003e2000c101924 */
[----:B------:R-:W-:Y:S05]  /*23a0*/  BRA `(.L_x_35260) ;  /* 0x0000000c00107947 */ /* 0x000fea0003800000 */
.L_x_35261:
[----:B------:R2:W-:Y:S01]  /*23b0*/  STG.E.U16 desc[UR36][R2.64], R4 ;  /* 0x0000000402007986 */ /* 0x0005e2000c101524 */
[----:B------:R-:W-:Y:S05]  /*23c0*/  BRA `(.L_x_35260) ;  /* 0x0000000c00087947 */ /* 0x000fea0003800000 */
.L_x_35256:
        /* <DEDUP_REMOVED lines=9> */
.L_x_35264:
[----:B------:R-:W-:-:S04]  /*2460*/  I2FP.F32.S32 R0, R4 ;  /* 0x0000000400007245 */ /* 0x000fc80000201400 */
[----:B------:R-:W-:-:S05]  /*2470*/  F2FP.F16.F32.PACK_AB R0, RZ, R0 ;  /* 0x00000000ff00723e */ /* 0x000fca00000000ff */
[----:B------:R0:W-:Y:S01]  /*2480*/  STG.E.U16 desc[UR36][R2.64], R0 ;  /* 0x0000000002007986 */ /* 0x0001e2000c101524 */
[----:B------:R-:W-:Y:S05]  /*2490*/  BRA `(.L_x_35260) ;  /* 0x0000000800d47947 */ /* 0x000fea0003800000 */
.L_x_35263:
        /* <DEDUP_REMOVED lines=10> */
.L_x_35266:
[----:B------:R-:W-:-:S04]  /*2540*/  I2FP.F32.S32 R4, R4 ;  /* 0x0000000400047245 */ /* 0x000fc80000201400 */
[----:B------:R-:W-:-:S04]  /*2550*/  F2FP.F16.F32.PACK_AB R5, RZ, R4 ;  /* 0x00000004ff05723e */ /* 0x000fc800000000ff */
[----:B------:R-:W-:-:S05]  /*2560*/  PRMT R5, R5, 0x5410, RZ ;  /* 0x0000541005057816 */ /* 0x000fca00000000ff */
[----:B------:R0:W-:Y:S01]  /*2570*/  STG.E desc[UR36][R2.64], R5 ;  /* 0x0000000502007986 */ /* 0x0001e2000c101924 */
[----:B------:R-:W-:Y:S05]  /*2580*/  BRA `(.L_x_35260) ;  /* 0x0000000800987947 */ /* 0x000fea0003800000 */
.L_x_35265:
[----:B------:R-:W0:Y:S02]  /*2590*/  I2F.F64 R4, R4 ;  /* 0x0000000400047312 */ /* 0x000e240000201c00 */
[----:B0-----:R0:W-:Y:S01]  /*25a0*/  STG.E.64 desc[UR36][R2.64], R4 ;  /* 0x0000000402007986 */ /* 0x0011e2000c101b24 */
[----:B------:R-:W-:Y:S05]  /*25b0*/  BRA `(.L_x_35260) ;  /* 0x00000008008c7947 */ /* 0x000fea0003800000 */
.L_x_35255:
        /* <DEDUP_REMOVED lines=12> */
.L_x_35269:
[----:B------:R-:W-:Y:S01]  /*2680*/  CS2R R6, SRZ ;  /* 0x0000000000067805 */ /* 0x000fe2000001ff00 */
[----:B------:R-:W0:Y:S04]  /*2690*/  I2F.F64 R4, R4 ;  /* 0x0000000400047312 */ /* 0x000e280000201c00 */
[----:B0-----:R0:W-:Y:S01]  /*26a0*/  STG.E.128 desc[UR36][R2.64], R4 ;  /* 0x0000000402007986 */ /* 0x0011e2000c101d24 */
[----:B------:R-:W-:Y:S05]  /*26b0*/  BRA `(.L_x_35260) ;  /* 0x00000008004c7947 */ /* 0x000fea0003800000 */
.L_x_35268:
        /* <DEDUP_REMOVED lines=19> */
.L_x_35273:
[----:B------:R-:W-:Y:S05]  /*27f0*/  BSYNC.RECONVERGENT B0 ;  /* 0x0000000000007941 */ /* 0x000fea0003800200 */
.L_x_35272:
[----:B------:R-:W-:-:S05]  /*2800*/  LOP3.LUT R5, R0, 0x80, R5, 0xf8, !PT ;  /* 0x0000008000057812 */ /* 0x000fca00078ef805 */
[----:B------:R0:W-:Y:S01]  /*2810*/  STG.E.U8 desc[UR36][R2.64], R5 ;  /* 0x0000000502007986 */ /* 0x0001e2000c101124 */
[----:B------:R-:W-:Y:S05]  /*2820*/  BRA `(.L_x_35260) ;  /* 0x0000000400f07947 */ /* 0x000fea0003800000 */
.L_x_35271:
        /* <DEDUP_REMOVED lines=15> */
.L_x_35275:
[----:B------:R-:W-:Y:S05]  /*2920*/  BSYNC.RECONVERGENT B0 ;  /* 0x0000000000007941 */ /* 0x000fea0003800200 */
.L_x_35274:
[----:B------:R-:W-:-:S05]  /*2930*/  LOP3.LUT R5, R0, 0x80, R5, 0xf8, !PT ;  /* 0x0000008000057812 */ /* 0x000fca00078ef805 */
[----:B------:R0:W-:Y:S01]  /*2940*/  STG.E.U8 desc[UR36][R2.64], R5 ;  /* 0x0000000502007986 */ /* 0x0001e2000c101124 */
[----:B------:R-:W-:Y:S05]  /*2950*/  BRA `(.L_x_35260) ;  /* 0x0000000400a47947 */ /* 0x000fea0003800000 */
.L_x_35270:
[----:B------:R-:W-:-:S04]  /*2960*/  I2FP.F32.S32 R0, R4 ;  /* 0x0000000400007245 */ /* 0x000fc80000201400 */
[----:B------:R-:W-:-:S05]  /*2970*/  F2FP.BF16.F32.PACK_AB R0, RZ, R0 ;  /* 0x00000000ff00723e */ /* 0x000fca00000010ff */
[----:B------:R0:W-:Y:S01]  /*2980*/  STG.E.U16 desc[UR36][R2.64], R0 ;  /* 0x0000000002007986 */ /* 0x0001e2000c101524 */
[----:B------:R-:W-:Y:S05]  /*2990*/  BRA `(.L_x_35260) ;  /* 0x0000000400947947 */ /* 0x000fea0003800000 */
.L_x_35267:
        /* <DEDUP_REMOVED lines=10> */
.L_x_35278:
        /* <DEDUP_REMOVED lines=13> */
.L_x_35281:
[----:B------:R-:W-:-:S04]  /*2b10*/  SHF.R.U32.HI R0, RZ, 0x14, R5 ;  /* 0x00000014ff007819 */ /* 0x000fc80000011605 */
[----:B------:R-:W-:-:S04]  /*2b20*/  LOP3.LUT R0, R0, 0x1, RZ, 0xc0, !PT ;  /* 0x0000000100007812 */ /* 0x000fc800078ec0ff */
[----:B------:R-:W-:-:S04]  /*2b30*/  IADD3 R0, PT, PT, R5, 0x487ffff, R0 ;  /* 0x0487ffff05007810 */ /* 0x000fc80007ffe000 */
[----:B------:R-:W-:-:S04]  /*2b40*/  SHF.R.U32.HI R0, RZ, 0x14, R0 ;  /* 0x00000014ff007819 */ /* 0x000fc80000011600 */
[----:B------:R-:W-:-:S07]  /*2b50*/  LOP3.LUT R4, R0, 0xff, RZ, 0xc0, !PT ;  /* 0x000000ff00047812 */ /* 0x000fce00078ec0ff */
.L_x_35282:
[----:B------:R-:W-:-:S04]  /*2b60*/  SHF.R.U32.HI R5, RZ, 0x18, R5 ;  /* 0x00000018ff057819 */ /* 0x000fc80000011605 */
[----:B------:R-:W-:-:S04]  /*2b70*/  LOP3.LUT R4, R4, 0x80, R5, 0xf8, !PT ;  /* 0x0000008004047812 */ /* 0x000fc800078ef805 */
[----:B------:R-:W-:-:S07]  /*2b80*/  PRMT R0, R4, 0x7610, R0 ;  /* 0x0000761004007816 */ /* 0x000fce0000000000 */
.L_x_35280:
[----:B------:R-:W-:Y:S05]  /*2b90*/  BSYNC.RECONVERGENT B0 ;  /* 0x0000000000007941 */ /* 0x000fea0003800200 */
.L_x_35279:
[----:B------:R0:W-:Y:S01]  /*2ba0*/  STG.E.U8 desc[UR36][R2.64], R0 ;  /* 0x0000000002007986 */ /* 0x0001e2000c101124 */
[----:B------:R-:W-:Y:S05]  /*2bb0*/  BRA `(.L_x_35260) ;  /* 0x00000004000c7947 */ /* 0x000fea0003800000 */
.L_x_35277:
        /* <DEDUP_REMOVED lines=13> */
.L_x_35285:
[----:B------:R-:W-:-:S04]  /*2c90*/  SHF.R.U32.HI R0, RZ, 0x15, R5 ;  /* 0x00000015ff007819 */ /* 0x000fc80000011605 */
[----:B------:R-:W-:-:S04]  /*2ca0*/  LOP3.LUT R0, R0, 0x1, RZ, 0xc0, !PT ;  /* 0x0000000100007812 */ /* 0x000fc800078ec0ff */
[----:B------:R-:W-:-:S04]  /*2cb0*/  IADD3 R0, PT, PT, R5, 0x88fffff, R0 ;  /* 0x088fffff05007810 */ /* 0x000fc80007ffe000 */
[----:B------:R-:W-:-:S04]  /*2cc0*/  SHF.R.U32.HI R0, RZ, 0x15, R0 ;  /* 0x00000015ff007819 */ /* 0x000fc80000011600 */
[----:B------:R-:W-:-:S07]  /*2cd0*/  LOP3.LUT R4, R0, 0xff, RZ, 0xc0, !PT ;  /* 0x000000ff00047812 */ /* 0x000fce00078ec0ff */
.L_x_35286:
[----:B------:R-:W-:-:S04]  /*2ce0*/  SHF.R.U32.HI R5, RZ, 0x18, R5 ;  /* 0x00000018ff057819 */ /* 0x000fc80000011605 */
[----:B------:R-:W-:-:S04]  /*2cf0*/  LOP3.LUT R4, R4, 0x80, R5, 0xf8, !PT ;  /* 0x0000008004047812 */ /* 0x000fc800078ef805 */
[----:B------:R-:W-:-:S07]  /*2d00*/  PRMT R0, R4, 0x7610, R0 ;  /* 0x0000761004007816 */ /* 0x000fce0000000000 */
.L_x_35284:
[----:B------:R-:W-:Y:S05]  /*2d10*/  BSYNC.RECONVERGENT B0 ;  /* 0x0000000000007941 */ /* 0x000fea0003800200 */
.L_x_35283:
[----:B------:R0:W-:Y:S01]  /*2d20*/  STG.E.U8 desc[UR36][R2.64], R0 ;  /* 0x0000000002007986 */ /* 0x0001e2000c101124 */
[----:B------:R-:W-:Y:S05]  /*2d30*/  BRA `(.L_x_35260) ;  /* 0x0000000000ac7947 */ /* 0x000fea0003800000 */
.L_x_35276:
[----:B------:R-:W-:-:S09]  /*2d40*/  UISETP.NE.AND UP0, UPT, UR4, 0x1c, UPT ;  /* 0x0000001c0400788c */ /* 0x000fd2000bf05270 */
[----:B------:R-:W-:Y:S05]  /*2d50*/  BRA.U !UP0, `(.L_x_35287) ;  /* 0x0000000108a07547 */ /* 0x000fea000b800000 */
[----:B------:R-:W-:-:S09]  /*2d60*/  UISETP.NE.AND UP0, UPT, UR4, 0x1d, UPT ;  /* 0x0000001d0400788c */ /* 0x000fd2000bf05270 */
[----:B------:R-:W-:Y:S05]  /*2d70*/  BRA.U !UP0, `(.L_x_35288) ;  /* 0x00000001088c7547 */ /* 0x000fea000b800000 */
[----:B------:R-:W-:-:S09]  /*2d80*/  UISETP.NE.AND UP0, UPT, UR4, 0x2c, UPT ;  /* 0x0000002c0400788c */ /* 0x000fd2000bf05270 */
[----:B------:R-:W-:Y:S05]  /*2d90*/  BRA.U !UP0, `(.L_x_35289) ;  /* 0x0000000108447547 */ /* 0x000fea000b800000 */
.L_x_35259:
        /* <DEDUP_REMOVED lines=16> */
.L_x_35290:
[----:B------:R-:W-:Y:S05]  /*2ea0*/  BRA `(.L_x_35260) ;  /* 0x0000000000507947 */ /* 0x000fea0003800000 */
.L_x_35289:
        /* <DEDUP_REMOVED lines=16> */
.L_x_35288:
[----:B------:R-:W-:-:S05]  /*2fb0*/  SHF.R.S32.HI R5, RZ, 0x1f, R4 ;  /* 0x0000001fff057819 */ /* 0x000fca0000011404 */
[----:B------:R0:W-:Y:S01]  /*2fc0*/  STG.E.64 desc[UR36][R2.64], R4 ;  /* 0x0000000402007986 */ /* 0x0001e2000c101b24 */
[----:B------:R-:W-:Y:S05]  /*2fd0*/  BRA `(.L_x_35260) ;  /* 0x0000000000047947 */ /* 0x000fea0003800000 */
.L_x_35287:
[----:B------:R0:W-:Y:S02]  /*2fe0*/  STG.E desc[UR36][R2.64], R4 ;  /* 0x0000000402007986 */ /* 0x0001e4000c101924 */
.L_x_35260:
[----:B------:R-:W-:-:S07]  /*2ff0*/  VIADD R17, R17, 0x80 ;  /* 0x0000008011117836 */ /* 0x000fce0000000000 */
.L_x_35219:
[----:B------:R-:W-:Y:S05]  /*3000*/  BSYNC.RECONVERGENT B6 ;  /* 0x0000000000067941 */ /* 0x000fea0003800200 */
.L_x_35218:
        /* <DEDUP_REMOVED lines=307> */
.L_x_35293:
        /* <DEDUP_REMOVED lines=16> */
.L_x_35297:
[----:B------:R1:W5:Y:S01]  /*4440*/  LDG.E.U8 R0, desc[UR36][R2.64] ;  /* 0x0000002402007981 */ /* 0x000362000c1e1100 */
[----:B------:R-:W-:Y:S05]  /*4450*/  BRA `(.L_x_35299) ;  /* 0x0000000c002c7947 */ /* 0x000fea0003800000 */
.L_x_35296:
        /* <DEDUP_REMOVED lines=8> */
.L_x_35301:
[----:B------:R3:W5:Y:S01]  /*44e0*/  LDG.E R0, desc[UR36][R2.64] ;  /* 0x0000002402007981 */ /* 0x000762000c1e1900 */
[----:B------:R-:W-:Y:S05]  /*44f0*/  BRA `(.L_x_35299) ;  /* 0x0000000c00047947 */ /* 0x000fea0003800000 */
.L_x_35300:
[----:B------:R2:W5:Y:S01]  /*4500*/  LDG.E.S16 R0, desc[UR36][R2.64] ;  /* 0x0000002402007981 */ /* 0x000562000c1e1700 */
[----:B------:R-:W-:Y:S05]  /*4510*/  BRA `(.L_x_35299) ;  /* 0x0000000800fc7947 */ /* 0x000fea0003800000 */
.L_x_35295:
        /* <DEDUP_REMOVED lines=9> */
.L_x_35303:
[----:B------:R-:W2:Y:S02]  /*45b0*/  LDG.E.U16 R2, desc[UR36][R2.64] ;  /* 0x0000002402027981 */ /* 0x000ea4000c1e1500 */
[----:B--2---:R-:W-:-:S06]  /*45c0*/  HADD2.F32 R0, -RZ, R2.H0_H0 ;  /* 0x20000002ff007230 */ /* 0x004fcc0000004100 */
[----:B------:R-:W0:Y:S01]  /*45d0*/  F2I.FTZ.TRUNC.NTZ R0, R0 ;  /* 0x0000000000007305 */ /* 0x000e22000021f100 */
[----:B------:R-:W-:Y:S05]  /*45e0*/  BRA `(.L_x_35299) ;  /* 0x0000000800c87947 */ /* 0x000fea0003800000 */
.L_x_35302:
        /* <DEDUP_REMOVED lines=9> */
.L_x_35305:
[----:B------:R-:W2:Y:S02]  /*4680*/  LDG.E.U16 R2, desc[UR36][R2.64] ;  /* 0x0000002402027981 */ /* 0x000ea4000c1e1500 */
[----:B--2---:R-:W-:-:S06]  /*4690*/  HADD2.F32 R0, -RZ, R2.H0_H0 ;  /* 0x20000002ff007230 */ /* 0x004fcc0000004100 */
[----:B------:R-:W0:Y:S01]  /*46a0*/  F2I.FTZ.TRUNC.NTZ R0, R0 ;  /* 0x0000000000007305 */ /* 0x000e22000021f100 */
[----:B------:R-:W-:Y:S05]  /*46b0*/  BRA `(.L_x_35299) ;  /* 0x0000000800947947 */ /* 0x000fea0003800000 */
.L_x_35304:
[----:B------:R-:W2:Y:S02]  /*46c0*/  LDG.E.64 R2, desc[UR36][R2.64] ;  /* 0x0000002402027981 */ /* 0x000ea4000c1e1b00 */
[----:B--2---:R0:W1:Y:S02]  /*46d0*/  F2I.F64.TRUNC R0, R2 ;  /* 0x0000000200007311 */ /* 0x004064000030d100 */
[----:B01----:R-:W-:Y:S05]  /*46e0*/  BRA `(.L_x_35299) ;  /* 0x0000000800887947 */ /* 0x003fea0003800000 */
.L_x_35294:
        /* <DEDUP_REMOVED lines=12> */
.L_x_35308:
[----:B------:R-:W2:Y:S02]  /*47b0*/  LDG.E.64 R2, desc[UR36][R2.64] ;  /* 0x0000002402027981 */ /* 0x000ea4000c1e1b00 */
[----:B--2---:R0:W1:Y:S02]  /*47c0*/  F2I.F64.TRUNC R0, R2 ;  /* 0x0000000200007311 */ /* 0x004064000030d100 */
[----:B01----:R-:W-:Y:S05]  /*47d0*/  BRA `(.L_x_35299) ;  /* 0x00000008004c7947 */ /* 0x003fea0003800000 */
.L_x_35307:
        /* <DEDUP_REMOVED lines=26> */
.L_x_35310:
        /* <DEDUP_REMOVED lines=13> */
.L_x_35309:
[----:B------:R-:W2:Y:S02]  /*4a50*/  LDG.E.U16 R0, desc[UR36][R2.64] ;  /* 0x0000002402007981 */ /* 0x000ea4000c1e1500 */
[----:B--2---:R-:W-:-:S06]  /*4a60*/  IMAD.U32 R0, R0, 0x10000, RZ ;  /* 0x0001000000007824 */ /* 0x004fcc00078e00ff */
[----:B------:R-:W0:Y:S01]  /*4a70*/  F2I.FTZ.TRUNC.NTZ R0, R0 ;  /* 0x0000000000007305 */ /* 0x000e22000021f100 */
[----:B------:R-:W-:Y:S05]  /*4a80*/  BRA `(.L_x_35299) ;  /* 0x0000000400a07947 */ /* 0x000fea0003800000 */
.L_x_35306:
        /* <DEDUP_REMOVED lines=10> */
.L_x_35313:
        /* <DEDUP_REMOVED lines=21> */
.L_x_35317:
[----:B------:R-:W-:Y:S05]  /*4c80*/  BSYNC.RECONVERGENT B1 ;  /* 0x0000000000017941 */ /* 0x000fea0003800200 */
.L_x_35316:
[----:B------:R-:W-:Y:S02]  /*4c90*/  SHF.L.U32 R0, R0, 0x14, RZ ;  /* 0x0000001400007819 */ /* 0x000fe400000006ff */
[----:B------:R-:W-:-:S04]  /*4ca0*/  LEA R2, R2, 0x3b800000, 0x17 ;  /* 0x3b80000002027811 */ /* 0x000fc800078eb8ff */
[----:B------:R-:W-:-:S07]  /*4cb0*/  LOP3.LUT R0, R2, R0, R7, 0xfe, !PT ;  /* 0x0000000002007212 */ /* 0x000fce00078efe07 */
.L_x_35315:
[----:B------:R-:W-:Y:S05]  /*4cc0*/  BSYNC.RECONVERGENT B0 ;  /* 0x0000000000007941 */ /* 0x000fea0003800200 */
.L_x_35314:
[----:B------:R-:W0:Y:S01]  /*4cd0*/  F2I.FTZ.TRUNC.NTZ R0, R0 ;  /* 0x0000000000007305 */ /* 0x000e22000021f100 */
[----:B------:R-:W-:Y:S05]  /*4ce0*/  BRA `(.L_x_35299) ;  /* 0x0000000400087947 */ /* 0x000fea0003800000 */
.L_x_35312:
        /* <DEDUP_REMOVED lines=21> */
.L_x_35321:
[----:B------:R-:W-:Y:S05]  /*4e40*/  BSYNC.RECONVERGENT B1 ;  /* 0x0000000000017941 */ /* 0x000fea0003800200 */
.L_x_35320:
[----:B------:R-:W-:Y:S01]  /*4e50*/  IMAD.SHL.U32 R0, R0, 0x200000, RZ ;  /* 0x0020000000007824 */ /* 0x000fe200078e00ff */
[----:B------:R-:W-:-:S04]  /*4e60*/  LEA R2, R2, 0x37800000, 0x17 ;  /* 0x3780000002027811 */ /* 0x000fc800078eb8ff */
[----:B------:R-:W-:-:S07]  /*4e70*/  LOP3.LUT R0, R2, R0, R7, 0xfe, !PT ;  /* 0x0000000002007212 */ /* 0x000fce00078efe07 */
.L_x_35319:
[----:B------:R-:W-:Y:S05]  /*4e80*/  BSYNC.RECONVERGENT B0 ;  /* 0x0000000000007941 */ /* 0x000fea0003800200 */
.L_x_35318:
[----:B------:R-:W0:Y:S01]  /*4e90*/  F2I.FTZ.TRUNC.NTZ R0, R0 ;  /* 0x0000000000007305 */ /* 0x000e22000021f100 */
[----:B------:R-:W-:Y:S05]  /*4ea0*/  BRA `(.L_x_35299) ;  /* 0x0000000000987947 */ /* 0x000fea0003800000 */
.L_x_35311:
        /* <DEDUP_REMOVED lines=14> */
.L_x_35325:
[----:B------:R-:W-:Y:S05]  /*4f90*/  BSYNC.RECONVERGENT B0 ;  /* 0x0000000000007941 */ /* 0x000fea0003800200 */
.L_x_35324:
[----:B------:R-:W0:Y:S01]  /*4fa0*/  F2I.FTZ.TRUNC.NTZ R0, R0 ;  /* 0x0000000000007305 */ /* 0x000e22000021f100 */
[----:B------:R-:W-:Y:S05]  /*4fb0*/  BRA `(.L_x_35299) ;  /* 0x0000000000547947 */ /* 0x000fea0003800000 */
.L_x_35298:
        /* <DEDUP_REMOVED lines=16> */
.L_x_35326:
[----:B------:R-:W-:Y:S01]  /*50c0*/  MOV R0, RZ ;  /* 0x000000ff00007202 */ /* 0x000fe20000000f00 */
[----:B------:R-:W-:Y:S06]  /*50d0*/  BRA `(.L_x_35299) ;  /* 0x00000000000c7947 */ /* 0x000fec0003800000 */
.L_x_35323:
[----:B------:R0:W5:Y:S01]  /*50e0*/  LDG.E R0, desc[UR36][R2.64] ;  /* 0x0000002402007981 */ /* 0x000162000c1e1900 */
[----:B------:R-:W-:Y:S05]  /*50f0*/  BRA `(.L_x_35299) ;  /* 0x0000000000047947 */ /* 0x000fea0003800000 */
.L_x_35322:
[----:B------:R0:W5:Y:S02]  /*5100*/  LDG.E R0, desc[UR36][R2.64] ;  /* 0x0000002402007981 */ /* 0x000164000c1e1900 */
.L_x_35299:
[----:B------:R-:W0:Y:S01]  /*5110*/  LDCU.64 UR6, c[0x0][0x580] ;  /* 0x0000b000ff0677ac */ /* 0x000e220008000a00 */
[----:B------:R-:W0:Y:S01]  /*5120*/  LDCU UR5, c[0x0][0x594] ;  /* 0x0000b280ff0577ac */ /* 0x000e220008000800 */
[----:B------:R-:W-:-:S04]  /*5130*/  UPRMT UR4, UR41, 0x9910, URZ ;  /* 0x0000991029047896 */ /* 0x000fc800080000ff */
[----:B------:R-:W-:Y:S01]  /*5140*/  UISETP.GT.AND UP0, UPT, UR4, 0x9, UPT ;  /* 0x000000090400788c */ /* 0x000fe2000bf04270 */
[----:B01234-:R-:W-:Y:S02]  /*5150*/  IADD3 R2, P0, PT, R16, UR6, RZ ;  /* 0x0000000610027c10 */ /* 0x01ffe4000ff1e0ff */
[----:B-----5:R-:W-:-:S03]  /*5160*/  VIMNMX R4, PT, PT, R0, UR5, !PT ;  /* 0x0000000500047c48 */ /* 0x020fc6000ffe0100 */
        /* <DEDUP_REMOVED lines=12> */
.L_x_35330:
[----:B------:R0:W-:Y:S01]  /*5230*/  STG.E.U8 desc[UR36][R2.64], R4 ;  /* 0x0000000402007986 */ /* 0x0001e2000c101124 */
[----:B------:R-:W-:Y:S05]  /*5240*/  BRA `(.L_x_35332) ;  /* 0x0000000c00387947 */ /* 0x000fea0003800000 */
.L_x_35329:
        /* <DEDUP_REMOVED lines=9> */
.L_x_35334:
[----:B------:R0:W-:Y:S01]  /*52e0*/  STG.E desc[UR36][R2.64], R4 ;  /* 0x0000000402007986 */ /* 0x0001e2000c101924 */
[----:B------:R-:W-:Y:S05]  /*52f0*/  BRA `(.L_x_35332) ;  /* 0x0000000c000c7947 */ /* 0x000fea0003800000 */
.L_x_35333:
[----:B------:R0:W-:Y:S01]  /*5300*/  STG.E.U16 desc[UR36][R2.64], R4 ;  /* 0x0000000402007986 */ /* 0x0001e2000c101524 */
[----:B------:R-:W-:Y:S05]  /*5310*/  BRA `(.L_x_35332) ;  /* 0x0000000c00047947 */ /* 0x000fea0003800000 */
.L_x_35328:
        /* <DEDUP_REMOVED lines=9> */
.L_x_35336:
[----:B------:R-:W-:-:S04]  /*53b0*/  I2FP.F32.S32 R0, R4 ;  /* 0x0000000400007245 */ /* 0x000fc80000201400 */
[----:B------:R-:W-:-:S05]  /*53c0*/  F2FP.F16.F32.PACK_AB R0, RZ, R0 ;  /* 0x00000000ff00723e */ /* 0x000fca00000000ff */
[----:B------:R0:W-:Y:S01]  /*53d0*/  STG.E.U16 desc[UR36][R2.64], R0 ;  /* 0x0000000002007986 */ /* 0x0001e2000c101524 */
[----:B------:R-:W-:Y:S05]  /*53e0*/  BRA `(.L_x_35332) ;  /* 0x0000000800d07947 */ /* 0x000fea0003800000 */
.L_x_35335:
        /* <DEDUP_REMOVED lines=10> */
.L_x_35338:
[----:B------:R-:W-:-:S04]  /*5490*/  I2FP.F32.S32 R4, R4 ;  /* 0x0000000400047245 */ /* 0x000fc80000201400 */
[----:B------:R-:W-:-:S04]  /*54a0*/  F2FP.F16.F32.PACK_AB R5, RZ, R4 ;  /* 0x00000004ff05723e */ /* 0x000fc800000000ff */
[----:B------:R-:W-:-:S05]  /*54b0*/  PRMT R5, R5, 0x5410, RZ ;  /* 0x0000541005057816 */ /* 0x000fca00000000ff */
[----:B------:R0:W-:Y:S01]  /*54c0*/  STG.E desc[UR36][R2.64], R5 ;  /* 0x0000000502007986 */ /* 0x0001e2000c101924 */
[----:B------:R-:W-:Y:S05]  /*54d0*/  BRA `(.L_x_35332) ;  /* 0x0000000800947947 */ /* 0x000fea0003800000 */
.L_x_35337:
[----:B------:R-:W0:Y:S02]  /*54e0*/  I2F.F64 R4, R4 ;  /* 0x0000000400047312 */ /* 0x000e240000201c00 */
[----:B0-----:R0:W-:Y:S01]  /*54f0*/  STG.E.64 desc[UR36][R2.64], R4 ;  /* 0x0000000402007986 */ /* 0x0011e2000c101b24 */
[----:B------:R-:W-:Y:S05]  /*5500*/  BRA `(.L_x_35332) ;  /* 0x0000000800887947 */ /* 0x000fea0003800000 */
.L_x_35327:
        /* <DEDUP_REMOVED lines=12> */
.L_x_35342:
        /* <DEDUP_REMOVED lines=18> */
.L_x_35345:
[----:B------:R-:W-:-:S04]  /*56f0*/  SHF.R.U32.HI R5, RZ, 0x18, R5 ;  /* 0x00000018ff057819 */ /* 0x000fc80000011605 */
[----:B------:R-:W-:-:S07]  /*5700*/  LOP3.LUT R0, R0, 0x80, R5, 0xf8, !PT ;  /* 0x0000008000007812 */ /* 0x000fce00078ef805 */
.L_x_35344:
[----:B------:R-:W-:Y:S05]  /*5710*/  BSYNC.RECONVERGENT B0 ;  /* 0x0000000000007941 */ /* 0x000fea0003800200 */
.L_x_35343:
[----:B------:R0:W-:Y:S01]  /*5720*/  STG.E.U8 desc[UR36][R2.64], R0 ;  /* 0x0000000002007986 */ /* 0x0001e2000c101124 */
[----:B------:R-:W-:Y:S05]  /*5730*/  BRA `(.L_x_35332) ;  /* 0x0000000400fc7947 */ /* 0x000fea0003800000 */
.L_x_35341:
        /* <DEDUP_REMOVED lines=18> */
.L_x_35348:
[----:B------:R-:W-:-:S04]  /*5860*/  SHF.R.U32.HI R5, RZ, 0x18, R5 ;  /* 0x00000018ff057819 */ /* 0x000fc80000011605 */
[----:B------:R-:W-:-:S07]  /*5870*/  LOP3.LUT R0, R0, 0x80, R5, 0xf8, !PT ;  /* 0x0000008000007812 */ /* 0x000fce00078ef805 */
.L_x_35347:
[----:B------:R-:W-:Y:S05]  /*5880*/  BSYNC.RECONVERGENT B0 ;  /* 0x0000000000007941 */ /* 0x000fea0003800200 */
.L_x_35346:
[----:B------:R0:W-:Y:S01]  /*5890*/  STG.E.U8 desc[UR36][R2.64], R0 ;  /* 0x0000000002007986 */ /* 0x0001e2000c101124 */
[----:B------:R-:W-:Y:S05]  /*58a0*/  BRA `(.L_x_35332) ;  /* 0x0000000400a07947 */ /* 0x000fea0003800000 */
.L_x_35340:
        /* <DEDUP_REMOVED lines=22> */
.L_x_35350:
[----:B------:R-:W-:-:S05]  /*5a10*/  SHF.R.S32.HI R5, RZ, 0x1f, R4 ;  /* 0x0000001fff057819 */ /* 0x000fca0000011404 */
[----:B------:R0:W-:Y:S01]  /*5a20*/  STG.E.64 desc[UR36][R2.64], R4 ;  /* 0x0000000402007986 */ /* 0x0001e2000c101b24 */
[----:B------:R-:W-:Y:S05]  /*5a30*/  BRA `(.L_x_35332) ;  /* 0x00000004003c7947 */ /* 0x000fea0003800000 */
.L_x_35349:
[----:B------:R0:W-:Y:S01]  /*5a40*/  STG.E desc[UR36][R2.64], R4 ;  /* 0x0000000402007986 */ /* 0x0001e2000c101924 */
[----:B------:R-:W-:Y:S05]  /*5a50*/  BRA `(.L_x_35332) ;  /* 0x0000000400347947 */ /* 0x000fea0003800000 */
.L_x_35339:
        /* <DEDUP_REMOVED lines=10> */
.L_x_35352:
[----:B------:R-:W-:Y:S01]  /*5b00*/  CS2R R6, SRZ ;  /* 0x0000000000067805 */ /* 0x000fe2000001ff00 */
[----:B------:R-:W0:Y:S04]  /*5b10*/  I2F.F64 R4, R4 ;  /* 0x0000000400047312 */ /* 0x000e280000201c00 */
[----:B0-----:R4:W-:Y:S01]  /*5b20*/  STG.E.128 desc[UR36][R2.64], R4 ;  /* 0x0000000402007986 */ /* 0x0019e2000c101d24 */
[----:B------:R-:W-:Y:S05]  /*5b30*/  BRA `(.L_x_35332) ;  /* 0x0000000000fc7947 */ /* 0x000fea0003800000 */
.L_x_35351:
[----:B------:R-:W-:-:S09]  /*5b40*/  UISETP.NE.AND UP0, UPT, UR4, 0xf, UPT ;  /* 0x0000000f0400788c */ /* 0x000fd2000bf05270 */
[----:B------:R-:W-:Y:S05]  /*5b50*/  BRA.U !UP0, `(.L_x_35353) ;  /* 0x0000000108e87547 */ /* 0x000fea000b800000 */
[----:B------:R-:W-:-:S09]  /*5b60*/  UISETP.NE.AND UP0, UPT, UR4, 0x17, UPT ;  /* 0x000000170400788c */ /* 0x000fd2000bf05270 */
[----:B------:R-:W-:Y:S05]  /*5b70*/  BRA.U !UP0, `(.L_x_35354) ;  /* 0x0000000108907547 */ /* 0x000fea000b800000 */
[----:B------:R-:W-:-:S09]  /*5b80*/  UISETP.NE.AND UP0, UPT, UR4, 0x18, UPT ;  /* 0x000000180400788c */ /* 0x000fd2000bf05270 */
[----:B------:R-:W-:Y:S05]  /*5b90*/  BRA.U !UP0, `(.L_x_35355) ;  /* 0x0000000108447547 */ /* 0x000fea000b800000 */
.L_x_35331:
        /* <DEDUP_REMOVED lines=16> */
.L_x_35356:
[----:B------:R-:W-:Y:S05]  /*5ca0*/  BRA `(.L_x_35332) ;  /* 0x0000000000a07947 */ /* 0x000fea0003800000 */
.L_x_35355:
        /* <DEDUP_REMOVED lines=13> */
.L_x_35358:
[----:B------:R-:W-:Y:S05]  /*5d80*/  BSYNC.RECONVERGENT B0 ;  /* 0x0000000000007941 */ /* 0x000fea0003800200 */
.L_x_35357:
[----:B------:R-:W-:-:S05]  /*5d90*/  LOP3.LUT R5, R0, 0x80, R5, 0xf8, !PT ;  /* 0x0000008000057812 */ /* 0x000fca00078ef805 */
[----:B------:R2:W-:Y:S01]  /*5da0*/  STG.E.U8 desc[UR36][R2.64], R5 ;  /* 0x0000000502007986 */ /* 0x0005e2000c101124 */
[----:B------:R-:W-:Y:S05]  /*5db0*/  BRA `(.L_x_35332) ;  /* 0x00000000005c7947 */ /* 0x000fea0003800000 */
.L_x_35354:
        /* <DEDUP_REMOVED lines=12> */
.L_x_35360:
[----:B------:R-:W-:Y:S02]  /*5e80*/  ISETP.GT.U32.AND P0, PT, R4, 0x7f800000, PT ;  /* 0x7f8000000400780c */ /* 0x000fe40003f04070 */
[----:B------:R-:W-:-:S04]  /*5e90*/  MOV R0, 0x7f ;  /* 0x0000007f00007802 */ /* 0x000fc80000000f00 */
[----:B------:R-:W-:-:S07]  /*5ea0*/  SEL R0, R0, 0x7c, P0 ;  /* 0x0000007c00007807 */ /* 0x000fce0000000000 */
.L_x_35361:
[----:B------:R-:W-:Y:S05]  /*5eb0*/  BSYNC.RECONVERGENT B0 ;  /* 0x0000000000007941 */ /* 0x000fea0003800200 */
.L_x_35359:
[----:B------:R-:W-:-:S04]  /*5ec0*/  SHF.R.U32.HI R5, RZ, 0x18, R5 ;  /* 0x00000018ff057819 */ /* 0x000fc80000011605 */
[----:B------:R-:W-:-:S05]  /*5ed0*/  LOP3.LUT R5, R0, 0x80, R5, 0xf8, !PT ;  /* 0x0000008000057812 */ /* 0x000fca00078ef805 */
[----:B------:R1:W-:Y:S01]  /*5ee0*/  STG.E.U8 desc[UR36][R2.64], R5 ;  /* 0x0000000502007986 */ /* 0x0003e2000c101124 */
[----:B------:R-:W-:Y:S05]  /*5ef0*/  BRA `(.L_x_35332) ;  /* 0x00000000000c7947 */ /* 0x000fea0003800000 */
.L_x_35353:
[----:B------:R-:W-:-:S04]  /*5f00*/  I2FP.F32.S32 R0, R4 ;  /* 0x0000000400007245 */ /* 0x000fc80000201400 */
[----:B------:R-:W-:-:S05]  /*5f10*/  F2FP.BF16.F32.PACK_AB R0, RZ, R0 ;  /* 0x00000000ff00723e */ /* 0x000fca00000010ff */
[----:B------:R0:W-:Y:S02]  /*5f20*/  STG.E.U16 desc[UR36][R2.64], R0 ;  /* 0x0000000002007986 */ /* 0x0001e4000c101524 */
.L_x_35332:
[----:B------:R-:W-:-:S07]  /*5f30*/  VIADD R17, R17, 0x80 ;  /* 0x0000008011117836 */ /* 0x000fce0000000000 */
.L_x_35292:
[----:B------:R-:W-:Y:S05]  /*5f40*/  BSYNC.RECONVERGENT B6 ;  /* 0x0000000000067941 */ /* 0x000fea0003800200 */
.L_x_35291:
        /* <DEDUP_REMOVED lines=307> */
.L_x_35364:
        /* <DEDUP_REMOVED lines=16> */
.L_x_35368:
[----:B------:R0:W5:Y:S01]  /*7380*/  LDG.E.U8 R0, desc[UR36][R2.64] ;  /* 0x0000002402007981 */ /* 0x000162000c1e1100 */
[----:B------:R-:W-:Y:S05]  /*7390*/  BRA `(.L_x_35370) ;  /* 0x0000000c002c7947 */ /* 0x000fea0003800000 */
.L_x_35367:
        /* <DEDUP_REMOVED lines=8> */
.L_x_35372:
[----:B------:R0:W5:Y:S01]  /*7420*/  LDG.E R0, desc[UR36][R2.64] ;  /* 0x0000002402007981 */ /* 0x000162000c1e1900 */
[----:B------:R-:W-:Y:S05]  /*7430*/  BRA `(.L_x_35370) ;  /* 0x0000000c00047947 */ /* 0x000fea0003800000 */
.L_x_35371:
[----:B------:R0:W5:Y:S01]  /*7440*/  LDG.E.S16 R0, desc[UR36][R2.64] ;  /* 0x0000002402007981 */ /* 0x000162000c1e1700 */
[----:B------:R-:W-:Y:S05]  /*7450*/  BRA `(.L_x_35370) ;  /* 0x0000000800fc7947 */ /* 0x000fea0003800000 */
.L_x_35366:
        /* <DEDUP_REMOVED lines=9> */
.L_x_35374:
[----:B------:R-:W2:Y:S02]  /*74f0*/  LDG.E.U16 R2, desc[UR36][R2.64] ;  /* 0x0000002402027981 */ /* 0x000ea4000c1e1500 */
[----:B--2---:R-:W-:-:S06]  /*7500*/  HADD2.F32 R0, -RZ, R2.H0_H0 ;  /* 0x20000002ff007230 */ /* 0x004fcc0000004100 */
[----:B------:R-:W0:Y:S01]  /*7510*/  F2I.FTZ.TRUNC.NTZ R0, R0 ;  /* 0x0000000000007305 */ /* 0x000e22000021f100 */
[----:B------:R-:W-:Y:S05]  /*7520*/  BRA `(.L_x_35370) ;  /* 0x0000000800c87947 */ /* 0x000fea0003800000 */
.L_x_35373:
        /* <DEDUP_REMOVED lines=9> */
.L_x_35376:
[----:B------:R-:W2:Y:S02]  /*75c0*/  LDG.E.U16 R2, desc[UR36][R2.64] ;  /* 0x0000002402027981 */ /* 0x000ea4000c1e1500 */
[----:B--2---:R-:W-:-:S06]  /*75d0*/  HADD2.F32 R0, -RZ, R2.H0_H0 ;  /* 0x20000002ff007230 */ /* 0x004fcc0000004100 */
[----:B------:R-:W0:Y:S01]  /*75e0*/  F2I.FTZ.TRUNC.NTZ R0, R0 ;  /* 0x0000000000007305 */ /* 0x000e22000021f100 */
[----:B------:R-:W-:Y:S05]  /*75f0*/  BRA `(.L_x_35370) ;  /* 0x0000000800947947 */ /* 0x000fea0003800000 */
.L_x_35375:
[----:B------:R-:W2:Y:S02]  /*7600*/  LDG.E.64 R2, desc[UR36][R2.64] ;  /* 0x0000002402027981 */ /* 0x000ea4000c1e1b00 */
[----:B--2---:R0:W1:Y:S02]  /*7610*/  F2I.F64.TRUNC R0, R2 ;  /* 0x0000000200007311 */ /* 0x004064000030d100 */
[----:B01----:R-:W-:Y:S05]  /*7620*/  BRA `(.L_x_35370) ;  /* 0x0000000800887947 */ /* 0x003fea0003800000 */
.L_x_35365:
        /* <DEDUP_REMOVED lines=12> */
.L_x_35379:
[----:B------:R-:W2:Y:S02]  /*76f0*/  LDG.E.64 R2, desc[UR36][R2.64] ;  /* 0x0000002402027981 */ /* 0x000ea4000c1e1b00 */
[----:B--2---:R0:W1:Y:S02]  /*7700*/  F2I.F64.TRUNC R0, R2 ;  /* 0x0000000200007311 */ /* 0x004064000030d100 */
[----:B01----:R-:W-:Y:S05]  /*7710*/  BRA `(.L_x_35370) ;  /* 0x00000008004c7947 */ /* 0x003fea0003800000 */
.L_x_35378:
        /* <DEDUP_REMOVED lines=26> */
.L_x_35381:
        /* <DEDUP_REMOVED lines=13> */
.L_x_35380:
[----:B------:R-:W2:Y:S02]  /*7990*/  LDG.E.U16 R0, desc[UR36][R2.64] ;  /* 0x0000002402007981 */ /* 0x000ea4000c1e1500 */
[----:B--2---:R-:W-:-:S06]  /*79a0*/  IMAD.U32 R0, R0, 0x10000, RZ ;  /* 0x0001000000007824 */ /* 0x004fcc00078e00ff */
[----:B------:R-:W2:Y:S01]  /*79b0*/  F2I.FTZ.TRUNC.NTZ R0, R0 ;  /* 0x0000000000007305 */ /* 0x000ea2000021f100 */
[----:B------:R-:W-:Y:S05]  /*79c0*/  BRA `(.L_x_35370) ;  /* 0x0000000400a07947 */ /* 0x000fea0003800000 */
.L_x_35377:
        /* <DEDUP_REMOVED lines=10> */
.L_x_35384:
        /* <DEDUP_REMOVED lines=21> */
.L_x_35388:
[----:B------:R-:W-:Y:S05]  /*7bc0*/  BSYNC.RECONVERGENT B1 ;  /* 0x0000000000017941 */ /* 0x000fea0003800200 */
.L_x_35387:
[----:B------:R-:W-:Y:S02]  /*7bd0*/  SHF.L.U32 R0, R0, 0x14, RZ ;  /* 0x0000001400007819 */ /* 0x000fe400000006ff */
[----:B------:R-:W-:-:S04]  /*7be0*/  LEA R2, R2, 0x3b800000, 0x17 ;  /* 0x3b80000002027811 */ /* 0x000fc800078eb8ff */
[----:B------:R-:W-:-:S07]  /*7bf0*/  LOP3.LUT R0, R2, R0, R7, 0xfe, !PT ;  /* 0x0000000002007212 */ /* 0x000fce00078efe07 */
.L_x_35386:
[----:B------:R-:W-:Y:S05]  /*7c00*/  BSYNC.RECONVERGENT B0 ;  /* 0x0000000000007941 */ /* 0x000fea0003800200 */
.L_x_35385:
[----:B------:R-:W4:Y:S01]  /*7c10*/  F2I.FTZ.TRUNC.NTZ R0, R0 ;  /* 0x0000000000007305 */ /* 0x000f22000021f100 */
[----:B------:R-:W-:Y:S05]  /*7c20*/  BRA `(.L_x_35370) ;  /* 0x0000000400087947 */ /* 0x000fea0003800000 */
.L_x_35383:
        /* <DEDUP_REMOVED lines=21> */
.L_x_35392:
[----:B------:R-:W-:Y:S05]  /*7d80*/  BSYNC.RECONVERGENT B1 ;  /* 0x0000000000017941 */ /* 0x000fea0003800200 */
.L_x_35391:
[----:B------:R-:W-:Y:S01]  /*7d90*/  IMAD.SHL.U32 R0, R0, 0x200000, RZ ;  /* 0x0020000000007824 */ /* 0x000fe200078e00ff */
[----:B------:R-:W-:-:S04]  /*7da0*/  LEA R2, R2, 0x37800000, 0x17 ;  /* 0x3780000002027811 */ /* 0x000fc800078eb8ff */
[----:B------:R-:W-:-:S07]  /*7db0*/  LOP3.LUT R0, R2, R0, R7, 0xfe, !PT ;  /* 0x0000000002007212 */ /* 0x000fce00078efe07 */
.L_x_35390:
[----:B------:R-:W-:Y:S05]  /*7dc0*/  BSYNC.RECONVERGENT B0 ;  /* 0x0000000000007941 */ /* 0x000fea0003800200 */
.L_x_35389:
[----:B------:R-:W0:Y:S01]  /*7dd0*/  F2I.FTZ.TRUNC.NTZ R0, R0 ;  /* 0x0000000000007305 */ /* 0x000e22000021f100 */
[----:B------:R-:W-:Y:S05]  /*7de0*/  BRA `(.L_x_35370) ;  /* 0x0000000000987947 */ /* 0x000fea0003800000 */
.L_x_35382:
        /* <DEDUP_REMOVED lines=14> */
.L_x_35396:
[----:B------:R-:W-:Y:S05]  /*7ed0*/  BSYNC.RECONVERGENT B0 ;  /* 0x0000000000007941 */ /* 0x000fea0003800200 */
.L_x_35395:
[----:B------:R-:W0:Y:S01]  /*7ee0*/  F2I.FTZ.TRUNC.NTZ R0, R0 ;  /* 0x0000000000007305 */ /* 0x000e22000021f100 */
[----:B------:R-:W-:Y:S05]  /*7ef0*/  BRA `(.L_x_35370) ;  /* 0x0000000000547947 */ /* 0x000fea0003800000 */
.L_x_35369:
        /* <DEDUP_REMOVED lines=16> */
.L_x_35397:
[----:B------:R-:W-:Y:S01]  /*8000*/  MOV R0, RZ ;  /* 0x000000ff00007202 */ /* 0x000fe20000000f00 */
[----:B------:R-:W-:Y:S06]  /*8010*/  BRA `(.L_x_35370) ;  /* 0x00000000000c7947 */ /* 0x000fec0003800000 */
.L_x_35394:
[----:B------:R0:W5:Y:S01]  /*8020*/  LDG.E R0, desc[UR36][R2.64] ;  /* 0x0000002402007981 */ /* 0x000162000c1e1900 */
[----:B------:R-:W-:Y:S05]  /*8030*/  BRA `(.L_x_35370) ;  /* 0x0000000000047947 */ /* 0x000fea0003800000 */
.L_x_35393:
[----:B------:R0:W5:Y:S02]  /*8040*/  LDG.E R0, desc[UR36][R2.64] ;  /* 0x0000002402007981 */ /* 0x000164000c1e1900 */
.L_x_35370:
        /* <DEDUP_REMOVED lines=18> */
.L_x_35401:
[----:B------:R4:W-:Y:S01]  /*8170*/  STG.E.U8 desc[UR36][R2.64], R4 ;  /* 0x0000000402007986 */ /* 0x0009e2000c101124 */
[----:B------:R-:W-:Y:S05]  /*8180*/  BRA `(.L_x_35403) ;  /* 0x0000000c00387947 */ /* 0x000fea0003800000 */
.L_x_35400:
        /* <DEDUP_REMOVED lines=9> */
.L_x_35405:
[----:B------:R2:W-:Y:S01]  /*8220*/  STG.E desc[UR36][R2.64], R4 ;  /* 0x0000000402007986 */ /* 0x0005e2000c101924 */
[----:B------:R-:W-:Y:S05]  /*8230*/  BRA `(.L_x_35403) ;  /* 0x0000000c000c7947 */ /* 0x000fea0003800000 */
.L_x_35404:
[----:B------:R0:W-:Y:S01]  /*8240*/  STG.E.U16 desc[UR36][R2.64], R4 ;  /* 0x0000000402007986 */ /* 0x0001e2000c101524 */
[----:B------:R-:W-:Y:S05]  /*8250*/  BRA `(.L_x_35403) ;  /* 0x0000000c00047947 */ /* 0x000fea0003800000 */
.L_x_35399:
        /* <DEDUP_REMOVED lines=9> */
.L_x_35407:
[----:B------:R-:W-:-:S04]  /*82f0*/  I2FP.F32.S32 R0, R4 ;  /* 0x0000000400007245 */ /* 0x000fc80000201400 */
[----:B------:R-:W-:-:S05]  /*8300*/  F2FP.F16.F32.PACK_AB R0, RZ, R0 ;  /* 0x00000000ff00723e */ /* 0x000fca00000000ff */
[----:B------:R0:W-:Y:S01]  /*8310*/  STG.E.U16 desc[UR36][R2.64], R0 ;  /* 0x0000000002007986 */ /* 0x0001e2000c101524 */
[----:B------:R-:W-:Y:S05]  /*8320*/  BRA `(.L_x_35403) ;  /* 0x0000000800d07947 */ /* 0x000fea0003800000 */
.L_x_35406:
        /* <DEDUP_REMOVED lines=10> */
.L_x_35409:
[----:B------:R-:W-:-:S04]  /*83d0*/  I2FP.F32.S32 R4, R4 ;  /* 0x0000000400047245 */ /* 0x000fc80000201400 */
[----:B------:R-:W-:-:S04]  /*83e0*/  F2FP.F16.F32.PACK_AB R5, RZ, R4 ;  /* 0x00000004ff05723e */ /* 0x000fc800000000ff */
[----:B------:R-:W-:-:S05]  /*83f0*/  PRMT R5, R5, 0x5410, RZ ;  /* 0x0000541005057816 */ /* 0x000fca00000000ff */
[----:B------:R0:W-:Y:S01]  /*8400*/  STG.E desc[UR36][R2.64], R5 ;  /* 0x0000000502007986 */ /* 0x0001e2000c101924 */
[----:B------:R-:W-:Y:S05]  /*8410*/  BRA `(.L_x_35403) ;  /* 0x0000000800947947 */ /* 0x000fea0003800000 */
.L_x_35408:
[----:B------:R-:W0:Y:S02]  /*8420*/  I2F.F64 R4, R4 ;  /* 0x0000000400047312 */ /* 0x000e240000201c00 */
[----:B0-----:R0:W-:Y:S01]  /*8430*/  STG.E.64 desc[UR36][R2.64], R4 ;  /* 0x0000000402007986 */ /* 0x0011e2000c101b24 */
[----:B------:R-:W-:Y:S05]  /*8440*/  BRA `(.L_x_35403) ;  /* 0x0000000800887947 */ /* 0x000fea0003800000 */
.L_x_35398:
        /* <DEDUP_REMOVED lines=12> */
.L_x_35413:
        /* <DEDUP_REMOVED lines=18> */
.L_x_35416:
[----:B------:R-:W-:-:S04]  /*8630*/  SHF.R.U32.HI R5, RZ, 0x18, R5 ;  /* 0x00000018ff057819 */ /* 0x000fc80000011605 */
[----:B------:R-:W-:-:S07]  /*8640*/  LOP3.LUT R0, R0, 0x80, R5, 0xf8, !PT ;  /* 0x0000008000007812 */ /* 0x000fce00078ef805 */
.L_x_35415:
[----:B------:R-:W-:Y:S05]  /*8650*/  BSYNC.RECONVERGENT B0 ;  /* 0x0000000000007941 */ /* 0x000fea0003800200 */
.L_x_35414:
[----:B------:R0:W-:Y:S01]  /*8660*/  STG.E.U8 desc[UR36][R2.64], R0 ;  /* 0x0000000002007986 */ /* 0x0001e2000c101124 */
[----:B------:R-:W-:Y:S05]  /*8670*/  BRA `(.L_x_35403) ;  /* 0x0000000400fc7947 */ /* 0x000fea0003800000 */
.L_x_35412:
        /* <DEDUP_REMOVED lines=18> */
.L_x_35419:
[----:B------:R-:W-:-:S04]  /*87a0*/  SHF.R.U32.HI R5, RZ, 0x18, R5 ;  /* 0x00000018ff057819 */ /* 0x000fc80000011605 */
[----:B------:R-:W-:-:S07]  /*87b0*/  LOP3.LUT R0, R0, 0x80, R5, 0xf8, !PT ;  /* 0x0000008000007812 */ /* 0x000fce00078ef805 */
.L_x_35418:
[----:B------:R-:W-:Y:S05]  /*87c0*/  BSYNC.RECONVERGENT B0 ;  /* 0x0000000000007941 */ /* 0x000fea0003800200 */
.L_x_35417:
[----:B------:R0:W-:Y:S01]  /*87d0*/  STG.E.U8 desc[UR36][R2.64], R0 ;  /* 0x0000000002007986 */ /* 0x0001e2000c101124 */
[----:B------:R-:W-:Y:S05]  /*87e0*/  BRA `(.L_x_35403) ;  /* 0x0000000400a07947 */ /* 0x000fea0003800000 */
.L_x_35411:
        /* <DEDUP_REMOVED lines=22> */
.L_x_35421:
[----:B------:R-:W-:-:S05]  /*8950*/  SHF.R.S32.HI R5, RZ, 0x1f, R4 ;  /* 0x0000001fff057819 */ /* 0x000fca0000011404 */
[----:B------:R0:W-:Y:S01]  /*8960*/  STG.E.64 desc[UR36][R2.64], R4 ;  /* 0x0000000402007986 */ /* 0x0001e2000c101b24 */
[----:B------:R-:W-:Y:S05]  /*8970*/  BRA `(.L_x_35403) ;  /* 0x00000004003c7947 */ /* 0x000fea0003800000 */
.L_x_35420:
[----:B------:R0:W-:Y:S01]  /*8980*/  STG.E desc[UR36][R2.64], R4 ;  /* 0x0000000402007986 */ /* 0x0001e2000c101924 */
[----:B------:R-:W-:Y:S05]  /*8990*/  BRA `(.L_x_35403) ;  /* 0x0000000400347947 */ /* 0x000fea0003800000 */
.L_x_35410:
        /* <DEDUP_REMOVED lines=10> */
.L_x_35423:
[----:B------:R-:W-:Y:S01]  /*8a40*/  CS2R R6, SRZ ;  /* 0x0000000000067805 */ /* 0x000fe2000001ff00 */
[----:B------:R-:W0:Y:S04]  /*8a50*/  I2F.F64 R4, R4 ;  /* 0x0000000400047312 */ /* 0x000e280000201c00 */
[----:B0-----:R0:W-:Y:S01]  /*8a60*/  STG.E.128 desc[UR36][R2.64], R4 ;  /* 0x0000000402007986 */ /* 0x0011e2000c101d24 */
[----:B------:R-:W-:Y:S05]  /*8a70*/  BRA `(.L_x_35403) ;  /* 0x0000000000fc7947 */ /* 0x000fea0003800000 */
.L_x_35422:
[----:B------:R-:W-:-:S09]  /*8a80*/  UISETP.NE.AND UP0, UPT, UR4, 0xf, UPT ;  /* 0x0000000f0400788c */ /* 0x000fd2000bf05270 */
[----:B------:R-:W-:Y:S05]  /*8a90*/  BRA.U !UP0, `(.L_x_35424) ;  /* 0x0000000108e87547 */ /* 0x000fea000b800000 */
[----:B------:R-:W-:-:S09]  /*8aa0*/  UISETP.NE.AND UP0, UPT, UR4, 0x17, UPT ;  /* 0x000000170400788c */ /* 0x000fd2000bf05270 */
[----:B------:R-:W-:Y:S05]  /*8ab0*/  BRA.U !UP0, `(.L_x_35425) ;  /* 0x0000000108907547 */ /* 0x000fea000b800000 */
[----:B------:R-:W-:-:S09]  /*8ac0*/  UISETP.NE.AND UP0, UPT, UR4, 0x18, UPT ;  /* 0x000000180400788c */ /* 0x000fd2000bf05270 */
[----:B------:R-:W-:Y:S05]  /*8ad0*/  BRA.U !UP0, `(.L_x_35426) ;  /* 0x0000000108447547 */ /* 0x000fea000b800000 */
.L_x_35402:
        /* <DEDUP_REMOVED lines=16> */
.L_x_35427:
[----:B------:R-:W-:Y:S05]  /*8be0*/  BRA `(.L_x_35403) ;  /* 0x0000000000a07947 */ /* 0x000fea0003800000 */
.L_x_35426:
        /* <DEDUP_REMOVED lines=13> */
.L_x_35429:
[----:B------:R-:W-:Y:S05]  /*8cc0*/  BSYNC.RECONVERGENT B0 ;  /* 0x0000000000007941 */ /* 0x000fea0003800200 */
.L_x_35428:
[----:B------:R-:W-:-:S05]  /*8cd0*/  LOP3.LUT R5, R0, 0x80, R5, 0xf8, !PT ;  /* 0x0000008000057812 */ /* 0x000fca00078ef805 */
[----:B------:R0:W-:Y:S01]  /*8ce0*/  STG.E.U8 desc[UR36][R2.64], R5 ;  /* 0x0000000502007986 */ /* 0x0001e2000c101124 */
[----:B------:R-:W-:Y:S05]  /*8cf0*/  BRA `(.L_x_35403) ;  /* 0x00000000005c7947 */ /* 0x000fea0003800000 */
.L_x_35425:
        /* <DEDUP_REMOVED lines=12> */
.L_x_35431:
[----:B------:R-:W-:Y:S02]  /*8dc0*/  ISETP.GT.U32.AND P0, PT, R4, 0x7f800000, PT ;  /* 0x7f8000000400780c */ /* 0x000fe40003f04070 */
[----:B------:R-:W-:-:S04]  /*8dd0*/  MOV R0, 0x7f ;  /* 0x0000007f00007802 */ /* 0x000fc80000000f00 */
[----:B------:R-:W-:-:S07]  /*8de0*/  SEL R0, R0, 0x7c, P0 ;  /* 0x0000007c00007807 */ /* 0x000fce0000000000 */
.L_x_35432:
[----:B------:R-:W-:Y:S05]  /*8df0*/  BSYNC.RECONVERGENT B0 ;  /* 0x0000000000007941 */ /* 0x000fea0003800200 */
.L_x_35430:
[----:B------:R-:W-:-:S04]  /*8e00*/  SHF.R.U32.HI R5, RZ, 0x18, R5 ;  /* 0x00000018ff057819 */ /* 0x000fc80000011605 */
[----:B------:R-:W-:-:S05]  /*8e10*/  LOP3.LUT R5, R0, 0x80, R5, 0xf8, !PT ;  /* 0x0000008000057812 */ /* 0x000fca00078ef805 */
[----:B------:R0:W-:Y:S01]  /*8e20*/  STG.E.U8 desc[UR36][R2.64], R5 ;  /* 0x0000000502007986 */ /* 0x0001e2000c101124 */
[----:B------:R-:W-:Y:S05]  /*8e30*/  BRA `(.L_x_35403) ;  /* 0x00000000000c7947 */ /* 0x000fea0003800000 */
.L_x_35424:
[----:B------:R-:W-:-:S04]  /*8e40*/  I2FP.F32.S32 R0, R4 ;  /* 0x0000000400007245 */ /* 0x000fc80000201400 */
[----:B------:R-:W-:-:S05]  /*8e50*/  F2FP.BF16.F32.PACK_AB R0, RZ, R0 ;  /* 0x00000000ff00723e */ /* 0x000fca00000010ff */
[----:B------:R0:W-:Y:S02]  /*8e60*/  STG.E.U16 desc[UR36][R2.64], R0 ;  /* 0x0000000002007986 */ /* 0x0001e4000c101524 */
.L_x_35403:
[----:B------:R-:W-:-:S07]  /*8e70*/  VIADD R17, R17, 0x80 ;  /* 0x0000008011117836 */ /* 0x000fce0000000000 */
.L_x_35363:
[----:B------:R-:W-:Y:S05]  /*8e80*/  BSYNC.RECONVERGENT B6 ;  /* 0x0000000000067941 */ /* 0x000fea0003800200 */
.L_x_35362:
        /* <DEDUP_REMOVED lines=306> */
.L_x_35433:
        /* <DEDUP_REMOVED lines=18> */
.L_x_35437:
[----:B------:R0:W5:Y:S01]  /*a2d0*/  LDG.E.U8 R0, desc[UR36][R2.64] ;  /* 0x0000002402007981 */ /* 0x000162000c1e1100 */
[----:B------:R-:W-:Y:S05]  /*a2e0*/  BRA `(.L_x_35439) ;  /* 0x0000000c002c7947 */ /* 0x000fea0003800000 */
.L_x_35436:
        /* <DEDUP_REMOVED lines=8> */
.L_x_35441:
[----:B------:R0:W5:Y:S01]  /*a370*/  LDG.E R0, desc[UR36][R2.64] ;  /* 0x0000002402007981 */ /* 0x000162000c1e1900 */
[----:B------:R-:W-:Y:S05]  /*a380*/  BRA `(.L_x_35439) ;  /* 0x0000000c00047947 */ /* 0x000fea0003800000 */
.L_x_35440:
[----:B------:R0:W5:Y:S01]  /*a390*/  LDG.E.S16 R0, desc[UR36][R2.64] ;  /* 0x0000002402007981 */ /* 0x000162000c1e1700 */
[----:B------:R-:W-:Y:S05]  /*a3a0*/  BRA `(.L_x_35439) ;  /* 0x0000000800fc7947 */ /* 0x000fea0003800000 */
.L_x_35435:
        /* <DEDUP_REMOVED lines=9> */
.L_x_35443:
[----:B------:R-:W2:Y:S02]  /*a440*/  LDG.E.U16 R2, desc[UR36][R2.64] ;  /* 0x0000002402027981 */ /* 0x000ea4000c1e1500 */
[----:B--2---:R-:W-:-:S06]  /*a450*/  HADD2.F32 R0, -RZ, R2.H0_H0 ;  /* 0x20000002ff007230 */ /* 0x004fcc0000004100 */
[----:B------:R-:W0:Y:S01]  /*a460*/  F2I.FTZ.TRUNC.NTZ R0, R0 ;  /* 0x0000000000007305 */ /* 0x000e22000021f100 */
[----:B------:R-:W-:Y:S05]  /*a470*/  BRA `(.L_x_35439) ;  /* 0x0000000800c87947 */ /* 0x000fea0003800000 */
.L_x_35442:
        /* <DEDUP_REMOVED lines=9> */
.L_x_35445:
[----:B------:R-:W2:Y:S02]  /*a510*/  LDG.E.U16 R2, desc[UR36][R2.64] ;  /* 0x0000002402027981 */ /* 0x000ea4000c1e1500 */
[----:B--2---:R-:W-:-:S06]  /*a520*/  HADD2.F32 R0, -RZ, R2.H0_H0 ;  /* 0x20000002ff007230 */ /* 0x004fcc0000004100 */
[----:B------:R-:W0:Y:S01]  /*a530*/  F2I.FTZ.TRUNC.NTZ R0, R0 ;  /* 0x0000000000007305 */ /* 0x000e22000021f100 */
[----:B------:R-:W-:Y:S05]  /*a540*/  BRA `(.L_x_35439) ;  /* 0x0000000800947947 */ /* 0x000fea0003800000 */
.L_x_35444:
[----:B------:R-:W2:Y:S02]  /*a550*/  LDG.E.64 R2, desc[UR36][R2.64] ;  /* 0x0000002402027981 */ /* 0x000ea4000c1e1b00 */
[----:B--2---:R0:W1:Y:S02]  /*a560*/  F2I.F64.TRUNC R0, R2 ;  /* 0x0000000200007311 */ /* 0x004064000030d100 */
[----:B01----:R-:W-:Y:S05]  /*a570*/  BRA `(.L_x_35439) ;  /* 0x0000000800887947 */ /* 0x003fea0003800000 */
.L_x_35434:
        /* <DEDUP_REMOVED lines=12> */
.L_x_35448:
[----:B------:R-:W2:Y:S02]  /*a640*/  LDG.E.64 R2, desc[UR36][R2.64] ;  /* 0x0000002402027981 */ /* 0x000ea4000c1e1b00 */
[----:B--2---:R0:W1:Y:S02]  /*a650*/  F2I.F64.TRUNC R0, R2 ;  /* 0x0000000200007311 */ /* 0x004064000030d100 */
[----:B01----:R-:W-:Y:S05]  /*a660*/  BRA `(.L_x_35439) ;  /* 0x00000008004c7947 */ /* 0x003fea0003800000 */
.L_x_35447:
        /* <DEDUP_REMOVED lines=26> */
.L_x_35450:
        /* <DEDUP_REMOVED lines=13> */
.L_x_35449:
[----:B------:R-:W2:Y:S02]  /*a8e0*/  LDG.E.U16 R0, desc[UR36][R2.64] ;  /* 0x0000002402007981 */ /* 0x000ea4000c1e1500 */
[----:B--2---:R-:W-:-:S06]  /*a8f0*/  IMAD.U32 R0, R0, 0x10000, RZ ;  /* 0x0001000000007824 */ /* 0x004fcc00078e00ff */
[----:B------:R-:W0:Y:S01]  /*a900*/  F2I.FTZ.TRUNC.NTZ R0, R0 ;  /* 0x0000000000007305 */ /* 0x000e22000021f100 */
[----:B------:R-:W-:Y:S05]  /*a910*/  BRA `(.L_x_35439) ;  /* 0x0000000400a07947 */ /* 0x000fea0003800000 */
.L_x_35446:
        /* <DEDUP_REMOVED lines=10> */
.L_x_35453:
        /* <DEDUP_REMOVED lines=21> */
.L_x_35457:
[----:B------:R-:W-:Y:S05]  /*ab10*/  BSYNC.RECONVERGENT B1 ;  /* 0x0000000000017941 */ /* 0x000fea0003800200 */
.L_x_35456:
[----:B------:R-:W-:Y:S01]  /*ab20*/  IMAD.SHL.U32 R0, R0, 0x100000, RZ ;  /* 0x0010000000007824 */ /* 0x000fe200078e00ff */
[----:B------:R-:W-:-:S04]  /*ab30*/  LEA R2, R2, 0x3b800000, 0x17 ;  /* 0x3b80000002027811 */ /* 0x000fc800078eb8ff */
[----:B------:R-:W-:-:S07]  /*ab40*/  LOP3.LUT R0, R2, R0, R7, 0xfe, !PT ;  /* 0x0000000002007212 */ /* 0x000fce00078efe07 */
.L_x_35455:
[----:B------:R-:W-:Y:S05]  /*ab50*/  BSYNC.RECONVERGENT B0 ;  /* 0x0000000000007941 */ /* 0x000fea0003800200 */
.L_x_35454:
[----:B------:R-:W2:Y:S01]  /*ab60*/  F2I.FTZ.TRUNC.NTZ R0, R0 ;  /* 0x0000000000007305 */ /* 0x000ea2000021f100 */
[----:B------:R-:W-:Y:S05]  /*ab70*/  BRA `(.L_x_35439) ;  /* 0x0000000400087947 */ /* 0x000fea0003800000 */
.L_x_35452:
        /* <DEDUP_REMOVED lines=21> */
.L_x_35461:
[----:B------:R-:W-:Y:S05]  /*acd0*/  BSYNC.RECONVERGENT B1 ;  /* 0x0000000000017941 */ /* 0x000fea0003800200 */
.L_x_35460:
[----:B------:R-:W-:Y:S02]  /*ace0*/  SHF.L.U32 R0, R0, 0x15, RZ ;  /* 0x0000001500007819 */ /* 0x000fe400000006ff */
[----:B------:R-:W-:-:S04]  /*acf0*/  LEA R2, R2, 0x37800000, 0x17 ;  /* 0x3780000002027811 */ /* 0x000fc800078eb8ff */
[----:B------:R-:W-:-:S07]  /*ad00*/  LOP3.LUT R0, R2, R0, R7, 0xfe, !PT ;  /* 0x0000000002007212 */ /* 0x000fce00078efe07 */
.L_x_35459:
[----:B------:R-:W-:Y:S05]  /*ad10*/  BSYNC.RECONVERGENT B0 ;  /* 0x0000000000007941 */ /* 0x000fea0003800200 */
.L_x_35458:
[----:B------:R-:W0:Y:S01]  /*ad20*/  F2I.FTZ.TRUNC.NTZ R0, R0 ;  /* 0x0000000000007305 */ /* 0x000e22000021f100 */
[----:B------:R-:W-:Y:S05]  /*ad30*/  BRA `(.L_x_35439) ;  /* 0x0000000000987947 */ /* 0x000fea0003800000 */
.L_x_35451:
        /* <DEDUP_REMOVED lines=14> */
.L_x_35465:
[----:B------:R-:W-:Y:S05]  /*ae20*/  BSYNC.RECONVERGENT B0 ;  /* 0x0000000000007941 */ /* 0x000fea0003800200 */
.L_x_35464:
[----:B------:R-:W4:Y:S01]  /*ae30*/  F2I.FTZ.TRUNC.NTZ R0, R0 ;  /* 0x0000000000007305 */ /* 0x000f22000021f100 */
[----:B------:R-:W-:Y:S05]  /*ae40*/  BRA `(.L_x_35439) ;  /* 0x0000000000547947 */ /* 0x000fea0003800000 */
.L_x_35438:
        /* <DEDUP_REMOVED lines=16> */
.L_x_35466:
[----:B------:R-:W-:Y:S01]  /*af50*/  IMAD.MOV.U32 R0, RZ, RZ, RZ ;  /* 0x000000ffff007224 */ /* 0x000fe200078e00ff */
[----:B------:R-:W-:Y:S06]  /*af60*/  BRA `(.L_x_35439) ;  /* 0x00000000000c7947 */ /* 0x000fec0003800000 */
.L_x_35463:
[----:B------:R0:W5:Y:S01]  /*af70*/  LDG.E R0, desc[UR36][R2.64] ;  /* 0x0000002402007981 */ /* 0x000162000c1e1900 */
[----:B------:R-:W-:Y:S05]  /*af80*/  BRA `(.L_x_35439) ;  /* 0x0000000000047947 */ /* 0x000fea0003800000 */
.L_x_35462:
[----:B------:R3:W5:Y:S02]  /*af90*/  LDG.E R0, desc[UR36][R2.64] ;  /* 0x0000002402007981 */ /* 0x000764000c1e1900 */
.L_x_35439:
[----:B------:R-:W0:Y:S01]  /*afa0*/  LDCU UR5, c[0x0][0x594] ;  /* 0x0000b280ff0577ac */ /* 0x000e220008000800 */
[----:B------:R-:W-:-:S04]  /*afb0*/  UPRMT UR4, UR41, 0x9910, URZ ;  /* 0x0000991029047896 */ /* 0x000fc800080000ff */
[----:B------:R-:W-:Y:S01]  /*afc0*/  UISETP.GT.AND UP0, UPT, UR4, 0x9, UPT ;  /* 0x000000090400788c */ /* 0x000fe2000bf04270 */
[----:B012345:R-:W-:-:S08]  /*afd0*/  VIMNMX R2, PT, PT, R0, UR5, !PT ;  /* 0x0000000500027c48 */ /* 0x03ffd0000ffe0100 */
        /* <DEDUP_REMOVED lines=11> */
.L_x_35470:
[----:B------:R-:W-:Y:S01]  /*b090*/  STG.E.U8 desc[UR36][R16.64], R2 ;  /* 0x0000000210007986 */ /* 0x000fe2000c101124 */
[----:B------:R-:W-:Y:S05]  /*b0a0*/  EXIT ;  /* 0x000000000000794d */ /* 0x000fea0003800000 */
.L_x_35469:
        /* <DEDUP_REMOVED lines=9> */
.L_x_35473:
[----:B------:R-:W-:Y:S01]  /*b140*/  STG.E desc[UR36][R16.64], R2 ;  /* 0x0000000210007986 */ /* 0x000fe2000c101924 */
[----:B------:R-:W-:Y:S05]  /*b150*/  EXIT ;  /* 0x000000000000794d */ /* 0x000fea0003800000 */
.L_x_35472:
[----:B------:R-:W-:Y:S01]  /*b160*/  STG.E.U16 desc[UR36][R16.64], R2 ;  /* 0x0000000210007986 */ /* 0x000fe2000c101524 */
[----:B------:R-:W-:Y:S05]  /*b170*/  EXIT ;  /* 0x000000000000794d */ /* 0x000fea0003800000 */
.L_x_35468:
        /* <DEDUP_REMOVED lines=9> */
.L_x_35475:
[----:B------:R-:W-:-:S04]  /*b210*/  I2FP.F32.S32 R0, R2 ;  /* 0x0000000200007245 */ /* 0x000fc80000201400 */
[----:B------:R-:W-:-:S05]  /*b220*/  F2FP.F16.F32.PACK_AB R0, RZ, R0 ;  /* 0x00000000ff00723e */ /* 0x000fca00000000ff */
[----:B------:R-:W-:Y:S01]  /*b230*/  STG.E.U16 desc[UR36][R16.64], R0 ;  /* 0x0000000010007986 */ /* 0x000fe2000c101524 */
[----:B------:R-:W-:Y:S05]  /*b240*/  EXIT ;  /* 0x000000000000794d */ /* 0x000fea0003800000 */
.L_x_35474:
        /* <DEDUP_REMOVED lines=10> */
.L_x_35477:
[----:B------:R-:W-:-:S04]  /*b2f0*/  I2FP.F32.S32 R2, R2 ;  /* 0x0000000200027245 */ /* 0x000fc80000201400 */
[----:B------:R-:W-:-:S04]  /*b300*/  F2FP.F16.F32.PACK_AB R3, RZ, R2 ;  /* 0x00000002ff03723e */ /* 0x000fc800000000ff */
[----:B------:R-:W-:-:S05]  /*b310*/  PRMT R3, R3, 0x5410, RZ ;  /* 0x0000541003037816 */ /* 0x000fca00000000ff */
[----:B------:R-:W-:Y:S01]  /*b320*/  STG.E desc[UR36][R16.64], R3 ;  /* 0x0000000310007986 */ /* 0x000fe2000c101924 */
[----:B------:R-:W-:Y:S05]  /*b330*/  EXIT ;  /* 0x000000000000794d */ /* 0x000fea0003800000 */
.L_x_35476:
[----:B------:R-:W0:Y:S02]  /*b340*/  I2F.F64 R2, R2 ;  /* 0x0000000200027312 */ /* 0x000e240000201c00 */
[----:B0-----:R-:W-:Y:S01]  /*b350*/  STG.E.64 desc[UR36][R16.64], R2 ;  /* 0x0000000210007986 */ /* 0x001fe2000c101b24 */
[----:B------:R-:W-:Y:S05]  /*b360*/  EXIT ;  /* 0x000000000000794d */ /* 0x000fea0003800000 */
.L_x_35467:
        /* <DEDUP_REMOVED lines=12> */
.L_x_35481:
        /* <DEDUP_REMOVED lines=17> */
.L_x_35484:
[----:B------:R-:W-:-:S04]  /*b540*/  SHF.R.U32.HI R3, RZ, 0x18, R3 ;  /* 0x00000018ff037819 */ /* 0x000fc80000011603 */
[----:B------:R-:W-:-:S04]  /*b550*/  LOP3.LUT R0, R0, 0x80, R3, 0xf8, !PT ;  /* 0x0000008000007812 */ /* 0x000fc800078ef803 */
[----:B------:R-:W-:-:S07]  /*b560*/  PRMT R8, R0, 0x7610, R8 ;  /* 0x0000761000087816 */ /* 0x000fce0000000008 */
.L_x_35483:
[----:B------:R-:W-:Y:S05]  /*b570*/  BSYNC.RECONVERGENT B0 ;  /* 0x0000000000007941 */ /* 0x000fea0003800200 */
.L_x_35482:
[----:B------:R-:W-:Y:S01]  /*b580*/  STG.E.U8 desc[UR36][R16.64], R8 ;  /* 0x0000000810007986 */ /* 0x000fe2000c101124 */
[----:B------:R-:W-:Y:S05]  /*b590*/  EXIT ;  /* 0x000000000000794d */ /* 0x000fea0003800000 */
.L_x_35480:
        /* <DEDUP_REMOVED lines=17> */
.L_x_35487:
[----:B------:R-:W-:-:S04]  /*b6b0*/  SHF.R.U32.HI R3, RZ, 0x18, R3 ;  /* 0x00000018ff037819 */ /* 0x000fc80000011603 */
[----:B------:R-:W-:-:S04]  /*b6c0*/  LOP3.LUT R0, R0, 0x80, R3, 0xf8, !PT ;  /* 0x0000008000007812 */ /* 0x000fc800078ef803 */
[----:B------:R-:W-:-:S07]  /*b6d0*/  PRMT R8, R0, 0x7610, R8 ;  /* 0x0000761000087816 */ /* 0x000fce0000000008 */
.L_x_35486:
[----:B------:R-:W-:Y:S05]  /*b6e0*/  BSYNC.RECONVERGENT B0 ;  /* 0x0000000000007941 */ /* 0x000fea0003800200 */
.L_x_35485:
[----:B------:R-:W-:Y:S01]  /*b6f0*/  STG.E.U8 desc[UR36][R16.64], R8 ;  /* 0x0000000810007986 */ /* 0x000fe2000c101124 */
[----:B------:R-:W-:Y:S05]  /*b700*/  EXIT ;  /* 0x000000000000794d */ /* 0x000fea0003800000 */
.L_x_35479:
        /* <DEDUP_REMOVED lines=22> */
.L_x_35489:
[----:B------:R-:W-:-:S05]  /*b870*/  SHF.R.S32.HI R3, RZ, 0x1f, R2 ;  /* 0x0000001fff037819 */ /* 0x000fca0000011402 */
[----:B------:R-:W-:Y:S01]  /*b880*/  STG.E.64 desc[UR36][R16.64], R2 ;  /* 0x0000000210007986 */ /* 0x000fe2000c101b24 */
[----:B------:R-:W-:Y:S05]  /*b890*/  EXIT ;  /* 0x000000000000794d */ /* 0x000fea0003800000 */
.L_x_35488:
[----:B------:R-:W-:Y:S01]  /*b8a0*/  STG.E desc[UR36][R16.64], R2 ;  /* 0x0000000210007986 */ /* 0x000fe2000c101924 */
[----:B------:R-:W-:Y:S05]  /*b8b0*/  EXIT ;  /* 0x000000000000794d */ /* 0x000fea0003800000 */
.L_x_35478:
        /* <DEDUP_REMOVED lines=10> */
.L_x_35491:
[----:B------:R-:W-:Y:S01]  /*b960*/  CS2R R6, SRZ ;  /* 0x0000000000067805 */ /* 0x000fe2000001ff00 */
[----:B------:R-:W0:Y:S04]  /*b970*/  I2F.F64 R4, R2 ;  /* 0x0000000200047312 */ /* 0x000e280000201c00 */
[----:B0-----:R-:W-:Y:S01]  /*b980*/  STG.E.128 desc[UR36][R16.64], R4 ;  /* 0x0000000410007986 */ /* 0x001fe2000c101d24 */
[----:B------:R-:W-:Y:S05]  /*b990*/  EXIT ;  /* 0x000000000000794d */ /* 0x000fea0003800000 */
.L_x_35490:
[----:B------:R-:W-:-:S09]  /*b9a0*/  UISETP.NE.AND UP0, UPT, UR4, 0xf, UPT ;  /* 0x0000000f0400788c */ /* 0x000fd2000bf05270 */
[----:B------:R-:W-:Y:S05]  /*b9b0*/  BRA.U !UP0, `(.L_x_35492) ;  /* 0x0000000108e87547 */ /* 0x000fea000b800000 */
[----:B------:R-:W-:-:S09]  /*b9c0*/  UISETP.NE.AND UP0, UPT, UR4, 0x17, UPT ;  /* 0x000000170400788c */ /* 0x000fd2000bf05270 */
[----:B------:R-:W-:Y:S05]  /*b9d0*/  BRA.U !UP0, `(.L_x_35493) ;  /* 0x0000000108907547 */ /* 0x000fea000b800000 */
[----:B------:R-:W-:-:S09]  /*b9e0*/  UISETP.NE.AND UP0, UPT, UR4, 0x18, UPT ;  /* 0x000000180400788c */ /* 0x000fd2000bf05270 */
[----:B------:R-:W-:Y:S05]  /*b9f0*/  BRA.U !UP0, `(.L_x_35494) ;  /* 0x0000000108447547 */ /* 0x000fea000b800000 */
.L_x_35471:
        /* <DEDUP_REMOVED lines=16> */
.L_x_35495:
[----:B------:R-:W-:Y:S05]  /*bb00*/  EXIT ;  /* 0x000000000000794d */ /* 0x000fea0003800000 */
.L_x_35494:
        /* <DEDUP_REMOVED lines=13> */
.L_x_35497:
[----:B------:R-:W-:Y:S05]  /*bbe0*/  BSYNC.RECONVERGENT B0 ;  /* 0x0000000000007941 */ /* 0x000fea0003800200 */
.L_x_35496:
[----:B------:R-:W-:-:S05]  /*bbf0*/  LOP3.LUT R3, R0, 0x80, R3, 0xf8, !PT ;  /* 0x0000008000037812 */ /* 0x000fca00078ef803 */
[----:B------:R-:W-:Y:S01]  /*bc00*/  STG.E.U8 desc[UR36][R16.64], R3 ;  /* 0x0000000310007986 */ /* 0x000fe2000c101124 */
[----:B------:R-:W-:Y:S05]  /*bc10*/  EXIT ;  /* 0x000000000000794d */ /* 0x000fea0003800000 */
.L_x_35493:
        /* <DEDUP_REMOVED lines=12> */
.L_x_35499:
[----:B------:R-:W-:Y:S01]  /*bce0*/  IMAD.MOV.U32 R0, RZ, RZ, 0x7f ;  /* 0x0000007fff007424 */ /* 0x000fe200078e00ff */
[----:B------:R-:W-:-:S04]  /*bcf0*/  ISETP.GT.U32.AND P0, PT, R2, 0x7f800000, PT ;  /* 0x7f8000000200780c */ /* 0x000fc80003f04070 */
[----:B------:R-:W-:-:S09]  /*bd00*/  SEL R0, R0, 0x7c, P0 ;  /* 0x0000007c00007807 */ /* 0x000fd20000000000 */
.L_x_35500:
[----:B------:R-:W-:Y:S05]  /*bd10*/  BSYNC.RECONVERGENT B0 ;  /* 0x0000000000007941 */ /* 0x000fea0003800200 */
.L_x_35498:
[----:B------:R-:W-:-:S04]  /*bd20*/  SHF.R.U32.HI R3, RZ, 0x18, R3 ;  /* 0x00000018ff037819 */ /* 0x000fc80000011603 */
[----:B------:R-:W-:-:S05]  /*bd30*/  LOP3.LUT R3, R0, 0x80, R3, 0xf8, !PT ;  /* 0x0000008000037812 */ /* 0x000fca00078ef803 */
[----:B------:R-:W-:Y:S01]  /*bd40*/  STG.E.U8 desc[UR36][R16.64], R3 ;  /* 0x0000000310007986 */ /* 0x000fe2000c101124 */
[----:B------:R-:W-:Y:S05]  /*bd50*/  EXIT ;  /* 0x000000000000794d */ /* 0x000fea0003800000 */
.L_x_35492:
[----:B------:R-:W-:-:S04]  /*bd60*/  I2FP.F32.S32 R0, R2 ;  /* 0x0000000200007245 */ /* 0x000fc80000201400 */
[----:B------:R-:W-:-:S05]  /*bd70*/  F2FP.BF16.F32.PACK_AB R0, RZ, R0 ;  /* 0x00000000ff00723e */ /* 0x000fca00000010ff */
[----:B------:R-:W-:Y:S01]  /*bd80*/  STG.E.U16 desc[UR36][R16.64], R0 ;  /* 0x0000000010007986 */ /* 0x000fe2000c101524 */
[----:B------:R-:W-:Y:S05]  /*bd90*/  EXIT ;  /* 0x000000000000794d */ /* 0x000fea0003800000 */
.L_x_35501:
        /* <DEDUP_REMOVED lines=14> */
.L_x_41198:


//--------------------- .text._ZN2at6native27unrolled_elementwise_kernelINS0_13AUnaryFunctorIiiiZZZNS0_19maximum_kernel_cudaERNS_18TensorIteratorBaseEENKUlvE_clEvENKUlvE1_clEvEUliiE_EESt5arrayIPcLm2EELi4E23TrivialOffsetCalculatorILi1EjESD_NS0_6memory12LoadWithCastILi1EEENSE_13StoreWithCastILi1EEEEEviT_T0_T2_T3_T4_T5_ --------------------------
	.section	.text._ZN2at6native27unrolled_elementwise_kernelINS0_13AUnaryFunctorIiiiZZZNS0_19maximum_kernel_cudaERNS_18TensorIteratorBaseEENKUlvE_clEvENKUlvE1_clEvEUliiE_EESt5arrayIPcLm2EELi4E23TrivialOffsetCalculatorILi1EjESD_NS0_6memory12LoadWithCastILi1EEENSE_13StoreWithCastILi1EEEEEviT_T0_T2_T3_T4_T5_,"ax",@progbits
	.align	128
        .global         _ZN2at6native27unrolled_elementwise_kernelINS0_13AUnaryFunctorIiiiZZZNS0_19maximum_kernel_cudaERNS_18TensorIteratorBaseEENKUlvE_clEvENKUlvE1_clEvEUliiE_EESt5arrayIPcLm2EELi4E23TrivialOffsetCalculatorILi1EjESD_NS0_6memory12LoadWithCastILi1EEENSE_13StoreWithCastILi1EEEEEviT_T0_T2_T3_T4_T5_
        .type           _ZN2at6native27unrolled_elementwise_kernelINS0_13AUnaryFunctorIiiiZZZNS0_19maximum_kernel_cudaERNS_18TensorIteratorBaseEENKUlvE_clEvENKUlvE1_clEvEUliiE_EESt5arrayIPcLm2EELi4E23TrivialOffsetCalculatorILi1EjESD_NS0_6memory12LoadWithCastILi1EEENSE_13StoreWithCastILi1EEEEEviT_T0_T2_T3_T4_T5_,@function
        .size           _ZN2at6native27unrolled_elementwise_kernelINS0_13AUnaryFunctorIiiiZZZNS0_19maximum_kernel_cudaERNS_18TensorIteratorBaseEENKUlvE_clEvENKUlvE1_clEvEUliiE_EESt5arrayIPcLm2EELi4E23TrivialOffsetCalculatorILi1EjESD_NS0_6memory12LoadWithCastILi1EEENSE_13StoreWithCastILi1EEEEEviT_T0_T2_T3_T4_T5_,(.L_x_41199 - _ZN2at6native27unrolled_elementwise_kernelINS0_13AUnaryFunctorIiiiZZZNS0_19maximum_kernel_cudaERNS_18TensorIteratorBaseEENKUlvE_clEvENKUlvE1_clEvEUliiE_EESt5arrayIPcLm2EELi4E23TrivialOffsetCalculatorILi1EjESD_NS0_6memory12LoadWithCastILi1EEENSE_13StoreWithCastILi1EEEEEviT_T0_T2_T3_T4_T5_)
        .other          _ZN2at6native27unrolled_elementwise_kernelINS0_13AUnaryFunctorIiiiZZZNS0_19maximum_kernel_cudaERNS_18TensorIteratorBaseEENKUlvE_clEvENKUlvE1_clEvEUliiE_EESt5arrayIPcLm2EELi4E23TrivialOffsetCalculatorILi1EjESD_NS0_6memory12LoadWithCastILi1EEENSE_13StoreWithCastILi1EEEEEviT_T0_T2_T3_T4_T5_,@"STO_CUDA_ENTRY STV_DEFAULT"
_ZN2at6native27unrolled_elementwise_kernelINS0_13AUnaryFunctorIiiiZZZNS0_19maximum_kernel_cudaERNS_18TensorIteratorBaseEENKUlvE_clEvENKUlvE1_clEvEUliiE_EESt5arrayIPcLm2EELi4E23TrivialOffsetCalculatorILi1EjESD_NS0_6memory12LoadWithCastILi1EEENSE_13StoreWithCastILi1EEEEEviT_T0_T2_T3_T4_T5_:
.text._ZN2at6native27unrolled_elementwise_kernelINS0_13AUnaryFunctorIiiiZZZNS0_19maximum_kernel_cudaERNS_18TensorIteratorBaseEENKUlvE_clEvENKUlvE1_clEvEUliiE_EESt5arrayIPcLm2EELi4E23TrivialOffsetCalculatorILi1EjESD_NS0_6memory12LoadWithCastILi1EEENSE_13StoreWithCastILi1EEEEEviT_T0_T2_T3_T4_T5_:
        /* <DEDUP_REMOVED lines=31> */
.L_x_35507:
[----:B------:R3:W5:Y:S01]  /*01f0*/  LDG.E.U8 R19, desc[UR36][R4.64] ;  /* 0x0000002404137981 */ /* 0x000762000c1e1100 */
[----:B------:R-:W-:Y:S05]  /*0200*/  BRA `(.L_x_35509) ;  /* 0x0000000c00307947 */ /* 0x000fea0003800000 */
.L_x_35506:
        /* <DEDUP_REMOVED lines=8> */
.L_x_35511:
[----:B------:R1:W5:Y:S01]  /*0290*/  LDG.E R19, desc[UR36][R4.64] ;  /* 0x0000002404137981 */ /* 0x000362000c1e1900 */
[----:B------:R-:W-:Y:S05]  /*02a0*/  BRA `(.L_x_35509) ;  /* 0x0000000c00087947 */ /* 0x000fea0003800000 */
.L_x_35510:
[----:B------:R2:W5:Y:S01]  /*02b0*/  LDG.E.S16 R19, desc[UR36][R4.64] ;  /* 0x0000002404137981 */ /* 0x000562000c1e1700 */
[----:B------:R-:W-:Y:S05]  /*02c0*/  BRA `(.L_x_35509) ;  /* 0x0000000c00007947 */ /* 0x000fea0003800000 */
.L_x_35505:
        /* <DEDUP_REMOVED lines=9> */
.L_x_35513:
[----:B------:R-:W2:Y:S02]  /*0360*/  LDG.E.U16 R4, desc[UR36][R4.64] ;  /* 0x0000002404047981 */ /* 0x000ea4000c1e1500 */
[----:B--2---:R-:W-:-:S06]  /*0370*/  HADD2.F32 R19, -RZ, R4.H0_H0 ;  /* 0x20000004ff137230 */ /* 0x004fcc0000004100 */
[----:B------:R-:W0:Y:S01]  /*0380*/  F2I.FTZ.TRUNC.NTZ R19, R19 ;  /* 0x0000001300137305 */ /* 0x000e22000021f100 */
[----:B------:R-:W-:Y:S05]  /*0390*/  BRA `(.L_x_35509) ;  /* 0x0000000800cc7947 */ /* 0x000fea0003800000 */
.L_x_35512:
        /* <DEDUP_REMOVED lines=9> */
.L_x_35515:
[----:B------:R-:W2:Y:S02]  /*0430*/  LDG.E.U16 R4, desc[UR36][R4.64] ;  /* 0x0000002404047981 */ /* 0x000ea4000c1e1500 */
[----:B--2---:R-:W-:-:S06]  /*0440*/  HADD2.F32 R19, -RZ, R4.H0_H0 ;  /* 0x20000004ff137230 */ /* 0x004fcc0000004100 */
[----:B------:R-:W0:Y:S01]  /*0450*/  F2I.FTZ.TRUNC.NTZ R19, R19 ;  /* 0x0000001300137305 */ /* 0x000e22000021f100 */
[----:B------:R-:W-:Y:S05]  /*0460*/  BRA `(.L_x_35509) ;  /* 0x0000000800987947 */ /* 0x000fea0003800000 */
.L_x_35514:
[----:B------:R-:W2:Y:S02]  /*0470*/  LDG.E.64 R4, desc[UR36][R4.64] ;  /* 0x0000002404047981 */ /* 0x000ea4000c1e1b00 */
[----:B--2---:R0:W1:Y:S02]  /*0480*/  F2I.F64.TRUNC R19, R4 ;  /* 0x0000000400137311 */ /* 0x004064000030d100 */
[----:B01----:R-:W-:Y:S05]  /*0490*/  BRA `(.L_x_35509) ;  /* 0x00000008008c7947 */ /* 0x003fea0003800000 */
.L_x_35504:
        /* <DEDUP_REMOVED lines=12> */
.L_x_35518:
[----:B------:R-:W2:Y:S02]  /*0560*/  LDG.E.64 R4, desc[UR36][R4.64] ;  /* 0x0000002404047981 */ /* 0x000ea4000c1e1b00 */
[----:B--2---:R0:W1:Y:S02]  /*0570*/  F2I.F64.TRUNC R19, R4 ;  /* 0x0000000400137311 */ /* 0x004064000030d100 */
[----:B01----:R-:W-:Y:S05]  /*0580*/  BRA `(.L_x_35509) ;  /* 0x0000000800507947 */ /* 0x003fea0003800000 */
.L_x_35517:
        /* <DEDUP_REMOVED lines=26> */
.L_x_35520:
        /* <DEDUP_REMOVED lines=14> */
.L_x_35519:
[----:B------:R-:W2:Y:S02]  /*0810*/  LDG.E.U16 R19, desc[UR36][R4.64] ;  /* 0x0000002404137981 */ /* 0x000ea4000c1e1500 */
[----:B--2---:R-:W-:-:S06]  /*0820*/  IMAD.U32 R19, R19, 0x10000, RZ ;  /* 0x0001000013137824 */ /* 0x004fcc00078e00ff */
[----:B------:R-:W0:Y:S01]  /*0830*/  F2I.FTZ.TRUNC.NTZ R19, R19 ;  /* 0x0000001300137305 */ /* 0x000e22000021f100 */
[----:B------:R-:W-:Y:S05]  /*0840*/  BRA `(.L_x_35509) ;  /* 0x0000000400a07947 */ /* 0x000fea0003800000 */
.L_x_35516:
        /* <DEDUP_REMOVED lines=10> */
.L_x_35523:
        /* <DEDUP_REMOVED lines=21> */
.L_x_35527:
[----:B------:R-:W-:Y:S05]  /*0a40*/  BSYNC.RECONVERGENT B1 ;  /* 0x0000000000017941 */ /* 0x000fea0003800200 */
.L_x_35526:
[----:B------:R-:W-:Y:S01]  /*0a50*/  IMAD.SHL.U32 R0, R0, 0x100000, RZ ;  /* 0x0010000000007824 */ /* 0x000fe200078e00ff */
[----:B------:R-:W-:-:S04]  /*0a60*/  LEA R3, R3, 0x3b800000, 0x17 ;  /* 0x3b80000003037811 */ /* 0x000fc800078eb8ff */
[----:B------:R-:W-:-:S07]  /*0a70*/  LOP3.LUT R19, R3, R0, R19, 0xfe, !PT ;  /* 0x0000000003137212 */ /* 0x000fce00078efe13 */
.L_x_35525:
[----:B------:R-:W-:Y:S05]  /*0a80*/  BSYNC.RECONVERGENT B0 ;  /* 0x0000000000007941 */ /* 0x000fea0003800200 */
.L_x_35524:
[----:B------:R-:W0:Y:S01]  /*0a90*/  F2I.FTZ.TRUNC.NTZ R19, R19 ;  /* 0x0000001300137305 */ /* 0x000e22000021f100 */
[----:B------:R-:W-:Y:S05]  /*0aa0*/  BRA `(.L_x_35509) ;  /* 0x0000000400087947 */ /* 0x000fea0003800000 */
.L_x_35522:
        /* <DEDUP_REMOVED lines=21> */
.L_x_35531:
[----:B------:R-:W-:Y:S05]  /*0c00*/  BSYNC.RECONVERGENT B1 ;  /* 0x0000000000017941 */ /* 0x000fea0003800200 */
.L_x_35530:
[----:B------:R-:W-:Y:S01]  /*0c10*/  IMAD.SHL.U32 R0, R0, 0x200000, RZ ;  /* 0x0020000000007824 */ /* 0x000fe200078e00ff */
[----:B------:R-:W-:-:S04]  /*0c20*/  LEA R3, R3, 0x37800000, 0x17 ;  /* 0x3780000003037811 */ /* 0x000fc800078eb8ff */
[----:B------:R-:W-:-:S07]  /*0c30*/  LOP3.LUT R19, R3, R0, R19, 0xfe, !PT ;  /* 0x0000000003137212 */ /* 0x000fce00078efe13 */
.L_x_35529:
[----:B------:R-:W-:Y:S05]  /*0c40*/  BSYNC.RECONVERGENT B0 ;  /* 0x0000000000007941 */ /* 0x000fea0003800200 */
.L_x_35528:
[----:B------:R-:W0:Y:S01]  /*0c50*/  F2I.FTZ.TRUNC.NTZ R19, R19 ;  /* 0x0000001300137305 */ /* 0x000e22000021f100 */
[----:B------:R-:W-:Y:S05]  /*0c60*/  BRA `(.L_x_35509) ;  /* 0x0000000000987947 */ /* 0x000fea0003800000 */
.L_x_35521:
[----:B------:R-:W-:-:S09]  /*0c70*/  UISETP.NE.AND UP0, UPT, UR4, 0x1c, UPT ;  /* 0x0000001c0400788c */ /* 0x000fd2000bf05270 */
[----:B------:R-:W-:Y:S05]  /*0c80*/  BRA.U !UP0, `(.L_x_35532) ;  /* 0x00000001088c7547 */ /* 0x000fea000b800000 */
[----:B------:R-:W-:-:S09]  /*0c90*/  UISETP.NE.AND UP0, UPT, UR4, 0x1d, UPT ;  /* 0x0000001d0400788c */ /* 0x000fd2000bf05270 */
[----:B------:R-:W-:Y:S05]  /*0ca0*/  BRA.U !UP0, `(.L_x_35533) ;  /* 0x00000001087c7547 */ /* 0x000fea000b800000 */
[----:B------:R-:W-:-:S09]  /*0cb0*/  UISETP.NE.AND UP0, UPT, UR4, 0x2c, UPT ;  /* 0x0000002c0400788c */ /* 0x000fd2000bf05270 */
[----:B------:R-:W-:Y:S05]  /*0cc0*/  BRA.U !UP0, `(.L_x_35534) ;  /* 0x0000000108487547 */ /* 0x000fea000b800000 */
.L_x_35508:
        /* <DEDUP_REMOVED lines=16> */
.L_x_35535:
[----:B------:R-:W-:Y:S01]  /*0dd0*/  IMAD.MOV.U32 R19, RZ, RZ, RZ ;  /* 0x000000ffff137224 */ /* 0x000fe200078e00ff */
[----:B------:R-:W-:Y:S06]  /*0de0*/  BRA `(.L_x_35509) ;  /* 0x0000000000387947 */ /* 0x000fec0003800000 */
.L_x_35534:
        /* <DEDUP_REMOVED lines=8> */
.L_x_35537:
[----:B------:R-:W-:Y:S05]  /*0e70*/  BSYNC.RECONVERGENT B0 ;  /* 0x0000000000007941 */ /* 0x000fea0003800200 */
.L_x_35536:
[----:B------:R-:W0:Y:S01]  /*0e80*/  F2I.FTZ.TRUNC.NTZ R19, R19 ;  /* 0x0000001300137305 */ /* 0x000e22000021f100 */
[----:B------:R-:W-:Y:S05]  /*0e90*/  BRA `(.L_x_35509) ;  /* 0x00000000000c7947 */ /* 0x000fea0003800000 */
.L_x_35533:
[----:B------:R0:W5:Y:S01]  /*0ea0*/  LDG.E R19, desc[UR36][R4.64] ;  /* 0x0000002404137981 */ /* 0x000162000c1e1900 */
[----:B------:R-:W-:Y:S05]  /*0eb0*/  BRA `(.L_x_35509) ;  /* 0x0000000000047947 */ /* 0x000fea0003800000 */
.L_x_35532:
[----:B------:R0:W5:Y:S02]  /*0ec0*/  LDG.E R19, desc[UR36][R4.64] ;  /* 0x0000002404137981 */ /* 0x000164000c1e1900 */
.L_x_35509:
[----:B------:R-:W-:-:S07]  /*0ed0*/  VIADD R23, R17, 0x80 ;  /* 0x0000008011177836 */ /* 0x000fce0000000000 */
.L_x_35503:
[----:B------:R-:W-:Y:S05]  /*0ee0*/  BSYNC.RECONVERGENT B6 ;  /* 0x0000000000067941 */ /* 0x000fea0003800200 */
.L_x_35502:
        /* <DEDUP_REMOVED lines=23> */
.L_x_35543:
[----:B------:R0:W5:Y:S01]  /*1060*/  LDG.E.U8 R26, desc[UR36][R4.64] ;  /* 0x00000024041a7981 */ /* 0x000162000c1e1100 */
[----:B------:R-:W-:Y:S05]  /*1070*/  BRA `(.L_x_35545) ;  /* 0x0000000c00307947 */ /* 0x000fea0003800000 */
.L_x_35542:
        /* <DEDUP_REMOVED lines=8> */
.L_x_35547:
[----:B------:R0:W5:Y:S01]  /*1100*/  LDG.E R26, desc[UR36][R4.64] ;  /* 0x00000024041a7981 */ /* 0x000162000c1e1900 */
[----:B------:R-:W-:Y:S05]  /*1110*/  BRA `(.L_x_35545) ;  /* 0x0000000c00087947 */ /* 0x000fea0003800000 */
.L_x_35546:
[----:B------:R0:W5:Y:S01]  /*1120*/  LDG.E.S16 R26, desc[UR36][R4.64] ;  /* 0x00000024041a7981 */ /* 0x000162000c1e1700 */
[----:B------:R-:W-:Y:S05]  /*1130*/  BRA `(.L_x_35545) ;  /* 0x0000000c00007947 */ /* 0x000fea0003800000 */
.L_x_35541:
        /* <DEDUP_REMOVED lines=9> */
.L_x_35549:
[----:B------:R-:W2:Y:S02]  /*11d0*/  LDG.E.U16 R4, desc[UR36][R4.64] ;  /* 0x0000002404047981 */ /* 0x000ea4000c1e1500 */
[----:B--2---:R-:W-:-:S06]  /*11e0*/  HADD2.F32 R26, -RZ, R4.H0_H0 ;  /* 0x20000004ff1a7230 */ /* 0x004fcc0000004100 */
[----:B------:R-:W0:Y:S01]  /*11f0*/  F2I.FTZ.TRUNC.NTZ R26, R26 ;  /* 0x0000001a001a7305 */ /* 0x000e22000021f100 */
[----:B------:R-:W-:Y:S05]  /*1200*/  BRA `(.L_x_35545) ;  /* 0x0000000800cc7947 */ /* 0x000fea0003800000 */
.L_x_35548:
        /* <DEDUP_REMOVED lines=9> */
.L_x_35551:
[----:B------:R-:W2:Y:S02]  /*12a0*/  LDG.E.U16 R4, desc[UR36][R4.64] ;  /* 0x0000002404047981 */ /* 0x000ea4000c1e1500 */
[----:B--2---:R-:W-:-:S06]  /*12b0*/  HADD2.F32 R26, -RZ, R4.H0_H0 ;  /* 0x20000004ff1a7230 */ /* 0x004fcc0000004100 */
[----:B------:R-:W0:Y:S01]  /*12c0*/  F2I.FTZ.TRUNC.NTZ R26, R26 ;  /* 0x0000001a001a7305 */ /* 0x000e22000021f100 */
[----:B------:R-:W-:Y:S05]  /*12d0*/  BRA `(.L_x_35545) ;  /* 0x0000000800987947 */ /* 0x000fea0003800000 */
.L_x_35550:
[----:B------:R-:W2:Y:S02]  /*12e0*/  LDG.E.64 R26, desc[UR36][R4.64] ;  /* 0x00000024041a7981 */ /* 0x000ea4000c1e1b00 */
[----:B--2---:R0:W1:Y:S02]  /*12f0*/  F2I.F64.TRUNC R26, R26 ;  /* 0x0000001a001a7311 */ /* 0x004064000030d100 */
[----:B01----:R-:W-:Y:S05]  /*1300*/  BRA `(.L_x_35545) ;  /* 0x00000008008c7947 */ /* 0x003fea0003800000 */
.L_x_35540:
        /* <DEDUP_REMOVED lines=12> */
.L_x_35554:
[----:B------:R-:W2:Y:S02]  /*13d0*/  LDG.E.64 R4, desc[UR36][R4.64] ;  /* 0x0000002404047981 */ /* 0x000ea4000c1e1b00 */
[----:B--2---:R0:W1:Y:S02]  /*13e0*/  F2I.F64.TRUNC R26, R4 ;  /* 0x00000004001a7311 */ /* 0x004064000030d100 */
[----:B01----:R-:W-:Y:S05]  /*13f0*/  BRA `(.L_x_35545) ;  /* 0x0000000800507947 */ /* 0x003fea0003800000 */
.L_x_35553:
        /* <DEDUP_REMOVED lines=26> */
.L_x_35556:
        /* <DEDUP_REMOVED lines=14> */
.L_x_35555:
[----:B------:R-:W2:Y:S02]  /*1680*/  LDG.E.U16 R26, desc[UR36][R4.64] ;  /* 0x00000024041a7981 */ /* 0x000ea4000c1e1500 */
[----:B--2---:R-:W-:-:S06]  /*1690*/  IMAD.U32 R26, R26, 0x10000, RZ ;  /* 0x000100001a1a7824 */ /* 0x004fcc00078e00ff */
[----:B------:R-:W4:Y:S01]  /*16a0*/  F2I.FTZ.TRUNC.NTZ R26, R26 ;  /* 0x0000001a001a7305 */ /* 0x000f22000021f100 */
[----:B------:R-:W-:Y:S05]  /*16b0*/  BRA `(.L_x_35545) ;  /* 0x0000000400a07947 */ /* 0x000fea0003800000 */
.L_x_35552:
        /* <DEDUP_REMOVED lines=10> */
.L_x_35559:
        /* <DEDUP_REMOVED lines=21> */
.L_x_35563:
[----:B------:R-:W-:Y:S05]  /*18b0*/  BSYNC.RECONVERGENT B1 ;  /* 0x0000000000017941 */ /* 0x000fea0003800200 */
.L_x_35562:
[----:B------:R-:W-:Y:S01]  /*18c0*/  IMAD.SHL.U32 R0, R0, 0x100000, RZ ;  /* 0x0010000000007824 */ /* 0x000fe200078e00ff */
[----:B------:R-:W-:-:S04]  /*18d0*/  LEA R3, R3, 0x3b800000, 0x17 ;  /* 0x3b80000003037811 */ /* 0x000fc800078eb8ff */
[----:B------:R-:W-:-:S07]  /*18e0*/  LOP3.LUT R26, R3, R0, R7, 0xfe, !PT ;  /* 0x00000000031a7212 */ /* 0x000fce00078efe07 */
.L_x_35561:
[----:B------:R-:W-:Y:S05]  /*18f0*/  BSYNC.RECONVERGENT B0 ;  /* 0x0000000000007941 */ /* 0x000fea0003800200 */
.L_x_35560:
[----:B------:R-:W0:Y:S01]  /*1900*/  F2I.FTZ.TRUNC.NTZ R26, R26 ;  /* 0x0000001a001a7305 */ /* 0x000e22000021f100 */
[----:B------:R-:W-:Y:S05]  /*1910*/  BRA `(.L_x_35545) ;  /* 0x0000000400087947 */ /* 0x000fea0003800000 */
.L_x_35558:
        /* <DEDUP_REMOVED lines=21> */
.L_x_35567:
[----:B------:R-:W-:Y:S05]  /*1a70*/  BSYNC.RECONVERGENT B1 ;  /* 0x0000000000017941 */ /* 0x000fea0003800200 */
.L_x_35566:
[----:B------:R-:W-:Y:S01]  /*1a80*/  IMAD.SHL.U32 R0, R0, 0x200000, RZ ;  /* 0x0020000000007824 */ /* 0x000fe200078e00ff */
[----:B------:R-:W-:-:S04]  /*1a90*/  LEA R3, R3, 0x37800000, 0x17 ;  /* 0x3780000003037811 */ /* 0x000fc800078eb8ff */
[----:B------:R-:W-:-:S07]  /*1aa0*/  LOP3.LUT R26, R3, R0, R7, 0xfe, !PT ;  /* 0x00000000031a7212 */ /* 0x000fce00078efe07 */
.L_x_35565:
[----:B------:R-:W-:Y:S05]  /*1ab0*/  BSYNC.RECONVERGENT B0 ;  /* 0x0000000000007941 */ /* 0x000fea0003800200 */
.L_x_35564:
[----:B------:R-:W0:Y:S01]  /*1ac0*/  F2I.FTZ.TRUNC.NTZ R26, R26 ;  /* 0x0000001a001a7305 */ /* 0x000e22000021f100 */
[----:B------:R-:W-:Y:S05]  /*1ad0*/  BRA `(.L_x_35545) ;  /* 0x0000000000987947 */ /* 0x000fea0003800000 */
.L_x_35557:
        /* <DEDUP_REMOVED lines=14> */
.L_x_35571:
[----:B------:R-:W-:Y:S05]  /*1bc0*/  BSYNC.RECONVERGENT B0 ;  /* 0x0000000000007941 */ /* 0x000fea0003800200 */
.L_x_35570:
[----:B------:R-:W0:Y:S01]  /*1bd0*/  F2I.FTZ.TRUNC.NTZ R26, R26 ;  /* 0x0000001a001a7305 */ /* 0x000e22000021f100 */
[----:B------:R-:W-:Y:S05]  /*1be0*/  BRA `(.L_x_35545) ;  /* 0x0000000000547947 */ /* 0x000fea0003800000 */
.L_x_35544:
        /* <DEDUP_REMOVED lines=16> */
.L_x_35572:
[----:B------:R-:W-:Y:S01]  /*1cf0*/  IMAD.MOV.U32 R26, RZ, RZ, RZ ;  /* 0x000000ffff1a7224 */ /* 0x000fe200078e00ff */
[----:B------:R-:W-:Y:S06]  /*1d00*/  BRA `(.L_x_35545) ;  /* 0x00000000000c7947 */ /* 0x000fec0003800000 */
.L_x_35569:
[----:B------:R0:W5:Y:S01]  /*1d10*/  LDG.E R26, desc[UR36][R4.64] ;  /* 0x00000024041a7981 */ /* 0x000162000c1e1900 */
[----:B------:R-:W-:Y:S05]  /*1d20*/  BRA `(.L_x_35545) ;  /* 0x0000000000047947 */ /* 0x000fea0003800000 */
.L_x_35568:
[----:B------:R0:W5:Y:S02]  /*1d30*/  LDG.E R26, desc[UR36][R4.64] ;  /* 0x00000024041a7981 */ /* 0x000164000c1e1900 */
.L_x_35545:
[----:B------:R-:W-:-:S07]  /*1d40*/  VIADD R23, R23, 0x80 ;  /* 0x0000008017177836 */ /* 0x000fce0000000000 */
.L_x_35539:
[----:B------:R-:W-:Y:S05]  /*1d50*/  BSYNC.RECONVERGENT B6 ;  /* 0x0000000000067941 */ /* 0x000fea0003800200 */
.L_x_35538:
        /* <DEDUP_REMOVED lines=23> */
.L_x_35578:
[----:B------:R0:W5:Y:S01]  /*1ed0*/  LDG.E.U8 R24, desc[UR36][R4.64] ;  /* 0x0000002404187981 */ /* 0x000162000c1e1100 */
[----:B------:R-:W-:Y:S05]  /*1ee0*/  BRA `(.L_x_35580) ;  /* 0x0000000c00307947 */ /* 0x000fea0003800000 */
.L_x_35577:
        /* <DEDUP_REMOVED lines=8> */
.L_x_35582:
[----:B------:R0:W5:Y:S01]  /*1f70*/  LDG.E R24, desc[UR36][R4.64] ;  /* 0x0000002404187981 */ /* 0x000162000c1e1900 */
[----:B------:R-:W-:Y:S05]  /*1f80*/  BRA `(.L_x_35580) ;  /* 0x0000000c00087947 */ /* 0x000fea0003800000 */
.L_x_35581:
[----:B------:R0:W5:Y:S01]  /*1f90*/  LDG.E.S16 R24, desc[UR36][R4.64] ;  /* 0x0000002404187981 */ /* 0x000162000c1e1700 */
[----:B------:R-:W-:Y:S05]  /*1fa0*/  BRA `(.L_x_35580) ;  /* 0x0000000c00007947 */ /* 0x000fea0003800000 */
.L_x_35576:
        /* <DEDUP_REMOVED lines=9> */
.L_x_35584:
[----:B------:R-:W2:Y:S02]  /*2040*/  LDG.E.U16 R4, desc[UR36][R4.64] ;  /* 0x0000002404047981 */ /* 0x000ea4000c1e1500 */
[----:B--2---:R-:W-:-:S06]  /*2050*/  HADD2.F32 R24, -RZ, R4.H0_H0 ;  /* 0x20000004ff187230 */ /* 0x004fcc0000004100 */
[----:B------:R-:W0:Y:S01]  /*2060*/  F2I.FTZ.TRUNC.NTZ R24, R24 ;  /* 0x0000001800187305 */ /* 0x000e22000021f100 */
[----:B------:R-:W-:Y:S05]  /*2070*/  BRA `(.L_x_35580) ;  /* 0x0000000800cc7947 */ /* 0x000fea0003800000 */
.L_x_35583:
        /* <DEDUP_REMOVED lines=9> */
.L_x_35586:
[----:B------:R-:W2:Y:S02]  /*2110*/  LDG.E.U16 R4, desc[UR36][R4.64] ;  /* 0x0000002404047981 */ /* 0x000ea4000c1e1500 */
[----:B--2---:R-:W-:-:S06]  /*2120*/  HADD2.F32 R24, -RZ, R4.H0_H0 ;  /* 0x20000004ff187230 */ /* 0x004fcc0000004100 */
[----:B------:R-:W0:Y:S01]  /*2130*/  F2I.FTZ.TRUNC.NTZ R24, R24 ;  /* 0x0000001800187305 */ /* 0x000e22000021f100 */
[----:B------:R-:W-:Y:S05]  /*2140*/  BRA `(.L_x_35580) ;  /* 0x0000000800987947 */ /* 0x000fea0003800000 */
.L_x_35585:
[----:B------:R-:W2:Y:S02]  /*2150*/  LDG.E.64 R24, desc[UR36][R4.64] ;  /* 0x0000002404187981 */ /* 0x000ea4000c1e1b00 */
[----:B--2---:R0:W1:Y:S02]  /*2160*/  F2I.F64.TRUNC R24, R24 ;  /* 0x0000001800187311 */ /* 0x004064000030d100 */
[----:B01----:R-:W-:Y:S05]  /*2170*/  BRA `(.L_x_35580) ;  /* 0x00000008008c7947 */ /* 0x003fea0003800000 */
.L_x_35575:
        /* <DEDUP_REMOVED lines=12> */
.L_x_35589:
[----:B------:R-:W2:Y:S02]  /*2240*/  LDG.E.64 R4, desc[UR36][R4.64] ;  /* 0x0000002404047981 */ /* 0x000ea4000c1e1b00 */
[----:B--2---:R0:W1:Y:S02]  /*2250*/  F2I.F64.TRUNC R24, R4 ;  /* 0x0000000400187311 */ /* 0x004064000030d100 */
[----:B01----:R-:W-:Y:S05]  /*2260*/  BRA `(.L_x_35580) ;  /* 0x0000000800507947 */ /* 0x003fea0003800000 */
.L_x_35588:
        /* <DEDUP_REMOVED lines=26> */
.L_x_35591:
        /* <DEDUP_REMOVED lines=14> */
.L_x_35590:
[----:B------:R-:W2:Y:S02]  /*24f0*/  LDG.E.U16 R24, desc[UR36][R4.64] ;  /* 0x0000002404187981 */ /* 0x000ea4000c1e1500 */
[----:B--2---:R-:W-:-:S06]  /*2500*/  IMAD.U32 R24, R24, 0x10000, RZ ;  /* 0x0001000018187824 */ /* 0x004fcc00078e00ff */
[----:B------:R-:W0:Y:S01]  /*2510*/  F2I.FTZ.TRUNC.NTZ R24, R24 ;  /* 0x0000001800187305 */ /* 0x000e22000021f100 */
[----:B------:R-:W-:Y:S05]  /*2520*/  BRA `(.L_x_35580) ;  /* 0x0000000400a07947 */ /* 0x000fea0003800000 */
.L_x_35587:
        /* <DEDUP_REMOVED lines=10> */
.L_x_35594:
        /* <DEDUP_REMOVED lines=21> */
.L_x_35598:
[----:B------:R-:W-:Y:S05]  /*2720*/  BSYNC.RECONVERGENT B1 ;  /* 0x0000000000017941 */ /* 0x000fea0003800200 */
.L_x_35597:
[----:B------:R-:W-:Y:S01]  /*2730*/  IMAD.SHL.U32 R0, R0, 0x100000, RZ ;  /* 0x0010000000007824 */ /* 0x000fe200078e00ff */
[----:B------:R-:W-:-:S04]  /*2740*/  LEA R3, R3, 0x3b800000, 0x17 ;  /* 0x3b80000003037811 */ /* 0x000fc800078eb8ff */
[----:B------:R-:W-:-:S07]  /*2750*/  LOP3.LUT R24, R3, R0, R7, 0xfe, !PT ;  /* 0x0000000003187212 */ /* 0x000fce00078efe07 */
.L_x_35596:
[----:B------:R-:W-:Y:S05]  /*2760*/  BSYNC.RECONVERGENT B0 ;  /* 0x0000000000007941 */ /* 0x000fea0003800200 */
.L_x_35595:
[----:B------:R-:W1:Y:S01]  /*2770*/  F2I.FTZ.TRUNC.NTZ R24, R24 ;  /* 0x0000001800187305 */ /* 0x000e62000021f100 */
[----:B------:R-:W-:Y:S05]  /*2780*/  BRA `(.L_x_35580) ;  /* 0x0000000400087947 */ /* 0x000fea0003800000 */
.L_x_35593:
        /* <DEDUP_REMOVED lines=21> */
.L_x_35602:
[----:B------:R-:W-:Y:S05]  /*28e0*/  BSYNC.RECONVERGENT B1 ;  /* 0x0000000000017941 */ /* 0x000fea0003800200 */
.L_x_35601:
[----:B------:R-:W-:Y:S01]  /*28f0*/  IMAD.SHL.U32 R0, R0, 0x200000, RZ ;  /* 0x0020000000007824 */ /* 0x000fe200078e00ff */
[----:B------:R-:W-:-:S04]  /*2900*/  LEA R3, R3, 0x37800000, 0x17 ;  /* 0x3780000003037811 */ /* 0x000fc800078eb8ff */
[----:B------:R-:W-:-:S07]  /*2910*/  LOP3.LUT R24, R3, R0, R7, 0xfe, !PT ;  /* 0x0000000003187212 */ /* 0x000fce00078efe07 */
.L_x_35600:
[----:B------:R-:W-:Y:S05]  /*2920*/  BSYNC.RECONVERGENT B0 ;  /* 0x0000000000007941 */ /* 0x000fea0003800200 */
.L_x_35599:
[----:B------:R-:W2:Y:S01]  /*2930*/  F2I.FTZ.TRUNC.NTZ R24, R24 ;  /* 0x0000001800187305 */ /* 0x000ea2000021f100 */
[----:B------:R-:W-:Y:S05]  /*2940*/  BRA `(.L_x_35580) ;  /* 0x0000000000987947 */ /* 0x000fea0003800000 */
.L_x_35592:
        /* <DEDUP_REMOVED lines=14> */
.L_x_35606:
[----:B------:R-:W-:Y:S05]  /*2a30*/  BSYNC.RECONVERGENT B0 ;  /* 0x0000000000007941 */ /* 0x000fea0003800200 */
.L_x_35605:
[----:B------:R-:W4:Y:S01]  /*2a40*/  F2I.FTZ.TRUNC.NTZ R24, R24 ;  /* 0x0000001800187305 */ /* 0x000f22000021f100 */
[----:B------:R-:W-:Y:S05]  /*2a50*/  BRA `(.L_x_35580) ;  /* 0x0000000000547947 */ /* 0x000fea0003800000 */
.L_x_35579:
        /* <DEDUP_REMOVED lines=16> */
.L_x_35607:
[----:B------:R-:W-:Y:S01]  /*2b60*/  IMAD.MOV.U32 R24, RZ, RZ, RZ ;  /* 0x000000ffff187224 */ /* 0x000fe200078e00ff */
[----:B------:R-:W-:Y:S06]  /*2b70*/  BRA `(.L_x_35580) ;  /* 0x00000000000c7947 */ /* 0x000fec0003800000 */
.L_x_35604:
[----:B------:R0:W5:Y:S01]  /*2b80*/  LDG.E R24, desc[UR36][R4.64] ;  /* 0x0000002404187981 */ /* 0x000162000c1e1900 */
[----:B------:R-:W-:Y:S05]  /*2b90*/  BRA `(.L_x_35580) ;  /* 0x0000000000047947 */ /* 0x000fea0003800000 */
.L_x_35603:
[----:B------:R3:W5:Y:S02]  /*2ba0*/  LDG.E R24, desc[UR36][R4.64] ;  /* 0x0000002404187981 */ /* 0x000764000c1e1900 */
.L_x_35580:
[----:B------:R-:W-:-:S07]  /*2bb0*/  VIADD R23, R23, 0x80 ;  /* 0x0000008017177836 */ /* 0x000fce0000000000 */
.L_x_35574:
[----:B------:R-:W-:Y:S05]  /*2bc0*/  BSYNC.RECONVERGENT B6 ;  /* 0x0000000000067941 */ /* 0x000fea0003800200 */
.L_x_35573:
        /* <DEDUP_REMOVED lines=23> */
.L_x_35613:
[----:B------:R0:W5:Y:S01]  /*2d40*/  LDG.E.U8 R22, desc[UR36][R4.64] ;  /* 0x0000002404167981 */ /* 0x000162000c1e1100 */
[----:B------:R-:W-:Y:S05]  /*2d50*/  BRA `(.L_x_35609) ;  /* 0x0000000c002c7947 */ /* 0x000fea0003800000 */
.L_x_35612:
        /* <DEDUP_REMOVED lines=8> */
.L_x_35616:
[----:B------:R0:W5:Y:S01]  /*2de0*/  LDG.E R22, desc[UR36][R4.64] ;  /* 0x0000002404167981 */ /* 0x000162000c1e1900 */
[----:B------:R-:W-:Y:S05]  /*2df0*/  BRA `(.L_x_35609) ;  /* 0x0000000c00047947 */ /* 0x000fea0003800000 */
.L_x_35615:
[----:B------:R0:W5:Y:S01]  /*2e00*/  LDG.E.S16 R22, desc[UR36][R4.64] ;  /* 0x0000002404167981 */ /* 0x000162000c1e1700 */
[----:B------:R-:W-:Y:S05]  /*2e10*/  BRA `(.L_x_35609) ;  /* 0x0000000800fc7947 */ /* 0x000fea0003800000 */
.L_x_35611:
        /* <DEDUP_REMOVED lines=9> */
.L_x_35618:
[----:B------:R-:W2:Y:S02]  /*2eb0*/  LDG.E.U16 R4, desc[UR36][R4.64] ;  /* 0x0000002404047981 */ /* 0x000ea4000c1e1500 */
[----:B--2---:R-:W-:-:S06]  /*2ec0*/  HADD2.F32 R22, -RZ, R4.H0_H0 ;  /* 0x20000004ff167230 */ /* 0x004fcc0000004100 */
[----:B------:R-:W0:Y:S01]  /*2ed0*/  F2I.FTZ.TRUNC.NTZ R22, R22 ;  /* 0x0000001600167305 */ /* 0x000e22000021f100 */
[----:B------:R-:W-:Y:S05]  /*2ee0*/  BRA `(.L_x_35609) ;  /* 0x0000000800c87947 */ /* 0x000fea0003800000 */
.L_x_35617:
        /* <DEDUP_REMOVED lines=9> */
.L_x_35620:
[----:B------:R-:W2:Y:S02]  /*2f80*/  LDG.E.U16 R4, desc[UR36][R4.64] ;  /* 0x0000002404047981 */ /* 0x000ea4000c1e1500 */
[----:B--2---:R-:W-:-:S06]  /*2f90*/  HADD2.F32 R22, -RZ, R4.H0_H0 ;  /* 0x20000004ff167230 */ /* 0x004fcc0000004100 */
[----:B------:R-:W0:Y:S01]  /*2fa0*/  F2I.FTZ.TRUNC.NTZ R22, R22 ;  /* 0x0000001600167305 */ /* 0x000e22000021f100 */
[----:B------:R-:W-:Y:S05]  /*2fb0*/  BRA `(.L_x_35609) ;  /* 0x0000000800947947 */ /* 0x000fea0003800000 */
.L_x_35619:
[----:B------:R-:W2:Y:S02]  /*2fc0*/  LDG.E.64 R22, desc[UR36][R4.64] ;  /* 0x0000002404167981 */ /* 0x000ea4000c1e1b00 */
[----:B--2---:R0:W1:Y:S02]  /*2fd0*/  F2I.F64.TRUNC R22, R22 ;  /* 0x0000001600167311 */ /* 0x004064000030d100 */
[----:B01----:R-:W-:Y:S05]  /*2fe0*/  BRA `(.L_x_35609) ;  /* 0x0000000800887947 */ /* 0x003fea0003800000 */
.L_x_35610:
        /* <DEDUP_REMOVED lines=12> */
.L_x_35623:
[----:B------:R-:W2:Y:S02]  /*30b0*/  LDG.E.64 R4, desc[UR36][R4.64] ;  /* 0x0000002404047981 */ /* 0x000ea4000c1e1b00 */
[----:B--2---:R0:W1:Y:S02]  /*30c0*/  F2I.F64.TRUNC R22, R4 ;  /* 0x0000000400167311 */ /* 0x004064000030d100 */
[----:B01----:R-:W-:Y:S05]  /*30d0*/  BRA `(.L_x_35609) ;  /* 0x00000008004c7947 */ /* 0x003fea0003800000 */
.L_x_35622:
        /* <DEDUP_REMOVED lines=26> */
.L_x_35625:
        /* <DEDUP_REMOVED lines=14> */
.L_x_35624:
[----:B------:R-:W2:Y:S02]  /*3360*/  LDG.E.U16 R22, desc[UR36][R4.64] ;  /* 0x0000002404167981 */ /* 0x000ea4000c1e1500 */
[----:B--2---:R-:W-:-:S06]  /*3370*/  IMAD.U32 R22, R22, 0x10000, RZ ;  /* 0x0001000016167824 */ /* 0x004fcc00078e00ff */
[----:B------:R-:W0:Y:S01]  /*3380*/  F2I.FTZ.TRUNC.NTZ R22, R22 ;  /* 0x0000001600167305 */ /* 0x000e22000021f100 */
[----:B------:R-:W-:Y:S05]  /*3390*/  BRA `(.L_x_35609) ;  /* 0x00000004009c7947 */ /* 0x000fea0003800000 */
.L_x_35621:
        /* <DEDUP_REMOVED lines=10> */
.L_x_35628:
        /* <DEDUP_REMOVED lines=21> */
.L_x_35632:
[----:B------:R-:W-:Y:S05]  /*3590*/  BSYNC.RECONVERGENT B1 ;  /* 0x0000000000017941 */ /* 0x000fea0003800200 */
.L_x_35631:
[----:B------:R-:W-:Y:S01]  /*35a0*/  IMAD.SHL.U32 R0, R0, 0x100000, RZ ;  /* 0x0010000000007824 */ /* 0x000fe200078e00ff */
[----:B------:R-:W-:-:S04]  /*35b0*/  LEA R3, R3, 0x3b800000, 0x17 ;  /* 0x3b80000003037811 */ /* 0x000fc800078eb8ff */
[----:B------:R-:W-:-:S07]  /*35c0*/  LOP3.LUT R22, R3, R0, R7, 0xfe, !PT ;  /* 0x0000000003167212 */ /* 0x000fce00078efe07 */
.L_x_35630:
[----:B------:R-:W-:Y:S05]  /*35d0*/  BSYNC.RECONVERGENT B0 ;  /* 0x0000000000007941 */ /* 0x000fea0003800200 */
.L_x_35629:
[----:B------:R-:W0:Y:S01]  /*35e0*/  F2I.FTZ.TRUNC.NTZ R22, R22 ;  /* 0x0000001600167305 */ /* 0x000e22000021f100 */
[----:B------:R-:W-:Y:S05]  /*35f0*/  BRA `(.L_x_35609) ;  /* 0x0000000400047947 */ /* 0x000fea0003800000 */
.L_x_35627:
        /* <DEDUP_REMOVED lines=21> */
.L_x_35636:
[----:B------:R-:W-:Y:S05]  /*3750*/  BSYNC.RECONVERGENT B1 ;  /* 0x0000000000017941 */ /* 0x000fea0003800200 */
.L_x_35635:
[----:B------:R-:W-:Y:S01]  /*3760*/  IMAD.SHL.U32 R0, R0, 0x200000, RZ ;  /* 0x0020000000007824 */ /* 0x000fe200078e00ff */
[----:B------:R-:W-:-:S04]  /*3770*/  LEA R3, R3, 0x37800000, 0x17 ;  /* 0x3780000003037811 */ /* 0x000fc800078eb8ff */
[----:B------:R-:W-:-:S07]  /*3780*/  LOP3.LUT R22, R3, R0, R7, 0xfe, !PT ;  /* 0x0000000003167212 */ /* 0x000fce00078efe07 */
.L_x_35634:
[----:B------:R-:W-:Y:S05]  /*3790*/  BSYNC.RECONVERGENT B0 ;  /* 0x0000000000007941 */ /* 0x000fea0003800200 */
.L_x_35633:
[----:B------:R-:W0:Y:S01]  /*37a0*/  F2I.FTZ.TRUNC.NTZ R22, R22 ;  /* 0x0000001600167305 */ /* 0x000e22000021f100 */
[----:B------:R-:W-:Y:S05]  /*37b0*/  BRA `(.L_x_35609) ;  /* 0x0000000000947947 */ /* 0x000fea0003800000 */
.L_x_35626:
        /* <DEDUP_REMOVED lines=14> */
.L_x_35640:
[----:B------:R-:W-:Y:S05]  /*38a0*/  BSYNC.RECONVERGENT B0 ;  /* 0x0000000000007941 */ /* 0x000fea0003800200 */
.L_x_35639:
[----:B------:R-:W0:Y:S01]  /*38b0*/  F2I.FTZ.TRUNC.NTZ R22, R22 ;  /* 0x0000001600167305 */ /* 0x000e22000021f100 */
[----:B------:R-:W-:Y:S05]  /*38c0*/  BRA `(.L_x_35609) ;  /* 0x0000000000507947 */ /* 0x000fea0003800000 */
.L_x_35614:
        /* <DEDUP_REMOVED lines=16> */
.L_x_35641:
[----:B------:R-:W-:Y:S05]  /*39d0*/  BRA `(.L_x_35609) ;  /* 0x00000000000c7947 */ /* 0x000fea0003800000 */
.L_x_35638:
[----:B------:R0:W5:Y:S01]  /*39e0*/  LDG.E R22, desc[UR36][R4.64] ;  /* 0x0000002404167981 */ /* 0x000162000c1e1900 */
[----:B------:R-:W-:Y:S05]  /*39f0*/  BRA `(.L_x_35609) ;  /* 0x0000000000047947 */ /* 0x000fea0003800000 */
.L_x_35637:
[----:B------:R0:W5:Y:S02]  /*3a00*/  LDG.E R22, desc[UR36][R4.64] ;  /* 0x0000002404167981 */ /* 0x000164000c1e1900 */
.L_x_35609:
[----:B------:R-:W-:Y:S05]  /*3a10*/  BSYNC.RECONVERGENT B6 ;  /* 0x0000000000067941 */ /* 0x000fea0003800200 */
.L_x_35608:
[----:B------:R-:W0:Y:S01]  /*3a20*/  LDCU UR4, c[0x0][0x388] ;  /* 0x00007100ff0477ac */ /* 0x000e220008000800 */
[----:B------:R-:W0:Y:S01]  /*3a30*/  LDC.U8 R18, c[0x0][0x3ac] ;  /* 0x0000eb00ff127b82 */ /* 0x000e220000000000 */
[----:B------:R-:W-:Y:S01]  /*3a40*/  ISETP.GE.AND P0, PT, R17, R16, PT ;  /* 0x000000101100720c */ /* 0x000fe20003f06270 */
[----:B------:R-:W-:Y:S04]  /*3a50*/  BSSY.RECONVERGENT B7, `(.L_x_35642) ;  /* 0x00002be000077945 */ /* 0x000fe80003800200 */
[----:B------:R-:W-:Y:S01]  /*3a60*/  BSSY.RELIABLE B6, `(.L_x_35643) ;  /* 0x00001d7000067945 */ /* 0x000fe20003800100 */
[----:B012345:R-:W-:Y:S02]  /*3a70*/  VIMNMX R4, PT, PT, R19, UR4, !PT ;  /* 0x0000000413047c48 */ /* 0x03ffe4000ffe0100 */
[----:B------:R-:W-:-:S02]  /*3a80*/  VIMNMX R26, PT, PT, R26, UR4, !PT ;  /* 0x000000041a1a7c48 */ /* 0x000fc4000ffe0100 */
[----:B------:R-:W-:Y:S02]  /*3a90*/  VIMNMX R24, PT, PT, R24, UR4, !PT ;  /* 0x0000000418187c48 */ /* 0x000fe4000ffe0100 */
[----:B------:R-:W-:Y:S01]  /*3aa0*/  VIMNMX R22, PT, PT, R22, UR4, !PT ;  /* 0x0000000416167c48 */ /* 0x000fe2000ffe0100 */
        /* <DEDUP_REMOVED lines=22> */
.L_x_35648:
[----:B------:R0:W-:Y:S01]  /*3c10*/  STG.E.U8 desc[UR36][R8.64], R4 ;  /* 0x0000000408007986 */ /* 0x0001e2000c101124 */
[----:B------:R-:W-:Y:S05]  /*3c20*/  BRA `(.L_x_35650) ;  /* 0x0000000c003c7947 */ /* 0x000fea0003800000 */
.L_x_35647:
        /* <DEDUP_REMOVED lines=9> */
.L_x_35652:
[----:B------:R0:W-:Y:S01]  /*3cc0*/  STG.E desc[UR36][R8.64], R4 ;  /* 0x0000000408007986 */ /* 0x0001e2000c101924 */
[----:B------:R-:W-:Y:S05]  /*3cd0*/  BRA `(.L_x_35650) ;  /* 0x0000000c00107947 */ /* 0x000fea0003800000 */
.L_x_35651:
[----:B------:R0:W-:Y:S01]  /*3ce0*/  STG.E.U16 desc[UR36][R8.64], R4 ;  /* 0x0000000408007986 */ /* 0x0001e2000c101524 */
[----:B------:R-:W-:Y:S05]  /*3cf0*/  BRA `(.L_x_35650) ;  /* 0x0000000c00087947 */ /* 0x000fea0003800000 */
.L_x_35646:
        /* <DEDUP_REMOVED lines=9> */
.L_x_35654:
[----:B------:R-:W-:-:S04]  /*3d90*/  I2FP.F32.S32 R0, R4 ;  /* 0x0000000400007245 */ /* 0x000fc80000201400 */
[----:B------:R-:W-:-:S05]  /*3da0*/  F2FP.F16.F32.PACK_AB R0, RZ, R0 ;  /* 0x00000000ff00723e */ /* 0x000fca00000000ff */
[----:B------:R0:W-:Y:S01]  /*3db0*/  STG.E.U16 desc[UR36][R8.64], R0 ;  /* 0x0000000008007986 */ /* 0x0001e2000c101524 */
[----:B------:R-:W-:Y:S05]  /*3dc0*/  BRA `(.L_x_35650) ;  /* 0x0000000800d47947 */ /* 0x000fea0003800000 */
.L_x_35653:
        /* <DEDUP_REMOVED lines=10> */
.L_x_35656:
[----:B------:R-:W-:-:S04]  /*3e70*/  I2FP.F32.S32 R4, R4 ;  /* 0x0000000400047245 */ /* 0x000fc80000201400 */
[----:B------:R-:W-:-:S04]  /*3e80*/  F2FP.F16.F32.PACK_AB R3, RZ, R4 ;  /* 0x00000004ff03723e */ /* 0x000fc800000000ff */
[----:B------:R-:W-:-:S05]  /*3e90*/  PRMT R3, R3, 0x5410, RZ ;  /* 0x0000541003037816 */ /* 0x000fca00000000ff */
[----:B------:R0:W-:Y:S01]  /*3ea0*/  STG.E desc[UR36][R8.64], R3 ;  /* 0x0000000308007986 */ /* 0x0001e2000c101924 */
[----:B------:R-:W-:Y:S05]  /*3eb0*/  BRA `(.L_x_35650) ;  /* 0x0000000800987947 */ /* 0x000fea0003800000 */
.L_x_35655:
[----:B------:R-:W0:Y:S02]  /*3ec0*/  I2F.F64 R4, R4 ;  /* 0x0000000400047312 */ /* 0x000e240000201c00 */
[----:B0-----:R0:W-:Y:S01]  /*3ed0*/  STG.E.64 desc[UR36][R8.64], R4 ;  /* 0x0000000408007986 */ /* 0x0011e2000c101b24 */
[----:B------:R-:W-:Y:S05]  /*3ee0*/  BRA `(.L_x_35650) ;  /* 0x00000008008c7947 */ /* 0x000fea0003800000 */
.L_x_35645:
        /* <DEDUP_REMOVED lines=12> */
.L_x_35659:
[----:B------:R-:W-:Y:S01]  /*3fb0*/  CS2R R6, SRZ ;  /* 0x0000000000067805 */ /* 0x000fe2000001ff00 */
[----:B------:R-:W0:Y:S04]  /*3fc0*/  I2F.F64 R4, R4 ;  /* 0x0000000400047312 */ /* 0x000e280000201c00 */
[----:B0-----:R3:W-:Y:S01]  /*3fd0*/  STG.E.128 desc[UR36][R8.64], R4 ;  /* 0x0000000408007986 */ /* 0x0017e2000c101d24 */
[----:B------:R-:W-:Y:S05]  /*3fe0*/  BRA `(.L_x_35650) ;  /* 0x00000008004c7947 */ /* 0x000fea0003800000 */
.L_x_35658:
        /* <DEDUP_REMOVED lines=19> */
.L_x_35663:
[----:B------:R-:W-:Y:S05]  /*4120*/  BSYNC.RECONVERGENT B0 ;  /* 0x0000000000007941 */ /* 0x000fea0003800200 */
.L_x_35662:
[----:B------:R-:W-:-:S05]  /*4130*/  LOP3.LUT R5, R0, 0x80, R5, 0xf8, !PT ;  /* 0x0000008000057812 */ /* 0x000fca00078ef805 */
[----:B------:R2:W-:Y:S01]  /*4140*/  STG.E.U8 desc[UR36][R8.64], R5 ;  /* 0x0000000508007986 */ /* 0x0005e2000c101124 */
[----:B------:R-:W-:Y:S05]  /*4150*/  BRA `(.L_x_35650) ;  /* 0x0000000400f07947 */ /* 0x000fea0003800000 */
.L_x_35661:
        /* <DEDUP_REMOVED lines=15> */
.L_x_35665:
[----:B------:R-:W-:Y:S05]  /*4250*/  BSYNC.RECONVERGENT B0 ;  /* 0x0000000000007941 */ /* 0x000fea0003800200 */
.L_x_35664:
[----:B------:R-:W-:-:S05]  /*4260*/  LOP3.LUT R5, R0, 0x80, R5, 0xf8, !PT ;  /* 0x0000008000057812 */ /* 0x000fca00078ef805 */
[----:B------:R1:W-:Y:S01]  /*4270*/  STG.E.U8 desc[UR36][R8.64], R5 ;  /* 0x0000000508007986 */ /* 0x0003e2000c101124 */
[----:B------:R-:W-:Y:S05]  /*4280*/  BRA `(.L_x_35650) ;  /* 0x0000000400a47947 */ /* 0x000fea0003800000 */
.L_x_35660:
[----:B------:R-:W-:-:S04]  /*4290*/  I2FP.F32.S32 R0, R4 ;  /* 0x0000000400007245 */ /* 0x000fc80000201400 */
[----:B------:R-:W-:-:S05]  /*42a0*/  F2FP.BF16.F32.PACK_AB R0, RZ, R0 ;  /* 0x00000000ff00723e */ /* 0x000fca00000010ff */
[----:B------:R0:W-:Y:S01]  /*42b0*/  STG.E.U16 desc[UR36][R8.64], R0 ;  /* 0x0000000008007986 */ /* 0x0001e2000c101524 */
[----:B------:R-:W-:Y:S05]  /*42c0*/  BRA `(.L_x_35650) ;  /* 0x0000000400947947 */ /* 0x000fea0003800000 */
.L_x_35657:
        /* <DEDUP_REMOVED lines=10> */
.L_x_35668:
        /* <DEDUP_REMOVED lines=13> */
.L_x_35671:
[----:B------:R-:W-:-:S04]  /*4440*/  SHF.R.U32.HI R0, RZ, 0x14, R3 ;  /* 0x00000014ff007819 */ /* 0x000fc80000011603 */
[----:B------:R-:W-:-:S04]  /*4450*/  LOP3.LUT R0, R0, 0x1, RZ, 0xc0, !PT ;  /* 0x0000000100007812 */ /* 0x000fc800078ec0ff */
[----:B------:R-:W-:-:S04]  /*4460*/  IADD3 R0, PT, PT, R3, 0x487ffff, R0 ;  /* 0x0487ffff03007810 */ /* 0x000fc80007ffe000 */
[----:B------:R-:W-:-:S04]  /*4470*/  SHF.R.U32.HI R0, RZ, 0x14, R0 ;  /* 0x00000014ff007819 */ /* 0x000fc80000011600 */
[----:B------:R-:W-:-:S07]  /*4480*/  LOP3.LUT R0, R0, 0xff, RZ, 0xc0, !PT ;  /* 0x000000ff00007812 */ /* 0x000fce00078ec0ff */
.L_x_35672:
[----:B------:R-:W-:-:S04]  /*4490*/  SHF.R.U32.HI R3, RZ, 0x18, R3 ;  /* 0x00000018ff037819 */ /* 0x000fc80000011603 */
[----:B------:R-:W-:-:S04]  /*44a0*/  LOP3.LUT R0, R0, 0x80, R3, 0xf8, !PT ;  /* 0x0000008000007812 */ /* 0x000fc800078ef803 */
[----:B------:R-:W-:-:S07]  /*44b0*/  PRMT R4, R0, 0x7610, R4 ;  /* 0x0000761000047816 */ /* 0x000fce0000000004 */
.L_x_35670:
[----:B------:R-:W-:Y:S05]  /*44c0*/  BSYNC.RECONVERGENT B0 ;  /* 0x0000000000007941 */ /* 0x000fea0003800200 */
.L_x_35669:
[----:B------:R0:W-:Y:S01]  /*44d0*/  STG.E.U8 desc[UR36][R8.64], R4 ;  /* 0x0000000408007986 */ /* 0x0001e2000c101124 */
[----:B------:R-:W-:Y:S05]  /*44e0*/  BRA `(.L_x_35650) ;  /* 0x00000004000c7947 */ /* 0x000fea0003800000 */
.L_x_35667:
        /* <DEDUP_REMOVED lines=13> */
.L_x_35675:
[----:B------:R-:W-:-:S04]  /*45c0*/  SHF.R.U32.HI R0, RZ, 0x15, R3 ;  /* 0x00000015ff007819 */ /* 0x000fc80000011603 */
[----:B------:R-:W-:-:S04]  /*45d0*/  LOP3.LUT R0, R0, 0x1, RZ, 0xc0, !PT ;  /* 0x0000000100007812 */ /* 0x000fc800078ec0ff */
[----:B------:R-:W-:-:S04]  /*45e0*/  IADD3 R0, PT, PT, R3, 0x88fffff, R0 ;  /* 0x088fffff03007810 */ /* 0x000fc80007ffe000 */
[----:B------:R-:W-:-:S04]  /*45f0*/  SHF.R.U32.HI R0, RZ, 0x15, R0 ;  /* 0x00000015ff007819 */ /* 0x000fc80000011600 */
[----:B------:R-:W-:-:S07]  /*4600*/  LOP3.LUT R0, R0, 0xff, RZ, 0xc0, !PT ;  /* 0x000000ff00007812 */ /* 0x000fce00078ec0ff */
.L_x_35676:
[----:B------:R-:W-:-:S04]  /*4610*/  SHF.R.U32.HI R3, RZ, 0x18, R3 ;  /* 0x00000018ff037819 */ /* 0x000fc80000011603 */
[----:B------:R-:W-:-:S04]  /*4620*/  LOP3.LUT R0, R0, 0x80, R3, 0xf8, !PT ;  /* 0x0000008000007812 */ /* 0x000fc800078ef803 */
[----:B------:R-:W-:-:S07]  /*4630*/  PRMT R4, R0, 0x7610, R4 ;  /* 0x0000761000047816 */ /* 0x000fce0000000004 */
.L_x_35674:
[----:B------:R-:W-:Y:S05]  /*4640*/  BSYNC.RECONVERGENT B0 ;  /* 0x0000000000007941 */ /* 0x000fea0003800200 */
.L_x_35673:
[----:B------:R0:W-:Y:S01]  /*4650*/  STG.E.U8 desc[UR36][R8.64], R4 ;  /* 0x0000000408007986 */ /* 0x0001e2000c101124 */
[----:B------:R-:W-:Y:S05]  /*4660*/  BRA `(.L_x_35650) ;  /* 0x0000000000ac7947 */ /* 0x000fea0003800000 */
.L_x_35666:
[----:B------:R-:W-:-:S13]  /*4670*/  ISETP.NE.AND P0, PT, R0, 0x1c, PT ;  /* 0x0000001c0000780c */ /* 0x000fda0003f05270 */
[----:B------:R-:W-:Y:S05]  /*4680*/  @!P0 BRA `(.L_x_35677) ;  /* 0x0000000000a08947 */ /* 0x000fea0003800000 */
[----:B------:R-:W-:-:S13]  /*4690*/  ISETP.NE.AND P0, PT, R0, 0x1d, PT ;  /* 0x0000001d0000780c */ /* 0x000fda0003f05270 */
[----:B------:R-:W-:Y:S05]  /*46a0*/  @!P0 BRA `(.L_x_35678) ;  /* 0x00000000008c8947 */ /* 0x000fea0003800000 */
[----:B------:R-:W-:-:S13]  /*46b0*/  ISETP.NE.AND P0, PT, R0, 0x2c, PT ;  /* 0x0000002c0000780c */ /* 0x000fda0003f05270 */
[----:B------:R-:W-:Y:S05]  /*46c0*/  @!P0 BRA `(.L_x_35679) ;  /* 0x0000000000448947 */ /* 0x000fea0003800000 */
.L_x_35649:
        /* <DEDUP_REMOVED lines=16> */
.L_x_35680:
[----:B------:R-:W-:Y:S05]  /*47d0*/  BRA `(.L_x_35650) ;  /* 0x0000000000507947 */ /* 0x000fea0003800000 */
.L_x_35679:
        /* <DEDUP_REMOVED lines=16> */
.L_x_35678:
[----:B------:R-:W-:-:S05]  /*48e0*/  SHF.R.S32.HI R5, RZ, 0x1f, R4 ;  /* 0x0000001fff057819 */ /* 0x000fca0000011404 */
[----:B------:R0:W-:Y:S01]  /*48f0*/  STG.E.64 desc[UR36][R8.64], R4 ;  /* 0x0000000408007986 */ /* 0x0001e2000c101b24 */
[----:B------:R-:W-:Y:S05]  /*4900*/  BRA `(.L_x_35650) ;  /* 0x0000000000047947 */ /* 0x000fea0003800000 */
.L_x_35677:
[----:B------:R0:W-:Y:S02]  /*4910*/  STG.E desc[UR36][R8.64], R4 ;  /* 0x0000000408007986 */ /* 0x0001e4000c101924 */
.L_x_35650:
        /* <DEDUP_REMOVED lines=23> */
.L_x_35685:
[----:B------:R0:W-:Y:S01]  /*4a90*/  STG.E.U8 desc[UR36][R8.64], R26 ;  /* 0x0000001a08007986 */ /* 0x0001e2000c101124 */
[----:B------:R-:W-:Y:S05]  /*4aa0*/  BRA `(.L_x_35687) ;  /* 0x0000000c00387947 */ /* 0x000fea0003800000 */
.L_x_35684:
        /* <DEDUP_REMOVED lines=9> */
.L_x_35689:
[----:B------:R3:W-:Y:S01]  /*4b40*/  STG.E desc[UR36][R8.64], R26 ;  /* 0x0000001a08007986 */ /* 0x0007e2000c101924 */
[----:B------:R-:W-:Y:S05]  /*4b50*/  BRA `(.L_x_35687) ;  /* 0x0000000c000c7947 */ /* 0x000fea0003800000 */
.L_x_35688:
[----:B------:R2:W-:Y:S01]  /*4b60*/  STG.E.U16 desc[UR36][R8.64], R26 ;  /* 0x0000001a08007986 */ /* 0x0005e2000c101524 */
[----:B------:R-:W-:Y:S05]  /*4b70*/  BRA `(.L_x_35687) ;  /* 0x0000000c00047947 */ /* 0x000fea0003800000 */
.L_x_35683:
        /* <DEDUP_REMOVED lines=9> */
.L_x_35691:
[----:B------:R-:W-:-:S04]  /*4c10*/  I2FP.F32.S32 R0, R26 ;  /* 0x0000001a00007245 */ /* 0x000fc80000201400 */
[----:B------:R-:W-:-:S05]  /*4c20*/  F2FP.F16.F32.PACK_AB R0, RZ, R0 ;  /* 0x00000000ff00723e */ /* 0x000fca00000000ff */
[----:B------:R0:W-:Y:S01]  /*4c30*/  STG.E.U16 desc[UR36][R8.64], R0 ;  /* 0x0000000008007986 */ /* 0x0001e2000c101524 */
[----:B------:R-:W-:Y:S05]  /*4c40*/  BRA `(.L_x_35687) ;  /* 0x0000000800d07947 */ /* 0x000fea0003800000 */
.L_x_35690:
        /* <DEDUP_REMOVED lines=10> */
.L_x_35693:
[----:B------:R-:W-:-:S04]  /*4cf0*/  I2FP.F32.S32 R26, R26 ;  /* 0x0000001a001a7245 */ /* 0x000fc80000201400 */
[----:B------:R-:W-:-:S04]  /*4d00*/  F2FP.F16.F32.PACK_AB R3, RZ, R26 ;  /* 0x0000001aff03723e */ /* 0x000fc800000000ff */
[----:B------:R-:W-:-:S05]  /*4d10*/  PRMT R3, R3, 0x5410, RZ ;  /* 0x0000541003037816 */ /* 0x000fca00000000ff */
[----:B------:R0:W-:Y:S01]  /*4d20*/  STG.E desc[UR36][R8.64], R3 ;  /* 0x0000000308007986 */ /* 0x0001e2000c101924 */
[----:B------:R-:W-:Y:S05]  /*4d30*/  BRA `(.L_x_35687) ;  /* 0x0000000800947947 */ /* 0x000fea0003800000 */
.L_x_35692:
[----:B------:R-:W0:Y:S02]  /*4d40*/  I2F.F64 R26, R26 ;  /* 0x0000001a001a7312 */ /* 0x000e240000201c00 */
[----:B0-----:R0:W-:Y:S01]  /*4d50*/  STG.E.64 desc[UR36][R8.64], R26 ;  /* 0x0000001a08007986 */ /* 0x0011e2000c101b24 */
[----:B------:R-:W-:Y:S05]  /*4d60*/  BRA `(.L_x_35687) ;  /* 0x0000000800887947 */ /* 0x000fea0003800000 */
.L_x_35682:
        /* <DEDUP_REMOVED lines=12> */
.L_x_35697:
        /* <DEDUP_REMOVED lines=17> */
.L_x_35700:
[----:B------:R-:W-:-:S04]  /*4f40*/  SHF.R.U32.HI R3, RZ, 0x18, R5 ;  /* 0x00000018ff037819 */ /* 0x000fc80000011605 */
[----:B------:R-:W-:-:S04]  /*4f50*/  LOP3.LUT R0, R0, 0x80, R3, 0xf8, !PT ;  /* 0x0000008000007812 */ /* 0x000fc800078ef803 */
[----:B------:R-:W-:-:S07]  /*4f60*/  PRMT R4, R0, 0x7610, R4 ;  /* 0x0000761000047816 */ /* 0x000fce0000000004 */
.L_x_35699:
[----:B------:R-:W-:Y:S05]  /*4f70*/  BSYNC.RECONVERGENT B0 ;  /* 0x0000000000007941 */ /* 0x000fea0003800200 */
.L_x_35698:
[----:B------:R0:W-:Y:S01]  /*4f80*/  STG.E.U8 desc[UR36][R8.64], R4 ;  /* 0x0000000408007986 */ /* 0x0001e2000c101124 */
[----:B------:R-:W-:Y:S05]  /*4f90*/  BRA `(.L_x_35687) ;  /* 0x0000000400fc7947 */ /* 0x000fea0003800000 */
.L_x_35696:
        /* <DEDUP_REMOVED lines=17> */
.L_x_35703:
[----:B------:R-:W-:-:S04]  /*50b0*/  SHF.R.U32.HI R3, RZ, 0x18, R5 ;  /* 0x00000018ff037819 */ /* 0x000fc80000011605 */
[----:B------:R-:W-:-:S04]  /*50c0*/  LOP3.LUT R0, R0, 0x80, R3, 0xf8, !PT ;  /* 0x0000008000007812 */ /* 0x000fc800078ef803 */
[----:B------:R-:W-:-:S07]  /*50d0*/  PRMT R4, R0, 0x7610, R4 ;  /* 0x0000761000047816 */ /* 0x000fce0000000004 */
.L_x_35702:
[----:B------:R-:W-:Y:S05]  /*50e0*/  BSYNC.RECONVERGENT B0 ;  /* 0x0000000000007941 */ /* 0x000fea0003800200 */
.L_x_35701:
[----:B------:R0:W-:Y:S01]  /*50f0*/  STG.E.U8 desc[UR36][R8.64], R4 ;  /* 0x0000000408007986 */ /* 0x0001e2000c101124 */
[----:B------:R-:W-:Y:S05]  /*5100*/  BRA `(.L_x_35687) ;  /* 0x0000000400a07947 */ /* 0x000fea0003800000 */
.L_x_35695:
        /* <DEDUP_REMOVED lines=22> */
.L_x_35705:
[----:B------:R-:W-:-:S05]  /*5270*/  SHF.R.S32.HI R27, RZ, 0x1f, R26 ;  /* 0x0000001fff1b7819 */ /* 0x000fca000001141a */
[----:B------:R0:W-:Y:S01]  /*5280*/  STG.E.64 desc[UR36][R8.64], R26 ;  /* 0x0000001a08007986 */ /* 0x0001e2000c101b24 */
[----:B------:R-:W-:Y:S05]  /*5290*/  BRA `(.L_x_35687) ;  /* 0x00000004003c7947 */ /* 0x000fea0003800000 */
.L_x_35704:
[----:B------:R0:W-:Y:S01]  /*52a0*/  STG.E desc[UR36][R8.64], R26 ;  /* 0x0000001a08007986 */ /* 0x0001e2000c101924 */
[----:B------:R-:W-:Y:S05]  /*52b0*/  BRA `(.L_x_35687) ;  /* 0x0000000400347947 */ /* 0x000fea0003800000 */
.L_x_35694:
        /* <DEDUP_REMOVED lines=10> */
.L_x_35707:
[----:B------:R-:W-:Y:S01]  /*5360*/  CS2R R6, SRZ ;  /* 0x0000000000067805 */ /* 0x000fe2000001ff00 */
[----:B------:R-:W0:Y:S04]  /*5370*/  I2F.F64 R4, R26 ;  /* 0x0000001a00047312 */ /* 0x000e280000201c00 */
[----:B0-----:R0:W-:Y:S01]  /*5380*/  STG.E.128 desc[UR36][R8.64], R4 ;  /* 0x0000000408007986 */ /* 0x0011e2000c101d24 */
[----:B------:R-:W-:Y:S05]  /*5390*/  BRA `(.L_x_35687) ;  /* 0x0000000000fc7947 */ /* 0x000fea0003800000 */
.L_x_35706:
[----:B------:R-:W-:-:S13]  /*53a0*/  ISETP.NE.AND P0, PT, R0, 0xf, PT ;  /* 0x0000000f0000780c */ /* 0x000fda0003f05270 */
[----:B------:R-:W-:Y:S05]  /*53b0*/  @!P0 BRA `(.L_x_35708) ;  /* 0x0000000000e88947 */ /* 0x000fea0003800000 */
[----:B------:R-:W-:-:S13]  /*53c0*/  ISETP.NE.AND P0, PT, R0, 0x17, PT ;  /* 0x000000170000780c */ /* 0x000fda0003f05270 */
[----:B------:R-:W-:Y:S05]  /*53d0*/  @!P0 BRA `(.L_x_35709) ;  /* 0x0000000000908947 */ /* 0x000fea0003800000 */
[----:B------:R-:W-:-:S13]  /*53e0*/  ISETP.NE.AND P0, PT, R0, 0x18, PT ;  /* 0x000000180000780c */ /* 0x000fda0003f05270 */
[----:B------:R-:W-:Y:S05]  /*53f0*/  @!P0 BRA `(.L_x_35710) ;  /* 0x0000000000448947 */ /* 0x000fea0003800000 */
.L_x_35686:
        /* <DEDUP_REMOVED lines=16> */
.L_x_35711:
[----:B------:R-:W-:Y:S05]  /*5500*/  BRA `(.L_x_35687) ;  /* 0x0000000000a07947 */ /* 0x000fea0003800000 */
.L_x_35710:
        /* <DEDUP_REMOVED lines=13> */
.L_x_35713:
[----:B------:R-:W-:Y:S05]  /*55e0*/  BSYNC.RECONVERGENT B0 ;  /* 0x0000000000007941 */ /* 0x000fea0003800200 */
.L_x_35712:
[----:B------:R-:W-:-:S05]  /*55f0*/  LOP3.LUT R3, R0, 0x80, R3, 0xf8, !PT ;  /* 0x0000008000037812 */ /* 0x000fca00078ef803 */
[----:B------:R0:W-:Y:S01]  /*5600*/  STG.E.U8 desc[UR36][R8.64], R3 ;  /* 0x0000000308007986 */ /* 0x0001e2000c101124 */
[----:B------:R-:W-:Y:S05]  /*5610*/  BRA `(.L_x_35687) ;  /* 0x00000000005c7947 */ /* 0x000fea0003800000 */
.L_x_35709:
        /* <DEDUP_REMOVED lines=12> */
.L_x_35715:
[----:B------:R-:W-:Y:S01]  /*56e0*/  IMAD.MOV.U32 R0, RZ, RZ, 0x7f ;  /* 0x0000007fff007424 */ /* 0x000fe200078e00ff */
[----:B------:R-:W-:-:S04]  /*56f0*/  ISETP.GT.U32.AND P0, PT, R4, 0x7f800000, PT ;  /* 0x7f8000000400780c */ /* 0x000fc80003f04070 */
[----:B------:R-:W-:-:S09]  /*5700*/  SEL R0, R0, 0x7c, P0 ;  /* 0x0000007c00007807 */ /* 0x000fd20000000000 */
.L_x_35716:
[----:B------:R-:W-:Y:S05]  /*5710*/  BSYNC.RECONVERGENT B0 ;  /* 0x0000000000007941 */ /* 0x000fea0003800200 */
.L_x_35714:
[----:B------:R-:W-:-:S04]  /*5720*/  SHF.R.U32.HI R3, RZ, 0x18, R3 ;  /* 0x00000018ff037819 */ /* 0x000fc80000011603 */
[----:B------:R-:W-:-:S05]  /*5730*/  LOP3.LUT R3, R0, 0x80, R3, 0xf8, !PT ;  /* 0x0000008000037812 */ /* 0x000fca00078ef803 */
[----:B------:R0:W-:Y:S01]  /*5740*/  STG.E.U8 desc[UR36][R8.64], R3 ;  /* 0x0000000308007986 */ /* 0x0001e2000c101124 */
[----:B------:R-:W-:Y:S05]  /*5750*/  BRA `(.L_x_35687) ;  /* 0x00000000000c7947 */ /* 0x000fea0003800000 */
.L_x_35708:
[----:B------:R-:W-:-:S04]  /*5760*/  I2FP.F32.S32 R0, R26 ;  /* 0x0000001a00007245 */ /* 0x000fc80000201400 */
[----:B------:R-:W-:-:S05]  /*5770*/  F2FP.BF16.F32.PACK_AB R0, RZ, R0 ;  /* 0x00000000ff00723e */ /* 0x000fca00000010ff */
[----:B------:R0:W-:Y:S02]  /*5780*/  STG.E.U16 desc[UR36][R8.64], R0 ;  /* 0x0000000008007986 */ /* 0x0001e4000c101524 */
.L_x_35687:
[----:B------:R-:W-:-:S07]  /*5790*/  VIADD R17, R17, 0x80 ;  /* 0x0000008011117836 */ /* 0x000fce0000000000 */
.L_x_35644:
[----:B------:R-:W-:-:S13]  /*57a0*/  ISETP.GE.AND P0, PT, R17, R16, PT ;  /* 0x000000101100720c */ /* 0x000fda0003f06270 */
[----:B------:R-:W-:Y:S05]  /*57b0*/  @P0 BREAK.RELIABLE B6 ;  /* 0x0000000000060942 */ /* 0x000fea0003800100 */
[----:B------:R-:W-:Y:S05]  /*57c0*/  @P0 BRA `(.L_x_35681) ;  /* 0x0000000c00980947 */ /* 0x000fea0003800000 */
[----:B------:R-:W-:Y:S05]  /*57d0*/  BSYNC.RELIABLE B6 ;  /* 0x0000000000067941 */ /* 0x000fea0003800100 */
.L_x_35643:
        /* <DEDUP_REMOVED lines=20> */
.L_x_35720:
[----:B------:R0:W-:Y:S01]  /*5920*/  STG.E.U8 desc[UR36][R8.64], R24 ;  /* 0x0000001808007986 */ /* 0x0001e2000c101124 */
[----:B------:R-:W-:Y:S05]  /*5930*/  BRA `(.L_x_35722) ;  /* 0x0000000c00387947 */ /* 0x000fea0003800000 */
.L_x_35719:
        /* <DEDUP_REMOVED lines=9> */
.L_x_35724:
[----:B------:R0:W-:Y:S01]  /*59d0*/  STG.E desc[UR36][R8.64], R24 ;  /* 0x0000001808007986 */ /* 0x0001e2000c101924 */
[----:B------:R-:W-:Y:S05]  /*59e0*/  BRA `(.L_x_35722) ;  /* 0x0000000c000c7947 */ /* 0x000fea0003800000 */
.L_x_35723:
[----:B------:R0:W-:Y:S01]  /*59f0*/  STG.E.U16 desc[UR36][R8.64], R24 ;  /* 0x0000001808007986 */ /* 0x0001e2000c101524 */
[----:B------:R-:W-:Y:S05]  /*5a00*/  BRA `(.L_x_35722) ;  /* 0x0000000c00047947 */ /* 0x000fea0003800000 */
.L_x_35718:
        /* <DEDUP_REMOVED lines=9> */
.L_x_35726:
[----:B------:R-:W-:-:S04]  /*5aa0*/  I2FP.F32.S32 R0, R24 ;  /* 0x0000001800007245 */ /* 0x000fc80000201400 */
[----:B------:R-:W-:-:S05]  /*5ab0*/  F2FP.F16.F32.PACK_AB R0, RZ, R0 ;  /* 0x00000000ff00723e */ /* 0x000fca00000000ff */
[----:B------:R0:W-:Y:S01]  /*5ac0*/  STG.E.U16 desc[UR36][R8.64], R0 ;  /* 0x0000000008007986 */ /* 0x0001e2000c101524 */
[----:B------:R-:W-:Y:S05]  /*5ad0*/  BRA `(.L_x_35722) ;  /* 0x0000000800d07947 */ /* 0x000fea0003800000 */
.L_x_35725:
        /* <DEDUP_REMOVED lines=10> */
.L_x_35728:
[----:B------:R-:W-:-:S04]  /*5b80*/  I2FP.F32.S32 R24, R24 ;  /* 0x0000001800187245 */ /* 0x000fc80000201400 */
[----:B------:R-:W-:-:S04]  /*5b90*/  F2FP.F16.F32.PACK_AB R3, RZ, R24 ;  /* 0x00000018ff03723e */ /* 0x000fc800000000ff */
[----:B------:R-:W-:-:S05]  /*5ba0*/  PRMT R3, R3, 0x5410, RZ ;  /* 0x0000541003037816 */ /* 0x000fca00000000ff */
[----:B------:R0:W-:Y:S01]  /*5bb0*/  STG.E desc[UR36][R8.64], R3 ;  /* 0x0000000308007986 */ /* 0x0001e2000c101924 */
[----:B------:R-:W-:Y:S05]  /*5bc0*/  BRA `(.L_x_35722) ;  /* 0x0000000800947947 */ /* 0x000fea0003800000 */
.L_x_35727:
[----:B------:R-:W0:Y:S02]  /*5bd0*/  I2F.F64 R24, R24 ;  /* 0x0000001800187312 */ /* 0x000e240000201c00 */
[----:B0-----:R0:W-:Y:S01]  /*5be0*/  STG.E.64 desc[UR36][R8.64], R24 ;  /* 0x0000001808007986 */ /* 0x0011e2000c101b24 */
[----:B------:R-:W-:Y:S05]  /*5bf0*/  BRA `(.L_x_35722) ;  /* 0x0000000800887947 */ /* 0x000fea0003800000 */
.L_x_35717:
        /* <DEDUP_REMOVED lines=12> */
.L_x_35732:
        /* <DEDUP_REMOVED lines=17> */
.L_x_35735:
[----:B------:R-:W-:-:S04]  /*5dd0*/  SHF.R.U32.HI R3, RZ, 0x18, R5 ;  /* 0x00000018ff037819 */ /* 0x000fc80000011605 */
[----:B------:R-:W-:-:S04]  /*5de0*/  LOP3.LUT R0, R0, 0x80, R3, 0xf8, !PT ;  /* 0x0000008000007812 */ /* 0x000fc800078ef803 */
[----:B------:R-:W-:-:S07]  /*5df0*/  PRMT R4, R0, 0x7610, R4 ;  /* 0x0000761000047816 */ /* 0x000fce0000000004 */
.L_x_35734:
[----:B------:R-:W-:Y:S05]  /*5e00*/  BSYNC.RECONVERGENT B0 ;  /* 0x0000000000007941 */ /* 0x000fea0003800200 */
.L_x_35733:
[----:B------:R0:W-:Y:S01]  /*5e10*/  STG.E.U8 desc[UR36][R8.64], R4 ;  /* 0x0000000408007986 */ /* 0x0001e2000c101124 */
[----:B------:R-:W-:Y:S05]  /*5e20*/  BRA `(.L_x_35722) ;  /* 0x0000000400fc7947 */ /* 0x000fea0003800000 */
.L_x_35731:
        /* <DEDUP_REMOVED lines=17> */
.L_x_35738:
[----:B------:R-:W-:-:S04]  /*5f40*/  SHF.R.U32.HI R3, RZ, 0x18, R5 ;  /* 0x00000018ff037819 */ /* 0x000fc80000011605 */
[----:B------:R-:W-:-:S04]  /*5f50*/  LOP3.LUT R0, R0, 0x80, R3, 0xf8, !PT ;  /* 0x0000008000007812 */ /* 0x000fc800078ef803 */
[----:B------:R-:W-:-:S07]  /*5f60*/  PRMT R4, R0, 0x7610, R4 ;  /* 0x0000761000047816 */ /* 0x000fce0000000004 */
.L_x_35737:
[----:B------:R-:W-:Y:S05]  /*5f70*/  BSYNC.RECONVERGENT B0 ;  /* 0x0000000000007941 */ /* 0x000fea0003800200 */
.L_x_35736:
[----:B------:R0:W-:Y:S01]  /*5f80*/  STG.E.U8 desc[UR36][R8.64], R4 ;  /* 0x0000000408007986 */ /* 0x0001e2000c101124 */
[----:B------:R-:W-:Y:S05]  /*5f90*/  BRA `(.L_x_35722) ;  /* 0x0000000400a07947 */ /* 0x000fea0003800000 */
.L_x_35730:
        /* <DEDUP_REMOVED lines=22> */
.L_x_35740:
[----:B------:R-:W-:-:S05]  /*6100*/  SHF.R.S32.HI R25, RZ, 0x1f, R24 ;  /* 0x0000001fff197819 */ /* 0x000fca0000011418 */
[----:B------:R0:W-:Y:S01]  /*6110*/  STG.E.64 desc[UR36][R8.64], R24 ;  /* 0x0000001808007986 */ /* 0x0001e2000c101b24 */
[----:B------:R-:W-:Y:S05]  /*6120*/  BRA `(.L_x_35722) ;  /* 0x00000004003c7947 */ /* 0x000fea0003800000 */
.L_x_35739:
[----:B------:R0:W-:Y:S01]  /*6130*/  STG.E desc[UR36][R8.64], R24 ;  /* 0x0000001808007986 */ /* 0x0001e2000c101924 */
[----:B------:R-:W-:Y:S05]  /*6140*/  BRA `(.L_x_35722) ;  /* 0x0000000400347947 */ /* 0x000fea0003800000 */
.L_x_35729:
        /* <DEDUP_REMOVED lines=10> */
.L_x_35742:
[----:B------:R-:W-:Y:S01]  /*61f0*/  CS2R R6, SRZ ;  /* 0x0000000000067805 */ /* 0x000fe2000001ff00 */
[----:B------:R-:W0:Y:S04]  /*6200*/  I2F.F64 R4, R24 ;  /* 0x0000001800047312 */ /* 0x000e280000201c00 */
[----:B0-----:R4:W-:Y:S01]  /*6210*/  STG.E.128 desc[UR36][R8.64], R4 ;  /* 0x0000000408007986 */ /* 0x0019e2000c101d24 */
[----:B------:R-:W-:Y:S05]  /*6220*/  BRA `(.L_x_35722) ;  /* 0x0000000000fc7947 */ /* 0x000fea0003800000 */
.L_x_35741:
[----:B------:R-:W-:-:S13]  /*6230*/  ISETP.NE.AND P0, PT, R0, 0xf, PT ;  /* 0x0000000f0000780c */ /* 0x000fda0003f05270 */
[----:B------:R-:W-:Y:S05]  /*6240*/  @!P0 BRA `(.L_x_35743) ;  /* 0x0000000000e88947 */ /* 0x000fea0003800000 */
[----:B------:R-:W-:-:S13]  /*6250*/  ISETP.NE.AND P0, PT, R0, 0x17, PT ;  /* 0x000000170000780c */ /* 0x000fda0003f05270 */
[----:B------:R-:W-:Y:S05]  /*6260*/  @!P0 BRA `(.L_x_35744) ;  /* 0x0000000000908947 */ /* 0x000fea0003800000 */
[----:B------:R-:W-:-:S13]  /*6270*/  ISETP.NE.AND P0, PT, R0, 0x18, PT ;  /* 0x000000180000780c */ /* 0x000fda0003f05270 */
[----:B------:R-:W-:Y:S05]  /*6280*/  @!P0 BRA `(.L_x_35745) ;  /* 0x0000000000448947 */ /* 0x000fea0003800000 */
.L_x_35721:
        /* <DEDUP_REMOVED lines=16> */
.L_x_35746:
[----:B------:R-:W-:Y:S05]  /*6390*/  BRA `(.L_x_35722) ;  /* 0x0000000000a07947 */ /* 0x000fea0003800000 */
.L_x_35745:
        /* <DEDUP_REMOVED lines=13> */
.L_x_35748:
[----:B------:R-:W-:Y:S05]  /*6470*/  BSYNC.RECONVERGENT B0 ;  /* 0x0000000000007941 */ /* 0x000fea0003800200 */
.L_x_35747:
[----:B------:R-:W-:-:S05]  /*6480*/  LOP3.LUT R3, R0, 0x80, R3, 0xf8, !PT ;  /* 0x0000008000037812 */ /* 0x000fca00078ef803 */
[----:B------:R2:W-:Y:S01]  /*6490*/  STG.E.U8 desc[UR36][R8.64], R3 ;  /* 0x0000000308007986 */ /* 0x0005e2000c101124 */
[----:B------:R-:W-:Y:S05]  /*64a0*/  BRA `(.L_x_35722) ;  /* 0x00000000005c7947 */ /* 0x000fea0003800000 */
.L_x_35744:
        /* <DEDUP_REMOVED lines=12> */
.L_x_35750:
[----:B------:R-:W-:Y:S01]  /*6570*/  IMAD.MOV.U32 R0, RZ, RZ, 0x7f ;  /* 0x0000007fff007424 */ /* 0x000fe200078e00ff */
[----:B------:R-:W-:-:S04]  /*6580*/  ISETP.GT.U32.AND P0, PT, R4, 0x7f800000, PT ;  /* 0x7f8000000400780c */ /* 0x000fc80003f04070 */
[----:B------:R-:W-:-:S09]  /*6590*/  SEL R0, R0, 0x7c, P0 ;  /* 0x0000007c00007807 */ /* 0x000fd20000000000 */
.L_x_35751:
[----:B------:R-:W-:Y:S05]  /*65a0*/  BSYNC.RECONVERGENT B0 ;  /* 0x0000000000007941 */ /* 0x000fea0003800200 */
.L_x_35749:
[----:B------:R-:W-:-:S04]  /*65b0*/  SHF.R.U32.HI R3, RZ, 0x18, R3 ;  /* 0x00000018ff037819 */ /* 0x000fc80000011603 */
[----:B------:R-:W-:-:S05]  /*65c0*/  LOP3.LUT R3, R0, 0x80, R3, 0xf8, !PT ;  /* 0x0000008000037812 */ /* 0x000fca00078ef803 */
[----:B------:R1:W-:Y:S01]  /*65d0*/  STG.E.U8 desc[UR36][R8.64], R3 ;  /* 0x0000000308007986 */ /* 0x0003e2000c101124 */
[----:B------:R-:W-:Y:S05]  /*65e0*/  BRA `(.L_x_35722) ;  /* 0x00000000000c7947 */ /* 0x000fea0003800000 */
.L_x_35743:
[----:B------:R-:W-:-:S04]  /*65f0*/  I2FP.F32.S32 R0, R24 ;  /* 0x0000001800007245 */ /* 0x000fc80000201400 */
[----:B------:R-:W-:-:S05]  /*6600*/  F2FP.BF16.F32.PACK_AB R0, RZ, R0 ;  /* 0x00000000ff00723e */ /* 0x000fca00000010ff */
[----:B------:R0:W-:Y:S02]  /*6610*/  STG.E.U16 desc[UR36][R8.64], R0 ;  /* 0x0000000008007986 */ /* 0x0001e4000c101524 */
.L_x_35722:
[----:B------:R-:W-:-:S07]  /*6620*/  VIADD R17, R17, 0x80 ;  /* 0x0000008011117836 */ /* 0x000fce0000000000 */
.L_x_35681:
[----:B------:R-:W-:Y:S05]  /*6630*/  BSYNC.RECONVERGENT B7 ;  /* 0x0000000000077941 */ /* 0x000fea0003800200 */
.L_x_35642:
        /* <DEDUP_REMOVED lines=21> */
.L_x_35755:
[----:B------:R-:W-:Y:S01]  /*6790*/  STG.E.U8 desc[UR36][R2.64], R22 ;  /* 0x0000001602007986 */ /* 0x000fe2000c101124 */
[----:B------:R-:W-:Y:S05]  /*67a0*/  EXIT ;  /* 0x000000000000794d */ /* 0x000fea0003800000 */
.L_x_35754:
        /* <DEDUP_REMOVED lines=9> */
.L_x_35758:
[----:B------:R-:W-:Y:S01]  /*6840*/  STG.E desc[UR36][R2.64], R22 ;  /* 0x0000001602007986 */ /* 0x000fe2000c101924 */
[----:B------:R-:W-:Y:S05]  /*6850*/  EXIT ;  /* 0x000000000000794d */ /* 0x000fea0003800000 */
.L_x_35757:
[----:B------:R-:W-:Y:S01]  /*6860*/  STG.E.U16 desc[UR36][R2.64], R22 ;  /* 0x0000001602007986 */ /* 0x000fe2000c101524 */
[----:B------:R-:W-:Y:S05]  /*6870*/  EXIT ;  /* 0x000000000000794d */ /* 0x000fea0003800000 */
.L_x_35753:
        /* <DEDUP_REMOVED lines=9> */
.L_x_35760:
[----:B------:R-:W-:-:S04]  /*6910*/  I2FP.F32.S32 R0, R22 ;  /* 0x0000001600007245 */ /* 0x000fc80000201400 */
[----:B------:R-:W-:-:S05]  /*6920*/  F2FP.F16.F32.PACK_AB R0, RZ, R0 ;  /* 0x00000000ff00723e */ /* 0x000fca00000000ff */
[----:B------:R-:W-:Y:S01]  /*6930*/  STG.E.U16 desc[UR36][R2.64], R0 ;  /* 0x0000000002007986 */ /* 0x000fe2000c101524 */
[----:B------:R-:W-:Y:S05]  /*6940*/  EXIT ;  /* 0x000000000000794d */ /* 0x000fea0003800000 */
.L_x_35759:
        /* <DEDUP_REMOVED lines=10> */
.L_x_35762:
[----:B------:R-:W-:-:S04]  /*69f0*/  I2FP.F32.S32 R22, R22 ;  /* 0x0000001600167245 */ /* 0x000fc80000201400 */
[----:B------:R-:W-:-:S04]  /*6a00*/  F2FP.F16.F32.PACK_AB R5, RZ, R22 ;  /* 0x00000016ff05723e */ /* 0x000fc800000000ff */
[----:B------:R-:W-:-:S05]  /*6a10*/  PRMT R5, R5, 0x5410, RZ ;  /* 0x0000541005057816 */ /* 0x000fca00000000ff */
[----:B------:R-:W-:Y:S01]  /*6a20*/  STG.E desc[UR36][R2.64], R5 ;  /* 0x0000000502007986 */ /* 0x000fe2000c101924 */
[----:B------:R-:W-:Y:S05]  /*6a30*/  EXIT ;  /* 0x000000000000794d */ /* 0x000fea0003800000 */
.L_x_35761:
[----:B------:R-:W0:Y:S02]  /*6a40*/  I2F.F64 R22, R22 ;  /* 0x0000001600167312 */ /* 0x000e240000201c00 */
[----:B0-----:R-:W-:Y:S01]  /*6a50*/  STG.E.64 desc[UR36][R2.64], R22 ;  /* 0x0000001602007986 */ /* 0x001fe2000c101b24 */
[----:B------:R-:W-:Y:S05]  /*6a60*/  EXIT ;  /* 0x000000000000794d */ /* 0x000fea0003800000 */
.L_x_35752:
        /* <DEDUP_REMOVED lines=12> */
.L_x_35766:
        /* <DEDUP_REMOVED lines=18> */
.L_x_35769:
[----:B------:R-:W-:-:S04]  /*6c50*/  SHF.R.U32.HI R5, RZ, 0x18, R5 ;  /* 0x00000018ff057819 */ /* 0x000fc80000011605 */
[----:B------:R-:W-:-:S07]  /*6c60*/  LOP3.LUT R0, R0, 0x80, R5, 0xf8, !PT ;  /* 0x0000008000007812 */ /* 0x000fce00078ef805 */
.L_x_35768:
[----:B------:R-:W-:Y:S05]  /*6c70*/  BSYNC.RECONVERGENT B0 ;  /* 0x0000000000007941 */ /* 0x000fea0003800200 */
.L_x_35767:
[----:B------:R-:W-:Y:S01]  /*6c80*/  STG.E.U8 desc[UR36][R2.64], R0 ;  /* 0x0000000002007986 */ /* 0x000fe2000c101124 */
[----:B------:R-:W-:Y:S05]  /*6c90*/  EXIT ;  /* 0x000000000000794d */ /* 0x000fea0003800000 */
.L_x_35765:
        /* <DEDUP_REMOVED lines=18> */
.L_x_35772:
[----:B------:R-:W-:-:S04]  /*6dc0*/  SHF.R.U32.HI R5, RZ, 0x18, R5 ;  /* 0x00000018ff057819 */ /* 0x000fc80000011605 */
[----:B------:R-:W-:-:S07]  /*6dd0*/  LOP3.LUT R0, R0, 0x80, R5, 0xf8, !PT ;  /* 0x0000008000007812 */ /* 0x000fce00078ef805 */
.L_x_35771:
[----:B------:R-:W-:Y:S05]  /*6de0*/  BSYNC.RECONVERGENT B0 ;  /* 0x0000000000007941 */ /* 0x000fea0003800200 */
.L_x_35770:
[----:B------:R-:W-:Y:S01]  /*6df0*/  STG.E.U8 desc[UR36][R2.64], R0 ;  /* 0x0000000002007986 */ /* 0x000fe2000c101124 */
[----:B------:R-:W-:Y:S05]  /*6e00*/  EXIT ;  /* 0x000000000000794d */ /* 0x000fea0003800000 */
.L_x_35764:
        /* <DEDUP_REMOVED lines=22> */
.L_x_35774:
[----:B------:R-:W-:-:S05]  /*6f70*/  SHF.R.S32.HI R23, RZ, 0x1f, R22 ;  /* 0x0000001fff177819 */ /* 0x000fca0000011416 */
[----:B------:R-:W-:Y:S01]  /*6f80*/  STG.E.64 desc[UR36][R2.64], R22 ;  /* 0x0000001602007986 */ /* 0x000fe2000c101b24 */
[----:B------:R-:W-:Y:S05]  /*6f90*/  EXIT ;  /* 0x000000000000794d */ /* 0x000fea0003800000 */
.L_x_35773:
[----:B------:R-:W-:Y:S01]  /*6fa0*/  STG.E desc[UR36][R2.64], R22 ;  /* 0x0000001602007986 */ /* 0x000fe2000c101924 */
[----:B------:R-:W-:Y:S05]  /*6fb0*/  EXIT ;  /* 0x000000000000794d */ /* 0x000fea0003800000 */
.L_x_35763:
        /* <DEDUP_REMOVED lines=10> */
.L_x_35776:
[----:B------:R-:W-:Y:S01]  /*7060*/  CS2R R6, SRZ ;  /* 0x0000000000067805 */ /* 0x000fe2000001ff00 */
[----:B------:R-:W0:Y:S04]  /*7070*/  I2F.F64 R4, R22 ;  /* 0x0000001600047312 */ /* 0x000e280000201c00 */
[----:B0-----:R-:W-:Y:S01]  /*7080*/  STG.E.128 desc[UR36][R2.64], R4 ;  /* 0x0000000402007986 */ /* 0x001fe2000c101d24 */
[----:B------:R-:W-:Y:S05]  /*7090*/  EXIT ;  /* 0x000000000000794d */ /* 0x000fea0003800000 */
.L_x_35775:
[----:B------:R-:W-:-:S13]  /*70a0*/  ISETP.NE.AND P0, PT, R0, 0xf, PT ;  /* 0x0000000f0000780c */ /* 0x000fda0003f05270 */
[----:B------:R-:W-:Y:S05]  /*70b0*/  @!P0 BRA `(.L_x_35777) ;  /* 0x0000000000e88947 */ /* 0x000fea0003800000 */
[----:B------:R-:W-:-:S13]  /*70c0*/  ISETP.NE.AND P0, PT, R0, 0x17, PT ;  /* 0x000000170000780c */ /* 0x000fda0003f05270 */
[----:B------:R-:W-:Y:S05]  /*70d0*/  @!P0 BRA `(.L_x_35778) ;  /* 0x0000000000908947 */ /* 0x000fea0003800000 */
[----:B------:R-:W-:-:S13]  /*70e0*/  ISETP.NE.AND P0, PT, R0, 0x18, PT ;  /* 0x000000180000780c */ /* 0x000fda0003f05270 */
[----:B------:R-:W-:Y:S05]  /*70f0*/  @!P0 BRA `(.L_x_35779) ;  /* 0x0000000000448947 */ /* 0x000fea0003800000 */
.L_x_35756:
        /* <DEDUP_REMOVED lines=16> */
.L_x_35780:
[----:B------:R-:W-:Y:S05]  /*7200*/  EXIT ;  /* 0x000000000000794d */ /* 0x000fea0003800000 */
.L_x_35779:
        /* <DEDUP_REMOVED lines=13> */
.L_x_35782:
[----:B------:R-:W-:Y:S05]  /*72e0*/  BSYNC.RECONVERGENT B0 ;  /* 0x0000000000007941 */ /* 0x000fea0003800200 */
.L_x_35781:
[----:B------:R-:W-:-:S05]  /*72f0*/  LOP3.LUT R5, R0, 0x80, R5, 0xf8, !PT ;  /* 0x0000008000057812 */ /* 0x000fca00078ef805 */
[----:B------:R-:W-:Y:S01]  /*7300*/  STG.E.U8 desc[UR36][R2.64], R5 ;  /* 0x0000000502007986 */ /* 0x000fe2000c101124 */
[----:B------:R-:W-:Y:S05]  /*7310*/  EXIT ;  /* 0x000000000000794d */ /* 0x000fea0003800000 */
.L_x_35778:
        /* <DEDUP_REMOVED lines=12> */
.L_x_35784:
[----:B------:R-:W-:Y:S01]  /*73e0*/  IMAD.MOV.U32 R0, RZ, RZ, 0x7f ;  /* 0x0000007fff007424 */ /* 0x000fe200078e00ff */
[----:B------:R-:W-:-:S04]  /*73f0*/  ISETP.GT.U32.AND P0, PT, R4, 0x7f800000, PT ;  /* 0x7f8000000400780c */ /* 0x000fc80003f04070 */
[----:B------:R-:W-:-:S09]  /*7400*/  SEL R0, R0, 0x7c, P0 ;  /* 0x0000007c00007807 */ /* 0x000fd20000000000 */
.L_x_35785:
[----:B------:R-:W-:Y:S05]  /*7410*/  BSYNC.RECONVERGENT B0 ;  /* 0x0000000000007941 */ /* 0x000fea0003800200 */
.L_x_35783:
[----:B------:R-:W-:-:S04]  /*7420*/  SHF.R.U32.HI R5, RZ, 0x18, R5 ;  /* 0x00000018ff057819 */ /* 0x000fc80000011605 */
[----:B------:R-:W-:-:S05]  /*7430*/  LOP3.LUT R5, R0, 0x80, R5, 0xf8, !PT ;  /* 0x0000008000057812 */ /* 0x000fca00078ef805 */
[----:B------:R-:W-:Y:S01]  /*7440*/  STG.E.U8 desc[UR36][R2.64], R5 ;  /* 0x0000000502007986 */ /* 0x000fe2000c101124 */
[----:B------:R-:W-:Y:S05]  /*7450*/  EXIT ;  /* 0x000000000000794d */ /* 0x000fea0003800000 */
.L_x_35777:
[----:B------:R-:W-:-:S04]  /*7460*/  I2FP.F32.S32 R0, R22 ;  /* 0x0000001600007245 */ /* 0x000fc80000201400 */
[----:B------:R-:W-:-:S05]  /*7470*/  F2FP.BF16.F32.PACK_AB R0, RZ, R0 ;  /* 0x00000000ff00723e */ /* 0x000fca00000010ff */
[----:B------:R-:W-:Y:S01]  /*7480*/  STG.E.U16 desc[UR36][R2.64], R0 ;  /* 0x0000000002007986 */ /* 0x000fe2000c101524 */
[----:B------:R-:W-:Y:S05]  /*7490*/  EXIT ;  /* 0x000000000000794d */ /* 0x000fea0003800000 */
.L_x_35786:
        /* <DEDUP_REMOVED lines=14> */
.L_x_41199:


//--------------------- .text._ZN2at6native18elementwise_kernelILi128ELi2EZNS0_22gpu_kernel_impl_nocastINS0_13AUnaryFunctorIiiiZZZNS0_19maximum_kernel_cudaERNS_18TensorIteratorBaseEENKUlvE_clEvENKUlvE1_clEvEUliiE_EEEEvS5_RKT_EUliE_EEviT1_ --------------------------
	.section	.text._ZN2at6native18elementwise_kernelILi128ELi2EZNS0_22gpu_kernel_impl_nocastINS0_13AUnaryFunctorIiiiZZZNS0_19maximum_kernel_cudaERNS_18TensorIteratorBaseEENKUlvE_clEvENKUlvE1_clEvEUliiE_EEEEvS5_RKT_EUliE_EEviT1_,"ax",@progbits
	.align	128
        .global         _ZN2at6native18elementwise_kernelILi128ELi2EZNS0_22gpu_kernel_impl_nocastINS0_13AUnaryFunctorIiiiZZZNS0_19maximum_kernel_cudaERNS_18TensorIteratorBaseEENKUlvE_clEvENKUlvE1_clEvEUliiE_EEEEvS5_RKT_EUliE_EEviT1_
        .type           _ZN2at6native18elementwise_kernelILi128ELi2EZNS0_22gpu_kernel_impl_nocastINS0_13AUnaryFunctorIiiiZZZNS0_19maximum_kernel_cudaERNS_18TensorIteratorBaseEENKUlvE_clEvENKUlvE1_clEvEUliiE_EEEEvS5_RKT_EUliE_EEviT1_,@function
        .size           _ZN2at6native18elementwise_kernelILi128ELi2EZNS0_22gpu_kernel_impl_nocastINS0_13AUnaryFunctorIiiiZZZNS0_19maximum_kernel_cudaERNS_18TensorIteratorBaseEENKUlvE_clEvENKUlvE1_clEvEUliiE_EEEEvS5_RKT_EUliE_EEviT1_,(.L_x_41200 - _ZN2at6native18elementwise_kernelILi128ELi2EZNS0_22gpu_kernel_impl_nocastINS0_13AUnaryFunctorIiiiZZZNS0_19maximum_kernel_cudaERNS_18TensorIteratorBaseEENKUlvE_clEvENKUlvE1_clEvEUliiE_EEEEvS5_RKT_EUliE_EEviT1_)
        .other          _ZN2at6native18elementwise_kernelILi128ELi2EZNS0_22gpu_kernel_impl_nocastINS0_13AUnaryFunctorIiiiZZZNS0_19maximum_kernel_cudaERNS_18TensorIteratorBaseEENKUlvE_clEvENKUlvE1_clEvEUliiE_EEEEvS5_RKT_EUliE_EEviT1_,@"STO_CUDA_ENTRY STV_DEFAULT"
_ZN2at6native18elementwise_kernelILi128ELi2EZNS0_22gpu_kernel_impl_nocastINS0_13AUnaryFunctorIiiiZZZNS0_19maximum_kernel_cudaERNS_18TensorIteratorBaseEENKUlvE_clEvENKUlvE1_clEvEUliiE_EEEEvS5_RKT_EUliE_EEviT1_:
.text._ZN2at6native18elementwise_kernelILi128ELi2EZNS0_22gpu_kernel_impl_nocastINS0_13AUnaryFunctorIiiiZZZNS0_19maximum_kernel_cudaERNS_18TensorIteratorBaseEENKUlvE_clEvENKUlvE1_clEvEUliiE_EEEEvS5_RKT_EUliE_EEviT1_:
        /* <DEDUP_REMOVED lines=18> */
[----:B-1----:R-:W-:-:S05]  /*0120*/  VIMNMX R9, PT, PT, R4, UR5, !PT ;  /* 0x0000000504097c48 */ /* 0x002fca000ffe0100 */
[----:B0-----:R0:W-:Y:S02]  /*0130*/  STG.E desc[UR6][R6.64], R9 ;  /* 0x0000000906007986 */ /* 0x0011e4000c101906 */
.L_x_35789:
[----:B------:R-:W-:Y:S05]  /*0140*/  BSYNC.RECONVERGENT B0 ;  /* 0x0000000000007941 */ /* 0x000fea0003800200 */
.L_x_35788:
[----:B------:R-:W-:-:S13]  /*0150*/  ISETP.GE.AND P0, PT, R3, UR4, PT ;  /* 0x0000000403007c0c */ /* 0x000fda000bf06270 */
[----:B------:R-:W-:Y:S05]  /*0160*/  @P0 EXIT ;  /* 0x000000000000094d */ /* 0x000fea0003800000 */
[----:B------:R-:W1:Y:S01]  /*0170*/  LDC.64 R2, c[0x0][0x588] ;  /* 0x00016200ff027b82 */ /* 0x000e620000000a00 */
[----:B------:R-:W0:Y:S01]  /*0180*/  LDCU UR4, c[0x0][0x594] ;  /* 0x0000b280ff0477ac */ /* 0x000e220008000800 */
[----:B-1----:R-:W0:Y:S06]  /*0190*/  LDG.E R2, desc[UR6][R2.64] ;  /* 0x0000000602027981 */ /* 0x002e2c000c1e1900 */
[----:B------:R-:W1:Y:S01]  /*01a0*/  LDC.64 R4, c[0x0][0x580] ;  /* 0x00016000ff047b82 */ /* 0x000e620000000a00 */
[----:B0-----:R-:W-:-:S05]  /*01b0*/  VIMNMX R7, PT, PT, R2, UR4, !PT ;  /* 0x0000000402077c48 */ /* 0x001fca000ffe0100 */
[----:B-1----:R-:W-:Y:S01]  /*01c0*/  STG.E desc[UR6][R4.64], R7 ;  /* 0x0000000704007986 */ /* 0x002fe2000c101906 */
[----:B------:R-:W-:Y:S05]  /*01d0*/  EXIT ;  /* 0x000000000000794d */ /* 0x000fea0003800000 */
.L_x_35787:
        /* <DEDUP_REMOVED lines=305> */
.L_x_35792:
        /* <DEDUP_REMOVED lines=8> */
[----:B-1----:R-:W-:-:S05]  /*1570*/  VIMNMX R9, PT, PT, R6, UR5, !PT ;  /* 0x0000000506097c48 */ /* 0x002fca000ffe0100 */
[----:B------:R0:W-:Y:S02]  /*1580*/  STG.E desc[UR6][R4.64], R9 ;  /* 0x0000000904007986 */ /* 0x0001e4000c101906 */
.L_x_35791:
[----:B------:R-:W-:Y:S05]  /*1590*/  BSYNC.RECONVERGENT B0 ;  /* 0x0000000000007941 */ /* 0x000fea0003800200 */
.L_x_35790:
        /* <DEDUP_REMOVED lines=300> */
.L_x_35793:
[----:B------:R-:W0:Y:S01]  /*2860*/  LDCU.128 UR8, c[0x0][0x580] ;  /* 0x0000b000ff0877ac */ /* 0x000e220008000c00 */
[----:B------:R-:W1:Y:S01]  /*2870*/  LDCU UR4, c[0x0][0x594] ;  /* 0x0000b280ff0477ac */ /* 0x000e620008000800 */
[----:B0-----:R-:W-:-:S04]  /*2880*/  IADD3 R4, P0, PT, R2, UR10, RZ ;  /* 0x0000000a02047c10 */ /* 0x001fc8000ff1e0ff */
[----:B------:R-:W-:-:S05]  /*2890*/  IADD3.X R5, PT, PT, RZ, UR11, RZ, P0, !PT ;  /* 0x0000000bff057c10 */ /* 0x000fca00087fe4ff */
[----:B------:R-:W1:Y:S01]  /*28a0*/  LDG.E R4, desc[UR6][R4.64] ;  /* 0x0000000604047981 */ /* 0x000e62000c1e1900 */
[----:B------:R-:W-:-:S04]  /*28b0*/  IADD3 R2, P0, PT, R3, UR8, RZ ;  /* 0x0000000803027c10 */ /* 0x000fc8000ff1e0ff */
[----:B------:R-:W-:Y:S02]  /*28c0*/  IADD3.X R3, PT, PT, RZ, UR9, RZ, P0, !PT ;  /* 0x00000009ff037c10 */ /* 0x000fe400087fe4ff */
[----:B-1----:R-:W-:-:S05]  /*28d0*/  VIMNMX R7, PT, PT, R4, UR4, !PT ;  /* 0x0000000404077c48 */ /* 0x002fca000ffe0100 */
[----:B------:R-:W-:Y:S01]  /*28e0*/  STG.E desc[UR6][R2.64], R7 ;  /* 0x0000000702007986 */ /* 0x000fe2000c101906 */
[----:B------:R-:W-:Y:S05]  /*28f0*/  EXIT ;  /* 0x000000000000794d */ /* 0x000fea0003800000 */
.L_x_35794:
        /* <DEDUP_REMOVED lines=16> */
.L_x_41200:


//--------------------- .text._ZN2at6native27unrolled_elementwise_kernelINS0_13AUnaryFunctorIiiiZZZNS0_19maximum_kernel_cudaERNS_18TensorIteratorBaseEENKUlvE_clEvENKUlvE1_clEvEUliiE_EESt5arrayIPcLm2EELi4E23TrivialOffsetCalculatorILi1EjESD_NS0_6memory15LoadWithoutCastENSE_16StoreWithoutCastEEEviT_T0_T2_T3_T4_T5_ --------------------------
	.section	.text._ZN2at6native27unrolled_elementwise_kernelINS0_13AUnaryFunctorIiiiZZZNS0_19maximum_kernel_cudaERNS_18TensorIteratorBaseEENKUlvE_clEvENKUlvE1_clEvEUliiE_EESt5arrayIPcLm2EELi4E23TrivialOffsetCalculatorILi1EjESD_NS0_6memory15LoadWithoutCastENSE_16StoreWithoutCastEEEviT_T0_T2_T3_T4_T5_,"ax",@progbits
	.align	128
        .global         _ZN2at6native27unrolled_elementwise_kernelINS0_13AUnaryFunctorIiiiZZZNS0_19maximum_kernel_cudaERNS_18TensorIteratorBaseEENKUlvE_clEvENKUlvE1_clEvEUliiE_EESt5arrayIPcLm2EELi4E23TrivialOffsetCalculatorILi1EjESD_NS0_6memory15LoadWithoutCastENSE_16StoreWithoutCastEEEviT_T0_T2_T3_T4_T5_
        .type           _ZN2at6native27unrolled_elementwise_kernelINS0_13AUnaryFunctorIiiiZZZNS0_19maximum_kernel_cudaERNS_18TensorIteratorBaseEENKUlvE_clEvENKUlvE1_clEvEUliiE_EESt5arrayIPcLm2EELi4E23TrivialOffsetCalculatorILi1EjESD_NS0_6memory15LoadWithoutCastENSE_16StoreWithoutCastEEEviT_T0_T2_T3_T4_T5_,@function
        .size           _ZN2at6native27unrolled_elementwise_kernelINS0_13AUnaryFunctorIiiiZZZNS0_19maximum_kernel_cudaERNS_18TensorIteratorBaseEENKUlvE_clEvENKUlvE1_clEvEUliiE_EESt5arrayIPcLm2EELi4E23TrivialOffsetCalculatorILi1EjESD_NS0_6memory15LoadWithoutCastENSE_16StoreWithoutCastEEEviT_T0_T2_T3_T4_T5_,(.L_x_41201 - _ZN2at6native27unrolled_elementwise_kernelINS0_13AUnaryFunctorIiiiZZZNS0_19maximum_kernel_cudaERNS_18TensorIteratorBaseEENKUlvE_clEvENKUlvE1_clEvEUliiE_EESt5arrayIPcLm2EELi4E23TrivialOffsetCalculatorILi1EjESD_NS0_6memory15LoadWithoutCastENSE_16StoreWithoutCastEEEviT_T0_T2_T3_T4_T5_)
        .other          _ZN2at6native27unrolled_elementwise_kernelINS0_13AUnaryFunctorIiiiZZZNS0_19maximum_kernel_cudaERNS_18TensorIteratorBaseEENKUlvE_clEvENKUlvE1_clEvEUliiE_EESt5arrayIPcLm2EELi4E23TrivialOffsetCalculatorILi1EjESD_NS0_6memory15LoadWithoutCastENSE_16StoreWithoutCastEEEviT_T0_T2_T3_T4_T5_,@"STO_CUDA_ENTRY STV_DEFAULT"
_ZN2at6native27unrolled_elementwise_kernelINS0_13AUnaryFunctorIiiiZZZNS0_19maximum_kernel_cudaERNS_18TensorIteratorBaseEENKUlvE_clEvENKUlvE1_clEvEUliiE_EESt5arrayIPcLm2EELi4E23TrivialOffsetCalculatorILi1EjESD_NS0_6memory15LoadWithoutCastENSE_16StoreWithoutCastEEEviT_T0_T2_T3_T4_T5_:
.text._ZN2at6native27unrolled_elementwise_kernelINS0_13AUnaryFunctorIiiiZZZNS0_19maximum_kernel_cudaERNS_18TensorIteratorBaseEENKUlvE_clEvENKUlvE1_clEvEUliiE_EESt5arrayIPcLm2EELi4E23TrivialOffsetCalculatorILi1EjESD_NS0_6memory15LoadWithoutCastENSE_16StoreWithoutCastEEEviT_T0_T2_T3_T4_T5_:
        /* <DEDUP_REMOVED lines=36> */
[----:B---3--:R-:W-:-:S02]  /*0240*/  VIMNMX R19, PT, PT, R14, UR6, !PT ;  /* 0x000000060e137c48 */ /* 0x008fc4000ffe0100 */
[----:B--2---:R-:W-:Y:S02]  /*0250*/  VIMNMX R15, PT, PT, R15, UR6, !PT ;  /* 0x000000060f0f7c48 */ /* 0x004fe4000ffe0100 */
[----:B----4-:R-:W-:Y:S02]  /*0260*/  VIMNMX R17, PT, PT, R12, UR6, !PT ;  /* 0x000000060c117c48 */ /* 0x010fe4000ffe0100 */
[----:B-----5:R-:W-:Y:S01]  /*0270*/  VIMNMX R13, PT, PT, R13, UR6, !PT ;  /* 0x000000060d0d7c48 */ /* 0x020fe2000ffe0100 */
        /* <DEDUP_REMOVED lines=14> */
.L_x_35797:
[----:B------:R-:W-:Y:S05]  /*0360*/  BSYNC.RELIABLE B1 ;  /* 0x0000000000017941 */ /* 0x000fea0003800100 */
.L_x_35796:
[----:B------:R-:W-:-:S13]  /*0370*/  ISETP.GE.AND P0, PT, R3, R2, PT ;  /* 0x000000020300720c */ /* 0x000fda0003f06270 */
[----:B0-----:R-:W0:Y:S01]  /*0380*/  @!P0 LDC.64 R4, c[0x0][0x390] ;  /* 0x0000e400ff048b82 */ /* 0x001e220000000a00 */
[----:B------:R-:W-:Y:S01]  /*0390*/  @!P0 LEA R7, R0, R3, 0x9 ;  /* 0x0000000300078211 */ /* 0x000fe200078e48ff */
[----:B------:R-:W-:-:S04]  /*03a0*/  @!P0 VIADD R3, R3, 0x80 ;  /* 0x0000008003038836 */ /* 0x000fc80000000000 */
[----:B0-----:R-:W-:-:S05]  /*03b0*/  @!P0 IMAD.WIDE.U32 R4, R7, 0x4, R4 ;  /* 0x0000000407048825 */ /* 0x001fca00078e0004 */
[----:B------:R1:W-:Y:S02]  /*03c0*/  @!P0 STG.E desc[UR4][R4.64], R19 ;  /* 0x0000001304008986 */ /* 0x0003e4000c101904 */
.L_x_35798:
[----:B------:R-:W-:Y:S05]  /*03d0*/  BSYNC.RECONVERGENT B0 ;  /* 0x0000000000007941 */ /* 0x000fea0003800200 */
.L_x_35795:
        /* <DEDUP_REMOVED lines=8> */
.L_x_35799:
        /* <DEDUP_REMOVED lines=10> */
.L_x_41201:


//--------------------- .text._ZN2at6native29vectorized_elementwise_kernelILi2ENS0_13AUnaryFunctorIiiiZZZNS0_19maximum_kernel_cudaERNS_18TensorIteratorBaseEENKUlvE_clEvENKUlvE1_clEvEUliiE_EESt5arrayIPcLm2EEEEviT0_T1_ --------------------------
	.section	.text._ZN2at6native29vectorized_elementwise_kernelILi2ENS0_13AUnaryFunctorIiiiZZZNS0_19maximum_kernel_cudaERNS_18TensorIteratorBaseEENKUlvE_clEvENKUlvE1_clEvEUliiE_EESt5arrayIPcLm2EEEEviT0_T1_,"ax",@progbits
	.align	128
        .global         _ZN2at6native29vectorized_elementwise_kernelILi2ENS0_13AUnaryFunctorIiiiZZZNS0_19maximum_kernel_cudaERNS_18TensorIteratorBaseEENKUlvE_clEvENKUlvE1_clEvEUliiE_EESt5arrayIPcLm2EEEEviT0_T1_
        .type           _ZN2at6native29vectorized_elementwise_kernelILi2ENS0_13AUnaryFunctorIiiiZZZNS0_19maximum_kernel_cudaERNS_18TensorIteratorBaseEENKUlvE_clEvENKUlvE1_clEvEUliiE_EESt5arrayIPcLm2EEEEviT0_T1_,@function
        .size           _ZN2at6native29vectorized_elementwise_kernelILi2ENS0_13AUnaryFunctorIiiiZZZNS0_19maximum_kernel_cudaERNS_18TensorIteratorBaseEENKUlvE_clEvENKUlvE1_clEvEUliiE_EESt5arrayIPcLm2EEEEviT0_T1_,(.L_x_41202 - _ZN2at6native29vectorized_elementwise_kernelILi2ENS0_13AUnaryFunctorIiiiZZZNS0_19maximum_kernel_cudaERNS_18TensorIteratorBaseEENKUlvE_clEvENKUlvE1_clEvEUliiE_EESt5arrayIPcLm2EEEEviT0_T1_)
        .other          _ZN2at6native29vectorized_elementwise_kernelILi2ENS0_13AUnaryFunctorIiiiZZZNS0_19maximum_kernel_cudaERNS_18TensorIteratorBaseEENKUlvE_clEvENKUlvE1_clEvEUliiE_EESt5arrayIPcLm2EEEEviT0_T1_,@"STO_CUDA_ENTRY STV_DEFAULT"
_ZN2at6native29vectorized_elementwise_kernelILi2ENS0_13AUnaryFunctorIiiiZZZNS0_19maximum_kernel_cudaERNS_18TensorIteratorBaseEENKUlvE_clEvENKUlvE1_clEvEUliiE_EESt5arrayIPcLm2EEEEviT0_T1_:
.text._ZN2at6native29vectorized_elementwise_kernelILi2ENS0_13AUnaryFunctorIiiiZZZNS0_19maximum_kernel_cudaERNS_18TensorIteratorBaseEENKUlvE_clEvENKUlvE1_clEvEUliiE_EESt5arrayIPcLm2EEEEviT0_T1_:
        /* <DEDUP_REMOVED lines=68> */
[----:B-1----:R-:W-:-:S02]  /*0440*/  VIMNMX R13, PT, PT, R18, UR6, !PT ;  /* 0x00000006120d7c48 */ /* 0x002fc4000ffe0100 */
[----:B---3--:R-:W-:Y:S02]  /*0450*/  VIMNMX R15, PT, PT, R20, UR6, !PT ;  /* 0x00000006140f7c48 */ /* 0x008fe4000ffe0100 */
[----:B------:R-:W-:Y:S02]  /*0460*/  VIMNMX R22, PT, PT, R22, UR6, !PT ;  /* 0x0000000616167c48 */ /* 0x000fe4000ffe0100 */
[----:B--2---:R-:W-:Y:S02]  /*0470*/  VIMNMX R9, PT, PT, R9, UR6, !PT ;  /* 0x0000000609097c48 */ /* 0x004fe4000ffe0100 */
[----:B----4-:R-:W-:Y:S02]  /*0480*/  VIMNMX R8, PT, PT, R8, UR6, !PT ;  /* 0x0000000608087c48 */ /* 0x010fe4000ffe0100 */
[----:B-----5:R-:W-:Y:S02]  /*0490*/  VIMNMX R3, PT, PT, R14, UR6, !PT ;  /* 0x000000060e037c48 */ /* 0x020fe4000ffe0100 */
[----:B------:R-:W-:-:S02]  /*04a0*/  VIMNMX R4, PT, PT, R19, UR6, !PT ;  /* 0x0000000613047c48 */ /* 0x000fc4000ffe0100 */
[----:B------:R-:W-:Y:S01]  /*04b0*/  VIMNMX R2, PT, PT, R12, UR6, !PT ;  /* 0x000000060c027c48 */ /* 0x000fe2000ffe0100 */
        /* <DEDUP_REMOVED lines=13> */
.L_x_35803:
[----:B------:R-:W-:-:S13]  /*0590*/  ISETP.GE.U32.AND P0, PT, R17, R16, PT ;  /* 0x000000101100720c */ /* 0x000fda0003f06070 */
[----:B------:R-:W-:Y:S05]  /*05a0*/  @P0 BRA `(.L_x_35805) ;  /* 0x0000000000300947 */ /* 0x000fea0003800000 */
[----:B0-----:R-:W0:Y:S01]  /*05b0*/  LDC.64 R6, c[0x0][0x390] ;  /* 0x0000e400ff067b82 */ /* 0x001e220000000a00 */
[----:B------:R-:W-:Y:S02]  /*05c0*/  IMAD.IADD R5, R0, 0x1, R17 ;  /* 0x0000000100057824 */ /* 0x000fe400078e0211 */
[----:B------:R-:W-:Y:S02]  /*05d0*/  VIADD R17, R17, 0x80 ;  /* 0x0000008011117836 */ /* 0x000fe40000000000 */
[----:B0-----:R-:W-:-:S05]  /*05e0*/  IMAD.WIDE.U32 R6, R5, 0x4, R6 ;  /* 0x0000000405067825 */ /* 0x001fca00078e0006 */
[----:B------:R1:W-:Y:S02]  /*05f0*/  STG.E desc[UR4][R6.64], R22 ;  /* 0x0000001606007986 */ /* 0x0003e4000c101904 */
.L_x_35804:
[----:B------:R-:W-:-:S13]  /*0600*/  ISETP.GE.U32.AND P0, PT, R17, R16, PT ;  /* 0x000000101100720c */ /* 0x000fda0003f06070 */
[----:B------:R-:W-:Y:S05]  /*0610*/  @P0 BRA `(.L_x_35806) ;  /* 0x0000000000300947 */ /* 0x000fea0003800000 */
[----:B01----:R-:W0:Y:S01]  /*0620*/  LDC.64 R6, c[0x0][0x390] ;  /* 0x0000e400ff067b82 */ /* 0x003e220000000a00 */
[----:B------:R-:W-:Y:S01]  /*0630*/  IADD3 R5, PT, PT, R0, R17, RZ ;  /* 0x0000001100057210 */ /* 0x000fe20007ffe0ff */
[----:B------:R-:W-:-:S04]  /*0640*/  VIADD R17, R17, 0x80 ;  /* 0x0000008011117836 */ /* 0x000fc80000000000 */
[----:B0-----:R-:W-:-:S05]  /*0650*/  IMAD.WIDE.U32 R6, R5, 0x4, R6 ;  /* 0x0000000405067825 */ /* 0x001fca00078e0006 */
[----:B------:R1:W-:Y:S02]  /*0660*/  STG.E desc[UR4][R6.64], R9 ;  /* 0x0000000906007986 */ /* 0x0003e4000c101904 */
.L_x_35805:
[----:B------:R-:W-:-:S13]  /*0670*/  ISETP.GE.U32.AND P0, PT, R17, R16, PT ;  /* 0x000000101100720c */ /* 0x000fda0003f06070 */
[----:B------:R-:W-:Y:S05]  /*0680*/  @P0 BRA `(.L_x_35807) ;  /* 0x0000000000340947 */ /* 0x000fea0003800000 */
[----:B01----:R-:W0:Y:S01]  /*0690*/  LDC.64 R6, c[0x0][0x390] ;  /* 0x0000e400ff067b82 */ /* 0x003e220000000a00 */
[----:B------:R-:W-:Y:S01]  /*06a0*/  IMAD.IADD R5, R0, 0x1, R17 ;  /* 0x0000000100057824 */ /* 0x000fe200078e0211 */
[----:B------:R-:W-:-:S03]  /*06b0*/  IADD3 R17, PT, PT, R17, 0x80, RZ ;  /* 0x0000008011117810 */ /* 0x000fc60007ffe0ff */
[----:B0-----:R-:W-:-:S05]  /*06c0*/  IMAD.WIDE.U32 R6, R5, 0x4, R6 ;  /* 0x0000000405067825 */ /* 0x001fca00078e0006 */
[----:B------:R2:W-:Y:S02]  /*06d0*/  STG.E desc[UR4][R6.64], R8 ;  /* 0x0000000806007986 */ /* 0x0005e4000c101904 */
.L_x_35806:
        /* <DEDUP_REMOVED lines=8> */
.L_x_35807:
[----:B------:R-:W-:Y:S05]  /*0760*/  BSYNC.RELIABLE B1 ;  /* 0x0000000000017941 */ /* 0x000fea0003800100 */
.L_x_35802:
[----:B------:R-:W-:-:S13]  /*0770*/  ISETP.GE.U32.AND P0, PT, R17, R16, PT ;  /* 0x000000101100720c */ /* 0x000fda0003f06070 */
[----:B--2---:R-:W2:Y:S01]  /*0780*/  @!P0 LDC.64 R4, c[0x0][0x390] ;  /* 0x0000e400ff048b82 */ /* 0x004ea20000000a00 */
[----:B01----:R-:W-:Y:S01]  /*0790*/  @!P0 IADD3 R7, PT, PT, R0, R17, RZ ;  /* 0x0000001100078210 */ /* 0x003fe20007ffe0ff */
[----:B------:R-:W-:-:S04]  /*07a0*/  @!P0 VIADD R17, R17, 0x80 ;  /* 0x0000008011118836 */ /* 0x000fc80000000000 */
[----:B--2---:R-:W-:-:S05]  /*07b0*/  @!P0 IMAD.WIDE.U32 R4, R7, 0x4, R4 ;  /* 0x0000000407048825 */ /* 0x004fca00078e0004 */
[----:B------:R3:W-:Y:S02]  /*07c0*/  @!P0 STG.E desc[UR4][R4.64], R3 ;  /* 0x0000000304008986 */ /* 0x0007e4000c101904 */
.L_x_35808:
[----:B------:R-:W-:Y:S05]  /*07d0*/  BSYNC.RECONVERGENT B0 ;  /* 0x0000000000007941 */ /* 0x000fea0003800200 */
.L_x_35801:
        /* <DEDUP_REMOVED lines=8> */
.L_x_35800:
        /* <DEDUP_REMOVED lines=12> */
[----:B--2---:R-:W-:Y:S02]  /*0920*/  VIMNMX R6, PT, PT, R6, UR6, !PT ;  /* 0x0000000606067c48 */ /* 0x004fe4000ffe0100 */
[----:B------:R-:W-:Y:S02]  /*0930*/  VIMNMX R7, PT, PT, R7, UR6, !PT ;  /* 0x0000000607077c48 */ /* 0x000fe4000ffe0100 */
[----:B----4-:R-:W-:Y:S02]  /*0940*/  VIMNMX R8, PT, PT, R8, UR6, !PT ;  /* 0x0000000608087c48 */ /* 0x010fe4000ffe0100 */
[----:B------:R-:W-:Y:S01]  /*0950*/  VIMNMX R9, PT, PT, R9, UR6, !PT ;  /* 0x0000000609097c48 */ /* 0x000fe2000ffe0100 */
[----:B------:R-:W-:Y:S01]  /*0960*/  STG.E.64 desc[UR4][R4.64], R6 ;  /* 0x0000000604007986 */ /* 0x000fe2000c101b04 */
[----:B-----5:R-:W-:Y:S02]  /*0970*/  VIMNMX R10, PT, PT, R10, UR6, !PT ;  /* 0x000000060a0a7c48 */ /* 0x020fe4000ffe0100 */
[----:B------:R-:W-:Y:S01]  /*0980*/  VIMNMX R11, PT, PT, R11, UR6, !PT ;  /* 0x000000060b0b7c48 */ /* 0x000fe2000ffe0100 */
[----:B------:R-:W-:Y:S01]  /*0990*/  STG.E.64 desc[UR4][R4.64+0x400], R8 ;  /* 0x0004000804007986 */ /* 0x000fe2000c101b04 */
[----:B------:R-:W-:-:S02]  /*09a0*/  VIMNMX R12, PT, PT, R12, UR6, !PT ;  /* 0x000000060c0c7c48 */ /* 0x000fc4000ffe0100 */
[----:B------:R-:W-:Y:S01]  /*09b0*/  VIMNMX R13, PT, PT, R13, UR6, !PT ;  /* 0x000000060d0d7c48 */ /* 0x000fe2000ffe0100 */
[----:B------:R-:W-:Y:S04]  /*09c0*/  STG.E.64 desc[UR4][R4.64+0x800], R10 ;  /* 0x0008000a04007986 */ /* 0x000fe8000c101b04 */
[----:B------:R-:W-:Y:S01]  /*09d0*/  STG.E.64 desc[UR4][R4.64+0xc00], R12 ;  /* 0x000c000c04007986 */ /* 0x000fe2000c101b04 */
[----:B------:R-:W-:Y:S05]  /*09e0*/  EXIT ;  /* 0x000000000000794d */ /* 0x000fea0003800000 */
.L_x_35809:
        /* <DEDUP_REMOVED lines=9> */
.L_x_41202:


//--------------------- .text._ZN2at6native29vectorized_elementwise_kernelILi4ENS0_13AUnaryFunctorIiiiZZZNS0_19maximum_kernel_cudaERNS_18TensorIteratorBaseEENKUlvE_clEvENKUlvE1_clEvEUliiE_EESt5arrayIPcLm2EEEEviT0_T1_ --------------------------
	.section	.text._ZN2at6native29vectorized_elementwise_kernelILi4ENS0_13AUnaryFunctorIiiiZZZNS0_19maximum_kernel_cudaERNS_18TensorIteratorBaseEENKUlvE_clEvENKUlvE1_clEvEUliiE_EESt5arrayIPcLm2EEEEviT0_T1_,"ax",@progbits
	.align	128
        .global         _ZN2at6native29vectorized_elementwise_kernelILi4ENS0_13AUnaryFunctorIiiiZZZNS0_19maximum_kernel_cudaERNS_18TensorIteratorBaseEENKUlvE_clEvENKUlvE1_clEvEUliiE_EESt5arrayIPcLm2EEEEviT0_T1_
        .type           _ZN2at6native29vectorized_elementwise_kernelILi4ENS0_13AUnaryFunctorIiiiZZZNS0_19maximum_kernel_cudaERNS_18TensorIteratorBaseEENKUlvE_clEvENKUlvE1_clEvEUliiE_EESt5arrayIPcLm2EEEEviT0_T1_,@function
        .size           _ZN2at6native29vectorized_elementwise_kernelILi4ENS0_13AUnaryFunctorIiiiZZZNS0_19maximum_kernel_cudaERNS_18TensorIteratorBaseEENKUlvE_clEvENKUlvE1_clEvEUliiE_EESt5arrayIPcLm2EEEEviT0_T1_,(.L_x_41203 - _ZN2at6native29vectorized_elementwise_kernelILi4ENS0_13AUnaryFunctorIiiiZZZNS0_19maximum_kernel_cudaERNS_18TensorIteratorBaseEENKUlvE_clEvENKUlvE1_clEvEUliiE_EESt5arrayIPcLm2EEEEviT0_T1_)
        .other          _ZN2at6native29vectorized_elementwise_kernelILi4ENS0_13AUnaryFunctorIiiiZZZNS0_19maximum_kernel_cudaERNS_18TensorIteratorBaseEENKUlvE_clEvENKUlvE1_clEvEUliiE_EESt5arrayIPcLm2EEEEviT0_T1_,@"STO_CUDA_ENTRY STV_DEFAULT"
_ZN2at6native29vectorized_elementwise_kernelILi4ENS0_13AUnaryFunctorIiiiZZZNS0_19maximum_kernel_cudaERNS_18TensorIteratorBaseEENKUlvE_clEvENKUlvE1_clEvEUliiE_EESt5arrayIPcLm2EEEEviT0_T1_:
.text._ZN2at6native29vectorized_elementwise_kernelILi4ENS0_13AUnaryFunctorIiiiZZZNS0_19maximum_kernel_cudaERNS_18TensorIteratorBaseEENKUlvE_clEvENKUlvE1_clEvEUliiE_EESt5arrayIPcLm2EEEEviT0_T1_:
        /* <DEDUP_REMOVED lines=89> */
.L_x_35813:
[----:B------:R-:W-:-:S13]  /*0590*/  ISETP.GE.U32.AND P0, PT, R17, R16, PT ;  /* 0x000000101100720c */ /* 0x000fda0003f06070 */
[----:B------:R-:W-:Y:S05]  /*05a0*/  @P0 BRA `(.L_x_35815) ;  /* 0x0000000000300947 */ /* 0x000fea0003800000 */
[----:B0-----:R-:W0:Y:S01]  /*05b0*/  LDC.64 R6, c[0x0][0x390] ;  /* 0x0000e400ff067b82 */ /* 0x001e220000000a00 */
[----:B------:R-:W-:Y:S02]  /*05c0*/  IMAD.IADD R5, R0, 0x1, R17 ;  /* 0x0000000100057824 */ /* 0x000fe400078e0211 */
[----:B------:R-:W-:Y:S02]  /*05d0*/  VIADD R17, R17, 0x80 ;  /* 0x0000008011117836 */ /* 0x000fe40000000000 */
[----:B0-----:R-:W-:-:S05]  /*05e0*/  IMAD.WIDE.U32 R6, R5, 0x4, R6 ;  /* 0x0000000405067825 */ /* 0x001fca00078e0006 */
[----:B------:R1:W-:Y:S02]  /*05f0*/  STG.E desc[UR4][R6.64], R22 ;  /* 0x0000001606007986 */ /* 0x0003e4000c101904 */
.L_x_35814:
[----:B------:R-:W-:-:S13]  /*0600*/  ISETP.GE.U32.AND P0, PT, R17, R16, PT ;  /* 0x000000101100720c */ /* 0x000fda0003f06070 */
[----:B------:R-:W-:Y:S05]  /*0610*/  @P0 BRA `(.L_x_35816) ;  /* 0x0000000000300947 */ /* 0x000fea0003800000 */
[----:B01----:R-:W0:Y:S01]  /*0620*/  LDC.64 R6, c[0x0][0x390] ;  /* 0x0000e400ff067b82 */ /* 0x003e220000000a00 */
[----:B------:R-:W-:Y:S01]  /*0630*/  IADD3 R5, PT, PT, R0, R17, RZ ;  /* 0x0000001100057210 */ /* 0x000fe20007ffe0ff */
[----:B------:R-:W-:-:S04]  /*0640*/  VIADD R17, R17, 0x80 ;  /* 0x0000008011117836 */ /* 0x000fc80000000000 */
[----:B0-----:R-:W-:-:S05]  /*0650*/  IMAD.WIDE.U32 R6, R5, 0x4, R6 ;  /* 0x0000000405067825 */ /* 0x001fca00078e0006 */
[----:B------:R1:W-:Y:S02]  /*0660*/  STG.E desc[UR4][R6.64], R9 ;  /* 0x0000000906007986 */ /* 0x0003e4000c101904 */
.L_x_35815:
[----:B------:R-:W-:-:S13]  /*0670*/  ISETP.GE.U32.AND P0, PT, R17, R16, PT ;  /* 0x000000101100720c */ /* 0x000fda0003f06070 */
[----:B------:R-:W-:Y:S05]  /*0680*/  @P0 BRA `(.L_x_35817) ;  /* 0x0000000000340947 */ /* 0x000fea0003800000 */
[----:B01----:R-:W0:Y:S01]  /*0690*/  LDC.64 R6, c[0x0][0x390] ;  /* 0x0000e400ff067b82 */ /* 0x003e220000000a00 */
[----:B------:R-:W-:Y:S01]  /*06a0*/  IMAD.IADD R5, R0, 0x1, R17 ;  /* 0x0000000100057824 */ /* 0x000fe200078e0211 */
[----:B------:R-:W-:-:S03]  /*06b0*/  IADD3 R17, PT, PT, R17, 0x80, RZ ;  /* 0x0000008011117810 */ /* 0x000fc60007ffe0ff */
[----:B0-----:R-:W-:-:S05]  /*06c0*/  IMAD.WIDE.U32 R6, R5, 0x4, R6 ;  /* 0x0000000405067825 */ /* 0x001fca00078e0006 */
[----:B------:R2:W-:Y:S02]  /*06d0*/  STG.E desc[UR4][R6.64], R8 ;  /* 0x0000000806007986 */ /* 0x0005e4000c101904 */
.L_x_35816:
        /* <DEDUP_REMOVED lines=8> */
.L_x_35817:
[----:B------:R-:W-:Y:S05]  /*0760*/  BSYNC.RELIABLE B1 ;  /* 0x0000000000017941 */ /* 0x000fea0003800100 */
.L_x_35812:
[----:B------:R-:W-:-:S13]  /*0770*/  ISETP.GE.U32.AND P0, PT, R17, R16, PT ;  /* 0x000000101100720c */ /* 0x000fda0003f06070 */
[----:B--2---:R-:W2:Y:S01]  /*0780*/  @!P0 LDC.64 R4, c[0x0][0x390] ;  /* 0x0000e400ff048b82 */ /* 0x004ea20000000a00 */
[----:B01----:R-:W-:Y:S01]  /*0790*/  @!P0 IADD3 R7, PT, PT, R0, R17, RZ ;  /* 0x0000001100078210 */ /* 0x003fe20007ffe0ff */
[----:B------:R-:W-:-:S04]  /*07a0*/  @!P0 VIADD R17, R17, 0x80 ;  /* 0x0000008011118836 */ /* 0x000fc80000000000 */
[----:B--2---:R-:W-:-:S05]  /*07b0*/  @!P0 IMAD.WIDE.U32 R4, R7, 0x4, R4 ;  /* 0x0000000407048825 */ /* 0x004fca00078e0004 */
[----:B------:R3:W-:Y:S02]  /*07c0*/  @!P0 STG.E desc[UR4][R4.64], R3 ;  /* 0x0000000304008986 */ /* 0x0007e4000c101904 */
.L_x_35818:
[----:B------:R-:W-:Y:S05]  /*07d0*/  BSYNC.RECONVERGENT B0 ;  /* 0x0000000000007941 */ /* 0x000fea0003800200 */
.L_x_35811:
        /* <DEDUP_REMOVED lines=8> */
.L_x_35810:
        /* <DEDUP_REMOVED lines=10> */
[----:B--2---:R-:W-:Y:S02]  /*0900*/  VIMNMX R4, PT, PT, R4, UR6, !PT ;  /* 0x0000000604047c48 */ /* 0x004fe4000ffe0100 */
[----:B------:R-:W-:Y:S02]  /*0910*/  VIMNMX R5, PT, PT, R5, UR6, !PT ;  /* 0x0000000605057c48 */ /* 0x000fe4000ffe0100 */
[----:B------:R-:W-:Y:S02]  /*0920*/  VIMNMX R6, PT, PT, R6, UR6, !PT ;  /* 0x0000000606067c48 */ /* 0x000fe4000ffe0100 */
[----:B------:R-:W-:Y:S02]  /*0930*/  VIMNMX R7, PT, PT, R7, UR6, !PT ;  /* 0x0000000607077c48 */ /* 0x000fe4000ffe0100 */
[----:B----4-:R-:W-:Y:S02]  /*0940*/  VIMNMX R8, PT, PT, R8, UR6, !PT ;  /* 0x0000000608087c48 */ /* 0x010fe4000ffe0100 */
[----:B------:R-:W-:Y:S01]  /*0950*/  VIMNMX R9, PT, PT, R9, UR6, !PT ;  /* 0x0000000609097c48 */ /* 0x000fe2000ffe0100 */
[----:B------:R-:W-:Y:S01]  /*0960*/  STG.E.128 desc[UR4][R12.64], R4 ;  /* 0x000000040c007986 */ /* 0x000fe2000c101d04 */
[----:B------:R-:W-:-:S02]  /*0970*/  VIMNMX R10, PT, PT, R10, UR6, !PT ;  /* 0x000000060a0a7c48 */ /* 0x000fc4000ffe0100 */
[----:B------:R-:W-:-:S05]  /*0980*/  VIMNMX R11, PT, PT, R11, UR6, !PT ;  /* 0x000000060b0b7c48 */ /* 0x000fca000ffe0100 */
[----:B------:R-:W-:Y:S01]  /*0990*/  STG.E.128 desc[UR4][R12.64+0x800], R8 ;  /* 0x000800080c007986 */ /* 0x000fe2000c101d04 */
[----:B------:R-:W-:Y:S05]  /*09a0*/  EXIT ;  /* 0x000000000000794d */ /* 0x000fea0003800000 */
.L_x_35819:
        /* <DEDUP_REMOVED lines=13> */
.L_x_41203:


//--------------------- .text._ZN2at6native29vectorized_elementwise_kernelILi8ENS0_13AUnaryFunctorIiiiZZZNS0_19maximum_kernel_cudaERNS_18TensorIteratorBaseEENKUlvE_clEvENKUlvE1_clEvEUliiE_EESt5arrayIPcLm2EEEEviT0_T1_ --------------------------
	.section	.text._ZN2at6native29vectorized_elementwise_kernelILi8ENS0_13AUnaryFunctorIiiiZZZNS0_19maximum_kernel_cudaERNS_18TensorIteratorBaseEENKUlvE_clEvENKUlvE1_clEvEUliiE_EESt5arrayIPcLm2EEEEviT0_T1_,"ax",@progbits
	.align	128
        .global         _ZN2at6native29vectorized_elementwise_kernelILi8ENS0_13AUnaryFunctorIiiiZZZNS0_19maximum_kernel_cudaERNS_18TensorIteratorBaseEENKUlvE_clEvENKUlvE1_clEvEUliiE_EESt5arrayIPcLm2EEEEviT0_T1_
        .type           _ZN2at6native29vectorized_elementwise_kernelILi8ENS0_13AUnaryFunctorIiiiZZZNS0_19maximum_kernel_cudaERNS_18TensorIteratorBaseEENKUlvE_clEvENKUlvE1_clEvEUliiE_EESt5arrayIPcLm2EEEEviT0_T1_,@function
        .size           _ZN2at6native29vectorized_elementwise_kernelILi8ENS0_13AUnaryFunctorIiiiZZZNS0_19maximum_kernel_cudaERNS_18TensorIteratorBaseEENKUlvE_clEvENKUlvE1_clEvEUliiE_EESt5arrayIPcLm2EEEEviT0_T1_,(.L_x_41204 - _ZN2at6native29vectorized_elementwise_kernelILi8ENS0_13AUnaryFunctorIiiiZZZNS0_19maximum_kernel_cudaERNS_18TensorIteratorBaseEENKUlvE_clEvENKUlvE1_clEvEUliiE_EESt5arrayIPcLm2EEEEviT0_T1_)
        .other          _ZN2at6native29vectorized_elementwise_kernelILi8ENS0_13AUnaryFunctorIiiiZZZNS0_19maximum_kernel_cudaERNS_18TensorIteratorBaseEENKUlvE_clEvENKUlvE1_clEvEUliiE_EESt5arrayIPcLm2EEEEviT0_T1_,@"STO_CUDA_ENTRY STV_DEFAULT"
_ZN2at6native29vectorized_elementwise_kernelILi8ENS0_13AUnaryFunctorIiiiZZZNS0_19maximum_kernel_cudaERNS_18TensorIteratorBaseEENKUlvE_clEvENKUlvE1_clEvEUliiE_EESt5arrayIPcLm2EEEEviT0_T1_:
.text._ZN2at6native29vectorized_elementwise_kernelILi8ENS0_13AUnaryFunctorIiiiZZZNS0_19maximum_kernel_cudaERNS_18TensorIteratorBaseEENKUlvE_clEvENKUlvE1_clEvEUliiE_EESt5arrayIPcLm2EEEEviT0_T1_:
[----:B------:R-:W-:Y:S01]  /*0000*/  LDC R1, c[0x0][0x37c] ;  /* 0x0000df00ff017b82 */ /* 0x000fe20000000800 */
[----:B------:R-:W-:Y:S05]  /*0010*/  EXIT ;  /* 0x000000000000794d */ /* 0x000fea0003800000 */
.L_x_35820:
        /* <DEDUP_REMOVED lines=14> */
.L_x_41204:


//--------------------- .text._ZN2at6native18elementwise_kernelILi128ELi4EZNS0_15gpu_kernel_implINS0_13BinaryFunctorIiiiZZZNS0_19maximum_kernel_cudaERNS_18TensorIteratorBaseEENKUlvE_clEvENKUlvE1_clEvEUliiE_EEEEvS5_RKT_EUliE_EEviT1_ --------------------------
	.section	.text._ZN2at6native18elementwise_kernelILi128ELi4EZNS0_15gpu_kernel_implINS0_13BinaryFunctorIiiiZZZNS0_19maximum_kernel_cudaERNS_18TensorIteratorBaseEENKUlvE_clEvENKUlvE1_clEvEUliiE_EEEEvS5_RKT_EUliE_EEviT1_,"ax",@progbits
	.align	128
        .global         _ZN2at6native18elementwise_kernelILi128ELi4EZNS0_15gpu_kernel_implINS0_13BinaryFunctorIiiiZZZNS0_19maximum_kernel_cudaERNS_18TensorIteratorBaseEENKUlvE_clEvENKUlvE1_clEvEUliiE_EEEEvS5_RKT_EUliE_EEviT1_
        .type           _ZN2at6native18elementwise_kernelILi128ELi4EZNS0_15gpu_kernel_implINS0_13BinaryFunctorIiiiZZZNS0_19maximum_kernel_cudaERNS_18TensorIteratorBaseEENKUlvE_clEvENKUlvE1_clEvEUliiE_EEEEvS5_RKT_EUliE_EEviT1_,@function
        .size           _ZN2at6native18elementwise_kernelILi128ELi4EZNS0_15gpu_kernel_implINS0_13BinaryFunctorIiiiZZZNS0_19maximum_kernel_cudaERNS_18TensorIteratorBaseEENKUlvE_clEvENKUlvE1_clEvEUliiE_EEEEvS5_RKT_EUliE_EEviT1_,(.L_x_41205 - _ZN2at6native18elementwise_kernelILi128ELi4EZNS0_15gpu_kernel_implINS0_13BinaryFunctorIiiiZZZNS0_19maximum_kernel_cudaERNS_18TensorIteratorBaseEENKUlvE_clEvENKUlvE1_clEvEUliiE_EEEEvS5_RKT_EUliE_EEviT1_)
        .other          _ZN2at6native18elementwise_kernelILi128ELi4EZNS0_15gpu_kernel_implINS0_13BinaryFunctorIiiiZZZNS0_19maximum_kernel_cudaERNS_18TensorIteratorBaseEENKUlvE_clEvENKUlvE1_clEvEUliiE_EEEEvS5_RKT_EUliE_EEviT1_,@"STO_CUDA_ENTRY STV_DEFAULT"
_ZN2at6native18elementwise_kernelILi128ELi4EZNS0_15gpu_kernel_implINS0_13BinaryFunctorIiiiZZZNS0_19maximum_kernel_cudaERNS_18TensorIteratorBaseEENKUlvE_clEvENKUlvE1_clEvEUliiE_EEEEvS5_RKT_EUliE_EEviT1_:
.text._ZN2at6native18elementwise_kernelILi128ELi4EZNS0_15gpu_kernel_implINS0_13BinaryFunctorIiiiZZZNS0_19maximum_kernel_cudaERNS_18TensorIteratorBaseEENKUlvE_clEvENKUlvE1_clEvEUliiE_EEEEvS5_RKT_EUliE_EEviT1_:
        /* <DEDUP_REMOVED lines=371> */
.L_x_35823:
        /* <DEDUP_REMOVED lines=16> */
.L_x_35827:
[----:B------:R0:W5:Y:S01]  /*1830*/  LDG.E.U8 R19, desc[UR36][R2.64] ;  /* 0x0000002402137981 */ /* 0x000162000c1e1100 */
[----:B------:R-:W-:Y:S05]  /*1840*/  BRA `(.L_x_35829) ;  /* 0x0000000c002c7947 */ /* 0x000fea0003800000 */
.L_x_35826:
        /* <DEDUP_REMOVED lines=8> */
.L_x_35831:
[----:B------:R0:W5:Y:S01]  /*18d0*/  LDG.E R19, desc[UR36][R2.64] ;  /* 0x0000002402137981 */ /* 0x000162000c1e1900 */
[----:B------:R-:W-:Y:S05]  /*18e0*/  BRA `(.L_x_35829) ;  /* 0x0000000c00047947 */ /* 0x000fea0003800000 */
.L_x_35830:
[----:B------:R0:W5:Y:S01]  /*18f0*/  LDG.E.S16 R19, desc[UR36][R2.64] ;  /* 0x0000002402137981 */ /* 0x000162000c1e1700 */
[----:B------:R-:W-:Y:S05]  /*1900*/  BRA `(.L_x_35829) ;  /* 0x0000000800fc7947 */ /* 0x000fea0003800000 */
.L_x_35825:
        /* <DEDUP_REMOVED lines=9> */
.L_x_35833:
[----:B------:R-:W2:Y:S02]  /*19a0*/  LDG.E.U16 R2, desc[UR36][R2.64] ;  /* 0x0000002402027981 */ /* 0x000ea4000c1e1500 */
[----:B--2---:R-:W-:-:S06]  /*19b0*/  HADD2.F32 R19, -RZ, R2.H0_H0 ;  /* 0x20000002ff137230 */ /* 0x004fcc0000004100 */
[----:B------:R-:W0:Y:S01]  /*19c0*/  F2I.FTZ.TRUNC.NTZ R19, R19 ;  /* 0x0000001300137305 */ /* 0x000e22000021f100 */
[----:B------:R-:W-:Y:S05]  /*19d0*/  BRA `(.L_x_35829) ;  /* 0x0000000800c87947 */ /* 0x000fea0003800000 */
.L_x_35832:
        /* <DEDUP_REMOVED lines=9> */
.L_x_35835:
[----:B------:R-:W2:Y:S02]  /*1a70*/  LDG.E.U16 R2, desc[UR36][R2.64] ;  /* 0x0000002402027981 */ /* 0x000ea4000c1e1500 */
[----:B--2---:R-:W-:-:S06]  /*1a80*/  HADD2.F32 R19, -RZ, R2.H0_H0 ;  /* 0x20000002ff137230 */ /* 0x004fcc0000004100 */
[----:B------:R-:W0:Y:S01]  /*1a90*/  F2I.FTZ.TRUNC.NTZ R19, R19 ;  /* 0x0000001300137305 */ /* 0x000e22000021f100 */
[----:B------:R-:W-:Y:S05]  /*1aa0*/  BRA `(.L_x_35829) ;  /* 0x0000000800947947 */ /* 0x000fea0003800000 */
.L_x_35834:
[----:B------:R-:W2:Y:S02]  /*1ab0*/  LDG.E.64 R2, desc[UR36][R2.64] ;  /* 0x0000002402027981 */ /* 0x000ea4000c1e1b00 */
[----:B--2---:R0:W1:Y:S02]  /*1ac0*/  F2I.F64.TRUNC R19, R2 ;  /* 0x0000000200137311 */ /* 0x004064000030d100 */
[----:B01----:R-:W-:Y:S05]  /*1ad0*/  BRA `(.L_x_35829) ;  /* 0x0000000800887947 */ /* 0x003fea0003800000 */
.L_x_35824:
        /* <DEDUP_REMOVED lines=12> */
.L_x_35838:
[----:B------:R-:W2:Y:S02]  /*1ba0*/  LDG.E.64 R2, desc[UR36][R2.64] ;  /* 0x0000002402027981 */ /* 0x000ea4000c1e1b00 */
[----:B--2---:R0:W1:Y:S02]  /*1bb0*/  F2I.F64.TRUNC R19, R2 ;  /* 0x0000000200137311 */ /* 0x004064000030d100 */
[----:B01----:R-:W-:Y:S05]  /*1bc0*/  BRA `(.L_x_35829) ;  /* 0x00000008004c7947 */ /* 0x003fea0003800000 */
.L_x_35837:
        /* <DEDUP_REMOVED lines=26> */
.L_x_35840:
        /* <DEDUP_REMOVED lines=13> */
.L_x_35839:
[----:B------:R-:W2:Y:S02]  /*1e40*/  LDG.E.U16 R19, desc[UR36][R2.64] ;  /* 0x0000002402137981 */ /* 0x000ea4000c1e1500 */
[----:B--2---:R-:W-:-:S06]  /*1e50*/  SHF.L.U32 R19, R19, 0x10, RZ ;  /* 0x0000001013137819 */ /* 0x004fcc00000006ff */
[----:B------:R-:W0:Y:S01]  /*1e60*/  F2I.FTZ.TRUNC.NTZ R19, R19 ;  /* 0x0000001300137305 */ /* 0x000e22000021f100 */
[----:B------:R-:W-:Y:S05]  /*1e70*/  BRA `(.L_x_35829) ;  /* 0x0000000400a07947 */ /* 0x000fea0003800000 */
.L_x_35836:
        /* <DEDUP_REMOVED lines=10> */
.L_x_35843:
        /* <DEDUP_REMOVED lines=21> */
.L_x_35847:
[----:B------:R-:W-:Y:S05]  /*2070*/  BSYNC.RECONVERGENT B1 ;  /* 0x0000000000017941 */ /* 0x000fea0003800200 */
.L_x_35846:
[----:B------:R-:W-:Y:S01]  /*2080*/  IMAD.SHL.U32 R0, R0, 0x100000, RZ ;  /* 0x0010000000007824 */ /* 0x000fe200078e00ff */
[----:B------:R-:W-:-:S04]  /*2090*/  LEA R2, R2, 0x3b800000, 0x17 ;  /* 0x3b80000002027811 */ /* 0x000fc800078eb8ff */
[----:B------:R-:W-:-:S07]  /*20a0*/  LOP3.LUT R19, R2, R0, R19, 0xfe, !PT ;  /* 0x0000000002137212 */ /* 0x000fce00078efe13 */
.L_x_35845:
[----:B------:R-:W-:Y:S05]  /*20b0*/  BSYNC.RECONVERGENT B0 ;  /* 0x0000000000007941 */ /* 0x000fea0003800200 */
.L_x_35844:
[----:B------:R-:W1:Y:S01]  /*20c0*/  F2I.FTZ.TRUNC.NTZ R19, R19 ;  /* 0x0000001300137305 */ /* 0x000e62000021f100 */
[----:B------:R-:W-:Y:S05]  /*20d0*/  BRA `(.L_x_35829) ;  /* 0x0000000400087947 */ /* 0x000fea0003800000 */
.L_x_35842:
        /* <DEDUP_REMOVED lines=21> */
.L_x_35851:
[----:B------:R-:W-:Y:S05]  /*2230*/  BSYNC.RECONVERGENT B1 ;  /* 0x0000000000017941 */ /* 0x000fea0003800200 */
.L_x_35850:
[----:B------:R-:W-:Y:S01]  /*2240*/  IMAD.SHL.U32 R0, R0, 0x200000, RZ ;  /* 0x0020000000007824 */ /* 0x000fe200078e00ff */
[----:B------:R-:W-:-:S04]  /*2250*/  LEA R2, R2, 0x37800000, 0x17 ;  /* 0x3780000002027811 */ /* 0x000fc800078eb8ff */
[----:B------:R-:W-:-:S07]  /*2260*/  LOP3.LUT R19, R2, R0, R19, 0xfe, !PT ;  /* 0x0000000002137212 */ /* 0x000fce00078efe13 */
.L_x_35849:
[----:B------:R-:W-:Y:S05]  /*2270*/  BSYNC.RECONVERGENT B0 ;  /* 0x0000000000007941 */ /* 0x000fea0003800200 */
.L_x_35848:
[----:B------:R-:W2:Y:S01]  /*2280*/  F2I.FTZ.TRUNC.NTZ R19, R19 ;  /* 0x0000001300137305 */ /* 0x000ea2000021f100 */
[----:B------:R-:W-:Y:S05]  /*2290*/  BRA `(.L_x_35829) ;  /* 0x0000000000987947 */ /* 0x000fea0003800000 */
.L_x_35841:
[----:B------:R-:W-:-:S09]  /*22a0*/  UISETP.NE.AND UP0, UPT, UR4, 0x1c, UPT ;  /* 0x0000001c0400788c */ /* 0x000fd2000bf05270 */
[----:B------:R-:W-:Y:S05]  /*22b0*/  BRA.U !UP0, `(.L_x_35852) ;  /* 0x00000001088c7547 */ /* 0x000fea000b800000 */
[----:B------:R-:W-:-:S09]  /*22c0*/  UISETP.NE.AND UP0, UPT, UR4, 0x1d, UPT ;  /* 0x0000001d0400788c */ /* 0x000fd2000bf05270 */
[----:B------:R-:W-:Y:S05]  /*22d0*/  BRA.U !UP0, `(.L_x_35853) ;  /* 0x00000001087c7547 */ /* 0x000fea000b800000 */
[----:B------:R-:W-:-:S09]  /*22e0*/  UISETP.NE.AND UP0, UPT, UR4, 0x2c, UPT ;  /* 0x0000002c0400788c */ /* 0x000fd2000bf05270 */
[----:B------:R-:W-:Y:S05]  /*22f0*/  BRA.U !UP0, `(.L_x_35854) ;  /* 0x0000000108487547 */ /* 0x000fea000b800000 */
.L_x_35828:
        /* <DEDUP_REMOVED lines=16> */
.L_x_35855:
[----:B------:R-:W-:Y:S01]  /*2400*/  HFMA2 R19, -RZ, RZ, 0, 0 ;  /* 0x00000000ff137431 */ /* 0x000fe200000001ff */
[----:B------:R-:W-:Y:S06]  /*2410*/  BRA `(.L_x_35829) ;  /* 0x0000000000387947 */ /* 0x000fec0003800000 */
.L_x_35854:
        /* <DEDUP_REMOVED lines=8> */
.L_x_35857:
[----:B------:R-:W-:Y:S05]  /*24a0*/  BSYNC.RECONVERGENT B0 ;  /* 0x0000000000007941 */ /* 0x000fea0003800200 */
.L_x_35856:
[----:B------:R-:W4:Y:S01]  /*24b0*/  F2I.FTZ.TRUNC.NTZ R19, R19 ;  /* 0x0000001300137305 */ /* 0x000f22000021f100 */
[----:B------:R-:W-:Y:S05]  /*24c0*/  BRA `(.L_x_35829) ;  /* 0x00000000000c7947 */ /* 0x000fea0003800000 */
.L_x_35853:
[----:B------:R0:W5:Y:S01]  /*24d0*/  LDG.E R19, desc[UR36][R2.64] ;  /* 0x0000002402137981 */ /* 0x000162000c1e1900 */
[----:B------:R-:W-:Y:S05]  /*24e0*/  BRA `(.L_x_35829) ;  /* 0x0000000000047947 */ /* 0x000fea0003800000 */
.L_x_35852:
[----:B------:R3:W5:Y:S02]  /*24f0*/  LDG.E R19, desc[UR36][R2.64] ;  /* 0x0000002402137981 */ /* 0x000764000c1e1900 */
.L_x_35829:
        /* <DEDUP_REMOVED lines=16> */
.L_x_35861:
[----:B------:R0:W5:Y:S01]  /*2600*/  LDG.E.U8 R0, desc[UR36][R2.64] ;  /* 0x0000002402007981 */ /* 0x000162000c1e1100 */
[----:B------:R-:W-:Y:S05]  /*2610*/  BRA `(.L_x_35863) ;  /* 0x0000000c002c7947 */ /* 0x000fea0003800000 */
.L_x_35860:
        /* <DEDUP_REMOVED lines=8> */
.L_x_35865:
[----:B------:R3:W5:Y:S01]  /*26a0*/  LDG.E R0, desc[UR36][R2.64] ;  /* 0x0000002402007981 */ /* 0x000762000c1e1900 */
[----:B------:R-:W-:Y:S05]  /*26b0*/  BRA `(.L_x_35863) ;  /* 0x0000000c00047947 */ /* 0x000fea0003800000 */
.L_x_35864:
[----:B------:R0:W5:Y:S01]  /*26c0*/  LDG.E.S16 R0, desc[UR36][R2.64] ;  /* 0x0000002402007981 */ /* 0x000162000c1e1700 */
[----:B------:R-:W-:Y:S05]  /*26d0*/  BRA `(.L_x_35863) ;  /* 0x0000000800fc7947 */ /* 0x000fea0003800000 */
.L_x_35859:
        /* <DEDUP_REMOVED lines=9> */
.L_x_35867:
[----:B------:R-:W3:Y:S02]  /*2770*/  LDG.E.U16 R2, desc[UR36][R2.64] ;  /* 0x0000002402027981 */ /* 0x000ee4000c1e1500 */
[----:B---3--:R-:W-:-:S06]  /*2780*/  HADD2.F32 R0, -RZ, R2.H0_H0 ;  /* 0x20000002ff007230 */ /* 0x008fcc0000004100 */
[----:B------:R-:W0:Y:S01]  /*2790*/  F2I.FTZ.TRUNC.NTZ R0, R0 ;  /* 0x0000000000007305 */ /* 0x000e22000021f100 */
[----:B------:R-:W-:Y:S05]  /*27a0*/  BRA `(.L_x_35863) ;  /* 0x0000000800c87947 */ /* 0x000fea0003800000 */
.L_x_35866:
        /* <DEDUP_REMOVED lines=9> */
.L_x_35869:
[----:B------:R-:W3:Y:S02]  /*2840*/  LDG.E.U16 R2, desc[UR36][R2.64] ;  /* 0x0000002402027981 */ /* 0x000ee4000c1e1500 */
[----:B---3--:R-:W-:-:S06]  /*2850*/  HADD2.F32 R0, -RZ, R2.H0_H0 ;  /* 0x20000002ff007230 */ /* 0x008fcc0000004100 */
[----:B------:R-:W0:Y:S01]  /*2860*/  F2I.FTZ.TRUNC.NTZ R0, R0 ;  /* 0x0000000000007305 */ /* 0x000e22000021f100 */
[----:B------:R-:W-:Y:S05]  /*2870*/  BRA `(.L_x_35863) ;  /* 0x0000000800947947 */ /* 0x000fea0003800000 */
.L_x_35868:
[----:B------:R-:W3:Y:S02]  /*2880*/  LDG.E.64 R2, desc[UR36][R2.64] ;  /* 0x0000002402027981 */ /* 0x000ee4000c1e1b00 */
[----:B---3--:R0:W3:Y:S02]  /*2890*/  F2I.F64.TRUNC R0, R2 ;  /* 0x0000000200007311 */ /* 0x0080e4000030d100 */
[----:B0--3--:R-:W-:Y:S05]  /*28a0*/  BRA `(.L_x_35863) ;  /* 0x0000000800887947 */ /* 0x009fea0003800000 */
.L_x_35858:
        /* <DEDUP_REMOVED lines=12> */
.L_x_35872:
[----:B------:R-:W3:Y:S02]  /*2970*/  LDG.E.64 R2, desc[UR36][R2.64] ;  /* 0x0000002402027981 */ /* 0x000ee4000c1e1b00 */
[----:B---3--:R0:W3:Y:S02]  /*2980*/  F2I.F64.TRUNC R0, R2 ;  /* 0x0000000200007311 */ /* 0x0080e4000030d100 */
[----:B0--3--:R-:W-:Y:S05]  /*2990*/  BRA `(.L_x_35863) ;  /* 0x00000008004c7947 */ /* 0x009fea0003800000 */
.L_x_35871:
        /* <DEDUP_REMOVED lines=26> */
.L_x_35874:
        /* <DEDUP_REMOVED lines=13> */
.L_x_35873:
[----:B------:R-:W3:Y:S02]  /*2c10*/  LDG.E.U16 R0, desc[UR36][R2.64] ;  /* 0x0000002402007981 */ /* 0x000ee4000c1e1500 */
[----:B---3--:R-:W-:-:S06]  /*2c20*/  IMAD.U32 R0, R0, 0x10000, RZ ;  /* 0x0001000000007824 */ /* 0x008fcc00078e00ff */
[----:B------:R-:W0:Y:S01]  /*2c30*/  F2I.FTZ.TRUNC.NTZ R0, R0 ;  /* 0x0000000000007305 */ /* 0x000e22000021f100 */
[----:B------:R-:W-:Y:S05]  /*2c40*/  BRA `(.L_x_35863) ;  /* 0x0000000400a07947 */ /* 0x000fea0003800000 */
.L_x_35870:
        /* <DEDUP_REMOVED lines=10> */
.L_x_35877:
        /* <DEDUP_REMOVED lines=21> */
.L_x_35881:
[----:B------:R-:W-:Y:S05]  /*2e40*/  BSYNC.RECONVERGENT B1 ;  /* 0x0000000000017941 */ /* 0x000fea0003800200 */
.L_x_35880:
[----:B------:R-:W-:Y:S01]  /*2e50*/  IMAD.SHL.U32 R0, R0, 0x100000, RZ ;  /* 0x0010000000007824 */ /* 0x000fe200078e00ff */
[----:B------:R-:W-:-:S04]  /*2e60*/  LEA R2, R2, 0x3b800000, 0x17 ;  /* 0x3b80000002027811 */ /* 0x000fc800078eb8ff */
[----:B------:R-:W-:-:S07]  /*2e70*/  LOP3.LUT R0, R2, R0, R7, 0xfe, !PT ;  /* 0x0000000002007212 */ /* 0x000fce00078efe07 */
.L_x_35879:
[----:B------:R-:W-:Y:S05]  /*2e80*/  BSYNC.RECONVERGENT B0 ;  /* 0x0000000000007941 */ /* 0x000fea0003800200 */
.L_x_35878:
[----:B------:R-:W0:Y:S01]  /*2e90*/  F2I.FTZ.TRUNC.NTZ R0, R0 ;  /* 0x0000000000007305 */ /* 0x000e22000021f100 */
[----:B------:R-:W-:Y:S05]  /*2ea0*/  BRA `(.L_x_35863) ;  /* 0x0000000400087947 */ /* 0x000fea0003800000 */
.L_x_35876:
        /* <DEDUP_REMOVED lines=21> */
.L_x_35885:
[----:B------:R-:W-:Y:S05]  /*3000*/  BSYNC.RECONVERGENT B1 ;  /* 0x0000000000017941 */ /* 0x000fea0003800200 */
.L_x_35884:
[----:B------:R-:W-:Y:S02]  /*3010*/  SHF.L.U32 R0, R0, 0x15, RZ ;  /* 0x0000001500007819 */ /* 0x000fe400000006ff */
[----:B------:R-:W-:-:S04]  /*3020*/  LEA R2, R2, 0x37800000, 0x17 ;  /* 0x3780000002027811 */ /* 0x000fc800078eb8ff */
[----:B------:R-:W-:-:S07]  /*3030*/  LOP3.LUT R0, R2, R0, R7, 0xfe, !PT ;  /* 0x0000000002007212 */ /* 0x000fce00078efe07 */
.L_x_35883:
[----:B------:R-:W-:Y:S05]  /*3040*/  BSYNC.RECONVERGENT B0 ;  /* 0x0000000000007941 */ /* 0x000fea0003800200 */
.L_x_35882:
[----:B------:R-:W0:Y:S01]  /*3050*/  F2I.FTZ.TRUNC.NTZ R0, R0 ;  /* 0x0000000000007305 */ /* 0x000e22000021f100 */
[----:B------:R-:W-:Y:S05]  /*3060*/  BRA `(.L_x_35863) ;  /* 0x0000000000987947 */ /* 0x000fea0003800000 */
.L_x_35875:
[----:B------:R-:W-:-:S09]  /*3070*/  UISETP.NE.AND UP0, UPT, UR4, 0x1c, UPT ;  /* 0x0000001c0400788c */ /* 0x000fd2000bf05270 */
[----:B------:R-:W-:Y:S05]  /*3080*/  BRA.U !UP0, `(.L_x_35886) ;  /* 0x00000001088c7547 */ /* 0x000fea000b800000 */
[----:B------:R-:W-:-:S09]  /*3090*/  UISETP.NE.AND UP0, UPT, UR4, 0x1d, UPT ;  /* 0x0000001d0400788c */ /* 0x000fd2000bf05270 */
[----:B------:R-:W-:Y:S05]  /*30a0*/  BRA.U !UP0, `(.L_x_35887) ;  /* 0x00000001087c7547 */ /* 0x000fea000b800000 */
[----:B------:R-:W-:-:S09]  /*30b0*/  UISETP.NE.AND UP0, UPT, UR4, 0x2c, UPT ;  /* 0x0000002c0400788c */ /* 0x000fd2000bf05270 */
[----:B------:R-:W-:Y:S05]  /*30c0*/  BRA.U !UP0, `(.L_x_35888) ;  /* 0x0000000108487547 */ /* 0x000fea000b800000 */
.L_x_35862:
        /* <DEDUP_REMOVED lines=16> */
.L_x_35889:
[----:B------:R-:W-:Y:S01]  /*31d0*/  IMAD.MOV.U32 R0, RZ, RZ, RZ ;  /* 0x000000ffff007224 */ /* 0x000fe200078e00ff */
[----:B------:R-:W-:Y:S06]  /*31e0*/  BRA `(.L_x_35863) ;  /* 0x0000000000387947 */ /* 0x000fec0003800000 */
.L_x_35888:
        /* <DEDUP_REMOVED lines=8> */
.L_x_35891:
[----:B------:R-:W-:Y:S05]  /*3270*/  BSYNC.RECONVERGENT B0 ;  /* 0x0000000000007941 */ /* 0x000fea0003800200 */
.L_x_35890:
[----:B------:R-:W0:Y:S01]  /*3280*/  F2I.FTZ.TRUNC.NTZ R0, R0 ;  /* 0x0000000000007305 */ /* 0x000e22000021f100 */
[----:B------:R-:W-:Y:S05]  /*3290*/  BRA `(.L_x_35863) ;  /* 0x00000000000c7947 */ /* 0x000fea0003800000 */
.L_x_35887:
[----:B------:R0:W5:Y:S01]  /*32a0*/  LDG.E R0, desc[UR36][R2.64] ;  /* 0x0000002402007981 */ /* 0x000162000c1e1900 */
[----:B------:R-:W-:Y:S05]  /*32b0*/  BRA `(.L_x_35863) ;  /* 0x0000000000047947 */ /* 0x000fea0003800000 */
.L_x_35886:
[----:B------:R0:W5:Y:S02]  /*32c0*/  LDG.E R0, desc[UR36][R2.64] ;  /* 0x0000002402007981 */ /* 0x000164000c1e1900 */
.L_x_35863:
[----:B------:R-:W3:Y:S01]  /*32d0*/  LDCU.64 UR6, c[0x0][0x5e8] ;  /* 0x0000bd00ff0677ac */ /* 0x000ee20008000a00 */
[----:B012-45:R-:W-:Y:S01]  /*32e0*/  VIMNMX R4, PT, PT, R0, R19, !PT ;  /* 0x0000001300047248 */ /* 0x037fe20007fe0100 */
        /* <DEDUP_REMOVED lines=15> */
.L_x_35895:
[----:B------:R1:W-:Y:S01]  /*33e0*/  STG.E.U8 desc[UR36][R2.64], R4 ;  /* 0x0000000402007986 */ /* 0x0003e2000c101124 */
[----:B------:R-:W-:Y:S05]  /*33f0*/  BRA `(.L_x_35897) ;  /* 0x0000000c003c7947 */ /* 0x000fea0003800000 */
.L_x_35894:
        /* <DEDUP_REMOVED lines=9> */
.L_x_35899:
[----:B------:R3:W-:Y:S01]  /*3490*/  STG.E desc[UR36][R2.64], R4 ;  /* 0x0000000402007986 */ /* 0x0007e2000c101924 */
[----:B------:R-:W-:Y:S05]  /*34a0*/  BRA `(.L_x_35897) ;  /* 0x0000000c00107947 */ /* 0x000fea0003800000 */
.L_x_35898:
[----:B------:R2:W-:Y:S01]  /*34b0*/  STG.E.U16 desc[UR36][R2.64], R4 ;  /* 0x0000000402007986 */ /* 0x0005e2000c101524 */
[----:B------:R-:W-:Y:S05]  /*34c0*/  BRA `(.L_x_35897) ;  /* 0x0000000c00087947 */ /* 0x000fea0003800000 */
.L_x_35893:
        /* <DEDUP_REMOVED lines=9> */
.L_x_35901:
[----:B------:R-:W-:-:S04]  /*3560*/  I2FP.F32.S32 R0, R4 ;  /* 0x0000000400007245 */ /* 0x000fc80000201400 */
[----:B------:R-:W-:-:S05]  /*3570*/  F2FP.F16.F32.PACK_AB R0, RZ, R0 ;  /* 0x00000000ff00723e */ /* 0x000fca00000000ff */
[----:B------:R0:W-:Y:S01]  /*3580*/  STG.E.U16 desc[UR36][R2.64], R0 ;  /* 0x0000000002007986 */ /* 0x0001e2000c101524 */
[----:B------:R-:W-:Y:S05]  /*3590*/  BRA `(.L_x_35897) ;  /* 0x0000000800d47947 */ /* 0x000fea0003800000 */
.L_x_35900:
        /* <DEDUP_REMOVED lines=10> */
.L_x_35903:
[----:B------:R-:W-:-:S04]  /*3640*/  I2FP.F32.S32 R4, R4 ;  /* 0x0000000400047245 */ /* 0x000fc80000201400 */
[----:B------:R-:W-:-:S04]  /*3650*/  F2FP.F16.F32.PACK_AB R5, RZ, R4 ;  /* 0x00000004ff05723e */ /* 0x000fc800000000ff */
[----:B------:R-:W-:-:S05]  /*3660*/  PRMT R5, R5, 0x5410, RZ ;  /* 0x0000541005057816 */ /* 0x000fca00000000ff */
[----:B------:R0:W-:Y:S01]  /*3670*/  STG.E desc[UR36][R2.64], R5 ;  /* 0x0000000502007986 */ /* 0x0001e2000c101924 */
[----:B------:R-:W-:Y:S05]  /*3680*/  BRA `(.L_x_35897) ;  /* 0x0000000800987947 */ /* 0x000fea0003800000 */
.L_x_35902:
[----:B------:R-:W0:Y:S02]  /*3690*/  I2F.F64 R4, R4 ;  /* 0x0000000400047312 */ /* 0x000e240000201c00 */
[----:B0-----:R0:W-:Y:S01]  /*36a0*/  STG.E.64 desc[UR36][R2.64], R4 ;  /* 0x0000000402007986 */ /* 0x0011e2000c101b24 */
[----:B------:R-:W-:Y:S05]  /*36b0*/  BRA `(.L_x_35897) ;  /* 0x00000008008c7947 */ /* 0x000fea0003800000 */
.L_x_35892:
        /* <DEDUP_REMOVED lines=12> */
.L_x_35906:
[----:B------:R-:W-:Y:S01]  /*3780*/  CS2R R6, SRZ ;  /* 0x0000000000067805 */ /* 0x000fe2000001ff00 */
[----:B------:R-:W0:Y:S04]  /*3790*/  I2F.F64 R4, R4 ;  /* 0x0000000400047312 */ /* 0x000e280000201c00 */
[----:B0-----:R0:W-:Y:S01]  /*37a0*/  STG.E.128 desc[UR36][R2.64], R4 ;  /* 0x0000000402007986 */ /* 0x0011e2000c101d24 */
[----:B------:R-:W-:Y:S05]  /*37b0*/  BRA `(.L_x_35897) ;  /* 0x00000008004c7947 */ /* 0x000fea0003800000 */
.L_x_35905:
        /* <DEDUP_REMOVED lines=19> */
.L_x_35910:
[----:B------:R-:W-:Y:S05]  /*38f0*/  BSYNC.RECONVERGENT B0 ;  /* 0x0000000000007941 */ /* 0x000fea0003800200 */
.L_x_35909:
[----:B------:R-:W-:-:S05]  /*3900*/  LOP3.LUT R5, R0, 0x80, R5, 0xf8, !PT ;  /* 0x0000008000057812 */ /* 0x000fca00078ef805 */
[----:B------:R0:W-:Y:S01]  /*3910*/  STG.E.U8 desc[UR36][R2.64], R5 ;  /* 0x0000000502007986 */ /* 0x0001e2000c101124 */
[----:B------:R-:W-:Y:S05]  /*3920*/  BRA `(.L_x_35897) ;  /* 0x0000000400f07947 */ /* 0x000fea0003800000 */
.L_x_35908:
        /* <DEDUP_REMOVED lines=15> */
.L_x_35912:
[----:B------:R-:W-:Y:S05]  /*3a20*/  BSYNC.RECONVERGENT B0 ;  /* 0x0000000000007941 */ /* 0x000fea0003800200 */
.L_x_35911:
[----:B------:R-:W-:-:S05]  /*3a30*/  LOP3.LUT R5, R0, 0x80, R5, 0xf8, !PT ;  /* 0x0000008000057812 */ /* 0x000fca00078ef805 */
[----:B------:R0:W-:Y:S01]  /*3a40*/  STG.E.U8 desc[UR36][R2.64], R5 ;  /* 0x0000000502007986 */ /* 0x0001e2000c101124 */
[----:B------:R-:W-:Y:S05]  /*3a50*/  BRA `(.L_x_35897) ;  /* 0x0000000400a47947 */ /* 0x000fea0003800000 */
.L_x_35907:
[----:B------:R-:W-:-:S04]  /*3a60*/  I2FP.F32.S32 R0, R4 ;  /* 0x0000000400007245 */ /* 0x000fc80000201400 */
[----:B------:R-:W-:-:S05]  /*3a70*/  F2FP.BF16.F32.PACK_AB R0, RZ, R0 ;  /* 0x00000000ff00723e */ /* 0x000fca00000010ff */
[----:B------:R0:W-:Y:S01]  /*3a80*/  STG.E.U16 desc[UR36][R2.64], R0 ;  /* 0x0000000002007986 */ /* 0x0001e2000c101524 */
[----:B------:R-:W-:Y:S05]  /*3a90*/  BRA `(.L_x_35897) ;  /* 0x0000000400947947 */ /* 0x000fea0003800000 */
.L_x_35904:
        /* <DEDUP_REMOVED lines=10> */
.L_x_35915:
        /* <DEDUP_REMOVED lines=13> */
.L_x_35918:
[----:B------:R-:W-:-:S04]  /*3c10*/  SHF.R.U32.HI R0, RZ, 0x14, R5 ;  /* 0x00000014ff007819 */ /* 0x000fc80000011605 */
[----:B------:R-:W-:-:S04]  /*3c20*/  LOP3.LUT R0, R0, 0x1, RZ, 0xc0, !PT ;  /* 0x0000000100007812 */ /* 0x000fc800078ec0ff */
[----:B------:R-:W-:-:S04]  /*3c30*/  IADD3 R0, PT, PT, R5, 0x487ffff, R0 ;  /* 0x0487ffff05007810 */ /* 0x000fc80007ffe000 */
[----:B------:R-:W-:-:S04]  /*3c40*/  SHF.R.U32.HI R0, RZ, 0x14, R0 ;  /* 0x00000014ff007819 */ /* 0x000fc80000011600 */
[----:B------:R-:W-:-:S07]  /*3c50*/  LOP3.LUT R4, R0, 0xff, RZ, 0xc0, !PT ;  /* 0x000000ff00047812 */ /* 0x000fce00078ec0ff */
.L_x_35919:
[----:B------:R-:W-:-:S04]  /*3c60*/  SHF.R.U32.HI R5, RZ, 0x18, R5 ;  /* 0x00000018ff057819 */ /* 0x000fc80000011605 */
[----:B------:R-:W-:-:S04]  /*3c70*/  LOP3.LUT R4, R4, 0x80, R5, 0xf8, !PT ;  /* 0x0000008004047812 */ /* 0x000fc800078ef805 */
[----:B------:R-:W-:-:S07]  /*3c80*/  PRMT R0, R4, 0x7610, R0 ;  /* 0x0000761004007816 */ /* 0x000fce0000000000 */
.L_x_35917:
[----:B------:R-:W-:Y:S05]  /*3c90*/  BSYNC.RECONVERGENT B0 ;  /* 0x0000000000007941 */ /* 0x000fea0003800200 */
.L_x_35916:
[----:B------:R0:W-:Y:S01]  /*3ca0*/  STG.E.U8 desc[UR36][R2.64], R0 ;  /* 0x0000000002007986 */ /* 0x0001e2000c101124 */
[----:B------:R-:W-:Y:S05]  /*3cb0*/  BRA `(.L_x_35897) ;  /* 0x00000004000c7947 */ /* 0x000fea0003800000 */
.L_x_35914:
        /* <DEDUP_REMOVED lines=13> */
.L_x_35922:
[----:B------:R-:W-:-:S04]  /*3d90*/  SHF.R.U32.HI R0, RZ, 0x15, R5 ;  /* 0x00000015ff007819 */ /* 0x000fc80000011605 */
[----:B------:R-:W-:-:S04]  /*3da0*/  LOP3.LUT R0, R0, 0x1, RZ, 0xc0, !PT ;  /* 0x0000000100007812 */ /* 0x000fc800078ec0ff */
[----:B------:R-:W-:-:S04]  /*3db0*/  IADD3 R0, PT, PT, R5, 0x88fffff, R0 ;  /* 0x088fffff05007810 */ /* 0x000fc80007ffe000 */
[----:B------:R-:W-:-:S04]  /*3dc0*/  SHF.R.U32.HI R0, RZ, 0x15, R0 ;  /* 0x00000015ff007819 */ /* 0x000fc80000011600 */
[----:B------:R-:W-:-:S07]  /*3dd0*/  LOP3.LUT R4, R0, 0xff, RZ, 0xc0, !PT ;  /* 0x000000ff00047812 */ /* 0x000fce00078ec0ff */
.L_x_35923:
[----:B------:R-:W-:-:S04]  /*3de0*/  SHF.R.U32.HI R5, RZ, 0x18, R5 ;  /* 0x00000018ff057819 */ /* 0x000fc80000011605 */
[----:B------:R-:W-:-:S04]  /*3df0*/  LOP3.LUT R4, R4, 0x80, R5, 0xf8, !PT ;  /* 0x0000008004047812 */ /* 0x000fc800078ef805 */
[----:B------:R-:W-:-:S07]  /*3e00*/  PRMT R0, R4, 0x7610, R0 ;  /* 0x0000761004007816 */ /* 0x000fce0000000000 */
.L_x_35921:
[----:B------:R-:W-:Y:S05]  /*3e10*/  BSYNC.RECONVERGENT B0 ;  /* 0x0000000000007941 */ /* 0x000fea0003800200 */
.L_x_35920:
[----:B------:R0:W-:Y:S01]  /*3e20*/  STG.E.U8 desc[UR36][R2.64], R0 ;  /* 0x0000000002007986 */ /* 0x0001e2000c101124 */
[----:B------:R-:W-:Y:S05]  /*3e30*/  BRA `(.L_x_35897) ;  /* 0x0000000000ac7947 */ /* 0x000fea0003800000 */
.L_x_35913:
[----:B------:R-:W-:-:S09]  /*3e40*/  UISETP.NE.AND UP0, UPT, UR4, 0x1c, UPT ;  /* 0x0000001c0400788c */ /* 0x000fd2000bf05270 */
[----:B------:R-:W-:Y:S05]  /*3e50*/  BRA.U !UP0, `(.L_x_35924) ;  /* 0x0000000108a07547 */ /* 0x000fea000b800000 */
[----:B------:R-:W-:-:S09]  /*3e60*/  UISETP.NE.AND UP0, UPT, UR4, 0x1d, UPT ;  /* 0x0000001d0400788c */ /* 0x000fd2000bf05270 */
[----:B------:R-:W-:Y:S05]  /*3e70*/  BRA.U !UP0, `(.L_x_35925) ;  /* 0x00000001088c7547 */ /* 0x000fea000b800000 */
[----:B------:R-:W-:-:S09]  /*3e80*/  UISETP.NE.AND UP0, UPT, UR4, 0x2c, UPT ;  /* 0x0000002c0400788c */ /* 0x000fd2000bf05270 */
[----:B------:R-:W-:Y:S05]  /*3e90*/  BRA.U !UP0, `(.L_x_35926) ;  /* 0x0000000108447547 */ /* 0x000fea000b800000 */
.L_x_35896:
        /* <DEDUP_REMOVED lines=16> */
.L_x_35927:
[----:B------:R-:W-:Y:S05]  /*3fa0*/  BRA `(.L_x_35897) ;  /* 0x0000000000507947 */ /* 0x000fea0003800000 */
.L_x_35926:
        /* <DEDUP_REMOVED lines=16> */
.L_x_35925:
[----:B------:R-:W-:-:S05]  /*40b0*/  SHF.R.S32.HI R5, RZ, 0x1f, R4 ;  /* 0x0000001fff057819 */ /* 0x000fca0000011404 */
[----:B------:R0:W-:Y:S01]  /*40c0*/  STG.E.64 desc[UR36][R2.64], R4 ;  /* 0x0000000402007986 */ /* 0x0001e2000c101b24 */
[----:B------:R-:W-:Y:S05]  /*40d0*/  BRA `(.L_x_35897) ;  /* 0x0000000000047947 */ /* 0x000fea0003800000 */
.L_x_35924:
[----:B------:R0:W-:Y:S02]  /*40e0*/  STG.E desc[UR36][R2.64], R4 ;  /* 0x0000000402007986 */ /* 0x0001e4000c101924 */
.L_x_35897:
[----:B------:R-:W-:-:S07]  /*40f0*/  VIADD R17, R17, 0x80 ;  /* 0x0000008011117836 */ /* 0x000fce0000000000 */
.L_x_35822:
[----:B------:R-:W-:Y:S05]  /*4100*/  BSYNC.RECONVERGENT B6 ;  /* 0x0000000000067941 */ /* 0x000fea0003800200 */
.L_x_35821:
        /* <DEDUP_REMOVED lines=358> */
.L_x_35930:
        /* <DEDUP_REMOVED lines=16> */
.L_x_35934:
[----:B------:R0:W5:Y:S01]  /*5870*/  LDG.E.U8 R19, desc[UR36][R2.64] ;  /* 0x0000002402137981 */ /* 0x000162000c1e1100 */
[----:B------:R-:W-:Y:S05]  /*5880*/  BRA `(.L_x_35936) ;  /* 0x0000000c002c7947 */ /* 0x000fea0003800000 */
.L_x_35933:
        /* <DEDUP_REMOVED lines=8> */
.L_x_35938:
[----:B------:R0:W5:Y:S01]  /*5910*/  LDG.E R19, desc[UR36][R2.64] ;  /* 0x0000002402137981 */ /* 0x000162000c1e1900 */
[----:B------:R-:W-:Y:S05]  /*5920*/  BRA `(.L_x_35936) ;  /* 0x0000000c00047947 */ /* 0x000fea0003800000 */
.L_x_35937:
[----:B------:R0:W5:Y:S01]  /*5930*/  LDG.E.S16 R19, desc[UR36][R2.64] ;  /* 0x0000002402137981 */ /* 0x000162000c1e1700 */
[----:B------:R-:W-:Y:S05]  /*5940*/  BRA `(.L_x_35936) ;  /* 0x0000000800fc7947 */ /* 0x000fea0003800000 */
.L_x_35932:
        /* <DEDUP_REMOVED lines=9> */
.L_x_35940:
[----:B------:R-:W2:Y:S02]  /*59e0*/  LDG.E.U16 R2, desc[UR36][R2.64] ;  /* 0x0000002402027981 */ /* 0x000ea4000c1e1500 */
[----:B--2---:R-:W-:-:S06]  /*59f0*/  HADD2.F32 R19, -RZ, R2.H0_H0 ;  /* 0x20000002ff137230 */ /* 0x004fcc0000004100 */
[----:B------:R-:W0:Y:S01]  /*5a00*/  F2I.FTZ.TRUNC.NTZ R19, R19 ;  /* 0x0000001300137305 */ /* 0x000e22000021f100 */
[----:B------:R-:W-:Y:S05]  /*5a10*/  BRA `(.L_x_35936) ;  /* 0x0000000800c87947 */ /* 0x000fea0003800000 */
.L_x_35939:
        /* <DEDUP_REMOVED lines=9> */
.L_x_35942:
[----:B------:R-:W2:Y:S02]  /*5ab0*/  LDG.E.U16 R2, desc[UR36][R2.64] ;  /* 0x0000002402027981 */ /* 0x000ea4000c1e1500 */
[----:B--2---:R-:W-:-:S06]  /*5ac0*/  HADD2.F32 R19, -RZ, R2.H0_H0 ;  /* 0x20000002ff137230 */ /* 0x004fcc0000004100 */
[----:B------:R-:W0:Y:S01]  /*5ad0*/  F2I.FTZ.TRUNC.NTZ R19, R19 ;  /* 0x0000001300137305 */ /* 0x000e22000021f100 */
[----:B------:R-:W-:Y:S05]  /*5ae0*/  BRA `(.L_x_35936) ;  /* 0x0000000800947947 */ /* 0x000fea0003800000 */
.L_x_35941:
[----:B------:R-:W2:Y:S02]  /*5af0*/  LDG.E.64 R2, desc[UR36][R2.64] ;  /* 0x0000002402027981 */ /* 0x000ea4000c1e1b00 */
[----:B--2---:R0:W1:Y:S02]  /*5b00*/  F2I.F64.TRUNC R19, R2 ;  /* 0x0000000200137311 */ /* 0x004064000030d100 */
[----:B01----:R-:W-:Y:S05]  /*5b10*/  BRA `(.L_x_35936) ;  /* 0x0000000800887947 */ /* 0x003fea0003800000 */
.L_x_35931:
        /* <DEDUP_REMOVED lines=12> */
.L_x_35945:
[----:B------:R-:W2:Y:S02]  /*5be0*/  LDG.E.64 R2, desc[UR36][R2.64] ;  /* 0x0000002402027981 */ /* 0x000ea4000c1e1b00 */
[----:B--2---:R0:W1:Y:S02]  /*5bf0*/  F2I.F64.TRUNC R19, R2 ;  /* 0x0000000200137311 */ /* 0x004064000030d100 */
[----:B01----:R-:W-:Y:S05]  /*5c00*/  BRA `(.L_x_35936) ;  /* 0x00000008004c7947 */ /* 0x003fea0003800000 */
.L_x_35944:
        /* <DEDUP_REMOVED lines=26> */
.L_x_35947:
        /* <DEDUP_REMOVED lines=13> */
.L_x_35946:
[----:B------:R-:W2:Y:S02]  /*5e80*/  LDG.E.U16 R19, desc[UR36][R2.64] ;  /* 0x0000002402137981 */ /* 0x000ea4000c1e1500 */
[----:B--2---:R-:W-:-:S06]  /*5e90*/  IMAD.U32 R19, R19, 0x10000, RZ ;  /* 0x0001000013137824 */ /* 0x004fcc00078e00ff */
[----:B------:R-:W0:Y:S01]  /*5ea0*/  F2I.FTZ.TRUNC.NTZ R19, R19 ;  /* 0x0000001300137305 */ /* 0x000e22000021f100 */
[----:B------:R-:W-:Y:S05]  /*5eb0*/  BRA `(.L_x_35936) ;  /* 0x0000000400a07947 */ /* 0x000fea0003800000 */
.L_x_35943:
        /* <DEDUP_REMOVED lines=10> */
.L_x_35950:
        /* <DEDUP_REMOVED lines=21> */
.L_x_35954:
[----:B------:R-:W-:Y:S05]  /*60b0*/  BSYNC.RECONVERGENT B1 ;  /* 0x0000000000017941 */ /* 0x000fea0003800200 */
.L_x_35953:
[----:B------:R-:W-:Y:S01]  /*60c0*/  IMAD.SHL.U32 R0, R0, 0x100000, RZ ;  /* 0x0010000000007824 */ /* 0x000fe200078e00ff */
[----:B------:R-:W-:-:S04]  /*60d0*/  LEA R2, R2, 0x3b800000, 0x17 ;  /* 0x3b80000002027811 */ /* 0x000fc800078eb8ff */
[----:B------:R-:W-:-:S07]  /*60e0*/  LOP3.LUT R19, R2, R0, R19, 0xfe, !PT ;  /* 0x0000000002137212 */ /* 0x000fce00078efe13 */
.L_x_35952:
[----:B------:R-:W-:Y:S05]  /*60f0*/  BSYNC.RECONVERGENT B0 ;  /* 0x0000000000007941 */ /* 0x000fea0003800200 */
.L_x_35951:
[----:B------:R-:W1:Y:S01]  /*6100*/  F2I.FTZ.TRUNC.NTZ R19, R19 ;  /* 0x0000001300137305 */ /* 0x000e62000021f100 */
[----:B------:R-:W-:Y:S05]  /*6110*/  BRA `(.L_x_35936) ;  /* 0x0000000400087947 */ /* 0x000fea0003800000 */
.L_x_35949:
        /* <DEDUP_REMOVED lines=21> */
.L_x_35958:
[----:B------:R-:W-:Y:S05]  /*6270*/  BSYNC.RECONVERGENT B1 ;  /* 0x0000000000017941 */ /* 0x000fea0003800200 */
.L_x_35957:
[----:B------:R-:W-:Y:S01]  /*6280*/  IMAD.SHL.U32 R0, R0, 0x200000, RZ ;  /* 0x0020000000007824 */ /* 0x000fe200078e00ff */
[----:B------:R-:W-:-:S04]  /*6290*/  LEA R2, R2, 0x37800000, 0x17 ;  /* 0x3780000002027811 */ /* 0x000fc800078eb8ff */
[----:B------:R-:W-:-:S07]  /*62a0*/  LOP3.LUT R19, R2, R0, R19, 0xfe, !PT ;  /* 0x0000000002137212 */ /* 0x000fce00078efe13 */
.L_x_35956:
[----:B------:R-:W-:Y:S05]  /*62b0*/  BSYNC.RECONVERGENT B0 ;  /* 0x0000000000007941 */ /* 0x000fea0003800200 */
.L_x_35955:
[----:B------:R-:W2:Y:S01]  /*62c0*/  F2I.FTZ.TRUNC.NTZ R19, R19 ;  /* 0x0000001300137305 */ /* 0x000ea2000021f100 */
[----:B------:R-:W-:Y:S05]  /*62d0*/  BRA `(.L_x_35936) ;  /* 0x0000000000987947 */ /* 0x000fea0003800000 */
.L_x_35948:
        /* <DEDUP_REMOVED lines=14> */
.L_x_35962:
[----:B------:R-:W-:Y:S05]  /*63c0*/  BSYNC.RECONVERGENT B0 ;  /* 0x0000000000007941 */ /* 0x000fea0003800200 */
.L_x_35961:
[----:B------:R-:W4:Y:S01]  /*63d0*/  F2I.FTZ.TRUNC.NTZ R19, R19 ;  /* 0x0000001300137305 */ /* 0x000f22000021f100 */
[----:B------:R-:W-:Y:S05]  /*63e0*/  BRA `(.L_x_35936) ;  /* 0x0000000000547947 */ /* 0x000fea0003800000 */
.L_x_35935:
        /* <DEDUP_REMOVED lines=16> */
.L_x_35963:
[----:B------:R-:W-:Y:S01]  /*64f0*/  HFMA2 R19, -RZ, RZ, 0, 0 ;  /* 0x00000000ff137431 */ /* 0x000fe200000001ff */
[----:B------:R-:W-:Y:S06]  /*6500*/  BRA `(.L_x_35936) ;  /* 0x00000000000c7947 */ /* 0x000fec0003800000 */
.L_x_35960:
[----:B------:R3:W5:Y:S01]  /*6510*/  LDG.E R19, desc[UR36][R2.64] ;  /* 0x0000002402137981 */ /* 0x000762000c1e1900 */
[----:B------:R-:W-:Y:S05]  /*6520*/  BRA `(.L_x_35936) ;  /* 0x0000000000047947 */ /* 0x000fea0003800000 */
.L_x_35959:
[----:B------:R0:W5:Y:S02]  /*6530*/  LDG.E R19, desc[UR36][R2.64] ;  /* 0x0000002402137981 */ /* 0x000164000c1e1900 */
.L_x_35936:
        /* <DEDUP_REMOVED lines=16> */
.L_x_35967:
[----:B------:R0:W5:Y:S01]  /*6640*/  LDG.E.U8 R0, desc[UR36][R2.64] ;  /* 0x0000002402007981 */ /* 0x000162000c1e1100 */
[----:B------:R-:W-:Y:S05]  /*6650*/  BRA `(.L_x_35969) ;  /* 0x0000000c002c7947 */ /* 0x000fea0003800000 */
.L_x_35966:
        /* <DEDUP_REMOVED lines=8> */
.L_x_35971:
[----:B------:R0:W5:Y:S01]  /*66e0*/  LDG.E R0, desc[UR36][R2.64] ;  /* 0x0000002402007981 */ /* 0x000162000c1e1900 */
[----:B------:R-:W-:Y:S05]  /*66f0*/  BRA `(.L_x_35969) ;  /* 0x0000000c00047947 */ /* 0x000fea0003800000 */
.L_x_35970:
[----:B------:R0:W5:Y:S01]  /*6700*/  LDG.E.S16 R0, desc[UR36][R2.64] ;  /* 0x0000002402007981 */ /* 0x000162000c1e1700 */
[----:B------:R-:W-:Y:S05]  /*6710*/  BRA `(.L_x_35969) ;  /* 0x0000000800fc7947 */ /* 0x000fea0003800000 */
.L_x_35965:
        /* <DEDUP_REMOVED lines=9> */
.L_x_35973:
[----:B------:R-:W3:Y:S02]  /*67b0*/  LDG.E.U16 R2, desc[UR36][R2.64] ;  /* 0x0000002402027981 */ /* 0x000ee4000c1e1500 */
[----:B---3--:R-:W-:-:S06]  /*67c0*/  HADD2.F32 R0, -RZ, R2.H0_H0 ;  /* 0x20000002ff007230 */ /* 0x008fcc0000004100 */
[----:B------:R-:W0:Y:S01]  /*67d0*/  F2I.FTZ.TRUNC.NTZ R0, R0 ;  /* 0x0000000000007305 */ /* 0x000e22000021f100 */
[----:B------:R-:W-:Y:S05]  /*67e0*/  BRA `(.L_x_35969) ;  /* 0x0000000800c87947 */ /* 0x000fea0003800000 */
.L_x_35972:
        /* <DEDUP_REMOVED lines=9> */
.L_x_35975:
[----:B------:R-:W3:Y:S02]  /*6880*/  LDG.E.U16 R2, desc[UR36][R2.64] ;  /* 0x0000002402027981 */ /* 0x000ee4000c1e1500 */
[----:B---3--:R-:W-:-:S06]  /*6890*/  HADD2.F32 R0, -RZ, R2.H0_H0 ;  /* 0x20000002ff007230 */ /* 0x008fcc0000004100 */
[----:B------:R-:W0:Y:S01]  /*68a0*/  F2I.FTZ.TRUNC.NTZ R0, R0 ;  /* 0x0000000000007305 */ /* 0x000e22000021f100 */
[----:B------:R-:W-:Y:S05]  /*68b0*/  BRA `(.L_x_35969) ;  /* 0x0000000800947947 */ /* 0x000fea0003800000 */
.L_x_35974:
[----:B------:R-:W3:Y:S02]  /*68c0*/  LDG.E.64 R2, desc[UR36][R2.64] ;  /* 0x0000002402027981 */ /* 0x000ee4000c1e1b00 */
[----:B---3--:R0:W3:Y:S02]  /*68d0*/  F2I.F64.TRUNC R0, R2 ;  /* 0x0000000200007311 */ /* 0x0080e4000030d100 */
[----:B0--3--:R-:W-:Y:S05]  /*68e0*/  BRA `(.L_x_35969) ;  /* 0x0000000800887947 */ /* 0x009fea0003800000 */
.L_x_35964:
        /* <DEDUP_REMOVED lines=12> */
.L_x_35978:
[----:B------:R-:W3:Y:S02]  /*69b0*/  LDG.E.64 R2, desc[UR36][R2.64] ;  /* 0x0000002402027981 */ /* 0x000ee4000c1e1b00 */
[----:B---3--:R0:W3:Y:S02]  /*69c0*/  F2I.F64.TRUNC R0, R2 ;  /* 0x0000000200007311 */ /* 0x0080e4000030d100 */
[----:B0--3--:R-:W-:Y:S05]  /*69d0*/  BRA `(.L_x_35969) ;  /* 0x00000008004c7947 */ /* 0x009fea0003800000 */
.L_x_35977:
        /* <DEDUP_REMOVED lines=26> */
.L_x_35980:
        /* <DEDUP_REMOVED lines=13> */
.L_x_35979:
[----:B------:R-:W3:Y:S02]  /*6c50*/  LDG.E.U16 R0, desc[UR36][R2.64] ;  /* 0x0000002402007981 */ /* 0x000ee4000c1e1500 */
[----:B---3--:R-:W-:-:S06]  /*6c60*/  IMAD.U32 R0, R0, 0x10000, RZ ;  /* 0x0001000000007824 */ /* 0x008fcc00078e00ff */
[----:B------:R-:W0:Y:S01]  /*6c70*/  F2I.FTZ.TRUNC.NTZ R0, R0 ;  /* 0x0000000000007305 */ /* 0x000e22000021f100 */
[----:B------:R-:W-:Y:S05]  /*6c80*/  BRA `(.L_x_35969) ;  /* 0x0000000400a07947 */ /* 0x000fea0003800000 */
.L_x_35976:
        /* <DEDUP_REMOVED lines=10> */
.L_x_35983:
        /* <DEDUP_REMOVED lines=21> */
.L_x_35987:
[----:B------:R-:W-:Y:S05]  /*6e80*/  BSYNC.RECONVERGENT B1 ;  /* 0x0000000000017941 */ /* 0x000fea0003800200 */
.L_x_35986:
[----:B------:R-:W-:Y:S02]  /*6e90*/  SHF.L.U32 R0, R0, 0x14, RZ ;  /* 0x0000001400007819 */ /* 0x000fe400000006ff */
[----:B------:R-:W-:-:S04]  /*6ea0*/  LEA R2, R2, 0x3b800000, 0x17 ;  /* 0x3b80000002027811 */ /* 0x000fc800078eb8ff */
[----:B------:R-:W-:-:S07]  /*6eb0*/  LOP3.LUT R0, R2, R0, R7, 0xfe, !PT ;  /* 0x0000000002007212 */ /* 0x000fce00078efe07 */
.L_x_35985:
[----:B------:R-:W-:Y:S05]  /*6ec0*/  BSYNC.RECONVERGENT B0 ;  /* 0x0000000000007941 */ /* 0x000fea0003800200 */
.L_x_35984:
[----:B------:R-:W0:Y:S01]  /*6ed0*/  F2I.FTZ.TRUNC.NTZ R0, R0 ;  /* 0x0000000000007305 */ /* 0x000e22000021f100 */
[----:B------:R-:W-:Y:S05]  /*6ee0*/  BRA `(.L_x_35969) ;  /* 0x0000000400087947 */ /* 0x000fea0003800000 */
.L_x_35982:
        /* <DEDUP_REMOVED lines=21> */
.L_x_35991:
[----:B------:R-:W-:Y:S05]  /*7040*/  BSYNC.RECONVERGENT B1 ;  /* 0x0000000000017941 */ /* 0x000fea0003800200 */
.L_x_35990:
[----:B------:R-:W-:Y:S01]  /*7050*/  IMAD.SHL.U32 R0, R0, 0x200000, RZ ;  /* 0x0020000000007824 */ /* 0x000fe200078e00ff */
[----:B------:R-:W-:-:S04]  /*7060*/  LEA R2, R2, 0x37800000, 0x17 ;  /* 0x3780000002027811 */ /* 0x000fc800078eb8ff */
[----:B------:R-:W-:-:S07]  /*7070*/  LOP3.LUT R0, R2, R0, R7, 0xfe, !PT ;  /* 0x0000000002007212 */ /* 0x000fce00078efe07 */
.L_x_35989:
[----:B------:R-:W-:Y:S05]  /*7080*/  BSYNC.RECONVERGENT B0 ;  /* 0x0000000000007941 */ /* 0x000fea0003800200 */
.L_x_35988:
[----:B------:R-:W0:Y:S01]  /*7090*/  F2I.FTZ.TRUNC.NTZ R0, R0 ;  /* 0x0000000000007305 */ /* 0x000e22000021f100 */
[----:B------:R-:W-:Y:S05]  /*70a0*/  BRA `(.L_x_35969) ;  /* 0x0000000000987947 */ /* 0x000fea0003800000 */
.L_x_35981:
        /* <DEDUP_REMOVED lines=14> */
.L_x_35995:
[----:B------:R-:W-:Y:S05]  /*7190*/  BSYNC.RECONVERGENT B0 ;  /* 0x0000000000007941 */ /* 0x000fea0003800200 */
.L_x_35994:
[----:B------:R-:W0:Y:S01]  /*71a0*/  F2I.FTZ.TRUNC.NTZ R0, R0 ;  /* 0x0000000000007305 */ /* 0x000e22000021f100 */
[----:B------:R-:W-:Y:S05]  /*71b0*/  BRA `(.L_x_35969) ;  /* 0x0000000000547947 */ /* 0x000fea0003800000 */
.L_x_35968:
        /* <DEDUP_REMOVED lines=16> */
.L_x_35996:
[----:B------:R-:W-:Y:S01]  /*72c0*/  IMAD.MOV.U32 R0, RZ, RZ, RZ ;  /* 0x000000ffff007224 */ /* 0x000fe200078e00ff */
[----:B------:R-:W-:Y:S06]  /*72d0*/  BRA `(.L_x_35969) ;  /* 0x00000000000c7947 */ /* 0x000fec0003800000 */
.L_x_35993:
[----:B------:R0:W5:Y:S01]  /*72e0*/  LDG.E R0, desc[UR36][R2.64] ;  /* 0x0000002402007981 */ /* 0x000162000c1e1900 */
[----:B------:R-:W-:Y:S05]  /*72f0*/  BRA `(.L_x_35969) ;  /* 0x0000000000047947 */ /* 0x000fea0003800000 */
.L_x_35992:
[----:B------:R0:W5:Y:S02]  /*7300*/  LDG.E R0, desc[UR36][R2.64] ;  /* 0x0000002402007981 */ /* 0x000164000c1e1900 */
.L_x_35969:
[----:B------:R-:W3:Y:S01]  /*7310*/  LDCU.64 UR6, c[0x0][0x5e8] ;  /* 0x0000bd00ff0677ac */ /* 0x000ee20008000a00 */
[----:B012-45:R-:W-:Y:S01]  /*7320*/  VIMNMX R4, PT, PT, R0, R19, !PT ;  /* 0x0000001300047248 */ /* 0x037fe20007fe0100 */
        /* <DEDUP_REMOVED lines=15> */
.L_x_36000:
[----:B------:R0:W-:Y:S01]  /*7420*/  STG.E.U8 desc[UR36][R2.64], R4 ;  /* 0x0000000402007986 */ /* 0x0001e2000c101124 */
[----:B------:R-:W-:Y:S05]  /*7430*/  BRA `(.L_x_36002) ;  /* 0x0000000c00387947 */ /* 0x000fea0003800000 */
.L_x_35999:
        /* <DEDUP_REMOVED lines=9> */
.L_x_36004:
[----:B------:R0:W-:Y:S01]  /*74d0*/  STG.E desc[UR36][R2.64], R4 ;  /* 0x0000000402007986 */ /* 0x0001e2000c101924 */
[----:B------:R-:W-:Y:S05]  /*74e0*/  BRA `(.L_x_36002) ;  /* 0x0000000c000c7947 */ /* 0x000fea0003800000 */
.L_x_36003:
[----:B------:R0:W-:Y:S01]  /*74f0*/  STG.E.U16 desc[UR36][R2.64], R4 ;  /* 0x0000000402007986 */ /* 0x0001e2000c101524 */
[----:B------:R-:W-:Y:S05]  /*7500*/  BRA `(.L_x_36002) ;  /* 0x0000000c00047947 */ /* 0x000fea0003800000 */
.L_x_35998:
        /* <DEDUP_REMOVED lines=9> */
.L_x_36006:
[----:B------:R-:W-:-:S04]  /*75a0*/  I2FP.F32.S32 R0, R4 ;  /* 0x0000000400007245 */ /* 0x000fc80000201400 */
[----:B------:R-:W-:-:S05]  /*75b0*/  F2FP.F16.F32.PACK_AB R0, RZ, R0 ;  /* 0x00000000ff00723e */ /* 0x000fca00000000ff */
[----:B------:R0:W-:Y:S01]  /*75c0*/  STG.E.U16 desc[UR36][R2.64], R0 ;  /* 0x0000000002007986 */ /* 0x0001e2000c101524 */
[----:B------:R-:W-:Y:S05]  /*75d0*/  BRA `(.L_x_36002) ;  /* 0x0000000800d07947 */ /* 0x000fea0003800000 */
.L_x_36005:
        /* <DEDUP_REMOVED lines=10> */
.L_x_36008:
[----:B------:R-:W-:-:S04]  /*7680*/  I2FP.F32.S32 R4, R4 ;  /* 0x0000000400047245 */ /* 0x000fc80000201400 */
[----:B------:R-:W-:-:S04]  /*7690*/  F2FP.F16.F32.PACK_AB R5, RZ, R4 ;  /* 0x00000004ff05723e */ /* 0x000fc800000000ff */
[----:B------:R-:W-:-:S05]  /*76a0*/  PRMT R5, R5, 0x5410, RZ ;  /* 0x0000541005057816 */ /* 0x000fca00000000ff */
[----:B------:R0:W-:Y:S01]  /*76b0*/  STG.E desc[UR36][R2.64], R5 ;  /* 0x0000000502007986 */ /* 0x0001e2000c101924 */
[----:B------:R-:W-:Y:S05]  /*76c0*/  BRA `(.L_x_36002) ;  /* 0x0000000800947947 */ /* 0x000fea0003800000 */
.L_x_36007:
[----:B------:R-:W0:Y:S02]  /*76d0*/  I2F.F64 R4, R4 ;  /* 0x0000000400047312 */ /* 0x000e240000201c00 */
[----:B0-----:R0:W-:Y:S01]  /*76e0*/  STG.E.64 desc[UR36][R2.64], R4 ;  /* 0x0000000402007986 */ /* 0x0011e2000c101b24 */
[----:B------:R-:W-:Y:S05]  /*76f0*/  BRA `(.L_x_36002) ;  /* 0x0000000800887947 */ /* 0x000fea0003800000 */
.L_x_35997:
        /* <DEDUP_REMOVED lines=12> */
.L_x_36012:
        /* <DEDUP_REMOVED lines=18> */
.L_x_36015:
[----:B------:R-:W-:-:S04]  /*78e0*/  SHF.R.U32.HI R5, RZ, 0x18, R5 ;  /* 0x00000018ff057819 */ /* 0x000fc80000011605 */
[----:B------:R-:W-:-:S07]  /*78f0*/  LOP3.LUT R0, R0, 0x80, R5, 0xf8, !PT ;  /* 0x0000008000007812 */ /* 0x000fce00078ef805 */
.L_x_36014:
[----:B------:R-:W-:Y:S05]  /*7900*/  BSYNC.RECONVERGENT B0 ;  /* 0x0000000000007941 */ /* 0x000fea0003800200 */
.L_x_36013:
[----:B------:R3:W-:Y:S01]  /*7910*/  STG.E.U8 desc[UR36][R2.64], R0 ;  /* 0x0000000002007986 */ /* 0x0007e2000c101124 */
[----:B------:R-:W-:Y:S05]  /*7920*/  BRA `(.L_x_36002) ;  /* 0x0000000400fc7947 */ /* 0x000fea0003800000 */
.L_x_36011:
        /* <DEDUP_REMOVED lines=18> */
.L_x_36018:
[----:B------:R-:W-:-:S04]  /*7a50*/  SHF.R.U32.HI R5, RZ, 0x18, R5 ;  /* 0x00000018ff057819 */ /* 0x000fc80000011605 */
[----:B------:R-:W-:-:S07]  /*7a60*/  LOP3.LUT R0, R0, 0x80, R5, 0xf8, !PT ;  /* 0x0000008000007812 */ /* 0x000fce00078ef805 */
.L_x_36017:
[----:B------:R-:W-:Y:S05]  /*7a70*/  BSYNC.RECONVERGENT B0 ;  /* 0x0000000000007941 */ /* 0x000fea0003800200 */
.L_x_36016:
[----:B------:R0:W-:Y:S01]  /*7a80*/  STG.E.U8 desc[UR36][R2.64], R0 ;  /* 0x0000000002007986 */ /* 0x0001e2000c101124 */
[----:B------:R-:W-:Y:S05]  /*7a90*/  BRA `(.L_x_36002) ;  /* 0x0000000400a07947 */ /* 0x000fea0003800000 */
.L_x_36010:
        /* <DEDUP_REMOVED lines=22> */
.L_x_36020:
[----:B------:R-:W-:-:S05]  /*7c00*/  SHF.R.S32.HI R5, RZ, 0x1f, R4 ;  /* 0x0000001fff057819 */ /* 0x000fca0000011404 */
[----:B------:R1:W-:Y:S01]  /*7c10*/  STG.E.64 desc[UR36][R2.64], R4 ;  /* 0x0000000402007986 */ /* 0x0003e2000c101b24 */
[----:B------:R-:W-:Y:S05]  /*7c20*/  BRA `(.L_x_36002) ;  /* 0x00000004003c7947 */ /* 0x000fea0003800000 */
.L_x_36019:
[----:B------:R0:W-:Y:S01]  /*7c30*/  STG.E desc[UR36][R2.64], R4 ;  /* 0x0000000402007986 */ /* 0x0001e2000c101924 */
[----:B------:R-:W-:Y:S05]  /*7c40*/  BRA `(.L_x_36002) ;  /* 0x0000000400347947 */ /* 0x000fea0003800000 */
.L_x_36009:
        /* <DEDUP_REMOVED lines=10> */
.L_x_36022:
[----:B------:R-:W-:Y:S01]  /*7cf0*/  CS2R R6, SRZ ;  /* 0x0000000000067805 */ /* 0x000fe2000001ff00 */
[----:B------:R-:W0:Y:S04]  /*7d00*/  I2F.F64 R4, R4 ;  /* 0x0000000400047312 */ /* 0x000e280000201c00 */
[----:B0-----:R0:W-:Y:S01]  /*7d10*/  STG.E.128 desc[UR36][R2.64], R4 ;  /* 0x0000000402007986 */ /* 0x0011e2000c101d24 */
[----:B------:R-:W-:Y:S05]  /*7d20*/  BRA `(.L_x_36002) ;  /* 0x0000000000fc7947 */ /* 0x000fea0003800000 */
.L_x_36021:
[----:B------:R-:W-:-:S09]  /*7d30*/  UISETP.NE.AND UP0, UPT, UR4, 0xf, UPT ;  /* 0x0000000f0400788c */ /* 0x000fd2000bf05270 */
[----:B------:R-:W-:Y:S05]  /*7d40*/  BRA.U !UP0, `(.L_x_36023) ;  /* 0x0000000108e87547 */ /* 0x000fea000b800000 */
[----:B------:R-:W-:-:S09]  /*7d50*/  UISETP.NE.AND UP0, UPT, UR4, 0x17, UPT ;  /* 0x000000170400788c */ /* 0x000fd2000bf05270 */
[----:B------:R-:W-:Y:S05]  /*7d60*/  BRA.U !UP0, `(.L_x_36024) ;  /* 0x0000000108907547 */ /* 0x000fea000b800000 */
[----:B------:R-:W-:-:S09]  /*7d70*/  UISETP.NE.AND UP0, UPT, UR4, 0x18, UPT ;  /* 0x000000180400788c */ /* 0x000fd2000bf05270 */
[----:B------:R-:W-:Y:S05]  /*7d80*/  BRA.U !UP0, `(.L_x_36025) ;  /* 0x0000000108447547 */ /* 0x000fea000b800000 */
.L_x_36001:
        /* <DEDUP_REMOVED lines=16> */
.L_x_36026:
[----:B------:R-:W-:Y:S05]  /*7e90*/  BRA `(.L_x_36002) ;  /* 0x0000000000a07947 */ /* 0x000fea0003800000 */
.L_x_36025:
        /* <DEDUP_REMOVED lines=13> */
.L_x_36028:
[----:B------:R-:W-:Y:S05]  /*7f70*/  BSYNC.RECONVERGENT B0 ;  /* 0x0000000000007941 */ /* 0x000fea0003800200 */
.L_x_36027:
[----:B------:R-:W-:-:S05]  /*7f80*/  LOP3.LUT R5, R0, 0x80, R5, 0xf8, !PT ;  /* 0x0000008000057812 */ /* 0x000fca00078ef805 */
[----:B------:R0:W-:Y:S01]  /*7f90*/  STG.E.U8 desc[UR36][R2.64], R5 ;  /* 0x0000000502007986 */ /* 0x0001e2000c101124 */
[----:B------:R-:W-:Y:S05]  /*7fa0*/  BRA `(.L_x_36002) ;  /* 0x00000000005c7947 */ /* 0x000fea0003800000 */
.L_x_36024:
        /* <DEDUP_REMOVED lines=12> */
.L_x_36030:
[----:B------:R-:W-:Y:S01]  /*8070*/  IMAD.MOV.U32 R0, RZ, RZ, 0x7f ;  /* 0x0000007fff007424 */ /* 0x000fe200078e00ff */
[----:B------:R-:W-:-:S04]  /*8080*/  ISETP.GT.U32.AND P0, PT, R4, 0x7f800000, PT ;  /* 0x7f8000000400780c */ /* 0x000fc80003f04070 */
[----:B------:R-:W-:-:S09]  /*8090*/  SEL R0, R0, 0x7c, P0 ;  /* 0x0000007c00007807 */ /* 0x000fd20000000000 */
.L_x_36031:
[----:B------:R-:W-:Y:S05]  /*80a0*/  BSYNC.RECONVERGENT B0 ;  /* 0x0000000000007941 */ /* 0x000fea0003800200 */
.L_x_36029:
[----:B------:R-:W-:-:S04]  /*80b0*/  SHF.R.U32.HI R5, RZ, 0x18, R5 ;  /* 0x00000018ff057819 */ /* 0x000fc80000011605 */
[----:B------:R-:W-:-:S05]  /*80c0*/  LOP3.LUT R5, R0, 0x80, R5, 0xf8, !PT ;  /* 0x0000008000057812 */ /* 0x000fca00078ef805 */
[----:B------:R0:W-:Y:S01]  /*80d0*/  STG.E.U8 desc[UR36][R2.64], R5 ;  /* 0x0000000502007986 */ /* 0x0001e2000c101124 */
[----:B------:R-:W-:Y:S05]  /*80e0*/  BRA `(.L_x_36002) ;  /* 0x00000000000c7947 */ /* 0x000fea0003800000 */
.L_x_36023:
[----:B------:R-:W-:-:S04]  /*80f0*/  I2FP.F32.S32 R0, R4 ;  /* 0x0000000400007245 */ /* 0x000fc80000201400 */
[----:B------:R-:W-:-:S05]  /*8100*/  F2FP.BF16.F32.PACK_AB R0, RZ, R0 ;  /* 0x00000000ff00723e */ /* 0x000fca00000010ff */
[----:B------:R0:W-:Y:S02]  /*8110*/  STG.E.U16 desc[UR36][R2.64], R0 ;  /* 0x0000000002007986 */ /* 0x0001e4000c101524 */
.L_x_36002:
[----:B------:R-:W-:-:S07]  /*8120*/  IADD3 R17, PT, PT, R17, 0x80, RZ ;  /* 0x0000008011117810 */ /* 0x000fce0007ffe0ff */
.L_x_35929:
[----:B------:R-:W-:Y:S05]  /*8130*/  BSYNC.RECONVERGENT B6 ;  /* 0x0000000000067941 */ /* 0x000fea0003800200 */
.L_x_35928:
        /* <DEDUP_REMOVED lines=358> */
.L_x_36034:
        /* <DEDUP_REMOVED lines=16> */
.L_x_36038:
[----:B------:R4:W5:Y:S01]  /*98a0*/  LDG.E.U8 R19, desc[UR36][R2.64] ;  /* 0x0000002402137981 */ /* 0x000962000c1e1100 */
[----:B------:R-:W-:Y:S05]  /*98b0*/  BRA `(.L_x_36040) ;  /* 0x0000000c002c7947 */ /* 0x000fea0003800000 */
.L_x_36037:
        /* <DEDUP_REMOVED lines=8> */
.L_x_36042:
[----:B------:R2:W5:Y:S01]  /*9940*/  LDG.E R19, desc[UR36][R2.64] ;  /* 0x0000002402137981 */ /* 0x000562000c1e1900 */
[----:B------:R-:W-:Y:S05]  /*9950*/  BRA `(.L_x_36040) ;  /* 0x0000000c00047947 */ /* 0x000fea0003800000 */
.L_x_36041:
[----:B------:R0:W5:Y:S01]  /*9960*/  LDG.E.S16 R19, desc[UR36][R2.64] ;  /* 0x0000002402137981 */ /* 0x000162000c1e1700 */
[----:B------:R-:W-:Y:S05]  /*9970*/  BRA `(.L_x_36040) ;  /* 0x0000000800fc7947 */ /* 0x000fea0003800000 */
.L_x_36036:
        /* <DEDUP_REMOVED lines=9> */
.L_x_36044:
[----:B------:R-:W2:Y:S02]  /*9a10*/  LDG.E.U16 R2, desc[UR36][R2.64] ;  /* 0x0000002402027981 */ /* 0x000ea4000c1e1500 */
[----:B--2---:R-:W-:-:S06]  /*9a20*/  HADD2.F32 R19, -RZ, R2.H0_H0 ;  /* 0x20000002ff137230 */ /* 0x004fcc0000004100 */
[----:B------:R-:W0:Y:S01]  /*9a30*/  F2I.FTZ.TRUNC.NTZ R19, R19 ;  /* 0x0000001300137305 */ /* 0x000e22000021f100 */
[----:B------:R-:W-:Y:S05]  /*9a40*/  BRA `(.L_x_36040) ;  /* 0x0000000800c87947 */ /* 0x000fea0003800000 */
.L_x_36043:
        /* <DEDUP_REMOVED lines=9> */
.L_x_36046:
[----:B------:R-:W2:Y:S02]  /*9ae0*/  LDG.E.U16 R2, desc[UR36][R2.64] ;  /* 0x0000002402027981 */ /* 0x000ea4000c1e1500 */
[----:B--2---:R-:W-:-:S06]  /*9af0*/  HADD2.F32 R19, -RZ, R2.H0_H0 ;  /* 0x20000002ff137230 */ /* 0x004fcc0000004100 */
[----:B------:R-:W0:Y:S01]  /*9b00*/  F2I.FTZ.TRUNC.NTZ R19, R19 ;  /* 0x0000001300137305 */ /* 0x000e22000021f100 */
[----:B------:R-:W-:Y:S05]  /*9b10*/  BRA `(.L_x_36040) ;  /* 0x0000000800947947 */ /* 0x000fea0003800000 */
.L_x_36045:
[----:B------:R-:W2:Y:S02]  /*9b20*/  LDG.E.64 R2, desc[UR36][R2.64] ;  /* 0x0000002402027981 */ /* 0x000ea4000c1e1b00 */
[----:B--2---:R0:W1:Y:S02]  /*9b30*/  F2I.F64.TRUNC R19, R2 ;  /* 0x0000000200137311 */ /* 0x004064000030d100 */
[----:B01----:R-:W-:Y:S05]  /*9b40*/  BRA `(.L_x_36040) ;  /* 0x0000000800887947 */ /* 0x003fea0003800000 */
.L_x_36035:
        /* <DEDUP_REMOVED lines=12> */
.L_x_36049:
[----:B------:R-:W2:Y:S02]  /*9c10*/  LDG.E.64 R2, desc[UR36][R2.64] ;  /* 0x0000002402027981 */ /* 0x000ea4000c1e1b00 */
[----:B--2---:R0:W1:Y:S02]  /*9c20*/  F2I.F64.TRUNC R19, R2 ;  /* 0x0000000200137311 */ /* 0x004064000030d100 */
[----:B01----:R-:W-:Y:S05]  /*9c30*/  BRA `(.L_x_36040) ;  /* 0x00000008004c7947 */ /* 0x003fea0003800000 */
.L_x_36048:
        /* <DEDUP_REMOVED lines=26> */
.L_x_36051:
        /* <DEDUP_REMOVED lines=13> */
.L_x_36050:
[----:B------:R-:W2:Y:S02]  /*9eb0*/  LDG.E.U16 R19, desc[UR36][R2.64] ;  /* 0x0000002402137981 */ /* 0x000ea4000c1e1500 */
[----:B--2---:R-:W-:-:S06]  /*9ec0*/  IMAD.U32 R19, R19, 0x10000, RZ ;  /* 0x0001000013137824 */ /* 0x004fcc00078e00ff */
[----:B------:R-:W0:Y:S01]  /*9ed0*/  F2I.FTZ.TRUNC.NTZ R19, R19 ;  /* 0x0000001300137305 */ /* 0x000e22000021f100 */
[----:B------:R-:W-:Y:S05]  /*9ee0*/  BRA `(.L_x_36040) ;  /* 0x0000000400a07947 */ /* 0x000fea0003800000 */
.L_x_36047:
        /* <DEDUP_REMOVED lines=10> */
.L_x_36054:
        /* <DEDUP_REMOVED lines=21> */
.L_x_36058:
[----:B------:R-:W-:Y:S05]  /*a0e0*/  BSYNC.RECONVERGENT B1 ;  /* 0x0000000000017941 */ /* 0x000fea0003800200 */
.L_x_36057:
[----:B------:R-:W-:Y:S02]  /*a0f0*/  SHF.L.U32 R0, R0, 0x14, RZ ;  /* 0x0000001400007819 */ /* 0x000fe400000006ff */
[----:B------:R-:W-:-:S04]  /*a100*/  LEA R2, R2, 0x3b800000, 0x17 ;  /* 0x3b80000002027811 */ /* 0x000fc800078eb8ff */
[----:B------:R-:W-:-:S07]  /*a110*/  LOP3.LUT R19, R2, R0, R19, 0xfe, !PT ;  /* 0x0000000002137212 */ /* 0x000fce00078efe13 */
.L_x_36056:
[----:B------:R-:W-:Y:S05]  /*a120*/  BSYNC.RECONVERGENT B0 ;  /* 0x0000000000007941 */ /* 0x000fea0003800200 */
.L_x_36055:
[----:B------:R-:W0:Y:S01]  /*a130*/  F2I.FTZ.TRUNC.NTZ R19, R19 ;  /* 0x0000001300137305 */ /* 0x000e22000021f100 */
[----:B------:R-:W-:Y:S05]  /*a140*/  BRA `(.L_x_36040) ;  /* 0x0000000400087947 */ /* 0x000fea0003800000 */
.L_x_36053:
        /* <DEDUP_REMOVED lines=21> */
.L_x_36062:
[----:B------:R-:W-:Y:S05]  /*a2a0*/  BSYNC.RECONVERGENT B1 ;  /* 0x0000000000017941 */ /* 0x000fea0003800200 */
.L_x_36061:
[----:B------:R-:W-:Y:S01]  /*a2b0*/  IMAD.SHL.U32 R0, R0, 0x200000, RZ ;  /* 0x0020000000007824 */ /* 0x000fe200078e00ff */
[----:B------:R-:W-:-:S04]  /*a2c0*/  LEA R2, R2, 0x37800000, 0x17 ;  /* 0x3780000002027811 */ /* 0x000fc800078eb8ff */
[----:B------:R-:W-:-:S07]  /*a2d0*/  LOP3.LUT R19, R2, R0, R19, 0xfe, !PT ;  /* 0x0000000002137212 */ /* 0x000fce00078efe13 */
.L_x_36060:
[----:B------:R-:W-:Y:S05]  /*a2e0*/  BSYNC.RECONVERGENT B0 ;  /* 0x0000000000007941 */ /* 0x000fea0003800200 */
.L_x_36059:
[----:B------:R-:W0:Y:S01]  /*a2f0*/  F2I.FTZ.TRUNC.NTZ R19, R19 ;  /* 0x0000001300137305 */ /* 0x000e22000021f100 */
[----:B------:R-:W-:Y:S05]  /*a300*/  BRA `(.L_x_36040) ;  /* 0x0000000000987947 */ /* 0x000fea0003800000 */
.L_x_36052:
        /* <DEDUP_REMOVED lines=14> */
.L_x_36066:
[----:B------:R-:W-:Y:S05]  /*a3f0*/  BSYNC.RECONVERGENT B0 ;  /* 0x0000000000007941 */ /* 0x000fea0003800200 */
.L_x_36065:
[----:B------:R-:W0:Y:S01]  /*a400*/  F2I.FTZ.TRUNC.NTZ R19, R19 ;  /* 0x0000001300137305 */ /* 0x000e22000021f100 */
[----:B------:R-:W-:Y:S05]  /*a410*/  BRA `(.L_x_36040) ;  /* 0x0000000000547947 */ /* 0x000fea0003800000 */
.L_x_36039:
        /* <DEDUP_REMOVED lines=16> */
.L_x_36067:
[----:B------:R-:W-:Y:S01]  /*a520*/  MOV R19, RZ ;  /* 0x000000ff00137202 */ /* 0x000fe20000000f00 */
[----:B------:R-:W-:Y:S06]  /*a530*/  BRA `(.L_x_36040) ;  /* 0x00000000000c7947 */ /* 0x000fec0003800000 */
.L_x_36064:
[----:B------:R0:W5:Y:S01]  /*a540*/  LDG.E R19, desc[UR36][R2.64] ;  /* 0x0000002402137981 */ /* 0x000162000c1e1900 */
[----:B------:R-:W-:Y:S05]  /*a550*/  BRA `(.L_x_36040) ;  /* 0x0000000000047947 */ /* 0x000fea0003800000 */
.L_x_36063:
[----:B------:R0:W5:Y:S02]  /*a560*/  LDG.E R19, desc[UR36][R2.64] ;  /* 0x0000002402137981 */ /* 0x000164000c1e1900 */
.L_x_36040:
        /* <DEDUP_REMOVED lines=16> */
.L_x_36071:
[----:B------:R0:W5:Y:S01]  /*a670*/  LDG.E.U8 R0, desc[UR36][R2.64] ;  /* 0x0000002402007981 */ /* 0x000162000c1e1100 */
[----:B------:R-:W-:Y:S05]  /*a680*/  BRA `(.L_x_36073) ;  /* 0x0000000c002c7947 */ /* 0x000fea0003800000 */
.L_x_36070:
        /* <DEDUP_REMOVED lines=8> */
.L_x_36075:
[----:B------:R0:W5:Y:S01]  /*a710*/  LDG.E R0, desc[UR36][R2.64] ;  /* 0x0000002402007981 */ /* 0x000162000c1e1900 */
[----:B------:R-:W-:Y:S05]  /*a720*/  BRA `(.L_x_36073) ;  /* 0x0000000c00047947 */ /* 0x000fea0003800000 */
.L_x_36074:
[----:B------:R0:W5:Y:S01]  /*a730*/  LDG.E.S16 R0, desc[UR36][R2.64] ;  /* 0x0000002402007981 */ /* 0x000162000c1e1700 */
[----:B------:R-:W-:Y:S05]  /*a740*/  BRA `(.L_x_36073) ;  /* 0x0000000800fc7947 */ /* 0x000fea0003800000 */
.L_x_36069:
        /* <DEDUP_REMOVED lines=9> */
.L_x_36077:
[----:B------:R-:W2:Y:S02]  /*a7e0*/  LDG.E.U16 R2, desc[UR36][R2.64] ;  /* 0x0000002402027981 */ /* 0x000ea4000c1e1500 */
[----:B--2---:R-:W-:-:S06]  /*a7f0*/  HADD2.F32 R0, -RZ, R2.H0_H0 ;  /* 0x20000002ff007230 */ /* 0x004fcc0000004100 */
[----:B------:R-:W0:Y:S01]  /*a800*/  F2I.FTZ.TRUNC.NTZ R0, R0 ;  /* 0x0000000000007305 */ /* 0x000e22000021f100 */
[----:B------:R-:W-:Y:S05]  /*a810*/  BRA `(.L_x_36073) ;  /* 0x0000000800c87947 */ /* 0x000fea0003800000 */
.L_x_36076:
        /* <DEDUP_REMOVED lines=9> */
.L_x_36079:
[----:B------:R-:W2:Y:S02]  /*a8b0*/  LDG.E.U16 R2, desc[UR36][R2.64] ;  /* 0x0000002402027981 */ /* 0x000ea4000c1e1500 */
[----:B--2---:R-:W-:-:S06]  /*a8c0*/  HADD2.F32 R0, -RZ, R2.H0_H0 ;  /* 0x20000002ff007230 */ /* 0x004fcc0000004100 */
[----:B------:R-:W3:Y:S01]  /*a8d0*/  F2I.FTZ.TRUNC.NTZ R0, R0 ;  /* 0x0000000000007305 */ /* 0x000ee2000021f100 */
[----:B------:R-:W-:Y:S05]  /*a8e0*/  BRA `(.L_x_36073) ;  /* 0x0000000800947947 */ /* 0x000fea0003800000 */
.L_x_36078:
[----:B------:R-:W2:Y:S02]  /*a8f0*/  LDG.E.64 R2, desc[UR36][R2.64] ;  /* 0x0000002402027981 */ /* 0x000ea4000c1e1b00 */
[----:B--2---:R4:W0:Y:S02]  /*a900*/  F2I.F64.TRUNC R0, R2 ;  /* 0x0000000200007311 */ /* 0x004824000030d100 */
[----:B0---4-:R-:W-:Y:S05]  /*a910*/  BRA `(.L_x_36073) ;  /* 0x0000000800887947 */ /* 0x011fea0003800000 */
.L_x_36068:
        /* <DEDUP_REMOVED lines=12> */
.L_x_36082:
[----:B------:R-:W2:Y:S02]  /*a9e0*/  LDG.E.64 R2, desc[UR36][R2.64] ;  /* 0x0000002402027981 */ /* 0x000ea4000c1e1b00 */
[----:B--2---:R0:W1:Y:S02]  /*a9f0*/  F2I.F64.TRUNC R0, R2 ;  /* 0x0000000200007311 */ /* 0x004064000030d100 */
[----:B01----:R-:W-:Y:S05]  /*aa00*/  BRA `(.L_x_36073) ;  /* 0x00000008004c7947 */ /* 0x003fea0003800000 */
.L_x_36081:
        /* <DEDUP_REMOVED lines=26> */
.L_x_36084:
        /* <DEDUP_REMOVED lines=13> */
.L_x_36083:
[----:B------:R-:W2:Y:S02]  /*ac80*/  LDG.E.U16 R0, desc[UR36][R2.64] ;  /* 0x0000002402007981 */ /* 0x000ea4000c1e1500 */
[----:B--2---:R-:W-:-:S06]  /*ac90*/  IMAD.U32 R0, R0, 0x10000, RZ ;  /* 0x0001000000007824 */ /* 0x004fcc00078e00ff */
[----:B------:R-:W0:Y:S01]  /*aca0*/  F2I.FTZ.TRUNC.NTZ R0, R0 ;  /* 0x0000000000007305 */ /* 0x000e22000021f100 */
[----:B------:R-:W-:Y:S05]  /*acb0*/  BRA `(.L_x_36073) ;  /* 0x0000000400a07947 */ /* 0x000fea0003800000 */
.L_x_36080:
        /* <DEDUP_REMOVED lines=10> */
.L_x_36087:
        /* <DEDUP_REMOVED lines=21> */
.L_x_36091:
[----:B------:R-:W-:Y:S05]  /*aeb0*/  BSYNC.RECONVERGENT B1 ;  /* 0x0000000000017941 */ /* 0x000fea0003800200 */
.L_x_36090:
[----:B------:R-:W-:Y:S01]  /*aec0*/  IMAD.SHL.U32 R0, R0, 0x100000, RZ ;  /* 0x0010000000007824 */ /* 0x000fe200078e00ff */
[----:B------:R-:W-:-:S04]  /*aed0*/  LEA R2, R2, 0x3b800000, 0x17 ;  /* 0x3b80000002027811 */ /* 0x000fc800078eb8ff */
[----:B------:R-:W-:-:S07]  /*aee0*/  LOP3.LUT R0, R2, R0, R7, 0xfe, !PT ;  /* 0x0000000002007212 */ /* 0x000fce00078efe07 */
.L_x_36089:
[----:B------:R-:W-:Y:S05]  /*aef0*/  BSYNC.RECONVERGENT B0 ;  /* 0x0000000000007941 */ /* 0x000fea0003800200 */
.L_x_36088:
[----:B------:R-:W0:Y:S01]  /*af00*/  F2I.FTZ.TRUNC.NTZ R0, R0 ;  /* 0x0000000000007305 */ /* 0x000e22000021f100 */
[----:B------:R-:W-:Y:S05]  /*af10*/  BRA `(.L_x_36073) ;  /* 0x0000000400087947 */ /* 0x000fea0003800000 */
.L_x_36086:
        /* <DEDUP_REMOVED lines=21> */
.L_x_36095:
[----:B------:R-:W-:Y:S05]  /*b070*/  BSYNC.RECONVERGENT B1 ;  /* 0x0000000000017941 */ /* 0x000fea0003800200 */
.L_x_36094:
[----:B------:R-:W-:Y:S02]  /*b080*/  SHF.L.U32 R0, R0, 0x15, RZ ;  /* 0x0000001500007819 */ /* 0x000fe400000006ff */
[----:B------:R-:W-:-:S04]  /*b090*/  LEA R2, R2, 0x37800000, 0x17 ;  /* 0x3780000002027811 */ /* 0x000fc800078eb8ff */
[----:B------:R-:W-:-:S07]  /*b0a0*/  LOP3.LUT R0, R2, R0, R7, 0xfe, !PT ;  /* 0x0000000002007212 */ /* 0x000fce00078efe07 */
.L_x_36093:
[----:B------:R-:W-:Y:S05]  /*b0b0*/  BSYNC.RECONVERGENT B0 ;  /* 0x0000000000007941 */ /* 0x000fea0003800200 */
.L_x_36092:
[----:B------:R-:W0:Y:S01]  /*b0c0*/  F2I.FTZ.TRUNC.NTZ R0, R0 ;  /* 0x0000000000007305 */ /* 0x000e22000021f100 */
[----:B------:R-:W-:Y:S05]  /*b0d0*/  BRA `(.L_x_36073) ;  /* 0x0000000000987947 */ /* 0x000fea0003800000 */
.L_x_36085:
        /* <DEDUP_REMOVED lines=14> */
.L_x_36099:
[----:B------:R-:W-:Y:S05]  /*b1c0*/  BSYNC.RECONVERGENT B0 ;  /* 0x0000000000007941 */ /* 0x000fea0003800200 */
.L_x_36098:
[----:B------:R-:W0:Y:S01]  /*b1d0*/  F2I.FTZ.TRUNC.NTZ R0, R0 ;  /* 0x0000000000007305 */ /* 0x000e22000021f100 */
[----:B------:R-:W-:Y:S05]  /*b1e0*/  BRA `(.L_x_36073) ;  /* 0x0000000000547947 */ /* 0x000fea0003800000 */
.L_x_36072:
        /* <DEDUP_REMOVED lines=16> */
.L_x_36100:
[----:B------:R-:W-:Y:S01]  /*b2f0*/  IMAD.MOV.U32 R0, RZ, RZ, RZ ;  /* 0x000000ffff007224 */ /* 0x000fe200078e00ff */
[----:B------:R-:W-:Y:S06]  /*b300*/  BRA `(.L_x_36073) ;  /* 0x00000000000c7947 */ /* 0x000fec0003800000 */
.L_x_36097:
[----:B------:R0:W5:Y:S01]  /*b310*/  LDG.E R0, desc[UR36][R2.64] ;  /* 0x0000002402007981 */ /* 0x000162000c1e1900 */
[----:B------:R-:W-:Y:S05]  /*b320*/  BRA `(.L_x_36073) ;  /* 0x0000000000047947 */ /* 0x000fea0003800000 */
.L_x_36096:
[----:B------:R0:W5:Y:S02]  /*b330*/  LDG.E R0, desc[UR36][R2.64] ;  /* 0x0000002402007981 */ /* 0x000164000c1e1900 */
.L_x_36073:
[----:B------:R-:W4:Y:S01]  /*b340*/  LDCU.64 UR6, c[0x0][0x5e8] ;  /* 0x0000bd00ff0677ac */ /* 0x000f220008000a00 */
[----:B0123-5:R-:W-:Y:S01]  /*b350*/  VIMNMX R4, PT, PT, R0, R19, !PT ;  /* 0x0000001300047248 */ /* 0x02ffe20007fe0100 */
        /* <DEDUP_REMOVED lines=15> */
.L_x_36104:
[----:B------:R0:W-:Y:S01]  /*b450*/  STG.E.U8 desc[UR36][R2.64], R4 ;  /* 0x0000000402007986 */ /* 0x0001e2000c101124 */
[----:B------:R-:W-:Y:S05]  /*b460*/  BRA `(.L_x_36106) ;  /* 0x0000000c00387947 */ /* 0x000fea0003800000 */
.L_x_36103:
        /* <DEDUP_REMOVED lines=9> */
.L_x_36108:
[----:B------:R0:W-:Y:S01]  /*b500*/  STG.E desc[UR36][R2.64], R4 ;  /* 0x0000000402007986 */ /* 0x0001e2000c101924 */
[----:B------:R-:W-:Y:S05]  /*b510*/  BRA `(.L_x_36106) ;  /* 0x0000000c000c7947 */ /* 0x000fea0003800000 */
.L_x_36107:
[----:B------:R0:W-:Y:S01]  /*b520*/  STG.E.U16 desc[UR36][R2.64], R4 ;  /* 0x0000000402007986 */ /* 0x0001e2000c101524 */
[----:B------:R-:W-:Y:S05]  /*b530*/  BRA `(.L_x_36106) ;  /* 0x0000000c00047947 */ /* 0x000fea0003800000 */
.L_x_36102:
        /* <DEDUP_REMOVED lines=9> */
.L_x_36110:
[----:B------:R-:W-:-:S04]  /*b5d0*/  I2FP.F32.S32 R0, R4 ;  /* 0x0000000400007245 */ /* 0x000fc80000201400 */
[----:B------:R-:W-:-:S05]  /*b5e0*/  F2FP.F16.F32.PACK_AB R0, RZ, R0 ;  /* 0x00000000ff00723e */ /* 0x000fca00000000ff */
[----:B------:R0:W-:Y:S01]  /*b5f0*/  STG.E.U16 desc[UR36][R2.64], R0 ;  /* 0x0000000002007986 */ /* 0x0001e2000c101524 */
[----:B------:R-:W-:Y:S05]  /*b600*/  BRA `(.L_x_36106) ;  /* 0x0000000800d07947 */ /* 0x000fea0003800000 */
.L_x_36109:
        /* <DEDUP_REMOVED lines=10> */
.L_x_36112:
[----:B------:R-:W-:-:S04]  /*b6b0*/  I2FP.F32.S32 R4, R4 ;  /* 0x0000000400047245 */ /* 0x000fc80000201400 */
[----:B------:R-:W-:-:S04]  /*b6c0*/  F2FP.F16.F32.PACK_AB R5, RZ, R4 ;  /* 0x00000004ff05723e */ /* 0x000fc800000000ff */
[----:B------:R-:W-:-:S05]  /*b6d0*/  PRMT R5, R5, 0x5410, RZ ;  /* 0x0000541005057816 */ /* 0x000fca00000000ff */
[----:B------:R0:W-:Y:S01]  /*b6e0*/  STG.E desc[UR36][R2.64], R5 ;  /* 0x0000000502007986 */ /* 0x0001e2000c101924 */
[----:B------:R-:W-:Y:S05]  /*b6f0*/  BRA `(.L_x_36106) ;  /* 0x0000000800947947 */ /* 0x000fea0003800000 */
.L_x_36111:
[----:B------:R-:W0:Y:S02]  /*b700*/  I2F.F64 R4, R4 ;  /* 0x0000000400047312 */ /* 0x000e240000201c00 */
[----:B0-----:R0:W-:Y:S01]  /*b710*/  STG.E.64 desc[UR36][R2.64], R4 ;  /* 0x0000000402007986 */ /* 0x0011e2000c101b24 */
[----:B------:R-:W-:Y:S05]  /*b720*/  BRA `(.L_x_36106) ;  /* 0x0000000800887947 */ /* 0x000fea0003800000 */
.L_x_36101:
        /* <DEDUP_REMOVED lines=12> */
.L_x_36116:
        /* <DEDUP_REMOVED lines=18> */
.L_x_36119:
[----:B------:R-:W-:-:S04]  /*b910*/  SHF.R.U32.HI R5, RZ, 0x18, R5 ;  /* 0x00000018ff057819 */ /* 0x000fc80000011605 */
[----:B------:R-:W-:-:S07]  /*b920*/  LOP3.LUT R0, R0, 0x80, R5, 0xf8, !PT ;  /* 0x0000008000007812 */ /* 0x000fce00078ef805 */
.L_x_36118:
[----:B------:R-:W-:Y:S05]  /*b930*/  BSYNC.RECONVERGENT B0 ;  /* 0x0000000000007941 */ /* 0x000fea0003800200 */
.L_x_36117:
[----:B------:R0:W-:Y:S01]  /*b940*/  STG.E.U8 desc[UR36][R2.64], R0 ;  /* 0x0000000002007986 */ /* 0x0001e2000c101124 */
[----:B------:R-:W-:Y:S05]  /*b950*/  BRA `(.L_x_36106) ;  /* 0x0000000400fc7947 */ /* 0x000fea0003800000 */
.L_x_36115:
        /* <DEDUP_REMOVED lines=18> */
.L_x_36122:
[----:B------:R-:W-:-:S04]  /*ba80*/  SHF.R.U32.HI R5, RZ, 0x18, R5 ;  /* 0x00000018ff057819 */ /* 0x000fc80000011605 */
[----:B------:R-:W-:-:S07]  /*ba90*/  LOP3.LUT R0, R0, 0x80, R5, 0xf8, !PT ;  /* 0x0000008000007812 */ /* 0x000fce00078ef805 */
.L_x_36121:
[----:B------:R-:W-:Y:S05]  /*baa0*/  BSYNC.RECONVERGENT B0 ;  /* 0x0000000000007941 */ /* 0x000fea0003800200 */
.L_x_36120:
[----:B------:R0:W-:Y:S01]  /*bab0*/  STG.E.U8 desc[UR36][R2.64], R0 ;  /* 0x0000000002007986 */ /* 0x0001e2000c101124 */
[----:B------:R-:W-:Y:S05]  /*bac0*/  BRA `(.L_x_36106) ;  /* 0x0000000400a07947 */ /* 0x000fea0003800000 */
.L_x_36114:
        /* <DEDUP_REMOVED lines=22> */
.L_x_36124:
[----:B------:R-:W-:-:S05]  /*bc30*/  SHF.R.S32.HI R5, RZ, 0x1f, R4 ;  /* 0x0000001fff057819 */ /* 0x000fca0000011404 */
[----:B------:R0:W-:Y:S01]  /*bc40*/  STG.E.64 desc[UR36][R2.64], R4 ;  /* 0x0000000402007986 */ /* 0x0001e2000c101b24 */
[----:B------:R-:W-:Y:S05]  /*bc50*/  BRA `(.L_x_36106) ;  /* 0x00000004003c7947 */ /* 0x000fea0003800000 */
.L_x_36123:
[----:B------:R0:W-:Y:S01]  /*bc60*/  STG.E desc[UR36][R2.64], R4 ;  /* 0x0000000402007986 */ /* 0x0001e2000c101924 */
[----:B------:R-:W-:Y:S05]  /*bc70*/  BRA `(.L_x_36106) ;  /* 0x0000000400347947 */ /* 0x000fea0003800000 */
.L_x_36113:
        /* <DEDUP_REMOVED lines=10> */
.L_x_36126:
[----:B------:R-:W-:Y:S01]  /*bd20*/  CS2R R6, SRZ ;  /* 0x0000000000067805 */ /* 0x000fe2000001ff00 */
[----:B------:R-:W0:Y:S04]  /*bd30*/  I2F.F64 R4, R4 ;  /* 0x0000000400047312 */ /* 0x000e280000201c00 */
[----:B0-----:R0:W-:Y:S01]  /*bd40*/  STG.E.128 desc[UR36][R2.64], R4 ;  /* 0x0000000402007986 */ /* 0x0011e2000c101d24 */
[----:B------:R-:W-:Y:S05]  /*bd50*/  BRA `(.L_x_36106) ;  /* 0x0000000000fc7947 */ /* 0x000fea0003800000 */
.L_x_36125:
[----:B------:R-:W-:-:S09]  /*bd60*/  UISETP.NE.AND UP0, UPT, UR4, 0xf, UPT ;  /* 0x0000000f0400788c */ /* 0x000fd2000bf05270 */
[----:B------:R-:W-:Y:S05]  /*bd70*/  BRA.U !UP0, `(.L_x_36127) ;  /* 0x0000000108e87547 */ /* 0x000fea000b800000 */
[----:B------:R-:W-:-:S09]  /*bd80*/  UISETP.NE.AND UP0, UPT, UR4, 0x17, UPT ;  /* 0x000000170400788c */ /* 0x000fd2000bf05270 */
[----:B------:R-:W-:Y:S05]  /*bd90*/  BRA.U !UP0, `(.L_x_36128) ;  /* 0x0000000108907547 */ /* 0x000fea000b800000 */
[----:B------:R-:W-:-:S09]  /*bda0*/  UISETP.NE.AND UP0, UPT, UR4, 0x18, UPT ;  /* 0x000000180400788c */ /* 0x000fd2000bf05270 */
[----:B------:R-:W-:Y:S05]  /*bdb0*/  BRA.U !UP0, `(.L_x_36129) ;  /* 0x0000000108447547 */ /* 0x000fea000b800000 */
.L_x_36105:
        /* <DEDUP_REMOVED lines=16> */
.L_x_36130:
[----:B------:R-:W-:Y:S05]  /*bec0*/  BRA `(.L_x_36106) ;  /* 0x0000000000a07947 */ /* 0x000fea0003800000 */
.L_x_36129:
        /* <DEDUP_REMOVED lines=13> */
.L_x_36132:
[----:B------:R-:W-:Y:S05]  /*bfa0*/  BSYNC.RECONVERGENT B0 ;  /* 0x0000000000007941 */ /* 0x000fea0003800200 */
.L_x_36131:
[----:B------:R-:W-:-:S05]  /*bfb0*/  LOP3.LUT R5, R0, 0x80, R5, 0xf8, !PT ;  /* 0x0000008000057812 */ /* 0x000fca00078ef805 */
[----:B------:R3:W-:Y:S01]  /*bfc0*/  STG.E.U8 desc[UR36][R2.64], R5 ;  /* 0x0000000502007986 */ /* 0x0007e2000c101124 */
[----:B------:R-:W-:Y:S05]  /*bfd0*/  BRA `(.L_x_36106) ;  /* 0x00000000005c7947 */ /* 0x000fea0003800000 */
.L_x_36128:
        /* <DEDUP_REMOVED lines=12> */
.L_x_36134:
[----:B------:R-:W-:Y:S01]  /*c0a0*/  IMAD.MOV.U32 R0, RZ, RZ, 0x7f ;  /* 0x0000007fff007424 */ /* 0x000fe200078e00ff */
[----:B------:R-:W-:-:S04]  /*c0b0*/  ISETP.GT.U32.AND P0, PT, R4, 0x7f800000, PT ;  /* 0x7f8000000400780c */ /* 0x000fc80003f04070 */
[----:B------:R-:W-:-:S09]  /*c0c0*/  SEL R0, R0, 0x7c, P0 ;  /* 0x0000007c00007807 */ /* 0x000fd20000000000 */
.L_x_36135:
[----:B------:R-:W-:Y:S05]  /*c0d0*/  BSYNC.RECONVERGENT B0 ;  /* 0x0000000000007941 */ /* 0x000fea0003800200 */
.L_x_36133:
[----:B------:R-:W-:-:S04]  /*c0e0*/  SHF.R.U32.HI R5, RZ, 0x18, R5 ;  /* 0x00000018ff057819 */ /* 0x000fc80000011605 */
[----:B------:R-:W-:-:S05]  /*c0f0*/  LOP3.LUT R5, R0, 0x80, R5, 0xf8, !PT ;  /* 0x0000008000057812 */ /* 0x000fca00078ef805 */
[----:B------:R2:W-:Y:S01]  /*c100*/  STG.E.U8 desc[UR36][R2.64], R5 ;  /* 0x0000000502007986 */ /* 0x0005e2000c101124 */
[----:B------:R-:W-:Y:S05]  /*c110*/  BRA `(.L_x_36106) ;  /* 0x00000000000c7947 */ /* 0x000fea0003800000 */
.L_x_36127:
[----:B------:R-:W-:-:S04]  /*c120*/  I2FP.F32.S32 R0, R4 ;  /* 0x0000000400007245 */ /* 0x000fc80000201400 */
[----:B------:R-:W-:-:S05]  /*c130*/  F2FP.BF16.F32.PACK_AB R0, RZ, R0 ;  /* 0x00000000ff00723e */ /* 0x000fca00000010ff */
[----:B------:R4:W-:Y:S02]  /*c140*/  STG.E.U16 desc[UR36][R2.64], R0 ;  /* 0x0000000002007986 */ /* 0x0009e4000c101524 */
.L_x_36106:
[----:B------:R-:W-:-:S07]  /*c150*/  VIADD R17, R17, 0x80 ;  /* 0x0000008011117836 */ /* 0x000fce0000000000 */
.L_x_36033:
[----:B------:R-:W-:Y:S05]  /*c160*/  BSYNC.RECONVERGENT B6 ;  /* 0x0000000000067941 */ /* 0x000fea0003800200 */
.L_x_36032:
        /* <DEDUP_REMOVED lines=357> */
.L_x_36136:
        /* <DEDUP_REMOVED lines=19> */
.L_x_36140:
[----:B------:R0:W5:Y:S01]  /*d8f0*/  LDG.E.U8 R19, desc[UR36][R2.64] ;  /* 0x0000002402137981 */ /* 0x000162000c1e1100 */
[----:B------:R-:W-:Y:S05]  /*d900*/  BRA `(.L_x_36142) ;  /* 0x0000000c002c7947 */ /* 0x000fea0003800000 */
.L_x_36139:
        /* <DEDUP_REMOVED lines=8> */
.L_x_36144:
[----:B------:R0:W5:Y:S01]  /*d990*/  LDG.E R19, desc[UR36][R2.64] ;  /* 0x0000002402137981 */ /* 0x000162000c1e1900 */
[----:B------:R-:W-:Y:S05]  /*d9a0*/  BRA `(.L_x_36142) ;  /* 0x0000000c00047947 */ /* 0x000fea0003800000 */
.L_x_36143:
[----:B------:R0:W5:Y:S01]  /*d9b0*/  LDG.E.S16 R19, desc[UR36][R2.64] ;  /* 0x0000002402137981 */ /* 0x000162000c1e1700 */
[----:B------:R-:W-:Y:S05]  /*d9c0*/  BRA `(.L_x_36142) ;  /* 0x0000000800fc7947 */ /* 0x000fea0003800000 */
.L_x_36138:
        /* <DEDUP_REMOVED lines=9> */
.L_x_36146:
[----:B------:R-:W2:Y:S02]  /*da60*/  LDG.E.U16 R2, desc[UR36][R2.64] ;  /* 0x0000002402027981 */ /* 0x000ea4000c1e1500 */
[----:B--2---:R-:W-:-:S06]  /*da70*/  HADD2.F32 R19, -RZ, R2.H0_H0 ;  /* 0x20000002ff137230 */ /* 0x004fcc0000004100 */
[----:B------:R-:W0:Y:S01]  /*da80*/  F2I.FTZ.TRUNC.NTZ R19, R19 ;  /* 0x0000001300137305 */ /* 0x000e22000021f100 */
[----:B------:R-:W-:Y:S05]  /*da90*/  BRA `(.L_x_36142) ;  /* 0x0000000800c87947 */ /* 0x000fea0003800000 */
.L_x_36145:
        /* <DEDUP_REMOVED lines=9> */
.L_x_36148:
[----:B------:R-:W2:Y:S02]  /*db30*/  LDG.E.U16 R2, desc[UR36][R2.64] ;  /* 0x0000002402027981 */ /* 0x000ea4000c1e1500 */
[----:B--2---:R-:W-:-:S06]  /*db40*/  HADD2.F32 R19, -RZ, R2.H0_H0 ;  /* 0x20000002ff137230 */ /* 0x004fcc0000004100 */
[----:B------:R-:W0:Y:S01]  /*db50*/  F2I.FTZ.TRUNC.NTZ R19, R19 ;  /* 0x0000001300137305 */ /* 0x000e22000021f100 */
[----:B------:R-:W-:Y:S05]  /*db60*/  BRA `(.L_x_36142) ;  /* 0x0000000800947947 */ /* 0x000fea0003800000 */
.L_x_36147:
[----:B------:R-:W2:Y:S02]  /*db70*/  LDG.E.64 R2, desc[UR36][R2.64] ;  /* 0x0000002402027981 */ /* 0x000ea4000c1e1b00 */
[----:B--2---:R0:W1:Y:S02]  /*db80*/  F2I.F64.TRUNC R19, R2 ;  /* 0x0000000200137311 */ /* 0x004064000030d100 */
[----:B01----:R-:W-:Y:S05]  /*db90*/  BRA `(.L_x_36142) ;  /* 0x0000000800887947 */ /* 0x003fea0003800000 */
.L_x_36137:
        /* <DEDUP_REMOVED lines=12> */
.L_x_36151:
[----:B------:R-:W2:Y:S02]  /*dc60*/  LDG.E.64 R2, desc[UR36][R2.64] ;  /* 0x0000002402027981 */ /* 0x000ea4000c1e1b00 */
[----:B--2---:R0:W1:Y:S02]  /*dc70*/  F2I.F64.TRUNC R19, R2 ;  /* 0x0000000200137311 */ /* 0x004064000030d100 */
[----:B01----:R-:W-:Y:S05]  /*dc80*/  BRA `(.L_x_36142) ;  /* 0x00000008004c7947 */ /* 0x003fea0003800000 */
.L_x_36150:
        /* <DEDUP_REMOVED lines=26> */
.L_x_36153:
        /* <DEDUP_REMOVED lines=13> */
.L_x_36152:
[----:B------:R-:W2:Y:S02]  /*df00*/  LDG.E.U16 R19, desc[UR36][R2.64] ;  /* 0x0000002402137981 */ /* 0x000ea4000c1e1500 */
[----:B--2---:R-:W-:-:S06]  /*df10*/  IMAD.U32 R19, R19, 0x10000, RZ ;  /* 0x0001000013137824 */ /* 0x004fcc00078e00ff */
[----:B------:R-:W4:Y:S01]  /*df20*/  F2I.FTZ.TRUNC.NTZ R19, R19 ;  /* 0x0000001300137305 */ /* 0x000f22000021f100 */
[----:B------:R-:W-:Y:S05]  /*df30*/  BRA `(.L_x_36142) ;  /* 0x0000000400a07947 */ /* 0x000fea0003800000 */
.L_x_36149:
        /* <DEDUP_REMOVED lines=10> */
.L_x_36156:
        /* <DEDUP_REMOVED lines=21> */
.L_x_36160:
[----:B------:R-:W-:Y:S05]  /*e130*/  BSYNC.RECONVERGENT B1 ;  /* 0x0000000000017941 */ /* 0x000fea0003800200 */
.L_x_36159:
[----:B------:R-:W-:Y:S02]  /*e140*/  SHF.L.U32 R0, R0, 0x14, RZ ;  /* 0x0000001400007819 */ /* 0x000fe400000006ff */
[----:B------:R-:W-:-:S04]  /*e150*/  LEA R2, R2, 0x3b800000, 0x17 ;  /* 0x3b80000002027811 */ /* 0x000fc800078eb8ff */
[----:B------:R-:W-:-:S07]  /*e160*/  LOP3.LUT R19, R2, R0, R19, 0xfe, !PT ;  /* 0x0000000002137212 */ /* 0x000fce00078efe13 */
.L_x_36158:
[----:B------:R-:W-:Y:S05]  /*e170*/  BSYNC.RECONVERGENT B0 ;  /* 0x0000000000007941 */ /* 0x000fea0003800200 */
.L_x_36157:
[----:B------:R-:W0:Y:S01]  /*e180*/  F2I.FTZ.TRUNC.NTZ R19, R19 ;  /* 0x0000001300137305 */ /* 0x000e22000021f100 */
[----:B------:R-:W-:Y:S05]  /*e190*/  BRA `(.L_x_36142) ;  /* 0x0000000400087947 */ /* 0x000fea0003800000 */
.L_x_36155:
        /* <DEDUP_REMOVED lines=21> */
.L_x_36164:
[----:B------:R-:W-:Y:S05]  /*e2f0*/  BSYNC.RECONVERGENT B1 ;  /* 0x0000000000017941 */ /* 0x000fea0003800200 */
.L_x_36163:
[----:B------:R-:W-:Y:S01]  /*e300*/  IMAD.SHL.U32 R0, R0, 0x200000, RZ ;  /* 0x0020000000007824 */ /* 0x000fe200078e00ff */
[----:B------:R-:W-:-:S04]  /*e310*/  LEA R2, R2, 0x37800000, 0x17 ;  /* 0x3780000002027811 */ /* 0x000fc800078eb8ff */
[----:B------:R-:W-:-:S07]  /*e320*/  LOP3.LUT R19, R2, R0, R19, 0xfe, !PT ;  /* 0x0000000002137212 */ /* 0x000fce00078efe13 */
.L_x_36162:
[----:B------:R-:W-:Y:S05]  /*e330*/  BSYNC.RECONVERGENT B0 ;  /* 0x0000000000007941 */ /* 0x000fea0003800200 */
.L_x_36161:
[----:B------:R-:W0:Y:S01]  /*e340*/  F2I.FTZ.TRUNC.NTZ R19, R19 ;  /* 0x0000001300137305 */ /* 0x000e22000021f100 */
[----:B------:R-:W-:Y:S05]  /*e350*/  BRA `(.L_x_36142) ;  /* 0x0000000000987947 */ /* 0x000fea0003800000 */
.L_x_36154:
        /* <DEDUP_REMOVED lines=14> */
.L_x_36168:
[----:B------:R-:W-:Y:S05]  /*e440*/  BSYNC.RECONVERGENT B0 ;  /* 0x0000000000007941 */ /* 0x000fea0003800200 */
.L_x_36167:
[----:B------:R-:W0:Y:S01]  /*e450*/  F2I.FTZ.TRUNC.NTZ R19, R19 ;  /* 0x0000001300137305 */ /* 0x000e22000021f100 */
[----:B------:R-:W-:Y:S05]  /*e460*/  BRA `(.L_x_36142) ;  /* 0x0000000000547947 */ /* 0x000fea0003800000 */
.L_x_36141:
        /* <DEDUP_REMOVED lines=16> */
.L_x_36169:
[----:B------:R-:W-:Y:S01]  /*e570*/  MOV R19, RZ ;  /* 0x000000ff00137202 */ /* 0x000fe20000000f00 */
[----:B------:R-:W-:Y:S06]  /*e580*/  BRA `(.L_x_36142) ;  /* 0x00000000000c7947 */ /* 0x000fec0003800000 */
.L_x_36166:
[----:B------:R0:W5:Y:S01]  /*e590*/  LDG.E R19, desc[UR36][R2.64] ;  /* 0x0000002402137981 */ /* 0x000162000c1e1900 */
[----:B------:R-:W-:Y:S05]  /*e5a0*/  BRA `(.L_x_36142) ;  /* 0x0000000000047947 */ /* 0x000fea0003800000 */
.L_x_36165:
[----:B------:R0:W5:Y:S02]  /*e5b0*/  LDG.E R19, desc[UR36][R2.64] ;  /* 0x0000002402137981 */ /* 0x000164000c1e1900 */
.L_x_36142:
        /* <DEDUP_REMOVED lines=16> */
.L_x_36173:
[----:B--2---:R2:W5:Y:S01]  /*e6c0*/  LDG.E.U8 R0, desc[UR36][R2.64] ;  /* 0x0000002402007981 */ /* 0x004562000c1e1100 */
[----:B------:R-:W-:Y:S05]  /*e6d0*/  BRA `(.L_x_36175) ;  /* 0x0000000c002c7947 */ /* 0x000fea0003800000 */
.L_x_36172:
        /* <DEDUP_REMOVED lines=8> */
.L_x_36177:
[----:B--2---:R0:W5:Y:S01]  /*e760*/  LDG.E R0, desc[UR36][R2.64] ;  /* 0x0000002402007981 */ /* 0x004162000c1e1900 */
[----:B------:R-:W-:Y:S05]  /*e770*/  BRA `(.L_x_36175) ;  /* 0x0000000c00047947 */ /* 0x000fea0003800000 */
.L_x_36176:
[----:B--2---:R0:W5:Y:S01]  /*e780*/  LDG.E.S16 R0, desc[UR36][R2.64] ;  /* 0x0000002402007981 */ /* 0x004162000c1e1700 */
[----:B------:R-:W-:Y:S05]  /*e790*/  BRA `(.L_x_36175) ;  /* 0x0000000800fc7947 */ /* 0x000fea0003800000 */
.L_x_36171:
        /* <DEDUP_REMOVED lines=9> */
.L_x_36179:
[----:B------:R-:W2:Y:S02]  /*e830*/  LDG.E.U16 R2, desc[UR36][R2.64] ;  /* 0x0000002402027981 */ /* 0x000ea4000c1e1500 */
[----:B--2---:R-:W-:-:S06]  /*e840*/  HADD2.F32 R0, -RZ, R2.H0_H0 ;  /* 0x20000002ff007230 */ /* 0x004fcc0000004100 */
[----:B------:R-:W0:Y:S01]  /*e850*/  F2I.FTZ.TRUNC.NTZ R0, R0 ;  /* 0x0000000000007305 */ /* 0x000e22000021f100 */
[----:B------:R-:W-:Y:S05]  /*e860*/  BRA `(.L_x_36175) ;  /* 0x0000000800c87947 */ /* 0x000fea0003800000 */
.L_x_36178:
        /* <DEDUP_REMOVED lines=9> */
.L_x_36181:
[----:B------:R-:W2:Y:S02]  /*e900*/  LDG.E.U16 R2, desc[UR36][R2.64] ;  /* 0x0000002402027981 */ /* 0x000ea4000c1e1500 */
[----:B--2---:R-:W-:-:S06]  /*e910*/  HADD2.F32 R0, -RZ, R2.H0_H0 ;  /* 0x20000002ff007230 */ /* 0x004fcc0000004100 */
[----:B------:R-:W0:Y:S01]  /*e920*/  F2I.FTZ.TRUNC.NTZ R0, R0 ;  /* 0x0000000000007305 */ /* 0x000e22000021f100 */
[----:B------:R-:W-:Y:S05]  /*e930*/  BRA `(.L_x_36175) ;  /* 0x0000000800947947 */ /* 0x000fea0003800000 */
.L_x_36180:
[----:B------:R-:W2:Y:S02]  /*e940*/  LDG.E.64 R2, desc[UR36][R2.64] ;  /* 0x0000002402027981 */ /* 0x000ea4000c1e1b00 */
[----:B--2---:R0:W2:Y:S02]  /*e950*/  F2I.F64.TRUNC R0, R2 ;  /* 0x0000000200007311 */ /* 0x0040a4000030d100 */
[----:B0-2---:R-:W-:Y:S05]  /*e960*/  BRA `(.L_x_36175) ;  /* 0x0000000800887947 */ /* 0x005fea0003800000 */
.L_x_36170:
        /* <DEDUP_REMOVED lines=12> */
.L_x_36184:
[----:B------:R-:W2:Y:S02]  /*ea30*/  LDG.E.64 R2, desc[UR36][R2.64] ;  /* 0x0000002402027981 */ /* 0x000ea4000c1e1b00 */
[----:B--2---:R0:W2:Y:S02]  /*ea40*/  F2I.F64.TRUNC R0, R2 ;  /* 0x0000000200007311 */ /* 0x0040a4000030d100 */
[----:B0-2---:R-:W-:Y:S05]  /*ea50*/  BRA `(.L_x_36175) ;  /* 0x00000008004c7947 */ /* 0x005fea0003800000 */
.L_x_36183:
        /* <DEDUP_REMOVED lines=26> */
.L_x_36186:
        /* <DEDUP_REMOVED lines=13> */
.L_x_36185:
[----:B--2---:R-:W2:Y:S02]  /*ecd0*/  LDG.E.U16 R0, desc[UR36][R2.64] ;  /* 0x0000002402007981 */ /* 0x004ea4000c1e1500 */
[----:B--2---:R-:W-:-:S06]  /*ece0*/  IMAD.U32 R0, R0, 0x10000, RZ ;  /* 0x0001000000007824 */ /* 0x004fcc00078e00ff */
[----:B------:R-:W0:Y:S01]  /*ecf0*/  F2I.FTZ.TRUNC.NTZ R0, R0 ;  /* 0x0000000000007305 */ /* 0x000e22000021f100 */
[----:B------:R-:W-:Y:S05]  /*ed00*/  BRA `(.L_x_36175) ;  /* 0x0000000400a07947 */ /* 0x000fea0003800000 */
.L_x_36182:
        /* <DEDUP_REMOVED lines=10> */
.L_x_36189:
        /* <DEDUP_REMOVED lines=21> */
.L_x_36193:
[----:B------:R-:W-:Y:S05]  /*ef00*/  BSYNC.RECONVERGENT B1 ;  /* 0x0000000000017941 */ /* 0x000fea0003800200 */
.L_x_36192:
[----:B------:R-:W-:Y:S01]  /*ef10*/  IMAD.SHL.U32 R0, R0, 0x100000, RZ ;  /* 0x0010000000007824 */ /* 0x000fe200078e00ff */
[----:B------:R-:W-:-:S04]  /*ef20*/  LEA R2, R2, 0x3b800000, 0x17 ;  /* 0x3b80000002027811 */ /* 0x000fc800078eb8ff */
[----:B------:R-:W-:-:S07]  /*ef30*/  LOP3.LUT R0, R2, R0, R7, 0xfe, !PT ;  /* 0x0000000002007212 */ /* 0x000fce00078efe07 */
.L_x_36191:
[----:B------:R-:W-:Y:S05]  /*ef40*/  BSYNC.RECONVERGENT B0 ;  /* 0x0000000000007941 */ /* 0x000fea0003800200 */
.L_x_36190:
[----:B------:R-:W0:Y:S01]  /*ef50*/  F2I.FTZ.TRUNC.NTZ R0, R0 ;  /* 0x0000000000007305 */ /* 0x000e22000021f100 */
[----:B------:R-:W-:Y:S05]  /*ef60*/  BRA `(.L_x_36175) ;  /* 0x0000000400087947 */ /* 0x000fea0003800000 */
.L_x_36188:
        /* <DEDUP_REMOVED lines=21> */
.L_x_36197:
[----:B------:R-:W-:Y:S05]  /*f0c0*/  BSYNC.RECONVERGENT B1 ;  /* 0x0000000000017941 */ /* 0x000fea0003800200 */
.L_x_36196:
[----:B------:R-:W-:Y:S02]  /*f0d0*/  SHF.L.U32 R0, R0, 0x15, RZ ;  /* 0x0000001500007819 */ /* 0x000fe400000006ff */
[----:B------:R-:W-:-:S04]  /*f0e0*/  LEA R2, R2, 0x37800000, 0x17 ;  /* 0x3780000002027811 */ /* 0x000fc800078eb8ff */
[----:B------:R-:W-:-:S07]  /*f0f0*/  LOP3.LUT R0, R2, R0, R7, 0xfe, !PT ;  /* 0x0000000002007212 */ /* 0x000fce00078efe07 */
.L_x_36195:
[----:B------:R-:W-:Y:S05]  /*f100*/  BSYNC.RECONVERGENT B0 ;  /* 0x0000000000007941 */ /* 0x000fea0003800200 */
.L_x_36194:
[----:B------:R-:W0:Y:S01]  /*f110*/  F2I.FTZ.TRUNC.NTZ R0, R0 ;  /* 0x0000000000007305 */ /* 0x000e22000021f100 */
[----:B------:R-:W-:Y:S05]  /*f120*/  BRA `(.L_x_36175) ;  /* 0x0000000000987947 */ /* 0x000fea0003800000 */
.L_x_36187:
        /* <DEDUP_REMOVED lines=14> */
.L_x_36201:
[----:B------:R-:W-:Y:S05]  /*f210*/  BSYNC.RECONVERGENT B0 ;  /* 0x0000000000007941 */ /* 0x000fea0003800200 */
.L_x_36200:
[----:B------:R-:W0:Y:S01]  /*f220*/  F2I.FTZ.TRUNC.NTZ R0, R0 ;  /* 0x0000000000007305 */ /* 0x000e22000021f100 */
[----:B------:R-:W-:Y:S05]  /*f230*/  BRA `(.L_x_36175) ;  /* 0x0000000000547947 */ /* 0x000fea0003800000 */
.L_x_36174:
        /* <DEDUP_REMOVED lines=16> */
.L_x_36202:
[----:B------:R-:W-:Y:S01]  /*f340*/  IMAD.MOV.U32 R0, RZ, RZ, RZ ;  /* 0x000000ffff007224 */ /* 0x000fe200078e00ff */
[----:B------:R-:W-:Y:S06]  /*f350*/  BRA `(.L_x_36175) ;  /* 0x00000000000c7947 */ /* 0x000fec0003800000 */
.L_x_36199:
[----:B--2---:R0:W5:Y:S01]  /*f360*/  LDG.E R0, desc[UR36][R2.64] ;  /* 0x0000002402007981 */ /* 0x004162000c1e1900 */
[----:B------:R-:W-:Y:S05]  /*f370*/  BRA `(.L_x_36175) ;  /* 0x0000000000047947 */ /* 0x000fea0003800000 */
.L_x_36198:
[----:B--2---:R0:W5:Y:S02]  /*f380*/  LDG.E R0, desc[UR36][R2.64] ;  /* 0x0000002402007981 */ /* 0x004164000c1e1900 */
.L_x_36175:
[----:B------:R-:W-:Y:S01]  /*f390*/  UPRMT UR4, UR43, 0x9910, URZ ;  /* 0x000099102b047896 */ /* 0x000fe200080000ff */
[----:B012345:R-:W-:-:S03]  /*f3a0*/  VIMNMX R2, PT, PT, R0, R19, !PT ;  /* 0x0000001300027248 */ /* 0x03ffc60007fe0100 */
        /* <DEDUP_REMOVED lines=12> */
.L_x_36206:
[----:B------:R-:W-:Y:S01]  /*f470*/  STG.E.U8 desc[UR36][R16.64], R2 ;  /* 0x0000000210007986 */ /* 0x000fe2000c101124 */
[----:B------:R-:W-:Y:S05]  /*f480*/  EXIT ;  /* 0x000000000000794d */ /* 0x000fea0003800000 */
.L_x_36205:
        /* <DEDUP_REMOVED lines=9> */
.L_x_36209:
[----:B------:R-:W-:Y:S01]  /*f520*/  STG.E desc[UR36][R16.64], R2 ;  /* 0x0000000210007986 */ /* 0x000fe2000c101924 */
[----:B------:R-:W-:Y:S05]  /*f530*/  EXIT ;  /* 0x000000000000794d */ /* 0x000fea0003800000 */
.L_x_36208:
[----:B------:R-:W-:Y:S01]  /*f540*/  STG.E.U16 desc[UR36][R16.64], R2 ;  /* 0x0000000210007986 */ /* 0x000fe2000c101524 */
[----:B------:R-:W-:Y:S05]  /*f550*/  EXIT ;  /* 0x000000000000794d */ /* 0x000fea0003800000 */
.L_x_36204:
        /* <DEDUP_REMOVED lines=9> */
.L_x_36211:
[----:B------:R-:W-:-:S04]  /*f5f0*/  I2FP.F32.S32 R0, R2 ;  /* 0x0000000200007245 */ /* 0x000fc80000201400 */
[----:B------:R-:W-:-:S05]  /*f600*/  F2FP.F16.F32.PACK_AB R0, RZ, R0 ;  /* 0x00000000ff00723e */ /* 0x000fca00000000ff */
[----:B------:R-:W-:Y:S01]  /*f610*/  STG.E.U16 desc[UR36][R16.64], R0 ;  /* 0x0000000010007986 */ /* 0x000fe2000c101524 */
[----:B------:R-:W-:Y:S05]  /*f620*/  EXIT ;  /* 0x000000000000794d */ /* 0x000fea0003800000 */
.L_x_36210:
        /* <DEDUP_REMOVED lines=10> */
.L_x_36213:
[----:B------:R-:W-:-:S04]  /*f6d0*/  I2FP.F32.S32 R2, R2 ;  /* 0x0000000200027245 */ /* 0x000fc80000201400 */
[----:B------:R-:W-:-:S04]  /*f6e0*/  F2FP.F16.F32.PACK_AB R3, RZ, R2 ;  /* 0x00000002ff03723e */ /* 0x000fc800000000ff */
[----:B------:R-:W-:-:S05]  /*f6f0*/  PRMT R3, R3, 0x5410, RZ ;  /* 0x0000541003037816 */ /* 0x000fca00000000ff */
[----:B------:R-:W-:Y:S01]  /*f700*/  STG.E desc[UR36][R16.64], R3 ;  /* 0x0000000310007986 */ /* 0x000fe2000c101924 */
[----:B------:R-:W-:Y:S05]  /*f710*/  EXIT ;  /* 0x000000000000794d */ /* 0x000fea0003800000 */
.L_x_36212:
[----:B------:R-:W0:Y:S02]  /*f720*/  I2F.F64 R2, R2 ;  /* 0x0000000200027312 */ /* 0x000e240000201c00 */
[----:B0-----:R-:W-:Y:S01]  /*f730*/  STG.E.64 desc[UR36][R16.64], R2 ;  /* 0x0000000210007986 */ /* 0x001fe2000c101b24 */
[----:B------:R-:W-:Y:S05]  /*f740*/  EXIT ;  /* 0x000000000000794d */ /* 0x000fea0003800000 */
.L_x_36203:
        /* <DEDUP_REMOVED lines=12> */
.L_x_36217:
        /* <DEDUP_REMOVED lines=17> */
.L_x_36220:
[----:B------:R-:W-:-:S04]  /*f920*/  SHF.R.U32.HI R3, RZ, 0x18, R3 ;  /* 0x00000018ff037819 */ /* 0x000fc80000011603 */
[----:B------:R-:W-:-:S04]  /*f930*/  LOP3.LUT R0, R0, 0x80, R3, 0xf8, !PT ;  /* 0x0000008000007812 */ /* 0x000fc800078ef803 */
[----:B------:R-:W-:-:S07]  /*f940*/  PRMT R8, R0, 0x7610, R8 ;  /* 0x0000761000087816 */ /* 0x000fce0000000008 */
.L_x_36219:
[----:B------:R-:W-:Y:S05]  /*f950*/  BSYNC.RECONVERGENT B0 ;  /* 0x0000000000007941 */ /* 0x000fea0003800200 */
.L_x_36218:
[----:B------:R-:W-:Y:S01]  /*f960*/  STG.E.U8 desc[UR36][R16.64], R8 ;  /* 0x0000000810007986 */ /* 0x000fe2000c101124 */
[----:B------:R-:W-:Y:S05]  /*f970*/  EXIT ;  /* 0x000000000000794d */ /* 0x000fea0003800000 */
.L_x_36216:
        /* <DEDUP_REMOVED lines=17> */
.L_x_36223:
[----:B------:R-:W-:-:S04]  /*fa90*/  SHF.R.U32.HI R3, RZ, 0x18, R3 ;  /* 0x00000018ff037819 */ /* 0x000fc80000011603 */
[----:B------:R-:W-:-:S04]  /*faa0*/  LOP3.LUT R0, R0, 0x80, R3, 0xf8, !PT ;  /* 0x0000008000007812 */ /* 0x000fc800078ef803 */
[----:B------:R-:W-:-:S07]  /*fab0*/  PRMT R8, R0, 0x7610, R8 ;  /* 0x0000761000087816 */ /* 0x000fce0000000008 */
.L_x_36222:
[----:B------:R-:W-:Y:S05]  /*fac0*/  BSYNC.RECONVERGENT B0 ;  /* 0x0000000000007941 */ /* 0x000fea0003800200 */
.L_x_36221:
[----:B------:R-:W-:Y:S01]  /*fad0*/  STG.E.U8 desc[UR36][R16.64], R8 ;  /* 0x0000000810007986 */ /* 0x000fe2000c101124 */
[----:B------:R-:W-:Y:S05]  /*fae0*/  EXIT ;  /* 0x000000000000794d */ /* 0x000fea0003800000 */
.L_x_36215:
        /* <DEDUP_REMOVED lines=22> */
.L_x_36225:
[----:B------:R-:W-:-:S05]  /*fc50*/  SHF.R.S32.HI R3, RZ, 0x1f, R2 ;  /* 0x0000001fff037819 */ /* 0x000fca0000011402 */
[----:B------:R-:W-:Y:S01]  /*fc60*/  STG.E.64 desc[UR36][R16.64], R2 ;  /* 0x0000000210007986 */ /* 0x000fe2000c101b24 */
[----:B------:R-:W-:Y:S05]  /*fc70*/  EXIT ;  /* 0x000000000000794d */ /* 0x000fea0003800000 */
.L_x_36224:
[----:B------:R-:W-:Y:S01]  /*fc80*/  STG.E desc[UR36][R16.64], R2 ;  /* 0x0000000210007986 */ /* 0x000fe2000c101924 */
[----:B------:R-:W-:Y:S05]  /*fc90*/  EXIT ;  /* 0x000000000000794d */ /* 0x000fea0003800000 */
.L_x_36214:
        /* <DEDUP_REMOVED lines=10> */
.L_x_36227:
[----:B------:R-:W-:Y:S01]  /*fd40*/  CS2R R6, SRZ ;  /* 0x0000000000067805 */ /* 0x000fe2000001ff00 */
[----:B------:R-:W0:Y:S04]  /*fd50*/  I2F.F64 R4, R2 ;  /* 0x0000000200047312 */ /* 0x000e280000201c00 */
[----:B0-----:R-:W-:Y:S01]  /*fd60*/  STG.E.128 desc[UR36][R16.64], R4 ;  /* 0x0000000410007986 */ /* 0x001fe2000c101d24 */
[----:B------:R-:W-:Y:S05]  /*fd70*/  EXIT ;  /* 0x000000000000794d */ /* 0x000fea0003800000 */
.L_x_36226:
[----:B------:R-:W-:-:S09]  /*fd80*/  UISETP.NE.AND UP0, UPT, UR4, 0xf, UPT ;  /* 0x0000000f0400788c */ /* 0x000fd2000bf05270 */
[----:B------:R-:W-:Y:S05]  /*fd90*/  BRA.U !UP0, `(.L_x_36228) ;  /* 0x0000000108e87547 */ /* 0x000fea000b800000 */
[----:B------:R-:W-:-:S09]  /*fda0*/  UISETP.NE.AND UP0, UPT, UR4, 0x17, UPT ;  /* 0x000000170400788c */ /* 0x000fd2000bf05270 */
[----:B------:R-:W-:Y:S05]  /*fdb0*/  BRA.U !UP0, `(.L_x_36229) ;  /* 0x0000000108907547 */ /* 0x000fea000b800000 */
[----:B------:R-:W-:-:S09]  /*fdc0*/  UISETP.NE.AND UP0, UPT, UR4, 0x18, UPT ;  /* 0x000000180400788c */ /* 0x000fd2000bf05270 */
[----:B------:R-:W-:Y:S05]  /*fdd0*/  BRA.U !UP0, `(.L_x_36230) ;  /* 0x0000000108447547 */ /* 0x000fea000b800000 */
.L_x_36207:
        /* <DEDUP_REMOVED lines=16> */
.L_x_36231:
[----:B------:R-:W-:Y:S05]  /*fee0*/  EXIT ;  /* 0x000000000000794d */ /* 0x000fea0003800000 */
.L_x_36230:
        /* <DEDUP_REMOVED lines=13> */
.L_x_36233:
[----:B------:R-:W-:Y:S05]  /*ffc0*/  BSYNC.RECONVERGENT B0 ;  /* 0x0000000000007941 */ /* 0x000fea0003800200 */
.L_x_36232:
[----:B------:R-:W-:-:S05]  /*ffd0*/  LOP3.LUT R3, R0, 0x80, R3, 0xf8, !PT ;  /* 0x0000008000037812 */ /* 0x000fca00078ef803 */
[----:B------:R-:W-:Y:S01]  /*ffe0*/  STG.E.U8 desc[UR36][R16.64], R3 ;  /* 0x0000000310007986 */ /* 0x000fe2000c101124 */
[----:B------:R-:W-:Y:S05]  /*fff0*/  EXIT ;  /* 0x000000000000794d */ /* 0x000fea0003800000 */
.L_x_36229:
        /* <DEDUP_REMOVED lines=12> */
.L_x_36235:
[----:B------:R-:W-:Y:S01]  /*100c0*/  IMAD.MOV.U32 R0, RZ, RZ, 0x7f ;  /* 0x0000007fff007424 */ /* 0x000fe200078e00ff */
[----:B------:R-:W-:-:S04]  /*100d0*/  ISETP.GT.U32.AND P0, PT, R2, 0x7f800000, PT ;  /* 0x7f8000000200780c */ /* 0x000fc80003f04070 */
[----:B------:R-:W-:-:S09]  /*100e0*/  SEL R0, R0, 0x7c, P0 ;  /* 0x0000007c00007807 */ /* 0x000fd20000000000 */
.L_x_36236:
[----:B------:R-:W-:Y:S05]  /*100f0*/  BSYNC.RECONVERGENT B0 ;  /* 0x0000000000007941 */ /* 0x000fea0003800200 */
.L_x_36234:
[----:B------:R-:W-:-:S04]  /*10100*/  SHF.R.U32.HI R3, RZ, 0x18, R3 ;  /* 0x00000018ff037819 */ /* 0x000fc80000011603 */
[----:B------:R-:W-:-:S05]  /*10110*/  LOP3.LUT R3, R0, 0x80, R3, 0xf8, !PT ;  /* 0x0000008000037812 */ /* 0x000fca00078ef803 */
[----:B------:R-:W-:Y:S01]  /*10120*/  STG.E.U8 desc[UR36][R16.64], R3 ;  /* 0x0000000310007986 */ /* 0x000fe2000c101124 */
[----:B------:R-:W-:Y:S05]  /*10130*/  EXIT ;  /* 0x000000000000794d */ /* 0x000fea0003800000 */
.L_x_36228:
[----:B------:R-:W-:-:S04]  /*10140*/  I2FP.F32.S32 R0, R2 ;  /* 0x0000000200007245 */ /* 0x000fc80000201400 */
[----:B------:R-:W-:-:S05]  /*10150*/  F2FP.BF16.F32.PACK_AB R0, RZ, R0 ;  /* 0x00000000ff00723e */ /* 0x000fca00000010ff */
[----:B------:R-:W-:Y:S01]  /*10160*/  STG.E.U16 desc[UR36][R16.64], R0 ;  /* 0x0000000010007986 */ /* 0x000fe2000c101524 */
[----:B------:R-:W-:Y:S05]  /*10170*/  EXIT ;  /* 0x000000000000794d */ /* 0x000fea0003800000 */
.L_x_36237:
        /* <DEDUP_REMOVED lines=16> */
.L_x_41205:


//--------------------- .text._ZN2at6native27unrolled_elementwise_kernelINS0_13BinaryFunctorIiiiZZZNS0_19maximum_kernel_cudaERNS_18TensorIteratorBaseEENKUlvE_clEvENKUlvE1_clEvEUliiE_EESt5arrayIPcLm3EELi4E23TrivialOffsetCalculatorILi2EjESC_ILi1EjENS0_6memory12LoadWithCastILi2EEENSF_13StoreWithCastILi1EEEEEviT_T0_T2_T3_T4_T5_ --------------------------
	.section	.text._ZN2at6native27unrolled_elementwise_kernelINS0_13BinaryFunctorIiiiZZZNS0_19maximum_kernel_cudaERNS_18TensorIteratorBaseEENKUlvE_clEvENKUlvE1_clEvEUliiE_EESt5arrayIPcLm3EELi4E23TrivialOffsetCalculatorILi2EjESC_ILi1EjENS0_6memory12LoadWithCastILi2EEENSF_13StoreWithCastILi1EEEEEviT_T0_T2_T3_T4_T5_,"ax",@progbits
	.align	128
        .global         _ZN2at6native27unrolled_elementwise_kernelINS0_13BinaryFunctorIiiiZZZNS0_19maximum_kernel_cudaERNS_18TensorIteratorBaseEENKUlvE_clEvENKUlvE1_clEvEUliiE_EESt5arrayIPcLm3EELi4E23TrivialOffsetCalculatorILi2EjESC_ILi1EjENS0_6memory12LoadWithCastILi2EEENSF_13StoreWithCastILi1EEEEEviT_T0_T2_T3_T4_T5_
        .type           _ZN2at6native27unrolled_elementwise_kernelINS0_13BinaryFunctorIiiiZZZNS0_19maximum_kernel_cudaERNS_18TensorIteratorBaseEENKUlvE_clEvENKUlvE1_clEvEUliiE_EESt5arrayIPcLm3EELi4E23TrivialOffsetCalculatorILi2EjESC_ILi1EjENS0_6memory12LoadWithCastILi2EEENSF_13StoreWithCastILi1EEEEEviT_T0_T2_T3_T4_T5_,@function
        .size           _ZN2at6native27unrolled_elementwise_kernelINS0_13BinaryFunctorIiiiZZZNS0_19maximum_kernel_cudaERNS_18TensorIteratorBaseEENKUlvE_clEvENKUlvE1_clEvEUliiE_EESt5arrayIPcLm3EELi4E23TrivialOffsetCalculatorILi2EjESC_ILi1EjENS0_6memory12LoadWithCastILi2EEENSF_13StoreWithCastILi1EEEEEviT_T0_T2_T3_T4_T5_,(.L_x_41206 - _ZN2at6native27unrolled_elementwise_kernelINS0_13BinaryFunctorIiiiZZZNS0_19maximum_kernel_cudaERNS_18TensorIteratorBaseEENKUlvE_clEvENKUlvE1_clEvEUliiE_EESt5arrayIPcLm3EELi4E23TrivialOffsetCalculatorILi2EjESC_ILi1EjENS0_6memory12LoadWithCastILi2EEENSF_13StoreWithCastILi1EEEEEviT_T0_T2_T3_T4_T5_)
        .other          _ZN2at6native27unrolled_elementwise_kernelINS0_13BinaryFunctorIiiiZZZNS0_19maximum_kernel_cudaERNS_18TensorIteratorBaseEENKUlvE_clEvENKUlvE1_clEvEUliiE_EESt5arrayIPcLm3EELi4E23TrivialOffsetCalculatorILi2EjESC_ILi1EjENS0_6memory12LoadWithCastILi2EEENSF_13StoreWithCastILi1EEEEEviT_T0_T2_T3_T4_T5_,@"STO_CUDA_ENTRY STV_DEFAULT"
_ZN2at6native27unrolled_elementwise_kernelINS0_13BinaryFunctorIiiiZZZNS0_19maximum_kernel_cudaERNS_18TensorIteratorBaseEENKUlvE_clEvENKUlvE1_clEvEUliiE_EESt5arrayIPcLm3EELi4E23TrivialOffsetCalculatorILi2EjESC_ILi1EjENS0_6memory12LoadWithCastILi2EEENSF_13StoreWithCastILi1EEEEEviT_T0_T2_T3_T4_T5_:
.text._ZN2at6native27unrolled_elementwise_kernelINS0_13BinaryFunctorIiiiZZZNS0_19maximum_kernel_cudaERNS_18TensorIteratorBaseEENKUlvE_clEvENKUlvE1_clEvEUliiE_EESt5arrayIPcLm3EELi4E23TrivialOffsetCalculatorILi2EjESC_ILi1EjENS0_6memory12LoadWithCastILi2EEENSF_13StoreWithCastILi1EEEEEviT_T0_T2_T3_T4_T5_:
        /* <DEDUP_REMOVED lines=33> */
.L_x_36243:
[----:B------:R3:W5:Y:S01]  /*0210*/  LDG.E.U8 R28, desc[UR36][R4.64] ;  /* 0x00000024041c7981 */ /* 0x000762000c1e1100 */
[----:B------:R-:W-:Y:S05]  /*0220*/  BRA `(.L_x_36245) ;  /* 0x0000000c00307947 */ /* 0x000fea0003800000 */
.L_x_36242:
        /* <DEDUP_REMOVED lines=8> */
.L_x_36247:
[----:B------:R1:W5:Y:S01]  /*02b0*/  LDG.E R28, desc[UR36][R4.64] ;  /* 0x00000024041c7981 */ /* 0x000362000c1e1900 */
[----:B------:R-:W-:Y:S05]  /*02c0*/  BRA `(.L_x_36245) ;  /* 0x0000000c00087947 */ /* 0x000fea0003800000 */
.L_x_36246:
[----:B------:R2:W5:Y:S01]  /*02d0*/  LDG.E.S16 R28, desc[UR36][R4.64] ;  /* 0x00000024041c7981 */ /* 0x000562000c1e1700 */
[----:B------:R-:W-:Y:S05]  /*02e0*/  BRA `(.L_x_36245) ;  /* 0x0000000c00007947 */ /* 0x000fea0003800000 */
.L_x_36241:
        /* <DEDUP_REMOVED lines=9> */
.L_x_36249:
[----:B------:R-:W2:Y:S02]  /*0380*/  LDG.E.U16 R4, desc[UR36][R4.64] ;  /* 0x0000002404047981 */ /* 0x000ea4000c1e1500 */
[----:B--2---:R-:W-:-:S06]  /*0390*/  HADD2.F32 R28, -RZ, R4.H0_H0 ;  /* 0x20000004ff1c7230 */ /* 0x004fcc0000004100 */
[----:B------:R-:W0:Y:S01]  /*03a0*/  F2I.FTZ.TRUNC.NTZ R28, R28 ;  /* 0x0000001c001c7305 */ /* 0x000e22000021f100 */
[----:B------:R-:W-:Y:S05]  /*03b0*/  BRA `(.L_x_36245) ;  /* 0x0000000800cc7947 */ /* 0x000fea0003800000 */
.L_x_36248:
        /* <DEDUP_REMOVED lines=9> */
.L_x_36251:
[----:B------:R-:W2:Y:S02]  /*0450*/  LDG.E.U16 R4, desc[UR36][R4.64] ;  /* 0x0000002404047981 */ /* 0x000ea4000c1e1500 */
[----:B--2---:R-:W-:-:S06]  /*0460*/  HADD2.F32 R28, -RZ, R4.H0_H0 ;  /* 0x20000004ff1c7230 */ /* 0x004fcc0000004100 */
[----:B------:R-:W0:Y:S01]  /*0470*/  F2I.FTZ.TRUNC.NTZ R28, R28 ;  /* 0x0000001c001c7305 */ /* 0x000e22000021f100 */
[----:B------:R-:W-:Y:S05]  /*0480*/  BRA `(.L_x_36245) ;  /* 0x0000000800987947 */ /* 0x000fea0003800000 */
.L_x_36250:
[----:B------:R-:W2:Y:S02]  /*0490*/  LDG.E.64 R28, desc[UR36][R4.64] ;  /* 0x00000024041c7981 */ /* 0x000ea4000c1e1b00 */
[----:B--2---:R0:W1:Y:S02]  /*04a0*/  F2I.F64.TRUNC R28, R28 ;  /* 0x0000001c001c7311 */ /* 0x004064000030d100 */
[----:B01----:R-:W-:Y:S05]  /*04b0*/  BRA `(.L_x_36245) ;  /* 0x00000008008c7947 */ /* 0x003fea0003800000 */
.L_x_36240:
        /* <DEDUP_REMOVED lines=12> */
.L_x_36254:
[----:B------:R-:W2:Y:S02]  /*0580*/  LDG.E.64 R4, desc[UR36][R4.64] ;  /* 0x0000002404047981 */ /* 0x000ea4000c1e1b00 */
[----:B--2---:R0:W1:Y:S02]  /*0590*/  F2I.F64.TRUNC R28, R4 ;  /* 0x00000004001c7311 */ /* 0x004064000030d100 */
[----:B01----:R-:W-:Y:S05]  /*05a0*/  BRA `(.L_x_36245) ;  /* 0x0000000800507947 */ /* 0x003fea0003800000 */
.L_x_36253:
        /* <DEDUP_REMOVED lines=26> */
.L_x_36256:
        /* <DEDUP_REMOVED lines=14> */
.L_x_36255:
[----:B------:R-:W2:Y:S02]  /*0830*/  LDG.E.U16 R28, desc[UR36][R4.64] ;  /* 0x00000024041c7981 */ /* 0x000ea4000c1e1500 */
[----:B--2---:R-:W-:-:S06]  /*0840*/  IMAD.U32 R28, R28, 0x10000, RZ ;  /* 0x000100001c1c7824 */ /* 0x004fcc00078e00ff */
[----:B------:R-:W0:Y:S01]  /*0850*/  F2I.FTZ.TRUNC.NTZ R28, R28 ;  /* 0x0000001c001c7305 */ /* 0x000e22000021f100 */
[----:B------:R-:W-:Y:S05]  /*0860*/  BRA `(.L_x_36245) ;  /* 0x0000000400a07947 */ /* 0x000fea0003800000 */
.L_x_36252:
        /* <DEDUP_REMOVED lines=10> */
.L_x_36259:
        /* <DEDUP_REMOVED lines=21> */
.L_x_36263:
[----:B------:R-:W-:Y:S05]  /*0a60*/  BSYNC.RECONVERGENT B1 ;  /* 0x0000000000017941 */ /* 0x000fea0003800200 */
.L_x_36262:
[----:B------:R-:W-:Y:S01]  /*0a70*/  IMAD.SHL.U32 R0, R0, 0x100000, RZ ;  /* 0x0010000000007824 */ /* 0x000fe200078e00ff */
[----:B------:R-:W-:-:S04]  /*0a80*/  LEA R3, R3, 0x3b800000, 0x17 ;  /* 0x3b80000003037811 */ /* 0x000fc800078eb8ff */
[----:B------:R-:W-:-:S07]  /*0a90*/  LOP3.LUT R28, R3, R0, R7, 0xfe, !PT ;  /* 0x00000000031c7212 */ /* 0x000fce00078efe07 */
.L_x_36261:
[----:B------:R-:W-:Y:S05]  /*0aa0*/  BSYNC.RECONVERGENT B0 ;  /* 0x0000000000007941 */ /* 0x000fea0003800200 */
.L_x_36260:
[----:B------:R-:W0:Y:S01]  /*0ab0*/  F2I.FTZ.TRUNC.NTZ R28, R28 ;  /* 0x0000001c001c7305 */ /* 0x000e22000021f100 */
[----:B------:R-:W-:Y:S05]  /*0ac0*/  BRA `(.L_x_36245) ;  /* 0x0000000400087947 */ /* 0x000fea0003800000 */
.L_x_36258:
        /* <DEDUP_REMOVED lines=21> */
.L_x_36267:
[----:B------:R-:W-:Y:S05]  /*0c20*/  BSYNC.RECONVERGENT B1 ;  /* 0x0000000000017941 */ /* 0x000fea0003800200 */
.L_x_36266:
[----:B------:R-:W-:Y:S01]  /*0c30*/  IMAD.SHL.U32 R0, R0, 0x200000, RZ ;  /* 0x0020000000007824 */ /* 0x000fe200078e00ff */
[----:B------:R-:W-:-:S04]  /*0c40*/  LEA R3, R3, 0x37800000, 0x17 ;  /* 0x3780000003037811 */ /* 0x000fc800078eb8ff */
[----:B------:R-:W-:-:S07]  /*0c50*/  LOP3.LUT R28, R3, R0, R7, 0xfe, !PT ;  /* 0x00000000031c7212 */ /* 0x000fce00078efe07 */
.L_x_36265:
[----:B------:R-:W-:Y:S05]  /*0c60*/  BSYNC.RECONVERGENT B0 ;  /* 0x0000000000007941 */ /* 0x000fea0003800200 */
.L_x_36264:
[----:B------:R-:W0:Y:S01]  /*0c70*/  F2I.FTZ.TRUNC.NTZ R28, R28 ;  /* 0x0000001c001c7305 */ /* 0x000e22000021f100 */
[----:B------:R-:W-:Y:S05]  /*0c80*/  BRA `(.L_x_36245) ;  /* 0x0000000000987947 */ /* 0x000fea0003800000 */
.L_x_36257:
[----:B------:R-:W-:-:S09]  /*0c90*/  UISETP.NE.AND UP0, UPT, UR4, 0x1c, UPT ;  /* 0x0000001c0400788c */ /* 0x000fd2000bf05270 */
[----:B------:R-:W-:Y:S05]  /*0ca0*/  BRA.U !UP0, `(.L_x_36268) ;  /* 0x00000001088c7547 */ /* 0x000fea000b800000 */
[----:B------:R-:W-:-:S09]  /*0cb0*/  UISETP.NE.AND UP0, UPT, UR4, 0x1d, UPT ;  /* 0x0000001d0400788c */ /* 0x000fd2000bf05270 */
[----:B------:R-:W-:Y:S05]  /*0cc0*/  BRA.U !UP0, `(.L_x_36269) ;  /* 0x00000001087c7547 */ /* 0x000fea000b800000 */
[----:B------:R-:W-:-:S09]  /*0cd0*/  UISETP.NE.AND UP0, UPT, UR4, 0x2c, UPT ;  /* 0x0000002c0400788c */ /* 0x000fd2000bf05270 */
[----:B------:R-:W-:Y:S05]  /*0ce0*/  BRA.U !UP0, `(.L_x_36270) ;  /* 0x0000000108487547 */ /* 0x000fea000b800000 */
.L_x_36244:
        /* <DEDUP_REMOVED lines=16> */
.L_x_36271:
[----:B------:R-:W-:Y:S01]  /*0df0*/  IMAD.MOV.U32 R28, RZ, RZ, RZ ;  /* 0x000000ffff1c7224 */ /* 0x000fe200078e00ff */
[----:B------:R-:W-:Y:S06]  /*0e00*/  BRA `(.L_x_36245) ;  /* 0x0000000000387947 */ /* 0x000fec0003800000 */
.L_x_36270:
        /* <DEDUP_REMOVED lines=8> */
.L_x_36273:
[----:B------:R-:W-:Y:S05]  /*0e90*/  BSYNC.RECONVERGENT B0 ;  /* 0x0000000000007941 */ /* 0x000fea0003800200 */
.L_x_36272:
[----:B------:R-:W0:Y:S01]  /*0ea0*/  F2I.FTZ.TRUNC.NTZ R28, R28 ;  /* 0x0000001c001c7305 */ /* 0x000e22000021f100 */
[----:B------:R-:W-:Y:S05]  /*0eb0*/  BRA `(.L_x_36245) ;  /* 0x00000000000c7947 */ /* 0x000fea0003800000 */
.L_x_36269:
[----:B------:R0:W5:Y:S01]  /*0ec0*/  LDG.E R28, desc[UR36][R4.64] ;  /* 0x00000024041c7981 */ /* 0x000162000c1e1900 */
[----:B------:R-:W-:Y:S05]  /*0ed0*/  BRA `(.L_x_36245) ;  /* 0x0000000000047947 */ /* 0x000fea0003800000 */
.L_x_36268:
[----:B------:R0:W5:Y:S02]  /*0ee0*/  LDG.E R28, desc[UR36][R4.64] ;  /* 0x00000024041c7981 */ /* 0x000164000c1e1900 */
.L_x_36245:
        /* <DEDUP_REMOVED lines=18> */
.L_x_36277:
[----:B------:R1:W5:Y:S01]  /*1010*/  LDG.E.U8 R25, desc[UR36][R4.64] ;  /* 0x0000002404197981 */ /* 0x000362000c1e1100 */
[----:B------:R-:W-:Y:S05]  /*1020*/  BRA `(.L_x_36279) ;  /* 0x0000000c00307947 */ /* 0x000fea0003800000 */
.L_x_36276:
        /* <DEDUP_REMOVED lines=8> */
.L_x_36281:
[----:B------:R3:W5:Y:S01]  /*10b0*/  LDG.E R25, desc[UR36][R4.64] ;  /* 0x0000002404197981 */ /* 0x000762000c1e1900 */
[----:B------:R-:W-:Y:S05]  /*10c0*/  BRA `(.L_x_36279) ;  /* 0x0000000c00087947 */ /* 0x000fea0003800000 */
.L_x_36280:
[----:B------:R2:W5:Y:S01]  /*10d0*/  LDG.E.S16 R25, desc[UR36][R4.64] ;  /* 0x0000002404197981 */ /* 0x000562000c1e1700 */
[----:B------:R-:W-:Y:S05]  /*10e0*/  BRA `(.L_x_36279) ;  /* 0x0000000c00007947 */ /* 0x000fea0003800000 */
.L_x_36275:
        /* <DEDUP_REMOVED lines=9> */
.L_x_36283:
[----:B------:R-:W2:Y:S02]  /*1180*/  LDG.E.U16 R4, desc[UR36][R4.64] ;  /* 0x0000002404047981 */ /* 0x000ea4000c1e1500 */
[----:B--2---:R-:W-:-:S06]  /*1190*/  HADD2.F32 R25, -RZ, R4.H0_H0 ;  /* 0x20000004ff197230 */ /* 0x004fcc0000004100 */
[----:B------:R-:W0:Y:S01]  /*11a0*/  F2I.FTZ.TRUNC.NTZ R25, R25 ;  /* 0x0000001900197305 */ /* 0x000e22000021f100 */
[----:B------:R-:W-:Y:S05]  /*11b0*/  BRA `(.L_x_36279) ;  /* 0x0000000800cc7947 */ /* 0x000fea0003800000 */
.L_x_36282:
        /* <DEDUP_REMOVED lines=9> */
.L_x_36285:
[----:B------:R-:W2:Y:S02]  /*1250*/  LDG.E.U16 R4, desc[UR36][R4.64] ;  /* 0x0000002404047981 */ /* 0x000ea4000c1e1500 */
[----:B--2---:R-:W-:-:S06]  /*1260*/  HADD2.F32 R25, -RZ, R4.H0_H0 ;  /* 0x20000004ff197230 */ /* 0x004fcc0000004100 */
[----:B------:R-:W0:Y:S01]  /*1270*/  F2I.FTZ.TRUNC.NTZ R25, R25 ;  /* 0x0000001900197305 */ /* 0x000e22000021f100 */
[----:B------:R-:W-:Y:S05]  /*1280*/  BRA `(.L_x_36279) ;  /* 0x0000000800987947 */ /* 0x000fea0003800000 */
.L_x_36284:
[----:B------:R-:W2:Y:S02]  /*1290*/  LDG.E.64 R4, desc[UR36][R4.64] ;  /* 0x0000002404047981 */ /* 0x000ea4000c1e1b00 */
[----:B--2---:R0:W1:Y:S02]  /*12a0*/  F2I.F64.TRUNC R25, R4 ;  /* 0x0000000400197311 */ /* 0x004064000030d100 */
[----:B01----:R-:W-:Y:S05]  /*12b0*/  BRA `(.L_x_36279) ;  /* 0x00000008008c7947 */ /* 0x003fea0003800000 */
.L_x_36274:
        /* <DEDUP_REMOVED lines=12> */
.L_x_36288:
[----:B------:R-:W2:Y:S02]  /*1380*/  LDG.E.64 R4, desc[UR36][R4.64] ;  /* 0x0000002404047981 */ /* 0x000ea4000c1e1b00 */
[----:B--2---:R0:W1:Y:S02]  /*1390*/  F2I.F64.TRUNC R25, R4 ;  /* 0x0000000400197311 */ /* 0x004064000030d100 */
[----:B01----:R-:W-:Y:S05]  /*13a0*/  BRA `(.L_x_36279) ;  /* 0x0000000800507947 */ /* 0x003fea0003800000 */
.L_x_36287:
        /* <DEDUP_REMOVED lines=26> */
.L_x_36290:
        /* <DEDUP_REMOVED lines=14> */
.L_x_36289:
[----:B------:R-:W2:Y:S02]  /*1630*/  LDG.E.U16 R25, desc[UR36][R4.64] ;  /* 0x0000002404197981 */ /* 0x000ea4000c1e1500 */
[----:B--2---:R-:W-:-:S06]  /*1640*/  IMAD.U32 R25, R25, 0x10000, RZ ;  /* 0x0001000019197824 */ /* 0x004fcc00078e00ff */
[----:B------:R-:W0:Y:S01]  /*1650*/  F2I.FTZ.TRUNC.NTZ R25, R25 ;  /* 0x0000001900197305 */ /* 0x000e22000021f100 */
[----:B------:R-:W-:Y:S05]  /*1660*/  BRA `(.L_x_36279) ;  /* 0x0000000400a07947 */ /* 0x000fea0003800000 */
.L_x_36286:
        /* <DEDUP_REMOVED lines=10> */
.L_x_36293:
        /* <DEDUP_REMOVED lines=21> */
.L_x_36297:
[----:B------:R-:W-:Y:S05]  /*1860*/  BSYNC.RECONVERGENT B1 ;  /* 0x0000000000017941 */ /* 0x000fea0003800200 */
.L_x_36296:
[----:B------:R-:W-:Y:S01]  /*1870*/  IMAD.SHL.U32 R0, R0, 0x100000, RZ ;  /* 0x0010000000007824 */ /* 0x000fe200078e00ff */
[----:B------:R-:W-:-:S04]  /*1880*/  LEA R3, R3, 0x3b800000, 0x17 ;  /* 0x3b80000003037811 */ /* 0x000fc800078eb8ff */
[----:B------:R-:W-:-:S07]  /*1890*/  LOP3.LUT R25, R3, R0, R25, 0xfe, !PT ;  /* 0x0000000003197212 */ /* 0x000fce00078efe19 */
.L_x_36295:
[----:B------:R-:W-:Y:S05]  /*18a0*/  BSYNC.RECONVERGENT B0 ;  /* 0x0000000000007941 */ /* 0x000fea0003800200 */
.L_x_36294:
[----:B------:R-:W0:Y:S01]  /*18b0*/  F2I.FTZ.TRUNC.NTZ R25, R25 ;  /* 0x0000001900197305 */ /* 0x000e22000021f100 */
[----:B------:R-:W-:Y:S05]  /*18c0*/  BRA `(.L_x_36279) ;  /* 0x0000000400087947 */ /* 0x000fea0003800000 */
.L_x_36292:
        /* <DEDUP_REMOVED lines=21> */
.L_x_36301:
[----:B------:R-:W-:Y:S05]  /*1a20*/  BSYNC.RECONVERGENT B1 ;  /* 0x0000000000017941 */ /* 0x000fea0003800200 */
.L_x_36300:
[----:B------:R-:W-:Y:S01]  /*1a30*/  IMAD.SHL.U32 R0, R0, 0x200000, RZ ;  /* 0x0020000000007824 */ /* 0x000fe200078e00ff */
[----:B------:R-:W-:-:S04]  /*1a40*/  LEA R3, R3, 0x37800000, 0x17 ;  /* 0x3780000003037811 */ /* 0x000fc800078eb8ff */
[----:B------:R-:W-:-:S07]  /*1a50*/  LOP3.LUT R25, R3, R0, R25, 0xfe, !PT ;  /* 0x0000000003197212 */ /* 0x000fce00078efe19 */
.L_x_36299:
[----:B------:R-:W-:Y:S05]  /*1a60*/  BSYNC.RECONVERGENT B0 ;  /* 0x0000000000007941 */ /* 0x000fea0003800200 */
.L_x_36298:
[----:B------:R-:W0:Y:S01]  /*1a70*/  F2I.FTZ.TRUNC.NTZ R25, R25 ;  /* 0x0000001900197305 */ /* 0x000e22000021f100 */
[----:B------:R-:W-:Y:S05]  /*1a80*/  BRA `(.L_x_36279) ;  /* 0x0000000000987947 */ /* 0x000fea0003800000 */
.L_x_36291:
[----:B------:R-:W-:-:S09]  /*1a90*/  UISETP.NE.AND UP0, UPT, UR4, 0x1c, UPT ;  /* 0x0000001c0400788c */ /* 0x000fd2000bf05270 */
[----:B------:R-:W-:Y:S05]  /*1aa0*/  BRA.U !UP0, `(.L_x_36302) ;  /* 0x00000001088c7547 */ /* 0x000fea000b800000 */
[----:B------:R-:W-:-:S09]  /*1ab0*/  UISETP.NE.AND UP0, UPT, UR4, 0x1d, UPT ;  /* 0x0000001d0400788c */ /* 0x000fd2000bf05270 */
[----:B------:R-:W-:Y:S05]  /*1ac0*/  BRA.U !UP0, `(.L_x_36303) ;  /* 0x00000001087c7547 */ /* 0x000fea000b800000 */
[----:B------:R-:W-:-:S09]  /*1ad0*/  UISETP.NE.AND UP0, UPT, UR4, 0x2c, UPT ;  /* 0x0000002c0400788c */ /* 0x000fd2000bf05270 */
[----:B------:R-:W-:Y:S05]  /*1ae0*/  BRA.U !UP0, `(.L_x_36304) ;  /* 0x0000000108487547 */ /* 0x000fea000b800000 */
.L_x_36278:
        /* <DEDUP_REMOVED lines=16> */
.L_x_36305:
[----:B------:R-:W-:Y:S01]  /*1bf0*/  IMAD.MOV.U32 R25, RZ, RZ, RZ ;  /* 0x000000ffff197224 */ /* 0x000fe200078e00ff */
[----:B------:R-:W-:Y:S06]  /*1c00*/  BRA `(.L_x_36279) ;  /* 0x0000000000387947 */ /* 0x000fec0003800000 */
.L_x_36304:
        /* <DEDUP_REMOVED lines=8> */
.L_x_36307:
[----:B------:R-:W-:Y:S05]  /*1c90*/  BSYNC.RECONVERGENT B0 ;  /* 0x0000000000007941 */ /* 0x000fea0003800200 */
.L_x_36306:
[----:B------:R-:W0:Y:S01]  /*1ca0*/  F2I.FTZ.TRUNC.NTZ R25, R25 ;  /* 0x0000001900197305 */ /* 0x000e22000021f100 */
[----:B------:R-:W-:Y:S05]  /*1cb0*/  BRA `(.L_x_36279) ;  /* 0x00000000000c7947 */ /* 0x000fea0003800000 */
.L_x_36303:
[----:B------:R0:W5:Y:S01]  /*1cc0*/  LDG.E R25, desc[UR36][R4.64] ;  /* 0x0000002404197981 */ /* 0x000162000c1e1900 */
[----:B------:R-:W-:Y:S05]  /*1cd0*/  BRA `(.L_x_36279) ;  /* 0x0000000000047947 */ /* 0x000fea0003800000 */
.L_x_36302:
[----:B------:R0:W5:Y:S02]  /*1ce0*/  LDG.E R25, desc[UR36][R4.64] ;  /* 0x0000002404197981 */ /* 0x000164000c1e1900 */
.L_x_36279:
[----:B------:R-:W-:-:S07]  /*1cf0*/  VIADD R29, R17, 0x80 ;  /* 0x00000080111d7836 */ /* 0x000fce0000000000 */
.L_x_36239:
[----:B------:R-:W-:Y:S05]  /*1d00*/  BSYNC.RECONVERGENT B6 ;  /* 0x0000000000067941 */ /* 0x000fea0003800200 */
.L_x_36238:
        /* <DEDUP_REMOVED lines=23> */
.L_x_36313:
[----:B------:R0:W5:Y:S01]  /*1e80*/  LDG.E.U8 R26, desc[UR36][R4.64] ;  /* 0x00000024041a7981 */ /* 0x000162000c1e1100 */
[----:B------:R-:W-:Y:S05]  /*1e90*/  BRA `(.L_x_36315) ;  /* 0x0000000c00307947 */ /* 0x000fea0003800000 */
.L_x_36312:
        /* <DEDUP_REMOVED lines=8> */
.L_x_36317:
[----:B------:R0:W5:Y:S01]  /*1f20*/  LDG.E R26, desc[UR36][R4.64] ;  /* 0x00000024041a7981 */ /* 0x000162000c1e1900 */
[----:B------:R-:W-:Y:S05]  /*1f30*/  BRA `(.L_x_36315) ;  /* 0x0000000c00087947 */ /* 0x000fea0003800000 */
.L_x_36316:
[----:B------:R0:W5:Y:S01]  /*1f40*/  LDG.E.S16 R26, desc[UR36][R4.64] ;  /* 0x00000024041a7981 */ /* 0x000162000c1e1700 */
[----:B------:R-:W-:Y:S05]  /*1f50*/  BRA `(.L_x_36315) ;  /* 0x0000000c00007947 */ /* 0x000fea0003800000 */
.L_x_36311:
        /* <DEDUP_REMOVED lines=9> */
.L_x_36319:
[----:B------:R-:W2:Y:S02]  /*1ff0*/  LDG.E.U16 R4, desc[UR36][R4.64] ;  /* 0x0000002404047981 */ /* 0x000ea4000c1e1500 */
[----:B--2---:R-:W-:-:S06]  /*2000*/  HADD2.F32 R26, -RZ, R4.H0_H0 ;  /* 0x20000004ff1a7230 */ /* 0x004fcc0000004100 */
[----:B------:R-:W0:Y:S01]  /*2010*/  F2I.FTZ.TRUNC.NTZ R26, R26 ;  /* 0x0000001a001a7305 */ /* 0x000e22000021f100 */
[----:B------:R-:W-:Y:S05]  /*2020*/  BRA `(.L_x_36315) ;  /* 0x0000000800cc7947 */ /* 0x000fea0003800000 */
.L_x_36318:
        /* <DEDUP_REMOVED lines=9> */
.L_x_36321:
[----:B------:R-:W2:Y:S02]  /*20c0*/  LDG.E.U16 R4, desc[UR36][R4.64] ;  /* 0x0000002404047981 */ /* 0x000ea4000c1e1500 */
[----:B--2---:R-:W-:-:S06]  /*20d0*/  HADD2.F32 R26, -RZ, R4.H0_H0 ;  /* 0x20000004ff1a7230 */ /* 0x004fcc0000004100 */
[----:B------:R-:W0:Y:S01]  /*20e0*/  F2I.FTZ.TRUNC.NTZ R26, R26 ;  /* 0x0000001a001a7305 */ /* 0x000e22000021f100 */
[----:B------:R-:W-:Y:S05]  /*20f0*/  BRA `(.L_x_36315) ;  /* 0x0000000800987947 */ /* 0x000fea0003800000 */
.L_x_36320:
[----:B------:R-:W2:Y:S02]  /*2100*/  LDG.E.64 R26, desc[UR36][R4.64] ;  /* 0x00000024041a7981 */ /* 0x000ea4000c1e1b00 */
[----:B--2---:R0:W1:Y:S02]  /*2110*/  F2I.F64.TRUNC R26, R26 ;  /* 0x0000001a001a7311 */ /* 0x004064000030d100 */
[----:B01----:R-:W-:Y:S05]  /*2120*/  BRA `(.L_x_36315) ;  /* 0x00000008008c7947 */ /* 0x003fea0003800000 */
.L_x_36310:
        /* <DEDUP_REMOVED lines=12> */
.L_x_36324:
[----:B------:R-:W2:Y:S02]  /*21f0*/  LDG.E.64 R4, desc[UR36][R4.64] ;  /* 0x0000002404047981 */ /* 0x000ea4000c1e1b00 */
[----:B--2---:R0:W1:Y:S02]  /*2200*/  F2I.F64.TRUNC R26, R4 ;  /* 0x00000004001a7311 */ /* 0x004064000030d100 */
[----:B01----:R-:W-:Y:S05]  /*2210*/  BRA `(.L_x_36315) ;  /* 0x0000000800507947 */ /* 0x003fea0003800000 */
.L_x_36323:
        /* <DEDUP_REMOVED lines=26> */
.L_x_36326:
        /* <DEDUP_REMOVED lines=14> */
.L_x_36325:
[----:B------:R-:W2:Y:S02]  /*24a0*/  LDG.E.U16 R26, desc[UR36][R4.64] ;  /* 0x00000024041a7981 */ /* 0x000ea4000c1e1500 */
[----:B--2---:R-:W-:-:S06]  /*24b0*/  IMAD.U32 R26, R26, 0x10000, RZ ;  /* 0x000100001a1a7824 */ /* 0x004fcc00078e00ff */
[----:B------:R-:W0:Y:S01]  /*24c0*/  F2I.FTZ.TRUNC.NTZ R26, R26 ;  /* 0x0000001a001a7305 */ /* 0x000e22000021f100 */
[----:B------:R-:W-:Y:S05]  /*24d0*/  BRA `(.L_x_36315) ;  /* 0x0000000400a07947 */ /* 0x000fea0003800000 */
.L_x_36322:
        /* <DEDUP_REMOVED lines=10> */
.L_x_36329:
        /* <DEDUP_REMOVED lines=21> */
.L_x_36333:
[----:B------:R-:W-:Y:S05]  /*26d0*/  BSYNC.RECONVERGENT B1 ;  /* 0x0000000000017941 */ /* 0x000fea0003800200 */
.L_x_36332:
[----:B------:R-:W-:Y:S01]  /*26e0*/  IMAD.SHL.U32 R0, R0, 0x100000, RZ ;  /* 0x0010000000007824 */ /* 0x000fe200078e00ff */
[----:B------:R-:W-:-:S04]  /*26f0*/  LEA R3, R3, 0x3b800000, 0x17 ;  /* 0x3b80000003037811 */ /* 0x000fc800078eb8ff */
[----:B------:R-:W-:-:S07]  /*2700*/  LOP3.LUT R26, R3, R0, R7, 0xfe, !PT ;  /* 0x00000000031a7212 */ /* 0x000fce00078efe07 */
.L_x_36331:
[----:B------:R-:W-:Y:S05]  /*2710*/  BSYNC.RECONVERGENT B0 ;  /* 0x0000000000007941 */ /* 0x000fea0003800200 */
.L_x_36330:
[----:B------:R-:W0:Y:S01]  /*2720*/  F2I.FTZ.TRUNC.NTZ R26, R26 ;  /* 0x0000001a001a7305 */ /* 0x000e22000021f100 */
[----:B------:R-:W-:Y:S05]  /*2730*/  BRA `(.L_x_36315) ;  /* 0x0000000400087947 */ /* 0x000fea0003800000 */
.L_x_36328:
        /* <DEDUP_REMOVED lines=21> */
.L_x_36337:
[----:B------:R-:W-:Y:S05]  /*2890*/  BSYNC.RECONVERGENT B1 ;  /* 0x0000000000017941 */ /* 0x000fea0003800200 */
.L_x_36336:
[----:B------:R-:W-:Y:S01]  /*28a0*/  IMAD.SHL.U32 R0, R0, 0x200000, RZ ;  /* 0x0020000000007824 */ /* 0x000fe200078e00ff */
[----:B------:R-:W-:-:S04]  /*28b0*/  LEA R3, R3, 0x37800000, 0x17 ;  /* 0x3780000003037811 */ /* 0x000fc800078eb8ff */
[----:B------:R-:W-:-:S07]  /*28c0*/  LOP3.LUT R26, R3, R0, R7, 0xfe, !PT ;  /* 0x00000000031a7212 */ /* 0x000fce00078efe07 */
.L_x_36335:
[----:B------:R-:W-:Y:S05]  /*28d0*/  BSYNC.RECONVERGENT B0 ;  /* 0x0000000000007941 */ /* 0x000fea0003800200 */
.L_x_36334:
[----:B------:R-:W0:Y:S01]  /*28e0*/  F2I.FTZ.TRUNC.NTZ R26, R26 ;  /* 0x0000001a001a7305 */ /* 0x000e22000021f100 */
[----:B------:R-:W-:Y:S05]  /*28f0*/  BRA `(.L_x_36315) ;  /* 0x0000000000987947 */ /* 0x000fea0003800000 */
.L_x_36327:
        /* <DEDUP_REMOVED lines=14> */
.L_x_36341:
[----:B------:R-:W-:Y:S05]  /*29e0*/  BSYNC.RECONVERGENT B0 ;  /* 0x0000000000007941 */ /* 0x000fea0003800200 */
.L_x_36340:
[----:B------:R-:W0:Y:S01]  /*29f0*/  F2I.FTZ.TRUNC.NTZ R26, R26 ;  /* 0x0000001a001a7305 */ /* 0x000e22000021f100 */
[----:B------:R-:W-:Y:S05]  /*2a00*/  BRA `(.L_x_36315) ;  /* 0x0000000000547947 */ /* 0x000fea0003800000 */
.L_x_36314:
        /* <DEDUP_REMOVED lines=16> */
.L_x_36342:
[----:B------:R-:W-:Y:S01]  /*2b10*/  IMAD.MOV.U32 R26, RZ, RZ, RZ ;  /* 0x000000ffff1a7224 */ /* 0x000fe200078e00ff */
[----:B------:R-:W-:Y:S06]  /*2b20*/  BRA `(.L_x_36315) ;  /* 0x00000000000c7947 */ /* 0x000fec0003800000 */
.L_x_36339:
[----:B------:R0:W5:Y:S01]  /*2b30*/  LDG.E R26, desc[UR36][R4.64] ;  /* 0x00000024041a7981 */ /* 0x000162000c1e1900 */
[----:B------:R-:W-:Y:S05]  /*2b40*/  BRA `(.L_x_36315) ;  /* 0x0000000000047947 */ /* 0x000fea0003800000 */
.L_x_36338:
[----:B------:R0:W5:Y:S02]  /*2b50*/  LDG.E R26, desc[UR36][R4.64] ;  /* 0x00000024041a7981 */ /* 0x000164000c1e1900 */
.L_x_36315:
        /* <DEDUP_REMOVED lines=18> */
.L_x_36346:
[----:B------:R0:W5:Y:S01]  /*2c80*/  LDG.E.U8 R27, desc[UR36][R4.64] ;  /* 0x00000024041b7981 */ /* 0x000162000c1e1100 */
[----:B------:R-:W-:Y:S05]  /*2c90*/  BRA `(.L_x_36348) ;  /* 0x0000000c00307947 */ /* 0x000fea0003800000 */
.L_x_36345:
        /* <DEDUP_REMOVED lines=8> */
.L_x_36350:
[----:B------:R0:W5:Y:S01]  /*2d20*/  LDG.E R27, desc[UR36][R4.64] ;  /* 0x00000024041b7981 */ /* 0x000162000c1e1900 */
[----:B------:R-:W-:Y:S05]  /*2d30*/  BRA `(.L_x_36348) ;  /* 0x0000000c00087947 */ /* 0x000fea0003800000 */
.L_x_36349:
[----:B------:R0:W5:Y:S01]  /*2d40*/  LDG.E.S16 R27, desc[UR36][R4.64] ;  /* 0x00000024041b7981 */ /* 0x000162000c1e1700 */
[----:B------:R-:W-:Y:S05]  /*2d50*/  BRA `(.L_x_36348) ;  /* 0x0000000c00007947 */ /* 0x000fea0003800000 */
.L_x_36344:
        /* <DEDUP_REMOVED lines=9> */
.L_x_36352:
[----:B------:R-:W3:Y:S02]  /*2df0*/  LDG.E.U16 R4, desc[UR36][R4.64] ;  /* 0x0000002404047981 */ /* 0x000ee4000c1e1500 */
[----:B---3--:R-:W-:-:S06]  /*2e00*/  HADD2.F32 R27, -RZ, R4.H0_H0 ;  /* 0x20000004ff1b7230 */ /* 0x008fcc0000004100 */
[----:B------:R-:W0:Y:S01]  /*2e10*/  F2I.FTZ.TRUNC.NTZ R27, R27 ;  /* 0x0000001b001b7305 */ /* 0x000e22000021f100 */
[----:B------:R-:W-:Y:S05]  /*2e20*/  BRA `(.L_x_36348) ;  /* 0x0000000800cc7947 */ /* 0x000fea0003800000 */
.L_x_36351:
        /* <DEDUP_REMOVED lines=9> */
.L_x_36354:
[----:B------:R-:W3:Y:S02]  /*2ec0*/  LDG.E.U16 R4, desc[UR36][R4.64] ;  /* 0x0000002404047981 */ /* 0x000ee4000c1e1500 */
[----:B---3--:R-:W-:-:S06]  /*2ed0*/  HADD2.F32 R27, -RZ, R4.H0_H0 ;  /* 0x20000004ff1b7230 */ /* 0x008fcc0000004100 */
[----:B------:R-:W0:Y:S01]  /*2ee0*/  F2I.FTZ.TRUNC.NTZ R27, R27 ;  /* 0x0000001b001b7305 */ /* 0x000e22000021f100 */
[----:B------:R-:W-:Y:S05]  /*2ef0*/  BRA `(.L_x_36348) ;  /* 0x0000000800987947 */ /* 0x000fea0003800000 */
.L_x_36353:
[----:B------:R-:W3:Y:S02]  /*2f00*/  LDG.E.64 R4, desc[UR36][R4.64] ;  /* 0x0000002404047981 */ /* 0x000ee4000c1e1b00 */
[----:B---3--:R0:W3:Y:S02]  /*2f10*/  F2I.F64.TRUNC R27, R4 ;  /* 0x00000004001b7311 */ /* 0x0080e4000030d100 */
[----:B0--3--:R-:W-:Y:S05]  /*2f20*/  BRA `(.L_x_36348) ;  /* 0x00000008008c7947 */ /* 0x009fea0003800000 */
.L_x_36343:
        /* <DEDUP_REMOVED lines=12> */
.L_x_36357:
[----:B------:R-:W3:Y:S02]  /*2ff0*/  LDG.E.64 R4, desc[UR36][R4.64] ;  /* 0x0000002404047981 */ /* 0x000ee4000c1e1b00 */
[----:B---3--:R0:W3:Y:S02]  /*3000*/  F2I.F64.TRUNC R27, R4 ;  /* 0x00000004001b7311 */ /* 0x0080e4000030d100 */
[----:B0--3--:R-:W-:Y:S05]  /*3010*/  BRA `(.L_x_36348) ;  /* 0x0000000800507947 */ /* 0x009fea0003800000 */
.L_x_36356:
        /* <DEDUP_REMOVED lines=26> */
.L_x_36359:
        /* <DEDUP_REMOVED lines=14> */
.L_x_36358:
[----:B------:R-:W3:Y:S02]  /*32a0*/  LDG.E.U16 R27, desc[UR36][R4.64] ;  /* 0x00000024041b7981 */ /* 0x000ee4000c1e1500 */
[----:B---3--:R-:W-:-:S06]  /*32b0*/  IMAD.U32 R27, R27, 0x10000, RZ ;  /* 0x000100001b1b7824 */ /* 0x008fcc00078e00ff */
[----:B------:R-:W0:Y:S01]  /*32c0*/  F2I.FTZ.TRUNC.NTZ R27, R27 ;  /* 0x0000001b001b7305 */ /* 0x000e22000021f100 */
[----:B------:R-:W-:Y:S05]  /*32d0*/  BRA `(.L_x_36348) ;  /* 0x0000000400a07947 */ /* 0x000fea0003800000 */
.L_x_36355:
        /* <DEDUP_REMOVED lines=10> */
.L_x_36362:
        /* <DEDUP_REMOVED lines=21> */
.L_x_36366:
[----:B------:R-:W-:Y:S05]  /*34d0*/  BSYNC.RECONVERGENT B1 ;  /* 0x0000000000017941 */ /* 0x000fea0003800200 */
.L_x_36365:
[----:B------:R-:W-:Y:S01]  /*34e0*/  IMAD.SHL.U32 R0, R0, 0x100000, RZ ;  /* 0x0010000000007824 */ /* 0x000fe200078e00ff */
[----:B------:R-:W-:-:S04]  /*34f0*/  LEA R3, R3, 0x3b800000, 0x17 ;  /* 0x3b80000003037811 */ /* 0x000fc800078eb8ff */
[----:B------:R-:W-:-:S07]  /*3500*/  LOP3.LUT R27, R3, R0, R27, 0xfe, !PT ;  /* 0x00000000031b7212 */ /* 0x000fce00078efe1b */
.L_x_36364:
[----:B------:R-:W-:Y:S05]  /*3510*/  BSYNC.RECONVERGENT B0 ;  /* 0x0000000000007941 */ /* 0x000fea0003800200 */
.L_x_36363:
[----:B------:R-:W3:Y:S01]  /*3520*/  F2I.FTZ.TRUNC.NTZ R27, R27 ;  /* 0x0000001b001b7305 */ /* 0x000ee2000021f100 */
[----:B------:R-:W-:Y:S05]  /*3530*/  BRA `(.L_x_36348) ;  /* 0x0000000400087947 */ /* 0x000fea0003800000 */
.L_x_36361:
        /* <DEDUP_REMOVED lines=21> */
.L_x_36370:
[----:B------:R-:W-:Y:S05]  /*3690*/  BSYNC.RECONVERGENT B1 ;  /* 0x0000000000017941 */ /* 0x000fea0003800200 */
.L_x_36369:
[----:B------:R-:W-:Y:S01]  /*36a0*/  IMAD.SHL.U32 R0, R0, 0x200000, RZ ;  /* 0x0020000000007824 */ /* 0x000fe200078e00ff */
[----:B------:R-:W-:-:S04]  /*36b0*/  LEA R3, R3, 0x37800000, 0x17 ;  /* 0x3780000003037811 */ /* 0x000fc800078eb8ff */
[----:B------:R-:W-:-:S07]  /*36c0*/  LOP3.LUT R27, R3, R0, R27, 0xfe, !PT ;  /* 0x00000000031b7212 */ /* 0x000fce00078efe1b */
.L_x_36368:
[----:B------:R-:W-:Y:S05]  /*36d0*/  BSYNC.RECONVERGENT B0 ;  /* 0x0000000000007941 */ /* 0x000fea0003800200 */
.L_x_36367:
[----:B------:R-:W0:Y:S01]  /*36e0*/  F2I.FTZ.TRUNC.NTZ R27, R27 ;  /* 0x0000001b001b7305 */ /* 0x000e22000021f100 */
[----:B------:R-:W-:Y:S05]  /*36f0*/  BRA `(.L_x_36348) ;  /* 0x0000000000987947 */ /* 0x000fea0003800000 */
.L_x_36360:
        /* <DEDUP_REMOVED lines=14> */
.L_x_36374:
[----:B------:R-:W-:Y:S05]  /*37e0*/  BSYNC.RECONVERGENT B0 ;  /* 0x0000000000007941 */ /* 0x000fea0003800200 */
.L_x_36373:
[----:B------:R-:W0:Y:S01]  /*37f0*/  F2I.FTZ.TRUNC.NTZ R27, R27 ;  /* 0x0000001b001b7305 */ /* 0x000e22000021f100 */
[----:B------:R-:W-:Y:S05]  /*3800*/  BRA `(.L_x_36348) ;  /* 0x0000000000547947 */ /* 0x000fea0003800000 */
.L_x_36347:
        /* <DEDUP_REMOVED lines=16> */
.L_x_36375:
[----:B------:R-:W-:Y:S01]  /*3910*/  IMAD.MOV.U32 R27, RZ, RZ, RZ ;  /* 0x000000ffff1b7224 */ /* 0x000fe200078e00ff */
[----:B------:R-:W-:Y:S06]  /*3920*/  BRA `(.L_x_36348) ;  /* 0x00000000000c7947 */ /* 0x000fec0003800000 */
.L_x_36372:
[----:B------:R0:W5:Y:S01]  /*3930*/  LDG.E R27, desc[UR36][R4.64] ;  /* 0x00000024041b7981 */ /* 0x000162000c1e1900 */
[----:B------:R-:W-:Y:S05]  /*3940*/  BRA `(.L_x_36348) ;  /* 0x0000000000047947 */ /* 0x000fea0003800000 */
.L_x_36371:
[----:B------:R0:W5:Y:S02]  /*3950*/  LDG.E R27, desc[UR36][R4.64] ;  /* 0x00000024041b7981 */ /* 0x000164000c1e1900 */
.L_x_36348:
[----:B------:R-:W-:-:S07]  /*3960*/  VIADD R29, R29, 0x80 ;  /* 0x000000801d1d7836 */ /* 0x000fce0000000000 */
.L_x_36309:
[----:B------:R-:W-:Y:S05]  /*3970*/  BSYNC.RECONVERGENT B6 ;  /* 0x0000000000067941 */ /* 0x000fea0003800200 */
.L_x_36308:
        /* <DEDUP_REMOVED lines=24> */
.L_x_36381:
[----:B------:R0:W5:Y:S01]  /*3b00*/  LDG.E.U8 R24, desc[UR36][R4.64] ;  /* 0x0000002404187981 */ /* 0x000162000c1e1100 */
[----:B------:R-:W-:Y:S05]  /*3b10*/  BRA `(.L_x_36383) ;  /* 0x0000000c00307947 */ /* 0x000fea0003800000 */
.L_x_36380:
        /* <DEDUP_REMOVED lines=8> */
.L_x_36385:
[----:B------:R0:W5:Y:S01]  /*3ba0*/  LDG.E R24, desc[UR36][R4.64] ;  /* 0x0000002404187981 */ /* 0x000162000c1e1900 */
[----:B------:R-:W-:Y:S05]  /*3bb0*/  BRA `(.L_x_36383) ;  /* 0x0000000c00087947 */ /* 0x000fea0003800000 */
.L_x_36384:
[----:B------:R0:W5:Y:S01]  /*3bc0*/  LDG.E.S16 R24, desc[UR36][R4.64] ;  /* 0x0000002404187981 */ /* 0x000162000c1e1700 */
[----:B------:R-:W-:Y:S05]  /*3bd0*/  BRA `(.L_x_36383) ;  /* 0x0000000c00007947 */ /* 0x000fea0003800000 */
.L_x_36379:
        /* <DEDUP_REMOVED lines=9> */
.L_x_36387:
[----:B------:R-:W2:Y:S02]  /*3c70*/  LDG.E.U16 R4, desc[UR36][R4.64] ;  /* 0x0000002404047981 */ /* 0x000ea4000c1e1500 */
[----:B--2---:R-:W-:-:S06]  /*3c80*/  HADD2.F32 R24, -RZ, R4.H0_H0 ;  /* 0x20000004ff187230 */ /* 0x004fcc0000004100 */
[----:B------:R-:W0:Y:S01]  /*3c90*/  F2I.FTZ.TRUNC.NTZ R24, R24 ;  /* 0x0000001800187305 */ /* 0x000e22000021f100 */
[----:B------:R-:W-:Y:S05]  /*3ca0*/  BRA `(.L_x_36383) ;  /* 0x0000000800cc7947 */ /* 0x000fea0003800000 */
.L_x_36386:
        /* <DEDUP_REMOVED lines=9> */
.L_x_36389:
[----:B------:R-:W2:Y:S02]  /*3d40*/  LDG.E.U16 R4, desc[UR36][R4.64] ;  /* 0x0000002404047981 */ /* 0x000ea4000c1e1500 */
[----:B--2---:R-:W-:-:S06]  /*3d50*/  HADD2.F32 R24, -RZ, R4.H0_H0 ;  /* 0x20000004ff187230 */ /* 0x004fcc0000004100 */
[----:B------:R-:W0:Y:S01]  /*3d60*/  F2I.FTZ.TRUNC.NTZ R24, R24 ;  /* 0x0000001800187305 */ /* 0x000e22000021f100 */
[----:B------:R-:W-:Y:S05]  /*3d70*/  BRA `(.L_x_36383) ;  /* 0x0000000800987947 */ /* 0x000fea0003800000 */
.L_x_36388:
[----:B------:R-:W2:Y:S02]  /*3d80*/  LDG.E.64 R4, desc[UR36][R4.64] ;  /* 0x0000002404047981 */ /* 0x000ea4000c1e1b00 */
[----:B--2---:R0:W1:Y:S02]  /*3d90*/  F2I.F64.TRUNC R24, R4 ;  /* 0x0000000400187311 */ /* 0x004064000030d100 */
[----:B01----:R-:W-:Y:S05]  /*3da0*/  BRA `(.L_x_36383) ;  /* 0x00000008008c7947 */ /* 0x003fea0003800000 */
.L_x_36378:
        /* <DEDUP_REMOVED lines=12> */
.L_x_36392:
[----:B------:R-:W2:Y:S02]  /*3e70*/  LDG.E.64 R4, desc[UR36][R4.64] ;  /* 0x0000002404047981 */ /* 0x000ea4000c1e1b00 */
[----:B--2---:R0:W1:Y:S02]  /*3e80*/  F2I.F64.TRUNC R24, R4 ;  /* 0x0000000400187311 */ /* 0x004064000030d100 */
[----:B01----:R-:W-:Y:S05]  /*3e90*/  BRA `(.L_x_36383) ;  /* 0x0000000800507947 */ /* 0x003fea0003800000 */
.L_x_36391:
        /* <DEDUP_REMOVED lines=26> */
.L_x_36394:
        /* <DEDUP_REMOVED lines=14> */
.L_x_36393:
[----:B------:R-:W2:Y:S02]  /*4120*/  LDG.E.U16 R24, desc[UR36][R4.64] ;  /* 0x0000002404187981 */ /* 0x000ea4000c1e1500 */
[----:B--2---:R-:W-:-:S06]  /*4130*/  IMAD.U32 R24, R24, 0x10000, RZ ;  /* 0x0001000018187824 */ /* 0x004fcc00078e00ff */
[----:B------:R-:W0:Y:S01]  /*4140*/  F2I.FTZ.TRUNC.NTZ R24, R24 ;  /* 0x0000001800187305 */ /* 0x000e22000021f100 */
[----:B------:R-:W-:Y:S05]  /*4150*/  BRA `(.L_x_36383) ;  /* 0x0000000400a07947 */ /* 0x000fea0003800000 */
.L_x_36390:
        /* <DEDUP_REMOVED lines=10> */
.L_x_36397:
        /* <DEDUP_REMOVED lines=21> */
.L_x_36401:
[----:B------:R-:W-:Y:S05]  /*4350*/  BSYNC.RECONVERGENT B1 ;  /* 0x0000000000017941 */ /* 0x000fea0003800200 */
.L_x_36400:
[----:B------:R-:W-:Y:S01]  /*4360*/  IMAD.SHL.U32 R0, R0, 0x100000, RZ ;  /* 0x0010000000007824 */ /* 0x000fe200078e00ff */
[----:B------:R-:W-:-:S04]  /*4370*/  LEA R3, R3, 0x3b800000, 0x17 ;  /* 0x3b80000003037811 */ /* 0x000fc800078eb8ff */
[----:B------:R-:W-:-:S07]  /*4380*/  LOP3.LUT R24, R3, R0, R7, 0xfe, !PT ;  /* 0x0000000003187212 */ /* 0x000fce00078efe07 */
.L_x_36399:
[----:B------:R-:W-:Y:S05]  /*4390*/  BSYNC.RECONVERGENT B0 ;  /* 0x0000000000007941 */ /* 0x000fea0003800200 */
.L_x_36398:
[----:B------:R-:W0:Y:S01]  /*43a0*/  F2I.FTZ.TRUNC.NTZ R24, R24 ;  /* 0x0000001800187305 */ /* 0x000e22000021f100 */
[----:B------:R-:W-:Y:S05]  /*43b0*/  BRA `(.L_x_36383) ;  /* 0x0000000400087947 */ /* 0x000fea0003800000 */
.L_x_36396:
        /* <DEDUP_REMOVED lines=21> */
.L_x_36405:
[----:B------:R-:W-:Y:S05]  /*4510*/  BSYNC.RECONVERGENT B1 ;  /* 0x0000000000017941 */ /* 0x000fea0003800200 */
.L_x_36404:
[----:B------:R-:W-:Y:S01]  /*4520*/  IMAD.SHL.U32 R0, R0, 0x200000, RZ ;  /* 0x0020000000007824 */ /* 0x000fe200078e00ff */
[----:B------:R-:W-:-:S04]  /*4530*/  LEA R3, R3, 0x37800000, 0x17 ;  /* 0x3780000003037811 */ /* 0x000fc800078eb8ff */
[----:B------:R-:W-:-:S07]  /*4540*/  LOP3.LUT R24, R3, R0, R7, 0xfe, !PT ;  /* 0x0000000003187212 */ /* 0x000fce00078efe07 */
.L_x_36403:
[----:B------:R-:W-:Y:S05]  /*4550*/  BSYNC.RECONVERGENT B0 ;  /* 0x0000000000007941 */ /* 0x000fea0003800200 */
.L_x_36402:
[----:B------:R-:W0:Y:S01]  /*4560*/  F2I.FTZ.TRUNC.NTZ R24, R24 ;  /* 0x0000001800187305 */ /* 0x000e22000021f100 */
[----:B------:R-:W-:Y:S05]  /*4570*/  BRA `(.L_x_36383) ;  /* 0x0000000000987947 */ /* 0x000fea0003800000 */
.L_x_36395:
        /* <DEDUP_REMOVED lines=14> */
.L_x_36409:
[----:B------:R-:W-:Y:S05]  /*4660*/  BSYNC.RECONVERGENT B0 ;  /* 0x0000000000007941 */ /* 0x000fea0003800200 */
.L_x_36408:
[----:B------:R-:W0:Y:S01]  /*4670*/  F2I.FTZ.TRUNC.NTZ R24, R24 ;  /* 0x0000001800187305 */ /* 0x000e22000021f100 */
[----:B------:R-:W-:Y:S05]  /*4680*/  BRA `(.L_x_36383) ;  /* 0x0000000000547947 */ /* 0x000fea0003800000 */
.L_x_36382:
        /* <DEDUP_REMOVED lines=16> */
.L_x_36410:
[----:B------:R-:W-:Y:S01]  /*4790*/  IMAD.MOV.U32 R24, RZ, RZ, RZ ;  /* 0x000000ffff187224 */ /* 0x000fe200078e00ff */
[----:B------:R-:W-:Y:S06]  /*47a0*/  BRA `(.L_x_36383) ;  /* 0x00000000000c7947 */ /* 0x000fec0003800000 */
.L_x_36407:
[----:B------:R0:W5:Y:S01]  /*47b0*/  LDG.E R24, desc[UR36][R4.64] ;  /* 0x0000002404187981 */ /* 0x000162000c1e1900 */
[----:B------:R-:W-:Y:S05]  /*47c0*/  BRA `(.L_x_36383) ;  /* 0x0000000000047947 */ /* 0x000fea0003800000 */
.L_x_36406:
[----:B------:R0:W5:Y:S02]  /*47d0*/  LDG.E R24, desc[UR36][R4.64] ;  /* 0x0000002404187981 */ /* 0x000164000c1e1900 */
.L_x_36383:
        /* <DEDUP_REMOVED lines=18> */
.L_x_36414:
[----:B------:R0:W5:Y:S01]  /*4900*/  LDG.E.U8 R23, desc[UR36][R4.64] ;  /* 0x0000002404177981 */ /* 0x000162000c1e1100 */
[----:B------:R-:W-:Y:S05]  /*4910*/  BRA `(.L_x_36416) ;  /* 0x0000000c00307947 */ /* 0x000fea0003800000 */
.L_x_36413:
        /* <DEDUP_REMOVED lines=8> */
.L_x_36418:
[----:B------:R0:W5:Y:S01]  /*49a0*/  LDG.E R23, desc[UR36][R4.64] ;  /* 0x0000002404177981 */ /* 0x000162000c1e1900 */
[----:B------:R-:W-:Y:S05]  /*49b0*/  BRA `(.L_x_36416) ;  /* 0x0000000c00087947 */ /* 0x000fea0003800000 */
.L_x_36417:
[----:B------:R0:W5:Y:S01]  /*49c0*/  LDG.E.S16 R23, desc[UR36][R4.64] ;  /* 0x0000002404177981 */ /* 0x000162000c1e1700 */
[----:B------:R-:W-:Y:S05]  /*49d0*/  BRA `(.L_x_36416) ;  /* 0x0000000c00007947 */ /* 0x000fea0003800000 */
.L_x_36412:
        /* <DEDUP_REMOVED lines=9> */
.L_x_36420:
[----:B------:R-:W3:Y:S02]  /*4a70*/  LDG.E.U16 R4, desc[UR36][R4.64] ;  /* 0x0000002404047981 */ /* 0x000ee4000c1e1500 */
[----:B---3--:R-:W-:-:S06]  /*4a80*/  HADD2.F32 R23, -RZ, R4.H0_H0 ;  /* 0x20000004ff177230 */ /* 0x008fcc0000004100 */
[----:B------:R-:W0:Y:S01]  /*4a90*/  F2I.FTZ.TRUNC.NTZ R23, R23 ;  /* 0x0000001700177305 */ /* 0x000e22000021f100 */
[----:B------:R-:W-:Y:S05]  /*4aa0*/  BRA `(.L_x_36416) ;  /* 0x0000000800cc7947 */ /* 0x000fea0003800000 */
.L_x_36419:
        /* <DEDUP_REMOVED lines=9> */
.L_x_36422:
[----:B------:R-:W3:Y:S02]  /*4b40*/  LDG.E.U16 R4, desc[UR36][R4.64] ;  /* 0x0000002404047981 */ /* 0x000ee4000c1e1500 */
[----:B---3--:R-:W-:-:S06]  /*4b50*/  HADD2.F32 R23, -RZ, R4.H0_H0 ;  /* 0x20000004ff177230 */ /* 0x008fcc0000004100 */
[----:B------:R-:W0:Y:S01]  /*4b60*/  F2I.FTZ.TRUNC.NTZ R23, R23 ;  /* 0x0000001700177305 */ /* 0x000e22000021f100 */
[----:B------:R-:W-:Y:S05]  /*4b70*/  BRA `(.L_x_36416) ;  /* 0x0000000800987947 */ /* 0x000fea0003800000 */
.L_x_36421:
[----:B------:R-:W3:Y:S02]  /*4b80*/  LDG.E.64 R4, desc[UR36][R4.64] ;  /* 0x0000002404047981 */ /* 0x000ee4000c1e1b00 */
[----:B---3--:R0:W3:Y:S02]  /*4b90*/  F2I.F64.TRUNC R23, R4 ;  /* 0x0000000400177311 */ /* 0x0080e4000030d100 */
[----:B0--3--:R-:W-:Y:S05]  /*4ba0*/  BRA `(.L_x_36416) ;  /* 0x00000008008c7947 */ /* 0x009fea0003800000 */
.L_x_36411:
        /* <DEDUP_REMOVED lines=12> */
.L_x_36425:
[----:B------:R-:W3:Y:S02]  /*4c70*/  LDG.E.64 R4, desc[UR36][R4.64] ;  /* 0x0000002404047981 */ /* 0x000ee4000c1e1b00 */
[----:B---3--:R0:W3:Y:S02]  /*4c80*/  F2I.F64.TRUNC R23, R4 ;  /* 0x0000000400177311 */ /* 0x0080e4000030d100 */
[----:B0--3--:R-:W-:Y:S05]  /*4c90*/  BRA `(.L_x_36416) ;  /* 0x0000000800507947 */ /* 0x009fea0003800000 */
.L_x_36424:
        /* <DEDUP_REMOVED lines=26> */
.L_x_36427:
        /* <DEDUP_REMOVED lines=14> */
.L_x_36426:
[----:B------:R-:W3:Y:S02]  /*4f20*/  LDG.E.U16 R23, desc[UR36][R4.64] ;  /* 0x0000002404177981 */ /* 0x000ee4000c1e1500 */
[----:B---3--:R-:W-:-:S06]  /*4f30*/  IMAD.U32 R23, R23, 0x10000, RZ ;  /* 0x0001000017177824 */ /* 0x008fcc00078e00ff */
[----:B------:R-:W0:Y:S01]  /*4f40*/  F2I.FTZ.TRUNC.NTZ R23, R23 ;  /* 0x0000001700177305 */ /* 0x000e22000021f100 */
[----:B------:R-:W-:Y:S05]  /*4f50*/  BRA `(.L_x_36416) ;  /* 0x0000000400a07947 */ /* 0x000fea0003800000 */
.L_x_36423:
        /* <DEDUP_REMOVED lines=10> */
.L_x_36430:
        /* <DEDUP_REMOVED lines=21> */
.L_x_36434:
[----:B------:R-:W-:Y:S05]  /*5150*/  BSYNC.RECONVERGENT B1 ;  /* 0x0000000000017941 */ /* 0x000fea0003800200 */
.L_x_36433:
[----:B------:R-:W-:Y:S01]  /*5160*/  IMAD.SHL.U32 R0, R0, 0x100000, RZ ;  /* 0x0010000000007824 */ /* 0x000fe200078e00ff */
[----:B------:R-:W-:-:S04]  /*5170*/  LEA R3, R3, 0x3b800000, 0x17 ;  /* 0x3b80000003037811 */ /* 0x000fc800078eb8ff */
[----:B------:R-:W-:-:S07]  /*5180*/  LOP3.LUT R23, R3, R0, R23, 0xfe, !PT ;  /* 0x0000000003177212 */ /* 0x000fce00078efe17 */
.L_x_36432:
[----:B------:R-:W-:Y:S05]  /*5190*/  BSYNC.RECONVERGENT B0 ;  /* 0x0000000000007941 */ /* 0x000fea0003800200 */
.L_x_36431:
[----:B------:R-:W3:Y:S01]  /*51a0*/  F2I.FTZ.TRUNC.NTZ R23, R23 ;  /* 0x0000001700177305 */ /* 0x000ee2000021f100 */
[----:B------:R-:W-:Y:S05]  /*51b0*/  BRA `(.L_x_36416) ;  /* 0x0000000400087947 */ /* 0x000fea0003800000 */
.L_x_36429:
        /* <DEDUP_REMOVED lines=21> */
.L_x_36438:
[----:B------:R-:W-:Y:S05]  /*5310*/  BSYNC.RECONVERGENT B1 ;  /* 0x0000000000017941 */ /* 0x000fea0003800200 */
.L_x_36437:
[----:B------:R-:W-:Y:S01]  /*5320*/  IMAD.SHL.U32 R0, R0, 0x200000, RZ ;  /* 0x0020000000007824 */ /* 0x000fe200078e00ff */
[----:B------:R-:W-:-:S04]  /*5330*/  LEA R3, R3, 0x37800000, 0x17 ;  /* 0x3780000003037811 */ /* 0x000fc800078eb8ff */
[----:B------:R-:W-:-:S07]  /*5340*/  LOP3.LUT R23, R3, R0, R23, 0xfe, !PT ;  /* 0x0000000003177212 */ /* 0x000fce00078efe17 */
.L_x_36436:
[----:B------:R-:W-:Y:S05]  /*5350*/  BSYNC.RECONVERGENT B0 ;  /* 0x0000000000007941 */ /* 0x000fea0003800200 */
.L_x_36435:
[----:B------:R-:W0:Y:S01]  /*5360*/  F2I.FTZ.TRUNC.NTZ R23, R23 ;  /* 0x0000001700177305 */ /* 0x000e22000021f100 */
[----:B------:R-:W-:Y:S05]  /*5370*/  BRA `(.L_x_36416) ;  /* 0x0000000000987947 */ /* 0x000fea0003800000 */
.L_x_36428:
        /* <DEDUP_REMOVED lines=14> */
.L_x_36442:
[----:B------:R-:W-:Y:S05]  /*5460*/  BSYNC.RECONVERGENT B0 ;  /* 0x0000000000007941 */ /* 0x000fea0003800200 */
.L_x_36441:
[----:B------:R-:W0:Y:S01]  /*5470*/  F2I.FTZ.TRUNC.NTZ R23, R23 ;  /* 0x0000001700177305 */ /* 0x000e22000021f100 */
[----:B------:R-:W-:Y:S05]  /*5480*/  BRA `(.L_x_36416) ;  /* 0x0000000000547947 */ /* 0x000fea0003800000 */
.L_x_36415:
        /* <DEDUP_REMOVED lines=16> */
.L_x_36443:
[----:B------:R-:W-:Y:S01]  /*5590*/  IMAD.MOV.U32 R23, RZ, RZ, RZ ;  /* 0x000000ffff177224 */ /* 0x000fe200078e00ff */
[----:B------:R-:W-:Y:S06]  /*55a0*/  BRA `(.L_x_36416) ;  /* 0x00000000000c7947 */ /* 0x000fec0003800000 */
.L_x_36440:
[----:B------:R0:W5:Y:S01]  /*55b0*/  LDG.E R23, desc[UR36][R4.64] ;  /* 0x0000002404177981 */ /* 0x000162000c1e1900 */
[----:B------:R-:W-:Y:S05]  /*55c0*/  BRA `(.L_x_36416) ;  /* 0x0000000000047947 */ /* 0x000fea0003800000 */
.L_x_36439:
[----:B------:R0:W5:Y:S02]  /*55d0*/  LDG.E R23, desc[UR36][R4.64] ;  /* 0x0000002404177981 */ /* 0x000164000c1e1900 */
.L_x_36416:
[----:B------:R-:W-:-:S07]  /*55e0*/  VIADD R29, R29, 0x80 ;  /* 0x000000801d1d7836 */ /* 0x000fce0000000000 */
.L_x_36377:
[----:B------:R-:W-:Y:S05]  /*55f0*/  BSYNC.RECONVERGENT B6 ;  /* 0x0000000000067941 */ /* 0x000fea0003800200 */
.L_x_36376:
        /* <DEDUP_REMOVED lines=24> */
.L_x_36449:
[----:B------:R0:W5:Y:S01]  /*5780*/  LDG.E.U8 R19, desc[UR36][R4.64] ;  /* 0x0000002404137981 */ /* 0x000162000c1e1100 */
[----:B------:R-:W-:Y:S05]  /*5790*/  BRA `(.L_x_36451) ;  /* 0x0000000c00307947 */ /* 0x000fea0003800000 */
.L_x_36448:
        /* <DEDUP_REMOVED lines=8> */
.L_x_36453:
[----:B------:R3:W5:Y:S01]  /*5820*/  LDG.E R19, desc[UR36][R4.64] ;  /* 0x0000002404137981 */ /* 0x000762000c1e1900 */
[----:B------:R-:W-:Y:S05]  /*5830*/  BRA `(.L_x_36451) ;  /* 0x0000000c00087947 */ /* 0x000fea0003800000 */
.L_x_36452:
[----:B------:R2:W5:Y:S01]  /*5840*/  LDG.E.S16 R19, desc[UR36][R4.64] ;  /* 0x0000002404137981 */ /* 0x000562000c1e1700 */
[----:B------:R-:W-:Y:S05]  /*5850*/  BRA `(.L_x_36451) ;  /* 0x0000000c00007947 */ /* 0x000fea0003800000 */
.L_x_36447:
        /* <DEDUP_REMOVED lines=9> */
.L_x_36455:
[----:B------:R-:W2:Y:S02]  /*58f0*/  LDG.E.U16 R4, desc[UR36][R4.64] ;  /* 0x0000002404047981 */ /* 0x000ea4000c1e1500 */
[----:B--2---:R-:W-:-:S06]  /*5900*/  HADD2.F32 R19, -RZ, R4.H0_H0 ;  /* 0x20000004ff137230 */ /* 0x004fcc0000004100 */
[----:B------:R-:W0:Y:S01]  /*5910*/  F2I.FTZ.TRUNC.NTZ R19, R19 ;  /* 0x0000001300137305 */ /* 0x000e22000021f100 */
[----:B------:R-:W-:Y:S05]  /*5920*/  BRA `(.L_x_36451) ;  /* 0x0000000800cc7947 */ /* 0x000fea0003800000 */
.L_x_36454:
        /* <DEDUP_REMOVED lines=9> */
.L_x_36457:
[----:B------:R-:W2:Y:S02]  /*59c0*/  LDG.E.U16 R4, desc[UR36][R4.64] ;  /* 0x0000002404047981 */ /* 0x000ea4000c1e1500 */
[----:B--2---:R-:W-:-:S06]  /*59d0*/  HADD2.F32 R19, -RZ, R4.H0_H0 ;  /* 0x20000004ff137230 */ /* 0x004fcc0000004100 */
[----:B------:R-:W0:Y:S01]  /*59e0*/  F2I.FTZ.TRUNC.NTZ R19, R19 ;  /* 0x0000001300137305 */ /* 0x000e22000021f100 */
[----:B------:R-:W-:Y:S05]  /*59f0*/  BRA `(.L_x_36451) ;  /* 0x0000000800987947 */ /* 0x000fea0003800000 */
.L_x_36456:
[----:B------:R-:W2:Y:S02]  /*5a00*/  LDG.E.64 R4, desc[UR36][R4.64] ;  /* 0x0000002404047981 */ /* 0x000ea4000c1e1b00 */
[----:B--2---:R0:W1:Y:S02]  /*5a10*/  F2I.F64.TRUNC R19, R4 ;  /* 0x0000000400137311 */ /* 0x004064000030d100 */
[----:B01----:R-:W-:Y:S05]  /*5a20*/  BRA `(.L_x_36451) ;  /* 0x00000008008c7947 */ /* 0x003fea0003800000 */
.L_x_36446:
        /* <DEDUP_REMOVED lines=12> */
.L_x_36460:
[----:B------:R-:W2:Y:S02]  /*5af0*/  LDG.E.64 R4, desc[UR36][R4.64] ;  /* 0x0000002404047981 */ /* 0x000ea4000c1e1b00 */
[----:B--2---:R0:W1:Y:S02]  /*5b00*/  F2I.F64.TRUNC R19, R4 ;  /* 0x0000000400137311 */ /* 0x004064000030d100 */
[----:B01----:R-:W-:Y:S05]  /*5b10*/  BRA `(.L_x_36451) ;  /* 0x0000000800507947 */ /* 0x003fea0003800000 */
.L_x_36459:
        /* <DEDUP_REMOVED lines=26> */
.L_x_36462:
        /* <DEDUP_REMOVED lines=14> */
.L_x_36461:
[----:B------:R-:W2:Y:S02]  /*5da0*/  LDG.E.U16 R19, desc[UR36][R4.64] ;  /* 0x0000002404137981 */ /* 0x000ea4000c1e1500 */
[----:B--2---:R-:W-:-:S06]  /*5db0*/  IMAD.U32 R19, R19, 0x10000, RZ ;  /* 0x0001000013137824 */ /* 0x004fcc00078e00ff */
[----:B------:R-:W0:Y:S01]  /*5dc0*/  F2I.FTZ.TRUNC.NTZ R19, R19 ;  /* 0x0000001300137305 */ /* 0x000e22000021f100 */
[----:B------:R-:W-:Y:S05]  /*5dd0*/  BRA `(.L_x_36451) ;  /* 0x0000000400a07947 */ /* 0x000fea0003800000 */
.L_x_36458:
        /* <DEDUP_REMOVED lines=10> */
.L_x_36465:
        /* <DEDUP_REMOVED lines=21> */
.L_x_36469:
[----:B------:R-:W-:Y:S05]  /*5fd0*/  BSYNC.RECONVERGENT B1 ;  /* 0x0000000000017941 */ /* 0x000fea0003800200 */
.L_x_36468:
[----:B------:R-:W-:Y:S01]  /*5fe0*/  IMAD.SHL.U32 R0, R0, 0x100000, RZ ;  /* 0x0010000000007824 */ /* 0x000fe200078e00ff */
[----:B------:R-:W-:-:S04]  /*5ff0*/  LEA R3, R3, 0x3b800000, 0x17 ;  /* 0x3b80000003037811 */ /* 0x000fc800078eb8ff */
[----:B------:R-:W-:-:S07]  /*6000*/  LOP3.LUT R19, R3, R0, R19, 0xfe, !PT ;  /* 0x0000000003137212 */ /* 0x000fce00078efe13 */
.L_x_36467:
[----:B------:R-:W-:Y:S05]  /*6010*/  BSYNC.RECONVERGENT B0 ;  /* 0x0000000000007941 */ /* 0x000fea0003800200 */
.L_x_36466:
[----:B------:R-:W0:Y:S01]  /*6020*/  F2I.FTZ.TRUNC.NTZ R19, R19 ;  /* 0x0000001300137305 */ /* 0x000e22000021f100 */
[----:B------:R-:W-:Y:S05]  /*6030*/  BRA `(.L_x_36451) ;  /* 0x0000000400087947 */ /* 0x000fea0003800000 */
.L_x_36464:
        /* <DEDUP_REMOVED lines=21> */
.L_x_36473:
[----:B------:R-:W-:Y:S05]  /*6190*/  BSYNC.RECONVERGENT B1 ;  /* 0x0000000000017941 */ /* 0x000fea0003800200 */
.L_x_36472:
[----:B------:R-:W-:Y:S01]  /*61a0*/  IMAD.SHL.U32 R0, R0, 0x200000, RZ ;  /* 0x0020000000007824 */ /* 0x000fe200078e00ff */
[----:B------:R-:W-:-:S04]  /*61b0*/  LEA R3, R3, 0x37800000, 0x17 ;  /* 0x3780000003037811 */ /* 0x000fc800078eb8ff */
[----:B------:R-:W-:-:S07]  /*61c0*/  LOP3.LUT R19, R3, R0, R19, 0xfe, !PT ;  /* 0x0000000003137212 */ /* 0x000fce00078efe13 */
.L_x_36471:
[----:B------:R-:W-:Y:S05]  /*61d0*/  BSYNC.RECONVERGENT B0 ;  /* 0x0000000000007941 */ /* 0x000fea0003800200 */
.L_x_36470:
[----:B------:R-:W0:Y:S01]  /*61e0*/  F2I.FTZ.TRUNC.NTZ R19, R19 ;  /* 0x0000001300137305 */ /* 0x000e22000021f100 */
[----:B------:R-:W-:Y:S05]  /*61f0*/  BRA `(.L_x_36451) ;  /* 0x0000000000987947 */ /* 0x000fea0003800000 */
.L_x_36463:
        /* <DEDUP_REMOVED lines=14> */
.L_x_36477:
[----:B------:R-:W-:Y:S05]  /*62e0*/  BSYNC.RECONVERGENT B0 ;  /* 0x0000000000007941 */ /* 0x000fea0003800200 */
.L_x_36476:
[----:B------:R-:W0:Y:S01]  /*62f0*/  F2I.FTZ.TRUNC.NTZ R19, R19 ;  /* 0x0000001300137305 */ /* 0x000e22000021f100 */
[----:B------:R-:W-:Y:S05]  /*6300*/  BRA `(.L_x_36451) ;  /* 0x0000000000547947 */ /* 0x000fea0003800000 */
.L_x_36450:
        /* <DEDUP_REMOVED lines=16> */
.L_x_36478:
[----:B------:R-:W-:Y:S01]  /*6410*/  IMAD.MOV.U32 R19, RZ, RZ, RZ ;  /* 0x000000ffff137224 */ /* 0x000fe200078e00ff */
[----:B------:R-:W-:Y:S06]  /*6420*/  BRA `(.L_x_36451) ;  /* 0x00000000000c7947 */ /* 0x000fec0003800000 */
.L_x_36475:
[----:B------:R0:W5:Y:S01]  /*6430*/  LDG.E R19, desc[UR36][R4.64] ;  /* 0x0000002404137981 */ /* 0x000162000c1e1900 */
[----:B------:R-:W-:Y:S05]  /*6440*/  BRA `(.L_x_36451) ;  /* 0x0000000000047947 */ /* 0x000fea0003800000 */
.L_x_36474:
[----:B------:R0:W5:Y:S02]  /*6450*/  LDG.E R19, desc[UR36][R4.64] ;  /* 0x0000002404137981 */ /* 0x000164000c1e1900 */
.L_x_36451:
        /* <DEDUP_REMOVED lines=19> */
.L_x_36482:
[----:B------:R0:W5:Y:S01]  /*6590*/  LDG.E.U8 R22, desc[UR36][R4.64] ;  /* 0x0000002404167981 */ /* 0x000162000c1e1100 */
[----:B------:R-:W-:Y:S05]  /*65a0*/  BRA `(.L_x_36445) ;  /* 0x0000000c002c7947 */ /* 0x000fea0003800000 */
.L_x_36481:
        /* <DEDUP_REMOVED lines=8> */
.L_x_36485:
[----:B------:R0:W5:Y:S01]  /*6630*/  LDG.E R22, desc[UR36][R4.64] ;  /* 0x0000002404167981 */ /* 0x000162000c1e1900 */
[----:B------:R-:W-:Y:S05]  /*6640*/  BRA `(.L_x_36445) ;  /* 0x0000000c00047947 */ /* 0x000fea0003800000 */
.L_x_36484:
[----:B------:R0:W5:Y:S01]  /*6650*/  LDG.E.S16 R22, desc[UR36][R4.64] ;  /* 0x0000002404167981 */ /* 0x000162000c1e1700 */
[----:B------:R-:W-:Y:S05]  /*6660*/  BRA `(.L_x_36445) ;  /* 0x0000000800fc7947 */ /* 0x000fea0003800000 */
.L_x_36480:
        /* <DEDUP_REMOVED lines=9> */
.L_x_36487:
[----:B------:R-:W2:Y:S02]  /*6700*/  LDG.E.U16 R4, desc[UR36][R4.64] ;  /* 0x0000002404047981 */ /* 0x000ea4000c1e1500 */
[----:B--2---:R-:W-:-:S06]  /*6710*/  HADD2.F32 R22, -RZ, R4.H0_H0 ;  /* 0x20000004ff167230 */ /* 0x004fcc0000004100 */
[----:B------:R-:W0:Y:S01]  /*6720*/  F2I.FTZ.TRUNC.NTZ R22, R22 ;  /* 0x0000001600167305 */ /* 0x000e22000021f100 */
[----:B------:R-:W-:Y:S05]  /*6730*/  BRA `(.L_x_36445) ;  /* 0x0000000800c87947 */ /* 0x000fea0003800000 */
.L_x_36486:
        /* <DEDUP_REMOVED lines=9> */
.L_x_36489:
[----:B------:R-:W2:Y:S02]  /*67d0*/  LDG.E.U16 R4, desc[UR36][R4.64] ;  /* 0x0000002404047981 */ /* 0x000ea4000c1e1500 */
[----:B--2---:R-:W-:-:S06]  /*67e0*/  HADD2.F32 R22, -RZ, R4.H0_H0 ;  /* 0x20000004ff167230 */ /* 0x004fcc0000004100 */
[----:B------:R-:W0:Y:S01]  /*67f0*/  F2I.FTZ.TRUNC.NTZ R22, R22 ;  /* 0x0000001600167305 */ /* 0x000e22000021f100 */
[----:B------:R-:W-:Y:S05]  /*6800*/  BRA `(.L_x_36445) ;  /* 0x0000000800947947 */ /* 0x000fea0003800000 */
.L_x_36488:
[----:B------:R-:W2:Y:S02]  /*6810*/  LDG.E.64 R4, desc[UR36][R4.64] ;  /* 0x0000002404047981 */ /* 0x000ea4000c1e1b00 */
[----:B--2---:R0:W1:Y:S02]  /*6820*/  F2I.F64.TRUNC R22, R4 ;  /* 0x0000000400167311 */ /* 0x004064000030d100 */
[----:B01----:R-:W-:Y:S05]  /*6830*/  BRA `(.L_x_36445) ;  /* 0x0000000800887947 */ /* 0x003fea0003800000 */
.L_x_36479:
        /* <DEDUP_REMOVED lines=12> */
.L_x_36492:
[----:B------:R-:W2:Y:S02]  /*6900*/  LDG.E.64 R4, desc[UR36][R4.64] ;  /* 0x0000002404047981 */ /* 0x000ea4000c1e1b00 */
[----:B--2---:R0:W1:Y:S02]  /*6910*/  F2I.F64.TRUNC R22, R4 ;  /* 0x0000000400167311 */ /* 0x004064000030d100 */
[----:B01----:R-:W-:Y:S05]  /*6920*/  BRA `(.L_x_36445) ;  /* 0x00000008004c7947 */ /* 0x003fea0003800000 */
.L_x_36491:
        /* <DEDUP_REMOVED lines=26> */
.L_x_36494:
        /* <DEDUP_REMOVED lines=14> */
.L_x_36493:
[----:B------:R-:W2:Y:S02]  /*6bb0*/  LDG.E.U16 R22, desc[UR36][R4.64] ;  /* 0x0000002404167981 */ /* 0x000ea4000c1e1500 */
[----:B--2---:R-:W-:-:S06]  /*6bc0*/  IMAD.U32 R22, R22, 0x10000, RZ ;  /* 0x0001000016167824 */ /* 0x004fcc00078e00ff */
[----:B------:R-:W0:Y:S01]  /*6bd0*/  F2I.FTZ.TRUNC.NTZ R22, R22 ;  /* 0x0000001600167305 */ /* 0x000e22000021f100 */
[----:B------:R-:W-:Y:S05]  /*6be0*/  BRA `(.L_x_36445) ;  /* 0x00000004009c7947 */ /* 0x000fea0003800000 */
.L_x_36490:
        /* <DEDUP_REMOVED lines=10> */
.L_x_36497:
        /* <DEDUP_REMOVED lines=21> */
.L_x_36501:
[----:B------:R-:W-:Y:S05]  /*6de0*/  BSYNC.RECONVERGENT B1 ;  /* 0x0000000000017941 */ /* 0x000fea0003800200 */
.L_x_36500:
[----:B------:R-:W-:Y:S01]  /*6df0*/  IMAD.SHL.U32 R0, R0, 0x100000, RZ ;  /* 0x0010000000007824 */ /* 0x000fe200078e00ff */
[----:B------:R-:W-:-:S04]  /*6e00*/  LEA R3, R3, 0x3b800000, 0x17 ;  /* 0x3b80000003037811 */ /* 0x000fc800078eb8ff */
[----:B------:R-:W-:-:S07]  /*6e10*/  LOP3.LUT R22, R3, R0, R7, 0xfe, !PT ;  /* 0x0000000003167212 */ /* 0x000fce00078efe07 */
.L_x_36499:
[----:B------:R-:W-:Y:S05]  /*6e20*/  BSYNC.RECONVERGENT B0 ;  /* 0x0000000000007941 */ /* 0x000fea0003800200 */
.L_x_36498:
[----:B------:R-:W0:Y:S01]  /*6e30*/  F2I.FTZ.TRUNC.NTZ R22, R22 ;  /* 0x0000001600167305 */ /* 0x000e22000021f100 */
[----:B------:R-:W-:Y:S05]  /*6e40*/  BRA `(.L_x_36445) ;  /* 0x0000000400047947 */ /* 0x000fea0003800000 */
.L_x_36496:
        /* <DEDUP_REMOVED lines=21> */
.L_x_36505:
[----:B------:R-:W-:Y:S05]  /*6fa0*/  BSYNC.RECONVERGENT B1 ;  /* 0x0000000000017941 */ /* 0x000fea0003800200 */
.L_x_36504:
[----:B------:R-:W-:Y:S01]  /*6fb0*/  IMAD.SHL.U32 R0, R0, 0x200000, RZ ;  /* 0x0020000000007824 */ /* 0x000fe200078e00ff */
[----:B------:R-:W-:-:S04]  /*6fc0*/  LEA R3, R3, 0x37800000, 0x17 ;  /* 0x3780000003037811 */ /* 0x000fc800078eb8ff */
[----:B------:R-:W-:-:S07]  /*6fd0*/  LOP3.LUT R22, R3, R0, R7, 0xfe, !PT ;  /* 0x0000000003167212 */ /* 0x000fce00078efe07 */
.L_x_36503:
[----:B------:R-:W-:Y:S05]  /*6fe0*/  BSYNC.RECONVERGENT B0 ;  /* 0x0000000000007941 */ /* 0x000fea0003800200 */
.L_x_36502:
[----:B------:R-:W0:Y:S01]  /*6ff0*/  F2I.FTZ.TRUNC.NTZ R22, R22 ;  /* 0x0000001600167305 */ /* 0x000e22000021f100 */
[----:B------:R-:W-:Y:S05]  /*7000*/  BRA `(.L_x_36445) ;  /* 0x0000000000947947 */ /* 0x000fea0003800000 */
.L_x_36495:
        /* <DEDUP_REMOVED lines=14> */
.L_x_36509:
[----:B------:R-:W-:Y:S05]  /*70f0*/  BSYNC.RECONVERGENT B0 ;  /* 0x0000000000007941 */ /* 0x000fea0003800200 */
.L_x_36508:
[----:B------:R-:W0:Y:S01]  /*7100*/  F2I.FTZ.TRUNC.NTZ R22, R22 ;  /* 0x0000001600167305 */ /* 0x000e22000021f100 */
[----:B------:R-:W-:Y:S05]  /*7110*/  BRA `(.L_x_36445) ;  /* 0x0000000000507947 */ /* 0x000fea0003800000 */
.L_x_36483:
        /* <DEDUP_REMOVED lines=16> */
.L_x_36510:
[----:B------:R-:W-:Y:S05]  /*7220*/  BRA `(.L_x_36445) ;  /* 0x00000000000c7947 */ /* 0x000fea0003800000 */
.L_x_36507:
[----:B------:R0:W5:Y:S01]  /*7230*/  LDG.E R22, desc[UR36][R4.64] ;  /* 0x0000002404167981 */ /* 0x000162000c1e1900 */
[----:B------:R-:W-:Y:S05]  /*7240*/  BRA `(.L_x_36445) ;  /* 0x0000000000047947 */ /* 0x000fea0003800000 */
.L_x_36506:
[----:B------:R0:W5:Y:S02]  /*7250*/  LDG.E R22, desc[UR36][R4.64] ;  /* 0x0000002404167981 */ /* 0x000164000c1e1900 */
.L_x_36445:
[----:B------:R-:W-:Y:S05]  /*7260*/  BSYNC.RECONVERGENT B6 ;  /* 0x0000000000067941 */ /* 0x000fea0003800200 */
.L_x_36444:
[----:B------:R-:W0:Y:S01]  /*7270*/  LDC.U8 R18, c[0x0][0x3b0] ;  /* 0x0000ec00ff127b82 */ /* 0x000e220000000000 */
[----:B------:R-:W-:Y:S01]  /*7280*/  ISETP.GE.AND P0, PT, R17, R16, PT ;  /* 0x000000101100720c */ /* 0x000fe20003f06270 */
[----:B------:R-:W-:Y:S04]  /*7290*/  BSSY.RECONVERGENT B7, `(.L_x_36511) ;  /* 0x00002be000077945 */ /* 0x000fe80003800200 */
[----:B------:R-:W-:Y:S01]  /*72a0*/  BSSY.RELIABLE B6, `(.L_x_36512) ;  /* 0x00001d7000067945 */ /* 0x000fe20003800100 */
[----:B012345:R-:W-:Y:S02]  /*72b0*/  VIMNMX R4, PT, PT, R25, R28, !PT ;  /* 0x0000001c19047248 */ /* 0x03ffe40007fe0100 */
[----:B------:R-:W-:Y:S02]  /*72c0*/  VIMNMX R26, PT, PT, R27, R26, !PT ;  /* 0x0000001a1b1a7248 */ /* 0x000fe40007fe0100 */
[----:B------:R-:W-:-:S02]  /*72d0*/  VIMNMX R24, PT, PT, R23, R24, !PT ;  /* 0x0000001817187248 */ /* 0x000fc40007fe0100 */
[----:B------:R-:W-:Y:S01]  /*72e0*/  VIMNMX R22, PT, PT, R19, R22, !PT ;  /* 0x0000001613167248 */ /* 0x000fe20007fe0100 */
        /* <DEDUP_REMOVED lines=22> */
.L_x_36517:
[----:B------:R0:W-:Y:S01]  /*7450*/  STG.E.U8 desc[UR36][R8.64], R4 ;  /* 0x0000000408007986 */ /* 0x0001e2000c101124 */
[----:B------:R-:W-:Y:S05]  /*7460*/  BRA `(.L_x_36519) ;  /* 0x0000000c003c7947 */ /* 0x000fea0003800000 */
.L_x_36516:
        /* <DEDUP_REMOVED lines=9> */
.L_x_36521:
[----:B------:R0:W-:Y:S01]  /*7500*/  STG.E desc[UR36][R8.64], R4 ;  /* 0x0000000408007986 */ /* 0x0001e2000c101924 */
[----:B------:R-:W-:Y:S05]  /*7510*/  BRA `(.L_x_36519) ;  /* 0x0000000c00107947 */ /* 0x000fea0003800000 */
.L_x_36520:
[----:B------:R0:W-:Y:S01]  /*7520*/  STG.E.U16 desc[UR36][R8.64], R4 ;  /* 0x0000000408007986 */ /* 0x0001e2000c101524 */
[----:B------:R-:W-:Y:S05]  /*7530*/  BRA `(.L_x_36519) ;  /* 0x0000000c00087947 */ /* 0x000fea0003800000 */
.L_x_36515:
        /* <DEDUP_REMOVED lines=9> */
.L_x_36523:
[----:B------:R-:W-:-:S04]  /*75d0*/  I2FP.F32.S32 R0, R4 ;  /* 0x0000000400007245 */ /* 0x000fc80000201400 */
[----:B------:R-:W-:-:S05]  /*75e0*/  F2FP.F16.F32.PACK_AB R0, RZ, R0 ;  /* 0x00000000ff00723e */ /* 0x000fca00000000ff */
[----:B------:R0:W-:Y:S01]  /*75f0*/  STG.E.U16 desc[UR36][R8.64], R0 ;  /* 0x0000000008007986 */ /* 0x0001e2000c101524 */
[----:B------:R-:W-:Y:S05]  /*7600*/  BRA `(.L_x_36519) ;  /* 0x0000000800d47947 */ /* 0x000fea0003800000 */
.L_x_36522:
        /* <DEDUP_REMOVED lines=10> */
.L_x_36525:
[----:B------:R-:W-:-:S04]  /*76b0*/  I2FP.F32.S32 R4, R4 ;  /* 0x0000000400047245 */ /* 0x000fc80000201400 */
[----:B------:R-:W-:-:S04]  /*76c0*/  F2FP.F16.F32.PACK_AB R3, RZ, R4 ;  /* 0x00000004ff03723e */ /* 0x000fc800000000ff */
[----:B------:R-:W-:-:S05]  /*76d0*/  PRMT R3, R3, 0x5410, RZ ;  /* 0x0000541003037816 */ /* 0x000fca00000000ff */
[----:B------:R3:W-:Y:S01]  /*76e0*/  STG.E desc[UR36][R8.64], R3 ;  /* 0x0000000308007986 */ /* 0x0007e2000c101924 */
[----:B------:R-:W-:Y:S05]  /*76f0*/  BRA `(.L_x_36519) ;  /* 0x0000000800987947 */ /* 0x000fea0003800000 */
.L_x_36524:
[----:B------:R-:W0:Y:S02]  /*7700*/  I2F.F64 R4, R4 ;  /* 0x0000000400047312 */ /* 0x000e240000201c00 */
[----:B0-----:R4:W-:Y:S01]  /*7710*/  STG.E.64 desc[UR36][R8.64], R4 ;  /* 0x0000000408007986 */ /* 0x0019e2000c101b24 */
[----:B------:R-:W-:Y:S05]  /*7720*/  BRA `(.L_x_36519) ;  /* 0x00000008008c7947 */ /* 0x000fea0003800000 */
.L_x_36514:
        /* <DEDUP_REMOVED lines=12> */
.L_x_36528:
[----:B------:R-:W-:Y:S01]  /*77f0*/  CS2R R6, SRZ ;  /* 0x0000000000067805 */ /* 0x000fe2000001ff00 */
[----:B------:R-:W0:Y:S04]  /*7800*/  I2F.F64 R4, R4 ;  /* 0x0000000400047312 */ /* 0x000e280000201c00 */
[----:B0-----:R0:W-:Y:S01]  /*7810*/  STG.E.128 desc[UR36][R8.64], R4 ;  /* 0x0000000408007986 */ /* 0x0011e2000c101d24 */
[----:B------:R-:W-:Y:S05]  /*7820*/  BRA `(.L_x_36519) ;  /* 0x00000008004c7947 */ /* 0x000fea0003800000 */
.L_x_36527:
        /* <DEDUP_REMOVED lines=19> */
.L_x_36532:
[----:B------:R-:W-:Y:S05]  /*7960*/  BSYNC.RECONVERGENT B0 ;  /* 0x0000000000007941 */ /* 0x000fea0003800200 */
.L_x_36531:
[----:B------:R-:W-:-:S05]  /*7970*/  LOP3.LUT R5, R0, 0x80, R5, 0xf8, !PT ;  /* 0x0000008000057812 */ /* 0x000fca00078ef805 */
[----:B------:R0:W-:Y:S01]  /*7980*/  STG.E.U8 desc[UR36][R8.64], R5 ;  /* 0x0000000508007986 */ /* 0x0001e2000c101124 */
[----:B------:R-:W-:Y:S05]  /*7990*/  BRA `(.L_x_36519) ;  /* 0x0000000400f07947 */ /* 0x000fea0003800000 */
.L_x_36530:
        /* <DEDUP_REMOVED lines=15> */
.L_x_36534:
[----:B------:R-:W-:Y:S05]  /*7a90*/  BSYNC.RECONVERGENT B0 ;  /* 0x0000000000007941 */ /* 0x000fea0003800200 */
.L_x_36533:
[----:B------:R-:W-:-:S05]  /*7aa0*/  LOP3.LUT R5, R0, 0x80, R5, 0xf8, !PT ;  /* 0x0000008000057812 */ /* 0x000fca00078ef805 */
[----:B------:R0:W-:Y:S01]  /*7ab0*/  STG.E.U8 desc[UR36][R8.64], R5 ;  /* 0x0000000508007986 */ /* 0x0001e2000c101124 */
[----:B------:R-:W-:Y:S05]  /*7ac0*/  BRA `(.L_x_36519) ;  /* 0x0000000400a47947 */ /* 0x000fea0003800000 */
.L_x_36529:
[----:B------:R-:W-:-:S04]  /*7ad0*/  I2FP.F32.S32 R0, R4 ;  /* 0x0000000400007245 */ /* 0x000fc80000201400 */
[----:B------:R-:W-:-:S05]  /*7ae0*/  F2FP.BF16.F32.PACK_AB R0, RZ, R0 ;  /* 0x00000000ff00723e */ /* 0x000fca00000010ff */
[----:B------:R0:W-:Y:S01]  /*7af0*/  STG.E.U16 desc[UR36][R8.64], R0 ;  /* 0x0000000008007986 */ /* 0x0001e2000c101524 */
[----:B------:R-:W-:Y:S05]  /*7b00*/  BRA `(.L_x_36519) ;  /* 0x0000000400947947 */ /* 0x000fea0003800000 */
.L_x_36526:
        /* <DEDUP_REMOVED lines=10> */
.L_x_36537:
        /* <DEDUP_REMOVED lines=13> */
.L_x_36540:
[----:B------:R-:W-:-:S04]  /*7c80*/  SHF.R.U32.HI R0, RZ, 0x14, R3 ;  /* 0x00000014ff007819 */ /* 0x000fc80000011603 */
[----:B------:R-:W-:-:S04]  /*7c90*/  LOP3.LUT R0, R0, 0x1, RZ, 0xc0, !PT ;  /* 0x0000000100007812 */ /* 0x000fc800078ec0ff */
[----:B------:R-:W-:-:S04]  /*7ca0*/  IADD3 R0, PT, PT, R3, 0x487ffff, R0 ;  /* 0x0487ffff03007810 */ /* 0x000fc80007ffe000 */
[----:B------:R-:W-:-:S04]  /*7cb0*/  SHF.R.U32.HI R0, RZ, 0x14, R0 ;  /* 0x00000014ff007819 */ /* 0x000fc80000011600 */
[----:B------:R-:W-:-:S07]  /*7cc0*/  LOP3.LUT R0, R0, 0xff, RZ, 0xc0, !PT ;  /* 0x000000ff00007812 */ /* 0x000fce00078ec0ff */
.L_x_36541:
[----:B------:R-:W-:-:S04]  /*7cd0*/  SHF.R.U32.HI R3, RZ, 0x18, R3 ;  /* 0x00000018ff037819 */ /* 0x000fc80000011603 */
[----:B------:R-:W-:-:S04]  /*7ce0*/  LOP3.LUT R0, R0, 0x80, R3, 0xf8, !PT ;  /* 0x0000008000007812 */ /* 0x000fc800078ef803 */
[----:B------:R-:W-:-:S07]  /*7cf0*/  PRMT R4, R0, 0x7610, R4 ;  /* 0x0000761000047816 */ /* 0x000fce0000000004 */
.L_x_36539:
[----:B------:R-:W-:Y:S05]  /*7d00*/  BSYNC.RECONVERGENT B0 ;  /* 0x0000000000007941 */ /* 0x000fea0003800200 */
.L_x_36538:
[----:B------:R0:W-:Y:S01]  /*7d10*/  STG.E.U8 desc[UR36][R8.64], R4 ;  /* 0x0000000408007986 */ /* 0x0001e2000c101124 */
[----:B------:R-:W-:Y:S05]  /*7d20*/  BRA `(.L_x_36519) ;  /* 0x00000004000c7947 */ /* 0x000fea0003800000 */
.L_x_36536:
        /* <DEDUP_REMOVED lines=13> */
.L_x_36544:
[----:B------:R-:W-:-:S04]  /*7e00*/  SHF.R.U32.HI R0, RZ, 0x15, R3 ;  /* 0x00000015ff007819 */ /* 0x000fc80000011603 */
[----:B------:R-:W-:-:S04]  /*7e10*/  LOP3.LUT R0, R0, 0x1, RZ, 0xc0, !PT ;  /* 0x0000000100007812 */ /* 0x000fc800078ec0ff */
[----:B------:R-:W-:-:S04]  /*7e20*/  IADD3 R0, PT, PT, R3, 0x88fffff, R0 ;  /* 0x088fffff03007810 */ /* 0x000fc80007ffe000 */
[----:B------:R-:W-:-:S04]  /*7e30*/  SHF.R.U32.HI R0, RZ, 0x15, R0 ;  /* 0x00000015ff007819 */ /* 0x000fc80000011600 */
[----:B------:R-:W-:-:S07]  /*7e40*/  LOP3.LUT R0, R0, 0xff, RZ, 0xc0, !PT ;  /* 0x000000ff00007812 */ /* 0x000fce00078ec0ff */
.L_x_36545:
[----:B------:R-:W-:-:S04]  /*7e50*/  SHF.R.U32.HI R3, RZ, 0x18, R3 ;  /* 0x00000018ff037819 */ /* 0x000fc80000011603 */
[----:B------:R-:W-:-:S04]  /*7e60*/  LOP3.LUT R0, R0, 0x80, R3, 0xf8, !PT ;  /* 0x0000008000007812 */ /* 0x000fc800078ef803 */
[----:B------:R-:W-:-:S07]  /*7e70*/  PRMT R4, R0, 0x7610, R4 ;  /* 0x0000761000047816 */ /* 0x000fce0000000004 */
.L_x_36543:
[----:B------:R-:W-:Y:S05]  /*7e80*/  BSYNC.RECONVERGENT B0 ;  /* 0x0000000000007941 */ /* 0x000fea0003800200 */
.L_x_36542:
[----:B------:R0:W-:Y:S01]  /*7e90*/  STG.E.U8 desc[UR36][R8.64], R4 ;  /* 0x0000000408007986 */ /* 0x0001e2000c101124 */
[----:B------:R-:W-:Y:S05]  /*7ea0*/  BRA `(.L_x_36519) ;  /* 0x0000000000ac7947 */ /* 0x000fea0003800000 */
.L_x_36535:
[----:B------:R-:W-:-:S13]  /*7eb0*/  ISETP.NE.AND P0, PT, R0, 0x1c, PT ;  /* 0x0000001c0000780c */ /* 0x000fda0003f05270 */
[----:B------:R-:W-:Y:S05]  /*7ec0*/  @!P0 BRA `(.L_x_36546) ;  /* 0x0000000000a08947 */ /* 0x000fea0003800000 */
[----:B------:R-:W-:-:S13]  /*7ed0*/  ISETP.NE.AND P0, PT, R0, 0x1d, PT ;  /* 0x0000001d0000780c */ /* 0x000fda0003f05270 */
[----:B------:R-:W-:Y:S05]  /*7ee0*/  @!P0 BRA `(.L_x_36547) ;  /* 0x00000000008c8947 */ /* 0x000fea0003800000 */
[----:B------:R-:W-:-:S13]  /*7ef0*/  ISETP.NE.AND P0, PT, R0, 0x2c, PT ;  /* 0x0000002c0000780c */ /* 0x000fda0003f05270 */
[----:B------:R-:W-:Y:S05]  /*7f00*/  @!P0 BRA `(.L_x_36548) ;  /* 0x0000000000448947 */ /* 0x000fea0003800000 */
.L_x_36518:
        /* <DEDUP_REMOVED lines=16> */
.L_x_36549:
[----:B------:R-:W-:Y:S05]  /*8010*/  BRA `(.L_x_36519) ;  /* 0x0000000000507947 */ /* 0x000fea0003800000 */
.L_x_36548:
        /* <DEDUP_REMOVED lines=16> */
.L_x_36547:
[----:B------:R-:W-:-:S05]  /*8120*/  SHF.R.S32.HI R5, RZ, 0x1f, R4 ;  /* 0x0000001fff057819 */ /* 0x000fca0000011404 */
[----:B------:R0:W-:Y:S01]  /*8130*/  STG.E.64 desc[UR36][R8.64], R4 ;  /* 0x0000000408007986 */ /* 0x0001e2000c101b24 */
[----:B------:R-:W-:Y:S05]  /*8140*/  BRA `(.L_x_36519) ;  /* 0x0000000000047947 */ /* 0x000fea0003800000 */
.L_x_36546:
[----:B------:R0:W-:Y:S02]  /*8150*/  STG.E desc[UR36][R8.64], R4 ;  /* 0x0000000408007986 */ /* 0x0001e4000c101924 */
.L_x_36519:
        /* <DEDUP_REMOVED lines=23> */
.L_x_36554:
[----:B------:R4:W-:Y:S01]  /*82d0*/  STG.E.U8 desc[UR36][R8.64], R26 ;  /* 0x0000001a08007986 */ /* 0x0009e2000c101124 */
[----:B------:R-:W-:Y:S05]  /*82e0*/  BRA `(.L_x_36556) ;  /* 0x0000000c00387947 */ /* 0x000fea0003800000 */
.L_x_36553:
        /* <DEDUP_REMOVED lines=9> */
.L_x_36558:
[----:B------:R2:W-:Y:S01]  /*8380*/  STG.E desc[UR36][R8.64], R26 ;  /* 0x0000001a08007986 */ /* 0x0005e2000c101924 */
[----:B------:R-:W-:Y:S05]  /*8390*/  BRA `(.L_x_36556) ;  /* 0x0000000c000c7947 */ /* 0x000fea0003800000 */
.L_x_36557:
[----:B------:R0:W-:Y:S01]  /*83a0*/  STG.E.U16 desc[UR36][R8.64], R26 ;  /* 0x0000001a08007986 */ /* 0x0001e2000c101524 */
[----:B------:R-:W-:Y:S05]  /*83b0*/  BRA `(.L_x_36556) ;  /* 0x0000000c00047947 */ /* 0x000fea0003800000 */
.L_x_36552:
        /* <DEDUP_REMOVED lines=9> */
.L_x_36560:
[----:B------:R-:W-:-:S04]  /*8450*/  I2FP.F32.S32 R0, R26 ;  /* 0x0000001a00007245 */ /* 0x000fc80000201400 */
[----:B------:R-:W-:-:S05]  /*8460*/  F2FP.F16.F32.PACK_AB R0, RZ, R0 ;  /* 0x00000000ff00723e */ /* 0x000fca00000000ff */
[----:B------:R0:W-:Y:S01]  /*8470*/  STG.E.U16 desc[UR36][R8.64], R0 ;  /* 0x0000000008007986 */ /* 0x0001e2000c101524 */
[----:B------:R-:W-:Y:S05]  /*8480*/  BRA `(.L_x_36556) ;  /* 0x0000000800d07947 */ /* 0x000fea0003800000 */
.L_x_36559:
        /* <DEDUP_REMOVED lines=10> */
.L_x_36562:
[----:B------:R-:W-:-:S04]  /*8530*/  I2FP.F32.S32 R26, R26 ;  /* 0x0000001a001a7245 */ /* 0x000fc80000201400 */
[----:B------:R-:W-:-:S04]  /*8540*/  F2FP.F16.F32.PACK_AB R3, RZ, R26 ;  /* 0x0000001aff03723e */ /* 0x000fc800000000ff */
[----:B------:R-:W-:-:S05]  /*8550*/  PRMT R3, R3, 0x5410, RZ ;  /* 0x0000541003037816 */ /* 0x000fca00000000ff */
[----:B------:R0:W-:Y:S01]  /*8560*/  STG.E desc[UR36][R8.64], R3 ;  /* 0x0000000308007986 */ /* 0x0001e2000c101924 */
[----:B------:R-:W-:Y:S05]  /*8570*/  BRA `(.L_x_36556) ;  /* 0x0000000800947947 */ /* 0x000fea0003800000 */
.L_x_36561:
[----:B------:R-:W0:Y:S02]  /*8580*/  I2F.F64 R26, R26 ;  /* 0x0000001a001a7312 */ /* 0x000e240000201c00 */
[----:B0-----:R0:W-:Y:S01]  /*8590*/  STG.E.64 desc[UR36][R8.64], R26 ;  /* 0x0000001a08007986 */ /* 0x0011e2000c101b24 */
[----:B------:R-:W-:Y:S05]  /*85a0*/  BRA `(.L_x_36556) ;  /* 0x0000000800887947 */ /* 0x000fea0003800000 */
.L_x_36551:
        /* <DEDUP_REMOVED lines=12> */
.L_x_36566:
        /* <DEDUP_REMOVED lines=17> */
.L_x_36569:
[----:B------:R-:W-:-:S04]  /*8780*/  SHF.R.U32.HI R3, RZ, 0x18, R5 ;  /* 0x00000018ff037819 */ /* 0x000fc80000011605 */
[----:B------:R-:W-:-:S04]  /*8790*/  LOP3.LUT R0, R0, 0x80, R3, 0xf8, !PT ;  /* 0x0000008000007812 */ /* 0x000fc800078ef803 */
[----:B------:R-:W-:-:S07]  /*87a0*/  PRMT R4, R0, 0x7610, R4 ;  /* 0x0000761000047816 */ /* 0x000fce0000000004 */
.L_x_36568:
[----:B------:R-:W-:Y:S05]  /*87b0*/  BSYNC.RECONVERGENT B0 ;  /* 0x0000000000007941 */ /* 0x000fea0003800200 */
.L_x_36567:
[----:B------:R0:W-:Y:S01]  /*87c0*/  STG.E.U8 desc[UR36][R8.64], R4 ;  /* 0x0000000408007986 */ /* 0x0001e2000c101124 */
[----:B------:R-:W-:Y:S05]  /*87d0*/  BRA `(.L_x_36556) ;  /* 0x0000000400fc7947 */ /* 0x000fea0003800000 */
.L_x_36565:
        /* <DEDUP_REMOVED lines=17> */
.L_x_36572:
[----:B------:R-:W-:-:S04]  /*88f0*/  SHF.R.U32.HI R3, RZ, 0x18, R5 ;  /* 0x00000018ff037819 */ /* 0x000fc80000011605 */
[----:B------:R-:W-:-:S04]  /*8900*/  LOP3.LUT R0, R0, 0x80, R3, 0xf8, !PT ;  /* 0x0000008000007812 */ /* 0x000fc800078ef803 */
[----:B------:R-:W-:-:S07]  /*8910*/  PRMT R4, R0, 0x7610, R4 ;  /* 0x0000761000047816 */ /* 0x000fce0000000004 */
.L_x_36571:
[----:B------:R-:W-:Y:S05]  /*8920*/  BSYNC.RECONVERGENT B0 ;  /* 0x0000000000007941 */ /* 0x000fea0003800200 */
.L_x_36570:
[----:B------:R0:W-:Y:S01]  /*8930*/  STG.E.U8 desc[UR36][R8.64], R4 ;  /* 0x0000000408007986 */ /* 0x0001e2000c101124 */
[----:B------:R-:W-:Y:S05]  /*8940*/  BRA `(.L_x_36556) ;  /* 0x0000000400a07947 */ /* 0x000fea0003800000 */
.L_x_36564:
        /* <DEDUP_REMOVED lines=22> */
.L_x_36574:
[----:B------:R-:W-:-:S05]  /*8ab0*/  SHF.R.S32.HI R27, RZ, 0x1f, R26 ;  /* 0x0000001fff1b7819 */ /* 0x000fca000001141a */
[----:B------:R0:W-:Y:S01]  /*8ac0*/  STG.E.64 desc[UR36][R8.64], R26 ;  /* 0x0000001a08007986 */ /* 0x0001e2000c101b24 */
[----:B------:R-:W-:Y:S05]  /*8ad0*/  BRA `(.L_x_36556) ;  /* 0x00000004003c7947 */ /* 0x000fea0003800000 */
.L_x_36573:
[----:B------:R0:W-:Y:S01]  /*8ae0*/  STG.E desc[UR36][R8.64], R26 ;  /* 0x0000001a08007986 */ /* 0x0001e2000c101924 */
[----:B------:R-:W-:Y:S05]  /*8af0*/  BRA `(.L_x_36556) ;  /* 0x0000000400347947 */ /* 0x000fea0003800000 */
.L_x_36563:
        /* <DEDUP_REMOVED lines=10> */
.L_x_36576:
[----:B------:R-:W-:Y:S01]  /*8ba0*/  CS2R R6, SRZ ;  /* 0x0000000000067805 */ /* 0x000fe2000001ff00 */
[----:B------:R-:W0:Y:S04]  /*8bb0*/  I2F.F64 R4, R26 ;  /* 0x0000001a00047312 */ /* 0x000e280000201c00 */
[----:B0-----:R0:W-:Y:S01]  /*8bc0*/  STG.E.128 desc[UR36][R8.64], R4 ;  /* 0x0000000408007986 */ /* 0x0011e2000c101d24 */
[----:B------:R-:W-:Y:S05]  /*8bd0*/  BRA `(.L_x_36556) ;  /* 0x0000000000fc7947 */ /* 0x000fea0003800000 */
.L_x_36575:
[----:B------:R-:W-:-:S13]  /*8be0*/  ISETP.NE.AND P0, PT, R0, 0xf, PT ;  /* 0x0000000f0000780c */ /* 0x000fda0003f05270 */
[----:B------:R-:W-:Y:S05]  /*8bf0*/  @!P0 BRA `(.L_x_36577) ;  /* 0x0000000000e88947 */ /* 0x000fea0003800000 */
[----:B------:R-:W-:-:S13]  /*8c00*/  ISETP.NE.AND P0, PT, R0, 0x17, PT ;  /* 0x000000170000780c */ /* 0x000fda0003f05270 */
[----:B------:R-:W-:Y:S05]  /*8c10*/  @!P0 BRA `(.L_x_36578) ;  /* 0x0000000000908947 */ /* 0x000fea0003800000 */
[----:B------:R-:W-:-:S13]  /*8c20*/  ISETP.NE.AND P0, PT, R0, 0x18, PT ;  /* 0x000000180000780c */ /* 0x000fda0003f05270 */
[----:B------:R-:W-:Y:S05]  /*8c30*/  @!P0 BRA `(.L_x_36579) ;  /* 0x0000000000448947 */ /* 0x000fea0003800000 */
.L_x_36555:
        /* <DEDUP_REMOVED lines=16> */
.L_x_36580:
[----:B------:R-:W-:Y:S05]  /*8d40*/  BRA `(.L_x_36556) ;  /* 0x0000000000a07947 */ /* 0x000fea0003800000 */
.L_x_36579:
        /* <DEDUP_REMOVED lines=13> */
.L_x_36582:
[----:B------:R-:W-:Y:S05]  /*8e20*/  BSYNC.RECONVERGENT B0 ;  /* 0x0000000000007941 */ /* 0x000fea0003800200 */
.L_x_36581:
[----:B------:R-:W-:-:S05]  /*8e30*/  LOP3.LUT R3, R0, 0x80, R3, 0xf8, !PT ;  /* 0x0000008000037812 */ /* 0x000fca00078ef803 */
[----:B------:R0:W-:Y:S01]  /*8e40*/  STG.E.U8 desc[UR36][R8.64], R3 ;  /* 0x0000000308007986 */ /* 0x0001e2000c101124 */
[----:B------:R-:W-:Y:S05]  /*8e50*/  BRA `(.L_x_36556) ;  /* 0x00000000005c7947 */ /* 0x000fea0003800000 */
.L_x_36578:
        /* <DEDUP_REMOVED lines=12> */
.L_x_36584:
[----:B------:R-:W-:Y:S01]  /*8f20*/  IMAD.MOV.U32 R0, RZ, RZ, 0x7f ;  /* 0x0000007fff007424 */ /* 0x000fe200078e00ff */
[----:B------:R-:W-:-:S04]  /*8f30*/  ISETP.GT.U32.AND P0, PT, R4, 0x7f800000, PT ;  /* 0x7f8000000400780c */ /* 0x000fc80003f04070 */
[----:B------:R-:W-:-:S09]  /*8f40*/  SEL R0, R0, 0x7c, P0 ;  /* 0x0000007c00007807 */ /* 0x000fd20000000000 */
.L_x_36585:
[----:B------:R-:W-:Y:S05]  /*8f50*/  BSYNC.RECONVERGENT B0 ;  /* 0x0000000000007941 */ /* 0x000fea0003800200 */
.L_x_36583:
[----:B------:R-:W-:-:S04]  /*8f60*/  SHF.R.U32.HI R3, RZ, 0x18, R3 ;  /* 0x00000018ff037819 */ /* 0x000fc80000011603 */
[----:B------:R-:W-:-:S05]  /*8f70*/  LOP3.LUT R3, R0, 0x80, R3, 0xf8, !PT ;  /* 0x0000008000037812 */ /* 0x000fca00078ef803 */
[----:B------:R0:W-:Y:S01]  /*8f80*/  STG.E.U8 desc[UR36][R8.64], R3 ;  /* 0x0000000308007986 */ /* 0x0001e2000c101124 */
[----:B------:R-:W-:Y:S05]  /*8f90*/  BRA `(.L_x_36556) ;  /* 0x00000000000c7947 */ /* 0x000fea0003800000 */
.L_x_36577:
[----:B------:R-:W-:-:S04]  /*8fa0*/  I2FP.F32.S32 R0, R26 ;  /* 0x0000001a00007245 */ /* 0x000fc80000201400 */
[----:B------:R-:W-:-:S05]  /*8fb0*/  F2FP.BF16.F32.PACK_AB R0, RZ, R0 ;  /* 0x00000000ff00723e */ /* 0x000fca00000010ff */
[----:B------:R0:W-:Y:S02]  /*8fc0*/  STG.E.U16 desc[UR36][R8.64], R0 ;  /* 0x0000000008007986 */ /* 0x0001e4000c101524 */
.L_x_36556:
[----:B------:R-:W-:-:S07]  /*8fd0*/  VIADD R17, R17, 0x80 ;  /* 0x0000008011117836 */ /* 0x000fce0000000000 */
.L_x_36513:
[----:B------:R-:W-:-:S13]  /*8fe0*/  ISETP.GE.AND P0, PT, R17, R16, PT ;  /* 0x000000101100720c */ /* 0x000fda0003f06270 */
[----:B------:R-:W-:Y:S05]  /*8ff0*/  @P0 BREAK.RELIABLE B6 ;  /* 0x0000000000060942 */ /* 0x000fea0003800100 */
[----:B------:R-:W-:Y:S05]  /*9000*/  @P0 BRA `(.L_x_36550) ;  /* 0x0000000c00980947 */ /* 0x000fea0003800000 */
[----:B------:R-:W-:Y:S05]  /*9010*/  BSYNC.RELIABLE B6 ;  /* 0x0000000000067941 */ /* 0x000fea0003800100 */
.L_x_36512:
        /* <DEDUP_REMOVED lines=20> */
.L_x_36589:
[----:B------:R0:W-:Y:S01]  /*9160*/  STG.E.U8 desc[UR36][R8.64], R24 ;  /* 0x0000001808007986 */ /* 0x0001e2000c101124 */
[----:B------:R-:W-:Y:S05]  /*9170*/  BRA `(.L_x_36591) ;  /* 0x0000000c00387947 */ /* 0x000fea0003800000 */
.L_x_36588:
        /* <DEDUP_REMOVED lines=9> */
.L_x_36593:
[----:B------:R0:W-:Y:S01]  /*9210*/  STG.E desc[UR36][R8.64], R24 ;  /* 0x0000001808007986 */ /* 0x0001e2000c101924 */
[----:B------:R-:W-:Y:S05]  /*9220*/  BRA `(.L_x_36591) ;  /* 0x0000000c000c7947 */ /* 0x000fea0003800000 */
.L_x_36592:
[----:B------:R0:W-:Y:S01]  /*9230*/  STG.E.U16 desc[UR36][R8.64], R24 ;  /* 0x0000001808007986 */ /* 0x0001e2000c101524 */
[----:B------:R-:W-:Y:S05]  /*9240*/  BRA `(.L_x_36591) ;  /* 0x0000000c00047947 */ /* 0x000fea0003800000 */
.L_x_36587:
        /* <DEDUP_REMOVED lines=9> */
.L_x_36595:
[----:B------:R-:W-:-:S04]  /*92e0*/  I2FP.F32.S32 R0, R24 ;  /* 0x0000001800007245 */ /* 0x000fc80000201400 */
[----:B------:R-:W-:-:S05]  /*92f0*/  F2FP.F16.F32.PACK_AB R0, RZ, R0 ;  /* 0x00000000ff00723e */ /* 0x000fca00000000ff */
[----:B------:R0:W-:Y:S01]  /*9300*/  STG.E.U16 desc[UR36][R8.64], R0 ;  /* 0x0000000008007986 */ /* 0x0001e2000c101524 */
[----:B------:R-:W-:Y:S05]  /*9310*/  BRA `(.L_x_36591) ;  /* 0x0000000800d07947 */ /* 0x000fea0003800000 */
.L_x_36594:
        /* <DEDUP_REMOVED lines=10> */
.L_x_36597:
[----:B------:R-:W-:-:S04]  /*93c0*/  I2FP.F32.S32 R24, R24 ;  /* 0x0000001800187245 */ /* 0x000fc80000201400 */
[----:B------:R-:W-:-:S04]  /*93d0*/  F2FP.F16.F32.PACK_AB R3, RZ, R24 ;  /* 0x00000018ff03723e */ /* 0x000fc800000000ff */
[----:B------:R-:W-:-:S05]  /*93e0*/  PRMT R3, R3, 0x5410, RZ ;  /* 0x0000541003037816 */ /* 0x000fca00000000ff */
[----:B------:R2:W-:Y:S01]  /*93f0*/  STG.E desc[UR36][R8.64], R3 ;  /* 0x0000000308007986 */ /* 0x0005e2000c101924 */
[----:B------:R-:W-:Y:S05]  /*9400*/  BRA `(.L_x_36591) ;  /* 0x0000000800947947 */ /* 0x000fea0003800000 */
.L_x_36596:
[----:B------:R-:W0:Y:S02]  /*9410*/  I2F.F64 R24, R24 ;  /* 0x0000001800187312 */ /* 0x000e240000201c00 */
[----:B0-----:R4:W-:Y:S01]  /*9420*/  STG.E.64 desc[UR36][R8.64], R24 ;  /* 0x0000001808007986 */ /* 0x0019e2000c101b24 */
[----:B------:R-:W-:Y:S05]  /*9430*/  BRA `(.L_x_36591) ;  /* 0x0000000800887947 */ /* 0x000fea0003800000 */
.L_x_36586:
        /* <DEDUP_REMOVED lines=12> */
.L_x_36601:
        /* <DEDUP_REMOVED lines=17> */
.L_x_36604:
[----:B------:R-:W-:-:S04]  /*9610*/  SHF.R.U32.HI R3, RZ, 0x18, R5 ;  /* 0x00000018ff037819 */ /* 0x000fc80000011605 */
[----:B------:R-:W-:-:S04]  /*9620*/  LOP3.LUT R0, R0, 0x80, R3, 0xf8, !PT ;  /* 0x0000008000007812 */ /* 0x000fc800078ef803 */
[----:B------:R-:W-:-:S07]  /*9630*/  PRMT R4, R0, 0x7610, R4 ;  /* 0x0000761000047816 */ /* 0x000fce0000000004 */
.L_x_36603:
[----:B------:R-:W-:Y:S05]  /*9640*/  BSYNC.RECONVERGENT B0 ;  /* 0x0000000000007941 */ /* 0x000fea0003800200 */
.L_x_36602:
[----:B------:R0:W-:Y:S01]  /*9650*/  STG.E.U8 desc[UR36][R8.64], R4 ;  /* 0x0000000408007986 */ /* 0x0001e2000c101124 */
[----:B------:R-:W-:Y:S05]  /*9660*/  BRA `(.L_x_36591) ;  /* 0x0000000400fc7947 */ /* 0x000fea0003800000 */
.L_x_36600:
        /* <DEDUP_REMOVED lines=17> */
.L_x_36607:
[----:B------:R-:W-:-:S04]  /*9780*/  SHF.R.U32.HI R3, RZ, 0x18, R5 ;  /* 0x00000018ff037819 */ /* 0x000fc80000011605 */
[----:B------:R-:W-:-:S04]  /*9790*/  LOP3.LUT R0, R0, 0x80, R3, 0xf8, !PT ;  /* 0x0000008000007812 */ /* 0x000fc800078ef803 */
[----:B------:R-:W-:-:S07]  /*97a0*/  PRMT R4, R0, 0x7610, R4 ;  /* 0x0000761000047816 */ /* 0x000fce0000000004 */
.L_x_36606:
[----:B------:R-:W-:Y:S05]  /*97b0*/  BSYNC.RECONVERGENT B0 ;  /* 0x0000000000007941 */ /* 0x000fea0003800200 */
.L_x_36605:
[----:B------:R0:W-:Y:S01]  /*97c0*/  STG.E.U8 desc[UR36][R8.64], R4 ;  /* 0x0000000408007986 */ /* 0x0001e2000c101124 */
[----:B------:R-:W-:Y:S05]  /*97d0*/  BRA `(.L_x_36591) ;  /* 0x0000000400a07947 */ /* 0x000fea0003800000 */
.L_x_36599:
        /* <DEDUP_REMOVED lines=22> */
.L_x_36609:
[----:B------:R-:W-:-:S05]  /*9940*/  SHF.R.S32.HI R25, RZ, 0x1f, R24 ;  /* 0x0000001fff197819 */ /* 0x000fca0000011418 */
[----:B------:R0:W-:Y:S01]  /*9950*/  STG.E.64 desc[UR36][R8.64], R24 ;  /* 0x0000001808007986 */ /* 0x0001e2000c101b24 */
[----:B------:R-:W-:Y:S05]  /*9960*/  BRA `(.L_x_36591) ;  /* 0x00000004003c7947 */ /* 0x000fea0003800000 */
.L_x_36608:
[----:B------:R0:W-:Y:S01]  /*9970*/  STG.E desc[UR36][R8.64], R24 ;  /* 0x0000001808007986 */ /* 0x0001e2000c101924 */
[----:B------:R-:W-:Y:S05]  /*9980*/  BRA `(.L_x_36591) ;  /* 0x0000000400347947 */ /* 0x000fea0003800000 */
.L_x_36598:
        /* <DEDUP_REMOVED lines=10> */
.L_x_36611:
[----:B------:R-:W-:Y:S01]  /*9a30*/  CS2R R6, SRZ ;  /* 0x0000000000067805 */ /* 0x000fe2000001ff00 */
[----:B------:R-:W0:Y:S04]  /*9a40*/  I2F.F64 R4, R24 ;  /* 0x0000001800047312 */ /* 0x000e280000201c00 */
[----:B0-----:R0:W-:Y:S01]  /*9a50*/  STG.E.128 desc[UR36][R8.64], R4 ;  /* 0x0000000408007986 */ /* 0x0011e2000c101d24 */
[----:B------:R-:W-:Y:S05]  /*9a60*/  BRA `(.L_x_36591) ;  /* 0x0000000000fc7947 */ /* 0x000fea0003800000 */
.L_x_36610:
[----:B------:R-:W-:-:S13]  /*9a70*/  ISETP.NE.AND P0, PT, R0, 0xf, PT ;  /* 0x0000000f0000780c */ /* 0x000fda0003f05270 */
[----:B------:R-:W-:Y:S05]  /*9a80*/  @!P0 BRA `(.L_x_36612) ;  /* 0x0000000000e88947 */ /* 0x000fea0003800000 */
[----:B------:R-:W-:-:S13]  /*9a90*/  ISETP.NE.AND P0, PT, R0, 0x17, PT ;  /* 0x000000170000780c */ /* 0x000fda0003f05270 */
[----:B------:R-:W-:Y:S05]  /*9aa0*/  @!P0 BRA `(.L_x_36613) ;  /* 0x0000000000908947 */ /* 0x000fea0003800000 */
[----:B------:R-:W-:-:S13]  /*9ab0*/  ISETP.NE.AND P0, PT, R0, 0x18, PT ;  /* 0x000000180000780c */ /* 0x000fda0003f05270 */
[----:B------:R-:W-:Y:S05]  /*9ac0*/  @!P0 BRA `(.L_x_36614) ;  /* 0x0000000000448947 */ /* 0x000fea0003800000 */
.L_x_36590:
        /* <DEDUP_REMOVED lines=16> */
.L_x_36615:
[----:B------:R-:W-:Y:S05]  /*9bd0*/  BRA `(.L_x_36591) ;  /* 0x0000000000a07947 */ /* 0x000fea0003800000 */
.L_x_36614:
        /* <DEDUP_REMOVED lines=13> */
.L_x_36617:
[----:B------:R-:W-:Y:S05]  /*9cb0*/  BSYNC.RECONVERGENT B0 ;  /* 0x0000000000007941 */ /* 0x000fea0003800200 */
.L_x_36616:
[----:B------:R-:W-:-:S05]  /*9cc0*/  LOP3.LUT R3, R0, 0x80, R3, 0xf8, !PT ;  /* 0x0000008000037812 */ /* 0x000fca00078ef803 */
[----:B------:R0:W-:Y:S01]  /*9cd0*/  STG.E.U8 desc[UR36][R8.64], R3 ;  /* 0x0000000308007986 */ /* 0x0001e2000c101124 */
[----:B------:R-:W-:Y:S05]  /*9ce0*/  BRA `(.L_x_36591) ;  /* 0x00000000005c7947 */ /* 0x000fea0003800000 */
.L_x_36613:
        /* <DEDUP_REMOVED lines=12> */
.L_x_36619:
[----:B------:R-:W-:Y:S01]  /*9db0*/  IMAD.MOV.U32 R0, RZ, RZ, 0x7f ;  /* 0x0000007fff007424 */ /* 0x000fe200078e00ff */
[----:B------:R-:W-:-:S04]  /*9dc0*/  ISETP.GT.U32.AND P0, PT, R4, 0x7f800000, PT ;  /* 0x7f8000000400780c */ /* 0x000fc80003f04070 */
[----:B------:R-:W-:-:S09]  /*9dd0*/  SEL R0, R0, 0x7c, P0 ;  /* 0x0000007c00007807 */ /* 0x000fd20000000000 */
.L_x_36620:
[----:B------:R-:W-:Y:S05]  /*9de0*/  BSYNC.RECONVERGENT B0 ;  /* 0x0000000000007941 */ /* 0x000fea0003800200 */
.L_x_36618:
[----:B------:R-:W-:-:S04]  /*9df0*/  SHF.R.U32.HI R3, RZ, 0x18, R3 ;  /* 0x00000018ff037819 */ /* 0x000fc80000011603 */
[----:B------:R-:W-:-:S05]  /*9e00*/  LOP3.LUT R3, R0, 0x80, R3, 0xf8, !PT ;  /* 0x0000008000037812 */ /* 0x000fca00078ef803 */
[----:B------:R0:W-:Y:S01]  /*9e10*/  STG.E.U8 desc[UR36][R8.64], R3 ;  /* 0x0000000308007986 */ /* 0x0001e2000c101124 */
[----:B------:R-:W-:Y:S05]  /*9e20*/  BRA `(.L_x_36591) ;  /* 0x00000000000c7947 */ /* 0x000fea0003800000 */
.L_x_36612:
[----:B------:R-:W-:-:S04]  /*9e30*/  I2FP.F32.S32 R0, R24 ;  /* 0x0000001800007245 */ /* 0x000fc80000201400 */
[----:B------:R-:W-:-:S05]  /*9e40*/  F2FP.BF16.F32.PACK_AB R0, RZ, R0 ;  /* 0x00000000ff00723e */ /* 0x000fca00000010ff */
[----:B------:R0:W-:Y:S02]  /*9e50*/  STG.E.U16 desc[UR36][R8.64], R0 ;  /* 0x0000000008007986 */ /* 0x0001e4000c101524 */
.L_x_36591:
[----:B------:R-:W-:-:S07]  /*9e60*/  VIADD R17, R17, 0x80 ;  /* 0x0000008011117836 */ /* 0x000fce0000000000 */
.L_x_36550:
[----:B------:R-:W-:Y:S05]  /*9e70*/  BSYNC.RECONVERGENT B7 ;  /* 0x0000000000077941 */ /* 0x000fea0003800200 */
.L_x_36511:
        /* <DEDUP_REMOVED lines=21> */
.L_x_36624:
[----:B------:R-:W-:Y:S01]  /*9fd0*/  STG.E.U8 desc[UR36][R2.64], R22 ;  /* 0x0000001602007986 */ /* 0x000fe2000c101124 */
[----:B------:R-:W-:Y:S05]  /*9fe0*/  EXIT ;  /* 0x000000000000794d */ /* 0x000fea0003800000 */
.L_x_36623:
        /* <DEDUP_REMOVED lines=9> */
.L_x_36627:
[----:B------:R-:W-:Y:S01]  /*a080*/  STG.E desc[UR36][R2.64], R22 ;  /* 0x0000001602007986 */ /* 0x000fe2000c101924 */
[----:B------:R-:W-:Y:S05]  /*a090*/  EXIT ;  /* 0x000000000000794d */ /* 0x000fea0003800000 */
.L_x_36626:
[----:B------:R-:W-:Y:S01]  /*a0a0*/  STG.E.U16 desc[UR36][R2.64], R22 ;  /* 0x0000001602007986 */ /* 0x000fe2000c101524 */
[----:B------:R-:W-:Y:S05]  /*a0b0*/  EXIT ;  /* 0x000000000000794d */ /* 0x000fea0003800000 */
.L_x_36622:
        /* <DEDUP_REMOVED lines=9> */
.L_x_36629:
[----:B------:R-:W-:-:S04]  /*a150*/  I2FP.F32.S32 R0, R22 ;  /* 0x0000001600007245 */ /* 0x000fc80000201400 */
[----:B------:R-:W-:-:S05]  /*a160*/  F2FP.F16.F32.PACK_AB R0, RZ, R0 ;  /* 0x00000000ff00723e */ /* 0x000fca00000000ff */
[----:B------:R-:W-:Y:S01]  /*a170*/  STG.E.U16 desc[UR36][R2.64], R0 ;  /* 0x0000000002007986 */ /* 0x000fe2000c101524 */
[----:B------:R-:W-:Y:S05]  /*a180*/  EXIT ;  /* 0x000000000000794d */ /* 0x000fea0003800000 */
.L_x_36628:
        /* <DEDUP_REMOVED lines=10> */
.L_x_36631:
[----:B------:R-:W-:-:S04]  /*a230*/  I2FP.F32.S32 R22, R22 ;  /* 0x0000001600167245 */ /* 0x000fc80000201400 */
[----:B------:R-:W-:-:S04]  /*a240*/  F2FP.F16.F32.PACK_AB R5, RZ, R22 ;  /* 0x00000016ff05723e */ /* 0x000fc800000000ff */
[----:B------:R-:W-:-:S05]  /*a250*/  PRMT R5, R5, 0x5410, RZ ;  /* 0x0000541005057816 */ /* 0x000fca00000000ff */
[----:B------:R-:W-:Y:S01]  /*a260*/  STG.E desc[UR36][R2.64], R5 ;  /* 0x0000000502007986 */ /* 0x000fe2000c101924 */
[----:B------:R-:W-:Y:S05]  /*a270*/  EXIT ;  /* 0x000000000000794d */ /* 0x000fea0003800000 */
.L_x_36630:
[----:B------:R-:W0:Y:S02]  /*a280*/  I2F.F64 R22, R22 ;  /* 0x0000001600167312 */ /* 0x000e240000201c00 */
[----:B0-----:R-:W-:Y:S01]  /*a290*/  STG.E.64 desc[UR36][R2.64], R22 ;  /* 0x0000001602007986 */ /* 0x001fe2000c101b24 */
[----:B------:R-:W-:Y:S05]  /*a2a0*/  EXIT ;  /* 0x000000000000794d */ /* 0x000fea0003800000 */
.L_x_36621:
        /* <DEDUP_REMOVED lines=12> */
.L_x_36635:
        /* <DEDUP_REMOVED lines=18> */
.L_x_36638:
[----:B------:R-:W-:-:S04]  /*a490*/  SHF.R.U32.HI R5, RZ, 0x18, R5 ;  /* 0x00000018ff057819 */ /* 0x000fc80000011605 */
[----:B------:R-:W-:-:S07]  /*a4a0*/  LOP3.LUT R0, R0, 0x80, R5, 0xf8, !PT ;  /* 0x0000008000007812 */ /* 0x000fce00078ef805 */
.L_x_36637:
[----:B------:R-:W-:Y:S05]  /*a4b0*/  BSYNC.RECONVERGENT B0 ;  /* 0x0000000000007941 */ /* 0x000fea0003800200 */
.L_x_36636:
[----:B------:R-:W-:Y:S01]  /*a4c0*/  STG.E.U8 desc[UR36][R2.64], R0 ;  /* 0x0000000002007986 */ /* 0x000fe2000c101124 */
[----:B------:R-:W-:Y:S05]  /*a4d0*/  EXIT ;  /* 0x000000000000794d */ /* 0x000fea0003800000 */
.L_x_36634:
        /* <DEDUP_REMOVED lines=18> */
.L_x_36641:
[----:B------:R-:W-:-:S04]  /*a600*/  SHF.R.U32.HI R5, RZ, 0x18, R5 ;  /* 0x00000018ff057819 */ /* 0x000fc80000011605 */
[----:B------:R-:W-:-:S07]  /*a610*/  LOP3.LUT R0, R0, 0x80, R5, 0xf8, !PT ;  /* 0x0000008000007812 */ /* 0x000fce00078ef805 */
.L_x_36640:
[----:B------:R-:W-:Y:S05]  /*a620*/  BSYNC.RECONVERGENT B0 ;  /* 0x0000000000007941 */ /* 0x000fea0003800200 */
.L_x_36639:
[----:B------:R-:W-:Y:S01]  /*a630*/  STG.E.U8 desc[UR36][R2.64], R0 ;  /* 0x0000000002007986 */ /* 0x000fe2000c101124 */
[----:B------:R-:W-:Y:S05]  /*a640*/  EXIT ;  /* 0x000000000000794d */ /* 0x000fea0003800000 */
.L_x_36633:
        /* <DEDUP_REMOVED lines=22> */
.L_x_36643:
[----:B------:R-:W-:-:S05]  /*a7b0*/  SHF.R.S32.HI R23, RZ, 0x1f, R22 ;  /* 0x0000001fff177819 */ /* 0x000fca0000011416 */
[----:B------:R-:W-:Y:S01]  /*a7c0*/  STG.E.64 desc[UR36][R2.64], R22 ;  /* 0x0000001602007986 */ /* 0x000fe2000c101b24 */
[----:B------:R-:W-:Y:S05]  /*a7d0*/  EXIT ;  /* 0x000000000000794d */ /* 0x000fea0003800000 */
.L_x_36642:
[----:B------:R-:W-:Y:S01]  /*a7e0*/  STG.E desc[UR36][R2.64], R22 ;  /* 0x0000001602007986 */ /* 0x000fe2000c101924 */
[----:B------:R-:W-:Y:S05]  /*a7f0*/  EXIT ;  /* 0x000000000000794d */ /* 0x000fea0003800000 */
.L_x_36632:
        /* <DEDUP_REMOVED lines=10> */
.L_x_36645:
[----:B------:R-:W-:Y:S01]  /*a8a0*/  CS2R R6, SRZ ;  /* 0x0000000000067805 */ /* 0x000fe2000001ff00 */
[----:B------:R-:W0:Y:S04]  /*a8b0*/  I2F.F64 R4, R22 ;  /* 0x0000001600047312 */ /* 0x000e280000201c00 */
[----:B0-----:R-:W-:Y:S01]  /*a8c0*/  STG.E.128 desc[UR36][R2.64], R4 ;  /* 0x0000000402007986 */ /* 0x001fe2000c101d24 */
[----:B------:R-:W-:Y:S05]  /*a8d0*/  EXIT ;  /* 0x000000000000794d */ /* 0x000fea0003800000 */
.L_x_36644:
[----:B------:R-:W-:-:S13]  /*a8e0*/  ISETP.NE.AND P0, PT, R0, 0xf, PT ;  /* 0x0000000f0000780c */ /* 0x000fda0003f05270 */
[----:B------:R-:W-:Y:S05]  /*a8f0*/  @!P0 BRA `(.L_x_36646) ;  /* 0x0000000000e88947 */ /* 0x000fea0003800000 */
[----:B------:R-:W-:-:S13]  /*a900*/  ISETP.NE.AND P0, PT, R0, 0x17, PT ;  /* 0x000000170000780c */ /* 0x000fda0003f05270 */
[----:B------:R-:W-:Y:S05]  /*a910*/  @!P0 BRA `(.L_x_36647) ;  /* 0x0000000000908947 */ /* 0x000fea0003800000 */
[----:B------:R-:W-:-:S13]  /*a920*/  ISETP.NE.AND P0, PT, R0, 0x18, PT ;  /* 0x000000180000780c */ /* 0x000fda0003f05270 */
[----:B------:R-:W-:Y:S05]  /*a930*/  @!P0 BRA `(.L_x_36648) ;  /* 0x0000000000448947 */ /* 0x000fea0003800000 */
.L_x_36625:
        /* <DEDUP_REMOVED lines=16> */
.L_x_36649:
[----:B------:R-:W-:Y:S05]  /*aa40*/  EXIT ;  /* 0x000000000000794d */ /* 0x000fea0003800000 */
.L_x_36648:
        /* <DEDUP_REMOVED lines=13> */
.L_x_36651:
[----:B------:R-:W-:Y:S05]  /*ab20*/  BSYNC.RECONVERGENT B0 ;  /* 0x0000000000007941 */ /* 0x000fea0003800200 */
.L_x_36650:
[----:B------:R-:W-:-:S05]  /*ab30*/  LOP3.LUT R5, R0, 0x80, R5, 0xf8, !PT ;  /* 0x0000008000057812 */ /* 0x000fca00078ef805 */
[----:B------:R-:W-:Y:S01]  /*ab40*/  STG.E.U8 desc[UR36][R2.64], R5 ;  /* 0x0000000502007986 */ /* 0x000fe2000c101124 */
[----:B------:R-:W-:Y:S05]  /*ab50*/  EXIT ;  /* 0x000000000000794d */ /* 0x000fea0003800000 */
.L_x_36647:
        /* <DEDUP_REMOVED lines=12> */
.L_x_36653:
[----:B------:R-:W-:Y:S01]  /*ac20*/  IMAD.MOV.U32 R0, RZ, RZ, 0x7f ;  /* 0x0000007fff007424 */ /* 0x000fe200078e00ff */
[----:B------:R-:W-:-:S04]  /*ac30*/  ISETP.GT.U32.AND P0, PT, R4, 0x7f800000, PT ;  /* 0x7f8000000400780c */ /* 0x000fc80003f04070 */
[----:B------:R-:W-:-:S09]  /*ac40*/  SEL R0, R0, 0x7c, P0 ;  /* 0x0000007c00007807 */ /* 0x000fd20000000000 */
.L_x_36654:
[----:B------:R-:W-:Y:S05]  /*ac50*/  BSYNC.RECONVERGENT B0 ;  /* 0x0000000000007941 */ /* 0x000fea0003800200 */
.L_x_36652:
[----:B------:R-:W-:-:S04]  /*ac60*/  SHF.R.U32.HI R5, RZ, 0x18, R5 ;  /* 0x00000018ff057819 */ /* 0x000fc80000011605 */
[----:B------:R-:W-:-:S05]  /*ac70*/  LOP3.LUT R5, R0, 0x80, R5, 0xf8, !PT ;  /* 0x0000008000057812 */ /* 0x000fca00078ef805 */
[----:B------:R-:W-:Y:S01]  /*ac80*/  STG.E.U8 desc[UR36][R2.64], R5 ;  /* 0x0000000502007986 */ /* 0x000fe2000c101124 */
[----:B------:R-:W-:Y:S05]  /*ac90*/  EXIT ;  /* 0x000000000000794d */ /* 0x000fea0003800000 */
.L_x_36646:
[----:B------:R-:W-:-:S04]  /*aca0*/  I2FP.F32.S32 R0, R22 ;  /* 0x0000001600007245 */ /* 0x000fc80000201400 */
[----:B------:R-:W-:-:S05]  /*acb0*/  F2FP.BF16.F32.PACK_AB R0, RZ, R0 ;  /* 0x00000000ff00723e */ /* 0x000fca00000010ff */
[----:B------:R-:W-:Y:S01]  /*acc0*/  STG.E.U16 desc[UR36][R2.64], R0 ;  /* 0x0000000002007986 */ /* 0x000fe2000c101524 */
[----:B------:R-:W-:Y:S05]  /*acd0*/  EXIT ;  /* 0x000000000000794d */ /* 0x000fea0003800000 */
.L_x_36655:
        /* <DEDUP_REMOVED lines=10> */
.L_x_41206:


//--------------------- .text._ZN2at6native18elementwise_kernelILi128ELi2EZNS0_22gpu_kernel_impl_nocastINS0_13BinaryFunctorIiiiZZZNS0_19maximum_kernel_cudaERNS_18TensorIteratorBaseEENKUlvE_clEvENKUlvE1_clEvEUliiE_EEEEvS5_RKT_EUliE_EEviT1_ --------------------------
	.section	.text._ZN2at6native18elementwise_kernelILi128ELi2EZNS0_22gpu_kernel_impl_nocastINS0_13BinaryFunctorIiiiZZZNS0_19maximum_kernel_cudaERNS_18TensorIteratorBaseEENKUlvE_clEvENKUlvE1_clEvEUliiE_EEEEvS5_RKT_EUliE_EEviT1_,"ax",@progbits
	.align	128
        .global         _ZN2at6native18elementwise_kernelILi128ELi2EZNS0_22gpu_kernel_impl_nocastINS0_13BinaryFunctorIiiiZZZNS0_19maximum_kernel_cudaERNS_18TensorIteratorBaseEENKUlvE_clEvENKUlvE1_clEvEUliiE_EEEEvS5_RKT_EUliE_EEviT1_
        .type           _ZN2at6native18elementwise_kernelILi128ELi2EZNS0_22gpu_kernel_impl_nocastINS0_13BinaryFunctorIiiiZZZNS0_19maximum_kernel_cudaERNS_18TensorIteratorBaseEENKUlvE_clEvENKUlvE1_clEvEUliiE_EEEEvS5_RKT_EUliE_EEviT1_,@function
        .size           _ZN2at6native18elementwise_kernelILi128ELi2EZNS0_22gpu_kernel_impl_nocastINS0_13BinaryFunctorIiiiZZZNS0_19maximum_kernel_cudaERNS_18TensorIteratorBaseEENKUlvE_clEvENKUlvE1_clEvEUliiE_EEEEvS5_RKT_EUliE_EEviT1_,(.L_x_41207 - _ZN2at6native18elementwise_kernelILi128ELi2EZNS0_22gpu_kernel_impl_nocastINS0_13BinaryFunctorIiiiZZZNS0_19maximum_kernel_cudaERNS_18TensorIteratorBaseEENKUlvE_clEvENKUlvE1_clEvEUliiE_EEEEvS5_RKT_EUliE_EEviT1_)
        .other          _ZN2at6native18elementwise_kernelILi128ELi2EZNS0_22gpu_kernel_impl_nocastINS0_13BinaryFunctorIiiiZZZNS0_19maximum_kernel_cudaERNS_18TensorIteratorBaseEENKUlvE_clEvENKUlvE1_clEvEUliiE_EEEEvS5_RKT_EUliE_EEviT1_,@"STO_CUDA_ENTRY STV_DEFAULT"
_ZN2at6native18elementwise_kernelILi128ELi2EZNS0_22gpu_kernel_impl_nocastINS0_13BinaryFunctorIiiiZZZNS0_19maximum_kernel_cudaERNS_18TensorIteratorBaseEENKUlvE_clEvENKUlvE1_clEvEUliiE_EEEEvS5_RKT_EUliE_EEviT1_:
.text._ZN2at6native18elementwise_kernelILi128ELi2EZNS0_22gpu_kernel_impl_nocastINS0_13BinaryFunctorIiiiZZZNS0_19maximum_kernel_cudaERNS_18TensorIteratorBaseEENKUlvE_clEvENKUlvE1_clEvEUliiE_EEEEvS5_RKT_EUliE_EEviT1_:
        /* <DEDUP_REMOVED lines=19> */
[----:B--2---:R-:W-:-:S05]  /*0130*/  VIMNMX R11, PT, PT, R4, R7, !PT ;  /* 0x00000007040b7248 */ /* 0x004fca0007fe0100 */
[----:B0-----:R0:W-:Y:S02]  /*0140*/  STG.E desc[UR6][R8.64], R11 ;  /* 0x0000000b08007986 */ /* 0x0011e4000c101906 */
.L_x_36658:
[----:B------:R-:W-:Y:S05]  /*0150*/  BSYNC.RECONVERGENT B0 ;  /* 0x0000000000007941 */ /* 0x000fea0003800200 */
.L_x_36657:
[----:B------:R-:W-:-:S13]  /*0160*/  ISETP.GE.AND P0, PT, R3, UR4, PT ;  /* 0x0000000403007c0c */ /* 0x000fda000bf06270 */
[----:B------:R-:W-:Y:S05]  /*0170*/  @P0 EXIT ;  /* 0x000000000000094d */ /* 0x000fea0003800000 */
[----:B------:R-:W1:Y:S08]  /*0180*/  LDC.64 R2, c[0x0][0x5f0] ;  /* 0x00017c00ff027b82 */ /* 0x000e700000000a00 */
[----:B------:R-:W2:Y:S01]  /*0190*/  LDC.64 R4, c[0x0][0x5f8] ;  /* 0x00017e00ff047b82 */ /* 0x000ea20000000a00 */
[----:B-1----:R-:W0:Y:S04]  /*01a0*/  LDG.E R2, desc[UR6][R2.64] ;  /* 0x0000000602027981 */ /* 0x002e28000c1e1900 */
[----:B--2---:R-:W0:Y:S03]  /*01b0*/  LDG.E R5, desc[UR6][R4.64] ;  /* 0x0000000604057981 */ /* 0x004e26000c1e1900 */
[----:B------:R-:W1:Y:S01]  /*01c0*/  LDC.64 R6, c[0x0][0x5e8] ;  /* 0x00017a00ff067b82 */ /* 0x000e620000000a00 */
[----:B0-----:R-:W-:-:S05]  /*01d0*/  VIMNMX R9, PT, PT, R2, R5, !PT ;  /* 0x0000000502097248 */ /* 0x001fca0007fe0100 */
[----:B-1----:R-:W-:Y:S01]  /*01e0*/  STG.E desc[UR6][R6.64], R9 ;  /* 0x0000000906007986 */ /* 0x002fe2000c101906 */
[----:B------:R-:W-:Y:S05]  /*01f0*/  EXIT ;  /* 0x000000000000794d */ /* 0x000fea0003800000 */
.L_x_36656:
        /* <DEDUP_REMOVED lines=355> */
.L_x_36661:
        /* <DEDUP_REMOVED lines=11> */
[----:B--2---:R-:W-:-:S05]  /*18e0*/  VIMNMX R11, PT, PT, R6, R9, !PT ;  /* 0x00000009060b7248 */ /* 0x004fca0007fe0100 */
[----:B------:R0:W-:Y:S02]  /*18f0*/  STG.E desc[UR6][R4.64], R11 ;  /* 0x0000000b04007986 */ /* 0x0001e4000c101906 */
.L_x_36660:
[----:B------:R-:W-:Y:S05]  /*1900*/  BSYNC.RECONVERGENT B0 ;  /* 0x0000000000007941 */ /* 0x000fea0003800200 */
.L_x_36659:
        /* <DEDUP_REMOVED lines=350> */
.L_x_36662:
        /* <DEDUP_REMOVED lines=10> */
[----:B--2---:R-:W-:-:S05]  /*2f90*/  VIMNMX R9, PT, PT, R4, R7, !PT ;  /* 0x0000000704097248 */ /* 0x004fca0007fe0100 */
[----:B------:R-:W-:Y:S01]  /*2fa0*/  STG.E desc[UR6][R2.64], R9 ;  /* 0x0000000902007986 */ /* 0x000fe2000c101906 */
[----:B------:R-:W-:Y:S05]  /*2fb0*/  EXIT ;  /* 0x000000000000794d */ /* 0x000fea0003800000 */
.L_x_36663:
        /* <DEDUP_REMOVED lines=12> */
.L_x_41207:


//--------------------- .text._ZN2at6native27unrolled_elementwise_kernelINS0_13BinaryFunctorIiiiZZZNS0_19maximum_kernel_cudaERNS_18TensorIteratorBaseEENKUlvE_clEvENKUlvE1_clEvEUliiE_EESt5arrayIPcLm3EELi4E23TrivialOffsetCalculatorILi2EjESC_ILi1EjENS0_6memory15LoadWithoutCastENSF_16StoreWithoutCastEEEviT_T0_T2_T3_T4_T5_ --------------------------
	.section	.text._ZN2at6native27unrolled_elementwise_kernelINS0_13BinaryFunctorIiiiZZZNS0_19maximum_kernel_cudaERNS_18TensorIteratorBaseEENKUlvE_clEvENKUlvE1_clEvEUliiE_EESt5arrayIPcLm3EELi4E23TrivialOffsetCalculatorILi2EjESC_ILi1EjENS0_6memory15LoadWithoutCastENSF_16StoreWithoutCastEEEviT_T0_T2_T3_T4_T5_,"ax",@progbits
	.align	128
        .global         _ZN2at6native27unrolled_elementwise_kernelINS0_13BinaryFunctorIiiiZZZNS0_19maximum_kernel_cudaERNS_18TensorIteratorBaseEENKUlvE_clEvENKUlvE1_clEvEUliiE_EESt5arrayIPcLm3EELi4E23TrivialOffsetCalculatorILi2EjESC_ILi1EjENS0_6memory15LoadWithoutCastENSF_16StoreWithoutCastEEEviT_T0_T2_T3_T4_T5_
        .type           _ZN2at6native27unrolled_elementwise_kernelINS0_13BinaryFunctorIiiiZZZNS0_19maximum_kernel_cudaERNS_18TensorIteratorBaseEENKUlvE_clEvENKUlvE1_clEvEUliiE_EESt5arrayIPcLm3EELi4E23TrivialOffsetCalculatorILi2EjESC_ILi1EjENS0_6memory15LoadWithoutCastENSF_16StoreWithoutCastEEEviT_T0_T2_T3_T4_T5_,@function
        .size           _ZN2at6native27unrolled_elementwise_kernelINS0_13BinaryFunctorIiiiZZZNS0_19maximum_kernel_cudaERNS_18TensorIteratorBaseEENKUlvE_clEvENKUlvE1_clEvEUliiE_EESt5arrayIPcLm3EELi4E23TrivialOffsetCalculatorILi2EjESC_ILi1EjENS0_6memory15LoadWithoutCastENSF_16StoreWithoutCastEEEviT_T0_T2_T3_T4_T5_,(.L_x_41208 - _ZN2at6native27unrolled_elementwise_kernelINS0_13BinaryFunctorIiiiZZZNS0_19maximum_kernel_cudaERNS_18TensorIteratorBaseEENKUlvE_clEvENKUlvE1_clEvEUliiE_EESt5arrayIPcLm3EELi4E23TrivialOffsetCalculatorILi2EjESC_ILi1EjENS0_6memory15LoadWithoutCastENSF_16StoreWithoutCastEEEviT_T0_T2_T3_T4_T5_)
        .other          _ZN2at6native27unrolled_elementwise_kernelINS0_13BinaryFunctorIiiiZZZNS0_19maximum_kernel_cudaERNS_18TensorIteratorBaseEENKUlvE_clEvENKUlvE1_clEvEUliiE_EESt5arrayIPcLm3EELi4E23TrivialOffsetCalculatorILi2EjESC_ILi1EjENS0_6memory15LoadWithoutCastENSF_16StoreWithoutCastEEEviT_T0_T2_T3_T4_T5_,@"STO_CUDA_ENTRY STV_DEFAULT"
_ZN2at6native27unrolled_elementwise_kernelINS0_13BinaryFunctorIiiiZZZNS0_19maximum_kernel_cudaERNS_18TensorIteratorBaseEENKUlvE_clEvENKUlvE1_clEvEUliiE_EESt5arrayIPcLm3EELi4E23TrivialOffsetCalculatorILi2EjESC_ILi1EjENS0_6memory15LoadWithoutCastENSF_16StoreWithoutCastEEEviT_T0_T2_T3_T4_T5_:
.text._ZN2at6native27unrolled_elementwise_kernelINS0_13BinaryFunctorIiiiZZZNS0_19maximum_kernel_cudaERNS_18TensorIteratorBaseEENKUlvE_clEvENKUlvE1_clEvEUliiE_EESt5arrayIPcLm3EELi4E23TrivialOffsetCalculatorILi2EjESC_ILi1EjENS0_6memory15LoadWithoutCastENSF_16StoreWithoutCastEEEviT_T0_T2_T3_T4_T5_:
        /* <DEDUP_REMOVED lines=51> */
[----:B----4-:R-:W-:-:S02]  /*0330*/  VIMNMX R23, PT, PT, R23, R20, !PT ;  /* 0x0000001417177248 */ /* 0x010fc40007fe0100 */
[----:B-----5:R-:W-:Y:S02]  /*0340*/  VIMNMX R13, PT, PT, R13, R24, !PT ;  /* 0x000000180d0d7248 */ /* 0x020fe40007fe0100 */
[----:B--2---:R-:W-:Y:S02]  /*0350*/  VIMNMX R21, PT, PT, R21, R22, !PT ;  /* 0x0000001615157248 */ /* 0x004fe40007fe0100 */
[----:B---3--:R-:W-:Y:S01]  /*0360*/  VIMNMX R15, PT, PT, R15, R12, !PT ;  /* 0x0000000c0f0f7248 */ /* 0x008fe20007fe0100 */
        /* <DEDUP_REMOVED lines=14> */
.L_x_36666:
[----:B------:R-:W-:Y:S05]  /*0450*/  BSYNC.RELIABLE B1 ;  /* 0x0000000000017941 */ /* 0x000fea0003800100 */
.L_x_36665:
[----:B------:R-:W-:-:S13]  /*0460*/  ISETP.GE.AND P0, PT, R19, R18, PT ;  /* 0x000000121300720c */ /* 0x000fda0003f06270 */
[----:B0-----:R-:W0:Y:S01]  /*0470*/  @!P0 LDC.64 R2, c[0x0][0x388] ;  /* 0x0000e200ff028b82 */ /* 0x001e220000000a00 */
[----:B------:R-:W-:Y:S01]  /*0480*/  @!P0 IMAD R5, R0, 0x200, R19 ;  /* 0x0000020000058824 */ /* 0x000fe200078e0213 */
[----:B------:R-:W-:-:S03]  /*0490*/  @!P0 IADD3 R19, PT, PT, R19, 0x80, RZ ;  /* 0x0000008013138810 */ /* 0x000fc60007ffe0ff */
[----:B0-----:R-:W-:-:S05]  /*04a0*/  @!P0 IMAD.WIDE.U32 R2, R5, 0x4, R2 ;  /* 0x0000000405028825 */ /* 0x001fca00078e0002 */
[----:B------:R1:W-:Y:S02]  /*04b0*/  @!P0 STG.E desc[UR4][R2.64], R13 ;  /* 0x0000000d02008986 */ /* 0x0003e4000c101904 */
.L_x_36667:
[----:B------:R-:W-:Y:S05]  /*04c0*/  BSYNC.RECONVERGENT B0 ;  /* 0x0000000000007941 */ /* 0x000fea0003800200 */
.L_x_36664:
        /* <DEDUP_REMOVED lines=8> */
.L_x_36668:
        /* <DEDUP_REMOVED lines=11> */
.L_x_41208:


//--------------------- .text._ZN2at6native29vectorized_elementwise_kernelILi2ENS0_13BinaryFunctorIiiiZZZNS0_19maximum_kernel_cudaERNS_18TensorIteratorBaseEENKUlvE_clEvENKUlvE1_clEvEUliiE_EESt5arrayIPcLm3EEEEviT0_T1_ --------------------------
	.section	.text._ZN2at6native29vectorized_elementwise_kernelILi2ENS0_13BinaryFunctorIiiiZZZNS0_19maximum_kernel_cudaERNS_18TensorIteratorBaseEENKUlvE_clEvENKUlvE1_clEvEUliiE_EESt5arrayIPcLm3EEEEviT0_T1_,"ax",@progbits
	.align	128
        .global         _ZN2at6native29vectorized_elementwise_kernelILi2ENS0_13BinaryFunctorIiiiZZZNS0_19maximum_kernel_cudaERNS_18TensorIteratorBaseEENKUlvE_clEvENKUlvE1_clEvEUliiE_EESt5arrayIPcLm3EEEEviT0_T1_
        .type           _ZN2at6native29vectorized_elementwise_kernelILi2ENS0_13BinaryFunctorIiiiZZZNS0_19maximum_kernel_cudaERNS_18TensorIteratorBaseEENKUlvE_clEvENKUlvE1_clEvEUliiE_EESt5arrayIPcLm3EEEEviT0_T1_,@function
        .size           _ZN2at6native29vectorized_elementwise_kernelILi2ENS0_13BinaryFunctorIiiiZZZNS0_19maximum_kernel_cudaERNS_18TensorIteratorBaseEENKUlvE_clEvENKUlvE1_clEvEUliiE_EESt5arrayIPcLm3EEEEviT0_T1_,(.L_x_41209 - _ZN2at6native29vectorized_elementwise_kernelILi2ENS0_13BinaryFunctorIiiiZZZNS0_19maximum_kernel_cudaERNS_18TensorIteratorBaseEENKUlvE_clEvENKUlvE1_clEvEUliiE_EESt5arrayIPcLm3EEEEviT0_T1_)
        .other          _ZN2at6native29vectorized_elementwise_kernelILi2ENS0_13BinaryFunctorIiiiZZZNS0_19maximum_kernel_cudaERNS_18TensorIteratorBaseEENKUlvE_clEvENKUlvE1_clEvEUliiE_EESt5arrayIPcLm3EEEEviT0_T1_,@"STO_CUDA_ENTRY STV_DEFAULT"
_ZN2at6native29vectorized_elementwise_kernelILi2ENS0_13BinaryFunctorIiiiZZZNS0_19maximum_kernel_cudaERNS_18TensorIteratorBaseEENKUlvE_clEvENKUlvE1_clEvEUliiE_EESt5arrayIPcLm3EEEEviT0_T1_:
.text._ZN2at6native29vectorized_elementwise_kernelILi2ENS0_13BinaryFunctorIiiiZZZNS0_19maximum_kernel_cudaERNS_18TensorIteratorBaseEENKUlvE_clEvENKUlvE1_clEvEUliiE_EESt5arrayIPcLm3EEEEviT0_T1_:
        /* <DEDUP_REMOVED lines=95> */
[----:B--2---:R-:W-:-:S02]  /*05f0*/  VIMNMX R8, PT, PT, R8, R11, !PT ;  /* 0x0000000b08087248 */ /* 0x004fc40007fe0100 */
[----:B----4-:R-:W-:Y:S02]  /*0600*/  VIMNMX R4, PT, PT, R21, R4, !PT ;  /* 0x0000000415047248 */ /* 0x010fe40007fe0100 */
[----:B-----5:R-:W-:Y:S02]  /*0610*/  VIMNMX R5, PT, PT, R10, R5, !PT ;  /* 0x000000050a057248 */ /* 0x020fe40007fe0100 */
[----:B------:R-:W-:Y:S02]  /*0620*/  VIMNMX R6, PT, PT, R23, R6, !PT ;  /* 0x0000000617067248 */ /* 0x000fe40007fe0100 */
[----:B---3--:R-:W-:Y:S02]  /*0630*/  VIMNMX R22, PT, PT, R27, R22, !PT ;  /* 0x000000161b167248 */ /* 0x008fe40007fe0100 */
[----:B------:R-:W-:Y:S02]  /*0640*/  VIMNMX R7, PT, PT, R20, R7, !PT ;  /* 0x0000000714077248 */ /* 0x000fe40007fe0100 */
[----:B------:R-:W-:-:S02]  /*0650*/  VIMNMX R24, PT, PT, R25, R24, !PT ;  /* 0x0000001819187248 */ /* 0x000fc40007fe0100 */
[----:B------:R-:W-:Y:S01]  /*0660*/  VIMNMX R9, PT, PT, R9, R26, !PT ;  /* 0x0000001a09097248 */ /* 0x000fe20007fe0100 */
        /* <DEDUP_REMOVED lines=13> */
.L_x_36672:
[----:B------:R-:W-:-:S13]  /*0740*/  ISETP.GE.U32.AND P0, PT, R3, R2, PT ;  /* 0x000000020300720c */ /* 0x000fda0003f06070 */
[----:B------:R-:W-:Y:S05]  /*0750*/  @P0 BRA `(.L_x_36674) ;  /* 0x0000000000300947 */ /* 0x000fea0003800000 */
[----:B0-----:R-:W0:Y:S01]  /*0760*/  LDC.64 R10, c[0x0][0x388] ;  /* 0x0000e200ff0a7b82 */ /* 0x001e220000000a00 */
[----:B------:R-:W-:Y:S01]  /*0770*/  IADD3 R13, PT, PT, R0, R3, RZ ;  /* 0x00000003000d7210 */ /* 0x000fe20007ffe0ff */
[----:B------:R-:W-:-:S04]  /*0780*/  VIADD R3, R3, 0x80 ;  /* 0x0000008003037836 */ /* 0x000fc80000000000 */
[----:B0-----:R-:W-:-:S05]  /*0790*/  IMAD.WIDE.U32 R10, R13, 0x4, R10 ;  /* 0x000000040d0a7825 */ /* 0x001fca00078e000a */
[----:B------:R1:W-:Y:S02]  /*07a0*/  STG.E desc[UR4][R10.64], R5 ;  /* 0x000000050a007986 */ /* 0x0003e4000c101904 */
.L_x_36673:
[----:B------:R-:W-:-:S13]  /*07b0*/  ISETP.GE.U32.AND P0, PT, R3, R2, PT ;  /* 0x000000020300720c */ /* 0x000fda0003f06070 */
[----:B------:R-:W-:Y:S05]  /*07c0*/  @P0 BRA `(.L_x_36675) ;  /* 0x0000000000300947 */ /* 0x000fea0003800000 */
[----:B-1----:R-:W1:Y:S01]  /*07d0*/  LDC.64 R4, c[0x0][0x388] ;  /* 0x0000e200ff047b82 */ /* 0x002e620000000a00 */
[----:B0-----:R-:W-:Y:S01]  /*07e0*/  IADD3 R11, PT, PT, R0, R3, RZ ;  /* 0x00000003000b7210 */ /* 0x001fe20007ffe0ff */
[----:B------:R-:W-:-:S04]  /*07f0*/  VIADD R3, R3, 0x80 ;  /* 0x0000008003037836 */ /* 0x000fc80000000000 */
[----:B-1----:R-:W-:-:S05]  /*0800*/  IMAD.WIDE.U32 R4, R11, 0x4, R4 ;  /* 0x000000040b047825 */ /* 0x002fca00078e0004 */
[----:B------:R1:W-:Y:S02]  /*0810*/  STG.E desc[UR4][R4.64], R6 ;  /* 0x0000000604007986 */ /* 0x0003e4000c101904 */
.L_x_36674:
[----:B------:R-:W-:-:S13]  /*0820*/  ISETP.GE.U32.AND P0, PT, R3, R2, PT ;  /* 0x000000020300720c */ /* 0x000fda0003f06070 */
[----:B------:R-:W-:Y:S05]  /*0830*/  @P0 BRA `(.L_x_36676) ;  /* 0x0000000000340947 */ /* 0x000fea0003800000 */
[----:B01----:R-:W0:Y:S01]  /*0840*/  LDC.64 R4, c[0x0][0x388] ;  /* 0x0000e200ff047b82 */ /* 0x003e220000000a00 */
[----:B------:R-:W-:Y:S01]  /*0850*/  IADD3 R11, PT, PT, R0, R3, RZ ;  /* 0x00000003000b7210 */ /* 0x000fe20007ffe0ff */
[----:B------:R-:W-:-:S04]  /*0860*/  VIADD R3, R3, 0x80 ;  /* 0x0000008003037836 */ /* 0x000fc80000000000 */
[----:B0-----:R-:W-:-:S05]  /*0870*/  IMAD.WIDE.U32 R4, R11, 0x4, R4 ;  /* 0x000000040b047825 */ /* 0x001fca00078e0004 */
[----:B------:R2:W-:Y:S02]  /*0880*/  STG.E desc[UR4][R4.64], R7 ;  /* 0x0000000704007986 */ /* 0x0005e4000c101904 */
.L_x_36675:
        /* <DEDUP_REMOVED lines=8> */
.L_x_36676:
[----:B------:R-:W-:Y:S05]  /*0910*/  BSYNC.RELIABLE B1 ;  /* 0x0000000000017941 */ /* 0x000fea0003800100 */
.L_x_36671:
[----:B------:R-:W-:-:S13]  /*0920*/  ISETP.GE.U32.AND P0, PT, R3, R2, PT ;  /* 0x000000020300720c */ /* 0x000fda0003f06070 */
[----:B012---:R-:W0:Y:S01]  /*0930*/  @!P0 LDC.64 R4, c[0x0][0x388] ;  /* 0x0000e200ff048b82 */ /* 0x007e220000000a00 */
[----:B------:R-:W-:Y:S01]  /*0940*/  @!P0 IADD3 R7, PT, PT, R0, R3, RZ ;  /* 0x0000000300078210 */ /* 0x000fe20007ffe0ff */
[----:B------:R-:W-:-:S04]  /*0950*/  @!P0 VIADD R3, R3, 0x80 ;  /* 0x0000008003038836 */ /* 0x000fc80000000000 */
[----:B0-----:R-:W-:-:S05]  /*0960*/  @!P0 IMAD.WIDE.U32 R4, R7, 0x4, R4 ;  /* 0x0000000407048825 */ /* 0x001fca00078e0004 */
[----:B------:R3:W-:Y:S02]  /*0970*/  @!P0 STG.E desc[UR4][R4.64], R9 ;  /* 0x0000000904008986 */ /* 0x0007e4000c101904 */
.L_x_36677:
[----:B------:R-:W-:Y:S05]  /*0980*/  BSYNC.RECONVERGENT B0 ;  /* 0x0000000000007941 */ /* 0x000fea0003800200 */
.L_x_36670:
        /* <DEDUP_REMOVED lines=8> */
.L_x_36669:
        /* <DEDUP_REMOVED lines=18> */
[----:B--2---:R-:W-:Y:S02]  /*0b30*/  VIMNMX R22, PT, PT, R22, R24, !PT ;  /* 0x0000001816167248 */ /* 0x004fe40007fe0100 */
[----:B------:R-:W-:Y:S02]  /*0b40*/  VIMNMX R23, PT, PT, R23, R25, !PT ;  /* 0x0000001917177248 */ /* 0x000fe40007fe0100 */
[----:B----4-:R-:W-:Y:S02]  /*0b50*/  VIMNMX R8, PT, PT, R12, R8, !PT ;  /* 0x000000080c087248 */ /* 0x010fe40007fe0100 */
[----:B------:R-:W-:Y:S02]  /*0b60*/  VIMNMX R9, PT, PT, R13, R9, !PT ;  /* 0x000000090d097248 */ /* 0x000fe40007fe0100 */
[----:B-----5:R-:W-:Y:S02]  /*0b70*/  VIMNMX R4, PT, PT, R4, R6, !PT ;  /* 0x0000000604047248 */ /* 0x020fe40007fe0100 */
[----:B------:R-:W-:Y:S01]  /*0b80*/  VIMNMX R5, PT, PT, R5, R7, !PT ;  /* 0x0000000705057248 */ /* 0x000fe20007fe0100 */
[----:B------:R-:W-:Y:S01]  /*0b90*/  STG.E.64 desc[UR4][R20.64], R22 ;  /* 0x0000001614007986 */ /* 0x000fe2000c101b04 */
[----:B------:R-:W-:-:S02]  /*0ba0*/  VIMNMX R10, PT, PT, R10, R14, !PT ;  /* 0x0000000e0a0a7248 */ /* 0x000fc40007fe0100 */
[----:B------:R-:W-:Y:S01]  /*0bb0*/  VIMNMX R11, PT, PT, R11, R15, !PT ;  /* 0x0000000f0b0b7248 */ /* 0x000fe20007fe0100 */
[----:B------:R-:W-:Y:S04]  /*0bc0*/  STG.E.64 desc[UR4][R20.64+0x400], R8 ;  /* 0x0004000814007986 */ /* 0x000fe8000c101b04 */
[----:B------:R-:W-:Y:S04]  /*0bd0*/  STG.E.64 desc[UR4][R20.64+0x800], R4 ;  /* 0x0008000414007986 */ /* 0x000fe8000c101b04 */
[----:B------:R-:W-:Y:S01]  /*0be0*/  STG.E.64 desc[UR4][R20.64+0xc00], R10 ;  /* 0x000c000a14007986 */ /* 0x000fe2000c101b04 */
[----:B------:R-:W-:Y:S05]  /*0bf0*/  EXIT ;  /* 0x000000000000794d */ /* 0x000fea0003800000 */
.L_x_36678:
        /* <DEDUP_REMOVED lines=16> */
.L_x_41209:


//--------------------- .text._ZN2at6native29vectorized_elementwise_kernelILi4ENS0_13BinaryFunctorIiiiZZZNS0_19maximum_kernel_cudaERNS_18TensorIteratorBaseEENKUlvE_clEvENKUlvE1_clEvEUliiE_EESt5arrayIPcLm3EEEEviT0_T1_ --------------------------
	.section	.text._ZN2at6native29vectorized_elementwise_kernelILi4ENS0_13BinaryFunctorIiiiZZZNS0_19maximum_kernel_cudaERNS_18TensorIteratorBaseEENKUlvE_clEvENKUlvE1_clEvEUliiE_EESt5arrayIPcLm3EEEEviT0_T1_,"ax",@progbits
	.align	128
        .global         _ZN2at6native29vectorized_elementwise_kernelILi4ENS0_13BinaryFunctorIiiiZZZNS0_19maximum_kernel_cudaERNS_18TensorIteratorBaseEENKUlvE_clEvENKUlvE1_clEvEUliiE_EESt5arrayIPcLm3EEEEviT0_T1_
        .type           _ZN2at6native29vectorized_elementwise_kernelILi4ENS0_13BinaryFunctorIiiiZZZNS0_19maximum_kernel_cudaERNS_18TensorIteratorBaseEENKUlvE_clEvENKUlvE1_clEvEUliiE_EESt5arrayIPcLm3EEEEviT0_T1_,@function
        .size           _ZN2at6native29vectorized_elementwise_kernelILi4ENS0_13BinaryFunctorIiiiZZZNS0_19maximum_kernel_cudaERNS_18TensorIteratorBaseEENKUlvE_clEvENKUlvE1_clEvEUliiE_EESt5arrayIPcLm3EEEEviT0_T1_,(.L_x_41210 - _ZN2at6native29vectorized_elementwise_kernelILi4ENS0_13BinaryFunctorIiiiZZZNS0_19maximum_kernel_cudaERNS_18TensorIteratorBaseEENKUlvE_clEvENKUlvE1_clEvEUliiE_EESt5arrayIPcLm3EEEEviT0_T1_)
        .other          _ZN2at6native29vectorized_elementwise_kernelILi4ENS0_13BinaryFunctorIiiiZZZNS0_19maximum_kernel_cudaERNS_18TensorIteratorBaseEENKUlvE_clEvENKUlvE1_clEvEUliiE_EESt5arrayIPcLm3EEEEviT0_T1_,@"STO_CUDA_ENTRY STV_DEFAULT"
_ZN2at6native29vectorized_elementwise_kernelILi4ENS0_13BinaryFunctorIiiiZZZNS0_19maximum_kernel_cudaERNS_18TensorIteratorBaseEENKUlvE_clEvENKUlvE1_clEvEUliiE_EESt5arrayIPcLm3EEEEviT0_T1_:
.text._ZN2at6native29vectorized_elementwise_kernelILi4ENS0_13BinaryFunctorIiiiZZZNS0_19maximum_kernel_cudaERNS_18TensorIteratorBaseEENKUlvE_clEvENKUlvE1_clEvEUliiE_EESt5arrayIPcLm3EEEEviT0_T1_:
        /* <DEDUP_REMOVED lines=116> */
.L_x_36682:
[----:B------:R-:W-:-:S13]  /*0740*/  ISETP.GE.U32.AND P0, PT, R3, R2, PT ;  /* 0x000000020300720c */ /* 0x000fda0003f06070 */
[----:B------:R-:W-:Y:S05]  /*0750*/  @P0 BRA `(.L_x_36684) ;  /* 0x0000000000300947 */ /* 0x000fea0003800000 */
[----:B0-----:R-:W0:Y:S01]  /*0760*/  LDC.64 R10, c[0x0][0x388] ;  /* 0x0000e200ff0a7b82 */ /* 0x001e220000000a00 */
[----:B------:R-:W-:Y:S01]  /*0770*/  IADD3 R13, PT, PT, R0, R3, RZ ;  /* 0x00000003000d7210 */ /* 0x000fe20007ffe0ff */
[----:B------:R-:W-:-:S04]  /*0780*/  VIADD R3, R3, 0x80 ;  /* 0x0000008003037836 */ /* 0x000fc80000000000 */
[----:B0-----:R-:W-:-:S05]  /*0790*/  IMAD.WIDE.U32 R10, R13, 0x4, R10 ;  /* 0x000000040d0a7825 */ /* 0x001fca00078e000a */
[----:B------:R1:W-:Y:S02]  /*07a0*/  STG.E desc[UR4][R10.64], R5 ;  /* 0x000000050a007986 */ /* 0x0003e4000c101904 */
.L_x_36683:
[----:B------:R-:W-:-:S13]  /*07b0*/  ISETP.GE.U32.AND P0, PT, R3, R2, PT ;  /* 0x000000020300720c */ /* 0x000fda0003f06070 */
[----:B------:R-:W-:Y:S05]  /*07c0*/  @P0 BRA `(.L_x_36685) ;  /* 0x0000000000300947 */ /* 0x000fea0003800000 */
[----:B-1----:R-:W1:Y:S01]  /*07d0*/  LDC.64 R4, c[0x0][0x388] ;  /* 0x0000e200ff047b82 */ /* 0x002e620000000a00 */
[----:B0-----:R-:W-:Y:S01]  /*07e0*/  IADD3 R11, PT, PT, R0, R3, RZ ;  /* 0x00000003000b7210 */ /* 0x001fe20007ffe0ff */
[----:B------:R-:W-:-:S04]  /*07f0*/  VIADD R3, R3, 0x80 ;  /* 0x0000008003037836 */ /* 0x000fc80000000000 */
[----:B-1----:R-:W-:-:S05]  /*0800*/  IMAD.WIDE.U32 R4, R11, 0x4, R4 ;  /* 0x000000040b047825 */ /* 0x002fca00078e0004 */
[----:B------:R1:W-:Y:S02]  /*0810*/  STG.E desc[UR4][R4.64], R6 ;  /* 0x0000000604007986 */ /* 0x0003e4000c101904 */
.L_x_36684:
[----:B------:R-:W-:-:S13]  /*0820*/  ISETP.GE.U32.AND P0, PT, R3, R2, PT ;  /* 0x000000020300720c */ /* 0x000fda0003f06070 */
[----:B------:R-:W-:Y:S05]  /*0830*/  @P0 BRA `(.L_x_36686) ;  /* 0x0000000000340947 */ /* 0x000fea0003800000 */
[----:B01----:R-:W0:Y:S01]  /*0840*/  LDC.64 R4, c[0x0][0x388] ;  /* 0x0000e200ff047b82 */ /* 0x003e220000000a00 */
[----:B------:R-:W-:Y:S01]  /*0850*/  IADD3 R11, PT, PT, R0, R3, RZ ;  /* 0x00000003000b7210 */ /* 0x000fe20007ffe0ff */
[----:B------:R-:W-:-:S04]  /*0860*/  VIADD R3, R3, 0x80 ;  /* 0x0000008003037836 */ /* 0x000fc80000000000 */
[----:B0-----:R-:W-:-:S05]  /*0870*/  IMAD.WIDE.U32 R4, R11, 0x4, R4 ;  /* 0x000000040b047825 */ /* 0x001fca00078e0004 */
[----:B------:R2:W-:Y:S02]  /*0880*/  STG.E desc[UR4][R4.64], R7 ;  /* 0x0000000704007986 */ /* 0x0005e4000c101904 */
.L_x_36685:
        /* <DEDUP_REMOVED lines=8> */
.L_x_36686:
[----:B------:R-:W-:Y:S05]  /*0910*/  BSYNC.RELIABLE B1 ;  /* 0x0000000000017941 */ /* 0x000fea0003800100 */
.L_x_36681:
[----:B------:R-:W-:-:S13]  /*0920*/  ISETP.GE.U32.AND P0, PT, R3, R2, PT ;  /* 0x000000020300720c */ /* 0x000fda0003f06070 */
[----:B012---:R-:W0:Y:S01]  /*0930*/  @!P0 LDC.64 R4, c[0x0][0x388] ;  /* 0x0000e200ff048b82 */ /* 0x007e220000000a00 */
[----:B------:R-:W-:Y:S01]  /*0940*/  @!P0 IADD3 R7, PT, PT, R0, R3, RZ ;  /* 0x0000000300078210 */ /* 0x000fe20007ffe0ff */
[----:B------:R-:W-:-:S04]  /*0950*/  @!P0 VIADD R3, R3, 0x80 ;  /* 0x0000008003038836 */ /* 0x000fc80000000000 */
[----:B0-----:R-:W-:-:S05]  /*0960*/  @!P0 IMAD.WIDE.U32 R4, R7, 0x4, R4 ;  /* 0x0000000407048825 */ /* 0x001fca00078e0004 */
[----:B------:R3:W-:Y:S02]  /*0970*/  @!P0 STG.E desc[UR4][R4.64], R9 ;  /* 0x0000000904008986 */ /* 0x0007e4000c101904 */
.L_x_36687:
[----:B------:R-:W-:Y:S05]  /*0980*/  BSYNC.RECONVERGENT B0 ;  /* 0x0000000000007941 */ /* 0x000fea0003800200 */
.L_x_36680:
        /* <DEDUP_REMOVED lines=8> */
.L_x_36679:
        /* <DEDUP_REMOVED lines=14> */
[----:B--2---:R-:W-:Y:S02]  /*0af0*/  VIMNMX R12, PT, PT, R12, R16, !PT ;  /* 0x000000100c0c7248 */ /* 0x004fe40007fe0100 */
[----:B------:R-:W-:Y:S02]  /*0b00*/  VIMNMX R13, PT, PT, R13, R17, !PT ;  /* 0x000000110d0d7248 */ /* 0x000fe40007fe0100 */
[----:B------:R-:W-:Y:S02]  /*0b10*/  VIMNMX R14, PT, PT, R14, R18, !PT ;  /* 0x000000120e0e7248 */ /* 0x000fe40007fe0100 */
[----:B------:R-:W-:Y:S02]  /*0b20*/  VIMNMX R15, PT, PT, R15, R19, !PT ;  /* 0x000000130f0f7248 */ /* 0x000fe40007fe0100 */
[----:B----4-:R-:W-:Y:S02]  /*0b30*/  VIMNMX R4, PT, PT, R8, R4, !PT ;  /* 0x0000000408047248 */ /* 0x010fe40007fe0100 */
[----:B------:R-:W-:-:S02]  /*0b40*/  VIMNMX R5, PT, PT, R9, R5, !PT ;  /* 0x0000000509057248 */ /* 0x000fc40007fe0100 */
[----:B------:R-:W-:Y:S02]  /*0b50*/  VIMNMX R6, PT, PT, R10, R6, !PT ;  /* 0x000000060a067248 */ /* 0x000fe40007fe0100 */
[----:B------:R-:W-:Y:S01]  /*0b60*/  VIMNMX R7, PT, PT, R11, R7, !PT ;  /* 0x000000070b077248 */ /* 0x000fe20007fe0100 */
[----:B------:R-:W-:Y:S04]  /*0b70*/  STG.E.128 desc[UR4][R24.64], R12 ;  /* 0x0000000c18007986 */ /* 0x000fe8000c101d04 */
[----:B------:R-:W-:Y:S01]  /*0b80*/  STG.E.128 desc[UR4][R24.64+0x800], R4 ;  /* 0x0008000418007986 */ /* 0x000fe2000c101d04 */
[----:B------:R-:W-:Y:S05]  /*0b90*/  EXIT ;  /* 0x000000000000794d */ /* 0x000fea0003800000 */
.L_x_36688:
        /* <DEDUP_REMOVED lines=14> */
.L_x_41210:


//--------------------- .text._ZN2at6native29vectorized_elementwise_kernelILi8ENS0_13BinaryFunctorIiiiZZZNS0_19maximum_kernel_cudaERNS_18TensorIteratorBaseEENKUlvE_clEvENKUlvE1_clEvEUliiE_EESt5arrayIPcLm3EEEEviT0_T1_ --------------------------
	.section	.text._ZN2at6native29vectorized_elementwise_kernelILi8ENS0_13BinaryFunctorIiiiZZZNS0_19maximum_kernel_cudaERNS_18TensorIteratorBaseEENKUlvE_clEvENKUlvE1_clEvEUliiE_EESt5arrayIPcLm3EEEEviT0_T1_,"ax",@progbits
	.align	128
        .global         _ZN2at6native29vectorized_elementwise_kernelILi8ENS0_13BinaryFunctorIiiiZZZNS0_19maximum_kernel_cudaERNS_18TensorIteratorBaseEENKUlvE_clEvENKUlvE1_clEvEUliiE_EESt5arrayIPcLm3EEEEviT0_T1_
        .type           _ZN2at6native29vectorized_elementwise_kernelILi8ENS0_13BinaryFunctorIiiiZZZNS0_19maximum_kernel_cudaERNS_18TensorIteratorBaseEENKUlvE_clEvENKUlvE1_clEvEUliiE_EESt5arrayIPcLm3EEEEviT0_T1_,@function
        .size           _ZN2at6native29vectorized_elementwise_kernelILi8ENS0_13BinaryFunctorIiiiZZZNS0_19maximum_kernel_cudaERNS_18TensorIteratorBaseEENKUlvE_clEvENKUlvE1_clEvEUliiE_EESt5arrayIPcLm3EEEEviT0_T1_,(.L_x_41211 - _ZN2at6native29vectorized_elementwise_kernelILi8ENS0_13BinaryFunctorIiiiZZZNS0_19maximum_kernel_cudaERNS_18TensorIteratorBaseEENKUlvE_clEvENKUlvE1_clEvEUliiE_EESt5arrayIPcLm3EEEEviT0_T1_)
        .other          _ZN2at6native29vectorized_elementwise_kernelILi8ENS0_13BinaryFunctorIiiiZZZNS0_19maximum_kernel_cudaERNS_18TensorIteratorBaseEENKUlvE_clEvENKUlvE1_clEvEUliiE_EESt5arrayIPcLm3EEEEviT0_T1_,@"STO_CUDA_ENTRY STV_DEFAULT"
_ZN2at6native29vectorized_elementwise_kernelILi8ENS0_13BinaryFunctorIiiiZZZNS0_19maximum_kernel_cudaERNS_18TensorIteratorBaseEENKUlvE_clEvENKUlvE1_clEvEUliiE_EESt5arrayIPcLm3EEEEviT0_T1_:
.text._ZN2at6native29vectorized_elementwise_kernelILi8ENS0_13BinaryFunctorIiiiZZZNS0_19maximum_kernel_cudaERNS_18TensorIteratorBaseEENKUlvE_clEvENKUlvE1_clEvEUliiE_EESt5arrayIPcLm3EEEEviT0_T1_:
[----:B------:R-:W-:Y:S01]  /*0000*/  LDC R1, c[0x0][0x37c] ;  /* 0x0000df00ff017b82 */ /* 0x000fe20000000800 */
[----:B------:R-:W-:Y:S05]  /*0010*/  EXIT ;  /* 0x000000000000794d */ /* 0x000fea0003800000 */
.L_x_36689:
        /* <DEDUP_REMOVED lines=14> */
.L_x_41211:


//--------------------- .text._ZN2at6native18elementwise_kernelILi128ELi4EZNS0_15gpu_kernel_implINS0_13AUnaryFunctorIaaaZZZNS0_19maximum_kernel_cudaERNS_18TensorIteratorBaseEENKUlvE_clEvENKUlvE0_clEvEUlaaE_EEEEvS5_RKT_EUliE_EEviT1_ --------------------------
	.section	.text._ZN2at6native18elementwise_kernelILi128ELi4EZNS0_15gpu_kernel_implINS0_13AUnaryFunctorIaaaZZZNS0_19maximum_kernel_cudaERNS_18TensorIteratorBaseEENKUlvE_clEvENKUlvE0_clEvEUlaaE_EEEEvS5_RKT_EUliE_EEviT1_,"ax",@progbits
	.align	128
        .global         _ZN2at6native18elementwise_kernelILi128ELi4EZNS0_15gpu_kernel_implINS0_13AUnaryFunctorIaaaZZZNS0_19maximum_kernel_cudaERNS_18TensorIteratorBaseEENKUlvE_clEvENKUlvE0_clEvEUlaaE_EEEEvS5_RKT_EUliE_EEviT1_
        .type           _ZN2at6native18elementwise_kernelILi128ELi4EZNS0_15gpu_kernel_implINS0_13AUnaryFunctorIaaaZZZNS0_19maximum_kernel_cudaERNS_18TensorIteratorBaseEENKUlvE_clEvENKUlvE0_clEvEUlaaE_EEEEvS5_RKT_EUliE_EEviT1_,@function
        .size           _ZN2at6native18elementwise_kernelILi128ELi4EZNS0_15gpu_kernel_implINS0_13AUnaryFunctorIaaaZZZNS0_19maximum_kernel_cudaERNS_18TensorIteratorBaseEENKUlvE_clEvENKUlvE0_clEvEUlaaE_EEEEvS5_RKT_EUliE_EEviT1_,(.L_x_41212 - _ZN2at6native18elementwise_kernelILi128ELi4EZNS0_15gpu_kernel_implINS0_13AUnaryFunctorIaaaZZZNS0_19maximum_kernel_cudaERNS_18TensorIteratorBaseEENKUlvE_clEvENKUlvE0_clEvEUlaaE_EEEEvS5_RKT_EUliE_EEviT1_)
        .other          _ZN2at6native18elementwise_kernelILi128ELi4EZNS0_15gpu_kernel_implINS0_13AUnaryFunctorIaaaZZZNS0_19maximum_kernel_cudaERNS_18TensorIteratorBaseEENKUlvE_clEvENKUlvE0_clEvEUlaaE_EEEEvS5_RKT_EUliE_EEviT1_,@"STO_CUDA_ENTRY STV_DEFAULT"
_ZN2at6native18elementwise_kernelILi128ELi4EZNS0_15gpu_kernel_implINS0_13AUnaryFunctorIaaaZZZNS0_19maximum_kernel_cudaERNS_18TensorIteratorBaseEENKUlvE_clEvENKUlvE0_clEvEUlaaE_EEEEvS5_RKT_EUliE_EEviT1_:
.text._ZN2at6native18elementwise_kernelILi128ELi4EZNS0_15gpu_kernel_implINS0_13AUnaryFunctorIaaaZZZNS0_19maximum_kernel_cudaERNS_18TensorIteratorBaseEENKUlvE_clEvENKUlvE0_clEvEUlaaE_EEEEvS5_RKT_EUliE_EEviT1_:
        /* <DEDUP_REMOVED lines=320> */
.L_x_36692:
        /* <DEDUP_REMOVED lines=16> */
.L_x_36696:
[----:B------:R0:W5:Y:S01]  /*1500*/  LDG.E.U8 R0, desc[UR36][R2.64] ;  /* 0x0000002402007981 */ /* 0x000162000c1e1100 */
[----:B------:R-:W-:Y:S05]  /*1510*/  BRA `(.L_x_36698) ;  /* 0x0000000c004c7947 */ /* 0x000fea0003800000 */
.L_x_36695:
        /* <DEDUP_REMOVED lines=8> */
.L_x_36700:
[----:B------:R0:W5:Y:S01]  /*15a0*/  LDG.E.U8 R0, desc[UR36][R2.64] ;  /* 0x0000002402007981 */ /* 0x000162000c1e1100 */
[----:B------:R-:W-:Y:S05]  /*15b0*/  BRA `(.L_x_36698) ;  /* 0x0000000c00247947 */ /* 0x000fea0003800000 */
.L_x_36699:
[----:B------:R0:W5:Y:S01]  /*15c0*/  LDG.E.U16 R0, desc[UR36][R2.64] ;  /* 0x0000002402007981 */ /* 0x000162000c1e1500 */
[----:B------:R-:W-:Y:S05]  /*15d0*/  BRA `(.L_x_36698) ;  /* 0x0000000c001c7947 */ /* 0x000fea0003800000 */
.L_x_36694:
        /* <DEDUP_REMOVED lines=9> */
.L_x_36702:
[----:B------:R-:W2:Y:S02]  /*1670*/  LDG.E.U16 R4, desc[UR36][R2.64] ;  /* 0x0000002402047981 */ /* 0x000ea4000c1e1500 */
[----:B--2---:R-:W-:-:S06]  /*1680*/  HADD2.F32 R4, -RZ, R4.H0_H0 ;  /* 0x20000004ff047230 */ /* 0x004fcc0000004100 */
[----:B------:R-:W0:Y:S02]  /*1690*/  F2I.FTZ.TRUNC.NTZ R4, R4 ;  /* 0x0000000400047305 */ /* 0x000e24000021f100 */
[----:B0-----:R-:W-:Y:S01]  /*16a0*/  PRMT R0, R4, 0x7610, R0 ;  /* 0x0000761004007816 */ /* 0x001fe20000000000 */
[----:B------:R-:W-:Y:S06]  /*16b0*/  BRA `(.L_x_36698) ;  /* 0x0000000800e47947 */ /* 0x000fec0003800000 */
.L_x_36701:
        /* <DEDUP_REMOVED lines=9> */
.L_x_36704:
[----:B------:R-:W2:Y:S02]  /*1750*/  LDG.E.U16 R2, desc[UR36][R2.64] ;  /* 0x0000002402027981 */ /* 0x000ea4000c1e1500 */
[----:B--2---:R-:W-:-:S06]  /*1760*/  HADD2.F32 R4, -RZ, R2.H0_H0 ;  /* 0x20000002ff047230 */ /* 0x004fcc0000004100 */
[----:B------:R-:W0:Y:S02]  /*1770*/  F2I.FTZ.TRUNC.NTZ R4, R4 ;  /* 0x0000000400047305 */ /* 0x000e24000021f100 */
[----:B0-----:R-:W-:Y:S01]  /*1780*/  PRMT R0, R4, 0x7610, R0 ;  /* 0x0000761004007816 */ /* 0x001fe20000000000 */
[----:B------:R-:W-:Y:S06]  /*1790*/  BRA `(.L_x_36698) ;  /* 0x0000000800ac7947 */ /* 0x000fec0003800000 */
.L_x_36703:
[----:B------:R-:W2:Y:S02]  /*17a0*/  LDG.E.64 R2, desc[UR36][R2.64] ;  /* 0x0000002402027981 */ /* 0x000ea4000c1e1b00 */
[----:B--2---:R0:W1:Y:S02]  /*17b0*/  F2I.F64.TRUNC R0, R2 ;  /* 0x0000000200007311 */ /* 0x004064000030d100 */
[----:B01----:R-:W-:Y:S05]  /*17c0*/  BRA `(.L_x_36698) ;  /* 0x0000000800a07947 */ /* 0x003fea0003800000 */
.L_x_36693:
        /* <DEDUP_REMOVED lines=12> */
.L_x_36707:
[----:B------:R-:W2:Y:S02]  /*1890*/  LDG.E.64 R2, desc[UR36][R2.64] ;  /* 0x0000002402027981 */ /* 0x000ea4000c1e1b00 */
[----:B--2---:R3:W4:Y:S02]  /*18a0*/  F2I.F64.TRUNC R0, R2 ;  /* 0x0000000200007311 */ /* 0x004724000030d100 */
[----:B---34-:R-:W-:Y:S05]  /*18b0*/  BRA `(.L_x_36698) ;  /* 0x0000000800647947 */ /* 0x018fea0003800000 */
.L_x_36706:
        /* <DEDUP_REMOVED lines=27> */
.L_x_36709:
        /* <DEDUP_REMOVED lines=14> */
.L_x_36708:
[----:B------:R-:W2:Y:S02]  /*1b50*/  LDG.E.U16 R4, desc[UR36][R2.64] ;  /* 0x0000002402047981 */ /* 0x000ea4000c1e1500 */
[----:B--2---:R-:W-:-:S06]  /*1b60*/  IMAD.U32 R4, R4, 0x10000, RZ ;  /* 0x0001000004047824 */ /* 0x004fcc00078e00ff */
[----:B------:R-:W0:Y:S02]  /*1b70*/  F2I.FTZ.TRUNC.NTZ R4, R4 ;  /* 0x0000000400047305 */ /* 0x000e24000021f100 */
[----:B0-----:R-:W-:Y:S01]  /*1b80*/  PRMT R0, R4, 0x7610, R0 ;  /* 0x0000761004007816 */ /* 0x001fe20000000000 */
[----:B------:R-:W-:Y:S06]  /*1b90*/  BRA `(.L_x_36698) ;  /* 0x0000000400ac7947 */ /* 0x000fec0003800000 */
.L_x_36705:
        /* <DEDUP_REMOVED lines=10> */
.L_x_36712:
        /* <DEDUP_REMOVED lines=21> */
.L_x_36716:
[----:B------:R-:W-:Y:S05]  /*1d90*/  BSYNC.RECONVERGENT B1 ;  /* 0x0000000000017941 */ /* 0x000fea0003800200 */
.L_x_36715:
[----:B------:R-:W-:Y:S02]  /*1da0*/  SHF.L.U32 R0, R0, 0x14, RZ ;  /* 0x0000001400007819 */ /* 0x000fe400000006ff */
[----:B------:R-:W-:-:S04]  /*1db0*/  LEA R2, R2, 0x3b800000, 0x17 ;  /* 0x3b80000002027811 */ /* 0x000fc800078eb8ff */
[----:B------:R-:W-:-:S07]  /*1dc0*/  LOP3.LUT R4, R2, R0, R7, 0xfe, !PT ;  /* 0x0000000002047212 */ /* 0x000fce00078efe07 */
.L_x_36714:
[----:B------:R-:W-:Y:S05]  /*1dd0*/  BSYNC.RECONVERGENT B0 ;  /* 0x0000000000007941 */ /* 0x000fea0003800200 */
.L_x_36713:
[----:B------:R-:W0:Y:S02]  /*1de0*/  F2I.FTZ.TRUNC.NTZ R4, R4 ;  /* 0x0000000400047305 */ /* 0x000e24000021f100 */
[----:B0-----:R-:W-:Y:S01]  /*1df0*/  PRMT R0, R4, 0x7610, R0 ;  /* 0x0000761004007816 */ /* 0x001fe20000000000 */
[----:B------:R-:W-:Y:S06]  /*1e00*/  BRA `(.L_x_36698) ;  /* 0x0000000400107947 */ /* 0x000fec0003800000 */
.L_x_36711:
        /* <DEDUP_REMOVED lines=21> */
.L_x_36720:
[----:B------:R-:W-:Y:S05]  /*1f60*/  BSYNC.RECONVERGENT B1 ;  /* 0x0000000000017941 */ /* 0x000fea0003800200 */
.L_x_36719:
[----:B------:R-:W-:Y:S01]  /*1f70*/  IMAD.SHL.U32 R0, R0, 0x200000, RZ ;  /* 0x0020000000007824 */ /* 0x000fe200078e00ff */
[----:B------:R-:W-:-:S04]  /*1f80*/  LEA R2, R2, 0x37800000, 0x17 ;  /* 0x3780000002027811 */ /* 0x000fc800078eb8ff */
[----:B------:R-:W-:-:S07]  /*1f90*/  LOP3.LUT R4, R2, R0, R7, 0xfe, !PT ;  /* 0x0000000002047212 */ /* 0x000fce00078efe07 */
.L_x_36718:
[----:B------:R-:W-:Y:S05]  /*1fa0*/  BSYNC.RECONVERGENT B0 ;  /* 0x0000000000007941 */ /* 0x000fea0003800200 */
.L_x_36717:
[----:B------:R-:W0:Y:S02]  /*1fb0*/  F2I.FTZ.TRUNC.NTZ R4, R4 ;  /* 0x0000000400047305 */ /* 0x000e24000021f100 */
[----:B0-----:R-:W-:Y:S01]  /*1fc0*/  PRMT R0, R4, 0x7610, R0 ;  /* 0x0000761004007816 */ /* 0x001fe20000000000 */
[----:B------:R-:W-:Y:S06]  /*1fd0*/  BRA `(.L_x_36698) ;  /* 0x00000000009c7947 */ /* 0x000fec0003800000 */
.L_x_36710:
[----:B------:R-:W-:-:S09]  /*1fe0*/  UISETP.NE.AND UP0, UPT, UR4, 0x1c, UPT ;  /* 0x0000001c0400788c */ /* 0x000fd2000bf05270 */
[----:B------:R-:W-:Y:S05]  /*1ff0*/  BRA.U !UP0, `(.L_x_36721) ;  /* 0x0000000108907547 */ /* 0x000fea000b800000 */
[----:B------:R-:W-:-:S09]  /*2000*/  UISETP.NE.AND UP0, UPT, UR4, 0x1d, UPT ;  /* 0x0000001d0400788c */ /* 0x000fd2000bf05270 */
[----:B------:R-:W-:Y:S05]  /*2010*/  BRA.U !UP0, `(.L_x_36722) ;  /* 0x0000000108807547 */ /* 0x000fea000b800000 */
[----:B------:R-:W-:-:S09]  /*2020*/  UISETP.NE.AND UP0, UPT, UR4, 0x2c, UPT ;  /* 0x0000002c0400788c */ /* 0x000fd2000bf05270 */
[----:B------:R-:W-:Y:S05]  /*2030*/  BRA.U !UP0, `(.L_x_36723) ;  /* 0x0000000108487547 */ /* 0x000fea000b800000 */
.L_x_36697:
        /* <DEDUP_REMOVED lines=16> */
.L_x_36724:
[----:B------:R-:W-:Y:S01]  /*2140*/  PRMT R0, RZ, 0x7610, R0 ;  /* 0x00007610ff007816 */ /* 0x000fe20000000000 */
[----:B------:R-:W-:Y:S06]  /*2150*/  BRA `(.L_x_36698) ;  /* 0x00000000003c7947 */ /* 0x000fec0003800000 */
.L_x_36723:
        /* <DEDUP_REMOVED lines=8> */
.L_x_36726:
[----:B------:R-:W-:Y:S05]  /*21e0*/  BSYNC.RECONVERGENT B0 ;  /* 0x0000000000007941 */ /* 0x000fea0003800200 */
.L_x_36725:
[----:B------:R-:W0:Y:S02]  /*21f0*/  F2I.FTZ.TRUNC.NTZ R4, R4 ;  /* 0x0000000400047305 */ /* 0x000e24000021f100 */
[----:B0-----:R-:W-:Y:S01]  /*2200*/  PRMT R0, R4, 0x7610, R0 ;  /* 0x0000761004007816 */ /* 0x001fe20000000000 */
[----:B------:R-:W-:Y:S06]  /*2210*/  BRA `(.L_x_36698) ;  /* 0x00000000000c7947 */ /* 0x000fec0003800000 */
.L_x_36722:
[----:B------:R2:W5:Y:S01]  /*2220*/  LDG.E.U8 R0, desc[UR36][R2.64] ;  /* 0x0000002402007981 */ /* 0x000562000c1e1100 */
[----:B------:R-:W-:Y:S05]  /*2230*/  BRA `(.L_x_36698) ;  /* 0x0000000000047947 */ /* 0x000fea0003800000 */
.L_x_36721:
[----:B------:R1:W5:Y:S02]  /*2240*/  LDG.E.U8 R0, desc[UR36][R2.64] ;  /* 0x0000002402007981 */ /* 0x000364000c1e1100 */
.L_x_36698:
[----:B------:R-:W0:Y:S01]  /*2250*/  LDCU.64 UR6, c[0x0][0x580] ;  /* 0x0000b000ff0677ac */ /* 0x000e220008000a00 */
[----:B-1--45:R-:W-:Y:S01]  /*2260*/  PRMT R0, R0, 0x8880, RZ ;  /* 0x0000888000007816 */ /* 0x032fe200000000ff */
[----:B------:R-:W-:-:S03]  /*2270*/  UPRMT UR5, UR39, 0x9910, URZ ;  /* 0x0000991027057896 */ /* 0x000fc600080000ff */
[----:B------:R-:W-:Y:S01]  /*2280*/  PRMT R0, R0, 0x7710, RZ ;  /* 0x0000771000007816 */ /* 0x000fe200000000ff */
[----:B------:R-:W-:Y:S02]  /*2290*/  UPRMT UR4, UR43, 0x8880, URZ ;  /* 0x000088802b047896 */ /* 0x000fe400080000ff */
[----:B------:R-:W-:Y:S02]  /*22a0*/  UISETP.GT.AND UP0, UPT, UR5, 0x9, UPT ;  /* 0x000000090500788c */ /* 0x000fe4000bf04270 */
[----:B------:R-:W-:-:S06]  /*22b0*/  UPRMT UR4, UR4, 0x7710, URZ ;  /* 0x0000771004047896 */ /* 0x000fcc00080000ff */
[----:B------:R-:W-:Y:S02]  /*22c0*/  VIMNMX.S16x2 R0, PT, PT, R0, UR4, !PT ;  /* 0x0000000400007c48 */ /* 0x000fe4000ffe0300 */
        /* <DEDUP_REMOVED lines=14> */
.L_x_36730:
[----:B------:R3:W-:Y:S01]  /*23b0*/  STG.E.U8 desc[UR36][R2.64], R9 ;  /* 0x0000000902007986 */ /* 0x0007e2000c101124 */
[----:B------:R-:W-:Y:S05]  /*23c0*/  BRA `(.L_x_36732) ;  /* 0x0000000c00507947 */ /* 0x000fea0003800000 */
.L_x_36729:
        /* <DEDUP_REMOVED lines=10> */
.L_x_36734:
[----:B------:R-:W-:-:S05]  /*2470*/  PRMT R5, R9, 0x9910, RZ ;  /* 0x0000991009057816 */ /* 0x000fca00000000ff */
[----:B------:R1:W-:Y:S01]  /*2480*/  STG.E desc[UR36][R2.64], R5 ;  /* 0x0000000502007986 */ /* 0x0003e2000c101924 */
[----:B------:R-:W-:Y:S05]  /*2490*/  BRA `(.L_x_36732) ;  /* 0x0000000c001c7947 */ /* 0x000fea0003800000 */
.L_x_36733:
[----:B------:R2:W-:Y:S01]  /*24a0*/  STG.E.U16 desc[UR36][R2.64], R9 ;  /* 0x0000000902007986 */ /* 0x0005e2000c101524 */
[----:B------:R-:W-:Y:S05]  /*24b0*/  BRA `(.L_x_36732) ;  /* 0x0000000c00147947 */ /* 0x000fea0003800000 */
.L_x_36728:
        /* <DEDUP_REMOVED lines=9> */
.L_x_36736:
[----:B------:R-:W0:Y:S02]  /*2550*/  I2F.S16 R0, R9 ;  /* 0x0000000900007306 */ /* 0x000e240000101400 */
[----:B0-----:R-:W-:-:S05]  /*2560*/  F2FP.F16.F32.PACK_AB R0, RZ, R0 ;  /* 0x00000000ff00723e */ /* 0x001fca00000000ff */
[----:B------:R0:W-:Y:S01]  /*2570*/  STG.E.U16 desc[UR36][R2.64], R0 ;  /* 0x0000000002007986 */ /* 0x0001e2000c101524 */
[----:B------:R-:W-:Y:S05]  /*2580*/  BRA `(.L_x_36732) ;  /* 0x0000000800e07947 */ /* 0x000fea0003800000 */
.L_x_36735:
        /* <DEDUP_REMOVED lines=10> */
.L_x_36738:
[----:B------:R-:W0:Y:S02]  /*2630*/  I2F.S16 R9, R9 ;  /* 0x0000000900097306 */ /* 0x000e240000101400 */
[----:B0-----:R-:W-:-:S04]  /*2640*/  F2FP.F16.F32.PACK_AB R5, RZ, R9 ;  /* 0x00000009ff05723e */ /* 0x001fc800000000ff */
[----:B------:R-:W-:-:S05]  /*2650*/  PRMT R5, R5, 0x5410, RZ ;  /* 0x0000541005057816 */ /* 0x000fca00000000ff */
[----:B------:R0:W-:Y:S01]  /*2660*/  STG.E desc[UR36][R2.64], R5 ;  /* 0x0000000502007986 */ /* 0x0001e2000c101924 */
[----:B------:R-:W-:Y:S05]  /*2670*/  BRA `(.L_x_36732) ;  /* 0x0000000800a47947 */ /* 0x000fea0003800000 */
.L_x_36737:
[----:B------:R-:W0:Y:S02]  /*2680*/  I2F.F64.S16 R4, R9 ;  /* 0x0000000900047312 */ /* 0x000e240000101c00 */
[----:B0-----:R0:W-:Y:S01]  /*2690*/  STG.E.64 desc[UR36][R2.64], R4 ;  /* 0x0000000402007986 */ /* 0x0011e2000c101b24 */
[----:B------:R-:W-:Y:S05]  /*26a0*/  BRA `(.L_x_36732) ;  /* 0x0000000800987947 */ /* 0x000fea0003800000 */
.L_x_36727:
        /* <DEDUP_REMOVED lines=13> */
.L_x_36741:
[----:B------:R-:W-:Y:S01]  /*2780*/  CS2R R6, SRZ ;  /* 0x0000000000067805 */ /* 0x000fe2000001ff00 */
[----:B------:R-:W0:Y:S04]  /*2790*/  I2F.F64.S16 R4, R9 ;  /* 0x0000000900047312 */ /* 0x000e280000101c00 */
[----:B0-----:R0:W-:Y:S01]  /*27a0*/  STG.E.128 desc[UR36][R2.64], R4 ;  /* 0x0000000402007986 */ /* 0x0011e2000c101d24 */
[----:B------:R-:W-:Y:S05]  /*27b0*/  BRA `(.L_x_36732) ;  /* 0x0000000800547947 */ /* 0x000fea0003800000 */
.L_x_36740:
        /* <DEDUP_REMOVED lines=19> */
.L_x_36745:
[----:B------:R-:W-:Y:S05]  /*28f0*/  BSYNC.RECONVERGENT B0 ;  /* 0x0000000000007941 */ /* 0x000fea0003800200 */
.L_x_36744:
[----:B------:R-:W-:-:S05]  /*2900*/  LOP3.LUT R5, R0, 0x80, R5, 0xf8, !PT ;  /* 0x0000008000057812 */ /* 0x000fca00078ef805 */
[----:B------:R0:W-:Y:S01]  /*2910*/  STG.E.U8 desc[UR36][R2.64], R5 ;  /* 0x0000000502007986 */ /* 0x0001e2000c101124 */
[----:B------:R-:W-:Y:S05]  /*2920*/  BRA `(.L_x_36732) ;  /* 0x0000000400f87947 */ /* 0x000fea0003800000 */
.L_x_36743:
        /* <DEDUP_REMOVED lines=15> */
.L_x_36747:
[----:B------:R-:W-:Y:S05]  /*2a20*/  BSYNC.RECONVERGENT B0 ;  /* 0x0000000000007941 */ /* 0x000fea0003800200 */
.L_x_36746:
[----:B------:R-:W-:-:S05]  /*2a30*/  LOP3.LUT R5, R0, 0x80, R5, 0xf8, !PT ;  /* 0x0000008000057812 */ /* 0x000fca00078ef805 */
[----:B------:R0:W-:Y:S01]  /*2a40*/  STG.E.U8 desc[UR36][R2.64], R5 ;  /* 0x0000000502007986 */ /* 0x0001e2000c101124 */
[----:B------:R-:W-:Y:S05]  /*2a50*/  BRA `(.L_x_36732) ;  /* 0x0000000400ac7947 */ /* 0x000fea0003800000 */
.L_x_36742:
[----:B------:R-:W0:Y:S02]  /*2a60*/  I2F.S16 R0, R9 ;  /* 0x0000000900007306 */ /* 0x000e240000101400 */
[----:B0-----:R-:W-:-:S05]  /*2a70*/  F2FP.BF16.F32.PACK_AB R0, RZ, R0 ;  /* 0x00000000ff00723e */ /* 0x001fca00000010ff */
[----:B------:R0:W-:Y:S01]  /*2a80*/  STG.E.U16 desc[UR36][R2.64], R0 ;  /* 0x0000000002007986 */ /* 0x0001e2000c101524 */
[----:B------:R-:W-:Y:S05]  /*2a90*/  BRA `(.L_x_36732) ;  /* 0x00000004009c7947 */ /* 0x000fea0003800000 */
.L_x_36739:
        /* <DEDUP_REMOVED lines=10> */
.L_x_36750:
        /* <DEDUP_REMOVED lines=13> */
.L_x_36753:
[----:B------:R-:W-:-:S04]  /*2c10*/  SHF.R.U32.HI R0, RZ, 0x14, R5 ;  /* 0x00000014ff007819 */ /* 0x000fc80000011605 */
[----:B------:R-:W-:-:S04]  /*2c20*/  LOP3.LUT R0, R0, 0x1, RZ, 0xc0, !PT ;  /* 0x0000000100007812 */ /* 0x000fc800078ec0ff */
[----:B------:R-:W-:-:S04]  /*2c30*/  IADD3 R0, PT, PT, R5, 0x487ffff, R0 ;  /* 0x0487ffff05007810 */ /* 0x000fc80007ffe000 */
[----:B------:R-:W-:-:S04]  /*2c40*/  SHF.R.U32.HI R0, RZ, 0x14, R0 ;  /* 0x00000014ff007819 */ /* 0x000fc80000011600 */
[----:B------:R-:W-:-:S07]  /*2c50*/  LOP3.LUT R4, R0, 0xff, RZ, 0xc0, !PT ;  /* 0x000000ff00047812 */ /* 0x000fce00078ec0ff */
.L_x_36754:
[----:B------:R-:W-:-:S04]  /*2c60*/  SHF.R.U32.HI R5, RZ, 0x18, R5 ;  /* 0x00000018ff057819 */ /* 0x000fc80000011605 */
[----:B------:R-:W-:-:S04]  /*2c70*/  LOP3.LUT R4, R4, 0x80, R5, 0xf8, !PT ;  /* 0x0000008004047812 */ /* 0x000fc800078ef805 */
[----:B------:R-:W-:-:S07]  /*2c80*/  PRMT R0, R4, 0x7610, R0 ;  /* 0x0000761004007816 */ /* 0x000fce0000000000 */
.L_x_36752:
[----:B------:R-:W-:Y:S05]  /*2c90*/  BSYNC.RECONVERGENT B0 ;  /* 0x0000000000007941 */ /* 0x000fea0003800200 */
.L_x_36751:
[----:B------:R0:W-:Y:S01]  /*2ca0*/  STG.E.U8 desc[UR36][R2.64], R0 ;  /* 0x0000000002007986 */ /* 0x0001e2000c101124 */
[----:B------:R-:W-:Y:S05]  /*2cb0*/  BRA `(.L_x_36732) ;  /* 0x0000000400147947 */ /* 0x000fea0003800000 */
.L_x_36749:
        /* <DEDUP_REMOVED lines=13> */
.L_x_36757:
[----:B------:R-:W-:-:S04]  /*2d90*/  SHF.R.U32.HI R0, RZ, 0x15, R5 ;  /* 0x00000015ff007819 */ /* 0x000fc80000011605 */
[----:B------:R-:W-:-:S04]  /*2da0*/  LOP3.LUT R0, R0, 0x1, RZ, 0xc0, !PT ;  /* 0x0000000100007812 */ /* 0x000fc800078ec0ff */
[----:B------:R-:W-:-:S04]  /*2db0*/  IADD3 R0, PT, PT, R5, 0x88fffff, R0 ;  /* 0x088fffff05007810 */ /* 0x000fc80007ffe000 */
[----:B------:R-:W-:-:S04]  /*2dc0*/  SHF.R.U32.HI R0, RZ, 0x15, R0 ;  /* 0x00000015ff007819 */ /* 0x000fc80000011600 */
[----:B------:R-:W-:-:S07]  /*2dd0*/  LOP3.LUT R4, R0, 0xff, RZ, 0xc0, !PT ;  /* 0x000000ff00047812 */ /* 0x000fce00078ec0ff */
.L_x_36758:
[----:B------:R-:W-:-:S04]  /*2de0*/  SHF.R.U32.HI R5, RZ, 0x18, R5 ;  /* 0x00000018ff057819 */ /* 0x000fc80000011605 */
[----:B------:R-:W-:-:S04]  /*2df0*/  LOP3.LUT R4, R4, 0x80, R5, 0xf8, !PT ;  /* 0x0000008004047812 */ /* 0x000fc800078ef805 */
[----:B------:R-:W-:-:S07]  /*2e00*/  PRMT R0, R4, 0x7610, R0 ;  /* 0x0000761004007816 */ /* 0x000fce0000000000 */
.L_x_36756:
[----:B------:R-:W-:Y:S05]  /*2e10*/  BSYNC.RECONVERGENT B0 ;  /* 0x0000000000007941 */ /* 0x000fea0003800200 */
.L_x_36755:
[----:B------:R0:W-:Y:S01]  /*2e20*/  STG.E.U8 desc[UR36][R2.64], R0 ;  /* 0x0000000002007986 */ /* 0x0001e2000c101124 */
[----:B------:R-:W-:Y:S05]  /*2e30*/  BRA `(.L_x_36732) ;  /* 0x0000000000b47947 */ /* 0x000fea0003800000 */
.L_x_36748:
[----:B------:R-:W-:-:S09]  /*2e40*/  UISETP.NE.AND UP0, UPT, UR5, 0x1c, UPT ;  /* 0x0000001c0500788c */ /* 0x000fd2000bf05270 */
[----:B------:R-:W-:Y:S05]  /*2e50*/  BRA.U !UP0, `(.L_x_36759) ;  /* 0x0000000108a47547 */ /* 0x000fea000b800000 */
[----:B------:R-:W-:-:S09]  /*2e60*/  UISETP.NE.AND UP0, UPT, UR5, 0x1d, UPT ;  /* 0x0000001d0500788c */ /* 0x000fd2000bf05270 */
[----:B------:R-:W-:Y:S05]  /*2e70*/  BRA.U !UP0, `(.L_x_36760) ;  /* 0x00000001088c7547 */ /* 0x000fea000b800000 */
[----:B------:R-:W-:-:S09]  /*2e80*/  UISETP.NE.AND UP0, UPT, UR5, 0x2c, UPT ;  /* 0x0000002c0500788c */ /* 0x000fd2000bf05270 */
[----:B------:R-:W-:Y:S05]  /*2e90*/  BRA.U !UP0, `(.L_x_36761) ;  /* 0x0000000108447547 */ /* 0x000fea000b800000 */
.L_x_36731:
        /* <DEDUP_REMOVED lines=16> */
.L_x_36762:
[----:B------:R-:W-:Y:S05]  /*2fa0*/  BRA `(.L_x_36732) ;  /* 0x0000000000587947 */ /* 0x000fea0003800000 */
.L_x_36761:
        /* <DEDUP_REMOVED lines=16> */
.L_x_36760:
[----:B------:R-:W-:-:S04]  /*30b0*/  PRMT R4, R9, 0x9910, RZ ;  /* 0x0000991009047816 */ /* 0x000fc800000000ff */
[----:B------:R-:W-:-:S05]  /*30c0*/  SHF.R.S32.HI R5, RZ, 0x1f, R4 ;  /* 0x0000001fff057819 */ /* 0x000fca0000011404 */
[----:B------:R0:W-:Y:S01]  /*30d0*/  STG.E.64 desc[UR36][R2.64], R4 ;  /* 0x0000000402007986 */ /* 0x0001e2000c101b24 */
[----:B------:R-:W-:Y:S05]  /*30e0*/  BRA `(.L_x_36732) ;  /* 0x0000000000087947 */ /* 0x000fea0003800000 */
.L_x_36759:
[----:B------:R-:W-:-:S05]  /*30f0*/  PRMT R5, R9, 0x9910, RZ ;  /* 0x0000991009057816 */ /* 0x000fca00000000ff */
[----:B------:R0:W-:Y:S02]  /*3100*/  STG.E desc[UR36][R2.64], R5 ;  /* 0x0000000502007986 */ /* 0x0001e4000c101924 */
.L_x_36732:
[----:B------:R-:W-:-:S07]  /*3110*/  VIADD R17, R17, 0x80 ;  /* 0x0000008011117836 */ /* 0x000fce0000000000 */
.L_x_36691:
[----:B------:R-:W-:Y:S05]  /*3120*/  BSYNC.RECONVERGENT B6 ;  /* 0x0000000000067941 */ /* 0x000fea0003800200 */
.L_x_36690:
        /* <DEDUP_REMOVED lines=307> */
.L_x_36765:
        /* <DEDUP_REMOVED lines=16> */
.L_x_36769:
[----:B------:R1:W5:Y:S01]  /*4560*/  LDG.E.U8 R0, desc[UR36][R2.64] ;  /* 0x0000002402007981 */ /* 0x000362000c1e1100 */
[----:B------:R-:W-:Y:S05]  /*4570*/  BRA `(.L_x_36771) ;  /* 0x0000000c004c7947 */ /* 0x000fea0003800000 */
.L_x_36768:
        /* <DEDUP_REMOVED lines=8> */
.L_x_36773:
[----:B------:R3:W5:Y:S01]  /*4600*/  LDG.E.U8 R0, desc[UR36][R2.64] ;  /* 0x0000002402007981 */ /* 0x000762000c1e1100 */
[----:B------:R-:W-:Y:S05]  /*4610*/  BRA `(.L_x_36771) ;  /* 0x0000000c00247947 */ /* 0x000fea0003800000 */
.L_x_36772:
[----:B------:R2:W5:Y:S01]  /*4620*/  LDG.E.U16 R0, desc[UR36][R2.64] ;  /* 0x0000002402007981 */ /* 0x000562000c1e1500 */
[----:B------:R-:W-:Y:S05]  /*4630*/  BRA `(.L_x_36771) ;  /* 0x0000000c001c7947 */ /* 0x000fea0003800000 */
.L_x_36767:
        /* <DEDUP_REMOVED lines=9> */
.L_x_36775:
[----:B------:R-:W2:Y:S02]  /*46d0*/  LDG.E.U16 R4, desc[UR36][R2.64] ;  /* 0x0000002402047981 */ /* 0x000ea4000c1e1500 */
[----:B--2---:R-:W-:-:S06]  /*46e0*/  HADD2.F32 R4, -RZ, R4.H0_H0 ;  /* 0x20000004ff047230 */ /* 0x004fcc0000004100 */
[----:B------:R-:W0:Y:S02]  /*46f0*/  F2I.FTZ.TRUNC.NTZ R4, R4 ;  /* 0x0000000400047305 */ /* 0x000e24000021f100 */
[----:B0-----:R-:W-:Y:S01]  /*4700*/  PRMT R0, R4, 0x7610, R0 ;  /* 0x0000761004007816 */ /* 0x001fe20000000000 */
[----:B------:R-:W-:Y:S06]  /*4710*/  BRA `(.L_x_36771) ;  /* 0x0000000800e47947 */ /* 0x000fec0003800000 */
.L_x_36774:
        /* <DEDUP_REMOVED lines=9> */
.L_x_36777:
[----:B------:R-:W2:Y:S02]  /*47b0*/  LDG.E.U16 R2, desc[UR36][R2.64] ;  /* 0x0000002402027981 */ /* 0x000ea4000c1e1500 */
[----:B--2---:R-:W-:-:S06]  /*47c0*/  HADD2.F32 R4, -RZ, R2.H0_H0 ;  /* 0x20000002ff047230 */ /* 0x004fcc0000004100 */
[----:B------:R-:W0:Y:S02]  /*47d0*/  F2I.FTZ.TRUNC.NTZ R4, R4 ;  /* 0x0000000400047305 */ /* 0x000e24000021f100 */
[----:B0-----:R-:W-:Y:S01]  /*47e0*/  PRMT R0, R4, 0x7610, R0 ;  /* 0x0000761004007816 */ /* 0x001fe20000000000 */
[----:B------:R-:W-:Y:S06]  /*47f0*/  BRA `(.L_x_36771) ;  /* 0x0000000800ac7947 */ /* 0x000fec0003800000 */
.L_x_36776:
[----:B------:R-:W2:Y:S02]  /*4800*/  LDG.E.64 R2, desc[UR36][R2.64] ;  /* 0x0000002402027981 */ /* 0x000ea4000c1e1b00 */
[----:B--2---:R0:W1:Y:S02]  /*4810*/  F2I.F64.TRUNC R0, R2 ;  /* 0x0000000200007311 */ /* 0x004064000030d100 */
[----:B01----:R-:W-:Y:S05]  /*4820*/  BRA `(.L_x_36771) ;  /* 0x0000000800a07947 */ /* 0x003fea0003800000 */
.L_x_36766:
        /* <DEDUP_REMOVED lines=12> */
.L_x_36780:
[----:B------:R-:W2:Y:S02]  /*48f0*/  LDG.E.64 R2, desc[UR36][R2.64] ;  /* 0x0000002402027981 */ /* 0x000ea4000c1e1b00 */
[----:B--2---:R0:W1:Y:S02]  /*4900*/  F2I.F64.TRUNC R0, R2 ;  /* 0x0000000200007311 */ /* 0x004064000030d100 */
[----:B01----:R-:W-:Y:S05]  /*4910*/  BRA `(.L_x_36771) ;  /* 0x0000000800647947 */ /* 0x003fea0003800000 */
.L_x_36779:
        /* <DEDUP_REMOVED lines=27> */
.L_x_36782:
        /* <DEDUP_REMOVED lines=14> */
.L_x_36781:
[----:B------:R-:W2:Y:S02]  /*4bb0*/  LDG.E.U16 R4, desc[UR36][R2.64] ;  /* 0x0000002402047981 */ /* 0x000ea4000c1e1500 */
[----:B--2---:R-:W-:-:S06]  /*4bc0*/  SHF.L.U32 R4, R4, 0x10, RZ ;  /* 0x0000001004047819 */ /* 0x004fcc00000006ff */
[----:B------:R-:W0:Y:S02]  /*4bd0*/  F2I.FTZ.TRUNC.NTZ R4, R4 ;  /* 0x0000000400047305 */ /* 0x000e24000021f100 */
[----:B0-----:R-:W-:Y:S01]  /*4be0*/  PRMT R0, R4, 0x7610, R0 ;  /* 0x0000761004007816 */ /* 0x001fe20000000000 */
[----:B------:R-:W-:Y:S06]  /*4bf0*/  BRA `(.L_x_36771) ;  /* 0x0000000400ac7947 */ /* 0x000fec0003800000 */
.L_x_36778:
        /* <DEDUP_REMOVED lines=10> */
.L_x_36785:
        /* <DEDUP_REMOVED lines=21> */
.L_x_36789:
[----:B------:R-:W-:Y:S05]  /*4df0*/  BSYNC.RECONVERGENT B1 ;  /* 0x0000000000017941 */ /* 0x000fea0003800200 */
.L_x_36788:
[----:B------:R-:W-:Y:S01]  /*4e00*/  IMAD.SHL.U32 R0, R0, 0x100000, RZ ;  /* 0x0010000000007824 */ /* 0x000fe200078e00ff */
[----:B------:R-:W-:-:S04]  /*4e10*/  LEA R2, R2, 0x3b800000, 0x17 ;  /* 0x3b80000002027811 */ /* 0x000fc800078eb8ff */
[----:B------:R-:W-:-:S07]  /*4e20*/  LOP3.LUT R4, R2, R0, R7, 0xfe, !PT ;  /* 0x0000000002047212 */ /* 0x000fce00078efe07 */
.L_x_36787:
[----:B------:R-:W-:Y:S05]  /*4e30*/  BSYNC.RECONVERGENT B0 ;  /* 0x0000000000007941 */ /* 0x000fea0003800200 */
.L_x_36786:
[----:B------:R-:W0:Y:S02]  /*4e40*/  F2I.FTZ.TRUNC.NTZ R4, R4 ;  /* 0x0000000400047305 */ /* 0x000e24000021f100 */
[----:B0-----:R-:W-:Y:S01]  /*4e50*/  PRMT R0, R4, 0x7610, R0 ;  /* 0x0000761004007816 */ /* 0x001fe20000000000 */
[----:B------:R-:W-:Y:S06]  /*4e60*/  BRA `(.L_x_36771) ;  /* 0x0000000400107947 */ /* 0x000fec0003800000 */
.L_x_36784:
        /* <DEDUP_REMOVED lines=21> */
.L_x_36793:
[----:B------:R-:W-:Y:S05]  /*4fc0*/  BSYNC.RECONVERGENT B1 ;  /* 0x0000000000017941 */ /* 0x000fea0003800200 */
.L_x_36792:
[----:B------:R-:W-:Y:S01]  /*4fd0*/  IMAD.SHL.U32 R0, R0, 0x200000, RZ ;  /* 0x0020000000007824 */ /* 0x000fe200078e00ff */
[----:B------:R-:W-:-:S04]  /*4fe0*/  LEA R2, R2, 0x37800000, 0x17 ;  /* 0x3780000002027811 */ /* 0x000fc800078eb8ff */
[----:B------:R-:W-:-:S07]  /*4ff0*/  LOP3.LUT R4, R2, R0, R7, 0xfe, !PT ;  /* 0x0000000002047212 */ /* 0x000fce00078efe07 */
.L_x_36791:
[----:B------:R-:W-:Y:S05]  /*5000*/  BSYNC.RECONVERGENT B0 ;  /* 0x0000000000007941 */ /* 0x000fea0003800200 */
.L_x_36790:
[----:B------:R-:W0:Y:S02]  /*5010*/  F2I.FTZ.TRUNC.NTZ R4, R4 ;  /* 0x0000000400047305 */ /* 0x000e24000021f100 */
[----:B0-----:R-:W-:Y:S01]  /*5020*/  PRMT R0, R4, 0x7610, R0 ;  /* 0x0000761004007816 */ /* 0x001fe20000000000 */
[----:B------:R-:W-:Y:S06]  /*5030*/  BRA `(.L_x_36771) ;  /* 0x00000000009c7947 */ /* 0x000fec0003800000 */
.L_x_36783:
        /* <DEDUP_REMOVED lines=14> */
.L_x_36797:
[----:B------:R-:W-:Y:S05]  /*5120*/  BSYNC.RECONVERGENT B0 ;  /* 0x0000000000007941 */ /* 0x000fea0003800200 */
.L_x_36796:
[----:B------:R-:W0:Y:S02]  /*5130*/  F2I.FTZ.TRUNC.NTZ R4, R4 ;  /* 0x0000000400047305 */ /* 0x000e24000021f100 */
[----:B0-----:R-:W-:Y:S01]  /*5140*/  PRMT R0, R4, 0x7610, R0 ;  /* 0x0000761004007816 */ /* 0x001fe20000000000 */
[----:B------:R-:W-:Y:S06]  /*5150*/  BRA `(.L_x_36771) ;  /* 0x0000000000547947 */ /* 0x000fec0003800000 */
.L_x_36770:
        /* <DEDUP_REMOVED lines=16> */
.L_x_36798:
[----:B------:R-:W-:Y:S01]  /*5260*/  PRMT R0, RZ, 0x7610, R0 ;  /* 0x00007610ff007816 */ /* 0x000fe20000000000 */
[----:B------:R-:W-:Y:S06]  /*5270*/  BRA `(.L_x_36771) ;  /* 0x00000000000c7947 */ /* 0x000fec0003800000 */
.L_x_36795:
[----:B------:R0:W5:Y:S01]  /*5280*/  LDG.E.U8 R0, desc[UR36][R2.64] ;  /* 0x0000002402007981 */ /* 0x000162000c1e1100 */
[----:B------:R-:W-:Y:S05]  /*5290*/  BRA `(.L_x_36771) ;  /* 0x0000000000047947 */ /* 0x000fea0003800000 */
.L_x_36794:
[----:B------:R0:W5:Y:S02]  /*52a0*/  LDG.E.U8 R0, desc[UR36][R2.64] ;  /* 0x0000002402007981 */ /* 0x000164000c1e1100 */
.L_x_36771:
[----:B------:R-:W0:Y:S01]  /*52b0*/  LDCU.64 UR6, c[0x0][0x580] ;  /* 0x0000b000ff0677ac */ /* 0x000e220008000a00 */
[----:B-1---5:R-:W-:Y:S01]  /*52c0*/  PRMT R0, R0, 0x8880, RZ ;  /* 0x0000888000007816 */ /* 0x022fe200000000ff */
[----:B------:R-:W-:-:S03]  /*52d0*/  UPRMT UR5, UR39, 0x9910, URZ ;  /* 0x0000991027057896 */ /* 0x000fc600080000ff */
[----:B------:R-:W-:Y:S01]  /*52e0*/  PRMT R0, R0, 0x7710, RZ ;  /* 0x0000771000007816 */ /* 0x000fe200000000ff */
[----:B------:R-:W-:Y:S02]  /*52f0*/  UPRMT UR4, UR43, 0x8880, URZ ;  /* 0x000088802b047896 */ /* 0x000fe400080000ff */
[----:B------:R-:W-:Y:S02]  /*5300*/  UISETP.GT.AND UP0, UPT, UR5, 0x9, UPT ;  /* 0x000000090500788c */ /* 0x000fe4000bf04270 */
[----:B------:R-:W-:-:S06]  /*5310*/  UPRMT UR4, UR4, 0x7710, URZ ;  /* 0x0000771004047896 */ /* 0x000fcc00080000ff */
[----:B------:R-:W-:Y:S02]  /*5320*/  VIMNMX.S16x2 R0, PT, PT, R0, UR4, !PT ;  /* 0x0000000400007c48 */ /* 0x000fe4000ffe0300 */
        /* <DEDUP_REMOVED lines=14> */
.L_x_36802:
[----:B------:R0:W-:Y:S01]  /*5410*/  STG.E.U8 desc[UR36][R2.64], R9 ;  /* 0x0000000902007986 */ /* 0x0001e2000c101124 */
[----:B------:R-:W-:Y:S05]  /*5420*/  BRA `(.L_x_36804) ;  /* 0x0000000c004c7947 */ /* 0x000fea0003800000 */
.L_x_36801:
        /* <DEDUP_REMOVED lines=10> */
.L_x_36806:
[----:B------:R-:W-:-:S05]  /*54d0*/  PRMT R5, R9, 0x9910, RZ ;  /* 0x0000991009057816 */ /* 0x000fca00000000ff */
[----:B------:R0:W-:Y:S01]  /*54e0*/  STG.E desc[UR36][R2.64], R5 ;  /* 0x0000000502007986 */ /* 0x0001e2000c101924 */
[----:B------:R-:W-:Y:S05]  /*54f0*/  BRA `(.L_x_36804) ;  /* 0x0000000c00187947 */ /* 0x000fea0003800000 */
.L_x_36805:
[----:B------:R0:W-:Y:S01]  /*5500*/  STG.E.U16 desc[UR36][R2.64], R9 ;  /* 0x0000000902007986 */ /* 0x0001e2000c101524 */
[----:B------:R-:W-:Y:S05]  /*5510*/  BRA `(.L_x_36804) ;  /* 0x0000000c00107947 */ /* 0x000fea0003800000 */
.L_x_36800:
        /* <DEDUP_REMOVED lines=9> */
.L_x_36808:
[----:B------:R-:W0:Y:S02]  /*55b0*/  I2F.S16 R0, R9 ;  /* 0x0000000900007306 */ /* 0x000e240000101400 */
[----:B0-----:R-:W-:-:S05]  /*55c0*/  F2FP.F16.F32.PACK_AB R0, RZ, R0 ;  /* 0x00000000ff00723e */ /* 0x001fca00000000ff */
[----:B------:R0:W-:Y:S01]  /*55d0*/  STG.E.U16 desc[UR36][R2.64], R0 ;  /* 0x0000000002007986 */ /* 0x0001e2000c101524 */
[----:B------:R-:W-:Y:S05]  /*55e0*/  BRA `(.L_x_36804) ;  /* 0x0000000800dc7947 */ /* 0x000fea0003800000 */
.L_x_36807:
        /* <DEDUP_REMOVED lines=10> */
.L_x_36810:
[----:B------:R-:W0:Y:S02]  /*5690*/  I2F.S16 R9, R9 ;  /* 0x0000000900097306 */ /* 0x000e240000101400 */
[----:B0-----:R-:W-:-:S04]  /*56a0*/  F2FP.F16.F32.PACK_AB R5, RZ, R9 ;  /* 0x00000009ff05723e */ /* 0x001fc800000000ff */
[----:B------:R-:W-:-:S05]  /*56b0*/  PRMT R5, R5, 0x5410, RZ ;  /* 0x0000541005057816 */ /* 0x000fca00000000ff */
[----:B------:R0:W-:Y:S01]  /*56c0*/  STG.E desc[UR36][R2.64], R5 ;  /* 0x0000000502007986 */ /* 0x0001e2000c101924 */
[----:B------:R-:W-:Y:S05]  /*56d0*/  BRA `(.L_x_36804) ;  /* 0x0000000800a07947 */ /* 0x000fea0003800000 */
.L_x_36809:
[----:B------:R-:W0:Y:S02]  /*56e0*/  I2F.F64.S16 R4, R9 ;  /* 0x0000000900047312 */ /* 0x000e240000101c00 */
[----:B0-----:R0:W-:Y:S01]  /*56f0*/  STG.E.64 desc[UR36][R2.64], R4 ;  /* 0x0000000402007986 */ /* 0x0011e2000c101b24 */
[----:B------:R-:W-:Y:S05]  /*5700*/  BRA `(.L_x_36804) ;  /* 0x0000000800947947 */ /* 0x000fea0003800000 */
.L_x_36799:
        /* <DEDUP_REMOVED lines=12> */
.L_x_36814:
        /* <DEDUP_REMOVED lines=18> */
.L_x_36817:
[----:B------:R-:W-:-:S04]  /*58f0*/  SHF.R.U32.HI R5, RZ, 0x18, R5 ;  /* 0x00000018ff057819 */ /* 0x000fc80000011605 */
[----:B------:R-:W-:-:S07]  /*5900*/  LOP3.LUT R0, R0, 0x80, R5, 0xf8, !PT ;  /* 0x0000008000007812 */ /* 0x000fce00078ef805 */
.L_x_36816:
[----:B------:R-:W-:Y:S05]  /*5910*/  BSYNC.RECONVERGENT B0 ;  /* 0x0000000000007941 */ /* 0x000fea0003800200 */
.L_x_36815:
[----:B------:R0:W-:Y:S01]  /*5920*/  STG.E.U8 desc[UR36][R2.64], R0 ;  /* 0x0000000002007986 */ /* 0x0001e2000c101124 */
[----:B------:R-:W-:Y:S05]  /*5930*/  BRA `(.L_x_36804) ;  /* 0x0000000800087947 */ /* 0x000fea0003800000 */
.L_x_36813:
        /* <DEDUP_REMOVED lines=18> */
.L_x_36820:
[----:B------:R-:W-:-:S04]  /*5a60*/  SHF.R.U32.HI R5, RZ, 0x18, R5 ;  /* 0x00000018ff057819 */ /* 0x000fc80000011605 */
[----:B------:R-:W-:-:S07]  /*5a70*/  LOP3.LUT R0, R0, 0x80, R5, 0xf8, !PT ;  /* 0x0000008000007812 */ /* 0x000fce00078ef805 */
.L_x_36819:
[----:B------:R-:W-:Y:S05]  /*5a80*/  BSYNC.RECONVERGENT B0 ;  /* 0x0000000000007941 */ /* 0x000fea0003800200 */
.L_x_36818:
[----:B------:R0:W-:Y:S01]  /*5a90*/  STG.E.U8 desc[UR36][R2.64], R0 ;  /* 0x0000000002007986 */ /* 0x0001e2000c101124 */
[----:B------:R-:W-:Y:S05]  /*5aa0*/  BRA `(.L_x_36804) ;  /* 0x0000000400ac7947 */ /* 0x000fea0003800000 */
.L_x_36812:
        /* <DEDUP_REMOVED lines=22> */
.L_x_36822:
[----:B------:R-:W-:-:S04]  /*5c10*/  PRMT R4, R9, 0x9910, RZ ;  /* 0x0000991009047816 */ /* 0x000fc800000000ff */
[----:B------:R-:W-:-:S05]  /*5c20*/  SHF.R.S32.HI R5, RZ, 0x1f, R4 ;  /* 0x0000001fff057819 */ /* 0x000fca0000011404 */
[----:B------:R0:W-:Y:S01]  /*5c30*/  STG.E.64 desc[UR36][R2.64], R4 ;  /* 0x0000000402007986 */ /* 0x0001e2000c101b24 */
[----:B------:R-:W-:Y:S05]  /*5c40*/  BRA `(.L_x_36804) ;  /* 0x0000000400447947 */ /* 0x000fea0003800000 */
.L_x_36821:
[----:B------:R-:W-:-:S05]  /*5c50*/  PRMT R5, R9, 0x9910, RZ ;  /* 0x0000991009057816 */ /* 0x000fca00000000ff */
[----:B------:R0:W-:Y:S01]  /*5c60*/  STG.E desc[UR36][R2.64], R5 ;  /* 0x0000000502007986 */ /* 0x0001e2000c101924 */
[----:B------:R-:W-:Y:S05]  /*5c70*/  BRA `(.L_x_36804) ;  /* 0x0000000400387947 */ /* 0x000fea0003800000 */
.L_x_36811:
        /* <DEDUP_REMOVED lines=11> */
.L_x_36824:
[----:B------:R-:W-:Y:S01]  /*5d30*/  CS2R R6, SRZ ;  /* 0x0000000000067805 */ /* 0x000fe2000001ff00 */
[----:B------:R-:W0:Y:S04]  /*5d40*/  I2F.F64.S16 R4, R9 ;  /* 0x0000000900047312 */ /* 0x000e280000101c00 */
[----:B0-----:R4:W-:Y:S01]  /*5d50*/  STG.E.128 desc[UR36][R2.64], R4 ;  /* 0x0000000402007986 */ /* 0x0019e2000c101d24 */
[----:B------:R-:W-:Y:S05]  /*5d60*/  BRA `(.L_x_36804) ;  /* 0x0000000000fc7947 */ /* 0x000fea0003800000 */
.L_x_36823:
[----:B------:R-:W-:-:S09]  /*5d70*/  UISETP.NE.AND UP0, UPT, UR5, 0xf, UPT ;  /* 0x0000000f0500788c */ /* 0x000fd2000bf05270 */
[----:B------:R-:W-:Y:S05]  /*5d80*/  BRA.U !UP0, `(.L_x_36825) ;  /* 0x0000000108e87547 */ /* 0x000fea000b800000 */
[----:B------:R-:W-:-:S09]  /*5d90*/  UISETP.NE.AND UP0, UPT, UR5, 0x17, UPT ;  /* 0x000000170500788c */ /* 0x000fd2000bf05270 */
[----:B------:R-:W-:Y:S05]  /*5da0*/  BRA.U !UP0, `(.L_x_36826) ;  /* 0x0000000108907547 */ /* 0x000fea000b800000 */
[----:B------:R-:W-:-:S09]  /*5db0*/  UISETP.NE.AND UP0, UPT, UR5, 0x18, UPT ;  /* 0x000000180500788c */ /* 0x000fd2000bf05270 */
[----:B------:R-:W-:Y:S05]  /*5dc0*/  BRA.U !UP0, `(.L_x_36827) ;  /* 0x0000000108447547 */ /* 0x000fea000b800000 */
.L_x_36803:
        /* <DEDUP_REMOVED lines=16> */
.L_x_36828:
[----:B------:R-:W-:Y:S05]  /*5ed0*/  BRA `(.L_x_36804) ;  /* 0x0000000000a07947 */ /* 0x000fea0003800000 */
.L_x_36827:
        /* <DEDUP_REMOVED lines=13> */
.L_x_36830:
[----:B------:R-:W-:Y:S05]  /*5fb0*/  BSYNC.RECONVERGENT B0 ;  /* 0x0000000000007941 */ /* 0x000fea0003800200 */
.L_x_36829:
[----:B------:R-:W-:-:S05]  /*5fc0*/  LOP3.LUT R5, R0, 0x80, R5, 0xf8, !PT ;  /* 0x0000008000057812 */ /* 0x000fca00078ef805 */
[----:B------:R2:W-:Y:S01]  /*5fd0*/  STG.E.U8 desc[UR36][R2.64], R5 ;  /* 0x0000000502007986 */ /* 0x0005e2000c101124 */
[----:B------:R-:W-:Y:S05]  /*5fe0*/  BRA `(.L_x_36804) ;  /* 0x00000000005c7947 */ /* 0x000fea0003800000 */
.L_x_36826:
        /* <DEDUP_REMOVED lines=12> */
.L_x_36832:
[----:B------:R-:W-:Y:S01]  /*60b0*/  IMAD.MOV.U32 R0, RZ, RZ, 0x7f ;  /* 0x0000007fff007424 */ /* 0x000fe200078e00ff */
[----:B------:R-:W-:-:S04]  /*60c0*/  ISETP.GT.U32.AND P0, PT, R4, 0x7f800000, PT ;  /* 0x7f8000000400780c */ /* 0x000fc80003f04070 */
[----:B------:R-:W-:-:S09]  /*60d0*/  SEL R0, R0, 0x7c, P0 ;  /* 0x0000007c00007807 */ /* 0x000fd20000000000 */
.L_x_36833:
[----:B------:R-:W-:Y:S05]  /*60e0*/  BSYNC.RECONVERGENT B0 ;  /* 0x0000000000007941 */ /* 0x000fea0003800200 */
.L_x_36831:
[----:B------:R-:W-:-:S04]  /*60f0*/  SHF.R.U32.HI R5, RZ, 0x18, R5 ;  /* 0x00000018ff057819 */ /* 0x000fc80000011605 */
[----:B------:R-:W-:-:S05]  /*6100*/  LOP3.LUT R5, R0, 0x80, R5, 0xf8, !PT ;  /* 0x0000008000057812 */ /* 0x000fca00078ef805 */
[----:B------:R1:W-:Y:S01]  /*6110*/  STG.E.U8 desc[UR36][R2.64], R5 ;  /* 0x0000000502007986 */ /* 0x0003e2000c101124 */
[----:B------:R-:W-:Y:S05]  /*6120*/  BRA `(.L_x_36804) ;  /* 0x00000000000c7947 */ /* 0x000fea0003800000 */
.L_x_36825:
[----:B------:R-:W0:Y:S02]  /*6130*/  I2F.S16 R0, R9 ;  /* 0x0000000900007306 */ /* 0x000e240000101400 */
[----:B0-----:R-:W-:-:S05]  /*6140*/  F2FP.BF16.F32.PACK_AB R0, RZ, R0 ;  /* 0x00000000ff00723e */ /* 0x001fca00000010ff */
[----:B------:R0:W-:Y:S02]  /*6150*/  STG.E.U16 desc[UR36][R2.64], R0 ;  /* 0x0000000002007986 */ /* 0x0001e4000c101524 */
.L_x_36804:
[----:B------:R-:W-:-:S07]  /*6160*/  IADD3 R17, PT, PT, R17, 0x80, RZ ;  /* 0x0000008011117810 */ /* 0x000fce0007ffe0ff */
.L_x_36764:
[----:B------:R-:W-:Y:S05]  /*6170*/  BSYNC.RECONVERGENT B6 ;  /* 0x0000000000067941 */ /* 0x000fea0003800200 */
.L_x_36763:
        /* <DEDUP_REMOVED lines=307> */
.L_x_36836:
        /* <DEDUP_REMOVED lines=16> */
.L_x_36840:
[----:B------:R0:W5:Y:S01]  /*75b0*/  LDG.E.U8 R0, desc[UR36][R2.64] ;  /* 0x0000002402007981 */ /* 0x000162000c1e1100 */
[----:B------:R-:W-:Y:S05]  /*75c0*/  BRA `(.L_x_36842) ;  /* 0x0000000c004c7947 */ /* 0x000fea0003800000 */
.L_x_36839:
        /* <DEDUP_REMOVED lines=8> */
.L_x_36844:
[----:B------:R3:W5:Y:S01]  /*7650*/  LDG.E.U8 R0, desc[UR36][R2.64] ;  /* 0x0000002402007981 */ /* 0x000762000c1e1100 */
[----:B------:R-:W-:Y:S05]  /*7660*/  BRA `(.L_x_36842) ;  /* 0x0000000c00247947 */ /* 0x000fea0003800000 */
.L_x_36843:
[----:B------:R0:W5:Y:S01]  /*7670*/  LDG.E.U16 R0, desc[UR36][R2.64] ;  /* 0x0000002402007981 */ /* 0x000162000c1e1500 */
[----:B------:R-:W-:Y:S05]  /*7680*/  BRA `(.L_x_36842) ;  /* 0x0000000c001c7947 */ /* 0x000fea0003800000 */
.L_x_36838:
        /* <DEDUP_REMOVED lines=9> */
.L_x_36846:
[----:B------:R-:W2:Y:S02]  /*7720*/  LDG.E.U16 R4, desc[UR36][R2.64] ;  /* 0x0000002402047981 */ /* 0x000ea4000c1e1500 */
[----:B--2---:R-:W-:-:S06]  /*7730*/  HADD2.F32 R4, -RZ, R4.H0_H0 ;  /* 0x20000004ff047230 */ /* 0x004fcc0000004100 */
[----:B------:R-:W0:Y:S02]  /*7740*/  F2I.FTZ.TRUNC.NTZ R4, R4 ;  /* 0x0000000400047305 */ /* 0x000e24000021f100 */
[----:B0-----:R-:W-:Y:S01]  /*7750*/  PRMT R0, R4, 0x7610, R0 ;  /* 0x0000761004007816 */ /* 0x001fe20000000000 */
[----:B------:R-:W-:Y:S06]  /*7760*/  BRA `(.L_x_36842) ;  /* 0x0000000800e47947 */ /* 0x000fec0003800000 */
.L_x_36845:
        /* <DEDUP_REMOVED lines=9> */
.L_x_36848:
[----:B------:R-:W2:Y:S02]  /*7800*/  LDG.E.U16 R2, desc[UR36][R2.64] ;  /* 0x0000002402027981 */ /* 0x000ea4000c1e1500 */
[----:B--2---:R-:W-:-:S06]  /*7810*/  HADD2.F32 R4, -RZ, R2.H0_H0 ;  /* 0x20000002ff047230 */ /* 0x004fcc0000004100 */
[----:B------:R-:W0:Y:S02]  /*7820*/  F2I.FTZ.TRUNC.NTZ R4, R4 ;  /* 0x0000000400047305 */ /* 0x000e24000021f100 */
[----:B0-----:R-:W-:Y:S01]  /*7830*/  PRMT R0, R4, 0x7610, R0 ;  /* 0x0000761004007816 */ /* 0x001fe20000000000 */
[----:B------:R-:W-:Y:S06]  /*7840*/  BRA `(.L_x_36842) ;  /* 0x0000000800ac7947 */ /* 0x000fec0003800000 */
.L_x_36847:
[----:B------:R-:W2:Y:S02]  /*7850*/  LDG.E.64 R2, desc[UR36][R2.64] ;  /* 0x0000002402027981 */ /* 0x000ea4000c1e1b00 */
[----:B--2---:R0:W1:Y:S02]  /*7860*/  F2I.F64.TRUNC R0, R2 ;  /* 0x0000000200007311 */ /* 0x004064000030d100 */
[----:B01----:R-:W-:Y:S05]  /*7870*/  BRA `(.L_x_36842) ;  /* 0x0000000800a07947 */ /* 0x003fea0003800000 */
.L_x_36837:
        /* <DEDUP_REMOVED lines=12> */
.L_x_36851:
[----:B------:R-:W2:Y:S02]  /*7940*/  LDG.E.64 R2, desc[UR36][R2.64] ;  /* 0x0000002402027981 */ /* 0x000ea4000c1e1b00 */
[----:B--2---:R0:W1:Y:S02]  /*7950*/  F2I.F64.TRUNC R0, R2 ;  /* 0x0000000200007311 */ /* 0x004064000030d100 */
[----:B01----:R-:W-:Y:S05]  /*7960*/  BRA `(.L_x_36842) ;  /* 0x0000000800647947 */ /* 0x003fea0003800000 */
.L_x_36850:
        /* <DEDUP_REMOVED lines=27> */
.L_x_36853:
        /* <DEDUP_REMOVED lines=14> */
.L_x_36852:
[----:B------:R-:W2:Y:S02]  /*7c00*/  LDG.E.U16 R4, desc[UR36][R2.64] ;  /* 0x0000002402047981 */ /* 0x000ea4000c1e1500 */
[----:B--2---:R-:W-:-:S06]  /*7c10*/  IMAD.U32 R4, R4, 0x10000, RZ ;  /* 0x0001000004047824 */ /* 0x004fcc00078e00ff */
[----:B------:R-:W0:Y:S02]  /*7c20*/  F2I.FTZ.TRUNC.NTZ R4, R4 ;  /* 0x0000000400047305 */ /* 0x000e24000021f100 */
[----:B0-----:R-:W-:Y:S01]  /*7c30*/  PRMT R0, R4, 0x7610, R0 ;  /* 0x0000761004007816 */ /* 0x001fe20000000000 */
[----:B------:R-:W-:Y:S06]  /*7c40*/  BRA `(.L_x_36842) ;  /* 0x0000000400ac7947 */ /* 0x000fec0003800000 */
.L_x_36849:
        /* <DEDUP_REMOVED lines=10> */
.L_x_36856:
        /* <DEDUP_REMOVED lines=21> */
.L_x_36860:
[----:B------:R-:W-:Y:S05]  /*7e40*/  BSYNC.RECONVERGENT B1 ;  /* 0x0000000000017941 */ /* 0x000fea0003800200 */
.L_x_36859:
[----:B------:R-:W-:Y:S02]  /*7e50*/  SHF.L.U32 R0, R0, 0x14, RZ ;  /* 0x0000001400007819 */ /* 0x000fe400000006ff */
[----:B------:R-:W-:-:S04]  /*7e60*/  LEA R2, R2, 0x3b800000, 0x17 ;  /* 0x3b80000002027811 */ /* 0x000fc800078eb8ff */
[----:B------:R-:W-:-:S07]  /*7e70*/  LOP3.LUT R4, R2, R0, R7, 0xfe, !PT ;  /* 0x0000000002047212 */ /* 0x000fce00078efe07 */
.L_x_36858:
[----:B------:R-:W-:Y:S05]  /*7e80*/  BSYNC.RECONVERGENT B0 ;  /* 0x0000000000007941 */ /* 0x000fea0003800200 */
.L_x_36857:
[----:B------:R-:W0:Y:S02]  /*7e90*/  F2I.FTZ.TRUNC.NTZ R4, R4 ;  /* 0x0000000400047305 */ /* 0x000e24000021f100 */
[----:B0-----:R-:W-:Y:S01]  /*7ea0*/  PRMT R0, R4, 0x7610, R0 ;  /* 0x0000761004007816 */ /* 0x001fe20000000000 */
[----:B------:R-:W-:Y:S06]  /*7eb0*/  BRA `(.L_x_36842) ;  /* 0x0000000400107947 */ /* 0x000fec0003800000 */
.L_x_36855:
        /* <DEDUP_REMOVED lines=21> */
.L_x_36864:
[----:B------:R-:W-:Y:S05]  /*8010*/  BSYNC.RECONVERGENT B1 ;  /* 0x0000000000017941 */ /* 0x000fea0003800200 */
.L_x_36863:
[----:B------:R-:W-:Y:S01]  /*8020*/  IMAD.SHL.U32 R0, R0, 0x200000, RZ ;  /* 0x0020000000007824 */ /* 0x000fe200078e00ff */
[----:B------:R-:W-:-:S04]  /*8030*/  LEA R2, R2, 0x37800000, 0x17 ;  /* 0x3780000002027811 */ /* 0x000fc800078eb8ff */
[----:B------:R-:W-:-:S07]  /*8040*/  LOP3.LUT R4, R2, R0, R7, 0xfe, !PT ;  /* 0x0000000002047212 */ /* 0x000fce00078efe07 */
.L_x_36862:
[----:B------:R-:W-:Y:S05]  /*8050*/  BSYNC.RECONVERGENT B0 ;  /* 0x0000000000007941 */ /* 0x000fea0003800200 */
.L_x_36861:
[----:B------:R-:W0:Y:S02]  /*8060*/  F2I.FTZ.TRUNC.NTZ R4, R4 ;  /* 0x0000000400047305 */ /* 0x000e24000021f100 */
[----:B0-----:R-:W-:Y:S01]  /*8070*/  PRMT R0, R4, 0x7610, R0 ;  /* 0x0000761004007816 */ /* 0x001fe20000000000 */
[----:B------:R-:W-:Y:S06]  /*8080*/  BRA `(.L_x_36842) ;  /* 0x00000000009c7947 */ /* 0x000fec0003800000 */
.L_x_36854:
        /* <DEDUP_REMOVED lines=14> */
.L_x_36868:
[----:B------:R-:W-:Y:S05]  /*8170*/  BSYNC.RECONVERGENT B0 ;  /* 0x0000000000007941 */ /* 0x000fea0003800200 */
.L_x_36867:
[----:B------:R-:W0:Y:S02]  /*8180*/  F2I.FTZ.TRUNC.NTZ R4, R4 ;  /* 0x0000000400047305 */ /* 0x000e24000021f100 */
[----:B0-----:R-:W-:Y:S01]  /*8190*/  PRMT R0, R4, 0x7610, R0 ;  /* 0x0000761004007816 */ /* 0x001fe20000000000 */
[----:B------:R-:W-:Y:S06]  /*81a0*/  BRA `(.L_x_36842) ;  /* 0x0000000000547947 */ /* 0x000fec0003800000 */
.L_x_36841:
        /* <DEDUP_REMOVED lines=16> */
.L_x_36869:
[----:B------:R-:W-:Y:S01]  /*82b0*/  PRMT R0, RZ, 0x7610, R0 ;  /* 0x00007610ff007816 */ /* 0x000fe20000000000 */
[----:B------:R-:W-:Y:S06]  /*82c0*/  BRA `(.L_x_36842) ;  /* 0x00000000000c7947 */ /* 0x000fec0003800000 */
.L_x_36866:
[----:B------:R1:W5:Y:S01]  /*82d0*/  LDG.E.U8 R0, desc[UR36][R2.64] ;  /* 0x0000002402007981 */ /* 0x000362000c1e1100 */
[----:B------:R-:W-:Y:S05]  /*82e0*/  BRA `(.L_x_36842) ;  /* 0x0000000000047947 */ /* 0x000fea0003800000 */
.L_x_36865:
[----:B------:R2:W5:Y:S02]  /*82f0*/  LDG.E.U8 R0, desc[UR36][R2.64] ;  /* 0x0000002402007981 */ /* 0x000564000c1e1100 */
.L_x_36842:
        /* <DEDUP_REMOVED lines=22> */
.L_x_36873:
[----:B------:R4:W-:Y:S01]  /*8460*/  STG.E.U8 desc[UR36][R2.64], R9 ;  /* 0x0000000902007986 */ /* 0x0009e2000c101124 */
[----:B------:R-:W-:Y:S05]  /*8470*/  BRA `(.L_x_36875) ;  /* 0x0000000c004c7947 */ /* 0x000fea0003800000 */
.L_x_36872:
        /* <DEDUP_REMOVED lines=10> */
.L_x_36877:
[----:B------:R-:W-:-:S05]  /*8520*/  PRMT R5, R9, 0x9910, RZ ;  /* 0x0000991009057816 */ /* 0x000fca00000000ff */
[----:B------:R2:W-:Y:S01]  /*8530*/  STG.E desc[UR36][R2.64], R5 ;  /* 0x0000000502007986 */ /* 0x0005e2000c101924 */
[----:B------:R-:W-:Y:S05]  /*8540*/  BRA `(.L_x_36875) ;  /* 0x0000000c00187947 */ /* 0x000fea0003800000 */
.L_x_36876:
[----:B------:R0:W-:Y:S01]  /*8550*/  STG.E.U16 desc[UR36][R2.64], R9 ;  /* 0x0000000902007986 */ /* 0x0001e2000c101524 */
[----:B------:R-:W-:Y:S05]  /*8560*/  BRA `(.L_x_36875) ;  /* 0x0000000c00107947 */ /* 0x000fea0003800000 */
.L_x_36871:
        /* <DEDUP_REMOVED lines=9> */
.L_x_36879:
[----:B------:R-:W0:Y:S02]  /*8600*/  I2F.S16 R0, R9 ;  /* 0x0000000900007306 */ /* 0x000e240000101400 */
[----:B0-----:R-:W-:-:S05]  /*8610*/  F2FP.F16.F32.PACK_AB R0, RZ, R0 ;  /* 0x00000000ff00723e */ /* 0x001fca00000000ff */
[----:B------:R0:W-:Y:S01]  /*8620*/  STG.E.U16 desc[UR36][R2.64], R0 ;  /* 0x0000000002007986 */ /* 0x0001e2000c101524 */
[----:B------:R-:W-:Y:S05]  /*8630*/  BRA `(.L_x_36875) ;  /* 0x0000000800dc7947 */ /* 0x000fea0003800000 */
.L_x_36878:
        /* <DEDUP_REMOVED lines=10> */
.L_x_36881:
[----:B------:R-:W0:Y:S02]  /*86e0*/  I2F.S16 R9, R9 ;  /* 0x0000000900097306 */ /* 0x000e240000101400 */
[----:B0-----:R-:W-:-:S04]  /*86f0*/  F2FP.F16.F32.PACK_AB R5, RZ, R9 ;  /* 0x00000009ff05723e */ /* 0x001fc800000000ff */
[----:B------:R-:W-:-:S05]  /*8700*/  PRMT R5, R5, 0x5410, RZ ;  /* 0x0000541005057816 */ /* 0x000fca00000000ff */
[----:B------:R0:W-:Y:S01]  /*8710*/  STG.E desc[UR36][R2.64], R5 ;  /* 0x0000000502007986 */ /* 0x0001e2000c101924 */
[----:B------:R-:W-:Y:S05]  /*8720*/  BRA `(.L_x_36875) ;  /* 0x0000000800a07947 */ /* 0x000fea0003800000 */
.L_x_36880:
[----:B------:R-:W0:Y:S02]  /*8730*/  I2F.F64.S16 R4, R9 ;  /* 0x0000000900047312 */ /* 0x000e240000101c00 */
[----:B0-----:R0:W-:Y:S01]  /*8740*/  STG.E.64 desc[UR36][R2.64], R4 ;  /* 0x0000000402007986 */ /* 0x0011e2000c101b24 */
[----:B------:R-:W-:Y:S05]  /*8750*/  BRA `(.L_x_36875) ;  /* 0x0000000800947947 */ /* 0x000fea0003800000 */
.L_x_36870:
        /* <DEDUP_REMOVED lines=12> */
.L_x_36885:
        /* <DEDUP_REMOVED lines=18> */
.L_x_36888:
[----:B------:R-:W-:-:S04]  /*8940*/  SHF.R.U32.HI R5, RZ, 0x18, R5 ;  /* 0x00000018ff057819 */ /* 0x000fc80000011605 */
[----:B------:R-:W-:-:S07]  /*8950*/  LOP3.LUT R0, R0, 0x80, R5, 0xf8, !PT ;  /* 0x0000008000007812 */ /* 0x000fce00078ef805 */
.L_x_36887:
[----:B------:R-:W-:Y:S05]  /*8960*/  BSYNC.RECONVERGENT B0 ;  /* 0x0000000000007941 */ /* 0x000fea0003800200 */
.L_x_36886:
[----:B------:R0:W-:Y:S01]  /*8970*/  STG.E.U8 desc[UR36][R2.64], R0 ;  /* 0x0000000002007986 */ /* 0x0001e2000c101124 */
[----:B------:R-:W-:Y:S05]  /*8980*/  BRA `(.L_x_36875) ;  /* 0x0000000800087947 */ /* 0x000fea0003800000 */
.L_x_36884:
        /* <DEDUP_REMOVED lines=18> */
.L_x_36891:
[----:B------:R-:W-:-:S04]  /*8ab0*/  SHF.R.U32.HI R5, RZ, 0x18, R5 ;  /* 0x00000018ff057819 */ /* 0x000fc80000011605 */
[----:B------:R-:W-:-:S07]  /*8ac0*/  LOP3.LUT R0, R0, 0x80, R5, 0xf8, !PT ;  /* 0x0000008000007812 */ /* 0x000fce00078ef805 */
.L_x_36890:
[----:B------:R-:W-:Y:S05]  /*8ad0*/  BSYNC.RECONVERGENT B0 ;  /* 0x0000000000007941 */ /* 0x000fea0003800200 */
.L_x_36889:
[----:B------:R0:W-:Y:S01]  /*8ae0*/  STG.E.U8 desc[UR36][R2.64], R0 ;  /* 0x0000000002007986 */ /* 0x0001e2000c101124 */
[----:B------:R-:W-:Y:S05]  /*8af0*/  BRA `(.L_x_36875) ;  /* 0x0000000400ac7947 */ /* 0x000fea0003800000 */
.L_x_36883:
        /* <DEDUP_REMOVED lines=22> */
.L_x_36893:
[----:B------:R-:W-:-:S04]  /*8c60*/  PRMT R4, R9, 0x9910, RZ ;  /* 0x0000991009047816 */ /* 0x000fc800000000ff */
[----:B------:R-:W-:-:S05]  /*8c70*/  SHF.R.S32.HI R5, RZ, 0x1f, R4 ;  /* 0x0000001fff057819 */ /* 0x000fca0000011404 */
[----:B------:R0:W-:Y:S01]  /*8c80*/  STG.E.64 desc[UR36][R2.64], R4 ;  /* 0x0000000402007986 */ /* 0x0001e2000c101b24 */
[----:B------:R-:W-:Y:S05]  /*8c90*/  BRA `(.L_x_36875) ;  /* 0x0000000400447947 */ /* 0x000fea0003800000 */
.L_x_36892:
[----:B------:R-:W-:-:S05]  /*8ca0*/  PRMT R5, R9, 0x9910, RZ ;  /* 0x0000991009057816 */ /* 0x000fca00000000ff */
[----:B------:R0:W-:Y:S01]  /*8cb0*/  STG.E desc[UR36][R2.64], R5 ;  /* 0x0000000502007986 */ /* 0x0001e2000c101924 */
[----:B------:R-:W-:Y:S05]  /*8cc0*/  BRA `(.L_x_36875) ;  /* 0x0000000400387947 */ /* 0x000fea0003800000 */
.L_x_36882:
        /* <DEDUP_REMOVED lines=11> */
.L_x_36895:
[----:B------:R-:W-:Y:S01]  /*8d80*/  CS2R R6, SRZ ;  /* 0x0000000000067805 */ /* 0x000fe2000001ff00 */
[----:B------:R-:W0:Y:S04]  /*8d90*/  I2F.F64.S16 R4, R9 ;  /* 0x0000000900047312 */ /* 0x000e280000101c00 */
[----:B0-----:R0:W-:Y:S01]  /*8da0*/  STG.E.128 desc[UR36][R2.64], R4 ;  /* 0x0000000402007986 */ /* 0x0011e2000c101d24 */
[----:B------:R-:W-:Y:S05]  /*8db0*/  BRA `(.L_x_36875) ;  /* 0x0000000000fc7947 */ /* 0x000fea0003800000 */
.L_x_36894:
[----:B------:R-:W-:-:S09]  /*8dc0*/  UISETP.NE.AND UP0, UPT, UR5, 0xf, UPT ;  /* 0x0000000f0500788c */ /* 0x000fd2000bf05270 */
[----:B------:R-:W-:Y:S05]  /*8dd0*/  BRA.U !UP0, `(.L_x_36896) ;  /* 0x0000000108e87547 */ /* 0x000fea000b800000 */
[----:B------:R-:W-:-:S09]  /*8de0*/  UISETP.NE.AND UP0, UPT, UR5, 0x17, UPT ;  /* 0x000000170500788c */ /* 0x000fd2000bf05270 */
[----:B------:R-:W-:Y:S05]  /*8df0*/  BRA.U !UP0, `(.L_x_36897) ;  /* 0x0000000108907547 */ /* 0x000fea000b800000 */
[----:B------:R-:W-:-:S09]  /*8e00*/  UISETP.NE.AND UP0, UPT, UR5, 0x18, UPT ;  /* 0x000000180500788c */ /* 0x000fd2000bf05270 */
[----:B------:R-:W-:Y:S05]  /*8e10*/  BRA.U !UP0, `(.L_x_36898) ;  /* 0x0000000108447547 */ /* 0x000fea000b800000 */
.L_x_36874:
        /* <DEDUP_REMOVED lines=16> */
.L_x_36899:
[----:B------:R-:W-:Y:S05]  /*8f20*/  BRA `(.L_x_36875) ;  /* 0x0000000000a07947 */ /* 0x000fea0003800000 */
.L_x_36898:
        /* <DEDUP_REMOVED lines=13> */
.L_x_36901:
[----:B------:R-:W-:Y:S05]  /*9000*/  BSYNC.RECONVERGENT B0 ;  /* 0x0000000000007941 */ /* 0x000fea0003800200 */
.L_x_36900:
[----:B------:R-:W-:-:S05]  /*9010*/  LOP3.LUT R5, R0, 0x80, R5, 0xf8, !PT ;  /* 0x0000008000057812 */ /* 0x000fca00078ef805 */
[----:B------:R0:W-:Y:S01]  /*9020*/  STG.E.U8 desc[UR36][R2.64], R5 ;  /* 0x0000000502007986 */ /* 0x0001e2000c101124 */
[----:B------:R-:W-:Y:S05]  /*9030*/  BRA `(.L_x_36875) ;  /* 0x00000000005c7947 */ /* 0x000fea0003800000 */
.L_x_36897:
        /* <DEDUP_REMOVED lines=12> */
.L_x_36903:
[----:B------:R-:W-:Y:S01]  /*9100*/  IMAD.MOV.U32 R0, RZ, RZ, 0x7f ;  /* 0x0000007fff007424 */ /* 0x000fe200078e00ff */
[----:B------:R-:W-:-:S04]  /*9110*/  ISETP.GT.U32.AND P0, PT, R4, 0x7f800000, PT ;  /* 0x7f8000000400780c */ /* 0x000fc80003f04070 */
[----:B------:R-:W-:-:S09]  /*9120*/  SEL R0, R0, 0x7c, P0 ;  /* 0x0000007c00007807 */ /* 0x000fd20000000000 */
.L_x_36904:
[----:B------:R-:W-:Y:S05]  /*9130*/  BSYNC.RECONVERGENT B0 ;  /* 0x0000000000007941 */ /* 0x000fea0003800200 */
.L_x_36902:
[----:B------:R-:W-:-:S04]  /*9140*/  SHF.R.U32.HI R5, RZ, 0x18, R5 ;  /* 0x00000018ff057819 */ /* 0x000fc80000011605 */
[----:B------:R-:W-:-:S05]  /*9150*/  LOP3.LUT R5, R0, 0x80, R5, 0xf8, !PT ;  /* 0x0000008000057812 */ /* 0x000fca00078ef805 */
[----:B------:R0:W-:Y:S01]  /*9160*/  STG.E.U8 desc[UR36][R2.64], R5 ;  /* 0x0000000502007986 */ /* 0x0001e2000c101124 */
[----:B------:R-:W-:Y:S05]  /*9170*/  BRA `(.L_x_36875) ;  /* 0x00000000000c7947 */ /* 0x000fea0003800000 */
.L_x_36896:
[----:B------:R-:W0:Y:S02]  /*9180*/  I2F.S16 R0, R9 ;  /* 0x0000000900007306 */ /* 0x000e240000101400 */
[----:B0-----:R-:W-:-:S05]  /*9190*/  F2FP.BF16.F32.PACK_AB R0, RZ, R0 ;  /* 0x00000000ff00723e */ /* 0x001fca00000010ff */
[----:B------:R0:W-:Y:S02]  /*91a0*/  STG.E.U16 desc[UR36][R2.64], R0 ;  /* 0x0000000002007986 */ /* 0x0001e4000c101524 */
.L_x_36875:
[----:B------:R-:W-:-:S07]  /*91b0*/  VIADD R17, R17, 0x80 ;  /* 0x0000008011117836 */ /* 0x000fce0000000000 */
.L_x_36835:
[----:B------:R-:W-:Y:S05]  /*91c0*/  BSYNC.RECONVERGENT B6 ;  /* 0x0000000000067941 */ /* 0x000fea0003800200 */
.L_x_36834:
        /* <DEDUP_REMOVED lines=306> */
.L_x_36905:
        /* <DEDUP_REMOVED lines=18> */
.L_x_36909:
[----:B------:R0:W5:Y:S01]  /*a610*/  LDG.E.U8 R0, desc[UR36][R2.64] ;  /* 0x0000002402007981 */ /* 0x000162000c1e1100 */
[----:B------:R-:W-:Y:S05]  /*a620*/  BRA `(.L_x_36911) ;  /* 0x0000000c004c7947 */ /* 0x000fea0003800000 */
.L_x_36908:
        /* <DEDUP_REMOVED lines=8> */
.L_x_36913:
[----:B------:R0:W5:Y:S01]  /*a6b0*/  LDG.E.U8 R0, desc[UR36][R2.64] ;  /* 0x0000002402007981 */ /* 0x000162000c1e1100 */
[----:B------:R-:W-:Y:S05]  /*a6c0*/  BRA `(.L_x_36911) ;  /* 0x0000000c00247947 */ /* 0x000fea0003800000 */
.L_x_36912:
[----:B------:R0:W5:Y:S01]  /*a6d0*/  LDG.E.U16 R0, desc[UR36][R2.64] ;  /* 0x0000002402007981 */ /* 0x000162000c1e1500 */
[----:B------:R-:W-:Y:S05]  /*a6e0*/  BRA `(.L_x_36911) ;  /* 0x0000000c001c7947 */ /* 0x000fea0003800000 */
.L_x_36907:
        /* <DEDUP_REMOVED lines=9> */
.L_x_36915:
[----:B------:R-:W2:Y:S02]  /*a780*/  LDG.E.U16 R4, desc[UR36][R2.64] ;  /* 0x0000002402047981 */ /* 0x000ea4000c1e1500 */
[----:B--2---:R-:W-:-:S06]  /*a790*/  HADD2.F32 R4, -RZ, R4.H0_H0 ;  /* 0x20000004ff047230 */ /* 0x004fcc0000004100 */
[----:B------:R-:W0:Y:S02]  /*a7a0*/  F2I.FTZ.TRUNC.NTZ R4, R4 ;  /* 0x0000000400047305 */ /* 0x000e24000021f100 */
[----:B0-----:R-:W-:Y:S01]  /*a7b0*/  PRMT R0, R4, 0x7610, R0 ;  /* 0x0000761004007816 */ /* 0x001fe20000000000 */
[----:B------:R-:W-:Y:S06]  /*a7c0*/  BRA `(.L_x_36911) ;  /* 0x0000000800e47947 */ /* 0x000fec0003800000 */
.L_x_36914:
        /* <DEDUP_REMOVED lines=9> */
.L_x_36917:
[----:B------:R-:W2:Y:S02]  /*a860*/  LDG.E.U16 R2, desc[UR36][R2.64] ;  /* 0x0000002402027981 */ /* 0x000ea4000c1e1500 */
[----:B--2---:R-:W-:-:S06]  /*a870*/  HADD2.F32 R4, -RZ, R2.H0_H0 ;  /* 0x20000002ff047230 */ /* 0x004fcc0000004100 */
[----:B------:R-:W0:Y:S02]  /*a880*/  F2I.FTZ.TRUNC.NTZ R4, R4 ;  /* 0x0000000400047305 */ /* 0x000e24000021f100 */
[----:B0-----:R-:W-:Y:S01]  /*a890*/  PRMT R0, R4, 0x7610, R0 ;  /* 0x0000761004007816 */ /* 0x001fe20000000000 */
[----:B------:R-:W-:Y:S06]  /*a8a0*/  BRA `(.L_x_36911) ;  /* 0x0000000800ac7947 */ /* 0x000fec0003800000 */
.L_x_36916:
[----:B------:R-:W2:Y:S02]  /*a8b0*/  LDG.E.64 R2, desc[UR36][R2.64] ;  /* 0x0000002402027981 */ /* 0x000ea4000c1e1b00 */
[----:B--2---:R0:W1:Y:S02]  /*a8c0*/  F2I.F64.TRUNC R0, R2 ;  /* 0x0000000200007311 */ /* 0x004064000030d100 */
[----:B01----:R-:W-:Y:S05]  /*a8d0*/  BRA `(.L_x_36911) ;  /* 0x0000000800a07947 */ /* 0x003fea0003800000 */
.L_x_36906:
        /* <DEDUP_REMOVED lines=12> */
.L_x_36920:
[----:B------:R-:W2:Y:S02]  /*a9a0*/  LDG.E.64 R2, desc[UR36][R2.64] ;  /* 0x0000002402027981 */ /* 0x000ea4000c1e1b00 */
[----:B--2---:R3:W4:Y:S02]  /*a9b0*/  F2I.F64.TRUNC R0, R2 ;  /* 0x0000000200007311 */ /* 0x004724000030d100 */
[----:B---34-:R-:W-:Y:S05]  /*a9c0*/  BRA `(.L_x_36911) ;  /* 0x0000000800647947 */ /* 0x018fea0003800000 */
.L_x_36919:
        /* <DEDUP_REMOVED lines=27> */
.L_x_36922:
        /* <DEDUP_REMOVED lines=14> */
.L_x_36921:
[----:B------:R-:W2:Y:S02]  /*ac60*/  LDG.E.U16 R4, desc[UR36][R2.64] ;  /* 0x0000002402047981 */ /* 0x000ea4000c1e1500 */
[----:B--2---:R-:W-:-:S06]  /*ac70*/  SHF.L.U32 R4, R4, 0x10, RZ ;  /* 0x0000001004047819 */ /* 0x004fcc00000006ff */
[----:B------:R-:W0:Y:S02]  /*ac80*/  F2I.FTZ.TRUNC.NTZ R4, R4 ;  /* 0x0000000400047305 */ /* 0x000e24000021f100 */
[----:B0-----:R-:W-:Y:S01]  /*ac90*/  PRMT R0, R4, 0x7610, R0 ;  /* 0x0000761004007816 */ /* 0x001fe20000000000 */
[----:B------:R-:W-:Y:S06]  /*aca0*/  BRA `(.L_x_36911) ;  /* 0x0000000400ac7947 */ /* 0x000fec0003800000 */
.L_x_36918:
        /* <DEDUP_REMOVED lines=10> */
.L_x_36925:
        /* <DEDUP_REMOVED lines=21> */
.L_x_36929:
[----:B------:R-:W-:Y:S05]  /*aea0*/  BSYNC.RECONVERGENT B1 ;  /* 0x0000000000017941 */ /* 0x000fea0003800200 */
.L_x_36928:
[----:B------:R-:W-:Y:S01]  /*aeb0*/  IMAD.SHL.U32 R0, R0, 0x100000, RZ ;  /* 0x0010000000007824 */ /* 0x000fe200078e00ff */
[----:B------:R-:W-:-:S04]  /*aec0*/  LEA R2, R2, 0x3b800000, 0x17 ;  /* 0x3b80000002027811 */ /* 0x000fc800078eb8ff */
[----:B------:R-:W-:-:S07]  /*aed0*/  LOP3.LUT R4, R2, R0, R7, 0xfe, !PT ;  /* 0x0000000002047212 */ /* 0x000fce00078efe07 */
.L_x_36927:
[----:B------:R-:W-:Y:S05]  /*aee0*/  BSYNC.RECONVERGENT B0 ;  /* 0x0000000000007941 */ /* 0x000fea0003800200 */
.L_x_36926:
[----:B------:R-:W0:Y:S02]  /*aef0*/  F2I.FTZ.TRUNC.NTZ R4, R4 ;  /* 0x0000000400047305 */ /* 0x000e24000021f100 */
[----:B0-----:R-:W-:Y:S01]  /*af00*/  PRMT R0, R4, 0x7610, R0 ;  /* 0x0000761004007816 */ /* 0x001fe20000000000 */
[----:B------:R-:W-:Y:S06]  /*af10*/  BRA `(.L_x_36911) ;  /* 0x0000000400107947 */ /* 0x000fec0003800000 */
.L_x_36924:
        /* <DEDUP_REMOVED lines=21> */
.L_x_36933:
[----:B------:R-:W-:Y:S05]  /*b070*/  BSYNC.RECONVERGENT B1 ;  /* 0x0000000000017941 */ /* 0x000fea0003800200 */
.L_x_36932:
[----:B------:R-:W-:Y:S01]  /*b080*/  IMAD.SHL.U32 R0, R0, 0x200000, RZ ;  /* 0x0020000000007824 */ /* 0x000fe200078e00ff */
[----:B------:R-:W-:-:S04]  /*b090*/  LEA R2, R2, 0x37800000, 0x17 ;  /* 0x3780000002027811 */ /* 0x000fc800078eb8ff */
[----:B------:R-:W-:-:S07]  /*b0a0*/  LOP3.LUT R4, R2, R0, R7, 0xfe, !PT ;  /* 0x0000000002047212 */ /* 0x000fce00078efe07 */
.L_x_36931:
[----:B------:R-:W-:Y:S05]  /*b0b0*/  BSYNC.RECONVERGENT B0 ;  /* 0x0000000000007941 */ /* 0x000fea0003800200 */
.L_x_36930:
[----:B------:R-:W0:Y:S02]  /*b0c0*/  F2I.FTZ.TRUNC.NTZ R4, R4 ;  /* 0x0000000400047305 */ /* 0x000e24000021f100 */
[----:B0-----:R-:W-:Y:S01]  /*b0d0*/  PRMT R0, R4, 0x7610, R0 ;  /* 0x0000761004007816 */ /* 0x001fe20000000000 */
[----:B------:R-:W-:Y:S06]  /*b0e0*/  BRA `(.L_x_36911) ;  /* 0x00000000009c7947 */ /* 0x000fec0003800000 */
.L_x_36923:
        /* <DEDUP_REMOVED lines=14> */
.L_x_36937:
[----:B------:R-:W-:Y:S05]  /*b1d0*/  BSYNC.RECONVERGENT B0 ;  /* 0x0000000000007941 */ /* 0x000fea0003800200 */
.L_x_36936:
[----:B------:R-:W0:Y:S02]  /*b1e0*/  F2I.FTZ.TRUNC.NTZ R4, R4 ;  /* 0x0000000400047305 */ /* 0x000e24000021f100 */
[----:B0-----:R-:W-:Y:S01]  /*b1f0*/  PRMT R0, R4, 0x7610, R0 ;  /* 0x0000761004007816 */ /* 0x001fe20000000000 */
[----:B------:R-:W-:Y:S06]  /*b200*/  BRA `(.L_x_36911) ;  /* 0x0000000000547947 */ /* 0x000fec0003800000 */
.L_x_36910:
        /* <DEDUP_REMOVED lines=16> */
.L_x_36938:
[----:B------:R-:W-:Y:S01]  /*b310*/  PRMT R0, RZ, 0x7610, R0 ;  /* 0x00007610ff007816 */ /* 0x000fe20000000000 */
[----:B------:R-:W-:Y:S06]  /*b320*/  BRA `(.L_x_36911) ;  /* 0x00000000000c7947 */ /* 0x000fec0003800000 */
.L_x_36935:
[----:B------:R2:W5:Y:S01]  /*b330*/  LDG.E.U8 R0, desc[UR36][R2.64] ;  /* 0x0000002402007981 */ /* 0x000562000c1e1100 */
[----:B------:R-:W-:Y:S05]  /*b340*/  BRA `(.L_x_36911) ;  /* 0x0000000000047947 */ /* 0x000fea0003800000 */
.L_x_36934:
[----:B------:R1:W5:Y:S02]  /*b350*/  LDG.E.U8 R0, desc[UR36][R2.64] ;  /* 0x0000002402007981 */ /* 0x000364000c1e1100 */
.L_x_36911:
[----:B------:R-:W-:Y:S01]  /*b360*/  UPRMT UR5, UR39, 0x9910, URZ ;  /* 0x0000991027057896 */ /* 0x000fe200080000ff */
[----:B-1--45:R-:W-:Y:S01]  /*b370*/  PRMT R0, R0, 0x8880, RZ ;  /* 0x0000888000007816 */ /* 0x032fe200000000ff */
[----:B------:R-:W-:Y:S02]  /*b380*/  UPRMT UR4, UR43, 0x8880, URZ ;  /* 0x000088802b047896 */ /* 0x000fe400080000ff */
[----:B------:R-:W-:Y:S01]  /*b390*/  UISETP.GT.AND UP0, UPT, UR5, 0x9, UPT ;  /* 0x000000090500788c */ /* 0x000fe2000bf04270 */
[----:B------:R-:W-:Y:S01]  /*b3a0*/  PRMT R0, R0, 0x7710, RZ ;  /* 0x0000771000007816 */ /* 0x000fe200000000ff */
[----:B------:R-:W-:-:S06]  /*b3b0*/  UPRMT UR4, UR4, 0x7710, URZ ;  /* 0x0000771004047896 */ /* 0x000fcc00080000ff */
[----:B------:R-:W-:-:S04]  /*b3c0*/  VIMNMX.S16x2 R0, PT, PT, R0, UR4, !PT ;  /* 0x0000000400007c48 */ /* 0x000fc8000ffe0300 */
        /* <DEDUP_REMOVED lines=12> */
.L_x_36942:
[----:B------:R-:W-:Y:S01]  /*b490*/  STG.E.U8 desc[UR36][R16.64], R5 ;  /* 0x0000000510007986 */ /* 0x000fe2000c101124 */
[----:B------:R-:W-:Y:S05]  /*b4a0*/  EXIT ;  /* 0x000000000000794d */ /* 0x000fea0003800000 */
.L_x_36941:
        /* <DEDUP_REMOVED lines=10> */
.L_x_36945:
[----:B0-2---:R-:W-:-:S05]  /*b550*/  PRMT R3, R5, 0x9910, RZ ;  /* 0x0000991005037816 */ /* 0x005fca00000000ff */
[----:B------:R-:W-:Y:S01]  /*b560*/  STG.E desc[UR36][R16.64], R3 ;  /* 0x0000000310007986 */ /* 0x000fe2000c101924 */
[----:B------:R-:W-:Y:S05]  /*b570*/  EXIT ;  /* 0x000000000000794d */ /* 0x000fea0003800000 */
.L_x_36944:
[----:B------:R-:W-:Y:S01]  /*b580*/  STG.E.U16 desc[UR36][R16.64], R5 ;  /* 0x0000000510007986 */ /* 0x000fe2000c101524 */
[----:B------:R-:W-:Y:S05]  /*b590*/  EXIT ;  /* 0x000000000000794d */ /* 0x000fea0003800000 */
.L_x_36940:
        /* <DEDUP_REMOVED lines=9> */
.L_x_36947:
[----:B------:R-:W1:Y:S02]  /*b630*/  I2F.S16 R0, R5 ;  /* 0x0000000500007306 */ /* 0x000e640000101400 */
[----:B-1----:R-:W-:-:S05]  /*b640*/  F2FP.F16.F32.PACK_AB R0, RZ, R0 ;  /* 0x00000000ff00723e */ /* 0x002fca00000000ff */
[----:B------:R-:W-:Y:S01]  /*b650*/  STG.E.U16 desc[UR36][R16.64], R0 ;  /* 0x0000000010007986 */ /* 0x000fe2000c101524 */
[----:B------:R-:W-:Y:S05]  /*b660*/  EXIT ;  /* 0x000000000000794d */ /* 0x000fea0003800000 */
.L_x_36946:
        /* <DEDUP_REMOVED lines=10> */
.L_x_36949:
[----:B------:R-:W0:Y:S02]  /*b710*/  I2F.S16 R5, R5 ;  /* 0x0000000500057306 */ /* 0x000e240000101400 */
[----:B0-2---:R-:W-:-:S04]  /*b720*/  F2FP.F16.F32.PACK_AB R3, RZ, R5 ;  /* 0x00000005ff03723e */ /* 0x005fc800000000ff */
[----:B------:R-:W-:-:S05]  /*b730*/  PRMT R3, R3, 0x5410, RZ ;  /* 0x0000541003037816 */ /* 0x000fca00000000ff */
[----:B------:R-:W-:Y:S01]  /*b740*/  STG.E desc[UR36][R16.64], R3 ;  /* 0x0000000310007986 */ /* 0x000fe2000c101924 */
[----:B------:R-:W-:Y:S05]  /*b750*/  EXIT ;  /* 0x000000000000794d */ /* 0x000fea0003800000 */
.L_x_36948:
[----:B0-23--:R-:W0:Y:S02]  /*b760*/  I2F.F64.S16 R2, R5 ;  /* 0x0000000500027312 */ /* 0x00de240000101c00 */
[----:B0-----:R-:W-:Y:S01]  /*b770*/  STG.E.64 desc[UR36][R16.64], R2 ;  /* 0x0000000210007986 */ /* 0x001fe2000c101b24 */
[----:B------:R-:W-:Y:S05]  /*b780*/  EXIT ;  /* 0x000000000000794d */ /* 0x000fea0003800000 */
.L_x_36939:
        /* <DEDUP_REMOVED lines=12> */
.L_x_36953:
        /* <DEDUP_REMOVED lines=17> */
.L_x_36956:
[----:B------:R-:W-:-:S04]  /*b960*/  SHF.R.U32.HI R3, RZ, 0x18, R3 ;  /* 0x00000018ff037819 */ /* 0x000fc80000011603 */
[----:B------:R-:W-:-:S04]  /*b970*/  LOP3.LUT R0, R0, 0x80, R3, 0xf8, !PT ;  /* 0x0000008000007812 */ /* 0x000fc800078ef803 */
[----:B------:R-:W-:-:S07]  /*b980*/  PRMT R8, R0, 0x7610, R8 ;  /* 0x0000761000087816 */ /* 0x000fce0000000008 */
.L_x_36955:
[----:B------:R-:W-:Y:S05]  /*b990*/  BSYNC.RECONVERGENT B0 ;  /* 0x0000000000007941 */ /* 0x000fea0003800200 */
.L_x_36954:
[----:B------:R-:W-:Y:S01]  /*b9a0*/  STG.E.U8 desc[UR36][R16.64], R8 ;  /* 0x0000000810007986 */ /* 0x000fe2000c101124 */
[----:B------:R-:W-:Y:S05]  /*b9b0*/  EXIT ;  /* 0x000000000000794d */ /* 0x000fea0003800000 */
.L_x_36952:
        /* <DEDUP_REMOVED lines=17> */
.L_x_36959:
[----:B------:R-:W-:-:S04]  /*bad0*/  SHF.R.U32.HI R3, RZ, 0x18, R3 ;  /* 0x00000018ff037819 */ /* 0x000fc80000011603 */
[----:B------:R-:W-:-:S04]  /*bae0*/  LOP3.LUT R0, R0, 0x80, R3, 0xf8, !PT ;  /* 0x0000008000007812 */ /* 0x000fc800078ef803 */
[----:B------:R-:W-:-:S07]  /*baf0*/  PRMT R8, R0, 0x7610, R8 ;  /* 0x0000761000087816 */ /* 0x000fce0000000008 */
.L_x_36958:
[----:B------:R-:W-:Y:S05]  /*bb00*/  BSYNC.RECONVERGENT B0 ;  /* 0x0000000000007941 */ /* 0x000fea0003800200 */
.L_x_36957:
[----:B------:R-:W-:Y:S01]  /*bb10*/  STG.E.U8 desc[UR36][R16.64], R8 ;  /* 0x0000000810007986 */ /* 0x000fe2000c101124 */
[----:B------:R-:W-:Y:S05]  /*bb20*/  EXIT ;  /* 0x000000000000794d */ /* 0x000fea0003800000 */
.L_x_36951:
        /* <DEDUP_REMOVED lines=22> */
.L_x_36961:
[----:B0-23--:R-:W-:-:S04]  /*bc90*/  PRMT R2, R5, 0x9910, RZ ;  /* 0x0000991005027816 */ /* 0x00dfc800000000ff */
[----:B------:R-:W-:-:S05]  /*bca0*/  SHF.R.S32.HI R3, RZ, 0x1f, R2 ;  /* 0x0000001fff037819 */ /* 0x000fca0000011402 */
[----:B------:R-:W-:Y:S01]  /*bcb0*/  STG.E.64 desc[UR36][R16.64], R2 ;  /* 0x0000000210007986 */ /* 0x000fe2000c101b24 */
[----:B------:R-:W-:Y:S05]  /*bcc0*/  EXIT ;  /* 0x000000000000794d */ /* 0x000fea0003800000 */
.L_x_36960:
[----:B0-2---:R-:W-:-:S05]  /*bcd0*/  PRMT R3, R5, 0x9910, RZ ;  /* 0x0000991005037816 */ /* 0x005fca00000000ff */
[----:B------:R-:W-:Y:S01]  /*bce0*/  STG.E desc[UR36][R16.64], R3 ;  /* 0x0000000310007986 */ /* 0x000fe2000c101924 */
[----:B------:R-:W-:Y:S05]  /*bcf0*/  EXIT ;  /* 0x000000000000794d */ /* 0x000fea0003800000 */
.L_x_36950:
        /* <DEDUP_REMOVED lines=11> */
.L_x_36963:
[----:B------:R-:W-:Y:S01]  /*bdb0*/  CS2R R6, SRZ ;  /* 0x0000000000067805 */ /* 0x000fe2000001ff00 */
[----:B------:R-:W1:Y:S04]  /*bdc0*/  I2F.F64.S16 R4, R5 ;  /* 0x0000000500047312 */ /* 0x000e680000101c00 */
[----:B-1----:R-:W-:Y:S01]  /*bdd0*/  STG.E.128 desc[UR36][R16.64], R4 ;  /* 0x0000000410007986 */ /* 0x002fe2000c101d24 */
[----:B------:R-:W-:Y:S05]  /*bde0*/  EXIT ;  /* 0x000000000000794d */ /* 0x000fea0003800000 */
.L_x_36962:
[----:B------:R-:W-:-:S09]  /*bdf0*/  UISETP.NE.AND UP0, UPT, UR5, 0xf, UPT ;  /* 0x0000000f0500788c */ /* 0x000fd2000bf05270 */
[----:B------:R-:W-:Y:S05]  /*be00*/  BRA.U !UP0, `(.L_x_36964) ;  /* 0x0000000108e87547 */ /* 0x000fea000b800000 */
[----:B------:R-:W-:-:S09]  /*be10*/  UISETP.NE.AND UP0, UPT, UR5, 0x17, UPT ;  /* 0x000000170500788c */ /* 0x000fd2000bf05270 */
[----:B------:R-:W-:Y:S05]  /*be20*/  BRA.U !UP0, `(.L_x_36965) ;  /* 0x0000000108907547 */ /* 0x000fea000b800000 */
[----:B------:R-:W-:-:S09]  /*be30*/  UISETP.NE.AND UP0, UPT, UR5, 0x18, UPT ;  /* 0x000000180500788c */ /* 0x000fd2000bf05270 */
[----:B------:R-:W-:Y:S05]  /*be40*/  BRA.U !UP0, `(.L_x_36966) ;  /* 0x0000000108447547 */ /* 0x000fea000b800000 */
.L_x_36943:
        /* <DEDUP_REMOVED lines=16> */
.L_x_36967:
[----:B------:R-:W-:Y:S05]  /*bf50*/  EXIT ;  /* 0x000000000000794d */ /* 0x000fea0003800000 */
.L_x_36966:
        /* <DEDUP_REMOVED lines=13> */
.L_x_36969:
[----:B------:R-:W-:Y:S05]  /*c030*/  BSYNC.RECONVERGENT B0 ;  /* 0x0000000000007941 */ /* 0x000fea0003800200 */
.L_x_36968:
[----:B------:R-:W-:-:S05]  /*c040*/  LOP3.LUT R3, R0, 0x80, R3, 0xf8, !PT ;  /* 0x0000008000037812 */ /* 0x000fca00078ef803 */
[----:B------:R-:W-:Y:S01]  /*c050*/  STG.E.U8 desc[UR36][R16.64], R3 ;  /* 0x0000000310007986 */ /* 0x000fe2000c101124 */
[----:B------:R-:W-:Y:S05]  /*c060*/  EXIT ;  /* 0x000000000000794d */ /* 0x000fea0003800000 */
.L_x_36965:
        /* <DEDUP_REMOVED lines=12> */
.L_x_36971:
[----:B------:R-:W-:Y:S01]  /*c130*/  IMAD.MOV.U32 R0, RZ, RZ, 0x7f ;  /* 0x0000007fff007424 */ /* 0x000fe200078e00ff */
[----:B------:R-:W-:-:S04]  /*c140*/  ISETP.GT.U32.AND P0, PT, R2, 0x7f800000, PT ;  /* 0x7f8000000200780c */ /* 0x000fc80003f04070 */
[----:B------:R-:W-:-:S09]  /*c150*/  SEL R0, R0, 0x7c, P0 ;  /* 0x0000007c00007807 */ /* 0x000fd20000000000 */
.L_x_36972:
[----:B------:R-:W-:Y:S05]  /*c160*/  BSYNC.RECONVERGENT B0 ;  /* 0x0000000000007941 */ /* 0x000fea0003800200 */
.L_x_36970:
[----:B------:R-:W-:-:S04]  /*c170*/  SHF.R.U32.HI R3, RZ, 0x18, R3 ;  /* 0x00000018ff037819 */ /* 0x000fc80000011603 */
[----:B------:R-:W-:-:S05]  /*c180*/  LOP3.LUT R3, R0, 0x80, R3, 0xf8, !PT ;  /* 0x0000008000037812 */ /* 0x000fca00078ef803 */
[----:B------:R-:W-:Y:S01]  /*c190*/  STG.E.U8 desc[UR36][R16.64], R3 ;  /* 0x0000000310007986 */ /* 0x000fe2000c101124 */
[----:B------:R-:W-:Y:S05]  /*c1a0*/  EXIT ;  /* 0x000000000000794d */ /* 0x000fea0003800000 */
.L_x_36964:
[----:B------:R-:W1:Y:S02]  /*c1b0*/  I2F.S16 R0, R5 ;  /* 0x0000000500007306 */ /* 0x000e640000101400 */
[----:B-1----:R-:W-:-:S05]  /*c1c0*/  F2FP.BF16.F32.PACK_AB R0, RZ, R0 ;  /* 0x00000000ff00723e */ /* 0x002fca00000010ff */
[----:B------:R-:W-:Y:S01]  /*c1d0*/  STG.E.U16 desc[UR36][R16.64], R0 ;  /* 0x0000000010007986 */ /* 0x000fe2000c101524 */
[----:B------:R-:W-:Y:S05]  /*c1e0*/  EXIT ;  /* 0x000000000000794d */ /* 0x000fea0003800000 */
.L_x_36973:
        /* <DEDUP_REMOVED lines=9> */
.L_x_41212:


//--------------------- .text._ZN2at6native27unrolled_elementwise_kernelINS0_13AUnaryFunctorIaaaZZZNS0_19maximum_kernel_cudaERNS_18TensorIteratorBaseEENKUlvE_clEvENKUlvE0_clEvEUlaaE_EESt5arrayIPcLm2EELi4E23TrivialOffsetCalculatorILi1EjESD_NS0_6memory12LoadWithCastILi1EEENSE_13StoreWithCastILi1EEEEEviT_T0_T2_T3_T4_T5_ --------------------------
	.section	.text._ZN2at6native27unrolled_elementwise_kernelINS0_13AUnaryFunctorIaaaZZZNS0_19maximum_kernel_cudaERNS_18TensorIteratorBaseEENKUlvE_clEvENKUlvE0_clEvEUlaaE_EESt5arrayIPcLm2EELi4E23TrivialOffsetCalculatorILi1EjESD_NS0_6memory12LoadWithCastILi1EEENSE_13StoreWithCastILi1EEEEEviT_T0_T2_T3_T4_T5_,"ax",@progbits
	.align	128
        .global         _ZN2at6native27unrolled_elementwise_kernelINS0_13AUnaryFunctorIaaaZZZNS0_19maximum_kernel_cudaERNS_18TensorIteratorBaseEENKUlvE_clEvENKUlvE0_clEvEUlaaE_EESt5arrayIPcLm2EELi4E23TrivialOffsetCalculatorILi1EjESD_NS0_6memory12LoadWithCastILi1EEENSE_13StoreWithCastILi1EEEEEviT_T0_T2_T3_T4_T5_
        .type           _ZN2at6native27unrolled_elementwise_kernelINS0_13AUnaryFunctorIaaaZZZNS0_19maximum_kernel_cudaERNS_18TensorIteratorBaseEENKUlvE_clEvENKUlvE0_clEvEUlaaE_EESt5arrayIPcLm2EELi4E23TrivialOffsetCalculatorILi1EjESD_NS0_6memory12LoadWithCastILi1EEENSE_13StoreWithCastILi1EEEEEviT_T0_T2_T3_T4_T5_,@function
        .size           _ZN2at6native27unrolled_elementwise_kernelINS0_13AUnaryFunctorIaaaZZZNS0_19maximum_kernel_cudaERNS_18TensorIteratorBaseEENKUlvE_clEvENKUlvE0_clEvEUlaaE_EESt5arrayIPcLm2EELi4E23TrivialOffsetCalculatorILi1EjESD_NS0_6memory12LoadWithCastILi1EEENSE_13StoreWithCastILi1EEEEEviT_T0_T2_T3_T4_T5_,(.L_x_41213 - _ZN2at6native27unrolled_elementwise_kernelINS0_13AUnaryFunctorIaaaZZZNS0_19maximum_kernel_cudaERNS_18TensorIteratorBaseEENKUlvE_clEvENKUlvE0_clEvEUlaaE_EESt5arrayIPcLm2EELi4E23TrivialOffsetCalculatorILi1EjESD_NS0_6memory12LoadWithCastILi1EEENSE_13StoreWithCastILi1EEEEEviT_T0_T2_T3_T4_T5_)
        .other          _ZN2at6native27unrolled_elementwise_kernelINS0_13AUnaryFunctorIaaaZZZNS0_19maximum_kernel_cudaERNS_18TensorIteratorBaseEENKUlvE_clEvENKUlvE0_clEvEUlaaE_EESt5arrayIPcLm2EELi4E23TrivialOffsetCalculatorILi1EjESD_NS0_6memory12LoadWithCastILi1EEENSE_13StoreWithCastILi1EEEEEviT_T0_T2_T3_T4_T5_,@"STO_CUDA_ENTRY STV_DEFAULT"
_ZN2at6native27unrolled_elementwise_kernelINS0_13AUnaryFunctorIaaaZZZNS0_19maximum_kernel_cudaERNS_18TensorIteratorBaseEENKUlvE_clEvENKUlvE0_clEvEUlaaE_EESt5arrayIPcLm2EELi4E23TrivialOffsetCalculatorILi1EjESD_NS0_6memory12LoadWithCastILi1EEENSE_13StoreWithCastILi1EEEEEviT_T0_T2_T3_T4_T5_:
.text._ZN2at6native27unrolled_elementwise_kernelINS0_13AUnaryFunctorIaaaZZZNS0_19maximum_kernel_cudaERNS_18TensorIteratorBaseEENKUlvE_clEvENKUlvE0_clEvEUlaaE_EESt5arrayIPcLm2EELi4E23TrivialOffsetCalculatorILi1EjESD_NS0_6memory12LoadWithCastILi1EEENSE_13StoreWithCastILi1EEEEEviT_T0_T2_T3_T4_T5_:
        /* <DEDUP_REMOVED lines=31> */
.L_x_36979:
[----:B------:R3:W5:Y:S01]  /*01f0*/  LDG.E.U8 R18, desc[UR36][R4.64] ;  /* 0x0000002404127981 */ /* 0x000762000c1e1100 */
[----:B------:R-:W-:Y:S05]  /*0200*/  BRA `(.L_x_36981) ;  /* 0x0000000c00507947 */ /* 0x000fea0003800000 */
.L_x_36978:
        /* <DEDUP_REMOVED lines=8> */
.L_x_36983:
[----:B------:R1:W5:Y:S01]  /*0290*/  LDG.E.U8 R18, desc[UR36][R4.64] ;  /* 0x0000002404127981 */ /* 0x000362000c1e1100 */
[----:B------:R-:W-:Y:S05]  /*02a0*/  BRA `(.L_x_36981) ;  /* 0x0000000c00287947 */ /* 0x000fea0003800000 */
.L_x_36982:
[----:B------:R2:W5:Y:S01]  /*02b0*/  LDG.E.U16 R18, desc[UR36][R4.64] ;  /* 0x0000002404127981 */ /* 0x000562000c1e1500 */
[----:B------:R-:W-:Y:S05]  /*02c0*/  BRA `(.L_x_36981) ;  /* 0x0000000c00207947 */ /* 0x000fea0003800000 */
.L_x_36977:
        /* <DEDUP_REMOVED lines=9> */
.L_x_36985:
[----:B------:R-:W2:Y:S02]  /*0360*/  LDG.E.U16 R0, desc[UR36][R4.64] ;  /* 0x0000002404007981 */ /* 0x000ea4000c1e1500 */
[----:B--2---:R-:W-:-:S06]  /*0370*/  HADD2.F32 R0, -RZ, R0.H0_H0 ;  /* 0x20000000ff007230 */ /* 0x004fcc0000004100 */
[----:B------:R-:W0:Y:S02]  /*0380*/  F2I.FTZ.TRUNC.NTZ R0, R0 ;  /* 0x0000000000007305 */ /* 0x000e24000021f100 */
[----:B0-----:R-:W-:Y:S01]  /*0390*/  PRMT R18, R0, 0x7610, R18 ;  /* 0x0000761000127816 */ /* 0x001fe20000000012 */
[----:B------:R-:W-:Y:S06]  /*03a0*/  BRA `(.L_x_36981) ;  /* 0x0000000800e87947 */ /* 0x000fec0003800000 */
.L_x_36984:
        /* <DEDUP_REMOVED lines=9> */
.L_x_36987:
[----:B------:R-:W2:Y:S02]  /*0440*/  LDG.E.U16 R4, desc[UR36][R4.64] ;  /* 0x0000002404047981 */ /* 0x000ea4000c1e1500 */
[----:B--2---:R-:W-:-:S06]  /*0450*/  HADD2.F32 R0, -RZ, R4.H0_H0 ;  /* 0x20000004ff007230 */ /* 0x004fcc0000004100 */
[----:B------:R-:W0:Y:S02]  /*0460*/  F2I.FTZ.TRUNC.NTZ R0, R0 ;  /* 0x0000000000007305 */ /* 0x000e24000021f100 */
[----:B0-----:R-:W-:Y:S01]  /*0470*/  PRMT R18, R0, 0x7610, R18 ;  /* 0x0000761000127816 */ /* 0x001fe20000000012 */
[----:B------:R-:W-:Y:S06]  /*0480*/  BRA `(.L_x_36981) ;  /* 0x0000000800b07947 */ /* 0x000fec0003800000 */
.L_x_36986:
[----:B------:R-:W2:Y:S02]  /*0490*/  LDG.E.64 R4, desc[UR36][R4.64] ;  /* 0x0000002404047981 */ /* 0x000ea4000c1e1b00 */
[----:B--2---:R0:W1:Y:S02]  /*04a0*/  F2I.F64.TRUNC R18, R4 ;  /* 0x0000000400127311 */ /* 0x004064000030d100 */
[----:B01----:R-:W-:Y:S05]  /*04b0*/  BRA `(.L_x_36981) ;  /* 0x0000000800a47947 */ /* 0x003fea0003800000 */
.L_x_36976:
        /* <DEDUP_REMOVED lines=12> */
.L_x_36990:
[----:B------:R-:W2:Y:S02]  /*0580*/  LDG.E.64 R4, desc[UR36][R4.64] ;  /* 0x0000002404047981 */ /* 0x000ea4000c1e1b00 */
[----:B--2---:R0:W1:Y:S02]  /*0590*/  F2I.F64.TRUNC R18, R4 ;  /* 0x0000000400127311 */ /* 0x004064000030d100 */
[----:B01----:R-:W-:Y:S05]  /*05a0*/  BRA `(.L_x_36981) ;  /* 0x0000000800687947 */ /* 0x003fea0003800000 */
.L_x_36989:
        /* <DEDUP_REMOVED lines=27> */
.L_x_36992:
        /* <DEDUP_REMOVED lines=15> */
.L_x_36991:
[----:B------:R-:W2:Y:S02]  /*0850*/  LDG.E.U16 R0, desc[UR36][R4.64] ;  /* 0x0000002404007981 */ /* 0x000ea4000c1e1500 */
[----:B--2---:R-:W-:-:S06]  /*0860*/  IMAD.U32 R0, R0, 0x10000, RZ ;  /* 0x0001000000007824 */ /* 0x004fcc00078e00ff */
[----:B------:R-:W0:Y:S02]  /*0870*/  F2I.FTZ.TRUNC.NTZ R0, R0 ;  /* 0x0000000000007305 */ /* 0x000e24000021f100 */
[----:B0-----:R-:W-:Y:S01]  /*0880*/  PRMT R18, R0, 0x7610, R18 ;  /* 0x0000761000127816 */ /* 0x001fe20000000012 */
[----:B------:R-:W-:Y:S06]  /*0890*/  BRA `(.L_x_36981) ;  /* 0x0000000400ac7947 */ /* 0x000fec0003800000 */
.L_x_36988:
        /* <DEDUP_REMOVED lines=10> */
.L_x_36995:
        /* <DEDUP_REMOVED lines=21> */
.L_x_36999:
[----:B------:R-:W-:Y:S05]  /*0a90*/  BSYNC.RECONVERGENT B1 ;  /* 0x0000000000017941 */ /* 0x000fea0003800200 */
.L_x_36998:
[----:B------:R-:W-:Y:S01]  /*0aa0*/  IMAD.SHL.U32 R0, R0, 0x100000, RZ ;  /* 0x0010000000007824 */ /* 0x000fe200078e00ff */
[----:B------:R-:W-:-:S04]  /*0ab0*/  LEA R3, R3, 0x3b800000, 0x17 ;  /* 0x3b80000003037811 */ /* 0x000fc800078eb8ff */
[----:B------:R-:W-:-:S07]  /*0ac0*/  LOP3.LUT R0, R3, R0, R7, 0xfe, !PT ;  /* 0x0000000003007212 */ /* 0x000fce00078efe07 */
.L_x_36997:
[----:B------:R-:W-:Y:S05]  /*0ad0*/  BSYNC.RECONVERGENT B0 ;  /* 0x0000000000007941 */ /* 0x000fea0003800200 */
.L_x_36996:
[----:B------:R-:W0:Y:S02]  /*0ae0*/  F2I.FTZ.TRUNC.NTZ R0, R0 ;  /* 0x0000000000007305 */ /* 0x000e24000021f100 */
[----:B0-----:R-:W-:Y:S01]  /*0af0*/  PRMT R18, R0, 0x7610, R18 ;  /* 0x0000761000127816 */ /* 0x001fe20000000012 */
[----:B------:R-:W-:Y:S06]  /*0b00*/  BRA `(.L_x_36981) ;  /* 0x0000000400107947 */ /* 0x000fec0003800000 */
.L_x_36994:
        /* <DEDUP_REMOVED lines=21> */
.L_x_37003:
[----:B------:R-:W-:Y:S05]  /*0c60*/  BSYNC.RECONVERGENT B1 ;  /* 0x0000000000017941 */ /* 0x000fea0003800200 */
.L_x_37002:
[----:B------:R-:W-:Y:S01]  /*0c70*/  IMAD.SHL.U32 R0, R0, 0x200000, RZ ;  /* 0x0020000000007824 */ /* 0x000fe200078e00ff */
[----:B------:R-:W-:-:S04]  /*0c80*/  LEA R3, R3, 0x37800000, 0x17 ;  /* 0x3780000003037811 */ /* 0x000fc800078eb8ff */
[----:B------:R-:W-:-:S07]  /*0c90*/  LOP3.LUT R0, R3, R0, R7, 0xfe, !PT ;  /* 0x0000000003007212 */ /* 0x000fce00078efe07 */
.L_x_37001:
[----:B------:R-:W-:Y:S05]  /*0ca0*/  BSYNC.RECONVERGENT B0 ;  /* 0x0000000000007941 */ /* 0x000fea0003800200 */
.L_x_37000:
[----:B------:R-:W0:Y:S02]  /*0cb0*/  F2I.FTZ.TRUNC.NTZ R0, R0 ;  /* 0x0000000000007305 */ /* 0x000e24000021f100 */
[----:B0-----:R-:W-:Y:S01]  /*0cc0*/  PRMT R18, R0, 0x7610, R18 ;  /* 0x0000761000127816 */ /* 0x001fe20000000012 */
[----:B------:R-:W-:Y:S06]  /*0cd0*/  BRA `(.L_x_36981) ;  /* 0x00000000009c7947 */ /* 0x000fec0003800000 */
.L_x_36993:
[----:B------:R-:W-:-:S09]  /*0ce0*/  UISETP.NE.AND UP0, UPT, UR4, 0x1c, UPT ;  /* 0x0000001c0400788c */ /* 0x000fd2000bf05270 */
[----:B------:R-:W-:Y:S05]  /*0cf0*/  BRA.U !UP0, `(.L_x_37004) ;  /* 0x0000000108907547 */ /* 0x000fea000b800000 */
[----:B------:R-:W-:-:S09]  /*0d00*/  UISETP.NE.AND UP0, UPT, UR4, 0x1d, UPT ;  /* 0x0000001d0400788c */ /* 0x000fd2000bf05270 */
[----:B------:R-:W-:Y:S05]  /*0d10*/  BRA.U !UP0, `(.L_x_37005) ;  /* 0x0000000108807547 */ /* 0x000fea000b800000 */
[----:B------:R-:W-:-:S09]  /*0d20*/  UISETP.NE.AND UP0, UPT, UR4, 0x2c, UPT ;  /* 0x0000002c0400788c */ /* 0x000fd2000bf05270 */
[----:B------:R-:W-:Y:S05]  /*0d30*/  BRA.U !UP0, `(.L_x_37006) ;  /* 0x0000000108487547 */ /* 0x000fea000b800000 */
.L_x_36980:
        /* <DEDUP_REMOVED lines=16> */
.L_x_37007:
[----:B------:R-:W-:Y:S01]  /*0e40*/  PRMT R18, RZ, 0x7610, R18 ;  /* 0x00007610ff127816 */ /* 0x000fe20000000012 */
[----:B------:R-:W-:Y:S06]  /*0e50*/  BRA `(.L_x_36981) ;  /* 0x00000000003c7947 */ /* 0x000fec0003800000 */
.L_x_37006:
        /* <DEDUP_REMOVED lines=8> */
.L_x_37009:
[----:B------:R-:W-:Y:S05]  /*0ee0*/  BSYNC.RECONVERGENT B0 ;  /* 0x0000000000007941 */ /* 0x000fea0003800200 */
.L_x_37008:
[----:B------:R-:W0:Y:S02]  /*0ef0*/  F2I.FTZ.TRUNC.NTZ R0, R0 ;  /* 0x0000000000007305 */ /* 0x000e24000021f100 */
[----:B0-----:R-:W-:Y:S01]  /*0f00*/  PRMT R18, R0, 0x7610, R18 ;  /* 0x0000761000127816 */ /* 0x001fe20000000012 */
[----:B------:R-:W-:Y:S06]  /*0f10*/  BRA `(.L_x_36981) ;  /* 0x00000000000c7947 */ /* 0x000fec0003800000 */
.L_x_37005:
[----:B------:R0:W5:Y:S01]  /*0f20*/  LDG.E.U8 R18, desc[UR36][R4.64] ;  /* 0x0000002404127981 */ /* 0x000162000c1e1100 */
[----:B------:R-:W-:Y:S05]  /*0f30*/  BRA `(.L_x_36981) ;  /* 0x0000000000047947 */ /* 0x000fea0003800000 */
.L_x_37004:
[----:B------:R0:W5:Y:S02]  /*0f40*/  LDG.E.U8 R18, desc[UR36][R4.64] ;  /* 0x0000002404127981 */ /* 0x000164000c1e1100 */
.L_x_36981:
[----:B------:R-:W-:-:S07]  /*0f50*/  VIADD R25, R17, 0x80 ;  /* 0x0000008011197836 */ /* 0x000fce0000000000 */
.L_x_36975:
[----:B------:R-:W-:Y:S05]  /*0f60*/  BSYNC.RECONVERGENT B6 ;  /* 0x0000000000067941 */ /* 0x000fea0003800200 */
.L_x_36974:
        /* <DEDUP_REMOVED lines=23> */
.L_x_37015:
[----:B------:R0:W5:Y:S01]  /*10e0*/  LDG.E.U8 R19, desc[UR36][R4.64] ;  /* 0x0000002404137981 */ /* 0x000162000c1e1100 */
[----:B------:R-:W-:Y:S05]  /*10f0*/  BRA `(.L_x_37017) ;  /* 0x0000000c00507947 */ /* 0x000fea0003800000 */
.L_x_37014:
        /* <DEDUP_REMOVED lines=8> */
.L_x_37019:
[----:B------:R0:W5:Y:S01]  /*1180*/  LDG.E.U8 R19, desc[UR36][R4.64] ;  /* 0x0000002404137981 */ /* 0x000162000c1e1100 */
[----:B------:R-:W-:Y:S05]  /*1190*/  BRA `(.L_x_37017) ;  /* 0x0000000c00287947 */ /* 0x000fea0003800000 */
.L_x_37018:
[----:B------:R0:W5:Y:S01]  /*11a0*/  LDG.E.U16 R19, desc[UR36][R4.64] ;  /* 0x0000002404137981 */ /* 0x000162000c1e1500 */
[----:B------:R-:W-:Y:S05]  /*11b0*/  BRA `(.L_x_37017) ;  /* 0x0000000c00207947 */ /* 0x000fea0003800000 */
.L_x_37013:
        /* <DEDUP_REMOVED lines=9> */
.L_x_37021:
[----:B------:R-:W2:Y:S02]  /*1250*/  LDG.E.U16 R0, desc[UR36][R4.64] ;  /* 0x0000002404007981 */ /* 0x000ea4000c1e1500 */
[----:B--2---:R-:W-:-:S06]  /*1260*/  HADD2.F32 R0, -RZ, R0.H0_H0 ;  /* 0x20000000ff007230 */ /* 0x004fcc0000004100 */
[----:B------:R-:W0:Y:S02]  /*1270*/  F2I.FTZ.TRUNC.NTZ R0, R0 ;  /* 0x0000000000007305 */ /* 0x000e24000021f100 */
[----:B0-----:R-:W-:Y:S01]  /*1280*/  PRMT R19, R0, 0x7610, R19 ;  /* 0x0000761000137816 */ /* 0x001fe20000000013 */
[----:B------:R-:W-:Y:S06]  /*1290*/  BRA `(.L_x_37017) ;  /* 0x0000000800e87947 */ /* 0x000fec0003800000 */
.L_x_37020:
        /* <DEDUP_REMOVED lines=9> */
.L_x_37023:
[----:B------:R-:W2:Y:S02]  /*1330*/  LDG.E.U16 R4, desc[UR36][R4.64] ;  /* 0x0000002404047981 */ /* 0x000ea4000c1e1500 */
[----:B--2---:R-:W-:-:S06]  /*1340*/  HADD2.F32 R0, -RZ, R4.H0_H0 ;  /* 0x20000004ff007230 */ /* 0x004fcc0000004100 */
[----:B------:R-:W0:Y:S02]  /*1350*/  F2I.FTZ.TRUNC.NTZ R0, R0 ;  /* 0x0000000000007305 */ /* 0x000e24000021f100 */
[----:B0-----:R-:W-:Y:S01]  /*1360*/  PRMT R19, R0, 0x7610, R19 ;  /* 0x0000761000137816 */ /* 0x001fe20000000013 */
[----:B------:R-:W-:Y:S06]  /*1370*/  BRA `(.L_x_37017) ;  /* 0x0000000800b07947 */ /* 0x000fec0003800000 */
.L_x_37022:
[----:B------:R-:W2:Y:S02]  /*1380*/  LDG.E.64 R4, desc[UR36][R4.64] ;  /* 0x0000002404047981 */ /* 0x000ea4000c1e1b00 */
[----:B--2---:R0:W1:Y:S02]  /*1390*/  F2I.F64.TRUNC R19, R4 ;  /* 0x0000000400137311 */ /* 0x004064000030d100 */
[----:B01----:R-:W-:Y:S05]  /*13a0*/  BRA `(.L_x_37017) ;  /* 0x0000000800a47947 */ /* 0x003fea0003800000 */
.L_x_37012:
        /* <DEDUP_REMOVED lines=12> */
.L_x_37026:
[----:B------:R-:W2:Y:S02]  /*1470*/  LDG.E.64 R4, desc[UR36][R4.64] ;  /* 0x0000002404047981 */ /* 0x000ea4000c1e1b00 */
[----:B--2---:R0:W1:Y:S02]  /*1480*/  F2I.F64.TRUNC R19, R4 ;  /* 0x0000000400137311 */ /* 0x004064000030d100 */
[----:B01----:R-:W-:Y:S05]  /*1490*/  BRA `(.L_x_37017) ;  /* 0x0000000800687947 */ /* 0x003fea0003800000 */
.L_x_37025:
        /* <DEDUP_REMOVED lines=27> */
.L_x_37028:
        /* <DEDUP_REMOVED lines=15> */
.L_x_37027:
[----:B------:R-:W2:Y:S02]  /*1740*/  LDG.E.U16 R0, desc[UR36][R4.64] ;  /* 0x0000002404007981 */ /* 0x000ea4000c1e1500 */
[----:B--2---:R-:W-:-:S06]  /*1750*/  IMAD.U32 R0, R0, 0x10000, RZ ;  /* 0x0001000000007824 */ /* 0x004fcc00078e00ff */
[----:B------:R-:W0:Y:S02]  /*1760*/  F2I.FTZ.TRUNC.NTZ R0, R0 ;  /* 0x0000000000007305 */ /* 0x000e24000021f100 */
[----:B0-----:R-:W-:Y:S01]  /*1770*/  PRMT R19, R0, 0x7610, R19 ;  /* 0x0000761000137816 */ /* 0x001fe20000000013 */
[----:B------:R-:W-:Y:S06]  /*1780*/  BRA `(.L_x_37017) ;  /* 0x0000000400ac7947 */ /* 0x000fec0003800000 */
.L_x_37024:
        /* <DEDUP_REMOVED lines=10> */
.L_x_37031:
        /* <DEDUP_REMOVED lines=21> */
.L_x_37035:
[----:B------:R-:W-:Y:S05]  /*1980*/  BSYNC.RECONVERGENT B1 ;  /* 0x0000000000017941 */ /* 0x000fea0003800200 */
.L_x_37034:
[----:B------:R-:W-:Y:S01]  /*1990*/  IMAD.SHL.U32 R0, R0, 0x100000, RZ ;  /* 0x0010000000007824 */ /* 0x000fe200078e00ff */
[----:B------:R-:W-:-:S04]  /*19a0*/  LEA R3, R3, 0x3b800000, 0x17 ;  /* 0x3b80000003037811 */ /* 0x000fc800078eb8ff */
[----:B------:R-:W-:-:S07]  /*19b0*/  LOP3.LUT R0, R3, R0, R7, 0xfe, !PT ;  /* 0x0000000003007212 */ /* 0x000fce00078efe07 */
.L_x_37033:
[----:B------:R-:W-:Y:S05]  /*19c0*/  BSYNC.RECONVERGENT B0 ;  /* 0x0000000000007941 */ /* 0x000fea0003800200 */
.L_x_37032:
[----:B------:R-:W0:Y:S02]  /*19d0*/  F2I.FTZ.TRUNC.NTZ R0, R0 ;  /* 0x0000000000007305 */ /* 0x000e24000021f100 */
[----:B0-----:R-:W-:Y:S01]  /*19e0*/  PRMT R19, R0, 0x7610, R19 ;  /* 0x0000761000137816 */ /* 0x001fe20000000013 */
[----:B------:R-:W-:Y:S06]  /*19f0*/  BRA `(.L_x_37017) ;  /* 0x0000000400107947 */ /* 0x000fec0003800000 */
.L_x_37030:
        /* <DEDUP_REMOVED lines=21> */
.L_x_37039:
[----:B------:R-:W-:Y:S05]  /*1b50*/  BSYNC.RECONVERGENT B1 ;  /* 0x0000000000017941 */ /* 0x000fea0003800200 */
.L_x_37038:
[----:B------:R-:W-:Y:S01]  /*1b60*/  IMAD.SHL.U32 R0, R0, 0x200000, RZ ;  /* 0x0020000000007824 */ /* 0x000fe200078e00ff */
[----:B------:R-:W-:-:S04]  /*1b70*/  LEA R3, R3, 0x37800000, 0x17 ;  /* 0x3780000003037811 */ /* 0x000fc800078eb8ff */
[----:B------:R-:W-:-:S07]  /*1b80*/  LOP3.LUT R0, R3, R0, R7, 0xfe, !PT ;  /* 0x0000000003007212 */ /* 0x000fce00078efe07 */
.L_x_37037:
[----:B------:R-:W-:Y:S05]  /*1b90*/  BSYNC.RECONVERGENT B0 ;  /* 0x0000000000007941 */ /* 0x000fea0003800200 */
.L_x_37036:
[----:B------:R-:W0:Y:S02]  /*1ba0*/  F2I.FTZ.TRUNC.NTZ R0, R0 ;  /* 0x0000000000007305 */ /* 0x000e24000021f100 */
[----:B0-----:R-:W-:Y:S01]  /*1bb0*/  PRMT R19, R0, 0x7610, R19 ;  /* 0x0000761000137816 */ /* 0x001fe20000000013 */
[----:B------:R-:W-:Y:S06]  /*1bc0*/  BRA `(.L_x_37017) ;  /* 0x00000000009c7947 */ /* 0x000fec0003800000 */
.L_x_37029:
        /* <DEDUP_REMOVED lines=14> */
.L_x_37043:
[----:B------:R-:W-:Y:S05]  /*1cb0*/  BSYNC.RECONVERGENT B0 ;  /* 0x0000000000007941 */ /* 0x000fea0003800200 */
.L_x_37042:
[----:B------:R-:W0:Y:S02]  /*1cc0*/  F2I.FTZ.TRUNC.NTZ R0, R0 ;  /* 0x0000000000007305 */ /* 0x000e24000021f100 */
[----:B0-----:R-:W-:Y:S01]  /*1cd0*/  PRMT R19, R0, 0x7610, R19 ;  /* 0x0000761000137816 */ /* 0x001fe20000000013 */
[----:B------:R-:W-:Y:S06]  /*1ce0*/  BRA `(.L_x_37017) ;  /* 0x0000000000547947 */ /* 0x000fec0003800000 */
.L_x_37016:
        /* <DEDUP_REMOVED lines=16> */
.L_x_37044:
[----:B------:R-:W-:Y:S01]  /*1df0*/  PRMT R19, RZ, 0x7610, R19 ;  /* 0x00007610ff137816 */ /* 0x000fe20000000013 */
[----:B------:R-:W-:Y:S06]  /*1e00*/  BRA `(.L_x_37017) ;  /* 0x00000000000c7947 */ /* 0x000fec0003800000 */
.L_x_37041:
[----:B------:R1:W5:Y:S01]  /*1e10*/  LDG.E.U8 R19, desc[UR36][R4.64] ;  /* 0x0000002404137981 */ /* 0x000362000c1e1100 */
[----:B------:R-:W-:Y:S05]  /*1e20*/  BRA `(.L_x_37017) ;  /* 0x0000000000047947 */ /* 0x000fea0003800000 */
.L_x_37040:
[----:B------:R0:W5:Y:S02]  /*1e30*/  LDG.E.U8 R19, desc[UR36][R4.64] ;  /* 0x0000002404137981 */ /* 0x000164000c1e1100 */
.L_x_37017:
[----:B------:R-:W-:-:S07]  /*1e40*/  VIADD R25, R25, 0x80 ;  /* 0x0000008019197836 */ /* 0x000fce0000000000 */
.L_x_37011:
[----:B------:R-:W-:Y:S05]  /*1e50*/  BSYNC.RECONVERGENT B6 ;  /* 0x0000000000067941 */ /* 0x000fea0003800200 */
.L_x_37010:
        /* <DEDUP_REMOVED lines=23> */
.L_x_37050:
[----:B------:R0:W5:Y:S01]  /*1fd0*/  LDG.E.U8 R22, desc[UR36][R4.64] ;  /* 0x0000002404167981 */ /* 0x000162000c1e1100 */
[----:B------:R-:W-:Y:S05]  /*1fe0*/  BRA `(.L_x_37052) ;  /* 0x0000000c00507947 */ /* 0x000fea0003800000 */
.L_x_37049:
        /* <DEDUP_REMOVED lines=8> */
.L_x_37054:
[----:B------:R0:W5:Y:S01]  /*2070*/  LDG.E.U8 R22, desc[UR36][R4.64] ;  /* 0x0000002404167981 */ /* 0x000162000c1e1100 */
[----:B------:R-:W-:Y:S05]  /*2080*/  BRA `(.L_x_37052) ;  /* 0x0000000c00287947 */ /* 0x000fea0003800000 */
.L_x_37053:
[----:B------:R0:W5:Y:S01]  /*2090*/  LDG.E.U16 R22, desc[UR36][R4.64] ;  /* 0x0000002404167981 */ /* 0x000162000c1e1500 */
[----:B------:R-:W-:Y:S05]  /*20a0*/  BRA `(.L_x_37052) ;  /* 0x0000000c00207947 */ /* 0x000fea0003800000 */
.L_x_37048:
        /* <DEDUP_REMOVED lines=9> */
.L_x_37056:
[----:B------:R-:W2:Y:S02]  /*2140*/  LDG.E.U16 R0, desc[UR36][R4.64] ;  /* 0x0000002404007981 */ /* 0x000ea4000c1e1500 */
[----:B--2---:R-:W-:-:S06]  /*2150*/  HADD2.F32 R0, -RZ, R0.H0_H0 ;  /* 0x20000000ff007230 */ /* 0x004fcc0000004100 */
[----:B------:R-:W0:Y:S02]  /*2160*/  F2I.FTZ.TRUNC.NTZ R0, R0 ;  /* 0x0000000000007305 */ /* 0x000e24000021f100 */
[----:B0-----:R-:W-:Y:S01]  /*2170*/  PRMT R22, R0, 0x7610, R22 ;  /* 0x0000761000167816 */ /* 0x001fe20000000016 */
[----:B------:R-:W-:Y:S06]  /*2180*/  BRA `(.L_x_37052) ;  /* 0x0000000800e87947 */ /* 0x000fec0003800000 */
.L_x_37055:
        /* <DEDUP_REMOVED lines=9> */
.L_x_37058:
[----:B------:R-:W2:Y:S02]  /*2220*/  LDG.E.U16 R4, desc[UR36][R4.64] ;  /* 0x0000002404047981 */ /* 0x000ea4000c1e1500 */
[----:B--2---:R-:W-:-:S06]  /*2230*/  HADD2.F32 R0, -RZ, R4.H0_H0 ;  /* 0x20000004ff007230 */ /* 0x004fcc0000004100 */
[----:B------:R-:W0:Y:S02]  /*2240*/  F2I.FTZ.TRUNC.NTZ R0, R0 ;  /* 0x0000000000007305 */ /* 0x000e24000021f100 */
[----:B0-----:R-:W-:Y:S01]  /*2250*/  PRMT R22, R0, 0x7610, R22 ;  /* 0x0000761000167816 */ /* 0x001fe20000000016 */
[----:B------:R-:W-:Y:S06]  /*2260*/  BRA `(.L_x_37052) ;  /* 0x0000000800b07947 */ /* 0x000fec0003800000 */
.L_x_37057:
[----:B------:R-:W2:Y:S02]  /*2270*/  LDG.E.64 R4, desc[UR36][R4.64] ;  /* 0x0000002404047981 */ /* 0x000ea4000c1e1b00 */
[----:B--2---:R0:W1:Y:S02]  /*2280*/  F2I.F64.TRUNC R22, R4 ;  /* 0x0000000400167311 */ /* 0x004064000030d100 */
[----:B01----:R-:W-:Y:S05]  /*2290*/  BRA `(.L_x_37052) ;  /* 0x0000000800a47947 */ /* 0x003fea0003800000 */
.L_x_37047:
        /* <DEDUP_REMOVED lines=12> */
.L_x_37061:
[----:B------:R-:W2:Y:S02]  /*2360*/  LDG.E.64 R4, desc[UR36][R4.64] ;  /* 0x0000002404047981 */ /* 0x000ea4000c1e1b00 */
[----:B--2---:R3:W4:Y:S02]  /*2370*/  F2I.F64.TRUNC R22, R4 ;  /* 0x0000000400167311 */ /* 0x004724000030d100 */
[----:B---34-:R-:W-:Y:S05]  /*2380*/  BRA `(.L_x_37052) ;  /* 0x0000000800687947 */ /* 0x018fea0003800000 */
.L_x_37060:
        /* <DEDUP_REMOVED lines=27> */
.L_x_37063:
        /* <DEDUP_REMOVED lines=15> */
.L_x_37062:
[----:B------:R-:W2:Y:S02]  /*2630*/  LDG.E.U16 R0, desc[UR36][R4.64] ;  /* 0x0000002404007981 */ /* 0x000ea4000c1e1500 */
[----:B--2---:R-:W-:-:S06]  /*2640*/  IMAD.U32 R0, R0, 0x10000, RZ ;  /* 0x0001000000007824 */ /* 0x004fcc00078e00ff */
[----:B------:R-:W0:Y:S02]  /*2650*/  F2I.FTZ.TRUNC.NTZ R0, R0 ;  /* 0x0000000000007305 */ /* 0x000e24000021f100 */
[----:B0-----:R-:W-:Y:S01]  /*2660*/  PRMT R22, R0, 0x7610, R22 ;  /* 0x0000761000167816 */ /* 0x001fe20000000016 */
[----:B------:R-:W-:Y:S06]  /*2670*/  BRA `(.L_x_37052) ;  /* 0x0000000400ac7947 */ /* 0x000fec0003800000 */
.L_x_37059:
        /* <DEDUP_REMOVED lines=10> */
.L_x_37066:
        /* <DEDUP_REMOVED lines=21> */
.L_x_37070:
[----:B------:R-:W-:Y:S05]  /*2870*/  BSYNC.RECONVERGENT B1 ;  /* 0x0000000000017941 */ /* 0x000fea0003800200 */
.L_x_37069:
[----:B------:R-:W-:Y:S01]  /*2880*/  IMAD.SHL.U32 R0, R0, 0x100000, RZ ;  /* 0x0010000000007824 */ /* 0x000fe200078e00ff */
[----:B------:R-:W-:-:S04]  /*2890*/  LEA R3, R3, 0x3b800000, 0x17 ;  /* 0x3b80000003037811 */ /* 0x000fc800078eb8ff */
[----:B------:R-:W-:-:S07]  /*28a0*/  LOP3.LUT R0, R3, R0, R7, 0xfe, !PT ;  /* 0x0000000003007212 */ /* 0x000fce00078efe07 */
.L_x_37068:
[----:B------:R-:W-:Y:S05]  /*28b0*/  BSYNC.RECONVERGENT B0 ;  /* 0x0000000000007941 */ /* 0x000fea0003800200 */
.L_x_37067:
[----:B------:R-:W0:Y:S02]  /*28c0*/  F2I.FTZ.TRUNC.NTZ R0, R0 ;  /* 0x0000000000007305 */ /* 0x000e24000021f100 */
[----:B0-----:R-:W-:Y:S01]  /*28d0*/  PRMT R22, R0, 0x7610, R22 ;  /* 0x0000761000167816 */ /* 0x001fe20000000016 */
[----:B------:R-:W-:Y:S06]  /*28e0*/  BRA `(.L_x_37052) ;  /* 0x0000000400107947 */ /* 0x000fec0003800000 */
.L_x_37065:
        /* <DEDUP_REMOVED lines=21> */
.L_x_37074:
[----:B------:R-:W-:Y:S05]  /*2a40*/  BSYNC.RECONVERGENT B1 ;  /* 0x0000000000017941 */ /* 0x000fea0003800200 */
.L_x_37073:
[----:B------:R-:W-:Y:S01]  /*2a50*/  IMAD.SHL.U32 R0, R0, 0x200000, RZ ;  /* 0x0020000000007824 */ /* 0x000fe200078e00ff */
[----:B------:R-:W-:-:S04]  /*2a60*/  LEA R3, R3, 0x37800000, 0x17 ;  /* 0x3780000003037811 */ /* 0x000fc800078eb8ff */
[----:B------:R-:W-:-:S07]  /*2a70*/  LOP3.LUT R0, R3, R0, R7, 0xfe, !PT ;  /* 0x0000000003007212 */ /* 0x000fce00078efe07 */
.L_x_37072:
[----:B------:R-:W-:Y:S05]  /*2a80*/  BSYNC.RECONVERGENT B0 ;  /* 0x0000000000007941 */ /* 0x000fea0003800200 */
.L_x_37071:
[----:B------:R-:W0:Y:S02]  /*2a90*/  F2I.FTZ.TRUNC.NTZ R0, R0 ;  /* 0x0000000000007305 */ /* 0x000e24000021f100 */
[----:B0-----:R-:W-:Y:S01]  /*2aa0*/  PRMT R22, R0, 0x7610, R22 ;  /* 0x0000761000167816 */ /* 0x001fe20000000016 */
[----:B------:R-:W-:Y:S06]  /*2ab0*/  BRA `(.L_x_37052) ;  /* 0x00000000009c7947 */ /* 0x000fec0003800000 */
.L_x_37064:
        /* <DEDUP_REMOVED lines=14> */
.L_x_37078:
[----:B------:R-:W-:Y:S05]  /*2ba0*/  BSYNC.RECONVERGENT B0 ;  /* 0x0000000000007941 */ /* 0x000fea0003800200 */
.L_x_37077:
[----:B------:R-:W0:Y:S02]  /*2bb0*/  F2I.FTZ.TRUNC.NTZ R0, R0 ;  /* 0x0000000000007305 */ /* 0x000e24000021f100 */
[----:B0-----:R-:W-:Y:S01]  /*2bc0*/  PRMT R22, R0, 0x7610, R22 ;  /* 0x0000761000167816 */ /* 0x001fe20000000016 */
[----:B------:R-:W-:Y:S06]  /*2bd0*/  BRA `(.L_x_37052) ;  /* 0x0000000000547947 */ /* 0x000fec0003800000 */
.L_x_37051:
        /* <DEDUP_REMOVED lines=16> */
.L_x_37079:
[----:B------:R-:W-:Y:S01]  /*2ce0*/  PRMT R22, RZ, 0x7610, R22 ;  /* 0x00007610ff167816 */ /* 0x000fe20000000016 */
[----:B------:R-:W-:Y:S06]  /*2cf0*/  BRA `(.L_x_37052) ;  /* 0x00000000000c7947 */ /* 0x000fec0003800000 */
.L_x_37076:
[----:B------:R2:W5:Y:S01]  /*2d00*/  LDG.E.U8 R22, desc[UR36][R4.64] ;  /* 0x0000002404167981 */ /* 0x000562000c1e1100 */
[----:B------:R-:W-:Y:S05]  /*2d10*/  BRA `(.L_x_37052) ;  /* 0x0000000000047947 */ /* 0x000fea0003800000 */
.L_x_37075:
[----:B------:R1:W5:Y:S02]  /*2d20*/  LDG.E.U8 R22, desc[UR36][R4.64] ;  /* 0x0000002404167981 */ /* 0x000364000c1e1100 */
.L_x_37052:
[----:B------:R-:W-:-:S07]  /*2d30*/  VIADD R25, R25, 0x80 ;  /* 0x0000008019197836 */ /* 0x000fce0000000000 */
.L_x_37046:
[----:B------:R-:W-:Y:S05]  /*2d40*/  BSYNC.RECONVERGENT B6 ;  /* 0x0000000000067941 */ /* 0x000fea0003800200 */
.L_x_37045:
        /* <DEDUP_REMOVED lines=23> */
.L_x_37085:
[----:B------:R0:W5:Y:S01]  /*2ec0*/  LDG.E.U8 R23, desc[UR36][R4.64] ;  /* 0x0000002404177981 */ /* 0x000162000c1e1100 */
[----:B------:R-:W-:Y:S05]  /*2ed0*/  BRA `(.L_x_37081) ;  /* 0x0000000c004c7947 */ /* 0x000fea0003800000 */
.L_x_37084:
        /* <DEDUP_REMOVED lines=8> */
.L_x_37088:
[----:B------:R0:W5:Y:S01]  /*2f60*/  LDG.E.U8 R23, desc[UR36][R4.64] ;  /* 0x0000002404177981 */ /* 0x000162000c1e1100 */
[----:B------:R-:W-:Y:S05]  /*2f70*/  BRA `(.L_x_37081) ;  /* 0x0000000c00247947 */ /* 0x000fea0003800000 */
.L_x_37087:
[----:B------:R0:W5:Y:S01]  /*2f80*/  LDG.E.U16 R23, desc[UR36][R4.64] ;  /* 0x0000002404177981 */ /* 0x000162000c1e1500 */
[----:B------:R-:W-:Y:S05]  /*2f90*/  BRA `(.L_x_37081) ;  /* 0x0000000c001c7947 */ /* 0x000fea0003800000 */
.L_x_37083:
        /* <DEDUP_REMOVED lines=9> */
.L_x_37090:
[----:B------:R-:W2:Y:S02]  /*3030*/  LDG.E.U16 R0, desc[UR36][R4.64] ;  /* 0x0000002404007981 */ /* 0x000ea4000c1e1500 */
[----:B--2---:R-:W-:-:S06]  /*3040*/  HADD2.F32 R0, -RZ, R0.H0_H0 ;  /* 0x20000000ff007230 */ /* 0x004fcc0000004100 */
[----:B------:R-:W0:Y:S02]  /*3050*/  F2I.FTZ.TRUNC.NTZ R0, R0 ;  /* 0x0000000000007305 */ /* 0x000e24000021f100 */
[----:B0-----:R-:W-:Y:S01]  /*3060*/  PRMT R23, R0, 0x7610, R23 ;  /* 0x0000761000177816 */ /* 0x001fe20000000017 */
[----:B------:R-:W-:Y:S06]  /*3070*/  BRA `(.L_x_37081) ;  /* 0x0000000800e47947 */ /* 0x000fec0003800000 */
.L_x_37089:
        /* <DEDUP_REMOVED lines=9> */
.L_x_37092:
[----:B------:R-:W2:Y:S02]  /*3110*/  LDG.E.U16 R4, desc[UR36][R4.64] ;  /* 0x0000002404047981 */ /* 0x000ea4000c1e1500 */
[----:B--2---:R-:W-:-:S06]  /*3120*/  HADD2.F32 R0, -RZ, R4.H0_H0 ;  /* 0x20000004ff007230 */ /* 0x004fcc0000004100 */
[----:B------:R-:W0:Y:S02]  /*3130*/  F2I.FTZ.TRUNC.NTZ R0, R0 ;  /* 0x0000000000007305 */ /* 0x000e24000021f100 */
[----:B0-----:R-:W-:Y:S01]  /*3140*/  PRMT R23, R0, 0x7610, R23 ;  /* 0x0000761000177816 */ /* 0x001fe20000000017 */
[----:B------:R-:W-:Y:S06]  /*3150*/  BRA `(.L_x_37081) ;  /* 0x0000000800ac7947 */ /* 0x000fec0003800000 */
.L_x_37091:
[----:B------:R-:W2:Y:S02]  /*3160*/  LDG.E.64 R4, desc[UR36][R4.64] ;  /* 0x0000002404047981 */ /* 0x000ea4000c1e1b00 */
[----:B--2---:R0:W1:Y:S02]  /*3170*/  F2I.F64.TRUNC R23, R4 ;  /* 0x0000000400177311 */ /* 0x004064000030d100 */
[----:B01----:R-:W-:Y:S05]  /*3180*/  BRA `(.L_x_37081) ;  /* 0x0000000800a07947 */ /* 0x003fea0003800000 */
.L_x_37082:
        /* <DEDUP_REMOVED lines=12> */
.L_x_37095:
[----:B------:R-:W2:Y:S02]  /*3250*/  LDG.E.64 R4, desc[UR36][R4.64] ;  /* 0x0000002404047981 */ /* 0x000ea4000c1e1b00 */
[----:B--2---:R0:W1:Y:S02]  /*3260*/  F2I.F64.TRUNC R23, R4 ;  /* 0x0000000400177311 */ /* 0x004064000030d100 */
[----:B01----:R-:W-:Y:S05]  /*3270*/  BRA `(.L_x_37081) ;  /* 0x0000000800647947 */ /* 0x003fea0003800000 */
.L_x_37094:
        /* <DEDUP_REMOVED lines=27> */
.L_x_37097:
        /* <DEDUP_REMOVED lines=15> */
.L_x_37096:
[----:B------:R-:W2:Y:S02]  /*3520*/  LDG.E.U16 R0, desc[UR36][R4.64] ;  /* 0x0000002404007981 */ /* 0x000ea4000c1e1500 */
[----:B--2---:R-:W-:-:S06]  /*3530*/  IMAD.U32 R0, R0, 0x10000, RZ ;  /* 0x0001000000007824 */ /* 0x004fcc00078e00ff */
[----:B------:R-:W0:Y:S02]  /*3540*/  F2I.FTZ.TRUNC.NTZ R0, R0 ;  /* 0x0000000000007305 */ /* 0x000e24000021f100 */
[----:B0-----:R-:W-:Y:S01]  /*3550*/  PRMT R23, R0, 0x7610, R23 ;  /* 0x0000761000177816 */ /* 0x001fe20000000017 */
[----:B------:R-:W-:Y:S06]  /*3560*/  BRA `(.L_x_37081) ;  /* 0x0000000400a87947 */ /* 0x000fec0003800000 */
.L_x_37093:
        /* <DEDUP_REMOVED lines=10> */
.L_x_37100:
        /* <DEDUP_REMOVED lines=21> */
.L_x_37104:
[----:B------:R-:W-:Y:S05]  /*3760*/  BSYNC.RECONVERGENT B1 ;  /* 0x0000000000017941 */ /* 0x000fea0003800200 */
.L_x_37103:
[----:B------:R-:W-:Y:S01]  /*3770*/  IMAD.SHL.U32 R0, R0, 0x100000, RZ ;  /* 0x0010000000007824 */ /* 0x000fe200078e00ff */
[----:B------:R-:W-:-:S04]  /*3780*/  LEA R3, R3, 0x3b800000, 0x17 ;  /* 0x3b80000003037811 */ /* 0x000fc800078eb8ff */
[----:B------:R-:W-:-:S07]  /*3790*/  LOP3.LUT R0, R3, R0, R7, 0xfe, !PT ;  /* 0x0000000003007212 */ /* 0x000fce00078efe07 */
.L_x_37102:
[----:B------:R-:W-:Y:S05]  /*37a0*/  BSYNC.RECONVERGENT B0 ;  /* 0x0000000000007941 */ /* 0x000fea0003800200 */
.L_x_37101:
[----:B------:R-:W0:Y:S02]  /*37b0*/  F2I.FTZ.TRUNC.NTZ R0, R0 ;  /* 0x0000000000007305 */ /* 0x000e24000021f100 */
[----:B0-----:R-:W-:Y:S01]  /*37c0*/  PRMT R23, R0, 0x7610, R23 ;  /* 0x0000761000177816 */ /* 0x001fe20000000017 */
[----:B------:R-:W-:Y:S06]  /*37d0*/  BRA `(.L_x_37081) ;  /* 0x00000004000c7947 */ /* 0x000fec0003800000 */
.L_x_37099:
        /* <DEDUP_REMOVED lines=21> */
.L_x_37108:
[----:B------:R-:W-:Y:S05]  /*3930*/  BSYNC.RECONVERGENT B1 ;  /* 0x0000000000017941 */ /* 0x000fea0003800200 */
.L_x_37107:
[----:B------:R-:W-:Y:S01]  /*3940*/  IMAD.SHL.U32 R0, R0, 0x200000, RZ ;  /* 0x0020000000007824 */ /* 0x000fe200078e00ff */
[----:B------:R-:W-:-:S04]  /*3950*/  LEA R3, R3, 0x37800000, 0x17 ;  /* 0x3780000003037811 */ /* 0x000fc800078eb8ff */
[----:B------:R-:W-:-:S07]  /*3960*/  LOP3.LUT R0, R3, R0, R7, 0xfe, !PT ;  /* 0x0000000003007212 */ /* 0x000fce00078efe07 */
.L_x_37106:
[----:B------:R-:W-:Y:S05]  /*3970*/  BSYNC.RECONVERGENT B0 ;  /* 0x0000000000007941 */ /* 0x000fea0003800200 */
.L_x_37105:
[----:B------:R-:W0:Y:S02]  /*3980*/  F2I.FTZ.TRUNC.NTZ R0, R0 ;  /* 0x0000000000007305 */ /* 0x000e24000021f100 */
[----:B0-----:R-:W-:Y:S01]  /*3990*/  PRMT R23, R0, 0x7610, R23 ;  /* 0x0000761000177816 */ /* 0x001fe20000000017 */
[----:B------:R-:W-:Y:S06]  /*39a0*/  BRA `(.L_x_37081) ;  /* 0x0000000000987947 */ /* 0x000fec0003800000 */
.L_x_37098:
        /* <DEDUP_REMOVED lines=14> */
.L_x_37112:
[----:B------:R-:W-:Y:S05]  /*3a90*/  BSYNC.RECONVERGENT B0 ;  /* 0x0000000000007941 */ /* 0x000fea0003800200 */
.L_x_37111:
[----:B------:R-:W0:Y:S02]  /*3aa0*/  F2I.FTZ.TRUNC.NTZ R0, R0 ;  /* 0x0000000000007305 */ /* 0x000e24000021f100 */
[----:B0-----:R-:W-:Y:S01]  /*3ab0*/  PRMT R23, R0, 0x7610, R23 ;  /* 0x0000761000177816 */ /* 0x001fe20000000017 */
[----:B------:R-:W-:Y:S06]  /*3ac0*/  BRA `(.L_x_37081) ;  /* 0x0000000000507947 */ /* 0x000fec0003800000 */
.L_x_37086:
        /* <DEDUP_REMOVED lines=16> */
.L_x_37113:
[----:B------:R-:W-:Y:S05]  /*3bd0*/  BRA `(.L_x_37081) ;  /* 0x00000000000c7947 */ /* 0x000fea0003800000 */
.L_x_37110:
[----:B------:R0:W5:Y:S01]  /*3be0*/  LDG.E.U8 R23, desc[UR36][R4.64] ;  /* 0x0000002404177981 */ /* 0x000162000c1e1100 */
[----:B------:R-:W-:Y:S05]  /*3bf0*/  BRA `(.L_x_37081) ;  /* 0x0000000000047947 */ /* 0x000fea0003800000 */
.L_x_37109:
[----:B------:R0:W5:Y:S02]  /*3c00*/  LDG.E.U8 R23, desc[UR36][R4.64] ;  /* 0x0000002404177981 */ /* 0x000164000c1e1100 */
.L_x_37081:
[----:B------:R-:W-:Y:S05]  /*3c10*/  BSYNC.RECONVERGENT B6 ;  /* 0x0000000000067941 */ /* 0x000fea0003800200 */
.L_x_37080:
        /* <DEDUP_REMOVED lines=13> */
[----:B------:R-:W-:Y:S02]  /*3cf0*/  VIMNMX.S16x2 R3, PT, PT, R0, UR4, !PT ;  /* 0x0000000400037c48 */ /* 0x000fe4000ffe0300 */
[----:B------:R-:W-:Y:S02]  /*3d00*/  PRMT R0, R22, 0x7710, RZ ;  /* 0x0000771016007816 */ /* 0x000fe400000000ff */
[----:B------:R-:W-:Y:S02]  /*3d10*/  VIMNMX.S16x2 R4, PT, PT, R4, UR4, !PT ;  /* 0x0000000404047c48 */ /* 0x000fe4000ffe0300 */
[----:B------:R-:W-:Y:S02]  /*3d20*/  VIMNMX.S16x2 R0, PT, PT, R0, UR4, !PT ;  /* 0x0000000400007c48 */ /* 0x000fe4000ffe0300 */
[----:B------:R-:W-:Y:S02]  /*3d30*/  VIMNMX.S16x2 R6, PT, PT, R6, UR4, !PT ;  /* 0x0000000406067c48 */ /* 0x000fe4000ffe0300 */
        /* <DEDUP_REMOVED lines=25> */
.L_x_37120:
[----:B------:R0:W-:Y:S01]  /*3ed0*/  STG.E.U8 desc[UR36][R8.64], R3 ;  /* 0x0000000308007986 */ /* 0x0001e2000c101124 */
[----:B------:R-:W-:Y:S05]  /*3ee0*/  BRA `(.L_x_37122) ;  /* 0x0000000c005c7947 */ /* 0x000fea0003800000 */
.L_x_37119:
        /* <DEDUP_REMOVED lines=11> */
.L_x_37124:
[----:B------:R-:W-:-:S05]  /*3fa0*/  PRMT R3, R3, 0x9910, RZ ;  /* 0x0000991003037816 */ /* 0x000fca00000000ff */
[----:B------:R0:W-:Y:S01]  /*3fb0*/  STG.E desc[UR36][R8.64], R3 ;  /* 0x0000000308007986 */ /* 0x0001e2000c101924 */
[----:B------:R-:W-:Y:S05]  /*3fc0*/  BRA `(.L_x_37122) ;  /* 0x0000000c00247947 */ /* 0x000fea0003800000 */
.L_x_37123:
[----:B------:R0:W-:Y:S01]  /*3fd0*/  STG.E.U16 desc[UR36][R8.64], R3 ;  /* 0x0000000308007986 */ /* 0x0001e2000c101524 */
[----:B------:R-:W-:Y:S05]  /*3fe0*/  BRA `(.L_x_37122) ;  /* 0x0000000c001c7947 */ /* 0x000fea0003800000 */
.L_x_37118:
        /* <DEDUP_REMOVED lines=9> */
.L_x_37126:
[----:B------:R-:W0:Y:S02]  /*4080*/  I2F.S16 R0, R3 ;  /* 0x0000000300007306 */ /* 0x000e240000101400 */
[----:B0-----:R-:W-:-:S05]  /*4090*/  F2FP.F16.F32.PACK_AB R0, RZ, R0 ;  /* 0x00000000ff00723e */ /* 0x001fca00000000ff */
[----:B------:R0:W-:Y:S01]  /*40a0*/  STG.E.U16 desc[UR36][R8.64], R0 ;  /* 0x0000000008007986 */ /* 0x0001e2000c101524 */
[----:B------:R-:W-:Y:S05]  /*40b0*/  BRA `(.L_x_37122) ;  /* 0x0000000800e87947 */ /* 0x000fea0003800000 */
.L_x_37125:
        /* <DEDUP_REMOVED lines=10> */
.L_x_37128:
[----:B------:R-:W0:Y:S02]  /*4160*/  I2F.S16 R3, R3 ;  /* 0x0000000300037306 */ /* 0x000e240000101400 */
[----:B0-----:R-:W-:-:S04]  /*4170*/  F2FP.F16.F32.PACK_AB R3, RZ, R3 ;  /* 0x00000003ff03723e */ /* 0x001fc800000000ff */
[----:B------:R-:W-:-:S05]  /*4180*/  PRMT R3, R3, 0x5410, RZ ;  /* 0x0000541003037816 */ /* 0x000fca00000000ff */
[----:B------:R0:W-:Y:S01]  /*4190*/  STG.E desc[UR36][R8.64], R3 ;  /* 0x0000000308007986 */ /* 0x0001e2000c101924 */
[----:B------:R-:W-:Y:S05]  /*41a0*/  BRA `(.L_x_37122) ;  /* 0x0000000800ac7947 */ /* 0x000fea0003800000 */
.L_x_37127:
[----:B------:R-:W0:Y:S02]  /*41b0*/  I2F.F64.S16 R4, R3 ;  /* 0x0000000300047312 */ /* 0x000e240000101c00 */
[----:B0-----:R0:W-:Y:S01]  /*41c0*/  STG.E.64 desc[UR36][R8.64], R4 ;  /* 0x0000000408007986 */ /* 0x0011e2000c101b24 */
[----:B------:R-:W-:Y:S05]  /*41d0*/  BRA `(.L_x_37122) ;  /* 0x0000000800a07947 */ /* 0x000fea0003800000 */
.L_x_37117:
        /* <DEDUP_REMOVED lines=13> */
.L_x_37131:
[----:B------:R-:W-:Y:S01]  /*42b0*/  CS2R R6, SRZ ;  /* 0x0000000000067805 */ /* 0x000fe2000001ff00 */
[----:B------:R-:W0:Y:S04]  /*42c0*/  I2F.F64.S16 R4, R3 ;  /* 0x0000000300047312 */ /* 0x000e280000101c00 */
[----:B0-----:R3:W-:Y:S01]  /*42d0*/  STG.E.128 desc[UR36][R8.64], R4 ;  /* 0x0000000408007986 */ /* 0x0017e2000c101d24 */
[----:B------:R-:W-:Y:S05]  /*42e0*/  BRA `(.L_x_37122) ;  /* 0x00000008005c7947 */ /* 0x000fea0003800000 */
.L_x_37130:
        /* <DEDUP_REMOVED lines=19> */
.L_x_37135:
[----:B------:R-:W-:Y:S05]  /*4420*/  BSYNC.RECONVERGENT B0 ;  /* 0x0000000000007941 */ /* 0x000fea0003800200 */
.L_x_37134:
[----:B------:R-:W-:-:S05]  /*4430*/  LOP3.LUT R5, R0, 0x80, R5, 0xf8, !PT ;  /* 0x0000008000057812 */ /* 0x000fca00078ef805 */
[----:B------:R2:W-:Y:S01]  /*4440*/  STG.E.U8 desc[UR36][R8.64], R5 ;  /* 0x0000000508007986 */ /* 0x0005e2000c101124 */
[----:B------:R-:W-:Y:S05]  /*4450*/  BRA `(.L_x_37122) ;  /* 0x0000000800007947 */ /* 0x000fea0003800000 */
.L_x_37133:
        /* <DEDUP_REMOVED lines=15> */
.L_x_37137:
[----:B------:R-:W-:Y:S05]  /*4550*/  BSYNC.RECONVERGENT B0 ;  /* 0x0000000000007941 */ /* 0x000fea0003800200 */
.L_x_37136:
[----:B------:R-:W-:-:S05]  /*4560*/  LOP3.LUT R5, R0, 0x80, R5, 0xf8, !PT ;  /* 0x0000008000057812 */ /* 0x000fca00078ef805 */
[----:B------:R1:W-:Y:S01]  /*4570*/  STG.E.U8 desc[UR36][R8.64], R5 ;  /* 0x0000000508007986 */ /* 0x0003e2000c101124 */
[----:B------:R-:W-:Y:S05]  /*4580*/  BRA `(.L_x_37122) ;  /* 0x0000000400b47947 */ /* 0x000fea0003800000 */
.L_x_37132:
[----:B------:R-:W0:Y:S02]  /*4590*/  I2F.S16 R0, R3 ;  /* 0x0000000300007306 */ /* 0x000e240000101400 */
[----:B0-----:R-:W-:-:S05]  /*45a0*/  F2FP.BF16.F32.PACK_AB R0, RZ, R0 ;  /* 0x00000000ff00723e */ /* 0x001fca00000010ff */
[----:B------:R0:W-:Y:S01]  /*45b0*/  STG.E.U16 desc[UR36][R8.64], R0 ;  /* 0x0000000008007986 */ /* 0x0001e2000c101524 */
[----:B------:R-:W-:Y:S05]  /*45c0*/  BRA `(.L_x_37122) ;  /* 0x0000000400a47947 */ /* 0x000fea0003800000 */
.L_x_37129:
        /* <DEDUP_REMOVED lines=10> */
.L_x_37140:
        /* <DEDUP_REMOVED lines=13> */
.L_x_37143:
[----:B------:R-:W-:-:S04]  /*4740*/  SHF.R.U32.HI R0, RZ, 0x14, R3 ;  /* 0x00000014ff007819 */ /* 0x000fc80000011603 */
[----:B------:R-:W-:-:S04]  /*4750*/  LOP3.LUT R0, R0, 0x1, RZ, 0xc0, !PT ;  /* 0x0000000100007812 */ /* 0x000fc800078ec0ff */
[----:B------:R-:W-:-:S04]  /*4760*/  IADD3 R0, PT, PT, R3, 0x487ffff, R0 ;  /* 0x0487ffff03007810 */ /* 0x000fc80007ffe000 */
[----:B------:R-:W-:-:S04]  /*4770*/  SHF.R.U32.HI R0, RZ, 0x14, R0 ;  /* 0x00000014ff007819 */ /* 0x000fc80000011600 */
[----:B------:R-:W-:-:S07]  /*4780*/  LOP3.LUT R0, R0, 0xff, RZ, 0xc0, !PT ;  /* 0x000000ff00007812 */ /* 0x000fce00078ec0ff */
.L_x_37144:
[----:B------:R-:W-:-:S04]  /*4790*/  SHF.R.U32.HI R3, RZ, 0x18, R3 ;  /* 0x00000018ff037819 */ /* 0x000fc80000011603 */
[----:B------:R-:W-:-:S04]  /*47a0*/  LOP3.LUT R0, R0, 0x80, R3, 0xf8, !PT ;  /* 0x0000008000007812 */ /* 0x000fc800078ef803 */
[----:B------:R-:W-:-:S07]  /*47b0*/  PRMT R4, R0, 0x7610, R4 ;  /* 0x0000761000047816 */ /* 0x000fce0000000004 */
.L_x_37142:
[----:B------:R-:W-:Y:S05]  /*47c0*/  BSYNC.RECONVERGENT B0 ;  /* 0x0000000000007941 */ /* 0x000fea0003800200 */
.L_x_37141:
[----:B------:R0:W-:Y:S01]  /*47d0*/  STG.E.U8 desc[UR36][R8.64], R4 ;  /* 0x0000000408007986 */ /* 0x0001e2000c101124 */
[----:B------:R-:W-:Y:S05]  /*47e0*/  BRA `(.L_x_37122) ;  /* 0x00000004001c7947 */ /* 0x000fea0003800000 */
.L_x_37139:
        /* <DEDUP_REMOVED lines=13> */
.L_x_37147:
[----:B------:R-:W-:-:S04]  /*48c0*/  SHF.R.U32.HI R0, RZ, 0x15, R3 ;  /* 0x00000015ff007819 */ /* 0x000fc80000011603 */
[----:B------:R-:W-:-:S04]  /*48d0*/  LOP3.LUT R0, R0, 0x1, RZ, 0xc0, !PT ;  /* 0x0000000100007812 */ /* 0x000fc800078ec0ff */
[----:B------:R-:W-:-:S04]  /*48e0*/  IADD3 R0, PT, PT, R3, 0x88fffff, R0 ;  /* 0x088fffff03007810 */ /* 0x000fc80007ffe000 */
[----:B------:R-:W-:-:S04]  /*48f0*/  SHF.R.U32.HI R0, RZ, 0x15, R0 ;  /* 0x00000015ff007819 */ /* 0x000fc80000011600 */
[----:B------:R-:W-:-:S07]  /*4900*/  LOP3.LUT R0, R0, 0xff, RZ, 0xc0, !PT ;  /* 0x000000ff00007812 */ /* 0x000fce00078ec0ff */
.L_x_37148:
[----:B------:R-:W-:-:S04]  /*4910*/  SHF.R.U32.HI R3, RZ, 0x18, R3 ;  /* 0x00000018ff037819 */ /* 0x000fc80000011603 */
[----:B------:R-:W-:-:S04]  /*4920*/  LOP3.LUT R0, R0, 0x80, R3, 0xf8, !PT ;  /* 0x0000008000007812 */ /* 0x000fc800078ef803 */
[----:B------:R-:W-:-:S07]  /*4930*/  PRMT R4, R0, 0x7610, R4 ;  /* 0x0000761000047816 */ /* 0x000fce0000000004 */
.L_x_37146:
[----:B------:R-:W-:Y:S05]  /*4940*/  BSYNC.RECONVERGENT B0 ;  /* 0x0000000000007941 */ /* 0x000fea0003800200 */
.L_x_37145:
[----:B------:R0:W-:Y:S01]  /*4950*/  STG.E.U8 desc[UR36][R8.64], R4 ;  /* 0x0000000408007986 */ /* 0x0001e2000c101124 */
[----:B------:R-:W-:Y:S05]  /*4960*/  BRA `(.L_x_37122) ;  /* 0x0000000000bc7947 */ /* 0x000fea0003800000 */
.L_x_37138:
[----:B------:R-:W-:-:S13]  /*4970*/  ISETP.NE.AND P0, PT, R0, 0x1c, PT ;  /* 0x0000001c0000780c */ /* 0x000fda0003f05270 */
[----:B------:R-:W-:Y:S05]  /*4980*/  @!P0 BRA `(.L_x_37149) ;  /* 0x0000000000ac8947 */ /* 0x000fea0003800000 */
[----:B------:R-:W-:-:S13]  /*4990*/  ISETP.NE.AND P0, PT, R0, 0x1d, PT ;  /* 0x0000001d0000780c */ /* 0x000fda0003f05270 */
[----:B------:R-:W-:Y:S05]  /*49a0*/  @!P0 BRA `(.L_x_37150) ;  /* 0x0000000000908947 */ /* 0x000fea0003800000 */
[----:B------:R-:W-:-:S13]  /*49b0*/  ISETP.NE.AND P0, PT, R0, 0x2c, PT ;  /* 0x0000002c0000780c */ /* 0x000fda0003f05270 */
[----:B------:R-:W-:Y:S05]  /*49c0*/  @!P0 BRA `(.L_x_37151) ;  /* 0x0000000000448947 */ /* 0x000fea0003800000 */
.L_x_37121:
        /* <DEDUP_REMOVED lines=16> */
.L_x_37152:
[----:B------:R-:W-:Y:S05]  /*4ad0*/  BRA `(.L_x_37122) ;  /* 0x0000000000607947 */ /* 0x000fea0003800000 */
.L_x_37151:
        /* <DEDUP_REMOVED lines=17> */
.L_x_37150:
[----:B------:R-:W-:-:S05]  /*4bf0*/  PRMT R3, R3, 0x9910, RZ ;  /* 0x0000991003037816 */ /* 0x000fca00000000ff */
[----:B------:R-:W-:-:S05]  /*4c00*/  IMAD.MOV.U32 R4, RZ, RZ, R3 ;  /* 0x000000ffff047224 */ /* 0x000fca00078e0003 */
[----:B------:R-:W-:-:S05]  /*4c10*/  SHF.R.S32.HI R5, RZ, 0x1f, R4 ;  /* 0x0000001fff057819 */ /* 0x000fca0000011404 */
[----:B------:R0:W-:Y:S01]  /*4c20*/  STG.E.64 desc[UR36][R8.64], R4 ;  /* 0x0000000408007986 */ /* 0x0001e2000c101b24 */
[----:B------:R-:W-:Y:S05]  /*4c30*/  BRA `(.L_x_37122) ;  /* 0x0000000000087947 */ /* 0x000fea0003800000 */
.L_x_37149:
[----:B------:R-:W-:-:S05]  /*4c40*/  PRMT R3, R3, 0x9910, RZ ;  /* 0x0000991003037816 */ /* 0x000fca00000000ff */
[----:B------:R0:W-:Y:S02]  /*4c50*/  STG.E desc[UR36][R8.64], R3 ;  /* 0x0000000308007986 */ /* 0x0001e4000c101924 */
.L_x_37122:
        /* <DEDUP_REMOVED lines=23> */
.L_x_37157:
[----:B------:R0:W-:Y:S01]  /*4dd0*/  STG.E.U8 desc[UR36][R8.64], R23 ;  /* 0x0000001708007986 */ /* 0x0001e2000c101124 */
[----:B------:R-:W-:Y:S05]  /*4de0*/  BRA `(.L_x_37159) ;  /* 0x0000000c004c7947 */ /* 0x000fea0003800000 */
.L_x_37156:
        /* <DEDUP_REMOVED lines=10> */
.L_x_37161:
[----:B------:R-:W-:-:S05]  /*4e90*/  PRMT R3, R23, 0x9910, RZ ;  /* 0x0000991017037816 */ /* 0x000fca00000000ff */
[----:B------:R3:W-:Y:S01]  /*4ea0*/  STG.E desc[UR36][R8.64], R3 ;  /* 0x0000000308007986 */ /* 0x0007e2000c101924 */
[----:B------:R-:W-:Y:S05]  /*4eb0*/  BRA `(.L_x_37159) ;  /* 0x0000000c00187947 */ /* 0x000fea0003800000 */
.L_x_37160:
[----:B------:R2:W-:Y:S01]  /*4ec0*/  STG.E.U16 desc[UR36][R8.64], R23 ;  /* 0x0000001708007986 */ /* 0x0005e2000c101524 */
[----:B------:R-:W-:Y:S05]  /*4ed0*/  BRA `(.L_x_37159) ;  /* 0x0000000c00107947 */ /* 0x000fea0003800000 */
.L_x_37155:
        /* <DEDUP_REMOVED lines=9> */
.L_x_37163:
[----:B------:R-:W0:Y:S02]  /*4f70*/  I2F.S16 R0, R23 ;  /* 0x0000001700007306 */ /* 0x000e240000101400 */
[----:B0-----:R-:W-:-:S05]  /*4f80*/  F2FP.F16.F32.PACK_AB R0, RZ, R0 ;  /* 0x00000000ff00723e */ /* 0x001fca00000000ff */
[----:B------:R0:W-:Y:S01]  /*4f90*/  STG.E.U16 desc[UR36][R8.64], R0 ;  /* 0x0000000008007986 */ /* 0x0001e2000c101524 */
[----:B------:R-:W-:Y:S05]  /*4fa0*/  BRA `(.L_x_37159) ;  /* 0x0000000800dc7947 */ /* 0x000fea0003800000 */
.L_x_37162:
        /* <DEDUP_REMOVED lines=10> */
.L_x_37165:
[----:B------:R-:W0:Y:S02]  /*5050*/  I2F.S16 R23, R23 ;  /* 0x0000001700177306 */ /* 0x000e240000101400 */
[----:B0-----:R-:W-:-:S04]  /*5060*/  F2FP.F16.F32.PACK_AB R3, RZ, R23 ;  /* 0x00000017ff03723e */ /* 0x001fc800000000ff */
[----:B------:R-:W-:-:S05]  /*5070*/  PRMT R3, R3, 0x5410, RZ ;  /* 0x0000541003037816 */ /* 0x000fca00000000ff */
[----:B------:R0:W-:Y:S01]  /*5080*/  STG.E desc[UR36][R8.64], R3 ;  /* 0x0000000308007986 */ /* 0x0001e2000c101924 */
[----:B------:R-:W-:Y:S05]  /*5090*/  BRA `(.L_x_37159) ;  /* 0x0000000800a07947 */ /* 0x000fea0003800000 */
.L_x_37164:
[----:B------:R-:W0:Y:S02]  /*50a0*/  I2F.F64.S16 R4, R23 ;  /* 0x0000001700047312 */ /* 0x000e240000101c00 */
[----:B0-----:R0:W-:Y:S01]  /*50b0*/  STG.E.64 desc[UR36][R8.64], R4 ;  /* 0x0000000408007986 */ /* 0x0011e2000c101b24 */
[----:B------:R-:W-:Y:S05]  /*50c0*/  BRA `(.L_x_37159) ;  /* 0x0000000800947947 */ /* 0x000fea0003800000 */
.L_x_37154:
        /* <DEDUP_REMOVED lines=12> */
.L_x_37169:
        /* <DEDUP_REMOVED lines=17> */
.L_x_37172:
[----:B------:R-:W-:-:S04]  /*52a0*/  SHF.R.U32.HI R3, RZ, 0x18, R23 ;  /* 0x00000018ff037819 */ /* 0x000fc80000011617 */
[----:B------:R-:W-:-:S04]  /*52b0*/  LOP3.LUT R0, R0, 0x80, R3, 0xf8, !PT ;  /* 0x0000008000007812 */ /* 0x000fc800078ef803 */
[----:B------:R-:W-:-:S07]  /*52c0*/  PRMT R4, R0, 0x7610, R4 ;  /* 0x0000761000047816 */ /* 0x000fce0000000004 */
.L_x_37171:
[----:B------:R-:W-:Y:S05]  /*52d0*/  BSYNC.RECONVERGENT B0 ;  /* 0x0000000000007941 */ /* 0x000fea0003800200 */
.L_x_37170:
[----:B------:R0:W-:Y:S01]  /*52e0*/  STG.E.U8 desc[UR36][R8.64], R4 ;  /* 0x0000000408007986 */ /* 0x0001e2000c101124 */
[----:B------:R-:W-:Y:S05]  /*52f0*/  BRA `(.L_x_37159) ;  /* 0x0000000800087947 */ /* 0x000fea0003800000 */
.L_x_37168:
        /* <DEDUP_REMOVED lines=17> */
.L_x_37175:
[----:B------:R-:W-:-:S04]  /*5410*/  SHF.R.U32.HI R3, RZ, 0x18, R23 ;  /* 0x00000018ff037819 */ /* 0x000fc80000011617 */
[----:B------:R-:W-:-:S04]  /*5420*/  LOP3.LUT R0, R0, 0x80, R3, 0xf8, !PT ;  /* 0x0000008000007812 */ /* 0x000fc800078ef803 */
[----:B------:R-:W-:-:S07]  /*5430*/  PRMT R4, R0, 0x7610, R4 ;  /* 0x0000761000047816 */ /* 0x000fce0000000004 */
.L_x_37174:
[----:B------:R-:W-:Y:S05]  /*5440*/  BSYNC.RECONVERGENT B0 ;  /* 0x0000000000007941 */ /* 0x000fea0003800200 */
.L_x_37173:
[----:B------:R0:W-:Y:S01]  /*5450*/  STG.E.U8 desc[UR36][R8.64], R4 ;  /* 0x0000000408007986 */ /* 0x0001e2000c101124 */
[----:B------:R-:W-:Y:S05]  /*5460*/  BRA `(.L_x_37159) ;  /* 0x0000000400ac7947 */ /* 0x000fea0003800000 */
.L_x_37167:
        /* <DEDUP_REMOVED lines=22> */
.L_x_37177:
[----:B------:R-:W-:-:S04]  /*55d0*/  PRMT R4, R23, 0x9910, RZ ;  /* 0x0000991017047816 */ /* 0x000fc800000000ff */
[----:B------:R-:W-:-:S05]  /*55e0*/  SHF.R.S32.HI R5, RZ, 0x1f, R4 ;  /* 0x0000001fff057819 */ /* 0x000fca0000011404 */
[----:B------:R0:W-:Y:S01]  /*55f0*/  STG.E.64 desc[UR36][R8.64], R4 ;  /* 0x0000000408007986 */ /* 0x0001e2000c101b24 */
[----:B------:R-:W-:Y:S05]  /*5600*/  BRA `(.L_x_37159) ;  /* 0x0000000400447947 */ /* 0x000fea0003800000 */
.L_x_37176:
[----:B------:R-:W-:-:S05]  /*5610*/  PRMT R3, R23, 0x9910, RZ ;  /* 0x0000991017037816 */ /* 0x000fca00000000ff */
[----:B------:R0:W-:Y:S01]  /*5620*/  STG.E desc[UR36][R8.64], R3 ;  /* 0x0000000308007986 */ /* 0x0001e2000c101924 */
[----:B------:R-:W-:Y:S05]  /*5630*/  BRA `(.L_x_37159) ;  /* 0x0000000400387947 */ /* 0x000fea0003800000 */
.L_x_37166:
        /* <DEDUP_REMOVED lines=11> */
.L_x_37179:
[----:B------:R-:W-:Y:S01]  /*56f0*/  CS2R R6, SRZ ;  /* 0x0000000000067805 */ /* 0x000fe2000001ff00 */
[----:B------:R-:W0:Y:S04]  /*5700*/  I2F.F64.S16 R4, R23 ;  /* 0x0000001700047312 */ /* 0x000e280000101c00 */
[----:B0-----:R0:W-:Y:S01]  /*5710*/  STG.E.128 desc[UR36][R8.64], R4 ;  /* 0x0000000408007986 */ /* 0x0011e2000c101d24 */
[----:B------:R-:W-:Y:S05]  /*5720*/  BRA `(.L_x_37159) ;  /* 0x0000000000fc7947 */ /* 0x000fea0003800000 */
.L_x_37178:
[----:B------:R-:W-:-:S13]  /*5730*/  ISETP.NE.AND P0, PT, R0, 0xf, PT ;  /* 0x0000000f0000780c */ /* 0x000fda0003f05270 */
[----:B------:R-:W-:Y:S05]  /*5740*/  @!P0 BRA `(.L_x_37180) ;  /* 0x0000000000e88947 */ /* 0x000fea0003800000 */
[----:B------:R-:W-:-:S13]  /*5750*/  ISETP.NE.AND P0, PT, R0, 0x17, PT ;  /* 0x000000170000780c */ /* 0x000fda0003f05270 */
[----:B------:R-:W-:Y:S05]  /*5760*/  @!P0 BRA `(.L_x_37181) ;  /* 0x0000000000908947 */ /* 0x000fea0003800000 */
[----:B------:R-:W-:-:S13]  /*5770*/  ISETP.NE.AND P0, PT, R0, 0x18, PT ;  /* 0x000000180000780c */ /* 0x000fda0003f05270 */
[----:B------:R-:W-:Y:S05]  /*5780*/  @!P0 BRA `(.L_x_37182) ;  /* 0x0000000000448947 */ /* 0x000fea0003800000 */
.L_x_37158:
        /* <DEDUP_REMOVED lines=16> */
.L_x_37183:
[----:B------:R-:W-:Y:S05]  /*5890*/  BRA `(.L_x_37159) ;  /* 0x0000000000a07947 */ /* 0x000fea0003800000 */
.L_x_37182:
        /* <DEDUP_REMOVED lines=13> */
.L_x_37185:
[----:B------:R-:W-:Y:S05]  /*5970*/  BSYNC.RECONVERGENT B0 ;  /* 0x0000000000007941 */ /* 0x000fea0003800200 */
.L_x_37184:
[----:B------:R-:W-:-:S05]  /*5980*/  LOP3.LUT R3, R0, 0x80, R3, 0xf8, !PT ;  /* 0x0000008000037812 */ /* 0x000fca00078ef803 */
[----:B------:R0:W-:Y:S01]  /*5990*/  STG.E.U8 desc[UR36][R8.64], R3 ;  /* 0x0000000308007986 */ /* 0x0001e2000c101124 */
[----:B------:R-:W-:Y:S05]  /*59a0*/  BRA `(.L_x_37159) ;  /* 0x00000000005c7947 */ /* 0x000fea0003800000 */
.L_x_37181:
        /* <DEDUP_REMOVED lines=12> */
.L_x_37187:
[----:B------:R-:W-:Y:S01]  /*5a70*/  IMAD.MOV.U32 R0, RZ, RZ, 0x7f ;  /* 0x0000007fff007424 */ /* 0x000fe200078e00ff */
[----:B------:R-:W-:-:S04]  /*5a80*/  ISETP.GT.U32.AND P0, PT, R3, 0x7f800000, PT ;  /* 0x7f8000000300780c */ /* 0x000fc80003f04070 */
[----:B------:R-:W-:-:S09]  /*5a90*/  SEL R0, R0, 0x7c, P0 ;  /* 0x0000007c00007807 */ /* 0x000fd20000000000 */
.L_x_37188:
[----:B------:R-:W-:Y:S05]  /*5aa0*/  BSYNC.RECONVERGENT B0 ;  /* 0x0000000000007941 */ /* 0x000fea0003800200 */
.L_x_37186:
[----:B------:R-:W-:-:S04]  /*5ab0*/  SHF.R.U32.HI R3, RZ, 0x18, R23 ;  /* 0x00000018ff037819 */ /* 0x000fc80000011617 */
[----:B------:R-:W-:-:S05]  /*5ac0*/  LOP3.LUT R3, R0, 0x80, R3, 0xf8, !PT ;  /* 0x0000008000037812 */ /* 0x000fca00078ef803 */
[----:B------:R0:W-:Y:S01]  /*5ad0*/  STG.E.U8 desc[UR36][R8.64], R3 ;  /* 0x0000000308007986 */ /* 0x0001e2000c101124 */
[----:B------:R-:W-:Y:S05]  /*5ae0*/  BRA `(.L_x_37159) ;  /* 0x00000000000c7947 */ /* 0x000fea0003800000 */
.L_x_37180:
[----:B------:R-:W0:Y:S02]  /*5af0*/  I2F.S16 R0, R23 ;  /* 0x0000001700007306 */ /* 0x000e240000101400 */
[----:B0-----:R-:W-:-:S05]  /*5b00*/  F2FP.BF16.F32.PACK_AB R0, RZ, R0 ;  /* 0x00000000ff00723e */ /* 0x001fca00000010ff */
[----:B------:R0:W-:Y:S02]  /*5b10*/  STG.E.U16 desc[UR36][R8.64], R0 ;  /* 0x0000000008007986 */ /* 0x0001e4000c101524 */
.L_x_37159:
[----:B------:R-:W-:-:S07]  /*5b20*/  VIADD R17, R17, 0x80 ;  /* 0x0000008011117836 */ /* 0x000fce0000000000 */
.L_x_37116:
[----:B------:R-:W-:-:S13]  /*5b30*/  ISETP.GE.AND P0, PT, R17, R16, PT ;  /* 0x000000101100720c */ /* 0x000fda0003f06270 */
[----:B------:R-:W-:Y:S05]  /*5b40*/  @P0 BREAK.RELIABLE B6 ;  /* 0x0000000000060942 */ /* 0x000fea0003800100 */
[----:B------:R-:W-:Y:S05]  /*5b50*/  @P0 BRA `(.L_x_37153) ;  /* 0x0000000c00ac0947 */ /* 0x000fea0003800000 */
[----:B------:R-:W-:Y:S05]  /*5b60*/  BSYNC.RELIABLE B6 ;  /* 0x0000000000067941 */ /* 0x000fea0003800100 */
.L_x_37115:
        /* <DEDUP_REMOVED lines=20> */
.L_x_37192:
[----:B------:R0:W-:Y:S01]  /*5cb0*/  STG.E.U8 desc[UR36][R8.64], R22 ;  /* 0x0000001608007986 */ /* 0x0001e2000c101124 */
[----:B------:R-:W-:Y:S05]  /*5cc0*/  BRA `(.L_x_37194) ;  /* 0x0000000c004c7947 */ /* 0x000fea0003800000 */
.L_x_37191:
        /* <DEDUP_REMOVED lines=10> */
.L_x_37196:
[----:B------:R-:W-:-:S05]  /*5d70*/  PRMT R3, R22, 0x9910, RZ ;  /* 0x0000991016037816 */ /* 0x000fca00000000ff */
[----:B------:R0:W-:Y:S01]  /*5d80*/  STG.E desc[UR36][R8.64], R3 ;  /* 0x0000000308007986 */ /* 0x0001e2000c101924 */
[----:B------:R-:W-:Y:S05]  /*5d90*/  BRA `(.L_x_37194) ;  /* 0x0000000c00187947 */ /* 0x000fea0003800000 */
.L_x_37195:
[----:B------:R0:W-:Y:S01]  /*5da0*/  STG.E.U16 desc[UR36][R8.64], R22 ;  /* 0x0000001608007986 */ /* 0x0001e2000c101524 */
[----:B------:R-:W-:Y:S05]  /*5db0*/  BRA `(.L_x_37194) ;  /* 0x0000000c00107947 */ /* 0x000fea0003800000 */
.L_x_37190:
        /* <DEDUP_REMOVED lines=9> */
.L_x_37198:
[----:B------:R-:W0:Y:S02]  /*5e50*/  I2F.S16 R0, R22 ;  /* 0x0000001600007306 */ /* 0x000e240000101400 */
[----:B0-----:R-:W-:-:S05]  /*5e60*/  F2FP.F16.F32.PACK_AB R0, RZ, R0 ;  /* 0x00000000ff00723e */ /* 0x001fca00000000ff */
[----:B------:R0:W-:Y:S01]  /*5e70*/  STG.E.U16 desc[UR36][R8.64], R0 ;  /* 0x0000000008007986 */ /* 0x0001e2000c101524 */
[----:B------:R-:W-:Y:S05]  /*5e80*/  BRA `(.L_x_37194) ;  /* 0x0000000800dc7947 */ /* 0x000fea0003800000 */
.L_x_37197:
        /* <DEDUP_REMOVED lines=10> */
.L_x_37200:
[----:B------:R-:W0:Y:S02]  /*5f30*/  I2F.S16 R22, R22 ;  /* 0x0000001600167306 */ /* 0x000e240000101400 */
[----:B0-----:R-:W-:-:S04]  /*5f40*/  F2FP.F16.F32.PACK_AB R3, RZ, R22 ;  /* 0x00000016ff03723e */ /* 0x001fc800000000ff */
[----:B------:R-:W-:-:S05]  /*5f50*/  PRMT R3, R3, 0x5410, RZ ;  /* 0x0000541003037816 */ /* 0x000fca00000000ff */
[----:B------:R0:W-:Y:S01]  /*5f60*/  STG.E desc[UR36][R8.64], R3 ;  /* 0x0000000308007986 */ /* 0x0001e2000c101924 */
[----:B------:R-:W-:Y:S05]  /*5f70*/  BRA `(.L_x_37194) ;  /* 0x0000000800a07947 */ /* 0x000fea0003800000 */
.L_x_37199:
[----:B------:R-:W0:Y:S02]  /*5f80*/  I2F.F64.S16 R22, R22 ;  /* 0x0000001600167312 */ /* 0x000e240000101c00 */
[----:B0-----:R0:W-:Y:S01]  /*5f90*/  STG.E.64 desc[UR36][R8.64], R22 ;  /* 0x0000001608007986 */ /* 0x0011e2000c101b24 */
[----:B------:R-:W-:Y:S05]  /*5fa0*/  BRA `(.L_x_37194) ;  /* 0x0000000800947947 */ /* 0x000fea0003800000 */
.L_x_37189:
        /* <DEDUP_REMOVED lines=12> */
.L_x_37204:
        /* <DEDUP_REMOVED lines=17> */
.L_x_37207:
[----:B------:R-:W-:-:S04]  /*6180*/  SHF.R.U32.HI R3, RZ, 0x18, R5 ;  /* 0x00000018ff037819 */ /* 0x000fc80000011605 */
[----:B------:R-:W-:-:S04]  /*6190*/  LOP3.LUT R0, R0, 0x80, R3, 0xf8, !PT ;  /* 0x0000008000007812 */ /* 0x000fc800078ef803 */
[----:B------:R-:W-:-:S07]  /*61a0*/  PRMT R4, R0, 0x7610, R4 ;  /* 0x0000761000047816 */ /* 0x000fce0000000004 */
.L_x_37206:
[----:B------:R-:W-:Y:S05]  /*61b0*/  BSYNC.RECONVERGENT B0 ;  /* 0x0000000000007941 */ /* 0x000fea0003800200 */
.L_x_37205:
[----:B------:R0:W-:Y:S01]  /*61c0*/  STG.E.U8 desc[UR36][R8.64], R4 ;  /* 0x0000000408007986 */ /* 0x0001e2000c101124 */
[----:B------:R-:W-:Y:S05]  /*61d0*/  BRA `(.L_x_37194) ;  /* 0x0000000800087947 */ /* 0x000fea0003800000 */
.L_x_37203:
        /* <DEDUP_REMOVED lines=17> */
.L_x_37210:
[----:B------:R-:W-:-:S04]  /*62f0*/  SHF.R.U32.HI R3, RZ, 0x18, R5 ;  /* 0x00000018ff037819 */ /* 0x000fc80000011605 */
[----:B------:R-:W-:-:S04]  /*6300*/  LOP3.LUT R0, R0, 0x80, R3, 0xf8, !PT ;  /* 0x0000008000007812 */ /* 0x000fc800078ef803 */
[----:B------:R-:W-:-:S07]  /*6310*/  PRMT R4, R0, 0x7610, R4 ;  /* 0x0000761000047816 */ /* 0x000fce0000000004 */
.L_x_37209:
[----:B------:R-:W-:Y:S05]  /*6320*/  BSYNC.RECONVERGENT B0 ;  /* 0x0000000000007941 */ /* 0x000fea0003800200 */
.L_x_37208:
[----:B------:R0:W-:Y:S01]  /*6330*/  STG.E.U8 desc[UR36][R8.64], R4 ;  /* 0x0000000408007986 */ /* 0x0001e2000c101124 */
[----:B------:R-:W-:Y:S05]  /*6340*/  BRA `(.L_x_37194) ;  /* 0x0000000400ac7947 */ /* 0x000fea0003800000 */
.L_x_37202:
        /* <DEDUP_REMOVED lines=22> */
.L_x_37212:
[----:B------:R-:W-:-:S04]  /*64b0*/  PRMT R4, R22, 0x9910, RZ ;  /* 0x0000991016047816 */ /* 0x000fc800000000ff */
[----:B------:R-:W-:-:S05]  /*64c0*/  SHF.R.S32.HI R5, RZ, 0x1f, R4 ;  /* 0x0000001fff057819 */ /* 0x000fca0000011404 */
[----:B------:R0:W-:Y:S01]  /*64d0*/  STG.E.64 desc[UR36][R8.64], R4 ;  /* 0x0000000408007986 */ /* 0x0001e2000c101b24 */
[----:B------:R-:W-:Y:S05]  /*64e0*/  BRA `(.L_x_37194) ;  /* 0x0000000400447947 */ /* 0x000fea0003800000 */
.L_x_37211:
[----:B------:R-:W-:-:S05]  /*64f0*/  PRMT R3, R22, 0x9910, RZ ;  /* 0x0000991016037816 */ /* 0x000fca00000000ff */
[----:B------:R0:W-:Y:S01]  /*6500*/  STG.E desc[UR36][R8.64], R3 ;  /* 0x0000000308007986 */ /* 0x0001e2000c101924 */
[----:B------:R-:W-:Y:S05]  /*6510*/  BRA `(.L_x_37194) ;  /* 0x0000000400387947 */ /* 0x000fea0003800000 */
.L_x_37201:
        /* <DEDUP_REMOVED lines=11> */
.L_x_37214:
[----:B------:R-:W-:Y:S01]  /*65d0*/  CS2R R6, SRZ ;  /* 0x0000000000067805 */ /* 0x000fe2000001ff00 */
[----:B------:R-:W0:Y:S04]  /*65e0*/  I2F.F64.S16 R4, R22 ;  /* 0x0000001600047312 */ /* 0x000e280000101c00 */
[----:B0-----:R4:W-:Y:S01]  /*65f0*/  STG.E.128 desc[UR36][R8.64], R4 ;  /* 0x0000000408007986 */ /* 0x0019e2000c101d24 */
[----:B------:R-:W-:Y:S05]  /*6600*/  BRA `(.L_x_37194) ;  /* 0x0000000000fc7947 */ /* 0x000fea0003800000 */
.L_x_37213:
[----:B------:R-:W-:-:S13]  /*6610*/  ISETP.NE.AND P0, PT, R0, 0xf, PT ;  /* 0x0000000f0000780c */ /* 0x000fda0003f05270 */
[----:B------:R-:W-:Y:S05]  /*6620*/  @!P0 BRA `(.L_x_37215) ;  /* 0x0000000000e88947 */ /* 0x000fea0003800000 */
[----:B------:R-:W-:-:S13]  /*6630*/  ISETP.NE.AND P0, PT, R0, 0x17, PT ;  /* 0x000000170000780c */ /* 0x000fda0003f05270 */
[----:B------:R-:W-:Y:S05]  /*6640*/  @!P0 BRA `(.L_x_37216) ;  /* 0x0000000000908947 */ /* 0x000fea0003800000 */
[----:B------:R-:W-:-:S13]  /*6650*/  ISETP.NE.AND P0, PT, R0, 0x18, PT ;  /* 0x000000180000780c */ /* 0x000fda0003f05270 */
[----:B------:R-:W-:Y:S05]  /*6660*/  @!P0 BRA `(.L_x_37217) ;  /* 0x0000000000448947 */ /* 0x000fea0003800000 */
.L_x_37193:
        /* <DEDUP_REMOVED lines=16> */
.L_x_37218:
[----:B------:R-:W-:Y:S05]  /*6770*/  BRA `(.L_x_37194) ;  /* 0x0000000000a07947 */ /* 0x000fea0003800000 */
.L_x_37217:
        /* <DEDUP_REMOVED lines=13> */
.L_x_37220:
[----:B------:R-:W-:Y:S05]  /*6850*/  BSYNC.RECONVERGENT B0 ;  /* 0x0000000000007941 */ /* 0x000fea0003800200 */
.L_x_37219:
[----:B------:R-:W-:-:S05]  /*6860*/  LOP3.LUT R3, R0, 0x80, R3, 0xf8, !PT ;  /* 0x0000008000037812 */ /* 0x000fca00078ef803 */
[----:B------:R2:W-:Y:S01]  /*6870*/  STG.E.U8 desc[UR36][R8.64], R3 ;  /* 0x0000000308007986 */ /* 0x0005e2000c101124 */
[----:B------:R-:W-:Y:S05]  /*6880*/  BRA `(.L_x_37194) ;  /* 0x00000000005c7947 */ /* 0x000fea0003800000 */
.L_x_37216:
        /* <DEDUP_REMOVED lines=12> */
.L_x_37222:
[----:B------:R-:W-:Y:S01]  /*6950*/  IMAD.MOV.U32 R0, RZ, RZ, 0x7f ;  /* 0x0000007fff007424 */ /* 0x000fe200078e00ff */
[----:B------:R-:W-:-:S04]  /*6960*/  ISETP.GT.U32.AND P0, PT, R3, 0x7f800000, PT ;  /* 0x7f8000000300780c */ /* 0x000fc80003f04070 */
[----:B------:R-:W-:-:S09]  /*6970*/  SEL R0, R0, 0x7c, P0 ;  /* 0x0000007c00007807 */ /* 0x000fd20000000000 */
.L_x_37223:
[----:B------:R-:W-:Y:S05]  /*6980*/  BSYNC.RECONVERGENT B0 ;  /* 0x0000000000007941 */ /* 0x000fea0003800200 */
.L_x_37221:
[----:B------:R-:W-:-:S04]  /*6990*/  SHF.R.U32.HI R3, RZ, 0x18, R5 ;  /* 0x00000018ff037819 */ /* 0x000fc80000011605 */
[----:B------:R-:W-:-:S05]  /*69a0*/  LOP3.LUT R3, R0, 0x80, R3, 0xf8, !PT ;  /* 0x0000008000037812 */ /* 0x000fca00078ef803 */
[----:B------:R1:W-:Y:S01]  /*69b0*/  STG.E.U8 desc[UR36][R8.64], R3 ;  /* 0x0000000308007986 */ /* 0x0003e2000c101124 */
[----:B------:R-:W-:Y:S05]  /*69c0*/  BRA `(.L_x_37194) ;  /* 0x00000000000c7947 */ /* 0x000fea0003800000 */
.L_x_37215:
[----:B------:R-:W0:Y:S02]  /*69d0*/  I2F.S16 R0, R22 ;  /* 0x0000001600007306 */ /* 0x000e240000101400 */
[----:B0-----:R-:W-:-:S05]  /*69e0*/  F2FP.BF16.F32.PACK_AB R0, RZ, R0 ;  /* 0x00000000ff00723e */ /* 0x001fca00000010ff */
[----:B------:R0:W-:Y:S02]  /*69f0*/  STG.E.U16 desc[UR36][R8.64], R0 ;  /* 0x0000000008007986 */ /* 0x0001e4000c101524 */
.L_x_37194:
[----:B------:R-:W-:-:S07]  /*6a00*/  VIADD R17, R17, 0x80 ;  /* 0x0000008011117836 */ /* 0x000fce0000000000 */
.L_x_37153:
[----:B------:R-:W-:Y:S05]  /*6a10*/  BSYNC.RECONVERGENT B7 ;  /* 0x0000000000077941 */ /* 0x000fea0003800200 */
.L_x_37114:
        /* <DEDUP_REMOVED lines=21> */
.L_x_37227:
[----:B------:R-:W-:Y:S01]  /*6b70*/  STG.E.U8 desc[UR36][R2.64], R19 ;  /* 0x0000001302007986 */ /* 0x000fe2000c101124 */
[----:B------:R-:W-:Y:S05]  /*6b80*/  EXIT ;  /* 0x000000000000794d */ /* 0x000fea0003800000 */
.L_x_37226:
        /* <DEDUP_REMOVED lines=10> */
.L_x_37230:
[----:B------:R-:W-:-:S05]  /*6c30*/  PRMT R5, R19, 0x9910, RZ ;  /* 0x0000991013057816 */ /* 0x000fca00000000ff */
[----:B------:R-:W-:Y:S01]  /*6c40*/  STG.E desc[UR36][R2.64], R5 ;  /* 0x0000000502007986 */ /* 0x000fe2000c101924 */
[----:B------:R-:W-:Y:S05]  /*6c50*/  EXIT ;  /* 0x000000000000794d */ /* 0x000fea0003800000 */
.L_x_37229:
[----:B------:R-:W-:Y:S01]  /*6c60*/  STG.E.U16 desc[UR36][R2.64], R19 ;  /* 0x0000001302007986 */ /* 0x000fe2000c101524 */
[----:B------:R-:W-:Y:S05]  /*6c70*/  EXIT ;  /* 0x000000000000794d */ /* 0x000fea0003800000 */
.L_x_37225:
        /* <DEDUP_REMOVED lines=9> */
.L_x_37232:
[----:B------:R-:W0:Y:S02]  /*6d10*/  I2F.S16 R0, R19 ;  /* 0x0000001300007306 */ /* 0x000e240000101400 */
[----:B0-----:R-:W-:-:S05]  /*6d20*/  F2FP.F16.F32.PACK_AB R0, RZ, R0 ;  /* 0x00000000ff00723e */ /* 0x001fca00000000ff */
[----:B------:R-:W-:Y:S01]  /*6d30*/  STG.E.U16 desc[UR36][R2.64], R0 ;  /* 0x0000000002007986 */ /* 0x000fe2000c101524 */
[----:B------:R-:W-:Y:S05]  /*6d40*/  EXIT ;  /* 0x000000000000794d */ /* 0x000fea0003800000 */
.L_x_37231:
        /* <DEDUP_REMOVED lines=10> */
.L_x_37234:
[----:B------:R-:W0:Y:S02]  /*6df0*/  I2F.S16 R19, R19 ;  /* 0x0000001300137306 */ /* 0x000e240000101400 */
[----:B0-----:R-:W-:-:S04]  /*6e00*/  F2FP.F16.F32.PACK_AB R5, RZ, R19 ;  /* 0x00000013ff05723e */ /* 0x001fc800000000ff */
[----:B------:R-:W-:-:S05]  /*6e10*/  PRMT R5, R5, 0x5410, RZ ;  /* 0x0000541005057816 */ /* 0x000fca00000000ff */
[----:B------:R-:W-:Y:S01]  /*6e20*/  STG.E desc[UR36][R2.64], R5 ;  /* 0x0000000502007986 */ /* 0x000fe2000c101924 */
[----:B------:R-:W-:Y:S05]  /*6e30*/  EXIT ;  /* 0x000000000000794d */ /* 0x000fea0003800000 */
.L_x_37233:
[----:B------:R-:W0:Y:S02]  /*6e40*/  I2F.F64.S16 R4, R19 ;  /* 0x0000001300047312 */ /* 0x000e240000101c00 */
[----:B0-----:R-:W-:Y:S01]  /*6e50*/  STG.E.64 desc[UR36][R2.64], R4 ;  /* 0x0000000402007986 */ /* 0x001fe2000c101b24 */
[----:B------:R-:W-:Y:S05]  /*6e60*/  EXIT ;  /* 0x000000000000794d */ /* 0x000fea0003800000 */
.L_x_37224:
        /* <DEDUP_REMOVED lines=12> */
.L_x_37238:
        /* <DEDUP_REMOVED lines=18> */
.L_x_37241:
[----:B------:R-:W-:-:S04]  /*7050*/  SHF.R.U32.HI R5, RZ, 0x18, R5 ;  /* 0x00000018ff057819 */ /* 0x000fc80000011605 */
[----:B------:R-:W-:-:S07]  /*7060*/  LOP3.LUT R0, R0, 0x80, R5, 0xf8, !PT ;  /* 0x0000008000007812 */ /* 0x000fce00078ef805 */
.L_x_37240:
[----:B------:R-:W-:Y:S05]  /*7070*/  BSYNC.RECONVERGENT B0 ;  /* 0x0000000000007941 */ /* 0x000fea0003800200 */
.L_x_37239:
[----:B------:R-:W-:Y:S01]  /*7080*/  STG.E.U8 desc[UR36][R2.64], R0 ;  /* 0x0000000002007986 */ /* 0x000fe2000c101124 */
[----:B------:R-:W-:Y:S05]  /*7090*/  EXIT ;  /* 0x000000000000794d */ /* 0x000fea0003800000 */
.L_x_37237:
        /* <DEDUP_REMOVED lines=18> */
.L_x_37244:
[----:B------:R-:W-:-:S04]  /*71c0*/  SHF.R.U32.HI R5, RZ, 0x18, R5 ;  /* 0x00000018ff057819 */ /* 0x000fc80000011605 */
[----:B------:R-:W-:-:S07]  /*71d0*/  LOP3.LUT R0, R0, 0x80, R5, 0xf8, !PT ;  /* 0x0000008000007812 */ /* 0x000fce00078ef805 */
.L_x_37243:
[----:B------:R-:W-:Y:S05]  /*71e0*/  BSYNC.RECONVERGENT B0 ;  /* 0x0000000000007941 */ /* 0x000fea0003800200 */
.L_x_37242:
[----:B------:R-:W-:Y:S01]  /*71f0*/  STG.E.U8 desc[UR36][R2.64], R0 ;  /* 0x0000000002007986 */ /* 0x000fe2000c101124 */
[----:B------:R-:W-:Y:S05]  /*7200*/  EXIT ;  /* 0x000000000000794d */ /* 0x000fea0003800000 */
.L_x_37236:
        /* <DEDUP_REMOVED lines=22> */
.L_x_37246:
[----:B------:R-:W-:-:S04]  /*7370*/  PRMT R4, R19, 0x9910, RZ ;  /* 0x0000991013047816 */ /* 0x000fc800000000ff */
[----:B------:R-:W-:-:S05]  /*7380*/  SHF.R.S32.HI R5, RZ, 0x1f, R4 ;  /* 0x0000001fff057819 */ /* 0x000fca0000011404 */
[----:B------:R-:W-:Y:S01]  /*7390*/  STG.E.64 desc[UR36][R2.64], R4 ;  /* 0x0000000402007986 */ /* 0x000fe2000c101b24 */
[----:B------:R-:W-:Y:S05]  /*73a0*/  EXIT ;  /* 0x000000000000794d */ /* 0x000fea0003800000 */
.L_x_37245:
[----:B------:R-:W-:-:S05]  /*73b0*/  PRMT R5, R19, 0x9910, RZ ;  /* 0x0000991013057816 */ /* 0x000fca00000000ff */
[----:B------:R-:W-:Y:S01]  /*73c0*/  STG.E desc[UR36][R2.64], R5 ;  /* 0x0000000502007986 */ /* 0x000fe2000c101924 */
[----:B------:R-:W-:Y:S05]  /*73d0*/  EXIT ;  /* 0x000000000000794d */ /* 0x000fea0003800000 */
.L_x_37235:
        /* <DEDUP_REMOVED lines=11> */
.L_x_37248:
[----:B------:R-:W-:Y:S01]  /*7490*/  CS2R R6, SRZ ;  /* 0x0000000000067805 */ /* 0x000fe2000001ff00 */
[----:B------:R-:W0:Y:S04]  /*74a0*/  I2F.F64.S16 R4, R19 ;  /* 0x0000001300047312 */ /* 0x000e280000101c00 */
[----:B0-----:R-:W-:Y:S01]  /*74b0*/  STG.E.128 desc[UR36][R2.64], R4 ;  /* 0x0000000402007986 */ /* 0x001fe2000c101d24 */
[----:B------:R-:W-:Y:S05]  /*74c0*/  EXIT ;  /* 0x000000000000794d */ /* 0x000fea0003800000 */
.L_x_37247:
[----:B------:R-:W-:-:S13]  /*74d0*/  ISETP.NE.AND P0, PT, R0, 0xf, PT ;  /* 0x0000000f0000780c */ /* 0x000fda0003f05270 */
[----:B------:R-:W-:Y:S05]  /*74e0*/  @!P0 BRA `(.L_x_37249) ;  /* 0x0000000000e88947 */ /* 0x000fea0003800000 */
[----:B------:R-:W-:-:S13]  /*74f0*/  ISETP.NE.AND P0, PT, R0, 0x17, PT ;  /* 0x000000170000780c */ /* 0x000fda0003f05270 */
[----:B------:R-:W-:Y:S05]  /*7500*/  @!P0 BRA `(.L_x_37250) ;  /* 0x0000000000908947 */ /* 0x000fea0003800000 */
[----:B------:R-:W-:-:S13]  /*7510*/  ISETP.NE.AND P0, PT, R0, 0x18, PT ;  /* 0x000000180000780c */ /* 0x000fda0003f05270 */
[----:B------:R-:W-:Y:S05]  /*7520*/  @!P0 BRA `(.L_x_37251) ;  /* 0x0000000000448947 */ /* 0x000fea0003800000 */
.L_x_37228:
        /* <DEDUP_REMOVED lines=16> */
.L_x_37252:
[----:B------:R-:W-:Y:S05]  /*7630*/  EXIT ;  /* 0x000000000000794d */ /* 0x000fea0003800000 */
.L_x_37251:
        /* <DEDUP_REMOVED lines=13> */
.L_x_37254:
[----:B------:R-:W-:Y:S05]  /*7710*/  BSYNC.RECONVERGENT B0 ;  /* 0x0000000000007941 */ /* 0x000fea0003800200 */
.L_x_37253:
[----:B------:R-:W-:-:S05]  /*7720*/  LOP3.LUT R5, R0, 0x80, R5, 0xf8, !PT ;  /* 0x0000008000057812 */ /* 0x000fca00078ef805 */
[----:B------:R-:W-:Y:S01]  /*7730*/  STG.E.U8 desc[UR36][R2.64], R5 ;  /* 0x0000000502007986 */ /* 0x000fe2000c101124 */
[----:B------:R-:W-:Y:S05]  /*7740*/  EXIT ;  /* 0x000000000000794d */ /* 0x000fea0003800000 */
.L_x_37250:
        /* <DEDUP_REMOVED lines=12> */
.L_x_37256:
[----:B------:R-:W-:Y:S01]  /*7810*/  IMAD.MOV.U32 R0, RZ, RZ, 0x7f ;  /* 0x0000007fff007424 */ /* 0x000fe200078e00ff */
[----:B------:R-:W-:-:S04]  /*7820*/  ISETP.GT.U32.AND P0, PT, R4, 0x7f800000, PT ;  /* 0x7f8000000400780c */ /* 0x000fc80003f04070 */
[----:B------:R-:W-:-:S09]  /*7830*/  SEL R0, R0, 0x7c, P0 ;  /* 0x0000007c00007807 */ /* 0x000fd20000000000 */
.L_x_37257:
[----:B------:R-:W-:Y:S05]  /*7840*/  BSYNC.RECONVERGENT B0 ;  /* 0x0000000000007941 */ /* 0x000fea0003800200 */
.L_x_37255:
[----:B------:R-:W-:-:S04]  /*7850*/  SHF.R.U32.HI R5, RZ, 0x18, R5 ;  /* 0x00000018ff057819 */ /* 0x000fc80000011605 */
[----:B------:R-:W-:-:S05]  /*7860*/  LOP3.LUT R5, R0, 0x80, R5, 0xf8, !PT ;  /* 0x0000008000057812 */ /* 0x000fca00078ef805 */
[----:B------:R-:W-:Y:S01]  /*7870*/  STG.E.U8 desc[UR36][R2.64], R5 ;  /* 0x0000000502007986 */ /* 0x000fe2000c101124 */
[----:B------:R-:W-:Y:S05]  /*7880*/  EXIT ;  /* 0x000000000000794d */ /* 0x000fea0003800000 */
.L_x_37249:
[----:B------:R-:W0:Y:S02]  /*7890*/  I2F.S16 R0, R19 ;  /* 0x0000001300007306 */ /* 0x000e240000101400 */
[----:B0-----:R-:W-:-:S05]  /*78a0*/  F2FP.BF16.F32.PACK_AB R0, RZ, R0 ;  /* 0x00000000ff00723e */ /* 0x001fca00000010ff */
[----:B------:R-:W-:Y:S01]  /*78b0*/  STG.E.U16 desc[UR36][R2.64], R0 ;  /* 0x0000000002007986 */ /* 0x000fe2000c101524 */
[----:B------:R-:W-:Y:S05]  /*78c0*/  EXIT ;  /* 0x000000000000794d */ /* 0x000fea0003800000 */
.L_x_37258:
        /* <DEDUP_REMOVED lines=11> */
.L_x_41213:


//--------------------- .text._ZN2at6native18elementwise_kernelILi128ELi4EZNS0_22gpu_kernel_impl_nocastINS0_13AUnaryFunctorIaaaZZZNS0_19maximum_kernel_cudaERNS_18TensorIteratorBaseEENKUlvE_clEvENKUlvE0_clEvEUlaaE_EEEEvS5_RKT_EUliE_EEviT1_ --------------------------
	.section	.text._ZN2at6native18elementwise_kernelILi128ELi4EZNS0_22gpu_kernel_impl_nocastINS0_13AUnaryFunctorIaaaZZZNS0_19maximum_kernel_cudaERNS_18TensorIteratorBaseEENKUlvE_clEvENKUlvE0_clEvEUlaaE_EEEEvS5_RKT_EUliE_EEviT1_,"ax",@progbits
	.align	128
        .global         _ZN2at6native18elementwise_kernelILi128ELi4EZNS0_22gpu_kernel_impl_nocastINS0_13AUnaryFunctorIaaaZZZNS0_19maximum_kernel_cudaERNS_18TensorIteratorBaseEENKUlvE_clEvENKUlvE0_clEvEUlaaE_EEEEvS5_RKT_EUliE_EEviT1_
        .type           _ZN2at6native18elementwise_kernelILi128ELi4EZNS0_22gpu_kernel_impl_nocastINS0_13AUnaryFunctorIaaaZZZNS0_19maximum_kernel_cudaERNS_18TensorIteratorBaseEENKUlvE_clEvENKUlvE0_clEvEUlaaE_EEEEvS5_RKT_EUliE_EEviT1_,@function
        .size           _ZN2at6native18elementwise_kernelILi128ELi4EZNS0_22gpu_kernel_impl_nocastINS0_13AUnaryFunctorIaaaZZZNS0_19maximum_kernel_cudaERNS_18TensorIteratorBaseEENKUlvE_clEvENKUlvE0_clEvEUlaaE_EEEEvS5_RKT_EUliE_EEviT1_,(.L_x_41214 - _ZN2at6native18elementwise_kernelILi128ELi4EZNS0_22gpu_kernel_impl_nocastINS0_13AUnaryFunctorIaaaZZZNS0_19maximum_kernel_cudaERNS_18TensorIteratorBaseEENKUlvE_clEvENKUlvE0_clEvEUlaaE_EEEEvS5_RKT_EUliE_EEviT1_)
        .other          _ZN2at6native18elementwise_kernelILi128ELi4EZNS0_22gpu_kernel_impl_nocastINS0_13AUnaryFunctorIaaaZZZNS0_19maximum_kernel_cudaERNS_18TensorIteratorBaseEENKUlvE_clEvENKUlvE0_clEvEUlaaE_EEEEvS5_RKT_EUliE_EEviT1_,@"STO_CUDA_ENTRY STV_DEFAULT"
_ZN2at6native18elementwise_kernelILi128ELi4EZNS0_22gpu_kernel_impl_nocastINS0_13AUnaryFunctorIaaaZZZNS0_19maximum_kernel_cudaERNS_18TensorIteratorBaseEENKUlvE_clEvENKUlvE0_clEvEUlaaE_EEEEvS5_RKT_EUliE_EEviT1_:
.text._ZN2at6native18elementwise_kernelILi128ELi4EZNS0_22gpu_kernel_impl_nocastINS0_13AUnaryFunctorIaaaZZZNS0_19maximum_kernel_cudaERNS_18TensorIteratorBaseEENKUlvE_clEvENKUlvE0_clEvEUlaaE_EEEEvS5_RKT_EUliE_EEviT1_:
        /* <DEDUP_REMOVED lines=22> */
[----:B--2---:R-:W-:-:S08]  /*0160*/  VIMNMX.S16x2 R0, PT, PT, R4, UR4, !PT ;  /* 0x0000000404007c48 */ /* 0x004fd0000ffe0300 */
        /* <DEDUP_REMOVED lines=9> */
[----:B--2---:R-:W-:-:S05]  /*0200*/  VIMNMX.S16x2 R0, PT, PT, R4, UR4, !PT ;  /* 0x0000000404007c48 */ /* 0x004fca000ffe0300 */
[----:B0-----:R0:W-:Y:S02]  /*0210*/  STG.E.U8 desc[UR6][R6.64], R0 ;  /* 0x0000000006007986 */ /* 0x0011e4000c101106 */
.L_x_37262:
[----:B------:R-:W-:-:S13]  /*0220*/  ISETP.GE.AND P0, PT, R3, UR8, PT ;  /* 0x0000000803007c0c */ /* 0x000fda000bf06270 */
[----:B------:R-:W-:Y:S05]  /*0230*/  @P0 BREAK.RELIABLE B1 ;  /* 0x0000000000010942 */ /* 0x000fea0003800100 */
[----:B------:R-:W-:Y:S05]  /*0240*/  @P0 BRA `(.L_x_37263) ;  /* 0x0000000000240947 */ /* 0x000fea0003800000 */
[----:B------:R-:W-:Y:S05]  /*0250*/  BSYNC.RELIABLE B1 ;  /* 0x0000000000017941 */ /* 0x000fea0003800100 */
.L_x_37261:
        /* <DEDUP_REMOVED lines=8> */
.L_x_37263:
[----:B------:R-:W-:Y:S05]  /*02e0*/  BSYNC.RECONVERGENT B0 ;  /* 0x0000000000007941 */ /* 0x000fea0003800200 */
.L_x_37260:
        /* <DEDUP_REMOVED lines=8> */
[----:B01----:R-:W-:-:S05]  /*0370*/  VIMNMX.S16x2 R0, PT, PT, R2, UR4, !PT ;  /* 0x0000000402007c48 */ /* 0x003fca000ffe0300 */
[----:B--2---:R-:W-:Y:S01]  /*0380*/  STG.E.U8 desc[UR6][R4.64], R0 ;  /* 0x0000000004007986 */ /* 0x004fe2000c101106 */
[----:B------:R-:W-:Y:S05]  /*0390*/  EXIT ;  /* 0x000000000000794d */ /* 0x000fea0003800000 */
.L_x_37259:
        /* <DEDUP_REMOVED lines=306> */
.L_x_37267:
        /* <DEDUP_REMOVED lines=10> */
[----:B--2---:R-:W-:-:S10]  /*1760*/  VIMNMX.S16x2 R7, PT, PT, R6, UR4, !PT ;  /* 0x0000000406077c48 */ /* 0x004fd4000ffe0300 */
        /* <DEDUP_REMOVED lines=301> */
.L_x_37269:
        /* <DEDUP_REMOVED lines=9> */
[----:B--2---:R-:W-:-:S05]  /*2ad0*/  VIMNMX.S16x2 R7, PT, PT, R6, UR4, !PT ;  /* 0x0000000406077c48 */ /* 0x004fca000ffe0300 */
[----:B------:R0:W-:Y:S02]  /*2ae0*/  STG.E.U8 desc[UR6][R4.64], R7 ;  /* 0x0000000704007986 */ /* 0x0001e4000c101106 */
.L_x_37266:
[----:B------:R-:W-:-:S13]  /*2af0*/  ISETP.GE.AND P0, PT, R3, UR8, PT ;  /* 0x0000000803007c0c */ /* 0x000fda000bf06270 */
[----:B------:R-:W-:Y:S05]  /*2b00*/  @P0 BREAK.RELIABLE B1 ;  /* 0x0000000000010942 */ /* 0x000fea0003800100 */
[----:B------:R-:W-:Y:S05]  /*2b10*/  @P0 BRA `(.L_x_37268) ;  /* 0x0000001000d80947 */ /* 0x000fea0003800000 */
[----:B------:R-:W-:Y:S05]  /*2b20*/  BSYNC.RELIABLE B1 ;  /* 0x0000000000017941 */ /* 0x000fea0003800100 */
.L_x_37265:
        /* <DEDUP_REMOVED lines=298> */
.L_x_37270:
        /* <DEDUP_REMOVED lines=11> */
.L_x_37268:
[----:B------:R-:W-:Y:S05]  /*3e80*/  BSYNC.RECONVERGENT B0 ;  /* 0x0000000000007941 */ /* 0x000fea0003800200 */
.L_x_37264:
        /* <DEDUP_REMOVED lines=301> */
.L_x_37271:
        /* <DEDUP_REMOVED lines=8> */
[----:B--2---:R-:W-:-:S05]  /*51e0*/  VIMNMX.S16x2 R0, PT, PT, R4, UR4, !PT ;  /* 0x0000000404007c48 */ /* 0x004fca000ffe0300 */
[----:B------:R-:W-:Y:S01]  /*51f0*/  STG.E.U8 desc[UR6][R2.64], R0 ;  /* 0x0000000002007986 */ /* 0x000fe2000c101106 */
[----:B------:R-:W-:Y:S05]  /*5200*/  EXIT ;  /* 0x000000000000794d */ /* 0x000fea0003800000 */
.L_x_37272:
        /* <DEDUP_REMOVED lines=15> */
.L_x_41214:


//--------------------- .text._ZN2at6native27unrolled_elementwise_kernelINS0_13AUnaryFunctorIaaaZZZNS0_19maximum_kernel_cudaERNS_18TensorIteratorBaseEENKUlvE_clEvENKUlvE0_clEvEUlaaE_EESt5arrayIPcLm2EELi4E23TrivialOffsetCalculatorILi1EjESD_NS0_6memory15LoadWithoutCastENSE_16StoreWithoutCastEEEviT_T0_T2_T3_T4_T5_ --------------------------
	.section	.text._ZN2at6native27unrolled_elementwise_kernelINS0_13AUnaryFunctorIaaaZZZNS0_19maximum_kernel_cudaERNS_18TensorIteratorBaseEENKUlvE_clEvENKUlvE0_clEvEUlaaE_EESt5arrayIPcLm2EELi4E23TrivialOffsetCalculatorILi1EjESD_NS0_6memory15LoadWithoutCastENSE_16StoreWithoutCastEEEviT_T0_T2_T3_T4_T5_,"ax",@progbits
	.align	128
        .global         _ZN2at6native27unrolled_elementwise_kernelINS0_13AUnaryFunctorIaaaZZZNS0_19maximum_kernel_cudaERNS_18TensorIteratorBaseEENKUlvE_clEvENKUlvE0_clEvEUlaaE_EESt5arrayIPcLm2EELi4E23TrivialOffsetCalculatorILi1EjESD_NS0_6memory15LoadWithoutCastENSE_16StoreWithoutCastEEEviT_T0_T2_T3_T4_T5_
        .type           _ZN2at6native27unrolled_elementwise_kernelINS0_13AUnaryFunctorIaaaZZZNS0_19maximum_kernel_cudaERNS_18TensorIteratorBaseEENKUlvE_clEvENKUlvE0_clEvEUlaaE_EESt5arrayIPcLm2EELi4E23TrivialOffsetCalculatorILi1EjESD_NS0_6memory15LoadWithoutCastENSE_16StoreWithoutCastEEEviT_T0_T2_T3_T4_T5_,@function
        .size           _ZN2at6native27unrolled_elementwise_kernelINS0_13AUnaryFunctorIaaaZZZNS0_19maximum_kernel_cudaERNS_18TensorIteratorBaseEENKUlvE_clEvENKUlvE0_clEvEUlaaE_EESt5arrayIPcLm2EELi4E23TrivialOffsetCalculatorILi1EjESD_NS0_6memory15LoadWithoutCastENSE_16StoreWithoutCastEEEviT_T0_T2_T3_T4_T5_,(.L_x_41215 - _ZN2at6native27unrolled_elementwise_kernelINS0_13AUnaryFunctorIaaaZZZNS0_19maximum_kernel_cudaERNS_18TensorIteratorBaseEENKUlvE_clEvENKUlvE0_clEvEUlaaE_EESt5arrayIPcLm2EELi4E23TrivialOffsetCalculatorILi1EjESD_NS0_6memory15LoadWithoutCastENSE_16StoreWithoutCastEEEviT_T0_T2_T3_T4_T5_)
        .other          _ZN2at6native27unrolled_elementwise_kernelINS0_13AUnaryFunctorIaaaZZZNS0_19maximum_kernel_cudaERNS_18TensorIteratorBaseEENKUlvE_clEvENKUlvE0_clEvEUlaaE_EESt5arrayIPcLm2EELi4E23TrivialOffsetCalculatorILi1EjESD_NS0_6memory15LoadWithoutCastENSE_16StoreWithoutCastEEEviT_T0_T2_T3_T4_T5_,@"STO_CUDA_ENTRY STV_DEFAULT"
_ZN2at6native27unrolled_elementwise_kernelINS0_13AUnaryFunctorIaaaZZZNS0_19maximum_kernel_cudaERNS_18TensorIteratorBaseEENKUlvE_clEvENKUlvE0_clEvEUlaaE_EESt5arrayIPcLm2EELi4E23TrivialOffsetCalculatorILi1EjESD_NS0_6memory15LoadWithoutCastENSE_16StoreWithoutCastEEEviT_T0_T2_T3_T4_T5_:
.text._ZN2at6native27unrolled_elementwise_kernelINS0_13AUnaryFunctorIaaaZZZNS0_19maximum_kernel_cudaERNS_18TensorIteratorBaseEENKUlvE_clEvENKUlvE0_clEvEUlaaE_EESt5arrayIPcLm2EELi4E23TrivialOffsetCalculatorILi1EjESD_NS0_6memory15LoadWithoutCastENSE_16StoreWithoutCastEEEviT_T0_T2_T3_T4_T5_:
        /* <DEDUP_REMOVED lines=45> */
[----:B------:R-:W-:Y:S02]  /*02d0*/  VIMNMX.S16x2 R10, PT, PT, R10, UR4, !PT ;  /* 0x000000040a0a7c48 */ /* 0x000fe4000ffe0300 */
[----:B--2---:R-:W-:-:S04]  /*02e0*/  PRMT R14, R14, 0x8880, RZ ;  /* 0x000088800e0e7816 */ /* 0x004fc800000000ff */
[----:B------:R-:W-:-:S04]  /*02f0*/  PRMT R8, R14, 0x7710, RZ ;  /* 0x000077100e087816 */ /* 0x000fc800000000ff */
[----:B------:R-:W-:Y:S02]  /*0300*/  VIMNMX.S16x2 R8, PT, PT, R8, UR4, !PT ;  /* 0x0000000408087c48 */ /* 0x000fe4000ffe0300 */
[----:B----4-:R-:W-:Y:S02]  /*0310*/  PRMT R13, R13, 0x8880, RZ ;  /* 0x000088800d0d7816 */ /* 0x010fe400000000ff */
[----:B-----5:R-:W-:Y:S02]  /*0320*/  PRMT R15, R15, 0x8880, RZ ;  /* 0x000088800f0f7816 */ /* 0x020fe400000000ff */
[----:B------:R-:W-:Y:S02]  /*0330*/  PRMT R6, R13, 0x7710, RZ ;  /* 0x000077100d067816 */ /* 0x000fe400000000ff */
[----:B------:R-:W-:Y:S02]  /*0340*/  PRMT R2, R15, 0x7710, RZ ;  /* 0x000077100f027816 */ /* 0x000fe400000000ff */
[----:B------:R-:W-:-:S02]  /*0350*/  VIMNMX.S16x2 R6, PT, PT, R6, UR4, !PT ;  /* 0x0000000406067c48 */ /* 0x000fc4000ffe0300 */
[----:B------:R-:W-:Y:S01]  /*0360*/  VIMNMX.S16x2 R7, PT, PT, R2, UR4, !PT ;  /* 0x0000000402077c48 */ /* 0x000fe2000ffe0300 */
        /* <DEDUP_REMOVED lines=16> */
.L_x_37275:
[----:B------:R-:W-:Y:S05]  /*0470*/  BSYNC.RELIABLE B1 ;  /* 0x0000000000017941 */ /* 0x000fea0003800100 */
.L_x_37274:
[----:B------:R-:W-:-:S13]  /*0480*/  ISETP.GE.AND P0, PT, R5, R4, PT ;  /* 0x000000040500720c */ /* 0x000fda0003f06270 */
[----:B------:R-:W1:Y:S01]  /*0490*/  @!P0 LDC.64 R10, c[0x0][0x388] ;  /* 0x0000e200ff0a8b82 */ /* 0x000e620000000a00 */
[----:B0-----:R-:W-:Y:S02]  /*04a0*/  @!P0 IMAD R3, R0, 0x200, R5 ;  /* 0x0000020000038824 */ /* 0x001fe400078e0205 */
[----:B------:R-:W-:-:S03]  /*04b0*/  @!P0 VIADD R5, R5, 0x80 ;  /* 0x0000008005058836 */ /* 0x000fc60000000000 */
[----:B-1----:R-:W-:-:S05]  /*04c0*/  @!P0 IADD3 R2, P1, PT, R3, R10, RZ ;  /* 0x0000000a03028210 */ /* 0x002fca0007f3e0ff */
[----:B------:R-:W-:-:S05]  /*04d0*/  @!P0 IMAD.X R3, RZ, RZ, R11, P1 ;  /* 0x000000ffff038224 */ /* 0x000fca00008e060b */
[----:B------:R1:W-:Y:S03]  /*04e0*/  @!P0 STG.E.U8 desc[UR6][R2.64], R8 ;  /* 0x0000000802008986 */ /* 0x0003e6000c101106 */
.L_x_37276:
[----:B------:R-:W-:Y:S05]  /*04f0*/  BSYNC.RECONVERGENT B0 ;  /* 0x0000000000007941 */ /* 0x000fea0003800200 */
.L_x_37273:
        /* <DEDUP_REMOVED lines=9> */
.L_x_37277:
        /* <DEDUP_REMOVED lines=15> */
.L_x_41215:


//--------------------- .text._ZN2at6native29vectorized_elementwise_kernelILi2ENS0_13AUnaryFunctorIaaaZZZNS0_19maximum_kernel_cudaERNS_18TensorIteratorBaseEENKUlvE_clEvENKUlvE0_clEvEUlaaE_EESt5arrayIPcLm2EEEEviT0_T1_ --------------------------
	.section	.text._ZN2at6native29vectorized_elementwise_kernelILi2ENS0_13AUnaryFunctorIaaaZZZNS0_19maximum_kernel_cudaERNS_18TensorIteratorBaseEENKUlvE_clEvENKUlvE0_clEvEUlaaE_EESt5arrayIPcLm2EEEEviT0_T1_,"ax",@progbits
	.align	128
        .global         _ZN2at6native29vectorized_elementwise_kernelILi2ENS0_13AUnaryFunctorIaaaZZZNS0_19maximum_kernel_cudaERNS_18TensorIteratorBaseEENKUlvE_clEvENKUlvE0_clEvEUlaaE_EESt5arrayIPcLm2EEEEviT0_T1_
        .type           _ZN2at6native29vectorized_elementwise_kernelILi2ENS0_13AUnaryFunctorIaaaZZZNS0_19maximum_kernel_cudaERNS_18TensorIteratorBaseEENKUlvE_clEvENKUlvE0_clEvEUlaaE_EESt5arrayIPcLm2EEEEviT0_T1_,@function
        .size           _ZN2at6native29vectorized_elementwise_kernelILi2ENS0_13AUnaryFunctorIaaaZZZNS0_19maximum_kernel_cudaERNS_18TensorIteratorBaseEENKUlvE_clEvENKUlvE0_clEvEUlaaE_EESt5arrayIPcLm2EEEEviT0_T1_,(.L_x_41216 - _ZN2at6native29vectorized_elementwise_kernelILi2ENS0_13AUnaryFunctorIaaaZZZNS0_19maximum_kernel_cudaERNS_18TensorIteratorBaseEENKUlvE_clEvENKUlvE0_clEvEUlaaE_EESt5arrayIPcLm2EEEEviT0_T1_)
        .other          _ZN2at6native29vectorized_elementwise_kernelILi2ENS0_13AUnaryFunctorIaaaZZZNS0_19maximum_kernel_cudaERNS_18TensorIteratorBaseEENKUlvE_clEvENKUlvE0_clEvEUlaaE_EESt5arrayIPcLm2EEEEviT0_T1_,@"STO_CUDA_ENTRY STV_DEFAULT"
_ZN2at6native29vectorized_elementwise_kernelILi2ENS0_13AUnaryFunctorIaaaZZZNS0_19maximum_kernel_cudaERNS_18TensorIteratorBaseEENKUlvE_clEvENKUlvE0_clEvEUlaaE_EESt5arrayIPcLm2EEEEviT0_T1_:
.text._ZN2at6native29vectorized_elementwise_kernelILi2ENS0_13AUnaryFunctorIaaaZZZNS0_19maximum_kernel_cudaERNS_18TensorIteratorBaseEENKUlvE_clEvENKUlvE0_clEvEUlaaE_EESt5arrayIPcLm2EEEEviT0_T1_:
        /* <DEDUP_REMOVED lines=81> */
[----:B-1----:R-:W-:Y:S02]  /*0510*/  VIMNMX.S16x2 R5, PT, PT, R2, UR6, !PT ;  /* 0x0000000602057c48 */ /* 0x002fe4000ffe0300 */
[----:B------:R-:W-:-:S04]  /*0520*/  PRMT R14, R16, 0x8880, RZ ;  /* 0x00008880100e7816 */ /* 0x000fc800000000ff */
[----:B------:R-:W-:-:S04]  /*0530*/  PRMT R14, R14, 0x7710, RZ ;  /* 0x000077100e0e7816 */ /* 0x000fc800000000ff */
[----:B------:R-:W-:Y:S02]  /*0540*/  VIMNMX.S16x2 R2, PT, PT, R14, UR6, !PT ;  /* 0x000000060e027c48 */ /* 0x000fe4000ffe0300 */
[----:B---3--:R-:W-:-:S04]  /*0550*/  PRMT R20, R20, 0x8880, RZ ;  /* 0x0000888014147816 */ /* 0x008fc800000000ff */
[----:B------:R-:W-:Y:S02]  /*0560*/  PRMT R4, R20, 0x7710, RZ ;  /* 0x0000771014047816 */ /* 0x000fe400000000ff */
[----:B------:R-:W-:-:S04]  /*0570*/  PRMT R18, R18, 0x8880, RZ ;  /* 0x0000888012127816 */ /* 0x000fc800000000ff */
[----:B0-----:R-:W-:Y:S02]  /*0580*/  PRMT R6, R18, 0x7710, RZ ;  /* 0x0000771012067816 */ /* 0x001fe400000000ff */
[----:B------:R-:W-:Y:S02]  /*0590*/  VIMNMX.S16x2 R3, PT, PT, R4, UR6, !PT ;  /* 0x0000000604037c48 */ /* 0x000fe4000ffe0300 */
[----:B------:R-:W-:Y:S02]  /*05a0*/  VIMNMX.S16x2 R4, PT, PT, R6, UR6, !PT ;  /* 0x0000000606047c48 */ /* 0x000fe4000ffe0300 */
        /* <DEDUP_REMOVED lines=8> */
[----:B------:R-:W-:-:S02]  /*0630*/  VIMNMX.S16x2 R7, PT, PT, R6, UR6, !PT ;  /* 0x0000000606077c48 */ /* 0x000fc4000ffe0300 */
[----:B------:R-:W-:Y:S02]  /*0640*/  VIMNMX.S16x2 R8, PT, PT, R8, UR6, !PT ;  /* 0x0000000608087c48 */ /* 0x000fe4000ffe0300 */
[----:B------:R-:W-:Y:S02]  /*0650*/  VIMNMX.S16x2 R9, PT, PT, R10, UR6, !PT ;  /* 0x000000060a097c48 */ /* 0x000fe4000ffe0300 */
[----:B------:R-:W-:Y:S01]  /*0660*/  VIMNMX.S16x2 R6, PT, PT, R12, UR6, !PT ;  /* 0x000000060c067c48 */ /* 0x000fe2000ffe0300 */
        /* <DEDUP_REMOVED lines=15> */
.L_x_37281:
        /* <DEDUP_REMOVED lines=8> */
.L_x_37282:
        /* <DEDUP_REMOVED lines=8> */
.L_x_37283:
        /* <DEDUP_REMOVED lines=8> */
.L_x_37284:
        /* <DEDUP_REMOVED lines=9> */
.L_x_37285:
[----:B------:R-:W-:Y:S05]  /*0970*/  BSYNC.RELIABLE B1 ;  /* 0x0000000000017941 */ /* 0x000fea0003800100 */
.L_x_37280:
[----:B------:R-:W-:-:S13]  /*0980*/  ISETP.GE.U32.AND P0, PT, R0, UR5, PT ;  /* 0x0000000500007c0c */ /* 0x000fda000bf06070 */
[----:B01----:R-:W0:Y:S01]  /*0990*/  @!P0 LDC.64 R4, c[0x0][0x388] ;  /* 0x0000e200ff048b82 */ /* 0x003e220000000a00 */
[C---:B--2---:R-:W-:Y:S02]  /*09a0*/  @!P0 VIADD R3, R0.reuse, UR4 ;  /* 0x0000000400038c36 */ /* 0x044fe40008000000 */
[----:B------:R-:W-:-:S03]  /*09b0*/  @!P0 VIADD R0, R0, 0x80 ;  /* 0x0000008000008836 */ /* 0x000fc60000000000 */
[----:B0-----:R-:W-:-:S05]  /*09c0*/  @!P0 IADD3 R2, P1, PT, R3, R4, RZ ;  /* 0x0000000403028210 */ /* 0x001fca0007f3e0ff */
[----:B------:R-:W-:-:S05]  /*09d0*/  @!P0 IMAD.X R3, RZ, RZ, R5, P1 ;  /* 0x000000ffff038224 */ /* 0x000fca00008e0605 */
[----:B------:R3:W-:Y:S03]  /*09e0*/  @!P0 STG.E.U8 desc[UR10][R2.64], R9 ;  /* 0x0000000902008986 */ /* 0x0007e6000c10110a */
.L_x_37286:
[----:B------:R-:W-:Y:S05]  /*09f0*/  BSYNC.RECONVERGENT B0 ;  /* 0x0000000000007941 */ /* 0x000fea0003800200 */
.L_x_37279:
        /* <DEDUP_REMOVED lines=9> */
.L_x_37278:
        /* <DEDUP_REMOVED lines=28> */
[----:B------:R-:W-:-:S02]  /*0c50*/  VIMNMX.S16x2 R12, PT, PT, R6, UR6, !PT ;  /* 0x00000006060c7c48 */ /* 0x000fc4000ffe0300 */
[----:B------:R-:W-:Y:S02]  /*0c60*/  VIMNMX.S16x2 R11, PT, PT, R4, UR6, !PT ;  /* 0x00000006040b7c48 */ /* 0x000fe4000ffe0300 */
[C---:B-----5:R-:W-:Y:S02]  /*0c70*/  PRMT R6, R7.reuse, 0x9991, RZ ;  /* 0x0000999107067816 */ /* 0x060fe400000000ff */
[----:B------:R-:W-:Y:S02]  /*0c80*/  VIMNMX.S16x2 R13, PT, PT, R8, UR6, !PT ;  /* 0x00000006080d7c48 */ /* 0x000fe4000ffe0300 */
[----:B------:R-:W-:Y:S02]  /*0c90*/  PRMT R4, R7, 0x8880, RZ ;  /* 0x0000888007047816 */ /* 0x000fe400000000ff */
[----:B------:R-:W-:Y:S02]  /*0ca0*/  PRMT R8, R9, 0x8880, RZ ;  /* 0x0000888009087816 */ /* 0x000fe400000000ff */
[----:B------:R-:W-:-:S02]  /*0cb0*/  PRMT R10, R10, 0x7710, RZ ;  /* 0x000077100a0a7816 */ /* 0x000fc400000000ff */
[----:B------:R-:W-:Y:S02]  /*0cc0*/  VIMNMX.S16x2 R0, PT, PT, R0, UR6, !PT ;  /* 0x0000000600007c48 */ /* 0x000fe4000ffe0300 */
[----:B------:R-:W-:Y:S02]  /*0cd0*/  PRMT R6, R6, 0x7710, RZ ;  /* 0x0000771006067816 */ /* 0x000fe400000000ff */
[----:B------:R-:W-:Y:S02]  /*0ce0*/  PRMT R4, R4, 0x7710, RZ ;  /* 0x0000771004047816 */ /* 0x000fe400000000ff */
[----:B------:R-:W-:Y:S02]  /*0cf0*/  PRMT R8, R8, 0x7710, RZ ;  /* 0x0000771008087816 */ /* 0x000fe400000000ff */
[----:B------:R-:W-:Y:S02]  /*0d00*/  VIMNMX.S16x2 R10, PT, PT, R10, UR6, !PT ;  /* 0x000000060a0a7c48 */ /* 0x000fe4000ffe0300 */
[----:B------:R-:W-:-:S02]  /*0d10*/  VIMNMX.S16x2 R9, PT, PT, R6, UR6, !PT ;  /* 0x0000000606097c48 */ /* 0x000fc4000ffe0300 */
[----:B------:R-:W-:Y:S02]  /*0d20*/  PRMT R5, R0, 0x7610, R5 ;  /* 0x0000761000057816 */ /* 0x000fe40000000005 */
[----:B------:R-:W-:Y:S02]  /*0d30*/  VIMNMX.S16x2 R6, PT, PT, R4, UR6, !PT ;  /* 0x0000000604067c48 */ /* 0x000fe4000ffe0300 */
[----:B------:R-:W-:Y:S02]  /*0d40*/  PRMT R0, R11, 0x7610, R0 ;  /* 0x000076100b007816 */ /* 0x000fe40000000000 */
[----:B------:R-:W-:Y:S02]  /*0d50*/  VIMNMX.S16x2 R8, PT, PT, R8, UR6, !PT ;  /* 0x0000000608087c48 */ /* 0x000fe4000ffe0300 */
        /* <DEDUP_REMOVED lines=12> */
.L_x_37287:
        /* <DEDUP_REMOVED lines=14> */
.L_x_41216:


//--------------------- .text._ZN2at6native29vectorized_elementwise_kernelILi4ENS0_13AUnaryFunctorIaaaZZZNS0_19maximum_kernel_cudaERNS_18TensorIteratorBaseEENKUlvE_clEvENKUlvE0_clEvEUlaaE_EESt5arrayIPcLm2EEEEviT0_T1_ --------------------------
	.section	.text._ZN2at6native29vectorized_elementwise_kernelILi4ENS0_13AUnaryFunctorIaaaZZZNS0_19maximum_kernel_cudaERNS_18TensorIteratorBaseEENKUlvE_clEvENKUlvE0_clEvEUlaaE_EESt5arrayIPcLm2EEEEviT0_T1_,"ax",@progbits
	.align	128
        .global         _ZN2at6native29vectorized_elementwise_kernelILi4ENS0_13AUnaryFunctorIaaaZZZNS0_19maximum_kernel_cudaERNS_18TensorIteratorBaseEENKUlvE_clEvENKUlvE0_clEvEUlaaE_EESt5arrayIPcLm2EEEEviT0_T1_
        .type           _ZN2at6native29vectorized_elementwise_kernelILi4ENS0_13AUnaryFunctorIaaaZZZNS0_19maximum_kernel_cudaERNS_18TensorIteratorBaseEENKUlvE_clEvENKUlvE0_clEvEUlaaE_EESt5arrayIPcLm2EEEEviT0_T1_,@function
        .size           _ZN2at6native29vectorized_elementwise_kernelILi4ENS0_13AUnaryFunctorIaaaZZZNS0_19maximum_kernel_cudaERNS_18TensorIteratorBaseEENKUlvE_clEvENKUlvE0_clEvEUlaaE_EESt5arrayIPcLm2EEEEviT0_T1_,(.L_x_41217 - _ZN2at6native29vectorized_elementwise_kernelILi4ENS0_13AUnaryFunctorIaaaZZZNS0_19maximum_kernel_cudaERNS_18TensorIteratorBaseEENKUlvE_clEvENKUlvE0_clEvEUlaaE_EESt5arrayIPcLm2EEEEviT0_T1_)
        .other          _ZN2at6native29vectorized_elementwise_kernelILi4ENS0_13AUnaryFunctorIaaaZZZNS0_19maximum_kernel_cudaERNS_18TensorIteratorBaseEENKUlvE_clEvENKUlvE0_clEvEUlaaE_EESt5arrayIPcLm2EEEEviT0_T1_,@"STO_CUDA_ENTRY STV_DEFAULT"
_ZN2at6native29vectorized_elementwise_kernelILi4ENS0_13AUnaryFunctorIaaaZZZNS0_19maximum_kernel_cudaERNS_18TensorIteratorBaseEENKUlvE_clEvENKUlvE0_clEvEUlaaE_EESt5arrayIPcLm2EEEEviT0_T1_:
.text._ZN2at6native29vectorized_elementwise_kernelILi4ENS0_13AUnaryFunctorIaaaZZZNS0_19maximum_kernel_cudaERNS_18TensorIteratorBaseEENKUlvE_clEvENKUlvE0_clEvEUlaaE_EESt5arrayIPcLm2EEEEviT0_T1_:
        /* <DEDUP_REMOVED lines=118> */
.L_x_37291:
        /* <DEDUP_REMOVED lines=8> */
.L_x_37292:
        /* <DEDUP_REMOVED lines=8> */
.L_x_37293:
        /* <DEDUP_REMOVED lines=8> */
.L_x_37294:
        /* <DEDUP_REMOVED lines=9> */
.L_x_37295:
[----:B------:R-:W-:Y:S05]  /*0970*/  BSYNC.RELIABLE B1 ;  /* 0x0000000000017941 */ /* 0x000fea0003800100 */
.L_x_37290:
[----:B------:R-:W-:-:S13]  /*0980*/  ISETP.GE.U32.AND P0, PT, R0, UR5, PT ;  /* 0x0000000500007c0c */ /* 0x000fda000bf06070 */
[----:B01----:R-:W0:Y:S01]  /*0990*/  @!P0 LDC.64 R4, c[0x0][0x388] ;  /* 0x0000e200ff048b82 */ /* 0x003e220000000a00 */
[C---:B--2---:R-:W-:Y:S02]  /*09a0*/  @!P0 VIADD R3, R0.reuse, UR4 ;  /* 0x0000000400038c36 */ /* 0x044fe40008000000 */
[----:B------:R-:W-:-:S03]  /*09b0*/  @!P0 VIADD R0, R0, 0x80 ;  /* 0x0000008000008836 */ /* 0x000fc60000000000 */
[----:B0-----:R-:W-:-:S05]  /*09c0*/  @!P0 IADD3 R2, P1, PT, R3, R4, RZ ;  /* 0x0000000403028210 */ /* 0x001fca0007f3e0ff */
[----:B------:R-:W-:-:S05]  /*09d0*/  @!P0 IMAD.X R3, RZ, RZ, R5, P1 ;  /* 0x000000ffff038224 */ /* 0x000fca00008e0605 */
[----:B------:R3:W-:Y:S03]  /*09e0*/  @!P0 STG.E.U8 desc[UR10][R2.64], R9 ;  /* 0x0000000902008986 */ /* 0x0007e6000c10110a */
.L_x_37296:
[----:B------:R-:W-:Y:S05]  /*09f0*/  BSYNC.RECONVERGENT B0 ;  /* 0x0000000000007941 */ /* 0x000fea0003800200 */
.L_x_37289:
        /* <DEDUP_REMOVED lines=9> */
.L_x_37288:
        /* <DEDUP_REMOVED lines=19> */
[----:B------:R-:W-:-:S02]  /*0bc0*/  VIMNMX.S16x2 R9, PT, PT, R0, UR8, !PT ;  /* 0x0000000800097c48 */ /* 0x000fc4000ffe0300 */
[----:B---3--:R-:W-:Y:S02]  /*0bd0*/  SGXT R0, R7, 0x8 ;  /* 0x000000080700781a */ /* 0x008fe40000000200 */
[----:B------:R-:W-:Y:S02]  /*0be0*/  VIMNMX.S16x2 R10, PT, PT, R4, UR8, !PT ;  /* 0x00000008040a7c48 */ /* 0x000fe4000ffe0300 */
[--C-:B------:R-:W-:Y:S02]  /*0bf0*/  SHF.R.S32.HI R2, RZ, 0x8, R7.reuse ;  /* 0x00000008ff027819 */ /* 0x100fe40000011407 */
[--C-:B------:R-:W-:Y:S02]  /*0c00*/  SHF.R.S32.HI R3, RZ, 0x10, R7.reuse ;  /* 0x00000010ff037819 */ /* 0x100fe40000011407 */
[----:B------:R-:W-:Y:S02]  /*0c10*/  SHF.R.S32.HI R4, RZ, 0x18, R7 ;  /* 0x00000018ff047819 */ /* 0x000fe40000011407 */
[----:B------:R-:W-:-:S02]  /*0c20*/  SGXT R8, R8, 0x8 ;  /* 0x000000080808781a */ /* 0x000fc40000000200 */
[----:B------:R-:W-:Y:S02]  /*0c30*/  VIMNMX.S16x2 R11, PT, PT, R0, UR8, !PT ;  /* 0x00000008000b7c48 */ /* 0x000fe4000ffe0300 */
[----:B------:R-:W-:Y:S02]  /*0c40*/  SGXT R0, R2, 0x8 ;  /* 0x000000080200781a */ /* 0x000fe40000000200 */
[----:B------:R-:W-:Y:S02]  /*0c50*/  SGXT R2, R3, 0x8 ;  /* 0x000000080302781a */ /* 0x000fe40000000200 */
[----:B------:R-:W-:Y:S02]  /*0c60*/  SGXT R4, R4, 0x8 ;  /* 0x000000080404781a */ /* 0x000fe40000000200 */
[----:B------:R-:W-:Y:S02]  /*0c70*/  VIMNMX.S16x2 R8, PT, PT, R8, UR8, !PT ;  /* 0x0000000808087c48 */ /* 0x000fe4000ffe0300 */
[----:B------:R-:W-:-:S02]  /*0c80*/  SGXT R6, R6, 0x8 ;  /* 0x000000080606781a */ /* 0x000fc40000000200 */
[----:B------:R-:W-:Y:S02]  /*0c90*/  VIMNMX.S16x2 R3, PT, PT, R0, UR8, !PT ;  /* 0x0000000800037c48 */ /* 0x000fe4000ffe0300 */
[----:B------:R-:W-:Y:S02]  /*0ca0*/  VIMNMX.S16x2 R2, PT, PT, R2, UR8, !PT ;  /* 0x0000000802027c48 */ /* 0x000fe4000ffe0300 */
[----:B------:R-:W-:Y:S02]  /*0cb0*/  VIMNMX.S16x2 R12, PT, PT, R4, UR8, !PT ;  /* 0x00000008040c7c48 */ /* 0x000fe4000ffe0300 */
[----:B------:R-:W-:Y:S02]  /*0cc0*/  PRMT R7, R8, 0x7610, R7 ;  /* 0x0000761008077816 */ /* 0x000fe40000000007 */
[----:B------:R-:W-:Y:S02]  /*0cd0*/  PRMT R0, R9, 0x7610, R0 ;  /* 0x0000761009007816 */ /* 0x000fe40000000000 */
[----:B------:R-:W-:-:S02]  /*0ce0*/  PRMT R4, R10, 0x7610, R4 ;  /* 0x000076100a047816 */ /* 0x000fc40000000004 */
[----:B------:R-:W-:Y:S02]  /*0cf0*/  PRMT R8, R11, 0x7610, R8 ;  /* 0x000076100b087816 */ /* 0x000fe40000000008 */
[----:B------:R-:W-:Y:S02]  /*0d00*/  VIMNMX.S16x2 R6, PT, PT, R6, UR8, !PT ;  /* 0x0000000806067c48 */ /* 0x000fe4000ffe0300 */
        /* <DEDUP_REMOVED lines=23> */
.L_x_37297:
        /* <DEDUP_REMOVED lines=16> */
.L_x_41217:


//--------------------- .text._ZN2at6native29vectorized_elementwise_kernelILi8ENS0_13AUnaryFunctorIaaaZZZNS0_19maximum_kernel_cudaERNS_18TensorIteratorBaseEENKUlvE_clEvENKUlvE0_clEvEUlaaE_EESt5arrayIPcLm2EEEEviT0_T1_ --------------------------
	.section	.text._ZN2at6native29vectorized_elementwise_kernelILi8ENS0_13AUnaryFunctorIaaaZZZNS0_19maximum_kernel_cudaERNS_18TensorIteratorBaseEENKUlvE_clEvENKUlvE0_clEvEUlaaE_EESt5arrayIPcLm2EEEEviT0_T1_,"ax",@progbits
	.align	128
        .global         _ZN2at6native29vectorized_elementwise_kernelILi8ENS0_13AUnaryFunctorIaaaZZZNS0_19maximum_kernel_cudaERNS_18TensorIteratorBaseEENKUlvE_clEvENKUlvE0_clEvEUlaaE_EESt5arrayIPcLm2EEEEviT0_T1_
        .type           _ZN2at6native29vectorized_elementwise_kernelILi8ENS0_13AUnaryFunctorIaaaZZZNS0_19maximum_kernel_cudaERNS_18TensorIteratorBaseEENKUlvE_clEvENKUlvE0_clEvEUlaaE_EESt5arrayIPcLm2EEEEviT0_T1_,@function
        .size           _ZN2at6native29vectorized_elementwise_kernelILi8ENS0_13AUnaryFunctorIaaaZZZNS0_19maximum_kernel_cudaERNS_18TensorIteratorBaseEENKUlvE_clEvENKUlvE0_clEvEUlaaE_EESt5arrayIPcLm2EEEEviT0_T1_,(.L_x_41218 - _ZN2at6native29vectorized_elementwise_kernelILi8ENS0_13AUnaryFunctorIaaaZZZNS0_19maximum_kernel_cudaERNS_18TensorIteratorBaseEENKUlvE_clEvENKUlvE0_clEvEUlaaE_EESt5arrayIPcLm2EEEEviT0_T1_)
        .other          _ZN2at6native29vectorized_elementwise_kernelILi8ENS0_13AUnaryFunctorIaaaZZZNS0_19maximum_kernel_cudaERNS_18TensorIteratorBaseEENKUlvE_clEvENKUlvE0_clEvEUlaaE_EESt5arrayIPcLm2EEEEviT0_T1_,@"STO_CUDA_ENTRY STV_DEFAULT"
_ZN2at6native29vectorized_elementwise_kernelILi8ENS0_13AUnaryFunctorIaaaZZZNS0_19maximum_kernel_cudaERNS_18TensorIteratorBaseEENKUlvE_clEvENKUlvE0_clEvEUlaaE_EESt5arrayIPcLm2EEEEviT0_T1_:
.text._ZN2at6native29vectorized_elementwise_kernelILi8ENS0_13AUnaryFunctorIaaaZZZNS0_19maximum_kernel_cudaERNS_18TensorIteratorBaseEENKUlvE_clEvENKUlvE0_clEvEUlaaE_EESt5arrayIPcLm2EEEEviT0_T1_:
[----:B------:R-:W-:Y:S01]  /*0000*/  LDC R1, c[0x0][0x37c] ;  /* 0x0000df00ff017b82 */ /* 0x000fe20000000800 */
[----:B------:R-:W-:Y:S05]  /*0010*/  EXIT ;  /* 0x000000000000794d */ /* 0x000fea0003800000 */
.L_x_37298:
        /* <DEDUP_REMOVED lines=14> */
.L_x_41218:


//--------------------- .text._ZN2at6native18elementwise_kernelILi128ELi4EZNS0_15gpu_kernel_implINS0_13BinaryFunctorIaaaZZZNS0_19maximum_kernel_cudaERNS_18TensorIteratorBaseEENKUlvE_clEvENKUlvE0_clEvEUlaaE_EEEEvS5_RKT_EUliE_EEviT1_ --------------------------
	.section	.text._ZN2at6native18elementwise_kernelILi128ELi4EZNS0_15gpu_kernel_implINS0_13BinaryFunctorIaaaZZZNS0_19maximum_kernel_cudaERNS_18TensorIteratorBaseEENKUlvE_clEvENKUlvE0_clEvEUlaaE_EEEEvS5_RKT_EUliE_EEviT1_,"ax",@progbits
	.align	128
        .global         _ZN2at6native18elementwise_kernelILi128ELi4EZNS0_15gpu_kernel_implINS0_13BinaryFunctorIaaaZZZNS0_19maximum_kernel_cudaERNS_18TensorIteratorBaseEENKUlvE_clEvENKUlvE0_clEvEUlaaE_EEEEvS5_RKT_EUliE_EEviT1_
        .type           _ZN2at6native18elementwise_kernelILi128ELi4EZNS0_15gpu_kernel_implINS0_13BinaryFunctorIaaaZZZNS0_19maximum_kernel_cudaERNS_18TensorIteratorBaseEENKUlvE_clEvENKUlvE0_clEvEUlaaE_EEEEvS5_RKT_EUliE_EEviT1_,@function
        .size           _ZN2at6native18elementwise_kernelILi128ELi4EZNS0_15gpu_kernel_implINS0_13BinaryFunctorIaaaZZZNS0_19maximum_kernel_cudaERNS_18TensorIteratorBaseEENKUlvE_clEvENKUlvE0_clEvEUlaaE_EEEEvS5_RKT_EUliE_EEviT1_,(.L_x_41219 - _ZN2at6native18elementwise_kernelILi128ELi4EZNS0_15gpu_kernel_implINS0_13BinaryFunctorIaaaZZZNS0_19maximum_kernel_cudaERNS_18TensorIteratorBaseEENKUlvE_clEvENKUlvE0_clEvEUlaaE_EEEEvS5_RKT_EUliE_EEviT1_)
        .other          _ZN2at6native18elementwise_kernelILi128ELi4EZNS0_15gpu_kernel_implINS0_13BinaryFunctorIaaaZZZNS0_19maximum_kernel_cudaERNS_18TensorIteratorBaseEENKUlvE_clEvENKUlvE0_clEvEUlaaE_EEEEvS5_RKT_EUliE_EEviT1_,@"STO_CUDA_ENTRY STV_DEFAULT"
_ZN2at6native18elementwise_kernelILi128ELi4EZNS0_15gpu_kernel_implINS0_13BinaryFunctorIaaaZZZNS0_19maximum_kernel_cudaERNS_18TensorIteratorBaseEENKUlvE_clEvENKUlvE0_clEvEUlaaE_EEEEvS5_RKT_EUliE_EEviT1_:
.text._ZN2at6native18elementwise_kernelILi128ELi4EZNS0_15gpu_kernel_implINS0_13BinaryFunctorIaaaZZZNS0_19maximum_kernel_cudaERNS_18TensorIteratorBaseEENKUlvE_clEvENKUlvE0_clEvEUlaaE_EEEEvS5_RKT_EUliE_EEviT1_:
        /* <DEDUP_REMOVED lines=371> */
.L_x_37301:
        /* <DEDUP_REMOVED lines=16> */
.L_x_37305:
[----:B------:R0:W5:Y:S01]  /*1830*/  LDG.E.U8 R19, desc[UR36][R2.64] ;  /* 0x0000002402137981 */ /* 0x000162000c1e1100 */
[----:B------:R-:W-:Y:S05]  /*1840*/  BRA `(.L_x_37307) ;  /* 0x0000000c004c7947 */ /* 0x000fea0003800000 */
.L_x_37304:
        /* <DEDUP_REMOVED lines=8> */
.L_x_37309:
[----:B------:R0:W5:Y:S01]  /*18d0*/  LDG.E.U8 R19, desc[UR36][R2.64] ;  /* 0x0000002402137981 */ /* 0x000162000c1e1100 */
[----:B------:R-:W-:Y:S05]  /*18e0*/  BRA `(.L_x_37307) ;  /* 0x0000000c00247947 */ /* 0x000fea0003800000 */
.L_x_37308:
[----:B------:R0:W5:Y:S01]  /*18f0*/  LDG.E.U16 R19, desc[UR36][R2.64] ;  /* 0x0000002402137981 */ /* 0x000162000c1e1500 */
[----:B------:R-:W-:Y:S05]  /*1900*/  BRA `(.L_x_37307) ;  /* 0x0000000c001c7947 */ /* 0x000fea0003800000 */
.L_x_37303:
        /* <DEDUP_REMOVED lines=9> */
.L_x_37311:
[----:B------:R-:W2:Y:S02]  /*19a0*/  LDG.E.U16 R0, desc[UR36][R2.64] ;  /* 0x0000002402007981 */ /* 0x000ea4000c1e1500 */
[----:B--2---:R-:W-:-:S06]  /*19b0*/  HADD2.F32 R0, -RZ, R0.H0_H0 ;  /* 0x20000000ff007230 */ /* 0x004fcc0000004100 */
[----:B------:R-:W0:Y:S02]  /*19c0*/  F2I.FTZ.TRUNC.NTZ R0, R0 ;  /* 0x0000000000007305 */ /* 0x000e24000021f100 */
[----:B0-----:R-:W-:Y:S01]  /*19d0*/  PRMT R19, R0, 0x7610, R19 ;  /* 0x0000761000137816 */ /* 0x001fe20000000013 */
[----:B------:R-:W-:Y:S06]  /*19e0*/  BRA `(.L_x_37307) ;  /* 0x0000000800e47947 */ /* 0x000fec0003800000 */
.L_x_37310:
        /* <DEDUP_REMOVED lines=9> */
.L_x_37313:
[----:B------:R-:W2:Y:S02]  /*1a80*/  LDG.E.U16 R2, desc[UR36][R2.64] ;  /* 0x0000002402027981 */ /* 0x000ea4000c1e1500 */
[----:B--2---:R-:W-:-:S06]  /*1a90*/  HADD2.F32 R0, -RZ, R2.H0_H0 ;  /* 0x20000002ff007230 */ /* 0x004fcc0000004100 */
[----:B------:R-:W0:Y:S02]  /*1aa0*/  F2I.FTZ.TRUNC.NTZ R0, R0 ;  /* 0x0000000000007305 */ /* 0x000e24000021f100 */
[----:B0-----:R-:W-:Y:S01]  /*1ab0*/  PRMT R19, R0, 0x7610, R19 ;  /* 0x0000761000137816 */ /* 0x001fe20000000013 */
[----:B------:R-:W-:Y:S06]  /*1ac0*/  BRA `(.L_x_37307) ;  /* 0x0000000800ac7947 */ /* 0x000fec0003800000 */
.L_x_37312:
[----:B------:R-:W2:Y:S02]  /*1ad0*/  LDG.E.64 R2, desc[UR36][R2.64] ;  /* 0x0000002402027981 */ /* 0x000ea4000c1e1b00 */
[----:B--2---:R0:W1:Y:S02]  /*1ae0*/  F2I.F64.TRUNC R19, R2 ;  /* 0x0000000200137311 */ /* 0x004064000030d100 */
[----:B01----:R-:W-:Y:S05]  /*1af0*/  BRA `(.L_x_37307) ;  /* 0x0000000800a07947 */ /* 0x003fea0003800000 */
.L_x_37302:
        /* <DEDUP_REMOVED lines=12> */
.L_x_37316:
[----:B------:R-:W2:Y:S02]  /*1bc0*/  LDG.E.64 R2, desc[UR36][R2.64] ;  /* 0x0000002402027981 */ /* 0x000ea4000c1e1b00 */
[----:B--2---:R3:W4:Y:S02]  /*1bd0*/  F2I.F64.TRUNC R19, R2 ;  /* 0x0000000200137311 */ /* 0x004724000030d100 */
[----:B---34-:R-:W-:Y:S05]  /*1be0*/  BRA `(.L_x_37307) ;  /* 0x0000000800647947 */ /* 0x018fea0003800000 */
.L_x_37315:
        /* <DEDUP_REMOVED lines=27> */
.L_x_37318:
        /* <DEDUP_REMOVED lines=14> */
.L_x_37317:
[----:B------:R-:W2:Y:S02]  /*1e80*/  LDG.E.U16 R0, desc[UR36][R2.64] ;  /* 0x0000002402007981 */ /* 0x000ea4000c1e1500 */
[----:B--2---:R-:W-:-:S06]  /*1e90*/  IMAD.U32 R0, R0, 0x10000, RZ ;  /* 0x0001000000007824 */ /* 0x004fcc00078e00ff */
[----:B------:R-:W0:Y:S02]  /*1ea0*/  F2I.FTZ.TRUNC.NTZ R0, R0 ;  /* 0x0000000000007305 */ /* 0x000e24000021f100 */
[----:B0-----:R-:W-:Y:S01]  /*1eb0*/  PRMT R19, R0, 0x7610, R19 ;  /* 0x0000761000137816 */ /* 0x001fe20000000013 */
[----:B------:R-:W-:Y:S06]  /*1ec0*/  BRA `(.L_x_37307) ;  /* 0x0000000400ac7947 */ /* 0x000fec0003800000 */
.L_x_37314:
        /* <DEDUP_REMOVED lines=10> */
.L_x_37321:
        /* <DEDUP_REMOVED lines=21> */
.L_x_37325:
[----:B------:R-:W-:Y:S05]  /*20c0*/  BSYNC.RECONVERGENT B1 ;  /* 0x0000000000017941 */ /* 0x000fea0003800200 */
.L_x_37324:
[----:B------:R-:W-:Y:S01]  /*20d0*/  IMAD.SHL.U32 R0, R0, 0x100000, RZ ;  /* 0x0010000000007824 */ /* 0x000fe200078e00ff */
[----:B------:R-:W-:-:S04]  /*20e0*/  LEA R2, R2, 0x3b800000, 0x17 ;  /* 0x3b80000002027811 */ /* 0x000fc800078eb8ff */
[----:B------:R-:W-:-:S07]  /*20f0*/  LOP3.LUT R0, R2, R0, R7, 0xfe, !PT ;  /* 0x0000000002007212 */ /* 0x000fce00078efe07 */
.L_x_37323:
[----:B------:R-:W-:Y:S05]  /*2100*/  BSYNC.RECONVERGENT B0 ;  /* 0x0000000000007941 */ /* 0x000fea0003800200 */
.L_x_37322:
[----:B------:R-:W0:Y:S02]  /*2110*/  F2I.FTZ.TRUNC.NTZ R0, R0 ;  /* 0x0000000000007305 */ /* 0x000e24000021f100 */
[----:B0-----:R-:W-:Y:S01]  /*2120*/  PRMT R19, R0, 0x7610, R19 ;  /* 0x0000761000137816 */ /* 0x001fe20000000013 */
[----:B------:R-:W-:Y:S06]  /*2130*/  BRA `(.L_x_37307) ;  /* 0x0000000400107947 */ /* 0x000fec0003800000 */
.L_x_37320:
        /* <DEDUP_REMOVED lines=21> */
.L_x_37329:
[----:B------:R-:W-:Y:S05]  /*2290*/  BSYNC.RECONVERGENT B1 ;  /* 0x0000000000017941 */ /* 0x000fea0003800200 */
.L_x_37328:
[----:B------:R-:W-:Y:S01]  /*22a0*/  IMAD.SHL.U32 R0, R0, 0x200000, RZ ;  /* 0x0020000000007824 */ /* 0x000fe200078e00ff */
[----:B------:R-:W-:-:S04]  /*22b0*/  LEA R2, R2, 0x37800000, 0x17 ;  /* 0x3780000002027811 */ /* 0x000fc800078eb8ff */
[----:B------:R-:W-:-:S07]  /*22c0*/  LOP3.LUT R0, R2, R0, R7, 0xfe, !PT ;  /* 0x0000000002007212 */ /* 0x000fce00078efe07 */
.L_x_37327:
[----:B------:R-:W-:Y:S05]  /*22d0*/  BSYNC.RECONVERGENT B0 ;  /* 0x0000000000007941 */ /* 0x000fea0003800200 */
.L_x_37326:
[----:B------:R-:W0:Y:S02]  /*22e0*/  F2I.FTZ.TRUNC.NTZ R0, R0 ;  /* 0x0000000000007305 */ /* 0x000e24000021f100 */
[----:B0-----:R-:W-:Y:S01]  /*22f0*/  PRMT R19, R0, 0x7610, R19 ;  /* 0x0000761000137816 */ /* 0x001fe20000000013 */
[----:B------:R-:W-:Y:S06]  /*2300*/  BRA `(.L_x_37307) ;  /* 0x00000000009c7947 */ /* 0x000fec0003800000 */
.L_x_37319:
[----:B------:R-:W-:-:S09]  /*2310*/  UISETP.NE.AND UP0, UPT, UR4, 0x1c, UPT ;  /* 0x0000001c0400788c */ /* 0x000fd2000bf05270 */
[----:B------:R-:W-:Y:S05]  /*2320*/  BRA.U !UP0, `(.L_x_37330) ;  /* 0x0000000108907547 */ /* 0x000fea000b800000 */
[----:B------:R-:W-:-:S09]  /*2330*/  UISETP.NE.AND UP0, UPT, UR4, 0x1d, UPT ;  /* 0x0000001d0400788c */ /* 0x000fd2000bf05270 */
[----:B------:R-:W-:Y:S05]  /*2340*/  BRA.U !UP0, `(.L_x_37331) ;  /* 0x0000000108807547 */ /* 0x000fea000b800000 */
[----:B------:R-:W-:-:S09]  /*2350*/  UISETP.NE.AND UP0, UPT, UR4, 0x2c, UPT ;  /* 0x0000002c0400788c */ /* 0x000fd2000bf05270 */
[----:B------:R-:W-:Y:S05]  /*2360*/  BRA.U !UP0, `(.L_x_37332) ;  /* 0x0000000108487547 */ /* 0x000fea000b800000 */
.L_x_37306:
        /* <DEDUP_REMOVED lines=16> */
.L_x_37333:
[----:B------:R-:W-:Y:S01]  /*2470*/  PRMT R19, RZ, 0x7610, R19 ;  /* 0x00007610ff137816 */ /* 0x000fe20000000013 */
[----:B------:R-:W-:Y:S06]  /*2480*/  BRA `(.L_x_37307) ;  /* 0x00000000003c7947 */ /* 0x000fec0003800000 */
.L_x_37332:
        /* <DEDUP_REMOVED lines=8> */
.L_x_37335:
[----:B------:R-:W-:Y:S05]  /*2510*/  BSYNC.RECONVERGENT B0 ;  /* 0x0000000000007941 */ /* 0x000fea0003800200 */
.L_x_37334:
[----:B------:R-:W0:Y:S02]  /*2520*/  F2I.FTZ.TRUNC.NTZ R0, R0 ;  /* 0x0000000000007305 */ /* 0x000e24000021f100 */
[----:B0-----:R-:W-:Y:S01]  /*2530*/  PRMT R19, R0, 0x7610, R19 ;  /* 0x0000761000137816 */ /* 0x001fe20000000013 */
[----:B------:R-:W-:Y:S06]  /*2540*/  BRA `(.L_x_37307) ;  /* 0x00000000000c7947 */ /* 0x000fec0003800000 */
.L_x_37331:
[----:B------:R2:W5:Y:S01]  /*2550*/  LDG.E.U8 R19, desc[UR36][R2.64] ;  /* 0x0000002402137981 */ /* 0x000562000c1e1100 */
[----:B------:R-:W-:Y:S05]  /*2560*/  BRA `(.L_x_37307) ;  /* 0x0000000000047947 */ /* 0x000fea0003800000 */
.L_x_37330:
[----:B------:R1:W5:Y:S02]  /*2570*/  LDG.E.U8 R19, desc[UR36][R2.64] ;  /* 0x0000002402137981 */ /* 0x000364000c1e1100 */
.L_x_37307:
        /* <DEDUP_REMOVED lines=16> */
.L_x_37339:
[----:B------:R3:W5:Y:S01]  /*2680*/  LDG.E.U8 R0, desc[UR36][R2.64] ;  /* 0x0000002402007981 */ /* 0x000762000c1e1100 */
[----:B------:R-:W-:Y:S05]  /*2690*/  BRA `(.L_x_37341) ;  /* 0x0000000c004c7947 */ /* 0x000fea0003800000 */
.L_x_37338:
        /* <DEDUP_REMOVED lines=8> */
.L_x_37343:
[----:B------:R1:W5:Y:S01]  /*2720*/  LDG.E.U8 R0, desc[UR36][R2.64] ;  /* 0x0000002402007981 */ /* 0x000362000c1e1100 */
[----:B------:R-:W-:Y:S05]  /*2730*/  BRA `(.L_x_37341) ;  /* 0x0000000c00247947 */ /* 0x000fea0003800000 */
.L_x_37342:
[----:B------:R2:W5:Y:S01]  /*2740*/  LDG.E.U16 R0, desc[UR36][R2.64] ;  /* 0x0000002402007981 */ /* 0x000562000c1e1500 */
[----:B------:R-:W-:Y:S05]  /*2750*/  BRA `(.L_x_37341) ;  /* 0x0000000c001c7947 */ /* 0x000fea0003800000 */
.L_x_37337:
        /* <DEDUP_REMOVED lines=9> */
.L_x_37345:
[----:B------:R-:W2:Y:S02]  /*27f0*/  LDG.E.U16 R4, desc[UR36][R2.64] ;  /* 0x0000002402047981 */ /* 0x000ea4000c1e1500 */
[----:B--2---:R-:W-:-:S06]  /*2800*/  HADD2.F32 R4, -RZ, R4.H0_H0 ;  /* 0x20000004ff047230 */ /* 0x004fcc0000004100 */
[----:B------:R-:W0:Y:S02]  /*2810*/  F2I.FTZ.TRUNC.NTZ R4, R4 ;  /* 0x0000000400047305 */ /* 0x000e24000021f100 */
[----:B0-----:R-:W-:Y:S01]  /*2820*/  PRMT R0, R4, 0x7610, R0 ;  /* 0x0000761004007816 */ /* 0x001fe20000000000 */
[----:B------:R-:W-:Y:S06]  /*2830*/  BRA `(.L_x_37341) ;  /* 0x0000000800e47947 */ /* 0x000fec0003800000 */
.L_x_37344:
        /* <DEDUP_REMOVED lines=9> */
.L_x_37347:
[----:B------:R-:W2:Y:S02]  /*28d0*/  LDG.E.U16 R2, desc[UR36][R2.64] ;  /* 0x0000002402027981 */ /* 0x000ea4000c1e1500 */
[----:B--2---:R-:W-:-:S06]  /*28e0*/  HADD2.F32 R4, -RZ, R2.H0_H0 ;  /* 0x20000002ff047230 */ /* 0x004fcc0000004100 */
[----:B------:R-:W0:Y:S02]  /*28f0*/  F2I.FTZ.TRUNC.NTZ R4, R4 ;  /* 0x0000000400047305 */ /* 0x000e24000021f100 */
[----:B0-----:R-:W-:Y:S01]  /*2900*/  PRMT R0, R4, 0x7610, R0 ;  /* 0x0000761004007816 */ /* 0x001fe20000000000 */
[----:B------:R-:W-:Y:S06]  /*2910*/  BRA `(.L_x_37341) ;  /* 0x0000000800ac7947 */ /* 0x000fec0003800000 */
.L_x_37346:
[----:B------:R-:W2:Y:S02]  /*2920*/  LDG.E.64 R2, desc[UR36][R2.64] ;  /* 0x0000002402027981 */ /* 0x000ea4000c1e1b00 */
[----:B--2---:R0:W1:Y:S02]  /*2930*/  F2I.F64.TRUNC R0, R2 ;  /* 0x0000000200007311 */ /* 0x004064000030d100 */
[----:B01----:R-:W-:Y:S05]  /*2940*/  BRA `(.L_x_37341) ;  /* 0x0000000800a07947 */ /* 0x003fea0003800000 */
.L_x_37336:
        /* <DEDUP_REMOVED lines=12> */
.L_x_37350:
[----:B------:R-:W2:Y:S02]  /*2a10*/  LDG.E.64 R2, desc[UR36][R2.64] ;  /* 0x0000002402027981 */ /* 0x000ea4000c1e1b00 */
[----:B--2---:R0:W1:Y:S02]  /*2a20*/  F2I.F64.TRUNC R0, R2 ;  /* 0x0000000200007311 */ /* 0x004064000030d100 */
[----:B01----:R-:W-:Y:S05]  /*2a30*/  BRA `(.L_x_37341) ;  /* 0x0000000800647947 */ /* 0x003fea0003800000 */
.L_x_37349:
        /* <DEDUP_REMOVED lines=27> */
.L_x_37352:
        /* <DEDUP_REMOVED lines=14> */
.L_x_37351:
[----:B------:R-:W2:Y:S02]  /*2cd0*/  LDG.E.U16 R4, desc[UR36][R2.64] ;  /* 0x0000002402047981 */ /* 0x000ea4000c1e1500 */
[----:B--2---:R-:W-:-:S06]  /*2ce0*/  IMAD.U32 R4, R4, 0x10000, RZ ;  /* 0x0001000004047824 */ /* 0x004fcc00078e00ff */
[----:B------:R-:W0:Y:S02]  /*2cf0*/  F2I.FTZ.TRUNC.NTZ R4, R4 ;  /* 0x0000000400047305 */ /* 0x000e24000021f100 */
[----:B0-----:R-:W-:Y:S01]  /*2d00*/  PRMT R0, R4, 0x7610, R0 ;  /* 0x0000761004007816 */ /* 0x001fe20000000000 */
[----:B------:R-:W-:Y:S06]  /*2d10*/  BRA `(.L_x_37341) ;  /* 0x0000000400ac7947 */ /* 0x000fec0003800000 */
.L_x_37348:
        /* <DEDUP_REMOVED lines=10> */
.L_x_37355:
        /* <DEDUP_REMOVED lines=21> */
.L_x_37359:
[----:B------:R-:W-:Y:S05]  /*2f10*/  BSYNC.RECONVERGENT B1 ;  /* 0x0000000000017941 */ /* 0x000fea0003800200 */
.L_x_37358:
[----:B------:R-:W-:Y:S01]  /*2f20*/  IMAD.SHL.U32 R0, R0, 0x100000, RZ ;  /* 0x0010000000007824 */ /* 0x000fe200078e00ff */
[----:B------:R-:W-:-:S04]  /*2f30*/  LEA R2, R2, 0x3b800000, 0x17 ;  /* 0x3b80000002027811 */ /* 0x000fc800078eb8ff */
[----:B------:R-:W-:-:S07]  /*2f40*/  LOP3.LUT R4, R2, R0, R7, 0xfe, !PT ;  /* 0x0000000002047212 */ /* 0x000fce00078efe07 */
.L_x_37357:
[----:B------:R-:W-:Y:S05]  /*2f50*/  BSYNC.RECONVERGENT B0 ;  /* 0x0000000000007941 */ /* 0x000fea0003800200 */
.L_x_37356:
[----:B------:R-:W0:Y:S02]  /*2f60*/  F2I.FTZ.TRUNC.NTZ R4, R4 ;  /* 0x0000000400047305 */ /* 0x000e24000021f100 */
[----:B0-----:R-:W-:Y:S01]  /*2f70*/  PRMT R0, R4, 0x7610, R0 ;  /* 0x0000761004007816 */ /* 0x001fe20000000000 */
[----:B------:R-:W-:Y:S06]  /*2f80*/  BRA `(.L_x_37341) ;  /* 0x0000000400107947 */ /* 0x000fec0003800000 */
.L_x_37354:
        /* <DEDUP_REMOVED lines=21> */
.L_x_37363:
[----:B------:R-:W-:Y:S05]  /*30e0*/  BSYNC.RECONVERGENT B1 ;  /* 0x0000000000017941 */ /* 0x000fea0003800200 */
.L_x_37362:
[----:B------:R-:W-:Y:S01]  /*30f0*/  IMAD.SHL.U32 R0, R0, 0x200000, RZ ;  /* 0x0020000000007824 */ /* 0x000fe200078e00ff */
[----:B------:R-:W-:-:S04]  /*3100*/  LEA R2, R2, 0x37800000, 0x17 ;  /* 0x3780000002027811 */ /* 0x000fc800078eb8ff */
[----:B------:R-:W-:-:S07]  /*3110*/  LOP3.LUT R4, R2, R0, R7, 0xfe, !PT ;  /* 0x0000000002047212 */ /* 0x000fce00078efe07 */
.L_x_37361:
[----:B------:R-:W-:Y:S05]  /*3120*/  BSYNC.RECONVERGENT B0 ;  /* 0x0000000000007941 */ /* 0x000fea0003800200 */
.L_x_37360:
[----:B------:R-:W0:Y:S02]  /*3130*/  F2I.FTZ.TRUNC.NTZ R4, R4 ;  /* 0x0000000400047305 */ /* 0x000e24000021f100 */
[----:B0-----:R-:W-:Y:S01]  /*3140*/  PRMT R0, R4, 0x7610, R0 ;  /* 0x0000761004007816 */ /* 0x001fe20000000000 */
[----:B------:R-:W-:Y:S06]  /*3150*/  BRA `(.L_x_37341) ;  /* 0x00000000009c7947 */ /* 0x000fec0003800000 */
.L_x_37353:
[----:B------:R-:W-:-:S09]  /*3160*/  UISETP.NE.AND UP0, UPT, UR4, 0x1c, UPT ;  /* 0x0000001c0400788c */ /* 0x000fd2000bf05270 */
[----:B------:R-:W-:Y:S05]  /*3170*/  BRA.U !UP0, `(.L_x_37364) ;  /* 0x0000000108907547 */ /* 0x000fea000b800000 */
[----:B------:R-:W-:-:S09]  /*3180*/  UISETP.NE.AND UP0, UPT, UR4, 0x1d, UPT ;  /* 0x0000001d0400788c */ /* 0x000fd2000bf05270 */
[----:B------:R-:W-:Y:S05]  /*3190*/  BRA.U !UP0, `(.L_x_37365) ;  /* 0x0000000108807547 */ /* 0x000fea000b800000 */
[----:B------:R-:W-:-:S09]  /*31a0*/  UISETP.NE.AND UP0, UPT, UR4, 0x2c, UPT ;  /* 0x0000002c0400788c */ /* 0x000fd2000bf05270 */
[----:B------:R-:W-:Y:S05]  /*31b0*/  BRA.U !UP0, `(.L_x_37366) ;  /* 0x0000000108487547 */ /* 0x000fea000b800000 */
.L_x_37340:
        /* <DEDUP_REMOVED lines=16> */
.L_x_37367:
[----:B------:R-:W-:Y:S01]  /*32c0*/  PRMT R0, RZ, 0x7610, R0 ;  /* 0x00007610ff007816 */ /* 0x000fe20000000000 */
[----:B------:R-:W-:Y:S06]  /*32d0*/  BRA `(.L_x_37341) ;  /* 0x00000000003c7947 */ /* 0x000fec0003800000 */
.L_x_37366:
        /* <DEDUP_REMOVED lines=8> */
.L_x_37369:
[----:B------:R-:W-:Y:S05]  /*3360*/  BSYNC.RECONVERGENT B0 ;  /* 0x0000000000007941 */ /* 0x000fea0003800200 */
.L_x_37368:
[----:B------:R-:W0:Y:S02]  /*3370*/  F2I.FTZ.TRUNC.NTZ R4, R4 ;  /* 0x0000000400047305 */ /* 0x000e24000021f100 */
[----:B0-----:R-:W-:Y:S01]  /*3380*/  PRMT R0, R4, 0x7610, R0 ;  /* 0x0000761004007816 */ /* 0x001fe20000000000 */
[----:B------:R-:W-:Y:S06]  /*3390*/  BRA `(.L_x_37341) ;  /* 0x00000000000c7947 */ /* 0x000fec0003800000 */
.L_x_37365:
[----:B------:R0:W5:Y:S01]  /*33a0*/  LDG.E.U8 R0, desc[UR36][R2.64] ;  /* 0x0000002402007981 */ /* 0x000162000c1e1100 */
[----:B------:R-:W-:Y:S05]  /*33b0*/  BRA `(.L_x_37341) ;  /* 0x0000000000047947 */ /* 0x000fea0003800000 */
.L_x_37364:
[----:B------:R0:W5:Y:S02]  /*33c0*/  LDG.E.U8 R0, desc[UR36][R2.64] ;  /* 0x0000002402007981 */ /* 0x000164000c1e1100 */
.L_x_37341:
[----:B------:R-:W0:Y:S01]  /*33d0*/  LDCU.64 UR6, c[0x0][0x5e8] ;  /* 0x0000bd00ff0677ac */ /* 0x000e220008000a00 */
[----:B-1---5:R-:W-:Y:S02]  /*33e0*/  PRMT R0, R0, 0x8880, RZ ;  /* 0x0000888000007816 */ /* 0x022fe400000000ff */
[----:B----4-:R-:W-:Y:S01]  /*33f0*/  PRMT R4, R19, 0x8880, RZ ;  /* 0x0000888013047816 */ /* 0x010fe200000000ff */
[----:B------:R-:W-:Y:S01]  /*3400*/  UPRMT UR4, UR43, 0x9910, URZ ;  /* 0x000099102b047896 */ /* 0x000fe200080000ff */
[----:B------:R-:W-:Y:S02]  /*3410*/  PRMT R0, R0, 0x7710, RZ ;  /* 0x0000771000007816 */ /* 0x000fe400000000ff */
[----:B------:R-:W-:Y:S01]  /*3420*/  PRMT R4, R4, 0x7710, RZ ;  /* 0x0000771004047816 */ /* 0x000fe200000000ff */
[----:B------:R-:W-:-:S03]  /*3430*/  UISETP.GT.AND UP0, UPT, UR4, 0x9, UPT ;  /* 0x000000090400788c */ /* 0x000fc6000bf04270 */
[----:B------:R-:W-:-:S04]  /*3440*/  VIMNMX.S16x2 R0, PT, PT, R4, R0, !PT ;  /* 0x0000000004007248 */ /* 0x000fc80007fe0300 */
        /* <DEDUP_REMOVED lines=14> */
.L_x_37373:
[----:B------:R1:W-:Y:S01]  /*3530*/  STG.E.U8 desc[UR36][R2.64], R9 ;  /* 0x0000000902007986 */ /* 0x0003e2000c101124 */
[----:B------:R-:W-:Y:S05]  /*3540*/  BRA `(.L_x_37375) ;  /* 0x0000000c00507947 */ /* 0x000fea0003800000 */
.L_x_37372:
        /* <DEDUP_REMOVED lines=10> */
.L_x_37377:
[----:B------:R-:W-:-:S05]  /*35f0*/  PRMT R5, R9, 0x9910, RZ ;  /* 0x0000991009057816 */ /* 0x000fca00000000ff */
[----:B------:R3:W-:Y:S01]  /*3600*/  STG.E desc[UR36][R2.64], R5 ;  /* 0x0000000502007986 */ /* 0x0007e2000c101924 */
[----:B------:R-:W-:Y:S05]  /*3610*/  BRA `(.L_x_37375) ;  /* 0x0000000c001c7947 */ /* 0x000fea0003800000 */
.L_x_37376:
[----:B------:R2:W-:Y:S01]  /*3620*/  STG.E.U16 desc[UR36][R2.64], R9 ;  /* 0x0000000902007986 */ /* 0x0005e2000c101524 */
[----:B------:R-:W-:Y:S05]  /*3630*/  BRA `(.L_x_37375) ;  /* 0x0000000c00147947 */ /* 0x000fea0003800000 */
.L_x_37371:
        /* <DEDUP_REMOVED lines=9> */
.L_x_37379:
[----:B------:R-:W0:Y:S02]  /*36d0*/  I2F.S16 R0, R9 ;  /* 0x0000000900007306 */ /* 0x000e240000101400 */
[----:B0-----:R-:W-:-:S05]  /*36e0*/  F2FP.F16.F32.PACK_AB R0, RZ, R0 ;  /* 0x00000000ff00723e */ /* 0x001fca00000000ff */
[----:B------:R0:W-:Y:S01]  /*36f0*/  STG.E.U16 desc[UR36][R2.64], R0 ;  /* 0x0000000002007986 */ /* 0x0001e2000c101524 */
[----:B------:R-:W-:Y:S05]  /*3700*/  BRA `(.L_x_37375) ;  /* 0x0000000800e07947 */ /* 0x000fea0003800000 */
.L_x_37378:
        /* <DEDUP_REMOVED lines=10> */
.L_x_37381:
[----:B------:R-:W0:Y:S02]  /*37b0*/  I2F.S16 R9, R9 ;  /* 0x0000000900097306 */ /* 0x000e240000101400 */
[----:B0-----:R-:W-:-:S04]  /*37c0*/  F2FP.F16.F32.PACK_AB R5, RZ, R9 ;  /* 0x00000009ff05723e */ /* 0x001fc800000000ff */
[----:B------:R-:W-:-:S05]  /*37d0*/  PRMT R5, R5, 0x5410, RZ ;  /* 0x0000541005057816 */ /* 0x000fca00000000ff */
[----:B------:R0:W-:Y:S01]  /*37e0*/  STG.E desc[UR36][R2.64], R5 ;  /* 0x0000000502007986 */ /* 0x0001e2000c101924 */
[----:B------:R-:W-:Y:S05]  /*37f0*/  BRA `(.L_x_37375) ;  /* 0x0000000800a47947 */ /* 0x000fea0003800000 */
.L_x_37380:
[----:B------:R-:W0:Y:S02]  /*3800*/  I2F.F64.S16 R4, R9 ;  /* 0x0000000900047312 */ /* 0x000e240000101c00 */
[----:B0-----:R0:W-:Y:S01]  /*3810*/  STG.E.64 desc[UR36][R2.64], R4 ;  /* 0x0000000402007986 */ /* 0x0011e2000c101b24 */
[----:B------:R-:W-:Y:S05]  /*3820*/  BRA `(.L_x_37375) ;  /* 0x0000000800987947 */ /* 0x000fea0003800000 */
.L_x_37370:
        /* <DEDUP_REMOVED lines=13> */
.L_x_37384:
[----:B------:R-:W-:Y:S01]  /*3900*/  CS2R R6, SRZ ;  /* 0x0000000000067805 */ /* 0x000fe2000001ff00 */
[----:B------:R-:W0:Y:S04]  /*3910*/  I2F.F64.S16 R4, R9 ;  /* 0x0000000900047312 */ /* 0x000e280000101c00 */
[----:B0-----:R0:W-:Y:S01]  /*3920*/  STG.E.128 desc[UR36][R2.64], R4 ;  /* 0x0000000402007986 */ /* 0x0011e2000c101d24 */
[----:B------:R-:W-:Y:S05]  /*3930*/  BRA `(.L_x_37375) ;  /* 0x0000000800547947 */ /* 0x000fea0003800000 */
.L_x_37383:
        /* <DEDUP_REMOVED lines=19> */
.L_x_37388:
[----:B------:R-:W-:Y:S05]  /*3a70*/  BSYNC.RECONVERGENT B0 ;  /* 0x0000000000007941 */ /* 0x000fea0003800200 */
.L_x_37387:
[----:B------:R-:W-:-:S05]  /*3a80*/  LOP3.LUT R5, R0, 0x80, R5, 0xf8, !PT ;  /* 0x0000008000057812 */ /* 0x000fca00078ef805 */
[----:B------:R0:W-:Y:S01]  /*3a90*/  STG.E.U8 desc[UR36][R2.64], R5 ;  /* 0x0000000502007986 */ /* 0x0001e2000c101124 */
[----:B------:R-:W-:Y:S05]  /*3aa0*/  BRA `(.L_x_37375) ;  /* 0x0000000400f87947 */ /* 0x000fea0003800000 */
.L_x_37386:
        /* <DEDUP_REMOVED lines=15> */
.L_x_37390:
[----:B------:R-:W-:Y:S05]  /*3ba0*/  BSYNC.RECONVERGENT B0 ;  /* 0x0000000000007941 */ /* 0x000fea0003800200 */
.L_x_37389:
[----:B------:R-:W-:-:S05]  /*3bb0*/  LOP3.LUT R5, R0, 0x80, R5, 0xf8, !PT ;  /* 0x0000008000057812 */ /* 0x000fca00078ef805 */
[----:B------:R0:W-:Y:S01]  /*3bc0*/  STG.E.U8 desc[UR36][R2.64], R5 ;  /* 0x0000000502007986 */ /* 0x0001e2000c101124 */
[----:B------:R-:W-:Y:S05]  /*3bd0*/  BRA `(.L_x_37375) ;  /* 0x0000000400ac7947 */ /* 0x000fea0003800000 */
.L_x_37385:
[----:B------:R-:W0:Y:S02]  /*3be0*/  I2F.S16 R0, R9 ;  /* 0x0000000900007306 */ /* 0x000e240000101400 */
[----:B0-----:R-:W-:-:S05]  /*3bf0*/  F2FP.BF16.F32.PACK_AB R0, RZ, R0 ;  /* 0x00000000ff00723e */ /* 0x001fca00000010ff */
[----:B------:R0:W-:Y:S01]  /*3c00*/  STG.E.U16 desc[UR36][R2.64], R0 ;  /* 0x0000000002007986 */ /* 0x0001e2000c101524 */
[----:B------:R-:W-:Y:S05]  /*3c10*/  BRA `(.L_x_37375) ;  /* 0x00000004009c7947 */ /* 0x000fea0003800000 */
.L_x_37382:
        /* <DEDUP_REMOVED lines=10> */
.L_x_37393:
        /* <DEDUP_REMOVED lines=13> */
.L_x_37396:
[----:B------:R-:W-:-:S04]  /*3d90*/  SHF.R.U32.HI R0, RZ, 0x14, R5 ;  /* 0x00000014ff007819 */ /* 0x000fc80000011605 */
[----:B------:R-:W-:-:S04]  /*3da0*/  LOP3.LUT R0, R0, 0x1, RZ, 0xc0, !PT ;  /* 0x0000000100007812 */ /* 0x000fc800078ec0ff */
[----:B------:R-:W-:-:S04]  /*3db0*/  IADD3 R0, PT, PT, R5, 0x487ffff, R0 ;  /* 0x0487ffff05007810 */ /* 0x000fc80007ffe000 */
[----:B------:R-:W-:-:S04]  /*3dc0*/  SHF.R.U32.HI R0, RZ, 0x14, R0 ;  /* 0x00000014ff007819 */ /* 0x000fc80000011600 */
[----:B------:R-:W-:-:S07]  /*3dd0*/  LOP3.LUT R4, R0, 0xff, RZ, 0xc0, !PT ;  /* 0x000000ff00047812 */ /* 0x000fce00078ec0ff */
.L_x_37397:
[----:B------:R-:W-:-:S04]  /*3de0*/  SHF.R.U32.HI R5, RZ, 0x18, R5 ;  /* 0x00000018ff057819 */ /* 0x000fc80000011605 */
[----:B------:R-:W-:-:S04]  /*3df0*/  LOP3.LUT R4, R4, 0x80, R5, 0xf8, !PT ;  /* 0x0000008004047812 */ /* 0x000fc800078ef805 */
[----:B------:R-:W-:-:S07]  /*3e00*/  PRMT R0, R4, 0x7610, R0 ;  /* 0x0000761004007816 */ /* 0x000fce0000000000 */
.L_x_37395:
[----:B------:R-:W-:Y:S05]  /*3e10*/  BSYNC.RECONVERGENT B0 ;  /* 0x0000000000007941 */ /* 0x000fea0003800200 */
.L_x_37394:
[----:B------:R0:W-:Y:S01]  /*3e20*/  STG.E.U8 desc[UR36][R2.64], R0 ;  /* 0x0000000002007986 */ /* 0x0001e2000c101124 */
[----:B------:R-:W-:Y:S05]  /*3e30*/  BRA `(.L_x_37375) ;  /* 0x0000000400147947 */ /* 0x000fea0003800000 */
.L_x_37392:
        /* <DEDUP_REMOVED lines=13> */
.L_x_37400:
[----:B------:R-:W-:-:S04]  /*3f10*/  SHF.R.U32.HI R0, RZ, 0x15, R5 ;  /* 0x00000015ff007819 */ /* 0x000fc80000011605 */
[----:B------:R-:W-:-:S04]  /*3f20*/  LOP3.LUT R0, R0, 0x1, RZ, 0xc0, !PT ;  /* 0x0000000100007812 */ /* 0x000fc800078ec0ff */
[----:B------:R-:W-:-:S04]  /*3f30*/  IADD3 R0, PT, PT, R5, 0x88fffff, R0 ;  /* 0x088fffff05007810 */ /* 0x000fc80007ffe000 */
[----:B------:R-:W-:-:S04]  /*3f40*/  SHF.R.U32.HI R0, RZ, 0x15, R0 ;  /* 0x00000015ff007819 */ /* 0x000fc80000011600 */
[----:B------:R-:W-:-:S07]  /*3f50*/  LOP3.LUT R4, R0, 0xff, RZ, 0xc0, !PT ;  /* 0x000000ff00047812 */ /* 0x000fce00078ec0ff */
.L_x_37401:
[----:B------:R-:W-:-:S04]  /*3f60*/  SHF.R.U32.HI R5, RZ, 0x18, R5 ;  /* 0x00000018ff057819 */ /* 0x000fc80000011605 */
[----:B------:R-:W-:-:S04]  /*3f70*/  LOP3.LUT R4, R4, 0x80, R5, 0xf8, !PT ;  /* 0x0000008004047812 */ /* 0x000fc800078ef805 */
[----:B------:R-:W-:-:S07]  /*3f80*/  PRMT R0, R4, 0x7610, R0 ;  /* 0x0000761004007816 */ /* 0x000fce0000000000 */
.L_x_37399:
[----:B------:R-:W-:Y:S05]  /*3f90*/  BSYNC.RECONVERGENT B0 ;  /* 0x0000000000007941 */ /* 0x000fea0003800200 */
.L_x_37398:
[----:B------:R0:W-:Y:S01]  /*3fa0*/  STG.E.U8 desc[UR36][R2.64], R0 ;  /* 0x0000000002007986 */ /* 0x0001e2000c101124 */
[----:B------:R-:W-:Y:S05]  /*3fb0*/  BRA `(.L_x_37375) ;  /* 0x0000000000b47947 */ /* 0x000fea0003800000 */
.L_x_37391:
[----:B------:R-:W-:-:S09]  /*3fc0*/  UISETP.NE.AND UP0, UPT, UR4, 0x1c, UPT ;  /* 0x0000001c0400788c */ /* 0x000fd2000bf05270 */
[----:B------:R-:W-:Y:S05]  /*3fd0*/  BRA.U !UP0, `(.L_x_37402) ;  /* 0x0000000108a47547 */ /* 0x000fea000b800000 */
[----:B------:R-:W-:-:S09]  /*3fe0*/  UISETP.NE.AND UP0, UPT, UR4, 0x1d, UPT ;  /* 0x0000001d0400788c */ /* 0x000fd2000bf05270 */
[----:B------:R-:W-:Y:S05]  /*3ff0*/  BRA.U !UP0, `(.L_x_37403) ;  /* 0x00000001088c7547 */ /* 0x000fea000b800000 */
[----:B------:R-:W-:-:S09]  /*4000*/  UISETP.NE.AND UP0, UPT, UR4, 0x2c, UPT ;  /* 0x0000002c0400788c */ /* 0x000fd2000bf05270 */
[----:B------:R-:W-:Y:S05]  /*4010*/  BRA.U !UP0, `(.L_x_37404) ;  /* 0x0000000108447547 */ /* 0x000fea000b800000 */
.L_x_37374:
        /* <DEDUP_REMOVED lines=16> */
.L_x_37405:
[----:B------:R-:W-:Y:S05]  /*4120*/  BRA `(.L_x_37375) ;  /* 0x0000000000587947 */ /* 0x000fea0003800000 */
.L_x_37404:
        /* <DEDUP_REMOVED lines=16> */
.L_x_37403:
[----:B------:R-:W-:-:S04]  /*4230*/  PRMT R4, R9, 0x9910, RZ ;  /* 0x0000991009047816 */ /* 0x000fc800000000ff */
[----:B------:R-:W-:-:S05]  /*4240*/  SHF.R.S32.HI R5, RZ, 0x1f, R4 ;  /* 0x0000001fff057819 */ /* 0x000fca0000011404 */
[----:B------:R0:W-:Y:S01]  /*4250*/  STG.E.64 desc[UR36][R2.64], R4 ;  /* 0x0000000402007986 */ /* 0x0001e2000c101b24 */
[----:B------:R-:W-:Y:S05]  /*4260*/  BRA `(.L_x_37375) ;  /* 0x0000000000087947 */ /* 0x000fea0003800000 */
.L_x_37402:
[----:B------:R-:W-:-:S05]  /*4270*/  PRMT R5, R9, 0x9910, RZ ;  /* 0x0000991009057816 */ /* 0x000fca00000000ff */
[----:B------:R0:W-:Y:S02]  /*4280*/  STG.E desc[UR36][R2.64], R5 ;  /* 0x0000000502007986 */ /* 0x0001e4000c101924 */
.L_x_37375:
[----:B------:R-:W-:-:S07]  /*4290*/  VIADD R17, R17, 0x80 ;  /* 0x0000008011117836 */ /* 0x000fce0000000000 */
.L_x_37300:
[----:B------:R-:W-:Y:S05]  /*42a0*/  BSYNC.RECONVERGENT B6 ;  /* 0x0000000000067941 */ /* 0x000fea0003800200 */
.L_x_37299:
        /* <DEDUP_REMOVED lines=358> */
.L_x_37408:
        /* <DEDUP_REMOVED lines=16> */
.L_x_37412:
[----:B------:R0:W5:Y:S01]  /*5a10*/  LDG.E.U8 R19, desc[UR36][R2.64] ;  /* 0x0000002402137981 */ /* 0x000162000c1e1100 */
[----:B------:R-:W-:Y:S05]  /*5a20*/  BRA `(.L_x_37414) ;  /* 0x0000000c004c7947 */ /* 0x000fea0003800000 */
.L_x_37411:
        /* <DEDUP_REMOVED lines=8> */
.L_x_37416:
[----:B------:R4:W5:Y:S01]  /*5ab0*/  LDG.E.U8 R19, desc[UR36][R2.64] ;  /* 0x0000002402137981 */ /* 0x000962000c1e1100 */
[----:B------:R-:W-:Y:S05]  /*5ac0*/  BRA `(.L_x_37414) ;  /* 0x0000000c00247947 */ /* 0x000fea0003800000 */
.L_x_37415:
[----:B------:R3:W5:Y:S01]  /*5ad0*/  LDG.E.U16 R19, desc[UR36][R2.64] ;  /* 0x0000002402137981 */ /* 0x000762000c1e1500 */
[----:B------:R-:W-:Y:S05]  /*5ae0*/  BRA `(.L_x_37414) ;  /* 0x0000000c001c7947 */ /* 0x000fea0003800000 */
.L_x_37410:
        /* <DEDUP_REMOVED lines=9> */
.L_x_37418:
[----:B------:R-:W2:Y:S02]  /*5b80*/  LDG.E.U16 R0, desc[UR36][R2.64] ;  /* 0x0000002402007981 */ /* 0x000ea4000c1e1500 */
[----:B--2---:R-:W-:-:S06]  /*5b90*/  HADD2.F32 R0, -RZ, R0.H0_H0 ;  /* 0x20000000ff007230 */ /* 0x004fcc0000004100 */
[----:B------:R-:W0:Y:S02]  /*5ba0*/  F2I.FTZ.TRUNC.NTZ R0, R0 ;  /* 0x0000000000007305 */ /* 0x000e24000021f100 */
[----:B0-----:R-:W-:Y:S01]  /*5bb0*/  PRMT R19, R0, 0x7610, R19 ;  /* 0x0000761000137816 */ /* 0x001fe20000000013 */
[----:B------:R-:W-:Y:S06]  /*5bc0*/  BRA `(.L_x_37414) ;  /* 0x0000000800e47947 */ /* 0x000fec0003800000 */
.L_x_37417:
        /* <DEDUP_REMOVED lines=9> */
.L_x_37420:
[----:B------:R-:W2:Y:S02]  /*5c60*/  LDG.E.U16 R2, desc[UR36][R2.64] ;  /* 0x0000002402027981 */ /* 0x000ea4000c1e1500 */
[----:B--2---:R-:W-:-:S06]  /*5c70*/  HADD2.F32 R0, -RZ, R2.H0_H0 ;  /* 0x20000002ff007230 */ /* 0x004fcc0000004100 */
[----:B------:R-:W0:Y:S02]  /*5c80*/  F2I.FTZ.TRUNC.NTZ R0, R0 ;  /* 0x0000000000007305 */ /* 0x000e24000021f100 */
[----:B0-----:R-:W-:Y:S01]  /*5c90*/  PRMT R19, R0, 0x7610, R19 ;  /* 0x0000761000137816 */ /* 0x001fe20000000013 */
[----:B------:R-:W-:Y:S06]  /*5ca0*/  BRA `(.L_x_37414) ;  /* 0x0000000800ac7947 */ /* 0x000fec0003800000 */
.L_x_37419:
[----:B------:R-:W2:Y:S02]  /*5cb0*/  LDG.E.64 R2, desc[UR36][R2.64] ;  /* 0x0000002402027981 */ /* 0x000ea4000c1e1b00 */
[----:B--2---:R0:W1:Y:S02]  /*5cc0*/  F2I.F64.TRUNC R19, R2 ;  /* 0x0000000200137311 */ /* 0x004064000030d100 */
[----:B01----:R-:W-:Y:S05]  /*5cd0*/  BRA `(.L_x_37414) ;  /* 0x0000000800a07947 */ /* 0x003fea0003800000 */
.L_x_37409:
        /* <DEDUP_REMOVED lines=12> */
.L_x_37423:
[----:B------:R-:W2:Y:S02]  /*5da0*/  LDG.E.64 R2, desc[UR36][R2.64] ;  /* 0x0000002402027981 */ /* 0x000ea4000c1e1b00 */
[----:B--2---:R3:W4:Y:S02]  /*5db0*/  F2I.F64.TRUNC R19, R2 ;  /* 0x0000000200137311 */ /* 0x004724000030d100 */
[----:B---34-:R-:W-:Y:S05]  /*5dc0*/  BRA `(.L_x_37414) ;  /* 0x0000000800647947 */ /* 0x018fea0003800000 */
.L_x_37422:
        /* <DEDUP_REMOVED lines=27> */
.L_x_37425:
        /* <DEDUP_REMOVED lines=14> */
.L_x_37424:
[----:B------:R-:W2:Y:S02]  /*6060*/  LDG.E.U16 R0, desc[UR36][R2.64] ;  /* 0x0000002402007981 */ /* 0x000ea4000c1e1500 */
[----:B--2---:R-:W-:-:S06]  /*6070*/  IMAD.U32 R0, R0, 0x10000, RZ ;  /* 0x0001000000007824 */ /* 0x004fcc00078e00ff */
[----:B------:R-:W0:Y:S02]  /*6080*/  F2I.FTZ.TRUNC.NTZ R0, R0 ;  /* 0x0000000000007305 */ /* 0x000e24000021f100 */
[----:B0-----:R-:W-:Y:S01]  /*6090*/  PRMT R19, R0, 0x7610, R19 ;  /* 0x0000761000137816 */ /* 0x001fe20000000013 */
[----:B------:R-:W-:Y:S06]  /*60a0*/  BRA `(.L_x_37414) ;  /* 0x0000000400ac7947 */ /* 0x000fec0003800000 */
.L_x_37421:
        /* <DEDUP_REMOVED lines=10> */
.L_x_37428:
        /* <DEDUP_REMOVED lines=21> */
.L_x_37432:
[----:B------:R-:W-:Y:S05]  /*62a0*/  BSYNC.RECONVERGENT B1 ;  /* 0x0000000000017941 */ /* 0x000fea0003800200 */
.L_x_37431:
[----:B------:R-:W-:Y:S01]  /*62b0*/  IMAD.SHL.U32 R0, R0, 0x100000, RZ ;  /* 0x0010000000007824 */ /* 0x000fe200078e00ff */
[----:B------:R-:W-:-:S04]  /*62c0*/  LEA R2, R2, 0x3b800000, 0x17 ;  /* 0x3b80000002027811 */ /* 0x000fc800078eb8ff */
[----:B------:R-:W-:-:S07]  /*62d0*/  LOP3.LUT R0, R2, R0, R7, 0xfe, !PT ;  /* 0x0000000002007212 */ /* 0x000fce00078efe07 */
.L_x_37430:
[----:B------:R-:W-:Y:S05]  /*62e0*/  BSYNC.RECONVERGENT B0 ;  /* 0x0000000000007941 */ /* 0x000fea0003800200 */
.L_x_37429:
[----:B------:R-:W0:Y:S02]  /*62f0*/  F2I.FTZ.TRUNC.NTZ R0, R0 ;  /* 0x0000000000007305 */ /* 0x000e24000021f100 */
[----:B0-----:R-:W-:Y:S01]  /*6300*/  PRMT R19, R0, 0x7610, R19 ;  /* 0x0000761000137816 */ /* 0x001fe20000000013 */
[----:B------:R-:W-:Y:S06]  /*6310*/  BRA `(.L_x_37414) ;  /* 0x0000000400107947 */ /* 0x000fec0003800000 */
.L_x_37427:
        /* <DEDUP_REMOVED lines=21> */
.L_x_37436:
[----:B------:R-:W-:Y:S05]  /*6470*/  BSYNC.RECONVERGENT B1 ;  /* 0x0000000000017941 */ /* 0x000fea0003800200 */
.L_x_37435:
[----:B------:R-:W-:Y:S01]  /*6480*/  IMAD.SHL.U32 R0, R0, 0x200000, RZ ;  /* 0x0020000000007824 */ /* 0x000fe200078e00ff */
[----:B------:R-:W-:-:S04]  /*6490*/  LEA R2, R2, 0x37800000, 0x17 ;  /* 0x3780000002027811 */ /* 0x000fc800078eb8ff */
[----:B------:R-:W-:-:S07]  /*64a0*/  LOP3.LUT R0, R2, R0, R7, 0xfe, !PT ;  /* 0x0000000002007212 */ /* 0x000fce00078efe07 */
.L_x_37434:
[----:B------:R-:W-:Y:S05]  /*64b0*/  BSYNC.RECONVERGENT B0 ;  /* 0x0000000000007941 */ /* 0x000fea0003800200 */
.L_x_37433:
[----:B------:R-:W0:Y:S02]  /*64c0*/  F2I.FTZ.TRUNC.NTZ R0, R0 ;  /* 0x0000000000007305 */ /* 0x000e24000021f100 */
[----:B0-----:R-:W-:Y:S01]  /*64d0*/  PRMT R19, R0, 0x7610, R19 ;  /* 0x0000761000137816 */ /* 0x001fe20000000013 */
[----:B------:R-:W-:Y:S06]  /*64e0*/  BRA `(.L_x_37414) ;  /* 0x00000000009c7947 */ /* 0x000fec0003800000 */
.L_x_37426:
        /* <DEDUP_REMOVED lines=14> */
.L_x_37440:
[----:B------:R-:W-:Y:S05]  /*65d0*/  BSYNC.RECONVERGENT B0 ;  /* 0x0000000000007941 */ /* 0x000fea0003800200 */
.L_x_37439:
[----:B------:R-:W0:Y:S02]  /*65e0*/  F2I.FTZ.TRUNC.NTZ R0, R0 ;  /* 0x0000000000007305 */ /* 0x000e24000021f100 */
[----:B0-----:R-:W-:Y:S01]  /*65f0*/  PRMT R19, R0, 0x7610, R19 ;  /* 0x0000761000137816 */ /* 0x001fe20000000013 */
[----:B------:R-:W-:Y:S06]  /*6600*/  BRA `(.L_x_37414) ;  /* 0x0000000000547947 */ /* 0x000fec0003800000 */
.L_x_37413:
        /* <DEDUP_REMOVED lines=16> */
.L_x_37441:
[----:B------:R-:W-:Y:S01]  /*6710*/  PRMT R19, RZ, 0x7610, R19 ;  /* 0x00007610ff137816 */ /* 0x000fe20000000013 */
[----:B------:R-:W-:Y:S06]  /*6720*/  BRA `(.L_x_37414) ;  /* 0x00000000000c7947 */ /* 0x000fec0003800000 */
.L_x_37438:
[----:B------:R1:W5:Y:S01]  /*6730*/  LDG.E.U8 R19, desc[UR36][R2.64] ;  /* 0x0000002402137981 */ /* 0x000362000c1e1100 */
[----:B------:R-:W-:Y:S05]  /*6740*/  BRA `(.L_x_37414) ;  /* 0x0000000000047947 */ /* 0x000fea0003800000 */
.L_x_37437:
[----:B------:R2:W5:Y:S02]  /*6750*/  LDG.E.U8 R19, desc[UR36][R2.64] ;  /* 0x0000002402137981 */ /* 0x000564000c1e1100 */
.L_x_37414:
        /* <DEDUP_REMOVED lines=16> */
.L_x_37445:
[----:B------:R3:W5:Y:S01]  /*6860*/  LDG.E.U8 R0, desc[UR36][R2.64] ;  /* 0x0000002402007981 */ /* 0x000762000c1e1100 */
[----:B------:R-:W-:Y:S05]  /*6870*/  BRA `(.L_x_37447) ;  /* 0x0000000c004c7947 */ /* 0x000fea0003800000 */
.L_x_37444:
        /* <DEDUP_REMOVED lines=8> */
.L_x_37449:
[----:B------:R2:W5:Y:S01]  /*6900*/  LDG.E.U8 R0, desc[UR36][R2.64] ;  /* 0x0000002402007981 */ /* 0x000562000c1e1100 */
[----:B------:R-:W-:Y:S05]  /*6910*/  BRA `(.L_x_37447) ;  /* 0x0000000c00247947 */ /* 0x000fea0003800000 */
.L_x_37448:
[----:B------:R0:W5:Y:S01]  /*6920*/  LDG.E.U16 R0, desc[UR36][R2.64] ;  /* 0x0000002402007981 */ /* 0x000162000c1e1500 */
[----:B------:R-:W-:Y:S05]  /*6930*/  BRA `(.L_x_37447) ;  /* 0x0000000c001c7947 */ /* 0x000fea0003800000 */
.L_x_37443:
        /* <DEDUP_REMOVED lines=9> */
.L_x_37451:
[----:B------:R-:W2:Y:S02]  /*69d0*/  LDG.E.U16 R4, desc[UR36][R2.64] ;  /* 0x0000002402047981 */ /* 0x000ea4000c1e1500 */
[----:B--2---:R-:W-:-:S06]  /*69e0*/  HADD2.F32 R4, -RZ, R4.H0_H0 ;  /* 0x20000004ff047230 */ /* 0x004fcc0000004100 */
[----:B------:R-:W0:Y:S02]  /*69f0*/  F2I.FTZ.TRUNC.NTZ R4, R4 ;  /* 0x0000000400047305 */ /* 0x000e24000021f100 */
[----:B0-----:R-:W-:Y:S01]  /*6a00*/  PRMT R0, R4, 0x7610, R0 ;  /* 0x0000761004007816 */ /* 0x001fe20000000000 */
[----:B------:R-:W-:Y:S06]  /*6a10*/  BRA `(.L_x_37447) ;  /* 0x0000000800e47947 */ /* 0x000fec0003800000 */
.L_x_37450:
        /* <DEDUP_REMOVED lines=9> */
.L_x_37453:
[----:B------:R-:W2:Y:S02]  /*6ab0*/  LDG.E.U16 R2, desc[UR36][R2.64] ;  /* 0x0000002402027981 */ /* 0x000ea4000c1e1500 */
[----:B--2---:R-:W-:-:S06]  /*6ac0*/  HADD2.F32 R4, -RZ, R2.H0_H0 ;  /* 0x20000002ff047230 */ /* 0x004fcc0000004100 */
[----:B------:R-:W0:Y:S02]  /*6ad0*/  F2I.FTZ.TRUNC.NTZ R4, R4 ;  /* 0x0000000400047305 */ /* 0x000e24000021f100 */
[----:B0-----:R-:W-:Y:S01]  /*6ae0*/  PRMT R0, R4, 0x7610, R0 ;  /* 0x0000761004007816 */ /* 0x001fe20000000000 */
[----:B------:R-:W-:Y:S06]  /*6af0*/  BRA `(.L_x_37447) ;  /* 0x0000000800ac7947 */ /* 0x000fec0003800000 */
.L_x_37452:
[----:B------:R-:W2:Y:S02]  /*6b00*/  LDG.E.64 R2, desc[UR36][R2.64] ;  /* 0x0000002402027981 */ /* 0x000ea4000c1e1b00 */
[----:B--2---:R0:W1:Y:S02]  /*6b10*/  F2I.F64.TRUNC R0, R2 ;  /* 0x0000000200007311 */ /* 0x004064000030d100 */
[----:B01----:R-:W-:Y:S05]  /*6b20*/  BRA `(.L_x_37447) ;  /* 0x0000000800a07947 */ /* 0x003fea0003800000 */
.L_x_37442:
        /* <DEDUP_REMOVED lines=12> */
.L_x_37456:
[----:B------:R-:W2:Y:S02]  /*6bf0*/  LDG.E.64 R2, desc[UR36][R2.64] ;  /* 0x0000002402027981 */ /* 0x000ea4000c1e1b00 */
[----:B--2---:R0:W1:Y:S02]  /*6c00*/  F2I.F64.TRUNC R0, R2 ;  /* 0x0000000200007311 */ /* 0x004064000030d100 */
[----:B01----:R-:W-:Y:S05]  /*6c10*/  BRA `(.L_x_37447) ;  /* 0x0000000800647947 */ /* 0x003fea0003800000 */
.L_x_37455:
        /* <DEDUP_REMOVED lines=27> */
.L_x_37458:
        /* <DEDUP_REMOVED lines=14> */
.L_x_37457:
[----:B------:R-:W2:Y:S02]  /*6eb0*/  LDG.E.U16 R4, desc[UR36][R2.64] ;  /* 0x0000002402047981 */ /* 0x000ea4000c1e1500 */
[----:B--2---:R-:W-:-:S06]  /*6ec0*/  IMAD.U32 R4, R4, 0x10000, RZ ;  /* 0x0001000004047824 */ /* 0x004fcc00078e00ff */
[----:B------:R-:W0:Y:S02]  /*6ed0*/  F2I.FTZ.TRUNC.NTZ R4, R4 ;  /* 0x0000000400047305 */ /* 0x000e24000021f100 */
[----:B0-----:R-:W-:Y:S01]  /*6ee0*/  PRMT R0, R4, 0x7610, R0 ;  /* 0x0000761004007816 */ /* 0x001fe20000000000 */
[----:B------:R-:W-:Y:S06]  /*6ef0*/  BRA `(.L_x_37447) ;  /* 0x0000000400ac7947 */ /* 0x000fec0003800000 */
.L_x_37454:
        /* <DEDUP_REMOVED lines=10> */
.L_x_37461:
        /* <DEDUP_REMOVED lines=21> */
.L_x_37465:
[----:B------:R-:W-:Y:S05]  /*70f0*/  BSYNC.RECONVERGENT B1 ;  /* 0x0000000000017941 */ /* 0x000fea0003800200 */
.L_x_37464:
[----:B------:R-:W-:Y:S02]  /*7100*/  SHF.L.U32 R0, R0, 0x14, RZ ;  /* 0x0000001400007819 */ /* 0x000fe400000006ff */
[----:B------:R-:W-:-:S04]  /*7110*/  LEA R2, R2, 0x3b800000, 0x17 ;  /* 0x3b80000002027811 */ /* 0x000fc800078eb8ff */
[----:B------:R-:W-:-:S07]  /*7120*/  LOP3.LUT R4, R2, R0, R7, 0xfe, !PT ;  /* 0x0000000002047212 */ /* 0x000fce00078efe07 */
.L_x_37463:
[----:B------:R-:W-:Y:S05]  /*7130*/  BSYNC.RECONVERGENT B0 ;  /* 0x0000000000007941 */ /* 0x000fea0003800200 */
.L_x_37462:
[----:B------:R-:W0:Y:S02]  /*7140*/  F2I.FTZ.TRUNC.NTZ R4, R4 ;  /* 0x0000000400047305 */ /* 0x000e24000021f100 */
[----:B0-----:R-:W-:Y:S01]  /*7150*/  PRMT R0, R4, 0x7610, R0 ;  /* 0x0000761004007816 */ /* 0x001fe20000000000 */
[----:B------:R-:W-:Y:S06]  /*7160*/  BRA `(.L_x_37447) ;  /* 0x0000000400107947 */ /* 0x000fec0003800000 */
.L_x_37460:
        /* <DEDUP_REMOVED lines=21> */
.L_x_37469:
[----:B------:R-:W-:Y:S05]  /*72c0*/  BSYNC.RECONVERGENT B1 ;  /* 0x0000000000017941 */ /* 0x000fea0003800200 */
.L_x_37468:
[----:B------:R-:W-:Y:S01]  /*72d0*/  IMAD.SHL.U32 R0, R0, 0x200000, RZ ;  /* 0x0020000000007824 */ /* 0x000fe200078e00ff */
[----:B------:R-:W-:-:S04]  /*72e0*/  LEA R2, R2, 0x37800000, 0x17 ;  /* 0x3780000002027811 */ /* 0x000fc800078eb8ff */
[----:B------:R-:W-:-:S07]  /*72f0*/  LOP3.LUT R4, R2, R0, R7, 0xfe, !PT ;  /* 0x0000000002047212 */ /* 0x000fce00078efe07 */
.L_x_37467:
[----:B------:R-:W-:Y:S05]  /*7300*/  BSYNC.RECONVERGENT B0 ;  /* 0x0000000000007941 */ /* 0x000fea0003800200 */
.L_x_37466:
[----:B------:R-:W0:Y:S02]  /*7310*/  F2I.FTZ.TRUNC.NTZ R4, R4 ;  /* 0x0000000400047305 */ /* 0x000e24000021f100 */
[----:B0-----:R-:W-:Y:S01]  /*7320*/  PRMT R0, R4, 0x7610, R0 ;  /* 0x0000761004007816 */ /* 0x001fe20000000000 */
[----:B------:R-:W-:Y:S06]  /*7330*/  BRA `(.L_x_37447) ;  /* 0x00000000009c7947 */ /* 0x000fec0003800000 */
.L_x_37459:
        /* <DEDUP_REMOVED lines=14> */
.L_x_37473:
[----:B------:R-:W-:Y:S05]  /*7420*/  BSYNC.RECONVERGENT B0 ;  /* 0x0000000000007941 */ /* 0x000fea0003800200 */
.L_x_37472:
[----:B------:R-:W0:Y:S02]  /*7430*/  F2I.FTZ.TRUNC.NTZ R4, R4 ;  /* 0x0000000400047305 */ /* 0x000e24000021f100 */
[----:B0-----:R-:W-:Y:S01]  /*7440*/  PRMT R0, R4, 0x7610, R0 ;  /* 0x0000761004007816 */ /* 0x001fe20000000000 */
[----:B------:R-:W-:Y:S06]  /*7450*/  BRA `(.L_x_37447) ;  /* 0x0000000000547947 */ /* 0x000fec0003800000 */
.L_x_37446:
        /* <DEDUP_REMOVED lines=16> */
.L_x_37474:
[----:B------:R-:W-:Y:S01]  /*7560*/  PRMT R0, RZ, 0x7610, R0 ;  /* 0x00007610ff007816 */ /* 0x000fe20000000000 */
[----:B------:R-:W-:Y:S06]  /*7570*/  BRA `(.L_x_37447) ;  /* 0x00000000000c7947 */ /* 0x000fec0003800000 */
.L_x_37471:
[----:B------:R0:W5:Y:S01]  /*7580*/  LDG.E.U8 R0, desc[UR36][R2.64] ;  /* 0x0000002402007981 */ /* 0x000162000c1e1100 */
[----:B------:R-:W-:Y:S05]  /*7590*/  BRA `(.L_x_37447) ;  /* 0x0000000000047947 */ /* 0x000fea0003800000 */
.L_x_37470:
[----:B------:R0:W5:Y:S02]  /*75a0*/  LDG.E.U8 R0, desc[UR36][R2.64] ;  /* 0x0000002402007981 */ /* 0x000164000c1e1100 */
.L_x_37447:
[----:B------:R-:W0:Y:S01]  /*75b0*/  LDCU.64 UR6, c[0x0][0x5e8] ;  /* 0x0000bd00ff0677ac */ /* 0x000e220008000a00 */
[----:B-1---5:R-:W-:Y:S02]  /*75c0*/  PRMT R0, R0, 0x8880, RZ ;  /* 0x0000888000007816 */ /* 0x022fe400000000ff */
[----:B------:R-:W-:Y:S01]  /*75d0*/  PRMT R4, R19, 0x8880, RZ ;  /* 0x0000888013047816 */ /* 0x000fe200000000ff */
[----:B------:R-:W-:Y:S01]  /*75e0*/  UPRMT UR4, UR43, 0x9910, URZ ;  /* 0x000099102b047896 */ /* 0x000fe200080000ff */
[----:B------:R-:W-:Y:S02]  /*75f0*/  PRMT R0, R0, 0x7710, RZ ;  /* 0x0000771000007816 */ /* 0x000fe400000000ff */
[----:B------:R-:W-:Y:S01]  /*7600*/  PRMT R4, R4, 0x7710, RZ ;  /* 0x0000771004047816 */ /* 0x000fe200000000ff */
[----:B------:R-:W-:-:S03]  /*7610*/  UISETP.GT.AND UP0, UPT, UR4, 0x9, UPT ;  /* 0x000000090400788c */ /* 0x000fc6000bf04270 */
[----:B------:R-:W-:-:S04]  /*7620*/  VIMNMX.S16x2 R0, PT, PT, R4, R0, !PT ;  /* 0x0000000004007248 */ /* 0x000fc80007fe0300 */
        /* <DEDUP_REMOVED lines=14> */
.L_x_37478:
[----:B------:R0:W-:Y:S01]  /*7710*/  STG.E.U8 desc[UR36][R2.64], R9 ;  /* 0x0000000902007986 */ /* 0x0001e2000c101124 */
[----:B------:R-:W-:Y:S05]  /*7720*/  BRA `(.L_x_37480) ;  /* 0x0000000c004c7947 */ /* 0x000fea0003800000 */
.L_x_37477:
        /* <DEDUP_REMOVED lines=10> */
.L_x_37482:
[----:B------:R-:W-:-:S05]  /*77d0*/  PRMT R5, R9, 0x9910, RZ ;  /* 0x0000991009057816 */ /* 0x000fca00000000ff */
[----:B------:R0:W-:Y:S01]  /*77e0*/  STG.E desc[UR36][R2.64], R5 ;  /* 0x0000000502007986 */ /* 0x0001e2000c101924 */
[----:B------:R-:W-:Y:S05]  /*77f0*/  BRA `(.L_x_37480) ;  /* 0x0000000c00187947 */ /* 0x000fea0003800000 */
.L_x_37481:
[----:B------:R0:W-:Y:S01]  /*7800*/  STG.E.U16 desc[UR36][R2.64], R9 ;  /* 0x0000000902007986 */ /* 0x0001e2000c101524 */
[----:B------:R-:W-:Y:S05]  /*7810*/  BRA `(.L_x_37480) ;  /* 0x0000000c00107947 */ /* 0x000fea0003800000 */
.L_x_37476:
        /* <DEDUP_REMOVED lines=9> */
.L_x_37484:
[----:B------:R-:W0:Y:S02]  /*78b0*/  I2F.S16 R0, R9 ;  /* 0x0000000900007306 */ /* 0x000e240000101400 */
[----:B0-----:R-:W-:-:S05]  /*78c0*/  F2FP.F16.F32.PACK_AB R0, RZ, R0 ;  /* 0x00000000ff00723e */ /* 0x001fca00000000ff */
[----:B------:R0:W-:Y:S01]  /*78d0*/  STG.E.U16 desc[UR36][R2.64], R0 ;  /* 0x0000000002007986 */ /* 0x0001e2000c101524 */
[----:B------:R-:W-:Y:S05]  /*78e0*/  BRA `(.L_x_37480) ;  /* 0x0000000800dc7947 */ /* 0x000fea0003800000 */
.L_x_37483:
        /* <DEDUP_REMOVED lines=10> */
.L_x_37486:
[----:B------:R-:W0:Y:S02]  /*7990*/  I2F.S16 R9, R9 ;  /* 0x0000000900097306 */ /* 0x000e240000101400 */
[----:B0-----:R-:W-:-:S04]  /*79a0*/  F2FP.F16.F32.PACK_AB R5, RZ, R9 ;  /* 0x00000009ff05723e */ /* 0x001fc800000000ff */
[----:B------:R-:W-:-:S05]  /*79b0*/  PRMT R5, R5, 0x5410, RZ ;  /* 0x0000541005057816 */ /* 0x000fca00000000ff */
[----:B------:R0:W-:Y:S01]  /*79c0*/  STG.E desc[UR36][R2.64], R5 ;  /* 0x0000000502007986 */ /* 0x0001e2000c101924 */
[----:B------:R-:W-:Y:S05]  /*79d0*/  BRA `(.L_x_37480) ;  /* 0x0000000800a07947 */ /* 0x000fea0003800000 */
.L_x_37485:
[----:B------:R-:W0:Y:S02]  /*79e0*/  I2F.F64.S16 R4, R9 ;  /* 0x0000000900047312 */ /* 0x000e240000101c00 */
[----:B0-----:R0:W-:Y:S01]  /*79f0*/  STG.E.64 desc[UR36][R2.64], R4 ;  /* 0x0000000402007986 */ /* 0x0011e2000c101b24 */
[----:B------:R-:W-:Y:S05]  /*7a00*/  BRA `(.L_x_37480) ;  /* 0x0000000800947947 */ /* 0x000fea0003800000 */
.L_x_37475:
        /* <DEDUP_REMOVED lines=12> */
.L_x_37490:
        /* <DEDUP_REMOVED lines=18> */
.L_x_37493:
[----:B------:R-:W-:-:S04]  /*7bf0*/  SHF.R.U32.HI R5, RZ, 0x18, R5 ;  /* 0x00000018ff057819 */ /* 0x000fc80000011605 */
[----:B------:R-:W-:-:S07]  /*7c00*/  LOP3.LUT R0, R0, 0x80, R5, 0xf8, !PT ;  /* 0x0000008000007812 */ /* 0x000fce00078ef805 */
.L_x_37492:
[----:B------:R-:W-:Y:S05]  /*7c10*/  BSYNC.RECONVERGENT B0 ;  /* 0x0000000000007941 */ /* 0x000fea0003800200 */
.L_x_37491:
[----:B------:R3:W-:Y:S01]  /*7c20*/  STG.E.U8 desc[UR36][R2.64], R0 ;  /* 0x0000000002007986 */ /* 0x0007e2000c101124 */
[----:B------:R-:W-:Y:S05]  /*7c30*/  BRA `(.L_x_37480) ;  /* 0x0000000800087947 */ /* 0x000fea0003800000 */
.L_x_37489:
        /* <DEDUP_REMOVED lines=18> */
.L_x_37496:
[----:B------:R-:W-:-:S04]  /*7d60*/  SHF.R.U32.HI R5, RZ, 0x18, R5 ;  /* 0x00000018ff057819 */ /* 0x000fc80000011605 */
[----:B------:R-:W-:-:S07]  /*7d70*/  LOP3.LUT R0, R0, 0x80, R5, 0xf8, !PT ;  /* 0x0000008000007812 */ /* 0x000fce00078ef805 */
.L_x_37495:
[----:B------:R-:W-:Y:S05]  /*7d80*/  BSYNC.RECONVERGENT B0 ;  /* 0x0000000000007941 */ /* 0x000fea0003800200 */
.L_x_37494:
[----:B------:R0:W-:Y:S01]  /*7d90*/  STG.E.U8 desc[UR36][R2.64], R0 ;  /* 0x0000000002007986 */ /* 0x0001e2000c101124 */
[----:B------:R-:W-:Y:S05]  /*7da0*/  BRA `(.L_x_37480) ;  /* 0x0000000400ac7947 */ /* 0x000fea0003800000 */
.L_x_37488:
        /* <DEDUP_REMOVED lines=22> */
.L_x_37498:
[----:B------:R-:W-:-:S04]  /*7f10*/  PRMT R4, R9, 0x9910, RZ ;  /* 0x0000991009047816 */ /* 0x000fc800000000ff */
[----:B------:R-:W-:-:S05]  /*7f20*/  SHF.R.S32.HI R5, RZ, 0x1f, R4 ;  /* 0x0000001fff057819 */ /* 0x000fca0000011404 */
[----:B------:R1:W-:Y:S01]  /*7f30*/  STG.E.64 desc[UR36][R2.64], R4 ;  /* 0x0000000402007986 */ /* 0x0003e2000c101b24 */
[----:B------:R-:W-:Y:S05]  /*7f40*/  BRA `(.L_x_37480) ;  /* 0x0000000400447947 */ /* 0x000fea0003800000 */
.L_x_37497:
[----:B------:R-:W-:-:S05]  /*7f50*/  PRMT R5, R9, 0x9910, RZ ;  /* 0x0000991009057816 */ /* 0x000fca00000000ff */
[----:B------:R0:W-:Y:S01]  /*7f60*/  STG.E desc[UR36][R2.64], R5 ;  /* 0x0000000502007986 */ /* 0x0001e2000c101924 */
[----:B------:R-:W-:Y:S05]  /*7f70*/  BRA `(.L_x_37480) ;  /* 0x0000000400387947 */ /* 0x000fea0003800000 */
.L_x_37487:
        /* <DEDUP_REMOVED lines=11> */
.L_x_37500:
[----:B------:R-:W-:Y:S01]  /*8030*/  CS2R R6, SRZ ;  /* 0x0000000000067805 */ /* 0x000fe2000001ff00 */
[----:B------:R-:W0:Y:S04]  /*8040*/  I2F.F64.S16 R4, R9 ;  /* 0x0000000900047312 */ /* 0x000e280000101c00 */
[----:B0-----:R0:W-:Y:S01]  /*8050*/  STG.E.128 desc[UR36][R2.64], R4 ;  /* 0x0000000402007986 */ /* 0x0011e2000c101d24 */
[----:B------:R-:W-:Y:S05]  /*8060*/  BRA `(.L_x_37480) ;  /* 0x0000000000fc7947 */ /* 0x000fea0003800000 */
.L_x_37499:
[----:B------:R-:W-:-:S09]  /*8070*/  UISETP.NE.AND UP0, UPT, UR4, 0xf, UPT ;  /* 0x0000000f0400788c */ /* 0x000fd2000bf05270 */
[----:B------:R-:W-:Y:S05]  /*8080*/  BRA.U !UP0, `(.L_x_37501) ;  /* 0x0000000108e87547 */ /* 0x000fea000b800000 */
[----:B------:R-:W-:-:S09]  /*8090*/  UISETP.NE.AND UP0, UPT, UR4, 0x17, UPT ;  /* 0x000000170400788c */ /* 0x000fd2000bf05270 */
[----:B------:R-:W-:Y:S05]  /*80a0*/  BRA.U !UP0, `(.L_x_37502) ;  /* 0x0000000108907547 */ /* 0x000fea000b800000 */
[----:B------:R-:W-:-:S09]  /*80b0*/  UISETP.NE.AND UP0, UPT, UR4, 0x18, UPT ;  /* 0x000000180400788c */ /* 0x000fd2000bf05270 */
[----:B------:R-:W-:Y:S05]  /*80c0*/  BRA.U !UP0, `(.L_x_37503) ;  /* 0x0000000108447547 */ /* 0x000fea000b800000 */
.L_x_37479:
        /* <DEDUP_REMOVED lines=16> */
.L_x_37504:
[----:B------:R-:W-:Y:S05]  /*81d0*/  BRA `(.L_x_37480) ;  /* 0x0000000000a07947 */ /* 0x000fea0003800000 */
.L_x_37503:
        /* <DEDUP_REMOVED lines=13> */
.L_x_37506:
[----:B------:R-:W-:Y:S05]  /*82b0*/  BSYNC.RECONVERGENT B0 ;  /* 0x0000000000007941 */ /* 0x000fea0003800200 */
.L_x_37505:
[----:B------:R-:W-:-:S05]  /*82c0*/  LOP3.LUT R5, R0, 0x80, R5, 0xf8, !PT ;  /* 0x0000008000057812 */ /* 0x000fca00078ef805 */
[----:B------:R0:W-:Y:S01]  /*82d0*/  STG.E.U8 desc[UR36][R2.64], R5 ;  /* 0x0000000502007986 */ /* 0x0001e2000c101124 */
[----:B------:R-:W-:Y:S05]  /*82e0*/  BRA `(.L_x_37480) ;  /* 0x00000000005c7947 */ /* 0x000fea0003800000 */
.L_x_37502:
        /* <DEDUP_REMOVED lines=12> */
.L_x_37508:
[----:B------:R-:W-:Y:S01]  /*83b0*/  IMAD.MOV.U32 R0, RZ, RZ, 0x7f ;  /* 0x0000007fff007424 */ /* 0x000fe200078e00ff */
[----:B------:R-:W-:-:S04]  /*83c0*/  ISETP.GT.U32.AND P0, PT, R4, 0x7f800000, PT ;  /* 0x7f8000000400780c */ /* 0x000fc80003f04070 */
[----:B------:R-:W-:-:S09]  /*83d0*/  SEL R0, R0, 0x7c, P0 ;  /* 0x0000007c00007807 */ /* 0x000fd20000000000 */
.L_x_37509:
[----:B------:R-:W-:Y:S05]  /*83e0*/  BSYNC.RECONVERGENT B0 ;  /* 0x0000000000007941 */ /* 0x000fea0003800200 */
.L_x_37507:
[----:B------:R-:W-:-:S04]  /*83f0*/  SHF.R.U32.HI R5, RZ, 0x18, R5 ;  /* 0x00000018ff057819 */ /* 0x000fc80000011605 */
[----:B------:R-:W-:-:S05]  /*8400*/  LOP3.LUT R5, R0, 0x80, R5, 0xf8, !PT ;  /* 0x0000008000057812 */ /* 0x000fca00078ef805 */
[----:B------:R0:W-:Y:S01]  /*8410*/  STG.E.U8 desc[UR36][R2.64], R5 ;  /* 0x0000000502007986 */ /* 0x0001e2000c101124 */
[----:B------:R-:W-:Y:S05]  /*8420*/  BRA `(.L_x_37480) ;  /* 0x00000000000c7947 */ /* 0x000fea0003800000 */
.L_x_37501:
[----:B------:R-:W0:Y:S02]  /*8430*/  I2F.S16 R0, R9 ;  /* 0x0000000900007306 */ /* 0x000e240000101400 */
[----:B0-----:R-:W-:-:S05]  /*8440*/  F2FP.BF16.F32.PACK_AB R0, RZ, R0 ;  /* 0x00000000ff00723e */ /* 0x001fca00000010ff */
[----:B------:R0:W-:Y:S02]  /*8450*/  STG.E.U16 desc[UR36][R2.64], R0 ;  /* 0x0000000002007986 */ /* 0x0001e4000c101524 */
.L_x_37480:
[----:B------:R-:W-:-:S07]  /*8460*/  VIADD R17, R17, 0x80 ;  /* 0x0000008011117836 */ /* 0x000fce0000000000 */
.L_x_37407:
[----:B------:R-:W-:Y:S05]  /*8470*/  BSYNC.RECONVERGENT B6 ;  /* 0x0000000000067941 */ /* 0x000fea0003800200 */
.L_x_37406:
        /* <DEDUP_REMOVED lines=358> */
.L_x_37512:
        /* <DEDUP_REMOVED lines=16> */
.L_x_37516:
[----:B------:R4:W5:Y:S01]  /*9be0*/  LDG.E.U8 R19, desc[UR36][R2.64] ;  /* 0x0000002402137981 */ /* 0x000962000c1e1100 */
[----:B------:R-:W-:Y:S05]  /*9bf0*/  BRA `(.L_x_37518) ;  /* 0x0000000c004c7947 */ /* 0x000fea0003800000 */
.L_x_37515:
        /* <DEDUP_REMOVED lines=8> */
.L_x_37520:
[----:B------:R2:W5:Y:S01]  /*9c80*/  LDG.E.U8 R19, desc[UR36][R2.64] ;  /* 0x0000002402137981 */ /* 0x000562000c1e1100 */
[----:B------:R-:W-:Y:S05]  /*9c90*/  BRA `(.L_x_37518) ;  /* 0x0000000c00247947 */ /* 0x000fea0003800000 */
.L_x_37519:
[----:B------:R0:W5:Y:S01]  /*9ca0*/  LDG.E.U16 R19, desc[UR36][R2.64] ;  /* 0x0000002402137981 */ /* 0x000162000c1e1500 */
[----:B------:R-:W-:Y:S05]  /*9cb0*/  BRA `(.L_x_37518) ;  /* 0x0000000c001c7947 */ /* 0x000fea0003800000 */
.L_x_37514:
        /* <DEDUP_REMOVED lines=9> */
.L_x_37522:
[----:B------:R-:W2:Y:S02]  /*9d50*/  LDG.E.U16 R0, desc[UR36][R2.64] ;  /* 0x0000002402007981 */ /* 0x000ea4000c1e1500 */
[----:B--2---:R-:W-:-:S06]  /*9d60*/  HADD2.F32 R0, -RZ, R0.H0_H0 ;  /* 0x20000000ff007230 */ /* 0x004fcc0000004100 */
[----:B------:R-:W0:Y:S02]  /*9d70*/  F2I.FTZ.TRUNC.NTZ R0, R0 ;  /* 0x0000000000007305 */ /* 0x000e24000021f100 */
[----:B0-----:R-:W-:Y:S01]  /*9d80*/  PRMT R19, R0, 0x7610, R19 ;  /* 0x0000761000137816 */ /* 0x001fe20000000013 */
[----:B------:R-:W-:Y:S06]  /*9d90*/  BRA `(.L_x_37518) ;  /* 0x0000000800e47947 */ /* 0x000fec0003800000 */
.L_x_37521:
        /* <DEDUP_REMOVED lines=9> */
.L_x_37524:
[----:B------:R-:W2:Y:S02]  /*9e30*/  LDG.E.U16 R2, desc[UR36][R2.64] ;  /* 0x0000002402027981 */ /* 0x000ea4000c1e1500 */
[----:B--2---:R-:W-:-:S06]  /*9e40*/  HADD2.F32 R0, -RZ, R2.H0_H0 ;  /* 0x20000002ff007230 */ /* 0x004fcc0000004100 */
[----:B------:R-:W0:Y:S02]  /*9e50*/  F2I.FTZ.TRUNC.NTZ R0, R0 ;  /* 0x0000000000007305 */ /* 0x000e24000021f100 */
[----:B0-----:R-:W-:Y:S01]  /*9e60*/  PRMT R19, R0, 0x7610, R19 ;  /* 0x0000761000137816 */ /* 0x001fe20000000013 */
[----:B------:R-:W-:Y:S06]  /*9e70*/  BRA `(.L_x_37518) ;  /* 0x0000000800ac7947 */ /* 0x000fec0003800000 */
.L_x_37523:
[----:B------:R-:W2:Y:S02]  /*9e80*/  LDG.E.64 R2, desc[UR36][R2.64] ;  /* 0x0000002402027981 */ /* 0x000ea4000c1e1b00 */
[----:B--2---:R0:W1:Y:S02]  /*9e90*/  F2I.F64.TRUNC R19, R2 ;  /* 0x0000000200137311 */ /* 0x004064000030d100 */
[----:B01----:R-:W-:Y:S05]  /*9ea0*/  BRA `(.L_x_37518) ;  /* 0x0000000800a07947 */ /* 0x003fea0003800000 */
.L_x_37513:
        /* <DEDUP_REMOVED lines=12> */
.L_x_37527:
[----:B------:R-:W2:Y:S02]  /*9f70*/  LDG.E.64 R2, desc[UR36][R2.64] ;  /* 0x0000002402027981 */ /* 0x000ea4000c1e1b00 */
[----:B--2---:R0:W1:Y:S02]  /*9f80*/  F2I.F64.TRUNC R19, R2 ;  /* 0x0000000200137311 */ /* 0x004064000030d100 */
[----:B01----:R-:W-:Y:S05]  /*9f90*/  BRA `(.L_x_37518) ;  /* 0x0000000800647947 */ /* 0x003fea0003800000 */
.L_x_37526:
        /* <DEDUP_REMOVED lines=27> */
.L_x_37529:
        /* <DEDUP_REMOVED lines=14> */
.L_x_37528:
[----:B------:R-:W2:Y:S02]  /*a230*/  LDG.E.U16 R0, desc[UR36][R2.64] ;  /* 0x0000002402007981 */ /* 0x000ea4000c1e1500 */
[----:B--2---:R-:W-:-:S06]  /*a240*/  IMAD.U32 R0, R0, 0x10000, RZ ;  /* 0x0001000000007824 */ /* 0x004fcc00078e00ff */
[----:B------:R-:W0:Y:S02]  /*a250*/  F2I.FTZ.TRUNC.NTZ R0, R0 ;  /* 0x0000000000007305 */ /* 0x000e24000021f100 */
[----:B0-----:R-:W-:Y:S01]  /*a260*/  PRMT R19, R0, 0x7610, R19 ;  /* 0x0000761000137816 */ /* 0x001fe20000000013 */
[----:B------:R-:W-:Y:S06]  /*a270*/  BRA `(.L_x_37518) ;  /* 0x0000000400ac7947 */ /* 0x000fec0003800000 */
.L_x_37525:
        /* <DEDUP_REMOVED lines=10> */
.L_x_37532:
        /* <DEDUP_REMOVED lines=21> */
.L_x_37536:
[----:B------:R-:W-:Y:S05]  /*a470*/  BSYNC.RECONVERGENT B1 ;  /* 0x0000000000017941 */ /* 0x000fea0003800200 */
.L_x_37535:
[----:B------:R-:W-:Y:S02]  /*a480*/  SHF.L.U32 R0, R0, 0x14, RZ ;  /* 0x0000001400007819 */ /* 0x000fe400000006ff */
[----:B------:R-:W-:-:S04]  /*a490*/  LEA R2, R2, 0x3b800000, 0x17 ;  /* 0x3b80000002027811 */ /* 0x000fc800078eb8ff */
[----:B------:R-:W-:-:S07]  /*a4a0*/  LOP3.LUT R0, R2, R0, R7, 0xfe, !PT ;  /* 0x0000000002007212 */ /* 0x000fce00078efe07 */
.L_x_37534:
[----:B------:R-:W-:Y:S05]  /*a4b0*/  BSYNC.RECONVERGENT B0 ;  /* 0x0000000000007941 */ /* 0x000fea0003800200 */
.L_x_37533:
[----:B------:R-:W0:Y:S02]  /*a4c0*/  F2I.FTZ.TRUNC.NTZ R0, R0 ;  /* 0x0000000000007305 */ /* 0x000e24000021f100 */
[----:B0-----:R-:W-:Y:S01]  /*a4d0*/  PRMT R19, R0, 0x7610, R19 ;  /* 0x0000761000137816 */ /* 0x001fe20000000013 */
[----:B------:R-:W-:Y:S06]  /*a4e0*/  BRA `(.L_x_37518) ;  /* 0x0000000400107947 */ /* 0x000fec0003800000 */
.L_x_37531:
        /* <DEDUP_REMOVED lines=21> */
.L_x_37540:
[----:B------:R-:W-:Y:S05]  /*a640*/  BSYNC.RECONVERGENT B1 ;  /* 0x0000000000017941 */ /* 0x000fea0003800200 */
.L_x_37539:
[----:B------:R-:W-:Y:S01]  /*a650*/  IMAD.SHL.U32 R0, R0, 0x200000, RZ ;  /* 0x0020000000007824 */ /* 0x000fe200078e00ff */
[----:B------:R-:W-:-:S04]  /*a660*/  LEA R2, R2, 0x37800000, 0x17 ;  /* 0x3780000002027811 */ /* 0x000fc800078eb8ff */
[----:B------:R-:W-:-:S07]  /*a670*/  LOP3.LUT R0, R2, R0, R7, 0xfe, !PT ;  /* 0x0000000002007212 */ /* 0x000fce00078efe07 */
.L_x_37538:
[----:B------:R-:W-:Y:S05]  /*a680*/  BSYNC.RECONVERGENT B0 ;  /* 0x0000000000007941 */ /* 0x000fea0003800200 */
.L_x_37537:
[----:B------:R-:W0:Y:S02]  /*a690*/  F2I.FTZ.TRUNC.NTZ R0, R0 ;  /* 0x0000000000007305 */ /* 0x000e24000021f100 */
[----:B0-----:R-:W-:Y:S01]  /*a6a0*/  PRMT R19, R0, 0x7610, R19 ;  /* 0x0000761000137816 */ /* 0x001fe20000000013 */
[----:B------:R-:W-:Y:S06]  /*a6b0*/  BRA `(.L_x_37518) ;  /* 0x00000000009c7947 */ /* 0x000fec0003800000 */
.L_x_37530:
        /* <DEDUP_REMOVED lines=14> */
.L_x_37544:
[----:B------:R-:W-:Y:S05]  /*a7a0*/  BSYNC.RECONVERGENT B0 ;  /* 0x0000000000007941 */ /* 0x000fea0003800200 */
.L_x_37543:
[----:B------:R-:W0:Y:S02]  /*a7b0*/  F2I.FTZ.TRUNC.NTZ R0, R0 ;  /* 0x0000000000007305 */ /* 0x000e24000021f100 */
[----:B0-----:R-:W-:Y:S01]  /*a7c0*/  PRMT R19, R0, 0x7610, R19 ;  /* 0x0000761000137816 */ /* 0x001fe20000000013 */
[----:B------:R-:W-:Y:S06]  /*a7d0*/  BRA `(.L_x_37518) ;  /* 0x0000000000547947 */ /* 0x000fec0003800000 */
.L_x_37517:
        /* <DEDUP_REMOVED lines=16> */
.L_x_37545:
[----:B------:R-:W-:Y:S01]  /*a8e0*/  PRMT R19, RZ, 0x7610, R19 ;  /* 0x00007610ff137816 */ /* 0x000fe20000000013 */
[----:B------:R-:W-:Y:S06]  /*a8f0*/  BRA `(.L_x_37518) ;  /* 0x00000000000c7947 */ /* 0x000fec0003800000 */
.L_x_37542:
[----:B------:R0:W5:Y:S01]  /*a900*/  LDG.E.U8 R19, desc[UR36][R2.64] ;  /* 0x0000002402137981 */ /* 0x000162000c1e1100 */
[----:B------:R-:W-:Y:S05]  /*a910*/  BRA `(.L_x_37518) ;  /* 0x0000000000047947 */ /* 0x000fea0003800000 */
.L_x_37541:
[----:B------:R0:W5:Y:S02]  /*a920*/  LDG.E.U8 R19, desc[UR36][R2.64] ;  /* 0x0000002402137981 */ /* 0x000164000c1e1100 */
.L_x_37518:
        /* <DEDUP_REMOVED lines=16> */
.L_x_37549:
[----:B------:R0:W5:Y:S01]  /*aa30*/  LDG.E.U8 R0, desc[UR36][R2.64] ;  /* 0x0000002402007981 */ /* 0x000162000c1e1100 */
[----:B------:R-:W-:Y:S05]  /*aa40*/  BRA `(.L_x_37551) ;  /* 0x0000000c004c7947 */ /* 0x000fea0003800000 */
.L_x_37548:
        /* <DEDUP_REMOVED lines=8> */
.L_x_37553:
[----:B------:R0:W5:Y:S01]  /*aad0*/  LDG.E.U8 R0, desc[UR36][R2.64] ;  /* 0x0000002402007981 */ /* 0x000162000c1e1100 */
[----:B------:R-:W-:Y:S05]  /*aae0*/  BRA `(.L_x_37551) ;  /* 0x0000000c00247947 */ /* 0x000fea0003800000 */
.L_x_37552:
[----:B------:R0:W5:Y:S01]  /*aaf0*/  LDG.E.U16 R0, desc[UR36][R2.64] ;  /* 0x0000002402007981 */ /* 0x000162000c1e1500 */
[----:B------:R-:W-:Y:S05]  /*ab00*/  BRA `(.L_x_37551) ;  /* 0x0000000c001c7947 */ /* 0x000fea0003800000 */
.L_x_37547:
        /* <DEDUP_REMOVED lines=9> */
.L_x_37555:
[----:B------:R-:W2:Y:S02]  /*aba0*/  LDG.E.U16 R4, desc[UR36][R2.64] ;  /* 0x0000002402047981 */ /* 0x000ea4000c1e1500 */
[----:B--2---:R-:W-:-:S06]  /*abb0*/  HADD2.F32 R4, -RZ, R4.H0_H0 ;  /* 0x20000004ff047230 */ /* 0x004fcc0000004100 */
[----:B------:R-:W0:Y:S02]  /*abc0*/  F2I.FTZ.TRUNC.NTZ R4, R4 ;  /* 0x0000000400047305 */ /* 0x000e24000021f100 */
[----:B0-----:R-:W-:Y:S01]  /*abd0*/  PRMT R0, R4, 0x7610, R0 ;  /* 0x0000761004007816 */ /* 0x001fe20000000000 */
[----:B------:R-:W-:Y:S06]  /*abe0*/  BRA `(.L_x_37551) ;  /* 0x0000000800e47947 */ /* 0x000fec0003800000 */
.L_x_37554:
        /* <DEDUP_REMOVED lines=9> */
.L_x_37557:
[----:B------:R-:W2:Y:S02]  /*ac80*/  LDG.E.U16 R2, desc[UR36][R2.64] ;  /* 0x0000002402027981 */ /* 0x000ea4000c1e1500 */
[----:B--2---:R-:W-:-:S06]  /*ac90*/  HADD2.F32 R4, -RZ, R2.H0_H0 ;  /* 0x20000002ff047230 */ /* 0x004fcc0000004100 */
[----:B------:R-:W0:Y:S02]  /*aca0*/  F2I.FTZ.TRUNC.NTZ R4, R4 ;  /* 0x0000000400047305 */ /* 0x000e24000021f100 */
[----:B0-----:R-:W-:Y:S01]  /*acb0*/  PRMT R0, R4, 0x7610, R0 ;  /* 0x0000761004007816 */ /* 0x001fe20000000000 */
[----:B------:R-:W-:Y:S06]  /*acc0*/  BRA `(.L_x_37551) ;  /* 0x0000000800ac7947 */ /* 0x000fec0003800000 */
.L_x_37556:
[----:B------:R-:W2:Y:S02]  /*acd0*/  LDG.E.64 R2, desc[UR36][R2.64] ;  /* 0x0000002402027981 */ /* 0x000ea4000c1e1b00 */
[----:B--2---:R4:W0:Y:S02]  /*ace0*/  F2I.F64.TRUNC R0, R2 ;  /* 0x0000000200007311 */ /* 0x004824000030d100 */
[----:B0---4-:R-:W-:Y:S05]  /*acf0*/  BRA `(.L_x_37551) ;  /* 0x0000000800a07947 */ /* 0x011fea0003800000 */
.L_x_37546:
        /* <DEDUP_REMOVED lines=12> */
.L_x_37560:
[----:B------:R-:W2:Y:S02]  /*adc0*/  LDG.E.64 R2, desc[UR36][R2.64] ;  /* 0x0000002402027981 */ /* 0x000ea4000c1e1b00 */
[----:B--2---:R0:W1:Y:S02]  /*add0*/  F2I.F64.TRUNC R0, R2 ;  /* 0x0000000200007311 */ /* 0x004064000030d100 */
[----:B01----:R-:W-:Y:S05]  /*ade0*/  BRA `(.L_x_37551) ;  /* 0x0000000800647947 */ /* 0x003fea0003800000 */
.L_x_37559:
        /* <DEDUP_REMOVED lines=27> */
.L_x_37562:
        /* <DEDUP_REMOVED lines=14> */
.L_x_37561:
[----:B------:R-:W2:Y:S02]  /*b080*/  LDG.E.U16 R4, desc[UR36][R2.64] ;  /* 0x0000002402047981 */ /* 0x000ea4000c1e1500 */
[----:B--2---:R-:W-:-:S06]  /*b090*/  SHF.L.U32 R4, R4, 0x10, RZ ;  /* 0x0000001004047819 */ /* 0x004fcc00000006ff */
[----:B------:R-:W0:Y:S02]  /*b0a0*/  F2I.FTZ.TRUNC.NTZ R4, R4 ;  /* 0x0000000400047305 */ /* 0x000e24000021f100 */
[----:B0-----:R-:W-:Y:S01]  /*b0b0*/  PRMT R0, R4, 0x7610, R0 ;  /* 0x0000761004007816 */ /* 0x001fe20000000000 */
[----:B------:R-:W-:Y:S06]  /*b0c0*/  BRA `(.L_x_37551) ;  /* 0x0000000400ac7947 */ /* 0x000fec0003800000 */
.L_x_37558:
        /* <DEDUP_REMOVED lines=10> */
.L_x_37565:
        /* <DEDUP_REMOVED lines=21> */
.L_x_37569:
[----:B------:R-:W-:Y:S05]  /*b2c0*/  BSYNC.RECONVERGENT B1 ;  /* 0x0000000000017941 */ /* 0x000fea0003800200 */
.L_x_37568:
[----:B------:R-:W-:Y:S01]  /*b2d0*/  IMAD.SHL.U32 R0, R0, 0x100000, RZ ;  /* 0x0010000000007824 */ /* 0x000fe200078e00ff */
[----:B------:R-:W-:-:S04]  /*b2e0*/  LEA R2, R2, 0x3b800000, 0x17 ;  /* 0x3b80000002027811 */ /* 0x000fc800078eb8ff */
[----:B------:R-:W-:-:S07]  /*b2f0*/  LOP3.LUT R4, R2, R0, R7, 0xfe, !PT ;  /* 0x0000000002047212 */ /* 0x000fce00078efe07 */
.L_x_37567:
[----:B------:R-:W-:Y:S05]  /*b300*/  BSYNC.RECONVERGENT B0 ;  /* 0x0000000000007941 */ /* 0x000fea0003800200 */
.L_x_37566:
[----:B------:R-:W0:Y:S02]  /*b310*/  F2I.FTZ.TRUNC.NTZ R4, R4 ;  /* 0x0000000400047305 */ /* 0x000e24000021f100 */
[----:B0-----:R-:W-:Y:S01]  /*b320*/  PRMT R0, R4, 0x7610, R0 ;  /* 0x0000761004007816 */ /* 0x001fe20000000000 */
[----:B------:R-:W-:Y:S06]  /*b330*/  BRA `(.L_x_37551) ;  /* 0x0000000400107947 */ /* 0x000fec0003800000 */
.L_x_37564:
        /* <DEDUP_REMOVED lines=21> */
.L_x_37573:
[----:B------:R-:W-:Y:S05]  /*b490*/  BSYNC.RECONVERGENT B1 ;  /* 0x0000000000017941 */ /* 0x000fea0003800200 */
.L_x_37572:
[----:B------:R-:W-:Y:S01]  /*b4a0*/  IMAD.SHL.U32 R0, R0, 0x200000, RZ ;  /* 0x0020000000007824 */ /* 0x000fe200078e00ff */
[----:B------:R-:W-:-:S04]  /*b4b0*/  LEA R2, R2, 0x37800000, 0x17 ;  /* 0x3780000002027811 */ /* 0x000fc800078eb8ff */
[----:B------:R-:W-:-:S07]  /*b4c0*/  LOP3.LUT R4, R2, R0, R7, 0xfe, !PT ;  /* 0x0000000002047212 */ /* 0x000fce00078efe07 */
.L_x_37571:
[----:B------:R-:W-:Y:S05]  /*b4d0*/  BSYNC.RECONVERGENT B0 ;  /* 0x0000000000007941 */ /* 0x000fea0003800200 */
.L_x_37570:
[----:B------:R-:W0:Y:S02]  /*b4e0*/  F2I.FTZ.TRUNC.NTZ R4, R4 ;  /* 0x0000000400047305 */ /* 0x000e24000021f100 */
[----:B0-----:R-:W-:Y:S01]  /*b4f0*/  PRMT R0, R4, 0x7610, R0 ;  /* 0x0000761004007816 */ /* 0x001fe20000000000 */
[----:B------:R-:W-:Y:S06]  /*b500*/  BRA `(.L_x_37551) ;  /* 0x00000000009c7947 */ /* 0x000fec0003800000 */
.L_x_37563:
        /* <DEDUP_REMOVED lines=14> */
.L_x_37577:
[----:B------:R-:W-:Y:S05]  /*b5f0*/  BSYNC.RECONVERGENT B0 ;  /* 0x0000000000007941 */ /* 0x000fea0003800200 */
.L_x_37576:
[----:B------:R-:W0:Y:S02]  /*b600*/  F2I.FTZ.TRUNC.NTZ R4, R4 ;  /* 0x0000000400047305 */ /* 0x000e24000021f100 */
[----:B0-----:R-:W-:Y:S01]  /*b610*/  PRMT R0, R4, 0x7610, R0 ;  /* 0x0000761004007816 */ /* 0x001fe20000000000 */
[----:B------:R-:W-:Y:S06]  /*b620*/  BRA `(.L_x_37551) ;  /* 0x0000000000547947 */ /* 0x000fec0003800000 */
.L_x_37550:
        /* <DEDUP_REMOVED lines=16> */
.L_x_37578:
[----:B------:R-:W-:Y:S01]  /*b730*/  PRMT R0, RZ, 0x7610, R0 ;  /* 0x00007610ff007816 */ /* 0x000fe20000000000 */
[----:B------:R-:W-:Y:S06]  /*b740*/  BRA `(.L_x_37551) ;  /* 0x00000000000c7947 */ /* 0x000fec0003800000 */
.L_x_37575:
[----:B------:R0:W5:Y:S01]  /*b750*/  LDG.E.U8 R0, desc[UR36][R2.64] ;  /* 0x0000002402007981 */ /* 0x000162000c1e1100 */
[----:B------:R-:W-:Y:S05]  /*b760*/  BRA `(.L_x_37551) ;  /* 0x0000000000047947 */ /* 0x000fea0003800000 */
.L_x_37574:
[----:B------:R0:W5:Y:S02]  /*b770*/  LDG.E.U8 R0, desc[UR36][R2.64] ;  /* 0x0000002402007981 */ /* 0x000164000c1e1100 */
.L_x_37551:
[----:B------:R-:W0:Y:S01]  /*b780*/  LDCU.64 UR6, c[0x0][0x5e8] ;  /* 0x0000bd00ff0677ac */ /* 0x000e220008000a00 */
[----:B-1-3-5:R-:W-:Y:S02]  /*b790*/  PRMT R0, R0, 0x8880, RZ ;  /* 0x0000888000007816 */ /* 0x02afe400000000ff */
[----:B------:R-:W-:Y:S01]  /*b7a0*/  PRMT R4, R19, 0x8880, RZ ;  /* 0x0000888013047816 */ /* 0x000fe200000000ff */
[----:B------:R-:W-:Y:S01]  /*b7b0*/  UPRMT UR4, UR43, 0x9910, URZ ;  /* 0x000099102b047896 */ /* 0x000fe200080000ff */
[----:B------:R-:W-:Y:S02]  /*b7c0*/  PRMT R0, R0, 0x7710, RZ ;  /* 0x0000771000007816 */ /* 0x000fe400000000ff */
[----:B------:R-:W-:Y:S01]  /*b7d0*/  PRMT R4, R4, 0x7710, RZ ;  /* 0x0000771004047816 */ /* 0x000fe200000000ff */
[----:B------:R-:W-:-:S03]  /*b7e0*/  UISETP.GT.AND UP0, UPT, UR4, 0x9, UPT ;  /* 0x000000090400788c */ /* 0x000fc6000bf04270 */
[----:B------:R-:W-:-:S04]  /*b7f0*/  VIMNMX.S16x2 R0, PT, PT, R4, R0, !PT ;  /* 0x0000000004007248 */ /* 0x000fc80007fe0300 */
        /* <DEDUP_REMOVED lines=14> */
.L_x_37582:
[----:B------:R0:W-:Y:S01]  /*b8e0*/  STG.E.U8 desc[UR36][R2.64], R9 ;  /* 0x0000000902007986 */ /* 0x0001e2000c101124 */
[----:B------:R-:W-:Y:S05]  /*b8f0*/  BRA `(.L_x_37584) ;  /* 0x0000000c004c7947 */ /* 0x000fea0003800000 */
.L_x_37581:
        /* <DEDUP_REMOVED lines=10> */
.L_x_37586:
[----:B------:R-:W-:-:S05]  /*b9a0*/  PRMT R5, R9, 0x9910, RZ ;  /* 0x0000991009057816 */ /* 0x000fca00000000ff */
[----:B------:R0:W-:Y:S01]  /*b9b0*/  STG.E desc[UR36][R2.64], R5 ;  /* 0x0000000502007986 */ /* 0x0001e2000c101924 */
[----:B------:R-:W-:Y:S05]  /*b9c0*/  BRA `(.L_x_37584) ;  /* 0x0000000c00187947 */ /* 0x000fea0003800000 */
.L_x_37585:
[----:B------:R0:W-:Y:S01]  /*b9d0*/  STG.E.U16 desc[UR36][R2.64], R9 ;  /* 0x0000000902007986 */ /* 0x0001e2000c101524 */
[----:B------:R-:W-:Y:S05]  /*b9e0*/  BRA `(.L_x_37584) ;  /* 0x0000000c00107947 */ /* 0x000fea0003800000 */
.L_x_37580:
        /* <DEDUP_REMOVED lines=9> */
.L_x_37588:
[----:B------:R-:W0:Y:S02]  /*ba80*/  I2F.S16 R0, R9 ;  /* 0x0000000900007306 */ /* 0x000e240000101400 */
[----:B0-----:R-:W-:-:S05]  /*ba90*/  F2FP.F16.F32.PACK_AB R0, RZ, R0 ;  /* 0x00000000ff00723e */ /* 0x001fca00000000ff */
[----:B------:R0:W-:Y:S01]  /*baa0*/  STG.E.U16 desc[UR36][R2.64], R0 ;  /* 0x0000000002007986 */ /* 0x0001e2000c101524 */
[----:B------:R-:W-:Y:S05]  /*bab0*/  BRA `(.L_x_37584) ;  /* 0x0000000800dc7947 */ /* 0x000fea0003800000 */
.L_x_37587:
        /* <DEDUP_REMOVED lines=10> */
.L_x_37590:
[----:B------:R-:W0:Y:S02]  /*bb60*/  I2F.S16 R9, R9 ;  /* 0x0000000900097306 */ /* 0x000e240000101400 */
[----:B0-----:R-:W-:-:S04]  /*bb70*/  F2FP.F16.F32.PACK_AB R5, RZ, R9 ;  /* 0x00000009ff05723e */ /* 0x001fc800000000ff */
[----:B------:R-:W-:-:S05]  /*bb80*/  PRMT R5, R5, 0x5410, RZ ;  /* 0x0000541005057816 */ /* 0x000fca00000000ff */
[----:B------:R0:W-:Y:S01]  /*bb90*/  STG.E desc[UR36][R2.64], R5 ;  /* 0x0000000502007986 */ /* 0x0001e2000c101924 */
[----:B------:R-:W-:Y:S05]  /*bba0*/  BRA `(.L_x_37584) ;  /* 0x0000000800a07947 */ /* 0x000fea0003800000 */
.L_x_37589:
[----:B------:R-:W0:Y:S02]  /*bbb0*/  I2F.F64.S16 R4, R9 ;  /* 0x0000000900047312 */ /* 0x000e240000101c00 */
[----:B0-----:R0:W-:Y:S01]  /*bbc0*/  STG.E.64 desc[UR36][R2.64], R4 ;  /* 0x0000000402007986 */ /* 0x0011e2000c101b24 */
[----:B------:R-:W-:Y:S05]  /*bbd0*/  BRA `(.L_x_37584) ;  /* 0x0000000800947947 */ /* 0x000fea0003800000 */
.L_x_37579:
        /* <DEDUP_REMOVED lines=12> */
.L_x_37594:
        /* <DEDUP_REMOVED lines=18> */
.L_x_37597:
[----:B------:R-:W-:-:S04]  /*bdc0*/  SHF.R.U32.HI R5, RZ, 0x18, R5 ;  /* 0x00000018ff057819 */ /* 0x000fc80000011605 */
[----:B------:R-:W-:-:S07]  /*bdd0*/  LOP3.LUT R0, R0, 0x80, R5, 0xf8, !PT ;  /* 0x0000008000007812 */ /* 0x000fce00078ef805 */
.L_x_37596:
[----:B------:R-:W-:Y:S05]  /*bde0*/  BSYNC.RECONVERGENT B0 ;  /* 0x0000000000007941 */ /* 0x000fea0003800200 */
.L_x_37595:
[----:B------:R0:W-:Y:S01]  /*bdf0*/  STG.E.U8 desc[UR36][R2.64], R0 ;  /* 0x0000000002007986 */ /* 0x0001e2000c101124 */
[----:B------:R-:W-:Y:S05]  /*be00*/  BRA `(.L_x_37584) ;  /* 0x0000000800087947 */ /* 0x000fea0003800000 */
.L_x_37593:
        /* <DEDUP_REMOVED lines=18> */
.L_x_37600:
[----:B------:R-:W-:-:S04]  /*bf30*/  SHF.R.U32.HI R5, RZ, 0x18, R5 ;  /* 0x00000018ff057819 */ /* 0x000fc80000011605 */
[----:B------:R-:W-:-:S07]  /*bf40*/  LOP3.LUT R0, R0, 0x80, R5, 0xf8, !PT ;  /* 0x0000008000007812 */ /* 0x000fce00078ef805 */
.L_x_37599:
[----:B------:R-:W-:Y:S05]  /*bf50*/  BSYNC.RECONVERGENT B0 ;  /* 0x0000000000007941 */ /* 0x000fea0003800200 */
.L_x_37598:
[----:B------:R0:W-:Y:S01]  /*bf60*/  STG.E.U8 desc[UR36][R2.64], R0 ;  /* 0x0000000002007986 */ /* 0x0001e2000c101124 */
[----:B------:R-:W-:Y:S05]  /*bf70*/  BRA `(.L_x_37584) ;  /* 0x0000000400ac7947 */ /* 0x000fea0003800000 */
.L_x_37592:
        /* <DEDUP_REMOVED lines=22> */
.L_x_37602:
[----:B------:R-:W-:-:S04]  /*c0e0*/  PRMT R4, R9, 0x9910, RZ ;  /* 0x0000991009047816 */ /* 0x000fc800000000ff */
[----:B------:R-:W-:-:S05]  /*c0f0*/  SHF.R.S32.HI R5, RZ, 0x1f, R4 ;  /* 0x0000001fff057819 */ /* 0x000fca0000011404 */
[----:B------:R0:W-:Y:S01]  /*c100*/  STG.E.64 desc[UR36][R2.64], R4 ;  /* 0x0000000402007986 */ /* 0x0001e2000c101b24 */
[----:B------:R-:W-:Y:S05]  /*c110*/  BRA `(.L_x_37584) ;  /* 0x0000000400447947 */ /* 0x000fea0003800000 */
.L_x_37601:
[----:B------:R-:W-:-:S05]  /*c120*/  PRMT R5, R9, 0x9910, RZ ;  /* 0x0000991009057816 */ /* 0x000fca00000000ff */
[----:B------:R0:W-:Y:S01]  /*c130*/  STG.E desc[UR36][R2.64], R5 ;  /* 0x0000000502007986 */ /* 0x0001e2000c101924 */
[----:B------:R-:W-:Y:S05]  /*c140*/  BRA `(.L_x_37584) ;  /* 0x0000000400387947 */ /* 0x000fea0003800000 */
.L_x_37591:
        /* <DEDUP_REMOVED lines=11> */
.L_x_37604:
[----:B------:R-:W-:Y:S01]  /*c200*/  CS2R R6, SRZ ;  /* 0x0000000000067805 */ /* 0x000fe2000001ff00 */
[----:B------:R-:W0:Y:S04]  /*c210*/  I2F.F64.S16 R4, R9 ;  /* 0x0000000900047312 */ /* 0x000e280000101c00 */
[----:B0-----:R0:W-:Y:S01]  /*c220*/  STG.E.128 desc[UR36][R2.64], R4 ;  /* 0x0000000402007986 */ /* 0x0011e2000c101d24 */
[----:B------:R-:W-:Y:S05]  /*c230*/  BRA `(.L_x_37584) ;  /* 0x0000000000fc7947 */ /* 0x000fea0003800000 */
.L_x_37603:
[----:B------:R-:W-:-:S09]  /*c240*/  UISETP.NE.AND UP0, UPT, UR4, 0xf, UPT ;  /* 0x0000000f0400788c */ /* 0x000fd2000bf05270 */
[----:B------:R-:W-:Y:S05]  /*c250*/  BRA.U !UP0, `(.L_x_37605) ;  /* 0x0000000108e87547 */ /* 0x000fea000b800000 */
[----:B------:R-:W-:-:S09]  /*c260*/  UISETP.NE.AND UP0, UPT, UR4, 0x17, UPT ;  /* 0x000000170400788c */ /* 0x000fd2000bf05270 */
[----:B------:R-:W-:Y:S05]  /*c270*/  BRA.U !UP0, `(.L_x_37606) ;  /* 0x0000000108907547 */ /* 0x000fea000b800000 */
[----:B------:R-:W-:-:S09]  /*c280*/  UISETP.NE.AND UP0, UPT, UR4, 0x18, UPT ;  /* 0x000000180400788c */ /* 0x000fd2000bf05270 */
[----:B------:R-:W-:Y:S05]  /*c290*/  BRA.U !UP0, `(.L_x_37607) ;  /* 0x0000000108447547 */ /* 0x000fea000b800000 */
.L_x_37583:
        /* <DEDUP_REMOVED lines=16> */
.L_x_37608:
[----:B------:R-:W-:Y:S05]  /*c3a0*/  BRA `(.L_x_37584) ;  /* 0x0000000000a07947 */ /* 0x000fea0003800000 */
.L_x_37607:
        /* <DEDUP_REMOVED lines=13> */
.L_x_37610:
[----:B------:R-:W-:Y:S05]  /*c480*/  BSYNC.RECONVERGENT B0 ;  /* 0x0000000000007941 */ /* 0x000fea0003800200 */
.L_x_37609:
[----:B------:R-:W-:-:S05]  /*c490*/  LOP3.LUT R5, R0, 0x80, R5, 0xf8, !PT ;  /* 0x0000008000057812 */ /* 0x000fca00078ef805 */
[----:B------:R3:W-:Y:S01]  /*c4a0*/  STG.E.U8 desc[UR36][R2.64], R5 ;  /* 0x0000000502007986 */ /* 0x0007e2000c101124 */
[----:B------:R-:W-:Y:S05]  /*c4b0*/  BRA `(.L_x_37584) ;  /* 0x00000000005c7947 */ /* 0x000fea0003800000 */
.L_x_37606:
        /* <DEDUP_REMOVED lines=12> */
.L_x_37612:
[----:B------:R-:W-:Y:S01]  /*c580*/  IMAD.MOV.U32 R0, RZ, RZ, 0x7f ;  /* 0x0000007fff007424 */ /* 0x000fe200078e00ff */
[----:B------:R-:W-:-:S04]  /*c590*/  ISETP.GT.U32.AND P0, PT, R4, 0x7f800000, PT ;  /* 0x7f8000000400780c */ /* 0x000fc80003f04070 */
[----:B------:R-:W-:-:S09]  /*c5a0*/  SEL R0, R0, 0x7c, P0 ;  /* 0x0000007c00007807 */ /* 0x000fd20000000000 */
.L_x_37613:
[----:B------:R-:W-:Y:S05]  /*c5b0*/  BSYNC.RECONVERGENT B0 ;  /* 0x0000000000007941 */ /* 0x000fea0003800200 */
.L_x_37611:
[----:B------:R-:W-:-:S04]  /*c5c0*/  SHF.R.U32.HI R5, RZ, 0x18, R5 ;  /* 0x00000018ff057819 */ /* 0x000fc80000011605 */
[----:B------:R-:W-:-:S05]  /*c5d0*/  LOP3.LUT R5, R0, 0x80, R5, 0xf8, !PT ;  /* 0x0000008000057812 */ /* 0x000fca00078ef805 */
[----:B------:R2:W-:Y:S01]  /*c5e0*/  STG.E.U8 desc[UR36][R2.64], R5 ;  /* 0x0000000502007986 */ /* 0x0005e2000c101124 */
[----:B------:R-:W-:Y:S05]  /*c5f0*/  BRA `(.L_x_37584) ;  /* 0x00000000000c7947 */ /* 0x000fea0003800000 */
.L_x_37605:
[----:B------:R-:W0:Y:S02]  /*c600*/  I2F.S16 R0, R9 ;  /* 0x0000000900007306 */ /* 0x000e240000101400 */
[----:B0-----:R-:W-:-:S05]  /*c610*/  F2FP.BF16.F32.PACK_AB R0, RZ, R0 ;  /* 0x00000000ff00723e */ /* 0x001fca00000010ff */
[----:B------:R4:W-:Y:S02]  /*c620*/  STG.E.U16 desc[UR36][R2.64], R0 ;  /* 0x0000000002007986 */ /* 0x0009e4000c101524 */
.L_x_37584:
[----:B------:R-:W-:-:S07]  /*c630*/  IADD3 R17, PT, PT, R17, 0x80, RZ ;  /* 0x0000008011117810 */ /* 0x000fce0007ffe0ff */
.L_x_37511:
[----:B------:R-:W-:Y:S05]  /*c640*/  BSYNC.RECONVERGENT B6 ;  /* 0x0000000000067941 */ /* 0x000fea0003800200 */
.L_x_37510:
        /* <DEDUP_REMOVED lines=357> */
.L_x_37614:
        /* <DEDUP_REMOVED lines=19> */
.L_x_37618:
[----:B------:R0:W5:Y:S01]  /*ddd0*/  LDG.E.U8 R19, desc[UR36][R2.64] ;  /* 0x0000002402137981 */ /* 0x000162000c1e1100 */
[----:B------:R-:W-:Y:S05]  /*dde0*/  BRA `(.L_x_37620) ;  /* 0x0000000c004c7947 */ /* 0x000fea0003800000 */
.L_x_37617:
        /* <DEDUP_REMOVED lines=8> */
.L_x_37622:
[----:B------:R0:W5:Y:S01]  /*de70*/  LDG.E.U8 R19, desc[UR36][R2.64] ;  /* 0x0000002402137981 */ /* 0x000162000c1e1100 */
[----:B------:R-:W-:Y:S05]  /*de80*/  BRA `(.L_x_37620) ;  /* 0x0000000c00247947 */ /* 0x000fea0003800000 */
.L_x_37621:
[----:B------:R0:W5:Y:S01]  /*de90*/  LDG.E.U16 R19, desc[UR36][R2.64] ;  /* 0x0000002402137981 */ /* 0x000162000c1e1500 */
[----:B------:R-:W-:Y:S05]  /*dea0*/  BRA `(.L_x_37620) ;  /* 0x0000000c001c7947 */ /* 0x000fea0003800000 */
.L_x_37616:
        /* <DEDUP_REMOVED lines=9> */
.L_x_37624:
[----:B------:R-:W2:Y:S02]  /*df40*/  LDG.E.U16 R0, desc[UR36][R2.64] ;  /* 0x0000002402007981 */ /* 0x000ea4000c1e1500 */
[----:B--2---:R-:W-:-:S06]  /*df50*/  HADD2.F32 R0, -RZ, R0.H0_H0 ;  /* 0x20000000ff007230 */ /* 0x004fcc0000004100 */
[----:B------:R-:W0:Y:S02]  /*df60*/  F2I.FTZ.TRUNC.NTZ R0, R0 ;  /* 0x0000000000007305 */ /* 0x000e24000021f100 */
[----:B0-----:R-:W-:Y:S01]  /*df70*/  PRMT R19, R0, 0x7610, R19 ;  /* 0x0000761000137816 */ /* 0x001fe20000000013 */
[----:B------:R-:W-:Y:S06]  /*df80*/  BRA `(.L_x_37620) ;  /* 0x0000000800e47947 */ /* 0x000fec0003800000 */
.L_x_37623:
        /* <DEDUP_REMOVED lines=9> */
.L_x_37626:
[----:B------:R-:W2:Y:S02]  /*e020*/  LDG.E.U16 R2, desc[UR36][R2.64] ;  /* 0x0000002402027981 */ /* 0x000ea4000c1e1500 */
[----:B--2---:R-:W-:-:S06]  /*e030*/  HADD2.F32 R0, -RZ, R2.H0_H0 ;  /* 0x20000002ff007230 */ /* 0x004fcc0000004100 */
[----:B------:R-:W0:Y:S02]  /*e040*/  F2I.FTZ.TRUNC.NTZ R0, R0 ;  /* 0x0000000000007305 */ /* 0x000e24000021f100 */
[----:B0-----:R-:W-:Y:S01]  /*e050*/  PRMT R19, R0, 0x7610, R19 ;  /* 0x0000761000137816 */ /* 0x001fe20000000013 */
[----:B------:R-:W-:Y:S06]  /*e060*/  BRA `(.L_x_37620) ;  /* 0x0000000800ac7947 */ /* 0x000fec0003800000 */
.L_x_37625:
[----:B------:R-:W2:Y:S02]  /*e070*/  LDG.E.64 R2, desc[UR36][R2.64] ;  /* 0x0000002402027981 */ /* 0x000ea4000c1e1b00 */
[----:B--2---:R0:W1:Y:S02]  /*e080*/  F2I.F64.TRUNC R19, R2 ;  /* 0x0000000200137311 */ /* 0x004064000030d100 */
[----:B01----:R-:W-:Y:S05]  /*e090*/  BRA `(.L_x_37620) ;  /* 0x0000000800a07947 */ /* 0x003fea0003800000 */
.L_x_37615:
        /* <DEDUP_REMOVED lines=12> */
.L_x_37629:
[----:B------:R-:W2:Y:S02]  /*e160*/  LDG.E.64 R2, desc[UR36][R2.64] ;  /* 0x0000002402027981 */ /* 0x000ea4000c1e1b00 */
[----:B--2---:R0:W1:Y:S02]  /*e170*/  F2I.F64.TRUNC R19, R2 ;  /* 0x0000000200137311 */ /* 0x004064000030d100 */
[----:B01----:R-:W-:Y:S05]  /*e180*/  BRA `(.L_x_37620) ;  /* 0x0000000800647947 */ /* 0x003fea0003800000 */
.L_x_37628:
        /* <DEDUP_REMOVED lines=27> */
.L_x_37631:
        /* <DEDUP_REMOVED lines=14> */
.L_x_37630:
[----:B------:R-:W2:Y:S02]  /*e420*/  LDG.E.U16 R0, desc[UR36][R2.64] ;  /* 0x0000002402007981 */ /* 0x000ea4000c1e1500 */
[----:B--2---:R-:W-:-:S06]  /*e430*/  IMAD.U32 R0, R0, 0x10000, RZ ;  /* 0x0001000000007824 */ /* 0x004fcc00078e00ff */
[----:B------:R-:W0:Y:S02]  /*e440*/  F2I.FTZ.TRUNC.NTZ R0, R0 ;  /* 0x0000000000007305 */ /* 0x000e24000021f100 */
[----:B0-----:R-:W-:Y:S01]  /*e450*/  PRMT R19, R0, 0x7610, R19 ;  /* 0x0000761000137816 */ /* 0x001fe20000000013 */
[----:B------:R-:W-:Y:S06]  /*e460*/  BRA `(.L_x_37620) ;  /* 0x0000000400ac7947 */ /* 0x000fec0003800000 */
.L_x_37627:
        /* <DEDUP_REMOVED lines=10> */
.L_x_37634:
        /* <DEDUP_REMOVED lines=21> */
.L_x_37638:
[----:B------:R-:W-:Y:S05]  /*e660*/  BSYNC.RECONVERGENT B1 ;  /* 0x0000000000017941 */ /* 0x000fea0003800200 */
.L_x_37637:
[----:B------:R-:W-:Y:S01]  /*e670*/  IMAD.SHL.U32 R0, R0, 0x100000, RZ ;  /* 0x0010000000007824 */ /* 0x000fe200078e00ff */
[----:B------:R-:W-:-:S04]  /*e680*/  LEA R2, R2, 0x3b800000, 0x17 ;  /* 0x3b80000002027811 */ /* 0x000fc800078eb8ff */
[----:B------:R-:W-:-:S07]  /*e690*/  LOP3.LUT R0, R2, R0, R7, 0xfe, !PT ;  /* 0x0000000002007212 */ /* 0x000fce00078efe07 */
.L_x_37636:
[----:B------:R-:W-:Y:S05]  /*e6a0*/  BSYNC.RECONVERGENT B0 ;  /* 0x0000000000007941 */ /* 0x000fea0003800200 */
.L_x_37635:
[----:B------:R-:W0:Y:S02]  /*e6b0*/  F2I.FTZ.TRUNC.NTZ R0, R0 ;  /* 0x0000000000007305 */ /* 0x000e24000021f100 */
[----:B0-----:R-:W-:Y:S01]  /*e6c0*/  PRMT R19, R0, 0x7610, R19 ;  /* 0x0000761000137816 */ /* 0x001fe20000000013 */
[----:B------:R-:W-:Y:S06]  /*e6d0*/  BRA `(.L_x_37620) ;  /* 0x0000000400107947 */ /* 0x000fec0003800000 */
.L_x_37633:
        /* <DEDUP_REMOVED lines=21> */
.L_x_37642:
[----:B------:R-:W-:Y:S05]  /*e830*/  BSYNC.RECONVERGENT B1 ;  /* 0x0000000000017941 */ /* 0x000fea0003800200 */
.L_x_37641:
[----:B------:R-:W-:Y:S01]  /*e840*/  IMAD.SHL.U32 R0, R0, 0x200000, RZ ;  /* 0x0020000000007824 */ /* 0x000fe200078e00ff */
[----:B------:R-:W-:-:S04]  /*e850*/  LEA R2, R2, 0x37800000, 0x17 ;  /* 0x3780000002027811 */ /* 0x000fc800078eb8ff */
[----:B------:R-:W-:-:S07]  /*e860*/  LOP3.LUT R0, R2, R0, R7, 0xfe, !PT ;  /* 0x0000000002007212 */ /* 0x000fce00078efe07 */
.L_x_37640:
[----:B------:R-:W-:Y:S05]  /*e870*/  BSYNC.RECONVERGENT B0 ;  /* 0x0000000000007941 */ /* 0x000fea0003800200 */
.L_x_37639:
[----:B------:R-:W0:Y:S02]  /*e880*/  F2I.FTZ.TRUNC.NTZ R0, R0 ;  /* 0x0000000000007305 */ /* 0x000e24000021f100 */
[----:B0-----:R-:W-:Y:S01]  /*e890*/  PRMT R19, R0, 0x7610, R19 ;  /* 0x0000761000137816 */ /* 0x001fe20000000013 */
[----:B------:R-:W-:Y:S06]  /*e8a0*/  BRA `(.L_x_37620) ;  /* 0x00000000009c7947 */ /* 0x000fec0003800000 */
.L_x_37632:
        /* <DEDUP_REMOVED lines=14> */
.L_x_37646:
[----:B------:R-:W-:Y:S05]  /*e990*/  BSYNC.RECONVERGENT B0 ;  /* 0x0000000000007941 */ /* 0x000fea0003800200 */
.L_x_37645:
[----:B------:R-:W0:Y:S02]  /*e9a0*/  F2I.FTZ.TRUNC.NTZ R0, R0 ;  /* 0x0000000000007305 */ /* 0x000e24000021f100 */
[----:B0-----:R-:W-:Y:S01]  /*e9b0*/  PRMT R19, R0, 0x7610, R19 ;  /* 0x0000761000137816 */ /* 0x001fe20000000013 */
[----:B------:R-:W-:Y:S06]  /*e9c0*/  BRA `(.L_x_37620) ;  /* 0x0000000000547947 */ /* 0x000fec0003800000 */
.L_x_37619:
        /* <DEDUP_REMOVED lines=16> */
.L_x_37647:
[----:B------:R-:W-:Y:S01]  /*ead0*/  PRMT R19, RZ, 0x7610, R19 ;  /* 0x00007610ff137816 */ /* 0x000fe20000000013 */
[----:B------:R-:W-:Y:S06]  /*eae0*/  BRA `(.L_x_37620) ;  /* 0x00000000000c7947 */ /* 0x000fec0003800000 */
.L_x_37644:
[----:B------:R0:W5:Y:S01]  /*eaf0*/  LDG.E.U8 R19, desc[UR36][R2.64] ;  /* 0x0000002402137981 */ /* 0x000162000c1e1100 */
[----:B------:R-:W-:Y:S05]  /*eb00*/  BRA `(.L_x_37620) ;  /* 0x0000000000047947 */ /* 0x000fea0003800000 */
.L_x_37643:
[----:B------:R1:W5:Y:S02]  /*eb10*/  LDG.E.U8 R19, desc[UR36][R2.64] ;  /* 0x0000002402137981 */ /* 0x000364000c1e1100 */
.L_x_37620:
        /* <DEDUP_REMOVED lines=16> */
.L_x_37651:
[----:B------:R1:W5:Y:S01]  /*ec20*/  LDG.E.U8 R0, desc[UR36][R2.64] ;  /* 0x0000002402007981 */ /* 0x000362000c1e1100 */
[----:B------:R-:W-:Y:S05]  /*ec30*/  BRA `(.L_x_37653) ;  /* 0x0000000c004c7947 */ /* 0x000fea0003800000 */
.L_x_37650:
        /* <DEDUP_REMOVED lines=8> */
.L_x_37655:
[----:B------:R0:W5:Y:S01]  /*ecc0*/  LDG.E.U8 R0, desc[UR36][R2.64] ;  /* 0x0000002402007981 */ /* 0x000162000c1e1100 */
[----:B------:R-:W-:Y:S05]  /*ecd0*/  BRA `(.L_x_37653) ;  /* 0x0000000c00247947 */ /* 0x000fea0003800000 */
.L_x_37654:
[----:B------:R2:W5:Y:S01]  /*ece0*/  LDG.E.U16 R0, desc[UR36][R2.64] ;  /* 0x0000002402007981 */ /* 0x000562000c1e1500 */
[----:B------:R-:W-:Y:S05]  /*ecf0*/  BRA `(.L_x_37653) ;  /* 0x0000000c001c7947 */ /* 0x000fea0003800000 */
.L_x_37649:
        /* <DEDUP_REMOVED lines=9> */
.L_x_37657:
[----:B------:R-:W2:Y:S02]  /*ed90*/  LDG.E.U16 R4, desc[UR36][R2.64] ;  /* 0x0000002402047981 */ /* 0x000ea4000c1e1500 */
[----:B--2---:R-:W-:-:S06]  /*eda0*/  HADD2.F32 R4, -RZ, R4.H0_H0 ;  /* 0x20000004ff047230 */ /* 0x004fcc0000004100 */
[----:B------:R-:W0:Y:S02]  /*edb0*/  F2I.FTZ.TRUNC.NTZ R4, R4 ;  /* 0x0000000400047305 */ /* 0x000e24000021f100 */
[----:B0-----:R-:W-:Y:S01]  /*edc0*/  PRMT R0, R4, 0x7610, R0 ;  /* 0x0000761004007816 */ /* 0x001fe20000000000 */
[----:B------:R-:W-:Y:S06]  /*edd0*/  BRA `(.L_x_37653) ;  /* 0x0000000800e47947 */ /* 0x000fec0003800000 */
.L_x_37656:
        /* <DEDUP_REMOVED lines=9> */
.L_x_37659:
[----:B------:R-:W2:Y:S02]  /*ee70*/  LDG.E.U16 R2, desc[UR36][R2.64] ;  /* 0x0000002402027981 */ /* 0x000ea4000c1e1500 */
[----:B--2---:R-:W-:-:S06]  /*ee80*/  HADD2.F32 R4, -RZ, R2.H0_H0 ;  /* 0x20000002ff047230 */ /* 0x004fcc0000004100 */
[----:B------:R-:W0:Y:S02]  /*ee90*/  F2I.FTZ.TRUNC.NTZ R4, R4 ;  /* 0x0000000400047305 */ /* 0x000e24000021f100 */
[----:B0-----:R-:W-:Y:S01]  /*eea0*/  PRMT R0, R4, 0x7610, R0 ;  /* 0x0000761004007816 */ /* 0x001fe20000000000 */
[----:B------:R-:W-:Y:S06]  /*eeb0*/  BRA `(.L_x_37653) ;  /* 0x0000000800ac7947 */ /* 0x000fec0003800000 */
.L_x_37658:
[----:B------:R-:W2:Y:S02]  /*eec0*/  LDG.E.64 R2, desc[UR36][R2.64] ;  /* 0x0000002402027981 */ /* 0x000ea4000c1e1b00 */
[----:B--2---:R0:W1:Y:S02]  /*eed0*/  F2I.F64.TRUNC R0, R2 ;  /* 0x0000000200007311 */ /* 0x004064000030d100 */
[----:B01----:R-:W-:Y:S05]  /*eee0*/  BRA `(.L_x_37653) ;  /* 0x0000000800a07947 */ /* 0x003fea0003800000 */
.L_x_37648:
        /* <DEDUP_REMOVED lines=12> */
.L_x_37662:
[----:B------:R-:W2:Y:S02]  /*efb0*/  LDG.E.64 R2, desc[UR36][R2.64] ;  /* 0x0000002402027981 */ /* 0x000ea4000c1e1b00 */
[----:B--2---:R0:W1:Y:S02]  /*efc0*/  F2I.F64.TRUNC R0, R2 ;  /* 0x0000000200007311 */ /* 0x004064000030d100 */
[----:B01----:R-:W-:Y:S05]  /*efd0*/  BRA `(.L_x_37653) ;  /* 0x0000000800647947 */ /* 0x003fea0003800000 */
.L_x_37661:
        /* <DEDUP_REMOVED lines=27> */
.L_x_37664:
        /* <DEDUP_REMOVED lines=14> */
.L_x_37663:
[----:B------:R-:W2:Y:S02]  /*f270*/  LDG.E.U16 R4, desc[UR36][R2.64] ;  /* 0x0000002402047981 */ /* 0x000ea4000c1e1500 */
[----:B--2---:R-:W-:-:S06]  /*f280*/  IMAD.U32 R4, R4, 0x10000, RZ ;  /* 0x0001000004047824 */ /* 0x004fcc00078e00ff */
[----:B------:R-:W0:Y:S02]  /*f290*/  F2I.FTZ.TRUNC.NTZ R4, R4 ;  /* 0x0000000400047305 */ /* 0x000e24000021f100 */
[----:B0-----:R-:W-:Y:S01]  /*f2a0*/  PRMT R0, R4, 0x7610, R0 ;  /* 0x0000761004007816 */ /* 0x001fe20000000000 */
[----:B------:R-:W-:Y:S06]  /*f2b0*/  BRA `(.L_x_37653) ;  /* 0x0000000400ac7947 */ /* 0x000fec0003800000 */
.L_x_37660:
        /* <DEDUP_REMOVED lines=10> */
.L_x_37667:
        /* <DEDUP_REMOVED lines=21> */
.L_x_37671:
[----:B------:R-:W-:Y:S05]  /*f4b0*/  BSYNC.RECONVERGENT B1 ;  /* 0x0000000000017941 */ /* 0x000fea0003800200 */
.L_x_37670:
[----:B------:R-:W-:Y:S01]  /*f4c0*/  IMAD.SHL.U32 R0, R0, 0x100000, RZ ;  /* 0x0010000000007824 */ /* 0x000fe200078e00ff */
[----:B------:R-:W-:-:S04]  /*f4d0*/  LEA R2, R2, 0x3b800000, 0x17 ;  /* 0x3b80000002027811 */ /* 0x000fc800078eb8ff */
[----:B------:R-:W-:-:S07]  /*f4e0*/  LOP3.LUT R4, R2, R0, R7, 0xfe, !PT ;  /* 0x0000000002047212 */ /* 0x000fce00078efe07 */
.L_x_37669:
[----:B------:R-:W-:Y:S05]  /*f4f0*/  BSYNC.RECONVERGENT B0 ;  /* 0x0000000000007941 */ /* 0x000fea0003800200 */
.L_x_37668:
[----:B------:R-:W0:Y:S02]  /*f500*/  F2I.FTZ.TRUNC.NTZ R4, R4 ;  /* 0x0000000400047305 */ /* 0x000e24000021f100 */
[----:B0-----:R-:W-:Y:S01]  /*f510*/  PRMT R0, R4, 0x7610, R0 ;  /* 0x0000761004007816 */ /* 0x001fe20000000000 */
[----:B------:R-:W-:Y:S06]  /*f520*/  BRA `(.L_x_37653) ;  /* 0x0000000400107947 */ /* 0x000fec0003800000 */
.L_x_37666:
        /* <DEDUP_REMOVED lines=21> */
.L_x_37675:
[----:B------:R-:W-:Y:S05]  /*f680*/  BSYNC.RECONVERGENT B1 ;  /* 0x0000000000017941 */ /* 0x000fea0003800200 */
.L_x_37674:
[----:B------:R-:W-:Y:S02]  /*f690*/  SHF.L.U32 R0, R0, 0x15, RZ ;  /* 0x0000001500007819 */ /* 0x000fe400000006ff */
[----:B------:R-:W-:-:S04]  /*f6a0*/  LEA R2, R2, 0x37800000, 0x17 ;  /* 0x3780000002027811 */ /* 0x000fc800078eb8ff */
[----:B------:R-:W-:-:S07]  /*f6b0*/  LOP3.LUT R4, R2, R0, R7, 0xfe, !PT ;  /* 0x0000000002047212 */ /* 0x000fce00078efe07 */
.L_x_37673:
[----:B------:R-:W-:Y:S05]  /*f6c0*/  BSYNC.RECONVERGENT B0 ;  /* 0x0000000000007941 */ /* 0x000fea0003800200 */
.L_x_37672:
[----:B------:R-:W0:Y:S02]  /*f6d0*/  F2I.FTZ.TRUNC.NTZ R4, R4 ;  /* 0x0000000400047305 */ /* 0x000e24000021f100 */
[----:B0-----:R-:W-:Y:S01]  /*f6e0*/  PRMT R0, R4, 0x7610, R0 ;  /* 0x0000761004007816 */ /* 0x001fe20000000000 */
[----:B------:R-:W-:Y:S06]  /*f6f0*/  BRA `(.L_x_37653) ;  /* 0x00000000009c7947 */ /* 0x000fec0003800000 */
.L_x_37665:
        /* <DEDUP_REMOVED lines=14> */
.L_x_37679:
[----:B------:R-:W-:Y:S05]  /*f7e0*/  BSYNC.RECONVERGENT B0 ;  /* 0x0000000000007941 */ /* 0x000fea0003800200 */
.L_x_37678:
[----:B------:R-:W0:Y:S02]  /*f7f0*/  F2I.FTZ.TRUNC.NTZ R4, R4 ;  /* 0x0000000400047305 */ /* 0x000e24000021f100 */
[----:B0-----:R-:W-:Y:S01]  /*f800*/  PRMT R0, R4, 0x7610, R0 ;  /* 0x0000761004007816 */ /* 0x001fe20000000000 */
[----:B------:R-:W-:Y:S06]  /*f810*/  BRA `(.L_x_37653) ;  /* 0x0000000000547947 */ /* 0x000fec0003800000 */
.L_x_37652:
        /* <DEDUP_REMOVED lines=16> */
.L_x_37680:
[----:B------:R-:W-:Y:S01]  /*f920*/  PRMT R0, RZ, 0x7610, R0 ;  /* 0x00007610ff007816 */ /* 0x000fe20000000000 */
[----:B------:R-:W-:Y:S06]  /*f930*/  BRA `(.L_x_37653) ;  /* 0x00000000000c7947 */ /* 0x000fec0003800000 */
.L_x_37677:
[----:B------:R0:W5:Y:S01]  /*f940*/  LDG.E.U8 R0, desc[UR36][R2.64] ;  /* 0x0000002402007981 */ /* 0x000162000c1e1100 */
[----:B------:R-:W-:Y:S05]  /*f950*/  BRA `(.L_x_37653) ;  /* 0x0000000000047947 */ /* 0x000fea0003800000 */
.L_x_37676:
[----:B------:R0:W5:Y:S02]  /*f960*/  LDG.E.U8 R0, desc[UR36][R2.64] ;  /* 0x0000002402007981 */ /* 0x000164000c1e1100 */
.L_x_37653:
[----:B------:R-:W-:Y:S01]  /*f970*/  UPRMT UR4, UR43, 0x9910, URZ ;  /* 0x000099102b047896 */ /* 0x000fe200080000ff */
[----:B-1---5:R-:W-:Y:S02]  /*f980*/  PRMT R0, R0, 0x8880, RZ ;  /* 0x0000888000007816 */ /* 0x022fe400000000ff */
[----:B0-234-:R-:W-:Y:S01]  /*f990*/  PRMT R2, R19, 0x8880, RZ ;  /* 0x0000888013027816 */ /* 0x01dfe200000000ff */
[----:B------:R-:W-:Y:S01]  /*f9a0*/  UISETP.GT.AND UP0, UPT, UR4, 0x9, UPT ;  /* 0x000000090400788c */ /* 0x000fe2000bf04270 */
[----:B------:R-:W-:Y:S02]  /*f9b0*/  PRMT R0, R0, 0x7710, RZ ;  /* 0x0000771000007816 */ /* 0x000fe400000000ff */
[----:B------:R-:W-:-:S04]  /*f9c0*/  PRMT R2, R2, 0x7710, RZ ;  /* 0x0000771002027816 */ /* 0x000fc800000000ff */
[----:B------:R-:W-:-:S04]  /*f9d0*/  VIMNMX.S16x2 R0, PT, PT, R2, R0, !PT ;  /* 0x0000000002007248 */ /* 0x000fc80007fe0300 */
        /* <DEDUP_REMOVED lines=12> */
.L_x_37684:
[----:B------:R-:W-:Y:S01]  /*faa0*/  STG.E.U8 desc[UR36][R16.64], R5 ;  /* 0x0000000510007986 */ /* 0x000fe2000c101124 */
[----:B------:R-:W-:Y:S05]  /*fab0*/  EXIT ;  /* 0x000000000000794d */ /* 0x000fea0003800000 */
.L_x_37683:
        /* <DEDUP_REMOVED lines=10> */
.L_x_37687:
[----:B------:R-:W-:-:S05]  /*fb60*/  PRMT R3, R5, 0x9910, RZ ;  /* 0x0000991005037816 */ /* 0x000fca00000000ff */
[----:B------:R-:W-:Y:S01]  /*fb70*/  STG.E desc[UR36][R16.64], R3 ;  /* 0x0000000310007986 */ /* 0x000fe2000c101924 */
[----:B------:R-:W-:Y:S05]  /*fb80*/  EXIT ;  /* 0x000000000000794d */ /* 0x000fea0003800000 */
.L_x_37686:
[----:B------:R-:W-:Y:S01]  /*fb90*/  STG.E.U16 desc[UR36][R16.64], R5 ;  /* 0x0000000510007986 */ /* 0x000fe2000c101524 */
[----:B------:R-:W-:Y:S05]  /*fba0*/  EXIT ;  /* 0x000000000000794d */ /* 0x000fea0003800000 */
.L_x_37682:
        /* <DEDUP_REMOVED lines=9> */
.L_x_37689:
[----:B------:R-:W0:Y:S02]  /*fc40*/  I2F.S16 R0, R5 ;  /* 0x0000000500007306 */ /* 0x000e240000101400 */
[----:B0-----:R-:W-:-:S05]  /*fc50*/  F2FP.F16.F32.PACK_AB R0, RZ, R0 ;  /* 0x00000000ff00723e */ /* 0x001fca00000000ff */
[----:B------:R-:W-:Y:S01]  /*fc60*/  STG.E.U16 desc[UR36][R16.64], R0 ;  /* 0x0000000010007986 */ /* 0x000fe2000c101524 */
[----:B------:R-:W-:Y:S05]  /*fc70*/  EXIT ;  /* 0x000000000000794d */ /* 0x000fea0003800000 */
.L_x_37688:
        /* <DEDUP_REMOVED lines=10> */
.L_x_37691:
[----:B------:R-:W0:Y:S02]  /*fd20*/  I2F.S16 R5, R5 ;  /* 0x0000000500057306 */ /* 0x000e240000101400 */
[----:B0-----:R-:W-:-:S04]  /*fd30*/  F2FP.F16.F32.PACK_AB R3, RZ, R5 ;  /* 0x00000005ff03723e */ /* 0x001fc800000000ff */
[----:B------:R-:W-:-:S05]  /*fd40*/  PRMT R3, R3, 0x5410, RZ ;  /* 0x0000541003037816 */ /* 0x000fca00000000ff */
[----:B------:R-:W-:Y:S01]  /*fd50*/  STG.E desc[UR36][R16.64], R3 ;  /* 0x0000000310007986 */ /* 0x000fe2000c101924 */
[----:B------:R-:W-:Y:S05]  /*fd60*/  EXIT ;  /* 0x000000000000794d */ /* 0x000fea0003800000 */
.L_x_37690:
[----:B------:R-:W0:Y:S02]  /*fd70*/  I2F.F64.S16 R2, R5 ;  /* 0x0000000500027312 */ /* 0x000e240000101c00 */
[----:B0-----:R-:W-:Y:S01]  /*fd80*/  STG.E.64 desc[UR36][R16.64], R2 ;  /* 0x0000000210007986 */ /* 0x001fe2000c101b24 */
[----:B------:R-:W-:Y:S05]  /*fd90*/  EXIT ;  /* 0x000000000000794d */ /* 0x000fea0003800000 */
.L_x_37681:
        /* <DEDUP_REMOVED lines=12> */
.L_x_37695:
        /* <DEDUP_REMOVED lines=17> */
.L_x_37698:
[----:B------:R-:W-:-:S04]  /*ff70*/  SHF.R.U32.HI R3, RZ, 0x18, R3 ;  /* 0x00000018ff037819 */ /* 0x000fc80000011603 */
[----:B------:R-:W-:-:S04]  /*ff80*/  LOP3.LUT R0, R0, 0x80, R3, 0xf8, !PT ;  /* 0x0000008000007812 */ /* 0x000fc800078ef803 */
[----:B------:R-:W-:-:S07]  /*ff90*/  PRMT R8, R0, 0x7610, R8 ;  /* 0x0000761000087816 */ /* 0x000fce0000000008 */
.L_x_37697:
[----:B------:R-:W-:Y:S05]  /*ffa0*/  BSYNC.RECONVERGENT B0 ;  /* 0x0000000000007941 */ /* 0x000fea0003800200 */
.L_x_37696:
[----:B------:R-:W-:Y:S01]  /*ffb0*/  STG.E.U8 desc[UR36][R16.64], R8 ;  /* 0x0000000810007986 */ /* 0x000fe2000c101124 */
[----:B------:R-:W-:Y:S05]  /*ffc0*/  EXIT ;  /* 0x000000000000794d */ /* 0x000fea0003800000 */
.L_x_37694:
        /* <DEDUP_REMOVED lines=17> */
.L_x_37701:
[----:B------:R-:W-:-:S04]  /*100e0*/  SHF.R.U32.HI R3, RZ, 0x18, R3 ;  /* 0x00000018ff037819 */ /* 0x000fc80000011603 */
[----:B------:R-:W-:-:S04]  /*100f0*/  LOP3.LUT R0, R0, 0x80, R3, 0xf8, !PT ;  /* 0x0000008000007812 */ /* 0x000fc800078ef803 */
[----:B------:R-:W-:-:S07]  /*10100*/  PRMT R8, R0, 0x7610, R8 ;  /* 0x0000761000087816 */ /* 0x000fce0000000008 */
.L_x_37700:
[----:B------:R-:W-:Y:S05]  /*10110*/  BSYNC.RECONVERGENT B0 ;  /* 0x0000000000007941 */ /* 0x000fea0003800200 */
.L_x_37699:
[----:B------:R-:W-:Y:S01]  /*10120*/  STG.E.U8 desc[UR36][R16.64], R8 ;  /* 0x0000000810007986 */ /* 0x000fe2000c101124 */
[----:B------:R-:W-:Y:S05]  /*10130*/  EXIT ;  /* 0x000000000000794d */ /* 0x000fea0003800000 */
.L_x_37693:
        /* <DEDUP_REMOVED lines=22> */
.L_x_37703:
[----:B------:R-:W-:-:S04]  /*102a0*/  PRMT R2, R5, 0x9910, RZ ;  /* 0x0000991005027816 */ /* 0x000fc800000000ff */
[----:B------:R-:W-:-:S05]  /*102b0*/  SHF.R.S32.HI R3, RZ, 0x1f, R2 ;  /* 0x0000001fff037819 */ /* 0x000fca0000011402 */
[----:B------:R-:W-:Y:S01]  /*102c0*/  STG.E.64 desc[UR36][R16.64], R2 ;  /* 0x0000000210007986 */ /* 0x000fe2000c101b24 */
[----:B------:R-:W-:Y:S05]  /*102d0*/  EXIT ;  /* 0x000000000000794d */ /* 0x000fea0003800000 */
.L_x_37702:
[----:B------:R-:W-:-:S05]  /*102e0*/  PRMT R3, R5, 0x9910, RZ ;  /* 0x0000991005037816 */ /* 0x000fca00000000ff */
[----:B------:R-:W-:Y:S01]  /*102f0*/  STG.E desc[UR36][R16.64], R3 ;  /* 0x0000000310007986 */ /* 0x000fe2000c101924 */
[----:B------:R-:W-:Y:S05]  /*10300*/  EXIT ;  /* 0x000000000000794d */ /* 0x000fea0003800000 */
.L_x_37692:
        /* <DEDUP_REMOVED lines=11> */
.L_x_37705:
[----:B------:R-:W-:Y:S01]  /*103c0*/  CS2R R6, SRZ ;  /* 0x0000000000067805 */ /* 0x000fe2000001ff00 */
[----:B------:R-:W0:Y:S04]  /*103d0*/  I2F.F64.S16 R4, R5 ;  /* 0x0000000500047312 */ /* 0x000e280000101c00 */
[----:B0-----:R-:W-:Y:S01]  /*103e0*/  STG.E.128 desc[UR36][R16.64], R4 ;  /* 0x0000000410007986 */ /* 0x001fe2000c101d24 */
[----:B------:R-:W-:Y:S05]  /*103f0*/  EXIT ;  /* 0x000000000000794d */ /* 0x000fea0003800000 */
.L_x_37704:
[----:B------:R-:W-:-:S09]  /*10400*/  UISETP.NE.AND UP0, UPT, UR4, 0xf, UPT ;  /* 0x0000000f0400788c */ /* 0x000fd2000bf05270 */
[----:B------:R-:W-:Y:S05]  /*10410*/  BRA.U !UP0, `(.L_x_37706) ;  /* 0x0000000108e87547 */ /* 0x000fea000b800000 */
[----:B------:R-:W-:-:S09]  /*10420*/  UISETP.NE.AND UP0, UPT, UR4, 0x17, UPT ;  /* 0x000000170400788c */ /* 0x000fd2000bf05270 */
[----:B------:R-:W-:Y:S05]  /*10430*/  BRA.U !UP0, `(.L_x_37707) ;  /* 0x0000000108907547 */ /* 0x000fea000b800000 */
[----:B------:R-:W-:-:S09]  /*10440*/  UISETP.NE.AND UP0, UPT, UR4, 0x18, UPT ;  /* 0x000000180400788c */ /* 0x000fd2000bf05270 */
[----:B------:R-:W-:Y:S05]  /*10450*/  BRA.U !UP0, `(.L_x_37708) ;  /* 0x0000000108447547 */ /* 0x000fea000b800000 */
.L_x_37685:
        /* <DEDUP_REMOVED lines=16> */
.L_x_37709:
[----:B------:R-:W-:Y:S05]  /*10560*/  EXIT ;  /* 0x000000000000794d */ /* 0x000fea0003800000 */
.L_x_37708:
        /* <DEDUP_REMOVED lines=13> */
.L_x_37711:
[----:B------:R-:W-:Y:S05]  /*10640*/  BSYNC.RECONVERGENT B0 ;  /* 0x0000000000007941 */ /* 0x000fea0003800200 */
.L_x_37710:
[----:B------:R-:W-:-:S05]  /*10650*/  LOP3.LUT R3, R0, 0x80, R3, 0xf8, !PT ;  /* 0x0000008000037812 */ /* 0x000fca00078ef803 */
[----:B------:R-:W-:Y:S01]  /*10660*/  STG.E.U8 desc[UR36][R16.64], R3 ;  /* 0x0000000310007986 */ /* 0x000fe2000c101124 */
[----:B------:R-:W-:Y:S05]  /*10670*/  EXIT ;  /* 0x000000000000794d */ /* 0x000fea0003800000 */
.L_x_37707:
        /* <DEDUP_REMOVED lines=12> */
.L_x_37713:
[----:B------:R-:W-:Y:S01]  /*10740*/  IMAD.MOV.U32 R0, RZ, RZ, 0x7f ;  /* 0x0000007fff007424 */ /* 0x000fe200078e00ff */
[----:B------:R-:W-:-:S04]  /*10750*/  ISETP.GT.U32.AND P0, PT, R2, 0x7f800000, PT ;  /* 0x7f8000000200780c */ /* 0x000fc80003f04070 */
[----:B------:R-:W-:-:S09]  /*10760*/  SEL R0, R0, 0x7c, P0 ;  /* 0x0000007c00007807 */ /* 0x000fd20000000000 */
.L_x_37714:
[----:B------:R-:W-:Y:S05]  /*10770*/  BSYNC.RECONVERGENT B0 ;  /* 0x0000000000007941 */ /* 0x000fea0003800200 */
.L_x_37712:
[----:B------:R-:W-:-:S04]  /*10780*/  SHF.R.U32.HI R3, RZ, 0x18, R3 ;  /* 0x00000018ff037819 */ /* 0x000fc80000011603 */
[----:B------:R-:W-:-:S05]  /*10790*/  LOP3.LUT R3, R0, 0x80, R3, 0xf8, !PT ;  /* 0x0000008000037812 */ /* 0x000fca00078ef803 */
[----:B------:R-:W-:Y:S01]  /*107a0*/  STG.E.U8 desc[UR36][R16.64], R3 ;  /* 0x0000000310007986 */ /* 0x000fe2000c101124 */
[----:B------:R-:W-:Y:S05]  /*107b0*/  EXIT ;  /* 0x000000000000794d */ /* 0x000fea0003800000 */
.L_x_37706:
[----:B------:R-:W0:Y:S02]  /*107c0*/  I2F.S16 R0, R5 ;  /* 0x0000000500007306 */ /* 0x000e240000101400 */
[----:B0-----:R-:W-:-:S05]  /*107d0*/  F2FP.BF16.F32.PACK_AB R0, RZ, R0 ;  /* 0x00000000ff00723e */ /* 0x001fca00000010ff */
[----:B------:R-:W-:Y:S01]  /*107e0*/  STG.E.U16 desc[UR36][R16.64], R0 ;  /* 0x0000000010007986 */ /* 0x000fe2000c101524 */
[----:B------:R-:W-:Y:S05]  /*107f0*/  EXIT ;  /* 0x000000000000794d */ /* 0x000fea0003800000 */
.L_x_37715:
        /* <DEDUP_REMOVED lines=16> */
.L_x_41219:


//--------------------- .text._ZN2at6native27unrolled_elementwise_kernelINS0_13BinaryFunctorIaaaZZZNS0_19maximum_kernel_cudaERNS_18TensorIteratorBaseEENKUlvE_clEvENKUlvE0_clEvEUlaaE_EESt5arrayIPcLm3EELi4E23TrivialOffsetCalculatorILi2EjESC_ILi1EjENS0_6memory12LoadWithCastILi2EEENSF_13StoreWithCastILi1EEEEEviT_T0_T2_T3_T4_T5_ --------------------------
	.section	.text._ZN2at6native27unrolled_elementwise_kernelINS0_13BinaryFunctorIaaaZZZNS0_19maximum_kernel_cudaERNS_18TensorIteratorBaseEENKUlvE_clEvENKUlvE0_clEvEUlaaE_EESt5arrayIPcLm3EELi4E23TrivialOffsetCalculatorILi2EjESC_ILi1EjENS0_6memory12LoadWithCastILi2EEENSF_13StoreWithCastILi1EEEEEviT_T0_T2_T3_T4_T5_,"ax",@progbits
	.align	128
        .global         _ZN2at6native27unrolled_elementwise_kernelINS0_13BinaryFunctorIaaaZZZNS0_19maximum_kernel_cudaERNS_18TensorIteratorBaseEENKUlvE_clEvENKUlvE0_clEvEUlaaE_EESt5arrayIPcLm3EELi4E23TrivialOffsetCalculatorILi2EjESC_ILi1EjENS0_6memory12LoadWithCastILi2EEENSF_13StoreWithCastILi1EEEEEviT_T0_T2_T3_T4_T5_
        .type           _ZN2at6native27unrolled_elementwise_kernelINS0_13BinaryFunctorIaaaZZZNS0_19maximum_kernel_cudaERNS_18TensorIteratorBaseEENKUlvE_clEvENKUlvE0_clEvEUlaaE_EESt5arrayIPcLm3EELi4E23TrivialOffsetCalculatorILi2EjESC_ILi1EjENS0_6memory12LoadWithCastILi2EEENSF_13StoreWithCastILi1EEEEEviT_T0_T2_T3_T4_T5_,@function
        .size           _ZN2at6native27unrolled_elementwise_kernelINS0_13BinaryFunctorIaaaZZZNS0_19maximum_kernel_cudaERNS_18TensorIteratorBaseEENKUlvE_clEvENKUlvE0_clEvEUlaaE_EESt5arrayIPcLm3EELi4E23TrivialOffsetCalculatorILi2EjESC_ILi1EjENS0_6memory12LoadWithCastILi2EEENSF_13StoreWithCastILi1EEEEEviT_T0_T2_T3_T4_T5_,(.L_x_41220 - _ZN2at6native27unrolled_elementwise_kernelINS0_13BinaryFunctorIaaaZZZNS0_19maximum_kernel_cudaERNS_18TensorIteratorBaseEENKUlvE_clEvENKUlvE0_clEvEUlaaE_EESt5arrayIPcLm3EELi4E23TrivialOffsetCalculatorILi2EjESC_ILi1EjENS0_6memory12LoadWithCastILi2EEENSF_13StoreWithCastILi1EEEEEviT_T0_T2_T3_T4_T5_)
        .other          _ZN2at6native27unrolled_elementwise_kernelINS0_13BinaryFunctorIaaaZZZNS0_19maximum_kernel_cudaERNS_18TensorIteratorBaseEENKUlvE_clEvENKUlvE0_clEvEUlaaE_EESt5arrayIPcLm3EELi4E23TrivialOffsetCalculatorILi2EjESC_ILi1EjENS0_6memory12LoadWithCastILi2EEENSF_13StoreWithCastILi1EEEEEviT_T0_T2_T3_T4_T5_,@"STO_CUDA_ENTRY STV_DEFAULT"
_ZN2at6native27unrolled_elementwise_kernelINS0_13BinaryFunctorIaaaZZZNS0_19maximum_kernel_cudaERNS_18TensorIteratorBaseEENKUlvE_clEvENKUlvE0_clEvEUlaaE_EESt5arrayIPcLm3EELi4E23TrivialOffsetCalculatorILi2EjESC_ILi1EjENS0_6memory12LoadWithCastILi2EEENSF_13StoreWithCastILi1EEEEEviT_T0_T2_T3_T4_T5_:
.text._ZN2at6native27unrolled_elementwise_kernelINS0_13BinaryFunctorIaaaZZZNS0_19maximum_kernel_cudaERNS_18TensorIteratorBaseEENKUlvE_clEvENKUlvE0_clEvEUlaaE_EESt5arrayIPcLm3EELi4E23TrivialOffsetCalculatorILi2EjESC_ILi1EjENS0_6memory12LoadWithCastILi2EEENSF_13StoreWithCastILi1EEEEEviT_T0_T2_T3_T4_T5_:
        /* <DEDUP_REMOVED lines=33> */
.L_x_37721:
[----:B------:R3:W5:Y:S01]  /*0210*/  LDG.E.U8 R28, desc[UR36][R4.64] ;  /* 0x00000024041c7981 */ /* 0x000762000c1e1100 */
[----:B------:R-:W-:Y:S05]  /*0220*/  BRA `(.L_x_37723) ;  /* 0x0000000c00507947 */ /* 0x000fea0003800000 */
.L_x_37720:
        /* <DEDUP_REMOVED lines=8> */
.L_x_37725:
[----:B------:R1:W5:Y:S01]  /*02b0*/  LDG.E.U8 R28, desc[UR36][R4.64] ;  /* 0x00000024041c7981 */ /* 0x000362000c1e1100 */
[----:B------:R-:W-:Y:S05]  /*02c0*/  BRA `(.L_x_37723) ;  /* 0x0000000c00287947 */ /* 0x000fea0003800000 */
.L_x_37724:
[----:B------:R2:W5:Y:S01]  /*02d0*/  LDG.E.U16 R28, desc[UR36][R4.64] ;  /* 0x00000024041c7981 */ /* 0x000562000c1e1500 */
[----:B------:R-:W-:Y:S05]  /*02e0*/  BRA `(.L_x_37723) ;  /* 0x0000000c00207947 */ /* 0x000fea0003800000 */
.L_x_37719:
        /* <DEDUP_REMOVED lines=9> */
.L_x_37727:
[----:B------:R-:W2:Y:S02]  /*0380*/  LDG.E.U16 R0, desc[UR36][R4.64] ;  /* 0x0000002404007981 */ /* 0x000ea4000c1e1500 */
[----:B--2---:R-:W-:-:S06]  /*0390*/  HADD2.F32 R0, -RZ, R0.H0_H0 ;  /* 0x20000000ff007230 */ /* 0x004fcc0000004100 */
[----:B------:R-:W0:Y:S02]  /*03a0*/  F2I.FTZ.TRUNC.NTZ R0, R0 ;  /* 0x0000000000007305 */ /* 0x000e24000021f100 */
[----:B0-----:R-:W-:Y:S01]  /*03b0*/  PRMT R28, R0, 0x7610, R28 ;  /* 0x00007610001c7816 */ /* 0x001fe2000000001c */
[----:B------:R-:W-:Y:S06]  /*03c0*/  BRA `(.L_x_37723) ;  /* 0x0000000800e87947 */ /* 0x000fec0003800000 */
.L_x_37726:
        /* <DEDUP_REMOVED lines=9> */
.L_x_37729:
[----:B------:R-:W2:Y:S02]  /*0460*/  LDG.E.U16 R4, desc[UR36][R4.64] ;  /* 0x0000002404047981 */ /* 0x000ea4000c1e1500 */
[----:B--2---:R-:W-:-:S06]  /*0470*/  HADD2.F32 R0, -RZ, R4.H0_H0 ;  /* 0x20000004ff007230 */ /* 0x004fcc0000004100 */
[----:B------:R-:W0:Y:S02]  /*0480*/  F2I.FTZ.TRUNC.NTZ R0, R0 ;  /* 0x0000000000007305 */ /* 0x000e24000021f100 */
[----:B0-----:R-:W-:Y:S01]  /*0490*/  PRMT R28, R0, 0x7610, R28 ;  /* 0x00007610001c7816 */ /* 0x001fe2000000001c */
[----:B------:R-:W-:Y:S06]  /*04a0*/  BRA `(.L_x_37723) ;  /* 0x0000000800b07947 */ /* 0x000fec0003800000 */
.L_x_37728:
[----:B------:R-:W2:Y:S02]  /*04b0*/  LDG.E.64 R4, desc[UR36][R4.64] ;  /* 0x0000002404047981 */ /* 0x000ea4000c1e1b00 */
[----:B--2---:R0:W1:Y:S02]  /*04c0*/  F2I.F64.TRUNC R28, R4 ;  /* 0x00000004001c7311 */ /* 0x004064000030d100 */
[----:B01----:R-:W-:Y:S05]  /*04d0*/  BRA `(.L_x_37723) ;  /* 0x0000000800a47947 */ /* 0x003fea0003800000 */
.L_x_37718:
        /* <DEDUP_REMOVED lines=12> */
.L_x_37732:
[----:B------:R-:W2:Y:S02]  /*05a0*/  LDG.E.64 R4, desc[UR36][R4.64] ;  /* 0x0000002404047981 */ /* 0x000ea4000c1e1b00 */
[----:B--2---:R0:W1:Y:S02]  /*05b0*/  F2I.F64.TRUNC R28, R4 ;  /* 0x00000004001c7311 */ /* 0x004064000030d100 */
[----:B01----:R-:W-:Y:S05]  /*05c0*/  BRA `(.L_x_37723) ;  /* 0x0000000800687947 */ /* 0x003fea0003800000 */
.L_x_37731:
        /* <DEDUP_REMOVED lines=27> */
.L_x_37734:
        /* <DEDUP_REMOVED lines=15> */
.L_x_37733:
[----:B------:R-:W2:Y:S02]  /*0870*/  LDG.E.U16 R0, desc[UR36][R4.64] ;  /* 0x0000002404007981 */ /* 0x000ea4000c1e1500 */
[----:B--2---:R-:W-:-:S06]  /*0880*/  IMAD.U32 R0, R0, 0x10000, RZ ;  /* 0x0001000000007824 */ /* 0x004fcc00078e00ff */
[----:B------:R-:W0:Y:S02]  /*0890*/  F2I.FTZ.TRUNC.NTZ R0, R0 ;  /* 0x0000000000007305 */ /* 0x000e24000021f100 */
[----:B0-----:R-:W-:Y:S01]  /*08a0*/  PRMT R28, R0, 0x7610, R28 ;  /* 0x00007610001c7816 */ /* 0x001fe2000000001c */
[----:B------:R-:W-:Y:S06]  /*08b0*/  BRA `(.L_x_37723) ;  /* 0x0000000400ac7947 */ /* 0x000fec0003800000 */
.L_x_37730:
        /* <DEDUP_REMOVED lines=10> */
.L_x_37737:
        /* <DEDUP_REMOVED lines=21> */
.L_x_37741:
[----:B------:R-:W-:Y:S05]  /*0ab0*/  BSYNC.RECONVERGENT B1 ;  /* 0x0000000000017941 */ /* 0x000fea0003800200 */
.L_x_37740:
[----:B------:R-:W-:Y:S01]  /*0ac0*/  IMAD.SHL.U32 R0, R0, 0x100000, RZ ;  /* 0x0010000000007824 */ /* 0x000fe200078e00ff */
[----:B------:R-:W-:-:S04]  /*0ad0*/  LEA R3, R3, 0x3b800000, 0x17 ;  /* 0x3b80000003037811 */ /* 0x000fc800078eb8ff */
[----:B------:R-:W-:-:S07]  /*0ae0*/  LOP3.LUT R0, R3, R0, R7, 0xfe, !PT ;  /* 0x0000000003007212 */ /* 0x000fce00078efe07 */
.L_x_37739:
[----:B------:R-:W-:Y:S05]  /*0af0*/  BSYNC.RECONVERGENT B0 ;  /* 0x0000000000007941 */ /* 0x000fea0003800200 */
.L_x_37738:
[----:B------:R-:W0:Y:S02]  /*0b00*/  F2I.FTZ.TRUNC.NTZ R0, R0 ;  /* 0x0000000000007305 */ /* 0x000e24000021f100 */
[----:B0-----:R-:W-:Y:S01]  /*0b10*/  PRMT R28, R0, 0x7610, R28 ;  /* 0x00007610001c7816 */ /* 0x001fe2000000001c */
[----:B------:R-:W-:Y:S06]  /*0b20*/  BRA `(.L_x_37723) ;  /* 0x0000000400107947 */ /* 0x000fec0003800000 */
.L_x_37736:
        /* <DEDUP_REMOVED lines=21> */
.L_x_37745:
[----:B------:R-:W-:Y:S05]  /*0c80*/  BSYNC.RECONVERGENT B1 ;  /* 0x0000000000017941 */ /* 0x000fea0003800200 */
.L_x_37744:
[----:B------:R-:W-:Y:S01]  /*0c90*/  IMAD.SHL.U32 R0, R0, 0x200000, RZ ;  /* 0x0020000000007824 */ /* 0x000fe200078e00ff */
[----:B------:R-:W-:-:S04]  /*0ca0*/  LEA R3, R3, 0x37800000, 0x17 ;  /* 0x3780000003037811 */ /* 0x000fc800078eb8ff */
[----:B------:R-:W-:-:S07]  /*0cb0*/  LOP3.LUT R0, R3, R0, R7, 0xfe, !PT ;  /* 0x0000000003007212 */ /* 0x000fce00078efe07 */
.L_x_37743:
[----:B------:R-:W-:Y:S05]  /*0cc0*/  BSYNC.RECONVERGENT B0 ;  /* 0x0000000000007941 */ /* 0x000fea0003800200 */
.L_x_37742:
[----:B------:R-:W0:Y:S02]  /*0cd0*/  F2I.FTZ.TRUNC.NTZ R0, R0 ;  /* 0x0000000000007305 */ /* 0x000e24000021f100 */
[----:B0-----:R-:W-:Y:S01]  /*0ce0*/  PRMT R28, R0, 0x7610, R28 ;  /* 0x00007610001c7816 */ /* 0x001fe2000000001c */
[----:B------:R-:W-:Y:S06]  /*0cf0*/  BRA `(.L_x_37723) ;  /* 0x00000000009c7947 */ /* 0x000fec0003800000 */
.L_x_37735:
[----:B------:R-:W-:-:S09]  /*0d00*/  UISETP.NE.AND UP0, UPT, UR4, 0x1c, UPT ;  /* 0x0000001c0400788c */ /* 0x000fd2000bf05270 */
[----:B------:R-:W-:Y:S05]  /*0d10*/  BRA.U !UP0, `(.L_x_37746) ;  /* 0x0000000108907547 */ /* 0x000fea000b800000 */
[----:B------:R-:W-:-:S09]  /*0d20*/  UISETP.NE.AND UP0, UPT, UR4, 0x1d, UPT ;  /* 0x0000001d0400788c */ /* 0x000fd2000bf05270 */
[----:B------:R-:W-:Y:S05]  /*0d30*/  BRA.U !UP0, `(.L_x_37747) ;  /* 0x0000000108807547 */ /* 0x000fea000b800000 */
[----:B------:R-:W-:-:S09]  /*0d40*/  UISETP.NE.AND UP0, UPT, UR4, 0x2c, UPT ;  /* 0x0000002c0400788c */ /* 0x000fd2000bf05270 */
[----:B------:R-:W-:Y:S05]  /*0d50*/  BRA.U !UP0, `(.L_x_37748) ;  /* 0x0000000108487547 */ /* 0x000fea000b800000 */
.L_x_37722:
        /* <DEDUP_REMOVED lines=16> */
.L_x_37749:
[----:B------:R-:W-:Y:S01]  /*0e60*/  PRMT R28, RZ, 0x7610, R28 ;  /* 0x00007610ff1c7816 */ /* 0x000fe2000000001c */
[----:B------:R-:W-:Y:S06]  /*0e70*/  BRA `(.L_x_37723) ;  /* 0x00000000003c7947 */ /* 0x000fec0003800000 */
.L_x_37748:
        /* <DEDUP_REMOVED lines=8> */
.L_x_37751:
[----:B------:R-:W-:Y:S05]  /*0f00*/  BSYNC.RECONVERGENT B0 ;  /* 0x0000000000007941 */ /* 0x000fea0003800200 */
.L_x_37750:
[----:B------:R-:W0:Y:S02]  /*0f10*/  F2I.FTZ.TRUNC.NTZ R0, R0 ;  /* 0x0000000000007305 */ /* 0x000e24000021f100 */
[----:B0-----:R-:W-:Y:S01]  /*0f20*/  PRMT R28, R0, 0x7610, R28 ;  /* 0x00007610001c7816 */ /* 0x001fe2000000001c */
[----:B------:R-:W-:Y:S06]  /*0f30*/  BRA `(.L_x_37723) ;  /* 0x00000000000c7947 */ /* 0x000fec0003800000 */
.L_x_37747:
[----:B------:R0:W5:Y:S01]  /*0f40*/  LDG.E.U8 R28, desc[UR36][R4.64] ;  /* 0x00000024041c7981 */ /* 0x000162000c1e1100 */
[----:B------:R-:W-:Y:S05]  /*0f50*/  BRA `(.L_x_37723) ;  /* 0x0000000000047947 */ /* 0x000fea0003800000 */
.L_x_37746:
[----:B------:R0:W5:Y:S02]  /*0f60*/  LDG.E.U8 R28, desc[UR36][R4.64] ;  /* 0x00000024041c7981 */ /* 0x000164000c1e1100 */
.L_x_37723:
        /* <DEDUP_REMOVED lines=18> */
.L_x_37755:
[----:B------:R1:W5:Y:S01]  /*1090*/  LDG.E.U8 R18, desc[UR36][R4.64] ;  /* 0x0000002404127981 */ /* 0x000362000c1e1100 */
[----:B------:R-:W-:Y:S05]  /*10a0*/  BRA `(.L_x_37757) ;  /* 0x0000000c00507947 */ /* 0x000fea0003800000 */
.L_x_37754:
        /* <DEDUP_REMOVED lines=8> */
.L_x_37759:
[----:B------:R3:W5:Y:S01]  /*1130*/  LDG.E.U8 R18, desc[UR36][R4.64] ;  /* 0x0000002404127981 */ /* 0x000762000c1e1100 */
[----:B------:R-:W-:Y:S05]  /*1140*/  BRA `(.L_x_37757) ;  /* 0x0000000c00287947 */ /* 0x000fea0003800000 */
.L_x_37758:
[----:B------:R2:W5:Y:S01]  /*1150*/  LDG.E.U16 R18, desc[UR36][R4.64] ;  /* 0x0000002404127981 */ /* 0x000562000c1e1500 */
[----:B------:R-:W-:Y:S05]  /*1160*/  BRA `(.L_x_37757) ;  /* 0x0000000c00207947 */ /* 0x000fea0003800000 */
.L_x_37753:
        /* <DEDUP_REMOVED lines=9> */
.L_x_37761:
[----:B------:R-:W2:Y:S02]  /*1200*/  LDG.E.U16 R0, desc[UR36][R4.64] ;  /* 0x0000002404007981 */ /* 0x000ea4000c1e1500 */
[----:B--2---:R-:W-:-:S06]  /*1210*/  HADD2.F32 R0, -RZ, R0.H0_H0 ;  /* 0x20000000ff007230 */ /* 0x004fcc0000004100 */
[----:B------:R-:W0:Y:S02]  /*1220*/  F2I.FTZ.TRUNC.NTZ R0, R0 ;  /* 0x0000000000007305 */ /* 0x000e24000021f100 */
[----:B0-----:R-:W-:Y:S01]  /*1230*/  PRMT R18, R0, 0x7610, R18 ;  /* 0x0000761000127816 */ /* 0x001fe20000000012 */
[----:B------:R-:W-:Y:S06]  /*1240*/  BRA `(.L_x_37757) ;  /* 0x0000000800e87947 */ /* 0x000fec0003800000 */
.L_x_37760:
        /* <DEDUP_REMOVED lines=9> */
.L_x_37763:
[----:B------:R-:W2:Y:S02]  /*12e0*/  LDG.E.U16 R4, desc[UR36][R4.64] ;  /* 0x0000002404047981 */ /* 0x000ea4000c1e1500 */
[----:B--2---:R-:W-:-:S06]  /*12f0*/  HADD2.F32 R0, -RZ, R4.H0_H0 ;  /* 0x20000004ff007230 */ /* 0x004fcc0000004100 */
[----:B------:R-:W0:Y:S02]  /*1300*/  F2I.FTZ.TRUNC.NTZ R0, R0 ;  /* 0x0000000000007305 */ /* 0x000e24000021f100 */
[----:B0-----:R-:W-:Y:S01]  /*1310*/  PRMT R18, R0, 0x7610, R18 ;  /* 0x0000761000127816 */ /* 0x001fe20000000012 */
[----:B------:R-:W-:Y:S06]  /*1320*/  BRA `(.L_x_37757) ;  /* 0x0000000800b07947 */ /* 0x000fec0003800000 */
.L_x_37762:
[----:B------:R-:W2:Y:S02]  /*1330*/  LDG.E.64 R4, desc[UR36][R4.64] ;  /* 0x0000002404047981 */ /* 0x000ea4000c1e1b00 */
[----:B--2---:R0:W1:Y:S02]  /*1340*/  F2I.F64.TRUNC R18, R4 ;  /* 0x0000000400127311 */ /* 0x004064000030d100 */
[----:B01----:R-:W-:Y:S05]  /*1350*/  BRA `(.L_x_37757) ;  /* 0x0000000800a47947 */ /* 0x003fea0003800000 */
.L_x_37752:
        /* <DEDUP_REMOVED lines=12> */
.L_x_37766:
[----:B------:R-:W2:Y:S02]  /*1420*/  LDG.E.64 R4, desc[UR36][R4.64] ;  /* 0x0000002404047981 */ /* 0x000ea4000c1e1b00 */
[----:B--2---:R0:W1:Y:S02]  /*1430*/  F2I.F64.TRUNC R18, R4 ;  /* 0x0000000400127311 */ /* 0x004064000030d100 */
[----:B01----:R-:W-:Y:S05]  /*1440*/  BRA `(.L_x_37757) ;  /* 0x0000000800687947 */ /* 0x003fea0003800000 */
.L_x_37765:
        /* <DEDUP_REMOVED lines=27> */
.L_x_37768:
        /* <DEDUP_REMOVED lines=15> */
.L_x_37767:
[----:B------:R-:W2:Y:S02]  /*16f0*/  LDG.E.U16 R0, desc[UR36][R4.64] ;  /* 0x0000002404007981 */ /* 0x000ea4000c1e1500 */
[----:B--2---:R-:W-:-:S06]  /*1700*/  IMAD.U32 R0, R0, 0x10000, RZ ;  /* 0x0001000000007824 */ /* 0x004fcc00078e00ff */
[----:B------:R-:W0:Y:S02]  /*1710*/  F2I.FTZ.TRUNC.NTZ R0, R0 ;  /* 0x0000000000007305 */ /* 0x000e24000021f100 */
[----:B0-----:R-:W-:Y:S01]  /*1720*/  PRMT R18, R0, 0x7610, R18 ;  /* 0x0000761000127816 */ /* 0x001fe20000000012 */
[----:B------:R-:W-:Y:S06]  /*1730*/  BRA `(.L_x_37757) ;  /* 0x0000000400ac7947 */ /* 0x000fec0003800000 */
.L_x_37764:
        /* <DEDUP_REMOVED lines=10> */
.L_x_37771:
        /* <DEDUP_REMOVED lines=21> */
.L_x_37775:
[----:B------:R-:W-:Y:S05]  /*1930*/  BSYNC.RECONVERGENT B1 ;  /* 0x0000000000017941 */ /* 0x000fea0003800200 */
.L_x_37774:
[----:B------:R-:W-:Y:S01]  /*1940*/  IMAD.SHL.U32 R0, R0, 0x100000, RZ ;  /* 0x0010000000007824 */ /* 0x000fe200078e00ff */
[----:B------:R-:W-:-:S04]  /*1950*/  LEA R3, R3, 0x3b800000, 0x17 ;  /* 0x3b80000003037811 */ /* 0x000fc800078eb8ff */
[----:B------:R-:W-:-:S07]  /*1960*/  LOP3.LUT R0, R3, R0, R7, 0xfe, !PT ;  /* 0x0000000003007212 */ /* 0x000fce00078efe07 */
.L_x_37773:
[----:B------:R-:W-:Y:S05]  /*1970*/  BSYNC.RECONVERGENT B0 ;  /* 0x0000000000007941 */ /* 0x000fea0003800200 */
.L_x_37772:
[----:B------:R-:W0:Y:S02]  /*1980*/  F2I.FTZ.TRUNC.NTZ R0, R0 ;  /* 0x0000000000007305 */ /* 0x000e24000021f100 */
[----:B0-----:R-:W-:Y:S01]  /*1990*/  PRMT R18, R0, 0x7610, R18 ;  /* 0x0000761000127816 */ /* 0x001fe20000000012 */
[----:B------:R-:W-:Y:S06]  /*19a0*/  BRA `(.L_x_37757) ;  /* 0x0000000400107947 */ /* 0x000fec0003800000 */
.L_x_37770:
        /* <DEDUP_REMOVED lines=21> */
.L_x_37779:
[----:B------:R-:W-:Y:S05]  /*1b00*/  BSYNC.RECONVERGENT B1 ;  /* 0x0000000000017941 */ /* 0x000fea0003800200 */
.L_x_37778:
[----:B------:R-:W-:Y:S01]  /*1b10*/  IMAD.SHL.U32 R0, R0, 0x200000, RZ ;  /* 0x0020000000007824 */ /* 0x000fe200078e00ff */
[----:B------:R-:W-:-:S04]  /*1b20*/  LEA R3, R3, 0x37800000, 0x17 ;  /* 0x3780000003037811 */ /* 0x000fc800078eb8ff */
[----:B------:R-:W-:-:S07]  /*1b30*/  LOP3.LUT R0, R3, R0, R7, 0xfe, !PT ;  /* 0x0000000003007212 */ /* 0x000fce00078efe07 */
.L_x_37777:
[----:B------:R-:W-:Y:S05]  /*1b40*/  BSYNC.RECONVERGENT B0 ;  /* 0x0000000000007941 */ /* 0x000fea0003800200 */
.L_x_37776:
[----:B------:R-:W0:Y:S02]  /*1b50*/  F2I.FTZ.TRUNC.NTZ R0, R0 ;  /* 0x0000000000007305 */ /* 0x000e24000021f100 */
[----:B0-----:R-:W-:Y:S01]  /*1b60*/  PRMT R18, R0, 0x7610, R18 ;  /* 0x0000761000127816 */ /* 0x001fe20000000012 */
[----:B------:R-:W-:Y:S06]  /*1b70*/  BRA `(.L_x_37757) ;  /* 0x00000000009c7947 */ /* 0x000fec0003800000 */
.L_x_37769:
[----:B------:R-:W-:-:S09]  /*1b80*/  UISETP.NE.AND UP0, UPT, UR4, 0x1c, UPT ;  /* 0x0000001c0400788c */ /* 0x000fd2000bf05270 */
[----:B------:R-:W-:Y:S05]  /*1b90*/  BRA.U !UP0, `(.L_x_37780) ;  /* 0x0000000108907547 */ /* 0x000fea000b800000 */
[----:B------:R-:W-:-:S09]  /*1ba0*/  UISETP.NE.AND UP0, UPT, UR4, 0x1d, UPT ;  /* 0x0000001d0400788c */ /* 0x000fd2000bf05270 */
[----:B------:R-:W-:Y:S05]  /*1bb0*/  BRA.U !UP0, `(.L_x_37781) ;  /* 0x0000000108807547 */ /* 0x000fea000b800000 */
[----:B------:R-:W-:-:S09]  /*1bc0*/  UISETP.NE.AND UP0, UPT, UR4, 0x2c, UPT ;  /* 0x0000002c0400788c */ /* 0x000fd2000bf05270 */
[----:B------:R-:W-:Y:S05]  /*1bd0*/  BRA.U !UP0, `(.L_x_37782) ;  /* 0x0000000108487547 */ /* 0x000fea000b800000 */
.L_x_37756:
        /* <DEDUP_REMOVED lines=16> */
.L_x_37783:
[----:B------:R-:W-:Y:S01]  /*1ce0*/  PRMT R18, RZ, 0x7610, R18 ;  /* 0x00007610ff127816 */ /* 0x000fe20000000012 */
[----:B------:R-:W-:Y:S06]  /*1cf0*/  BRA `(.L_x_37757) ;  /* 0x00000000003c7947 */ /* 0x000fec0003800000 */
.L_x_37782:
        /* <DEDUP_REMOVED lines=8> */
.L_x_37785:
[----:B------:R-:W-:Y:S05]  /*1d80*/  BSYNC.RECONVERGENT B0 ;  /* 0x0000000000007941 */ /* 0x000fea0003800200 */
.L_x_37784:
[----:B------:R-:W0:Y:S02]  /*1d90*/  F2I.FTZ.TRUNC.NTZ R0, R0 ;  /* 0x0000000000007305 */ /* 0x000e24000021f100 */
[----:B0-----:R-:W-:Y:S01]  /*1da0*/  PRMT R18, R0, 0x7610, R18 ;  /* 0x0000761000127816 */ /* 0x001fe20000000012 */
[----:B------:R-:W-:Y:S06]  /*1db0*/  BRA `(.L_x_37757) ;  /* 0x00000000000c7947 */ /* 0x000fec0003800000 */
.L_x_37781:
[----:B------:R0:W5:Y:S01]  /*1dc0*/  LDG.E.U8 R18, desc[UR36][R4.64] ;  /* 0x0000002404127981 */ /* 0x000162000c1e1100 */
[----:B------:R-:W-:Y:S05]  /*1dd0*/  BRA `(.L_x_37757) ;  /* 0x0000000000047947 */ /* 0x000fea0003800000 */
.L_x_37780:
[----:B------:R0:W5:Y:S02]  /*1de0*/  LDG.E.U8 R18, desc[UR36][R4.64] ;  /* 0x0000002404127981 */ /* 0x000164000c1e1100 */
.L_x_37757:
[----:B------:R-:W-:-:S07]  /*1df0*/  VIADD R27, R17, 0x80 ;  /* 0x00000080111b7836 */ /* 0x000fce0000000000 */
.L_x_37717:
[----:B------:R-:W-:Y:S05]  /*1e00*/  BSYNC.RECONVERGENT B6 ;  /* 0x0000000000067941 */ /* 0x000fea0003800200 */
.L_x_37716:
        /* <DEDUP_REMOVED lines=24> */
.L_x_37791:
[----:B------:R3:W5:Y:S01]  /*1f90*/  LDG.E.U8 R24, desc[UR36][R4.64] ;  /* 0x0000002404187981 */ /* 0x000762000c1e1100 */
[----:B------:R-:W-:Y:S05]  /*1fa0*/  BRA `(.L_x_37793) ;  /* 0x0000000c00507947 */ /* 0x000fea0003800000 */
.L_x_37790:
        /* <DEDUP_REMOVED lines=8> */
.L_x_37795:
[----:B------:R0:W5:Y:S01]  /*2030*/  LDG.E.U8 R24, desc[UR36][R4.64] ;  /* 0x0000002404187981 */ /* 0x000162000c1e1100 */
[----:B------:R-:W-:Y:S05]  /*2040*/  BRA `(.L_x_37793) ;  /* 0x0000000c00287947 */ /* 0x000fea0003800000 */
.L_x_37794:
[----:B------:R0:W5:Y:S01]  /*2050*/  LDG.E.U16 R24, desc[UR36][R4.64] ;  /* 0x0000002404187981 */ /* 0x000162000c1e1500 */
[----:B------:R-:W-:Y:S05]  /*2060*/  BRA `(.L_x_37793) ;  /* 0x0000000c00207947 */ /* 0x000fea0003800000 */
.L_x_37789:
        /* <DEDUP_REMOVED lines=9> */
.L_x_37797:
[----:B------:R-:W2:Y:S02]  /*2100*/  LDG.E.U16 R0, desc[UR36][R4.64] ;  /* 0x0000002404007981 */ /* 0x000ea4000c1e1500 */
[----:B--2---:R-:W-:-:S06]  /*2110*/  HADD2.F32 R0, -RZ, R0.H0_H0 ;  /* 0x20000000ff007230 */ /* 0x004fcc0000004100 */
[----:B------:R-:W0:Y:S02]  /*2120*/  F2I.FTZ.TRUNC.NTZ R0, R0 ;  /* 0x0000000000007305 */ /* 0x000e24000021f100 */
[----:B0-----:R-:W-:Y:S01]  /*2130*/  PRMT R24, R0, 0x7610, R24 ;  /* 0x0000761000187816 */ /* 0x001fe20000000018 */
[----:B------:R-:W-:Y:S06]  /*2140*/  BRA `(.L_x_37793) ;  /* 0x0000000800e87947 */ /* 0x000fec0003800000 */
.L_x_37796:
        /* <DEDUP_REMOVED lines=9> */
.L_x_37799:
[----:B------:R-:W2:Y:S02]  /*21e0*/  LDG.E.U16 R4, desc[UR36][R4.64] ;  /* 0x0000002404047981 */ /* 0x000ea4000c1e1500 */
[----:B--2---:R-:W-:-:S06]  /*21f0*/  HADD2.F32 R0, -RZ, R4.H0_H0 ;  /* 0x20000004ff007230 */ /* 0x004fcc0000004100 */
[----:B------:R-:W0:Y:S02]  /*2200*/  F2I.FTZ.TRUNC.NTZ R0, R0 ;  /* 0x0000000000007305 */ /* 0x000e24000021f100 */
[----:B0-----:R-:W-:Y:S01]  /*2210*/  PRMT R24, R0, 0x7610, R24 ;  /* 0x0000761000187816 */ /* 0x001fe20000000018 */
[----:B------:R-:W-:Y:S06]  /*2220*/  BRA `(.L_x_37793) ;  /* 0x0000000800b07947 */ /* 0x000fec0003800000 */
.L_x_37798:
[----:B------:R-:W2:Y:S02]  /*2230*/  LDG.E.64 R4, desc[UR36][R4.64] ;  /* 0x0000002404047981 */ /* 0x000ea4000c1e1b00 */
[----:B--2---:R0:W1:Y:S02]  /*2240*/  F2I.F64.TRUNC R24, R4 ;  /* 0x0000000400187311 */ /* 0x004064000030d100 */
[----:B01----:R-:W-:Y:S05]  /*2250*/  BRA `(.L_x_37793) ;  /* 0x0000000800a47947 */ /* 0x003fea0003800000 */
.L_x_37788:
        /* <DEDUP_REMOVED lines=12> */
.L_x_37802:
[----:B------:R-:W2:Y:S02]  /*2320*/  LDG.E.64 R4, desc[UR36][R4.64] ;  /* 0x0000002404047981 */ /* 0x000ea4000c1e1b00 */
[----:B--2---:R0:W1:Y:S02]  /*2330*/  F2I.F64.TRUNC R24, R4 ;  /* 0x0000000400187311 */ /* 0x004064000030d100 */
[----:B01----:R-:W-:Y:S05]  /*2340*/  BRA `(.L_x_37793) ;  /* 0x0000000800687947 */ /* 0x003fea0003800000 */
.L_x_37801:
        /* <DEDUP_REMOVED lines=27> */
.L_x_37804:
        /* <DEDUP_REMOVED lines=15> */
.L_x_37803:
[----:B------:R-:W2:Y:S02]  /*25f0*/  LDG.E.U16 R0, desc[UR36][R4.64] ;  /* 0x0000002404007981 */ /* 0x000ea4000c1e1500 */
[----:B--2---:R-:W-:-:S06]  /*2600*/  IMAD.U32 R0, R0, 0x10000, RZ ;  /* 0x0001000000007824 */ /* 0x004fcc00078e00ff */
[----:B------:R-:W0:Y:S02]  /*2610*/  F2I.FTZ.TRUNC.NTZ R0, R0 ;  /* 0x0000000000007305 */ /* 0x000e24000021f100 */
[----:B0-----:R-:W-:Y:S01]  /*2620*/  PRMT R24, R0, 0x7610, R24 ;  /* 0x0000761000187816 */ /* 0x001fe20000000018 */
[----:B------:R-:W-:Y:S06]  /*2630*/  BRA `(.L_x_37793) ;  /* 0x0000000400ac7947 */ /* 0x000fec0003800000 */
.L_x_37800:
        /* <DEDUP_REMOVED lines=10> */
.L_x_37807:
        /* <DEDUP_REMOVED lines=21> */
.L_x_37811:
[----:B------:R-:W-:Y:S05]  /*2830*/  BSYNC.RECONVERGENT B1 ;  /* 0x0000000000017941 */ /* 0x000fea0003800200 */
.L_x_37810:
[----:B------:R-:W-:Y:S01]  /*2840*/  IMAD.SHL.U32 R0, R0, 0x100000, RZ ;  /* 0x0010000000007824 */ /* 0x000fe200078e00ff */
[----:B------:R-:W-:-:S04]  /*2850*/  LEA R3, R3, 0x3b800000, 0x17 ;  /* 0x3b80000003037811 */ /* 0x000fc800078eb8ff */
[----:B------:R-:W-:-:S07]  /*2860*/  LOP3.LUT R0, R3, R0, R7, 0xfe, !PT ;  /* 0x0000000003007212 */ /* 0x000fce00078efe07 */
.L_x_37809:
[----:B------:R-:W-:Y:S05]  /*2870*/  BSYNC.RECONVERGENT B0 ;  /* 0x0000000000007941 */ /* 0x000fea0003800200 */
.L_x_37808:
[----:B------:R-:W0:Y:S02]  /*2880*/  F2I.FTZ.TRUNC.NTZ R0, R0 ;  /* 0x0000000000007305 */ /* 0x000e24000021f100 */
[----:B0-----:R-:W-:Y:S01]  /*2890*/  PRMT R24, R0, 0x7610, R24 ;  /* 0x0000761000187816 */ /* 0x001fe20000000018 */
[----:B------:R-:W-:Y:S06]  /*28a0*/  BRA `(.L_x_37793) ;  /* 0x0000000400107947 */ /* 0x000fec0003800000 */
.L_x_37806:
        /* <DEDUP_REMOVED lines=21> */
.L_x_37815:
[----:B------:R-:W-:Y:S05]  /*2a00*/  BSYNC.RECONVERGENT B1 ;  /* 0x0000000000017941 */ /* 0x000fea0003800200 */
.L_x_37814:
[----:B------:R-:W-:Y:S01]  /*2a10*/  IMAD.SHL.U32 R0, R0, 0x200000, RZ ;  /* 0x0020000000007824 */ /* 0x000fe200078e00ff */
[----:B------:R-:W-:-:S04]  /*2a20*/  LEA R3, R3, 0x37800000, 0x17 ;  /* 0x3780000003037811 */ /* 0x000fc800078eb8ff */
[----:B------:R-:W-:-:S07]  /*2a30*/  LOP3.LUT R0, R3, R0, R7, 0xfe, !PT ;  /* 0x0000000003007212 */ /* 0x000fce00078efe07 */
.L_x_37813:
[----:B------:R-:W-:Y:S05]  /*2a40*/  BSYNC.RECONVERGENT B0 ;  /* 0x0000000000007941 */ /* 0x000fea0003800200 */
.L_x_37812:
[----:B------:R-:W0:Y:S02]  /*2a50*/  F2I.FTZ.TRUNC.NTZ R0, R0 ;  /* 0x0000000000007305 */ /* 0x000e24000021f100 */
[----:B0-----:R-:W-:Y:S01]  /*2a60*/  PRMT R24, R0, 0x7610, R24 ;  /* 0x0000761000187816 */ /* 0x001fe20000000018 */
[----:B------:R-:W-:Y:S06]  /*2a70*/  BRA `(.L_x_37793) ;  /* 0x00000000009c7947 */ /* 0x000fec0003800000 */
.L_x_37805:
        /* <DEDUP_REMOVED lines=14> */
.L_x_37819:
[----:B------:R-:W-:Y:S05]  /*2b60*/  BSYNC.RECONVERGENT B0 ;  /* 0x0000000000007941 */ /* 0x000fea0003800200 */
.L_x_37818:
[----:B------:R-:W0:Y:S02]  /*2b70*/  F2I.FTZ.TRUNC.NTZ R0, R0 ;  /* 0x0000000000007305 */ /* 0x000e24000021f100 */
[----:B0-----:R-:W-:Y:S01]  /*2b80*/  PRMT R24, R0, 0x7610, R24 ;  /* 0x0000761000187816 */ /* 0x001fe20000000018 */
[----:B------:R-:W-:Y:S06]  /*2b90*/  BRA `(.L_x_37793) ;  /* 0x0000000000547947 */ /* 0x000fec0003800000 */
.L_x_37792:
        /* <DEDUP_REMOVED lines=16> */
.L_x_37820:
[----:B------:R-:W-:Y:S01]  /*2ca0*/  PRMT R24, RZ, 0x7610, R24 ;  /* 0x00007610ff187816 */ /* 0x000fe20000000018 */
[----:B------:R-:W-:Y:S06]  /*2cb0*/  BRA `(.L_x_37793) ;  /* 0x00000000000c7947 */ /* 0x000fec0003800000 */
.L_x_37817:
[----:B------:R0:W5:Y:S01]  /*2cc0*/  LDG.E.U8 R24, desc[UR36][R4.64] ;  /* 0x0000002404187981 */ /* 0x000162000c1e1100 */
[----:B------:R-:W-:Y:S05]  /*2cd0*/  BRA `(.L_x_37793) ;  /* 0x0000000000047947 */ /* 0x000fea0003800000 */
.L_x_37816:
[----:B------:R1:W5:Y:S02]  /*2ce0*/  LDG.E.U8 R24, desc[UR36][R4.64] ;  /* 0x0000002404187981 */ /* 0x000364000c1e1100 */
.L_x_37793:
        /* <DEDUP_REMOVED lines=18> */
.L_x_37824:
[----:B------:R0:W5:Y:S01]  /*2e10*/  LDG.E.U8 R25, desc[UR36][R4.64] ;  /* 0x0000002404197981 */ /* 0x000162000c1e1100 */
[----:B------:R-:W-:Y:S05]  /*2e20*/  BRA `(.L_x_37826) ;  /* 0x0000000c00507947 */ /* 0x000fea0003800000 */
.L_x_37823:
        /* <DEDUP_REMOVED lines=8> */
.L_x_37828:
[----:B------:R0:W5:Y:S01]  /*2eb0*/  LDG.E.U8 R25, desc[UR36][R4.64] ;  /* 0x0000002404197981 */ /* 0x000162000c1e1100 */
[----:B------:R-:W-:Y:S05]  /*2ec0*/  BRA `(.L_x_37826) ;  /* 0x0000000c00287947 */ /* 0x000fea0003800000 */
.L_x_37827:
[----:B------:R0:W5:Y:S01]  /*2ed0*/  LDG.E.U16 R25, desc[UR36][R4.64] ;  /* 0x0000002404197981 */ /* 0x000162000c1e1500 */
[----:B------:R-:W-:Y:S05]  /*2ee0*/  BRA `(.L_x_37826) ;  /* 0x0000000c00207947 */ /* 0x000fea0003800000 */
.L_x_37822:
        /* <DEDUP_REMOVED lines=9> */
.L_x_37830:
[----:B------:R-:W2:Y:S02]  /*2f80*/  LDG.E.U16 R0, desc[UR36][R4.64] ;  /* 0x0000002404007981 */ /* 0x000ea4000c1e1500 */
[----:B--2---:R-:W-:-:S06]  /*2f90*/  HADD2.F32 R0, -RZ, R0.H0_H0 ;  /* 0x20000000ff007230 */ /* 0x004fcc0000004100 */
[----:B------:R-:W0:Y:S02]  /*2fa0*/  F2I.FTZ.TRUNC.NTZ R0, R0 ;  /* 0x0000000000007305 */ /* 0x000e24000021f100 */
[----:B0-----:R-:W-:Y:S01]  /*2fb0*/  PRMT R25, R0, 0x7610, R25 ;  /* 0x0000761000197816 */ /* 0x001fe20000000019 */
[----:B------:R-:W-:Y:S06]  /*2fc0*/  BRA `(.L_x_37826) ;  /* 0x0000000800e87947 */ /* 0x000fec0003800000 */
.L_x_37829:
        /* <DEDUP_REMOVED lines=9> */
.L_x_37832:
[----:B------:R-:W2:Y:S02]  /*3060*/  LDG.E.U16 R4, desc[UR36][R4.64] ;  /* 0x0000002404047981 */ /* 0x000ea4000c1e1500 */
[----:B--2---:R-:W-:-:S06]  /*3070*/  HADD2.F32 R0, -RZ, R4.H0_H0 ;  /* 0x20000004ff007230 */ /* 0x004fcc0000004100 */
[----:B------:R-:W0:Y:S02]  /*3080*/  F2I.FTZ.TRUNC.NTZ R0, R0 ;  /* 0x0000000000007305 */ /* 0x000e24000021f100 */
[----:B0-----:R-:W-:Y:S01]  /*3090*/  PRMT R25, R0, 0x7610, R25 ;  /* 0x0000761000197816 */ /* 0x001fe20000000019 */
[----:B------:R-:W-:Y:S06]  /*30a0*/  BRA `(.L_x_37826) ;  /* 0x0000000800b07947 */ /* 0x000fec0003800000 */
.L_x_37831:
[----:B------:R-:W2:Y:S02]  /*30b0*/  LDG.E.64 R4, desc[UR36][R4.64] ;  /* 0x0000002404047981 */ /* 0x000ea4000c1e1b00 */
[----:B--2---:R0:W1:Y:S02]  /*30c0*/  F2I.F64.TRUNC R25, R4 ;  /* 0x0000000400197311 */ /* 0x004064000030d100 */
[----:B01----:R-:W-:Y:S05]  /*30d0*/  BRA `(.L_x_37826) ;  /* 0x0000000800a47947 */ /* 0x003fea0003800000 */
.L_x_37821:
        /* <DEDUP_REMOVED lines=12> */
.L_x_37835:
[----:B------:R-:W2:Y:S02]  /*31a0*/  LDG.E.64 R4, desc[UR36][R4.64] ;  /* 0x0000002404047981 */ /* 0x000ea4000c1e1b00 */
[----:B--2---:R3:W4:Y:S02]  /*31b0*/  F2I.F64.TRUNC R25, R4 ;  /* 0x0000000400197311 */ /* 0x004724000030d100 */
[----:B---34-:R-:W-:Y:S05]  /*31c0*/  BRA `(.L_x_37826) ;  /* 0x0000000800687947 */ /* 0x018fea0003800000 */
.L_x_37834:
        /* <DEDUP_REMOVED lines=27> */
.L_x_37837:
        /* <DEDUP_REMOVED lines=15> */
.L_x_37836:
[----:B------:R-:W2:Y:S02]  /*3470*/  LDG.E.U16 R0, desc[UR36][R4.64] ;  /* 0x0000002404007981 */ /* 0x000ea4000c1e1500 */
[----:B--2---:R-:W-:-:S06]  /*3480*/  IMAD.U32 R0, R0, 0x10000, RZ ;  /* 0x0001000000007824 */ /* 0x004fcc00078e00ff */
[----:B------:R-:W0:Y:S02]  /*3490*/  F2I.FTZ.TRUNC.NTZ R0, R0 ;  /* 0x0000000000007305 */ /* 0x000e24000021f100 */
[----:B0-----:R-:W-:Y:S01]  /*34a0*/  PRMT R25, R0, 0x7610, R25 ;  /* 0x0000761000197816 */ /* 0x001fe20000000019 */
[----:B------:R-:W-:Y:S06]  /*34b0*/  BRA `(.L_x_37826) ;  /* 0x0000000400ac7947 */ /* 0x000fec0003800000 */
.L_x_37833:
        /* <DEDUP_REMOVED lines=10> */
.L_x_37840:
        /* <DEDUP_REMOVED lines=21> */
.L_x_37844:
[----:B------:R-:W-:Y:S05]  /*36b0*/  BSYNC.RECONVERGENT B1 ;  /* 0x0000000000017941 */ /* 0x000fea0003800200 */
.L_x_37843:
[----:B------:R-:W-:Y:S01]  /*36c0*/  IMAD.SHL.U32 R0, R0, 0x100000, RZ ;  /* 0x0010000000007824 */ /* 0x000fe200078e00ff */
[----:B------:R-:W-:-:S04]  /*36d0*/  LEA R3, R3, 0x3b800000, 0x17 ;  /* 0x3b80000003037811 */ /* 0x000fc800078eb8ff */
[----:B------:R-:W-:-:S07]  /*36e0*/  LOP3.LUT R0, R3, R0, R7, 0xfe, !PT ;  /* 0x0000000003007212 */ /* 0x000fce00078efe07 */
.L_x_37842:
[----:B------:R-:W-:Y:S05]  /*36f0*/  BSYNC.RECONVERGENT B0 ;  /* 0x0000000000007941 */ /* 0x000fea0003800200 */
.L_x_37841:
[----:B------:R-:W0:Y:S02]  /*3700*/  F2I.FTZ.TRUNC.NTZ R0, R0 ;  /* 0x0000000000007305 */ /* 0x000e24000021f100 */
[----:B0-----:R-:W-:Y:S01]  /*3710*/  PRMT R25, R0, 0x7610, R25 ;  /* 0x0000761000197816 */ /* 0x001fe20000000019 */
[----:B------:R-:W-:Y:S06]  /*3720*/  BRA `(.L_x_37826) ;  /* 0x0000000400107947 */ /* 0x000fec0003800000 */
.L_x_37839:
        /* <DEDUP_REMOVED lines=21> */
.L_x_37848:
[----:B------:R-:W-:Y:S05]  /*3880*/  BSYNC.RECONVERGENT B1 ;  /* 0x0000000000017941 */ /* 0x000fea0003800200 */
.L_x_37847:
[----:B------:R-:W-:Y:S01]  /*3890*/  IMAD.SHL.U32 R0, R0, 0x200000, RZ ;  /* 0x0020000000007824 */ /* 0x000fe200078e00ff */
[----:B------:R-:W-:-:S04]  /*38a0*/  LEA R3, R3, 0x37800000, 0x17 ;  /* 0x3780000003037811 */ /* 0x000fc800078eb8ff */
[----:B------:R-:W-:-:S07]  /*38b0*/  LOP3.LUT R0, R3, R0, R7, 0xfe, !PT ;  /* 0x0000000003007212 */ /* 0x000fce00078efe07 */
.L_x_37846:
[----:B------:R-:W-:Y:S05]  /*38c0*/  BSYNC.RECONVERGENT B0 ;  /* 0x0000000000007941 */ /* 0x000fea0003800200 */
.L_x_37845:
[----:B------:R-:W0:Y:S02]  /*38d0*/  F2I.FTZ.TRUNC.NTZ R0, R0 ;  /* 0x0000000000007305 */ /* 0x000e24000021f100 */
[----:B0-----:R-:W-:Y:S01]  /*38e0*/  PRMT R25, R0, 0x7610, R25 ;  /* 0x0000761000197816 */ /* 0x001fe20000000019 */
[----:B------:R-:W-:Y:S06]  /*38f0*/  BRA `(.L_x_37826) ;  /* 0x00000000009c7947 */ /* 0x000fec0003800000 */
.L_x_37838:
        /* <DEDUP_REMOVED lines=14> */
.L_x_37852:
[----:B------:R-:W-:Y:S05]  /*39e0*/  BSYNC.RECONVERGENT B0 ;  /* 0x0000000000007941 */ /* 0x000fea0003800200 */
.L_x_37851:
[----:B------:R-:W0:Y:S02]  /*39f0*/  F2I.FTZ.TRUNC.NTZ R0, R0 ;  /* 0x0000000000007305 */ /* 0x000e24000021f100 */
[----:B0-----:R-:W-:Y:S01]  /*3a00*/  PRMT R25, R0, 0x7610, R25 ;  /* 0x0000761000197816 */ /* 0x001fe20000000019 */
[----:B------:R-:W-:Y:S06]  /*3a10*/  BRA `(.L_x_37826) ;  /* 0x0000000000547947 */ /* 0x000fec0003800000 */
.L_x_37825:
        /* <DEDUP_REMOVED lines=16> */
.L_x_37853:
[----:B------:R-:W-:Y:S01]  /*3b20*/  PRMT R25, RZ, 0x7610, R25 ;  /* 0x00007610ff197816 */ /* 0x000fe20000000019 */
[----:B------:R-:W-:Y:S06]  /*3b30*/  BRA `(.L_x_37826) ;  /* 0x00000000000c7947 */ /* 0x000fec0003800000 */
.L_x_37850:
[----:B------:R1:W5:Y:S01]  /*3b40*/  LDG.E.U8 R25, desc[UR36][R4.64] ;  /* 0x0000002404197981 */ /* 0x000362000c1e1100 */
[----:B------:R-:W-:Y:S05]  /*3b50*/  BRA `(.L_x_37826) ;  /* 0x0000000000047947 */ /* 0x000fea0003800000 */
.L_x_37849:
[----:B------:R2:W5:Y:S02]  /*3b60*/  LDG.E.U8 R25, desc[UR36][R4.64] ;  /* 0x0000002404197981 */ /* 0x000564000c1e1100 */
.L_x_37826:
[----:B------:R-:W-:-:S07]  /*3b70*/  VIADD R27, R27, 0x80 ;  /* 0x000000801b1b7836 */ /* 0x000fce0000000000 */
.L_x_37787:
[----:B------:R-:W-:Y:S05]  /*3b80*/  BSYNC.RECONVERGENT B6 ;  /* 0x0000000000067941 */ /* 0x000fea0003800200 */
.L_x_37786:
        /* <DEDUP_REMOVED lines=24> */
.L_x_37859:
[----:B------:R3:W5:Y:S01]  /*3d10*/  LDG.E.U8 R23, desc[UR36][R4.64] ;  /* 0x0000002404177981 */ /* 0x000762000c1e1100 */
[----:B------:R-:W-:Y:S05]  /*3d20*/  BRA `(.L_x_37861) ;  /* 0x0000000c00507947 */ /* 0x000fea0003800000 */
.L_x_37858:
        /* <DEDUP_REMOVED lines=8> */
.L_x_37863:
[----:B------:R0:W5:Y:S01]  /*3db0*/  LDG.E.U8 R23, desc[UR36][R4.64] ;  /* 0x0000002404177981 */ /* 0x000162000c1e1100 */
[----:B------:R-:W-:Y:S05]  /*3dc0*/  BRA `(.L_x_37861) ;  /* 0x0000000c00287947 */ /* 0x000fea0003800000 */
.L_x_37862:
[----:B------:R0:W5:Y:S01]  /*3dd0*/  LDG.E.U16 R23, desc[UR36][R4.64] ;  /* 0x0000002404177981 */ /* 0x000162000c1e1500 */
[----:B------:R-:W-:Y:S05]  /*3de0*/  BRA `(.L_x_37861) ;  /* 0x0000000c00207947 */ /* 0x000fea0003800000 */
.L_x_37857:
        /* <DEDUP_REMOVED lines=9> */
.L_x_37865:
[----:B------:R-:W2:Y:S02]  /*3e80*/  LDG.E.U16 R0, desc[UR36][R4.64] ;  /* 0x0000002404007981 */ /* 0x000ea4000c1e1500 */
[----:B--2---:R-:W-:-:S06]  /*3e90*/  HADD2.F32 R0, -RZ, R0.H0_H0 ;  /* 0x20000000ff007230 */ /* 0x004fcc0000004100 */
[----:B------:R-:W0:Y:S02]  /*3ea0*/  F2I.FTZ.TRUNC.NTZ R0, R0 ;  /* 0x0000000000007305 */ /* 0x000e24000021f100 */
[----:B0-----:R-:W-:Y:S01]  /*3eb0*/  PRMT R23, R0, 0x7610, R23 ;  /* 0x0000761000177816 */ /* 0x001fe20000000017 */
[----:B------:R-:W-:Y:S06]  /*3ec0*/  BRA `(.L_x_37861) ;  /* 0x0000000800e87947 */ /* 0x000fec0003800000 */
.L_x_37864:
        /* <DEDUP_REMOVED lines=9> */
.L_x_37867:
[----:B------:R-:W2:Y:S02]  /*3f60*/  LDG.E.U16 R4, desc[UR36][R4.64] ;  /* 0x0000002404047981 */ /* 0x000ea4000c1e1500 */
[----:B--2---:R-:W-:-:S06]  /*3f70*/  HADD2.F32 R0, -RZ, R4.H0_H0 ;  /* 0x20000004ff007230 */ /* 0x004fcc0000004100 */
[----:B------:R-:W0:Y:S02]  /*3f80*/  F2I.FTZ.TRUNC.NTZ R0, R0 ;  /* 0x0000000000007305 */ /* 0x000e24000021f100 */
[----:B0-----:R-:W-:Y:S01]  /*3f90*/  PRMT R23, R0, 0x7610, R23 ;  /* 0x0000761000177816 */ /* 0x001fe20000000017 */
[----:B------:R-:W-:Y:S06]  /*3fa0*/  BRA `(.L_x_37861) ;  /* 0x0000000800b07947 */ /* 0x000fec0003800000 */
.L_x_37866:
[----:B------:R-:W2:Y:S02]  /*3fb0*/  LDG.E.64 R4, desc[UR36][R4.64] ;  /* 0x0000002404047981 */ /* 0x000ea4000c1e1b00 */
[----:B--2---:R0:W1:Y:S02]  /*3fc0*/  F2I.F64.TRUNC R23, R4 ;  /* 0x0000000400177311 */ /* 0x004064000030d100 */
[----:B01----:R-:W-:Y:S05]  /*3fd0*/  BRA `(.L_x_37861) ;  /* 0x0000000800a47947 */ /* 0x003fea0003800000 */
.L_x_37856:
        /* <DEDUP_REMOVED lines=12> */
.L_x_37870:
[----:B------:R-:W2:Y:S02]  /*40a0*/  LDG.E.64 R4, desc[UR36][R4.64] ;  /* 0x0000002404047981 */ /* 0x000ea4000c1e1b00 */
[----:B--2---:R0:W1:Y:S02]  /*40b0*/  F2I.F64.TRUNC R23, R4 ;  /* 0x0000000400177311 */ /* 0x004064000030d100 */
[----:B01----:R-:W-:Y:S05]  /*40c0*/  BRA `(.L_x_37861) ;  /* 0x0000000800687947 */ /* 0x003fea0003800000 */
.L_x_37869:
        /* <DEDUP_REMOVED lines=27> */
.L_x_37872:
        /* <DEDUP_REMOVED lines=15> */
.L_x_37871:
[----:B------:R-:W2:Y:S02]  /*4370*/  LDG.E.U16 R0, desc[UR36][R4.64] ;  /* 0x0000002404007981 */ /* 0x000ea4000c1e1500 */
[----:B--2---:R-:W-:-:S06]  /*4380*/  IMAD.U32 R0, R0, 0x10000, RZ ;  /* 0x0001000000007824 */ /* 0x004fcc00078e00ff */
[----:B------:R-:W0:Y:S02]  /*4390*/  F2I.FTZ.TRUNC.NTZ R0, R0 ;  /* 0x0000000000007305 */ /* 0x000e24000021f100 */
[----:B0-----:R-:W-:Y:S01]  /*43a0*/  PRMT R23, R0, 0x7610, R23 ;  /* 0x0000761000177816 */ /* 0x001fe20000000017 */
[----:B------:R-:W-:Y:S06]  /*43b0*/  BRA `(.L_x_37861) ;  /* 0x0000000400ac7947 */ /* 0x000fec0003800000 */
.L_x_37868:
        /* <DEDUP_REMOVED lines=10> */
.L_x_37875:
        /* <DEDUP_REMOVED lines=21> */
.L_x_37879:
[----:B------:R-:W-:Y:S05]  /*45b0*/  BSYNC.RECONVERGENT B1 ;  /* 0x0000000000017941 */ /* 0x000fea0003800200 */
.L_x_37878:
[----:B------:R-:W-:Y:S01]  /*45c0*/  IMAD.SHL.U32 R0, R0, 0x100000, RZ ;  /* 0x0010000000007824 */ /* 0x000fe200078e00ff */
[----:B------:R-:W-:-:S04]  /*45d0*/  LEA R3, R3, 0x3b800000, 0x17 ;  /* 0x3b80000003037811 */ /* 0x000fc800078eb8ff */
[----:B------:R-:W-:-:S07]  /*45e0*/  LOP3.LUT R0, R3, R0, R7, 0xfe, !PT ;  /* 0x0000000003007212 */ /* 0x000fce00078efe07 */
.L_x_37877:
[----:B------:R-:W-:Y:S05]  /*45f0*/  BSYNC.RECONVERGENT B0 ;  /* 0x0000000000007941 */ /* 0x000fea0003800200 */
.L_x_37876:
[----:B------:R-:W0:Y:S02]  /*4600*/  F2I.FTZ.TRUNC.NTZ R0, R0 ;  /* 0x0000000000007305 */ /* 0x000e24000021f100 */
[----:B0-----:R-:W-:Y:S01]  /*4610*/  PRMT R23, R0, 0x7610, R23 ;  /* 0x0000761000177816 */ /* 0x001fe20000000017 */
[----:B------:R-:W-:Y:S06]  /*4620*/  BRA `(.L_x_37861) ;  /* 0x0000000400107947 */ /* 0x000fec0003800000 */
.L_x_37874:
        /* <DEDUP_REMOVED lines=21> */
.L_x_37883:
[----:B------:R-:W-:Y:S05]  /*4780*/  BSYNC.RECONVERGENT B1 ;  /* 0x0000000000017941 */ /* 0x000fea0003800200 */
.L_x_37882:
[----:B------:R-:W-:Y:S01]  /*4790*/  IMAD.SHL.U32 R0, R0, 0x200000, RZ ;  /* 0x0020000000007824 */ /* 0x000fe200078e00ff */
[----:B------:R-:W-:-:S04]  /*47a0*/  LEA R3, R3, 0x37800000, 0x17 ;  /* 0x3780000003037811 */ /* 0x000fc800078eb8ff */
[----:B------:R-:W-:-:S07]  /*47b0*/  LOP3.LUT R0, R3, R0, R7, 0xfe, !PT ;  /* 0x0000000003007212 */ /* 0x000fce00078efe07 */
.L_x_37881:
[----:B------:R-:W-:Y:S05]  /*47c0*/  BSYNC.RECONVERGENT B0 ;  /* 0x0000000000007941 */ /* 0x000fea0003800200 */
.L_x_37880:
[----:B------:R-:W0:Y:S02]  /*47d0*/  F2I.FTZ.TRUNC.NTZ R0, R0 ;  /* 0x0000000000007305 */ /* 0x000e24000021f100 */
[----:B0-----:R-:W-:Y:S01]  /*47e0*/  PRMT R23, R0, 0x7610, R23 ;  /* 0x0000761000177816 */ /* 0x001fe20000000017 */
[----:B------:R-:W-:Y:S06]  /*47f0*/  BRA `(.L_x_37861) ;  /* 0x00000000009c7947 */ /* 0x000fec0003800000 */
.L_x_37873:
        /* <DEDUP_REMOVED lines=14> */
.L_x_37887:
[----:B------:R-:W-:Y:S05]  /*48e0*/  BSYNC.RECONVERGENT B0 ;  /* 0x0000000000007941 */ /* 0x000fea0003800200 */
.L_x_37886:
[----:B------:R-:W0:Y:S02]  /*48f0*/  F2I.FTZ.TRUNC.NTZ R0, R0 ;  /* 0x0000000000007305 */ /* 0x000e24000021f100 */
[----:B0-----:R-:W-:Y:S01]  /*4900*/  PRMT R23, R0, 0x7610, R23 ;  /* 0x0000761000177816 */ /* 0x001fe20000000017 */
[----:B------:R-:W-:Y:S06]  /*4910*/  BRA `(.L_x_37861) ;  /* 0x0000000000547947 */ /* 0x000fec0003800000 */
.L_x_37860:
        /* <DEDUP_REMOVED lines=16> */
.L_x_37888:
[----:B------:R-:W-:Y:S01]  /*4a20*/  PRMT R23, RZ, 0x7610, R23 ;  /* 0x00007610ff177816 */ /* 0x000fe20000000017 */
[----:B------:R-:W-:Y:S06]  /*4a30*/  BRA `(.L_x_37861) ;  /* 0x00000000000c7947 */ /* 0x000fec0003800000 */
.L_x_37885:
[----:B------:R1:W5:Y:S01]  /*4a40*/  LDG.E.U8 R23, desc[UR36][R4.64] ;  /* 0x0000002404177981 */ /* 0x000362000c1e1100 */
[----:B------:R-:W-:Y:S05]  /*4a50*/  BRA `(.L_x_37861) ;  /* 0x0000000000047947 */ /* 0x000fea0003800000 */
.L_x_37884:
[----:B------:R2:W5:Y:S02]  /*4a60*/  LDG.E.U8 R23, desc[UR36][R4.64] ;  /* 0x0000002404177981 */ /* 0x000564000c1e1100 */
.L_x_37861:
        /* <DEDUP_REMOVED lines=18> */
.L_x_37892:
[----:B------:R0:W5:Y:S01]  /*4b90*/  LDG.E.U8 R26, desc[UR36][R4.64] ;  /* 0x00000024041a7981 */ /* 0x000162000c1e1100 */
[----:B------:R-:W-:Y:S05]  /*4ba0*/  BRA `(.L_x_37894) ;  /* 0x0000000c00507947 */ /* 0x000fea0003800000 */
.L_x_37891:
        /* <DEDUP_REMOVED lines=8> */
.L_x_37896:
[----:B------:R4:W5:Y:S01]  /*4c30*/  LDG.E.U8 R26, desc[UR36][R4.64] ;  /* 0x00000024041a7981 */ /* 0x000962000c1e1100 */
[----:B------:R-:W-:Y:S05]  /*4c40*/  BRA `(.L_x_37894) ;  /* 0x0000000c00287947 */ /* 0x000fea0003800000 */
.L_x_37895:
[----:B------:R3:W5:Y:S01]  /*4c50*/  LDG.E.U16 R26, desc[UR36][R4.64] ;  /* 0x00000024041a7981 */ /* 0x000762000c1e1500 */
[----:B------:R-:W-:Y:S05]  /*4c60*/  BRA `(.L_x_37894) ;  /* 0x0000000c00207947 */ /* 0x000fea0003800000 */
.L_x_37890:
        /* <DEDUP_REMOVED lines=9> */
.L_x_37898:
[----:B------:R-:W2:Y:S02]  /*4d00*/  LDG.E.U16 R0, desc[UR36][R4.64] ;  /* 0x0000002404007981 */ /* 0x000ea4000c1e1500 */
[----:B--2---:R-:W-:-:S06]  /*4d10*/  HADD2.F32 R0, -RZ, R0.H0_H0 ;  /* 0x20000000ff007230 */ /* 0x004fcc0000004100 */
[----:B------:R-:W0:Y:S02]  /*4d20*/  F2I.FTZ.TRUNC.NTZ R0, R0 ;  /* 0x0000000000007305 */ /* 0x000e24000021f100 */
[----:B0-----:R-:W-:Y:S01]  /*4d30*/  PRMT R26, R0, 0x7610, R26 ;  /* 0x00007610001a7816 */ /* 0x001fe2000000001a */
[----:B------:R-:W-:Y:S06]  /*4d40*/  BRA `(.L_x_37894) ;  /* 0x0000000800e87947 */ /* 0x000fec0003800000 */
.L_x_37897:
        /* <DEDUP_REMOVED lines=9> */
.L_x_37900:
[----:B------:R-:W2:Y:S02]  /*4de0*/  LDG.E.U16 R4, desc[UR36][R4.64] ;  /* 0x0000002404047981 */ /* 0x000ea4000c1e1500 */
[----:B--2---:R-:W-:-:S06]  /*4df0*/  HADD2.F32 R0, -RZ, R4.H0_H0 ;  /* 0x20000004ff007230 */ /* 0x004fcc0000004100 */
[----:B------:R-:W0:Y:S02]  /*4e00*/  F2I.FTZ.TRUNC.NTZ R0, R0 ;  /* 0x0000000000007305 */ /* 0x000e24000021f100 */
[----:B0-----:R-:W-:Y:S01]  /*4e10*/  PRMT R26, R0, 0x7610, R26 ;  /* 0x00007610001a7816 */ /* 0x001fe2000000001a */
[----:B------:R-:W-:Y:S06]  /*4e20*/  BRA `(.L_x_37894) ;  /* 0x0000000800b07947 */ /* 0x000fec0003800000 */
.L_x_37899:
[----:B------:R-:W2:Y:S02]  /*4e30*/  LDG.E.64 R4, desc[UR36][R4.64] ;  /* 0x0000002404047981 */ /* 0x000ea4000c1e1b00 */
[----:B--2---:R0:W1:Y:S02]  /*4e40*/  F2I.F64.TRUNC R26, R4 ;  /* 0x00000004001a7311 */ /* 0x004064000030d100 */
[----:B01----:R-:W-:Y:S05]  /*4e50*/  BRA `(.L_x_37894) ;  /* 0x0000000800a47947 */ /* 0x003fea0003800000 */
.L_x_37889:
        /* <DEDUP_REMOVED lines=12> */
.L_x_37903:
[----:B------:R-:W2:Y:S02]  /*4f20*/  LDG.E.64 R4, desc[UR36][R4.64] ;  /* 0x0000002404047981 */ /* 0x000ea4000c1e1b00 */
[----:B--2---:R3:W4:Y:S02]  /*4f30*/  F2I.F64.TRUNC R26, R4 ;  /* 0x00000004001a7311 */ /* 0x004724000030d100 */
[----:B---34-:R-:W-:Y:S05]  /*4f40*/  BRA `(.L_x_37894) ;  /* 0x0000000800687947 */ /* 0x018fea0003800000 */
.L_x_37902:
        /* <DEDUP_REMOVED lines=27> */
.L_x_37905:
        /* <DEDUP_REMOVED lines=15> */
.L_x_37904:
[----:B------:R-:W2:Y:S02]  /*51f0*/  LDG.E.U16 R0, desc[UR36][R4.64] ;  /* 0x0000002404007981 */ /* 0x000ea4000c1e1500 */
[----:B--2---:R-:W-:-:S06]  /*5200*/  IMAD.U32 R0, R0, 0x10000, RZ ;  /* 0x0001000000007824 */ /* 0x004fcc00078e00ff */
[----:B------:R-:W0:Y:S02]  /*5210*/  F2I.FTZ.TRUNC.NTZ R0, R0 ;  /* 0x0000000000007305 */ /* 0x000e24000021f100 */
[----:B0-----:R-:W-:Y:S01]  /*5220*/  PRMT R26, R0, 0x7610, R26 ;  /* 0x00007610001a7816 */ /* 0x001fe2000000001a */
[----:B------:R-:W-:Y:S06]  /*5230*/  BRA `(.L_x_37894) ;  /* 0x0000000400ac7947 */ /* 0x000fec0003800000 */
.L_x_37901:
        /* <DEDUP_REMOVED lines=10> */
.L_x_37908:
        /* <DEDUP_REMOVED lines=21> */
.L_x_37912:
[----:B------:R-:W-:Y:S05]  /*5430*/  BSYNC.RECONVERGENT B1 ;  /* 0x0000000000017941 */ /* 0x000fea0003800200 */
.L_x_37911:
[----:B------:R-:W-:Y:S01]  /*5440*/  IMAD.SHL.U32 R0, R0, 0x100000, RZ ;  /* 0x0010000000007824 */ /* 0x000fe200078e00ff */
[----:B------:R-:W-:-:S04]  /*5450*/  LEA R3, R3, 0x3b800000, 0x17 ;  /* 0x3b80000003037811 */ /* 0x000fc800078eb8ff */
[----:B------:R-:W-:-:S07]  /*5460*/  LOP3.LUT R0, R3, R0, R7, 0xfe, !PT ;  /* 0x0000000003007212 */ /* 0x000fce00078efe07 */
.L_x_37910:
[----:B------:R-:W-:Y:S05]  /*5470*/  BSYNC.RECONVERGENT B0 ;  /* 0x0000000000007941 */ /* 0x000fea0003800200 */
.L_x_37909:
[----:B------:R-:W0:Y:S02]  /*5480*/  F2I.FTZ.TRUNC.NTZ R0, R0 ;  /* 0x0000000000007305 */ /* 0x000e24000021f100 */
[----:B0-----:R-:W-:Y:S01]  /*5490*/  PRMT R26, R0, 0x7610, R26 ;  /* 0x00007610001a7816 */ /* 0x001fe2000000001a */
[----:B------:R-:W-:Y:S06]  /*54a0*/  BRA `(.L_x_37894) ;  /* 0x0000000400107947 */ /* 0x000fec0003800000 */
.L_x_37907:
        /* <DEDUP_REMOVED lines=21> */
.L_x_37916:
[----:B------:R-:W-:Y:S05]  /*5600*/  BSYNC.RECONVERGENT B1 ;  /* 0x0000000000017941 */ /* 0x000fea0003800200 */
.L_x_37915:
[----:B------:R-:W-:Y:S01]  /*5610*/  IMAD.SHL.U32 R0, R0, 0x200000, RZ ;  /* 0x0020000000007824 */ /* 0x000fe200078e00ff */
[----:B------:R-:W-:-:S04]  /*5620*/  LEA R3, R3, 0x37800000, 0x17 ;  /* 0x3780000003037811 */ /* 0x000fc800078eb8ff */
[----:B------:R-:W-:-:S07]  /*5630*/  LOP3.LUT R0, R3, R0, R7, 0xfe, !PT ;  /* 0x0000000003007212 */ /* 0x000fce00078efe07 */
.L_x_37914:
[----:B------:R-:W-:Y:S05]  /*5640*/  BSYNC.RECONVERGENT B0 ;  /* 0x0000000000007941 */ /* 0x000fea0003800200 */
.L_x_37913:
[----:B------:R-:W0:Y:S02]  /*5650*/  F2I.FTZ.TRUNC.NTZ R0, R0 ;  /* 0x0000000000007305 */ /* 0x000e24000021f100 */
[----:B0-----:R-:W-:Y:S01]  /*5660*/  PRMT R26, R0, 0x7610, R26 ;  /* 0x00007610001a7816 */ /* 0x001fe2000000001a */
[----:B------:R-:W-:Y:S06]  /*5670*/  BRA `(.L_x_37894) ;  /* 0x00000000009c7947 */ /* 0x000fec0003800000 */
.L_x_37906:
        /* <DEDUP_REMOVED lines=14> */
.L_x_37920:
[----:B------:R-:W-:Y:S05]  /*5760*/  BSYNC.RECONVERGENT B0 ;  /* 0x0000000000007941 */ /* 0x000fea0003800200 */
.L_x_37919:
[----:B------:R-:W0:Y:S02]  /*5770*/  F2I.FTZ.TRUNC.NTZ R0, R0 ;  /* 0x0000000000007305 */ /* 0x000e24000021f100 */
[----:B0-----:R-:W-:Y:S01]  /*5780*/  PRMT R26, R0, 0x7610, R26 ;  /* 0x00007610001a7816 */ /* 0x001fe2000000001a */
[----:B------:R-:W-:Y:S06]  /*5790*/  BRA `(.L_x_37894) ;  /* 0x0000000000547947 */ /* 0x000fec0003800000 */
.L_x_37893:
        /* <DEDUP_REMOVED lines=16> */
.L_x_37921:
[----:B------:R-:W-:Y:S01]  /*58a0*/  PRMT R26, RZ, 0x7610, R26 ;  /* 0x00007610ff1a7816 */ /* 0x000fe2000000001a */
[----:B------:R-:W-:Y:S06]  /*58b0*/  BRA `(.L_x_37894) ;  /* 0x00000000000c7947 */ /* 0x000fec0003800000 */
.L_x_37918:
[----:B------:R1:W5:Y:S01]  /*58c0*/  LDG.E.U8 R26, desc[UR36][R4.64] ;  /* 0x00000024041a7981 */ /* 0x000362000c1e1100 */
[----:B------:R-:W-:Y:S05]  /*58d0*/  BRA `(.L_x_37894) ;  /* 0x0000000000047947 */ /* 0x000fea0003800000 */
.L_x_37917:
[----:B------:R2:W5:Y:S02]  /*58e0*/  LDG.E.U8 R26, desc[UR36][R4.64] ;  /* 0x00000024041a7981 */ /* 0x000564000c1e1100 */
.L_x_37894:
[----:B------:R-:W-:-:S07]  /*58f0*/  VIADD R27, R27, 0x80 ;  /* 0x000000801b1b7836 */ /* 0x000fce0000000000 */
.L_x_37855:
[----:B------:R-:W-:Y:S05]  /*5900*/  BSYNC.RECONVERGENT B6 ;  /* 0x0000000000067941 */ /* 0x000fea0003800200 */
.L_x_37854:
        /* <DEDUP_REMOVED lines=24> */
.L_x_37927:
[----:B------:R0:W5:Y:S01]  /*5a90*/  LDG.E.U8 R19, desc[UR36][R4.64] ;  /* 0x0000002404137981 */ /* 0x000162000c1e1100 */
[----:B------:R-:W-:Y:S05]  /*5aa0*/  BRA `(.L_x_37929) ;  /* 0x0000000c00507947 */ /* 0x000fea0003800000 */
.L_x_37926:
        /* <DEDUP_REMOVED lines=8> */
.L_x_37931:
[----:B------:R3:W5:Y:S01]  /*5b30*/  LDG.E.U8 R19, desc[UR36][R4.64] ;  /* 0x0000002404137981 */ /* 0x000762000c1e1100 */
[----:B------:R-:W-:Y:S05]  /*5b40*/  BRA `(.L_x_37929) ;  /* 0x0000000c00287947 */ /* 0x000fea0003800000 */
.L_x_37930:
[----:B------:R2:W5:Y:S01]  /*5b50*/  LDG.E.U16 R19, desc[UR36][R4.64] ;  /* 0x0000002404137981 */ /* 0x000562000c1e1500 */
[----:B------:R-:W-:Y:S05]  /*5b60*/  BRA `(.L_x_37929) ;  /* 0x0000000c00207947 */ /* 0x000fea0003800000 */
.L_x_37925:
        /* <DEDUP_REMOVED lines=9> */
.L_x_37933:
[----:B------:R-:W2:Y:S02]  /*5c00*/  LDG.E.U16 R0, desc[UR36][R4.64] ;  /* 0x0000002404007981 */ /* 0x000ea4000c1e1500 */
[----:B--2---:R-:W-:-:S06]  /*5c10*/  HADD2.F32 R0, -RZ, R0.H0_H0 ;  /* 0x20000000ff007230 */ /* 0x004fcc0000004100 */
[----:B------:R-:W0:Y:S02]  /*5c20*/  F2I.FTZ.TRUNC.NTZ R0, R0 ;  /* 0x0000000000007305 */ /* 0x000e24000021f100 */
[----:B0-----:R-:W-:Y:S01]  /*5c30*/  PRMT R19, R0, 0x7610, R19 ;  /* 0x0000761000137816 */ /* 0x001fe20000000013 */
[----:B------:R-:W-:Y:S06]  /*5c40*/  BRA `(.L_x_37929) ;  /* 0x0000000800e87947 */ /* 0x000fec0003800000 */
.L_x_37932:
        /* <DEDUP_REMOVED lines=9> */
.L_x_37935:
[----:B------:R-:W2:Y:S02]  /*5ce0*/  LDG.E.U16 R4, desc[UR36][R4.64] ;  /* 0x0000002404047981 */ /* 0x000ea4000c1e1500 */
[----:B--2---:R-:W-:-:S06]  /*5cf0*/  HADD2.F32 R0, -RZ, R4.H0_H0 ;  /* 0x20000004ff007230 */ /* 0x004fcc0000004100 */
[----:B------:R-:W0:Y:S02]  /*5d00*/  F2I.FTZ.TRUNC.NTZ R0, R0 ;  /* 0x0000000000007305 */ /* 0x000e24000021f100 */
[----:B0-----:R-:W-:Y:S01]  /*5d10*/  PRMT R19, R0, 0x7610, R19 ;  /* 0x0000761000137816 */ /* 0x001fe20000000013 */
[----:B------:R-:W-:Y:S06]  /*5d20*/  BRA `(.L_x_37929) ;  /* 0x0000000800b07947 */ /* 0x000fec0003800000 */
.L_x_37934:
[----:B------:R-:W2:Y:S02]  /*5d30*/  LDG.E.64 R4, desc[UR36][R4.64] ;  /* 0x0000002404047981 */ /* 0x000ea4000c1e1b00 */
[----:B--2---:R0:W1:Y:S02]  /*5d40*/  F2I.F64.TRUNC R19, R4 ;  /* 0x0000000400137311 */ /* 0x004064000030d100 */
[----:B01----:R-:W-:Y:S05]  /*5d50*/  BRA `(.L_x_37929) ;  /* 0x0000000800a47947 */ /* 0x003fea0003800000 */
.L_x_37924:
        /* <DEDUP_REMOVED lines=12> */
.L_x_37938:
[----:B------:R-:W2:Y:S02]  /*5e20*/  LDG.E.64 R4, desc[UR36][R4.64] ;  /* 0x0000002404047981 */ /* 0x000ea4000c1e1b00 */
[----:B--2---:R0:W1:Y:S02]  /*5e30*/  F2I.F64.TRUNC R19, R4 ;  /* 0x0000000400137311 */ /* 0x004064000030d100 */
[----:B01----:R-:W-:Y:S05]  /*5e40*/  BRA `(.L_x_37929) ;  /* 0x0000000800687947 */ /* 0x003fea0003800000 */
.L_x_37937:
        /* <DEDUP_REMOVED lines=27> */
.L_x_37940:
        /* <DEDUP_REMOVED lines=15> */
.L_x_37939:
[----:B------:R-:W2:Y:S02]  /*60f0*/  LDG.E.U16 R0, desc[UR36][R4.64] ;  /* 0x0000002404007981 */ /* 0x000ea4000c1e1500 */
[----:B--2---:R-:W-:-:S06]  /*6100*/  IMAD.U32 R0, R0, 0x10000, RZ ;  /* 0x0001000000007824 */ /* 0x004fcc00078e00ff */
[----:B------:R-:W0:Y:S02]  /*6110*/  F2I.FTZ.TRUNC.NTZ R0, R0 ;  /* 0x0000000000007305 */ /* 0x000e24000021f100 */
[----:B0-----:R-:W-:Y:S01]  /*6120*/  PRMT R19, R0, 0x7610, R19 ;  /* 0x0000761000137816 */ /* 0x001fe20000000013 */
[----:B------:R-:W-:Y:S06]  /*6130*/  BRA `(.L_x_37929) ;  /* 0x0000000400ac7947 */ /* 0x000fec0003800000 */
.L_x_37936:
        /* <DEDUP_REMOVED lines=10> */
.L_x_37943:
        /* <DEDUP_REMOVED lines=21> */
.L_x_37947:
[----:B------:R-:W-:Y:S05]  /*6330*/  BSYNC.RECONVERGENT B1 ;  /* 0x0000000000017941 */ /* 0x000fea0003800200 */
.L_x_37946:
[----:B------:R-:W-:Y:S01]  /*6340*/  IMAD.SHL.U32 R0, R0, 0x100000, RZ ;  /* 0x0010000000007824 */ /* 0x000fe200078e00ff */
[----:B------:R-:W-:-:S04]  /*6350*/  LEA R3, R3, 0x3b800000, 0x17 ;  /* 0x3b80000003037811 */ /* 0x000fc800078eb8ff */
[----:B------:R-:W-:-:S07]  /*6360*/  LOP3.LUT R0, R3, R0, R7, 0xfe, !PT ;  /* 0x0000000003007212 */ /* 0x000fce00078efe07 */
.L_x_37945:
[----:B------:R-:W-:Y:S05]  /*6370*/  BSYNC.RECONVERGENT B0 ;  /* 0x0000000000007941 */ /* 0x000fea0003800200 */
.L_x_37944:
[----:B------:R-:W0:Y:S02]  /*6380*/  F2I.FTZ.TRUNC.NTZ R0, R0 ;  /* 0x0000000000007305 */ /* 0x000e24000021f100 */
[----:B0-----:R-:W-:Y:S01]  /*6390*/  PRMT R19, R0, 0x7610, R19 ;  /* 0x0000761000137816 */ /* 0x001fe20000000013 */
[----:B------:R-:W-:Y:S06]  /*63a0*/  BRA `(.L_x_37929) ;  /* 0x0000000400107947 */ /* 0x000fec0003800000 */
.L_x_37942:
        /* <DEDUP_REMOVED lines=21> */
.L_x_37951:
[----:B------:R-:W-:Y:S05]  /*6500*/  BSYNC.RECONVERGENT B1 ;  /* 0x0000000000017941 */ /* 0x000fea0003800200 */
.L_x_37950:
[----:B------:R-:W-:Y:S01]  /*6510*/  IMAD.SHL.U32 R0, R0, 0x200000, RZ ;  /* 0x0020000000007824 */ /* 0x000fe200078e00ff */
[----:B------:R-:W-:-:S04]  /*6520*/  LEA R3, R3, 0x37800000, 0x17 ;  /* 0x3780000003037811 */ /* 0x000fc800078eb8ff */
[----:B------:R-:W-:-:S07]  /*6530*/  LOP3.LUT R0, R3, R0, R7, 0xfe, !PT ;  /* 0x0000000003007212 */ /* 0x000fce00078efe07 */
.L_x_37949:
[----:B------:R-:W-:Y:S05]  /*6540*/  BSYNC.RECONVERGENT B0 ;  /* 0x0000000000007941 */ /* 0x000fea0003800200 */
.L_x_37948:
[----:B------:R-:W0:Y:S02]  /*6550*/  F2I.FTZ.TRUNC.NTZ R0, R0 ;  /* 0x0000000000007305 */ /* 0x000e24000021f100 */
[----:B0-----:R-:W-:Y:S01]  /*6560*/  PRMT R19, R0, 0x7610, R19 ;  /* 0x0000761000137816 */ /* 0x001fe20000000013 */
[----:B------:R-:W-:Y:S06]  /*6570*/  BRA `(.L_x_37929) ;  /* 0x00000000009c7947 */ /* 0x000fec0003800000 */
.L_x_37941:
        /* <DEDUP_REMOVED lines=14> */
.L_x_37955:
[----:B------:R-:W-:Y:S05]  /*6660*/  BSYNC.RECONVERGENT B0 ;  /* 0x0000000000007941 */ /* 0x000fea0003800200 */
.L_x_37954:
[----:B------:R-:W0:Y:S02]  /*6670*/  F2I.FTZ.TRUNC.NTZ R0, R0 ;  /* 0x0000000000007305 */ /* 0x000e24000021f100 */
[----:B0-----:R-:W-:Y:S01]  /*6680*/  PRMT R19, R0, 0x7610, R19 ;  /* 0x0000761000137816 */ /* 0x001fe20000000013 */
[----:B------:R-:W-:Y:S06]  /*6690*/  BRA `(.L_x_37929) ;  /* 0x0000000000547947 */ /* 0x000fec0003800000 */
.L_x_37928:
        /* <DEDUP_REMOVED lines=16> */
.L_x_37956:
[----:B------:R-:W-:Y:S01]  /*67a0*/  PRMT R19, RZ, 0x7610, R19 ;  /* 0x00007610ff137816 */ /* 0x000fe20000000013 */
[----:B------:R-:W-:Y:S06]  /*67b0*/  BRA `(.L_x_37929) ;  /* 0x00000000000c7947 */ /* 0x000fec0003800000 */
.L_x_37953:
[----:B------:R0:W5:Y:S01]  /*67c0*/  LDG.E.U8 R19, desc[UR36][R4.64] ;  /* 0x0000002404137981 */ /* 0x000162000c1e1100 */
[----:B------:R-:W-:Y:S05]  /*67d0*/  BRA `(.L_x_37929) ;  /* 0x0000000000047947 */ /* 0x000fea0003800000 */
.L_x_37952:
[----:B------:R0:W5:Y:S02]  /*67e0*/  LDG.E.U8 R19, desc[UR36][R4.64] ;  /* 0x0000002404137981 */ /* 0x000164000c1e1100 */
.L_x_37929:
        /* <DEDUP_REMOVED lines=19> */
.L_x_37960:
[----:B------:R0:W5:Y:S01]  /*6920*/  LDG.E.U8 R22, desc[UR36][R4.64] ;  /* 0x0000002404167981 */ /* 0x000162000c1e1100 */
[----:B------:R-:W-:Y:S05]  /*6930*/  BRA `(.L_x_37923) ;  /* 0x0000000c004c7947 */ /* 0x000fea0003800000 */
.L_x_37959:
        /* <DEDUP_REMOVED lines=8> */
.L_x_37963:
[----:B------:R0:W5:Y:S01]  /*69c0*/  LDG.E.U8 R22, desc[UR36][R4.64] ;  /* 0x0000002404167981 */ /* 0x000162000c1e1100 */
[----:B------:R-:W-:Y:S05]  /*69d0*/  BRA `(.L_x_37923) ;  /* 0x0000000c00247947 */ /* 0x000fea0003800000 */
.L_x_37962:
[----:B------:R0:W5:Y:S01]  /*69e0*/  LDG.E.U16 R22, desc[UR36][R4.64] ;  /* 0x0000002404167981 */ /* 0x000162000c1e1500 */
[----:B------:R-:W-:Y:S05]  /*69f0*/  BRA `(.L_x_37923) ;  /* 0x0000000c001c7947 */ /* 0x000fea0003800000 */
.L_x_37958:
        /* <DEDUP_REMOVED lines=9> */
.L_x_37965:
[----:B------:R-:W2:Y:S02]  /*6a90*/  LDG.E.U16 R0, desc[UR36][R4.64] ;  /* 0x0000002404007981 */ /* 0x000ea4000c1e1500 */
[----:B--2---:R-:W-:-:S06]  /*6aa0*/  HADD2.F32 R0, -RZ, R0.H0_H0 ;  /* 0x20000000ff007230 */ /* 0x004fcc0000004100 */
[----:B------:R-:W0:Y:S02]  /*6ab0*/  F2I.FTZ.TRUNC.NTZ R0, R0 ;  /* 0x0000000000007305 */ /* 0x000e24000021f100 */
[----:B0-----:R-:W-:Y:S01]  /*6ac0*/  PRMT R22, R0, 0x7610, R22 ;  /* 0x0000761000167816 */ /* 0x001fe20000000016 */
[----:B------:R-:W-:Y:S06]  /*6ad0*/  BRA `(.L_x_37923) ;  /* 0x0000000800e47947 */ /* 0x000fec0003800000 */
.L_x_37964:
        /* <DEDUP_REMOVED lines=9> */
.L_x_37967:
[----:B------:R-:W2:Y:S02]  /*6b70*/  LDG.E.U16 R4, desc[UR36][R4.64] ;  /* 0x0000002404047981 */ /* 0x000ea4000c1e1500 */
[----:B--2---:R-:W-:-:S06]  /*6b80*/  HADD2.F32 R0, -RZ, R4.H0_H0 ;  /* 0x20000004ff007230 */ /* 0x004fcc0000004100 */
[----:B------:R-:W0:Y:S02]  /*6b90*/  F2I.FTZ.TRUNC.NTZ R0, R0 ;  /* 0x0000000000007305 */ /* 0x000e24000021f100 */
[----:B0-----:R-:W-:Y:S01]  /*6ba0*/  PRMT R22, R0, 0x7610, R22 ;  /* 0x0000761000167816 */ /* 0x001fe20000000016 */
[----:B------:R-:W-:Y:S06]  /*6bb0*/  BRA `(.L_x_37923) ;  /* 0x0000000800ac7947 */ /* 0x000fec0003800000 */
.L_x_37966:
[----:B------:R-:W2:Y:S02]  /*6bc0*/  LDG.E.64 R4, desc[UR36][R4.64] ;  /* 0x0000002404047981 */ /* 0x000ea4000c1e1b00 */
[----:B--2---:R0:W1:Y:S02]  /*6bd0*/  F2I.F64.TRUNC R22, R4 ;  /* 0x0000000400167311 */ /* 0x004064000030d100 */
[----:B01----:R-:W-:Y:S05]  /*6be0*/  BRA `(.L_x_37923) ;  /* 0x0000000800a07947 */ /* 0x003fea0003800000 */
.L_x_37957:
        /* <DEDUP_REMOVED lines=12> */
.L_x_37970:
[----:B------:R-:W2:Y:S02]  /*6cb0*/  LDG.E.64 R4, desc[UR36][R4.64] ;  /* 0x0000002404047981 */ /* 0x000ea4000c1e1b00 */
[----:B--2---:R0:W1:Y:S02]  /*6cc0*/  F2I.F64.TRUNC R22, R4 ;  /* 0x0000000400167311 */ /* 0x004064000030d100 */
[----:B01----:R-:W-:Y:S05]  /*6cd0*/  BRA `(.L_x_37923) ;  /* 0x0000000800647947 */ /* 0x003fea0003800000 */
.L_x_37969:
        /* <DEDUP_REMOVED lines=27> */
.L_x_37972:
        /* <DEDUP_REMOVED lines=15> */
.L_x_37971:
[----:B------:R-:W2:Y:S02]  /*6f80*/  LDG.E.U16 R0, desc[UR36][R4.64] ;  /* 0x0000002404007981 */ /* 0x000ea4000c1e1500 */
[----:B--2---:R-:W-:-:S06]  /*6f90*/  IMAD.U32 R0, R0, 0x10000, RZ ;  /* 0x0001000000007824 */ /* 0x004fcc00078e00ff */
[----:B------:R-:W0:Y:S02]  /*6fa0*/  F2I.FTZ.TRUNC.NTZ R0, R0 ;  /* 0x0000000000007305 */ /* 0x000e24000021f100 */
[----:B0-----:R-:W-:Y:S01]  /*6fb0*/  PRMT R22, R0, 0x7610, R22 ;  /* 0x0000761000167816 */ /* 0x001fe20000000016 */
[----:B------:R-:W-:Y:S06]  /*6fc0*/  BRA `(.L_x_37923) ;  /* 0x0000000400a87947 */ /* 0x000fec0003800000 */
.L_x_37968:
        /* <DEDUP_REMOVED lines=10> */
.L_x_37975:
        /* <DEDUP_REMOVED lines=21> */
.L_x_37979:
[----:B------:R-:W-:Y:S05]  /*71c0*/  BSYNC.RECONVERGENT B1 ;  /* 0x0000000000017941 */ /* 0x000fea0003800200 */
.L_x_37978:
[----:B------:R-:W-:Y:S01]  /*71d0*/  IMAD.SHL.U32 R0, R0, 0x100000, RZ ;  /* 0x0010000000007824 */ /* 0x000fe200078e00ff */
[----:B------:R-:W-:-:S04]  /*71e0*/  LEA R3, R3, 0x3b800000, 0x17 ;  /* 0x3b80000003037811 */ /* 0x000fc800078eb8ff */
[----:B------:R-:W-:-:S07]  /*71f0*/  LOP3.LUT R0, R3, R0, R7, 0xfe, !PT ;  /* 0x0000000003007212 */ /* 0x000fce00078efe07 */
.L_x_37977:
[----:B------:R-:W-:Y:S05]  /*7200*/  BSYNC.RECONVERGENT B0 ;  /* 0x0000000000007941 */ /* 0x000fea0003800200 */
.L_x_37976:
[----:B------:R-:W0:Y:S02]  /*7210*/  F2I.FTZ.TRUNC.NTZ R0, R0 ;  /* 0x0000000000007305 */ /* 0x000e24000021f100 */
[----:B0-----:R-:W-:Y:S01]  /*7220*/  PRMT R22, R0, 0x7610, R22 ;  /* 0x0000761000167816 */ /* 0x001fe20000000016 */
[----:B------:R-:W-:Y:S06]  /*7230*/  BRA `(.L_x_37923) ;  /* 0x00000004000c7947 */ /* 0x000fec0003800000 */
.L_x_37974:
        /* <DEDUP_REMOVED lines=21> */
.L_x_37983:
[----:B------:R-:W-:Y:S05]  /*7390*/  BSYNC.RECONVERGENT B1 ;  /* 0x0000000000017941 */ /* 0x000fea0003800200 */
.L_x_37982:
[----:B------:R-:W-:Y:S01]  /*73a0*/  IMAD.SHL.U32 R0, R0, 0x200000, RZ ;  /* 0x0020000000007824 */ /* 0x000fe200078e00ff */
[----:B------:R-:W-:-:S04]  /*73b0*/  LEA R3, R3, 0x37800000, 0x17 ;  /* 0x3780000003037811 */ /* 0x000fc800078eb8ff */
[----:B------:R-:W-:-:S07]  /*73c0*/  LOP3.LUT R0, R3, R0, R7, 0xfe, !PT ;  /* 0x0000000003007212 */ /* 0x000fce00078efe07 */
.L_x_37981:
[----:B------:R-:W-:Y:S05]  /*73d0*/  BSYNC.RECONVERGENT B0 ;  /* 0x0000000000007941 */ /* 0x000fea0003800200 */
.L_x_37980:
[----:B------:R-:W0:Y:S02]  /*73e0*/  F2I.FTZ.TRUNC.NTZ R0, R0 ;  /* 0x0000000000007305 */ /* 0x000e24000021f100 */
[----:B0-----:R-:W-:Y:S01]  /*73f0*/  PRMT R22, R0, 0x7610, R22 ;  /* 0x0000761000167816 */ /* 0x001fe20000000016 */
[----:B------:R-:W-:Y:S06]  /*7400*/  BRA `(.L_x_37923) ;  /* 0x0000000000987947 */ /* 0x000fec0003800000 */
.L_x_37973:
        /* <DEDUP_REMOVED lines=14> */
.L_x_37987:
[----:B------:R-:W-:Y:S05]  /*74f0*/  BSYNC.RECONVERGENT B0 ;  /* 0x0000000000007941 */ /* 0x000fea0003800200 */
.L_x_37986:
[----:B------:R-:W0:Y:S02]  /*7500*/  F2I.FTZ.TRUNC.NTZ R0, R0 ;  /* 0x0000000000007305 */ /* 0x000e24000021f100 */
[----:B0-----:R-:W-:Y:S01]  /*7510*/  PRMT R22, R0, 0x7610, R22 ;  /* 0x0000761000167816 */ /* 0x001fe20000000016 */
[----:B------:R-:W-:Y:S06]  /*7520*/  BRA `(.L_x_37923) ;  /* 0x0000000000507947 */ /* 0x000fec0003800000 */
.L_x_37961:
        /* <DEDUP_REMOVED lines=16> */
.L_x_37988:
[----:B------:R-:W-:Y:S05]  /*7630*/  BRA `(.L_x_37923) ;  /* 0x00000000000c7947 */ /* 0x000fea0003800000 */
.L_x_37985:
[----:B------:R0:W5:Y:S01]  /*7640*/  LDG.E.U8 R22, desc[UR36][R4.64] ;  /* 0x0000002404167981 */ /* 0x000162000c1e1100 */
[----:B------:R-:W-:Y:S05]  /*7650*/  BRA `(.L_x_37923) ;  /* 0x0000000000047947 */ /* 0x000fea0003800000 */
.L_x_37984:
[----:B------:R0:W5:Y:S02]  /*7660*/  LDG.E.U8 R22, desc[UR36][R4.64] ;  /* 0x0000002404167981 */ /* 0x000164000c1e1100 */
.L_x_37923:
[----:B------:R-:W-:Y:S05]  /*7670*/  BSYNC.RECONVERGENT B6 ;  /* 0x0000000000067941 */ /* 0x000fea0003800200 */
.L_x_37922:
        /* <DEDUP_REMOVED lines=14> */
[----:B------:R-:W-:Y:S02]  /*7760*/  VIMNMX.S16x2 R3, PT, PT, R4, R0, !PT ;  /* 0x0000000004037248 */ /* 0x000fe40007fe0300 */
[----:B------:R-:W-:Y:S02]  /*7770*/  PRMT R0, R25, 0x7710, RZ ;  /* 0x0000771019007816 */ /* 0x000fe400000000ff */
[----:B------:R-:W-:Y:S02]  /*7780*/  PRMT R4, R24, 0x7710, RZ ;  /* 0x0000771018047816 */ /* 0x000fe400000000ff */
[----:B------:R-:W-:Y:S02]  /*7790*/  PRMT R6, R6, 0x7710, RZ ;  /* 0x0000771006067816 */ /* 0x000fe400000000ff */
[----:B------:R-:W-:Y:S02]  /*77a0*/  PRMT R8, R8, 0x7710, RZ ;  /* 0x0000771008087816 */ /* 0x000fe400000000ff */
[----:B------:R-:W-:-:S02]  /*77b0*/  PRMT R10, R10, 0x7710, RZ ;  /* 0x000077100a0a7816 */ /* 0x000fc400000000ff */
[----:B------:R-:W-:Y:S02]  /*77c0*/  PRMT R12, R12, 0x7710, RZ ;  /* 0x000077100c0c7816 */ /* 0x000fe400000000ff */
[----:B------:R-:W-:Y:S02]  /*77d0*/  VIMNMX.S16x2 R0, PT, PT, R4, R0, !PT ;  /* 0x0000000004007248 */ /* 0x000fe40007fe0300 */
[----:B------:R-:W-:Y:S02]  /*77e0*/  VIMNMX.S16x2 R6, PT, PT, R8, R6, !PT ;  /* 0x0000000608067248 */ /* 0x000fe40007fe0300 */
[----:B------:R-:W-:Y:S02]  /*77f0*/  VIMNMX.S16x2 R10, PT, PT, R12, R10, !PT ;  /* 0x0000000a0c0a7248 */ /* 0x000fe40007fe0300 */
        /* <DEDUP_REMOVED lines=25> */
.L_x_37995:
[----:B------:R0:W-:Y:S01]  /*7990*/  STG.E.U8 desc[UR36][R8.64], R3 ;  /* 0x0000000308007986 */ /* 0x0001e2000c101124 */
[----:B------:R-:W-:Y:S05]  /*79a0*/  BRA `(.L_x_37997) ;  /* 0x0000000c005c7947 */ /* 0x000fea0003800000 */
.L_x_37994:
        /* <DEDUP_REMOVED lines=11> */
.L_x_37999:
[----:B------:R-:W-:-:S05]  /*7a60*/  PRMT R3, R3, 0x9910, RZ ;  /* 0x0000991003037816 */ /* 0x000fca00000000ff */
[----:B------:R0:W-:Y:S01]  /*7a70*/  STG.E desc[UR36][R8.64], R3 ;  /* 0x0000000308007986 */ /* 0x0001e2000c101924 */
[----:B------:R-:W-:Y:S05]  /*7a80*/  BRA `(.L_x_37997) ;  /* 0x0000000c00247947 */ /* 0x000fea0003800000 */
.L_x_37998:
[----:B------:R0:W-:Y:S01]  /*7a90*/  STG.E.U16 desc[UR36][R8.64], R3 ;  /* 0x0000000308007986 */ /* 0x0001e2000c101524 */
[----:B------:R-:W-:Y:S05]  /*7aa0*/  BRA `(.L_x_37997) ;  /* 0x0000000c001c7947 */ /* 0x000fea0003800000 */
.L_x_37993:
        /* <DEDUP_REMOVED lines=9> */
.L_x_38001:
[----:B------:R-:W0:Y:S02]  /*7b40*/  I2F.S16 R0, R3 ;  /* 0x0000000300007306 */ /* 0x000e240000101400 */
[----:B0-----:R-:W-:-:S05]  /*7b50*/  F2FP.F16.F32.PACK_AB R0, RZ, R0 ;  /* 0x00000000ff00723e */ /* 0x001fca00000000ff */
[----:B------:R0:W-:Y:S01]  /*7b60*/  STG.E.U16 desc[UR36][R8.64], R0 ;  /* 0x0000000008007986 */ /* 0x0001e2000c101524 */
[----:B------:R-:W-:Y:S05]  /*7b70*/  BRA `(.L_x_37997) ;  /* 0x0000000800e87947 */ /* 0x000fea0003800000 */
.L_x_38000:
        /* <DEDUP_REMOVED lines=10> */
.L_x_38003:
[----:B------:R-:W0:Y:S02]  /*7c20*/  I2F.S16 R3, R3 ;  /* 0x0000000300037306 */ /* 0x000e240000101400 */
[----:B0-----:R-:W-:-:S04]  /*7c30*/  F2FP.F16.F32.PACK_AB R3, RZ, R3 ;  /* 0x00000003ff03723e */ /* 0x001fc800000000ff */
[----:B------:R-:W-:-:S05]  /*7c40*/  PRMT R3, R3, 0x5410, RZ ;  /* 0x0000541003037816 */ /* 0x000fca00000000ff */
[----:B------:R3:W-:Y:S01]  /*7c50*/  STG.E desc[UR36][R8.64], R3 ;  /* 0x0000000308007986 */ /* 0x0007e2000c101924 */
[----:B------:R-:W-:Y:S05]  /*7c60*/  BRA `(.L_x_37997) ;  /* 0x0000000800ac7947 */ /* 0x000fea0003800000 */
.L_x_38002:
[----:B------:R-:W0:Y:S02]  /*7c70*/  I2F.F64.S16 R4, R3 ;  /* 0x0000000300047312 */ /* 0x000e240000101c00 */
[----:B0-----:R4:W-:Y:S01]  /*7c80*/  STG.E.64 desc[UR36][R8.64], R4 ;  /* 0x0000000408007986 */ /* 0x0019e2000c101b24 */
[----:B------:R-:W-:Y:S05]  /*7c90*/  BRA `(.L_x_37997) ;  /* 0x0000000800a07947 */ /* 0x000fea0003800000 */
.L_x_37992:
        /* <DEDUP_REMOVED lines=13> */
.L_x_38006:
[----:B------:R-:W-:Y:S01]  /*7d70*/  CS2R R6, SRZ ;  /* 0x0000000000067805 */ /* 0x000fe2000001ff00 */
[----:B------:R-:W0:Y:S04]  /*7d80*/  I2F.F64.S16 R4, R3 ;  /* 0x0000000300047312 */ /* 0x000e280000101c00 */
[----:B0-----:R0:W-:Y:S01]  /*7d90*/  STG.E.128 desc[UR36][R8.64], R4 ;  /* 0x0000000408007986 */ /* 0x0011e2000c101d24 */
[----:B------:R-:W-:Y:S05]  /*7da0*/  BRA `(.L_x_37997) ;  /* 0x00000008005c7947 */ /* 0x000fea0003800000 */
.L_x_38005:
        /* <DEDUP_REMOVED lines=19> */
.L_x_38010:
[----:B------:R-:W-:Y:S05]  /*7ee0*/  BSYNC.RECONVERGENT B0 ;  /* 0x0000000000007941 */ /* 0x000fea0003800200 */
.L_x_38009:
[----:B------:R-:W-:-:S05]  /*7ef0*/  LOP3.LUT R5, R0, 0x80, R5, 0xf8, !PT ;  /* 0x0000008000057812 */ /* 0x000fca00078ef805 */
[----:B------:R0:W-:Y:S01]  /*7f00*/  STG.E.U8 desc[UR36][R8.64], R5 ;  /* 0x0000000508007986 */ /* 0x0001e2000c101124 */
[----:B------:R-:W-:Y:S05]  /*7f10*/  BRA `(.L_x_37997) ;  /* 0x0000000800007947 */ /* 0x000fea0003800000 */
.L_x_38008:
        /* <DEDUP_REMOVED lines=15> */
.L_x_38012:
[----:B------:R-:W-:Y:S05]  /*8010*/  BSYNC.RECONVERGENT B0 ;  /* 0x0000000000007941 */ /* 0x000fea0003800200 */
.L_x_38011:
[----:B------:R-:W-:-:S05]  /*8020*/  LOP3.LUT R5, R0, 0x80, R5, 0xf8, !PT ;  /* 0x0000008000057812 */ /* 0x000fca00078ef805 */
[----:B------:R0:W-:Y:S01]  /*8030*/  STG.E.U8 desc[UR36][R8.64], R5 ;  /* 0x0000000508007986 */ /* 0x0001e2000c101124 */
[----:B------:R-:W-:Y:S05]  /*8040*/  BRA `(.L_x_37997) ;  /* 0x0000000400b47947 */ /* 0x000fea0003800000 */
.L_x_38007:
[----:B------:R-:W0:Y:S02]  /*8050*/  I2F.S16 R0, R3 ;  /* 0x0000000300007306 */ /* 0x000e240000101400 */
[----:B0-----:R-:W-:-:S05]  /*8060*/  F2FP.BF16.F32.PACK_AB R0, RZ, R0 ;  /* 0x00000000ff00723e */ /* 0x001fca00000010ff */
[----:B------:R0:W-:Y:S01]  /*8070*/  STG.E.U16 desc[UR36][R8.64], R0 ;  /* 0x0000000008007986 */ /* 0x0001e2000c101524 */
[----:B------:R-:W-:Y:S05]  /*8080*/  BRA `(.L_x_37997) ;  /* 0x0000000400a47947 */ /* 0x000fea0003800000 */
.L_x_38004:
        /* <DEDUP_REMOVED lines=10> */
.L_x_38015:
        /* <DEDUP_REMOVED lines=13> */
.L_x_38018:
[----:B------:R-:W-:-:S04]  /*8200*/  SHF.R.U32.HI R0, RZ, 0x14, R3 ;  /* 0x00000014ff007819 */ /* 0x000fc80000011603 */
[----:B------:R-:W-:-:S04]  /*8210*/  LOP3.LUT R0, R0, 0x1, RZ, 0xc0, !PT ;  /* 0x0000000100007812 */ /* 0x000fc800078ec0ff */
[----:B------:R-:W-:-:S04]  /*8220*/  IADD3 R0, PT, PT, R3, 0x487ffff, R0 ;  /* 0x0487ffff03007810 */ /* 0x000fc80007ffe000 */
[----:B------:R-:W-:-:S04]  /*8230*/  SHF.R.U32.HI R0, RZ, 0x14, R0 ;  /* 0x00000014ff007819 */ /* 0x000fc80000011600 */
[----:B------:R-:W-:-:S07]  /*8240*/  LOP3.LUT R0, R0, 0xff, RZ, 0xc0, !PT ;  /* 0x000000ff00007812 */ /* 0x000fce00078ec0ff */
.L_x_38019:
[----:B------:R-:W-:-:S04]  /*8250*/  SHF.R.U32.HI R3, RZ, 0x18, R3 ;  /* 0x00000018ff037819 */ /* 0x000fc80000011603 */
[----:B------:R-:W-:-:S04]  /*8260*/  LOP3.LUT R0, R0, 0x80, R3, 0xf8, !PT ;  /* 0x0000008000007812 */ /* 0x000fc800078ef803 */
[----:B------:R-:W-:-:S07]  /*8270*/  PRMT R4, R0, 0x7610, R4 ;  /* 0x0000761000047816 */ /* 0x000fce0000000004 */
.L_x_38017:
[----:B------:R-:W-:Y:S05]  /*8280*/  BSYNC.RECONVERGENT B0 ;  /* 0x0000000000007941 */ /* 0x000fea0003800200 */
.L_x_38016:
[----:B------:R0:W-:Y:S01]  /*8290*/  STG.E.U8 desc[UR36][R8.64], R4 ;  /* 0x0000000408007986 */ /* 0x0001e2000c101124 */
[----:B------:R-:W-:Y:S05]  /*82a0*/  BRA `(.L_x_37997) ;  /* 0x00000004001c7947 */ /* 0x000fea0003800000 */
.L_x_38014:
        /* <DEDUP_REMOVED lines=13> */
.L_x_38022:
[----:B------:R-:W-:-:S04]  /*8380*/  SHF.R.U32.HI R0, RZ, 0x15, R3 ;  /* 0x00000015ff007819 */ /* 0x000fc80000011603 */
[----:B------:R-:W-:-:S04]  /*8390*/  LOP3.LUT R0, R0, 0x1, RZ, 0xc0, !PT ;  /* 0x0000000100007812 */ /* 0x000fc800078ec0ff */
[----:B------:R-:W-:-:S04]  /*83a0*/  IADD3 R0, PT, PT, R3, 0x88fffff, R0 ;  /* 0x088fffff03007810 */ /* 0x000fc80007ffe000 */
[----:B------:R-:W-:-:S04]  /*83b0*/  SHF.R.U32.HI R0, RZ, 0x15, R0 ;  /* 0x00000015ff007819 */ /* 0x000fc80000011600 */
[----:B------:R-:W-:-:S07]  /*83c0*/  LOP3.LUT R0, R0, 0xff, RZ, 0xc0, !PT ;  /* 0x000000ff00007812 */ /* 0x000fce00078ec0ff */
.L_x_38023:
[----:B------:R-:W-:-:S04]  /*83d0*/  SHF.R.U32.HI R3, RZ, 0x18, R3 ;  /* 0x00000018ff037819 */ /* 0x000fc80000011603 */
[----:B------:R-:W-:-:S04]  /*83e0*/  LOP3.LUT R0, R0, 0x80, R3, 0xf8, !PT ;  /* 0x0000008000007812 */ /* 0x000fc800078ef803 */
[----:B------:R-:W-:-:S07]  /*83f0*/  PRMT R4, R0, 0x7610, R4 ;  /* 0x0000761000047816 */ /* 0x000fce0000000004 */
.L_x_38021:
[----:B------:R-:W-:Y:S05]  /*8400*/  BSYNC.RECONVERGENT B0 ;  /* 0x0000000000007941 */ /* 0x000fea0003800200 */
.L_x_38020:
[----:B------:R0:W-:Y:S01]  /*8410*/  STG.E.U8 desc[UR36][R8.64], R4 ;  /* 0x0000000408007986 */ /* 0x0001e2000c101124 */
[----:B------:R-:W-:Y:S05]  /*8420*/  BRA `(.L_x_37997) ;  /* 0x0000000000bc7947 */ /* 0x000fea0003800000 */
.L_x_38013:
[----:B------:R-:W-:-:S13]  /*8430*/  ISETP.NE.AND P0, PT, R0, 0x1c, PT ;  /* 0x0000001c0000780c */ /* 0x000fda0003f05270 */
[----:B------:R-:W-:Y:S05]  /*8440*/  @!P0 BRA `(.L_x_38024) ;  /* 0x0000000000ac8947 */ /* 0x000fea0003800000 */
[----:B------:R-:W-:-:S13]  /*8450*/  ISETP.NE.AND P0, PT, R0, 0x1d, PT ;  /* 0x0000001d0000780c */ /* 0x000fda0003f05270 */
[----:B------:R-:W-:Y:S05]  /*8460*/  @!P0 BRA `(.L_x_38025) ;  /* 0x0000000000908947 */ /* 0x000fea0003800000 */
[----:B------:R-:W-:-:S13]  /*8470*/  ISETP.NE.AND P0, PT, R0, 0x2c, PT ;  /* 0x0000002c0000780c */ /* 0x000fda0003f05270 */
[----:B------:R-:W-:Y:S05]  /*8480*/  @!P0 BRA `(.L_x_38026) ;  /* 0x0000000000448947 */ /* 0x000fea0003800000 */
.L_x_37996:
        /* <DEDUP_REMOVED lines=16> */
.L_x_38027:
[----:B------:R-:W-:Y:S05]  /*8590*/  BRA `(.L_x_37997) ;  /* 0x0000000000607947 */ /* 0x000fea0003800000 */
.L_x_38026:
        /* <DEDUP_REMOVED lines=17> */
.L_x_38025:
[----:B------:R-:W-:-:S05]  /*86b0*/  PRMT R3, R3, 0x9910, RZ ;  /* 0x0000991003037816 */ /* 0x000fca00000000ff */
[----:B------:R-:W-:-:S05]  /*86c0*/  IMAD.MOV.U32 R4, RZ, RZ, R3 ;  /* 0x000000ffff047224 */ /* 0x000fca00078e0003 */
[----:B------:R-:W-:-:S05]  /*86d0*/  SHF.R.S32.HI R5, RZ, 0x1f, R4 ;  /* 0x0000001fff057819 */ /* 0x000fca0000011404 */
[----:B------:R0:W-:Y:S01]  /*86e0*/  STG.E.64 desc[UR36][R8.64], R4 ;  /* 0x0000000408007986 */ /* 0x0001e2000c101b24 */
[----:B------:R-:W-:Y:S05]  /*86f0*/  BRA `(.L_x_37997) ;  /* 0x0000000000087947 */ /* 0x000fea0003800000 */
.L_x_38024:
[----:B------:R-:W-:-:S05]  /*8700*/  PRMT R3, R3, 0x9910, RZ ;  /* 0x0000991003037816 */ /* 0x000fca00000000ff */
[----:B------:R0:W-:Y:S02]  /*8710*/  STG.E desc[UR36][R8.64], R3 ;  /* 0x0000000308007986 */ /* 0x0001e4000c101924 */
.L_x_37997:
        /* <DEDUP_REMOVED lines=23> */
.L_x_38032:
[----:B------:R4:W-:Y:S01]  /*8890*/  STG.E.U8 desc[UR36][R8.64], R23 ;  /* 0x0000001708007986 */ /* 0x0009e2000c101124 */
[----:B------:R-:W-:Y:S05]  /*88a0*/  BRA `(.L_x_38034) ;  /* 0x0000000c004c7947 */ /* 0x000fea0003800000 */
.L_x_38031:
        /* <DEDUP_REMOVED lines=10> */
.L_x_38036:
[----:B------:R-:W-:-:S05]  /*8950*/  PRMT R3, R23, 0x9910, RZ ;  /* 0x0000991017037816 */ /* 0x000fca00000000ff */
[----:B------:R2:W-:Y:S01]  /*8960*/  STG.E desc[UR36][R8.64], R3 ;  /* 0x0000000308007986 */ /* 0x0005e2000c101924 */
[----:B------:R-:W-:Y:S05]  /*8970*/  BRA `(.L_x_38034) ;  /* 0x0000000c00187947 */ /* 0x000fea0003800000 */
.L_x_38035:
[----:B------:R0:W-:Y:S01]  /*8980*/  STG.E.U16 desc[UR36][R8.64], R23 ;  /* 0x0000001708007986 */ /* 0x0001e2000c101524 */
[----:B------:R-:W-:Y:S05]  /*8990*/  BRA `(.L_x_38034) ;  /* 0x0000000c00107947 */ /* 0x000fea0003800000 */
.L_x_38030:
        /* <DEDUP_REMOVED lines=9> */
.L_x_38038:
[----:B------:R-:W0:Y:S02]  /*8a30*/  I2F.S16 R0, R23 ;  /* 0x0000001700007306 */ /* 0x000e240000101400 */
[----:B0-----:R-:W-:-:S05]  /*8a40*/  F2FP.F16.F32.PACK_AB R0, RZ, R0 ;  /* 0x00000000ff00723e */ /* 0x001fca00000000ff */
[----:B------:R0:W-:Y:S01]  /*8a50*/  STG.E.U16 desc[UR36][R8.64], R0 ;  /* 0x0000000008007986 */ /* 0x0001e2000c101524 */
[----:B------:R-:W-:Y:S05]  /*8a60*/  BRA `(.L_x_38034) ;  /* 0x0000000800dc7947 */ /* 0x000fea0003800000 */
.L_x_38037:
        /* <DEDUP_REMOVED lines=10> */
.L_x_38040:
[----:B------:R-:W0:Y:S02]  /*8b10*/  I2F.S16 R23, R23 ;  /* 0x0000001700177306 */ /* 0x000e240000101400 */
[----:B0-----:R-:W-:-:S04]  /*8b20*/  F2FP.F16.F32.PACK_AB R3, RZ, R23 ;  /* 0x00000017ff03723e */ /* 0x001fc800000000ff */
[----:B------:R-:W-:-:S05]  /*8b30*/  PRMT R3, R3, 0x5410, RZ ;  /* 0x0000541003037816 */ /* 0x000fca00000000ff */
[----:B------:R0:W-:Y:S01]  /*8b40*/  STG.E desc[UR36][R8.64], R3 ;  /* 0x0000000308007986 */ /* 0x0001e2000c101924 */
[----:B------:R-:W-:Y:S05]  /*8b50*/  BRA `(.L_x_38034) ;  /* 0x0000000800a07947 */ /* 0x000fea0003800000 */
.L_x_38039:
[----:B------:R-:W0:Y:S02]  /*8b60*/  I2F.F64.S16 R4, R23 ;  /* 0x0000001700047312 */ /* 0x000e240000101c00 */
[----:B0-----:R0:W-:Y:S01]  /*8b70*/  STG.E.64 desc[UR36][R8.64], R4 ;  /* 0x0000000408007986 */ /* 0x0011e2000c101b24 */
[----:B------:R-:W-:Y:S05]  /*8b80*/  BRA `(.L_x_38034) ;  /* 0x0000000800947947 */ /* 0x000fea0003800000 */
.L_x_38029:
        /* <DEDUP_REMOVED lines=12> */
.L_x_38044:
        /* <DEDUP_REMOVED lines=17> */
.L_x_38047:
[----:B------:R-:W-:-:S04]  /*8d60*/  SHF.R.U32.HI R3, RZ, 0x18, R23 ;  /* 0x00000018ff037819 */ /* 0x000fc80000011617 */
[----:B------:R-:W-:-:S04]  /*8d70*/  LOP3.LUT R0, R0, 0x80, R3, 0xf8, !PT ;  /* 0x0000008000007812 */ /* 0x000fc800078ef803 */
[----:B------:R-:W-:-:S07]  /*8d80*/  PRMT R4, R0, 0x7610, R4 ;  /* 0x0000761000047816 */ /* 0x000fce0000000004 */
.L_x_38046:
[----:B------:R-:W-:Y:S05]  /*8d90*/  BSYNC.RECONVERGENT B0 ;  /* 0x0000000000007941 */ /* 0x000fea0003800200 */
.L_x_38045:
[----:B------:R0:W-:Y:S01]  /*8da0*/  STG.E.U8 desc[UR36][R8.64], R4 ;  /* 0x0000000408007986 */ /* 0x0001e2000c101124 */
[----:B------:R-:W-:Y:S05]  /*8db0*/  BRA `(.L_x_38034) ;  /* 0x0000000800087947 */ /* 0x000fea0003800000 */
.L_x_38043:
        /* <DEDUP_REMOVED lines=17> */
.L_x_38050:
[----:B------:R-:W-:-:S04]  /*8ed0*/  SHF.R.U32.HI R3, RZ, 0x18, R23 ;  /* 0x00000018ff037819 */ /* 0x000fc80000011617 */
[----:B------:R-:W-:-:S04]  /*8ee0*/  LOP3.LUT R0, R0, 0x80, R3, 0xf8, !PT ;  /* 0x0000008000007812 */ /* 0x000fc800078ef803 */
[----:B------:R-:W-:-:S07]  /*8ef0*/  PRMT R4, R0, 0x7610, R4 ;  /* 0x0000761000047816 */ /* 0x000fce0000000004 */
.L_x_38049:
[----:B------:R-:W-:Y:S05]  /*8f00*/  BSYNC.RECONVERGENT B0 ;  /* 0x0000000000007941 */ /* 0x000fea0003800200 */
.L_x_38048:
[----:B------:R0:W-:Y:S01]  /*8f10*/  STG.E.U8 desc[UR36][R8.64], R4 ;  /* 0x0000000408007986 */ /* 0x0001e2000c101124 */
[----:B------:R-:W-:Y:S05]  /*8f20*/  BRA `(.L_x_38034) ;  /* 0x0000000400ac7947 */ /* 0x000fea0003800000 */
.L_x_38042:
        /* <DEDUP_REMOVED lines=22> */
.L_x_38052:
[----:B------:R-:W-:-:S04]  /*9090*/  PRMT R4, R23, 0x9910, RZ ;  /* 0x0000991017047816 */ /* 0x000fc800000000ff */
[----:B------:R-:W-:-:S05]  /*90a0*/  SHF.R.S32.HI R5, RZ, 0x1f, R4 ;  /* 0x0000001fff057819 */ /* 0x000fca0000011404 */
[----:B------:R0:W-:Y:S01]  /*90b0*/  STG.E.64 desc[UR36][R8.64], R4 ;  /* 0x0000000408007986 */ /* 0x0001e2000c101b24 */
[----:B------:R-:W-:Y:S05]  /*90c0*/  BRA `(.L_x_38034) ;  /* 0x0000000400447947 */ /* 0x000fea0003800000 */
.L_x_38051:
[----:B------:R-:W-:-:S05]  /*90d0*/  PRMT R3, R23, 0x9910, RZ ;  /* 0x0000991017037816 */ /* 0x000fca00000000ff */
[----:B------:R0:W-:Y:S01]  /*90e0*/  STG.E desc[UR36][R8.64], R3 ;  /* 0x0000000308007986 */ /* 0x0001e2000c101924 */
[----:B------:R-:W-:Y:S05]  /*90f0*/  BRA `(.L_x_38034) ;  /* 0x0000000400387947 */ /* 0x000fea0003800000 */
.L_x_38041:
        /* <DEDUP_REMOVED lines=11> */
.L_x_38054:
[----:B------:R-:W-:Y:S01]  /*91b0*/  CS2R R6, SRZ ;  /* 0x0000000000067805 */ /* 0x000fe2000001ff00 */
[----:B------:R-:W0:Y:S04]  /*91c0*/  I2F.F64.S16 R4, R23 ;  /* 0x0000001700047312 */ /* 0x000e280000101c00 */
[----:B0-----:R0:W-:Y:S01]  /*91d0*/  STG.E.128 desc[UR36][R8.64], R4 ;  /* 0x0000000408007986 */ /* 0x0011e2000c101d24 */
[----:B------:R-:W-:Y:S05]  /*91e0*/  BRA `(.L_x_38034) ;  /* 0x0000000000fc7947 */ /* 0x000fea0003800000 */
.L_x_38053:
[----:B------:R-:W-:-:S13]  /*91f0*/  ISETP.NE.AND P0, PT, R0, 0xf, PT ;  /* 0x0000000f0000780c */ /* 0x000fda0003f05270 */
[----:B------:R-:W-:Y:S05]  /*9200*/  @!P0 BRA `(.L_x_38055) ;  /* 0x0000000000e88947 */ /* 0x000fea0003800000 */
[----:B------:R-:W-:-:S13]  /*9210*/  ISETP.NE.AND P0, PT, R0, 0x17, PT ;  /* 0x000000170000780c */ /* 0x000fda0003f05270 */
[----:B------:R-:W-:Y:S05]  /*9220*/  @!P0 BRA `(.L_x_38056) ;  /* 0x0000000000908947 */ /* 0x000fea0003800000 */
[----:B------:R-:W-:-:S13]  /*9230*/  ISETP.NE.AND P0, PT, R0, 0x18, PT ;  /* 0x000000180000780c */ /* 0x000fda0003f05270 */
[----:B------:R-:W-:Y:S05]  /*9240*/  @!P0 BRA `(.L_x_38057) ;  /* 0x0000000000448947 */ /* 0x000fea0003800000 */
.L_x_38033:
        /* <DEDUP_REMOVED lines=16> */
.L_x_38058:
[----:B------:R-:W-:Y:S05]  /*9350*/  BRA `(.L_x_38034) ;  /* 0x0000000000a07947 */ /* 0x000fea0003800000 */
.L_x_38057:
        /* <DEDUP_REMOVED lines=13> */
.L_x_38060:
[----:B------:R-:W-:Y:S05]  /*9430*/  BSYNC.RECONVERGENT B0 ;  /* 0x0000000000007941 */ /* 0x000fea0003800200 */
.L_x_38059:
[----:B------:R-:W-:-:S05]  /*9440*/  LOP3.LUT R3, R0, 0x80, R3, 0xf8, !PT ;  /* 0x0000008000037812 */ /* 0x000fca00078ef803 */
[----:B------:R0:W-:Y:S01]  /*9450*/  STG.E.U8 desc[UR36][R8.64], R3 ;  /* 0x0000000308007986 */ /* 0x0001e2000c101124 */
[----:B------:R-:W-:Y:S05]  /*9460*/  BRA `(.L_x_38034) ;  /* 0x00000000005c7947 */ /* 0x000fea0003800000 */
.L_x_38056:
        /* <DEDUP_REMOVED lines=12> */
.L_x_38062:
[----:B------:R-:W-:Y:S01]  /*9530*/  IMAD.MOV.U32 R0, RZ, RZ, 0x7f ;  /* 0x0000007fff007424 */ /* 0x000fe200078e00ff */
[----:B------:R-:W-:-:S04]  /*9540*/  ISETP.GT.U32.AND P0, PT, R3, 0x7f800000, PT ;  /* 0x7f8000000300780c */ /* 0x000fc80003f04070 */
[----:B------:R-:W-:-:S09]  /*9550*/  SEL R0, R0, 0x7c, P0 ;  /* 0x0000007c00007807 */ /* 0x000fd20000000000 */
.L_x_38063:
[----:B------:R-:W-:Y:S05]  /*9560*/  BSYNC.RECONVERGENT B0 ;  /* 0x0000000000007941 */ /* 0x000fea0003800200 */
.L_x_38061:
[----:B------:R-:W-:-:S04]  /*9570*/  SHF.R.U32.HI R3, RZ, 0x18, R23 ;  /* 0x00000018ff037819 */ /* 0x000fc80000011617 */
[----:B------:R-:W-:-:S05]  /*9580*/  LOP3.LUT R3, R0, 0x80, R3, 0xf8, !PT ;  /* 0x0000008000037812 */ /* 0x000fca00078ef803 */
[----:B------:R0:W-:Y:S01]  /*9590*/  STG.E.U8 desc[UR36][R8.64], R3 ;  /* 0x0000000308007986 */ /* 0x0001e2000c101124 */
[----:B------:R-:W-:Y:S05]  /*95a0*/  BRA `(.L_x_38034) ;  /* 0x00000000000c7947 */ /* 0x000fea0003800000 */
.L_x_38055:
[----:B------:R-:W0:Y:S02]  /*95b0*/  I2F.S16 R0, R23 ;  /* 0x0000001700007306 */ /* 0x000e240000101400 */
[----:B0-----:R-:W-:-:S05]  /*95c0*/  F2FP.BF16.F32.PACK_AB R0, RZ, R0 ;  /* 0x00000000ff00723e */ /* 0x001fca00000010ff */
[----:B------:R0:W-:Y:S02]  /*95d0*/  STG.E.U16 desc[UR36][R8.64], R0 ;  /* 0x0000000008007986 */ /* 0x0001e4000c101524 */
.L_x_38034:
[----:B------:R-:W-:-:S07]  /*95e0*/  VIADD R17, R17, 0x80 ;  /* 0x0000008011117836 */ /* 0x000fce0000000000 */
.L_x_37991:
[----:B------:R-:W-:-:S13]  /*95f0*/  ISETP.GE.AND P0, PT, R17, R16, PT ;  /* 0x000000101100720c */ /* 0x000fda0003f06270 */
[----:B------:R-:W-:Y:S05]  /*9600*/  @P0 BREAK.RELIABLE B6 ;  /* 0x0000000000060942 */ /* 0x000fea0003800100 */
[----:B------:R-:W-:Y:S05]  /*9610*/  @P0 BRA `(.L_x_38028) ;  /* 0x0000000c00ac0947 */ /* 0x000fea0003800000 */
[----:B------:R-:W-:Y:S05]  /*9620*/  BSYNC.RELIABLE B6 ;  /* 0x0000000000067941 */ /* 0x000fea0003800100 */
.L_x_37990:
        /* <DEDUP_REMOVED lines=20> */
.L_x_38067:
[----:B------:R0:W-:Y:S01]  /*9770*/  STG.E.U8 desc[UR36][R8.64], R22 ;  /* 0x0000001608007986 */ /* 0x0001e2000c101124 */
[----:B------:R-:W-:Y:S05]  /*9780*/  BRA `(.L_x_38069) ;  /* 0x0000000c004c7947 */ /* 0x000fea0003800000 */
.L_x_38066:
        /* <DEDUP_REMOVED lines=10> */
.L_x_38071:
[----:B------:R-:W-:-:S05]  /*9830*/  PRMT R3, R22, 0x9910, RZ ;  /* 0x0000991016037816 */ /* 0x000fca00000000ff */
[----:B------:R0:W-:Y:S01]  /*9840*/  STG.E desc[UR36][R8.64], R3 ;  /* 0x0000000308007986 */ /* 0x0001e2000c101924 */
[----:B------:R-:W-:Y:S05]  /*9850*/  BRA `(.L_x_38069) ;  /* 0x0000000c00187947 */ /* 0x000fea0003800000 */
.L_x_38070:
[----:B------:R0:W-:Y:S01]  /*9860*/  STG.E.U16 desc[UR36][R8.64], R22 ;  /* 0x0000001608007986 */ /* 0x0001e2000c101524 */
[----:B------:R-:W-:Y:S05]  /*9870*/  BRA `(.L_x_38069) ;  /* 0x0000000c00107947 */ /* 0x000fea0003800000 */
.L_x_38065:
        /* <DEDUP_REMOVED lines=9> */
.L_x_38073:
[----:B------:R-:W0:Y:S02]  /*9910*/  I2F.S16 R0, R22 ;  /* 0x0000001600007306 */ /* 0x000e240000101400 */
[----:B0-----:R-:W-:-:S05]  /*9920*/  F2FP.F16.F32.PACK_AB R0, RZ, R0 ;  /* 0x00000000ff00723e */ /* 0x001fca00000000ff */
[----:B------:R0:W-:Y:S01]  /*9930*/  STG.E.U16 desc[UR36][R8.64], R0 ;  /* 0x0000000008007986 */ /* 0x0001e2000c101524 */
[----:B------:R-:W-:Y:S05]  /*9940*/  BRA `(.L_x_38069) ;  /* 0x0000000800dc7947 */ /* 0x000fea0003800000 */
.L_x_38072:
        /* <DEDUP_REMOVED lines=10> */
.L_x_38075:
[----:B------:R-:W0:Y:S02]  /*99f0*/  I2F.S16 R22, R22 ;  /* 0x0000001600167306 */ /* 0x000e240000101400 */
[----:B0-----:R-:W-:-:S04]  /*9a00*/  F2FP.F16.F32.PACK_AB R3, RZ, R22 ;  /* 0x00000016ff03723e */ /* 0x001fc800000000ff */
[----:B------:R-:W-:-:S05]  /*9a10*/  PRMT R3, R3, 0x5410, RZ ;  /* 0x0000541003037816 */ /* 0x000fca00000000ff */
[----:B------:R2:W-:Y:S01]  /*9a20*/  STG.E desc[UR36][R8.64], R3 ;  /* 0x0000000308007986 */ /* 0x0005e2000c101924 */
[----:B------:R-:W-:Y:S05]  /*9a30*/  BRA `(.L_x_38069) ;  /* 0x0000000800a07947 */ /* 0x000fea0003800000 */
.L_x_38074:
[----:B------:R-:W0:Y:S02]  /*9a40*/  I2F.F64.S16 R22, R22 ;  /* 0x0000001600167312 */ /* 0x000e240000101c00 */
[----:B0-----:R4:W-:Y:S01]  /*9a50*/  STG.E.64 desc[UR36][R8.64], R22 ;  /* 0x0000001608007986 */ /* 0x0019e2000c101b24 */
[----:B------:R-:W-:Y:S05]  /*9a60*/  BRA `(.L_x_38069) ;  /* 0x0000000800947947 */ /* 0x000fea0003800000 */
.L_x_38064:
        /* <DEDUP_REMOVED lines=12> */
.L_x_38079:
        /* <DEDUP_REMOVED lines=17> */
.L_x_38082:
[----:B------:R-:W-:-:S04]  /*9c40*/  SHF.R.U32.HI R3, RZ, 0x18, R5 ;  /* 0x00000018ff037819 */ /* 0x000fc80000011605 */
[----:B------:R-:W-:-:S04]  /*9c50*/  LOP3.LUT R0, R0, 0x80, R3, 0xf8, !PT ;  /* 0x0000008000007812 */ /* 0x000fc800078ef803 */
[----:B------:R-:W-:-:S07]  /*9c60*/  PRMT R4, R0, 0x7610, R4 ;  /* 0x0000761000047816 */ /* 0x000fce0000000004 */
.L_x_38081:
[----:B------:R-:W-:Y:S05]  /*9c70*/  BSYNC.RECONVERGENT B0 ;  /* 0x0000000000007941 */ /* 0x000fea0003800200 */
.L_x_38080:
[----:B------:R0:W-:Y:S01]  /*9c80*/  STG.E.U8 desc[UR36][R8.64], R4 ;  /* 0x0000000408007986 */ /* 0x0001e2000c101124 */
[----:B------:R-:W-:Y:S05]  /*9c90*/  BRA `(.L_x_38069) ;  /* 0x0000000800087947 */ /* 0x000fea0003800000 */
.L_x_38078:
        /* <DEDUP_REMOVED lines=17> */
.L_x_38085:
[----:B------:R-:W-:-:S04]  /*9db0*/  SHF.R.U32.HI R3, RZ, 0x18, R5 ;  /* 0x00000018ff037819 */ /* 0x000fc80000011605 */
[----:B------:R-:W-:-:S04]  /*9dc0*/  LOP3.LUT R0, R0, 0x80, R3, 0xf8, !PT ;  /* 0x0000008000007812 */ /* 0x000fc800078ef803 */
[----:B------:R-:W-:-:S07]  /*9dd0*/  PRMT R4, R0, 0x7610, R4 ;  /* 0x0000761000047816 */ /* 0x000fce0000000004 */
.L_x_38084:
[----:B------:R-:W-:Y:S05]  /*9de0*/  BSYNC.RECONVERGENT B0 ;  /* 0x0000000000007941 */ /* 0x000fea0003800200 */
.L_x_38083:
[----:B------:R0:W-:Y:S01]  /*9df0*/  STG.E.U8 desc[UR36][R8.64], R4 ;  /* 0x0000000408007986 */ /* 0x0001e2000c101124 */
[----:B------:R-:W-:Y:S05]  /*9e00*/  BRA `(.L_x_38069) ;  /* 0x0000000400ac7947 */ /* 0x000fea0003800000 */
.L_x_38077:
        /* <DEDUP_REMOVED lines=22> */
.L_x_38087:
[----:B------:R-:W-:-:S04]  /*9f70*/  PRMT R4, R22, 0x9910, RZ ;  /* 0x0000991016047816 */ /* 0x000fc800000000ff */
[----:B------:R-:W-:-:S05]  /*9f80*/  SHF.R.S32.HI R5, RZ, 0x1f, R4 ;  /* 0x0000001fff057819 */ /* 0x000fca0000011404 */
[----:B------:R0:W-:Y:S01]  /*9f90*/  STG.E.64 desc[UR36][R8.64], R4 ;  /* 0x0000000408007986 */ /* 0x0001e2000c101b24 */
[----:B------:R-:W-:Y:S05]  /*9fa0*/  BRA `(.L_x_38069) ;  /* 0x0000000400447947 */ /* 0x000fea0003800000 */
.L_x_38086:
[----:B------:R-:W-:-:S05]  /*9fb0*/  PRMT R3, R22, 0x9910, RZ ;  /* 0x0000991016037816 */ /* 0x000fca00000000ff */
[----:B------:R0:W-:Y:S01]  /*9fc0*/  STG.E desc[UR36][R8.64], R3 ;  /* 0x0000000308007986 */ /* 0x0001e2000c101924 */
[----:B------:R-:W-:Y:S05]  /*9fd0*/  BRA `(.L_x_38069) ;  /* 0x0000000400387947 */ /* 0x000fea0003800000 */
.L_x_38076:
        /* <DEDUP_REMOVED lines=11> */
.L_x_38089:
[----:B------:R-:W-:Y:S01]  /*a090*/  CS2R R6, SRZ ;  /* 0x0000000000067805 */ /* 0x000fe2000001ff00 */
[----:B------:R-:W0:Y:S04]  /*a0a0*/  I2F.F64.S16 R4, R22 ;  /* 0x0000001600047312 */ /* 0x000e280000101c00 */
[----:B0-----:R0:W-:Y:S01]  /*a0b0*/  STG.E.128 desc[UR36][R8.64], R4 ;  /* 0x0000000408007986 */ /* 0x0011e2000c101d24 */
[----:B------:R-:W-:Y:S05]  /*a0c0*/  BRA `(.L_x_38069) ;  /* 0x0000000000fc7947 */ /* 0x000fea0003800000 */
.L_x_38088:
[----:B------:R-:W-:-:S13]  /*a0d0*/  ISETP.NE.AND P0, PT, R0, 0xf, PT ;  /* 0x0000000f0000780c */ /* 0x000fda0003f05270 */
[----:B------:R-:W-:Y:S05]  /*a0e0*/  @!P0 BRA `(.L_x_38090) ;  /* 0x0000000000e88947 */ /* 0x000fea0003800000 */
[----:B------:R-:W-:-:S13]  /*a0f0*/  ISETP.NE.AND P0, PT, R0, 0x17, PT ;  /* 0x000000170000780c */ /* 0x000fda0003f05270 */
[----:B------:R-:W-:Y:S05]  /*a100*/  @!P0 BRA `(.L_x_38091) ;  /* 0x0000000000908947 */ /* 0x000fea0003800000 */
[----:B------:R-:W-:-:S13]  /*a110*/  ISETP.NE.AND P0, PT, R0, 0x18, PT ;  /* 0x000000180000780c */ /* 0x000fda0003f05270 */
[----:B------:R-:W-:Y:S05]  /*a120*/  @!P0 BRA `(.L_x_38092) ;  /* 0x0000000000448947 */ /* 0x000fea0003800000 */
.L_x_38068:
        /* <DEDUP_REMOVED lines=16> */
.L_x_38093:
[----:B------:R-:W-:Y:S05]  /*a230*/  BRA `(.L_x_38069) ;  /* 0x0000000000a07947 */ /* 0x000fea0003800000 */
.L_x_38092:
        /* <DEDUP_REMOVED lines=13> */
.L_x_38095:
[----:B------:R-:W-:Y:S05]  /*a310*/  BSYNC.RECONVERGENT B0 ;  /* 0x0000000000007941 */ /* 0x000fea0003800200 */
.L_x_38094:
[----:B------:R-:W-:-:S05]  /*a320*/  LOP3.LUT R3, R0, 0x80, R3, 0xf8, !PT ;  /* 0x0000008000037812 */ /* 0x000fca00078ef803 */
[----:B------:R0:W-:Y:S01]  /*a330*/  STG.E.U8 desc[UR36][R8.64], R3 ;  /* 0x0000000308007986 */ /* 0x0001e2000c101124 */
[----:B------:R-:W-:Y:S05]  /*a340*/  BRA `(.L_x_38069) ;  /* 0x00000000005c7947 */ /* 0x000fea0003800000 */
.L_x_38091:
        /* <DEDUP_REMOVED lines=12> */
.L_x_38097:
[----:B------:R-:W-:Y:S01]  /*a410*/  IMAD.MOV.U32 R0, RZ, RZ, 0x7f ;  /* 0x0000007fff007424 */ /* 0x000fe200078e00ff */
[----:B------:R-:W-:-:S04]  /*a420*/  ISETP.GT.U32.AND P0, PT, R3, 0x7f800000, PT ;  /* 0x7f8000000300780c */ /* 0x000fc80003f04070 */
[----:B------:R-:W-:-:S09]  /*a430*/  SEL R0, R0, 0x7c, P0 ;  /* 0x0000007c00007807 */ /* 0x000fd20000000000 */
.L_x_38098:
[----:B------:R-:W-:Y:S05]  /*a440*/  BSYNC.RECONVERGENT B0 ;  /* 0x0000000000007941 */ /* 0x000fea0003800200 */
.L_x_38096:
[----:B------:R-:W-:-:S04]  /*a450*/  SHF.R.U32.HI R3, RZ, 0x18, R5 ;  /* 0x00000018ff037819 */ /* 0x000fc80000011605 */
[----:B------:R-:W-:-:S05]  /*a460*/  LOP3.LUT R3, R0, 0x80, R3, 0xf8, !PT ;  /* 0x0000008000037812 */ /* 0x000fca00078ef803 */
[----:B------:R0:W-:Y:S01]  /*a470*/  STG.E.U8 desc[UR36][R8.64], R3 ;  /* 0x0000000308007986 */ /* 0x0001e2000c101124 */
[----:B------:R-:W-:Y:S05]  /*a480*/  BRA `(.L_x_38069) ;  /* 0x00000000000c7947 */ /* 0x000fea0003800000 */
.L_x_38090:
[----:B------:R-:W0:Y:S02]  /*a490*/  I2F.S16 R0, R22 ;  /* 0x0000001600007306 */ /* 0x000e240000101400 */
[----:B0-----:R-:W-:-:S05]  /*a4a0*/  F2FP.BF16.F32.PACK_AB R0, RZ, R0 ;  /* 0x00000000ff00723e */ /* 0x001fca00000010ff */
[----:B------:R0:W-:Y:S02]  /*a4b0*/  STG.E.U16 desc[UR36][R8.64], R0 ;  /* 0x0000000008007986 */ /* 0x0001e4000c101524 */
.L_x_38069:
[----:B------:R-:W-:-:S07]  /*a4c0*/  VIADD R17, R17, 0x80 ;  /* 0x0000008011117836 */ /* 0x000fce0000000000 */
.L_x_38028:
[----:B------:R-:W-:Y:S05]  /*a4d0*/  BSYNC.RECONVERGENT B7 ;  /* 0x0000000000077941 */ /* 0x000fea0003800200 */
.L_x_37989:
        /* <DEDUP_REMOVED lines=21> */
.L_x_38102:
[----:B------:R-:W-:Y:S01]  /*a630*/  STG.E.U8 desc[UR36][R2.64], R19 ;  /* 0x0000001302007986 */ /* 0x000fe2000c101124 */
[----:B------:R-:W-:Y:S05]  /*a640*/  EXIT ;  /* 0x000000000000794d */ /* 0x000fea0003800000 */
.L_x_38101:
        /* <DEDUP_REMOVED lines=10> */
.L_x_38105:
[----:B------:R-:W-:-:S05]  /*a6f0*/  PRMT R5, R19, 0x9910, RZ ;  /* 0x0000991013057816 */ /* 0x000fca00000000ff */
[----:B------:R-:W-:Y:S01]  /*a700*/  STG.E desc[UR36][R2.64], R5 ;  /* 0x0000000502007986 */ /* 0x000fe2000c101924 */
[----:B------:R-:W-:Y:S05]  /*a710*/  EXIT ;  /* 0x000000000000794d */ /* 0x000fea0003800000 */
.L_x_38104:
[----:B------:R-:W-:Y:S01]  /*a720*/  STG.E.U16 desc[UR36][R2.64], R19 ;  /* 0x0000001302007986 */ /* 0x000fe2000c101524 */
[----:B------:R-:W-:Y:S05]  /*a730*/  EXIT ;  /* 0x000000000000794d */ /* 0x000fea0003800000 */
.L_x_38100:
        /* <DEDUP_REMOVED lines=9> */
.L_x_38107:
[----:B------:R-:W0:Y:S02]  /*a7d0*/  I2F.S16 R0, R19 ;  /* 0x0000001300007306 */ /* 0x000e240000101400 */
[----:B0-----:R-:W-:-:S05]  /*a7e0*/  F2FP.F16.F32.PACK_AB R0, RZ, R0 ;  /* 0x00000000ff00723e */ /* 0x001fca00000000ff */
[----:B------:R-:W-:Y:S01]  /*a7f0*/  STG.E.U16 desc[UR36][R2.64], R0 ;  /* 0x0000000002007986 */ /* 0x000fe2000c101524 */
[----:B------:R-:W-:Y:S05]  /*a800*/  EXIT ;  /* 0x000000000000794d */ /* 0x000fea0003800000 */
.L_x_38106:
        /* <DEDUP_REMOVED lines=10> */
.L_x_38109:
[----:B------:R-:W0:Y:S02]  /*a8b0*/  I2F.S16 R19, R19 ;  /* 0x0000001300137306 */ /* 0x000e240000101400 */
[----:B0-----:R-:W-:-:S04]  /*a8c0*/  F2FP.F16.F32.PACK_AB R5, RZ, R19 ;  /* 0x00000013ff05723e */ /* 0x001fc800000000ff */
[----:B------:R-:W-:-:S05]  /*a8d0*/  PRMT R5, R5, 0x5410, RZ ;  /* 0x0000541005057816 */ /* 0x000fca00000000ff */
[----:B------:R-:W-:Y:S01]  /*a8e0*/  STG.E desc[UR36][R2.64], R5 ;  /* 0x0000000502007986 */ /* 0x000fe2000c101924 */
[----:B------:R-:W-:Y:S05]  /*a8f0*/  EXIT ;  /* 0x000000000000794d */ /* 0x000fea0003800000 */
.L_x_38108:
[----:B------:R-:W0:Y:S02]  /*a900*/  I2F.F64.S16 R4, R19 ;  /* 0x0000001300047312 */ /* 0x000e240000101c00 */
[----:B0-----:R-:W-:Y:S01]  /*a910*/  STG.E.64 desc[UR36][R2.64], R4 ;  /* 0x0000000402007986 */ /* 0x001fe2000c101b24 */
[----:B------:R-:W-:Y:S05]  /*a920*/  EXIT ;  /* 0x000000000000794d */ /* 0x000fea0003800000 */
.L_x_38099:
        /* <DEDUP_REMOVED lines=12> */
.L_x_38113:
        /* <DEDUP_REMOVED lines=18> */
.L_x_38116:
[----:B------:R-:W-:-:S04]  /*ab10*/  SHF.R.U32.HI R5, RZ, 0x18, R5 ;  /* 0x00000018ff057819 */ /* 0x000fc80000011605 */
[----:B------:R-:W-:-:S07]  /*ab20*/  LOP3.LUT R0, R0, 0x80, R5, 0xf8, !PT ;  /* 0x0000008000007812 */ /* 0x000fce00078ef805 */
.L_x_38115:
[----:B------:R-:W-:Y:S05]  /*ab30*/  BSYNC.RECONVERGENT B0 ;  /* 0x0000000000007941 */ /* 0x000fea0003800200 */
.L_x_38114:
[----:B------:R-:W-:Y:S01]  /*ab40*/  STG.E.U8 desc[UR36][R2.64], R0 ;  /* 0x0000000002007986 */ /* 0x000fe2000c101124 */
[----:B------:R-:W-:Y:S05]  /*ab50*/  EXIT ;  /* 0x000000000000794d */ /* 0x000fea0003800000 */
.L_x_38112:
        /* <DEDUP_REMOVED lines=18> */
.L_x_38119:
[----:B------:R-:W-:-:S04]  /*ac80*/  SHF.R.U32.HI R5, RZ, 0x18, R5 ;  /* 0x00000018ff057819 */ /* 0x000fc80000011605 */
[----:B------:R-:W-:-:S07]  /*ac90*/  LOP3.LUT R0, R0, 0x80, R5, 0xf8, !PT ;  /* 0x0000008000007812 */ /* 0x000fce00078ef805 */
.L_x_38118:
[----:B------:R-:W-:Y:S05]  /*aca0*/  BSYNC.RECONVERGENT B0 ;  /* 0x0000000000007941 */ /* 0x000fea0003800200 */
.L_x_38117:
[----:B------:R-:W-:Y:S01]  /*acb0*/  STG.E.U8 desc[UR36][R2.64], R0 ;  /* 0x0000000002007986 */ /* 0x000fe2000c101124 */
[----:B------:R-:W-:Y:S05]  /*acc0*/  EXIT ;  /* 0x000000000000794d */ /* 0x000fea0003800000 */
.L_x_38111:
        /* <DEDUP_REMOVED lines=22> */
.L_x_38121:
[----:B------:R-:W-:-:S04]  /*ae30*/  PRMT R4, R19, 0x9910, RZ ;  /* 0x0000991013047816 */ /* 0x000fc800000000ff */
[----:B------:R-:W-:-:S05]  /*ae40*/  SHF.R.S32.HI R5, RZ, 0x1f, R4 ;  /* 0x0000001fff057819 */ /* 0x000fca0000011404 */
[----:B------:R-:W-:Y:S01]  /*ae50*/  STG.E.64 desc[UR36][R2.64], R4 ;  /* 0x0000000402007986 */ /* 0x000fe2000c101b24 */
[----:B------:R-:W-:Y:S05]  /*ae60*/  EXIT ;  /* 0x000000000000794d */ /* 0x000fea0003800000 */
.L_x_38120:
[----:B------:R-:W-:-:S05]  /*ae70*/  PRMT R5, R19, 0x9910, RZ ;  /* 0x0000991013057816 */ /* 0x000fca00000000ff */
[----:B------:R-:W-:Y:S01]  /*ae80*/  STG.E desc[UR36][R2.64], R5 ;  /* 0x0000000502007986 */ /* 0x000fe2000c101924 */
[----:B------:R-:W-:Y:S05]  /*ae90*/  EXIT ;  /* 0x000000000000794d */ /* 0x000fea0003800000 */
.L_x_38110:
        /* <DEDUP_REMOVED lines=11> */
.L_x_38123:
[----:B------:R-:W-:Y:S01]  /*af50*/  CS2R R6, SRZ ;  /* 0x0000000000067805 */ /* 0x000fe2000001ff00 */
[----:B------:R-:W0:Y:S04]  /*af60*/  I2F.F64.S16 R4, R19 ;  /* 0x0000001300047312 */ /* 0x000e280000101c00 */
[----:B0-----:R-:W-:Y:S01]  /*af70*/  STG.E.128 desc[UR36][R2.64], R4 ;  /* 0x0000000402007986 */ /* 0x001fe2000c101d24 */
[----:B------:R-:W-:Y:S05]  /*af80*/  EXIT ;  /* 0x000000000000794d */ /* 0x000fea0003800000 */
.L_x_38122:
[----:B------:R-:W-:-:S13]  /*af90*/  ISETP.NE.AND P0, PT, R0, 0xf, PT ;  /* 0x0000000f0000780c */ /* 0x000fda0003f05270 */
[----:B------:R-:W-:Y:S05]  /*afa0*/  @!P0 BRA `(.L_x_38124) ;  /* 0x0000000000e88947 */ /* 0x000fea0003800000 */
[----:B------:R-:W-:-:S13]  /*afb0*/  ISETP.NE.AND P0, PT, R0, 0x17, PT ;  /* 0x000000170000780c */ /* 0x000fda0003f05270 */
[----:B------:R-:W-:Y:S05]  /*afc0*/  @!P0 BRA `(.L_x_38125) ;  /* 0x0000000000908947 */ /* 0x000fea0003800000 */
[----:B------:R-:W-:-:S13]  /*afd0*/  ISETP.NE.AND P0, PT, R0, 0x18, PT ;  /* 0x000000180000780c */ /* 0x000fda0003f05270 */
[----:B------:R-:W-:Y:S05]  /*afe0*/  @!P0 BRA `(.L_x_38126) ;  /* 0x0000000000448947 */ /* 0x000fea0003800000 */
.L_x_38103:
        /* <DEDUP_REMOVED lines=16> */
.L_x_38127:
[----:B------:R-:W-:Y:S05]  /*b0f0*/  EXIT ;  /* 0x000000000000794d */ /* 0x000fea0003800000 */
.L_x_38126:
        /* <DEDUP_REMOVED lines=13> */
.L_x_38129:
[----:B------:R-:W-:Y:S05]  /*b1d0*/  BSYNC.RECONVERGENT B0 ;  /* 0x0000000000007941 */ /* 0x000fea0003800200 */
.L_x_38128:
[----:B------:R-:W-:-:S05]  /*b1e0*/  LOP3.LUT R5, R0, 0x80, R5, 0xf8, !PT ;  /* 0x0000008000057812 */ /* 0x000fca00078ef805 */
[----:B------:R-:W-:Y:S01]  /*b1f0*/  STG.E.U8 desc[UR36][R2.64], R5 ;  /* 0x0000000502007986 */ /* 0x000fe2000c101124 */
[----:B------:R-:W-:Y:S05]  /*b200*/  EXIT ;  /* 0x000000000000794d */ /* 0x000fea0003800000 */
.L_x_38125:
        /* <DEDUP_REMOVED lines=12> */
.L_x_38131:
[----:B------:R-:W-:Y:S01]  /*b2d0*/  IMAD.MOV.U32 R0, RZ, RZ, 0x7f ;  /* 0x0000007fff007424 */ /* 0x000fe200078e00ff */
[----:B------:R-:W-:-:S04]  /*b2e0*/  ISETP.GT.U32.AND P0, PT, R4, 0x7f800000, PT ;  /* 0x7f8000000400780c */ /* 0x000fc80003f04070 */
[----:B------:R-:W-:-:S09]  /*b2f0*/  SEL R0, R0, 0x7c, P0 ;  /* 0x0000007c00007807 */ /* 0x000fd20000000000 */
.L_x_38132:
[----:B------:R-:W-:Y:S05]  /*b300*/  BSYNC.RECONVERGENT B0 ;  /* 0x0000000000007941 */ /* 0x000fea0003800200 */
.L_x_38130:
[----:B------:R-:W-:-:S04]  /*b310*/  SHF.R.U32.HI R5, RZ, 0x18, R5 ;  /* 0x00000018ff057819 */ /* 0x000fc80000011605 */
[----:B------:R-:W-:-:S05]  /*b320*/  LOP3.LUT R5, R0, 0x80, R5, 0xf8, !PT ;  /* 0x0000008000057812 */ /* 0x000fca00078ef805 */
[----:B------:R-:W-:Y:S01]  /*b330*/  STG.E.U8 desc[UR36][R2.64], R5 ;  /* 0x0000000502007986 */ /* 0x000fe2000c101124 */
[----:B------:R-:W-:Y:S05]  /*b340*/  EXIT ;  /* 0x000000000000794d */ /* 0x000fea0003800000 */
.L_x_38124:
[----:B------:R-:W0:Y:S02]  /*b350*/  I2F.S16 R0, R19 ;  /* 0x0000001300007306 */ /* 0x000e240000101400 */
[----:B0-----:R-:W-:-:S05]  /*b360*/  F2FP.BF16.F32.PACK_AB R0, RZ, R0 ;  /* 0x00000000ff00723e */ /* 0x001fca00000010ff */
[----:B------:R-:W-:Y:S01]  /*b370*/  STG.E.U16 desc[UR36][R2.64], R0 ;  /* 0x0000000002007986 */ /* 0x000fe2000c101524 */
[----:B------:R-:W-:Y:S05]  /*b380*/  EXIT ;  /* 0x000000000000794d */ /* 0x000fea0003800000 */
.L_x_38133:
        /* <DEDUP_REMOVED lines=15> */
.L_x_41220:


//--------------------- .text._ZN2at6native18elementwise_kernelILi128ELi4EZNS0_22gpu_kernel_impl_nocastINS0_13BinaryFunctorIaaaZZZNS0_19maximum_kernel_cudaERNS_18TensorIteratorBaseEENKUlvE_clEvENKUlvE0_clEvEUlaaE_EEEEvS5_RKT_EUliE_EEviT1_ --------------------------
	.section	.text._ZN2at6native18elementwise_kernelILi128ELi4EZNS0_22gpu_kernel_impl_nocastINS0_13BinaryFunctorIaaaZZZNS0_19maximum_kernel_cudaERNS_18TensorIteratorBaseEENKUlvE_clEvENKUlvE0_clEvEUlaaE_EEEEvS5_RKT_EUliE_EEviT1_,"ax",@progbits
	.align	128
        .global         _ZN2at6native18elementwise_kernelILi128ELi4EZNS0_22gpu_kernel_impl_nocastINS0_13BinaryFunctorIaaaZZZNS0_19maximum_kernel_cudaERNS_18TensorIteratorBaseEENKUlvE_clEvENKUlvE0_clEvEUlaaE_EEEEvS5_RKT_EUliE_EEviT1_
        .type           _ZN2at6native18elementwise_kernelILi128ELi4EZNS0_22gpu_kernel_impl_nocastINS0_13BinaryFunctorIaaaZZZNS0_19maximum_kernel_cudaERNS_18TensorIteratorBaseEENKUlvE_clEvENKUlvE0_clEvEUlaaE_EEEEvS5_RKT_EUliE_EEviT1_,@function
        .size           _ZN2at6native18elementwise_kernelILi128ELi4EZNS0_22gpu_kernel_impl_nocastINS0_13BinaryFunctorIaaaZZZNS0_19maximum_kernel_cudaERNS_18TensorIteratorBaseEENKUlvE_clEvENKUlvE0_clEvEUlaaE_EEEEvS5_RKT_EUliE_EEviT1_,(.L_x_41221 - _ZN2at6native18elementwise_kernelILi128ELi4EZNS0_22gpu_kernel_impl_nocastINS0_13BinaryFunctorIaaaZZZNS0_19maximum_kernel_cudaERNS_18TensorIteratorBaseEENKUlvE_clEvENKUlvE0_clEvEUlaaE_EEEEvS5_RKT_EUliE_EEviT1_)
        .other          _ZN2at6native18elementwise_kernelILi128ELi4EZNS0_22gpu_kernel_impl_nocastINS0_13BinaryFunctorIaaaZZZNS0_19maximum_kernel_cudaERNS_18TensorIteratorBaseEENKUlvE_clEvENKUlvE0_clEvEUlaaE_EEEEvS5_RKT_EUliE_EEviT1_,@"STO_CUDA_ENTRY STV_DEFAULT"
_ZN2at6native18elementwise_kernelILi128ELi4EZNS0_22gpu_kernel_impl_nocastINS0_13BinaryFunctorIaaaZZZNS0_19maximum_kernel_cudaERNS_18TensorIteratorBaseEENKUlvE_clEvENKUlvE0_clEvEUlaaE_EEEEvS5_RKT_EUliE_EEviT1_:
.text._ZN2at6native18elementwise_kernelILi128ELi4EZNS0_22gpu_kernel_impl_nocastINS0_13BinaryFunctorIaaaZZZNS0_19maximum_kernel_cudaERNS_18TensorIteratorBaseEENKUlvE_clEvENKUlvE0_clEvEUlaaE_EEEEvS5_RKT_EUliE_EEviT1_:
        /* <DEDUP_REMOVED lines=22> */
[----:B--2---:R-:W-:-:S05]  /*0160*/  VIMNMX.S16x2 R0, PT, PT, R4, R6, !PT ;  /* 0x0000000604007248 */ /* 0x004fca0007fe0300 */
        /* <DEDUP_REMOVED lines=8> */
[----:B---3--:R-:W-:-:S05]  /*01f0*/  VIMNMX.S16x2 R0, PT, PT, R4, R6, !PT ;  /* 0x0000000604007248 */ /* 0x008fca0007fe0300 */
[----:B0-----:R0:W-:Y:S02]  /*0200*/  STG.E.U8 desc[UR6][R8.64], R0 ;  /* 0x0000000008007986 */ /* 0x0011e4000c101106 */
.L_x_38137:
[----:B------:R-:W-:-:S13]  /*0210*/  ISETP.GE.AND P0, PT, R3, UR4, PT ;  /* 0x0000000403007c0c */ /* 0x000fda000bf06270 */
[----:B------:R-:W-:Y:S05]  /*0220*/  @P0 BREAK.RELIABLE B1 ;  /* 0x0000000000010942 */ /* 0x000fea0003800100 */
[----:B------:R-:W-:Y:S05]  /*0230*/  @P0 BRA `(.L_x_38138) ;  /* 0x0000000000240947 */ /* 0x000fea0003800000 */
[----:B------:R-:W-:Y:S05]  /*0240*/  BSYNC.RELIABLE B1 ;  /* 0x0000000000017941 */ /* 0x000fea0003800100 */
.L_x_38136:
        /* <DEDUP_REMOVED lines=8> */
.L_x_38138:
[----:B------:R-:W-:Y:S05]  /*02d0*/  BSYNC.RECONVERGENT B0 ;  /* 0x0000000000007941 */ /* 0x000fea0003800200 */
.L_x_38135:
        /* <DEDUP_REMOVED lines=8> */
[----:B01----:R-:W-:-:S05]  /*0360*/  VIMNMX.S16x2 R0, PT, PT, R2, R4, !PT ;  /* 0x0000000402007248 */ /* 0x003fca0007fe0300 */
[----:B--2---:R-:W-:Y:S01]  /*0370*/  STG.E.U8 desc[UR6][R6.64], R0 ;  /* 0x0000000006007986 */ /* 0x004fe2000c101106 */
[----:B------:R-:W-:Y:S05]  /*0380*/  EXIT ;  /* 0x000000000000794d */ /* 0x000fea0003800000 */
.L_x_38134:
        /* <DEDUP_REMOVED lines=356> */
.L_x_38142:
        /* <DEDUP_REMOVED lines=13> */
[----:B--2---:R-:W-:-:S05]  /*1aa0*/  VIMNMX.S16x2 R7, PT, PT, R6, R8, !PT ;  /* 0x0000000806077248 */ /* 0x004fca0007fe0300 */
        /* <DEDUP_REMOVED lines=350> */
.L_x_38144:
        /* <DEDUP_REMOVED lines=11> */
[----:B--2---:R-:W-:-:S05]  /*3140*/  VIMNMX.S16x2 R7, PT, PT, R6, R8, !PT ;  /* 0x0000000806077248 */ /* 0x004fca0007fe0300 */
[----:B------:R0:W-:Y:S02]  /*3150*/  STG.E.U8 desc[UR6][R4.64], R7 ;  /* 0x0000000704007986 */ /* 0x0001e4000c101106 */
.L_x_38141:
[----:B------:R-:W-:-:S13]  /*3160*/  ISETP.GE.AND P0, PT, R3, UR4, PT ;  /* 0x0000000403007c0c */ /* 0x000fda000bf06270 */
[----:B------:R-:W-:Y:S05]  /*3170*/  @P0 BREAK.RELIABLE B1 ;  /* 0x0000000000010942 */ /* 0x000fea0003800100 */
[----:B------:R-:W-:Y:S05]  /*3180*/  @P0 BRA `(.L_x_38143) ;  /* 0x0000001400a80947 */ /* 0x000fea0003800000 */
[----:B------:R-:W-:Y:S05]  /*3190*/  BSYNC.RELIABLE B1 ;  /* 0x0000000000017941 */ /* 0x000fea0003800100 */
.L_x_38140:
        /* <DEDUP_REMOVED lines=348> */
.L_x_38145:
        /* <DEDUP_REMOVED lines=13> */
.L_x_38143:
[----:B------:R-:W-:Y:S05]  /*4830*/  BSYNC.RECONVERGENT B0 ;  /* 0x0000000000007941 */ /* 0x000fea0003800200 */
.L_x_38139:
        /* <DEDUP_REMOVED lines=351> */
.L_x_38146:
        /* <DEDUP_REMOVED lines=10> */
[----:B--2---:R-:W-:-:S05]  /*5ed0*/  VIMNMX.S16x2 R0, PT, PT, R4, R6, !PT ;  /* 0x0000000604007248 */ /* 0x004fca0007fe0300 */
[----:B------:R-:W-:Y:S01]  /*5ee0*/  STG.E.U8 desc[UR6][R2.64], R0 ;  /* 0x0000000002007986 */ /* 0x000fe2000c101106 */
[----:B------:R-:W-:Y:S05]  /*5ef0*/  EXIT ;  /* 0x000000000000794d */ /* 0x000fea0003800000 */
.L_x_38147:
        /* <DEDUP_REMOVED lines=16> */
.L_x_41221:


//--------------------- .text._ZN2at6native27unrolled_elementwise_kernelINS0_13BinaryFunctorIaaaZZZNS0_19maximum_kernel_cudaERNS_18TensorIteratorBaseEENKUlvE_clEvENKUlvE0_clEvEUlaaE_EESt5arrayIPcLm3EELi4E23TrivialOffsetCalculatorILi2EjESC_ILi1EjENS0_6memory15LoadWithoutCastENSF_16StoreWithoutCastEEEviT_T0_T2_T3_T4_T5_ --------------------------
	.section	.text._ZN2at6native27unrolled_elementwise_kernelINS0_13BinaryFunctorIaaaZZZNS0_19maximum_kernel_cudaERNS_18TensorIteratorBaseEENKUlvE_clEvENKUlvE0_clEvEUlaaE_EESt5arrayIPcLm3EELi4E23TrivialOffsetCalculatorILi2EjESC_ILi1EjENS0_6memory15LoadWithoutCastENSF_16StoreWithoutCastEEEviT_T0_T2_T3_T4_T5_,"ax",@progbits
	.align	128
        .global         _ZN2at6native27unrolled_elementwise_kernelINS0_13BinaryFunctorIaaaZZZNS0_19maximum_kernel_cudaERNS_18TensorIteratorBaseEENKUlvE_clEvENKUlvE0_clEvEUlaaE_EESt5arrayIPcLm3EELi4E23TrivialOffsetCalculatorILi2EjESC_ILi1EjENS0_6memory15LoadWithoutCastENSF_16StoreWithoutCastEEEviT_T0_T2_T3_T4_T5_
        .type           _ZN2at6native27unrolled_elementwise_kernelINS0_13BinaryFunctorIaaaZZZNS0_19maximum_kernel_cudaERNS_18TensorIteratorBaseEENKUlvE_clEvENKUlvE0_clEvEUlaaE_EESt5arrayIPcLm3EELi4E23TrivialOffsetCalculatorILi2EjESC_ILi1EjENS0_6memory15LoadWithoutCastENSF_16StoreWithoutCastEEEviT_T0_T2_T3_T4_T5_,@function
        .size           _ZN2at6native27unrolled_elementwise_kernelINS0_13BinaryFunctorIaaaZZZNS0_19maximum_kernel_cudaERNS_18TensorIteratorBaseEENKUlvE_clEvENKUlvE0_clEvEUlaaE_EESt5arrayIPcLm3EELi4E23TrivialOffsetCalculatorILi2EjESC_ILi1EjENS0_6memory15LoadWithoutCastENSF_16StoreWithoutCastEEEviT_T0_T2_T3_T4_T5_,(.L_x_41222 - _ZN2at6native27unrolled_elementwise_kernelINS0_13BinaryFunctorIaaaZZZNS0_19maximum_kernel_cudaERNS_18TensorIteratorBaseEENKUlvE_clEvENKUlvE0_clEvEUlaaE_EESt5arrayIPcLm3EELi4E23TrivialOffsetCalculatorILi2EjESC_ILi1EjENS0_6memory15LoadWithoutCastENSF_16StoreWithoutCastEEEviT_T0_T2_T3_T4_T5_)
        .other          _ZN2at6native27unrolled_elementwise_kernelINS0_13BinaryFunctorIaaaZZZNS0_19maximum_kernel_cudaERNS_18TensorIteratorBaseEENKUlvE_clEvENKUlvE0_clEvEUlaaE_EESt5arrayIPcLm3EELi4E23TrivialOffsetCalculatorILi2EjESC_ILi1EjENS0_6memory15LoadWithoutCastENSF_16StoreWithoutCastEEEviT_T0_T2_T3_T4_T5_,@"STO_CUDA_ENTRY STV_DEFAULT"
_ZN2at6native27unrolled_elementwise_kernelINS0_13BinaryFunctorIaaaZZZNS0_19maximum_kernel_cudaERNS_18TensorIteratorBaseEENKUlvE_clEvENKUlvE0_clEvEUlaaE_EESt5arrayIPcLm3EELi4E23TrivialOffsetCalculatorILi2EjESC_ILi1EjENS0_6memory15LoadWithoutCastENSF_16StoreWithoutCastEEEviT_T0_T2_T3_T4_T5_:
.text._ZN2at6native27unrolled_elementwise_kernelINS0_13BinaryFunctorIaaaZZZNS0_19maximum_kernel_cudaERNS_18TensorIteratorBaseEENKUlvE_clEvENKUlvE0_clEvEUlaaE_EESt5arrayIPcLm3EELi4E23TrivialOffsetCalculatorILi2EjESC_ILi1EjENS0_6memory15LoadWithoutCastENSF_16StoreWithoutCastEEEviT_T0_T2_T3_T4_T5_:
        /* <DEDUP_REMOVED lines=69> */
[----:B------:R-:W-:-:S02]  /*0450*/  VIMNMX.S16x2 R4, PT, PT, R4, R6, !PT ;  /* 0x0000000604047248 */ /* 0x000fc40007fe0300 */
        /* <DEDUP_REMOVED lines=8> */
[----:B------:R-:W-:Y:S02]  /*04e0*/  VIMNMX.S16x2 R0, PT, PT, R2, R0, !PT ;  /* 0x0000000002007248 */ /* 0x000fe40007fe0300 */
[----:B------:R-:W-:Y:S02]  /*04f0*/  VIMNMX.S16x2 R8, PT, PT, R8, R12, !PT ;  /* 0x0000000c08087248 */ /* 0x000fe40007fe0300 */
[----:B------:R-:W-:Y:S01]  /*0500*/  VIMNMX.S16x2 R10, PT, PT, R10, R14, !PT ;  /* 0x0000000e0a0a7248 */ /* 0x000fe20007fe0300 */
        /* <DEDUP_REMOVED lines=16> */
.L_x_38150:
[----:B------:R-:W-:Y:S05]  /*0610*/  BSYNC.RELIABLE B1 ;  /* 0x0000000000017941 */ /* 0x000fea0003800100 */
.L_x_38149:
[----:B------:R-:W-:-:S13]  /*0620*/  ISETP.GE.AND P0, PT, R16, R19, PT ;  /* 0x000000131000720c */ /* 0x000fda0003f06270 */
[----:B------:R-:W1:Y:S01]  /*0630*/  @!P0 LDC.64 R4, c[0x0][0x388] ;  /* 0x0000e200ff048b82 */ /* 0x000e620000000a00 */
[----:B0-----:R-:W-:Y:S02]  /*0640*/  @!P0 IMAD R3, R17, 0x200, R16 ;  /* 0x0000020011038824 */ /* 0x001fe400078e0210 */
[----:B------:R-:W-:-:S03]  /*0650*/  @!P0 VIADD R16, R16, 0x80 ;  /* 0x0000008010108836 */ /* 0x000fc60000000000 */
[----:B-1----:R-:W-:-:S05]  /*0660*/  @!P0 IADD3 R2, P1, PT, R3, R4, RZ ;  /* 0x0000000403028210 */ /* 0x002fca0007f3e0ff */
[----:B------:R-:W-:-:S05]  /*0670*/  @!P0 IMAD.X R3, RZ, RZ, R5, P1 ;  /* 0x000000ffff038224 */ /* 0x000fca00008e0605 */
[----:B------:R1:W-:Y:S03]  /*0680*/  @!P0 STG.E.U8 desc[UR4][R2.64], R8 ;  /* 0x0000000802008986 */ /* 0x0003e6000c101104 */
.L_x_38151:
[----:B------:R-:W-:Y:S05]  /*0690*/  BSYNC.RECONVERGENT B0 ;  /* 0x0000000000007941 */ /* 0x000fea0003800200 */
.L_x_38148:
        /* <DEDUP_REMOVED lines=9> */
.L_x_38152:
        /* <DEDUP_REMOVED lines=13> */
.L_x_41222:


//--------------------- .text._ZN2at6native29vectorized_elementwise_kernelILi2ENS0_13BinaryFunctorIaaaZZZNS0_19maximum_kernel_cudaERNS_18TensorIteratorBaseEENKUlvE_clEvENKUlvE0_clEvEUlaaE_EESt5arrayIPcLm3EEEEviT0_T1_ --------------------------
	.section	.text._ZN2at6native29vectorized_elementwise_kernelILi2ENS0_13BinaryFunctorIaaaZZZNS0_19maximum_kernel_cudaERNS_18TensorIteratorBaseEENKUlvE_clEvENKUlvE0_clEvEUlaaE_EESt5arrayIPcLm3EEEEviT0_T1_,"ax",@progbits
	.align	128
        .global         _ZN2at6native29vectorized_elementwise_kernelILi2ENS0_13BinaryFunctorIaaaZZZNS0_19maximum_kernel_cudaERNS_18TensorIteratorBaseEENKUlvE_clEvENKUlvE0_clEvEUlaaE_EESt5arrayIPcLm3EEEEviT0_T1_
        .type           _ZN2at6native29vectorized_elementwise_kernelILi2ENS0_13BinaryFunctorIaaaZZZNS0_19maximum_kernel_cudaERNS_18TensorIteratorBaseEENKUlvE_clEvENKUlvE0_clEvEUlaaE_EESt5arrayIPcLm3EEEEviT0_T1_,@function
        .size           _ZN2at6native29vectorized_elementwise_kernelILi2ENS0_13BinaryFunctorIaaaZZZNS0_19maximum_kernel_cudaERNS_18TensorIteratorBaseEENKUlvE_clEvENKUlvE0_clEvEUlaaE_EESt5arrayIPcLm3EEEEviT0_T1_,(.L_x_41223 - _ZN2at6native29vectorized_elementwise_kernelILi2ENS0_13BinaryFunctorIaaaZZZNS0_19maximum_kernel_cudaERNS_18TensorIteratorBaseEENKUlvE_clEvENKUlvE0_clEvEUlaaE_EESt5arrayIPcLm3EEEEviT0_T1_)
        .other          _ZN2at6native29vectorized_elementwise_kernelILi2ENS0_13BinaryFunctorIaaaZZZNS0_19maximum_kernel_cudaERNS_18TensorIteratorBaseEENKUlvE_clEvENKUlvE0_clEvEUlaaE_EESt5arrayIPcLm3EEEEviT0_T1_,@"STO_CUDA_ENTRY STV_DEFAULT"
_ZN2at6native29vectorized_elementwise_kernelILi2ENS0_13BinaryFunctorIaaaZZZNS0_19maximum_kernel_cudaERNS_18TensorIteratorBaseEENKUlvE_clEvENKUlvE0_clEvEUlaaE_EESt5arrayIPcLm3EEEEviT0_T1_:
.text._ZN2at6native29vectorized_elementwise_kernelILi2ENS0_13BinaryFunctorIaaaZZZNS0_19maximum_kernel_cudaERNS_18TensorIteratorBaseEENKUlvE_clEvENKUlvE0_clEvEUlaaE_EESt5arrayIPcLm3EEEEviT0_T1_:
        /* <DEDUP_REMOVED lines=120> */
[----:B------:R-:W-:Y:S02]  /*0780*/  VIMNMX.S16x2 R18, PT, PT, R22, R18, !PT ;  /* 0x0000001216127248 */ /* 0x000fe40007fe0300 */
[----:B---3--:R-:W-:-:S04]  /*0790*/  PRMT R9, R9, 0x8880, RZ ;  /* 0x0000888009097816 */ /* 0x008fc800000000ff */
[----:B------:R-:W-:Y:S02]  /*07a0*/  PRMT R14, R9, 0x7710, RZ ;  /* 0x00007710090e7816 */ /* 0x000fe400000000ff */
[----:B------:R-:W-:-:S04]  /*07b0*/  PRMT R20, R21, 0x8880, RZ ;  /* 0x0000888015147816 */ /* 0x000fc800000000ff */
[----:B------:R-:W-:-:S04]  /*07c0*/  PRMT R20, R20, 0x7710, RZ ;  /* 0x0000771014147816 */ /* 0x000fc800000000ff */
[----:B------:R-:W-:Y:S02]  /*07d0*/  VIMNMX.S16x2 R14, PT, PT, R20, R14, !PT ;  /* 0x0000000e140e7248 */ /* 0x000fe40007fe0300 */
        /* <DEDUP_REMOVED lines=8> */
[----:B------:R-:W-:Y:S02]  /*0860*/  VIMNMX.S16x2 R3, PT, PT, R2, R8, !PT ;  /* 0x0000000802037248 */ /* 0x000fe40007fe0300 */
[----:B------:R-:W-:Y:S02]  /*0870*/  VIMNMX.S16x2 R10, PT, PT, R10, R12, !PT ;  /* 0x0000000c0a0a7248 */ /* 0x000fe40007fe0300 */
[----:B----4-:R-:W-:-:S02]  /*0880*/  PRMT R6, R6, 0x8880, RZ ;  /* 0x0000888006067816 */ /* 0x010fc400000000ff */
[----:B------:R-:W-:Y:S02]  /*0890*/  PRMT R8, R4, 0x8880, RZ ;  /* 0x0000888004087816 */ /* 0x000fe400000000ff */
[----:B------:R-:W-:Y:S02]  /*08a0*/  PRMT R4, R5, 0x8880, RZ ;  /* 0x0000888005047816 */ /* 0x000fe400000000ff */
[----:B------:R-:W-:Y:S02]  /*08b0*/  PRMT R8, R8, 0x7710, RZ ;  /* 0x0000771008087816 */ /* 0x000fe400000000ff */
[----:B------:R-:W-:Y:S02]  /*08c0*/  PRMT R4, R4, 0x7710, RZ ;  /* 0x0000771004047816 */ /* 0x000fe400000000ff */
[----:B------:R-:W-:Y:S02]  /*08d0*/  PRMT R6, R6, 0x7710, RZ ;  /* 0x0000771006067816 */ /* 0x000fe400000000ff */
[----:B------:R-:W-:-:S02]  /*08e0*/  VIMNMX.S16x2 R4, PT, PT, R8, R4, !PT ;  /* 0x0000000408047248 */ /* 0x000fc40007fe0300 */
[----:B--2---:R-:W-:-:S04]  /*08f0*/  PRMT R2, R16, 0x8880, RZ ;  /* 0x0000888010027816 */ /* 0x004fc800000000ff */
[----:B------:R-:W-:-:S04]  /*0900*/  PRMT R2, R2, 0x7710, RZ ;  /* 0x0000771002027816 */ /* 0x000fc800000000ff */
[----:B------:R-:W-:Y:S02]  /*0910*/  VIMNMX.S16x2 R2, PT, PT, R6, R2, !PT ;  /* 0x0000000206027248 */ /* 0x000fe40007fe0300 */
        /* <DEDUP_REMOVED lines=8> */
[----:B------:R-:W-:Y:S02]  /*09a0*/  VIMNMX.S16x2 R12, PT, PT, R12, R16, !PT ;  /* 0x000000100c0c7248 */ /* 0x000fe40007fe0300 */
[----:B------:R-:W-:Y:S01]  /*09b0*/  VIMNMX.S16x2 R20, PT, PT, R20, R22, !PT ;  /* 0x0000001614147248 */ /* 0x000fe20007fe0300 */
        /* <DEDUP_REMOVED lines=15> */
.L_x_38156:
        /* <DEDUP_REMOVED lines=8> */
.L_x_38157:
        /* <DEDUP_REMOVED lines=8> */
.L_x_38158:
        /* <DEDUP_REMOVED lines=8> */
.L_x_38159:
        /* <DEDUP_REMOVED lines=9> */
.L_x_38160:
[----:B------:R-:W-:Y:S05]  /*0cc0*/  BSYNC.RELIABLE B1 ;  /* 0x0000000000017941 */ /* 0x000fea0003800100 */
.L_x_38155:
[----:B------:R-:W-:-:S13]  /*0cd0*/  ISETP.GE.U32.AND P0, PT, R0, UR5, PT ;  /* 0x0000000500007c0c */ /* 0x000fda000bf06070 */
[----:B--2---:R-:W2:Y:S01]  /*0ce0*/  @!P0 LDC.64 R4, c[0x0][0x388] ;  /* 0x0000e200ff048b82 */ /* 0x004ea20000000a00 */
[C---:B-1----:R-:W-:Y:S02]  /*0cf0*/  @!P0 VIADD R3, R0.reuse, UR4 ;  /* 0x0000000400038c36 */ /* 0x042fe40008000000 */
[----:B------:R-:W-:-:S03]  /*0d00*/  @!P0 VIADD R0, R0, 0x80 ;  /* 0x0000008000008836 */ /* 0x000fc60000000000 */
[----:B--2---:R-:W-:-:S05]  /*0d10*/  @!P0 IADD3 R2, P1, PT, R3, R4, RZ ;  /* 0x0000000403028210 */ /* 0x004fca0007f3e0ff */
[----:B------:R-:W-:-:S05]  /*0d20*/  @!P0 IMAD.X R3, RZ, RZ, R5, P1 ;  /* 0x000000ffff038224 */ /* 0x000fca00008e0605 */
[----:B------:R3:W-:Y:S03]  /*0d30*/  @!P0 STG.E.U8 desc[UR12][R2.64], R12 ;  /* 0x0000000c02008986 */ /* 0x0007e6000c10110c */
.L_x_38161:
[----:B------:R-:W-:Y:S05]  /*0d40*/  BSYNC.RECONVERGENT B0 ;  /* 0x0000000000007941 */ /* 0x000fea0003800200 */
.L_x_38154:
        /* <DEDUP_REMOVED lines=9> */
.L_x_38153:
        /* <DEDUP_REMOVED lines=42> */
[----:B------:R-:W-:-:S02]  /*1080*/  VIMNMX.S16x2 R3, PT, PT, R14, R16, !PT ;  /* 0x000000100e037248 */ /* 0x000fc40007fe0300 */
[----:B------:R-:W-:Y:S02]  /*1090*/  VIMNMX.S16x2 R10, PT, PT, R10, R12, !PT ;  /* 0x0000000c0a0a7248 */ /* 0x000fe40007fe0300 */
[----:B------:R-:W-:Y:S02]  /*10a0*/  VIMNMX.S16x2 R6, PT, PT, R6, R8, !PT ;  /* 0x0000000806067248 */ /* 0x000fe40007fe0300 */
        /* <DEDUP_REMOVED lines=19> */
[----:B------:R-:W-:Y:S02]  /*11e0*/  PRMT R7, R6, 0x7610, R7 ;  /* 0x0000761006077816 */ /* 0x000fe40000000007 */
[----:B------:R-:W-:Y:S02]  /*11f0*/  VIMNMX.S16x2 R2, PT, PT, R2, R18, !PT ;  /* 0x0000001202027248 */ /* 0x000fe40007fe0300 */
[----:B------:R-:W-:-:S02]  /*1200*/  VIMNMX.S16x2 R11, PT, PT, R14, R20, !PT ;  /* 0x000000140e0b7248 */ /* 0x000fc40007fe0300 */
        /* <DEDUP_REMOVED lines=11> */
.L_x_38162:
        /* <DEDUP_REMOVED lines=12> */
.L_x_41223:


//--------------------- .text._ZN2at6native29vectorized_elementwise_kernelILi4ENS0_13BinaryFunctorIaaaZZZNS0_19maximum_kernel_cudaERNS_18TensorIteratorBaseEENKUlvE_clEvENKUlvE0_clEvEUlaaE_EESt5arrayIPcLm3EEEEviT0_T1_ --------------------------
	.section	.text._ZN2at6native29vectorized_elementwise_kernelILi4ENS0_13BinaryFunctorIaaaZZZNS0_19maximum_kernel_cudaERNS_18TensorIteratorBaseEENKUlvE_clEvENKUlvE0_clEvEUlaaE_EESt5arrayIPcLm3EEEEviT0_T1_,"ax",@progbits
	.align	128
        .global         _ZN2at6native29vectorized_elementwise_kernelILi4ENS0_13BinaryFunctorIaaaZZZNS0_19maximum_kernel_cudaERNS_18TensorIteratorBaseEENKUlvE_clEvENKUlvE0_clEvEUlaaE_EESt5arrayIPcLm3EEEEviT0_T1_
        .type           _ZN2at6native29vectorized_elementwise_kernelILi4ENS0_13BinaryFunctorIaaaZZZNS0_19maximum_kernel_cudaERNS_18TensorIteratorBaseEENKUlvE_clEvENKUlvE0_clEvEUlaaE_EESt5arrayIPcLm3EEEEviT0_T1_,@function
        .size           _ZN2at6native29vectorized_elementwise_kernelILi4ENS0_13BinaryFunctorIaaaZZZNS0_19maximum_kernel_cudaERNS_18TensorIteratorBaseEENKUlvE_clEvENKUlvE0_clEvEUlaaE_EESt5arrayIPcLm3EEEEviT0_T1_,(.L_x_41224 - _ZN2at6native29vectorized_elementwise_kernelILi4ENS0_13BinaryFunctorIaaaZZZNS0_19maximum_kernel_cudaERNS_18TensorIteratorBaseEENKUlvE_clEvENKUlvE0_clEvEUlaaE_EESt5arrayIPcLm3EEEEviT0_T1_)
        .other          _ZN2at6native29vectorized_elementwise_kernelILi4ENS0_13BinaryFunctorIaaaZZZNS0_19maximum_kernel_cudaERNS_18TensorIteratorBaseEENKUlvE_clEvENKUlvE0_clEvEUlaaE_EESt5arrayIPcLm3EEEEviT0_T1_,@"STO_CUDA_ENTRY STV_DEFAULT"
_ZN2at6native29vectorized_elementwise_kernelILi4ENS0_13BinaryFunctorIaaaZZZNS0_19maximum_kernel_cudaERNS_18TensorIteratorBaseEENKUlvE_clEvENKUlvE0_clEvEUlaaE_EESt5arrayIPcLm3EEEEviT0_T1_:
.text._ZN2at6native29vectorized_elementwise_kernelILi4ENS0_13BinaryFunctorIaaaZZZNS0_19maximum_kernel_cudaERNS_18TensorIteratorBaseEENKUlvE_clEvENKUlvE0_clEvEUlaaE_EESt5arrayIPcLm3EEEEviT0_T1_:
        /* <DEDUP_REMOVED lines=171> */
.L_x_38166:
        /* <DEDUP_REMOVED lines=8> */
.L_x_38167:
        /* <DEDUP_REMOVED lines=8> */
.L_x_38168:
        /* <DEDUP_REMOVED lines=8> */
.L_x_38169:
        /* <DEDUP_REMOVED lines=9> */
.L_x_38170:
[----:B------:R-:W-:Y:S05]  /*0cc0*/  BSYNC.RELIABLE B1 ;  /* 0x0000000000017941 */ /* 0x000fea0003800100 */
.L_x_38165:
[----:B------:R-:W-:-:S13]  /*0cd0*/  ISETP.GE.U32.AND P0, PT, R0, UR5, PT ;  /* 0x0000000500007c0c */ /* 0x000fda000bf06070 */
[----:B--2---:R-:W2:Y:S01]  /*0ce0*/  @!P0 LDC.64 R4, c[0x0][0x388] ;  /* 0x0000e200ff048b82 */ /* 0x004ea20000000a00 */
[C---:B-1----:R-:W-:Y:S02]  /*0cf0*/  @!P0 VIADD R3, R0.reuse, UR4 ;  /* 0x0000000400038c36 */ /* 0x042fe40008000000 */
[----:B------:R-:W-:-:S03]  /*0d00*/  @!P0 VIADD R0, R0, 0x80 ;  /* 0x0000008000008836 */ /* 0x000fc60000000000 */
[----:B--2---:R-:W-:-:S05]  /*0d10*/  @!P0 IADD3 R2, P1, PT, R3, R4, RZ ;  /* 0x0000000403028210 */ /* 0x004fca0007f3e0ff */
[----:B------:R-:W-:-:S05]  /*0d20*/  @!P0 IMAD.X R3, RZ, RZ, R5, P1 ;  /* 0x000000ffff038224 */ /* 0x000fca00008e0605 */
[----:B------:R3:W-:Y:S03]  /*0d30*/  @!P0 STG.E.U8 desc[UR12][R2.64], R12 ;  /* 0x0000000c02008986 */ /* 0x0007e6000c10110c */
.L_x_38171:
[----:B------:R-:W-:Y:S05]  /*0d40*/  BSYNC.RECONVERGENT B0 ;  /* 0x0000000000007941 */ /* 0x000fea0003800200 */
.L_x_38164:
        /* <DEDUP_REMOVED lines=9> */
.L_x_38163:
        /* <DEDUP_REMOVED lines=23> */
[----:B------:R-:W-:Y:S02]  /*0f50*/  VIMNMX.S16x2 R2, PT, PT, R2, R8, !PT ;  /* 0x0000000802027248 */ /* 0x000fe40007fe0300 */
        /* <DEDUP_REMOVED lines=12> */
[----:B------:R-:W-:-:S02]  /*1020*/  VIMNMX.S16x2 R3, PT, PT, R10, R14, !PT ;  /* 0x0000000e0a037248 */ /* 0x000fc40007fe0300 */
[----:B------:R-:W-:Y:S02]  /*1030*/  VIMNMX.S16x2 R10, PT, PT, R4, R6, !PT ;  /* 0x00000006040a7248 */ /* 0x000fe40007fe0300 */
[----:B------:R-:W-:Y:S02]  /*1040*/  VIMNMX.S16x2 R8, PT, PT, R8, R16, !PT ;  /* 0x0000001008087248 */ /* 0x000fe40007fe0300 */
[----:B------:R-:W-:Y:S02]  /*1050*/  SHF.R.S32.HI R4, RZ, 0x8, R7 ;  /* 0x00000008ff047819 */ /* 0x000fe40000011407 */
[----:B------:R-:W-:Y:S02]  /*1060*/  SHF.R.S32.HI R14, RZ, 0x8, R9 ;  /* 0x00000008ff0e7819 */ /* 0x000fe40000011409 */
[----:B------:R-:W-:Y:S02]  /*1070*/  VIMNMX.S16x2 R5, PT, PT, R12, R18, !PT ;  /* 0x000000120c057248 */ /* 0x000fe40007fe0300 */
        /* <DEDUP_REMOVED lines=10> */
[----:B------:R-:W-:Y:S02]  /*1120*/  VIMNMX.S16x2 R7, PT, PT, R4, R14, !PT ;  /* 0x0000000e04077248 */ /* 0x000fe40007fe0300 */
[----:B------:R-:W-:Y:S02]  /*1130*/  VIMNMX.S16x2 R9, PT, PT, R6, R16, !PT ;  /* 0x0000001006097248 */ /* 0x000fe40007fe0300 */
[----:B------:R-:W-:Y:S01]  /*1140*/  PRMT R4, R2, 0x7610, R4 ;  /* 0x0000761002047816 */ /* 0x000fe20000000004 */
[----:B------:R-:W-:Y:S01]  /*1150*/  IMAD.U32 R2, RZ, RZ, UR6 ;  /* 0x00000006ff027e24 */ /* 0x000fe2000f8e00ff */
[----:B------:R-:W-:-:S02]  /*1160*/  VIMNMX.S16x2 R11, PT, PT, R12, R18, !PT ;  /* 0x000000120c0b7248 */ /* 0x000fc40007fe0300 */
        /* <DEDUP_REMOVED lines=20> */
.L_x_38172:
        /* <DEDUP_REMOVED lines=13> */
.L_x_41224:


//--------------------- .text._ZN2at6native29vectorized_elementwise_kernelILi8ENS0_13BinaryFunctorIaaaZZZNS0_19maximum_kernel_cudaERNS_18TensorIteratorBaseEENKUlvE_clEvENKUlvE0_clEvEUlaaE_EESt5arrayIPcLm3EEEEviT0_T1_ --------------------------
	.section	.text._ZN2at6native29vectorized_elementwise_kernelILi8ENS0_13BinaryFunctorIaaaZZZNS0_19maximum_kernel_cudaERNS_18TensorIteratorBaseEENKUlvE_clEvENKUlvE0_clEvEUlaaE_EESt5arrayIPcLm3EEEEviT0_T1_,"ax",@progbits
	.align	128
        .global         _ZN2at6native29vectorized_elementwise_kernelILi8ENS0_13BinaryFunctorIaaaZZZNS0_19maximum_kernel_cudaERNS_18TensorIteratorBaseEENKUlvE_clEvENKUlvE0_clEvEUlaaE_EESt5arrayIPcLm3EEEEviT0_T1_
        .type           _ZN2at6native29vectorized_elementwise_kernelILi8ENS0_13BinaryFunctorIaaaZZZNS0_19maximum_kernel_cudaERNS_18TensorIteratorBaseEENKUlvE_clEvENKUlvE0_clEvEUlaaE_EESt5arrayIPcLm3EEEEviT0_T1_,@function
        .size           _ZN2at6native29vectorized_elementwise_kernelILi8ENS0_13BinaryFunctorIaaaZZZNS0_19maximum_kernel_cudaERNS_18TensorIteratorBaseEENKUlvE_clEvENKUlvE0_clEvEUlaaE_EESt5arrayIPcLm3EEEEviT0_T1_,(.L_x_41225 - _ZN2at6native29vectorized_elementwise_kernelILi8ENS0_13BinaryFunctorIaaaZZZNS0_19maximum_kernel_cudaERNS_18TensorIteratorBaseEENKUlvE_clEvENKUlvE0_clEvEUlaaE_EESt5arrayIPcLm3EEEEviT0_T1_)
        .other          _ZN2at6native29vectorized_elementwise_kernelILi8ENS0_13BinaryFunctorIaaaZZZNS0_19maximum_kernel_cudaERNS_18TensorIteratorBaseEENKUlvE_clEvENKUlvE0_clEvEUlaaE_EESt5arrayIPcLm3EEEEviT0_T1_,@"STO_CUDA_ENTRY STV_DEFAULT"
_ZN2at6native29vectorized_elementwise_kernelILi8ENS0_13BinaryFunctorIaaaZZZNS0_19maximum_kernel_cudaERNS_18TensorIteratorBaseEENKUlvE_clEvENKUlvE0_clEvEUlaaE_EESt5arrayIPcLm3EEEEviT0_T1_:
.text._ZN2at6native29vectorized_elementwise_kernelILi8ENS0_13BinaryFunctorIaaaZZZNS0_19maximum_kernel_cudaERNS_18TensorIteratorBaseEENKUlvE_clEvENKUlvE0_clEvEUlaaE_EESt5arrayIPcLm3EEEEviT0_T1_:
[----:B------:R-:W-:Y:S01]  /*0000*/  LDC R1, c[0x0][0x37c] ;  /* 0x0000df00ff017b82 */ /* 0x000fe20000000800 */
[----:B------:R-:W-:Y:S05]  /*0010*/  EXIT ;  /* 0x000000000000794d */ /* 0x000fea0003800000 */
.L_x_38173:
        /* <DEDUP_REMOVED lines=14> */
.L_x_41225:


//--------------------- .text._ZN2at6native18elementwise_kernelILi128ELi4EZNS0_15gpu_kernel_implINS0_13AUnaryFunctorIhhhZZZNS0_19maximum_kernel_cudaERNS_18TensorIteratorBaseEENKUlvE_clEvENKUlvE_clEvEUlhhE_EEEEvS5_RKT_EUliE_EEviT1_ --------------------------
	.section	.text._ZN2at6native18elementwise_kernelILi128ELi4EZNS0_15gpu_kernel_implINS0_13AUnaryFunctorIhhhZZZNS0_19maximum_kernel_cudaERNS_18TensorIteratorBaseEENKUlvE_clEvENKUlvE_clEvEUlhhE_EEEEvS5_RKT_EUliE_EEviT1_,"ax",@progbits
	.align	128
        .global         _ZN2at6native18elementwise_kernelILi128ELi4EZNS0_15gpu_kernel_implINS0_13AUnaryFunctorIhhhZZZNS0_19maximum_kernel_cudaERNS_18TensorIteratorBaseEENKUlvE_clEvENKUlvE_clEvEUlhhE_EEEEvS5_RKT_EUliE_EEviT1_
        .type           _ZN2at6native18elementwise_kernelILi128ELi4EZNS0_15gpu_kernel_implINS0_13AUnaryFunctorIhhhZZZNS0_19maximum_kernel_cudaERNS_18TensorIteratorBaseEENKUlvE_clEvENKUlvE_clEvEUlhhE_EEEEvS5_RKT_EUliE_EEviT1_,@function
        .size           _ZN2at6native18elementwise_kernelILi128ELi4EZNS0_15gpu_kernel_implINS0_13AUnaryFunctorIhhhZZZNS0_19maximum_kernel_cudaERNS_18TensorIteratorBaseEENKUlvE_clEvENKUlvE_clEvEUlhhE_EEEEvS5_RKT_EUliE_EEviT1_,(.L_x_41226 - _ZN2at6native18elementwise_kernelILi128ELi4EZNS0_15gpu_kernel_implINS0_13AUnaryFunctorIhhhZZZNS0_19maximum_kernel_cudaERNS_18TensorIteratorBaseEENKUlvE_clEvENKUlvE_clEvEUlhhE_EEEEvS5_RKT_EUliE_EEviT1_)
        .other          _ZN2at6native18elementwise_kernelILi128ELi4EZNS0_15gpu_kernel_implINS0_13AUnaryFunctorIhhhZZZNS0_19maximum_kernel_cudaERNS_18TensorIteratorBaseEENKUlvE_clEvENKUlvE_clEvEUlhhE_EEEEvS5_RKT_EUliE_EEviT1_,@"STO_CUDA_ENTRY STV_DEFAULT"
_ZN2at6native18elementwise_kernelILi128ELi4EZNS0_15gpu_kernel_implINS0_13AUnaryFunctorIhhhZZZNS0_19maximum_kernel_cudaERNS_18TensorIteratorBaseEENKUlvE_clEvENKUlvE_clEvEUlhhE_EEEEvS5_RKT_EUliE_EEviT1_:
.text._ZN2at6native18elementwise_kernelILi128ELi4EZNS0_15gpu_kernel_implINS0_13AUnaryFunctorIhhhZZZNS0_19maximum_kernel_cudaERNS_18TensorIteratorBaseEENKUlvE_clEvENKUlvE_clEvEUlhhE_EEEEvS5_RKT_EUliE_EEviT1_:
        /* <DEDUP_REMOVED lines=320> */
.L_x_38176:
        /* <DEDUP_REMOVED lines=16> */
.L_x_38180:
[----:B------:R0:W5:Y:S01]  /*1500*/  LDG.E.U8 R0, desc[UR38][R4.64] ;  /* 0x0000002604007981 */ /* 0x000162000c1e1100 */
[----:B------:R-:W-:Y:S05]  /*1510*/  BRA `(.L_x_38182) ;  /* 0x0000000c005c7947 */ /* 0x000fea0003800000 */
.L_x_38179:
        /* <DEDUP_REMOVED lines=8> */
.L_x_38184:
[----:B------:R3:W5:Y:S01]  /*15a0*/  LDG.E.U8 R0, desc[UR38][R4.64] ;  /* 0x0000002604007981 */ /* 0x000762000c1e1100 */
[----:B------:R-:W-:Y:S05]  /*15b0*/  BRA `(.L_x_38182) ;  /* 0x0000000c00347947 */ /* 0x000fea0003800000 */
.L_x_38183:
[----:B------:R0:W5:Y:S01]  /*15c0*/  LDG.E.U16 R0, desc[UR38][R4.64] ;  /* 0x0000002604007981 */ /* 0x000162000c1e1500 */
[----:B------:R-:W-:Y:S05]  /*15d0*/  BRA `(.L_x_38182) ;  /* 0x0000000c002c7947 */ /* 0x000fea0003800000 */
.L_x_38178:
        /* <DEDUP_REMOVED lines=10> */
.L_x_38186:
[----:B------:R-:W2:Y:S02]  /*1680*/  LDG.E.U16 R2, desc[UR38][R4.64] ;  /* 0x0000002604027981 */ /* 0x000ea4000c1e1500 */
[----:B--2---:R-:W-:-:S06]  /*1690*/  HADD2.F32 R2, -RZ, R2.H0_H0 ;  /* 0x20000002ff027230 */ /* 0x004fcc0000004100 */
[----:B------:R-:W0:Y:S02]  /*16a0*/  F2I.S64.TRUNC R2, R2 ;  /* 0x0000000200027311 */ /* 0x000e24000020d900 */
[----:B0-----:R-:W-:Y:S01]  /*16b0*/  PRMT R0, R2, 0x7610, R0 ;  /* 0x0000761002007816 */ /* 0x001fe20000000000 */
[----:B------:R-:W-:Y:S06]  /*16c0*/  BRA `(.L_x_38182) ;  /* 0x0000000800f07947 */ /* 0x000fec0003800000 */
.L_x_38185:
        /* <DEDUP_REMOVED lines=10> */
.L_x_38188:
[----:B------:R-:W2:Y:S02]  /*1770*/  LDG.E.U16 R4, desc[UR38][R4.64] ;  /* 0x0000002604047981 */ /* 0x000ea4000c1e1500 */
[----:B--2---:R-:W-:-:S06]  /*1780*/  HADD2.F32 R2, -RZ, R4.H0_H0 ;  /* 0x20000004ff027230 */ /* 0x004fcc0000004100 */
[----:B------:R-:W0:Y:S02]  /*1790*/  F2I.S64.TRUNC R2, R2 ;  /* 0x0000000200027311 */ /* 0x000e24000020d900 */
[----:B0-----:R-:W-:Y:S01]  /*17a0*/  PRMT R0, R2, 0x7610, R0 ;  /* 0x0000761002007816 */ /* 0x001fe20000000000 */
[----:B------:R-:W-:Y:S06]  /*17b0*/  BRA `(.L_x_38182) ;  /* 0x0000000800b47947 */ /* 0x000fec0003800000 */
.L_x_38187:
[----:B------:R-:W2:Y:S02]  /*17c0*/  LDG.E.64 R2, desc[UR38][R4.64] ;  /* 0x0000002604027981 */ /* 0x000ea4000c1e1b00 */
[----:B--2---:R-:W0:Y:S02]  /*17d0*/  F2I.S64.F64.TRUNC R2, R2 ;  /* 0x0000000200027311 */ /* 0x004e24000030d900 */
[----:B0-----:R-:W-:Y:S01]  /*17e0*/  PRMT R0, R2, 0x7610, R0 ;  /* 0x0000761002007816 */ /* 0x001fe20000000000 */
[----:B------:R-:W-:Y:S06]  /*17f0*/  BRA `(.L_x_38182) ;  /* 0x0000000800a47947 */ /* 0x000fec0003800000 */
.L_x_38177:
        /* <DEDUP_REMOVED lines=12> */
.L_x_38191:
[----:B------:R-:W2:Y:S02]  /*18c0*/  LDG.E.64 R4, desc[UR38][R4.64] ;  /* 0x0000002604047981 */ /* 0x000ea4000c1e1b00 */
[----:B--2---:R-:W0:Y:S02]  /*18d0*/  F2I.S64.F64.TRUNC R2, R4 ;  /* 0x0000000400027311 */ /* 0x004e24000030d900 */
[----:B0-----:R-:W-:Y:S01]  /*18e0*/  PRMT R0, R2, 0x7610, R0 ;  /* 0x0000761002007816 */ /* 0x001fe20000000000 */
[----:B------:R-:W-:Y:S06]  /*18f0*/  BRA `(.L_x_38182) ;  /* 0x0000000800647947 */ /* 0x000fec0003800000 */
.L_x_38190:
        /* <DEDUP_REMOVED lines=27> */
.L_x_38193:
        /* <DEDUP_REMOVED lines=14> */
.L_x_38192:
[----:B------:R-:W2:Y:S02]  /*1b90*/  LDG.E.U16 R2, desc[UR38][R4.64] ;  /* 0x0000002604027981 */ /* 0x000ea4000c1e1500 */
[----:B--2---:R-:W-:-:S06]  /*1ba0*/  SHF.L.U32 R2, R2, 0x10, RZ ;  /* 0x0000001002027819 */ /* 0x004fcc00000006ff */
[----:B------:R-:W0:Y:S02]  /*1bb0*/  F2I.S64.TRUNC R2, R2 ;  /* 0x0000000200027311 */ /* 0x000e24000020d900 */
[----:B0-----:R-:W-:Y:S01]  /*1bc0*/  PRMT R0, R2, 0x7610, R0 ;  /* 0x0000761002007816 */ /* 0x001fe20000000000 */
[----:B------:R-:W-:Y:S06]  /*1bd0*/  BRA `(.L_x_38182) ;  /* 0x0000000400ac7947 */ /* 0x000fec0003800000 */
.L_x_38189:
        /* <DEDUP_REMOVED lines=10> */
.L_x_38196:
        /* <DEDUP_REMOVED lines=21> */
.L_x_38200:
[----:B------:R-:W-:Y:S05]  /*1dd0*/  BSYNC.RECONVERGENT B1 ;  /* 0x0000000000017941 */ /* 0x000fea0003800200 */
.L_x_38199:
[----:B------:R-:W-:Y:S01]  /*1de0*/  IMAD.SHL.U32 R0, R0, 0x100000, RZ ;  /* 0x0010000000007824 */ /* 0x000fe200078e00ff */
[----:B------:R-:W-:-:S04]  /*1df0*/  LEA R2, R2, 0x3b800000, 0x17 ;  /* 0x3b80000002027811 */ /* 0x000fc800078eb8ff */
[----:B------:R-:W-:-:S07]  /*1e00*/  LOP3.LUT R2, R2, R0, R7, 0xfe, !PT ;  /* 0x0000000002027212 */ /* 0x000fce00078efe07 */
.L_x_38198:
[----:B------:R-:W-:Y:S05]  /*1e10*/  BSYNC.RECONVERGENT B0 ;  /* 0x0000000000007941 */ /* 0x000fea0003800200 */
.L_x_38197:
[----:B------:R-:W0:Y:S02]  /*1e20*/  F2I.S64.TRUNC R2, R2 ;  /* 0x0000000200027311 */ /* 0x000e24000020d900 */
[----:B0-----:R-:W-:Y:S01]  /*1e30*/  PRMT R0, R2, 0x7610, R0 ;  /* 0x0000761002007816 */ /* 0x001fe20000000000 */
[----:B------:R-:W-:Y:S06]  /*1e40*/  BRA `(.L_x_38182) ;  /* 0x0000000400107947 */ /* 0x000fec0003800000 */
.L_x_38195:
        /* <DEDUP_REMOVED lines=21> */
.L_x_38204:
[----:B------:R-:W-:Y:S05]  /*1fa0*/  BSYNC.RECONVERGENT B1 ;  /* 0x0000000000017941 */ /* 0x000fea0003800200 */
.L_x_38203:
[----:B------:R-:W-:Y:S01]  /*1fb0*/  IMAD.SHL.U32 R0, R0, 0x200000, RZ ;  /* 0x0020000000007824 */ /* 0x000fe200078e00ff */
[----:B------:R-:W-:-:S04]  /*1fc0*/  LEA R2, R2, 0x37800000, 0x17 ;  /* 0x3780000002027811 */ /* 0x000fc800078eb8ff */
[----:B------:R-:W-:-:S07]  /*1fd0*/  LOP3.LUT R2, R2, R0, R7, 0xfe, !PT ;  /* 0x0000000002027212 */ /* 0x000fce00078efe07 */
.L_x_38202:
[----:B------:R-:W-:Y:S05]  /*1fe0*/  BSYNC.RECONVERGENT B0 ;  /* 0x0000000000007941 */ /* 0x000fea0003800200 */
.L_x_38201:
[----:B------:R-:W0:Y:S02]  /*1ff0*/  F2I.S64.TRUNC R2, R2 ;  /* 0x0000000200027311 */ /* 0x000e24000020d900 */
[----:B0-----:R-:W-:Y:S01]  /*2000*/  PRMT R0, R2, 0x7610, R0 ;  /* 0x0000761002007816 */ /* 0x001fe20000000000 */
[----:B------:R-:W-:Y:S06]  /*2010*/  BRA `(.L_x_38182) ;  /* 0x00000000009c7947 */ /* 0x000fec0003800000 */
.L_x_38194:
[----:B------:R-:W-:-:S09]  /*2020*/  UISETP.NE.AND UP0, UPT, UR4, 0x1c, UPT ;  /* 0x0000001c0400788c */ /* 0x000fd2000bf05270 */
[----:B------:R-:W-:Y:S05]  /*2030*/  BRA.U !UP0, `(.L_x_38205) ;  /* 0x0000000108907547 */ /* 0x000fea000b800000 */
[----:B------:R-:W-:-:S09]  /*2040*/  UISETP.NE.AND UP0, UPT, UR4, 0x1d, UPT ;  /* 0x0000001d0400788c */ /* 0x000fd2000bf05270 */
[----:B------:R-:W-:Y:S05]  /*2050*/  BRA.U !UP0, `(.L_x_38206) ;  /* 0x0000000108807547 */ /* 0x000fea000b800000 */
[----:B------:R-:W-:-:S09]  /*2060*/  UISETP.NE.AND UP0, UPT, UR4, 0x2c, UPT ;  /* 0x0000002c0400788c */ /* 0x000fd2000bf05270 */
[----:B------:R-:W-:Y:S05]  /*2070*/  BRA.U !UP0, `(.L_x_38207) ;  /* 0x0000000108487547 */ /* 0x000fea000b800000 */
.L_x_38181:
        /* <DEDUP_REMOVED lines=16> */
.L_x_38208:
[----:B------:R-:W-:Y:S01]  /*2180*/  PRMT R0, RZ, 0x7610, R0 ;  /* 0x00007610ff007816 */ /* 0x000fe20000000000 */
[----:B------:R-:W-:Y:S06]  /*2190*/  BRA `(.L_x_38182) ;  /* 0x00000000003c7947 */ /* 0x000fec0003800000 */
.L_x_38207:
        /* <DEDUP_REMOVED lines=8> */
.L_x_38210:
[----:B------:R-:W-:Y:S05]  /*2220*/  BSYNC.RECONVERGENT B0 ;  /* 0x0000000000007941 */ /* 0x000fea0003800200 */
.L_x_38209:
[----:B------:R-:W0:Y:S02]  /*2230*/  F2I.S64.TRUNC R2, R2 ;  /* 0x0000000200027311 */ /* 0x000e24000020d900 */
[----:B0-----:R-:W-:Y:S01]  /*2240*/  PRMT R0, R2, 0x7610, R0 ;  /* 0x0000761002007816 */ /* 0x001fe20000000000 */
[----:B------:R-:W-:Y:S06]  /*2250*/  BRA `(.L_x_38182) ;  /* 0x00000000000c7947 */ /* 0x000fec0003800000 */
.L_x_38206:
[----:B------:R2:W5:Y:S01]  /*2260*/  LDG.E.U8 R0, desc[UR38][R4.64] ;  /* 0x0000002604007981 */ /* 0x000562000c1e1100 */
[----:B------:R-:W-:Y:S05]  /*2270*/  BRA `(.L_x_38182) ;  /* 0x0000000000047947 */ /* 0x000fea0003800000 */
.L_x_38205:
[----:B------:R1:W5:Y:S02]  /*2280*/  LDG.E.U8 R0, desc[UR38][R4.64] ;  /* 0x0000002604007981 */ /* 0x000364000c1e1100 */
.L_x_38182:
[----:B------:R-:W0:Y:S01]  /*2290*/  LDCU.64 UR6, c[0x0][0x580] ;  /* 0x0000b000ff0677ac */ /* 0x000e220008000a00 */
[----:B-----5:R-:W-:Y:S01]  /*22a0*/  LOP3.LUT R0, R0, 0xff, RZ, 0xc0, !PT ;  /* 0x000000ff00007812 */ /* 0x020fe200078ec0ff */
[----:B------:R-:W-:Y:S01]  /*22b0*/  BSSY.RECONVERGENT B6, `(.L_x_38211) ;  /* 0x00000db000067945 */ /* 0x000fe20003800200 */
[----:B------:R-:W-:Y:S02]  /*22c0*/  UPRMT UR4, UR41, 0x9910, URZ ;  /* 0x0000991029047896 */ /* 0x000fe400080000ff */
[----:B------:R-:W-:Y:S02]  /*22d0*/  VIMNMX.U16x2 R0, PT, PT, R0, UR36, !PT ;  /* 0x0000002400007c48 */ /* 0x000fe4000ffe0200 */
        /* <DEDUP_REMOVED lines=15> */
.L_x_38215:
[----:B------:R0:W-:Y:S01]  /*23d0*/  STG.E.U8 desc[UR38][R2.64], R9 ;  /* 0x0000000902007986 */ /* 0x0001e2000c101126 */
[----:B------:R-:W-:Y:S05]  /*23e0*/  BRA `(.L_x_38217) ;  /* 0x0000000c001c7947 */ /* 0x000fea0003800000 */
.L_x_38214:
        /* <DEDUP_REMOVED lines=10> */
.L_x_38219:
[----:B------:R-:W-:-:S05]  /*2490*/  LOP3.LUT R9, R9, 0xffff, RZ, 0xc0, !PT ;  /* 0x0000ffff09097812 */ /* 0x000fca00078ec0ff */
[----:B------:R0:W-:Y:S01]  /*24a0*/  STG.E desc[UR38][R2.64], R9 ;  /* 0x0000000902007986 */ /* 0x0001e2000c101926 */
[----:B------:R-:W-:Y:S05]  /*24b0*/  BRA `(.L_x_38217) ;  /* 0x0000000800e87947 */ /* 0x000fea0003800000 */
.L_x_38218:
[----:B------:R0:W-:Y:S01]  /*24c0*/  STG.E.U16 desc[UR38][R2.64], R9 ;  /* 0x0000000902007986 */ /* 0x0001e2000c101526 */
[----:B------:R-:W-:Y:S05]  /*24d0*/  BRA `(.L_x_38217) ;  /* 0x0000000800e07947 */ /* 0x000fea0003800000 */
.L_x_38213:
        /* <DEDUP_REMOVED lines=9> */
.L_x_38221:
[----:B------:R-:W0:Y:S02]  /*2570*/  I2F.U16 R0, R9 ;  /* 0x0000000900007306 */ /* 0x000e240000101000 */
[----:B0-----:R-:W-:-:S05]  /*2580*/  F2FP.F16.F32.PACK_AB R0, RZ, R0 ;  /* 0x00000000ff00723e */ /* 0x001fca00000000ff */
[----:B------:R0:W-:Y:S01]  /*2590*/  STG.E.U16 desc[UR38][R2.64], R0 ;  /* 0x0000000002007986 */ /* 0x0001e2000c101526 */
[----:B------:R-:W-:Y:S05]  /*25a0*/  BRA `(.L_x_38217) ;  /* 0x0000000800ac7947 */ /* 0x000fea0003800000 */
.L_x_38220:
        /* <DEDUP_REMOVED lines=10> */
.L_x_38223:
[----:B------:R-:W1:Y:S02]  /*2650*/  I2F.U16 R9, R9 ;  /* 0x0000000900097306 */ /* 0x000e640000101000 */
[----:B-1234-:R-:W-:-:S04]  /*2660*/  F2FP.F16.F32.PACK_AB R5, RZ, R9 ;  /* 0x00000009ff05723e */ /* 0x01efc800000000ff */
[----:B------:R-:W-:-:S05]  /*2670*/  PRMT R5, R5, 0x5410, RZ ;  /* 0x0000541005057816 */ /* 0x000fca00000000ff */
[----:B------:R0:W-:Y:S01]  /*2680*/  STG.E desc[UR38][R2.64], R5 ;  /* 0x0000000502007986 */ /* 0x0001e2000c101926 */
[----:B------:R-:W-:Y:S05]  /*2690*/  BRA `(.L_x_38217) ;  /* 0x0000000800707947 */ /* 0x000fea0003800000 */
.L_x_38222:
[----:B-1234-:R-:W0:Y:S02]  /*26a0*/  I2F.F64.U16 R4, R9 ;  /* 0x0000000900047312 */ /* 0x01ee240000101800 */
[----:B0-----:R0:W-:Y:S01]  /*26b0*/  STG.E.64 desc[UR38][R2.64], R4 ;  /* 0x0000000402007986 */ /* 0x0011e2000c101b26 */
[----:B------:R-:W-:Y:S05]  /*26c0*/  BRA `(.L_x_38217) ;  /* 0x0000000800647947 */ /* 0x000fea0003800000 */
.L_x_38212:
        /* <DEDUP_REMOVED lines=13> */
.L_x_38226:
[----:B------:R-:W-:Y:S01]  /*27a0*/  CS2R R6, SRZ ;  /* 0x0000000000067805 */ /* 0x000fe2000001ff00 */
[----:B-1234-:R-:W0:Y:S04]  /*27b0*/  I2F.F64.U16 R4, R9 ;  /* 0x0000000900047312 */ /* 0x01ee280000101800 */
[----:B0-----:R0:W-:Y:S01]  /*27c0*/  STG.E.128 desc[UR38][R2.64], R4 ;  /* 0x0000000402007986 */ /* 0x0011e2000c101d26 */
[----:B------:R-:W-:Y:S05]  /*27d0*/  BRA `(.L_x_38217) ;  /* 0x0000000800207947 */ /* 0x000fea0003800000 */
.L_x_38225:
        /* <DEDUP_REMOVED lines=17> */
.L_x_38230:
[----:B------:R-:W-:Y:S05]  /*28f0*/  BSYNC.RECONVERGENT B0 ;  /* 0x0000000000007941 */ /* 0x000fea0003800200 */
.L_x_38229:
[----:B------:R0:W-:Y:S01]  /*2900*/  STG.E.U8 desc[UR38][R2.64], R5 ;  /* 0x0000000502007986 */ /* 0x0001e2000c101126 */
[----:B------:R-:W-:Y:S05]  /*2910*/  BRA `(.L_x_38217) ;  /* 0x0000000400d07947 */ /* 0x000fea0003800000 */
.L_x_38228:
        /* <DEDUP_REMOVED lines=16> */
.L_x_38227:
[----:B------:R-:W0:Y:S02]  /*2a20*/  I2F.U16 R0, R9 ;  /* 0x0000000900007306 */ /* 0x000e240000101000 */
[----:B0-----:R-:W-:-:S05]  /*2a30*/  F2FP.BF16.F32.PACK_AB R0, RZ, R0 ;  /* 0x00000000ff00723e */ /* 0x001fca00000010ff */
[----:B------:R0:W-:Y:S01]  /*2a40*/  STG.E.U16 desc[UR38][R2.64], R0 ;  /* 0x0000000002007986 */ /* 0x0001e2000c101526 */
[----:B------:R-:W-:Y:S05]  /*2a50*/  BRA `(.L_x_38217) ;  /* 0x0000000400807947 */ /* 0x000fea0003800000 */
.L_x_38224:
        /* <DEDUP_REMOVED lines=10> */
.L_x_38233:
        /* <DEDUP_REMOVED lines=12> */
.L_x_38236:
[----:B------:R-:W-:-:S04]  /*2bc0*/  SHF.R.U32.HI R0, RZ, 0x14, R9 ;  /* 0x00000014ff007819 */ /* 0x000fc80000011609 */
[----:B------:R-:W-:-:S04]  /*2bd0*/  LOP3.LUT R0, R0, 0x1, RZ, 0xc0, !PT ;  /* 0x0000000100007812 */ /* 0x000fc800078ec0ff */
[----:B------:R-:W-:-:S04]  /*2be0*/  IADD3 R0, PT, PT, R9, 0x487ffff, R0 ;  /* 0x0487ffff09007810 */ /* 0x000fc80007ffe000 */
[----:B------:R-:W-:-:S04]  /*2bf0*/  SHF.R.U32.HI R0, RZ, 0x14, R0 ;  /* 0x00000014ff007819 */ /* 0x000fc80000011600 */
[----:B-1234-:R-:W-:-:S07]  /*2c00*/  LOP3.LUT R4, R0, 0xff, RZ, 0xc0, !PT ;  /* 0x000000ff00047812 */ /* 0x01efce00078ec0ff */
.L_x_38237:
[----:B------:R-:W-:-:S07]  /*2c10*/  PRMT R0, R4, 0x7610, R0 ;  /* 0x0000761004007816 */ /* 0x000fce0000000000 */
.L_x_38235:
[----:B------:R-:W-:Y:S05]  /*2c20*/  BSYNC.RECONVERGENT B0 ;  /* 0x0000000000007941 */ /* 0x000fea0003800200 */
.L_x_38234:
[----:B------:R0:W-:Y:S01]  /*2c30*/  STG.E.U8 desc[UR38][R2.64], R0 ;  /* 0x0000000002007986 */ /* 0x0001e2000c101126 */
[----:B------:R-:W-:Y:S05]  /*2c40*/  BRA `(.L_x_38217) ;  /* 0x0000000400047947 */ /* 0x000fea0003800000 */
.L_x_38232:
        /* <DEDUP_REMOVED lines=12> */
.L_x_38240:
[----:B------:R-:W-:-:S04]  /*2d10*/  SHF.R.U32.HI R0, RZ, 0x15, R9 ;  /* 0x00000015ff007819 */ /* 0x000fc80000011609 */
[----:B------:R-:W-:-:S04]  /*2d20*/  LOP3.LUT R0, R0, 0x1, RZ, 0xc0, !PT ;  /* 0x0000000100007812 */ /* 0x000fc800078ec0ff */
[----:B------:R-:W-:-:S04]  /*2d30*/  IADD3 R0, PT, PT, R9, 0x88fffff, R0 ;  /* 0x088fffff09007810 */ /* 0x000fc80007ffe000 */
[----:B------:R-:W-:-:S04]  /*2d40*/  SHF.R.U32.HI R0, RZ, 0x15, R0 ;  /* 0x00000015ff007819 */ /* 0x000fc80000011600 */
[----:B-1234-:R-:W-:-:S07]  /*2d50*/  LOP3.LUT R4, R0, 0xff, RZ, 0xc0, !PT ;  /* 0x000000ff00047812 */ /* 0x01efce00078ec0ff */
.L_x_38241:
[----:B------:R-:W-:-:S07]  /*2d60*/  PRMT R0, R4, 0x7610, R0 ;  /* 0x0000761004007816 */ /* 0x000fce0000000000 */
.L_x_38239:
[----:B------:R-:W-:Y:S05]  /*2d70*/  BSYNC.RECONVERGENT B0 ;  /* 0x0000000000007941 */ /* 0x000fea0003800200 */
.L_x_38238:
[----:B------:R0:W-:Y:S01]  /*2d80*/  STG.E.U8 desc[UR38][R2.64], R0 ;  /* 0x0000000002007986 */ /* 0x0001e2000c101126 */
[----:B------:R-:W-:Y:S05]  /*2d90*/  BRA `(.L_x_38217) ;  /* 0x0000000000b07947 */ /* 0x000fea0003800000 */
.L_x_38231:
[----:B------:R-:W-:-:S09]  /*2da0*/  UISETP.NE.AND UP0, UPT, UR4, 0x1c, UPT ;  /* 0x0000001c0400788c */ /* 0x000fd2000bf05270 */
[----:B------:R-:W-:Y:S05]  /*2db0*/  BRA.U !UP0, `(.L_x_38242) ;  /* 0x0000000108a07547 */ /* 0x000fea000b800000 */
[----:B------:R-:W-:-:S09]  /*2dc0*/  UISETP.NE.AND UP0, UPT, UR4, 0x1d, UPT ;  /* 0x0000001d0400788c */ /* 0x000fd2000bf05270 */
[----:B------:R-:W-:Y:S05]  /*2dd0*/  BRA.U !UP0, `(.L_x_38243) ;  /* 0x0000000108887547 */ /* 0x000fea000b800000 */
[----:B------:R-:W-:-:S09]  /*2de0*/  UISETP.NE.AND UP0, UPT, UR4, 0x2c, UPT ;  /* 0x0000002c0400788c */ /* 0x000fd2000bf05270 */
[----:B------:R-:W-:Y:S05]  /*2df0*/  BRA.U !UP0, `(.L_x_38244) ;  /* 0x0000000108447547 */ /* 0x000fea000b800000 */
.L_x_38216:
        /* <DEDUP_REMOVED lines=16> */
.L_x_38245:
[----:B------:R-:W-:Y:S05]  /*2f00*/  BRA `(.L_x_38217) ;  /* 0x0000000000547947 */ /* 0x000fea0003800000 */
.L_x_38244:
        /* <DEDUP_REMOVED lines=15> */
.L_x_38243:
[----:B-1234-:R-:W-:Y:S01]  /*3000*/  LOP3.LUT R4, R9, 0xffff, RZ, 0xc0, !PT ;  /* 0x0000ffff09047812 */ /* 0x01efe200078ec0ff */
[----:B------:R-:W-:-:S05]  /*3010*/  IMAD.MOV.U32 R5, RZ, RZ, RZ ;  /* 0x000000ffff057224 */ /* 0x000fca00078e00ff */
[----:B------:R0:W-:Y:S01]  /*3020*/  STG.E.64 desc[UR38][R2.64], R4 ;  /* 0x0000000402007986 */ /* 0x0001e2000c101b26 */
[----:B------:R-:W-:Y:S05]  /*3030*/  BRA `(.L_x_38217) ;  /* 0x0000000000087947 */ /* 0x000fea0003800000 */
.L_x_38242:
[----:B------:R-:W-:-:S05]  /*3040*/  LOP3.LUT R9, R9, 0xffff, RZ, 0xc0, !PT ;  /* 0x0000ffff09097812 */ /* 0x000fca00078ec0ff */
[----:B------:R0:W-:Y:S02]  /*3050*/  STG.E desc[UR38][R2.64], R9 ;  /* 0x0000000902007986 */ /* 0x0001e4000c101926 */
.L_x_38217:
[----:B------:R-:W-:Y:S05]  /*3060*/  BSYNC.RECONVERGENT B6 ;  /* 0x0000000000067941 */ /* 0x000fea0003800200 */
.L_x_38211:
[----:B------:R-:W-:-:S07]  /*3070*/  VIADD R17, R17, 0x80 ;  /* 0x0000008011117836 */ /* 0x000fce0000000000 */
.L_x_38175:
[----:B------:R-:W-:Y:S05]  /*3080*/  BSYNC.RECONVERGENT B7 ;  /* 0x0000000000077941 */ /* 0x000fea0003800200 */
.L_x_38174:
        /* <DEDUP_REMOVED lines=307> */
.L_x_38248:
        /* <DEDUP_REMOVED lines=16> */
.L_x_38252:
[----:B------:R4:W5:Y:S01]  /*44c0*/  LDG.E.U8 R0, desc[UR38][R4.64] ;  /* 0x0000002604007981 */ /* 0x000962000c1e1100 */
[----:B------:R-:W-:Y:S05]  /*44d0*/  BRA `(.L_x_38254) ;  /* 0x0000000c005c7947 */ /* 0x000fea0003800000 */
.L_x_38251:
        /* <DEDUP_REMOVED lines=8> */
.L_x_38256:
[----:B------:R0:W5:Y:S01]  /*4560*/  LDG.E.U8 R0, desc[UR38][R4.64] ;  /* 0x0000002604007981 */ /* 0x000162000c1e1100 */
[----:B------:R-:W-:Y:S05]  /*4570*/  BRA `(.L_x_38254) ;  /* 0x0000000c00347947 */ /* 0x000fea0003800000 */
.L_x_38255:
[----:B------:R0:W5:Y:S01]  /*4580*/  LDG.E.U16 R0, desc[UR38][R4.64] ;  /* 0x0000002604007981 */ /* 0x000162000c1e1500 */
[----:B------:R-:W-:Y:S05]  /*4590*/  BRA `(.L_x_38254) ;  /* 0x0000000c002c7947 */ /* 0x000fea0003800000 */
.L_x_38250:
        /* <DEDUP_REMOVED lines=10> */
.L_x_38258:
[----:B------:R-:W2:Y:S02]  /*4640*/  LDG.E.U16 R2, desc[UR38][R4.64] ;  /* 0x0000002604027981 */ /* 0x000ea4000c1e1500 */
[----:B--2---:R-:W-:-:S06]  /*4650*/  HADD2.F32 R2, -RZ, R2.H0_H0 ;  /* 0x20000002ff027230 */ /* 0x004fcc0000004100 */
[----:B------:R-:W0:Y:S02]  /*4660*/  F2I.S64.TRUNC R2, R2 ;  /* 0x0000000200027311 */ /* 0x000e24000020d900 */
[----:B0-----:R-:W-:Y:S01]  /*4670*/  PRMT R0, R2, 0x7610, R0 ;  /* 0x0000761002007816 */ /* 0x001fe20000000000 */
[----:B------:R-:W-:Y:S06]  /*4680*/  BRA `(.L_x_38254) ;  /* 0x0000000800f07947 */ /* 0x000fec0003800000 */
.L_x_38257:
        /* <DEDUP_REMOVED lines=10> */
.L_x_38260:
[----:B------:R-:W2:Y:S02]  /*4730*/  LDG.E.U16 R4, desc[UR38][R4.64] ;  /* 0x0000002604047981 */ /* 0x000ea4000c1e1500 */
[----:B--2---:R-:W-:-:S06]  /*4740*/  HADD2.F32 R2, -RZ, R4.H0_H0 ;  /* 0x20000004ff027230 */ /* 0x004fcc0000004100 */
[----:B------:R-:W0:Y:S02]  /*4750*/  F2I.S64.TRUNC R2, R2 ;  /* 0x0000000200027311 */ /* 0x000e24000020d900 */
[----:B0-----:R-:W-:Y:S01]  /*4760*/  PRMT R0, R2, 0x7610, R0 ;  /* 0x0000761002007816 */ /* 0x001fe20000000000 */
[----:B------:R-:W-:Y:S06]  /*4770*/  BRA `(.L_x_38254) ;  /* 0x0000000800b47947 */ /* 0x000fec0003800000 */
.L_x_38259:
[----:B------:R-:W2:Y:S02]  /*4780*/  LDG.E.64 R2, desc[UR38][R4.64] ;  /* 0x0000002604027981 */ /* 0x000ea4000c1e1b00 */
[----:B--2---:R-:W0:Y:S02]  /*4790*/  F2I.S64.F64.TRUNC R2, R2 ;  /* 0x0000000200027311 */ /* 0x004e24000030d900 */
[----:B0-----:R-:W-:Y:S01]  /*47a0*/  PRMT R0, R2, 0x7610, R0 ;  /* 0x0000761002007816 */ /* 0x001fe20000000000 */
[----:B------:R-:W-:Y:S06]  /*47b0*/  BRA `(.L_x_38254) ;  /* 0x0000000800a47947 */ /* 0x000fec0003800000 */
.L_x_38249:
        /* <DEDUP_REMOVED lines=12> */
.L_x_38263:
[----:B------:R-:W2:Y:S02]  /*4880*/  LDG.E.64 R4, desc[UR38][R4.64] ;  /* 0x0000002604047981 */ /* 0x000ea4000c1e1b00 */
[----:B--2---:R-:W0:Y:S02]  /*4890*/  F2I.S64.F64.TRUNC R2, R4 ;  /* 0x0000000400027311 */ /* 0x004e24000030d900 */
[----:B0-----:R-:W-:Y:S01]  /*48a0*/  PRMT R0, R2, 0x7610, R0 ;  /* 0x0000761002007816 */ /* 0x001fe20000000000 */
[----:B------:R-:W-:Y:S06]  /*48b0*/  BRA `(.L_x_38254) ;  /* 0x0000000800647947 */ /* 0x000fec0003800000 */
.L_x_38262:
        /* <DEDUP_REMOVED lines=27> */
.L_x_38265:
        /* <DEDUP_REMOVED lines=14> */
.L_x_38264:
[----:B------:R-:W2:Y:S02]  /*4b50*/  LDG.E.U16 R2, desc[UR38][R4.64] ;  /* 0x0000002604027981 */ /* 0x000ea4000c1e1500 */
[----:B--2---:R-:W-:-:S06]  /*4b60*/  IMAD.U32 R2, R2, 0x10000, RZ ;  /* 0x0001000002027824 */ /* 0x004fcc00078e00ff */
[----:B------:R-:W0:Y:S02]  /*4b70*/  F2I.S64.TRUNC R2, R2 ;  /* 0x0000000200027311 */ /* 0x000e24000020d900 */
[----:B0-----:R-:W-:Y:S01]  /*4b80*/  PRMT R0, R2, 0x7610, R0 ;  /* 0x0000761002007816 */ /* 0x001fe20000000000 */
[----:B------:R-:W-:Y:S06]  /*4b90*/  BRA `(.L_x_38254) ;  /* 0x0000000400ac7947 */ /* 0x000fec0003800000 */
.L_x_38261:
        /* <DEDUP_REMOVED lines=10> */
.L_x_38268:
        /* <DEDUP_REMOVED lines=21> */
.L_x_38272:
[----:B------:R-:W-:Y:S05]  /*4d90*/  BSYNC.RECONVERGENT B1 ;  /* 0x0000000000017941 */ /* 0x000fea0003800200 */
.L_x_38271:
[----:B------:R-:W-:Y:S01]  /*4da0*/  IMAD.SHL.U32 R0, R0, 0x100000, RZ ;  /* 0x0010000000007824 */ /* 0x000fe200078e00ff */
[----:B------:R-:W-:-:S04]  /*4db0*/  LEA R2, R2, 0x3b800000, 0x17 ;  /* 0x3b80000002027811 */ /* 0x000fc800078eb8ff */
[----:B------:R-:W-:-:S07]  /*4dc0*/  LOP3.LUT R2, R2, R0, R7, 0xfe, !PT ;  /* 0x0000000002027212 */ /* 0x000fce00078efe07 */
.L_x_38270:
[----:B------:R-:W-:Y:S05]  /*4dd0*/  BSYNC.RECONVERGENT B0 ;  /* 0x0000000000007941 */ /* 0x000fea0003800200 */
.L_x_38269:
[----:B------:R-:W0:Y:S02]  /*4de0*/  F2I.S64.TRUNC R2, R2 ;  /* 0x0000000200027311 */ /* 0x000e24000020d900 */
[----:B0-----:R-:W-:Y:S01]  /*4df0*/  PRMT R0, R2, 0x7610, R0 ;  /* 0x0000761002007816 */ /* 0x001fe20000000000 */
[----:B------:R-:W-:Y:S06]  /*4e00*/  BRA `(.L_x_38254) ;  /* 0x0000000400107947 */ /* 0x000fec0003800000 */
.L_x_38267:
        /* <DEDUP_REMOVED lines=21> */
.L_x_38276:
[----:B------:R-:W-:Y:S05]  /*4f60*/  BSYNC.RECONVERGENT B1 ;  /* 0x0000000000017941 */ /* 0x000fea0003800200 */
.L_x_38275:
[----:B------:R-:W-:Y:S02]  /*4f70*/  SHF.L.U32 R0, R0, 0x15, RZ ;  /* 0x0000001500007819 */ /* 0x000fe400000006ff */
[----:B------:R-:W-:-:S04]  /*4f80*/  LEA R2, R2, 0x37800000, 0x17 ;  /* 0x3780000002027811 */ /* 0x000fc800078eb8ff */
[----:B------:R-:W-:-:S07]  /*4f90*/  LOP3.LUT R2, R2, R0, R7, 0xfe, !PT ;  /* 0x0000000002027212 */ /* 0x000fce00078efe07 */
.L_x_38274:
[----:B------:R-:W-:Y:S05]  /*4fa0*/  BSYNC.RECONVERGENT B0 ;  /* 0x0000000000007941 */ /* 0x000fea0003800200 */
.L_x_38273:
[----:B------:R-:W0:Y:S02]  /*4fb0*/  F2I.S64.TRUNC R2, R2 ;  /* 0x0000000200027311 */ /* 0x000e24000020d900 */
[----:B0-----:R-:W-:Y:S01]  /*4fc0*/  PRMT R0, R2, 0x7610, R0 ;  /* 0x0000761002007816 */ /* 0x001fe20000000000 */
[----:B------:R-:W-:Y:S06]  /*4fd0*/  BRA `(.L_x_38254) ;  /* 0x00000000009c7947 */ /* 0x000fec0003800000 */
.L_x_38266:
        /* <DEDUP_REMOVED lines=14> */
.L_x_38280:
[----:B------:R-:W-:Y:S05]  /*50c0*/  BSYNC.RECONVERGENT B0 ;  /* 0x0000000000007941 */ /* 0x000fea0003800200 */
.L_x_38279:
[----:B------:R-:W0:Y:S02]  /*50d0*/  F2I.S64.TRUNC R2, R2 ;  /* 0x0000000200027311 */ /* 0x000e24000020d900 */
[----:B0-----:R-:W-:Y:S01]  /*50e0*/  PRMT R0, R2, 0x7610, R0 ;  /* 0x0000761002007816 */ /* 0x001fe20000000000 */
[----:B------:R-:W-:Y:S06]  /*50f0*/  BRA `(.L_x_38254) ;  /* 0x0000000000547947 */ /* 0x000fec0003800000 */
.L_x_38253:
        /* <DEDUP_REMOVED lines=16> */
.L_x_38281:
[----:B------:R-:W-:Y:S01]  /*5200*/  PRMT R0, RZ, 0x7610, R0 ;  /* 0x00007610ff007816 */ /* 0x000fe20000000000 */
[----:B------:R-:W-:Y:S06]  /*5210*/  BRA `(.L_x_38254) ;  /* 0x00000000000c7947 */ /* 0x000fec0003800000 */
.L_x_38278:
[----:B------:R1:W5:Y:S01]  /*5220*/  LDG.E.U8 R0, desc[UR38][R4.64] ;  /* 0x0000002604007981 */ /* 0x000362000c1e1100 */
[----:B------:R-:W-:Y:S05]  /*5230*/  BRA `(.L_x_38254) ;  /* 0x0000000000047947 */ /* 0x000fea0003800000 */
.L_x_38277:
[----:B------:R2:W5:Y:S02]  /*5240*/  LDG.E.U8 R0, desc[UR38][R4.64] ;  /* 0x0000002604007981 */ /* 0x000564000c1e1100 */
.L_x_38254:
        /* <DEDUP_REMOVED lines=20> */
.L_x_38286:
[----:B------:R0:W-:Y:S01]  /*5390*/  STG.E.U8 desc[UR38][R2.64], R9 ;  /* 0x0000000902007986 */ /* 0x0001e2000c101126 */
[----:B------:R-:W-:Y:S05]  /*53a0*/  BRA `(.L_x_38288) ;  /* 0x0000000c00187947 */ /* 0x000fea0003800000 */
.L_x_38285:
        /* <DEDUP_REMOVED lines=10> */
.L_x_38290:
[----:B------:R-:W-:-:S05]  /*5450*/  LOP3.LUT R9, R9, 0xffff, RZ, 0xc0, !PT ;  /* 0x0000ffff09097812 */ /* 0x000fca00078ec0ff */
[----:B------:R0:W-:Y:S01]  /*5460*/  STG.E desc[UR38][R2.64], R9 ;  /* 0x0000000902007986 */ /* 0x0001e2000c101926 */
[----:B------:R-:W-:Y:S05]  /*5470*/  BRA `(.L_x_38288) ;  /* 0x0000000800e47947 */ /* 0x000fea0003800000 */
.L_x_38289:
[----:B------:R0:W-:Y:S01]  /*5480*/  STG.E.U16 desc[UR38][R2.64], R9 ;  /* 0x0000000902007986 */ /* 0x0001e2000c101526 */
[----:B------:R-:W-:Y:S05]  /*5490*/  BRA `(.L_x_38288) ;  /* 0x0000000800dc7947 */ /* 0x000fea0003800000 */
.L_x_38284:
        /* <DEDUP_REMOVED lines=9> */
.L_x_38292:
[----:B------:R-:W0:Y:S02]  /*5530*/  I2F.U16 R0, R9 ;  /* 0x0000000900007306 */ /* 0x000e240000101000 */
[----:B0-----:R-:W-:-:S05]  /*5540*/  F2FP.F16.F32.PACK_AB R0, RZ, R0 ;  /* 0x00000000ff00723e */ /* 0x001fca00000000ff */
[----:B------:R0:W-:Y:S01]  /*5550*/  STG.E.U16 desc[UR38][R2.64], R0 ;  /* 0x0000000002007986 */ /* 0x0001e2000c101526 */
[----:B------:R-:W-:Y:S05]  /*5560*/  BRA `(.L_x_38288) ;  /* 0x0000000800a87947 */ /* 0x000fea0003800000 */
.L_x_38291:
        /* <DEDUP_REMOVED lines=10> */
.L_x_38294:
[----:B------:R-:W1:Y:S02]  /*5610*/  I2F.U16 R9, R9 ;  /* 0x0000000900097306 */ /* 0x000e640000101000 */
[----:B-1234-:R-:W-:-:S04]  /*5620*/  F2FP.F16.F32.PACK_AB R5, RZ, R9 ;  /* 0x00000009ff05723e */ /* 0x01efc800000000ff */
[----:B------:R-:W-:-:S05]  /*5630*/  PRMT R5, R5, 0x5410, RZ ;  /* 0x0000541005057816 */ /* 0x000fca00000000ff */
[----:B------:R0:W-:Y:S01]  /*5640*/  STG.E desc[UR38][R2.64], R5 ;  /* 0x0000000502007986 */ /* 0x0001e2000c101926 */
[----:B------:R-:W-:Y:S05]  /*5650*/  BRA `(.L_x_38288) ;  /* 0x00000008006c7947 */ /* 0x000fea0003800000 */
.L_x_38293:
[----:B-1234-:R-:W0:Y:S02]  /*5660*/  I2F.F64.U16 R4, R9 ;  /* 0x0000000900047312 */ /* 0x01ee240000101800 */
[----:B0-----:R0:W-:Y:S01]  /*5670*/  STG.E.64 desc[UR38][R2.64], R4 ;  /* 0x0000000402007986 */ /* 0x0011e2000c101b26 */
[----:B------:R-:W-:Y:S05]  /*5680*/  BRA `(.L_x_38288) ;  /* 0x0000000800607947 */ /* 0x000fea0003800000 */
.L_x_38283:
        /* <DEDUP_REMOVED lines=12> */
.L_x_38298:
        /* <DEDUP_REMOVED lines=17> */
.L_x_38300:
[----:B------:R-:W-:Y:S05]  /*5860*/  BSYNC.RECONVERGENT B0 ;  /* 0x0000000000007941 */ /* 0x000fea0003800200 */
.L_x_38299:
[----:B------:R0:W-:Y:S01]  /*5870*/  STG.E.U8 desc[UR38][R2.64], R0 ;  /* 0x0000000002007986 */ /* 0x0001e2000c101126 */
[----:B------:R-:W-:Y:S05]  /*5880*/  BRA `(.L_x_38288) ;  /* 0x0000000400e07947 */ /* 0x000fea0003800000 */
.L_x_38297:
        /* <DEDUP_REMOVED lines=17> */
.L_x_38302:
[----:B------:R-:W-:Y:S05]  /*59a0*/  BSYNC.RECONVERGENT B0 ;  /* 0x0000000000007941 */ /* 0x000fea0003800200 */
.L_x_38301:
[----:B------:R0:W-:Y:S01]  /*59b0*/  STG.E.U8 desc[UR38][R2.64], R0 ;  /* 0x0000000002007986 */ /* 0x0001e2000c101126 */
[----:B------:R-:W-:Y:S05]  /*59c0*/  BRA `(.L_x_38288) ;  /* 0x0000000400907947 */ /* 0x000fea0003800000 */
.L_x_38296:
        /* <DEDUP_REMOVED lines=21> */
.L_x_38304:
[----:B-1234-:R-:W-:Y:S01]  /*5b20*/  LOP3.LUT R4, R9, 0xffff, RZ, 0xc0, !PT ;  /* 0x0000ffff09047812 */ /* 0x01efe200078ec0ff */
[----:B------:R-:W-:-:S05]  /*5b30*/  HFMA2 R5, -RZ, RZ, 0, 0 ;  /* 0x00000000ff057431 */ /* 0x000fca00000001ff */
[----:B------:R0:W-:Y:S01]  /*5b40*/  STG.E.64 desc[UR38][R2.64], R4 ;  /* 0x0000000402007986 */ /* 0x0001e2000c101b26 */
[----:B------:R-:W-:Y:S05]  /*5b50*/  BRA `(.L_x_38288) ;  /* 0x00000004002c7947 */ /* 0x000fea0003800000 */
.L_x_38303:
[----:B------:R-:W-:-:S05]  /*5b60*/  LOP3.LUT R9, R9, 0xffff, RZ, 0xc0, !PT ;  /* 0x0000ffff09097812 */ /* 0x000fca00078ec0ff */
[----:B------:R0:W-:Y:S01]  /*5b70*/  STG.E desc[UR38][R2.64], R9 ;  /* 0x0000000902007986 */ /* 0x0001e2000c101926 */
[----:B------:R-:W-:Y:S05]  /*5b80*/  BRA `(.L_x_38288) ;  /* 0x0000000400207947 */ /* 0x000fea0003800000 */
.L_x_38295:
        /* <DEDUP_REMOVED lines=11> */
.L_x_38306:
[----:B------:R-:W-:Y:S01]  /*5c40*/  CS2R R6, SRZ ;  /* 0x0000000000067805 */ /* 0x000fe2000001ff00 */
[----:B-1234-:R-:W0:Y:S04]  /*5c50*/  I2F.F64.U16 R4, R9 ;  /* 0x0000000900047312 */ /* 0x01ee280000101800 */
[----:B0-----:R0:W-:Y:S01]  /*5c60*/  STG.E.128 desc[UR38][R2.64], R4 ;  /* 0x0000000402007986 */ /* 0x0011e2000c101d26 */
[----:B------:R-:W-:Y:S05]  /*5c70*/  BRA `(.L_x_38288) ;  /* 0x0000000000e47947 */ /* 0x000fea0003800000 */
.L_x_38305:
[----:B------:R-:W-:-:S09]  /*5c80*/  UISETP.NE.AND UP0, UPT, UR4, 0xf, UPT ;  /* 0x0000000f0400788c */ /* 0x000fd2000bf05270 */
[----:B------:R-:W-:Y:S05]  /*5c90*/  BRA.U !UP0, `(.L_x_38307) ;  /* 0x0000000108d07547 */ /* 0x000fea000b800000 */
[----:B------:R-:W-:-:S09]  /*5ca0*/  UISETP.NE.AND UP0, UPT, UR4, 0x17, UPT ;  /* 0x000000170400788c */ /* 0x000fd2000bf05270 */
[----:B------:R-:W-:Y:S05]  /*5cb0*/  BRA.U !UP0, `(.L_x_38308) ;  /* 0x0000000108847547 */ /* 0x000fea000b800000 */
[----:B------:R-:W-:-:S09]  /*5cc0*/  UISETP.NE.AND UP0, UPT, UR4, 0x18, UPT ;  /* 0x000000180400788c */ /* 0x000fd2000bf05270 */
[----:B------:R-:W-:Y:S05]  /*5cd0*/  BRA.U !UP0, `(.L_x_38309) ;  /* 0x0000000108447547 */ /* 0x000fea000b800000 */
.L_x_38287:
        /* <DEDUP_REMOVED lines=16> */
.L_x_38310:
[----:B------:R-:W-:Y:S05]  /*5de0*/  BRA `(.L_x_38288) ;  /* 0x0000000000887947 */ /* 0x000fea0003800000 */
.L_x_38309:
        /* <DEDUP_REMOVED lines=11> */
.L_x_38312:
[----:B------:R-:W-:Y:S05]  /*5ea0*/  BSYNC.RECONVERGENT B0 ;  /* 0x0000000000007941 */ /* 0x000fea0003800200 */
.L_x_38311:
[----:B------:R0:W-:Y:S01]  /*5eb0*/  STG.E.U8 desc[UR38][R2.64], R5 ;  /* 0x0000000502007986 */ /* 0x0001e2000c101126 */
[----:B------:R-:W-:Y:S05]  /*5ec0*/  BRA `(.L_x_38288) ;  /* 0x0000000000507947 */ /* 0x000fea0003800000 */
.L_x_38308:
        /* <DEDUP_REMOVED lines=12> */
.L_x_38313:
[----:B-1234-:R-:W-:Y:S01]  /*5f90*/  IMAD.MOV.U32 R5, RZ, RZ, 0x7f ;  /* 0x0000007fff057424 */ /* 0x01efe200078e00ff */
[----:B------:R-:W-:-:S04]  /*5fa0*/  ISETP.GT.U32.AND P0, PT, R7, 0x7f800000, PT ;  /* 0x7f8000000700780c */ /* 0x000fc80003f04070 */
[----:B------:R-:W-:-:S05]  /*5fb0*/  SEL R5, R5, 0x7c, P0 ;  /* 0x0000007c05057807 */ /* 0x000fca0000000000 */
[----:B------:R0:W-:Y:S01]  /*5fc0*/  STG.E.U8 desc[UR38][R2.64], R5 ;  /* 0x0000000502007986 */ /* 0x0001e2000c101126 */
[----:B------:R-:W-:Y:S05]  /*5fd0*/  BRA `(.L_x_38288) ;  /* 0x00000000000c7947 */ /* 0x000fea0003800000 */
.L_x_38307:
[----:B------:R-:W0:Y:S02]  /*5fe0*/  I2F.U16 R0, R9 ;  /* 0x0000000900007306 */ /* 0x000e240000101000 */
[----:B0-----:R-:W-:-:S05]  /*5ff0*/  F2FP.BF16.F32.PACK_AB R0, RZ, R0 ;  /* 0x00000000ff00723e */ /* 0x001fca00000010ff */
[----:B------:R0:W-:Y:S02]  /*6000*/  STG.E.U16 desc[UR38][R2.64], R0 ;  /* 0x0000000002007986 */ /* 0x0001e4000c101526 */
.L_x_38288:
[----:B------:R-:W-:Y:S05]  /*6010*/  BSYNC.RECONVERGENT B6 ;  /* 0x0000000000067941 */ /* 0x000fea0003800200 */
.L_x_38282:
[----:B------:R-:W-:-:S07]  /*6020*/  IADD3 R17, PT, PT, R17, 0x80, RZ ;  /* 0x0000008011117810 */ /* 0x000fce0007ffe0ff */
.L_x_38247:
[----:B------:R-:W-:Y:S05]  /*6030*/  BSYNC.RECONVERGENT B7 ;  /* 0x0000000000077941 */ /* 0x000fea0003800200 */
.L_x_38246:
        /* <DEDUP_REMOVED lines=307> */
.L_x_38316:
        /* <DEDUP_REMOVED lines=16> */
.L_x_38320:
[----:B------:R0:W5:Y:S01]  /*7470*/  LDG.E.U8 R0, desc[UR38][R4.64] ;  /* 0x0000002604007981 */ /* 0x000162000c1e1100 */
[----:B------:R-:W-:Y:S05]  /*7480*/  BRA `(.L_x_38322) ;  /* 0x0000000c005c7947 */ /* 0x000fea0003800000 */
.L_x_38319:
        /* <DEDUP_REMOVED lines=8> */
.L_x_38324:
[----:B------:R3:W5:Y:S01]  /*7510*/  LDG.E.U8 R0, desc[UR38][R4.64] ;  /* 0x0000002604007981 */ /* 0x000762000c1e1100 */
[----:B------:R-:W-:Y:S05]  /*7520*/  BRA `(.L_x_38322) ;  /* 0x0000000c00347947 */ /* 0x000fea0003800000 */
.L_x_38323:
[----:B------:R2:W5:Y:S01]  /*7530*/  LDG.E.U16 R0, desc[UR38][R4.64] ;  /* 0x0000002604007981 */ /* 0x000562000c1e1500 */
[----:B------:R-:W-:Y:S05]  /*7540*/  BRA `(.L_x_38322) ;  /* 0x0000000c002c7947 */ /* 0x000fea0003800000 */
.L_x_38318:
        /* <DEDUP_REMOVED lines=10> */
.L_x_38326:
[----:B------:R-:W2:Y:S02]  /*75f0*/  LDG.E.U16 R2, desc[UR38][R4.64] ;  /* 0x0000002604027981 */ /* 0x000ea4000c1e1500 */
[----:B--2---:R-:W-:-:S06]  /*7600*/  HADD2.F32 R2, -RZ, R2.H0_H0 ;  /* 0x20000002ff027230 */ /* 0x004fcc0000004100 */
[----:B------:R-:W0:Y:S02]  /*7610*/  F2I.S64.TRUNC R2, R2 ;  /* 0x0000000200027311 */ /* 0x000e24000020d900 */
[----:B0-----:R-:W-:Y:S01]  /*7620*/  PRMT R0, R2, 0x7610, R0 ;  /* 0x0000761002007816 */ /* 0x001fe20000000000 */
[----:B------:R-:W-:Y:S06]  /*7630*/  BRA `(.L_x_38322) ;  /* 0x0000000800f07947 */ /* 0x000fec0003800000 */
.L_x_38325:
        /* <DEDUP_REMOVED lines=10> */
.L_x_38328:
[----:B------:R-:W2:Y:S02]  /*76e0*/  LDG.E.U16 R4, desc[UR38][R4.64] ;  /* 0x0000002604047981 */ /* 0x000ea4000c1e1500 */
[----:B--2---:R-:W-:-:S06]  /*76f0*/  HADD2.F32 R2, -RZ, R4.H0_H0 ;  /* 0x20000004ff027230 */ /* 0x004fcc0000004100 */
[----:B------:R-:W0:Y:S02]  /*7700*/  F2I.S64.TRUNC R2, R2 ;  /* 0x0000000200027311 */ /* 0x000e24000020d900 */
[----:B0-----:R-:W-:Y:S01]  /*7710*/  PRMT R0, R2, 0x7610, R0 ;  /* 0x0000761002007816 */ /* 0x001fe20000000000 */
[----:B------:R-:W-:Y:S06]  /*7720*/  BRA `(.L_x_38322) ;  /* 0x0000000800b47947 */ /* 0x000fec0003800000 */
.L_x_38327:
[----:B------:R-:W2:Y:S02]  /*7730*/  LDG.E.64 R2, desc[UR38][R4.64] ;  /* 0x0000002604027981 */ /* 0x000ea4000c1e1b00 */
[----:B--2---:R-:W0:Y:S02]  /*7740*/  F2I.S64.F64.TRUNC R2, R2 ;  /* 0x0000000200027311 */ /* 0x004e24000030d900 */
[----:B0-----:R-:W-:Y:S01]  /*7750*/  PRMT R0, R2, 0x7610, R0 ;  /* 0x0000761002007816 */ /* 0x001fe20000000000 */
[----:B------:R-:W-:Y:S06]  /*7760*/  BRA `(.L_x_38322) ;  /* 0x0000000800a47947 */ /* 0x000fec0003800000 */
.L_x_38317:
        /* <DEDUP_REMOVED lines=12> */
.L_x_38331:
[----:B------:R-:W2:Y:S02]  /*7830*/  LDG.E.64 R4, desc[UR38][R4.64] ;  /* 0x0000002604047981 */ /* 0x000ea4000c1e1b00 */
[----:B--2---:R-:W0:Y:S02]  /*7840*/  F2I.S64.F64.TRUNC R2, R4 ;  /* 0x0000000400027311 */ /* 0x004e24000030d900 */
[----:B0-----:R-:W-:Y:S01]  /*7850*/  PRMT R0, R2, 0x7610, R0 ;  /* 0x0000761002007816 */ /* 0x001fe20000000000 */
[----:B------:R-:W-:Y:S06]  /*7860*/  BRA `(.L_x_38322) ;  /* 0x0000000800647947 */ /* 0x000fec0003800000 */
.L_x_38330:
        /* <DEDUP_REMOVED lines=27> */
.L_x_38333:
        /* <DEDUP_REMOVED lines=14> */
.L_x_38332:
[----:B------:R-:W2:Y:S02]  /*7b00*/  LDG.E.U16 R2, desc[UR38][R4.64] ;  /* 0x0000002604027981 */ /* 0x000ea4000c1e1500 */
[----:B--2---:R-:W-:-:S06]  /*7b10*/  SHF.L.U32 R2, R2, 0x10, RZ ;  /* 0x0000001002027819 */ /* 0x004fcc00000006ff */
[----:B------:R-:W0:Y:S02]  /*7b20*/  F2I.S64.TRUNC R2, R2 ;  /* 0x0000000200027311 */ /* 0x000e24000020d900 */
[----:B0-----:R-:W-:Y:S01]  /*7b30*/  PRMT R0, R2, 0x7610, R0 ;  /* 0x0000761002007816 */ /* 0x001fe20000000000 */
[----:B------:R-:W-:Y:S06]  /*7b40*/  BRA `(.L_x_38322) ;  /* 0x0000000400ac7947 */ /* 0x000fec0003800000 */
.L_x_38329:
        /* <DEDUP_REMOVED lines=10> */
.L_x_38336:
        /* <DEDUP_REMOVED lines=21> */
.L_x_38340:
[----:B------:R-:W-:Y:S05]  /*7d40*/  BSYNC.RECONVERGENT B1 ;  /* 0x0000000000017941 */ /* 0x000fea0003800200 */
.L_x_38339:
[----:B------:R-:W-:Y:S01]  /*7d50*/  IMAD.SHL.U32 R0, R0, 0x100000, RZ ;  /* 0x0010000000007824 */ /* 0x000fe200078e00ff */
[----:B------:R-:W-:-:S04]  /*7d60*/  LEA R2, R2, 0x3b800000, 0x17 ;  /* 0x3b80000002027811 */ /* 0x000fc800078eb8ff */
[----:B------:R-:W-:-:S07]  /*7d70*/  LOP3.LUT R2, R2, R0, R7, 0xfe, !PT ;  /* 0x0000000002027212 */ /* 0x000fce00078efe07 */
.L_x_38338:
[----:B------:R-:W-:Y:S05]  /*7d80*/  BSYNC.RECONVERGENT B0 ;  /* 0x0000000000007941 */ /* 0x000fea0003800200 */
.L_x_38337:
[----:B------:R-:W0:Y:S02]  /*7d90*/  F2I.S64.TRUNC R2, R2 ;  /* 0x0000000200027311 */ /* 0x000e24000020d900 */
[----:B0-----:R-:W-:Y:S01]  /*7da0*/  PRMT R0, R2, 0x7610, R0 ;  /* 0x0000761002007816 */ /* 0x001fe20000000000 */
[----:B------:R-:W-:Y:S06]  /*7db0*/  BRA `(.L_x_38322) ;  /* 0x0000000400107947 */ /* 0x000fec0003800000 */
.L_x_38335:
        /* <DEDUP_REMOVED lines=21> */
.L_x_38344:
[----:B------:R-:W-:Y:S05]  /*7f10*/  BSYNC.RECONVERGENT B1 ;  /* 0x0000000000017941 */ /* 0x000fea0003800200 */
.L_x_38343:
[----:B------:R-:W-:Y:S01]  /*7f20*/  IMAD.SHL.U32 R0, R0, 0x200000, RZ ;  /* 0x0020000000007824 */ /* 0x000fe200078e00ff */
[----:B------:R-:W-:-:S04]  /*7f30*/  LEA R2, R2, 0x37800000, 0x17 ;  /* 0x3780000002027811 */ /* 0x000fc800078eb8ff */
[----:B------:R-:W-:-:S07]  /*7f40*/  LOP3.LUT R2, R2, R0, R7, 0xfe, !PT ;  /* 0x0000000002027212 */ /* 0x000fce00078efe07 */
.L_x_38342:
[----:B------:R-:W-:Y:S05]  /*7f50*/  BSYNC.RECONVERGENT B0 ;  /* 0x0000000000007941 */ /* 0x000fea0003800200 */
.L_x_38341:
[----:B------:R-:W0:Y:S02]  /*7f60*/  F2I.S64.TRUNC R2, R2 ;  /* 0x0000000200027311 */ /* 0x000e24000020d900 */
[----:B0-----:R-:W-:Y:S01]  /*7f70*/  PRMT R0, R2, 0x7610, R0 ;  /* 0x0000761002007816 */ /* 0x001fe20000000000 */
[----:B------:R-:W-:Y:S06]  /*7f80*/  BRA `(.L_x_38322) ;  /* 0x00000000009c7947 */ /* 0x000fec0003800000 */
.L_x_38334:
        /* <DEDUP_REMOVED lines=14> */
.L_x_38348:
[----:B------:R-:W-:Y:S05]  /*8070*/  BSYNC.RECONVERGENT B0 ;  /* 0x0000000000007941 */ /* 0x000fea0003800200 */
.L_x_38347:
[----:B------:R-:W0:Y:S02]  /*8080*/  F2I.S64.TRUNC R2, R2 ;  /* 0x0000000200027311 */ /* 0x000e24000020d900 */
[----:B0-----:R-:W-:Y:S01]  /*8090*/  PRMT R0, R2, 0x7610, R0 ;  /* 0x0000761002007816 */ /* 0x001fe20000000000 */
[----:B------:R-:W-:Y:S06]  /*80a0*/  BRA `(.L_x_38322) ;  /* 0x0000000000547947 */ /* 0x000fec0003800000 */
.L_x_38321:
        /* <DEDUP_REMOVED lines=16> */
.L_x_38349:
[----:B------:R-:W-:Y:S01]  /*81b0*/  PRMT R0, RZ, 0x7610, R0 ;  /* 0x00007610ff007816 */ /* 0x000fe20000000000 */
[----:B------:R-:W-:Y:S06]  /*81c0*/  BRA `(.L_x_38322) ;  /* 0x00000000000c7947 */ /* 0x000fec0003800000 */
.L_x_38346:
[----:B------:R0:W5:Y:S01]  /*81d0*/  LDG.E.U8 R0, desc[UR38][R4.64] ;  /* 0x0000002604007981 */ /* 0x000162000c1e1100 */
[----:B------:R-:W-:Y:S05]  /*81e0*/  BRA `(.L_x_38322) ;  /* 0x0000000000047947 */ /* 0x000fea0003800000 */
.L_x_38345:
[----:B------:R0:W5:Y:S02]  /*81f0*/  LDG.E.U8 R0, desc[UR38][R4.64] ;  /* 0x0000002604007981 */ /* 0x000164000c1e1100 */
.L_x_38322:
[----:B------:R-:W1:Y:S01]  /*8200*/  LDCU.64 UR6, c[0x0][0x580] ;  /* 0x0000b000ff0677ac */ /* 0x000e620008000a00 */
[----:B-----5:R-:W-:Y:S01]  /*8210*/  LOP3.LUT R0, R0, 0xff, RZ, 0xc0, !PT ;  /* 0x000000ff00007812 */ /* 0x020fe200078ec0ff */
[----:B------:R-:W-:Y:S01]  /*8220*/  BSSY.RECONVERGENT B6, `(.L_x_38350) ;  /* 0x00000da000067945 */ /* 0x000fe20003800200 */
[----:B------:R-:W-:Y:S02]  /*8230*/  UPRMT UR4, UR41, 0x9910, URZ ;  /* 0x0000991029047896 */ /* 0x000fe400080000ff */
[----:B------:R-:W-:Y:S02]  /*8240*/  VIMNMX.U16x2 R0, PT, PT, R0, UR36, !PT ;  /* 0x0000002400007c48 */ /* 0x000fe4000ffe0200 */
        /* <DEDUP_REMOVED lines=15> */
.L_x_38354:
[----:B------:R1:W-:Y:S01]  /*8340*/  STG.E.U8 desc[UR38][R2.64], R9 ;  /* 0x0000000902007986 */ /* 0x0003e2000c101126 */
[----:B------:R-:W-:Y:S05]  /*8350*/  BRA `(.L_x_38356) ;  /* 0x0000000c00187947 */ /* 0x000fea0003800000 */
.L_x_38353:
        /* <DEDUP_REMOVED lines=10> */
.L_x_38358:
[----:B------:R-:W-:-:S05]  /*8400*/  LOP3.LUT R9, R9, 0xffff, RZ, 0xc0, !PT ;  /* 0x0000ffff09097812 */ /* 0x000fca00078ec0ff */
[----:B------:R1:W-:Y:S01]  /*8410*/  STG.E desc[UR38][R2.64], R9 ;  /* 0x0000000902007986 */ /* 0x0003e2000c101926 */
[----:B------:R-:W-:Y:S05]  /*8420*/  BRA `(.L_x_38356) ;  /* 0x0000000800e47947 */ /* 0x000fea0003800000 */
.L_x_38357:
[----:B------:R1:W-:Y:S01]  /*8430*/  STG.E.U16 desc[UR38][R2.64], R9 ;  /* 0x0000000902007986 */ /* 0x0003e2000c101526 */
[----:B------:R-:W-:Y:S05]  /*8440*/  BRA `(.L_x_38356) ;  /* 0x0000000800dc7947 */ /* 0x000fea0003800000 */
.L_x_38352:
        /* <DEDUP_REMOVED lines=9> */
.L_x_38360:
[----:B------:R-:W1:Y:S02]  /*84e0*/  I2F.U16 R0, R9 ;  /* 0x0000000900007306 */ /* 0x000e640000101000 */
[----:B-1----:R-:W-:-:S05]  /*84f0*/  F2FP.F16.F32.PACK_AB R0, RZ, R0 ;  /* 0x00000000ff00723e */ /* 0x002fca00000000ff */
[----:B------:R1:W-:Y:S01]  /*8500*/  STG.E.U16 desc[UR38][R2.64], R0 ;  /* 0x0000000002007986 */ /* 0x0003e2000c101526 */
[----:B------:R-:W-:Y:S05]  /*8510*/  BRA `(.L_x_38356) ;  /* 0x0000000800a87947 */ /* 0x000fea0003800000 */
.L_x_38359:
        /* <DEDUP_REMOVED lines=10> */
.L_x_38362:
[----:B------:R-:W0:Y:S02]  /*85c0*/  I2F.U16 R9, R9 ;  /* 0x0000000900097306 */ /* 0x000e240000101000 */
[----:B0-234-:R-:W-:-:S04]  /*85d0*/  F2FP.F16.F32.PACK_AB R5, RZ, R9 ;  /* 0x00000009ff05723e */ /* 0x01dfc800000000ff */
[----:B------:R-:W-:-:S05]  /*85e0*/  PRMT R5, R5, 0x5410, RZ ;  /* 0x0000541005057816 */ /* 0x000fca00000000ff */
[----:B------:R0:W-:Y:S01]  /*85f0*/  STG.E desc[UR38][R2.64], R5 ;  /* 0x0000000502007986 */ /* 0x0001e2000c101926 */
[----:B------:R-:W-:Y:S05]  /*8600*/  BRA `(.L_x_38356) ;  /* 0x00000008006c7947 */ /* 0x000fea0003800000 */
.L_x_38361:
[----:B0-234-:R-:W0:Y:S02]  /*8610*/  I2F.F64.U16 R4, R9 ;  /* 0x0000000900047312 */ /* 0x01de240000101800 */
[----:B0-----:R0:W-:Y:S01]  /*8620*/  STG.E.64 desc[UR38][R2.64], R4 ;  /* 0x0000000402007986 */ /* 0x0011e2000c101b26 */
[----:B------:R-:W-:Y:S05]  /*8630*/  BRA `(.L_x_38356) ;  /* 0x0000000800607947 */ /* 0x000fea0003800000 */
.L_x_38351:
        /* <DEDUP_REMOVED lines=12> */
.L_x_38366:
        /* <DEDUP_REMOVED lines=17> */
.L_x_38368:
[----:B------:R-:W-:Y:S05]  /*8810*/  BSYNC.RECONVERGENT B0 ;  /* 0x0000000000007941 */ /* 0x000fea0003800200 */
.L_x_38367:
[----:B------:R1:W-:Y:S01]  /*8820*/  STG.E.U8 desc[UR38][R2.64], R0 ;  /* 0x0000000002007986 */ /* 0x0003e2000c101126 */
[----:B------:R-:W-:Y:S05]  /*8830*/  BRA `(.L_x_38356) ;  /* 0x0000000400e07947 */ /* 0x000fea0003800000 */
.L_x_38365:
        /* <DEDUP_REMOVED lines=17> */
.L_x_38370:
[----:B------:R-:W-:Y:S05]  /*8950*/  BSYNC.RECONVERGENT B0 ;  /* 0x0000000000007941 */ /* 0x000fea0003800200 */
.L_x_38369:
[----:B------:R1:W-:Y:S01]  /*8960*/  STG.E.U8 desc[UR38][R2.64], R0 ;  /* 0x0000000002007986 */ /* 0x0003e2000c101126 */
[----:B------:R-:W-:Y:S05]  /*8970*/  BRA `(.L_x_38356) ;  /* 0x0000000400907947 */ /* 0x000fea0003800000 */
.L_x_38364:
        /* <DEDUP_REMOVED lines=21> */
.L_x_38372:
[----:B0-234-:R-:W-:Y:S01]  /*8ad0*/  LOP3.LUT R4, R9, 0xffff, RZ, 0xc0, !PT ;  /* 0x0000ffff09047812 */ /* 0x01dfe200078ec0ff */
[----:B------:R-:W-:-:S05]  /*8ae0*/  IMAD.MOV.U32 R5, RZ, RZ, RZ ;  /* 0x000000ffff057224 */ /* 0x000fca00078e00ff */
[----:B------:R0:W-:Y:S01]  /*8af0*/  STG.E.64 desc[UR38][R2.64], R4 ;  /* 0x0000000402007986 */ /* 0x0001e2000c101b26 */
[----:B------:R-:W-:Y:S05]  /*8b00*/  BRA `(.L_x_38356) ;  /* 0x00000004002c7947 */ /* 0x000fea0003800000 */
.L_x_38371:
[----:B------:R-:W-:-:S05]  /*8b10*/  LOP3.LUT R9, R9, 0xffff, RZ, 0xc0, !PT ;  /* 0x0000ffff09097812 */ /* 0x000fca00078ec0ff */
[----:B------:R1:W-:Y:S01]  /*8b20*/  STG.E desc[UR38][R2.64], R9 ;  /* 0x0000000902007986 */ /* 0x0003e2000c101926 */
[----:B------:R-:W-:Y:S05]  /*8b30*/  BRA `(.L_x_38356) ;  /* 0x0000000400207947 */ /* 0x000fea0003800000 */
.L_x_38363:
        /* <DEDUP_REMOVED lines=11> */
.L_x_38374:
[----:B------:R-:W-:Y:S01]  /*8bf0*/  CS2R R6, SRZ ;  /* 0x0000000000067805 */ /* 0x000fe2000001ff00 */
[----:B0-234-:R-:W0:Y:S04]  /*8c00*/  I2F.F64.U16 R4, R9 ;  /* 0x0000000900047312 */ /* 0x01de280000101800 */
[----:B0-----:R0:W-:Y:S01]  /*8c10*/  STG.E.128 desc[UR38][R2.64], R4 ;  /* 0x0000000402007986 */ /* 0x0011e2000c101d26 */
[----:B------:R-:W-:Y:S05]  /*8c20*/  BRA `(.L_x_38356) ;  /* 0x0000000000e47947 */ /* 0x000fea0003800000 */
.L_x_38373:
[----:B------:R-:W-:-:S09]  /*8c30*/  UISETP.NE.AND UP0, UPT, UR4, 0xf, UPT ;  /* 0x0000000f0400788c */ /* 0x000fd2000bf05270 */
[----:B------:R-:W-:Y:S05]  /*8c40*/  BRA.U !UP0, `(.L_x_38375) ;  /* 0x0000000108d07547 */ /* 0x000fea000b800000 */
[----:B------:R-:W-:-:S09]  /*8c50*/  UISETP.NE.AND UP0, UPT, UR4, 0x17, UPT ;  /* 0x000000170400788c */ /* 0x000fd2000bf05270 */
[----:B------:R-:W-:Y:S05]  /*8c60*/  BRA.U !UP0, `(.L_x_38376) ;  /* 0x0000000108847547 */ /* 0x000fea000b800000 */
[----:B------:R-:W-:-:S09]  /*8c70*/  UISETP.NE.AND UP0, UPT, UR4, 0x18, UPT ;  /* 0x000000180400788c */ /* 0x000fd2000bf05270 */
[----:B------:R-:W-:Y:S05]  /*8c80*/  BRA.U !UP0, `(.L_x_38377) ;  /* 0x0000000108447547 */ /* 0x000fea000b800000 */
.L_x_38355:
        /* <DEDUP_REMOVED lines=16> */
.L_x_38378:
[----:B------:R-:W-:Y:S05]  /*8d90*/  BRA `(.L_x_38356) ;  /* 0x0000000000887947 */ /* 0x000fea0003800000 */
.L_x_38377:
        /* <DEDUP_REMOVED lines=11> */
.L_x_38380:
[----:B------:R-:W-:Y:S05]  /*8e50*/  BSYNC.RECONVERGENT B0 ;  /* 0x0000000000007941 */ /* 0x000fea0003800200 */
.L_x_38379:
[----:B------:R0:W-:Y:S01]  /*8e60*/  STG.E.U8 desc[UR38][R2.64], R5 ;  /* 0x0000000502007986 */ /* 0x0001e2000c101126 */
[----:B------:R-:W-:Y:S05]  /*8e70*/  BRA `(.L_x_38356) ;  /* 0x0000000000507947 */ /* 0x000fea0003800000 */
.L_x_38376:
        /* <DEDUP_REMOVED lines=12> */
.L_x_38381:
[----:B------:R-:W-:Y:S02]  /*8f40*/  ISETP.GT.U32.AND P0, PT, R7, 0x7f800000, PT ;  /* 0x7f8000000700780c */ /* 0x000fe40003f04070 */
[----:B0-234-:R-:W-:-:S04]  /*8f50*/  MOV R5, 0x7f ;  /* 0x0000007f00057802 */ /* 0x01dfc80000000f00 */
[----:B------:R-:W-:-:S05]  /*8f60*/  SEL R5, R5, 0x7c, P0 ;  /* 0x0000007c05057807 */ /* 0x000fca0000000000 */
[----:B------:R0:W-:Y:S01]  /*8f70*/  STG.E.U8 desc[UR38][R2.64], R5 ;  /* 0x0000000502007986 */ /* 0x0001e2000c101126 */
[----:B------:R-:W-:Y:S05]  /*8f80*/  BRA `(.L_x_38356) ;  /* 0x00000000000c7947 */ /* 0x000fea0003800000 */
.L_x_38375:
[----:B------:R-:W1:Y:S02]  /*8f90*/  I2F.U16 R0, R9 ;  /* 0x0000000900007306 */ /* 0x000e640000101000 */
[----:B-1----:R-:W-:-:S05]  /*8fa0*/  F2FP.BF16.F32.PACK_AB R0, RZ, R0 ;  /* 0x00000000ff00723e */ /* 0x002fca00000010ff */
[----:B------:R1:W-:Y:S02]  /*8fb0*/  STG.E.U16 desc[UR38][R2.64], R0 ;  /* 0x0000000002007986 */ /* 0x0003e4000c101526 */
.L_x_38356:
[----:B------:R-:W-:Y:S05]  /*8fc0*/  BSYNC.RECONVERGENT B6 ;  /* 0x0000000000067941 */ /* 0x000fea0003800200 */
.L_x_38350:
[----:B------:R-:W-:-:S07]  /*8fd0*/  VIADD R17, R17, 0x80 ;  /* 0x0000008011117836 */ /* 0x000fce0000000000 */
.L_x_38315:
[----:B------:R-:W-:Y:S05]  /*8fe0*/  BSYNC.RECONVERGENT B7 ;  /* 0x0000000000077941 */ /* 0x000fea0003800200 */
.L_x_38314:
        /* <DEDUP_REMOVED lines=306> */
.L_x_38382:
        /* <DEDUP_REMOVED lines=18> */
.L_x_38386:
[----:B------:R4:W5:Y:S01]  /*a430*/  LDG.E.U8 R0, desc[UR38][R4.64] ;  /* 0x0000002604007981 */ /* 0x000962000c1e1100 */
[----:B------:R-:W-:Y:S05]  /*a440*/  BRA `(.L_x_38388) ;  /* 0x0000000c005c7947 */ /* 0x000fea0003800000 */
.L_x_38385:
        /* <DEDUP_REMOVED lines=8> */
.L_x_38390:
[----:B------:R2:W5:Y:S01]  /*a4d0*/  LDG.E.U8 R0, desc[UR38][R4.64] ;  /* 0x0000002604007981 */ /* 0x000562000c1e1100 */
[----:B------:R-:W-:Y:S05]  /*a4e0*/  BRA `(.L_x_38388) ;  /* 0x0000000c00347947 */ /* 0x000fea0003800000 */
.L_x_38389:
[----:B------:R0:W5:Y:S01]  /*a4f0*/  LDG.E.U16 R0, desc[UR38][R4.64] ;  /* 0x0000002604007981 */ /* 0x000162000c1e1500 */
[----:B------:R-:W-:Y:S05]  /*a500*/  BRA `(.L_x_38388) ;  /* 0x0000000c002c7947 */ /* 0x000fea0003800000 */
.L_x_38384:
        /* <DEDUP_REMOVED lines=10> */
.L_x_38392:
[----:B------:R-:W2:Y:S02]  /*a5b0*/  LDG.E.U16 R2, desc[UR38][R4.64] ;  /* 0x0000002604027981 */ /* 0x000ea4000c1e1500 */
[----:B--2---:R-:W-:-:S06]  /*a5c0*/  HADD2.F32 R2, -RZ, R2.H0_H0 ;  /* 0x20000002ff027230 */ /* 0x004fcc0000004100 */
[----:B------:R-:W0:Y:S02]  /*a5d0*/  F2I.S64.TRUNC R2, R2 ;  /* 0x0000000200027311 */ /* 0x000e24000020d900 */
[----:B0-----:R-:W-:Y:S01]  /*a5e0*/  PRMT R0, R2, 0x7610, R0 ;  /* 0x0000761002007816 */ /* 0x001fe20000000000 */
[----:B------:R-:W-:Y:S06]  /*a5f0*/  BRA `(.L_x_38388) ;  /* 0x0000000800f07947 */ /* 0x000fec0003800000 */
.L_x_38391:
        /* <DEDUP_REMOVED lines=10> */
.L_x_38394:
[----:B------:R-:W2:Y:S02]  /*a6a0*/  LDG.E.U16 R4, desc[UR38][R4.64] ;  /* 0x0000002604047981 */ /* 0x000ea4000c1e1500 */
[----:B--2---:R-:W-:-:S06]  /*a6b0*/  HADD2.F32 R2, -RZ, R4.H0_H0 ;  /* 0x20000004ff027230 */ /* 0x004fcc0000004100 */
[----:B------:R-:W0:Y:S02]  /*a6c0*/  F2I.S64.TRUNC R2, R2 ;  /* 0x0000000200027311 */ /* 0x000e24000020d900 */
[----:B0-----:R-:W-:Y:S01]  /*a6d0*/  PRMT R0, R2, 0x7610, R0 ;  /* 0x0000761002007816 */ /* 0x001fe20000000000 */
[----:B------:R-:W-:Y:S06]  /*a6e0*/  BRA `(.L_x_38388) ;  /* 0x0000000800b47947 */ /* 0x000fec0003800000 */
.L_x_38393:
[----:B------:R-:W2:Y:S02]  /*a6f0*/  LDG.E.64 R2, desc[UR38][R4.64] ;  /* 0x0000002604027981 */ /* 0x000ea4000c1e1b00 */
[----:B--2---:R-:W0:Y:S02]  /*a700*/  F2I.S64.F64.TRUNC R2, R2 ;  /* 0x0000000200027311 */ /* 0x004e24000030d900 */
[----:B0-----:R-:W-:Y:S01]  /*a710*/  PRMT R0, R2, 0x7610, R0 ;  /* 0x0000761002007816 */ /* 0x001fe20000000000 */
[----:B------:R-:W-:Y:S06]  /*a720*/  BRA `(.L_x_38388) ;  /* 0x0000000800a47947 */ /* 0x000fec0003800000 */
.L_x_38383:
        /* <DEDUP_REMOVED lines=12> */
.L_x_38397:
[----:B------:R-:W2:Y:S02]  /*a7f0*/  LDG.E.64 R4, desc[UR38][R4.64] ;  /* 0x0000002604047981 */ /* 0x000ea4000c1e1b00 */
[----:B--2---:R-:W0:Y:S02]  /*a800*/  F2I.S64.F64.TRUNC R2, R4 ;  /* 0x0000000400027311 */ /* 0x004e24000030d900 */
[----:B0-----:R-:W-:Y:S01]  /*a810*/  PRMT R0, R2, 0x7610, R0 ;  /* 0x0000761002007816 */ /* 0x001fe20000000000 */
[----:B------:R-:W-:Y:S06]  /*a820*/  BRA `(.L_x_38388) ;  /* 0x0000000800647947 */ /* 0x000fec0003800000 */
.L_x_38396:
        /* <DEDUP_REMOVED lines=27> */
.L_x_38399:
        /* <DEDUP_REMOVED lines=14> */
.L_x_38398:
[----:B------:R-:W2:Y:S02]  /*aac0*/  LDG.E.U16 R2, desc[UR38][R4.64] ;  /* 0x0000002604027981 */ /* 0x000ea4000c1e1500 */
[----:B--2---:R-:W-:-:S06]  /*aad0*/  IMAD.U32 R2, R2, 0x10000, RZ ;  /* 0x0001000002027824 */ /* 0x004fcc00078e00ff */
[----:B------:R-:W0:Y:S02]  /*aae0*/  F2I.S64.TRUNC R2, R2 ;  /* 0x0000000200027311 */ /* 0x000e24000020d900 */
[----:B0-----:R-:W-:Y:S01]  /*aaf0*/  PRMT R0, R2, 0x7610, R0 ;  /* 0x0000761002007816 */ /* 0x001fe20000000000 */
[----:B------:R-:W-:Y:S06]  /*ab00*/  BRA `(.L_x_38388) ;  /* 0x0000000400ac7947 */ /* 0x000fec0003800000 */
.L_x_38395:
        /* <DEDUP_REMOVED lines=10> */
.L_x_38402:
        /* <DEDUP_REMOVED lines=21> */
.L_x_38406:
[----:B------:R-:W-:Y:S05]  /*ad00*/  BSYNC.RECONVERGENT B1 ;  /* 0x0000000000017941 */ /* 0x000fea0003800200 */
.L_x_38405:
[----:B------:R-:W-:Y:S01]  /*ad10*/  IMAD.SHL.U32 R0, R0, 0x100000, RZ ;  /* 0x0010000000007824 */ /* 0x000fe200078e00ff */
[----:B------:R-:W-:-:S04]  /*ad20*/  LEA R2, R2, 0x3b800000, 0x17 ;  /* 0x3b80000002027811 */ /* 0x000fc800078eb8ff */
[----:B------:R-:W-:-:S07]  /*ad30*/  LOP3.LUT R2, R2, R0, R7, 0xfe, !PT ;  /* 0x0000000002027212 */ /* 0x000fce00078efe07 */
.L_x_38404:
[----:B------:R-:W-:Y:S05]  /*ad40*/  BSYNC.RECONVERGENT B0 ;  /* 0x0000000000007941 */ /* 0x000fea0003800200 */
.L_x_38403:
[----:B------:R-:W0:Y:S02]  /*ad50*/  F2I.S64.TRUNC R2, R2 ;  /* 0x0000000200027311 */ /* 0x000e24000020d900 */
[----:B0-----:R-:W-:Y:S01]  /*ad60*/  PRMT R0, R2, 0x7610, R0 ;  /* 0x0000761002007816 */ /* 0x001fe20000000000 */
[----:B------:R-:W-:Y:S06]  /*ad70*/  BRA `(.L_x_38388) ;  /* 0x0000000400107947 */ /* 0x000fec0003800000 */
.L_x_38401:
        /* <DEDUP_REMOVED lines=21> */
.L_x_38410:
[----:B------:R-:W-:Y:S05]  /*aed0*/  BSYNC.RECONVERGENT B1 ;  /* 0x0000000000017941 */ /* 0x000fea0003800200 */
.L_x_38409:
[----:B------:R-:W-:Y:S02]  /*aee0*/  SHF.L.U32 R0, R0, 0x15, RZ ;  /* 0x0000001500007819 */ /* 0x000fe400000006ff */
[----:B------:R-:W-:-:S04]  /*aef0*/  LEA R2, R2, 0x37800000, 0x17 ;  /* 0x3780000002027811 */ /* 0x000fc800078eb8ff */
[----:B------:R-:W-:-:S07]  /*af00*/  LOP3.LUT R2, R2, R0, R7, 0xfe, !PT ;  /* 0x0000000002027212 */ /* 0x000fce00078efe07 */
.L_x_38408:
[----:B------:R-:W-:Y:S05]  /*af10*/  BSYNC.RECONVERGENT B0 ;  /* 0x0000000000007941 */ /* 0x000fea0003800200 */
.L_x_38407:
[----:B------:R-:W0:Y:S02]  /*af20*/  F2I.S64.TRUNC R2, R2 ;  /* 0x0000000200027311 */ /* 0x000e24000020d900 */
[----:B0-----:R-:W-:Y:S01]  /*af30*/  PRMT R0, R2, 0x7610, R0 ;  /* 0x0000761002007816 */ /* 0x001fe20000000000 */
[----:B------:R-:W-:Y:S06]  /*af40*/  BRA `(.L_x_38388) ;  /* 0x00000000009c7947 */ /* 0x000fec0003800000 */
.L_x_38400:
        /* <DEDUP_REMOVED lines=14> */
.L_x_38414:
[----:B------:R-:W-:Y:S05]  /*b030*/  BSYNC.RECONVERGENT B0 ;  /* 0x0000000000007941 */ /* 0x000fea0003800200 */
.L_x_38413:
[----:B------:R-:W0:Y:S02]  /*b040*/  F2I.S64.TRUNC R2, R2 ;  /* 0x0000000200027311 */ /* 0x000e24000020d900 */
[----:B0-----:R-:W-:Y:S01]  /*b050*/  PRMT R0, R2, 0x7610, R0 ;  /* 0x0000761002007816 */ /* 0x001fe20000000000 */
[----:B------:R-:W-:Y:S06]  /*b060*/  BRA `(.L_x_38388) ;  /* 0x0000000000547947 */ /* 0x000fec0003800000 */
.L_x_38387:
        /* <DEDUP_REMOVED lines=16> */
.L_x_38415:
[----:B------:R-:W-:Y:S01]  /*b170*/  PRMT R0, RZ, 0x7610, R0 ;  /* 0x00007610ff007816 */ /* 0x000fe20000000000 */
[----:B------:R-:W-:Y:S06]  /*b180*/  BRA `(.L_x_38388) ;  /* 0x00000000000c7947 */ /* 0x000fec0003800000 */
.L_x_38412:
[----:B------:R0:W5:Y:S01]  /*b190*/  LDG.E.U8 R0, desc[UR38][R4.64] ;  /* 0x0000002604007981 */ /* 0x000162000c1e1100 */
[----:B------:R-:W-:Y:S05]  /*b1a0*/  BRA `(.L_x_38388) ;  /* 0x0000000000047947 */ /* 0x000fea0003800000 */
.L_x_38411:
[----:B------:R0:W5:Y:S02]  /*b1b0*/  LDG.E.U8 R0, desc[UR38][R4.64] ;  /* 0x0000002604007981 */ /* 0x000164000c1e1100 */
.L_x_38388:
[----:B------:R-:W-:Y:S01]  /*b1c0*/  UPRMT UR4, UR41, 0x9910, URZ ;  /* 0x0000991029047896 */ /* 0x000fe200080000ff */
[----:B-----5:R-:W-:-:S03]  /*b1d0*/  LOP3.LUT R0, R0, 0xff, RZ, 0xc0, !PT ;  /* 0x000000ff00007812 */ /* 0x020fc600078ec0ff */
[----:B------:R-:W-:Y:S01]  /*b1e0*/  UISETP.GT.AND UP0, UPT, UR4, 0x9, UPT ;  /* 0x000000090400788c */ /* 0x000fe2000bf04270 */
[----:B------:R-:W-:-:S04]  /*b1f0*/  VIMNMX.U16x2 R0, PT, PT, R0, UR36, !PT ;  /* 0x0000002400007c48 */ /* 0x000fc8000ffe0200 */
        /* <DEDUP_REMOVED lines=12> */
.L_x_38419:
[----:B------:R-:W-:Y:S01]  /*b2c0*/  STG.E.U8 desc[UR38][R16.64], R5 ;  /* 0x0000000510007986 */ /* 0x000fe2000c101126 */
[----:B------:R-:W-:Y:S05]  /*b2d0*/  EXIT ;  /* 0x000000000000794d */ /* 0x000fea0003800000 */
.L_x_38418:
        /* <DEDUP_REMOVED lines=10> */
.L_x_38422:
[----:B------:R-:W-:-:S05]  /*b380*/  LOP3.LUT R5, R5, 0xffff, RZ, 0xc0, !PT ;  /* 0x0000ffff05057812 */ /* 0x000fca00078ec0ff */
[----:B------:R-:W-:Y:S01]  /*b390*/  STG.E desc[UR38][R16.64], R5 ;  /* 0x0000000510007986 */ /* 0x000fe2000c101926 */
[----:B------:R-:W-:Y:S05]  /*b3a0*/  EXIT ;  /* 0x000000000000794d */ /* 0x000fea0003800000 */
.L_x_38421:
[----:B------:R-:W-:Y:S01]  /*b3b0*/  STG.E.U16 desc[UR38][R16.64], R5 ;  /* 0x0000000510007986 */ /* 0x000fe2000c101526 */
[----:B------:R-:W-:Y:S05]  /*b3c0*/  EXIT ;  /* 0x000000000000794d */ /* 0x000fea0003800000 */
.L_x_38417:
        /* <DEDUP_REMOVED lines=9> */
.L_x_38424:
[----:B------:R-:W0:Y:S02]  /*b460*/  I2F.U16 R0, R5 ;  /* 0x0000000500007306 */ /* 0x000e240000101000 */
[----:B0-----:R-:W-:-:S05]  /*b470*/  F2FP.F16.F32.PACK_AB R0, RZ, R0 ;  /* 0x00000000ff00723e */ /* 0x001fca00000000ff */
[----:B------:R-:W-:Y:S01]  /*b480*/  STG.E.U16 desc[UR38][R16.64], R0 ;  /* 0x0000000010007986 */ /* 0x000fe2000c101526 */
[----:B------:R-:W-:Y:S05]  /*b490*/  EXIT ;  /* 0x000000000000794d */ /* 0x000fea0003800000 */
.L_x_38423:
        /* <DEDUP_REMOVED lines=10> */
.L_x_38426:
[----:B------:R-:W0:Y:S02]  /*b540*/  I2F.U16 R5, R5 ;  /* 0x0000000500057306 */ /* 0x000e240000101000 */
[----:B0-----:R-:W-:-:S04]  /*b550*/  F2FP.F16.F32.PACK_AB R3, RZ, R5 ;  /* 0x00000005ff03723e */ /* 0x001fc800000000ff */
[----:B------:R-:W-:-:S05]  /*b560*/  PRMT R3, R3, 0x5410, RZ ;  /* 0x0000541003037816 */ /* 0x000fca00000000ff */
[----:B------:R-:W-:Y:S01]  /*b570*/  STG.E desc[UR38][R16.64], R3 ;  /* 0x0000000310007986 */ /* 0x000fe2000c101926 */
[----:B------:R-:W-:Y:S05]  /*b580*/  EXIT ;  /* 0x000000000000794d */ /* 0x000fea0003800000 */
.L_x_38425:
[----:B------:R-:W0:Y:S02]  /*b590*/  I2F.F64.U16 R2, R5 ;  /* 0x0000000500027312 */ /* 0x000e240000101800 */
[----:B0-----:R-:W-:Y:S01]  /*b5a0*/  STG.E.64 desc[UR38][R16.64], R2 ;  /* 0x0000000210007986 */ /* 0x001fe2000c101b26 */
[----:B------:R-:W-:Y:S05]  /*b5b0*/  EXIT ;  /* 0x000000000000794d */ /* 0x000fea0003800000 */
.L_x_38416:
        /* <DEDUP_REMOVED lines=12> */
.L_x_38430:
        /* <DEDUP_REMOVED lines=16> */
.L_x_38433:
[----:B------:R-:W-:-:S07]  /*b780*/  PRMT R8, R0, 0x7610, R8 ;  /* 0x0000761000087816 */ /* 0x000fce0000000008 */
.L_x_38432:
[----:B------:R-:W-:Y:S05]  /*b790*/  BSYNC.RECONVERGENT B0 ;  /* 0x0000000000007941 */ /* 0x000fea0003800200 */
.L_x_38431:
[----:B------:R-:W-:Y:S01]  /*b7a0*/  STG.E.U8 desc[UR38][R16.64], R8 ;  /* 0x0000000810007986 */ /* 0x000fe2000c101126 */
[----:B------:R-:W-:Y:S05]  /*b7b0*/  EXIT ;  /* 0x000000000000794d */ /* 0x000fea0003800000 */
.L_x_38429:
        /* <DEDUP_REMOVED lines=16> */
.L_x_38436:
[----:B------:R-:W-:-:S07]  /*b8c0*/  PRMT R8, R0, 0x7610, R8 ;  /* 0x0000761000087816 */ /* 0x000fce0000000008 */
.L_x_38435:
[----:B------:R-:W-:Y:S05]  /*b8d0*/  BSYNC.RECONVERGENT B0 ;  /* 0x0000000000007941 */ /* 0x000fea0003800200 */
.L_x_38434:
[----:B------:R-:W-:Y:S01]  /*b8e0*/  STG.E.U8 desc[UR38][R16.64], R8 ;  /* 0x0000000810007986 */ /* 0x000fe2000c101126 */
[----:B------:R-:W-:Y:S05]  /*b8f0*/  EXIT ;  /* 0x000000000000794d */ /* 0x000fea0003800000 */
.L_x_38428:
        /* <DEDUP_REMOVED lines=21> */
.L_x_38438:
[----:B------:R-:W-:Y:S01]  /*ba50*/  LOP3.LUT R2, R5, 0xffff, RZ, 0xc0, !PT ;  /* 0x0000ffff05027812 */ /* 0x000fe200078ec0ff */
[----:B------:R-:W-:-:S05]  /*ba60*/  HFMA2 R3, -RZ, RZ, 0, 0 ;  /* 0x00000000ff037431 */ /* 0x000fca00000001ff */
[----:B------:R-:W-:Y:S01]  /*ba70*/  STG.E.64 desc[UR38][R16.64], R2 ;  /* 0x0000000210007986 */ /* 0x000fe2000c101b26 */
[----:B------:R-:W-:Y:S05]  /*ba80*/  EXIT ;  /* 0x000000000000794d */ /* 0x000fea0003800000 */
.L_x_38437:
[----:B------:R-:W-:-:S05]  /*ba90*/  LOP3.LUT R5, R5, 0xffff, RZ, 0xc0, !PT ;  /* 0x0000ffff05057812 */ /* 0x000fca00078ec0ff */
[----:B------:R-:W-:Y:S01]  /*baa0*/  STG.E desc[UR38][R16.64], R5 ;  /* 0x0000000510007986 */ /* 0x000fe2000c101926 */
[----:B------:R-:W-:Y:S05]  /*bab0*/  EXIT ;  /* 0x000000000000794d */ /* 0x000fea0003800000 */
.L_x_38427:
        /* <DEDUP_REMOVED lines=11> */
.L_x_38440:
[----:B------:R-:W-:Y:S01]  /*bb70*/  CS2R R6, SRZ ;  /* 0x0000000000067805 */ /* 0x000fe2000001ff00 */
[----:B------:R-:W0:Y:S04]  /*bb80*/  I2F.F64.U16 R4, R5 ;  /* 0x0000000500047312 */ /* 0x000e280000101800 */
[----:B0-----:R-:W-:Y:S01]  /*bb90*/  STG.E.128 desc[UR38][R16.64], R4 ;  /* 0x0000000410007986 */ /* 0x001fe2000c101d26 */
[----:B------:R-:W-:Y:S05]  /*bba0*/  EXIT ;  /* 0x000000000000794d */ /* 0x000fea0003800000 */
.L_x_38439:
[----:B------:R-:W-:-:S09]  /*bbb0*/  UISETP.NE.AND UP0, UPT, UR4, 0xf, UPT ;  /* 0x0000000f0400788c */ /* 0x000fd2000bf05270 */
[----:B------:R-:W-:Y:S05]  /*bbc0*/  BRA.U !UP0, `(.L_x_38441) ;  /* 0x0000000108d47547 */ /* 0x000fea000b800000 */
[----:B------:R-:W-:-:S09]  /*bbd0*/  UISETP.NE.AND UP0, UPT, UR4, 0x17, UPT ;  /* 0x000000170400788c */ /* 0x000fd2000bf05270 */
[----:B------:R-:W-:Y:S05]  /*bbe0*/  BRA.U !UP0, `(.L_x_38442) ;  /* 0x0000000108847547 */ /* 0x000fea000b800000 */
[----:B------:R-:W-:-:S09]  /*bbf0*/  UISETP.NE.AND UP0, UPT, UR4, 0x18, UPT ;  /* 0x000000180400788c */ /* 0x000fd2000bf05270 */
[----:B------:R-:W-:Y:S05]  /*bc00*/  BRA.U !UP0, `(.L_x_38443) ;  /* 0x0000000108447547 */ /* 0x000fea000b800000 */
.L_x_38420:
        /* <DEDUP_REMOVED lines=16> */
.L_x_38444:
[----:B------:R-:W-:Y:S05]  /*bd10*/  EXIT ;  /* 0x000000000000794d */ /* 0x000fea0003800000 */
.L_x_38443:
        /* <DEDUP_REMOVED lines=11> */
.L_x_38446:
[----:B------:R-:W-:Y:S05]  /*bdd0*/  BSYNC.RECONVERGENT B0 ;  /* 0x0000000000007941 */ /* 0x000fea0003800200 */
.L_x_38445:
[----:B------:R-:W-:Y:S01]  /*bde0*/  STG.E.U8 desc[UR38][R16.64], R3 ;  /* 0x0000000310007986 */ /* 0x000fe2000c101126 */
[----:B------:R-:W-:Y:S05]  /*bdf0*/  EXIT ;  /* 0x000000000000794d */ /* 0x000fea0003800000 */
.L_x_38442:
        /* <DEDUP_REMOVED lines=13> */
.L_x_38447:
[----:B------:R-:W-:Y:S02]  /*bed0*/  ISETP.GT.U32.AND P0, PT, R5, 0x7f800000, PT ;  /* 0x7f8000000500780c */ /* 0x000fe40003f04070 */
[----:B------:R-:W-:-:S04]  /*bee0*/  MOV R3, 0x7f ;  /* 0x0000007f00037802 */ /* 0x000fc80000000f00 */
[----:B------:R-:W-:-:S05]  /*bef0*/  SEL R3, R3, 0x7c, P0 ;  /* 0x0000007c03037807 */ /* 0x000fca0000000000 */
[----:B------:R-:W-:Y:S01]  /*bf00*/  STG.E.U8 desc[UR38][R16.64], R3 ;  /* 0x0000000310007986 */ /* 0x000fe2000c101126 */
[----:B------:R-:W-:Y:S05]  /*bf10*/  EXIT ;  /* 0x000000000000794d */ /* 0x000fea0003800000 */
.L_x_38441:
[----:B------:R-:W0:Y:S02]  /*bf20*/  I2F.U16 R0, R5 ;  /* 0x0000000500007306 */ /* 0x000e240000101000 */
[----:B0-----:R-:W-:-:S05]  /*bf30*/  F2FP.BF16.F32.PACK_AB R0, RZ, R0 ;  /* 0x00000000ff00723e */ /* 0x001fca00000010ff */
[----:B------:R-:W-:Y:S01]  /*bf40*/  STG.E.U16 desc[UR38][R16.64], R0 ;  /* 0x0000000010007986 */ /* 0x000fe2000c101526 */
[----:B------:R-:W-:Y:S05]  /*bf50*/  EXIT ;  /* 0x000000000000794d */ /* 0x000fea0003800000 */
.L_x_38448:
        /* <DEDUP_REMOVED lines=10> */
.L_x_41226:


//--------------------- .text._ZN2at6native27unrolled_elementwise_kernelINS0_13AUnaryFunctorIhhhZZZNS0_19maximum_kernel_cudaERNS_18TensorIteratorBaseEENKUlvE_clEvENKUlvE_clEvEUlhhE_EESt5arrayIPcLm2EELi4E23TrivialOffsetCalculatorILi1EjESD_NS0_6memory12LoadWithCastILi1EEENSE_13StoreWithCastILi1EEEEEviT_T0_T2_T3_T4_T5_ --------------------------
	.section	.text._ZN2at6native27unrolled_elementwise_kernelINS0_13AUnaryFunctorIhhhZZZNS0_19maximum_kernel_cudaERNS_18TensorIteratorBaseEENKUlvE_clEvENKUlvE_clEvEUlhhE_EESt5arrayIPcLm2EELi4E23TrivialOffsetCalculatorILi1EjESD_NS0_6memory12LoadWithCastILi1EEENSE_13StoreWithCastILi1EEEEEviT_T0_T2_T3_T4_T5_,"ax",@progbits
	.align	128
        .global         _ZN2at6native27unrolled_elementwise_kernelINS0_13AUnaryFunctorIhhhZZZNS0_19maximum_kernel_cudaERNS_18TensorIteratorBaseEENKUlvE_clEvENKUlvE_clEvEUlhhE_EESt5arrayIPcLm2EELi4E23TrivialOffsetCalculatorILi1EjESD_NS0_6memory12LoadWithCastILi1EEENSE_13StoreWithCastILi1EEEEEviT_T0_T2_T3_T4_T5_
        .type           _ZN2at6native27unrolled_elementwise_kernelINS0_13AUnaryFunctorIhhhZZZNS0_19maximum_kernel_cudaERNS_18TensorIteratorBaseEENKUlvE_clEvENKUlvE_clEvEUlhhE_EESt5arrayIPcLm2EELi4E23TrivialOffsetCalculatorILi1EjESD_NS0_6memory12LoadWithCastILi1EEENSE_13StoreWithCastILi1EEEEEviT_T0_T2_T3_T4_T5_,@function
        .size           _ZN2at6native27unrolled_elementwise_kernelINS0_13AUnaryFunctorIhhhZZZNS0_19maximum_kernel_cudaERNS_18TensorIteratorBaseEENKUlvE_clEvENKUlvE_clEvEUlhhE_EESt5arrayIPcLm2EELi4E23TrivialOffsetCalculatorILi1EjESD_NS0_6memory12LoadWithCastILi1EEENSE_13StoreWithCastILi1EEEEEviT_T0_T2_T3_T4_T5_,(.L_x_41227 - _ZN2at6native27unrolled_elementwise_kernelINS0_13AUnaryFunctorIhhhZZZNS0_19maximum_kernel_cudaERNS_18TensorIteratorBaseEENKUlvE_clEvENKUlvE_clEvEUlhhE_EESt5arrayIPcLm2EELi4E23TrivialOffsetCalculatorILi1EjESD_NS0_6memory12LoadWithCastILi1EEENSE_13StoreWithCastILi1EEEEEviT_T0_T2_T3_T4_T5_)
        .other          _ZN2at6native27unrolled_elementwise_kernelINS0_13AUnaryFunctorIhhhZZZNS0_19maximum_kernel_cudaERNS_18TensorIteratorBaseEENKUlvE_clEvENKUlvE_clEvEUlhhE_EESt5arrayIPcLm2EELi4E23TrivialOffsetCalculatorILi1EjESD_NS0_6memory12LoadWithCastILi1EEENSE_13StoreWithCastILi1EEEEEviT_T0_T2_T3_T4_T5_,@"STO_CUDA_ENTRY STV_DEFAULT"
_ZN2at6native27unrolled_elementwise_kernelINS0_13AUnaryFunctorIhhhZZZNS0_19maximum_kernel_cudaERNS_18TensorIteratorBaseEENKUlvE_clEvENKUlvE_clEvEUlhhE_EESt5arrayIPcLm2EELi4E23TrivialOffsetCalculatorILi1EjESD_NS0_6memory12LoadWithCastILi1EEENSE_13StoreWithCastILi1EEEEEviT_T0_T2_T3_T4_T5_:
.text._ZN2at6native27unrolled_elementwise_kernelINS0_13AUnaryFunctorIhhhZZZNS0_19maximum_kernel_cudaERNS_18TensorIteratorBaseEENKUlvE_clEvENKUlvE_clEvEUlhhE_EESt5arrayIPcLm2EELi4E23TrivialOffsetCalculatorILi1EjESD_NS0_6memory12LoadWithCastILi1EEENSE_13StoreWithCastILi1EEEEEviT_T0_T2_T3_T4_T5_:
        /* <DEDUP_REMOVED lines=31> */
.L_x_38454:
[----:B------:R3:W5:Y:S01]  /*01f0*/  LDG.E.U8 R19, desc[UR36][R6.64] ;  /* 0x0000002406137981 */ /* 0x000762000c1e1100 */
[----:B------:R-:W-:Y:S05]  /*0200*/  BRA `(.L_x_38456) ;  /* 0x0000000c00607947 */ /* 0x000fea0003800000 */
.L_x_38453:
        /* <DEDUP_REMOVED lines=8> */
.L_x_38458:
[----:B------:R1:W5:Y:S01]  /*0290*/  LDG.E.U8 R19, desc[UR36][R6.64] ;  /* 0x0000002406137981 */ /* 0x000362000c1e1100 */
[----:B------:R-:W-:Y:S05]  /*02a0*/  BRA `(.L_x_38456) ;  /* 0x0000000c00387947 */ /* 0x000fea0003800000 */
.L_x_38457:
[----:B------:R2:W5:Y:S01]  /*02b0*/  LDG.E.U16 R19, desc[UR36][R6.64] ;  /* 0x0000002406137981 */ /* 0x000562000c1e1500 */
[----:B------:R-:W-:Y:S05]  /*02c0*/  BRA `(.L_x_38456) ;  /* 0x0000000c00307947 */ /* 0x000fea0003800000 */
.L_x_38452:
        /* <DEDUP_REMOVED lines=10> */
.L_x_38460:
[----:B------:R-:W2:Y:S02]  /*0370*/  LDG.E.U16 R4, desc[UR36][R6.64] ;  /* 0x0000002406047981 */ /* 0x000ea4000c1e1500 */
[----:B--2---:R-:W-:-:S06]  /*0380*/  HADD2.F32 R4, -RZ, R4.H0_H0 ;  /* 0x20000004ff047230 */ /* 0x004fcc0000004100 */
[----:B------:R-:W0:Y:S02]  /*0390*/  F2I.S64.TRUNC R4, R4 ;  /* 0x0000000400047311 */ /* 0x000e24000020d900 */
[----:B0-----:R-:W-:Y:S01]  /*03a0*/  PRMT R19, R4, 0x7610, R19 ;  /* 0x0000761004137816 */ /* 0x001fe20000000013 */
[----:B------:R-:W-:Y:S06]  /*03b0*/  BRA `(.L_x_38456) ;  /* 0x0000000800f47947 */ /* 0x000fec0003800000 */
.L_x_38459:
        /* <DEDUP_REMOVED lines=10> */
.L_x_38462:
[----:B------:R-:W2:Y:S02]  /*0460*/  LDG.E.U16 R6, desc[UR36][R6.64] ;  /* 0x0000002406067981 */ /* 0x000ea4000c1e1500 */
[----:B--2---:R-:W-:-:S06]  /*0470*/  HADD2.F32 R4, -RZ, R6.H0_H0 ;  /* 0x20000006ff047230 */ /* 0x004fcc0000004100 */
[----:B------:R-:W0:Y:S02]  /*0480*/  F2I.S64.TRUNC R4, R4 ;  /* 0x0000000400047311 */ /* 0x000e24000020d900 */
[----:B0-----:R-:W-:Y:S01]  /*0490*/  PRMT R19, R4, 0x7610, R19 ;  /* 0x0000761004137816 */ /* 0x001fe20000000013 */
[----:B------:R-:W-:Y:S06]  /*04a0*/  BRA `(.L_x_38456) ;  /* 0x0000000800b87947 */ /* 0x000fec0003800000 */
.L_x_38461:
[----:B------:R-:W2:Y:S02]  /*04b0*/  LDG.E.64 R4, desc[UR36][R6.64] ;  /* 0x0000002406047981 */ /* 0x000ea4000c1e1b00 */
[----:B--2---:R-:W0:Y:S02]  /*04c0*/  F2I.S64.F64.TRUNC R4, R4 ;  /* 0x0000000400047311 */ /* 0x004e24000030d900 */
[----:B0-----:R-:W-:Y:S01]  /*04d0*/  PRMT R19, R4, 0x7610, R19 ;  /* 0x0000761004137816 */ /* 0x001fe20000000013 */
[----:B------:R-:W-:Y:S06]  /*04e0*/  BRA `(.L_x_38456) ;  /* 0x0000000800a87947 */ /* 0x000fec0003800000 */
.L_x_38451:
        /* <DEDUP_REMOVED lines=12> */
.L_x_38465:
[----:B------:R-:W2:Y:S02]  /*05b0*/  LDG.E.64 R6, desc[UR36][R6.64] ;  /* 0x0000002406067981 */ /* 0x000ea4000c1e1b00 */
[----:B--2---:R-:W0:Y:S02]  /*05c0*/  F2I.S64.F64.TRUNC R4, R6 ;  /* 0x0000000600047311 */ /* 0x004e24000030d900 */
[----:B0-----:R-:W-:Y:S01]  /*05d0*/  PRMT R19, R4, 0x7610, R19 ;  /* 0x0000761004137816 */ /* 0x001fe20000000013 */
[----:B------:R-:W-:Y:S06]  /*05e0*/  BRA `(.L_x_38456) ;  /* 0x0000000800687947 */ /* 0x000fec0003800000 */
.L_x_38464:
        /* <DEDUP_REMOVED lines=27> */
.L_x_38467:
        /* <DEDUP_REMOVED lines=15> */
.L_x_38466:
[----:B------:R-:W2:Y:S02]  /*0890*/  LDG.E.U16 R4, desc[UR36][R6.64] ;  /* 0x0000002406047981 */ /* 0x000ea4000c1e1500 */
[----:B--2---:R-:W-:-:S06]  /*08a0*/  IMAD.U32 R4, R4, 0x10000, RZ ;  /* 0x0001000004047824 */ /* 0x004fcc00078e00ff */
[----:B------:R-:W0:Y:S02]  /*08b0*/  F2I.S64.TRUNC R4, R4 ;  /* 0x0000000400047311 */ /* 0x000e24000020d900 */
[----:B0-----:R-:W-:Y:S01]  /*08c0*/  PRMT R19, R4, 0x7610, R19 ;  /* 0x0000761004137816 */ /* 0x001fe20000000013 */
[----:B------:R-:W-:Y:S06]  /*08d0*/  BRA `(.L_x_38456) ;  /* 0x0000000400ac7947 */ /* 0x000fec0003800000 */
.L_x_38463:
        /* <DEDUP_REMOVED lines=10> */
.L_x_38470:
        /* <DEDUP_REMOVED lines=21> */
.L_x_38474:
[----:B------:R-:W-:Y:S05]  /*0ad0*/  BSYNC.RECONVERGENT B1 ;  /* 0x0000000000017941 */ /* 0x000fea0003800200 */
.L_x_38473:
[----:B------:R-:W-:Y:S01]  /*0ae0*/  IMAD.SHL.U32 R0, R0, 0x100000, RZ ;  /* 0x0010000000007824 */ /* 0x000fe200078e00ff */
[----:B------:R-:W-:-:S04]  /*0af0*/  LEA R3, R3, 0x3b800000, 0x17 ;  /* 0x3b80000003037811 */ /* 0x000fc800078eb8ff */
[----:B------:R-:W-:-:S07]  /*0b00*/  LOP3.LUT R4, R3, R0, R7, 0xfe, !PT ;  /* 0x0000000003047212 */ /* 0x000fce00078efe07 */
.L_x_38472:
[----:B------:R-:W-:Y:S05]  /*0b10*/  BSYNC.RECONVERGENT B0 ;  /* 0x0000000000007941 */ /* 0x000fea0003800200 */
.L_x_38471:
[----:B------:R-:W0:Y:S02]  /*0b20*/  F2I.S64.TRUNC R4, R4 ;  /* 0x0000000400047311 */ /* 0x000e24000020d900 */
[----:B0-----:R-:W-:Y:S01]  /*0b30*/  PRMT R19, R4, 0x7610, R19 ;  /* 0x0000761004137816 */ /* 0x001fe20000000013 */
[----:B------:R-:W-:Y:S06]  /*0b40*/  BRA `(.L_x_38456) ;  /* 0x0000000400107947 */ /* 0x000fec0003800000 */
.L_x_38469:
        /* <DEDUP_REMOVED lines=21> */
.L_x_38478:
[----:B------:R-:W-:Y:S05]  /*0ca0*/  BSYNC.RECONVERGENT B1 ;  /* 0x0000000000017941 */ /* 0x000fea0003800200 */
.L_x_38477:
[----:B------:R-:W-:Y:S01]  /*0cb0*/  IMAD.SHL.U32 R0, R0, 0x200000, RZ ;  /* 0x0020000000007824 */ /* 0x000fe200078e00ff */
[----:B------:R-:W-:-:S04]  /*0cc0*/  LEA R3, R3, 0x37800000, 0x17 ;  /* 0x3780000003037811 */ /* 0x000fc800078eb8ff */
[----:B------:R-:W-:-:S07]  /*0cd0*/  LOP3.LUT R4, R3, R0, R7, 0xfe, !PT ;  /* 0x0000000003047212 */ /* 0x000fce00078efe07 */
.L_x_38476:
[----:B------:R-:W-:Y:S05]  /*0ce0*/  BSYNC.RECONVERGENT B0 ;  /* 0x0000000000007941 */ /* 0x000fea0003800200 */
.L_x_38475:
[----:B------:R-:W0:Y:S02]  /*0cf0*/  F2I.S64.TRUNC R4, R4 ;  /* 0x0000000400047311 */ /* 0x000e24000020d900 */
[----:B0-----:R-:W-:Y:S01]  /*0d00*/  PRMT R19, R4, 0x7610, R19 ;  /* 0x0000761004137816 */ /* 0x001fe20000000013 */
[----:B------:R-:W-:Y:S06]  /*0d10*/  BRA `(.L_x_38456) ;  /* 0x00000000009c7947 */ /* 0x000fec0003800000 */
.L_x_38468:
[----:B------:R-:W-:-:S09]  /*0d20*/  UISETP.NE.AND UP0, UPT, UR4, 0x1c, UPT ;  /* 0x0000001c0400788c */ /* 0x000fd2000bf05270 */
[----:B------:R-:W-:Y:S05]  /*0d30*/  BRA.U !UP0, `(.L_x_38479) ;  /* 0x0000000108907547 */ /* 0x000fea000b800000 */
[----:B------:R-:W-:-:S09]  /*0d40*/  UISETP.NE.AND UP0, UPT, UR4, 0x1d, UPT ;  /* 0x0000001d0400788c */ /* 0x000fd2000bf05270 */
[----:B------:R-:W-:Y:S05]  /*0d50*/  BRA.U !UP0, `(.L_x_38480) ;  /* 0x0000000108807547 */ /* 0x000fea000b800000 */
[----:B------:R-:W-:-:S09]  /*0d60*/  UISETP.NE.AND UP0, UPT, UR4, 0x2c, UPT ;  /* 0x0000002c0400788c */ /* 0x000fd2000bf05270 */
[----:B------:R-:W-:Y:S05]  /*0d70*/  BRA.U !UP0, `(.L_x_38481) ;  /* 0x0000000108487547 */ /* 0x000fea000b800000 */
.L_x_38455:
        /* <DEDUP_REMOVED lines=16> */
.L_x_38482:
[----:B------:R-:W-:Y:S01]  /*0e80*/  PRMT R19, RZ, 0x7610, R19 ;  /* 0x00007610ff137816 */ /* 0x000fe20000000013 */
[----:B------:R-:W-:Y:S06]  /*0e90*/  BRA `(.L_x_38456) ;  /* 0x00000000003c7947 */ /* 0x000fec0003800000 */
.L_x_38481:
        /* <DEDUP_REMOVED lines=8> */
.L_x_38484:
[----:B------:R-:W-:Y:S05]  /*0f20*/  BSYNC.RECONVERGENT B0 ;  /* 0x0000000000007941 */ /* 0x000fea0003800200 */
.L_x_38483:
[----:B------:R-:W0:Y:S02]  /*0f30*/  F2I.S64.TRUNC R4, R4 ;  /* 0x0000000400047311 */ /* 0x000e24000020d900 */
[----:B0-----:R-:W-:Y:S01]  /*0f40*/  PRMT R19, R4, 0x7610, R19 ;  /* 0x0000761004137816 */ /* 0x001fe20000000013 */
[----:B------:R-:W-:Y:S06]  /*0f50*/  BRA `(.L_x_38456) ;  /* 0x00000000000c7947 */ /* 0x000fec0003800000 */
.L_x_38480:
[----:B------:R0:W5:Y:S01]  /*0f60*/  LDG.E.U8 R19, desc[UR36][R6.64] ;  /* 0x0000002406137981 */ /* 0x000162000c1e1100 */
[----:B------:R-:W-:Y:S05]  /*0f70*/  BRA `(.L_x_38456) ;  /* 0x0000000000047947 */ /* 0x000fea0003800000 */
.L_x_38479:
[----:B------:R0:W5:Y:S02]  /*0f80*/  LDG.E.U8 R19, desc[UR36][R6.64] ;  /* 0x0000002406137981 */ /* 0x000164000c1e1100 */
.L_x_38456:
[----:B------:R-:W-:-:S07]  /*0f90*/  VIADD R25, R17, 0x80 ;  /* 0x0000008011197836 */ /* 0x000fce0000000000 */
.L_x_38450:
[----:B------:R-:W-:Y:S05]  /*0fa0*/  BSYNC.RECONVERGENT B6 ;  /* 0x0000000000067941 */ /* 0x000fea0003800200 */
.L_x_38449:
        /* <DEDUP_REMOVED lines=23> */
.L_x_38490:
[----:B------:R0:W5:Y:S01]  /*1120*/  LDG.E.U8 R22, desc[UR36][R6.64] ;  /* 0x0000002406167981 */ /* 0x000162000c1e1100 */
[----:B------:R-:W-:Y:S05]  /*1130*/  BRA `(.L_x_38492) ;  /* 0x0000000c00607947 */ /* 0x000fea0003800000 */
.L_x_38489:
        /* <DEDUP_REMOVED lines=8> */
.L_x_38494:
[----:B------:R4:W5:Y:S01]  /*11c0*/  LDG.E.U8 R22, desc[UR36][R6.64] ;  /* 0x0000002406167981 */ /* 0x000962000c1e1100 */
[----:B------:R-:W-:Y:S05]  /*11d0*/  BRA `(.L_x_38492) ;  /* 0x0000000c00387947 */ /* 0x000fea0003800000 */
.L_x_38493:
[----:B------:R0:W5:Y:S01]  /*11e0*/  LDG.E.U16 R22, desc[UR36][R6.64] ;  /* 0x0000002406167981 */ /* 0x000162000c1e1500 */
[----:B------:R-:W-:Y:S05]  /*11f0*/  BRA `(.L_x_38492) ;  /* 0x0000000c00307947 */ /* 0x000fea0003800000 */
.L_x_38488:
        /* <DEDUP_REMOVED lines=10> */
.L_x_38496:
[----:B------:R-:W2:Y:S02]  /*12a0*/  LDG.E.U16 R4, desc[UR36][R6.64] ;  /* 0x0000002406047981 */ /* 0x000ea4000c1e1500 */
[----:B--2---:R-:W-:-:S06]  /*12b0*/  HADD2.F32 R4, -RZ, R4.H0_H0 ;  /* 0x20000004ff047230 */ /* 0x004fcc0000004100 */
[----:B------:R-:W0:Y:S02]  /*12c0*/  F2I.S64.TRUNC R4, R4 ;  /* 0x0000000400047311 */ /* 0x000e24000020d900 */
[----:B0-----:R-:W-:Y:S01]  /*12d0*/  PRMT R22, R4, 0x7610, R22 ;  /* 0x0000761004167816 */ /* 0x001fe20000000016 */
[----:B------:R-:W-:Y:S06]  /*12e0*/  BRA `(.L_x_38492) ;  /* 0x0000000800f47947 */ /* 0x000fec0003800000 */
.L_x_38495:
        /* <DEDUP_REMOVED lines=10> */
.L_x_38498:
[----:B------:R-:W2:Y:S02]  /*1390*/  LDG.E.U16 R6, desc[UR36][R6.64] ;  /* 0x0000002406067981 */ /* 0x000ea4000c1e1500 */
[----:B--2---:R-:W-:-:S06]  /*13a0*/  HADD2.F32 R4, -RZ, R6.H0_H0 ;  /* 0x20000006ff047230 */ /* 0x004fcc0000004100 */
[----:B------:R-:W0:Y:S02]  /*13b0*/  F2I.S64.TRUNC R4, R4 ;  /* 0x0000000400047311 */ /* 0x000e24000020d900 */
[----:B0-----:R-:W-:Y:S01]  /*13c0*/  PRMT R22, R4, 0x7610, R22 ;  /* 0x0000761004167816 */ /* 0x001fe20000000016 */
[----:B------:R-:W-:Y:S06]  /*13d0*/  BRA `(.L_x_38492) ;  /* 0x0000000800b87947 */ /* 0x000fec0003800000 */
.L_x_38497:
[----:B------:R-:W2:Y:S02]  /*13e0*/  LDG.E.64 R4, desc[UR36][R6.64] ;  /* 0x0000002406047981 */ /* 0x000ea4000c1e1b00 */
[----:B--2---:R-:W0:Y:S02]  /*13f0*/  F2I.S64.F64.TRUNC R4, R4 ;  /* 0x0000000400047311 */ /* 0x004e24000030d900 */
[----:B0-----:R-:W-:Y:S01]  /*1400*/  PRMT R22, R4, 0x7610, R22 ;  /* 0x0000761004167816 */ /* 0x001fe20000000016 */
[----:B------:R-:W-:Y:S06]  /*1410*/  BRA `(.L_x_38492) ;  /* 0x0000000800a87947 */ /* 0x000fec0003800000 */
.L_x_38487:
        /* <DEDUP_REMOVED lines=12> */
.L_x_38501:
[----:B------:R-:W2:Y:S02]  /*14e0*/  LDG.E.64 R6, desc[UR36][R6.64] ;  /* 0x0000002406067981 */ /* 0x000ea4000c1e1b00 */
[----:B--2---:R-:W0:Y:S02]  /*14f0*/  F2I.S64.F64.TRUNC R4, R6 ;  /* 0x0000000600047311 */ /* 0x004e24000030d900 */
[----:B0-----:R-:W-:Y:S01]  /*1500*/  PRMT R22, R4, 0x7610, R22 ;  /* 0x0000761004167816 */ /* 0x001fe20000000016 */
[----:B------:R-:W-:Y:S06]  /*1510*/  BRA `(.L_x_38492) ;  /* 0x0000000800687947 */ /* 0x000fec0003800000 */
.L_x_38500:
        /* <DEDUP_REMOVED lines=27> */
.L_x_38503:
        /* <DEDUP_REMOVED lines=15> */
.L_x_38502:
[----:B------:R-:W2:Y:S02]  /*17c0*/  LDG.E.U16 R4, desc[UR36][R6.64] ;  /* 0x0000002406047981 */ /* 0x000ea4000c1e1500 */
[----:B--2---:R-:W-:-:S06]  /*17d0*/  IMAD.U32 R4, R4, 0x10000, RZ ;  /* 0x0001000004047824 */ /* 0x004fcc00078e00ff */
[----:B------:R-:W0:Y:S02]  /*17e0*/  F2I.S64.TRUNC R4, R4 ;  /* 0x0000000400047311 */ /* 0x000e24000020d900 */
[----:B0-----:R-:W-:Y:S01]  /*17f0*/  PRMT R22, R4, 0x7610, R22 ;  /* 0x0000761004167816 */ /* 0x001fe20000000016 */
[----:B------:R-:W-:Y:S06]  /*1800*/  BRA `(.L_x_38492) ;  /* 0x0000000400ac7947 */ /* 0x000fec0003800000 */
.L_x_38499:
        /* <DEDUP_REMOVED lines=10> */
.L_x_38506:
        /* <DEDUP_REMOVED lines=21> */
.L_x_38510:
[----:B------:R-:W-:Y:S05]  /*1a00*/  BSYNC.RECONVERGENT B1 ;  /* 0x0000000000017941 */ /* 0x000fea0003800200 */
.L_x_38509:
[----:B------:R-:W-:Y:S01]  /*1a10*/  IMAD.SHL.U32 R0, R0, 0x100000, RZ ;  /* 0x0010000000007824 */ /* 0x000fe200078e00ff */
[----:B------:R-:W-:-:S04]  /*1a20*/  LEA R3, R3, 0x3b800000, 0x17 ;  /* 0x3b80000003037811 */ /* 0x000fc800078eb8ff */
[----:B------:R-:W-:-:S07]  /*1a30*/  LOP3.LUT R4, R3, R0, R7, 0xfe, !PT ;  /* 0x0000000003047212 */ /* 0x000fce00078efe07 */
.L_x_38508:
[----:B------:R-:W-:Y:S05]  /*1a40*/  BSYNC.RECONVERGENT B0 ;  /* 0x0000000000007941 */ /* 0x000fea0003800200 */
.L_x_38507:
[----:B------:R-:W0:Y:S02]  /*1a50*/  F2I.S64.TRUNC R4, R4 ;  /* 0x0000000400047311 */ /* 0x000e24000020d900 */
[----:B0-----:R-:W-:Y:S01]  /*1a60*/  PRMT R22, R4, 0x7610, R22 ;  /* 0x0000761004167816 */ /* 0x001fe20000000016 */
[----:B------:R-:W-:Y:S06]  /*1a70*/  BRA `(.L_x_38492) ;  /* 0x0000000400107947 */ /* 0x000fec0003800000 */
.L_x_38505:
        /* <DEDUP_REMOVED lines=21> */
.L_x_38514:
[----:B------:R-:W-:Y:S05]  /*1bd0*/  BSYNC.RECONVERGENT B1 ;  /* 0x0000000000017941 */ /* 0x000fea0003800200 */
.L_x_38513:
[----:B------:R-:W-:Y:S01]  /*1be0*/  IMAD.SHL.U32 R0, R0, 0x200000, RZ ;  /* 0x0020000000007824 */ /* 0x000fe200078e00ff */
[----:B------:R-:W-:-:S04]  /*1bf0*/  LEA R3, R3, 0x37800000, 0x17 ;  /* 0x3780000003037811 */ /* 0x000fc800078eb8ff */
[----:B------:R-:W-:-:S07]  /*1c00*/  LOP3.LUT R4, R3, R0, R7, 0xfe, !PT ;  /* 0x0000000003047212 */ /* 0x000fce00078efe07 */
.L_x_38512:
[----:B------:R-:W-:Y:S05]  /*1c10*/  BSYNC.RECONVERGENT B0 ;  /* 0x0000000000007941 */ /* 0x000fea0003800200 */
.L_x_38511:
[----:B------:R-:W0:Y:S02]  /*1c20*/  F2I.S64.TRUNC R4, R4 ;  /* 0x0000000400047311 */ /* 0x000e24000020d900 */
[----:B0-----:R-:W-:Y:S01]  /*1c30*/  PRMT R22, R4, 0x7610, R22 ;  /* 0x0000761004167816 */ /* 0x001fe20000000016 */
[----:B------:R-:W-:Y:S06]  /*1c40*/  BRA `(.L_x_38492) ;  /* 0x00000000009c7947 */ /* 0x000fec0003800000 */
.L_x_38504:
        /* <DEDUP_REMOVED lines=14> */
.L_x_38518:
[----:B------:R-:W-:Y:S05]  /*1d30*/  BSYNC.RECONVERGENT B0 ;  /* 0x0000000000007941 */ /* 0x000fea0003800200 */
.L_x_38517:
[----:B------:R-:W0:Y:S02]  /*1d40*/  F2I.S64.TRUNC R4, R4 ;  /* 0x0000000400047311 */ /* 0x000e24000020d900 */
[----:B0-----:R-:W-:Y:S01]  /*1d50*/  PRMT R22, R4, 0x7610, R22 ;  /* 0x0000761004167816 */ /* 0x001fe20000000016 */
[----:B------:R-:W-:Y:S06]  /*1d60*/  BRA `(.L_x_38492) ;  /* 0x0000000000547947 */ /* 0x000fec0003800000 */
.L_x_38491:
        /* <DEDUP_REMOVED lines=16> */
.L_x_38519:
[----:B------:R-:W-:Y:S01]  /*1e70*/  PRMT R22, RZ, 0x7610, R22 ;  /* 0x00007610ff167816 */ /* 0x000fe20000000016 */
[----:B------:R-:W-:Y:S06]  /*1e80*/  BRA `(.L_x_38492) ;  /* 0x00000000000c7947 */ /* 0x000fec0003800000 */
.L_x_38516:
[----:B------:R1:W5:Y:S01]  /*1e90*/  LDG.E.U8 R22, desc[UR36][R6.64] ;  /* 0x0000002406167981 */ /* 0x000362000c1e1100 */
[----:B------:R-:W-:Y:S05]  /*1ea0*/  BRA `(.L_x_38492) ;  /* 0x0000000000047947 */ /* 0x000fea0003800000 */
.L_x_38515:
[----:B------:R0:W5:Y:S02]  /*1eb0*/  LDG.E.U8 R22, desc[UR36][R6.64] ;  /* 0x0000002406167981 */ /* 0x000164000c1e1100 */
.L_x_38492:
[----:B------:R-:W-:-:S07]  /*1ec0*/  VIADD R25, R25, 0x80 ;  /* 0x0000008019197836 */ /* 0x000fce0000000000 */
.L_x_38486:
[----:B------:R-:W-:Y:S05]  /*1ed0*/  BSYNC.RECONVERGENT B6 ;  /* 0x0000000000067941 */ /* 0x000fea0003800200 */
.L_x_38485:
        /* <DEDUP_REMOVED lines=23> */
.L_x_38525:
[----:B------:R0:W5:Y:S01]  /*2050*/  LDG.E.U8 R23, desc[UR36][R6.64] ;  /* 0x0000002406177981 */ /* 0x000162000c1e1100 */
[----:B------:R-:W-:Y:S05]  /*2060*/  BRA `(.L_x_38527) ;  /* 0x0000000c00607947 */ /* 0x000fea0003800000 */
.L_x_38524:
        /* <DEDUP_REMOVED lines=8> */
.L_x_38529:
[----:B------:R3:W5:Y:S01]  /*20f0*/  LDG.E.U8 R23, desc[UR36][R6.64] ;  /* 0x0000002406177981 */ /* 0x000762000c1e1100 */
[----:B------:R-:W-:Y:S05]  /*2100*/  BRA `(.L_x_38527) ;  /* 0x0000000c00387947 */ /* 0x000fea0003800000 */
.L_x_38528:
[----:B------:R0:W5:Y:S01]  /*2110*/  LDG.E.U16 R23, desc[UR36][R6.64] ;  /* 0x0000002406177981 */ /* 0x000162000c1e1500 */
[----:B------:R-:W-:Y:S05]  /*2120*/  BRA `(.L_x_38527) ;  /* 0x0000000c00307947 */ /* 0x000fea0003800000 */
.L_x_38523:
        /* <DEDUP_REMOVED lines=10> */
.L_x_38531:
[----:B------:R-:W2:Y:S02]  /*21d0*/  LDG.E.U16 R4, desc[UR36][R6.64] ;  /* 0x0000002406047981 */ /* 0x000ea4000c1e1500 */
[----:B--2---:R-:W-:-:S06]  /*21e0*/  HADD2.F32 R4, -RZ, R4.H0_H0 ;  /* 0x20000004ff047230 */ /* 0x004fcc0000004100 */
[----:B------:R-:W0:Y:S02]  /*21f0*/  F2I.S64.TRUNC R4, R4 ;  /* 0x0000000400047311 */ /* 0x000e24000020d900 */
[----:B0-----:R-:W-:Y:S01]  /*2200*/  PRMT R23, R4, 0x7610, R23 ;  /* 0x0000761004177816 */ /* 0x001fe20000000017 */
[----:B------:R-:W-:Y:S06]  /*2210*/  BRA `(.L_x_38527) ;  /* 0x0000000800f47947 */ /* 0x000fec0003800000 */
.L_x_38530:
        /* <DEDUP_REMOVED lines=10> */
.L_x_38533:
[----:B------:R-:W2:Y:S02]  /*22c0*/  LDG.E.U16 R6, desc[UR36][R6.64] ;  /* 0x0000002406067981 */ /* 0x000ea4000c1e1500 */
[----:B--2---:R-:W-:-:S06]  /*22d0*/  HADD2.F32 R4, -RZ, R6.H0_H0 ;  /* 0x20000006ff047230 */ /* 0x004fcc0000004100 */
[----:B------:R-:W0:Y:S02]  /*22e0*/  F2I.S64.TRUNC R4, R4 ;  /* 0x0000000400047311 */ /* 0x000e24000020d900 */
[----:B0-----:R-:W-:Y:S01]  /*22f0*/  PRMT R23, R4, 0x7610, R23 ;  /* 0x0000761004177816 */ /* 0x001fe20000000017 */
[----:B------:R-:W-:Y:S06]  /*2300*/  BRA `(.L_x_38527) ;  /* 0x0000000800b87947 */ /* 0x000fec0003800000 */
.L_x_38532:
[----:B------:R-:W2:Y:S02]  /*2310*/  LDG.E.64 R4, desc[UR36][R6.64] ;  /* 0x0000002406047981 */ /* 0x000ea4000c1e1b00 */
[----:B--2---:R-:W0:Y:S02]  /*2320*/  F2I.S64.F64.TRUNC R4, R4 ;  /* 0x0000000400047311 */ /* 0x004e24000030d900 */
[----:B0-----:R-:W-:Y:S01]  /*2330*/  PRMT R23, R4, 0x7610, R23 ;  /* 0x0000761004177816 */ /* 0x001fe20000000017 */
[----:B------:R-:W-:Y:S06]  /*2340*/  BRA `(.L_x_38527) ;  /* 0x0000000800a87947 */ /* 0x000fec0003800000 */
.L_x_38522:
        /* <DEDUP_REMOVED lines=12> */
.L_x_38536:
[----:B------:R-:W2:Y:S02]  /*2410*/  LDG.E.64 R6, desc[UR36][R6.64] ;  /* 0x0000002406067981 */ /* 0x000ea4000c1e1b00 */
[----:B--2---:R-:W0:Y:S02]  /*2420*/  F2I.S64.F64.TRUNC R4, R6 ;  /* 0x0000000600047311 */ /* 0x004e24000030d900 */
[----:B0-----:R-:W-:Y:S01]  /*2430*/  PRMT R23, R4, 0x7610, R23 ;  /* 0x0000761004177816 */ /* 0x001fe20000000017 */
[----:B------:R-:W-:Y:S06]  /*2440*/  BRA `(.L_x_38527) ;  /* 0x0000000800687947 */ /* 0x000fec0003800000 */
.L_x_38535:
        /* <DEDUP_REMOVED lines=27> */
.L_x_38538:
        /* <DEDUP_REMOVED lines=15> */
.L_x_38537:
[----:B------:R-:W2:Y:S02]  /*26f0*/  LDG.E.U16 R4, desc[UR36][R6.64] ;  /* 0x0000002406047981 */ /* 0x000ea4000c1e1500 */
[----:B--2---:R-:W-:-:S06]  /*2700*/  IMAD.U32 R4, R4, 0x10000, RZ ;  /* 0x0001000004047824 */ /* 0x004fcc00078e00ff */
[----:B------:R-:W0:Y:S02]  /*2710*/  F2I.S64.TRUNC R4, R4 ;  /* 0x0000000400047311 */ /* 0x000e24000020d900 */
[----:B0-----:R-:W-:Y:S01]  /*2720*/  PRMT R23, R4, 0x7610, R23 ;  /* 0x0000761004177816 */ /* 0x001fe20000000017 */
[----:B------:R-:W-:Y:S06]  /*2730*/  BRA `(.L_x_38527) ;  /* 0x0000000400ac7947 */ /* 0x000fec0003800000 */
.L_x_38534:
        /* <DEDUP_REMOVED lines=10> */
.L_x_38541:
        /* <DEDUP_REMOVED lines=21> */
.L_x_38545:
[----:B------:R-:W-:Y:S05]  /*2930*/  BSYNC.RECONVERGENT B1 ;  /* 0x0000000000017941 */ /* 0x000fea0003800200 */
.L_x_38544:
[----:B------:R-:W-:Y:S01]  /*2940*/  IMAD.SHL.U32 R0, R0, 0x100000, RZ ;  /* 0x0010000000007824 */ /* 0x000fe200078e00ff */
[----:B------:R-:W-:-:S04]  /*2950*/  LEA R3, R3, 0x3b800000, 0x17 ;  /* 0x3b80000003037811 */ /* 0x000fc800078eb8ff */
[----:B------:R-:W-:-:S07]  /*2960*/  LOP3.LUT R4, R3, R0, R7, 0xfe, !PT ;  /* 0x0000000003047212 */ /* 0x000fce00078efe07 */
.L_x_38543:
[----:B------:R-:W-:Y:S05]  /*2970*/  BSYNC.RECONVERGENT B0 ;  /* 0x0000000000007941 */ /* 0x000fea0003800200 */
.L_x_38542:
[----:B------:R-:W0:Y:S02]  /*2980*/  F2I.S64.TRUNC R4, R4 ;  /* 0x0000000400047311 */ /* 0x000e24000020d900 */
[----:B0-----:R-:W-:Y:S01]  /*2990*/  PRMT R23, R4, 0x7610, R23 ;  /* 0x0000761004177816 */ /* 0x001fe20000000017 */
[----:B------:R-:W-:Y:S06]  /*29a0*/  BRA `(.L_x_38527) ;  /* 0x0000000400107947 */ /* 0x000fec0003800000 */
.L_x_38540:
        /* <DEDUP_REMOVED lines=21> */
.L_x_38549:
[----:B------:R-:W-:Y:S05]  /*2b00*/  BSYNC.RECONVERGENT B1 ;  /* 0x0000000000017941 */ /* 0x000fea0003800200 */
.L_x_38548:
[----:B------:R-:W-:Y:S01]  /*2b10*/  IMAD.SHL.U32 R0, R0, 0x200000, RZ ;  /* 0x0020000000007824 */ /* 0x000fe200078e00ff */
[----:B------:R-:W-:-:S04]  /*2b20*/  LEA R3, R3, 0x37800000, 0x17 ;  /* 0x3780000003037811 */ /* 0x000fc800078eb8ff */
[----:B------:R-:W-:-:S07]  /*2b30*/  LOP3.LUT R4, R3, R0, R7, 0xfe, !PT ;  /* 0x0000000003047212 */ /* 0x000fce00078efe07 */
.L_x_38547:
[----:B------:R-:W-:Y:S05]  /*2b40*/  BSYNC.RECONVERGENT B0 ;  /* 0x0000000000007941 */ /* 0x000fea0003800200 */
.L_x_38546:
[----:B------:R-:W0:Y:S02]  /*2b50*/  F2I.S64.TRUNC R4, R4 ;  /* 0x0000000400047311 */ /* 0x000e24000020d900 */
[----:B0-----:R-:W-:Y:S01]  /*2b60*/  PRMT R23, R4, 0x7610, R23 ;  /* 0x0000761004177816 */ /* 0x001fe20000000017 */
[----:B------:R-:W-:Y:S06]  /*2b70*/  BRA `(.L_x_38527) ;  /* 0x00000000009c7947 */ /* 0x000fec0003800000 */
.L_x_38539:
        /* <DEDUP_REMOVED lines=14> */
.L_x_38553:
[----:B------:R-:W-:Y:S05]  /*2c60*/  BSYNC.RECONVERGENT B0 ;  /* 0x0000000000007941 */ /* 0x000fea0003800200 */
.L_x_38552:
[----:B------:R-:W0:Y:S02]  /*2c70*/  F2I.S64.TRUNC R4, R4 ;  /* 0x0000000400047311 */ /* 0x000e24000020d900 */
[----:B0-----:R-:W-:Y:S01]  /*2c80*/  PRMT R23, R4, 0x7610, R23 ;  /* 0x0000761004177816 */ /* 0x001fe20000000017 */
[----:B------:R-:W-:Y:S06]  /*2c90*/  BRA `(.L_x_38527) ;  /* 0x0000000000547947 */ /* 0x000fec0003800000 */
.L_x_38526:
        /* <DEDUP_REMOVED lines=16> */
.L_x_38554:
[----:B------:R-:W-:Y:S01]  /*2da0*/  PRMT R23, RZ, 0x7610, R23 ;  /* 0x00007610ff177816 */ /* 0x000fe20000000017 */
[----:B------:R-:W-:Y:S06]  /*2db0*/  BRA `(.L_x_38527) ;  /* 0x00000000000c7947 */ /* 0x000fec0003800000 */
.L_x_38551:
[----:B------:R2:W5:Y:S01]  /*2dc0*/  LDG.E.U8 R23, desc[UR36][R6.64] ;  /* 0x0000002406177981 */ /* 0x000562000c1e1100 */
[----:B------:R-:W-:Y:S05]  /*2dd0*/  BRA `(.L_x_38527) ;  /* 0x0000000000047947 */ /* 0x000fea0003800000 */
.L_x_38550:
[----:B------:R1:W5:Y:S02]  /*2de0*/  LDG.E.U8 R23, desc[UR36][R6.64] ;  /* 0x0000002406177981 */ /* 0x000364000c1e1100 */
.L_x_38527:
[----:B------:R-:W-:-:S07]  /*2df0*/  VIADD R25, R25, 0x80 ;  /* 0x0000008019197836 */ /* 0x000fce0000000000 */
.L_x_38521:
[----:B------:R-:W-:Y:S05]  /*2e00*/  BSYNC.RECONVERGENT B6 ;  /* 0x0000000000067941 */ /* 0x000fea0003800200 */
.L_x_38520:
        /* <DEDUP_REMOVED lines=23> */
.L_x_38560:
[----:B------:R0:W5:Y:S01]  /*2f80*/  LDG.E.U8 R24, desc[UR36][R6.64] ;  /* 0x0000002406187981 */ /* 0x000162000c1e1100 */
[----:B------:R-:W-:Y:S05]  /*2f90*/  BRA `(.L_x_38556) ;  /* 0x0000000c005c7947 */ /* 0x000fea0003800000 */
.L_x_38559:
        /* <DEDUP_REMOVED lines=8> */
.L_x_38563:
[----:B------:R0:W5:Y:S01]  /*3020*/  LDG.E.U8 R24, desc[UR36][R6.64] ;  /* 0x0000002406187981 */ /* 0x000162000c1e1100 */
[----:B------:R-:W-:Y:S05]  /*3030*/  BRA `(.L_x_38556) ;  /* 0x0000000c00347947 */ /* 0x000fea0003800000 */
.L_x_38562:
[----:B------:R0:W5:Y:S01]  /*3040*/  LDG.E.U16 R24, desc[UR36][R6.64] ;  /* 0x0000002406187981 */ /* 0x000162000c1e1500 */
[----:B------:R-:W-:Y:S05]  /*3050*/  BRA `(.L_x_38556) ;  /* 0x0000000c002c7947 */ /* 0x000fea0003800000 */
.L_x_38558:
        /* <DEDUP_REMOVED lines=10> */
.L_x_38565:
[----:B------:R-:W2:Y:S02]  /*3100*/  LDG.E.U16 R4, desc[UR36][R6.64] ;  /* 0x0000002406047981 */ /* 0x000ea4000c1e1500 */
[----:B--2---:R-:W-:-:S06]  /*3110*/  HADD2.F32 R4, -RZ, R4.H0_H0 ;  /* 0x20000004ff047230 */ /* 0x004fcc0000004100 */
[----:B------:R-:W0:Y:S02]  /*3120*/  F2I.S64.TRUNC R4, R4 ;  /* 0x0000000400047311 */ /* 0x000e24000020d900 */
[----:B0-----:R-:W-:Y:S01]  /*3130*/  PRMT R24, R4, 0x7610, R24 ;  /* 0x0000761004187816 */ /* 0x001fe20000000018 */
[----:B------:R-:W-:Y:S06]  /*3140*/  BRA `(.L_x_38556) ;  /* 0x0000000800f07947 */ /* 0x000fec0003800000 */
.L_x_38564:
        /* <DEDUP_REMOVED lines=10> */
.L_x_38567:
[----:B------:R-:W2:Y:S02]  /*31f0*/  LDG.E.U16 R6, desc[UR36][R6.64] ;  /* 0x0000002406067981 */ /* 0x000ea4000c1e1500 */
[----:B--2---:R-:W-:-:S06]  /*3200*/  HADD2.F32 R4, -RZ, R6.H0_H0 ;  /* 0x20000006ff047230 */ /* 0x004fcc0000004100 */
[----:B------:R-:W0:Y:S02]  /*3210*/  F2I.S64.TRUNC R4, R4 ;  /* 0x0000000400047311 */ /* 0x000e24000020d900 */
[----:B0-----:R-:W-:Y:S01]  /*3220*/  PRMT R24, R4, 0x7610, R24 ;  /* 0x0000761004187816 */ /* 0x001fe20000000018 */
[----:B------:R-:W-:Y:S06]  /*3230*/  BRA `(.L_x_38556) ;  /* 0x0000000800b47947 */ /* 0x000fec0003800000 */
.L_x_38566:
[----:B------:R-:W2:Y:S02]  /*3240*/  LDG.E.64 R4, desc[UR36][R6.64] ;  /* 0x0000002406047981 */ /* 0x000ea4000c1e1b00 */
[----:B--2---:R-:W0:Y:S02]  /*3250*/  F2I.S64.F64.TRUNC R4, R4 ;  /* 0x0000000400047311 */ /* 0x004e24000030d900 */
[----:B0-----:R-:W-:Y:S01]  /*3260*/  PRMT R24, R4, 0x7610, R24 ;  /* 0x0000761004187816 */ /* 0x001fe20000000018 */
[----:B------:R-:W-:Y:S06]  /*3270*/  BRA `(.L_x_38556) ;  /* 0x0000000800a47947 */ /* 0x000fec0003800000 */
.L_x_38557:
        /* <DEDUP_REMOVED lines=12> */
.L_x_38570:
[----:B------:R-:W2:Y:S02]  /*3340*/  LDG.E.64 R6, desc[UR36][R6.64] ;  /* 0x0000002406067981 */ /* 0x000ea4000c1e1b00 */
[----:B--2---:R-:W0:Y:S02]  /*3350*/  F2I.S64.F64.TRUNC R4, R6 ;  /* 0x0000000600047311 */ /* 0x004e24000030d900 */
[----:B0-----:R-:W-:Y:S01]  /*3360*/  PRMT R24, R4, 0x7610, R24 ;  /* 0x0000761004187816 */ /* 0x001fe20000000018 */
[----:B------:R-:W-:Y:S06]  /*3370*/  BRA `(.L_x_38556) ;  /* 0x0000000800647947 */ /* 0x000fec0003800000 */
.L_x_38569:
        /* <DEDUP_REMOVED lines=27> */
.L_x_38572:
        /* <DEDUP_REMOVED lines=15> */
.L_x_38571:
[----:B------:R-:W2:Y:S02]  /*3620*/  LDG.E.U16 R4, desc[UR36][R6.64] ;  /* 0x0000002406047981 */ /* 0x000ea4000c1e1500 */
[----:B--2---:R-:W-:-:S06]  /*3630*/  IMAD.U32 R4, R4, 0x10000, RZ ;  /* 0x0001000004047824 */ /* 0x004fcc00078e00ff */
[----:B------:R-:W0:Y:S02]  /*3640*/  F2I.S64.TRUNC R4, R4 ;  /* 0x0000000400047311 */ /* 0x000e24000020d900 */
[----:B0-----:R-:W-:Y:S01]  /*3650*/  PRMT R24, R4, 0x7610, R24 ;  /* 0x0000761004187816 */ /* 0x001fe20000000018 */
[----:B------:R-:W-:Y:S06]  /*3660*/  BRA `(.L_x_38556) ;  /* 0x0000000400a87947 */ /* 0x000fec0003800000 */
.L_x_38568:
        /* <DEDUP_REMOVED lines=10> */
.L_x_38575:
        /* <DEDUP_REMOVED lines=21> */
.L_x_38579:
[----:B------:R-:W-:Y:S05]  /*3860*/  BSYNC.RECONVERGENT B1 ;  /* 0x0000000000017941 */ /* 0x000fea0003800200 */
.L_x_38578:
[----:B------:R-:W-:Y:S01]  /*3870*/  IMAD.SHL.U32 R0, R0, 0x100000, RZ ;  /* 0x0010000000007824 */ /* 0x000fe200078e00ff */
[----:B------:R-:W-:-:S04]  /*3880*/  LEA R3, R3, 0x3b800000, 0x17 ;  /* 0x3b80000003037811 */ /* 0x000fc800078eb8ff */
[----:B------:R-:W-:-:S07]  /*3890*/  LOP3.LUT R4, R3, R0, R7, 0xfe, !PT ;  /* 0x0000000003047212 */ /* 0x000fce00078efe07 */
.L_x_38577:
[----:B------:R-:W-:Y:S05]  /*38a0*/  BSYNC.RECONVERGENT B0 ;  /* 0x0000000000007941 */ /* 0x000fea0003800200 */
.L_x_38576:
[----:B------:R-:W0:Y:S02]  /*38b0*/  F2I.S64.TRUNC R4, R4 ;  /* 0x0000000400047311 */ /* 0x000e24000020d900 */
[----:B0-----:R-:W-:Y:S01]  /*38c0*/  PRMT R24, R4, 0x7610, R24 ;  /* 0x0000761004187816 */ /* 0x001fe20000000018 */
[----:B------:R-:W-:Y:S06]  /*38d0*/  BRA `(.L_x_38556) ;  /* 0x00000004000c7947 */ /* 0x000fec0003800000 */
.L_x_38574:
        /* <DEDUP_REMOVED lines=21> */
.L_x_38583:
[----:B------:R-:W-:Y:S05]  /*3a30*/  BSYNC.RECONVERGENT B1 ;  /* 0x0000000000017941 */ /* 0x000fea0003800200 */
.L_x_38582:
[----:B------:R-:W-:Y:S01]  /*3a40*/  IMAD.SHL.U32 R0, R0, 0x200000, RZ ;  /* 0x0020000000007824 */ /* 0x000fe200078e00ff */
[----:B------:R-:W-:-:S04]  /*3a50*/  LEA R3, R3, 0x37800000, 0x17 ;  /* 0x3780000003037811 */ /* 0x000fc800078eb8ff */
[----:B------:R-:W-:-:S07]  /*3a60*/  LOP3.LUT R4, R3, R0, R7, 0xfe, !PT ;  /* 0x0000000003047212 */ /* 0x000fce00078efe07 */
.L_x_38581:
[----:B------:R-:W-:Y:S05]  /*3a70*/  BSYNC.RECONVERGENT B0 ;  /* 0x0000000000007941 */ /* 0x000fea0003800200 */
.L_x_38580:
[----:B------:R-:W0:Y:S02]  /*3a80*/  F2I.S64.TRUNC R4, R4 ;  /* 0x0000000400047311 */ /* 0x000e24000020d900 */
[----:B0-----:R-:W-:Y:S01]  /*3a90*/  PRMT R24, R4, 0x7610, R24 ;  /* 0x0000761004187816 */ /* 0x001fe20000000018 */
[----:B------:R-:W-:Y:S06]  /*3aa0*/  BRA `(.L_x_38556) ;  /* 0x0000000000987947 */ /* 0x000fec0003800000 */
.L_x_38573:
        /* <DEDUP_REMOVED lines=14> */
.L_x_38587:
[----:B------:R-:W-:Y:S05]  /*3b90*/  BSYNC.RECONVERGENT B0 ;  /* 0x0000000000007941 */ /* 0x000fea0003800200 */
.L_x_38586:
[----:B------:R-:W0:Y:S02]  /*3ba0*/  F2I.S64.TRUNC R4, R4 ;  /* 0x0000000400047311 */ /* 0x000e24000020d900 */
[----:B0-----:R-:W-:Y:S01]  /*3bb0*/  PRMT R24, R4, 0x7610, R24 ;  /* 0x0000761004187816 */ /* 0x001fe20000000018 */
[----:B------:R-:W-:Y:S06]  /*3bc0*/  BRA `(.L_x_38556) ;  /* 0x0000000000507947 */ /* 0x000fec0003800000 */
.L_x_38561:
        /* <DEDUP_REMOVED lines=16> */
.L_x_38588:
[----:B------:R-:W-:Y:S05]  /*3cd0*/  BRA `(.L_x_38556) ;  /* 0x00000000000c7947 */ /* 0x000fea0003800000 */
.L_x_38585:
[----:B------:R0:W5:Y:S01]  /*3ce0*/  LDG.E.U8 R24, desc[UR36][R6.64] ;  /* 0x0000002406187981 */ /* 0x000162000c1e1100 */
[----:B------:R-:W-:Y:S05]  /*3cf0*/  BRA `(.L_x_38556) ;  /* 0x0000000000047947 */ /* 0x000fea0003800000 */
.L_x_38584:
[----:B------:R0:W5:Y:S02]  /*3d00*/  LDG.E.U8 R24, desc[UR36][R6.64] ;  /* 0x0000002406187981 */ /* 0x000164000c1e1100 */
.L_x_38556:
[----:B------:R-:W-:Y:S05]  /*3d10*/  BSYNC.RECONVERGENT B6 ;  /* 0x0000000000067941 */ /* 0x000fea0003800200 */
.L_x_38555:
        /* <DEDUP_REMOVED lines=8> */
[----:B-1----:R-:W-:Y:S02]  /*3da0*/  VIMNMX.U16x2 R5, PT, PT, R0, UR4, !PT ;  /* 0x0000000400057c48 */ /* 0x002fe4000ffe0200 */
[----:B------:R-:W-:Y:S02]  /*3db0*/  LOP3.LUT R0, R23, 0xff, RZ, 0xc0, !PT ;  /* 0x000000ff17007812 */ /* 0x000fe400078ec0ff */
[----:B------:R-:W-:Y:S02]  /*3dc0*/  VIMNMX.U16x2 R22, PT, PT, R22, UR4, !PT ;  /* 0x0000000416167c48 */ /* 0x000fe4000ffe0200 */
[----:B------:R-:W-:-:S02]  /*3dd0*/  VIMNMX.U16x2 R0, PT, PT, R0, UR4, !PT ;  /* 0x0000000400007c48 */ /* 0x000fc4000ffe0200 */
[----:B------:R-:W-:Y:S02]  /*3de0*/  VIMNMX.U16x2 R19, PT, PT, R24, UR4, !PT ;  /* 0x0000000418137c48 */ /* 0x000fe4000ffe0200 */
        /* <DEDUP_REMOVED lines=25> */
.L_x_38596:
[----:B------:R0:W-:Y:S01]  /*3f80*/  STG.E.U8 desc[UR36][R8.64], R5 ;  /* 0x0000000508007986 */ /* 0x0001e2000c101124 */
[----:B------:R-:W-:Y:S05]  /*3f90*/  BRA `(.L_x_38598) ;  /* 0x0000000c001c7947 */ /* 0x000fea0003800000 */
.L_x_38595:
        /* <DEDUP_REMOVED lines=10> */
.L_x_38600:
[----:B------:R-:W-:-:S05]  /*4040*/  LOP3.LUT R5, R5, 0xffff, RZ, 0xc0, !PT ;  /* 0x0000ffff05057812 */ /* 0x000fca00078ec0ff */
[----:B------:R0:W-:Y:S01]  /*4050*/  STG.E desc[UR36][R8.64], R5 ;  /* 0x0000000508007986 */ /* 0x0001e2000c101924 */
[----:B------:R-:W-:Y:S05]  /*4060*/  BRA `(.L_x_38598) ;  /* 0x0000000800e87947 */ /* 0x000fea0003800000 */
.L_x_38599:
[----:B------:R0:W-:Y:S01]  /*4070*/  STG.E.U16 desc[UR36][R8.64], R5 ;  /* 0x0000000508007986 */ /* 0x0001e2000c101524 */
[----:B------:R-:W-:Y:S05]  /*4080*/  BRA `(.L_x_38598) ;  /* 0x0000000800e07947 */ /* 0x000fea0003800000 */
.L_x_38594:
        /* <DEDUP_REMOVED lines=9> */
.L_x_38602:
[----:B------:R-:W0:Y:S02]  /*4120*/  I2F.U16 R0, R5 ;  /* 0x0000000500007306 */ /* 0x000e240000101000 */
[----:B0-----:R-:W-:-:S05]  /*4130*/  F2FP.F16.F32.PACK_AB R0, RZ, R0 ;  /* 0x00000000ff00723e */ /* 0x001fca00000000ff */
[----:B------:R0:W-:Y:S01]  /*4140*/  STG.E.U16 desc[UR36][R8.64], R0 ;  /* 0x0000000008007986 */ /* 0x0001e2000c101524 */
[----:B------:R-:W-:Y:S05]  /*4150*/  BRA `(.L_x_38598) ;  /* 0x0000000800ac7947 */ /* 0x000fea0003800000 */
.L_x_38601:
        /* <DEDUP_REMOVED lines=10> */
.L_x_38604:
[----:B------:R-:W0:Y:S02]  /*4200*/  I2F.U16 R5, R5 ;  /* 0x0000000500057306 */ /* 0x000e240000101000 */
[----:B0-----:R-:W-:-:S04]  /*4210*/  F2FP.F16.F32.PACK_AB R3, RZ, R5 ;  /* 0x00000005ff03723e */ /* 0x001fc800000000ff */
[----:B------:R-:W-:-:S05]  /*4220*/  PRMT R3, R3, 0x5410, RZ ;  /* 0x0000541003037816 */ /* 0x000fca00000000ff */
[----:B------:R0:W-:Y:S01]  /*4230*/  STG.E desc[UR36][R8.64], R3 ;  /* 0x0000000308007986 */ /* 0x0001e2000c101924 */
[----:B------:R-:W-:Y:S05]  /*4240*/  BRA `(.L_x_38598) ;  /* 0x0000000800707947 */ /* 0x000fea0003800000 */
.L_x_38603:
[----:B------:R-:W0:Y:S02]  /*4250*/  I2F.F64.U16 R4, R5 ;  /* 0x0000000500047312 */ /* 0x000e240000101800 */
[----:B0-----:R0:W-:Y:S01]  /*4260*/  STG.E.64 desc[UR36][R8.64], R4 ;  /* 0x0000000408007986 */ /* 0x0011e2000c101b24 */
[----:B------:R-:W-:Y:S05]  /*4270*/  BRA `(.L_x_38598) ;  /* 0x0000000800647947 */ /* 0x000fea0003800000 */
.L_x_38593:
        /* <DEDUP_REMOVED lines=13> */
.L_x_38607:
[----:B--234-:R-:W-:Y:S01]  /*4350*/  CS2R R6, SRZ ;  /* 0x0000000000067805 */ /* 0x01cfe2000001ff00 */
[----:B------:R-:W0:Y:S04]  /*4360*/  I2F.F64.U16 R4, R5 ;  /* 0x0000000500047312 */ /* 0x000e280000101800 */
[----:B0-----:R0:W-:Y:S01]  /*4370*/  STG.E.128 desc[UR36][R8.64], R4 ;  /* 0x0000000408007986 */ /* 0x0011e2000c101d24 */
[----:B------:R-:W-:Y:S05]  /*4380*/  BRA `(.L_x_38598) ;  /* 0x0000000800207947 */ /* 0x000fea0003800000 */
.L_x_38606:
        /* <DEDUP_REMOVED lines=17> */
.L_x_38611:
[----:B------:R-:W-:Y:S05]  /*44a0*/  BSYNC.RECONVERGENT B0 ;  /* 0x0000000000007941 */ /* 0x000fea0003800200 */
.L_x_38610:
[----:B------:R0:W-:Y:S01]  /*44b0*/  STG.E.U8 desc[UR36][R8.64], R3 ;  /* 0x0000000308007986 */ /* 0x0001e2000c101124 */
[----:B------:R-:W-:Y:S05]  /*44c0*/  BRA `(.L_x_38598) ;  /* 0x0000000400d07947 */ /* 0x000fea0003800000 */
.L_x_38609:
        /* <DEDUP_REMOVED lines=16> */
.L_x_38608:
[----:B------:R-:W0:Y:S02]  /*45d0*/  I2F.U16 R0, R5 ;  /* 0x0000000500007306 */ /* 0x000e240000101000 */
[----:B0-----:R-:W-:-:S05]  /*45e0*/  F2FP.BF16.F32.PACK_AB R0, RZ, R0 ;  /* 0x00000000ff00723e */ /* 0x001fca00000010ff */
[----:B------:R0:W-:Y:S01]  /*45f0*/  STG.E.U16 desc[UR36][R8.64], R0 ;  /* 0x0000000008007986 */ /* 0x0001e2000c101524 */
[----:B------:R-:W-:Y:S05]  /*4600*/  BRA `(.L_x_38598) ;  /* 0x0000000400807947 */ /* 0x000fea0003800000 */
.L_x_38605:
        /* <DEDUP_REMOVED lines=10> */
.L_x_38614:
        /* <DEDUP_REMOVED lines=12> */
.L_x_38617:
[----:B------:R-:W-:-:S04]  /*4770*/  SHF.R.U32.HI R0, RZ, 0x14, R5 ;  /* 0x00000014ff007819 */ /* 0x000fc80000011605 */
[----:B------:R-:W-:-:S04]  /*4780*/  LOP3.LUT R0, R0, 0x1, RZ, 0xc0, !PT ;  /* 0x0000000100007812 */ /* 0x000fc800078ec0ff */
[----:B------:R-:W-:-:S04]  /*4790*/  IADD3 R0, PT, PT, R5, 0x487ffff, R0 ;  /* 0x0487ffff05007810 */ /* 0x000fc80007ffe000 */
[----:B------:R-:W-:-:S04]  /*47a0*/  SHF.R.U32.HI R0, RZ, 0x14, R0 ;  /* 0x00000014ff007819 */ /* 0x000fc80000011600 */
[----:B------:R-:W-:-:S07]  /*47b0*/  LOP3.LUT R0, R0, 0xff, RZ, 0xc0, !PT ;  /* 0x000000ff00007812 */ /* 0x000fce00078ec0ff */
.L_x_38618:
[----:B------:R-:W-:-:S07]  /*47c0*/  PRMT R4, R0, 0x7610, R4 ;  /* 0x0000761000047816 */ /* 0x000fce0000000004 */
.L_x_38616:
[----:B------:R-:W-:Y:S05]  /*47d0*/  BSYNC.RECONVERGENT B0 ;  /* 0x0000000000007941 */ /* 0x000fea0003800200 */
.L_x_38615:
[----:B------:R0:W-:Y:S01]  /*47e0*/  STG.E.U8 desc[UR36][R8.64], R4 ;  /* 0x0000000408007986 */ /* 0x0001e2000c101124 */
[----:B------:R-:W-:Y:S05]  /*47f0*/  BRA `(.L_x_38598) ;  /* 0x0000000400047947 */ /* 0x000fea0003800000 */
.L_x_38613:
        /* <DEDUP_REMOVED lines=12> */
.L_x_38621:
[----:B------:R-:W-:-:S04]  /*48c0*/  SHF.R.U32.HI R0, RZ, 0x15, R5 ;  /* 0x00000015ff007819 */ /* 0x000fc80000011605 */
[----:B------:R-:W-:-:S04]  /*48d0*/  LOP3.LUT R0, R0, 0x1, RZ, 0xc0, !PT ;  /* 0x0000000100007812 */ /* 0x000fc800078ec0ff */
[----:B------:R-:W-:-:S04]  /*48e0*/  IADD3 R0, PT, PT, R5, 0x88fffff, R0 ;  /* 0x088fffff05007810 */ /* 0x000fc80007ffe000 */
[----:B------:R-:W-:-:S04]  /*48f0*/  SHF.R.U32.HI R0, RZ, 0x15, R0 ;  /* 0x00000015ff007819 */ /* 0x000fc80000011600 */
[----:B------:R-:W-:-:S07]  /*4900*/  LOP3.LUT R0, R0, 0xff, RZ, 0xc0, !PT ;  /* 0x000000ff00007812 */ /* 0x000fce00078ec0ff */
.L_x_38622:
[----:B------:R-:W-:-:S07]  /*4910*/  PRMT R4, R0, 0x7610, R4 ;  /* 0x0000761000047816 */ /* 0x000fce0000000004 */
.L_x_38620:
[----:B------:R-:W-:Y:S05]  /*4920*/  BSYNC.RECONVERGENT B0 ;  /* 0x0000000000007941 */ /* 0x000fea0003800200 */
.L_x_38619:
[----:B------:R0:W-:Y:S01]  /*4930*/  STG.E.U8 desc[UR36][R8.64], R4 ;  /* 0x0000000408007986 */ /* 0x0001e2000c101124 */
[----:B------:R-:W-:Y:S05]  /*4940*/  BRA `(.L_x_38598) ;  /* 0x0000000000b07947 */ /* 0x000fea0003800000 */
.L_x_38612:
[----:B------:R-:W-:-:S13]  /*4950*/  ISETP.NE.AND P0, PT, R0, 0x1c, PT ;  /* 0x0000001c0000780c */ /* 0x000fda0003f05270 */
[----:B------:R-:W-:Y:S05]  /*4960*/  @!P0 BRA `(.L_x_38623) ;  /* 0x0000000000a08947 */ /* 0x000fea0003800000 */
[----:B------:R-:W-:-:S13]  /*4970*/  ISETP.NE.AND P0, PT, R0, 0x1d, PT ;  /* 0x0000001d0000780c */ /* 0x000fda0003f05270 */
[----:B------:R-:W-:Y:S05]  /*4980*/  @!P0 BRA `(.L_x_38624) ;  /* 0x0000000000888947 */ /* 0x000fea0003800000 */
[----:B------:R-:W-:-:S13]  /*4990*/  ISETP.NE.AND P0, PT, R0, 0x2c, PT ;  /* 0x0000002c0000780c */ /* 0x000fda0003f05270 */
[----:B------:R-:W-:Y:S05]  /*49a0*/  @!P0 BRA `(.L_x_38625) ;  /* 0x0000000000448947 */ /* 0x000fea0003800000 */
.L_x_38597:
        /* <DEDUP_REMOVED lines=16> */
.L_x_38626:
[----:B------:R-:W-:Y:S05]  /*4ab0*/  BRA `(.L_x_38598) ;  /* 0x0000000000547947 */ /* 0x000fea0003800000 */
.L_x_38625:
        /* <DEDUP_REMOVED lines=15> */
.L_x_38624:
[----:B------:R-:W-:Y:S01]  /*4bb0*/  LOP3.LUT R4, R5, 0xffff, RZ, 0xc0, !PT ;  /* 0x0000ffff05047812 */ /* 0x000fe200078ec0ff */
[----:B------:R-:W-:-:S05]  /*4bc0*/  IMAD.MOV.U32 R5, RZ, RZ, RZ ;  /* 0x000000ffff057224 */ /* 0x000fca00078e00ff */
[----:B------:R1:W-:Y:S01]  /*4bd0*/  STG.E.64 desc[UR36][R8.64], R4 ;  /* 0x0000000408007986 */ /* 0x0003e2000c101b24 */
[----:B------:R-:W-:Y:S05]  /*4be0*/  BRA `(.L_x_38598) ;  /* 0x0000000000087947 */ /* 0x000fea0003800000 */
.L_x_38623:
[----:B------:R-:W-:-:S05]  /*4bf0*/  LOP3.LUT R5, R5, 0xffff, RZ, 0xc0, !PT ;  /* 0x0000ffff05057812 */ /* 0x000fca00078ec0ff */
[----:B------:R0:W-:Y:S02]  /*4c00*/  STG.E desc[UR36][R8.64], R5 ;  /* 0x0000000508007986 */ /* 0x0001e4000c101924 */
.L_x_38598:
[----:B------:R-:W-:Y:S05]  /*4c10*/  BSYNC.RECONVERGENT B6 ;  /* 0x0000000000067941 */ /* 0x000fea0003800200 */
.L_x_38592:
        /* <DEDUP_REMOVED lines=24> */
.L_x_38632:
[----:B------:R0:W-:Y:S01]  /*4da0*/  STG.E.U8 desc[UR36][R8.64], R23 ;  /* 0x0000001708007986 */ /* 0x0001e2000c101124 */
[----:B------:R-:W-:Y:S05]  /*4db0*/  BRA `(.L_x_38634) ;  /* 0x0000000c00187947 */ /* 0x000fea0003800000 */
.L_x_38631:
        /* <DEDUP_REMOVED lines=10> */
.L_x_38636:
[----:B------:R-:W-:-:S05]  /*4e60*/  LOP3.LUT R23, R23, 0xffff, RZ, 0xc0, !PT ;  /* 0x0000ffff17177812 */ /* 0x000fca00078ec0ff */
[----:B------:R0:W-:Y:S01]  /*4e70*/  STG.E desc[UR36][R8.64], R23 ;  /* 0x0000001708007986 */ /* 0x0001e2000c101924 */
[----:B------:R-:W-:Y:S05]  /*4e80*/  BRA `(.L_x_38634) ;  /* 0x0000000800e47947 */ /* 0x000fea0003800000 */
.L_x_38635:
[----:B------:R0:W-:Y:S01]  /*4e90*/  STG.E.U16 desc[UR36][R8.64], R23 ;  /* 0x0000001708007986 */ /* 0x0001e2000c101524 */
[----:B------:R-:W-:Y:S05]  /*4ea0*/  BRA `(.L_x_38634) ;  /* 0x0000000800dc7947 */ /* 0x000fea0003800000 */
.L_x_38630:
        /* <DEDUP_REMOVED lines=9> */
.L_x_38638:
[----:B------:R-:W0:Y:S02]  /*4f40*/  I2F.U16 R0, R23 ;  /* 0x0000001700007306 */ /* 0x000e240000101000 */
[----:B0-----:R-:W-:-:S05]  /*4f50*/  F2FP.F16.F32.PACK_AB R0, RZ, R0 ;  /* 0x00000000ff00723e */ /* 0x001fca00000000ff */
[----:B------:R0:W-:Y:S01]  /*4f60*/  STG.E.U16 desc[UR36][R8.64], R0 ;  /* 0x0000000008007986 */ /* 0x0001e2000c101524 */
[----:B------:R-:W-:Y:S05]  /*4f70*/  BRA `(.L_x_38634) ;  /* 0x0000000800a87947 */ /* 0x000fea0003800000 */
.L_x_38637:
        /* <DEDUP_REMOVED lines=10> */
.L_x_38640:
[----:B------:R-:W0:Y:S02]  /*5020*/  I2F.U16 R23, R23 ;  /* 0x0000001700177306 */ /* 0x000e240000101000 */
[----:B0-----:R-:W-:-:S04]  /*5030*/  F2FP.F16.F32.PACK_AB R3, RZ, R23 ;  /* 0x00000017ff03723e */ /* 0x001fc800000000ff */
[----:B------:R-:W-:-:S05]  /*5040*/  PRMT R3, R3, 0x5410, RZ ;  /* 0x0000541003037816 */ /* 0x000fca00000000ff */
[----:B------:R0:W-:Y:S01]  /*5050*/  STG.E desc[UR36][R8.64], R3 ;  /* 0x0000000308007986 */ /* 0x0001e2000c101924 */
[----:B------:R-:W-:Y:S05]  /*5060*/  BRA `(.L_x_38634) ;  /* 0x00000008006c7947 */ /* 0x000fea0003800000 */
.L_x_38639:
[----:B------:R-:W0:Y:S02]  /*5070*/  I2F.F64.U16 R4, R23 ;  /* 0x0000001700047312 */ /* 0x000e240000101800 */
[----:B0-----:R0:W-:Y:S01]  /*5080*/  STG.E.64 desc[UR36][R8.64], R4 ;  /* 0x0000000408007986 */ /* 0x0011e2000c101b24 */
[----:B------:R-:W-:Y:S05]  /*5090*/  BRA `(.L_x_38634) ;  /* 0x0000000800607947 */ /* 0x000fea0003800000 */
.L_x_38629:
        /* <DEDUP_REMOVED lines=12> */
.L_x_38644:
        /* <DEDUP_REMOVED lines=16> */
.L_x_38647:
[----:B------:R-:W-:-:S07]  /*5260*/  PRMT R4, R0, 0x7610, R4 ;  /* 0x0000761000047816 */ /* 0x000fce0000000004 */
.L_x_38646:
[----:B------:R-:W-:Y:S05]  /*5270*/  BSYNC.RECONVERGENT B0 ;  /* 0x0000000000007941 */ /* 0x000fea0003800200 */
.L_x_38645:
[----:B------:R0:W-:Y:S01]  /*5280*/  STG.E.U8 desc[UR36][R8.64], R4 ;  /* 0x0000000408007986 */ /* 0x0001e2000c101124 */
[----:B------:R-:W-:Y:S05]  /*5290*/  BRA `(.L_x_38634) ;  /* 0x0000000400e07947 */ /* 0x000fea0003800000 */
.L_x_38643:
        /* <DEDUP_REMOVED lines=16> */
.L_x_38650:
[----:B------:R-:W-:-:S07]  /*53a0*/  PRMT R4, R0, 0x7610, R4 ;  /* 0x0000761000047816 */ /* 0x000fce0000000004 */
.L_x_38649:
[----:B------:R-:W-:Y:S05]  /*53b0*/  BSYNC.RECONVERGENT B0 ;  /* 0x0000000000007941 */ /* 0x000fea0003800200 */
.L_x_38648:
[----:B------:R0:W-:Y:S01]  /*53c0*/  STG.E.U8 desc[UR36][R8.64], R4 ;  /* 0x0000000408007986 */ /* 0x0001e2000c101124 */
[----:B------:R-:W-:Y:S05]  /*53d0*/  BRA `(.L_x_38634) ;  /* 0x0000000400907947 */ /* 0x000fea0003800000 */
.L_x_38642:
        /* <DEDUP_REMOVED lines=21> */
.L_x_38652:
[----:B------:R-:W-:Y:S01]  /*5530*/  LOP3.LUT R4, R23, 0xffff, RZ, 0xc0, !PT ;  /* 0x0000ffff17047812 */ /* 0x000fe200078ec0ff */
[----:B------:R-:W-:-:S05]  /*5540*/  IMAD.MOV.U32 R5, RZ, RZ, RZ ;  /* 0x000000ffff057224 */ /* 0x000fca00078e00ff */
[----:B------:R0:W-:Y:S01]  /*5550*/  STG.E.64 desc[UR36][R8.64], R4 ;  /* 0x0000000408007986 */ /* 0x0001e2000c101b24 */
[----:B------:R-:W-:Y:S05]  /*5560*/  BRA `(.L_x_38634) ;  /* 0x00000004002c7947 */ /* 0x000fea0003800000 */
.L_x_38651:
[----:B------:R-:W-:-:S05]  /*5570*/  LOP3.LUT R23, R23, 0xffff, RZ, 0xc0, !PT ;  /* 0x0000ffff17177812 */ /* 0x000fca00078ec0ff */
[----:B------:R0:W-:Y:S01]  /*5580*/  STG.E desc[UR36][R8.64], R23 ;  /* 0x0000001708007986 */ /* 0x0001e2000c101924 */
[----:B------:R-:W-:Y:S05]  /*5590*/  BRA `(.L_x_38634) ;  /* 0x0000000400207947 */ /* 0x000fea0003800000 */
.L_x_38641:
        /* <DEDUP_REMOVED lines=11> */
.L_x_38654:
[----:B--234-:R-:W-:Y:S01]  /*5650*/  CS2R R6, SRZ ;  /* 0x0000000000067805 */ /* 0x01cfe2000001ff00 */
[----:B------:R-:W0:Y:S04]  /*5660*/  I2F.F64.U16 R4, R23 ;  /* 0x0000001700047312 */ /* 0x000e280000101800 */
[----:B0-----:R0:W-:Y:S01]  /*5670*/  STG.E.128 desc[UR36][R8.64], R4 ;  /* 0x0000000408007986 */ /* 0x0011e2000c101d24 */
[----:B------:R-:W-:Y:S05]  /*5680*/  BRA `(.L_x_38634) ;  /* 0x0000000000e47947 */ /* 0x000fea0003800000 */
.L_x_38653:
[----:B------:R-:W-:-:S13]  /*5690*/  ISETP.NE.AND P0, PT, R0, 0xf, PT ;  /* 0x0000000f0000780c */ /* 0x000fda0003f05270 */
[----:B------:R-:W-:Y:S05]  /*56a0*/  @!P0 BRA `(.L_x_38655) ;  /* 0x0000000000d08947 */ /* 0x000fea0003800000 */
[----:B------:R-:W-:-:S13]  /*56b0*/  ISETP.NE.AND P0, PT, R0, 0x17, PT ;  /* 0x000000170000780c */ /* 0x000fda0003f05270 */
[----:B------:R-:W-:Y:S05]  /*56c0*/  @!P0 BRA `(.L_x_38656) ;  /* 0x0000000000848947 */ /* 0x000fea0003800000 */
[----:B------:R-:W-:-:S13]  /*56d0*/  ISETP.NE.AND P0, PT, R0, 0x18, PT ;  /* 0x000000180000780c */ /* 0x000fda0003f05270 */
[----:B------:R-:W-:Y:S05]  /*56e0*/  @!P0 BRA `(.L_x_38657) ;  /* 0x0000000000448947 */ /* 0x000fea0003800000 */
.L_x_38633:
        /* <DEDUP_REMOVED lines=16> */
.L_x_38658:
[----:B------:R-:W-:Y:S05]  /*57f0*/  BRA `(.L_x_38634) ;  /* 0x0000000000887947 */ /* 0x000fea0003800000 */
.L_x_38657:
        /* <DEDUP_REMOVED lines=11> */
.L_x_38660:
[----:B------:R-:W-:Y:S05]  /*58b0*/  BSYNC.RECONVERGENT B0 ;  /* 0x0000000000007941 */ /* 0x000fea0003800200 */
.L_x_38659:
[----:B------:R1:W-:Y:S01]  /*58c0*/  STG.E.U8 desc[UR36][R8.64], R3 ;  /* 0x0000000308007986 */ /* 0x0003e2000c101124 */
[----:B------:R-:W-:Y:S05]  /*58d0*/  BRA `(.L_x_38634) ;  /* 0x0000000000507947 */ /* 0x000fea0003800000 */
.L_x_38656:
        /* <DEDUP_REMOVED lines=12> */
.L_x_38661:
[----:B------:R-:W-:Y:S01]  /*59a0*/  IMAD.MOV.U32 R3, RZ, RZ, 0x7f ;  /* 0x0000007fff037424 */ /* 0x000fe200078e00ff */
[----:B------:R-:W-:-:S04]  /*59b0*/  ISETP.GT.U32.AND P0, PT, R5, 0x7f800000, PT ;  /* 0x7f8000000500780c */ /* 0x000fc80003f04070 */
[----:B------:R-:W-:-:S05]  /*59c0*/  SEL R3, R3, 0x7c, P0 ;  /* 0x0000007c03037807 */ /* 0x000fca0000000000 */
[----:B------:R0:W-:Y:S01]  /*59d0*/  STG.E.U8 desc[UR36][R8.64], R3 ;  /* 0x0000000308007986 */ /* 0x0001e2000c101124 */
[----:B------:R-:W-:Y:S05]  /*59e0*/  BRA `(.L_x_38634) ;  /* 0x00000000000c7947 */ /* 0x000fea0003800000 */
.L_x_38655:
[----:B------:R-:W0:Y:S02]  /*59f0*/  I2F.U16 R0, R23 ;  /* 0x0000001700007306 */ /* 0x000e240000101000 */
[----:B0-----:R-:W-:-:S05]  /*5a00*/  F2FP.BF16.F32.PACK_AB R0, RZ, R0 ;  /* 0x00000000ff00723e */ /* 0x001fca00000010ff */
[----:B------:R0:W-:Y:S02]  /*5a10*/  STG.E.U16 desc[UR36][R8.64], R0 ;  /* 0x0000000008007986 */ /* 0x0001e4000c101524 */
.L_x_38634:
[----:B------:R-:W-:Y:S05]  /*5a20*/  BSYNC.RECONVERGENT B6 ;  /* 0x0000000000067941 */ /* 0x000fea0003800200 */
.L_x_38628:
[----:B------:R-:W-:-:S07]  /*5a30*/  VIADD R17, R17, 0x80 ;  /* 0x0000008011117836 */ /* 0x000fce0000000000 */
.L_x_38591:
[----:B------:R-:W-:-:S13]  /*5a40*/  ISETP.GE.AND P0, PT, R17, R16, PT ;  /* 0x000000101100720c */ /* 0x000fda0003f06270 */
[----:B------:R-:W-:Y:S05]  /*5a50*/  @P0 BREAK.RELIABLE B7 ;  /* 0x0000000000070942 */ /* 0x000fea0003800100 */
[----:B------:R-:W-:Y:S05]  /*5a60*/  @P0 BRA `(.L_x_38627) ;  /* 0x0000000c00800947 */ /* 0x000fea0003800000 */
[----:B------:R-:W-:Y:S05]  /*5a70*/  BSYNC.RELIABLE B7 ;  /* 0x0000000000077941 */ /* 0x000fea0003800100 */
.L_x_38590:
        /* <DEDUP_REMOVED lines=21> */
.L_x_38666:
[----:B------:R0:W-:Y:S01]  /*5bd0*/  STG.E.U8 desc[UR36][R8.64], R22 ;  /* 0x0000001608007986 */ /* 0x0001e2000c101124 */
[----:B------:R-:W-:Y:S05]  /*5be0*/  BRA `(.L_x_38668) ;  /* 0x0000000c00187947 */ /* 0x000fea0003800000 */
.L_x_38665:
        /* <DEDUP_REMOVED lines=10> */
.L_x_38670:
[----:B------:R-:W-:-:S05]  /*5c90*/  LOP3.LUT R3, R22, 0xffff, RZ, 0xc0, !PT ;  /* 0x0000ffff16037812 */ /* 0x000fca00078ec0ff */
[----:B------:R0:W-:Y:S01]  /*5ca0*/  STG.E desc[UR36][R8.64], R3 ;  /* 0x0000000308007986 */ /* 0x0001e2000c101924 */
[----:B------:R-:W-:Y:S05]  /*5cb0*/  BRA `(.L_x_38668) ;  /* 0x0000000800e47947 */ /* 0x000fea0003800000 */
.L_x_38669:
[----:B------:R0:W-:Y:S01]  /*5cc0*/  STG.E.U16 desc[UR36][R8.64], R22 ;  /* 0x0000001608007986 */ /* 0x0001e2000c101524 */
[----:B------:R-:W-:Y:S05]  /*5cd0*/  BRA `(.L_x_38668) ;  /* 0x0000000800dc7947 */ /* 0x000fea0003800000 */
.L_x_38664:
        /* <DEDUP_REMOVED lines=9> */
.L_x_38672:
[----:B------:R-:W0:Y:S02]  /*5d70*/  I2F.U16 R0, R22 ;  /* 0x0000001600007306 */ /* 0x000e240000101000 */
[----:B0-----:R-:W-:-:S05]  /*5d80*/  F2FP.F16.F32.PACK_AB R0, RZ, R0 ;  /* 0x00000000ff00723e */ /* 0x001fca00000000ff */
[----:B------:R0:W-:Y:S01]  /*5d90*/  STG.E.U16 desc[UR36][R8.64], R0 ;  /* 0x0000000008007986 */ /* 0x0001e2000c101524 */
[----:B------:R-:W-:Y:S05]  /*5da0*/  BRA `(.L_x_38668) ;  /* 0x0000000800a87947 */ /* 0x000fea0003800000 */
.L_x_38671:
        /* <DEDUP_REMOVED lines=10> */
.L_x_38674:
[----:B------:R-:W0:Y:S02]  /*5e50*/  I2F.U16 R22, R22 ;  /* 0x0000001600167306 */ /* 0x000e240000101000 */
[----:B0-----:R-:W-:-:S04]  /*5e60*/  F2FP.F16.F32.PACK_AB R3, RZ, R22 ;  /* 0x00000016ff03723e */ /* 0x001fc800000000ff */
[----:B------:R-:W-:-:S05]  /*5e70*/  PRMT R3, R3, 0x5410, RZ ;  /* 0x0000541003037816 */ /* 0x000fca00000000ff */
[----:B------:R0:W-:Y:S01]  /*5e80*/  STG.E desc[UR36][R8.64], R3 ;  /* 0x0000000308007986 */ /* 0x0001e2000c101924 */
[----:B------:R-:W-:Y:S05]  /*5e90*/  BRA `(.L_x_38668) ;  /* 0x00000008006c7947 */ /* 0x000fea0003800000 */
.L_x_38673:
[----:B------:R-:W0:Y:S02]  /*5ea0*/  I2F.F64.U16 R22, R22 ;  /* 0x0000001600167312 */ /* 0x000e240000101800 */
[----:B0-----:R0:W-:Y:S01]  /*5eb0*/  STG.E.64 desc[UR36][R8.64], R22 ;  /* 0x0000001608007986 */ /* 0x0011e2000c101b24 */
[----:B------:R-:W-:Y:S05]  /*5ec0*/  BRA `(.L_x_38668) ;  /* 0x0000000800607947 */ /* 0x000fea0003800000 */
.L_x_38663:
        /* <DEDUP_REMOVED lines=12> */
.L_x_38678:
        /* <DEDUP_REMOVED lines=16> */
.L_x_38681:
[----:B------:R-:W-:-:S07]  /*6090*/  PRMT R4, R0, 0x7610, R4 ;  /* 0x0000761000047816 */ /* 0x000fce0000000004 */
.L_x_38680:
[----:B------:R-:W-:Y:S05]  /*60a0*/  BSYNC.RECONVERGENT B0 ;  /* 0x0000000000007941 */ /* 0x000fea0003800200 */
.L_x_38679:
[----:B------:R0:W-:Y:S01]  /*60b0*/  STG.E.U8 desc[UR36][R8.64], R4 ;  /* 0x0000000408007986 */ /* 0x0001e2000c101124 */
[----:B------:R-:W-:Y:S05]  /*60c0*/  BRA `(.L_x_38668) ;  /* 0x0000000400e07947 */ /* 0x000fea0003800000 */
.L_x_38677:
        /* <DEDUP_REMOVED lines=16> */
.L_x_38684:
[----:B------:R-:W-:-:S07]  /*61d0*/  PRMT R4, R0, 0x7610, R4 ;  /* 0x0000761000047816 */ /* 0x000fce0000000004 */
.L_x_38683:
[----:B------:R-:W-:Y:S05]  /*61e0*/  BSYNC.RECONVERGENT B0 ;  /* 0x0000000000007941 */ /* 0x000fea0003800200 */
.L_x_38682:
[----:B------:R0:W-:Y:S01]  /*61f0*/  STG.E.U8 desc[UR36][R8.64], R4 ;  /* 0x0000000408007986 */ /* 0x0001e2000c101124 */
[----:B------:R-:W-:Y:S05]  /*6200*/  BRA `(.L_x_38668) ;  /* 0x0000000400907947 */ /* 0x000fea0003800000 */
.L_x_38676:
        /* <DEDUP_REMOVED lines=21> */
.L_x_38686:
[----:B------:R-:W-:Y:S01]  /*6360*/  LOP3.LUT R22, R22, 0xffff, RZ, 0xc0, !PT ;  /* 0x0000ffff16167812 */ /* 0x000fe200078ec0ff */
[----:B------:R-:W-:-:S05]  /*6370*/  IMAD.MOV.U32 R23, RZ, RZ, RZ ;  /* 0x000000ffff177224 */ /* 0x000fca00078e00ff */
[----:B------:R0:W-:Y:S01]  /*6380*/  STG.E.64 desc[UR36][R8.64], R22 ;  /* 0x0000001608007986 */ /* 0x0001e2000c101b24 */
[----:B------:R-:W-:Y:S05]  /*6390*/  BRA `(.L_x_38668) ;  /* 0x00000004002c7947 */ /* 0x000fea0003800000 */
.L_x_38685:
[----:B------:R-:W-:-:S05]  /*63a0*/  LOP3.LUT R3, R22, 0xffff, RZ, 0xc0, !PT ;  /* 0x0000ffff16037812 */ /* 0x000fca00078ec0ff */
[----:B------:R0:W-:Y:S01]  /*63b0*/  STG.E desc[UR36][R8.64], R3 ;  /* 0x0000000308007986 */ /* 0x0001e2000c101924 */
[----:B------:R-:W-:Y:S05]  /*63c0*/  BRA `(.L_x_38668) ;  /* 0x0000000400207947 */ /* 0x000fea0003800000 */
.L_x_38675:
        /* <DEDUP_REMOVED lines=11> */
.L_x_38688:
[----:B--234-:R-:W-:Y:S01]  /*6480*/  CS2R R6, SRZ ;  /* 0x0000000000067805 */ /* 0x01cfe2000001ff00 */
[----:B------:R-:W0:Y:S04]  /*6490*/  I2F.F64.U16 R4, R22 ;  /* 0x0000001600047312 */ /* 0x000e280000101800 */
[----:B0-----:R0:W-:Y:S01]  /*64a0*/  STG.E.128 desc[UR36][R8.64], R4 ;  /* 0x0000000408007986 */ /* 0x0011e2000c101d24 */
[----:B------:R-:W-:Y:S05]  /*64b0*/  BRA `(.L_x_38668) ;  /* 0x0000000000e47947 */ /* 0x000fea0003800000 */
.L_x_38687:
[----:B------:R-:W-:-:S13]  /*64c0*/  ISETP.NE.AND P0, PT, R0, 0xf, PT ;  /* 0x0000000f0000780c */ /* 0x000fda0003f05270 */
[----:B------:R-:W-:Y:S05]  /*64d0*/  @!P0 BRA `(.L_x_38689) ;  /* 0x0000000000d08947 */ /* 0x000fea0003800000 */
[----:B------:R-:W-:-:S13]  /*64e0*/  ISETP.NE.AND P0, PT, R0, 0x17, PT ;  /* 0x000000170000780c */ /* 0x000fda0003f05270 */
[----:B------:R-:W-:Y:S05]  /*64f0*/  @!P0 BRA `(.L_x_38690) ;  /* 0x0000000000848947 */ /* 0x000fea0003800000 */
[----:B------:R-:W-:-:S13]  /*6500*/  ISETP.NE.AND P0, PT, R0, 0x18, PT ;  /* 0x000000180000780c */ /* 0x000fda0003f05270 */
[----:B------:R-:W-:Y:S05]  /*6510*/  @!P0 BRA `(.L_x_38691) ;  /* 0x0000000000448947 */ /* 0x000fea0003800000 */
.L_x_38667:
        /* <DEDUP_REMOVED lines=16> */
.L_x_38692:
[----:B------:R-:W-:Y:S05]  /*6620*/  BRA `(.L_x_38668) ;  /* 0x0000000000887947 */ /* 0x000fea0003800000 */
.L_x_38691:
        /* <DEDUP_REMOVED lines=11> */
.L_x_38694:
[----:B------:R-:W-:Y:S05]  /*66e0*/  BSYNC.RECONVERGENT B0 ;  /* 0x0000000000007941 */ /* 0x000fea0003800200 */
.L_x_38693:
[----:B------:R1:W-:Y:S01]  /*66f0*/  STG.E.U8 desc[UR36][R8.64], R3 ;  /* 0x0000000308007986 */ /* 0x0003e2000c101124 */
[----:B------:R-:W-:Y:S05]  /*6700*/  BRA `(.L_x_38668) ;  /* 0x0000000000507947 */ /* 0x000fea0003800000 */
.L_x_38690:
        /* <DEDUP_REMOVED lines=12> */
.L_x_38695:
[----:B------:R-:W-:Y:S01]  /*67d0*/  IMAD.MOV.U32 R3, RZ, RZ, 0x7f ;  /* 0x0000007fff037424 */ /* 0x000fe200078e00ff */
[----:B------:R-:W-:-:S04]  /*67e0*/  ISETP.GT.U32.AND P0, PT, R5, 0x7f800000, PT ;  /* 0x7f8000000500780c */ /* 0x000fc80003f04070 */
[----:B------:R-:W-:-:S05]  /*67f0*/  SEL R3, R3, 0x7c, P0 ;  /* 0x0000007c03037807 */ /* 0x000fca0000000000 */
[----:B------:R0:W-:Y:S01]  /*6800*/  STG.E.U8 desc[UR36][R8.64], R3 ;  /* 0x0000000308007986 */ /* 0x0001e2000c101124 */
[----:B------:R-:W-:Y:S05]  /*6810*/  BRA `(.L_x_38668) ;  /* 0x00000000000c7947 */ /* 0x000fea0003800000 */
.L_x_38689:
[----:B------:R-:W0:Y:S02]  /*6820*/  I2F.U16 R0, R22 ;  /* 0x0000001600007306 */ /* 0x000e240000101000 */
[----:B0-----:R-:W-:-:S05]  /*6830*/  F2FP.BF16.F32.PACK_AB R0, RZ, R0 ;  /* 0x00000000ff00723e */ /* 0x001fca00000010ff */
[----:B------:R0:W-:Y:S02]  /*6840*/  STG.E.U16 desc[UR36][R8.64], R0 ;  /* 0x0000000008007986 */ /* 0x0001e4000c101524 */
.L_x_38668:
[----:B------:R-:W-:Y:S05]  /*6850*/  BSYNC.RECONVERGENT B6 ;  /* 0x0000000000067941 */ /* 0x000fea0003800200 */
.L_x_38662:
[----:B------:R-:W-:-:S07]  /*6860*/  VIADD R17, R17, 0x80 ;  /* 0x0000008011117836 */ /* 0x000fce0000000000 */
.L_x_38627:
[----:B------:R-:W-:Y:S05]  /*6870*/  BSYNC.RECONVERGENT B8 ;  /* 0x0000000000087941 */ /* 0x000fea0003800200 */
.L_x_38589:
        /* <DEDUP_REMOVED lines=21> */
.L_x_38699:
[----:B------:R-:W-:Y:S01]  /*69d0*/  STG.E.U8 desc[UR36][R2.64], R19 ;  /* 0x0000001302007986 */ /* 0x000fe2000c101124 */
[----:B------:R-:W-:Y:S05]  /*69e0*/  EXIT ;  /* 0x000000000000794d */ /* 0x000fea0003800000 */
.L_x_38698:
        /* <DEDUP_REMOVED lines=10> */
.L_x_38702:
[----:B------:R-:W-:-:S05]  /*6a90*/  LOP3.LUT R19, R19, 0xffff, RZ, 0xc0, !PT ;  /* 0x0000ffff13137812 */ /* 0x000fca00078ec0ff */
[----:B------:R-:W-:Y:S01]  /*6aa0*/  STG.E desc[UR36][R2.64], R19 ;  /* 0x0000001302007986 */ /* 0x000fe2000c101924 */
[----:B------:R-:W-:Y:S05]  /*6ab0*/  EXIT ;  /* 0x000000000000794d */ /* 0x000fea0003800000 */
.L_x_38701:
[----:B------:R-:W-:Y:S01]  /*6ac0*/  STG.E.U16 desc[UR36][R2.64], R19 ;  /* 0x0000001302007986 */ /* 0x000fe2000c101524 */
[----:B------:R-:W-:Y:S05]  /*6ad0*/  EXIT ;  /* 0x000000000000794d */ /* 0x000fea0003800000 */
.L_x_38697:
        /* <DEDUP_REMOVED lines=9> */
.L_x_38704:
[----:B------:R-:W0:Y:S02]  /*6b70*/  I2F.U16 R0, R19 ;  /* 0x0000001300007306 */ /* 0x000e240000101000 */
[----:B0-----:R-:W-:-:S05]  /*6b80*/  F2FP.F16.F32.PACK_AB R0, RZ, R0 ;  /* 0x00000000ff00723e */ /* 0x001fca00000000ff */
[----:B------:R-:W-:Y:S01]  /*6b90*/  STG.E.U16 desc[UR36][R2.64], R0 ;  /* 0x0000000002007986 */ /* 0x000fe2000c101524 */
[----:B------:R-:W-:Y:S05]  /*6ba0*/  EXIT ;  /* 0x000000000000794d */ /* 0x000fea0003800000 */
.L_x_38703:
        /* <DEDUP_REMOVED lines=10> */
.L_x_38706:
[----:B------:R-:W0:Y:S02]  /*6c50*/  I2F.U16 R19, R19 ;  /* 0x0000001300137306 */ /* 0x000e240000101000 */
[----:B0-----:R-:W-:-:S04]  /*6c60*/  F2FP.F16.F32.PACK_AB R5, RZ, R19 ;  /* 0x00000013ff05723e */ /* 0x001fc800000000ff */
[----:B------:R-:W-:-:S05]  /*6c70*/  PRMT R5, R5, 0x5410, RZ ;  /* 0x0000541005057816 */ /* 0x000fca00000000ff */
[----:B------:R-:W-:Y:S01]  /*6c80*/  STG.E desc[UR36][R2.64], R5 ;  /* 0x0000000502007986 */ /* 0x000fe2000c101924 */
[----:B------:R-:W-:Y:S05]  /*6c90*/  EXIT ;  /* 0x000000000000794d */ /* 0x000fea0003800000 */
.L_x_38705:
[----:B------:R-:W0:Y:S02]  /*6ca0*/  I2F.F64.U16 R4, R19 ;  /* 0x0000001300047312 */ /* 0x000e240000101800 */
[----:B0-----:R-:W-:Y:S01]  /*6cb0*/  STG.E.64 desc[UR36][R2.64], R4 ;  /* 0x0000000402007986 */ /* 0x001fe2000c101b24 */
[----:B------:R-:W-:Y:S05]  /*6cc0*/  EXIT ;  /* 0x000000000000794d */ /* 0x000fea0003800000 */
.L_x_38696:
        /* <DEDUP_REMOVED lines=12> */
.L_x_38710:
        /* <DEDUP_REMOVED lines=17> */
.L_x_38712:
[----:B------:R-:W-:Y:S05]  /*6ea0*/  BSYNC.RECONVERGENT B0 ;  /* 0x0000000000007941 */ /* 0x000fea0003800200 */
.L_x_38711:
[----:B------:R-:W-:Y:S01]  /*6eb0*/  STG.E.U8 desc[UR36][R2.64], R0 ;  /* 0x0000000002007986 */ /* 0x000fe2000c101124 */
[----:B------:R-:W-:Y:S05]  /*6ec0*/  EXIT ;  /* 0x000000000000794d */ /* 0x000fea0003800000 */
.L_x_38709:
        /* <DEDUP_REMOVED lines=17> */
.L_x_38714:
[----:B------:R-:W-:Y:S05]  /*6fe0*/  BSYNC.RECONVERGENT B0 ;  /* 0x0000000000007941 */ /* 0x000fea0003800200 */
.L_x_38713:
[----:B------:R-:W-:Y:S01]  /*6ff0*/  STG.E.U8 desc[UR36][R2.64], R0 ;  /* 0x0000000002007986 */ /* 0x000fe2000c101124 */
[----:B------:R-:W-:Y:S05]  /*7000*/  EXIT ;  /* 0x000000000000794d */ /* 0x000fea0003800000 */
.L_x_38708:
        /* <DEDUP_REMOVED lines=21> */
.L_x_38716:
[----:B------:R-:W-:Y:S01]  /*7160*/  LOP3.LUT R4, R19, 0xffff, RZ, 0xc0, !PT ;  /* 0x0000ffff13047812 */ /* 0x000fe200078ec0ff */
[----:B------:R-:W-:-:S05]  /*7170*/  IMAD.MOV.U32 R5, RZ, RZ, RZ ;  /* 0x000000ffff057224 */ /* 0x000fca00078e00ff */
[----:B------:R-:W-:Y:S01]  /*7180*/  STG.E.64 desc[UR36][R2.64], R4 ;  /* 0x0000000402007986 */ /* 0x000fe2000c101b24 */
[----:B------:R-:W-:Y:S05]  /*7190*/  EXIT ;  /* 0x000000000000794d */ /* 0x000fea0003800000 */
.L_x_38715:
[----:B------:R-:W-:-:S05]  /*71a0*/  LOP3.LUT R19, R19, 0xffff, RZ, 0xc0, !PT ;  /* 0x0000ffff13137812 */ /* 0x000fca00078ec0ff */
[----:B------:R-:W-:Y:S01]  /*71b0*/  STG.E desc[UR36][R2.64], R19 ;  /* 0x0000001302007986 */ /* 0x000fe2000c101924 */
[----:B------:R-:W-:Y:S05]  /*71c0*/  EXIT ;  /* 0x000000000000794d */ /* 0x000fea0003800000 */
.L_x_38707:
        /* <DEDUP_REMOVED lines=11> */
.L_x_38718:
[----:B--234-:R-:W-:Y:S01]  /*7280*/  CS2R R6, SRZ ;  /* 0x0000000000067805 */ /* 0x01cfe2000001ff00 */
[----:B------:R-:W0:Y:S04]  /*7290*/  I2F.F64.U16 R4, R19 ;  /* 0x0000001300047312 */ /* 0x000e280000101800 */
[----:B0-----:R-:W-:Y:S01]  /*72a0*/  STG.E.128 desc[UR36][R2.64], R4 ;  /* 0x0000000402007986 */ /* 0x001fe2000c101d24 */
[----:B------:R-:W-:Y:S05]  /*72b0*/  EXIT ;  /* 0x000000000000794d */ /* 0x000fea0003800000 */
.L_x_38717:
[----:B------:R-:W-:-:S13]  /*72c0*/  ISETP.NE.AND P0, PT, R0, 0xf, PT ;  /* 0x0000000f0000780c */ /* 0x000fda0003f05270 */
[----:B------:R-:W-:Y:S05]  /*72d0*/  @!P0 BRA `(.L_x_38719) ;  /* 0x0000000000d48947 */ /* 0x000fea0003800000 */
[----:B------:R-:W-:-:S13]  /*72e0*/  ISETP.NE.AND P0, PT, R0, 0x17, PT ;  /* 0x000000170000780c */ /* 0x000fda0003f05270 */
[----:B------:R-:W-:Y:S05]  /*72f0*/  @!P0 BRA `(.L_x_38720) ;  /* 0x0000000000848947 */ /* 0x000fea0003800000 */
[----:B------:R-:W-:-:S13]  /*7300*/  ISETP.NE.AND P0, PT, R0, 0x18, PT ;  /* 0x000000180000780c */ /* 0x000fda0003f05270 */
[----:B------:R-:W-:Y:S05]  /*7310*/  @!P0 BRA `(.L_x_38721) ;  /* 0x0000000000448947 */ /* 0x000fea0003800000 */
.L_x_38700:
        /* <DEDUP_REMOVED lines=16> */
.L_x_38722:
[----:B------:R-:W-:Y:S05]  /*7420*/  EXIT ;  /* 0x000000000000794d */ /* 0x000fea0003800000 */
.L_x_38721:
        /* <DEDUP_REMOVED lines=11> */
.L_x_38724:
[----:B------:R-:W-:Y:S05]  /*74e0*/  BSYNC.RECONVERGENT B0 ;  /* 0x0000000000007941 */ /* 0x000fea0003800200 */
.L_x_38723:
[----:B------:R-:W-:Y:S01]  /*74f0*/  STG.E.U8 desc[UR36][R2.64], R5 ;  /* 0x0000000502007986 */ /* 0x000fe2000c101124 */
[----:B------:R-:W-:Y:S05]  /*7500*/  EXIT ;  /* 0x000000000000794d */ /* 0x000fea0003800000 */
.L_x_38720:
        /* <DEDUP_REMOVED lines=13> */
.L_x_38725:
[----:B------:R-:W-:Y:S01]  /*75e0*/  IMAD.MOV.U32 R5, RZ, RZ, 0x7f ;  /* 0x0000007fff057424 */ /* 0x000fe200078e00ff */
[----:B------:R-:W-:-:S04]  /*75f0*/  ISETP.GT.U32.AND P0, PT, R19, 0x7f800000, PT ;  /* 0x7f8000001300780c */ /* 0x000fc80003f04070 */
[----:B------:R-:W-:-:S05]  /*7600*/  SEL R5, R5, 0x7c, P0 ;  /* 0x0000007c05057807 */ /* 0x000fca0000000000 */
[----:B------:R-:W-:Y:S01]  /*7610*/  STG.E.U8 desc[UR36][R2.64], R5 ;  /* 0x0000000502007986 */ /* 0x000fe2000c101124 */
[----:B------:R-:W-:Y:S05]  /*7620*/  EXIT ;  /* 0x000000000000794d */ /* 0x000fea0003800000 */
.L_x_38719:
[----:B------:R-:W0:Y:S02]  /*7630*/  I2F.U16 R0, R19 ;  /* 0x0000001300007306 */ /* 0x000e240000101000 */
[----:B0-----:R-:W-:-:S05]  /*7640*/  F2FP.BF16.F32.PACK_AB R0, RZ, R0 ;  /* 0x00000000ff00723e */ /* 0x001fca00000010ff */
[----:B------:R-:W-:Y:S01]  /*7650*/  STG.E.U16 desc[UR36][R2.64], R0 ;  /* 0x0000000002007986 */ /* 0x000fe2000c101524 */
[----:B------:R-:W-:Y:S05]  /*7660*/  EXIT ;  /* 0x000000000000794d */ /* 0x000fea0003800000 */
.L_x_38726:
        /* <DEDUP_REMOVED lines=9> */
.L_x_41227:


//--------------------- .text._ZN2at6native18elementwise_kernelILi128ELi4EZNS0_22gpu_kernel_impl_nocastINS0_13AUnaryFunctorIhhhZZZNS0_19maximum_kernel_cudaERNS_18TensorIteratorBaseEENKUlvE_clEvENKUlvE_clEvEUlhhE_EEEEvS5_RKT_EUliE_EEviT1_ --------------------------
	.section	.text._ZN2at6native18elementwise_kernelILi128ELi4EZNS0_22gpu_kernel_impl_nocastINS0_13AUnaryFunctorIhhhZZZNS0_19maximum_kernel_cudaERNS_18TensorIteratorBaseEENKUlvE_clEvENKUlvE_clEvEUlhhE_EEEEvS5_RKT_EUliE_EEviT1_,"ax",@progbits
	.align	128
        .global         _ZN2at6native18elementwise_kernelILi128ELi4EZNS0_22gpu_kernel_impl_nocastINS0_13AUnaryFunctorIhhhZZZNS0_19maximum_kernel_cudaERNS_18TensorIteratorBaseEENKUlvE_clEvENKUlvE_clEvEUlhhE_EEEEvS5_RKT_EUliE_EEviT1_
        .type           _ZN2at6native18elementwise_kernelILi128ELi4EZNS0_22gpu_kernel_impl_nocastINS0_13AUnaryFunctorIhhhZZZNS0_19maximum_kernel_cudaERNS_18TensorIteratorBaseEENKUlvE_clEvENKUlvE_clEvEUlhhE_EEEEvS5_RKT_EUliE_EEviT1_,@function
        .size           _ZN2at6native18elementwise_kernelILi128ELi4EZNS0_22gpu_kernel_impl_nocastINS0_13AUnaryFunctorIhhhZZZNS0_19maximum_kernel_cudaERNS_18TensorIteratorBaseEENKUlvE_clEvENKUlvE_clEvEUlhhE_EEEEvS5_RKT_EUliE_EEviT1_,(.L_x_41228 - _ZN2at6native18elementwise_kernelILi128ELi4EZNS0_22gpu_kernel_impl_nocastINS0_13AUnaryFunctorIhhhZZZNS0_19maximum_kernel_cudaERNS_18TensorIteratorBaseEENKUlvE_clEvENKUlvE_clEvEUlhhE_EEEEvS5_RKT_EUliE_EEviT1_)
        .other          _ZN2at6native18elementwise_kernelILi128ELi4EZNS0_22gpu_kernel_impl_nocastINS0_13AUnaryFunctorIhhhZZZNS0_19maximum_kernel_cudaERNS_18TensorIteratorBaseEENKUlvE_clEvENKUlvE_clEvEUlhhE_EEEEvS5_RKT_EUliE_EEviT1_,@"STO_CUDA_ENTRY STV_DEFAULT"
_ZN2at6native18elementwise_kernelILi128ELi4EZNS0_22gpu_kernel_impl_nocastINS0_13AUnaryFunctorIhhhZZZNS0_19maximum_kernel_cudaERNS_18TensorIteratorBaseEENKUlvE_clEvENKUlvE_clEvEUlhhE_EEEEvS5_RKT_EUliE_EEviT1_:
.text._ZN2at6native18elementwise_kernelILi128ELi4EZNS0_22gpu_kernel_impl_nocastINS0_13AUnaryFunctorIhhhZZZNS0_19maximum_kernel_cudaERNS_18TensorIteratorBaseEENKUlvE_clEvENKUlvE_clEvEUlhhE_EEEEvS5_RKT_EUliE_EEviT1_:
        /* <DEDUP_REMOVED lines=21> */
[----:B--2---:R-:W-:-:S05]  /*0150*/  VIMNMX.U16x2 R0, PT, PT, R4, UR6, !PT ;  /* 0x0000000604007c48 */ /* 0x004fca000ffe0200 */
[----:B0-----:R0:W-:Y:S01]  /*0160*/  STG.E.U8 desc[UR8][R6.64], R0 ;  /* 0x0000000006007986 */ /* 0x0011e2000c101108 */
[----:B------:R-:W-:Y:S05]  /*0170*/  @P0 BRA `(.L_x_38731) ;  /* 0x0000000000400947 */ /* 0x000fea0003800000 */
[----:B------:R-:W1:Y:S02]  /*0180*/  LDC.64 R4, c[0x0][0x588] ;  /* 0x00016200ff047b82 */ /* 0x000e640000000a00 */
[----:B-1----:R-:W2:Y:S06]  /*0190*/  LDG.E.U8 R4, desc[UR8][R4.64] ;  /* 0x0000000804047981 */ /* 0x002eac000c1e1100 */
[----:B0-----:R-:W0:Y:S01]  /*01a0*/  LDC.64 R6, c[0x0][0x580] ;  /* 0x00016000ff067b82 */ /* 0x001e220000000a00 */
[----:B------:R-:W-:Y:S02]  /*01b0*/  IADD3 R3, PT, PT, R3, 0x80, RZ ;  /* 0x0000008003037810 */ /* 0x000fe40007ffe0ff */
[----:B--2---:R-:W-:-:S05]  /*01c0*/  VIMNMX.U16x2 R0, PT, PT, R4, UR6, !PT ;  /* 0x0000000604007c48 */ /* 0x004fca000ffe0200 */
[----:B0-----:R0:W-:Y:S02]  /*01d0*/  STG.E.U8 desc[UR8][R6.64], R0 ;  /* 0x0000000006007986 */ /* 0x0011e4000c101108 */
.L_x_38730:
[----:B------:R-:W-:-:S13]  /*01e0*/  ISETP.GE.AND P0, PT, R3, UR4, PT ;  /* 0x0000000403007c0c */ /* 0x000fda000bf06270 */
[----:B------:R-:W-:Y:S05]  /*01f0*/  @P0 BREAK.RELIABLE B1 ;  /* 0x0000000000010942 */ /* 0x000fea0003800100 */
[----:B------:R-:W-:Y:S05]  /*0200*/  @P0 BRA `(.L_x_38731) ;  /* 0x00000000001c0947 */ /* 0x000fea0003800000 */
[----:B------:R-:W-:Y:S05]  /*0210*/  BSYNC.RELIABLE B1 ;  /* 0x0000000000017941 */ /* 0x000fea0003800100 */
.L_x_38729:
[----:B------:R-:W1:Y:S02]  /*0220*/  LDC.64 R4, c[0x0][0x588] ;  /* 0x00016200ff047b82 */ /* 0x000e640000000a00 */
[----:B-1----:R-:W2:Y:S06]  /*0230*/  LDG.E.U8 R4, desc[UR8][R4.64] ;  /* 0x0000000804047981 */ /* 0x002eac000c1e1100 */
[----:B0-----:R-:W0:Y:S01]  /*0240*/  LDC.64 R6, c[0x0][0x580] ;  /* 0x00016000ff067b82 */ /* 0x001e220000000a00 */
[----:B------:R-:W-:Y:S02]  /*0250*/  IADD3 R3, PT, PT, R3, 0x80, RZ ;  /* 0x0000008003037810 */ /* 0x000fe40007ffe0ff */
[----:B--2---:R-:W-:-:S05]  /*0260*/  VIMNMX.U16x2 R0, PT, PT, R4, UR6, !PT ;  /* 0x0000000604007c48 */ /* 0x004fca000ffe0200 */
[----:B0-----:R1:W-:Y:S02]  /*0270*/  STG.E.U8 desc[UR8][R6.64], R0 ;  /* 0x0000000006007986 */ /* 0x0013e4000c101108 */
.L_x_38731:
[----:B------:R-:W-:Y:S05]  /*0280*/  BSYNC.RECONVERGENT B0 ;  /* 0x0000000000007941 */ /* 0x000fea0003800200 */
.L_x_38728:
[----:B------:R-:W-:Y:S05]  /*0290*/  WARPSYNC.ALL ;  /* 0x0000000000007948 */ /* 0x000fea0003800000 */
[----:B------:R-:W-:-:S13]  /*02a0*/  ISETP.GE.AND P0, PT, R3, UR4, PT ;  /* 0x0000000403007c0c */ /* 0x000fda000bf06270 */
[----:B------:R-:W-:Y:S05]  /*02b0*/  @P0 EXIT ;  /* 0x000000000000094d */ /* 0x000fea0003800000 */
[----:B------:R-:W2:Y:S02]  /*02c0*/  LDC.64 R2, c[0x0][0x588] ;  /* 0x00016200ff027b82 */ /* 0x000ea40000000a00 */
[----:B--2---:R-:W0:Y:S06]  /*02d0*/  LDG.E.U8 R2, desc[UR8][R2.64] ;  /* 0x0000000802027981 */ /* 0x004e2c000c1e1100 */
[----:B------:R-:W2:Y:S01]  /*02e0*/  LDC.64 R4, c[0x0][0x580] ;  /* 0x00016000ff047b82 */ /* 0x000ea20000000a00 */
[----:B01----:R-:W-:-:S05]  /*02f0*/  VIMNMX.U16x2 R0, PT, PT, R2, UR6, !PT ;  /* 0x0000000602007c48 */ /* 0x003fca000ffe0200 */
[----:B--2---:R-:W-:Y:S01]  /*0300*/  STG.E.U8 desc[UR8][R4.64], R0 ;  /* 0x0000000004007986 */ /* 0x004fe2000c101108 */
[----:B------:R-:W-:Y:S05]  /*0310*/  EXIT ;  /* 0x000000000000794d */ /* 0x000fea0003800000 */
.L_x_38727:
        /* <DEDUP_REMOVED lines=306> */
.L_x_38735:
        /* <DEDUP_REMOVED lines=9> */
[----:B--2---:R-:W-:-:S05]  /*16d0*/  VIMNMX.U16x2 R7, PT, PT, R6, UR6, !PT ;  /* 0x0000000606077c48 */ /* 0x004fca000ffe0200 */
        /* <DEDUP_REMOVED lines=300> */
.L_x_38737:
[----:B------:R-:W0:Y:S02]  /*29a0*/  LDCU.128 UR12, c[0x0][0x580] ;  /* 0x0000b000ff0c77ac */ /* 0x000e240008000c00 */
[----:B0-----:R-:W-:-:S04]  /*29b0*/  IADD3 R6, P0, PT, R4, UR14, RZ ;  /* 0x0000000e04067c10 */ /* 0x001fc8000ff1e0ff */
[----:B------:R-:W-:-:S05]  /*29c0*/  IADD3.X R7, PT, PT, RZ, UR15, RZ, P0, !PT ;  /* 0x0000000fff077c10 */ /* 0x000fca00087fe4ff */
[----:B------:R-:W2:Y:S01]  /*29d0*/  LDG.E.U8 R6, desc[UR8][R6.64] ;  /* 0x0000000806067981 */ /* 0x000ea2000c1e1100 */
[----:B------:R-:W-:Y:S02]  /*29e0*/  IADD3 R4, P0, PT, R5, UR12, RZ ;  /* 0x0000000c05047c10 */ /* 0x000fe4000ff1e0ff */
[----:B------:R-:W-:Y:S02]  /*29f0*/  IADD3 R3, PT, PT, R3, 0x80, RZ ;  /* 0x0000008003037810 */ /* 0x000fe40007ffe0ff */
[----:B------:R-:W-:Y:S02]  /*2a00*/  IADD3.X R5, PT, PT, RZ, UR13, RZ, P0, !PT ;  /* 0x0000000dff057c10 */ /* 0x000fe400087fe4ff */
[----:B--2---:R-:W-:-:S05]  /*2a10*/  VIMNMX.U16x2 R7, PT, PT, R6, UR6, !PT ;  /* 0x0000000606077c48 */ /* 0x004fca000ffe0200 */
[----:B------:R0:W-:Y:S02]  /*2a20*/  STG.E.U8 desc[UR8][R4.64], R7 ;  /* 0x0000000704007986 */ /* 0x0001e4000c101108 */
.L_x_38734:
[----:B------:R-:W-:-:S13]  /*2a30*/  ISETP.GE.AND P0, PT, R3, UR4, PT ;  /* 0x0000000403007c0c */ /* 0x000fda000bf06270 */
[----:B------:R-:W-:Y:S05]  /*2a40*/  @P0 BREAK.RELIABLE B1 ;  /* 0x0000000000010942 */ /* 0x000fea0003800100 */
[----:B------:R-:W-:Y:S05]  /*2a50*/  @P0 BRA `(.L_x_38736) ;  /* 0x0000001000d00947 */ /* 0x000fea0003800000 */
[----:B------:R-:W-:Y:S05]  /*2a60*/  BSYNC.RELIABLE B1 ;  /* 0x0000000000017941 */ /* 0x000fea0003800100 */
.L_x_38733:
        /* <DEDUP_REMOVED lines=298> */
.L_x_38738:
        /* <DEDUP_REMOVED lines=9> */
.L_x_38736:
[----:B------:R-:W-:Y:S05]  /*3da0*/  BSYNC.RECONVERGENT B0 ;  /* 0x0000000000007941 */ /* 0x000fea0003800200 */
.L_x_38732:
        /* <DEDUP_REMOVED lines=301> */
.L_x_38739:
[----:B------:R-:W0:Y:S02]  /*5080*/  LDCU.128 UR12, c[0x0][0x580] ;  /* 0x0000b000ff0c77ac */ /* 0x000e240008000c00 */
[----:B0-----:R-:W-:-:S04]  /*5090*/  IADD3 R4, P0, PT, R2, UR14, RZ ;  /* 0x0000000e02047c10 */ /* 0x001fc8000ff1e0ff */
[----:B------:R-:W-:-:S05]  /*50a0*/  IADD3.X R5, PT, PT, RZ, UR15, RZ, P0, !PT ;  /* 0x0000000fff057c10 */ /* 0x000fca00087fe4ff */
[----:B------:R-:W2:Y:S01]  /*50b0*/  LDG.E.U8 R4, desc[UR8][R4.64] ;  /* 0x0000000804047981 */ /* 0x000ea2000c1e1100 */
[----:B------:R-:W-:-:S04]  /*50c0*/  IADD3 R2, P0, PT, R3, UR12, RZ ;  /* 0x0000000c03027c10 */ /* 0x000fc8000ff1e0ff */
[----:B------:R-:W-:Y:S02]  /*50d0*/  IADD3.X R3, PT, PT, RZ, UR13, RZ, P0, !PT ;  /* 0x0000000dff037c10 */ /* 0x000fe400087fe4ff */
[----:B--2---:R-:W-:-:S05]  /*50e0*/  VIMNMX.U16x2 R0, PT, PT, R4, UR6, !PT ;  /* 0x0000000604007c48 */ /* 0x004fca000ffe0200 */
[----:B------:R-:W-:Y:S01]  /*50f0*/  STG.E.U8 desc[UR8][R2.64], R0 ;  /* 0x0000000002007986 */ /* 0x000fe2000c101108 */
[----:B------:R-:W-:Y:S05]  /*5100*/  EXIT ;  /* 0x000000000000794d */ /* 0x000fea0003800000 */
.L_x_38740:
        /* <DEDUP_REMOVED lines=15> */
.L_x_41228:


//--------------------- .text._ZN2at6native27unrolled_elementwise_kernelINS0_13AUnaryFunctorIhhhZZZNS0_19maximum_kernel_cudaERNS_18TensorIteratorBaseEENKUlvE_clEvENKUlvE_clEvEUlhhE_EESt5arrayIPcLm2EELi4E23TrivialOffsetCalculatorILi1EjESD_NS0_6memory15LoadWithoutCastENSE_16StoreWithoutCastEEEviT_T0_T2_T3_T4_T5_ --------------------------
	.section	.text._ZN2at6native27unrolled_elementwise_kernelINS0_13AUnaryFunctorIhhhZZZNS0_19maximum_kernel_cudaERNS_18TensorIteratorBaseEENKUlvE_clEvENKUlvE_clEvEUlhhE_EESt5arrayIPcLm2EELi4E23TrivialOffsetCalculatorILi1EjESD_NS0_6memory15LoadWithoutCastENSE_16StoreWithoutCastEEEviT_T0_T2_T3_T4_T5_,"ax",@progbits
	.align	128
        .global         _ZN2at6native27unrolled_elementwise_kernelINS0_13AUnaryFunctorIhhhZZZNS0_19maximum_kernel_cudaERNS_18TensorIteratorBaseEENKUlvE_clEvENKUlvE_clEvEUlhhE_EESt5arrayIPcLm2EELi4E23TrivialOffsetCalculatorILi1EjESD_NS0_6memory15LoadWithoutCastENSE_16StoreWithoutCastEEEviT_T0_T2_T3_T4_T5_
        .type           _ZN2at6native27unrolled_elementwise_kernelINS0_13AUnaryFunctorIhhhZZZNS0_19maximum_kernel_cudaERNS_18TensorIteratorBaseEENKUlvE_clEvENKUlvE_clEvEUlhhE_EESt5arrayIPcLm2EELi4E23TrivialOffsetCalculatorILi1EjESD_NS0_6memory15LoadWithoutCastENSE_16StoreWithoutCastEEEviT_T0_T2_T3_T4_T5_,@function
        .size           _ZN2at6native27unrolled_elementwise_kernelINS0_13AUnaryFunctorIhhhZZZNS0_19maximum_kernel_cudaERNS_18TensorIteratorBaseEENKUlvE_clEvENKUlvE_clEvEUlhhE_EESt5arrayIPcLm2EELi4E23TrivialOffsetCalculatorILi1EjESD_NS0_6memory15LoadWithoutCastENSE_16StoreWithoutCastEEEviT_T0_T2_T3_T4_T5_,(.L_x_41229 - _ZN2at6native27unrolled_elementwise_kernelINS0_13AUnaryFunctorIhhhZZZNS0_19maximum_kernel_cudaERNS_18TensorIteratorBaseEENKUlvE_clEvENKUlvE_clEvEUlhhE_EESt5arrayIPcLm2EELi4E23TrivialOffsetCalculatorILi1EjESD_NS0_6memory15LoadWithoutCastENSE_16StoreWithoutCastEEEviT_T0_T2_T3_T4_T5_)
        .other          _ZN2at6native27unrolled_elementwise_kernelINS0_13AUnaryFunctorIhhhZZZNS0_19maximum_kernel_cudaERNS_18TensorIteratorBaseEENKUlvE_clEvENKUlvE_clEvEUlhhE_EESt5arrayIPcLm2EELi4E23TrivialOffsetCalculatorILi1EjESD_NS0_6memory15LoadWithoutCastENSE_16StoreWithoutCastEEEviT_T0_T2_T3_T4_T5_,@"STO_CUDA_ENTRY STV_DEFAULT"
_ZN2at6native27unrolled_elementwise_kernelINS0_13AUnaryFunctorIhhhZZZNS0_19maximum_kernel_cudaERNS_18TensorIteratorBaseEENKUlvE_clEvENKUlvE_clEvEUlhhE_EESt5arrayIPcLm2EELi4E23TrivialOffsetCalculatorILi1EjESD_NS0_6memory15LoadWithoutCastENSE_16StoreWithoutCastEEEviT_T0_T2_T3_T4_T5_:
.text._ZN2at6native27unrolled_elementwise_kernelINS0_13AUnaryFunctorIhhhZZZNS0_19maximum_kernel_cudaERNS_18TensorIteratorBaseEENKUlvE_clEvENKUlvE_clEvEUlhhE_EESt5arrayIPcLm2EELi4E23TrivialOffsetCalculatorILi1EjESD_NS0_6memory15LoadWithoutCastENSE_16StoreWithoutCastEEEviT_T0_T2_T3_T4_T5_:
        /* <DEDUP_REMOVED lines=43> */
[----:B0-----:R-:W-:Y:S02]  /*02b0*/  VIMNMX.U16x2 R12, PT, PT, R12, UR6, !PT ;  /* 0x000000060c0c7c48 */ /* 0x001fe4000ffe0200 */
[----:B--2---:R-:W-:-:S04]  /*02c0*/  LOP3.LUT R14, R14, 0xff, RZ, 0xc0, !PT ;  /* 0x000000ff0e0e7812 */ /* 0x004fc800078ec0ff */
[----:B------:R-:W-:Y:S02]  /*02d0*/  VIMNMX.U16x2 R14, PT, PT, R14, UR6, !PT ;  /* 0x000000060e0e7c48 */ /* 0x000fe4000ffe0200 */
[----:B----4-:R-:W-:Y:S02]  /*02e0*/  LOP3.LUT R10, R13, 0xff, RZ, 0xc0, !PT ;  /* 0x000000ff0d0a7812 */ /* 0x010fe400078ec0ff */
[----:B-----5:R-:W-:Y:S02]  /*02f0*/  LOP3.LUT R16, R15, 0xff, RZ, 0xc0, !PT ;  /* 0x000000ff0f107812 */ /* 0x020fe400078ec0ff */
[----:B------:R-:W-:Y:S02]  /*0300*/  VIMNMX.U16x2 R10, PT, PT, R10, UR6, !PT ;  /* 0x000000060a0a7c48 */ /* 0x000fe4000ffe0200 */
[----:B------:R-:W-:Y:S01]  /*0310*/  VIMNMX.U16x2 R16, PT, PT, R16, UR6, !PT ;  /* 0x0000000610107c48 */ /* 0x000fe2000ffe0200 */
        /* <DEDUP_REMOVED lines=16> */
.L_x_38743:
[----:B------:R-:W-:Y:S05]  /*0420*/  BSYNC.RELIABLE B1 ;  /* 0x0000000000017941 */ /* 0x000fea0003800100 */
.L_x_38742:
[----:B------:R-:W-:-:S13]  /*0430*/  ISETP.GE.AND P0, PT, R5, R4, PT ;  /* 0x000000040500720c */ /* 0x000fda0003f06270 */
[----:B------:R-:W1:Y:S01]  /*0440*/  @!P0 LDC.64 R6, c[0x0][0x388] ;  /* 0x0000e200ff068b82 */ /* 0x000e620000000a00 */
[----:B0-----:R-:W-:Y:S02]  /*0450*/  @!P0 IMAD R3, R0, 0x200, R5 ;  /* 0x0000020000038824 */ /* 0x001fe400078e0205 */
[----:B------:R-:W-:-:S03]  /*0460*/  @!P0 VIADD R5, R5, 0x80 ;  /* 0x0000008005058836 */ /* 0x000fc60000000000 */
[----:B-1----:R-:W-:-:S05]  /*0470*/  @!P0 IADD3 R2, P1, PT, R3, R6, RZ ;  /* 0x0000000603028210 */ /* 0x002fca0007f3e0ff */
[----:B------:R-:W-:-:S05]  /*0480*/  @!P0 IMAD.X R3, RZ, RZ, R7, P1 ;  /* 0x000000ffff038224 */ /* 0x000fca00008e0607 */
[----:B------:R1:W-:Y:S03]  /*0490*/  @!P0 STG.E.U8 desc[UR4][R2.64], R14 ;  /* 0x0000000e02008986 */ /* 0x0003e6000c101104 */
.L_x_38744:
[----:B------:R-:W-:Y:S05]  /*04a0*/  BSYNC.RECONVERGENT B0 ;  /* 0x0000000000007941 */ /* 0x000fea0003800200 */
.L_x_38741:
        /* <DEDUP_REMOVED lines=9> */
.L_x_38745:
        /* <DEDUP_REMOVED lines=12> */
.L_x_41229:


//--------------------- .text._ZN2at6native29vectorized_elementwise_kernelILi2ENS0_13AUnaryFunctorIhhhZZZNS0_19maximum_kernel_cudaERNS_18TensorIteratorBaseEENKUlvE_clEvENKUlvE_clEvEUlhhE_EESt5arrayIPcLm2EEEEviT0_T1_ --------------------------
	.section	.text._ZN2at6native29vectorized_elementwise_kernelILi2ENS0_13AUnaryFunctorIhhhZZZNS0_19maximum_kernel_cudaERNS_18TensorIteratorBaseEENKUlvE_clEvENKUlvE_clEvEUlhhE_EESt5arrayIPcLm2EEEEviT0_T1_,"ax",@progbits
	.align	128
        .global         _ZN2at6native29vectorized_elementwise_kernelILi2ENS0_13AUnaryFunctorIhhhZZZNS0_19maximum_kernel_cudaERNS_18TensorIteratorBaseEENKUlvE_clEvENKUlvE_clEvEUlhhE_EESt5arrayIPcLm2EEEEviT0_T1_
        .type           _ZN2at6native29vectorized_elementwise_kernelILi2ENS0_13AUnaryFunctorIhhhZZZNS0_19maximum_kernel_cudaERNS_18TensorIteratorBaseEENKUlvE_clEvENKUlvE_clEvEUlhhE_EESt5arrayIPcLm2EEEEviT0_T1_,@function
        .size           _ZN2at6native29vectorized_elementwise_kernelILi2ENS0_13AUnaryFunctorIhhhZZZNS0_19maximum_kernel_cudaERNS_18TensorIteratorBaseEENKUlvE_clEvENKUlvE_clEvEUlhhE_EESt5arrayIPcLm2EEEEviT0_T1_,(.L_x_41230 - _ZN2at6native29vectorized_elementwise_kernelILi2ENS0_13AUnaryFunctorIhhhZZZNS0_19maximum_kernel_cudaERNS_18TensorIteratorBaseEENKUlvE_clEvENKUlvE_clEvEUlhhE_EESt5arrayIPcLm2EEEEviT0_T1_)
        .other          _ZN2at6native29vectorized_elementwise_kernelILi2ENS0_13AUnaryFunctorIhhhZZZNS0_19maximum_kernel_cudaERNS_18TensorIteratorBaseEENKUlvE_clEvENKUlvE_clEvEUlhhE_EESt5arrayIPcLm2EEEEviT0_T1_,@"STO_CUDA_ENTRY STV_DEFAULT"
_ZN2at6native29vectorized_elementwise_kernelILi2ENS0_13AUnaryFunctorIhhhZZZNS0_19maximum_kernel_cudaERNS_18TensorIteratorBaseEENKUlvE_clEvENKUlvE_clEvEUlhhE_EESt5arrayIPcLm2EEEEviT0_T1_:
.text._ZN2at6native29vectorized_elementwise_kernelILi2ENS0_13AUnaryFunctorIhhhZZZNS0_19maximum_kernel_cudaERNS_18TensorIteratorBaseEENKUlvE_clEvENKUlvE_clEvEUlhhE_EESt5arrayIPcLm2EEEEviT0_T1_:
        /* <DEDUP_REMOVED lines=78> */
[----:B0-----:R-:W-:Y:S02]  /*04e0*/  VIMNMX.U16x2 R7, PT, PT, R2, UR10, !PT ;  /* 0x0000000a02077c48 */ /* 0x001fe4000ffe0200 */
[----:B------:R-:W-:-:S04]  /*04f0*/  LOP3.LUT R16, R16, 0xff, RZ, 0xc0, !PT ;  /* 0x000000ff10107812 */ /* 0x000fc800078ec0ff */
[----:B------:R-:W-:Y:S02]  /*0500*/  VIMNMX.U16x2 R2, PT, PT, R16, UR10, !PT ;  /* 0x0000000a10027c48 */ /* 0x000fe4000ffe0200 */
[----:B---3--:R-:W-:-:S04]  /*0510*/  LOP3.LUT R18, R18, 0xff, RZ, 0xc0, !PT ;  /* 0x000000ff12127812 */ /* 0x008fc800078ec0ff */
[----:B------:R-:W-:Y:S02]  /*0520*/  VIMNMX.U16x2 R3, PT, PT, R18, UR10, !PT ;  /* 0x0000000a12037c48 */ /* 0x000fe4000ffe0200 */
[----:B------:R-:W-:Y:S02]  /*0530*/  LOP3.LUT R20, R20, 0xff, RZ, 0xc0, !PT ;  /* 0x000000ff14147812 */ /* 0x000fe400078ec0ff */
[----:B-----5:R-:W-:Y:S02]  /*0540*/  LOP3.LUT R6, R21, 0xff, RZ, 0xc0, !PT ;  /* 0x000000ff15067812 */ /* 0x020fe400078ec0ff */
[----:B------:R-:W-:Y:S02]  /*0550*/  VIMNMX.U16x2 R5, PT, PT, R20, UR10, !PT ;  /* 0x0000000a14057c48 */ /* 0x000fe4000ffe0200 */
[----:B----4-:R-:W-:Y:S02]  /*0560*/  LOP3.LUT R8, R12, 0xff, RZ, 0xc0, !PT ;  /* 0x000000ff0c087812 */ /* 0x010fe400078ec0ff */
[----:B------:R-:W-:-:S02]  /*0570*/  LOP3.LUT R10, R10, 0xff, RZ, 0xc0, !PT ;  /* 0x000000ff0a0a7812 */ /* 0x000fc400078ec0ff */
[----:B------:R-:W-:Y:S02]  /*0580*/  VIMNMX.U16x2 R6, PT, PT, R6, UR10, !PT ;  /* 0x0000000a06067c48 */ /* 0x000fe4000ffe0200 */
[----:B------:R-:W-:Y:S02]  /*0590*/  LOP3.LUT R4, R11, 0xff, RZ, 0xc0, !PT ;  /* 0x000000ff0b047812 */ /* 0x000fe400078ec0ff */
[----:B------:R-:W-:Y:S02]  /*05a0*/  VIMNMX.U16x2 R8, PT, PT, R8, UR10, !PT ;  /* 0x0000000a08087c48 */ /* 0x000fe4000ffe0200 */
[----:B------:R-:W-:Y:S02]  /*05b0*/  VIMNMX.U16x2 R9, PT, PT, R10, UR10, !PT ;  /* 0x0000000a0a097c48 */ /* 0x000fe4000ffe0200 */
[----:B------:R-:W-:Y:S01]  /*05c0*/  VIMNMX.U16x2 R4, PT, PT, R4, UR10, !PT ;  /* 0x0000000a04047c48 */ /* 0x000fe2000ffe0200 */
        /* <DEDUP_REMOVED lines=15> */
.L_x_38749:
        /* <DEDUP_REMOVED lines=8> */
.L_x_38750:
        /* <DEDUP_REMOVED lines=8> */
.L_x_38751:
        /* <DEDUP_REMOVED lines=8> */
.L_x_38752:
        /* <DEDUP_REMOVED lines=9> */
.L_x_38753:
[----:B------:R-:W-:Y:S05]  /*08d0*/  BSYNC.RELIABLE B1 ;  /* 0x0000000000017941 */ /* 0x000fea0003800100 */
.L_x_38748:
[----:B------:R-:W-:-:S13]  /*08e0*/  ISETP.GE.U32.AND P0, PT, R0, UR5, PT ;  /* 0x0000000500007c0c */ /* 0x000fda000bf06070 */
[----:B0-----:R-:W0:Y:S01]  /*08f0*/  @!P0 LDC.64 R6, c[0x0][0x388] ;  /* 0x0000e200ff068b82 */ /* 0x001e220000000a00 */
[C---:B-12---:R-:W-:Y:S02]  /*0900*/  @!P0 VIADD R3, R0.reuse, UR4 ;  /* 0x0000000400038c36 */ /* 0x046fe40008000000 */
[----:B------:R-:W-:-:S03]  /*0910*/  @!P0 VIADD R0, R0, 0x80 ;  /* 0x0000008000008836 */ /* 0x000fc60000000000 */
[----:B0-----:R-:W-:-:S05]  /*0920*/  @!P0 IADD3 R2, P1, PT, R3, R6, RZ ;  /* 0x0000000603028210 */ /* 0x001fca0007f3e0ff */
[----:B------:R-:W-:-:S05]  /*0930*/  @!P0 IMAD.X R3, RZ, RZ, R7, P1 ;  /* 0x000000ffff038224 */ /* 0x000fca00008e0607 */
[----:B------:R3:W-:Y:S03]  /*0940*/  @!P0 STG.E.U8 desc[UR8][R2.64], R9 ;  /* 0x0000000902008986 */ /* 0x0007e6000c101108 */
.L_x_38754:
[----:B------:R-:W-:Y:S05]  /*0950*/  BSYNC.RECONVERGENT B0 ;  /* 0x0000000000007941 */ /* 0x000fea0003800200 */
.L_x_38747:
        /* <DEDUP_REMOVED lines=9> */
.L_x_38746:
        /* <DEDUP_REMOVED lines=20> */
[----:B-1----:R-:W-:Y:S02]  /*0b30*/  VIMNMX.U16x2 R5, PT, PT, R0, UR10, !PT ;  /* 0x0000000a00057c48 */ /* 0x002fe4000ffe0200 */
[----:B------:R-:W-:-:S02]  /*0b40*/  VIMNMX.U16x2 R11, PT, PT, R6, UR10, !PT ;  /* 0x0000000a060b7c48 */ /* 0x000fc4000ffe0200 */
[----:B------:R-:W-:Y:S02]  /*0b50*/  VIMNMX.U16x2 R12, PT, PT, R8, UR10, !PT ;  /* 0x0000000a080c7c48 */ /* 0x000fe4000ffe0200 */
[C---:B----4-:R-:W-:Y:S02]  /*0b60*/  PRMT R0, R7.reuse, 0x7770, RZ ;  /* 0x0000777007007816 */ /* 0x050fe400000000ff */
[----:B------:R-:W-:Y:S02]  /*0b70*/  PRMT R10, R10, 0x7771, RZ ;  /* 0x000077710a0a7816 */ /* 0x000fe400000000ff */
[----:B------:R-:W-:Y:S02]  /*0b80*/  PRMT R4, R7, 0x7771, RZ ;  /* 0x0000777107047816 */ /* 0x000fe400000000ff */
[C---:B-----5:R-:W-:Y:S02]  /*0b90*/  PRMT R6, R9.reuse, 0x7770, RZ ;  /* 0x0000777009067816 */ /* 0x060fe400000000ff */
[----:B------:R-:W-:-:S02]  /*0ba0*/  PRMT R8, R9, 0x7771, RZ ;  /* 0x0000777109087816 */ /* 0x000fc400000000ff */
[----:B------:R-:W-:Y:S02]  /*0bb0*/  VIMNMX.U16x2 R9, PT, PT, R0, UR10, !PT ;  /* 0x0000000a00097c48 */ /* 0x000fe4000ffe0200 */
[----:B------:R-:W-:Y:S02]  /*0bc0*/  VIMNMX.U16x2 R10, PT, PT, R10, UR10, !PT ;  /* 0x0000000a0a0a7c48 */ /* 0x000fe4000ffe0200 */
[----:B------:R-:W-:Y:S02]  /*0bd0*/  VIMNMX.U16x2 R13, PT, PT, R4, UR10, !PT ;  /* 0x0000000a040d7c48 */ /* 0x000fe4000ffe0200 */
[----:B------:R-:W-:Y:S02]  /*0be0*/  VIMNMX.U16x2 R14, PT, PT, R6, UR10, !PT ;  /* 0x0000000a060e7c48 */ /* 0x000fe4000ffe0200 */
[----:B------:R-:W-:Y:S02]  /*0bf0*/  VIMNMX.U16x2 R15, PT, PT, R8, UR10, !PT ;  /* 0x0000000a080f7c48 */ /* 0x000fe4000ffe0200 */
        /* <DEDUP_REMOVED lines=17> */
.L_x_38755:
        /* <DEDUP_REMOVED lines=15> */
.L_x_41230:


//--------------------- .text._ZN2at6native29vectorized_elementwise_kernelILi4ENS0_13AUnaryFunctorIhhhZZZNS0_19maximum_kernel_cudaERNS_18TensorIteratorBaseEENKUlvE_clEvENKUlvE_clEvEUlhhE_EESt5arrayIPcLm2EEEEviT0_T1_ --------------------------
	.section	.text._ZN2at6native29vectorized_elementwise_kernelILi4ENS0_13AUnaryFunctorIhhhZZZNS0_19maximum_kernel_cudaERNS_18TensorIteratorBaseEENKUlvE_clEvENKUlvE_clEvEUlhhE_EESt5arrayIPcLm2EEEEviT0_T1_,"ax",@progbits
	.align	128
        .global         _ZN2at6native29vectorized_elementwise_kernelILi4ENS0_13AUnaryFunctorIhhhZZZNS0_19maximum_kernel_cudaERNS_18TensorIteratorBaseEENKUlvE_clEvENKUlvE_clEvEUlhhE_EESt5arrayIPcLm2EEEEviT0_T1_
        .type           _ZN2at6native29vectorized_elementwise_kernelILi4ENS0_13AUnaryFunctorIhhhZZZNS0_19maximum_kernel_cudaERNS_18TensorIteratorBaseEENKUlvE_clEvENKUlvE_clEvEUlhhE_EESt5arrayIPcLm2EEEEviT0_T1_,@function
        .size           _ZN2at6native29vectorized_elementwise_kernelILi4ENS0_13AUnaryFunctorIhhhZZZNS0_19maximum_kernel_cudaERNS_18TensorIteratorBaseEENKUlvE_clEvENKUlvE_clEvEUlhhE_EESt5arrayIPcLm2EEEEviT0_T1_,(.L_x_41231 - _ZN2at6native29vectorized_elementwise_kernelILi4ENS0_13AUnaryFunctorIhhhZZZNS0_19maximum_kernel_cudaERNS_18TensorIteratorBaseEENKUlvE_clEvENKUlvE_clEvEUlhhE_EESt5arrayIPcLm2EEEEviT0_T1_)
        .other          _ZN2at6native29vectorized_elementwise_kernelILi4ENS0_13AUnaryFunctorIhhhZZZNS0_19maximum_kernel_cudaERNS_18TensorIteratorBaseEENKUlvE_clEvENKUlvE_clEvEUlhhE_EESt5arrayIPcLm2EEEEviT0_T1_,@"STO_CUDA_ENTRY STV_DEFAULT"
_ZN2at6native29vectorized_elementwise_kernelILi4ENS0_13AUnaryFunctorIhhhZZZNS0_19maximum_kernel_cudaERNS_18TensorIteratorBaseEENKUlvE_clEvENKUlvE_clEvEUlhhE_EESt5arrayIPcLm2EEEEviT0_T1_:
.text._ZN2at6native29vectorized_elementwise_kernelILi4ENS0_13AUnaryFunctorIhhhZZZNS0_19maximum_kernel_cudaERNS_18TensorIteratorBaseEENKUlvE_clEvENKUlvE_clEvEUlhhE_EESt5arrayIPcLm2EEEEviT0_T1_:
        /* <DEDUP_REMOVED lines=108> */
.L_x_38759:
        /* <DEDUP_REMOVED lines=8> */
.L_x_38760:
        /* <DEDUP_REMOVED lines=8> */
.L_x_38761:
        /* <DEDUP_REMOVED lines=8> */
.L_x_38762:
        /* <DEDUP_REMOVED lines=9> */
.L_x_38763:
[----:B------:R-:W-:Y:S05]  /*08d0*/  BSYNC.RELIABLE B1 ;  /* 0x0000000000017941 */ /* 0x000fea0003800100 */
.L_x_38758:
[----:B------:R-:W-:-:S13]  /*08e0*/  ISETP.GE.U32.AND P0, PT, R0, UR5, PT ;  /* 0x0000000500007c0c */ /* 0x000fda000bf06070 */
[----:B0-----:R-:W0:Y:S01]  /*08f0*/  @!P0 LDC.64 R6, c[0x0][0x388] ;  /* 0x0000e200ff068b82 */ /* 0x001e220000000a00 */
[C---:B-12---:R-:W-:Y:S02]  /*0900*/  @!P0 VIADD R3, R0.reuse, UR4 ;  /* 0x0000000400038c36 */ /* 0x046fe40008000000 */
[----:B------:R-:W-:-:S03]  /*0910*/  @!P0 VIADD R0, R0, 0x80 ;  /* 0x0000008000008836 */ /* 0x000fc60000000000 */
[----:B0-----:R-:W-:-:S05]  /*0920*/  @!P0 IADD3 R2, P1, PT, R3, R6, RZ ;  /* 0x0000000603028210 */ /* 0x001fca0007f3e0ff */
[----:B------:R-:W-:-:S05]  /*0930*/  @!P0 IMAD.X R3, RZ, RZ, R7, P1 ;  /* 0x000000ffff038224 */ /* 0x000fca00008e0607 */
[----:B------:R3:W-:Y:S03]  /*0940*/  @!P0 STG.E.U8 desc[UR8][R2.64], R9 ;  /* 0x0000000902008986 */ /* 0x0007e6000c101108 */
.L_x_38764:
[----:B------:R-:W-:Y:S05]  /*0950*/  BSYNC.RECONVERGENT B0 ;  /* 0x0000000000007941 */ /* 0x000fea0003800200 */
.L_x_38757:
        /* <DEDUP_REMOVED lines=9> */
.L_x_38756:
        /* <DEDUP_REMOVED lines=14> */
[----:B-1----:R-:W-:Y:S02]  /*0ad0*/  VIMNMX.U16x2 R3, PT, PT, R4, UR10, !PT ;  /* 0x0000000a04037c48 */ /* 0x002fe4000ffe0200 */
[C---:B------:R-:W-:Y:S02]  /*0ae0*/  PRMT R4, R0.reuse, 0x7771, RZ ;  /* 0x0000777100047816 */ /* 0x040fe400000000ff */
[----:B------:R-:W-:Y:S02]  /*0af0*/  PRMT R0, R0, 0x7773, RZ ;  /* 0x0000777300007816 */ /* 0x000fe400000000ff */
[----:B------:R-:W-:-:S02]  /*0b00*/  VIMNMX.U16x2 R9, PT, PT, R4, UR10, !PT ;  /* 0x0000000a04097c48 */ /* 0x000fc4000ffe0200 */
[----:B------:R-:W-:Y:S02]  /*0b10*/  VIMNMX.U16x2 R10, PT, PT, R0, UR10, !PT ;  /* 0x0000000a000a7c48 */ /* 0x000fe4000ffe0200 */
[C---:B---3--:R-:W-:Y:S02]  /*0b20*/  PRMT R0, R7.reuse, 0x7771, RZ ;  /* 0x0000777107007816 */ /* 0x048fe400000000ff */
[C---:B------:R-:W-:Y:S02]  /*0b30*/  PRMT R2, R7.reuse, 0x7772, RZ ;  /* 0x0000777207027816 */ /* 0x040fe400000000ff */
[C---:B------:R-:W-:Y:S02]  /*0b40*/  PRMT R4, R7.reuse, 0x7773, RZ ;  /* 0x0000777307047816 */ /* 0x040fe400000000ff */
[----:B------:R-:W-:Y:S02]  /*0b50*/  VIMNMX.U16x2 R11, PT, PT, R0, UR10, !PT ;  /* 0x0000000a000b7c48 */ /* 0x000fe4000ffe0200 */
[----:B------:R-:W-:-:S02]  /*0b60*/  PRMT R8, R7, 0x7770, RZ ;  /* 0x0000777007087816 */ /* 0x000fc400000000ff */
[----:B------:R-:W-:Y:S02]  /*0b70*/  VIMNMX.U16x2 R2, PT, PT, R2, UR10, !PT ;  /* 0x0000000a02027c48 */ /* 0x000fe4000ffe0200 */
[----:B------:R-:W-:Y:S02]  /*0b80*/  VIMNMX.U16x2 R12, PT, PT, R4, UR10, !PT ;  /* 0x0000000a040c7c48 */ /* 0x000fe4000ffe0200 */
[----:B------:R-:W-:Y:S02]  /*0b90*/  PRMT R4, R9, 0x7610, R4 ;  /* 0x0000761009047816 */ /* 0x000fe40000000004 */
[----:B------:R-:W-:Y:S02]  /*0ba0*/  PRMT R7, R10, 0x7610, R7 ;  /* 0x000076100a077816 */ /* 0x000fe40000000007 */
[----:B------:R-:W-:Y:S02]  /*0bb0*/  PRMT R9, R11, 0x7610, R9 ;  /* 0x000076100b097816 */ /* 0x000fe40000000009 */
[----:B------:R-:W-:-:S02]  /*0bc0*/  VIMNMX.U16x2 R6, PT, PT, R6, UR10, !PT ;  /* 0x0000000a06067c48 */ /* 0x000fc4000ffe0200 */
[----:B------:R-:W-:Y:S02]  /*0bd0*/  VIMNMX.U16x2 R8, PT, PT, R8, UR10, !PT ;  /* 0x0000000a08087c48 */ /* 0x000fe4000ffe0200 */
        /* <DEDUP_REMOVED lines=23> */
.L_x_38765:
        /* <DEDUP_REMOVED lines=11> */
.L_x_41231:


//--------------------- .text._ZN2at6native29vectorized_elementwise_kernelILi8ENS0_13AUnaryFunctorIhhhZZZNS0_19maximum_kernel_cudaERNS_18TensorIteratorBaseEENKUlvE_clEvENKUlvE_clEvEUlhhE_EESt5arrayIPcLm2EEEEviT0_T1_ --------------------------
	.section	.text._ZN2at6native29vectorized_elementwise_kernelILi8ENS0_13AUnaryFunctorIhhhZZZNS0_19maximum_kernel_cudaERNS_18TensorIteratorBaseEENKUlvE_clEvENKUlvE_clEvEUlhhE_EESt5arrayIPcLm2EEEEviT0_T1_,"ax",@progbits
	.align	128
        .global         _ZN2at6native29vectorized_elementwise_kernelILi8ENS0_13AUnaryFunctorIhhhZZZNS0_19maximum_kernel_cudaERNS_18TensorIteratorBaseEENKUlvE_clEvENKUlvE_clEvEUlhhE_EESt5arrayIPcLm2EEEEviT0_T1_
        .type           _ZN2at6native29vectorized_elementwise_kernelILi8ENS0_13AUnaryFunctorIhhhZZZNS0_19maximum_kernel_cudaERNS_18TensorIteratorBaseEENKUlvE_clEvENKUlvE_clEvEUlhhE_EESt5arrayIPcLm2EEEEviT0_T1_,@function
        .size           _ZN2at6native29vectorized_elementwise_kernelILi8ENS0_13AUnaryFunctorIhhhZZZNS0_19maximum_kernel_cudaERNS_18TensorIteratorBaseEENKUlvE_clEvENKUlvE_clEvEUlhhE_EESt5arrayIPcLm2EEEEviT0_T1_,(.L_x_41232 - _ZN2at6native29vectorized_elementwise_kernelILi8ENS0_13AUnaryFunctorIhhhZZZNS0_19maximum_kernel_cudaERNS_18TensorIteratorBaseEENKUlvE_clEvENKUlvE_clEvEUlhhE_EESt5arrayIPcLm2EEEEviT0_T1_)
        .other          _ZN2at6native29vectorized_elementwise_kernelILi8ENS0_13AUnaryFunctorIhhhZZZNS0_19maximum_kernel_cudaERNS_18TensorIteratorBaseEENKUlvE_clEvENKUlvE_clEvEUlhhE_EESt5arrayIPcLm2EEEEviT0_T1_,@"STO_CUDA_ENTRY STV_DEFAULT"
_ZN2at6native29vectorized_elementwise_kernelILi8ENS0_13AUnaryFunctorIhhhZZZNS0_19maximum_kernel_cudaERNS_18TensorIteratorBaseEENKUlvE_clEvENKUlvE_clEvEUlhhE_EESt5arrayIPcLm2EEEEviT0_T1_:
.text._ZN2at6native29vectorized_elementwise_kernelILi8ENS0_13AUnaryFunctorIhhhZZZNS0_19maximum_kernel_cudaERNS_18TensorIteratorBaseEENKUlvE_clEvENKUlvE_clEvEUlhhE_EESt5arrayIPcLm2EEEEviT0_T1_:
[----:B------:R-:W-:Y:S01]  /*0000*/  LDC R1, c[0x0][0x37c] ;  /* 0x0000df00ff017b82 */ /* 0x000fe20000000800 */
[----:B------:R-:W-:Y:S05]  /*0010*/  EXIT ;  /* 0x000000000000794d */ /* 0x000fea0003800000 */
.L_x_38766:
        /* <DEDUP_REMOVED lines=14> */
.L_x_41232:


//--------------------- .text._ZN2at6native18elementwise_kernelILi128ELi4EZNS0_15gpu_kernel_implINS0_13BinaryFunctorIhhhZZZNS0_19maximum_kernel_cudaERNS_18TensorIteratorBaseEENKUlvE_clEvENKUlvE_clEvEUlhhE_EEEEvS5_RKT_EUliE_EEviT1_ --------------------------
	.section	.text._ZN2at6native18elementwise_kernelILi128ELi4EZNS0_15gpu_kernel_implINS0_13BinaryFunctorIhhhZZZNS0_19maximum_kernel_cudaERNS_18TensorIteratorBaseEENKUlvE_clEvENKUlvE_clEvEUlhhE_EEEEvS5_RKT_EUliE_EEviT1_,"ax",@progbits
	.align	128
        .global         _ZN2at6native18elementwise_kernelILi128ELi4EZNS0_15gpu_kernel_implINS0_13BinaryFunctorIhhhZZZNS0_19maximum_kernel_cudaERNS_18TensorIteratorBaseEENKUlvE_clEvENKUlvE_clEvEUlhhE_EEEEvS5_RKT_EUliE_EEviT1_
        .type           _ZN2at6native18elementwise_kernelILi128ELi4EZNS0_15gpu_kernel_implINS0_13BinaryFunctorIhhhZZZNS0_19maximum_kernel_cudaERNS_18TensorIteratorBaseEENKUlvE_clEvENKUlvE_clEvEUlhhE_EEEEvS5_RKT_EUliE_EEviT1_,@function
        .size           _ZN2at6native18elementwise_kernelILi128ELi4EZNS0_15gpu_kernel_implINS0_13BinaryFunctorIhhhZZZNS0_19maximum_kernel_cudaERNS_18TensorIteratorBaseEENKUlvE_clEvENKUlvE_clEvEUlhhE_EEEEvS5_RKT_EUliE_EEviT1_,(.L_x_41233 - _ZN2at6native18elementwise_kernelILi128ELi4EZNS0_15gpu_kernel_implINS0_13BinaryFunctorIhhhZZZNS0_19maximum_kernel_cudaERNS_18TensorIteratorBaseEENKUlvE_clEvENKUlvE_clEvEUlhhE_EEEEvS5_RKT_EUliE_EEviT1_)
        .other          _ZN2at6native18elementwise_kernelILi128ELi4EZNS0_15gpu_kernel_implINS0_13BinaryFunctorIhhhZZZNS0_19maximum_kernel_cudaERNS_18TensorIteratorBaseEENKUlvE_clEvENKUlvE_clEvEUlhhE_EEEEvS5_RKT_EUliE_EEviT1_,@"STO_CUDA_ENTRY STV_DEFAULT"
_ZN2at6native18elementwise_kernelILi128ELi4EZNS0_15gpu_kernel_implINS0_13BinaryFunctorIhhhZZZNS0_19maximum_kernel_cudaERNS_18TensorIteratorBaseEENKUlvE_clEvENKUlvE_clEvEUlhhE_EEEEvS5_RKT_EUliE_EEviT1_:
.text._ZN2at6native18elementwise_kernelILi128ELi4EZNS0_15gpu_kernel_implINS0_13BinaryFunctorIhhhZZZNS0_19maximum_kernel_cudaERNS_18TensorIteratorBaseEENKUlvE_clEvENKUlvE_clEvEUlhhE_EEEEvS5_RKT_EUliE_EEviT1_:
        /* <DEDUP_REMOVED lines=371> */
.L_x_38769:
        /* <DEDUP_REMOVED lines=16> */
.L_x_38773:
[----:B------:R0:W5:Y:S01]  /*1830*/  LDG.E.U8 R19, desc[UR36][R4.64] ;  /* 0x0000002404137981 */ /* 0x000162000c1e1100 */
[----:B------:R-:W-:Y:S05]  /*1840*/  BRA `(.L_x_38775) ;  /* 0x0000000c005c7947 */ /* 0x000fea0003800000 */
.L_x_38772:
        /* <DEDUP_REMOVED lines=8> */
.L_x_38777:
[----:B------:R3:W5:Y:S01]  /*18d0*/  LDG.E.U8 R19, desc[UR36][R4.64] ;  /* 0x0000002404137981 */ /* 0x000762000c1e1100 */
[----:B------:R-:W-:Y:S05]  /*18e0*/  BRA `(.L_x_38775) ;  /* 0x0000000c00347947 */ /* 0x000fea0003800000 */
.L_x_38776:
[----:B------:R0:W5:Y:S01]  /*18f0*/  LDG.E.U16 R19, desc[UR36][R4.64] ;  /* 0x0000002404137981 */ /* 0x000162000c1e1500 */
[----:B------:R-:W-:Y:S05]  /*1900*/  BRA `(.L_x_38775) ;  /* 0x0000000c002c7947 */ /* 0x000fea0003800000 */
.L_x_38771:
        /* <DEDUP_REMOVED lines=10> */
.L_x_38779:
[----:B------:R-:W2:Y:S02]  /*19b0*/  LDG.E.U16 R2, desc[UR36][R4.64] ;  /* 0x0000002404027981 */ /* 0x000ea4000c1e1500 */
[----:B--2---:R-:W-:-:S06]  /*19c0*/  HADD2.F32 R2, -RZ, R2.H0_H0 ;  /* 0x20000002ff027230 */ /* 0x004fcc0000004100 */
[----:B------:R-:W0:Y:S02]  /*19d0*/  F2I.S64.TRUNC R2, R2 ;  /* 0x0000000200027311 */ /* 0x000e24000020d900 */
[----:B0-----:R-:W-:Y:S01]  /*19e0*/  PRMT R19, R2, 0x7610, R19 ;  /* 0x0000761002137816 */ /* 0x001fe20000000013 */
[----:B------:R-:W-:Y:S06]  /*19f0*/  BRA `(.L_x_38775) ;  /* 0x0000000800f07947 */ /* 0x000fec0003800000 */
.L_x_38778:
        /* <DEDUP_REMOVED lines=10> */
.L_x_38781:
[----:B------:R-:W2:Y:S02]  /*1aa0*/  LDG.E.U16 R4, desc[UR36][R4.64] ;  /* 0x0000002404047981 */ /* 0x000ea4000c1e1500 */
[----:B--2---:R-:W-:-:S06]  /*1ab0*/  HADD2.F32 R2, -RZ, R4.H0_H0 ;  /* 0x20000004ff027230 */ /* 0x004fcc0000004100 */
[----:B------:R-:W0:Y:S02]  /*1ac0*/  F2I.S64.TRUNC R2, R2 ;  /* 0x0000000200027311 */ /* 0x000e24000020d900 */
[----:B0-----:R-:W-:Y:S01]  /*1ad0*/  PRMT R19, R2, 0x7610, R19 ;  /* 0x0000761002137816 */ /* 0x001fe20000000013 */
[----:B------:R-:W-:Y:S06]  /*1ae0*/  BRA `(.L_x_38775) ;  /* 0x0000000800b47947 */ /* 0x000fec0003800000 */
.L_x_38780:
[----:B------:R-:W2:Y:S02]  /*1af0*/  LDG.E.64 R2, desc[UR36][R4.64] ;  /* 0x0000002404027981 */ /* 0x000ea4000c1e1b00 */
[----:B--2---:R-:W0:Y:S02]  /*1b00*/  F2I.S64.F64.TRUNC R2, R2 ;  /* 0x0000000200027311 */ /* 0x004e24000030d900 */
[----:B0-----:R-:W-:Y:S01]  /*1b10*/  PRMT R19, R2, 0x7610, R19 ;  /* 0x0000761002137816 */ /* 0x001fe20000000013 */
[----:B------:R-:W-:Y:S06]  /*1b20*/  BRA `(.L_x_38775) ;  /* 0x0000000800a47947 */ /* 0x000fec0003800000 */
.L_x_38770:
        /* <DEDUP_REMOVED lines=12> */
.L_x_38784:
[----:B------:R-:W2:Y:S02]  /*1bf0*/  LDG.E.64 R4, desc[UR36][R4.64] ;  /* 0x0000002404047981 */ /* 0x000ea4000c1e1b00 */
[----:B--2---:R-:W0:Y:S02]  /*1c00*/  F2I.S64.F64.TRUNC R2, R4 ;  /* 0x0000000400027311 */ /* 0x004e24000030d900 */
[----:B0-----:R-:W-:Y:S01]  /*1c10*/  PRMT R19, R2, 0x7610, R19 ;  /* 0x0000761002137816 */ /* 0x001fe20000000013 */
[----:B------:R-:W-:Y:S06]  /*1c20*/  BRA `(.L_x_38775) ;  /* 0x0000000800647947 */ /* 0x000fec0003800000 */
.L_x_38783:
        /* <DEDUP_REMOVED lines=27> */
.L_x_38786:
        /* <DEDUP_REMOVED lines=14> */
.L_x_38785:
[----:B------:R-:W2:Y:S02]  /*1ec0*/  LDG.E.U16 R2, desc[UR36][R4.64] ;  /* 0x0000002404027981 */ /* 0x000ea4000c1e1500 */
[----:B--2---:R-:W-:-:S06]  /*1ed0*/  SHF.L.U32 R2, R2, 0x10, RZ ;  /* 0x0000001002027819 */ /* 0x004fcc00000006ff */
[----:B------:R-:W0:Y:S02]  /*1ee0*/  F2I.S64.TRUNC R2, R2 ;  /* 0x0000000200027311 */ /* 0x000e24000020d900 */
[----:B0-----:R-:W-:Y:S01]  /*1ef0*/  PRMT R19, R2, 0x7610, R19 ;  /* 0x0000761002137816 */ /* 0x001fe20000000013 */
[----:B------:R-:W-:Y:S06]  /*1f00*/  BRA `(.L_x_38775) ;  /* 0x0000000400ac7947 */ /* 0x000fec0003800000 */
.L_x_38782:
        /* <DEDUP_REMOVED lines=10> */
.L_x_38789:
        /* <DEDUP_REMOVED lines=21> */
.L_x_38793:
[----:B------:R-:W-:Y:S05]  /*2100*/  BSYNC.RECONVERGENT B1 ;  /* 0x0000000000017941 */ /* 0x000fea0003800200 */
.L_x_38792:
[----:B------:R-:W-:Y:S01]  /*2110*/  IMAD.SHL.U32 R0, R0, 0x100000, RZ ;  /* 0x0010000000007824 */ /* 0x000fe200078e00ff */
[----:B------:R-:W-:-:S04]  /*2120*/  LEA R2, R2, 0x3b800000, 0x17 ;  /* 0x3b80000002027811 */ /* 0x000fc800078eb8ff */
[----:B------:R-:W-:-:S07]  /*2130*/  LOP3.LUT R2, R2, R0, R7, 0xfe, !PT ;  /* 0x0000000002027212 */ /* 0x000fce00078efe07 */
.L_x_38791:
[----:B------:R-:W-:Y:S05]  /*2140*/  BSYNC.RECONVERGENT B0 ;  /* 0x0000000000007941 */ /* 0x000fea0003800200 */
.L_x_38790:
[----:B------:R-:W0:Y:S02]  /*2150*/  F2I.S64.TRUNC R2, R2 ;  /* 0x0000000200027311 */ /* 0x000e24000020d900 */
[----:B0-----:R-:W-:Y:S01]  /*2160*/  PRMT R19, R2, 0x7610, R19 ;  /* 0x0000761002137816 */ /* 0x001fe20000000013 */
[----:B------:R-:W-:Y:S06]  /*2170*/  BRA `(.L_x_38775) ;  /* 0x0000000400107947 */ /* 0x000fec0003800000 */
.L_x_38788:
        /* <DEDUP_REMOVED lines=21> */
.L_x_38797:
[----:B------:R-:W-:Y:S05]  /*22d0*/  BSYNC.RECONVERGENT B1 ;  /* 0x0000000000017941 */ /* 0x000fea0003800200 */
.L_x_38796:
[----:B------:R-:W-:Y:S01]  /*22e0*/  IMAD.SHL.U32 R0, R0, 0x200000, RZ ;  /* 0x0020000000007824 */ /* 0x000fe200078e00ff */
[----:B------:R-:W-:-:S04]  /*22f0*/  LEA R2, R2, 0x37800000, 0x17 ;  /* 0x3780000002027811 */ /* 0x000fc800078eb8ff */
[----:B------:R-:W-:-:S07]  /*2300*/  LOP3.LUT R2, R2, R0, R7, 0xfe, !PT ;  /* 0x0000000002027212 */ /* 0x000fce00078efe07 */
.L_x_38795:
[----:B------:R-:W-:Y:S05]  /*2310*/  BSYNC.RECONVERGENT B0 ;  /* 0x0000000000007941 */ /* 0x000fea0003800200 */
.L_x_38794:
[----:B------:R-:W0:Y:S02]  /*2320*/  F2I.S64.TRUNC R2, R2 ;  /* 0x0000000200027311 */ /* 0x000e24000020d900 */
[----:B0-----:R-:W-:Y:S01]  /*2330*/  PRMT R19, R2, 0x7610, R19 ;  /* 0x0000761002137816 */ /* 0x001fe20000000013 */
[----:B------:R-:W-:Y:S06]  /*2340*/  BRA `(.L_x_38775) ;  /* 0x00000000009c7947 */ /* 0x000fec0003800000 */
.L_x_38787:
[----:B------:R-:W-:-:S09]  /*2350*/  UISETP.NE.AND UP0, UPT, UR4, 0x1c, UPT ;  /* 0x0000001c0400788c */ /* 0x000fd2000bf05270 */
[----:B------:R-:W-:Y:S05]  /*2360*/  BRA.U !UP0, `(.L_x_38798) ;  /* 0x0000000108907547 */ /* 0x000fea000b800000 */
[----:B------:R-:W-:-:S09]  /*2370*/  UISETP.NE.AND UP0, UPT, UR4, 0x1d, UPT ;  /* 0x0000001d0400788c */ /* 0x000fd2000bf05270 */
[----:B------:R-:W-:Y:S05]  /*2380*/  BRA.U !UP0, `(.L_x_38799) ;  /* 0x0000000108807547 */ /* 0x000fea000b800000 */
[----:B------:R-:W-:-:S09]  /*2390*/  UISETP.NE.AND UP0, UPT, UR4, 0x2c, UPT ;  /* 0x0000002c0400788c */ /* 0x000fd2000bf05270 */
[----:B------:R-:W-:Y:S05]  /*23a0*/  BRA.U !UP0, `(.L_x_38800) ;  /* 0x0000000108487547 */ /* 0x000fea000b800000 */
.L_x_38774:
        /* <DEDUP_REMOVED lines=16> */
.L_x_38801:
[----:B------:R-:W-:Y:S01]  /*24b0*/  PRMT R19, RZ, 0x7610, R19 ;  /* 0x00007610ff137816 */ /* 0x000fe20000000013 */
[----:B------:R-:W-:Y:S06]  /*24c0*/  BRA `(.L_x_38775) ;  /* 0x00000000003c7947 */ /* 0x000fec0003800000 */
.L_x_38800:
        /* <DEDUP_REMOVED lines=8> */
.L_x_38803:
[----:B------:R-:W-:Y:S05]  /*2550*/  BSYNC.RECONVERGENT B0 ;  /* 0x0000000000007941 */ /* 0x000fea0003800200 */
.L_x_38802:
[----:B------:R-:W0:Y:S02]  /*2560*/  F2I.S64.TRUNC R2, R2 ;  /* 0x0000000200027311 */ /* 0x000e24000020d900 */
[----:B0-----:R-:W-:Y:S01]  /*2570*/  PRMT R19, R2, 0x7610, R19 ;  /* 0x0000761002137816 */ /* 0x001fe20000000013 */
[----:B------:R-:W-:Y:S06]  /*2580*/  BRA `(.L_x_38775) ;  /* 0x00000000000c7947 */ /* 0x000fec0003800000 */
.L_x_38799:
[----:B------:R2:W5:Y:S01]  /*2590*/  LDG.E.U8 R19, desc[UR36][R4.64] ;  /* 0x0000002404137981 */ /* 0x000562000c1e1100 */
[----:B------:R-:W-:Y:S05]  /*25a0*/  BRA `(.L_x_38775) ;  /* 0x0000000000047947 */ /* 0x000fea0003800000 */
.L_x_38798:
[----:B------:R1:W5:Y:S02]  /*25b0*/  LDG.E.U8 R19, desc[UR36][R4.64] ;  /* 0x0000002404137981 */ /* 0x000364000c1e1100 */
.L_x_38775:
        /* <DEDUP_REMOVED lines=16> */
.L_x_38807:
[----:B------:R3:W5:Y:S01]  /*26c0*/  LDG.E.U8 R0, desc[UR36][R4.64] ;  /* 0x0000002404007981 */ /* 0x000762000c1e1100 */
[----:B------:R-:W-:Y:S05]  /*26d0*/  BRA `(.L_x_38809) ;  /* 0x0000000c005c7947 */ /* 0x000fea0003800000 */
.L_x_38806:
        /* <DEDUP_REMOVED lines=8> */
.L_x_38811:
[----:B------:R1:W5:Y:S01]  /*2760*/  LDG.E.U8 R0, desc[UR36][R4.64] ;  /* 0x0000002404007981 */ /* 0x000362000c1e1100 */
[----:B------:R-:W-:Y:S05]  /*2770*/  BRA `(.L_x_38809) ;  /* 0x0000000c00347947 */ /* 0x000fea0003800000 */
.L_x_38810:
[----:B------:R2:W5:Y:S01]  /*2780*/  LDG.E.U16 R0, desc[UR36][R4.64] ;  /* 0x0000002404007981 */ /* 0x000562000c1e1500 */
[----:B------:R-:W-:Y:S05]  /*2790*/  BRA `(.L_x_38809) ;  /* 0x0000000c002c7947 */ /* 0x000fea0003800000 */
.L_x_38805:
        /* <DEDUP_REMOVED lines=10> */
.L_x_38813:
[----:B------:R-:W2:Y:S02]  /*2840*/  LDG.E.U16 R2, desc[UR36][R4.64] ;  /* 0x0000002404027981 */ /* 0x000ea4000c1e1500 */
[----:B--2---:R-:W-:-:S06]  /*2850*/  HADD2.F32 R2, -RZ, R2.H0_H0 ;  /* 0x20000002ff027230 */ /* 0x004fcc0000004100 */
[----:B------:R-:W0:Y:S02]  /*2860*/  F2I.S64.TRUNC R2, R2 ;  /* 0x0000000200027311 */ /* 0x000e24000020d900 */
[----:B0-----:R-:W-:Y:S01]  /*2870*/  PRMT R0, R2, 0x7610, R0 ;  /* 0x0000761002007816 */ /* 0x001fe20000000000 */
[----:B------:R-:W-:Y:S06]  /*2880*/  BRA `(.L_x_38809) ;  /* 0x0000000800f07947 */ /* 0x000fec0003800000 */
.L_x_38812:
        /* <DEDUP_REMOVED lines=10> */
.L_x_38815:
[----:B------:R-:W2:Y:S02]  /*2930*/  LDG.E.U16 R4, desc[UR36][R4.64] ;  /* 0x0000002404047981 */ /* 0x000ea4000c1e1500 */
[----:B--2---:R-:W-:-:S06]  /*2940*/  HADD2.F32 R2, -RZ, R4.H0_H0 ;  /* 0x20000004ff027230 */ /* 0x004fcc0000004100 */
[----:B------:R-:W0:Y:S02]  /*2950*/  F2I.S64.TRUNC R2, R2 ;  /* 0x0000000200027311 */ /* 0x000e24000020d900 */
[----:B0-----:R-:W-:Y:S01]  /*2960*/  PRMT R0, R2, 0x7610, R0 ;  /* 0x0000761002007816 */ /* 0x001fe20000000000 */
[----:B------:R-:W-:Y:S06]  /*2970*/  BRA `(.L_x_38809) ;  /* 0x0000000800b47947 */ /* 0x000fec0003800000 */
.L_x_38814:
[----:B------:R-:W2:Y:S02]  /*2980*/  LDG.E.64 R2, desc[UR36][R4.64] ;  /* 0x0000002404027981 */ /* 0x000ea4000c1e1b00 */
[----:B--2---:R-:W0:Y:S02]  /*2990*/  F2I.S64.F64.TRUNC R2, R2 ;  /* 0x0000000200027311 */ /* 0x004e24000030d900 */
[----:B0-----:R-:W-:Y:S01]  /*29a0*/  PRMT R0, R2, 0x7610, R0 ;  /* 0x0000761002007816 */ /* 0x001fe20000000000 */
[----:B------:R-:W-:Y:S06]  /*29b0*/  BRA `(.L_x_38809) ;  /* 0x0000000800a47947 */ /* 0x000fec0003800000 */
.L_x_38804:
        /* <DEDUP_REMOVED lines=12> */
.L_x_38818:
[----:B------:R-:W2:Y:S02]  /*2a80*/  LDG.E.64 R4, desc[UR36][R4.64] ;  /* 0x0000002404047981 */ /* 0x000ea4000c1e1b00 */
[----:B--2---:R-:W0:Y:S02]  /*2a90*/  F2I.S64.F64.TRUNC R2, R4 ;  /* 0x0000000400027311 */ /* 0x004e24000030d900 */
[----:B0-----:R-:W-:Y:S01]  /*2aa0*/  PRMT R0, R2, 0x7610, R0 ;  /* 0x0000761002007816 */ /* 0x001fe20000000000 */
[----:B------:R-:W-:Y:S06]  /*2ab0*/  BRA `(.L_x_38809) ;  /* 0x0000000800647947 */ /* 0x000fec0003800000 */
.L_x_38817:
        /* <DEDUP_REMOVED lines=27> */
.L_x_38820:
        /* <DEDUP_REMOVED lines=14> */
.L_x_38819:
[----:B------:R-:W2:Y:S02]  /*2d50*/  LDG.E.U16 R2, desc[UR36][R4.64] ;  /* 0x0000002404027981 */ /* 0x000ea4000c1e1500 */
[----:B--2---:R-:W-:-:S06]  /*2d60*/  IMAD.U32 R2, R2, 0x10000, RZ ;  /* 0x0001000002027824 */ /* 0x004fcc00078e00ff */
[----:B------:R-:W0:Y:S02]  /*2d70*/  F2I.S64.TRUNC R2, R2 ;  /* 0x0000000200027311 */ /* 0x000e24000020d900 */
[----:B0-----:R-:W-:Y:S01]  /*2d80*/  PRMT R0, R2, 0x7610, R0 ;  /* 0x0000761002007816 */ /* 0x001fe20000000000 */
[----:B------:R-:W-:Y:S06]  /*2d90*/  BRA `(.L_x_38809) ;  /* 0x0000000400ac7947 */ /* 0x000fec0003800000 */
.L_x_38816:
        /* <DEDUP_REMOVED lines=10> */
.L_x_38823:
        /* <DEDUP_REMOVED lines=21> */
.L_x_38827:
[----:B------:R-:W-:Y:S05]  /*2f90*/  BSYNC.RECONVERGENT B1 ;  /* 0x0000000000017941 */ /* 0x000fea0003800200 */
.L_x_38826:
[----:B------:R-:W-:Y:S01]  /*2fa0*/  IMAD.SHL.U32 R0, R0, 0x100000, RZ ;  /* 0x0010000000007824 */ /* 0x000fe200078e00ff */
[----:B------:R-:W-:-:S04]  /*2fb0*/  LEA R2, R2, 0x3b800000, 0x17 ;  /* 0x3b80000002027811 */ /* 0x000fc800078eb8ff */
[----:B------:R-:W-:-:S07]  /*2fc0*/  LOP3.LUT R2, R2, R0, R7, 0xfe, !PT ;  /* 0x0000000002027212 */ /* 0x000fce00078efe07 */
.L_x_38825:
[----:B------:R-:W-:Y:S05]  /*2fd0*/  BSYNC.RECONVERGENT B0 ;  /* 0x0000000000007941 */ /* 0x000fea0003800200 */
.L_x_38824:
[----:B------:R-:W0:Y:S02]  /*2fe0*/  F2I.S64.TRUNC R2, R2 ;  /* 0x0000000200027311 */ /* 0x000e24000020d900 */
[----:B0-----:R-:W-:Y:S01]  /*2ff0*/  PRMT R0, R2, 0x7610, R0 ;  /* 0x0000761002007816 */ /* 0x001fe20000000000 */
[----:B------:R-:W-:Y:S06]  /*3000*/  BRA `(.L_x_38809) ;  /* 0x0000000400107947 */ /* 0x000fec0003800000 */
.L_x_38822:
        /* <DEDUP_REMOVED lines=21> */
.L_x_38831:
[----:B------:R-:W-:Y:S05]  /*3160*/  BSYNC.RECONVERGENT B1 ;  /* 0x0000000000017941 */ /* 0x000fea0003800200 */
.L_x_38830:
[----:B------:R-:W-:Y:S01]  /*3170*/  IMAD.SHL.U32 R0, R0, 0x200000, RZ ;  /* 0x0020000000007824 */ /* 0x000fe200078e00ff */
[----:B------:R-:W-:-:S04]  /*3180*/  LEA R2, R2, 0x37800000, 0x17 ;  /* 0x3780000002027811 */ /* 0x000fc800078eb8ff */
[----:B------:R-:W-:-:S07]  /*3190*/  LOP3.LUT R2, R2, R0, R7, 0xfe, !PT ;  /* 0x0000000002027212 */ /* 0x000fce00078efe07 */
.L_x_38829:
[----:B------:R-:W-:Y:S05]  /*31a0*/  BSYNC.RECONVERGENT B0 ;  /* 0x0000000000007941 */ /* 0x000fea0003800200 */
.L_x_38828:
[----:B------:R-:W0:Y:S02]  /*31b0*/  F2I.S64.TRUNC R2, R2 ;  /* 0x0000000200027311 */ /* 0x000e24000020d900 */
[----:B0-----:R-:W-:Y:S01]  /*31c0*/  PRMT R0, R2, 0x7610, R0 ;  /* 0x0000761002007816 */ /* 0x001fe20000000000 */
[----:B------:R-:W-:Y:S06]  /*31d0*/  BRA `(.L_x_38809) ;  /* 0x00000000009c7947 */ /* 0x000fec0003800000 */
.L_x_38821:
[----:B------:R-:W-:-:S09]  /*31e0*/  UISETP.NE.AND UP0, UPT, UR4, 0x1c, UPT ;  /* 0x0000001c0400788c */ /* 0x000fd2000bf05270 */
[----:B------:R-:W-:Y:S05]  /*31f0*/  BRA.U !UP0, `(.L_x_38832) ;  /* 0x0000000108907547 */ /* 0x000fea000b800000 */
[----:B------:R-:W-:-:S09]  /*3200*/  UISETP.NE.AND UP0, UPT, UR4, 0x1d, UPT ;  /* 0x0000001d0400788c */ /* 0x000fd2000bf05270 */
[----:B------:R-:W-:Y:S05]  /*3210*/  BRA.U !UP0, `(.L_x_38833) ;  /* 0x0000000108807547 */ /* 0x000fea000b800000 */
[----:B------:R-:W-:-:S09]  /*3220*/  UISETP.NE.AND UP0, UPT, UR4, 0x2c, UPT ;  /* 0x0000002c0400788c */ /* 0x000fd2000bf05270 */
[----:B------:R-:W-:Y:S05]  /*3230*/  BRA.U !UP0, `(.L_x_38834) ;  /* 0x0000000108487547 */ /* 0x000fea000b800000 */
.L_x_38808:
        /* <DEDUP_REMOVED lines=16> */
.L_x_38835:
[----:B------:R-:W-:Y:S01]  /*3340*/  PRMT R0, RZ, 0x7610, R0 ;  /* 0x00007610ff007816 */ /* 0x000fe20000000000 */
[----:B------:R-:W-:Y:S06]  /*3350*/  BRA `(.L_x_38809) ;  /* 0x00000000003c7947 */ /* 0x000fec0003800000 */
.L_x_38834:
        /* <DEDUP_REMOVED lines=8> */
.L_x_38837:
[----:B------:R-:W-:Y:S05]  /*33e0*/  BSYNC.RECONVERGENT B0 ;  /* 0x0000000000007941 */ /* 0x000fea0003800200 */
.L_x_38836:
[----:B------:R-:W0:Y:S02]  /*33f0*/  F2I.S64.TRUNC R2, R2 ;  /* 0x0000000200027311 */ /* 0x000e24000020d900 */
[----:B0-----:R-:W-:Y:S01]  /*3400*/  PRMT R0, R2, 0x7610, R0 ;  /* 0x0000761002007816 */ /* 0x001fe20000000000 */
[----:B------:R-:W-:Y:S06]  /*3410*/  BRA `(.L_x_38809) ;  /* 0x00000000000c7947 */ /* 0x000fec0003800000 */
.L_x_38833:
[----:B------:R0:W5:Y:S01]  /*3420*/  LDG.E.U8 R0, desc[UR36][R4.64] ;  /* 0x0000002404007981 */ /* 0x000162000c1e1100 */
[----:B------:R-:W-:Y:S05]  /*3430*/  BRA `(.L_x_38809) ;  /* 0x0000000000047947 */ /* 0x000fea0003800000 */
.L_x_38832:
[----:B------:R0:W5:Y:S02]  /*3440*/  LDG.E.U8 R0, desc[UR36][R4.64] ;  /* 0x0000002404007981 */ /* 0x000164000c1e1100 */
.L_x_38809:
[----:B------:R-:W0:Y:S01]  /*3450*/  LDCU.64 UR6, c[0x0][0x5e8] ;  /* 0x0000bd00ff0677ac */ /* 0x000e220008000a00 */
[----:B-----5:R-:W-:Y:S01]  /*3460*/  LOP3.LUT R0, R0, 0xff, RZ, 0xc0, !PT ;  /* 0x000000ff00007812 */ /* 0x020fe200078ec0ff */
[----:B------:R-:W-:Y:S01]  /*3470*/  BSSY.RECONVERGENT B6, `(.L_x_38838) ;  /* 0x00000dc000067945 */ /* 0x000fe20003800200 */
[----:B01234-:R-:W-:Y:S01]  /*3480*/  LOP3.LUT R4, R19, 0xff, RZ, 0xc0, !PT ;  /* 0x000000ff13047812 */ /* 0x01ffe200078ec0ff */
[----:B------:R-:W-:-:S03]  /*3490*/  UPRMT UR4, UR43, 0x9910, URZ ;  /* 0x000099102b047896 */ /* 0x000fc600080000ff */
[----:B------:R-:W-:Y:S01]  /*34a0*/  VIMNMX.U16x2 R0, PT, PT, R4, R0, !PT ;  /* 0x0000000004007248 */ /* 0x000fe20007fe0200 */
        /* <DEDUP_REMOVED lines=15> */
.L_x_38842:
[----:B------:R1:W-:Y:S01]  /*35a0*/  STG.E.U8 desc[UR36][R2.64], R9 ;  /* 0x0000000902007986 */ /* 0x0003e2000c101124 */
[----:B------:R-:W-:Y:S05]  /*35b0*/  BRA `(.L_x_38844) ;  /* 0x0000000c001c7947 */ /* 0x000fea0003800000 */
.L_x_38841:
        /* <DEDUP_REMOVED lines=10> */
.L_x_38846:
[----:B------:R-:W-:-:S05]  /*3660*/  LOP3.LUT R9, R9, 0xffff, RZ, 0xc0, !PT ;  /* 0x0000ffff09097812 */ /* 0x000fca00078ec0ff */
[----:B------:R3:W-:Y:S01]  /*3670*/  STG.E desc[UR36][R2.64], R9 ;  /* 0x0000000902007986 */ /* 0x0007e2000c101924 */
[----:B------:R-:W-:Y:S05]  /*3680*/  BRA `(.L_x_38844) ;  /* 0x0000000800e87947 */ /* 0x000fea0003800000 */
.L_x_38845:
[----:B------:R2:W-:Y:S01]  /*3690*/  STG.E.U16 desc[UR36][R2.64], R9 ;  /* 0x0000000902007986 */ /* 0x0005e2000c101524 */
[----:B------:R-:W-:Y:S05]  /*36a0*/  BRA `(.L_x_38844) ;  /* 0x0000000800e07947 */ /* 0x000fea0003800000 */
.L_x_38840:
        /* <DEDUP_REMOVED lines=9> */
.L_x_38848:
[----:B------:R-:W0:Y:S02]  /*3740*/  I2F.U16 R0, R9 ;  /* 0x0000000900007306 */ /* 0x000e240000101000 */
[----:B0-----:R-:W-:-:S05]  /*3750*/  F2FP.F16.F32.PACK_AB R0, RZ, R0 ;  /* 0x00000000ff00723e */ /* 0x001fca00000000ff */
[----:B------:R0:W-:Y:S01]  /*3760*/  STG.E.U16 desc[UR36][R2.64], R0 ;  /* 0x0000000002007986 */ /* 0x0001e2000c101524 */
[----:B------:R-:W-:Y:S05]  /*3770*/  BRA `(.L_x_38844) ;  /* 0x0000000800ac7947 */ /* 0x000fea0003800000 */
.L_x_38847:
        /* <DEDUP_REMOVED lines=10> */
.L_x_38850:
[----:B------:R-:W0:Y:S02]  /*3820*/  I2F.U16 R9, R9 ;  /* 0x0000000900097306 */ /* 0x000e240000101000 */
[----:B0-----:R-:W-:-:S04]  /*3830*/  F2FP.F16.F32.PACK_AB R5, RZ, R9 ;  /* 0x00000009ff05723e */ /* 0x001fc800000000ff */
[----:B------:R-:W-:-:S05]  /*3840*/  PRMT R5, R5, 0x5410, RZ ;  /* 0x0000541005057816 */ /* 0x000fca00000000ff */
[----:B------:R0:W-:Y:S01]  /*3850*/  STG.E desc[UR36][R2.64], R5 ;  /* 0x0000000502007986 */ /* 0x0001e2000c101924 */
[----:B------:R-:W-:Y:S05]  /*3860*/  BRA `(.L_x_38844) ;  /* 0x0000000800707947 */ /* 0x000fea0003800000 */
.L_x_38849:
[----:B------:R-:W0:Y:S02]  /*3870*/  I2F.F64.U16 R4, R9 ;  /* 0x0000000900047312 */ /* 0x000e240000101800 */
[----:B0-----:R0:W-:Y:S01]  /*3880*/  STG.E.64 desc[UR36][R2.64], R4 ;  /* 0x0000000402007986 */ /* 0x0011e2000c101b24 */
[----:B------:R-:W-:Y:S05]  /*3890*/  BRA `(.L_x_38844) ;  /* 0x0000000800647947 */ /* 0x000fea0003800000 */
.L_x_38839:
        /* <DEDUP_REMOVED lines=13> */
.L_x_38853:
[----:B------:R-:W-:Y:S01]  /*3970*/  CS2R R6, SRZ ;  /* 0x0000000000067805 */ /* 0x000fe2000001ff00 */
[----:B------:R-:W0:Y:S04]  /*3980*/  I2F.F64.U16 R4, R9 ;  /* 0x0000000900047312 */ /* 0x000e280000101800 */
[----:B0-----:R0:W-:Y:S01]  /*3990*/  STG.E.128 desc[UR36][R2.64], R4 ;  /* 0x0000000402007986 */ /* 0x0011e2000c101d24 */
[----:B------:R-:W-:Y:S05]  /*39a0*/  BRA `(.L_x_38844) ;  /* 0x0000000800207947 */ /* 0x000fea0003800000 */
.L_x_38852:
        /* <DEDUP_REMOVED lines=17> */
.L_x_38857:
[----:B------:R-:W-:Y:S05]  /*3ac0*/  BSYNC.RECONVERGENT B0 ;  /* 0x0000000000007941 */ /* 0x000fea0003800200 */
.L_x_38856:
[----:B------:R0:W-:Y:S01]  /*3ad0*/  STG.E.U8 desc[UR36][R2.64], R5 ;  /* 0x0000000502007986 */ /* 0x0001e2000c101124 */
[----:B------:R-:W-:Y:S05]  /*3ae0*/  BRA `(.L_x_38844) ;  /* 0x0000000400d07947 */ /* 0x000fea0003800000 */
.L_x_38855:
        /* <DEDUP_REMOVED lines=16> */
.L_x_38854:
[----:B------:R-:W0:Y:S02]  /*3bf0*/  I2F.U16 R0, R9 ;  /* 0x0000000900007306 */ /* 0x000e240000101000 */
[----:B0-----:R-:W-:-:S05]  /*3c00*/  F2FP.BF16.F32.PACK_AB R0, RZ, R0 ;  /* 0x00000000ff00723e */ /* 0x001fca00000010ff */
[----:B------:R0:W-:Y:S01]  /*3c10*/  STG.E.U16 desc[UR36][R2.64], R0 ;  /* 0x0000000002007986 */ /* 0x0001e2000c101524 */
[----:B------:R-:W-:Y:S05]  /*3c20*/  BRA `(.L_x_38844) ;  /* 0x0000000400807947 */ /* 0x000fea0003800000 */
.L_x_38851:
        /* <DEDUP_REMOVED lines=10> */
.L_x_38860:
        /* <DEDUP_REMOVED lines=12> */
.L_x_38863:
[----:B------:R-:W-:-:S04]  /*3d90*/  SHF.R.U32.HI R0, RZ, 0x14, R9 ;  /* 0x00000014ff007819 */ /* 0x000fc80000011609 */
[----:B------:R-:W-:-:S04]  /*3da0*/  LOP3.LUT R0, R0, 0x1, RZ, 0xc0, !PT ;  /* 0x0000000100007812 */ /* 0x000fc800078ec0ff */
[----:B------:R-:W-:-:S04]  /*3db0*/  IADD3 R0, PT, PT, R9, 0x487ffff, R0 ;  /* 0x0487ffff09007810 */ /* 0x000fc80007ffe000 */
[----:B------:R-:W-:-:S04]  /*3dc0*/  SHF.R.U32.HI R0, RZ, 0x14, R0 ;  /* 0x00000014ff007819 */ /* 0x000fc80000011600 */
[----:B------:R-:W-:-:S07]  /*3dd0*/  LOP3.LUT R4, R0, 0xff, RZ, 0xc0, !PT ;  /* 0x000000ff00047812 */ /* 0x000fce00078ec0ff */
.L_x_38864:
[----:B------:R-:W-:-:S07]  /*3de0*/  PRMT R0, R4, 0x7610, R0 ;  /* 0x0000761004007816 */ /* 0x000fce0000000000 */
.L_x_38862:
[----:B------:R-:W-:Y:S05]  /*3df0*/  BSYNC.RECONVERGENT B0 ;  /* 0x0000000000007941 */ /* 0x000fea0003800200 */
.L_x_38861:
[----:B------:R0:W-:Y:S01]  /*3e00*/  STG.E.U8 desc[UR36][R2.64], R0 ;  /* 0x0000000002007986 */ /* 0x0001e2000c101124 */
[----:B------:R-:W-:Y:S05]  /*3e10*/  BRA `(.L_x_38844) ;  /* 0x0000000400047947 */ /* 0x000fea0003800000 */
.L_x_38859:
        /* <DEDUP_REMOVED lines=12> */
.L_x_38867:
[----:B------:R-:W-:-:S04]  /*3ee0*/  SHF.R.U32.HI R0, RZ, 0x15, R9 ;  /* 0x00000015ff007819 */ /* 0x000fc80000011609 */
[----:B------:R-:W-:-:S04]  /*3ef0*/  LOP3.LUT R0, R0, 0x1, RZ, 0xc0, !PT ;  /* 0x0000000100007812 */ /* 0x000fc800078ec0ff */
[----:B------:R-:W-:-:S04]  /*3f00*/  IADD3 R0, PT, PT, R9, 0x88fffff, R0 ;  /* 0x088fffff09007810 */ /* 0x000fc80007ffe000 */
[----:B------:R-:W-:-:S04]  /*3f10*/  SHF.R.U32.HI R0, RZ, 0x15, R0 ;  /* 0x00000015ff007819 */ /* 0x000fc80000011600 */
[----:B------:R-:W-:-:S07]  /*3f20*/  LOP3.LUT R4, R0, 0xff, RZ, 0xc0, !PT ;  /* 0x000000ff00047812 */ /* 0x000fce00078ec0ff */
.L_x_38868:
[----:B------:R-:W-:-:S07]  /*3f30*/  PRMT R0, R4, 0x7610, R0 ;  /* 0x0000761004007816 */ /* 0x000fce0000000000 */
.L_x_38866:
[----:B------:R-:W-:Y:S05]  /*3f40*/  BSYNC.RECONVERGENT B0 ;  /* 0x0000000000007941 */ /* 0x000fea0003800200 */
.L_x_38865:
[----:B------:R0:W-:Y:S01]  /*3f50*/  STG.E.U8 desc[UR36][R2.64], R0 ;  /* 0x0000000002007986 */ /* 0x0001e2000c101124 */
[----:B------:R-:W-:Y:S05]  /*3f60*/  BRA `(.L_x_38844) ;  /* 0x0000000000b07947 */ /* 0x000fea0003800000 */
.L_x_38858:
[----:B------:R-:W-:-:S09]  /*3f70*/  UISETP.NE.AND UP0, UPT, UR4, 0x1c, UPT ;  /* 0x0000001c0400788c */ /* 0x000fd2000bf05270 */
[----:B------:R-:W-:Y:S05]  /*3f80*/  BRA.U !UP0, `(.L_x_38869) ;  /* 0x0000000108a07547 */ /* 0x000fea000b800000 */
[----:B------:R-:W-:-:S09]  /*3f90*/  UISETP.NE.AND UP0, UPT, UR4, 0x1d, UPT ;  /* 0x0000001d0400788c */ /* 0x000fd2000bf05270 */
[----:B------:R-:W-:Y:S05]  /*3fa0*/  BRA.U !UP0, `(.L_x_38870) ;  /* 0x0000000108887547 */ /* 0x000fea000b800000 */
[----:B------:R-:W-:-:S09]  /*3fb0*/  UISETP.NE.AND UP0, UPT, UR4, 0x2c, UPT ;  /* 0x0000002c0400788c */ /* 0x000fd2000bf05270 */
[----:B------:R-:W-:Y:S05]  /*3fc0*/  BRA.U !UP0, `(.L_x_38871) ;  /* 0x0000000108447547 */ /* 0x000fea000b800000 */
.L_x_38843:
        /* <DEDUP_REMOVED lines=16> */
.L_x_38872:
[----:B------:R-:W-:Y:S05]  /*40d0*/  BRA `(.L_x_38844) ;  /* 0x0000000000547947 */ /* 0x000fea0003800000 */
.L_x_38871:
        /* <DEDUP_REMOVED lines=15> */
.L_x_38870:
[----:B------:R-:W-:Y:S02]  /*41d0*/  LOP3.LUT R4, R9, 0xffff, RZ, 0xc0, !PT ;  /* 0x0000ffff09047812 */ /* 0x000fe400078ec0ff */
[----:B------:R-:W-:-:S05]  /*41e0*/  MOV R5, RZ ;  /* 0x000000ff00057202 */ /* 0x000fca0000000f00 */
[----:B------:R0:W-:Y:S01]  /*41f0*/  STG.E.64 desc[UR36][R2.64], R4 ;  /* 0x0000000402007986 */ /* 0x0001e2000c101b24 */
[----:B------:R-:W-:Y:S05]  /*4200*/  BRA `(.L_x_38844) ;  /* 0x0000000000087947 */ /* 0x000fea0003800000 */
.L_x_38869:
[----:B------:R-:W-:-:S05]  /*4210*/  LOP3.LUT R9, R9, 0xffff, RZ, 0xc0, !PT ;  /* 0x0000ffff09097812 */ /* 0x000fca00078ec0ff */
[----:B------:R0:W-:Y:S02]  /*4220*/  STG.E desc[UR36][R2.64], R9 ;  /* 0x0000000902007986 */ /* 0x0001e4000c101924 */
.L_x_38844:
[----:B------:R-:W-:Y:S05]  /*4230*/  BSYNC.RECONVERGENT B6 ;  /* 0x0000000000067941 */ /* 0x000fea0003800200 */
.L_x_38838:
[----:B------:R-:W-:-:S07]  /*4240*/  VIADD R17, R17, 0x80 ;  /* 0x0000008011117836 */ /* 0x000fce0000000000 */
.L_x_38768:
[----:B------:R-:W-:Y:S05]  /*4250*/  BSYNC.RECONVERGENT B7 ;  /* 0x0000000000077941 */ /* 0x000fea0003800200 */
.L_x_38767:
        /* <DEDUP_REMOVED lines=358> */
.L_x_38875:
        /* <DEDUP_REMOVED lines=16> */
.L_x_38879:
[----:B------:R0:W5:Y:S01]  /*59c0*/  LDG.E.U8 R19, desc[UR36][R4.64] ;  /* 0x0000002404137981 */ /* 0x000162000c1e1100 */
[----:B------:R-:W-:Y:S05]  /*59d0*/  BRA `(.L_x_38881) ;  /* 0x0000000c005c7947 */ /* 0x000fea0003800000 */
.L_x_38878:
        /* <DEDUP_REMOVED lines=8> */
.L_x_38883:
[----:B------:R0:W5:Y:S01]  /*5a60*/  LDG.E.U8 R19, desc[UR36][R4.64] ;  /* 0x0000002404137981 */ /* 0x000162000c1e1100 */
[----:B------:R-:W-:Y:S05]  /*5a70*/  BRA `(.L_x_38881) ;  /* 0x0000000c00347947 */ /* 0x000fea0003800000 */
.L_x_38882:
[----:B------:R0:W5:Y:S01]  /*5a80*/  LDG.E.U16 R19, desc[UR36][R4.64] ;  /* 0x0000002404137981 */ /* 0x000162000c1e1500 */
[----:B------:R-:W-:Y:S05]  /*5a90*/  BRA `(.L_x_38881) ;  /* 0x0000000c002c7947 */ /* 0x000fea0003800000 */
.L_x_38877:
        /* <DEDUP_REMOVED lines=10> */
.L_x_38885:
[----:B-123--:R-:W2:Y:S02]  /*5b40*/  LDG.E.U16 R2, desc[UR36][R4.64] ;  /* 0x0000002404027981 */ /* 0x00eea4000c1e1500 */
[----:B--2---:R-:W-:-:S06]  /*5b50*/  HADD2.F32 R2, -RZ, R2.H0_H0 ;  /* 0x20000002ff027230 */ /* 0x004fcc0000004100 */
[----:B------:R-:W0:Y:S02]  /*5b60*/  F2I.S64.TRUNC R2, R2 ;  /* 0x0000000200027311 */ /* 0x000e24000020d900 */
[----:B0-----:R-:W-:Y:S01]  /*5b70*/  PRMT R19, R2, 0x7610, R19 ;  /* 0x0000761002137816 */ /* 0x001fe20000000013 */
[----:B------:R-:W-:Y:S06]  /*5b80*/  BRA `(.L_x_38881) ;  /* 0x0000000800f07947 */ /* 0x000fec0003800000 */
.L_x_38884:
        /* <DEDUP_REMOVED lines=10> */
.L_x_38887:
[----:B------:R-:W1:Y:S02]  /*5c30*/  LDG.E.U16 R4, desc[UR36][R4.64] ;  /* 0x0000002404047981 */ /* 0x000e64000c1e1500 */
[----:B-123--:R-:W-:-:S06]  /*5c40*/  HADD2.F32 R2, -RZ, R4.H0_H0 ;  /* 0x20000004ff027230 */ /* 0x00efcc0000004100 */
[----:B------:R-:W0:Y:S02]  /*5c50*/  F2I.S64.TRUNC R2, R2 ;  /* 0x0000000200027311 */ /* 0x000e24000020d900 */
[----:B0-----:R-:W-:Y:S01]  /*5c60*/  PRMT R19, R2, 0x7610, R19 ;  /* 0x0000761002137816 */ /* 0x001fe20000000013 */
[----:B------:R-:W-:Y:S06]  /*5c70*/  BRA `(.L_x_38881) ;  /* 0x0000000800b47947 */ /* 0x000fec0003800000 */
.L_x_38886:
[----:B-123--:R-:W2:Y:S02]  /*5c80*/  LDG.E.64 R2, desc[UR36][R4.64] ;  /* 0x0000002404027981 */ /* 0x00eea4000c1e1b00 */
[----:B--2---:R-:W0:Y:S02]  /*5c90*/  F2I.S64.F64.TRUNC R2, R2 ;  /* 0x0000000200027311 */ /* 0x004e24000030d900 */
[----:B0-----:R-:W-:Y:S01]  /*5ca0*/  PRMT R19, R2, 0x7610, R19 ;  /* 0x0000761002137816 */ /* 0x001fe20000000013 */
[----:B------:R-:W-:Y:S06]  /*5cb0*/  BRA `(.L_x_38881) ;  /* 0x0000000800a47947 */ /* 0x000fec0003800000 */
.L_x_38876:
        /* <DEDUP_REMOVED lines=12> */
.L_x_38890:
[----:B------:R-:W1:Y:S02]  /*5d80*/  LDG.E.64 R4, desc[UR36][R4.64] ;  /* 0x0000002404047981 */ /* 0x000e64000c1e1b00 */
[----:B-123--:R-:W0:Y:S02]  /*5d90*/  F2I.S64.F64.TRUNC R2, R4 ;  /* 0x0000000400027311 */ /* 0x00ee24000030d900 */
[----:B0-----:R-:W-:Y:S01]  /*5da0*/  PRMT R19, R2, 0x7610, R19 ;  /* 0x0000761002137816 */ /* 0x001fe20000000013 */
[----:B------:R-:W-:Y:S06]  /*5db0*/  BRA `(.L_x_38881) ;  /* 0x0000000800647947 */ /* 0x000fec0003800000 */
.L_x_38889:
        /* <DEDUP_REMOVED lines=27> */
.L_x_38892:
        /* <DEDUP_REMOVED lines=14> */
.L_x_38891:
[----:B-123--:R-:W2:Y:S02]  /*6050*/  LDG.E.U16 R2, desc[UR36][R4.64] ;  /* 0x0000002404027981 */ /* 0x00eea4000c1e1500 */
[----:B--2---:R-:W-:-:S06]  /*6060*/  IMAD.U32 R2, R2, 0x10000, RZ ;  /* 0x0001000002027824 */ /* 0x004fcc00078e00ff */
[----:B------:R-:W0:Y:S02]  /*6070*/  F2I.S64.TRUNC R2, R2 ;  /* 0x0000000200027311 */ /* 0x000e24000020d900 */
[----:B0-----:R-:W-:Y:S01]  /*6080*/  PRMT R19, R2, 0x7610, R19 ;  /* 0x0000761002137816 */ /* 0x001fe20000000013 */
[----:B------:R-:W-:Y:S06]  /*6090*/  BRA `(.L_x_38881) ;  /* 0x0000000400ac7947 */ /* 0x000fec0003800000 */
.L_x_38888:
        /* <DEDUP_REMOVED lines=10> */
.L_x_38895:
        /* <DEDUP_REMOVED lines=21> */
.L_x_38899:
[----:B------:R-:W-:Y:S05]  /*6290*/  BSYNC.RECONVERGENT B1 ;  /* 0x0000000000017941 */ /* 0x000fea0003800200 */
.L_x_38898:
[----:B------:R-:W-:Y:S01]  /*62a0*/  IMAD.SHL.U32 R0, R0, 0x100000, RZ ;  /* 0x0010000000007824 */ /* 0x000fe200078e00ff */
[----:B------:R-:W-:-:S04]  /*62b0*/  LEA R2, R2, 0x3b800000, 0x17 ;  /* 0x3b80000002027811 */ /* 0x000fc800078eb8ff */
[----:B------:R-:W-:-:S07]  /*62c0*/  LOP3.LUT R2, R2, R0, R7, 0xfe, !PT ;  /* 0x0000000002027212 */ /* 0x000fce00078efe07 */
.L_x_38897:
[----:B------:R-:W-:Y:S05]  /*62d0*/  BSYNC.RECONVERGENT B0 ;  /* 0x0000000000007941 */ /* 0x000fea0003800200 */
.L_x_38896:
[----:B------:R-:W0:Y:S02]  /*62e0*/  F2I.S64.TRUNC R2, R2 ;  /* 0x0000000200027311 */ /* 0x000e24000020d900 */
[----:B0-----:R-:W-:Y:S01]  /*62f0*/  PRMT R19, R2, 0x7610, R19 ;  /* 0x0000761002137816 */ /* 0x001fe20000000013 */
[----:B------:R-:W-:Y:S06]  /*6300*/  BRA `(.L_x_38881) ;  /* 0x0000000400107947 */ /* 0x000fec0003800000 */
.L_x_38894:
        /* <DEDUP_REMOVED lines=21> */
.L_x_38903:
[----:B------:R-:W-:Y:S05]  /*6460*/  BSYNC.RECONVERGENT B1 ;  /* 0x0000000000017941 */ /* 0x000fea0003800200 */
.L_x_38902:
[----:B------:R-:W-:Y:S01]  /*6470*/  IMAD.SHL.U32 R0, R0, 0x200000, RZ ;  /* 0x0020000000007824 */ /* 0x000fe200078e00ff */
[----:B------:R-:W-:-:S04]  /*6480*/  LEA R2, R2, 0x37800000, 0x17 ;  /* 0x3780000002027811 */ /* 0x000fc800078eb8ff */
[----:B------:R-:W-:-:S07]  /*6490*/  LOP3.LUT R2, R2, R0, R7, 0xfe, !PT ;  /* 0x0000000002027212 */ /* 0x000fce00078efe07 */
.L_x_38901:
[----:B------:R-:W-:Y:S05]  /*64a0*/  BSYNC.RECONVERGENT B0 ;  /* 0x0000000000007941 */ /* 0x000fea0003800200 */
.L_x_38900:
[----:B------:R-:W0:Y:S02]  /*64b0*/  F2I.S64.TRUNC R2, R2 ;  /* 0x0000000200027311 */ /* 0x000e24000020d900 */
[----:B0-----:R-:W-:Y:S01]  /*64c0*/  PRMT R19, R2, 0x7610, R19 ;  /* 0x0000761002137816 */ /* 0x001fe20000000013 */
[----:B------:R-:W-:Y:S06]  /*64d0*/  BRA `(.L_x_38881) ;  /* 0x00000000009c7947 */ /* 0x000fec0003800000 */
.L_x_38893:
        /* <DEDUP_REMOVED lines=14> */
.L_x_38907:
[----:B------:R-:W-:Y:S05]  /*65c0*/  BSYNC.RECONVERGENT B0 ;  /* 0x0000000000007941 */ /* 0x000fea0003800200 */
.L_x_38906:
[----:B------:R-:W0:Y:S02]  /*65d0*/  F2I.S64.TRUNC R2, R2 ;  /* 0x0000000200027311 */ /* 0x000e24000020d900 */
[----:B0-----:R-:W-:Y:S01]  /*65e0*/  PRMT R19, R2, 0x7610, R19 ;  /* 0x0000761002137816 */ /* 0x001fe20000000013 */
[----:B------:R-:W-:Y:S06]  /*65f0*/  BRA `(.L_x_38881) ;  /* 0x0000000000547947 */ /* 0x000fec0003800000 */
.L_x_38880:
        /* <DEDUP_REMOVED lines=16> */
.L_x_38908:
[----:B------:R-:W-:Y:S01]  /*6700*/  PRMT R19, RZ, 0x7610, R19 ;  /* 0x00007610ff137816 */ /* 0x000fe20000000013 */
[----:B------:R-:W-:Y:S06]  /*6710*/  BRA `(.L_x_38881) ;  /* 0x00000000000c7947 */ /* 0x000fec0003800000 */
.L_x_38905:
[----:B------:R0:W5:Y:S01]  /*6720*/  LDG.E.U8 R19, desc[UR36][R4.64] ;  /* 0x0000002404137981 */ /* 0x000162000c1e1100 */
[----:B------:R-:W-:Y:S05]  /*6730*/  BRA `(.L_x_38881) ;  /* 0x0000000000047947 */ /* 0x000fea0003800000 */
.L_x_38904:
[----:B------:R4:W5:Y:S02]  /*6740*/  LDG.E.U8 R19, desc[UR36][R4.64] ;  /* 0x0000002404137981 */ /* 0x000964000c1e1100 */
.L_x_38881:
        /* <DEDUP_REMOVED lines=16> */
.L_x_38912:
[----:B------:R0:W5:Y:S01]  /*6850*/  LDG.E.U8 R0, desc[UR36][R4.64] ;  /* 0x0000002404007981 */ /* 0x000162000c1e1100 */
[----:B------:R-:W-:Y:S05]  /*6860*/  BRA `(.L_x_38914) ;  /* 0x0000000c005c7947 */ /* 0x000fea0003800000 */
.L_x_38911:
        /* <DEDUP_REMOVED lines=8> */
.L_x_38916:
[----:B------:R0:W5:Y:S01]  /*68f0*/  LDG.E.U8 R0, desc[UR36][R4.64] ;  /* 0x0000002404007981 */ /* 0x000162000c1e1100 */
[----:B------:R-:W-:Y:S05]  /*6900*/  BRA `(.L_x_38914) ;  /* 0x0000000c00347947 */ /* 0x000fea0003800000 */
.L_x_38915:
[----:B------:R0:W5:Y:S01]  /*6910*/  LDG.E.U16 R0, desc[UR36][R4.64] ;  /* 0x0000002404007981 */ /* 0x000162000c1e1500 */
[----:B------:R-:W-:Y:S05]  /*6920*/  BRA `(.L_x_38914) ;  /* 0x0000000c002c7947 */ /* 0x000fea0003800000 */
.L_x_38910:
        /* <DEDUP_REMOVED lines=10> */
.L_x_38918:
[----:B-123--:R-:W2:Y:S02]  /*69d0*/  LDG.E.U16 R2, desc[UR36][R4.64] ;  /* 0x0000002404027981 */ /* 0x00eea4000c1e1500 */
[----:B--2---:R-:W-:-:S06]  /*69e0*/  HADD2.F32 R2, -RZ, R2.H0_H0 ;  /* 0x20000002ff027230 */ /* 0x004fcc0000004100 */
[----:B------:R-:W0:Y:S02]  /*69f0*/  F2I.S64.TRUNC R2, R2 ;  /* 0x0000000200027311 */ /* 0x000e24000020d900 */
[----:B0-----:R-:W-:Y:S01]  /*6a00*/  PRMT R0, R2, 0x7610, R0 ;  /* 0x0000761002007816 */ /* 0x001fe20000000000 */
[----:B------:R-:W-:Y:S06]  /*6a10*/  BRA `(.L_x_38914) ;  /* 0x0000000800f07947 */ /* 0x000fec0003800000 */
.L_x_38917:
        /* <DEDUP_REMOVED lines=10> */
.L_x_38920:
[----:B------:R-:W1:Y:S02]  /*6ac0*/  LDG.E.U16 R4, desc[UR36][R4.64] ;  /* 0x0000002404047981 */ /* 0x000e64000c1e1500 */
[----:B-123--:R-:W-:-:S06]  /*6ad0*/  HADD2.F32 R2, -RZ, R4.H0_H0 ;  /* 0x20000004ff027230 */ /* 0x00efcc0000004100 */
[----:B------:R-:W0:Y:S02]  /*6ae0*/  F2I.S64.TRUNC R2, R2 ;  /* 0x0000000200027311 */ /* 0x000e24000020d900 */
[----:B0-----:R-:W-:Y:S01]  /*6af0*/  PRMT R0, R2, 0x7610, R0 ;  /* 0x0000761002007816 */ /* 0x001fe20000000000 */
[----:B------:R-:W-:Y:S06]  /*6b00*/  BRA `(.L_x_38914) ;  /* 0x0000000800b47947 */ /* 0x000fec0003800000 */
.L_x_38919:
[----:B-123--:R-:W2:Y:S02]  /*6b10*/  LDG.E.64 R2, desc[UR36][R4.64] ;  /* 0x0000002404027981 */ /* 0x00eea4000c1e1b00 */
[----:B--2---:R-:W0:Y:S02]  /*6b20*/  F2I.S64.F64.TRUNC R2, R2 ;  /* 0x0000000200027311 */ /* 0x004e24000030d900 */
[----:B0-----:R-:W-:Y:S01]  /*6b30*/  PRMT R0, R2, 0x7610, R0 ;  /* 0x0000761002007816 */ /* 0x001fe20000000000 */
[----:B------:R-:W-:Y:S06]  /*6b40*/  BRA `(.L_x_38914) ;  /* 0x0000000800a47947 */ /* 0x000fec0003800000 */
.L_x_38909:
        /* <DEDUP_REMOVED lines=12> */
.L_x_38923:
[----:B------:R-:W1:Y:S02]  /*6c10*/  LDG.E.64 R4, desc[UR36][R4.64] ;  /* 0x0000002404047981 */ /* 0x000e64000c1e1b00 */
[----:B-123--:R-:W0:Y:S02]  /*6c20*/  F2I.S64.F64.TRUNC R2, R4 ;  /* 0x0000000400027311 */ /* 0x00ee24000030d900 */
[----:B0-----:R-:W-:Y:S01]  /*6c30*/  PRMT R0, R2, 0x7610, R0 ;  /* 0x0000761002007816 */ /* 0x001fe20000000000 */
[----:B------:R-:W-:Y:S06]  /*6c40*/  BRA `(.L_x_38914) ;  /* 0x0000000800647947 */ /* 0x000fec0003800000 */
.L_x_38922:
        /* <DEDUP_REMOVED lines=27> */
.L_x_38925:
        /* <DEDUP_REMOVED lines=14> */
.L_x_38924:
[----:B-123--:R-:W2:Y:S02]  /*6ee0*/  LDG.E.U16 R2, desc[UR36][R4.64] ;  /* 0x0000002404027981 */ /* 0x00eea4000c1e1500 */
[----:B--2---:R-:W-:-:S06]  /*6ef0*/  IMAD.U32 R2, R2, 0x10000, RZ ;  /* 0x0001000002027824 */ /* 0x004fcc00078e00ff */
[----:B------:R-:W0:Y:S02]  /*6f00*/  F2I.S64.TRUNC R2, R2 ;  /* 0x0000000200027311 */ /* 0x000e24000020d900 */
[----:B0-----:R-:W-:Y:S01]  /*6f10*/  PRMT R0, R2, 0x7610, R0 ;  /* 0x0000761002007816 */ /* 0x001fe20000000000 */
[----:B------:R-:W-:Y:S06]  /*6f20*/  BRA `(.L_x_38914) ;  /* 0x0000000400ac7947 */ /* 0x000fec0003800000 */
.L_x_38921:
        /* <DEDUP_REMOVED lines=10> */
.L_x_38928:
        /* <DEDUP_REMOVED lines=21> */
.L_x_38932:
[----:B------:R-:W-:Y:S05]  /*7120*/  BSYNC.RECONVERGENT B1 ;  /* 0x0000000000017941 */ /* 0x000fea0003800200 */
.L_x_38931:
[----:B------:R-:W-:Y:S01]  /*7130*/  IMAD.SHL.U32 R0, R0, 0x100000, RZ ;  /* 0x0010000000007824 */ /* 0x000fe200078e00ff */
[----:B------:R-:W-:-:S04]  /*7140*/  LEA R2, R2, 0x3b800000, 0x17 ;  /* 0x3b80000002027811 */ /* 0x000fc800078eb8ff */
[----:B------:R-:W-:-:S07]  /*7150*/  LOP3.LUT R2, R2, R0, R7, 0xfe, !PT ;  /* 0x0000000002027212 */ /* 0x000fce00078efe07 */
.L_x_38930:
[----:B------:R-:W-:Y:S05]  /*7160*/  BSYNC.RECONVERGENT B0 ;  /* 0x0000000000007941 */ /* 0x000fea0003800200 */
.L_x_38929:
[----:B------:R-:W0:Y:S02]  /*7170*/  F2I.S64.TRUNC R2, R2 ;  /* 0x0000000200027311 */ /* 0x000e24000020d900 */
[----:B0-----:R-:W-:Y:S01]  /*7180*/  PRMT R0, R2, 0x7610, R0 ;  /* 0x0000761002007816 */ /* 0x001fe20000000000 */
[----:B------:R-:W-:Y:S06]  /*7190*/  BRA `(.L_x_38914) ;  /* 0x0000000400107947 */ /* 0x000fec0003800000 */
.L_x_38927:
        /* <DEDUP_REMOVED lines=21> */
.L_x_38936:
[----:B------:R-:W-:Y:S05]  /*72f0*/  BSYNC.RECONVERGENT B1 ;  /* 0x0000000000017941 */ /* 0x000fea0003800200 */
.L_x_38935:
[----:B------:R-:W-:Y:S02]  /*7300*/  SHF.L.U32 R0, R0, 0x15, RZ ;  /* 0x0000001500007819 */ /* 0x000fe400000006ff */
[----:B------:R-:W-:-:S04]  /*7310*/  LEA R2, R2, 0x37800000, 0x17 ;  /* 0x3780000002027811 */ /* 0x000fc800078eb8ff */
[----:B------:R-:W-:-:S07]  /*7320*/  LOP3.LUT R2, R2, R0, R7, 0xfe, !PT ;  /* 0x0000000002027212 */ /* 0x000fce00078efe07 */
.L_x_38934:
[----:B------:R-:W-:Y:S05]  /*7330*/  BSYNC.RECONVERGENT B0 ;  /* 0x0000000000007941 */ /* 0x000fea0003800200 */
.L_x_38933:
[----:B------:R-:W0:Y:S02]  /*7340*/  F2I.S64.TRUNC R2, R2 ;  /* 0x0000000200027311 */ /* 0x000e24000020d900 */
[----:B0-----:R-:W-:Y:S01]  /*7350*/  PRMT R0, R2, 0x7610, R0 ;  /* 0x0000761002007816 */ /* 0x001fe20000000000 */
[----:B------:R-:W-:Y:S06]  /*7360*/  BRA `(.L_x_38914) ;  /* 0x00000000009c7947 */ /* 0x000fec0003800000 */
.L_x_38926:
        /* <DEDUP_REMOVED lines=14> */
.L_x_38940:
[----:B------:R-:W-:Y:S05]  /*7450*/  BSYNC.RECONVERGENT B0 ;  /* 0x0000000000007941 */ /* 0x000fea0003800200 */
.L_x_38939:
[----:B------:R-:W0:Y:S02]  /*7460*/  F2I.S64.TRUNC R2, R2 ;  /* 0x0000000200027311 */ /* 0x000e24000020d900 */
[----:B0-----:R-:W-:Y:S01]  /*7470*/  PRMT R0, R2, 0x7610, R0 ;  /* 0x0000761002007816 */ /* 0x001fe20000000000 */
[----:B------:R-:W-:Y:S06]  /*7480*/  BRA `(.L_x_38914) ;  /* 0x0000000000547947 */ /* 0x000fec0003800000 */
.L_x_38913:
        /* <DEDUP_REMOVED lines=16> */
.L_x_38941:
[----:B------:R-:W-:Y:S01]  /*7590*/  PRMT R0, RZ, 0x7610, R0 ;  /* 0x00007610ff007816 */ /* 0x000fe20000000000 */
[----:B------:R-:W-:Y:S06]  /*75a0*/  BRA `(.L_x_38914) ;  /* 0x00000000000c7947 */ /* 0x000fec0003800000 */
.L_x_38938:
[----:B------:R4:W5:Y:S01]  /*75b0*/  LDG.E.U8 R0, desc[UR36][R4.64] ;  /* 0x0000002404007981 */ /* 0x000962000c1e1100 */
[----:B------:R-:W-:Y:S05]  /*75c0*/  BRA `(.L_x_38914) ;  /* 0x0000000000047947 */ /* 0x000fea0003800000 */
.L_x_38937:
[----:B------:R0:W5:Y:S02]  /*75d0*/  LDG.E.U8 R0, desc[UR36][R4.64] ;  /* 0x0000002404007981 */ /* 0x000164000c1e1100 */
.L_x_38914:
[----:B------:R-:W1:Y:S01]  /*75e0*/  LDCU.64 UR6, c[0x0][0x5e8] ;  /* 0x0000bd00ff0677ac */ /* 0x000e620008000a00 */
[----:B-----5:R-:W-:Y:S01]  /*75f0*/  LOP3.LUT R0, R0, 0xff, RZ, 0xc0, !PT ;  /* 0x000000ff00007812 */ /* 0x020fe200078ec0ff */
[----:B------:R-:W-:Y:S01]  /*7600*/  BSSY.RECONVERGENT B6, `(.L_x_38942) ;  /* 0x00000db000067945 */ /* 0x000fe20003800200 */
[----:B0---4-:R-:W-:Y:S01]  /*7610*/  LOP3.LUT R4, R19, 0xff, RZ, 0xc0, !PT ;  /* 0x000000ff13047812 */ /* 0x011fe200078ec0ff */
[----:B------:R-:W-:-:S03]  /*7620*/  UPRMT UR4, UR43, 0x9910, URZ ;  /* 0x000099102b047896 */ /* 0x000fc600080000ff */
[----:B------:R-:W-:Y:S01]  /*7630*/  VIMNMX.U16x2 R0, PT, PT, R4, R0, !PT ;  /* 0x0000000004007248 */ /* 0x000fe20007fe0200 */
        /* <DEDUP_REMOVED lines=15> */
.L_x_38946:
[----:B------:R4:W-:Y:S01]  /*7730*/  STG.E.U8 desc[UR36][R2.64], R9 ;  /* 0x0000000902007986 */ /* 0x0009e2000c101124 */
[----:B------:R-:W-:Y:S05]  /*7740*/  BRA `(.L_x_38948) ;  /* 0x0000000c00187947 */ /* 0x000fea0003800000 */
.L_x_38945:
        /* <DEDUP_REMOVED lines=10> */
.L_x_38950:
[----:B------:R-:W-:-:S05]  /*77f0*/  LOP3.LUT R9, R9, 0xffff, RZ, 0xc0, !PT ;  /* 0x0000ffff09097812 */ /* 0x000fca00078ec0ff */
[----:B------:R2:W-:Y:S01]  /*7800*/  STG.E desc[UR36][R2.64], R9 ;  /* 0x0000000902007986 */ /* 0x0005e2000c101924 */
[----:B------:R-:W-:Y:S05]  /*7810*/  BRA `(.L_x_38948) ;  /* 0x0000000800e47947 */ /* 0x000fea0003800000 */
.L_x_38949:
[----:B------:R0:W-:Y:S01]  /*7820*/  STG.E.U16 desc[UR36][R2.64], R9 ;  /* 0x0000000902007986 */ /* 0x0001e2000c101524 */
[----:B------:R-:W-:Y:S05]  /*7830*/  BRA `(.L_x_38948) ;  /* 0x0000000800dc7947 */ /* 0x000fea0003800000 */
.L_x_38944:
        /* <DEDUP_REMOVED lines=9> */
.L_x_38952:
[----:B------:R-:W0:Y:S02]  /*78d0*/  I2F.U16 R0, R9 ;  /* 0x0000000900007306 */ /* 0x000e240000101000 */
[----:B0-----:R-:W-:-:S05]  /*78e0*/  F2FP.F16.F32.PACK_AB R0, RZ, R0 ;  /* 0x00000000ff00723e */ /* 0x001fca00000000ff */
[----:B------:R0:W-:Y:S01]  /*78f0*/  STG.E.U16 desc[UR36][R2.64], R0 ;  /* 0x0000000002007986 */ /* 0x0001e2000c101524 */
[----:B------:R-:W-:Y:S05]  /*7900*/  BRA `(.L_x_38948) ;  /* 0x0000000800a87947 */ /* 0x000fea0003800000 */
.L_x_38951:
        /* <DEDUP_REMOVED lines=10> */
.L_x_38954:
[----:B------:R-:W0:Y:S02]  /*79b0*/  I2F.U16 R9, R9 ;  /* 0x0000000900097306 */ /* 0x000e240000101000 */
[----:B0-----:R-:W-:-:S04]  /*79c0*/  F2FP.F16.F32.PACK_AB R5, RZ, R9 ;  /* 0x00000009ff05723e */ /* 0x001fc800000000ff */
[----:B------:R-:W-:-:S05]  /*79d0*/  PRMT R5, R5, 0x5410, RZ ;  /* 0x0000541005057816 */ /* 0x000fca00000000ff */
[----:B------:R0:W-:Y:S01]  /*79e0*/  STG.E desc[UR36][R2.64], R5 ;  /* 0x0000000502007986 */ /* 0x0001e2000c101924 */
[----:B------:R-:W-:Y:S05]  /*79f0*/  BRA `(.L_x_38948) ;  /* 0x00000008006c7947 */ /* 0x000fea0003800000 */
.L_x_38953:
[----:B------:R-:W0:Y:S02]  /*7a00*/  I2F.F64.U16 R4, R9 ;  /* 0x0000000900047312 */ /* 0x000e240000101800 */
[----:B0-----:R0:W-:Y:S01]  /*7a10*/  STG.E.64 desc[UR36][R2.64], R4 ;  /* 0x0000000402007986 */ /* 0x0011e2000c101b24 */
[----:B------:R-:W-:Y:S05]  /*7a20*/  BRA `(.L_x_38948) ;  /* 0x0000000800607947 */ /* 0x000fea0003800000 */
.L_x_38943:
        /* <DEDUP_REMOVED lines=12> */
.L_x_38958:
        /* <DEDUP_REMOVED lines=17> */
.L_x_38960:
[----:B------:R-:W-:Y:S05]  /*7c00*/  BSYNC.RECONVERGENT B0 ;  /* 0x0000000000007941 */ /* 0x000fea0003800200 */
.L_x_38959:
[----:B------:R0:W-:Y:S01]  /*7c10*/  STG.E.U8 desc[UR36][R2.64], R0 ;  /* 0x0000000002007986 */ /* 0x0001e2000c101124 */
[----:B------:R-:W-:Y:S05]  /*7c20*/  BRA `(.L_x_38948) ;  /* 0x0000000400e07947 */ /* 0x000fea0003800000 */
.L_x_38957:
        /* <DEDUP_REMOVED lines=17> */
.L_x_38962:
[----:B------:R-:W-:Y:S05]  /*7d40*/  BSYNC.RECONVERGENT B0 ;  /* 0x0000000000007941 */ /* 0x000fea0003800200 */
.L_x_38961:
[----:B------:R0:W-:Y:S01]  /*7d50*/  STG.E.U8 desc[UR36][R2.64], R0 ;  /* 0x0000000002007986 */ /* 0x0001e2000c101124 */
[----:B------:R-:W-:Y:S05]  /*7d60*/  BRA `(.L_x_38948) ;  /* 0x0000000400907947 */ /* 0x000fea0003800000 */
.L_x_38956:
        /* <DEDUP_REMOVED lines=21> */
.L_x_38964:
[----:B------:R-:W-:Y:S02]  /*7ec0*/  LOP3.LUT R4, R9, 0xffff, RZ, 0xc0, !PT ;  /* 0x0000ffff09047812 */ /* 0x000fe400078ec0ff */
[----:B------:R-:W-:-:S05]  /*7ed0*/  MOV R5, RZ ;  /* 0x000000ff00057202 */ /* 0x000fca0000000f00 */
[----:B------:R0:W-:Y:S01]  /*7ee0*/  STG.E.64 desc[UR36][R2.64], R4 ;  /* 0x0000000402007986 */ /* 0x0001e2000c101b24 */
[----:B------:R-:W-:Y:S05]  /*7ef0*/  BRA `(.L_x_38948) ;  /* 0x00000004002c7947 */ /* 0x000fea0003800000 */
.L_x_38963:
[----:B------:R-:W-:-:S05]  /*7f00*/  LOP3.LUT R9, R9, 0xffff, RZ, 0xc0, !PT ;  /* 0x0000ffff09097812 */ /* 0x000fca00078ec0ff */
[----:B------:R0:W-:Y:S01]  /*7f10*/  STG.E desc[UR36][R2.64], R9 ;  /* 0x0000000902007986 */ /* 0x0001e2000c101924 */
[----:B------:R-:W-:Y:S05]  /*7f20*/  BRA `(.L_x_38948) ;  /* 0x0000000400207947 */ /* 0x000fea0003800000 */
.L_x_38955:
        /* <DEDUP_REMOVED lines=11> */
.L_x_38966:
[----:B------:R-:W-:Y:S01]  /*7fe0*/  CS2R R6, SRZ ;  /* 0x0000000000067805 */ /* 0x000fe2000001ff00 */
[----:B------:R-:W0:Y:S04]  /*7ff0*/  I2F.F64.U16 R4, R9 ;  /* 0x0000000900047312 */ /* 0x000e280000101800 */
[----:B0-----:R0:W-:Y:S01]  /*8000*/  STG.E.128 desc[UR36][R2.64], R4 ;  /* 0x0000000402007986 */ /* 0x0011e2000c101d24 */
[----:B------:R-:W-:Y:S05]  /*8010*/  BRA `(.L_x_38948) ;  /* 0x0000000000e47947 */ /* 0x000fea0003800000 */
.L_x_38965:
[----:B------:R-:W-:-:S09]  /*8020*/  UISETP.NE.AND UP0, UPT, UR4, 0xf, UPT ;  /* 0x0000000f0400788c */ /* 0x000fd2000bf05270 */
[----:B------:R-:W-:Y:S05]  /*8030*/  BRA.U !UP0, `(.L_x_38967) ;  /* 0x0000000108d07547 */ /* 0x000fea000b800000 */
[----:B------:R-:W-:-:S09]  /*8040*/  UISETP.NE.AND UP0, UPT, UR4, 0x17, UPT ;  /* 0x000000170400788c */ /* 0x000fd2000bf05270 */
[----:B------:R-:W-:Y:S05]  /*8050*/  BRA.U !UP0, `(.L_x_38968) ;  /* 0x0000000108847547 */ /* 0x000fea000b800000 */
[----:B------:R-:W-:-:S09]  /*8060*/  UISETP.NE.AND UP0, UPT, UR4, 0x18, UPT ;  /* 0x000000180400788c */ /* 0x000fd2000bf05270 */
[----:B------:R-:W-:Y:S05]  /*8070*/  BRA.U !UP0, `(.L_x_38969) ;  /* 0x0000000108447547 */ /* 0x000fea000b800000 */
.L_x_38947:
        /* <DEDUP_REMOVED lines=16> */
.L_x_38970:
[----:B------:R-:W-:Y:S05]  /*8180*/  BRA `(.L_x_38948) ;  /* 0x0000000000887947 */ /* 0x000fea0003800000 */
.L_x_38969:
        /* <DEDUP_REMOVED lines=11> */
.L_x_38972:
[----:B------:R-:W-:Y:S05]  /*8240*/  BSYNC.RECONVERGENT B0 ;  /* 0x0000000000007941 */ /* 0x000fea0003800200 */
.L_x_38971:
[----:B------:R0:W-:Y:S01]  /*8250*/  STG.E.U8 desc[UR36][R2.64], R5 ;  /* 0x0000000502007986 */ /* 0x0001e2000c101124 */
[----:B------:R-:W-:Y:S05]  /*8260*/  BRA `(.L_x_38948) ;  /* 0x0000000000507947 */ /* 0x000fea0003800000 */
.L_x_38968:
        /* <DEDUP_REMOVED lines=12> */
.L_x_38973:
[----:B------:R-:W-:Y:S01]  /*8330*/  IMAD.MOV.U32 R5, RZ, RZ, 0x7f ;  /* 0x0000007fff057424 */ /* 0x000fe200078e00ff */
[----:B------:R-:W-:-:S04]  /*8340*/  ISETP.GT.U32.AND P0, PT, R7, 0x7f800000, PT ;  /* 0x7f8000000700780c */ /* 0x000fc80003f04070 */
[----:B------:R-:W-:-:S05]  /*8350*/  SEL R5, R5, 0x7c, P0 ;  /* 0x0000007c05057807 */ /* 0x000fca0000000000 */
[----:B------:R0:W-:Y:S01]  /*8360*/  STG.E.U8 desc[UR36][R2.64], R5 ;  /* 0x0000000502007986 */ /* 0x0001e2000c101124 */
[----:B------:R-:W-:Y:S05]  /*8370*/  BRA `(.L_x_38948) ;  /* 0x00000000000c7947 */ /* 0x000fea0003800000 */
.L_x_38967:
[----:B------:R-:W0:Y:S02]  /*8380*/  I2F.U16 R0, R9 ;  /* 0x0000000900007306 */ /* 0x000e240000101000 */
[----:B0-----:R-:W-:-:S05]  /*8390*/  F2FP.BF16.F32.PACK_AB R0, RZ, R0 ;  /* 0x00000000ff00723e */ /* 0x001fca00000010ff */
[----:B------:R0:W-:Y:S02]  /*83a0*/  STG.E.U16 desc[UR36][R2.64], R0 ;  /* 0x0000000002007986 */ /* 0x0001e4000c101524 */
.L_x_38948:
[----:B------:R-:W-:Y:S05]  /*83b0*/  BSYNC.RECONVERGENT B6 ;  /* 0x0000000000067941 */ /* 0x000fea0003800200 */
.L_x_38942:
[----:B------:R-:W-:-:S07]  /*83c0*/  IADD3 R17, PT, PT, R17, 0x80, RZ ;  /* 0x0000008011117810 */ /* 0x000fce0007ffe0ff */
.L_x_38874:
[----:B------:R-:W-:Y:S05]  /*83d0*/  BSYNC.RECONVERGENT B7 ;  /* 0x0000000000077941 */ /* 0x000fea0003800200 */
.L_x_38873:
        /* <DEDUP_REMOVED lines=358> */
.L_x_38976:
        /* <DEDUP_REMOVED lines=16> */
.L_x_38980:
[----:B------:R0:W5:Y:S01]  /*9b40*/  LDG.E.U8 R19, desc[UR36][R4.64] ;  /* 0x0000002404137981 */ /* 0x000162000c1e1100 */
[----:B------:R-:W-:Y:S05]  /*9b50*/  BRA `(.L_x_38982) ;  /* 0x0000000c005c7947 */ /* 0x000fea0003800000 */
.L_x_38979:
        /* <DEDUP_REMOVED lines=8> */
.L_x_38984:
[----:B------:R0:W5:Y:S01]  /*9be0*/  LDG.E.U8 R19, desc[UR36][R4.64] ;  /* 0x0000002404137981 */ /* 0x000162000c1e1100 */
[----:B------:R-:W-:Y:S05]  /*9bf0*/  BRA `(.L_x_38982) ;  /* 0x0000000c00347947 */ /* 0x000fea0003800000 */
.L_x_38983:
[----:B------:R0:W5:Y:S01]  /*9c00*/  LDG.E.U16 R19, desc[UR36][R4.64] ;  /* 0x0000002404137981 */ /* 0x000162000c1e1500 */
[----:B------:R-:W-:Y:S05]  /*9c10*/  BRA `(.L_x_38982) ;  /* 0x0000000c002c7947 */ /* 0x000fea0003800000 */
.L_x_38978:
        /* <DEDUP_REMOVED lines=10> */
.L_x_38986:
[----:B--23--:R-:W2:Y:S02]  /*9cc0*/  LDG.E.U16 R2, desc[UR36][R4.64] ;  /* 0x0000002404027981 */ /* 0x00cea4000c1e1500 */
[----:B--2---:R-:W-:-:S06]  /*9cd0*/  HADD2.F32 R2, -RZ, R2.H0_H0 ;  /* 0x20000002ff027230 */ /* 0x004fcc0000004100 */
[----:B------:R-:W0:Y:S02]  /*9ce0*/  F2I.S64.TRUNC R2, R2 ;  /* 0x0000000200027311 */ /* 0x000e24000020d900 */
[----:B0-----:R-:W-:Y:S01]  /*9cf0*/  PRMT R19, R2, 0x7610, R19 ;  /* 0x0000761002137816 */ /* 0x001fe20000000013 */
[----:B------:R-:W-:Y:S06]  /*9d00*/  BRA `(.L_x_38982) ;  /* 0x0000000800f07947 */ /* 0x000fec0003800000 */
.L_x_38985:
        /* <DEDUP_REMOVED lines=10> */
.L_x_38988:
[----:B------:R-:W2:Y:S02]  /*9db0*/  LDG.E.U16 R4, desc[UR36][R4.64] ;  /* 0x0000002404047981 */ /* 0x000ea4000c1e1500 */
[----:B--23--:R-:W-:-:S06]  /*9dc0*/  HADD2.F32 R2, -RZ, R4.H0_H0 ;  /* 0x20000004ff027230 */ /* 0x00cfcc0000004100 */
[----:B------:R-:W0:Y:S02]  /*9dd0*/  F2I.S64.TRUNC R2, R2 ;  /* 0x0000000200027311 */ /* 0x000e24000020d900 */
[----:B0-----:R-:W-:Y:S01]  /*9de0*/  PRMT R19, R2, 0x7610, R19 ;  /* 0x0000761002137816 */ /* 0x001fe20000000013 */
[----:B------:R-:W-:Y:S06]  /*9df0*/  BRA `(.L_x_38982) ;  /* 0x0000000800b47947 */ /* 0x000fec0003800000 */
.L_x_38987:
[----:B--23--:R-:W2:Y:S02]  /*9e00*/  LDG.E.64 R2, desc[UR36][R4.64] ;  /* 0x0000002404027981 */ /* 0x00cea4000c1e1b00 */
[----:B--2---:R-:W0:Y:S02]  /*9e10*/  F2I.S64.F64.TRUNC R2, R2 ;  /* 0x0000000200027311 */ /* 0x004e24000030d900 */
[----:B0-----:R-:W-:Y:S01]  /*9e20*/  PRMT R19, R2, 0x7610, R19 ;  /* 0x0000761002137816 */ /* 0x001fe20000000013 */
[----:B------:R-:W-:Y:S06]  /*9e30*/  BRA `(.L_x_38982) ;  /* 0x0000000800a47947 */ /* 0x000fec0003800000 */
.L_x_38977:
        /* <DEDUP_REMOVED lines=12> */
.L_x_38991:
[----:B------:R-:W2:Y:S02]  /*9f00*/  LDG.E.64 R4, desc[UR36][R4.64] ;  /* 0x0000002404047981 */ /* 0x000ea4000c1e1b00 */
[----:B--23--:R-:W0:Y:S02]  /*9f10*/  F2I.S64.F64.TRUNC R2, R4 ;  /* 0x0000000400027311 */ /* 0x00ce24000030d900 */
[----:B0-----:R-:W-:Y:S01]  /*9f20*/  PRMT R19, R2, 0x7610, R19 ;  /* 0x0000761002137816 */ /* 0x001fe20000000013 */
[----:B------:R-:W-:Y:S06]  /*9f30*/  BRA `(.L_x_38982) ;  /* 0x0000000800647947 */ /* 0x000fec0003800000 */
.L_x_38990:
        /* <DEDUP_REMOVED lines=27> */
.L_x_38993:
        /* <DEDUP_REMOVED lines=14> */
.L_x_38992:
[----:B--23--:R-:W2:Y:S02]  /*a1d0*/  LDG.E.U16 R2, desc[UR36][R4.64] ;  /* 0x0000002404027981 */ /* 0x00cea4000c1e1500 */
[----:B--2---:R-:W-:-:S06]  /*a1e0*/  SHF.L.U32 R2, R2, 0x10, RZ ;  /* 0x0000001002027819 */ /* 0x004fcc00000006ff */
[----:B------:R-:W0:Y:S02]  /*a1f0*/  F2I.S64.TRUNC R2, R2 ;  /* 0x0000000200027311 */ /* 0x000e24000020d900 */
[----:B0-----:R-:W-:Y:S01]  /*a200*/  PRMT R19, R2, 0x7610, R19 ;  /* 0x0000761002137816 */ /* 0x001fe20000000013 */
[----:B------:R-:W-:Y:S06]  /*a210*/  BRA `(.L_x_38982) ;  /* 0x0000000400ac7947 */ /* 0x000fec0003800000 */
.L_x_38989:
        /* <DEDUP_REMOVED lines=10> */
.L_x_38996:
        /* <DEDUP_REMOVED lines=21> */
.L_x_39000:
[----:B------:R-:W-:Y:S05]  /*a410*/  BSYNC.RECONVERGENT B1 ;  /* 0x0000000000017941 */ /* 0x000fea0003800200 */
.L_x_38999:
[----:B------:R-:W-:Y:S01]  /*a420*/  IMAD.SHL.U32 R0, R0, 0x100000, RZ ;  /* 0x0010000000007824 */ /* 0x000fe200078e00ff */
[----:B------:R-:W-:-:S04]  /*a430*/  LEA R2, R2, 0x3b800000, 0x17 ;  /* 0x3b80000002027811 */ /* 0x000fc800078eb8ff */
[----:B------:R-:W-:-:S07]  /*a440*/  LOP3.LUT R2, R2, R0, R7, 0xfe, !PT ;  /* 0x0000000002027212 */ /* 0x000fce00078efe07 */
.L_x_38998:
[----:B------:R-:W-:Y:S05]  /*a450*/  BSYNC.RECONVERGENT B0 ;  /* 0x0000000000007941 */ /* 0x000fea0003800200 */
.L_x_38997:
[----:B------:R-:W0:Y:S02]  /*a460*/  F2I.S64.TRUNC R2, R2 ;  /* 0x0000000200027311 */ /* 0x000e24000020d900 */
[----:B0-----:R-:W-:Y:S01]  /*a470*/  PRMT R19, R2, 0x7610, R19 ;  /* 0x0000761002137816 */ /* 0x001fe20000000013 */
[----:B------:R-:W-:Y:S06]  /*a480*/  BRA `(.L_x_38982) ;  /* 0x0000000400107947 */ /* 0x000fec0003800000 */
.L_x_38995:
        /* <DEDUP_REMOVED lines=21> */
.L_x_39004:
[----:B------:R-:W-:Y:S05]  /*a5e0*/  BSYNC.RECONVERGENT B1 ;  /* 0x0000000000017941 */ /* 0x000fea0003800200 */
.L_x_39003:
[----:B------:R-:W-:Y:S01]  /*a5f0*/  IMAD.SHL.U32 R0, R0, 0x200000, RZ ;  /* 0x0020000000007824 */ /* 0x000fe200078e00ff */
[----:B------:R-:W-:-:S04]  /*a600*/  LEA R2, R2, 0x37800000, 0x17 ;  /* 0x3780000002027811 */ /* 0x000fc800078eb8ff */
[----:B------:R-:W-:-:S07]  /*a610*/  LOP3.LUT R2, R2, R0, R7, 0xfe, !PT ;  /* 0x0000000002027212 */ /* 0x000fce00078efe07 */
.L_x_39002:
[----:B------:R-:W-:Y:S05]  /*a620*/  BSYNC.RECONVERGENT B0 ;  /* 0x0000000000007941 */ /* 0x000fea0003800200 */
.L_x_39001:
[----:B------:R-:W0:Y:S02]  /*a630*/  F2I.S64.TRUNC R2, R2 ;  /* 0x0000000200027311 */ /* 0x000e24000020d900 */
[----:B0-----:R-:W-:Y:S01]  /*a640*/  PRMT R19, R2, 0x7610, R19 ;  /* 0x0000761002137816 */ /* 0x001fe20000000013 */
[----:B------:R-:W-:Y:S06]  /*a650*/  BRA `(.L_x_38982) ;  /* 0x00000000009c7947 */ /* 0x000fec0003800000 */
.L_x_38994:
        /* <DEDUP_REMOVED lines=14> */
.L_x_39008:
[----:B------:R-:W-:Y:S05]  /*a740*/  BSYNC.RECONVERGENT B0 ;  /* 0x0000000000007941 */ /* 0x000fea0003800200 */
.L_x_39007:
[----:B------:R-:W0:Y:S02]  /*a750*/  F2I.S64.TRUNC R2, R2 ;  /* 0x0000000200027311 */ /* 0x000e24000020d900 */
[----:B0-----:R-:W-:Y:S01]  /*a760*/  PRMT R19, R2, 0x7610, R19 ;  /* 0x0000761002137816 */ /* 0x001fe20000000013 */
[----:B------:R-:W-:Y:S06]  /*a770*/  BRA `(.L_x_38982) ;  /* 0x0000000000547947 */ /* 0x000fec0003800000 */
.L_x_38981:
        /* <DEDUP_REMOVED lines=16> */
.L_x_39009:
[----:B------:R-:W-:Y:S01]  /*a880*/  PRMT R19, RZ, 0x7610, R19 ;  /* 0x00007610ff137816 */ /* 0x000fe20000000013 */
[----:B------:R-:W-:Y:S06]  /*a890*/  BRA `(.L_x_38982) ;  /* 0x00000000000c7947 */ /* 0x000fec0003800000 */
.L_x_39006:
[----:B------:R4:W5:Y:S01]  /*a8a0*/  LDG.E.U8 R19, desc[UR36][R4.64] ;  /* 0x0000002404137981 */ /* 0x000962000c1e1100 */
[----:B------:R-:W-:Y:S05]  /*a8b0*/  BRA `(.L_x_38982) ;  /* 0x0000000000047947 */ /* 0x000fea0003800000 */
.L_x_39005:
[----:B------:R1:W5:Y:S02]  /*a8c0*/  LDG.E.U8 R19, desc[UR36][R4.64] ;  /* 0x0000002404137981 */ /* 0x000364000c1e1100 */
.L_x_38982:
        /* <DEDUP_REMOVED lines=16> */
.L_x_39013:
[----:B------:R0:W5:Y:S01]  /*a9d0*/  LDG.E.U8 R0, desc[UR36][R4.64] ;  /* 0x0000002404007981 */ /* 0x000162000c1e1100 */
[----:B------:R-:W-:Y:S05]  /*a9e0*/  BRA `(.L_x_39015) ;  /* 0x0000000c005c7947 */ /* 0x000fea0003800000 */
.L_x_39012:
        /* <DEDUP_REMOVED lines=8> */
.L_x_39017:
[----:B------:R0:W5:Y:S01]  /*aa70*/  LDG.E.U8 R0, desc[UR36][R4.64] ;  /* 0x0000002404007981 */ /* 0x000162000c1e1100 */
[----:B------:R-:W-:Y:S05]  /*aa80*/  BRA `(.L_x_39015) ;  /* 0x0000000c00347947 */ /* 0x000fea0003800000 */
.L_x_39016:
[----:B------:R0:W5:Y:S01]  /*aa90*/  LDG.E.U16 R0, desc[UR36][R4.64] ;  /* 0x0000002404007981 */ /* 0x000162000c1e1500 */
[----:B------:R-:W-:Y:S05]  /*aaa0*/  BRA `(.L_x_39015) ;  /* 0x0000000c002c7947 */ /* 0x000fea0003800000 */
.L_x_39011:
        /* <DEDUP_REMOVED lines=10> */
.L_x_39019:
[----:B--23--:R-:W2:Y:S02]  /*ab50*/  LDG.E.U16 R2, desc[UR36][R4.64] ;  /* 0x0000002404027981 */ /* 0x00cea4000c1e1500 */
[----:B--2---:R-:W-:-:S06]  /*ab60*/  HADD2.F32 R2, -RZ, R2.H0_H0 ;  /* 0x20000002ff027230 */ /* 0x004fcc0000004100 */
[----:B------:R-:W0:Y:S02]  /*ab70*/  F2I.S64.TRUNC R2, R2 ;  /* 0x0000000200027311 */ /* 0x000e24000020d900 */
[----:B0-----:R-:W-:Y:S01]  /*ab80*/  PRMT R0, R2, 0x7610, R0 ;  /* 0x0000761002007816 */ /* 0x001fe20000000000 */
[----:B------:R-:W-:Y:S06]  /*ab90*/  BRA `(.L_x_39015) ;  /* 0x0000000800f07947 */ /* 0x000fec0003800000 */
.L_x_39018:
        /* <DEDUP_REMOVED lines=10> */
.L_x_39021:
[----:B------:R-:W2:Y:S02]  /*ac40*/  LDG.E.U16 R4, desc[UR36][R4.64] ;  /* 0x0000002404047981 */ /* 0x000ea4000c1e1500 */
[----:B--23--:R-:W-:-:S06]  /*ac50*/  HADD2.F32 R2, -RZ, R4.H0_H0 ;  /* 0x20000004ff027230 */ /* 0x00cfcc0000004100 */
[----:B------:R-:W0:Y:S02]  /*ac60*/  F2I.S64.TRUNC R2, R2 ;  /* 0x0000000200027311 */ /* 0x000e24000020d900 */
[----:B0-----:R-:W-:Y:S01]  /*ac70*/  PRMT R0, R2, 0x7610, R0 ;  /* 0x0000761002007816 */ /* 0x001fe20000000000 */
[----:B------:R-:W-:Y:S06]  /*ac80*/  BRA `(.L_x_39015) ;  /* 0x0000000800b47947 */ /* 0x000fec0003800000 */
.L_x_39020:
[----:B--23--:R-:W2:Y:S02]  /*ac90*/  LDG.E.64 R2, desc[UR36][R4.64] ;  /* 0x0000002404027981 */ /* 0x00cea4000c1e1b00 */
[----:B--2---:R-:W0:Y:S02]  /*aca0*/  F2I.S64.F64.TRUNC R2, R2 ;  /* 0x0000000200027311 */ /* 0x004e24000030d900 */
[----:B0-----:R-:W-:Y:S01]  /*acb0*/  PRMT R0, R2, 0x7610, R0 ;  /* 0x0000761002007816 */ /* 0x001fe20000000000 */
[----:B------:R-:W-:Y:S06]  /*acc0*/  BRA `(.L_x_39015) ;  /* 0x0000000800a47947 */ /* 0x000fec0003800000 */
.L_x_39010:
        /* <DEDUP_REMOVED lines=12> */
.L_x_39024:
[----:B------:R-:W2:Y:S02]  /*ad90*/  LDG.E.64 R4, desc[UR36][R4.64] ;  /* 0x0000002404047981 */ /* 0x000ea4000c1e1b00 */
[----:B--23--:R-:W0:Y:S02]  /*ada0*/  F2I.S64.F64.TRUNC R2, R4 ;  /* 0x0000000400027311 */ /* 0x00ce24000030d900 */
[----:B0-----:R-:W-:Y:S01]  /*adb0*/  PRMT R0, R2, 0x7610, R0 ;  /* 0x0000761002007816 */ /* 0x001fe20000000000 */
[----:B------:R-:W-:Y:S06]  /*adc0*/  BRA `(.L_x_39015) ;  /* 0x0000000800647947 */ /* 0x000fec0003800000 */
.L_x_39023:
        /* <DEDUP_REMOVED lines=27> */
.L_x_39026:
        /* <DEDUP_REMOVED lines=14> */
.L_x_39025:
[----:B--23--:R-:W2:Y:S02]  /*b060*/  LDG.E.U16 R2, desc[UR36][R4.64] ;  /* 0x0000002404027981 */ /* 0x00cea4000c1e1500 */
[----:B--2---:R-:W-:-:S06]  /*b070*/  IMAD.U32 R2, R2, 0x10000, RZ ;  /* 0x0001000002027824 */ /* 0x004fcc00078e00ff */
[----:B------:R-:W0:Y:S02]  /*b080*/  F2I.S64.TRUNC R2, R2 ;  /* 0x0000000200027311 */ /* 0x000e24000020d900 */
[----:B0-----:R-:W-:Y:S01]  /*b090*/  PRMT R0, R2, 0x7610, R0 ;  /* 0x0000761002007816 */ /* 0x001fe20000000000 */
[----:B------:R-:W-:Y:S06]  /*b0a0*/  BRA `(.L_x_39015) ;  /* 0x0000000400ac7947 */ /* 0x000fec0003800000 */
.L_x_39022:
        /* <DEDUP_REMOVED lines=10> */
.L_x_39029:
        /* <DEDUP_REMOVED lines=21> */
.L_x_39033:
[----:B------:R-:W-:Y:S05]  /*b2a0*/  BSYNC.RECONVERGENT B1 ;  /* 0x0000000000017941 */ /* 0x000fea0003800200 */
.L_x_39032:
[----:B------:R-:W-:Y:S01]  /*b2b0*/  IMAD.SHL.U32 R0, R0, 0x100000, RZ ;  /* 0x0010000000007824 */ /* 0x000fe200078e00ff */
[----:B------:R-:W-:-:S04]  /*b2c0*/  LEA R2, R2, 0x3b800000, 0x17 ;  /* 0x3b80000002027811 */ /* 0x000fc800078eb8ff */
[----:B------:R-:W-:-:S07]  /*b2d0*/  LOP3.LUT R2, R2, R0, R7, 0xfe, !PT ;  /* 0x0000000002027212 */ /* 0x000fce00078efe07 */
.L_x_39031:
[----:B------:R-:W-:Y:S05]  /*b2e0*/  BSYNC.RECONVERGENT B0 ;  /* 0x0000000000007941 */ /* 0x000fea0003800200 */
.L_x_39030:
[----:B------:R-:W0:Y:S02]  /*b2f0*/  F2I.S64.TRUNC R2, R2 ;  /* 0x0000000200027311 */ /* 0x000e24000020d900 */
[----:B0-----:R-:W-:Y:S01]  /*b300*/  PRMT R0, R2, 0x7610, R0 ;  /* 0x0000761002007816 */ /* 0x001fe20000000000 */
[----:B------:R-:W-:Y:S06]  /*b310*/  BRA `(.L_x_39015) ;  /* 0x0000000400107947 */ /* 0x000fec0003800000 */
.L_x_39028:
        /* <DEDUP_REMOVED lines=21> */
.L_x_39037:
[----:B------:R-:W-:Y:S05]  /*b470*/  BSYNC.RECONVERGENT B1 ;  /* 0x0000000000017941 */ /* 0x000fea0003800200 */
.L_x_39036:
[----:B------:R-:W-:Y:S01]  /*b480*/  IMAD.SHL.U32 R0, R0, 0x200000, RZ ;  /* 0x0020000000007824 */ /* 0x000fe200078e00ff */
[----:B------:R-:W-:-:S04]  /*b490*/  LEA R2, R2, 0x37800000, 0x17 ;  /* 0x3780000002027811 */ /* 0x000fc800078eb8ff */
[----:B------:R-:W-:-:S07]  /*b4a0*/  LOP3.LUT R2, R2, R0, R7, 0xfe, !PT ;  /* 0x0000000002027212 */ /* 0x000fce00078efe07 */
.L_x_39035:
[----:B------:R-:W-:Y:S05]  /*b4b0*/  BSYNC.RECONVERGENT B0 ;  /* 0x0000000000007941 */ /* 0x000fea0003800200 */
.L_x_39034:
[----:B------:R-:W0:Y:S02]  /*b4c0*/  F2I.S64.TRUNC R2, R2 ;  /* 0x0000000200027311 */ /* 0x000e24000020d900 */
[----:B0-----:R-:W-:Y:S01]  /*b4d0*/  PRMT R0, R2, 0x7610, R0 ;  /* 0x0000761002007816 */ /* 0x001fe20000000000 */
[----:B------:R-:W-:Y:S06]  /*b4e0*/  BRA `(.L_x_39015) ;  /* 0x00000000009c7947 */ /* 0x000fec0003800000 */
.L_x_39027:
        /* <DEDUP_REMOVED lines=14> */
.L_x_39041:
[----:B------:R-:W-:Y:S05]  /*b5d0*/  BSYNC.RECONVERGENT B0 ;  /* 0x0000000000007941 */ /* 0x000fea0003800200 */
.L_x_39040:
[----:B------:R-:W0:Y:S02]  /*b5e0*/  F2I.S64.TRUNC R2, R2 ;  /* 0x0000000200027311 */ /* 0x000e24000020d900 */
[----:B0-----:R-:W-:Y:S01]  /*b5f0*/  PRMT R0, R2, 0x7610, R0 ;  /* 0x0000761002007816 */ /* 0x001fe20000000000 */
[----:B------:R-:W-:Y:S06]  /*b600*/  BRA `(.L_x_39015) ;  /* 0x0000000000547947 */ /* 0x000fec0003800000 */
.L_x_39014:
        /* <DEDUP_REMOVED lines=16> */
.L_x_39042:
[----:B------:R-:W-:Y:S01]  /*b710*/  PRMT R0, RZ, 0x7610, R0 ;  /* 0x00007610ff007816 */ /* 0x000fe20000000000 */
[----:B------:R-:W-:Y:S06]  /*b720*/  BRA `(.L_x_39015) ;  /* 0x00000000000c7947 */ /* 0x000fec0003800000 */
.L_x_39039:
[----:B------:R4:W5:Y:S01]  /*b730*/  LDG.E.U8 R0, desc[UR36][R4.64] ;  /* 0x0000002404007981 */ /* 0x000962000c1e1100 */
[----:B------:R-:W-:Y:S05]  /*b740*/  BRA `(.L_x_39015) ;  /* 0x0000000000047947 */ /* 0x000fea0003800000 */
.L_x_39038:
[----:B------:R1:W5:Y:S02]  /*b750*/  LDG.E.U8 R0, desc[UR36][R4.64] ;  /* 0x0000002404007981 */ /* 0x000364000c1e1100 */
.L_x_39015:
[----:B------:R-:W2:Y:S01]  /*b760*/  LDCU.64 UR6, c[0x0][0x5e8] ;  /* 0x0000bd00ff0677ac */ /* 0x000ea20008000a00 */
[----:B-----5:R-:W-:Y:S01]  /*b770*/  LOP3.LUT R0, R0, 0xff, RZ, 0xc0, !PT ;  /* 0x000000ff00007812 */ /* 0x020fe200078ec0ff */
[----:B------:R-:W-:Y:S01]  /*b780*/  BSSY.RECONVERGENT B6, `(.L_x_39043) ;  /* 0x00000db000067945 */ /* 0x000fe20003800200 */
[----:B01--4-:R-:W-:Y:S01]  /*b790*/  LOP3.LUT R4, R19, 0xff, RZ, 0xc0, !PT ;  /* 0x000000ff13047812 */ /* 0x013fe200078ec0ff */
[----:B------:R-:W-:-:S03]  /*b7a0*/  UPRMT UR4, UR43, 0x9910, URZ ;  /* 0x000099102b047896 */ /* 0x000fc600080000ff */
[----:B------:R-:W-:Y:S01]  /*b7b0*/  VIMNMX.U16x2 R0, PT, PT, R4, R0, !PT ;  /* 0x0000000004007248 */ /* 0x000fe20007fe0200 */
        /* <DEDUP_REMOVED lines=15> */
.L_x_39047:
[----:B------:R4:W-:Y:S01]  /*b8b0*/  STG.E.U8 desc[UR36][R2.64], R9 ;  /* 0x0000000902007986 */ /* 0x0009e2000c101124 */
[----:B------:R-:W-:Y:S05]  /*b8c0*/  BRA `(.L_x_39049) ;  /* 0x0000000c00187947 */ /* 0x000fea0003800000 */
.L_x_39046:
        /* <DEDUP_REMOVED lines=10> */
.L_x_39051:
[----:B------:R-:W-:-:S05]  /*b970*/  LOP3.LUT R9, R9, 0xffff, RZ, 0xc0, !PT ;  /* 0x0000ffff09097812 */ /* 0x000fca00078ec0ff */
[----:B------:R2:W-:Y:S01]  /*b980*/  STG.E desc[UR36][R2.64], R9 ;  /* 0x0000000902007986 */ /* 0x0005e2000c101924 */
[----:B------:R-:W-:Y:S05]  /*b990*/  BRA `(.L_x_39049) ;  /* 0x0000000800e47947 */ /* 0x000fea0003800000 */
.L_x_39050:
[----:B------:R0:W-:Y:S01]  /*b9a0*/  STG.E.U16 desc[UR36][R2.64], R9 ;  /* 0x0000000902007986 */ /* 0x0001e2000c101524 */
[----:B------:R-:W-:Y:S05]  /*b9b0*/  BRA `(.L_x_39049) ;  /* 0x0000000800dc7947 */ /* 0x000fea0003800000 */
.L_x_39045:
        /* <DEDUP_REMOVED lines=9> */
.L_x_39053:
[----:B------:R-:W0:Y:S02]  /*ba50*/  I2F.U16 R0, R9 ;  /* 0x0000000900007306 */ /* 0x000e240000101000 */
[----:B0-----:R-:W-:-:S05]  /*ba60*/  F2FP.F16.F32.PACK_AB R0, RZ, R0 ;  /* 0x00000000ff00723e */ /* 0x001fca00000000ff */
[----:B------:R0:W-:Y:S01]  /*ba70*/  STG.E.U16 desc[UR36][R2.64], R0 ;  /* 0x0000000002007986 */ /* 0x0001e2000c101524 */
[----:B------:R-:W-:Y:S05]  /*ba80*/  BRA `(.L_x_39049) ;  /* 0x0000000800a87947 */ /* 0x000fea0003800000 */
.L_x_39052:
        /* <DEDUP_REMOVED lines=10> */
.L_x_39055:
[----:B------:R-:W0:Y:S02]  /*bb30*/  I2F.U16 R9, R9 ;  /* 0x0000000900097306 */ /* 0x000e240000101000 */
[----:B0-----:R-:W-:-:S04]  /*bb40*/  F2FP.F16.F32.PACK_AB R5, RZ, R9 ;  /* 0x00000009ff05723e */ /* 0x001fc800000000ff */
[----:B------:R-:W-:-:S05]  /*bb50*/  PRMT R5, R5, 0x5410, RZ ;  /* 0x0000541005057816 */ /* 0x000fca00000000ff */
[----:B------:R0:W-:Y:S01]  /*bb60*/  STG.E desc[UR36][R2.64], R5 ;  /* 0x0000000502007986 */ /* 0x0001e2000c101924 */
[----:B------:R-:W-:Y:S05]  /*bb70*/  BRA `(.L_x_39049) ;  /* 0x00000008006c7947 */ /* 0x000fea0003800000 */
.L_x_39054:
[----:B------:R-:W0:Y:S02]  /*bb80*/  I2F.F64.U16 R4, R9 ;  /* 0x0000000900047312 */ /* 0x000e240000101800 */
[----:B0-----:R0:W-:Y:S01]  /*bb90*/  STG.E.64 desc[UR36][R2.64], R4 ;  /* 0x0000000402007986 */ /* 0x0011e2000c101b24 */
[----:B------:R-:W-:Y:S05]  /*bba0*/  BRA `(.L_x_39049) ;  /* 0x0000000800607947 */ /* 0x000fea0003800000 */
.L_x_39044:
        /* <DEDUP_REMOVED lines=12> */
.L_x_39059:
        /* <DEDUP_REMOVED lines=17> */
.L_x_39061:
[----:B------:R-:W-:Y:S05]  /*bd80*/  BSYNC.RECONVERGENT B0 ;  /* 0x0000000000007941 */ /* 0x000fea0003800200 */
.L_x_39060:
[----:B------:R0:W-:Y:S01]  /*bd90*/  STG.E.U8 desc[UR36][R2.64], R0 ;  /* 0x0000000002007986 */ /* 0x0001e2000c101124 */
[----:B------:R-:W-:Y:S05]  /*bda0*/  BRA `(.L_x_39049) ;  /* 0x0000000400e07947 */ /* 0x000fea0003800000 */
.L_x_39058:
        /* <DEDUP_REMOVED lines=17> */
.L_x_39063:
[----:B------:R-:W-:Y:S05]  /*bec0*/  BSYNC.RECONVERGENT B0 ;  /* 0x0000000000007941 */ /* 0x000fea0003800200 */
.L_x_39062:
[----:B------:R0:W-:Y:S01]  /*bed0*/  STG.E.U8 desc[UR36][R2.64], R0 ;  /* 0x0000000002007986 */ /* 0x0001e2000c101124 */
[----:B------:R-:W-:Y:S05]  /*bee0*/  BRA `(.L_x_39049) ;  /* 0x0000000400907947 */ /* 0x000fea0003800000 */
.L_x_39057:
        /* <DEDUP_REMOVED lines=21> */
.L_x_39065:
[----:B------:R-:W-:Y:S01]  /*c040*/  LOP3.LUT R4, R9, 0xffff, RZ, 0xc0, !PT ;  /* 0x0000ffff09047812 */ /* 0x000fe200078ec0ff */
[----:B------:R-:W-:-:S05]  /*c050*/  IMAD.MOV.U32 R5, RZ, RZ, RZ ;  /* 0x000000ffff057224 */ /* 0x000fca00078e00ff */
[----:B------:R0:W-:Y:S01]  /*c060*/  STG.E.64 desc[UR36][R2.64], R4 ;  /* 0x0000000402007986 */ /* 0x0001e2000c101b24 */
[----:B------:R-:W-:Y:S05]  /*c070*/  BRA `(.L_x_39049) ;  /* 0x00000004002c7947 */ /* 0x000fea0003800000 */
.L_x_39064:
[----:B------:R-:W-:-:S05]  /*c080*/  LOP3.LUT R9, R9, 0xffff, RZ, 0xc0, !PT ;  /* 0x0000ffff09097812 */ /* 0x000fca00078ec0ff */
[----:B------:R0:W-:Y:S01]  /*c090*/  STG.E desc[UR36][R2.64], R9 ;  /* 0x0000000902007986 */ /* 0x0001e2000c101924 */
[----:B------:R-:W-:Y:S05]  /*c0a0*/  BRA `(.L_x_39049) ;  /* 0x0000000400207947 */ /* 0x000fea0003800000 */
.L_x_39056:
        /* <DEDUP_REMOVED lines=11> */
.L_x_39067:
[----:B------:R-:W-:Y:S01]  /*c160*/  CS2R R6, SRZ ;  /* 0x0000000000067805 */ /* 0x000fe2000001ff00 */
[----:B------:R-:W0:Y:S04]  /*c170*/  I2F.F64.U16 R4, R9 ;  /* 0x0000000900047312 */ /* 0x000e280000101800 */
[----:B0-----:R0:W-:Y:S01]  /*c180*/  STG.E.128 desc[UR36][R2.64], R4 ;  /* 0x0000000402007986 */ /* 0x0011e2000c101d24 */
[----:B------:R-:W-:Y:S05]  /*c190*/  BRA `(.L_x_39049) ;  /* 0x0000000000e47947 */ /* 0x000fea0003800000 */
.L_x_39066:
[----:B------:R-:W-:-:S09]  /*c1a0*/  UISETP.NE.AND UP0, UPT, UR4, 0xf, UPT ;  /* 0x0000000f0400788c */ /* 0x000fd2000bf05270 */
[----:B------:R-:W-:Y:S05]  /*c1b0*/  BRA.U !UP0, `(.L_x_39068) ;  /* 0x0000000108d07547 */ /* 0x000fea000b800000 */
[----:B------:R-:W-:-:S09]  /*c1c0*/  UISETP.NE.AND UP0, UPT, UR4, 0x17, UPT ;  /* 0x000000170400788c */ /* 0x000fd2000bf05270 */
[----:B------:R-:W-:Y:S05]  /*c1d0*/  BRA.U !UP0, `(.L_x_39069) ;  /* 0x0000000108847547 */ /* 0x000fea000b800000 */
[----:B------:R-:W-:-:S09]  /*c1e0*/  UISETP.NE.AND UP0, UPT, UR4, 0x18, UPT ;  /* 0x000000180400788c */ /* 0x000fd2000bf05270 */
[----:B------:R-:W-:Y:S05]  /*c1f0*/  BRA.U !UP0, `(.L_x_39070) ;  /* 0x0000000108447547 */ /* 0x000fea000b800000 */
.L_x_39048:
        /* <DEDUP_REMOVED lines=16> */
.L_x_39071:
[----:B------:R-:W-:Y:S05]  /*c300*/  BRA `(.L_x_39049) ;  /* 0x0000000000887947 */ /* 0x000fea0003800000 */
.L_x_39070:
        /* <DEDUP_REMOVED lines=11> */
.L_x_39073:
[----:B------:R-:W-:Y:S05]  /*c3c0*/  BSYNC.RECONVERGENT B0 ;  /* 0x0000000000007941 */ /* 0x000fea0003800200 */
.L_x_39072:
[----:B------:R0:W-:Y:S01]  /*c3d0*/  STG.E.U8 desc[UR36][R2.64], R5 ;  /* 0x0000000502007986 */ /* 0x0001e2000c101124 */
[----:B------:R-:W-:Y:S05]  /*c3e0*/  BRA `(.L_x_39049) ;  /* 0x0000000000507947 */ /* 0x000fea0003800000 */
.L_x_39069:
        /* <DEDUP_REMOVED lines=12> */
.L_x_39074:
[----:B------:R-:W-:Y:S01]  /*c4b0*/  IMAD.MOV.U32 R5, RZ, RZ, 0x7f ;  /* 0x0000007fff057424 */ /* 0x000fe200078e00ff */
[----:B------:R-:W-:-:S04]  /*c4c0*/  ISETP.GT.U32.AND P0, PT, R7, 0x7f800000, PT ;  /* 0x7f8000000700780c */ /* 0x000fc80003f04070 */
[----:B------:R-:W-:-:S05]  /*c4d0*/  SEL R5, R5, 0x7c, P0 ;  /* 0x0000007c05057807 */ /* 0x000fca0000000000 */
[----:B------:R0:W-:Y:S01]  /*c4e0*/  STG.E.U8 desc[UR36][R2.64], R5 ;  /* 0x0000000502007986 */ /* 0x0001e2000c101124 */
[----:B------:R-:W-:Y:S05]  /*c4f0*/  BRA `(.L_x_39049) ;  /* 0x00000000000c7947 */ /* 0x000fea0003800000 */
.L_x_39068:
[----:B------:R-:W0:Y:S02]  /*c500*/  I2F.U16 R0, R9 ;  /* 0x0000000900007306 */ /* 0x000e240000101000 */
[----:B0-----:R-:W-:-:S05]  /*c510*/  F2FP.BF16.F32.PACK_AB R0, RZ, R0 ;  /* 0x00000000ff00723e */ /* 0x001fca00000010ff */
[----:B------:R0:W-:Y:S02]  /*c520*/  STG.E.U16 desc[UR36][R2.64], R0 ;  /* 0x0000000002007986 */ /* 0x0001e4000c101524 */
.L_x_39049:
[----:B------:R-:W-:Y:S05]  /*c530*/  BSYNC.RECONVERGENT B6 ;  /* 0x0000000000067941 */ /* 0x000fea0003800200 */
.L_x_39043:
[----:B------:R-:W-:-:S07]  /*c540*/  VIADD R17, R17, 0x80 ;  /* 0x0000008011117836 */ /* 0x000fce0000000000 */
.L_x_38975:
[----:B------:R-:W-:Y:S05]  /*c550*/  BSYNC.RECONVERGENT B7 ;  /* 0x0000000000077941 */ /* 0x000fea0003800200 */
.L_x_38974:
        /* <DEDUP_REMOVED lines=357> */
.L_x_39075:
        /* <DEDUP_REMOVED lines=19> */
.L_x_39079:
[----:B------:R0:W5:Y:S01]  /*dce0*/  LDG.E.U8 R19, desc[UR36][R4.64] ;  /* 0x0000002404137981 */ /* 0x000162000c1e1100 */
[----:B------:R-:W-:Y:S05]  /*dcf0*/  BRA `(.L_x_39081) ;  /* 0x0000000c005c7947 */ /* 0x000fea0003800000 */
.L_x_39078:
        /* <DEDUP_REMOVED lines=8> */
.L_x_39083:
[----:B------:R0:W5:Y:S01]  /*dd80*/  LDG.E.U8 R19, desc[UR36][R4.64] ;  /* 0x0000002404137981 */ /* 0x000162000c1e1100 */
[----:B------:R-:W-:Y:S05]  /*dd90*/  BRA `(.L_x_39081) ;  /* 0x0000000c00347947 */ /* 0x000fea0003800000 */
.L_x_39082:
[----:B------:R0:W5:Y:S01]  /*dda0*/  LDG.E.U16 R19, desc[UR36][R4.64] ;  /* 0x0000002404137981 */ /* 0x000162000c1e1500 */
[----:B------:R-:W-:Y:S05]  /*ddb0*/  BRA `(.L_x_39081) ;  /* 0x0000000c002c7947 */ /* 0x000fea0003800000 */
.L_x_39077:
        /* <DEDUP_REMOVED lines=10> */
.L_x_39085:
[----:B--23--:R-:W2:Y:S02]  /*de60*/  LDG.E.U16 R2, desc[UR36][R4.64] ;  /* 0x0000002404027981 */ /* 0x00cea4000c1e1500 */
[----:B--2---:R-:W-:-:S06]  /*de70*/  HADD2.F32 R2, -RZ, R2.H0_H0 ;  /* 0x20000002ff027230 */ /* 0x004fcc0000004100 */
[----:B------:R-:W0:Y:S02]  /*de80*/  F2I.S64.TRUNC R2, R2 ;  /* 0x0000000200027311 */ /* 0x000e24000020d900 */
[----:B0-----:R-:W-:Y:S01]  /*de90*/  PRMT R19, R2, 0x7610, R19 ;  /* 0x0000761002137816 */ /* 0x001fe20000000013 */
[----:B------:R-:W-:Y:S06]  /*dea0*/  BRA `(.L_x_39081) ;  /* 0x0000000800f07947 */ /* 0x000fec0003800000 */
.L_x_39084:
        /* <DEDUP_REMOVED lines=10> */
.L_x_39087:
[----:B------:R-:W2:Y:S02]  /*df50*/  LDG.E.U16 R4, desc[UR36][R4.64] ;  /* 0x0000002404047981 */ /* 0x000ea4000c1e1500 */
[----:B--23--:R-:W-:-:S06]  /*df60*/  HADD2.F32 R2, -RZ, R4.H0_H0 ;  /* 0x20000004ff027230 */ /* 0x00cfcc0000004100 */
[----:B------:R-:W0:Y:S02]  /*df70*/  F2I.S64.TRUNC R2, R2 ;  /* 0x0000000200027311 */ /* 0x000e24000020d900 */
[----:B0-----:R-:W-:Y:S01]  /*df80*/  PRMT R19, R2, 0x7610, R19 ;  /* 0x0000761002137816 */ /* 0x001fe20000000013 */
[----:B------:R-:W-:Y:S06]  /*df90*/  BRA `(.L_x_39081) ;  /* 0x0000000800b47947 */ /* 0x000fec0003800000 */
.L_x_39086:
[----:B--23--:R-:W2:Y:S02]  /*dfa0*/  LDG.E.64 R2, desc[UR36][R4.64] ;  /* 0x0000002404027981 */ /* 0x00cea4000c1e1b00 */
[----:B--2---:R-:W0:Y:S02]  /*dfb0*/  F2I.S64.F64.TRUNC R2, R2 ;  /* 0x0000000200027311 */ /* 0x004e24000030d900 */
[----:B0-----:R-:W-:Y:S01]  /*dfc0*/  PRMT R19, R2, 0x7610, R19 ;  /* 0x0000761002137816 */ /* 0x001fe20000000013 */
[----:B------:R-:W-:Y:S06]  /*dfd0*/  BRA `(.L_x_39081) ;  /* 0x0000000800a47947 */ /* 0x000fec0003800000 */
.L_x_39076:
        /* <DEDUP_REMOVED lines=12> */
.L_x_39090:
[----:B------:R-:W2:Y:S02]  /*e0a0*/  LDG.E.64 R4, desc[UR36][R4.64] ;  /* 0x0000002404047981 */ /* 0x000ea4000c1e1b00 */
[----:B--23--:R-:W0:Y:S02]  /*e0b0*/  F2I.S64.F64.TRUNC R2, R4 ;  /* 0x0000000400027311 */ /* 0x00ce24000030d900 */
[----:B0-----:R-:W-:Y:S01]  /*e0c0*/  PRMT R19, R2, 0x7610, R19 ;  /* 0x0000761002137816 */ /* 0x001fe20000000013 */
[----:B------:R-:W-:Y:S06]  /*e0d0*/  BRA `(.L_x_39081) ;  /* 0x0000000800647947 */ /* 0x000fec0003800000 */
.L_x_39089:
        /* <DEDUP_REMOVED lines=27> */
.L_x_39092:
        /* <DEDUP_REMOVED lines=14> */
.L_x_39091:
[----:B--23--:R-:W2:Y:S02]  /*e370*/  LDG.E.U16 R2, desc[UR36][R4.64] ;  /* 0x0000002404027981 */ /* 0x00cea4000c1e1500 */
[----:B--2---:R-:W-:-:S06]  /*e380*/  IMAD.U32 R2, R2, 0x10000, RZ ;  /* 0x0001000002027824 */ /* 0x004fcc00078e00ff */
[----:B------:R-:W0:Y:S02]  /*e390*/  F2I.S64.TRUNC R2, R2 ;  /* 0x0000000200027311 */ /* 0x000e24000020d900 */
[----:B0-----:R-:W-:Y:S01]  /*e3a0*/  PRMT R19, R2, 0x7610, R19 ;  /* 0x0000761002137816 */ /* 0x001fe20000000013 */
[----:B------:R-:W-:Y:S06]  /*e3b0*/  BRA `(.L_x_39081) ;  /* 0x0000000400ac7947 */ /* 0x000fec0003800000 */
.L_x_39088:
        /* <DEDUP_REMOVED lines=10> */
.L_x_39095:
        /* <DEDUP_REMOVED lines=21> */
.L_x_39099:
[----:B------:R-:W-:Y:S05]  /*e5b0*/  BSYNC.RECONVERGENT B1 ;  /* 0x0000000000017941 */ /* 0x000fea0003800200 */
.L_x_39098:
[----:B------:R-:W-:Y:S02]  /*e5c0*/  SHF.L.U32 R0, R0, 0x14, RZ ;  /* 0x0000001400007819 */ /* 0x000fe400000006ff */
[----:B------:R-:W-:-:S04]  /*e5d0*/  LEA R2, R2, 0x3b800000, 0x17 ;  /* 0x3b80000002027811 */ /* 0x000fc800078eb8ff */
[----:B------:R-:W-:-:S07]  /*e5e0*/  LOP3.LUT R2, R2, R0, R7, 0xfe, !PT ;  /* 0x0000000002027212 */ /* 0x000fce00078efe07 */
.L_x_39097:
[----:B------:R-:W-:Y:S05]  /*e5f0*/  BSYNC.RECONVERGENT B0 ;  /* 0x0000000000007941 */ /* 0x000fea0003800200 */
.L_x_39096:
[----:B------:R-:W0:Y:S02]  /*e600*/  F2I.S64.TRUNC R2, R2 ;  /* 0x0000000200027311 */ /* 0x000e24000020d900 */
[----:B0-----:R-:W-:Y:S01]  /*e610*/  PRMT R19, R2, 0x7610, R19 ;  /* 0x0000761002137816 */ /* 0x001fe20000000013 */
[----:B------:R-:W-:Y:S06]  /*e620*/  BRA `(.L_x_39081) ;  /* 0x0000000400107947 */ /* 0x000fec0003800000 */
.L_x_39094:
        /* <DEDUP_REMOVED lines=21> */
.L_x_39103:
[----:B------:R-:W-:Y:S05]  /*e780*/  BSYNC.RECONVERGENT B1 ;  /* 0x0000000000017941 */ /* 0x000fea0003800200 */
.L_x_39102:
[----:B------:R-:W-:Y:S01]  /*e790*/  IMAD.SHL.U32 R0, R0, 0x200000, RZ ;  /* 0x0020000000007824 */ /* 0x000fe200078e00ff */
[----:B------:R-:W-:-:S04]  /*e7a0*/  LEA R2, R2, 0x37800000, 0x17 ;  /* 0x3780000002027811 */ /* 0x000fc800078eb8ff */
[----:B------:R-:W-:-:S07]  /*e7b0*/  LOP3.LUT R2, R2, R0, R7, 0xfe, !PT ;  /* 0x0000000002027212 */ /* 0x000fce00078efe07 */
.L_x_39101:
[----:B------:R-:W-:Y:S05]  /*e7c0*/  BSYNC.RECONVERGENT B0 ;  /* 0x0000000000007941 */ /* 0x000fea0003800200 */
.L_x_39100:
[----:B------:R-:W0:Y:S02]  /*e7d0*/  F2I.S64.TRUNC R2, R2 ;  /* 0x0000000200027311 */ /* 0x000e24000020d900 */
[----:B0-----:R-:W-:Y:S01]  /*e7e0*/  PRMT R19, R2, 0x7610, R19 ;  /* 0x0000761002137816 */ /* 0x001fe20000000013 */
[----:B------:R-:W-:Y:S06]  /*e7f0*/  BRA `(.L_x_39081) ;  /* 0x00000000009c7947 */ /* 0x000fec0003800000 */
.L_x_39093:
        /* <DEDUP_REMOVED lines=14> */
.L_x_39107:
[----:B------:R-:W-:Y:S05]  /*e8e0*/  BSYNC.RECONVERGENT B0 ;  /* 0x0000000000007941 */ /* 0x000fea0003800200 */
.L_x_39106:
[----:B------:R-:W0:Y:S02]  /*e8f0*/  F2I.S64.TRUNC R2, R2 ;  /* 0x0000000200027311 */ /* 0x000e24000020d900 */
[----:B0-----:R-:W-:Y:S01]  /*e900*/  PRMT R19, R2, 0x7610, R19 ;  /* 0x0000761002137816 */ /* 0x001fe20000000013 */
[----:B------:R-:W-:Y:S06]  /*e910*/  BRA `(.L_x_39081) ;  /* 0x0000000000547947 */ /* 0x000fec0003800000 */
.L_x_39080:
        /* <DEDUP_REMOVED lines=16> */
.L_x_39108:
[----:B------:R-:W-:Y:S01]  /*ea20*/  PRMT R19, RZ, 0x7610, R19 ;  /* 0x00007610ff137816 */ /* 0x000fe20000000013 */
[----:B------:R-:W-:Y:S06]  /*ea30*/  BRA `(.L_x_39081) ;  /* 0x00000000000c7947 */ /* 0x000fec0003800000 */
.L_x_39105:
[----:B------:R0:W5:Y:S01]  /*ea40*/  LDG.E.U8 R19, desc[UR36][R4.64] ;  /* 0x0000002404137981 */ /* 0x000162000c1e1100 */
[----:B------:R-:W-:Y:S05]  /*ea50*/  BRA `(.L_x_39081) ;  /* 0x0000000000047947 */ /* 0x000fea0003800000 */
.L_x_39104:
[----:B------:R1:W5:Y:S02]  /*ea60*/  LDG.E.U8 R19, desc[UR36][R4.64] ;  /* 0x0000002404137981 */ /* 0x000364000c1e1100 */
.L_x_39081:
        /* <DEDUP_REMOVED lines=16> */
.L_x_39112:
[----:B------:R1:W5:Y:S01]  /*eb70*/  LDG.E.U8 R0, desc[UR36][R4.64] ;  /* 0x0000002404007981 */ /* 0x000362000c1e1100 */
[----:B------:R-:W-:Y:S05]  /*eb80*/  BRA `(.L_x_39114) ;  /* 0x0000000c005c7947 */ /* 0x000fea0003800000 */
.L_x_39111:
        /* <DEDUP_REMOVED lines=8> */
.L_x_39116:
[----:B------:R0:W5:Y:S01]  /*ec10*/  LDG.E.U8 R0, desc[UR36][R4.64] ;  /* 0x0000002404007981 */ /* 0x000162000c1e1100 */
[----:B------:R-:W-:Y:S05]  /*ec20*/  BRA `(.L_x_39114) ;  /* 0x0000000c00347947 */ /* 0x000fea0003800000 */
.L_x_39115:
[----:B------:R0:W5:Y:S01]  /*ec30*/  LDG.E.U16 R0, desc[UR36][R4.64] ;  /* 0x0000002404007981 */ /* 0x000162000c1e1500 */
[----:B------:R-:W-:Y:S05]  /*ec40*/  BRA `(.L_x_39114) ;  /* 0x0000000c002c7947 */ /* 0x000fea0003800000 */
.L_x_39110:
        /* <DEDUP_REMOVED lines=10> */
.L_x_39118:
[----:B--23--:R-:W2:Y:S02]  /*ecf0*/  LDG.E.U16 R2, desc[UR36][R4.64] ;  /* 0x0000002404027981 */ /* 0x00cea4000c1e1500 */
[----:B--2---:R-:W-:-:S06]  /*ed00*/  HADD2.F32 R2, -RZ, R2.H0_H0 ;  /* 0x20000002ff027230 */ /* 0x004fcc0000004100 */
[----:B------:R-:W0:Y:S02]  /*ed10*/  F2I.S64.TRUNC R2, R2 ;  /* 0x0000000200027311 */ /* 0x000e24000020d900 */
[----:B0-----:R-:W-:Y:S01]  /*ed20*/  PRMT R0, R2, 0x7610, R0 ;  /* 0x0000761002007816 */ /* 0x001fe20000000000 */
[----:B------:R-:W-:Y:S06]  /*ed30*/  BRA `(.L_x_39114) ;  /* 0x0000000800f07947 */ /* 0x000fec0003800000 */
.L_x_39117:
        /* <DEDUP_REMOVED lines=10> */
.L_x_39120:
[----:B------:R-:W2:Y:S02]  /*ede0*/  LDG.E.U16 R4, desc[UR36][R4.64] ;  /* 0x0000002404047981 */ /* 0x000ea4000c1e1500 */
[----:B--23--:R-:W-:-:S06]  /*edf0*/  HADD2.F32 R2, -RZ, R4.H0_H0 ;  /* 0x20000004ff027230 */ /* 0x00cfcc0000004100 */
[----:B------:R-:W0:Y:S02]  /*ee00*/  F2I.S64.TRUNC R2, R2 ;  /* 0x0000000200027311 */ /* 0x000e24000020d900 */
[----:B0-----:R-:W-:Y:S01]  /*ee10*/  PRMT R0, R2, 0x7610, R0 ;  /* 0x0000761002007816 */ /* 0x001fe20000000000 */
[----:B------:R-:W-:Y:S06]  /*ee20*/  BRA `(.L_x_39114) ;  /* 0x0000000800b47947 */ /* 0x000fec0003800000 */
.L_x_39119:
[----:B--23--:R-:W2:Y:S02]  /*ee30*/  LDG.E.64 R2, desc[UR36][R4.64] ;  /* 0x0000002404027981 */ /* 0x00cea4000c1e1b00 */
[----:B--2---:R-:W0:Y:S02]  /*ee40*/  F2I.S64.F64.TRUNC R2, R2 ;  /* 0x0000000200027311 */ /* 0x004e24000030d900 */
[----:B0-----:R-:W-:Y:S01]  /*ee50*/  PRMT R0, R2, 0x7610, R0 ;  /* 0x0000761002007816 */ /* 0x001fe20000000000 */
[----:B------:R-:W-:Y:S06]  /*ee60*/  BRA `(.L_x_39114) ;  /* 0x0000000800a47947 */ /* 0x000fec0003800000 */
.L_x_39109:
        /* <DEDUP_REMOVED lines=12> */
.L_x_39123:
[----:B------:R-:W2:Y:S02]  /*ef30*/  LDG.E.64 R4, desc[UR36][R4.64] ;  /* 0x0000002404047981 */ /* 0x000ea4000c1e1b00 */
[----:B--23--:R-:W0:Y:S02]  /*ef40*/  F2I.S64.F64.TRUNC R2, R4 ;  /* 0x0000000400027311 */ /* 0x00ce24000030d900 */
[----:B0-----:R-:W-:Y:S01]  /*ef50*/  PRMT R0, R2, 0x7610, R0 ;  /* 0x0000761002007816 */ /* 0x001fe20000000000 */
[----:B------:R-:W-:Y:S06]  /*ef60*/  BRA `(.L_x_39114) ;  /* 0x0000000800647947 */ /* 0x000fec0003800000 */
.L_x_39122:
        /* <DEDUP_REMOVED lines=27> */
.L_x_39125:
        /* <DEDUP_REMOVED lines=14> */
.L_x_39124:
[----:B--23--:R-:W2:Y:S02]  /*f200*/  LDG.E.U16 R2, desc[UR36][R4.64] ;  /* 0x0000002404027981 */ /* 0x00cea4000c1e1500 */
[----:B--2---:R-:W-:-:S06]  /*f210*/  IMAD.U32 R2, R2, 0x10000, RZ ;  /* 0x0001000002027824 */ /* 0x004fcc00078e00ff */
[----:B------:R-:W0:Y:S02]  /*f220*/  F2I.S64.TRUNC R2, R2 ;  /* 0x0000000200027311 */ /* 0x000e24000020d900 */
[----:B0-----:R-:W-:Y:S01]  /*f230*/  PRMT R0, R2, 0x7610, R0 ;  /* 0x0000761002007816 */ /* 0x001fe20000000000 */
[----:B------:R-:W-:Y:S06]  /*f240*/  BRA `(.L_x_39114) ;  /* 0x0000000400ac7947 */ /* 0x000fec0003800000 */
.L_x_39121:
        /* <DEDUP_REMOVED lines=10> */
.L_x_39128:
        /* <DEDUP_REMOVED lines=21> */
.L_x_39132:
[----:B------:R-:W-:Y:S05]  /*f440*/  BSYNC.RECONVERGENT B1 ;  /* 0x0000000000017941 */ /* 0x000fea0003800200 */
.L_x_39131:
[----:B------:R-:W-:Y:S02]  /*f450*/  SHF.L.U32 R0, R0, 0x14, RZ ;  /* 0x0000001400007819 */ /* 0x000fe400000006ff */
[----:B------:R-:W-:-:S04]  /*f460*/  LEA R2, R2, 0x3b800000, 0x17 ;  /* 0x3b80000002027811 */ /* 0x000fc800078eb8ff */
[----:B------:R-:W-:-:S07]  /*f470*/  LOP3.LUT R2, R2, R0, R7, 0xfe, !PT ;  /* 0x0000000002027212 */ /* 0x000fce00078efe07 */
.L_x_39130:
[----:B------:R-:W-:Y:S05]  /*f480*/  BSYNC.RECONVERGENT B0 ;  /* 0x0000000000007941 */ /* 0x000fea0003800200 */
.L_x_39129:
[----:B------:R-:W0:Y:S02]  /*f490*/  F2I.S64.TRUNC R2, R2 ;  /* 0x0000000200027311 */ /* 0x000e24000020d900 */
[----:B0-----:R-:W-:Y:S01]  /*f4a0*/  PRMT R0, R2, 0x7610, R0 ;  /* 0x0000761002007816 */ /* 0x001fe20000000000 */
[----:B------:R-:W-:Y:S06]  /*f4b0*/  BRA `(.L_x_39114) ;  /* 0x0000000400107947 */ /* 0x000fec0003800000 */
.L_x_39127:
        /* <DEDUP_REMOVED lines=21> */
.L_x_39136:
[----:B------:R-:W-:Y:S05]  /*f610*/  BSYNC.RECONVERGENT B1 ;  /* 0x0000000000017941 */ /* 0x000fea0003800200 */
.L_x_39135:
[----:B------:R-:W-:Y:S01]  /*f620*/  IMAD.SHL.U32 R0, R0, 0x200000, RZ ;  /* 0x0020000000007824 */ /* 0x000fe200078e00ff */
[----:B------:R-:W-:-:S04]  /*f630*/  LEA R2, R2, 0x37800000, 0x17 ;  /* 0x3780000002027811 */ /* 0x000fc800078eb8ff */
[----:B------:R-:W-:-:S07]  /*f640*/  LOP3.LUT R2, R2, R0, R7, 0xfe, !PT ;  /* 0x0000000002027212 */ /* 0x000fce00078efe07 */
.L_x_39134:
[----:B------:R-:W-:Y:S05]  /*f650*/  BSYNC.RECONVERGENT B0 ;  /* 0x0000000000007941 */ /* 0x000fea0003800200 */
.L_x_39133:
[----:B------:R-:W0:Y:S02]  /*f660*/  F2I.S64.TRUNC R2, R2 ;  /* 0x0000000200027311 */ /* 0x000e24000020d900 */
[----:B0-----:R-:W-:Y:S01]  /*f670*/  PRMT R0, R2, 0x7610, R0 ;  /* 0x0000761002007816 */ /* 0x001fe20000000000 */
[----:B------:R-:W-:Y:S06]  /*f680*/  BRA `(.L_x_39114) ;  /* 0x00000000009c7947 */ /* 0x000fec0003800000 */
.L_x_39126:
        /* <DEDUP_REMOVED lines=14> */
.L_x_39140:
[----:B------:R-:W-:Y:S05]  /*f770*/  BSYNC.RECONVERGENT B0 ;  /* 0x0000000000007941 */ /* 0x000fea0003800200 */
.L_x_39139:
[----:B------:R-:W0:Y:S02]  /*f780*/  F2I.S64.TRUNC R2, R2 ;  /* 0x0000000200027311 */ /* 0x000e24000020d900 */
[----:B0-----:R-:W-:Y:S01]  /*f790*/  PRMT R0, R2, 0x7610, R0 ;  /* 0x0000761002007816 */ /* 0x001fe20000000000 */
[----:B------:R-:W-:Y:S06]  /*f7a0*/  BRA `(.L_x_39114) ;  /* 0x0000000000547947 */ /* 0x000fec0003800000 */
.L_x_39113:
        /* <DEDUP_REMOVED lines=16> */
.L_x_39141:
[----:B------:R-:W-:Y:S01]  /*f8b0*/  PRMT R0, RZ, 0x7610, R0 ;  /* 0x00007610ff007816 */ /* 0x000fe20000000000 */
[----:B------:R-:W-:Y:S06]  /*f8c0*/  BRA `(.L_x_39114) ;  /* 0x00000000000c7947 */ /* 0x000fec0003800000 */
.L_x_39138:
[----:B------:R0:W5:Y:S01]  /*f8d0*/  LDG.E.U8 R0, desc[UR36][R4.64] ;  /* 0x0000002404007981 */ /* 0x000162000c1e1100 */
[----:B------:R-:W-:Y:S05]  /*f8e0*/  BRA `(.L_x_39114) ;  /* 0x0000000000047947 */ /* 0x000fea0003800000 */
.L_x_39137:
[----:B------:R0:W5:Y:S02]  /*f8f0*/  LDG.E.U8 R0, desc[UR36][R4.64] ;  /* 0x0000002404007981 */ /* 0x000164000c1e1100 */
.L_x_39114:
[----:B------:R-:W-:Y:S01]  /*f900*/  UPRMT UR4, UR43, 0x9910, URZ ;  /* 0x000099102b047896 */ /* 0x000fe200080000ff */
[----:B-----5:R-:W-:Y:S02]  /*f910*/  LOP3.LUT R0, R0, 0xff, RZ, 0xc0, !PT ;  /* 0x000000ff00007812 */ /* 0x020fe400078ec0ff */
[----:B--23--:R-:W-:Y:S01]  /*f920*/  LOP3.LUT R2, R19, 0xff, RZ, 0xc0, !PT ;  /* 0x000000ff13027812 */ /* 0x00cfe200078ec0ff */
[----:B------:R-:W-:-:S03]  /*f930*/  UISETP.GT.AND UP0, UPT, UR4, 0x9, UPT ;  /* 0x000000090400788c */ /* 0x000fc6000bf04270 */
[----:B------:R-:W-:-:S04]  /*f940*/  VIMNMX.U16x2 R0, PT, PT, R2, R0, !PT ;  /* 0x0000000002007248 */ /* 0x000fc80007fe0200 */
        /* <DEDUP_REMOVED lines=12> */
.L_x_39145:
[----:B------:R-:W-:Y:S01]  /*fa10*/  STG.E.U8 desc[UR36][R16.64], R5 ;  /* 0x0000000510007986 */ /* 0x000fe2000c101124 */
[----:B------:R-:W-:Y:S05]  /*fa20*/  EXIT ;  /* 0x000000000000794d */ /* 0x000fea0003800000 */
.L_x_39144:
        /* <DEDUP_REMOVED lines=10> */
.L_x_39148:
[----:B------:R-:W-:-:S05]  /*fad0*/  LOP3.LUT R5, R5, 0xffff, RZ, 0xc0, !PT ;  /* 0x0000ffff05057812 */ /* 0x000fca00078ec0ff */
[----:B------:R-:W-:Y:S01]  /*fae0*/  STG.E desc[UR36][R16.64], R5 ;  /* 0x0000000510007986 */ /* 0x000fe2000c101924 */
[----:B------:R-:W-:Y:S05]  /*faf0*/  EXIT ;  /* 0x000000000000794d */ /* 0x000fea0003800000 */
.L_x_39147:
[----:B------:R-:W-:Y:S01]  /*fb00*/  STG.E.U16 desc[UR36][R16.64], R5 ;  /* 0x0000000510007986 */ /* 0x000fe2000c101524 */
[----:B------:R-:W-:Y:S05]  /*fb10*/  EXIT ;  /* 0x000000000000794d */ /* 0x000fea0003800000 */
.L_x_39143:
        /* <DEDUP_REMOVED lines=9> */
.L_x_39150:
[----:B------:R-:W0:Y:S02]  /*fbb0*/  I2F.U16 R0, R5 ;  /* 0x0000000500007306 */ /* 0x000e240000101000 */
[----:B0-----:R-:W-:-:S05]  /*fbc0*/  F2FP.F16.F32.PACK_AB R0, RZ, R0 ;  /* 0x00000000ff00723e */ /* 0x001fca00000000ff */
[----:B------:R-:W-:Y:S01]  /*fbd0*/  STG.E.U16 desc[UR36][R16.64], R0 ;  /* 0x0000000010007986 */ /* 0x000fe2000c101524 */
[----:B------:R-:W-:Y:S05]  /*fbe0*/  EXIT ;  /* 0x000000000000794d */ /* 0x000fea0003800000 */
.L_x_39149:
        /* <DEDUP_REMOVED lines=10> */
.L_x_39152:
[----:B------:R-:W0:Y:S02]  /*fc90*/  I2F.U16 R5, R5 ;  /* 0x0000000500057306 */ /* 0x000e240000101000 */
[----:B0-----:R-:W-:-:S04]  /*fca0*/  F2FP.F16.F32.PACK_AB R3, RZ, R5 ;  /* 0x00000005ff03723e */ /* 0x001fc800000000ff */
[----:B------:R-:W-:-:S05]  /*fcb0*/  PRMT R3, R3, 0x5410, RZ ;  /* 0x0000541003037816 */ /* 0x000fca00000000ff */
[----:B------:R-:W-:Y:S01]  /*fcc0*/  STG.E desc[UR36][R16.64], R3 ;  /* 0x0000000310007986 */ /* 0x000fe2000c101924 */
[----:B------:R-:W-:Y:S05]  /*fcd0*/  EXIT ;  /* 0x000000000000794d */ /* 0x000fea0003800000 */
.L_x_39151:
[----:B------:R-:W0:Y:S02]  /*fce0*/  I2F.F64.U16 R2, R5 ;  /* 0x0000000500027312 */ /* 0x000e240000101800 */
[----:B0-----:R-:W-:Y:S01]  /*fcf0*/  STG.E.64 desc[UR36][R16.64], R2 ;  /* 0x0000000210007986 */ /* 0x001fe2000c101b24 */
[----:B------:R-:W-:Y:S05]  /*fd00*/  EXIT ;  /* 0x000000000000794d */ /* 0x000fea0003800000 */
.L_x_39142:
        /* <DEDUP_REMOVED lines=12> */
.L_x_39156:
        /* <DEDUP_REMOVED lines=16> */
.L_x_39159:
[----:B------:R-:W-:-:S07]  /*fed0*/  PRMT R8, R0, 0x7610, R8 ;  /* 0x0000761000087816 */ /* 0x000fce0000000008 */
.L_x_39158:
[----:B------:R-:W-:Y:S05]  /*fee0*/  BSYNC.RECONVERGENT B0 ;  /* 0x0000000000007941 */ /* 0x000fea0003800200 */
.L_x_39157:
[----:B------:R-:W-:Y:S01]  /*fef0*/  STG.E.U8 desc[UR36][R16.64], R8 ;  /* 0x0000000810007986 */ /* 0x000fe2000c101124 */
[----:B------:R-:W-:Y:S05]  /*ff00*/  EXIT ;  /* 0x000000000000794d */ /* 0x000fea0003800000 */
.L_x_39155:
        /* <DEDUP_REMOVED lines=16> */
.L_x_39162:
[----:B------:R-:W-:-:S07]  /*10010*/  PRMT R8, R0, 0x7610, R8 ;  /* 0x0000761000087816 */ /* 0x000fce0000000008 */
.L_x_39161:
[----:B------:R-:W-:Y:S05]  /*10020*/  BSYNC.RECONVERGENT B0 ;  /* 0x0000000000007941 */ /* 0x000fea0003800200 */
.L_x_39160:
[----:B------:R-:W-:Y:S01]  /*10030*/  STG.E.U8 desc[UR36][R16.64], R8 ;  /* 0x0000000810007986 */ /* 0x000fe2000c101124 */
[----:B------:R-:W-:Y:S05]  /*10040*/  EXIT ;  /* 0x000000000000794d */ /* 0x000fea0003800000 */
.L_x_39154:
        /* <DEDUP_REMOVED lines=21> */
.L_x_39164:
[----:B------:R-:W-:Y:S01]  /*101a0*/  LOP3.LUT R2, R5, 0xffff, RZ, 0xc0, !PT ;  /* 0x0000ffff05027812 */ /* 0x000fe200078ec0ff */
[----:B------:R-:W-:-:S05]  /*101b0*/  IMAD.MOV.U32 R3, RZ, RZ, RZ ;  /* 0x000000ffff037224 */ /* 0x000fca00078e00ff */
[----:B------:R-:W-:Y:S01]  /*101c0*/  STG.E.64 desc[UR36][R16.64], R2 ;  /* 0x0000000210007986 */ /* 0x000fe2000c101b24 */
[----:B------:R-:W-:Y:S05]  /*101d0*/  EXIT ;  /* 0x000000000000794d */ /* 0x000fea0003800000 */
.L_x_39163:
[----:B------:R-:W-:-:S05]  /*101e0*/  LOP3.LUT R5, R5, 0xffff, RZ, 0xc0, !PT ;  /* 0x0000ffff05057812 */ /* 0x000fca00078ec0ff */
[----:B------:R-:W-:Y:S01]  /*101f0*/  STG.E desc[UR36][R16.64], R5 ;  /* 0x0000000510007986 */ /* 0x000fe2000c101924 */
[----:B------:R-:W-:Y:S05]  /*10200*/  EXIT ;  /* 0x000000000000794d */ /* 0x000fea0003800000 */
.L_x_39153:
        /* <DEDUP_REMOVED lines=11> */
.L_x_39166:
[----:B------:R-:W-:Y:S01]  /*102c0*/  CS2R R6, SRZ ;  /* 0x0000000000067805 */ /* 0x000fe2000001ff00 */
[----:B------:R-:W0:Y:S04]  /*102d0*/  I2F.F64.U16 R4, R5 ;  /* 0x0000000500047312 */ /* 0x000e280000101800 */
[----:B0-----:R-:W-:Y:S01]  /*102e0*/  STG.E.128 desc[UR36][R16.64], R4 ;  /* 0x0000000410007986 */ /* 0x001fe2000c101d24 */
[----:B------:R-:W-:Y:S05]  /*102f0*/  EXIT ;  /* 0x000000000000794d */ /* 0x000fea0003800000 */
.L_x_39165:
[----:B------:R-:W-:-:S09]  /*10300*/  UISETP.NE.AND UP0, UPT, UR4, 0xf, UPT ;  /* 0x0000000f0400788c */ /* 0x000fd2000bf05270 */
[----:B------:R-:W-:Y:S05]  /*10310*/  BRA.U !UP0, `(.L_x_39167) ;  /* 0x0000000108d47547 */ /* 0x000fea000b800000 */
[----:B------:R-:W-:-:S09]  /*10320*/  UISETP.NE.AND UP0, UPT, UR4, 0x17, UPT ;  /* 0x000000170400788c */ /* 0x000fd2000bf05270 */
[----:B------:R-:W-:Y:S05]  /*10330*/  BRA.U !UP0, `(.L_x_39168) ;  /* 0x0000000108847547 */ /* 0x000fea000b800000 */
[----:B------:R-:W-:-:S09]  /*10340*/  UISETP.NE.AND UP0, UPT, UR4, 0x18, UPT ;  /* 0x000000180400788c */ /* 0x000fd2000bf05270 */
[----:B------:R-:W-:Y:S05]  /*10350*/  BRA.U !UP0, `(.L_x_39169) ;  /* 0x0000000108447547 */ /* 0x000fea000b800000 */
.L_x_39146:
        /* <DEDUP_REMOVED lines=16> */
.L_x_39170:
[----:B------:R-:W-:Y:S05]  /*10460*/  EXIT ;  /* 0x000000000000794d */ /* 0x000fea0003800000 */
.L_x_39169:
        /* <DEDUP_REMOVED lines=11> */
.L_x_39172:
[----:B------:R-:W-:Y:S05]  /*10520*/  BSYNC.RECONVERGENT B0 ;  /* 0x0000000000007941 */ /* 0x000fea0003800200 */
.L_x_39171:
[----:B------:R-:W-:Y:S01]  /*10530*/  STG.E.U8 desc[UR36][R16.64], R3 ;  /* 0x0000000310007986 */ /* 0x000fe2000c101124 */
[----:B------:R-:W-:Y:S05]  /*10540*/  EXIT ;  /* 0x000000000000794d */ /* 0x000fea0003800000 */
.L_x_39168:
        /* <DEDUP_REMOVED lines=13> */
.L_x_39173:
[----:B------:R-:W-:Y:S01]  /*10620*/  IMAD.MOV.U32 R3, RZ, RZ, 0x7f ;  /* 0x0000007fff037424 */ /* 0x000fe200078e00ff */
[----:B------:R-:W-:-:S04]  /*10630*/  ISETP.GT.U32.AND P0, PT, R5, 0x7f800000, PT ;  /* 0x7f8000000500780c */ /* 0x000fc80003f04070 */
[----:B------:R-:W-:-:S05]  /*10640*/  SEL R3, R3, 0x7c, P0 ;  /* 0x0000007c03037807 */ /* 0x000fca0000000000 */
[----:B------:R-:W-:Y:S01]  /*10650*/  STG.E.U8 desc[UR36][R16.64], R3 ;  /* 0x0000000310007986 */ /* 0x000fe2000c101124 */
[----:B------:R-:W-:Y:S05]  /*10660*/  EXIT ;  /* 0x000000000000794d */ /* 0x000fea0003800000 */
.L_x_39167:
[----:B------:R-:W0:Y:S02]  /*10670*/  I2F.U16 R0, R5 ;  /* 0x0000000500007306 */ /* 0x000e240000101000 */
[----:B0-----:R-:W-:-:S05]  /*10680*/  F2FP.BF16.F32.PACK_AB R0, RZ, R0 ;  /* 0x00000000ff00723e */ /* 0x001fca00000010ff */
[----:B------:R-:W-:Y:S01]  /*10690*/  STG.E.U16 desc[UR36][R16.64], R0 ;  /* 0x0000000010007986 */ /* 0x000fe2000c101524 */
[----:B------:R-:W-:Y:S05]  /*106a0*/  EXIT ;  /* 0x000000000000794d */ /* 0x000fea0003800000 */
.L_x_39174:
        /* <DEDUP_REMOVED lines=13> */
.L_x_41233:


//--------------------- .text._ZN2at6native27unrolled_elementwise_kernelINS0_13BinaryFunctorIhhhZZZNS0_19maximum_kernel_cudaERNS_18TensorIteratorBaseEENKUlvE_clEvENKUlvE_clEvEUlhhE_EESt5arrayIPcLm3EELi4E23TrivialOffsetCalculatorILi2EjESC_ILi1EjENS0_6memory12LoadWithCastILi2EEENSF_13StoreWithCastILi1EEEEEviT_T0_T2_T3_T4_T5_ --------------------------
	.section	.text._ZN2at6native27unrolled_elementwise_kernelINS0_13BinaryFunctorIhhhZZZNS0_19maximum_kernel_cudaERNS_18TensorIteratorBaseEENKUlvE_clEvENKUlvE_clEvEUlhhE_EESt5arrayIPcLm3EELi4E23TrivialOffsetCalculatorILi2EjESC_ILi1EjENS0_6memory12LoadWithCastILi2EEENSF_13StoreWithCastILi1EEEEEviT_T0_T2_T3_T4_T5_,"ax",@progbits
	.align	128
        .global         _ZN2at6native27unrolled_elementwise_kernelINS0_13BinaryFunctorIhhhZZZNS0_19maximum_kernel_cudaERNS_18TensorIteratorBaseEENKUlvE_clEvENKUlvE_clEvEUlhhE_EESt5arrayIPcLm3EELi4E23TrivialOffsetCalculatorILi2EjESC_ILi1EjENS0_6memory12LoadWithCastILi2EEENSF_13StoreWithCastILi1EEEEEviT_T0_T2_T3_T4_T5_
        .type           _ZN2at6native27unrolled_elementwise_kernelINS0_13BinaryFunctorIhhhZZZNS0_19maximum_kernel_cudaERNS_18TensorIteratorBaseEENKUlvE_clEvENKUlvE_clEvEUlhhE_EESt5arrayIPcLm3EELi4E23TrivialOffsetCalculatorILi2EjESC_ILi1EjENS0_6memory12LoadWithCastILi2EEENSF_13StoreWithCastILi1EEEEEviT_T0_T2_T3_T4_T5_,@function
        .size           _ZN2at6native27unrolled_elementwise_kernelINS0_13BinaryFunctorIhhhZZZNS0_19maximum_kernel_cudaERNS_18TensorIteratorBaseEENKUlvE_clEvENKUlvE_clEvEUlhhE_EESt5arrayIPcLm3EELi4E23TrivialOffsetCalculatorILi2EjESC_ILi1EjENS0_6memory12LoadWithCastILi2EEENSF_13StoreWithCastILi1EEEEEviT_T0_T2_T3_T4_T5_,(.L_x_41234 - _ZN2at6native27unrolled_elementwise_kernelINS0_13BinaryFunctorIhhhZZZNS0_19maximum_kernel_cudaERNS_18TensorIteratorBaseEENKUlvE_clEvENKUlvE_clEvEUlhhE_EESt5arrayIPcLm3EELi4E23TrivialOffsetCalculatorILi2EjESC_ILi1EjENS0_6memory12LoadWithCastILi2EEENSF_13StoreWithCastILi1EEEEEviT_T0_T2_T3_T4_T5_)
        .other          _ZN2at6native27unrolled_elementwise_kernelINS0_13BinaryFunctorIhhhZZZNS0_19maximum_kernel_cudaERNS_18TensorIteratorBaseEENKUlvE_clEvENKUlvE_clEvEUlhhE_EESt5arrayIPcLm3EELi4E23TrivialOffsetCalculatorILi2EjESC_ILi1EjENS0_6memory12LoadWithCastILi2EEENSF_13StoreWithCastILi1EEEEEviT_T0_T2_T3_T4_T5_,@"STO_CUDA_ENTRY STV_DEFAULT"
_ZN2at6native27unrolled_elementwise_kernelINS0_13BinaryFunctorIhhhZZZNS0_19maximum_kernel_cudaERNS_18TensorIteratorBaseEENKUlvE_clEvENKUlvE_clEvEUlhhE_EESt5arrayIPcLm3EELi4E23TrivialOffsetCalculatorILi2EjESC_ILi1EjENS0_6memory12LoadWithCastILi2EEENSF_13StoreWithCastILi1EEEEEviT_T0_T2_T3_T4_T5_:
.text._ZN2at6native27unrolled_elementwise_kernelINS0_13BinaryFunctorIhhhZZZNS0_19maximum_kernel_cudaERNS_18TensorIteratorBaseEENKUlvE_clEvENKUlvE_clEvEUlhhE_EESt5arrayIPcLm3EELi4E23TrivialOffsetCalculatorILi2EjESC_ILi1EjENS0_6memory12LoadWithCastILi2EEENSF_13StoreWithCastILi1EEEEEviT_T0_T2_T3_T4_T5_:
        /* <DEDUP_REMOVED lines=33> */
.L_x_39180:
[----:B------:R3:W5:Y:S01]  /*0210*/  LDG.E.U8 R28, desc[UR36][R6.64] ;  /* 0x00000024061c7981 */ /* 0x000762000c1e1100 */
[----:B------:R-:W-:Y:S05]  /*0220*/  BRA `(.L_x_39182) ;  /* 0x0000000c00607947 */ /* 0x000fea0003800000 */
.L_x_39179:
        /* <DEDUP_REMOVED lines=8> */
.L_x_39184:
[----:B------:R1:W5:Y:S01]  /*02b0*/  LDG.E.U8 R28, desc[UR36][R6.64] ;  /* 0x00000024061c7981 */ /* 0x000362000c1e1100 */
[----:B------:R-:W-:Y:S05]  /*02c0*/  BRA `(.L_x_39182) ;  /* 0x0000000c00387947 */ /* 0x000fea0003800000 */
.L_x_39183:
[----:B------:R2:W5:Y:S01]  /*02d0*/  LDG.E.U16 R28, desc[UR36][R6.64] ;  /* 0x00000024061c7981 */ /* 0x000562000c1e1500 */
[----:B------:R-:W-:Y:S05]  /*02e0*/  BRA `(.L_x_39182) ;  /* 0x0000000c00307947 */ /* 0x000fea0003800000 */
.L_x_39178:
        /* <DEDUP_REMOVED lines=10> */
.L_x_39186:
[----:B------:R-:W2:Y:S02]  /*0390*/  LDG.E.U16 R4, desc[UR36][R6.64] ;  /* 0x0000002406047981 */ /* 0x000ea4000c1e1500 */
[----:B--2---:R-:W-:-:S06]  /*03a0*/  HADD2.F32 R4, -RZ, R4.H0_H0 ;  /* 0x20000004ff047230 */ /* 0x004fcc0000004100 */
[----:B------:R-:W0:Y:S02]  /*03b0*/  F2I.S64.TRUNC R4, R4 ;  /* 0x0000000400047311 */ /* 0x000e24000020d900 */
[----:B0-----:R-:W-:Y:S01]  /*03c0*/  PRMT R28, R4, 0x7610, R28 ;  /* 0x00007610041c7816 */ /* 0x001fe2000000001c */
[----:B------:R-:W-:Y:S06]  /*03d0*/  BRA `(.L_x_39182) ;  /* 0x0000000800f47947 */ /* 0x000fec0003800000 */
.L_x_39185:
        /* <DEDUP_REMOVED lines=10> */
.L_x_39188:
[----:B------:R-:W2:Y:S02]  /*0480*/  LDG.E.U16 R6, desc[UR36][R6.64] ;  /* 0x0000002406067981 */ /* 0x000ea4000c1e1500 */
[----:B--2---:R-:W-:-:S06]  /*0490*/  HADD2.F32 R4, -RZ, R6.H0_H0 ;  /* 0x20000006ff047230 */ /* 0x004fcc0000004100 */
[----:B------:R-:W0:Y:S02]  /*04a0*/  F2I.S64.TRUNC R4, R4 ;  /* 0x0000000400047311 */ /* 0x000e24000020d900 */
[----:B0-----:R-:W-:Y:S01]  /*04b0*/  PRMT R28, R4, 0x7610, R28 ;  /* 0x00007610041c7816 */ /* 0x001fe2000000001c */
[----:B------:R-:W-:Y:S06]  /*04c0*/  BRA `(.L_x_39182) ;  /* 0x0000000800b87947 */ /* 0x000fec0003800000 */
.L_x_39187:
[----:B------:R-:W2:Y:S02]  /*04d0*/  LDG.E.64 R4, desc[UR36][R6.64] ;  /* 0x0000002406047981 */ /* 0x000ea4000c1e1b00 */
[----:B--2---:R-:W0:Y:S02]  /*04e0*/  F2I.S64.F64.TRUNC R4, R4 ;  /* 0x0000000400047311 */ /* 0x004e24000030d900 */
[----:B0-----:R-:W-:Y:S01]  /*04f0*/  PRMT R28, R4, 0x7610, R28 ;  /* 0x00007610041c7816 */ /* 0x001fe2000000001c */
[----:B------:R-:W-:Y:S06]  /*0500*/  BRA `(.L_x_39182) ;  /* 0x0000000800a87947 */ /* 0x000fec0003800000 */
.L_x_39177:
        /* <DEDUP_REMOVED lines=12> */
.L_x_39191:
[----:B------:R-:W2:Y:S02]  /*05d0*/  LDG.E.64 R6, desc[UR36][R6.64] ;  /* 0x0000002406067981 */ /* 0x000ea4000c1e1b00 */
[----:B--2---:R-:W0:Y:S02]  /*05e0*/  F2I.S64.F64.TRUNC R4, R6 ;  /* 0x0000000600047311 */ /* 0x004e24000030d900 */
[----:B0-----:R-:W-:Y:S01]  /*05f0*/  PRMT R28, R4, 0x7610, R28 ;  /* 0x00007610041c7816 */ /* 0x001fe2000000001c */
[----:B------:R-:W-:Y:S06]  /*0600*/  BRA `(.L_x_39182) ;  /* 0x0000000800687947 */ /* 0x000fec0003800000 */
.L_x_39190:
        /* <DEDUP_REMOVED lines=27> */
.L_x_39193:
        /* <DEDUP_REMOVED lines=15> */
.L_x_39192:
[----:B------:R-:W2:Y:S02]  /*08b0*/  LDG.E.U16 R4, desc[UR36][R6.64] ;  /* 0x0000002406047981 */ /* 0x000ea4000c1e1500 */
[----:B--2---:R-:W-:-:S06]  /*08c0*/  IMAD.U32 R4, R4, 0x10000, RZ ;  /* 0x0001000004047824 */ /* 0x004fcc00078e00ff */
[----:B------:R-:W0:Y:S02]  /*08d0*/  F2I.S64.TRUNC R4, R4 ;  /* 0x0000000400047311 */ /* 0x000e24000020d900 */
[----:B0-----:R-:W-:Y:S01]  /*08e0*/  PRMT R28, R4, 0x7610, R28 ;  /* 0x00007610041c7816 */ /* 0x001fe2000000001c */
[----:B------:R-:W-:Y:S06]  /*08f0*/  BRA `(.L_x_39182) ;  /* 0x0000000400ac7947 */ /* 0x000fec0003800000 */
.L_x_39189:
        /* <DEDUP_REMOVED lines=10> */
.L_x_39196:
        /* <DEDUP_REMOVED lines=21> */
.L_x_39200:
[----:B------:R-:W-:Y:S05]  /*0af0*/  BSYNC.RECONVERGENT B1 ;  /* 0x0000000000017941 */ /* 0x000fea0003800200 */
.L_x_39199:
[----:B------:R-:W-:Y:S01]  /*0b00*/  IMAD.SHL.U32 R0, R0, 0x100000, RZ ;  /* 0x0010000000007824 */ /* 0x000fe200078e00ff */
[----:B------:R-:W-:-:S04]  /*0b10*/  LEA R3, R3, 0x3b800000, 0x17 ;  /* 0x3b80000003037811 */ /* 0x000fc800078eb8ff */
[----:B------:R-:W-:-:S07]  /*0b20*/  LOP3.LUT R4, R3, R0, R7, 0xfe, !PT ;  /* 0x0000000003047212 */ /* 0x000fce00078efe07 */
.L_x_39198:
[----:B------:R-:W-:Y:S05]  /*0b30*/  BSYNC.RECONVERGENT B0 ;  /* 0x0000000000007941 */ /* 0x000fea0003800200 */
.L_x_39197:
[----:B------:R-:W0:Y:S02]  /*0b40*/  F2I.S64.TRUNC R4, R4 ;  /* 0x0000000400047311 */ /* 0x000e24000020d900 */
[----:B0-----:R-:W-:Y:S01]  /*0b50*/  PRMT R28, R4, 0x7610, R28 ;  /* 0x00007610041c7816 */ /* 0x001fe2000000001c */
[----:B------:R-:W-:Y:S06]  /*0b60*/  BRA `(.L_x_39182) ;  /* 0x0000000400107947 */ /* 0x000fec0003800000 */
.L_x_39195:
        /* <DEDUP_REMOVED lines=21> */
.L_x_39204:
[----:B------:R-:W-:Y:S05]  /*0cc0*/  BSYNC.RECONVERGENT B1 ;  /* 0x0000000000017941 */ /* 0x000fea0003800200 */
.L_x_39203:
[----:B------:R-:W-:Y:S01]  /*0cd0*/  IMAD.SHL.U32 R0, R0, 0x200000, RZ ;  /* 0x0020000000007824 */ /* 0x000fe200078e00ff */
[----:B------:R-:W-:-:S04]  /*0ce0*/  LEA R3, R3, 0x37800000, 0x17 ;  /* 0x3780000003037811 */ /* 0x000fc800078eb8ff */
[----:B------:R-:W-:-:S07]  /*0cf0*/  LOP3.LUT R4, R3, R0, R7, 0xfe, !PT ;  /* 0x0000000003047212 */ /* 0x000fce00078efe07 */
.L_x_39202:
[----:B------:R-:W-:Y:S05]  /*0d00*/  BSYNC.RECONVERGENT B0 ;  /* 0x0000000000007941 */ /* 0x000fea0003800200 */
.L_x_39201:
[----:B------:R-:W0:Y:S02]  /*0d10*/  F2I.S64.TRUNC R4, R4 ;  /* 0x0000000400047311 */ /* 0x000e24000020d900 */
[----:B0-----:R-:W-:Y:S01]  /*0d20*/  PRMT R28, R4, 0x7610, R28 ;  /* 0x00007610041c7816 */ /* 0x001fe2000000001c */
[----:B------:R-:W-:Y:S06]  /*0d30*/  BRA `(.L_x_39182) ;  /* 0x00000000009c7947 */ /* 0x000fec0003800000 */
.L_x_39194:
[----:B------:R-:W-:-:S09]  /*0d40*/  UISETP.NE.AND UP0, UPT, UR4, 0x1c, UPT ;  /* 0x0000001c0400788c */ /* 0x000fd2000bf05270 */
[----:B------:R-:W-:Y:S05]  /*0d50*/  BRA.U !UP0, `(.L_x_39205) ;  /* 0x0000000108907547 */ /* 0x000fea000b800000 */
[----:B------:R-:W-:-:S09]  /*0d60*/  UISETP.NE.AND UP0, UPT, UR4, 0x1d, UPT ;  /* 0x0000001d0400788c */ /* 0x000fd2000bf05270 */
[----:B------:R-:W-:Y:S05]  /*0d70*/  BRA.U !UP0, `(.L_x_39206) ;  /* 0x0000000108807547 */ /* 0x000fea000b800000 */
[----:B------:R-:W-:-:S09]  /*0d80*/  UISETP.NE.AND UP0, UPT, UR4, 0x2c, UPT ;  /* 0x0000002c0400788c */ /* 0x000fd2000bf05270 */
[----:B------:R-:W-:Y:S05]  /*0d90*/  BRA.U !UP0, `(.L_x_39207) ;  /* 0x0000000108487547 */ /* 0x000fea000b800000 */
.L_x_39181:
        /* <DEDUP_REMOVED lines=16> */
.L_x_39208:
[----:B------:R-:W-:Y:S01]  /*0ea0*/  PRMT R28, RZ, 0x7610, R28 ;  /* 0x00007610ff1c7816 */ /* 0x000fe2000000001c */
[----:B------:R-:W-:Y:S06]  /*0eb0*/  BRA `(.L_x_39182) ;  /* 0x00000000003c7947 */ /* 0x000fec0003800000 */
.L_x_39207:
        /* <DEDUP_REMOVED lines=8> */
.L_x_39210:
[----:B------:R-:W-:Y:S05]  /*0f40*/  BSYNC.RECONVERGENT B0 ;  /* 0x0000000000007941 */ /* 0x000fea0003800200 */
.L_x_39209:
[----:B------:R-:W0:Y:S02]  /*0f50*/  F2I.S64.TRUNC R4, R4 ;  /* 0x0000000400047311 */ /* 0x000e24000020d900 */
[----:B0-----:R-:W-:Y:S01]  /*0f60*/  PRMT R28, R4, 0x7610, R28 ;  /* 0x00007610041c7816 */ /* 0x001fe2000000001c */
[----:B------:R-:W-:Y:S06]  /*0f70*/  BRA `(.L_x_39182) ;  /* 0x00000000000c7947 */ /* 0x000fec0003800000 */
.L_x_39206:
[----:B------:R0:W5:Y:S01]  /*0f80*/  LDG.E.U8 R28, desc[UR36][R6.64] ;  /* 0x00000024061c7981 */ /* 0x000162000c1e1100 */
[----:B------:R-:W-:Y:S05]  /*0f90*/  BRA `(.L_x_39182) ;  /* 0x0000000000047947 */ /* 0x000fea0003800000 */
.L_x_39205:
[----:B------:R0:W5:Y:S02]  /*0fa0*/  LDG.E.U8 R28, desc[UR36][R6.64] ;  /* 0x00000024061c7981 */ /* 0x000164000c1e1100 */
.L_x_39182:
        /* <DEDUP_REMOVED lines=18> */
.L_x_39214:
[----:B------:R1:W5:Y:S01]  /*10d0*/  LDG.E.U8 R19, desc[UR36][R6.64] ;  /* 0x0000002406137981 */ /* 0x000362000c1e1100 */
[----:B------:R-:W-:Y:S05]  /*10e0*/  BRA `(.L_x_39216) ;  /* 0x0000000c00607947 */ /* 0x000fea0003800000 */
.L_x_39213:
        /* <DEDUP_REMOVED lines=8> */
.L_x_39218:
[----:B------:R3:W5:Y:S01]  /*1170*/  LDG.E.U8 R19, desc[UR36][R6.64] ;  /* 0x0000002406137981 */ /* 0x000762000c1e1100 */
[----:B------:R-:W-:Y:S05]  /*1180*/  BRA `(.L_x_39216) ;  /* 0x0000000c00387947 */ /* 0x000fea0003800000 */
.L_x_39217:
[----:B------:R2:W5:Y:S01]  /*1190*/  LDG.E.U16 R19, desc[UR36][R6.64] ;  /* 0x0000002406137981 */ /* 0x000562000c1e1500 */
[----:B------:R-:W-:Y:S05]  /*11a0*/  BRA `(.L_x_39216) ;  /* 0x0000000c00307947 */ /* 0x000fea0003800000 */
.L_x_39212:
        /* <DEDUP_REMOVED lines=10> */
.L_x_39220:
[----:B------:R-:W2:Y:S02]  /*1250*/  LDG.E.U16 R4, desc[UR36][R6.64] ;  /* 0x0000002406047981 */ /* 0x000ea4000c1e1500 */
[----:B--2---:R-:W-:-:S06]  /*1260*/  HADD2.F32 R4, -RZ, R4.H0_H0 ;  /* 0x20000004ff047230 */ /* 0x004fcc0000004100 */
[----:B------:R-:W0:Y:S02]  /*1270*/  F2I.S64.TRUNC R4, R4 ;  /* 0x0000000400047311 */ /* 0x000e24000020d900 */
[----:B0-----:R-:W-:Y:S01]  /*1280*/  PRMT R19, R4, 0x7610, R19 ;  /* 0x0000761004137816 */ /* 0x001fe20000000013 */
[----:B------:R-:W-:Y:S06]  /*1290*/  BRA `(.L_x_39216) ;  /* 0x0000000800f47947 */ /* 0x000fec0003800000 */
.L_x_39219:
        /* <DEDUP_REMOVED lines=10> */
.L_x_39222:
[----:B------:R-:W2:Y:S02]  /*1340*/  LDG.E.U16 R6, desc[UR36][R6.64] ;  /* 0x0000002406067981 */ /* 0x000ea4000c1e1500 */
[----:B--2---:R-:W-:-:S06]  /*1350*/  HADD2.F32 R4, -RZ, R6.H0_H0 ;  /* 0x20000006ff047230 */ /* 0x004fcc0000004100 */
[----:B------:R-:W0:Y:S02]  /*1360*/  F2I.S64.TRUNC R4, R4 ;  /* 0x0000000400047311 */ /* 0x000e24000020d900 */
[----:B0-----:R-:W-:Y:S01]  /*1370*/  PRMT R19, R4, 0x7610, R19 ;  /* 0x0000761004137816 */ /* 0x001fe20000000013 */
[----:B------:R-:W-:Y:S06]  /*1380*/  BRA `(.L_x_39216) ;  /* 0x0000000800b87947 */ /* 0x000fec0003800000 */
.L_x_39221:
[----:B------:R-:W2:Y:S02]  /*1390*/  LDG.E.64 R4, desc[UR36][R6.64] ;  /* 0x0000002406047981 */ /* 0x000ea4000c1e1b00 */
[----:B--2---:R-:W0:Y:S02]  /*13a0*/  F2I.S64.F64.TRUNC R4, R4 ;  /* 0x0000000400047311 */ /* 0x004e24000030d900 */
[----:B0-----:R-:W-:Y:S01]  /*13b0*/  PRMT R19, R4, 0x7610, R19 ;  /* 0x0000761004137816 */ /* 0x001fe20000000013 */
[----:B------:R-:W-:Y:S06]  /*13c0*/  BRA `(.L_x_39216) ;  /* 0x0000000800a87947 */ /* 0x000fec0003800000 */
.L_x_39211:
        /* <DEDUP_REMOVED lines=12> */
.L_x_39225:
[----:B------:R-:W2:Y:S02]  /*1490*/  LDG.E.64 R6, desc[UR36][R6.64] ;  /* 0x0000002406067981 */ /* 0x000ea4000c1e1b00 */
[----:B--2---:R-:W0:Y:S02]  /*14a0*/  F2I.S64.F64.TRUNC R4, R6 ;  /* 0x0000000600047311 */ /* 0x004e24000030d900 */
[----:B0-----:R-:W-:Y:S01]  /*14b0*/  PRMT R19, R4, 0x7610, R19 ;  /* 0x0000761004137816 */ /* 0x001fe20000000013 */
[----:B------:R-:W-:Y:S06]  /*14c0*/  BRA `(.L_x_39216) ;  /* 0x0000000800687947 */ /* 0x000fec0003800000 */
.L_x_39224:
        /* <DEDUP_REMOVED lines=27> */
.L_x_39227:
        /* <DEDUP_REMOVED lines=15> */
.L_x_39226:
[----:B------:R-:W2:Y:S02]  /*1770*/  LDG.E.U16 R4, desc[UR36][R6.64] ;  /* 0x0000002406047981 */ /* 0x000ea4000c1e1500 */
[----:B--2---:R-:W-:-:S06]  /*1780*/  IMAD.U32 R4, R4, 0x10000, RZ ;  /* 0x0001000004047824 */ /* 0x004fcc00078e00ff */
[----:B------:R-:W0:Y:S02]  /*1790*/  F2I.S64.TRUNC R4, R4 ;  /* 0x0000000400047311 */ /* 0x000e24000020d900 */
[----:B0-----:R-:W-:Y:S01]  /*17a0*/  PRMT R19, R4, 0x7610, R19 ;  /* 0x0000761004137816 */ /* 0x001fe20000000013 */
[----:B------:R-:W-:Y:S06]  /*17b0*/  BRA `(.L_x_39216) ;  /* 0x0000000400ac7947 */ /* 0x000fec0003800000 */
.L_x_39223:
        /* <DEDUP_REMOVED lines=10> */
.L_x_39230:
        /* <DEDUP_REMOVED lines=21> */
.L_x_39234:
[----:B------:R-:W-:Y:S05]  /*19b0*/  BSYNC.RECONVERGENT B1 ;  /* 0x0000000000017941 */ /* 0x000fea0003800200 */
.L_x_39233:
[----:B------:R-:W-:Y:S01]  /*19c0*/  IMAD.SHL.U32 R0, R0, 0x100000, RZ ;  /* 0x0010000000007824 */ /* 0x000fe200078e00ff */
[----:B------:R-:W-:-:S04]  /*19d0*/  LEA R3, R3, 0x3b800000, 0x17 ;  /* 0x3b80000003037811 */ /* 0x000fc800078eb8ff */
[----:B------:R-:W-:-:S07]  /*19e0*/  LOP3.LUT R4, R3, R0, R7, 0xfe, !PT ;  /* 0x0000000003047212 */ /* 0x000fce00078efe07 */
.L_x_39232:
[----:B------:R-:W-:Y:S05]  /*19f0*/  BSYNC.RECONVERGENT B0 ;  /* 0x0000000000007941 */ /* 0x000fea0003800200 */
.L_x_39231:
[----:B------:R-:W0:Y:S02]  /*1a00*/  F2I.S64.TRUNC R4, R4 ;  /* 0x0000000400047311 */ /* 0x000e24000020d900 */
[----:B0-----:R-:W-:Y:S01]  /*1a10*/  PRMT R19, R4, 0x7610, R19 ;  /* 0x0000761004137816 */ /* 0x001fe20000000013 */
[----:B------:R-:W-:Y:S06]  /*1a20*/  BRA `(.L_x_39216) ;  /* 0x0000000400107947 */ /* 0x000fec0003800000 */
.L_x_39229:
        /* <DEDUP_REMOVED lines=21> */
.L_x_39238:
[----:B------:R-:W-:Y:S05]  /*1b80*/  BSYNC.RECONVERGENT B1 ;  /* 0x0000000000017941 */ /* 0x000fea0003800200 */
.L_x_39237:
[----:B------:R-:W-:Y:S01]  /*1b90*/  IMAD.SHL.U32 R0, R0, 0x200000, RZ ;  /* 0x0020000000007824 */ /* 0x000fe200078e00ff */
[----:B------:R-:W-:-:S04]  /*1ba0*/  LEA R3, R3, 0x37800000, 0x17 ;  /* 0x3780000003037811 */ /* 0x000fc800078eb8ff */
[----:B------:R-:W-:-:S07]  /*1bb0*/  LOP3.LUT R4, R3, R0, R7, 0xfe, !PT ;  /* 0x0000000003047212 */ /* 0x000fce00078efe07 */
.L_x_39236:
[----:B------:R-:W-:Y:S05]  /*1bc0*/  BSYNC.RECONVERGENT B0 ;  /* 0x0000000000007941 */ /* 0x000fea0003800200 */
.L_x_39235:
[----:B------:R-:W0:Y:S02]  /*1bd0*/  F2I.S64.TRUNC R4, R4 ;  /* 0x0000000400047311 */ /* 0x000e24000020d900 */
[----:B0-----:R-:W-:Y:S01]  /*1be0*/  PRMT R19, R4, 0x7610, R19 ;  /* 0x0000761004137816 */ /* 0x001fe20000000013 */
[----:B------:R-:W-:Y:S06]  /*1bf0*/  BRA `(.L_x_39216) ;  /* 0x00000000009c7947 */ /* 0x000fec0003800000 */
.L_x_39228:
[----:B------:R-:W-:-:S09]  /*1c00*/  UISETP.NE.AND UP0, UPT, UR4, 0x1c, UPT ;  /* 0x0000001c0400788c */ /* 0x000fd2000bf05270 */
[----:B------:R-:W-:Y:S05]  /*1c10*/  BRA.U !UP0, `(.L_x_39239) ;  /* 0x0000000108907547 */ /* 0x000fea000b800000 */
[----:B------:R-:W-:-:S09]  /*1c20*/  UISETP.NE.AND UP0, UPT, UR4, 0x1d, UPT ;  /* 0x0000001d0400788c */ /* 0x000fd2000bf05270 */
[----:B------:R-:W-:Y:S05]  /*1c30*/  BRA.U !UP0, `(.L_x_39240) ;  /* 0x0000000108807547 */ /* 0x000fea000b800000 */
[----:B------:R-:W-:-:S09]  /*1c40*/  UISETP.NE.AND UP0, UPT, UR4, 0x2c, UPT ;  /* 0x0000002c0400788c */ /* 0x000fd2000bf05270 */
[----:B------:R-:W-:Y:S05]  /*1c50*/  BRA.U !UP0, `(.L_x_39241) ;  /* 0x0000000108487547 */ /* 0x000fea000b800000 */
.L_x_39215:
        /* <DEDUP_REMOVED lines=16> */
.L_x_39242:
[----:B------:R-:W-:Y:S01]  /*1d60*/  PRMT R19, RZ, 0x7610, R19 ;  /* 0x00007610ff137816 */ /* 0x000fe20000000013 */
[----:B------:R-:W-:Y:S06]  /*1d70*/  BRA `(.L_x_39216) ;  /* 0x00000000003c7947 */ /* 0x000fec0003800000 */
.L_x_39241:
        /* <DEDUP_REMOVED lines=8> */
.L_x_39244:
[----:B------:R-:W-:Y:S05]  /*1e00*/  BSYNC.RECONVERGENT B0 ;  /* 0x0000000000007941 */ /* 0x000fea0003800200 */
.L_x_39243:
[----:B------:R-:W0:Y:S02]  /*1e10*/  F2I.S64.TRUNC R4, R4 ;  /* 0x0000000400047311 */ /* 0x000e24000020d900 */
[----:B0-----:R-:W-:Y:S01]  /*1e20*/  PRMT R19, R4, 0x7610, R19 ;  /* 0x0000761004137816 */ /* 0x001fe20000000013 */
[----:B------:R-:W-:Y:S06]  /*1e30*/  BRA `(.L_x_39216) ;  /* 0x00000000000c7947 */ /* 0x000fec0003800000 */
.L_x_39240:
[----:B------:R0:W5:Y:S01]  /*1e40*/  LDG.E.U8 R19, desc[UR36][R6.64] ;  /* 0x0000002406137981 */ /* 0x000162000c1e1100 */
[----:B------:R-:W-:Y:S05]  /*1e50*/  BRA `(.L_x_39216) ;  /* 0x0000000000047947 */ /* 0x000fea0003800000 */
.L_x_39239:
[----:B------:R0:W5:Y:S02]  /*1e60*/  LDG.E.U8 R19, desc[UR36][R6.64] ;  /* 0x0000002406137981 */ /* 0x000164000c1e1100 */
.L_x_39216:
[----:B------:R-:W-:-:S07]  /*1e70*/  VIADD R29, R17, 0x80 ;  /* 0x00000080111d7836 */ /* 0x000fce0000000000 */
.L_x_39176:
[----:B------:R-:W-:Y:S05]  /*1e80*/  BSYNC.RECONVERGENT B6 ;  /* 0x0000000000067941 */ /* 0x000fea0003800200 */
.L_x_39175:
        /* <DEDUP_REMOVED lines=24> */
.L_x_39250:
[----:B------:R3:W5:Y:S01]  /*2010*/  LDG.E.U8 R22, desc[UR36][R6.64] ;  /* 0x0000002406167981 */ /* 0x000762000c1e1100 */
[----:B------:R-:W-:Y:S05]  /*2020*/  BRA `(.L_x_39252) ;  /* 0x0000000c00607947 */ /* 0x000fea0003800000 */
.L_x_39249:
        /* <DEDUP_REMOVED lines=8> */
.L_x_39254:
[----:B------:R0:W5:Y:S01]  /*20b0*/  LDG.E.U8 R22, desc[UR36][R6.64] ;  /* 0x0000002406167981 */ /* 0x000162000c1e1100 */
[----:B------:R-:W-:Y:S05]  /*20c0*/  BRA `(.L_x_39252) ;  /* 0x0000000c00387947 */ /* 0x000fea0003800000 */
.L_x_39253:
[----:B------:R0:W5:Y:S01]  /*20d0*/  LDG.E.U16 R22, desc[UR36][R6.64] ;  /* 0x0000002406167981 */ /* 0x000162000c1e1500 */
[----:B------:R-:W-:Y:S05]  /*20e0*/  BRA `(.L_x_39252) ;  /* 0x0000000c00307947 */ /* 0x000fea0003800000 */
.L_x_39248:
        /* <DEDUP_REMOVED lines=10> */
.L_x_39256:
[----:B------:R-:W2:Y:S02]  /*2190*/  LDG.E.U16 R4, desc[UR36][R6.64] ;  /* 0x0000002406047981 */ /* 0x000ea4000c1e1500 */
[----:B--2---:R-:W-:-:S06]  /*21a0*/  HADD2.F32 R4, -RZ, R4.H0_H0 ;  /* 0x20000004ff047230 */ /* 0x004fcc0000004100 */
[----:B------:R-:W0:Y:S02]  /*21b0*/  F2I.S64.TRUNC R4, R4 ;  /* 0x0000000400047311 */ /* 0x000e24000020d900 */
[----:B0-----:R-:W-:Y:S01]  /*21c0*/  PRMT R22, R4, 0x7610, R22 ;  /* 0x0000761004167816 */ /* 0x001fe20000000016 */
[----:B------:R-:W-:Y:S06]  /*21d0*/  BRA `(.L_x_39252) ;  /* 0x0000000800f47947 */ /* 0x000fec0003800000 */
.L_x_39255:
        /* <DEDUP_REMOVED lines=10> */
.L_x_39258:
[----:B------:R-:W2:Y:S02]  /*2280*/  LDG.E.U16 R6, desc[UR36][R6.64] ;  /* 0x0000002406067981 */ /* 0x000ea4000c1e1500 */
[----:B--2---:R-:W-:-:S06]  /*2290*/  HADD2.F32 R4, -RZ, R6.H0_H0 ;  /* 0x20000006ff047230 */ /* 0x004fcc0000004100 */
[----:B------:R-:W0:Y:S02]  /*22a0*/  F2I.S64.TRUNC R4, R4 ;  /* 0x0000000400047311 */ /* 0x000e24000020d900 */
[----:B0-----:R-:W-:Y:S01]  /*22b0*/  PRMT R22, R4, 0x7610, R22 ;  /* 0x0000761004167816 */ /* 0x001fe20000000016 */
[----:B------:R-:W-:Y:S06]  /*22c0*/  BRA `(.L_x_39252) ;  /* 0x0000000800b87947 */ /* 0x000fec0003800000 */
.L_x_39257:
[----:B------:R-:W2:Y:S02]  /*22d0*/  LDG.E.64 R4, desc[UR36][R6.64] ;  /* 0x0000002406047981 */ /* 0x000ea4000c1e1b00 */
[----:B--2---:R-:W0:Y:S02]  /*22e0*/  F2I.S64.F64.TRUNC R4, R4 ;  /* 0x0000000400047311 */ /* 0x004e24000030d900 */
[----:B0-----:R-:W-:Y:S01]  /*22f0*/  PRMT R22, R4, 0x7610, R22 ;  /* 0x0000761004167816 */ /* 0x001fe20000000016 */
[----:B------:R-:W-:Y:S06]  /*2300*/  BRA `(.L_x_39252) ;  /* 0x0000000800a87947 */ /* 0x000fec0003800000 */
.L_x_39247:
        /* <DEDUP_REMOVED lines=12> */
.L_x_39261:
[----:B------:R-:W2:Y:S02]  /*23d0*/  LDG.E.64 R6, desc[UR36][R6.64] ;  /* 0x0000002406067981 */ /* 0x000ea4000c1e1b00 */
[----:B--2---:R-:W0:Y:S02]  /*23e0*/  F2I.S64.F64.TRUNC R4, R6 ;  /* 0x0000000600047311 */ /* 0x004e24000030d900 */
[----:B0-----:R-:W-:Y:S01]  /*23f0*/  PRMT R22, R4, 0x7610, R22 ;  /* 0x0000761004167816 */ /* 0x001fe20000000016 */
[----:B------:R-:W-:Y:S06]  /*2400*/  BRA `(.L_x_39252) ;  /* 0x0000000800687947 */ /* 0x000fec0003800000 */
.L_x_39260:
        /* <DEDUP_REMOVED lines=27> */
.L_x_39263:
        /* <DEDUP_REMOVED lines=15> */
.L_x_39262:
[----:B------:R-:W2:Y:S02]  /*26b0*/  LDG.E.U16 R4, desc[UR36][R6.64] ;  /* 0x0000002406047981 */ /* 0x000ea4000c1e1500 */
[----:B--2---:R-:W-:-:S06]  /*26c0*/  IMAD.U32 R4, R4, 0x10000, RZ ;  /* 0x0001000004047824 */ /* 0x004fcc00078e00ff */
[----:B------:R-:W0:Y:S02]  /*26d0*/  F2I.S64.TRUNC R4, R4 ;  /* 0x0000000400047311 */ /* 0x000e24000020d900 */
[----:B0-----:R-:W-:Y:S01]  /*26e0*/  PRMT R22, R4, 0x7610, R22 ;  /* 0x0000761004167816 */ /* 0x001fe20000000016 */
[----:B------:R-:W-:Y:S06]  /*26f0*/  BRA `(.L_x_39252) ;  /* 0x0000000400ac7947 */ /* 0x000fec0003800000 */
.L_x_39259:
        /* <DEDUP_REMOVED lines=10> */
.L_x_39266:
        /* <DEDUP_REMOVED lines=21> */
.L_x_39270:
[----:B------:R-:W-:Y:S05]  /*28f0*/  BSYNC.RECONVERGENT B1 ;  /* 0x0000000000017941 */ /* 0x000fea0003800200 */
.L_x_39269:
[----:B------:R-:W-:Y:S01]  /*2900*/  IMAD.SHL.U32 R0, R0, 0x100000, RZ ;  /* 0x0010000000007824 */ /* 0x000fe200078e00ff */
[----:B------:R-:W-:-:S04]  /*2910*/  LEA R3, R3, 0x3b800000, 0x17 ;  /* 0x3b80000003037811 */ /* 0x000fc800078eb8ff */
[----:B------:R-:W-:-:S07]  /*2920*/  LOP3.LUT R4, R3, R0, R7, 0xfe, !PT ;  /* 0x0000000003047212 */ /* 0x000fce00078efe07 */
.L_x_39268:
[----:B------:R-:W-:Y:S05]  /*2930*/  BSYNC.RECONVERGENT B0 ;  /* 0x0000000000007941 */ /* 0x000fea0003800200 */
.L_x_39267:
[----:B------:R-:W0:Y:S02]  /*2940*/  F2I.S64.TRUNC R4, R4 ;  /* 0x0000000400047311 */ /* 0x000e24000020d900 */
[----:B0-----:R-:W-:Y:S01]  /*2950*/  PRMT R22, R4, 0x7610, R22 ;  /* 0x0000761004167816 */ /* 0x001fe20000000016 */
[----:B------:R-:W-:Y:S06]  /*2960*/  BRA `(.L_x_39252) ;  /* 0x0000000400107947 */ /* 0x000fec0003800000 */
.L_x_39265:
        /* <DEDUP_REMOVED lines=21> */
.L_x_39274:
[----:B------:R-:W-:Y:S05]  /*2ac0*/  BSYNC.RECONVERGENT B1 ;  /* 0x0000000000017941 */ /* 0x000fea0003800200 */
.L_x_39273:
[----:B------:R-:W-:Y:S01]  /*2ad0*/  IMAD.SHL.U32 R0, R0, 0x200000, RZ ;  /* 0x0020000000007824 */ /* 0x000fe200078e00ff */
[----:B------:R-:W-:-:S04]  /*2ae0*/  LEA R3, R3, 0x37800000, 0x17 ;  /* 0x3780000003037811 */ /* 0x000fc800078eb8ff */
[----:B------:R-:W-:-:S07]  /*2af0*/  LOP3.LUT R4, R3, R0, R7, 0xfe, !PT ;  /* 0x0000000003047212 */ /* 0x000fce00078efe07 */
.L_x_39272:
[----:B------:R-:W-:Y:S05]  /*2b00*/  BSYNC.RECONVERGENT B0 ;  /* 0x0000000000007941 */ /* 0x000fea0003800200 */
.L_x_39271:
[----:B------:R-:W0:Y:S02]  /*2b10*/  F2I.S64.TRUNC R4, R4 ;  /* 0x0000000400047311 */ /* 0x000e24000020d900 */
[----:B0-----:R-:W-:Y:S01]  /*2b20*/  PRMT R22, R4, 0x7610, R22 ;  /* 0x0000761004167816 */ /* 0x001fe20000000016 */
[----:B------:R-:W-:Y:S06]  /*2b30*/  BRA `(.L_x_39252) ;  /* 0x00000000009c7947 */ /* 0x000fec0003800000 */
.L_x_39264:
        /* <DEDUP_REMOVED lines=14> */
.L_x_39278:
[----:B------:R-:W-:Y:S05]  /*2c20*/  BSYNC.RECONVERGENT B0 ;  /* 0x0000000000007941 */ /* 0x000fea0003800200 */
.L_x_39277:
[----:B------:R-:W0:Y:S02]  /*2c30*/  F2I.S64.TRUNC R4, R4 ;  /* 0x0000000400047311 */ /* 0x000e24000020d900 */
[----:B0-----:R-:W-:Y:S01]  /*2c40*/  PRMT R22, R4, 0x7610, R22 ;  /* 0x0000761004167816 */ /* 0x001fe20000000016 */
[----:B------:R-:W-:Y:S06]  /*2c50*/  BRA `(.L_x_39252) ;  /* 0x0000000000547947 */ /* 0x000fec0003800000 */
.L_x_39251:
        /* <DEDUP_REMOVED lines=16> */
.L_x_39279:
[----:B------:R-:W-:Y:S01]  /*2d60*/  PRMT R22, RZ, 0x7610, R22 ;  /* 0x00007610ff167816 */ /* 0x000fe20000000016 */
[----:B------:R-:W-:Y:S06]  /*2d70*/  BRA `(.L_x_39252) ;  /* 0x00000000000c7947 */ /* 0x000fec0003800000 */
.L_x_39276:
[----:B------:R0:W5:Y:S01]  /*2d80*/  LDG.E.U8 R22, desc[UR36][R6.64] ;  /* 0x0000002406167981 */ /* 0x000162000c1e1100 */
[----:B------:R-:W-:Y:S05]  /*2d90*/  BRA `(.L_x_39252) ;  /* 0x0000000000047947 */ /* 0x000fea0003800000 */
.L_x_39275:
[----:B------:R1:W5:Y:S02]  /*2da0*/  LDG.E.U8 R22, desc[UR36][R6.64] ;  /* 0x0000002406167981 */ /* 0x000364000c1e1100 */
.L_x_39252:
        /* <DEDUP_REMOVED lines=18> */
.L_x_39283:
[----:B------:R4:W5:Y:S01]  /*2ed0*/  LDG.E.U8 R23, desc[UR36][R6.64] ;  /* 0x0000002406177981 */ /* 0x000962000c1e1100 */
[----:B------:R-:W-:Y:S05]  /*2ee0*/  BRA `(.L_x_39285) ;  /* 0x0000000c00607947 */ /* 0x000fea0003800000 */
.L_x_39282:
        /* <DEDUP_REMOVED lines=8> */
.L_x_39287:
[----:B------:R0:W5:Y:S01]  /*2f70*/  LDG.E.U8 R23, desc[UR36][R6.64] ;  /* 0x0000002406177981 */ /* 0x000162000c1e1100 */
[----:B------:R-:W-:Y:S05]  /*2f80*/  BRA `(.L_x_39285) ;  /* 0x0000000c00387947 */ /* 0x000fea0003800000 */
.L_x_39286:
[----:B------:R0:W5:Y:S01]  /*2f90*/  LDG.E.U16 R23, desc[UR36][R6.64] ;  /* 0x0000002406177981 */ /* 0x000162000c1e1500 */
[----:B------:R-:W-:Y:S05]  /*2fa0*/  BRA `(.L_x_39285) ;  /* 0x0000000c00307947 */ /* 0x000fea0003800000 */
.L_x_39281:
        /* <DEDUP_REMOVED lines=10> */
.L_x_39289:
[----:B------:R-:W2:Y:S02]  /*3050*/  LDG.E.U16 R4, desc[UR36][R6.64] ;  /* 0x0000002406047981 */ /* 0x000ea4000c1e1500 */
[----:B--2---:R-:W-:-:S06]  /*3060*/  HADD2.F32 R4, -RZ, R4.H0_H0 ;  /* 0x20000004ff047230 */ /* 0x004fcc0000004100 */
[----:B------:R-:W0:Y:S02]  /*3070*/  F2I.S64.TRUNC R4, R4 ;  /* 0x0000000400047311 */ /* 0x000e24000020d900 */
[----:B0-----:R-:W-:Y:S01]  /*3080*/  PRMT R23, R4, 0x7610, R23 ;  /* 0x0000761004177816 */ /* 0x001fe20000000017 */
[----:B------:R-:W-:Y:S06]  /*3090*/  BRA `(.L_x_39285) ;  /* 0x0000000800f47947 */ /* 0x000fec0003800000 */
.L_x_39288:
        /* <DEDUP_REMOVED lines=10> */
.L_x_39291:
[----:B------:R-:W2:Y:S02]  /*3140*/  LDG.E.U16 R6, desc[UR36][R6.64] ;  /* 0x0000002406067981 */ /* 0x000ea4000c1e1500 */
[----:B--2---:R-:W-:-:S06]  /*3150*/  HADD2.F32 R4, -RZ, R6.H0_H0 ;  /* 0x20000006ff047230 */ /* 0x004fcc0000004100 */
[----:B------:R-:W0:Y:S02]  /*3160*/  F2I.S64.TRUNC R4, R4 ;  /* 0x0000000400047311 */ /* 0x000e24000020d900 */
[----:B0-----:R-:W-:Y:S01]  /*3170*/  PRMT R23, R4, 0x7610, R23 ;  /* 0x0000761004177816 */ /* 0x001fe20000000017 */
[----:B------:R-:W-:Y:S06]  /*3180*/  BRA `(.L_x_39285) ;  /* 0x0000000800b87947 */ /* 0x000fec0003800000 */
.L_x_39290:
[----:B------:R-:W2:Y:S02]  /*3190*/  LDG.E.64 R4, desc[UR36][R6.64] ;  /* 0x0000002406047981 */ /* 0x000ea4000c1e1b00 */
[----:B--2---:R-:W0:Y:S02]  /*31a0*/  F2I.S64.F64.TRUNC R4, R4 ;  /* 0x0000000400047311 */ /* 0x004e24000030d900 */
[----:B0-----:R-:W-:Y:S01]  /*31b0*/  PRMT R23, R4, 0x7610, R23 ;  /* 0x0000761004177816 */ /* 0x001fe20000000017 */
[----:B------:R-:W-:Y:S06]  /*31c0*/  BRA `(.L_x_39285) ;  /* 0x0000000800a87947 */ /* 0x000fec0003800000 */
.L_x_39280:
        /* <DEDUP_REMOVED lines=12> */
.L_x_39294:
[----:B------:R-:W2:Y:S02]  /*3290*/  LDG.E.64 R6, desc[UR36][R6.64] ;  /* 0x0000002406067981 */ /* 0x000ea4000c1e1b00 */
[----:B--2---:R-:W0:Y:S02]  /*32a0*/  F2I.S64.F64.TRUNC R4, R6 ;  /* 0x0000000600047311 */ /* 0x004e24000030d900 */
[----:B0-----:R-:W-:Y:S01]  /*32b0*/  PRMT R23, R4, 0x7610, R23 ;  /* 0x0000761004177816 */ /* 0x001fe20000000017 */
[----:B------:R-:W-:Y:S06]  /*32c0*/  BRA `(.L_x_39285) ;  /* 0x0000000800687947 */ /* 0x000fec0003800000 */
.L_x_39293:
        /* <DEDUP_REMOVED lines=27> */
.L_x_39296:
        /* <DEDUP_REMOVED lines=15> */
.L_x_39295:
[----:B------:R-:W2:Y:S02]  /*3570*/  LDG.E.U16 R4, desc[UR36][R6.64] ;  /* 0x0000002406047981 */ /* 0x000ea4000c1e1500 */
[----:B--2---:R-:W-:-:S06]  /*3580*/  IMAD.U32 R4, R4, 0x10000, RZ ;  /* 0x0001000004047824 */ /* 0x004fcc00078e00ff */
[----:B------:R-:W0:Y:S02]  /*3590*/  F2I.S64.TRUNC R4, R4 ;  /* 0x0000000400047311 */ /* 0x000e24000020d900 */
[----:B0-----:R-:W-:Y:S01]  /*35a0*/  PRMT R23, R4, 0x7610, R23 ;  /* 0x0000761004177816 */ /* 0x001fe20000000017 */
[----:B------:R-:W-:Y:S06]  /*35b0*/  BRA `(.L_x_39285) ;  /* 0x0000000400ac7947 */ /* 0x000fec0003800000 */
.L_x_39292:
        /* <DEDUP_REMOVED lines=10> */
.L_x_39299:
        /* <DEDUP_REMOVED lines=21> */
.L_x_39303:
[----:B------:R-:W-:Y:S05]  /*37b0*/  BSYNC.RECONVERGENT B1 ;  /* 0x0000000000017941 */ /* 0x000fea0003800200 */
.L_x_39302:
[----:B------:R-:W-:Y:S01]  /*37c0*/  IMAD.SHL.U32 R0, R0, 0x100000, RZ ;  /* 0x0010000000007824 */ /* 0x000fe200078e00ff */
[----:B------:R-:W-:-:S04]  /*37d0*/  LEA R3, R3, 0x3b800000, 0x17 ;  /* 0x3b80000003037811 */ /* 0x000fc800078eb8ff */
[----:B------:R-:W-:-:S07]  /*37e0*/  LOP3.LUT R4, R3, R0, R7, 0xfe, !PT ;  /* 0x0000000003047212 */ /* 0x000fce00078efe07 */
.L_x_39301:
[----:B------:R-:W-:Y:S05]  /*37f0*/  BSYNC.RECONVERGENT B0 ;  /* 0x0000000000007941 */ /* 0x000fea0003800200 */
.L_x_39300:
[----:B------:R-:W0:Y:S02]  /*3800*/  F2I.S64.TRUNC R4, R4 ;  /* 0x0000000400047311 */ /* 0x000e24000020d900 */
[----:B0-----:R-:W-:Y:S01]  /*3810*/  PRMT R23, R4, 0x7610, R23 ;  /* 0x0000761004177816 */ /* 0x001fe20000000017 */
[----:B------:R-:W-:Y:S06]  /*3820*/  BRA `(.L_x_39285) ;  /* 0x0000000400107947 */ /* 0x000fec0003800000 */
.L_x_39298:
        /* <DEDUP_REMOVED lines=21> */
.L_x_39307:
[----:B------:R-:W-:Y:S05]  /*3980*/  BSYNC.RECONVERGENT B1 ;  /* 0x0000000000017941 */ /* 0x000fea0003800200 */
.L_x_39306:
[----:B------:R-:W-:Y:S01]  /*3990*/  IMAD.SHL.U32 R0, R0, 0x200000, RZ ;  /* 0x0020000000007824 */ /* 0x000fe200078e00ff */
[----:B------:R-:W-:-:S04]  /*39a0*/  LEA R3, R3, 0x37800000, 0x17 ;  /* 0x3780000003037811 */ /* 0x000fc800078eb8ff */
[----:B------:R-:W-:-:S07]  /*39b0*/  LOP3.LUT R4, R3, R0, R7, 0xfe, !PT ;  /* 0x0000000003047212 */ /* 0x000fce00078efe07 */
.L_x_39305:
[----:B------:R-:W-:Y:S05]  /*39c0*/  BSYNC.RECONVERGENT B0 ;  /* 0x0000000000007941 */ /* 0x000fea0003800200 */
.L_x_39304:
[----:B------:R-:W0:Y:S02]  /*39d0*/  F2I.S64.TRUNC R4, R4 ;  /* 0x0000000400047311 */ /* 0x000e24000020d900 */
[----:B0-----:R-:W-:Y:S01]  /*39e0*/  PRMT R23, R4, 0x7610, R23 ;  /* 0x0000761004177816 */ /* 0x001fe20000000017 */
[----:B------:R-:W-:Y:S06]  /*39f0*/  BRA `(.L_x_39285) ;  /* 0x00000000009c7947 */ /* 0x000fec0003800000 */
.L_x_39297:
        /* <DEDUP_REMOVED lines=14> */
.L_x_39311:
[----:B------:R-:W-:Y:S05]  /*3ae0*/  BSYNC.RECONVERGENT B0 ;  /* 0x0000000000007941 */ /* 0x000fea0003800200 */
.L_x_39310:
[----:B------:R-:W0:Y:S02]  /*3af0*/  F2I.S64.TRUNC R4, R4 ;  /* 0x0000000400047311 */ /* 0x000e24000020d900 */
[----:B0-----:R-:W-:Y:S01]  /*3b00*/  PRMT R23, R4, 0x7610, R23 ;  /* 0x0000761004177816 */ /* 0x001fe20000000017 */
[----:B------:R-:W-:Y:S06]  /*3b10*/  BRA `(.L_x_39285) ;  /* 0x0000000000547947 */ /* 0x000fec0003800000 */
.L_x_39284:
        /* <DEDUP_REMOVED lines=16> */
.L_x_39312:
[----:B------:R-:W-:Y:S01]  /*3c20*/  PRMT R23, RZ, 0x7610, R23 ;  /* 0x00007610ff177816 */ /* 0x000fe20000000017 */
[----:B------:R-:W-:Y:S06]  /*3c30*/  BRA `(.L_x_39285) ;  /* 0x00000000000c7947 */ /* 0x000fec0003800000 */
.L_x_39309:
[----:B------:R1:W5:Y:S01]  /*3c40*/  LDG.E.U8 R23, desc[UR36][R6.64] ;  /* 0x0000002406177981 */ /* 0x000362000c1e1100 */
[----:B------:R-:W-:Y:S05]  /*3c50*/  BRA `(.L_x_39285) ;  /* 0x0000000000047947 */ /* 0x000fea0003800000 */
.L_x_39308:
[----:B------:R2:W5:Y:S02]  /*3c60*/  LDG.E.U8 R23, desc[UR36][R6.64] ;  /* 0x0000002406177981 */ /* 0x000564000c1e1100 */
.L_x_39285:
[----:B------:R-:W-:-:S07]  /*3c70*/  VIADD R29, R29, 0x80 ;  /* 0x000000801d1d7836 */ /* 0x000fce0000000000 */
.L_x_39246:
[----:B------:R-:W-:Y:S05]  /*3c80*/  BSYNC.RECONVERGENT B6 ;  /* 0x0000000000067941 */ /* 0x000fea0003800200 */
.L_x_39245:
        /* <DEDUP_REMOVED lines=24> */
.L_x_39318:
[----:B------:R3:W5:Y:S01]  /*3e10*/  LDG.E.U8 R24, desc[UR36][R6.64] ;  /* 0x0000002406187981 */ /* 0x000762000c1e1100 */
[----:B------:R-:W-:Y:S05]  /*3e20*/  BRA `(.L_x_39320) ;  /* 0x0000000c00607947 */ /* 0x000fea0003800000 */
.L_x_39317:
        /* <DEDUP_REMOVED lines=8> */
.L_x_39322:
[----:B------:R0:W5:Y:S01]  /*3eb0*/  LDG.E.U8 R24, desc[UR36][R6.64] ;  /* 0x0000002406187981 */ /* 0x000162000c1e1100 */
[----:B------:R-:W-:Y:S05]  /*3ec0*/  BRA `(.L_x_39320) ;  /* 0x0000000c00387947 */ /* 0x000fea0003800000 */
.L_x_39321:
[----:B------:R0:W5:Y:S01]  /*3ed0*/  LDG.E.U16 R24, desc[UR36][R6.64] ;  /* 0x0000002406187981 */ /* 0x000162000c1e1500 */
[----:B------:R-:W-:Y:S05]  /*3ee0*/  BRA `(.L_x_39320) ;  /* 0x0000000c00307947 */ /* 0x000fea0003800000 */
.L_x_39316:
        /* <DEDUP_REMOVED lines=10> */
.L_x_39324:
[----:B------:R-:W2:Y:S02]  /*3f90*/  LDG.E.U16 R4, desc[UR36][R6.64] ;  /* 0x0000002406047981 */ /* 0x000ea4000c1e1500 */
[----:B--2---:R-:W-:-:S06]  /*3fa0*/  HADD2.F32 R4, -RZ, R4.H0_H0 ;  /* 0x20000004ff047230 */ /* 0x004fcc0000004100 */
[----:B------:R-:W0:Y:S02]  /*3fb0*/  F2I.S64.TRUNC R4, R4 ;  /* 0x0000000400047311 */ /* 0x000e24000020d900 */
[----:B0-----:R-:W-:Y:S01]  /*3fc0*/  PRMT R24, R4, 0x7610, R24 ;  /* 0x0000761004187816 */ /* 0x001fe20000000018 */
[----:B------:R-:W-:Y:S06]  /*3fd0*/  BRA `(.L_x_39320) ;  /* 0x0000000800f47947 */ /* 0x000fec0003800000 */
.L_x_39323:
        /* <DEDUP_REMOVED lines=10> */
.L_x_39326:
[----:B------:R-:W2:Y:S02]  /*4080*/  LDG.E.U16 R6, desc[UR36][R6.64] ;  /* 0x0000002406067981 */ /* 0x000ea4000c1e1500 */
[----:B--2---:R-:W-:-:S06]  /*4090*/  HADD2.F32 R4, -RZ, R6.H0_H0 ;  /* 0x20000006ff047230 */ /* 0x004fcc0000004100 */
[----:B------:R-:W0:Y:S02]  /*40a0*/  F2I.S64.TRUNC R4, R4 ;  /* 0x0000000400047311 */ /* 0x000e24000020d900 */
[----:B0-----:R-:W-:Y:S01]  /*40b0*/  PRMT R24, R4, 0x7610, R24 ;  /* 0x0000761004187816 */ /* 0x001fe20000000018 */
[----:B------:R-:W-:Y:S06]  /*40c0*/  BRA `(.L_x_39320) ;  /* 0x0000000800b87947 */ /* 0x000fec0003800000 */
.L_x_39325:
[----:B------:R-:W2:Y:S02]  /*40d0*/  LDG.E.64 R4, desc[UR36][R6.64] ;  /* 0x0000002406047981 */ /* 0x000ea4000c1e1b00 */
[----:B--2---:R-:W0:Y:S02]  /*40e0*/  F2I.S64.F64.TRUNC R4, R4 ;  /* 0x0000000400047311 */ /* 0x004e24000030d900 */
[----:B0-----:R-:W-:Y:S01]  /*40f0*/  PRMT R24, R4, 0x7610, R24 ;  /* 0x0000761004187816 */ /* 0x001fe20000000018 */
[----:B------:R-:W-:Y:S06]  /*4100*/  BRA `(.L_x_39320) ;  /* 0x0000000800a87947 */ /* 0x000fec0003800000 */
.L_x_39315:
        /* <DEDUP_REMOVED lines=12> */
.L_x_39329:
[----:B------:R-:W2:Y:S02]  /*41d0*/  LDG.E.64 R6, desc[UR36][R6.64] ;  /* 0x0000002406067981 */ /* 0x000ea4000c1e1b00 */
[----:B--2---:R-:W0:Y:S02]  /*41e0*/  F2I.S64.F64.TRUNC R4, R6 ;  /* 0x0000000600047311 */ /* 0x004e24000030d900 */
[----:B0-----:R-:W-:Y:S01]  /*41f0*/  PRMT R24, R4, 0x7610, R24 ;  /* 0x0000761004187816 */ /* 0x001fe20000000018 */
[----:B------:R-:W-:Y:S06]  /*4200*/  BRA `(.L_x_39320) ;  /* 0x0000000800687947 */ /* 0x000fec0003800000 */
.L_x_39328:
        /* <DEDUP_REMOVED lines=27> */
.L_x_39331:
        /* <DEDUP_REMOVED lines=15> */
.L_x_39330:
[----:B------:R-:W2:Y:S02]  /*44b0*/  LDG.E.U16 R4, desc[UR36][R6.64] ;  /* 0x0000002406047981 */ /* 0x000ea4000c1e1500 */
[----:B--2---:R-:W-:-:S06]  /*44c0*/  IMAD.U32 R4, R4, 0x10000, RZ ;  /* 0x0001000004047824 */ /* 0x004fcc00078e00ff */
[----:B------:R-:W0:Y:S02]  /*44d0*/  F2I.S64.TRUNC R4, R4 ;  /* 0x0000000400047311 */ /* 0x000e24000020d900 */
[----:B0-----:R-:W-:Y:S01]  /*44e0*/  PRMT R24, R4, 0x7610, R24 ;  /* 0x0000761004187816 */ /* 0x001fe20000000018 */
[----:B------:R-:W-:Y:S06]  /*44f0*/  BRA `(.L_x_39320) ;  /* 0x0000000400ac7947 */ /* 0x000fec0003800000 */
.L_x_39327:
        /* <DEDUP_REMOVED lines=10> */
.L_x_39334:
        /* <DEDUP_REMOVED lines=21> */
.L_x_39338:
[----:B------:R-:W-:Y:S05]  /*46f0*/  BSYNC.RECONVERGENT B1 ;  /* 0x0000000000017941 */ /* 0x000fea0003800200 */
.L_x_39337:
[----:B------:R-:W-:Y:S01]  /*4700*/  IMAD.SHL.U32 R0, R0, 0x100000, RZ ;  /* 0x0010000000007824 */ /* 0x000fe200078e00ff */
[----:B------:R-:W-:-:S04]  /*4710*/  LEA R3, R3, 0x3b800000, 0x17 ;  /* 0x3b80000003037811 */ /* 0x000fc800078eb8ff */
[----:B------:R-:W-:-:S07]  /*4720*/  LOP3.LUT R4, R3, R0, R7, 0xfe, !PT ;  /* 0x0000000003047212 */ /* 0x000fce00078efe07 */
.L_x_39336:
[----:B------:R-:W-:Y:S05]  /*4730*/  BSYNC.RECONVERGENT B0 ;  /* 0x0000000000007941 */ /* 0x000fea0003800200 */
.L_x_39335:
[----:B------:R-:W0:Y:S02]  /*4740*/  F2I.S64.TRUNC R4, R4 ;  /* 0x0000000400047311 */ /* 0x000e24000020d900 */
[----:B0-----:R-:W-:Y:S01]  /*4750*/  PRMT R24, R4, 0x7610, R24 ;  /* 0x0000761004187816 */ /* 0x001fe20000000018 */
[----:B------:R-:W-:Y:S06]  /*4760*/  BRA `(.L_x_39320) ;  /* 0x0000000400107947 */ /* 0x000fec0003800000 */
.L_x_39333:
        /* <DEDUP_REMOVED lines=21> */
.L_x_39342:
[----:B------:R-:W-:Y:S05]  /*48c0*/  BSYNC.RECONVERGENT B1 ;  /* 0x0000000000017941 */ /* 0x000fea0003800200 */
.L_x_39341:
[----:B------:R-:W-:Y:S01]  /*48d0*/  IMAD.SHL.U32 R0, R0, 0x200000, RZ ;  /* 0x0020000000007824 */ /* 0x000fe200078e00ff */
[----:B------:R-:W-:-:S04]  /*48e0*/  LEA R3, R3, 0x37800000, 0x17 ;  /* 0x3780000003037811 */ /* 0x000fc800078eb8ff */
[----:B------:R-:W-:-:S07]  /*48f0*/  LOP3.LUT R4, R3, R0, R7, 0xfe, !PT ;  /* 0x0000000003047212 */ /* 0x000fce00078efe07 */
.L_x_39340:
[----:B------:R-:W-:Y:S05]  /*4900*/  BSYNC.RECONVERGENT B0 ;  /* 0x0000000000007941 */ /* 0x000fea0003800200 */
.L_x_39339:
[----:B------:R-:W0:Y:S02]  /*4910*/  F2I.S64.TRUNC R4, R4 ;  /* 0x0000000400047311 */ /* 0x000e24000020d900 */
[----:B0-----:R-:W-:Y:S01]  /*4920*/  PRMT R24, R4, 0x7610, R24 ;  /* 0x0000761004187816 */ /* 0x001fe20000000018 */
[----:B------:R-:W-:Y:S06]  /*4930*/  BRA `(.L_x_39320) ;  /* 0x00000000009c7947 */ /* 0x000fec0003800000 */
.L_x_39332:
        /* <DEDUP_REMOVED lines=14> */
.L_x_39346:
[----:B------:R-:W-:Y:S05]  /*4a20*/  BSYNC.RECONVERGENT B0 ;  /* 0x0000000000007941 */ /* 0x000fea0003800200 */
.L_x_39345:
[----:B------:R-:W0:Y:S02]  /*4a30*/  F2I.S64.TRUNC R4, R4 ;  /* 0x0000000400047311 */ /* 0x000e24000020d900 */
[----:B0-----:R-:W-:Y:S01]  /*4a40*/  PRMT R24, R4, 0x7610, R24 ;  /* 0x0000761004187816 */ /* 0x001fe20000000018 */
[----:B------:R-:W-:Y:S06]  /*4a50*/  BRA `(.L_x_39320) ;  /* 0x0000000000547947 */ /* 0x000fec0003800000 */
.L_x_39319:
        /* <DEDUP_REMOVED lines=16> */
.L_x_39347:
[----:B------:R-:W-:Y:S01]  /*4b60*/  PRMT R24, RZ, 0x7610, R24 ;  /* 0x00007610ff187816 */ /* 0x000fe20000000018 */
[----:B------:R-:W-:Y:S06]  /*4b70*/  BRA `(.L_x_39320) ;  /* 0x00000000000c7947 */ /* 0x000fec0003800000 */
.L_x_39344:
[----:B------:R1:W5:Y:S01]  /*4b80*/  LDG.E.U8 R24, desc[UR36][R6.64] ;  /* 0x0000002406187981 */ /* 0x000362000c1e1100 */
[----:B------:R-:W-:Y:S05]  /*4b90*/  BRA `(.L_x_39320) ;  /* 0x0000000000047947 */ /* 0x000fea0003800000 */
.L_x_39343:
[----:B------:R2:W5:Y:S02]  /*4ba0*/  LDG.E.U8 R24, desc[UR36][R6.64] ;  /* 0x0000002406187981 */ /* 0x000564000c1e1100 */
.L_x_39320:
        /* <DEDUP_REMOVED lines=18> */
.L_x_39351:
[----:B------:R0:W5:Y:S01]  /*4cd0*/  LDG.E.U8 R25, desc[UR36][R6.64] ;  /* 0x0000002406197981 */ /* 0x000162000c1e1100 */
[----:B------:R-:W-:Y:S05]  /*4ce0*/  BRA `(.L_x_39353) ;  /* 0x0000000c00607947 */ /* 0x000fea0003800000 */
.L_x_39350:
        /* <DEDUP_REMOVED lines=8> */
.L_x_39355:
[----:B------:R4:W5:Y:S01]  /*4d70*/  LDG.E.U8 R25, desc[UR36][R6.64] ;  /* 0x0000002406197981 */ /* 0x000962000c1e1100 */
[----:B------:R-:W-:Y:S05]  /*4d80*/  BRA `(.L_x_39353) ;  /* 0x0000000c00387947 */ /* 0x000fea0003800000 */
.L_x_39354:
[----:B------:R3:W5:Y:S01]  /*4d90*/  LDG.E.U16 R25, desc[UR36][R6.64] ;  /* 0x0000002406197981 */ /* 0x000762000c1e1500 */
[----:B------:R-:W-:Y:S05]  /*4da0*/  BRA `(.L_x_39353) ;  /* 0x0000000c00307947 */ /* 0x000fea0003800000 */
.L_x_39349:
        /* <DEDUP_REMOVED lines=10> */
.L_x_39357:
[----:B------:R-:W2:Y:S02]  /*4e50*/  LDG.E.U16 R4, desc[UR36][R6.64] ;  /* 0x0000002406047981 */ /* 0x000ea4000c1e1500 */
[----:B--2---:R-:W-:-:S06]  /*4e60*/  HADD2.F32 R4, -RZ, R4.H0_H0 ;  /* 0x20000004ff047230 */ /* 0x004fcc0000004100 */
[----:B------:R-:W0:Y:S02]  /*4e70*/  F2I.S64.TRUNC R4, R4 ;  /* 0x0000000400047311 */ /* 0x000e24000020d900 */
[----:B0-----:R-:W-:Y:S01]  /*4e80*/  PRMT R25, R4, 0x7610, R25 ;  /* 0x0000761004197816 */ /* 0x001fe20000000019 */
[----:B------:R-:W-:Y:S06]  /*4e90*/  BRA `(.L_x_39353) ;  /* 0x0000000800f47947 */ /* 0x000fec0003800000 */
.L_x_39356:
        /* <DEDUP_REMOVED lines=10> */
.L_x_39359:
[----:B------:R-:W2:Y:S02]  /*4f40*/  LDG.E.U16 R6, desc[UR36][R6.64] ;  /* 0x0000002406067981 */ /* 0x000ea4000c1e1500 */
[----:B--2---:R-:W-:-:S06]  /*4f50*/  HADD2.F32 R4, -RZ, R6.H0_H0 ;  /* 0x20000006ff047230 */ /* 0x004fcc0000004100 */
[----:B------:R-:W0:Y:S02]  /*4f60*/  F2I.S64.TRUNC R4, R4 ;  /* 0x0000000400047311 */ /* 0x000e24000020d900 */
[----:B0-----:R-:W-:Y:S01]  /*4f70*/  PRMT R25, R4, 0x7610, R25 ;  /* 0x0000761004197816 */ /* 0x001fe20000000019 */
[----:B------:R-:W-:Y:S06]  /*4f80*/  BRA `(.L_x_39353) ;  /* 0x0000000800b87947 */ /* 0x000fec0003800000 */
.L_x_39358:
[----:B------:R-:W2:Y:S02]  /*4f90*/  LDG.E.64 R4, desc[UR36][R6.64] ;  /* 0x0000002406047981 */ /* 0x000ea4000c1e1b00 */
[----:B--2---:R-:W0:Y:S02]  /*4fa0*/  F2I.S64.F64.TRUNC R4, R4 ;  /* 0x0000000400047311 */ /* 0x004e24000030d900 */
[----:B0-----:R-:W-:Y:S01]  /*4fb0*/  PRMT R25, R4, 0x7610, R25 ;  /* 0x0000761004197816 */ /* 0x001fe20000000019 */
[----:B------:R-:W-:Y:S06]  /*4fc0*/  BRA `(.L_x_39353) ;  /* 0x0000000800a87947 */ /* 0x000fec0003800000 */
.L_x_39348:
        /* <DEDUP_REMOVED lines=12> */
.L_x_39362:
[----:B------:R-:W2:Y:S02]  /*5090*/  LDG.E.64 R6, desc[UR36][R6.64] ;  /* 0x0000002406067981 */ /* 0x000ea4000c1e1b00 */
[----:B--2---:R-:W0:Y:S02]  /*50a0*/  F2I.S64.F64.TRUNC R4, R6 ;  /* 0x0000000600047311 */ /* 0x004e24000030d900 */
[----:B0-----:R-:W-:Y:S01]  /*50b0*/  PRMT R25, R4, 0x7610, R25 ;  /* 0x0000761004197816 */ /* 0x001fe20000000019 */
[----:B------:R-:W-:Y:S06]  /*50c0*/  BRA `(.L_x_39353) ;  /* 0x0000000800687947 */ /* 0x000fec0003800000 */
.L_x_39361:
        /* <DEDUP_REMOVED lines=27> */
.L_x_39364:
        /* <DEDUP_REMOVED lines=15> */
.L_x_39363:
[----:B------:R-:W2:Y:S02]  /*5370*/  LDG.E.U16 R4, desc[UR36][R6.64] ;  /* 0x0000002406047981 */ /* 0x000ea4000c1e1500 */
[----:B--2---:R-:W-:-:S06]  /*5380*/  IMAD.U32 R4, R4, 0x10000, RZ ;  /* 0x0001000004047824 */ /* 0x004fcc00078e00ff */
[----:B------:R-:W0:Y:S02]  /*5390*/  F2I.S64.TRUNC R4, R4 ;  /* 0x0000000400047311 */ /* 0x000e24000020d900 */
[----:B0-----:R-:W-:Y:S01]  /*53a0*/  PRMT R25, R4, 0x7610, R25 ;  /* 0x0000761004197816 */ /* 0x001fe20000000019 */
[----:B------:R-:W-:Y:S06]  /*53b0*/  BRA `(.L_x_39353) ;  /* 0x0000000400ac7947 */ /* 0x000fec0003800000 */
.L_x_39360:
        /* <DEDUP_REMOVED lines=10> */
.L_x_39367:
        /* <DEDUP_REMOVED lines=21> */
.L_x_39371:
[----:B------:R-:W-:Y:S05]  /*55b0*/  BSYNC.RECONVERGENT B1 ;  /* 0x0000000000017941 */ /* 0x000fea0003800200 */
.L_x_39370:
[----:B------:R-:W-:Y:S01]  /*55c0*/  IMAD.SHL.U32 R0, R0, 0x100000, RZ ;  /* 0x0010000000007824 */ /* 0x000fe200078e00ff */
[----:B------:R-:W-:-:S04]  /*55d0*/  LEA R3, R3, 0x3b800000, 0x17 ;  /* 0x3b80000003037811 */ /* 0x000fc800078eb8ff */
[----:B------:R-:W-:-:S07]  /*55e0*/  LOP3.LUT R4, R3, R0, R7, 0xfe, !PT ;  /* 0x0000000003047212 */ /* 0x000fce00078efe07 */
.L_x_39369:
[----:B------:R-:W-:Y:S05]  /*55f0*/  BSYNC.RECONVERGENT B0 ;  /* 0x0000000000007941 */ /* 0x000fea0003800200 */
.L_x_39368:
[----:B------:R-:W0:Y:S02]  /*5600*/  F2I.S64.TRUNC R4, R4 ;  /* 0x0000000400047311 */ /* 0x000e24000020d900 */
[----:B0-----:R-:W-:Y:S01]  /*5610*/  PRMT R25, R4, 0x7610, R25 ;  /* 0x0000761004197816 */ /* 0x001fe20000000019 */
[----:B------:R-:W-:Y:S06]  /*5620*/  BRA `(.L_x_39353) ;  /* 0x0000000400107947 */ /* 0x000fec0003800000 */
.L_x_39366:
        /* <DEDUP_REMOVED lines=21> */
.L_x_39375:
[----:B------:R-:W-:Y:S05]  /*5780*/  BSYNC.RECONVERGENT B1 ;  /* 0x0000000000017941 */ /* 0x000fea0003800200 */
.L_x_39374:
[----:B------:R-:W-:Y:S01]  /*5790*/  IMAD.SHL.U32 R0, R0, 0x200000, RZ ;  /* 0x0020000000007824 */ /* 0x000fe200078e00ff */
[----:B------:R-:W-:-:S04]  /*57a0*/  LEA R3, R3, 0x37800000, 0x17 ;  /* 0x3780000003037811 */ /* 0x000fc800078eb8ff */
[----:B------:R-:W-:-:S07]  /*57b0*/  LOP3.LUT R4, R3, R0, R7, 0xfe, !PT ;  /* 0x0000000003047212 */ /* 0x000fce00078efe07 */
.L_x_39373:
[----:B------:R-:W-:Y:S05]  /*57c0*/  BSYNC.RECONVERGENT B0 ;  /* 0x0000000000007941 */ /* 0x000fea0003800200 */
.L_x_39372:
[----:B------:R-:W0:Y:S02]  /*57d0*/  F2I.S64.TRUNC R4, R4 ;  /* 0x0000000400047311 */ /* 0x000e24000020d900 */
[----:B0-----:R-:W-:Y:S01]  /*57e0*/  PRMT R25, R4, 0x7610, R25 ;  /* 0x0000761004197816 */ /* 0x001fe20000000019 */
[----:B------:R-:W-:Y:S06]  /*57f0*/  BRA `(.L_x_39353) ;  /* 0x00000000009c7947 */ /* 0x000fec0003800000 */
.L_x_39365:
        /* <DEDUP_REMOVED lines=14> */
.L_x_39379:
[----:B------:R-:W-:Y:S05]  /*58e0*/  BSYNC.RECONVERGENT B0 ;  /* 0x0000000000007941 */ /* 0x000fea0003800200 */
.L_x_39378:
[----:B------:R-:W0:Y:S02]  /*58f0*/  F2I.S64.TRUNC R4, R4 ;  /* 0x0000000400047311 */ /* 0x000e24000020d900 */
[----:B0-----:R-:W-:Y:S01]  /*5900*/  PRMT R25, R4, 0x7610, R25 ;  /* 0x0000761004197816 */ /* 0x001fe20000000019 */
[----:B------:R-:W-:Y:S06]  /*5910*/  BRA `(.L_x_39353) ;  /* 0x0000000000547947 */ /* 0x000fec0003800000 */
.L_x_39352:
        /* <DEDUP_REMOVED lines=16> */
.L_x_39380:
[----:B------:R-:W-:Y:S01]  /*5a20*/  PRMT R25, RZ, 0x7610, R25 ;  /* 0x00007610ff197816 */ /* 0x000fe20000000019 */
[----:B------:R-:W-:Y:S06]  /*5a30*/  BRA `(.L_x_39353) ;  /* 0x00000000000c7947 */ /* 0x000fec0003800000 */
.L_x_39377:
[----:B------:R1:W5:Y:S01]  /*5a40*/  LDG.E.U8 R25, desc[UR36][R6.64] ;  /* 0x0000002406197981 */ /* 0x000362000c1e1100 */
[----:B------:R-:W-:Y:S05]  /*5a50*/  BRA `(.L_x_39353) ;  /* 0x0000000000047947 */ /* 0x000fea0003800000 */
.L_x_39376:
[----:B------:R2:W5:Y:S02]  /*5a60*/  LDG.E.U8 R25, desc[UR36][R6.64] ;  /* 0x0000002406197981 */ /* 0x000564000c1e1100 */
.L_x_39353:
[----:B------:R-:W-:-:S07]  /*5a70*/  VIADD R29, R29, 0x80 ;  /* 0x000000801d1d7836 */ /* 0x000fce0000000000 */
.L_x_39314:
[----:B------:R-:W-:Y:S05]  /*5a80*/  BSYNC.RECONVERGENT B6 ;  /* 0x0000000000067941 */ /* 0x000fea0003800200 */
.L_x_39313:
        /* <DEDUP_REMOVED lines=24> */
.L_x_39386:
[----:B------:R0:W5:Y:S01]  /*5c10*/  LDG.E.U8 R27, desc[UR36][R6.64] ;  /* 0x00000024061b7981 */ /* 0x000162000c1e1100 */
[----:B------:R-:W-:Y:S05]  /*5c20*/  BRA `(.L_x_39388) ;  /* 0x0000000c00607947 */ /* 0x000fea0003800000 */
.L_x_39385:
        /* <DEDUP_REMOVED lines=8> */
.L_x_39390:
[----:B------:R3:W5:Y:S01]  /*5cb0*/  LDG.E.U8 R27, desc[UR36][R6.64] ;  /* 0x00000024061b7981 */ /* 0x000762000c1e1100 */
[----:B------:R-:W-:Y:S05]  /*5cc0*/  BRA `(.L_x_39388) ;  /* 0x0000000c00387947 */ /* 0x000fea0003800000 */
.L_x_39389:
[----:B------:R2:W5:Y:S01]  /*5cd0*/  LDG.E.U16 R27, desc[UR36][R6.64] ;  /* 0x00000024061b7981 */ /* 0x000562000c1e1500 */
[----:B------:R-:W-:Y:S05]  /*5ce0*/  BRA `(.L_x_39388) ;  /* 0x0000000c00307947 */ /* 0x000fea0003800000 */
.L_x_39384:
        /* <DEDUP_REMOVED lines=10> */
.L_x_39392:
[----:B------:R-:W2:Y:S02]  /*5d90*/  LDG.E.U16 R4, desc[UR36][R6.64] ;  /* 0x0000002406047981 */ /* 0x000ea4000c1e1500 */
[----:B--2---:R-:W-:-:S06]  /*5da0*/  HADD2.F32 R4, -RZ, R4.H0_H0 ;  /* 0x20000004ff047230 */ /* 0x004fcc0000004100 */
[----:B------:R-:W0:Y:S02]  /*5db0*/  F2I.S64.TRUNC R4, R4 ;  /* 0x0000000400047311 */ /* 0x000e24000020d900 */
[----:B0-----:R-:W-:Y:S01]  /*5dc0*/  PRMT R27, R4, 0x7610, R27 ;  /* 0x00007610041b7816 */ /* 0x001fe2000000001b */
[----:B------:R-:W-:Y:S06]  /*5dd0*/  BRA `(.L_x_39388) ;  /* 0x0000000800f47947 */ /* 0x000fec0003800000 */
.L_x_39391:
        /* <DEDUP_REMOVED lines=10> */
.L_x_39394:
[----:B------:R-:W2:Y:S02]  /*5e80*/  LDG.E.U16 R6, desc[UR36][R6.64] ;  /* 0x0000002406067981 */ /* 0x000ea4000c1e1500 */
[----:B--2---:R-:W-:-:S06]  /*5e90*/  HADD2.F32 R4, -RZ, R6.H0_H0 ;  /* 0x20000006ff047230 */ /* 0x004fcc0000004100 */
[----:B------:R-:W0:Y:S02]  /*5ea0*/  F2I.S64.TRUNC R4, R4 ;  /* 0x0000000400047311 */ /* 0x000e24000020d900 */
[----:B0-----:R-:W-:Y:S01]  /*5eb0*/  PRMT R27, R4, 0x7610, R27 ;  /* 0x00007610041b7816 */ /* 0x001fe2000000001b */
[----:B------:R-:W-:Y:S06]  /*5ec0*/  BRA `(.L_x_39388) ;  /* 0x0000000800b87947 */ /* 0x000fec0003800000 */
.L_x_39393:
[----:B------:R-:W2:Y:S02]  /*5ed0*/  LDG.E.64 R4, desc[UR36][R6.64] ;  /* 0x0000002406047981 */ /* 0x000ea4000c1e1b00 */
[----:B--2---:R-:W0:Y:S02]  /*5ee0*/  F2I.S64.F64.TRUNC R4, R4 ;  /* 0x0000000400047311 */ /* 0x004e24000030d900 */
[----:B0-----:R-:W-:Y:S01]  /*5ef0*/  PRMT R27, R4, 0x7610, R27 ;  /* 0x00007610041b7816 */ /* 0x001fe2000000001b */
[----:B------:R-:W-:Y:S06]  /*5f00*/  BRA `(.L_x_39388) ;  /* 0x0000000800a87947 */ /* 0x000fec0003800000 */
.L_x_39383:
        /* <DEDUP_REMOVED lines=12> */
.L_x_39397:
[----:B------:R-:W2:Y:S02]  /*5fd0*/  LDG.E.64 R6, desc[UR36][R6.64] ;  /* 0x0000002406067981 */ /* 0x000ea4000c1e1b00 */
[----:B--2---:R-:W0:Y:S02]  /*5fe0*/  F2I.S64.F64.TRUNC R4, R6 ;  /* 0x0000000600047311 */ /* 0x004e24000030d900 */
[----:B0-----:R-:W-:Y:S01]  /*5ff0*/  PRMT R27, R4, 0x7610, R27 ;  /* 0x00007610041b7816 */ /* 0x001fe2000000001b */
[----:B------:R-:W-:Y:S06]  /*6000*/  BRA `(.L_x_39388) ;  /* 0x0000000800687947 */ /* 0x000fec0003800000 */
.L_x_39396:
        /* <DEDUP_REMOVED lines=27> */
.L_x_39399:
        /* <DEDUP_REMOVED lines=15> */
.L_x_39398:
[----:B------:R-:W2:Y:S02]  /*62b0*/  LDG.E.U16 R4, desc[UR36][R6.64] ;  /* 0x0000002406047981 */ /* 0x000ea4000c1e1500 */
[----:B--2---:R-:W-:-:S06]  /*62c0*/  IMAD.U32 R4, R4, 0x10000, RZ ;  /* 0x0001000004047824 */ /* 0x004fcc00078e00ff */
[----:B------:R-:W0:Y:S02]  /*62d0*/  F2I.S64.TRUNC R4, R4 ;  /* 0x0000000400047311 */ /* 0x000e24000020d900 */
[----:B0-----:R-:W-:Y:S01]  /*62e0*/  PRMT R27, R4, 0x7610, R27 ;  /* 0x00007610041b7816 */ /* 0x001fe2000000001b */
[----:B------:R-:W-:Y:S06]  /*62f0*/  BRA `(.L_x_39388) ;  /* 0x0000000400ac7947 */ /* 0x000fec0003800000 */
.L_x_39395:
        /* <DEDUP_REMOVED lines=10> */
.L_x_39402:
        /* <DEDUP_REMOVED lines=21> */
.L_x_39406:
[----:B------:R-:W-:Y:S05]  /*64f0*/  BSYNC.RECONVERGENT B1 ;  /* 0x0000000000017941 */ /* 0x000fea0003800200 */
.L_x_39405:
[----:B------:R-:W-:Y:S01]  /*6500*/  IMAD.SHL.U32 R0, R0, 0x100000, RZ ;  /* 0x0010000000007824 */ /* 0x000fe200078e00ff */
[----:B------:R-:W-:-:S04]  /*6510*/  LEA R3, R3, 0x3b800000, 0x17 ;  /* 0x3b80000003037811 */ /* 0x000fc800078eb8ff */
[----:B------:R-:W-:-:S07]  /*6520*/  LOP3.LUT R4, R3, R0, R7, 0xfe, !PT ;  /* 0x0000000003047212 */ /* 0x000fce00078efe07 */
.L_x_39404:
[----:B------:R-:W-:Y:S05]  /*6530*/  BSYNC.RECONVERGENT B0 ;  /* 0x0000000000007941 */ /* 0x000fea0003800200 */
.L_x_39403:
[----:B------:R-:W0:Y:S02]  /*6540*/  F2I.S64.TRUNC R4, R4 ;  /* 0x0000000400047311 */ /* 0x000e24000020d900 */
[----:B0-----:R-:W-:Y:S01]  /*6550*/  PRMT R27, R4, 0x7610, R27 ;  /* 0x00007610041b7816 */ /* 0x001fe2000000001b */
[----:B------:R-:W-:Y:S06]  /*6560*/  BRA `(.L_x_39388) ;  /* 0x0000000400107947 */ /* 0x000fec0003800000 */
.L_x_39401:
        /* <DEDUP_REMOVED lines=21> */
.L_x_39410:
[----:B------:R-:W-:Y:S05]  /*66c0*/  BSYNC.RECONVERGENT B1 ;  /* 0x0000000000017941 */ /* 0x000fea0003800200 */
.L_x_39409:
[----:B------:R-:W-:Y:S01]  /*66d0*/  IMAD.SHL.U32 R0, R0, 0x200000, RZ ;  /* 0x0020000000007824 */ /* 0x000fe200078e00ff */
[----:B------:R-:W-:-:S04]  /*66e0*/  LEA R3, R3, 0x37800000, 0x17 ;  /* 0x3780000003037811 */ /* 0x000fc800078eb8ff */
[----:B------:R-:W-:-:S07]  /*66f0*/  LOP3.LUT R4, R3, R0, R7, 0xfe, !PT ;  /* 0x0000000003047212 */ /* 0x000fce00078efe07 */
.L_x_39408:
[----:B------:R-:W-:Y:S05]  /*6700*/  BSYNC.RECONVERGENT B0 ;  /* 0x0000000000007941 */ /* 0x000fea0003800200 */
.L_x_39407:
[----:B------:R-:W0:Y:S02]  /*6710*/  F2I.S64.TRUNC R4, R4 ;  /* 0x0000000400047311 */ /* 0x000e24000020d900 */
[----:B0-----:R-:W-:Y:S01]  /*6720*/  PRMT R27, R4, 0x7610, R27 ;  /* 0x00007610041b7816 */ /* 0x001fe2000000001b */
[----:B------:R-:W-:Y:S06]  /*6730*/  BRA `(.L_x_39388) ;  /* 0x00000000009c7947 */ /* 0x000fec0003800000 */
.L_x_39400:
        /* <DEDUP_REMOVED lines=14> */
.L_x_39414:
[----:B------:R-:W-:Y:S05]  /*6820*/  BSYNC.RECONVERGENT B0 ;  /* 0x0000000000007941 */ /* 0x000fea0003800200 */
.L_x_39413:
[----:B------:R-:W0:Y:S02]  /*6830*/  F2I.S64.TRUNC R4, R4 ;  /* 0x0000000400047311 */ /* 0x000e24000020d900 */
[----:B0-----:R-:W-:Y:S01]  /*6840*/  PRMT R27, R4, 0x7610, R27 ;  /* 0x00007610041b7816 */ /* 0x001fe2000000001b */
[----:B------:R-:W-:Y:S06]  /*6850*/  BRA `(.L_x_39388) ;  /* 0x0000000000547947 */ /* 0x000fec0003800000 */
.L_x_39387:
        /* <DEDUP_REMOVED lines=16> */
.L_x_39415:
[----:B------:R-:W-:Y:S01]  /*6960*/  PRMT R27, RZ, 0x7610, R27 ;  /* 0x00007610ff1b7816 */ /* 0x000fe2000000001b */
[----:B------:R-:W-:Y:S06]  /*6970*/  BRA `(.L_x_39388) ;  /* 0x00000000000c7947 */ /* 0x000fec0003800000 */
.L_x_39412:
[----:B------:R0:W5:Y:S01]  /*6980*/  LDG.E.U8 R27, desc[UR36][R6.64] ;  /* 0x00000024061b7981 */ /* 0x000162000c1e1100 */
[----:B------:R-:W-:Y:S05]  /*6990*/  BRA `(.L_x_39388) ;  /* 0x0000000000047947 */ /* 0x000fea0003800000 */
.L_x_39411:
[----:B------:R0:W5:Y:S02]  /*69a0*/  LDG.E.U8 R27, desc[UR36][R6.64] ;  /* 0x00000024061b7981 */ /* 0x000164000c1e1100 */
.L_x_39388:
        /* <DEDUP_REMOVED lines=19> */
.L_x_39419:
[----:B------:R0:W5:Y:S01]  /*6ae0*/  LDG.E.U8 R26, desc[UR36][R6.64] ;  /* 0x00000024061a7981 */ /* 0x000162000c1e1100 */
[----:B------:R-:W-:Y:S05]  /*6af0*/  BRA `(.L_x_39382) ;  /* 0x0000000c005c7947 */ /* 0x000fea0003800000 */
.L_x_39418:
        /* <DEDUP_REMOVED lines=8> */
.L_x_39422:
[----:B------:R0:W5:Y:S01]  /*6b80*/  LDG.E.U8 R26, desc[UR36][R6.64] ;  /* 0x00000024061a7981 */ /* 0x000162000c1e1100 */
[----:B------:R-:W-:Y:S05]  /*6b90*/  BRA `(.L_x_39382) ;  /* 0x0000000c00347947 */ /* 0x000fea0003800000 */
.L_x_39421:
[----:B------:R0:W5:Y:S01]  /*6ba0*/  LDG.E.U16 R26, desc[UR36][R6.64] ;  /* 0x00000024061a7981 */ /* 0x000162000c1e1500 */
[----:B------:R-:W-:Y:S05]  /*6bb0*/  BRA `(.L_x_39382) ;  /* 0x0000000c002c7947 */ /* 0x000fea0003800000 */
.L_x_39417:
        /* <DEDUP_REMOVED lines=10> */
.L_x_39424:
[----:B------:R-:W2:Y:S02]  /*6c60*/  LDG.E.U16 R4, desc[UR36][R6.64] ;  /* 0x0000002406047981 */ /* 0x000ea4000c1e1500 */
[----:B--2---:R-:W-:-:S06]  /*6c70*/  HADD2.F32 R4, -RZ, R4.H0_H0 ;  /* 0x20000004ff047230 */ /* 0x004fcc0000004100 */
[----:B------:R-:W0:Y:S02]  /*6c80*/  F2I.S64.TRUNC R4, R4 ;  /* 0x0000000400047311 */ /* 0x000e24000020d900 */
[----:B0-----:R-:W-:Y:S01]  /*6c90*/  PRMT R26, R4, 0x7610, R26 ;  /* 0x00007610041a7816 */ /* 0x001fe2000000001a */
[----:B------:R-:W-:Y:S06]  /*6ca0*/  BRA `(.L_x_39382) ;  /* 0x0000000800f07947 */ /* 0x000fec0003800000 */
.L_x_39423:
        /* <DEDUP_REMOVED lines=10> */
.L_x_39426:
[----:B------:R-:W2:Y:S02]  /*6d50*/  LDG.E.U16 R6, desc[UR36][R6.64] ;  /* 0x0000002406067981 */ /* 0x000ea4000c1e1500 */
[----:B--2---:R-:W-:-:S06]  /*6d60*/  HADD2.F32 R4, -RZ, R6.H0_H0 ;  /* 0x20000006ff047230 */ /* 0x004fcc0000004100 */
[----:B------:R-:W0:Y:S02]  /*6d70*/  F2I.S64.TRUNC R4, R4 ;  /* 0x0000000400047311 */ /* 0x000e24000020d900 */
[----:B0-----:R-:W-:Y:S01]  /*6d80*/  PRMT R26, R4, 0x7610, R26 ;  /* 0x00007610041a7816 */ /* 0x001fe2000000001a */
[----:B------:R-:W-:Y:S06]  /*6d90*/  BRA `(.L_x_39382) ;  /* 0x0000000800b47947 */ /* 0x000fec0003800000 */
.L_x_39425:
[----:B------:R-:W2:Y:S02]  /*6da0*/  LDG.E.64 R4, desc[UR36][R6.64] ;  /* 0x0000002406047981 */ /* 0x000ea4000c1e1b00 */
[----:B--2---:R-:W0:Y:S02]  /*6db0*/  F2I.S64.F64.TRUNC R4, R4 ;  /* 0x0000000400047311 */ /* 0x004e24000030d900 */
[----:B0-----:R-:W-:Y:S01]  /*6dc0*/  PRMT R26, R4, 0x7610, R26 ;  /* 0x00007610041a7816 */ /* 0x001fe2000000001a */
[----:B------:R-:W-:Y:S06]  /*6dd0*/  BRA `(.L_x_39382) ;  /* 0x0000000800a47947 */ /* 0x000fec0003800000 */
.L_x_39416:
        /* <DEDUP_REMOVED lines=12> */
.L_x_39429:
[----:B------:R-:W2:Y:S02]  /*6ea0*/  LDG.E.64 R6, desc[UR36][R6.64] ;  /* 0x0000002406067981 */ /* 0x000ea4000c1e1b00 */
[----:B--2---:R-:W0:Y:S02]  /*6eb0*/  F2I.S64.F64.TRUNC R4, R6 ;  /* 0x0000000600047311 */ /* 0x004e24000030d900 */
[----:B0-----:R-:W-:Y:S01]  /*6ec0*/  PRMT R26, R4, 0x7610, R26 ;  /* 0x00007610041a7816 */ /* 0x001fe2000000001a */
[----:B------:R-:W-:Y:S06]  /*6ed0*/  BRA `(.L_x_39382) ;  /* 0x0000000800647947 */ /* 0x000fec0003800000 */
.L_x_39428:
        /* <DEDUP_REMOVED lines=27> */
.L_x_39431:
        /* <DEDUP_REMOVED lines=15> */
.L_x_39430:
[----:B------:R-:W2:Y:S02]  /*7180*/  LDG.E.U16 R4, desc[UR36][R6.64] ;  /* 0x0000002406047981 */ /* 0x000ea4000c1e1500 */
[----:B--2---:R-:W-:-:S06]  /*7190*/  IMAD.U32 R4, R4, 0x10000, RZ ;  /* 0x0001000004047824 */ /* 0x004fcc00078e00ff */
[----:B------:R-:W0:Y:S02]  /*71a0*/  F2I.S64.TRUNC R4, R4 ;  /* 0x0000000400047311 */ /* 0x000e24000020d900 */
[----:B0-----:R-:W-:Y:S01]  /*71b0*/  PRMT R26, R4, 0x7610, R26 ;  /* 0x00007610041a7816 */ /* 0x001fe2000000001a */
[----:B------:R-:W-:Y:S06]  /*71c0*/  BRA `(.L_x_39382) ;  /* 0x0000000400a87947 */ /* 0x000fec0003800000 */
.L_x_39427:
        /* <DEDUP_REMOVED lines=10> */
.L_x_39434:
        /* <DEDUP_REMOVED lines=21> */
.L_x_39438:
[----:B------:R-:W-:Y:S05]  /*73c0*/  BSYNC.RECONVERGENT B1 ;  /* 0x0000000000017941 */ /* 0x000fea0003800200 */
.L_x_39437:
[----:B------:R-:W-:Y:S01]  /*73d0*/  IMAD.SHL.U32 R0, R0, 0x100000, RZ ;  /* 0x0010000000007824 */ /* 0x000fe200078e00ff */
[----:B------:R-:W-:-:S04]  /*73e0*/  LEA R3, R3, 0x3b800000, 0x17 ;  /* 0x3b80000003037811 */ /* 0x000fc800078eb8ff */
[----:B------:R-:W-:-:S07]  /*73f0*/  LOP3.LUT R4, R3, R0, R7, 0xfe, !PT ;  /* 0x0000000003047212 */ /* 0x000fce00078efe07 */
.L_x_39436:
[----:B------:R-:W-:Y:S05]  /*7400*/  BSYNC.RECONVERGENT B0 ;  /* 0x0000000000007941 */ /* 0x000fea0003800200 */
.L_x_39435:
[----:B------:R-:W0:Y:S02]  /*7410*/  F2I.S64.TRUNC R4, R4 ;  /* 0x0000000400047311 */ /* 0x000e24000020d900 */
[----:B0-----:R-:W-:Y:S01]  /*7420*/  PRMT R26, R4, 0x7610, R26 ;  /* 0x00007610041a7816 */ /* 0x001fe2000000001a */
[----:B------:R-:W-:Y:S06]  /*7430*/  BRA `(.L_x_39382) ;  /* 0x00000004000c7947 */ /* 0x000fec0003800000 */
.L_x_39433:
        /* <DEDUP_REMOVED lines=21> */
.L_x_39442:
[----:B------:R-:W-:Y:S05]  /*7590*/  BSYNC.RECONVERGENT B1 ;  /* 0x0000000000017941 */ /* 0x000fea0003800200 */
.L_x_39441:
[----:B------:R-:W-:Y:S01]  /*75a0*/  IMAD.SHL.U32 R0, R0, 0x200000, RZ ;  /* 0x0020000000007824 */ /* 0x000fe200078e00ff */
[----:B------:R-:W-:-:S04]  /*75b0*/  LEA R3, R3, 0x37800000, 0x17 ;  /* 0x3780000003037811 */ /* 0x000fc800078eb8ff */
[----:B------:R-:W-:-:S07]  /*75c0*/  LOP3.LUT R4, R3, R0, R7, 0xfe, !PT ;  /* 0x0000000003047212 */ /* 0x000fce00078efe07 */
.L_x_39440:
[----:B------:R-:W-:Y:S05]  /*75d0*/  BSYNC.RECONVERGENT B0 ;  /* 0x0000000000007941 */ /* 0x000fea0003800200 */
.L_x_39439:
[----:B------:R-:W0:Y:S02]  /*75e0*/  F2I.S64.TRUNC R4, R4 ;  /* 0x0000000400047311 */ /* 0x000e24000020d900 */
[----:B0-----:R-:W-:Y:S01]  /*75f0*/  PRMT R26, R4, 0x7610, R26 ;  /* 0x00007610041a7816 */ /* 0x001fe2000000001a */
[----:B------:R-:W-:Y:S06]  /*7600*/  BRA `(.L_x_39382) ;  /* 0x0000000000987947 */ /* 0x000fec0003800000 */
.L_x_39432:
        /* <DEDUP_REMOVED lines=14> */
.L_x_39446:
[----:B------:R-:W-:Y:S05]  /*76f0*/  BSYNC.RECONVERGENT B0 ;  /* 0x0000000000007941 */ /* 0x000fea0003800200 */
.L_x_39445:
[----:B------:R-:W0:Y:S02]  /*7700*/  F2I.S64.TRUNC R4, R4 ;  /* 0x0000000400047311 */ /* 0x000e24000020d900 */
[----:B0-----:R-:W-:Y:S01]  /*7710*/  PRMT R26, R4, 0x7610, R26 ;  /* 0x00007610041a7816 */ /* 0x001fe2000000001a */
[----:B------:R-:W-:Y:S06]  /*7720*/  BRA `(.L_x_39382) ;  /* 0x0000000000507947 */ /* 0x000fec0003800000 */
.L_x_39420:
        /* <DEDUP_REMOVED lines=16> */
.L_x_39447:
[----:B------:R-:W-:Y:S05]  /*7830*/  BRA `(.L_x_39382) ;  /* 0x00000000000c7947 */ /* 0x000fea0003800000 */
.L_x_39444:
[----:B------:R0:W5:Y:S01]  /*7840*/  LDG.E.U8 R26, desc[UR36][R6.64] ;  /* 0x00000024061a7981 */ /* 0x000162000c1e1100 */
[----:B------:R-:W-:Y:S05]  /*7850*/  BRA `(.L_x_39382) ;  /* 0x0000000000047947 */ /* 0x000fea0003800000 */
.L_x_39443:
[----:B------:R0:W5:Y:S02]  /*7860*/  LDG.E.U8 R26, desc[UR36][R6.64] ;  /* 0x00000024061a7981 */ /* 0x000164000c1e1100 */
.L_x_39382:
[----:B------:R-:W-:Y:S05]  /*7870*/  BSYNC.RECONVERGENT B6 ;  /* 0x0000000000067941 */ /* 0x000fea0003800200 */
.L_x_39381:
[----:B------:R-:W0:Y:S01]  /*7880*/  LDC.U8 R18, c[0x0][0x3b0] ;  /* 0x0000ec00ff127b82 */ /* 0x000e220000000000 */
[----:B------:R-:W-:Y:S01]  /*7890*/  ISETP.GE.AND P0, PT, R17, R16, PT ;  /* 0x000000101100720c */ /* 0x000fe20003f06270 */
[----:B------:R-:W-:Y:S01]  /*78a0*/  BSSY.RECONVERGENT B8, `(.L_x_39448) ;  /* 0x00002b7000087945 */ /* 0x000fe20003800200 */
[----:B-----5:R-:W-:-:S03]  /*78b0*/  LOP3.LUT R4, R19, 0xff, RZ, 0xc0, !PT ;  /* 0x000000ff13047812 */ /* 0x020fc600078ec0ff */
[----:B------:R-:W-:Y:S01]  /*78c0*/  BSSY.RELIABLE B7, `(.L_x_39449) ;  /* 0x00001d5000077945 */ /* 0x000fe20003800100 */
[----:B------:R-:W-:Y:S02]  /*78d0*/  LOP3.LUT R28, R28, 0xff, RZ, 0xc0, !PT ;  /* 0x000000ff1c1c7812 */ /* 0x000fe400078ec0ff */
[----:B------:R-:W-:Y:S02]  /*78e0*/  LOP3.LUT R0, R23, 0xff, RZ, 0xc0, !PT ;  /* 0x000000ff17007812 */ /* 0x000fe400078ec0ff */
[----:B------:R-:W-:Y:S02]  /*78f0*/  VIMNMX.U16x2 R5, PT, PT, R28, R4, !PT ;  /* 0x000000041c057248 */ /* 0x000fe40007fe0200 */
[----:B------:R-:W-:Y:S02]  /*7900*/  LOP3.LUT R22, R22, 0xff, RZ, 0xc0, !PT ;  /* 0x000000ff16167812 */ /* 0x000fe400078ec0ff */
[----:B------:R-:W-:Y:S02]  /*7910*/  LOP3.LUT R4, R25, 0xff, RZ, 0xc0, !PT ;  /* 0x000000ff19047812 */ /* 0x000fe400078ec0ff */
[----:B------:R-:W-:-:S02]  /*7920*/  LOP3.LUT R24, R24, 0xff, RZ, 0xc0, !PT ;  /* 0x000000ff18187812 */ /* 0x000fc400078ec0ff */
[----:B------:R-:W-:Y:S02]  /*7930*/  LOP3.LUT R26, R26, 0xff, RZ, 0xc0, !PT ;  /* 0x000000ff1a1a7812 */ /* 0x000fe400078ec0ff */
[----:B01234-:R-:W-:Y:S02]  /*7940*/  LOP3.LUT R6, R27, 0xff, RZ, 0xc0, !PT ;  /* 0x000000ff1b067812 */ /* 0x01ffe400078ec0ff */
[----:B------:R-:W-:Y:S02]  /*7950*/  VIMNMX.U16x2 R0, PT, PT, R22, R0, !PT ;  /* 0x0000000016007248 */ /* 0x000fe40007fe0200 */
[----:B------:R-:W-:Y:S02]  /*7960*/  VIMNMX.U16x2 R4, PT, PT, R24, R4, !PT ;  /* 0x0000000418047248 */ /* 0x000fe40007fe0200 */
[----:B------:R-:W-:Y:S02]  /*7970*/  VIMNMX.U16x2 R6, PT, PT, R6, R26, !PT ;  /* 0x0000001a06067248 */ /* 0x000fe40007fe0200 */
        /* <DEDUP_REMOVED lines=26> */
.L_x_39455:
[----:B------:R0:W-:Y:S01]  /*7b20*/  STG.E.U8 desc[UR36][R8.64], R5 ;  /* 0x0000000508007986 */ /* 0x0001e2000c101124 */
[----:B------:R-:W-:Y:S05]  /*7b30*/  BRA `(.L_x_39457) ;  /* 0x0000000c001c7947 */ /* 0x000fea0003800000 */
.L_x_39454:
        /* <DEDUP_REMOVED lines=10> */
.L_x_39459:
[----:B------:R-:W-:-:S05]  /*7be0*/  LOP3.LUT R5, R5, 0xffff, RZ, 0xc0, !PT ;  /* 0x0000ffff05057812 */ /* 0x000fca00078ec0ff */
[----:B------:R0:W-:Y:S01]  /*7bf0*/  STG.E desc[UR36][R8.64], R5 ;  /* 0x0000000508007986 */ /* 0x0001e2000c101924 */
[----:B------:R-:W-:Y:S05]  /*7c00*/  BRA `(.L_x_39457) ;  /* 0x0000000800e87947 */ /* 0x000fea0003800000 */
.L_x_39458:
[----:B------:R0:W-:Y:S01]  /*7c10*/  STG.E.U16 desc[UR36][R8.64], R5 ;  /* 0x0000000508007986 */ /* 0x0001e2000c101524 */
[----:B------:R-:W-:Y:S05]  /*7c20*/  BRA `(.L_x_39457) ;  /* 0x0000000800e07947 */ /* 0x000fea0003800000 */
.L_x_39453:
        /* <DEDUP_REMOVED lines=9> */
.L_x_39461:
[----:B------:R-:W0:Y:S02]  /*7cc0*/  I2F.U16 R0, R5 ;  /* 0x0000000500007306 */ /* 0x000e240000101000 */
[----:B0-----:R-:W-:-:S05]  /*7cd0*/  F2FP.F16.F32.PACK_AB R0, RZ, R0 ;  /* 0x00000000ff00723e */ /* 0x001fca00000000ff */
[----:B------:R0:W-:Y:S01]  /*7ce0*/  STG.E.U16 desc[UR36][R8.64], R0 ;  /* 0x0000000008007986 */ /* 0x0001e2000c101524 */
[----:B------:R-:W-:Y:S05]  /*7cf0*/  BRA `(.L_x_39457) ;  /* 0x0000000800ac7947 */ /* 0x000fea0003800000 */
.L_x_39460:
        /* <DEDUP_REMOVED lines=10> */
.L_x_39463:
[----:B------:R-:W0:Y:S02]  /*7da0*/  I2F.U16 R5, R5 ;  /* 0x0000000500057306 */ /* 0x000e240000101000 */
[----:B0-----:R-:W-:-:S04]  /*7db0*/  F2FP.F16.F32.PACK_AB R3, RZ, R5 ;  /* 0x00000005ff03723e */ /* 0x001fc800000000ff */
[----:B------:R-:W-:-:S05]  /*7dc0*/  PRMT R3, R3, 0x5410, RZ ;  /* 0x0000541003037816 */ /* 0x000fca00000000ff */
[----:B------:R3:W-:Y:S01]  /*7dd0*/  STG.E desc[UR36][R8.64], R3 ;  /* 0x0000000308007986 */ /* 0x0007e2000c101924 */
[----:B------:R-:W-:Y:S05]  /*7de0*/  BRA `(.L_x_39457) ;  /* 0x0000000800707947 */ /* 0x000fea0003800000 */
.L_x_39462:
[----:B------:R-:W0:Y:S02]  /*7df0*/  I2F.F64.U16 R4, R5 ;  /* 0x0000000500047312 */ /* 0x000e240000101800 */
[----:B0-----:R4:W-:Y:S01]  /*7e00*/  STG.E.64 desc[UR36][R8.64], R4 ;  /* 0x0000000408007986 */ /* 0x0019e2000c101b24 */
[----:B------:R-:W-:Y:S05]  /*7e10*/  BRA `(.L_x_39457) ;  /* 0x0000000800647947 */ /* 0x000fea0003800000 */
.L_x_39452:
        /* <DEDUP_REMOVED lines=13> */
.L_x_39466:
[----:B------:R-:W-:Y:S01]  /*7ef0*/  CS2R R6, SRZ ;  /* 0x0000000000067805 */ /* 0x000fe2000001ff00 */
[----:B------:R-:W0:Y:S04]  /*7f00*/  I2F.F64.U16 R4, R5 ;  /* 0x0000000500047312 */ /* 0x000e280000101800 */
[----:B0-----:R0:W-:Y:S01]  /*7f10*/  STG.E.128 desc[UR36][R8.64], R4 ;  /* 0x0000000408007986 */ /* 0x0011e2000c101d24 */
[----:B------:R-:W-:Y:S05]  /*7f20*/  BRA `(.L_x_39457) ;  /* 0x0000000800207947 */ /* 0x000fea0003800000 */
.L_x_39465:
        /* <DEDUP_REMOVED lines=17> */
.L_x_39470:
[----:B------:R-:W-:Y:S05]  /*8040*/  BSYNC.RECONVERGENT B0 ;  /* 0x0000000000007941 */ /* 0x000fea0003800200 */
.L_x_39469:
[----:B------:R0:W-:Y:S01]  /*8050*/  STG.E.U8 desc[UR36][R8.64], R3 ;  /* 0x0000000308007986 */ /* 0x0001e2000c101124 */
[----:B------:R-:W-:Y:S05]  /*8060*/  BRA `(.L_x_39457) ;  /* 0x0000000400d07947 */ /* 0x000fea0003800000 */
.L_x_39468:
        /* <DEDUP_REMOVED lines=16> */
.L_x_39467:
[----:B------:R-:W0:Y:S02]  /*8170*/  I2F.U16 R0, R5 ;  /* 0x0000000500007306 */ /* 0x000e240000101000 */
[----:B0-----:R-:W-:-:S05]  /*8180*/  F2FP.BF16.F32.PACK_AB R0, RZ, R0 ;  /* 0x00000000ff00723e */ /* 0x001fca00000010ff */
[----:B------:R0:W-:Y:S01]  /*8190*/  STG.E.U16 desc[UR36][R8.64], R0 ;  /* 0x0000000008007986 */ /* 0x0001e2000c101524 */
[----:B------:R-:W-:Y:S05]  /*81a0*/  BRA `(.L_x_39457) ;  /* 0x0000000400807947 */ /* 0x000fea0003800000 */
.L_x_39464:
        /* <DEDUP_REMOVED lines=10> */
.L_x_39473:
        /* <DEDUP_REMOVED lines=12> */
.L_x_39476:
[----:B------:R-:W-:-:S04]  /*8310*/  SHF.R.U32.HI R0, RZ, 0x14, R5 ;  /* 0x00000014ff007819 */ /* 0x000fc80000011605 */
[----:B------:R-:W-:-:S04]  /*8320*/  LOP3.LUT R0, R0, 0x1, RZ, 0xc0, !PT ;  /* 0x0000000100007812 */ /* 0x000fc800078ec0ff */
[----:B------:R-:W-:-:S04]  /*8330*/  IADD3 R0, PT, PT, R5, 0x487ffff, R0 ;  /* 0x0487ffff05007810 */ /* 0x000fc80007ffe000 */
[----:B------:R-:W-:-:S04]  /*8340*/  SHF.R.U32.HI R0, RZ, 0x14, R0 ;  /* 0x00000014ff007819 */ /* 0x000fc80000011600 */
[----:B------:R-:W-:-:S07]  /*8350*/  LOP3.LUT R0, R0, 0xff, RZ, 0xc0, !PT ;  /* 0x000000ff00007812 */ /* 0x000fce00078ec0ff */
.L_x_39477:
[----:B------:R-:W-:-:S07]  /*8360*/  PRMT R4, R0, 0x7610, R4 ;  /* 0x0000761000047816 */ /* 0x000fce0000000004 */
.L_x_39475:
[----:B------:R-:W-:Y:S05]  /*8370*/  BSYNC.RECONVERGENT B0 ;  /* 0x0000000000007941 */ /* 0x000fea0003800200 */
.L_x_39474:
[----:B------:R0:W-:Y:S01]  /*8380*/  STG.E.U8 desc[UR36][R8.64], R4 ;  /* 0x0000000408007986 */ /* 0x0001e2000c101124 */
[----:B------:R-:W-:Y:S05]  /*8390*/  BRA `(.L_x_39457) ;  /* 0x0000000400047947 */ /* 0x000fea0003800000 */
.L_x_39472:
        /* <DEDUP_REMOVED lines=12> */
.L_x_39480:
[----:B------:R-:W-:-:S04]  /*8460*/  SHF.R.U32.HI R0, RZ, 0x15, R5 ;  /* 0x00000015ff007819 */ /* 0x000fc80000011605 */
[----:B------:R-:W-:-:S04]  /*8470*/  LOP3.LUT R0, R0, 0x1, RZ, 0xc0, !PT ;  /* 0x0000000100007812 */ /* 0x000fc800078ec0ff */
[----:B------:R-:W-:-:S04]  /*8480*/  IADD3 R0, PT, PT, R5, 0x88fffff, R0 ;  /* 0x088fffff05007810 */ /* 0x000fc80007ffe000 */
[----:B------:R-:W-:-:S04]  /*8490*/  SHF.R.U32.HI R0, RZ, 0x15, R0 ;  /* 0x00000015ff007819 */ /* 0x000fc80000011600 */
[----:B------:R-:W-:-:S07]  /*84a0*/  LOP3.LUT R0, R0, 0xff, RZ, 0xc0, !PT ;  /* 0x000000ff00007812 */ /* 0x000fce00078ec0ff */
.L_x_39481:
[----:B------:R-:W-:-:S07]  /*84b0*/  PRMT R4, R0, 0x7610, R4 ;  /* 0x0000761000047816 */ /* 0x000fce0000000004 */
.L_x_39479:
[----:B------:R-:W-:Y:S05]  /*84c0*/  BSYNC.RECONVERGENT B0 ;  /* 0x0000000000007941 */ /* 0x000fea0003800200 */
.L_x_39478:
[----:B------:R0:W-:Y:S01]  /*84d0*/  STG.E.U8 desc[UR36][R8.64], R4 ;  /* 0x0000000408007986 */ /* 0x0001e2000c101124 */
[----:B------:R-:W-:Y:S05]  /*84e0*/  BRA `(.L_x_39457) ;  /* 0x0000000000b07947 */ /* 0x000fea0003800000 */
.L_x_39471:
[----:B------:R-:W-:-:S13]  /*84f0*/  ISETP.NE.AND P0, PT, R0, 0x1c, PT ;  /* 0x0000001c0000780c */ /* 0x000fda0003f05270 */
[----:B------:R-:W-:Y:S05]  /*8500*/  @!P0 BRA `(.L_x_39482) ;  /* 0x0000000000a08947 */ /* 0x000fea0003800000 */
[----:B------:R-:W-:-:S13]  /*8510*/  ISETP.NE.AND P0, PT, R0, 0x1d, PT ;  /* 0x0000001d0000780c */ /* 0x000fda0003f05270 */
[----:B------:R-:W-:Y:S05]  /*8520*/  @!P0 BRA `(.L_x_39483) ;  /* 0x0000000000888947 */ /* 0x000fea0003800000 */
[----:B------:R-:W-:-:S13]  /*8530*/  ISETP.NE.AND P0, PT, R0, 0x2c, PT ;  /* 0x0000002c0000780c */ /* 0x000fda0003f05270 */
[----:B------:R-:W-:Y:S05]  /*8540*/  @!P0 BRA `(.L_x_39484) ;  /* 0x0000000000448947 */ /* 0x000fea0003800000 */
.L_x_39456:
        /* <DEDUP_REMOVED lines=16> */
.L_x_39485:
[----:B------:R-:W-:Y:S05]  /*8650*/  BRA `(.L_x_39457) ;  /* 0x0000000000547947 */ /* 0x000fea0003800000 */
.L_x_39484:
        /* <DEDUP_REMOVED lines=15> */
.L_x_39483:
[----:B------:R-:W-:Y:S01]  /*8750*/  LOP3.LUT R4, R5, 0xffff, RZ, 0xc0, !PT ;  /* 0x0000ffff05047812 */ /* 0x000fe200078ec0ff */
[----:B------:R-:W-:-:S05]  /*8760*/  IMAD.MOV.U32 R5, RZ, RZ, RZ ;  /* 0x000000ffff057224 */ /* 0x000fca00078e00ff */
[----:B------:R0:W-:Y:S01]  /*8770*/  STG.E.64 desc[UR36][R8.64], R4 ;  /* 0x0000000408007986 */ /* 0x0001e2000c101b24 */
[----:B------:R-:W-:Y:S05]  /*8780*/  BRA `(.L_x_39457) ;  /* 0x0000000000087947 */ /* 0x000fea0003800000 */
.L_x_39482:
[----:B------:R-:W-:-:S05]  /*8790*/  LOP3.LUT R5, R5, 0xffff, RZ, 0xc0, !PT ;  /* 0x0000ffff05057812 */ /* 0x000fca00078ec0ff */
[----:B------:R0:W-:Y:S02]  /*87a0*/  STG.E desc[UR36][R8.64], R5 ;  /* 0x0000000508007986 */ /* 0x0001e4000c101924 */
.L_x_39457:
[----:B------:R-:W-:Y:S05]  /*87b0*/  BSYNC.RECONVERGENT B6 ;  /* 0x0000000000067941 */ /* 0x000fea0003800200 */
.L_x_39451:
        /* <DEDUP_REMOVED lines=24> */
.L_x_39491:
[----:B------:R0:W-:Y:S01]  /*8940*/  STG.E.U8 desc[UR36][R8.64], R23 ;  /* 0x0000001708007986 */ /* 0x0001e2000c101124 */
[----:B------:R-:W-:Y:S05]  /*8950*/  BRA `(.L_x_39493) ;  /* 0x0000000c00187947 */ /* 0x000fea0003800000 */
.L_x_39490:
        /* <DEDUP_REMOVED lines=10> */
.L_x_39495:
[----:B------:R-:W-:-:S05]  /*8a00*/  LOP3.LUT R23, R23, 0xffff, RZ, 0xc0, !PT ;  /* 0x0000ffff17177812 */ /* 0x000fca00078ec0ff */
[----:B------:R0:W-:Y:S01]  /*8a10*/  STG.E desc[UR36][R8.64], R23 ;  /* 0x0000001708007986 */ /* 0x0001e2000c101924 */
[----:B------:R-:W-:Y:S05]  /*8a20*/  BRA `(.L_x_39493) ;  /* 0x0000000800e47947 */ /* 0x000fea0003800000 */
.L_x_39494:
[----:B------:R0:W-:Y:S01]  /*8a30*/  STG.E.U16 desc[UR36][R8.64], R23 ;  /* 0x0000001708007986 */ /* 0x0001e2000c101524 */
[----:B------:R-:W-:Y:S05]  /*8a40*/  BRA `(.L_x_39493) ;  /* 0x0000000800dc7947 */ /* 0x000fea0003800000 */
.L_x_39489:
        /* <DEDUP_REMOVED lines=9> */
.L_x_39497:
[----:B------:R-:W0:Y:S02]  /*8ae0*/  I2F.U16 R0, R23 ;  /* 0x0000001700007306 */ /* 0x000e240000101000 */
[----:B0-----:R-:W-:-:S05]  /*8af0*/  F2FP.F16.F32.PACK_AB R0, RZ, R0 ;  /* 0x00000000ff00723e */ /* 0x001fca00000000ff */
[----:B------:R0:W-:Y:S01]  /*8b00*/  STG.E.U16 desc[UR36][R8.64], R0 ;  /* 0x0000000008007986 */ /* 0x0001e2000c101524 */
[----:B------:R-:W-:Y:S05]  /*8b10*/  BRA `(.L_x_39493) ;  /* 0x0000000800a87947 */ /* 0x000fea0003800000 */
.L_x_39496:
        /* <DEDUP_REMOVED lines=10> */
.L_x_39499:
[----:B------:R-:W0:Y:S02]  /*8bc0*/  I2F.U16 R23, R23 ;  /* 0x0000001700177306 */ /* 0x000e240000101000 */
[----:B0-----:R-:W-:-:S04]  /*8bd0*/  F2FP.F16.F32.PACK_AB R3, RZ, R23 ;  /* 0x00000017ff03723e */ /* 0x001fc800000000ff */
[----:B------:R-:W-:-:S05]  /*8be0*/  PRMT R3, R3, 0x5410, RZ ;  /* 0x0000541003037816 */ /* 0x000fca00000000ff */
[----:B------:R0:W-:Y:S01]  /*8bf0*/  STG.E desc[UR36][R8.64], R3 ;  /* 0x0000000308007986 */ /* 0x0001e2000c101924 */
[----:B------:R-:W-:Y:S05]  /*8c00*/  BRA `(.L_x_39493) ;  /* 0x00000008006c7947 */ /* 0x000fea0003800000 */
.L_x_39498:
[----:B------:R-:W0:Y:S02]  /*8c10*/  I2F.F64.U16 R4, R23 ;  /* 0x0000001700047312 */ /* 0x000e240000101800 */
[----:B0-----:R0:W-:Y:S01]  /*8c20*/  STG.E.64 desc[UR36][R8.64], R4 ;  /* 0x0000000408007986 */ /* 0x0011e2000c101b24 */
[----:B------:R-:W-:Y:S05]  /*8c30*/  BRA `(.L_x_39493) ;  /* 0x0000000800607947 */ /* 0x000fea0003800000 */
.L_x_39488:
        /* <DEDUP_REMOVED lines=12> */
.L_x_39503:
        /* <DEDUP_REMOVED lines=16> */
.L_x_39506:
[----:B------:R-:W-:-:S07]  /*8e00*/  PRMT R4, R0, 0x7610, R4 ;  /* 0x0000761000047816 */ /* 0x000fce0000000004 */
.L_x_39505:
[----:B------:R-:W-:Y:S05]  /*8e10*/  BSYNC.RECONVERGENT B0 ;  /* 0x0000000000007941 */ /* 0x000fea0003800200 */
.L_x_39504:
[----:B------:R0:W-:Y:S01]  /*8e20*/  STG.E.U8 desc[UR36][R8.64], R4 ;  /* 0x0000000408007986 */ /* 0x0001e2000c101124 */
[----:B------:R-:W-:Y:S05]  /*8e30*/  BRA `(.L_x_39493) ;  /* 0x0000000400e07947 */ /* 0x000fea0003800000 */
.L_x_39502:
        /* <DEDUP_REMOVED lines=16> */
.L_x_39509:
[----:B------:R-:W-:-:S07]  /*8f40*/  PRMT R4, R0, 0x7610, R4 ;  /* 0x0000761000047816 */ /* 0x000fce0000000004 */
.L_x_39508:
[----:B------:R-:W-:Y:S05]  /*8f50*/  BSYNC.RECONVERGENT B0 ;  /* 0x0000000000007941 */ /* 0x000fea0003800200 */
.L_x_39507:
[----:B------:R0:W-:Y:S01]  /*8f60*/  STG.E.U8 desc[UR36][R8.64], R4 ;  /* 0x0000000408007986 */ /* 0x0001e2000c101124 */
[----:B------:R-:W-:Y:S05]  /*8f70*/  BRA `(.L_x_39493) ;  /* 0x0000000400907947 */ /* 0x000fea0003800000 */
.L_x_39501:
        /* <DEDUP_REMOVED lines=21> */
.L_x_39511:
[----:B------:R-:W-:Y:S01]  /*90d0*/  LOP3.LUT R4, R23, 0xffff, RZ, 0xc0, !PT ;  /* 0x0000ffff17047812 */ /* 0x000fe200078ec0ff */
[----:B------:R-:W-:-:S05]  /*90e0*/  IMAD.MOV.U32 R5, RZ, RZ, RZ ;  /* 0x000000ffff057224 */ /* 0x000fca00078e00ff */
[----:B------:R0:W-:Y:S01]  /*90f0*/  STG.E.64 desc[UR36][R8.64], R4 ;  /* 0x0000000408007986 */ /* 0x0001e2000c101b24 */
[----:B------:R-:W-:Y:S05]  /*9100*/  BRA `(.L_x_39493) ;  /* 0x00000004002c7947 */ /* 0x000fea0003800000 */
.L_x_39510:
[----:B------:R-:W-:-:S05]  /*9110*/  LOP3.LUT R23, R23, 0xffff, RZ, 0xc0, !PT ;  /* 0x0000ffff17177812 */ /* 0x000fca00078ec0ff */
[----:B------:R0:W-:Y:S01]  /*9120*/  STG.E desc[UR36][R8.64], R23 ;  /* 0x0000001708007986 */ /* 0x0001e2000c101924 */
[----:B------:R-:W-:Y:S05]  /*9130*/  BRA `(.L_x_39493) ;  /* 0x0000000400207947 */ /* 0x000fea0003800000 */
.L_x_39500:
        /* <DEDUP_REMOVED lines=11> */
.L_x_39513:
[----:B------:R-:W-:Y:S01]  /*91f0*/  CS2R R6, SRZ ;  /* 0x0000000000067805 */ /* 0x000fe2000001ff00 */
[----:B------:R-:W0:Y:S04]  /*9200*/  I2F.F64.U16 R4, R23 ;  /* 0x0000001700047312 */ /* 0x000e280000101800 */
[----:B0-----:R0:W-:Y:S01]  /*9210*/  STG.E.128 desc[UR36][R8.64], R4 ;  /* 0x0000000408007986 */ /* 0x0011e2000c101d24 */
[----:B------:R-:W-:Y:S05]  /*9220*/  BRA `(.L_x_39493) ;  /* 0x0000000000e47947 */ /* 0x000fea0003800000 */
.L_x_39512:
[----:B------:R-:W-:-:S13]  /*9230*/  ISETP.NE.AND P0, PT, R0, 0xf, PT ;  /* 0x0000000f0000780c */ /* 0x000fda0003f05270 */
[----:B------:R-:W-:Y:S05]  /*9240*/  @!P0 BRA `(.L_x_39514) ;  /* 0x0000000000d08947 */ /* 0x000fea0003800000 */
[----:B------:R-:W-:-:S13]  /*9250*/  ISETP.NE.AND P0, PT, R0, 0x17, PT ;  /* 0x000000170000780c */ /* 0x000fda0003f05270 */
[----:B------:R-:W-:Y:S05]  /*9260*/  @!P0 BRA `(.L_x_39515) ;  /* 0x0000000000848947 */ /* 0x000fea0003800000 */
[----:B------:R-:W-:-:S13]  /*9270*/  ISETP.NE.AND P0, PT, R0, 0x18, PT ;  /* 0x000000180000780c */ /* 0x000fda0003f05270 */
[----:B------:R-:W-:Y:S05]  /*9280*/  @!P0 BRA `(.L_x_39516) ;  /* 0x0000000000448947 */ /* 0x000fea0003800000 */
.L_x_39492:
        /* <DEDUP_REMOVED lines=16> */
.L_x_39517:
[----:B------:R-:W-:Y:S05]  /*9390*/  BRA `(.L_x_39493) ;  /* 0x0000000000887947 */ /* 0x000fea0003800000 */
.L_x_39516:
        /* <DEDUP_REMOVED lines=11> */
.L_x_39519:
[----:B------:R-:W-:Y:S05]  /*9450*/  BSYNC.RECONVERGENT B0 ;  /* 0x0000000000007941 */ /* 0x000fea0003800200 */
.L_x_39518:
[----:B------:R3:W-:Y:S01]  /*9460*/  STG.E.U8 desc[UR36][R8.64], R3 ;  /* 0x0000000308007986 */ /* 0x0007e2000c101124 */
[----:B------:R-:W-:Y:S05]  /*9470*/  BRA `(.L_x_39493) ;  /* 0x0000000000507947 */ /* 0x000fea0003800000 */
.L_x_39515:
        /* <DEDUP_REMOVED lines=12> */
.L_x_39520:
[----:B------:R-:W-:Y:S01]  /*9540*/  IMAD.MOV.U32 R3, RZ, RZ, 0x7f ;  /* 0x0000007fff037424 */ /* 0x000fe200078e00ff */
[----:B------:R-:W-:-:S04]  /*9550*/  ISETP.GT.U32.AND P0, PT, R5, 0x7f800000, PT ;  /* 0x7f8000000500780c */ /* 0x000fc80003f04070 */
[----:B------:R-:W-:-:S05]  /*9560*/  SEL R3, R3, 0x7c, P0 ;  /* 0x0000007c03037807 */ /* 0x000fca0000000000 */
[----:B------:R1:W-:Y:S01]  /*9570*/  STG.E.U8 desc[UR36][R8.64], R3 ;  /* 0x0000000308007986 */ /* 0x0003e2000c101124 */
[----:B------:R-:W-:Y:S05]  /*9580*/  BRA `(.L_x_39493) ;  /* 0x00000000000c7947 */ /* 0x000fea0003800000 */
.L_x_39514:
[----:B------:R-:W0:Y:S02]  /*9590*/  I2F.U16 R0, R23 ;  /* 0x0000001700007306 */ /* 0x000e240000101000 */
[----:B0-----:R-:W-:-:S05]  /*95a0*/  F2FP.BF16.F32.PACK_AB R0, RZ, R0 ;  /* 0x00000000ff00723e */ /* 0x001fca00000010ff */
[----:B------:R0:W-:Y:S02]  /*95b0*/  STG.E.U16 desc[UR36][R8.64], R0 ;  /* 0x0000000008007986 */ /* 0x0001e4000c101524 */
.L_x_39493:
[----:B------:R-:W-:Y:S05]  /*95c0*/  BSYNC.RECONVERGENT B6 ;  /* 0x0000000000067941 */ /* 0x000fea0003800200 */
.L_x_39487:
[----:B------:R-:W-:-:S07]  /*95d0*/  VIADD R17, R17, 0x80 ;  /* 0x0000008011117836 */ /* 0x000fce0000000000 */
.L_x_39450:
[----:B------:R-:W-:-:S13]  /*95e0*/  ISETP.GE.AND P0, PT, R17, R16, PT ;  /* 0x000000101100720c */ /* 0x000fda0003f06270 */
[----:B------:R-:W-:Y:S05]  /*95f0*/  @P0 BREAK.RELIABLE B7 ;  /* 0x0000000000070942 */ /* 0x000fea0003800100 */
[----:B------:R-:W-:Y:S05]  /*9600*/  @P0 BRA `(.L_x_39486) ;  /* 0x0000000c00800947 */ /* 0x000fea0003800000 */
[----:B------:R-:W-:Y:S05]  /*9610*/  BSYNC.RELIABLE B7 ;  /* 0x0000000000077941 */ /* 0x000fea0003800100 */
.L_x_39449:
        /* <DEDUP_REMOVED lines=21> */
.L_x_39525:
[----:B------:R0:W-:Y:S01]  /*9770*/  STG.E.U8 desc[UR36][R8.64], R22 ;  /* 0x0000001608007986 */ /* 0x0001e2000c101124 */
[----:B------:R-:W-:Y:S05]  /*9780*/  BRA `(.L_x_39527) ;  /* 0x0000000c00187947 */ /* 0x000fea0003800000 */
.L_x_39524:
        /* <DEDUP_REMOVED lines=10> */
.L_x_39529:
[----:B------:R-:W-:-:S05]  /*9830*/  LOP3.LUT R3, R22, 0xffff, RZ, 0xc0, !PT ;  /* 0x0000ffff16037812 */ /* 0x000fca00078ec0ff */
[----:B------:R0:W-:Y:S01]  /*9840*/  STG.E desc[UR36][R8.64], R3 ;  /* 0x0000000308007986 */ /* 0x0001e2000c101924 */
[----:B------:R-:W-:Y:S05]  /*9850*/  BRA `(.L_x_39527) ;  /* 0x0000000800e47947 */ /* 0x000fea0003800000 */
.L_x_39528:
[----:B------:R0:W-:Y:S01]  /*9860*/  STG.E.U16 desc[UR36][R8.64], R22 ;  /* 0x0000001608007986 */ /* 0x0001e2000c101524 */
[----:B------:R-:W-:Y:S05]  /*9870*/  BRA `(.L_x_39527) ;  /* 0x0000000800dc7947 */ /* 0x000fea0003800000 */
.L_x_39523:
        /* <DEDUP_REMOVED lines=9> */
.L_x_39531:
[----:B------:R-:W0:Y:S02]  /*9910*/  I2F.U16 R0, R22 ;  /* 0x0000001600007306 */ /* 0x000e240000101000 */
[----:B0-----:R-:W-:-:S05]  /*9920*/  F2FP.F16.F32.PACK_AB R0, RZ, R0 ;  /* 0x00000000ff00723e */ /* 0x001fca00000000ff */
[----:B------:R0:W-:Y:S01]  /*9930*/  STG.E.U16 desc[UR36][R8.64], R0 ;  /* 0x0000000008007986 */ /* 0x0001e2000c101524 */
[----:B------:R-:W-:Y:S05]  /*9940*/  BRA `(.L_x_39527) ;  /* 0x0000000800a87947 */ /* 0x000fea0003800000 */
.L_x_39530:
        /* <DEDUP_REMOVED lines=10> */
.L_x_39533:
[----:B------:R-:W0:Y:S02]  /*99f0*/  I2F.U16 R22, R22 ;  /* 0x0000001600167306 */ /* 0x000e240000101000 */
[----:B0-----:R-:W-:-:S04]  /*9a00*/  F2FP.F16.F32.PACK_AB R3, RZ, R22 ;  /* 0x00000016ff03723e */ /* 0x001fc800000000ff */
[----:B------:R-:W-:-:S05]  /*9a10*/  PRMT R3, R3, 0x5410, RZ ;  /* 0x0000541003037816 */ /* 0x000fca00000000ff */
[----:B------:R0:W-:Y:S01]  /*9a20*/  STG.E desc[UR36][R8.64], R3 ;  /* 0x0000000308007986 */ /* 0x0001e2000c101924 */
[----:B------:R-:W-:Y:S05]  /*9a30*/  BRA `(.L_x_39527) ;  /* 0x00000008006c7947 */ /* 0x000fea0003800000 */
.L_x_39532:
[----:B------:R-:W0:Y:S02]  /*9a40*/  I2F.F64.U16 R22, R22 ;  /* 0x0000001600167312 */ /* 0x000e240000101800 */
[----:B0-----:R0:W-:Y:S01]  /*9a50*/  STG.E.64 desc[UR36][R8.64], R22 ;  /* 0x0000001608007986 */ /* 0x0011e2000c101b24 */
[----:B------:R-:W-:Y:S05]  /*9a60*/  BRA `(.L_x_39527) ;  /* 0x0000000800607947 */ /* 0x000fea0003800000 */
.L_x_39522:
        /* <DEDUP_REMOVED lines=12> */
.L_x_39537:
        /* <DEDUP_REMOVED lines=16> */
.L_x_39540:
[----:B------:R-:W-:-:S07]  /*9c30*/  PRMT R4, R0, 0x7610, R4 ;  /* 0x0000761000047816 */ /* 0x000fce0000000004 */
.L_x_39539:
[----:B------:R-:W-:Y:S05]  /*9c40*/  BSYNC.RECONVERGENT B0 ;  /* 0x0000000000007941 */ /* 0x000fea0003800200 */
.L_x_39538:
[----:B------:R0:W-:Y:S01]  /*9c50*/  STG.E.U8 desc[UR36][R8.64], R4 ;  /* 0x0000000408007986 */ /* 0x0001e2000c101124 */
[----:B------:R-:W-:Y:S05]  /*9c60*/  BRA `(.L_x_39527) ;  /* 0x0000000400e07947 */ /* 0x000fea0003800000 */
.L_x_39536:
        /* <DEDUP_REMOVED lines=16> */
.L_x_39543:
[----:B------:R-:W-:-:S07]  /*9d70*/  PRMT R4, R0, 0x7610, R4 ;  /* 0x0000761000047816 */ /* 0x000fce0000000004 */
.L_x_39542:
[----:B------:R-:W-:Y:S05]  /*9d80*/  BSYNC.RECONVERGENT B0 ;  /* 0x0000000000007941 */ /* 0x000fea0003800200 */
.L_x_39541:
[----:B------:R0:W-:Y:S01]  /*9d90*/  STG.E.U8 desc[UR36][R8.64], R4 ;  /* 0x0000000408007986 */ /* 0x0001e2000c101124 */
[----:B------:R-:W-:Y:S05]  /*9da0*/  BRA `(.L_x_39527) ;  /* 0x0000000400907947 */ /* 0x000fea0003800000 */
.L_x_39535:
        /* <DEDUP_REMOVED lines=21> */
.L_x_39545:
[----:B------:R-:W-:Y:S01]  /*9f00*/  LOP3.LUT R22, R22, 0xffff, RZ, 0xc0, !PT ;  /* 0x0000ffff16167812 */ /* 0x000fe200078ec0ff */
[----:B------:R-:W-:-:S05]  /*9f10*/  IMAD.MOV.U32 R23, RZ, RZ, RZ ;  /* 0x000000ffff177224 */ /* 0x000fca00078e00ff */
[----:B------:R0:W-:Y:S01]  /*9f20*/  STG.E.64 desc[UR36][R8.64], R22 ;  /* 0x0000001608007986 */ /* 0x0001e2000c101b24 */
[----:B------:R-:W-:Y:S05]  /*9f30*/  BRA `(.L_x_39527) ;  /* 0x00000004002c7947 */ /* 0x000fea0003800000 */
.L_x_39544:
[----:B------:R-:W-:-:S05]  /*9f40*/  LOP3.LUT R3, R22, 0xffff, RZ, 0xc0, !PT ;  /* 0x0000ffff16037812 */ /* 0x000fca00078ec0ff */
[----:B------:R0:W-:Y:S01]  /*9f50*/  STG.E desc[UR36][R8.64], R3 ;  /* 0x0000000308007986 */ /* 0x0001e2000c101924 */
[----:B------:R-:W-:Y:S05]  /*9f60*/  BRA `(.L_x_39527) ;  /* 0x0000000400207947 */ /* 0x000fea0003800000 */
.L_x_39534:
        /* <DEDUP_REMOVED lines=11> */
.L_x_39547:
[----:B------:R-:W-:Y:S01]  /*a020*/  CS2R R6, SRZ ;  /* 0x0000000000067805 */ /* 0x000fe2000001ff00 */
[----:B------:R-:W0:Y:S04]  /*a030*/  I2F.F64.U16 R4, R22 ;  /* 0x0000001600047312 */ /* 0x000e280000101800 */
[----:B0-----:R4:W-:Y:S01]  /*a040*/  STG.E.128 desc[UR36][R8.64], R4 ;  /* 0x0000000408007986 */ /* 0x0019e2000c101d24 */
[----:B------:R-:W-:Y:S05]  /*a050*/  BRA `(.L_x_39527) ;  /* 0x0000000000e47947 */ /* 0x000fea0003800000 */
.L_x_39546:
[----:B------:R-:W-:-:S13]  /*a060*/  ISETP.NE.AND P0, PT, R0, 0xf, PT ;  /* 0x0000000f0000780c */ /* 0x000fda0003f05270 */
[----:B------:R-:W-:Y:S05]  /*a070*/  @!P0 BRA `(.L_x_39548) ;  /* 0x0000000000d08947 */ /* 0x000fea0003800000 */
[----:B------:R-:W-:-:S13]  /*a080*/  ISETP.NE.AND P0, PT, R0, 0x17, PT ;  /* 0x000000170000780c */ /* 0x000fda0003f05270 */
[----:B------:R-:W-:Y:S05]  /*a090*/  @!P0 BRA `(.L_x_39549) ;  /* 0x0000000000848947 */ /* 0x000fea0003800000 */
[----:B------:R-:W-:-:S13]  /*a0a0*/  ISETP.NE.AND P0, PT, R0, 0x18, PT ;  /* 0x000000180000780c */ /* 0x000fda0003f05270 */
[----:B------:R-:W-:Y:S05]  /*a0b0*/  @!P0 BRA `(.L_x_39550) ;  /* 0x0000000000448947 */ /* 0x000fea0003800000 */
.L_x_39526:
        /* <DEDUP_REMOVED lines=16> */
.L_x_39551:
[----:B------:R-:W-:Y:S05]  /*a1c0*/  BRA `(.L_x_39527) ;  /* 0x0000000000887947 */ /* 0x000fea0003800000 */
.L_x_39550:
        /* <DEDUP_REMOVED lines=11> */
.L_x_39553:
[----:B------:R-:W-:Y:S05]  /*a280*/  BSYNC.RECONVERGENT B0 ;  /* 0x0000000000007941 */ /* 0x000fea0003800200 */
.L_x_39552:
[----:B------:R3:W-:Y:S01]  /*a290*/  STG.E.U8 desc[UR36][R8.64], R3 ;  /* 0x0000000308007986 */ /* 0x0007e2000c101124 */
[----:B------:R-:W-:Y:S05]  /*a2a0*/  BRA `(.L_x_39527) ;  /* 0x0000000000507947 */ /* 0x000fea0003800000 */
.L_x_39549:
        /* <DEDUP_REMOVED lines=12> */
.L_x_39554:
[----:B------:R-:W-:Y:S01]  /*a370*/  IMAD.MOV.U32 R3, RZ, RZ, 0x7f ;  /* 0x0000007fff037424 */ /* 0x000fe200078e00ff */
[----:B------:R-:W-:-:S04]  /*a380*/  ISETP.GT.U32.AND P0, PT, R5, 0x7f800000, PT ;  /* 0x7f8000000500780c */ /* 0x000fc80003f04070 */
[----:B------:R-:W-:-:S05]  /*a390*/  SEL R3, R3, 0x7c, P0 ;  /* 0x0000007c03037807 */ /* 0x000fca0000000000 */
[----:B------:R1:W-:Y:S01]  /*a3a0*/  STG.E.U8 desc[UR36][R8.64], R3 ;  /* 0x0000000308007986 */ /* 0x0003e2000c101124 */
[----:B------:R-:W-:Y:S05]  /*a3b0*/  BRA `(.L_x_39527) ;  /* 0x00000000000c7947 */ /* 0x000fea0003800000 */
.L_x_39548:
[----:B------:R-:W0:Y:S02]  /*a3c0*/  I2F.U16 R0, R22 ;  /* 0x0000001600007306 */ /* 0x000e240000101000 */
[----:B0-----:R-:W-:-:S05]  /*a3d0*/  F2FP.BF16.F32.PACK_AB R0, RZ, R0 ;  /* 0x00000000ff00723e */ /* 0x001fca00000010ff */
[----:B------:R0:W-:Y:S02]  /*a3e0*/  STG.E.U16 desc[UR36][R8.64], R0 ;  /* 0x0000000008007986 */ /* 0x0001e4000c101524 */
.L_x_39527:
[----:B------:R-:W-:Y:S05]  /*a3f0*/  BSYNC.RECONVERGENT B6 ;  /* 0x0000000000067941 */ /* 0x000fea0003800200 */
.L_x_39521:
[----:B------:R-:W-:-:S07]  /*a400*/  VIADD R17, R17, 0x80 ;  /* 0x0000008011117836 */ /* 0x000fce0000000000 */
.L_x_39486:
[----:B------:R-:W-:Y:S05]  /*a410*/  BSYNC.RECONVERGENT B8 ;  /* 0x0000000000087941 */ /* 0x000fea0003800200 */
.L_x_39448:
        /* <DEDUP_REMOVED lines=21> */
.L_x_39558:
[----:B------:R-:W-:Y:S01]  /*a570*/  STG.E.U8 desc[UR36][R2.64], R19 ;  /* 0x0000001302007986 */ /* 0x000fe2000c101124 */
[----:B------:R-:W-:Y:S05]  /*a580*/  EXIT ;  /* 0x000000000000794d */ /* 0x000fea0003800000 */
.L_x_39557:
        /* <DEDUP_REMOVED lines=10> */
.L_x_39561:
[----:B------:R-:W-:-:S05]  /*a630*/  LOP3.LUT R19, R19, 0xffff, RZ, 0xc0, !PT ;  /* 0x0000ffff13137812 */ /* 0x000fca00078ec0ff */
[----:B------:R-:W-:Y:S01]  /*a640*/  STG.E desc[UR36][R2.64], R19 ;  /* 0x0000001302007986 */ /* 0x000fe2000c101924 */
[----:B------:R-:W-:Y:S05]  /*a650*/  EXIT ;  /* 0x000000000000794d */ /* 0x000fea0003800000 */
.L_x_39560:
[----:B------:R-:W-:Y:S01]  /*a660*/  STG.E.U16 desc[UR36][R2.64], R19 ;  /* 0x0000001302007986 */ /* 0x000fe2000c101524 */
[----:B------:R-:W-:Y:S05]  /*a670*/  EXIT ;  /* 0x000000000000794d */ /* 0x000fea0003800000 */
.L_x_39556:
        /* <DEDUP_REMOVED lines=9> */
.L_x_39563:
[----:B------:R-:W0:Y:S02]  /*a710*/  I2F.U16 R0, R19 ;  /* 0x0000001300007306 */ /* 0x000e240000101000 */
[----:B0-----:R-:W-:-:S05]  /*a720*/  F2FP.F16.F32.PACK_AB R0, RZ, R0 ;  /* 0x00000000ff00723e */ /* 0x001fca00000000ff */
[----:B------:R-:W-:Y:S01]  /*a730*/  STG.E.U16 desc[UR36][R2.64], R0 ;  /* 0x0000000002007986 */ /* 0x000fe2000c101524 */
[----:B------:R-:W-:Y:S05]  /*a740*/  EXIT ;  /* 0x000000000000794d */ /* 0x000fea0003800000 */
.L_x_39562:
        /* <DEDUP_REMOVED lines=10> */
.L_x_39565:
[----:B------:R-:W0:Y:S02]  /*a7f0*/  I2F.U16 R19, R19 ;  /* 0x0000001300137306 */ /* 0x000e240000101000 */
[----:B0-----:R-:W-:-:S04]  /*a800*/  F2FP.F16.F32.PACK_AB R5, RZ, R19 ;  /* 0x00000013ff05723e */ /* 0x001fc800000000ff */
[----:B------:R-:W-:-:S05]  /*a810*/  PRMT R5, R5, 0x5410, RZ ;  /* 0x0000541005057816 */ /* 0x000fca00000000ff */
[----:B------:R-:W-:Y:S01]  /*a820*/  STG.E desc[UR36][R2.64], R5 ;  /* 0x0000000502007986 */ /* 0x000fe2000c101924 */
[----:B------:R-:W-:Y:S05]  /*a830*/  EXIT ;  /* 0x000000000000794d */ /* 0x000fea0003800000 */
.L_x_39564:
[----:B------:R-:W0:Y:S02]  /*a840*/  I2F.F64.U16 R4, R19 ;  /* 0x0000001300047312 */ /* 0x000e240000101800 */
[----:B0-----:R-:W-:Y:S01]  /*a850*/  STG.E.64 desc[UR36][R2.64], R4 ;  /* 0x0000000402007986 */ /* 0x001fe2000c101b24 */
[----:B------:R-:W-:Y:S05]  /*a860*/  EXIT ;  /* 0x000000000000794d */ /* 0x000fea0003800000 */
.L_x_39555:
        /* <DEDUP_REMOVED lines=12> */
.L_x_39569:
        /* <DEDUP_REMOVED lines=17> */
.L_x_39571:
[----:B------:R-:W-:Y:S05]  /*aa40*/  BSYNC.RECONVERGENT B0 ;  /* 0x0000000000007941 */ /* 0x000fea0003800200 */
.L_x_39570:
[----:B------:R-:W-:Y:S01]  /*aa50*/  STG.E.U8 desc[UR36][R2.64], R0 ;  /* 0x0000000002007986 */ /* 0x000fe2000c101124 */
[----:B------:R-:W-:Y:S05]  /*aa60*/  EXIT ;  /* 0x000000000000794d */ /* 0x000fea0003800000 */
.L_x_39568:
        /* <DEDUP_REMOVED lines=17> */
.L_x_39573:
[----:B------:R-:W-:Y:S05]  /*ab80*/  BSYNC.RECONVERGENT B0 ;  /* 0x0000000000007941 */ /* 0x000fea0003800200 */
.L_x_39572:
[----:B------:R-:W-:Y:S01]  /*ab90*/  STG.E.U8 desc[UR36][R2.64], R0 ;  /* 0x0000000002007986 */ /* 0x000fe2000c101124 */
[----:B------:R-:W-:Y:S05]  /*aba0*/  EXIT ;  /* 0x000000000000794d */ /* 0x000fea0003800000 */
.L_x_39567:
        /* <DEDUP_REMOVED lines=21> */
.L_x_39575:
[----:B------:R-:W-:Y:S01]  /*ad00*/  LOP3.LUT R4, R19, 0xffff, RZ, 0xc0, !PT ;  /* 0x0000ffff13047812 */ /* 0x000fe200078ec0ff */
[----:B------:R-:W-:-:S05]  /*ad10*/  IMAD.MOV.U32 R5, RZ, RZ, RZ ;  /* 0x000000ffff057224 */ /* 0x000fca00078e00ff */
[----:B------:R-:W-:Y:S01]  /*ad20*/  STG.E.64 desc[UR36][R2.64], R4 ;  /* 0x0000000402007986 */ /* 0x000fe2000c101b24 */
[----:B------:R-:W-:Y:S05]  /*ad30*/  EXIT ;  /* 0x000000000000794d */ /* 0x000fea0003800000 */
.L_x_39574:
[----:B------:R-:W-:-:S05]  /*ad40*/  LOP3.LUT R19, R19, 0xffff, RZ, 0xc0, !PT ;  /* 0x0000ffff13137812 */ /* 0x000fca00078ec0ff */
[----:B------:R-:W-:Y:S01]  /*ad50*/  STG.E desc[UR36][R2.64], R19 ;  /* 0x0000001302007986 */ /* 0x000fe2000c101924 */
[----:B------:R-:W-:Y:S05]  /*ad60*/  EXIT ;  /* 0x000000000000794d */ /* 0x000fea0003800000 */
.L_x_39566:
        /* <DEDUP_REMOVED lines=11> */
.L_x_39577:
[----:B------:R-:W-:Y:S01]  /*ae20*/  CS2R R6, SRZ ;  /* 0x0000000000067805 */ /* 0x000fe2000001ff00 */
[----:B------:R-:W0:Y:S04]  /*ae30*/  I2F.F64.U16 R4, R19 ;  /* 0x0000001300047312 */ /* 0x000e280000101800 */
[----:B0-----:R-:W-:Y:S01]  /*ae40*/  STG.E.128 desc[UR36][R2.64], R4 ;  /* 0x0000000402007986 */ /* 0x001fe2000c101d24 */
[----:B------:R-:W-:Y:S05]  /*ae50*/  EXIT ;  /* 0x000000000000794d */ /* 0x000fea0003800000 */
.L_x_39576:
[----:B------:R-:W-:-:S13]  /*ae60*/  ISETP.NE.AND P0, PT, R0, 0xf, PT ;  /* 0x0000000f0000780c */ /* 0x000fda0003f05270 */
[----:B------:R-:W-:Y:S05]  /*ae70*/  @!P0 BRA `(.L_x_39578) ;  /* 0x0000000000d48947 */ /* 0x000fea0003800000 */
[----:B------:R-:W-:-:S13]  /*ae80*/  ISETP.NE.AND P0, PT, R0, 0x17, PT ;  /* 0x000000170000780c */ /* 0x000fda0003f05270 */
[----:B------:R-:W-:Y:S05]  /*ae90*/  @!P0 BRA `(.L_x_39579) ;  /* 0x0000000000848947 */ /* 0x000fea0003800000 */
[----:B------:R-:W-:-:S13]  /*aea0*/  ISETP.NE.AND P0, PT, R0, 0x18, PT ;  /* 0x000000180000780c */ /* 0x000fda0003f05270 */
[----:B------:R-:W-:Y:S05]  /*aeb0*/  @!P0 BRA `(.L_x_39580) ;  /* 0x0000000000448947 */ /* 0x000fea0003800000 */
.L_x_39559:
        /* <DEDUP_REMOVED lines=16> */
.L_x_39581:
[----:B------:R-:W-:Y:S05]  /*afc0*/  EXIT ;  /* 0x000000000000794d */ /* 0x000fea0003800000 */
.L_x_39580:
        /* <DEDUP_REMOVED lines=11> */
.L_x_39583:
[----:B------:R-:W-:Y:S05]  /*b080*/  BSYNC.RECONVERGENT B0 ;  /* 0x0000000000007941 */ /* 0x000fea0003800200 */
.L_x_39582:
[----:B------:R-:W-:Y:S01]  /*b090*/  STG.E.U8 desc[UR36][R2.64], R5 ;  /* 0x0000000502007986 */ /* 0x000fe2000c101124 */
[----:B------:R-:W-:Y:S05]  /*b0a0*/  EXIT ;  /* 0x000000000000794d */ /* 0x000fea0003800000 */
.L_x_39579:
        /* <DEDUP_REMOVED lines=13> */
.L_x_39584:
[----:B------:R-:W-:Y:S01]  /*b180*/  IMAD.MOV.U32 R5, RZ, RZ, 0x7f ;  /* 0x0000007fff057424 */ /* 0x000fe200078e00ff */
[----:B------:R-:W-:-:S04]  /*b190*/  ISETP.GT.U32.AND P0, PT, R19, 0x7f800000, PT ;  /* 0x7f8000001300780c */ /* 0x000fc80003f04070 */
[----:B------:R-:W-:-:S05]  /*b1a0*/  SEL R5, R5, 0x7c, P0 ;  /* 0x0000007c05057807 */ /* 0x000fca0000000000 */
[----:B------:R-:W-:Y:S01]  /*b1b0*/  STG.E.U8 desc[UR36][R2.64], R5 ;  /* 0x0000000502007986 */ /* 0x000fe2000c101124 */
[----:B------:R-:W-:Y:S05]  /*b1c0*/  EXIT ;  /* 0x000000000000794d */ /* 0x000fea0003800000 */
.L_x_39578:
[----:B------:R-:W0:Y:S02]  /*b1d0*/  I2F.U16 R0, R19 ;  /* 0x0000001300007306 */ /* 0x000e240000101000 */
[----:B0-----:R-:W-:-:S05]  /*b1e0*/  F2FP.BF16.F32.PACK_AB R0, RZ, R0 ;  /* 0x00000000ff00723e */ /* 0x001fca00000010ff */
[----:B------:R-:W-:Y:S01]  /*b1f0*/  STG.E.U16 desc[UR36][R2.64], R0 ;  /* 0x0000000002007986 */ /* 0x000fe2000c101524 */
[----:B------:R-:W-:Y:S05]  /*b200*/  EXIT ;  /* 0x000000000000794d */ /* 0x000fea0003800000 */
.L_x_39585:
        /* <DEDUP_REMOVED lines=15> */
.L_x_41234:


//--------------------- .text._ZN2at6native18elementwise_kernelILi128ELi4EZNS0_22gpu_kernel_impl_nocastINS0_13BinaryFunctorIhhhZZZNS0_19maximum_kernel_cudaERNS_18TensorIteratorBaseEENKUlvE_clEvENKUlvE_clEvEUlhhE_EEEEvS5_RKT_EUliE_EEviT1_ --------------------------
	.section	.text._ZN2at6native18elementwise_kernelILi128ELi4EZNS0_22gpu_kernel_impl_nocastINS0_13BinaryFunctorIhhhZZZNS0_19maximum_kernel_cudaERNS_18TensorIteratorBaseEENKUlvE_clEvENKUlvE_clEvEUlhhE_EEEEvS5_RKT_EUliE_EEviT1_,"ax",@progbits
	.align	128
        .global         _ZN2at6native18elementwise_kernelILi128ELi4EZNS0_22gpu_kernel_impl_nocastINS0_13BinaryFunctorIhhhZZZNS0_19maximum_kernel_cudaERNS_18TensorIteratorBaseEENKUlvE_clEvENKUlvE_clEvEUlhhE_EEEEvS5_RKT_EUliE_EEviT1_
        .type           _ZN2at6native18elementwise_kernelILi128ELi4EZNS0_22gpu_kernel_impl_nocastINS0_13BinaryFunctorIhhhZZZNS0_19maximum_kernel_cudaERNS_18TensorIteratorBaseEENKUlvE_clEvENKUlvE_clEvEUlhhE_EEEEvS5_RKT_EUliE_EEviT1_,@function
        .size           _ZN2at6native18elementwise_kernelILi128ELi4EZNS0_22gpu_kernel_impl_nocastINS0_13BinaryFunctorIhhhZZZNS0_19maximum_kernel_cudaERNS_18TensorIteratorBaseEENKUlvE_clEvENKUlvE_clEvEUlhhE_EEEEvS5_RKT_EUliE_EEviT1_,(.L_x_41235 - _ZN2at6native18elementwise_kernelILi128ELi4EZNS0_22gpu_kernel_impl_nocastINS0_13BinaryFunctorIhhhZZZNS0_19maximum_kernel_cudaERNS_18TensorIteratorBaseEENKUlvE_clEvENKUlvE_clEvEUlhhE_EEEEvS5_RKT_EUliE_EEviT1_)
        .other          _ZN2at6native18elementwise_kernelILi128ELi4EZNS0_22gpu_kernel_impl_nocastINS0_13BinaryFunctorIhhhZZZNS0_19maximum_kernel_cudaERNS_18TensorIteratorBaseEENKUlvE_clEvENKUlvE_clEvEUlhhE_EEEEvS5_RKT_EUliE_EEviT1_,@"STO_CUDA_ENTRY STV_DEFAULT"
_ZN2at6native18elementwise_kernelILi128ELi4EZNS0_22gpu_kernel_impl_nocastINS0_13BinaryFunctorIhhhZZZNS0_19maximum_kernel_cudaERNS_18TensorIteratorBaseEENKUlvE_clEvENKUlvE_clEvEUlhhE_EEEEvS5_RKT_EUliE_EEviT1_:
.text._ZN2at6native18elementwise_kernelILi128ELi4EZNS0_22gpu_kernel_impl_nocastINS0_13BinaryFunctorIhhhZZZNS0_19maximum_kernel_cudaERNS_18TensorIteratorBaseEENKUlvE_clEvENKUlvE_clEvEUlhhE_EEEEvS5_RKT_EUliE_EEviT1_:
        /* <DEDUP_REMOVED lines=22> */
[----:B--2---:R-:W-:-:S05]  /*0160*/  VIMNMX.U16x2 R0, PT, PT, R4, R6, !PT ;  /* 0x0000000604007248 */ /* 0x004fca0007fe0200 */
        /* <DEDUP_REMOVED lines=8> */
[----:B---3--:R-:W-:-:S05]  /*01f0*/  VIMNMX.U16x2 R0, PT, PT, R4, R6, !PT ;  /* 0x0000000604007248 */ /* 0x008fca0007fe0200 */
[----:B0-----:R0:W-:Y:S02]  /*0200*/  STG.E.U8 desc[UR6][R8.64], R0 ;  /* 0x0000000008007986 */ /* 0x0011e4000c101106 */
.L_x_39589:
[----:B------:R-:W-:-:S13]  /*0210*/  ISETP.GE.AND P0, PT, R3, UR4, PT ;  /* 0x0000000403007c0c */ /* 0x000fda000bf06270 */
[----:B------:R-:W-:Y:S05]  /*0220*/  @P0 BREAK.RELIABLE B1 ;  /* 0x0000000000010942 */ /* 0x000fea0003800100 */
[----:B------:R-:W-:Y:S05]  /*0230*/  @P0 BRA `(.L_x_39590) ;  /* 0x0000000000240947 */ /* 0x000fea0003800000 */
[----:B------:R-:W-:Y:S05]  /*0240*/  BSYNC.RELIABLE B1 ;  /* 0x0000000000017941 */ /* 0x000fea0003800100 */
.L_x_39588:
        /* <DEDUP_REMOVED lines=8> */
.L_x_39590:
[----:B------:R-:W-:Y:S05]  /*02d0*/  BSYNC.RECONVERGENT B0 ;  /* 0x0000000000007941 */ /* 0x000fea0003800200 */
.L_x_39587:
        /* <DEDUP_REMOVED lines=8> */
[----:B01----:R-:W-:-:S05]  /*0360*/  VIMNMX.U16x2 R0, PT, PT, R2, R4, !PT ;  /* 0x0000000402007248 */ /* 0x003fca0007fe0200 */
[----:B--2---:R-:W-:Y:S01]  /*0370*/  STG.E.U8 desc[UR6][R6.64], R0 ;  /* 0x0000000006007986 */ /* 0x004fe2000c101106 */
[----:B------:R-:W-:Y:S05]  /*0380*/  EXIT ;  /* 0x000000000000794d */ /* 0x000fea0003800000 */
.L_x_39586:
        /* <DEDUP_REMOVED lines=356> */
.L_x_39594:
        /* <DEDUP_REMOVED lines=13> */
[----:B--2---:R-:W-:-:S05]  /*1aa0*/  VIMNMX.U16x2 R7, PT, PT, R6, R8, !PT ;  /* 0x0000000806077248 */ /* 0x004fca0007fe0200 */
        /* <DEDUP_REMOVED lines=350> */
.L_x_39596:
        /* <DEDUP_REMOVED lines=11> */
[----:B--2---:R-:W-:-:S05]  /*3140*/  VIMNMX.U16x2 R7, PT, PT, R6, R8, !PT ;  /* 0x0000000806077248 */ /* 0x004fca0007fe0200 */
[----:B------:R0:W-:Y:S02]  /*3150*/  STG.E.U8 desc[UR6][R4.64], R7 ;  /* 0x0000000704007986 */ /* 0x0001e4000c101106 */
.L_x_39593:
[----:B------:R-:W-:-:S13]  /*3160*/  ISETP.GE.AND P0, PT, R3, UR4, PT ;  /* 0x0000000403007c0c */ /* 0x000fda000bf06270 */
[----:B------:R-:W-:Y:S05]  /*3170*/  @P0 BREAK.RELIABLE B1 ;  /* 0x0000000000010942 */ /* 0x000fea0003800100 */
[----:B------:R-:W-:Y:S05]  /*3180*/  @P0 BRA `(.L_x_39595) ;  /* 0x0000001400a80947 */ /* 0x000fea0003800000 */
[----:B------:R-:W-:Y:S05]  /*3190*/  BSYNC.RELIABLE B1 ;  /* 0x0000000000017941 */ /* 0x000fea0003800100 */
.L_x_39592:
        /* <DEDUP_REMOVED lines=348> */
.L_x_39597:
        /* <DEDUP_REMOVED lines=13> */
.L_x_39595:
[----:B------:R-:W-:Y:S05]  /*4830*/  BSYNC.RECONVERGENT B0 ;  /* 0x0000000000007941 */ /* 0x000fea0003800200 */
.L_x_39591:
        /* <DEDUP_REMOVED lines=351> */
.L_x_39598:
        /* <DEDUP_REMOVED lines=10> */
[----:B--2---:R-:W-:-:S05]  /*5ed0*/  VIMNMX.U16x2 R0, PT, PT, R4, R6, !PT ;  /* 0x0000000604007248 */ /* 0x004fca0007fe0200 */
[----:B------:R-:W-:Y:S01]  /*5ee0*/  STG.E.U8 desc[UR6][R2.64], R0 ;  /* 0x0000000002007986 */ /* 0x000fe2000c101106 */
[----:B------:R-:W-:Y:S05]  /*5ef0*/  EXIT ;  /* 0x000000000000794d */ /* 0x000fea0003800000 */
.L_x_39599:
        /* <DEDUP_REMOVED lines=16> */
.L_x_41235:


//--------------------- .text._ZN2at6native27unrolled_elementwise_kernelINS0_13BinaryFunctorIhhhZZZNS0_19maximum_kernel_cudaERNS_18TensorIteratorBaseEENKUlvE_clEvENKUlvE_clEvEUlhhE_EESt5arrayIPcLm3EELi4E23TrivialOffsetCalculatorILi2EjESC_ILi1EjENS0_6memory15LoadWithoutCastENSF_16StoreWithoutCastEEEviT_T0_T2_T3_T4_T5_ --------------------------
	.section	.text._ZN2at6native27unrolled_elementwise_kernelINS0_13BinaryFunctorIhhhZZZNS0_19maximum_kernel_cudaERNS_18TensorIteratorBaseEENKUlvE_clEvENKUlvE_clEvEUlhhE_EESt5arrayIPcLm3EELi4E23TrivialOffsetCalculatorILi2EjESC_ILi1EjENS0_6memory15LoadWithoutCastENSF_16StoreWithoutCastEEEviT_T0_T2_T3_T4_T5_,"ax",@progbits
	.align	128
        .global         _ZN2at6native27unrolled_elementwise_kernelINS0_13BinaryFunctorIhhhZZZNS0_19maximum_kernel_cudaERNS_18TensorIteratorBaseEENKUlvE_clEvENKUlvE_clEvEUlhhE_EESt5arrayIPcLm3EELi4E23TrivialOffsetCalculatorILi2EjESC_ILi1EjENS0_6memory15LoadWithoutCastENSF_16StoreWithoutCastEEEviT_T0_T2_T3_T4_T5_
        .type           _ZN2at6native27unrolled_elementwise_kernelINS0_13BinaryFunctorIhhhZZZNS0_19maximum_kernel_cudaERNS_18TensorIteratorBaseEENKUlvE_clEvENKUlvE_clEvEUlhhE_EESt5arrayIPcLm3EELi4E23TrivialOffsetCalculatorILi2EjESC_ILi1EjENS0_6memory15LoadWithoutCastENSF_16StoreWithoutCastEEEviT_T0_T2_T3_T4_T5_,@function
        .size           _ZN2at6native27unrolled_elementwise_kernelINS0_13BinaryFunctorIhhhZZZNS0_19maximum_kernel_cudaERNS_18TensorIteratorBaseEENKUlvE_clEvENKUlvE_clEvEUlhhE_EESt5arrayIPcLm3EELi4E23TrivialOffsetCalculatorILi2EjESC_ILi1EjENS0_6memory15LoadWithoutCastENSF_16StoreWithoutCastEEEviT_T0_T2_T3_T4_T5_,(.L_x_41236 - _ZN2at6native27unrolled_elementwise_kernelINS0_13BinaryFunctorIhhhZZZNS0_19maximum_kernel_cudaERNS_18TensorIteratorBaseEENKUlvE_clEvENKUlvE_clEvEUlhhE_EESt5arrayIPcLm3EELi4E23TrivialOffsetCalculatorILi2EjESC_ILi1EjENS0_6memory15LoadWithoutCastENSF_16StoreWithoutCastEEEviT_T0_T2_T3_T4_T5_)
        .other          _ZN2at6native27unrolled_elementwise_kernelINS0_13BinaryFunctorIhhhZZZNS0_19maximum_kernel_cudaERNS_18TensorIteratorBaseEENKUlvE_clEvENKUlvE_clEvEUlhhE_EESt5arrayIPcLm3EELi4E23TrivialOffsetCalculatorILi2EjESC_ILi1EjENS0_6memory15LoadWithoutCastENSF_16StoreWithoutCastEEEviT_T0_T2_T3_T4_T5_,@"STO_CUDA_ENTRY STV_DEFAULT"
_ZN2at6native27unrolled_elementwise_kernelINS0_13BinaryFunctorIhhhZZZNS0_19maximum_kernel_cudaERNS_18TensorIteratorBaseEENKUlvE_clEvENKUlvE_clEvEUlhhE_EESt5arrayIPcLm3EELi4E23TrivialOffsetCalculatorILi2EjESC_ILi1EjENS0_6memory15LoadWithoutCastENSF_16StoreWithoutCastEEEviT_T0_T2_T3_T4_T5_:
.text._ZN2at6native27unrolled_elementwise_kernelINS0_13BinaryFunctorIhhhZZZNS0_19maximum_kernel_cudaERNS_18TensorIteratorBaseEENKUlvE_clEvENKUlvE_clEvEUlhhE_EESt5arrayIPcLm3EELi4E23TrivialOffsetCalculatorILi2EjESC_ILi1EjENS0_6memory15LoadWithoutCastENSF_16StoreWithoutCastEEEviT_T0_T2_T3_T4_T5_:
        /* <DEDUP_REMOVED lines=63> */
[----:B------:R-:W-:Y:S02]  /*03f0*/  VIMNMX.U16x2 R18, PT, PT, R18, R20, !PT ;  /* 0x0000001412127248 */ /* 0x000fe40007fe0200 */
[----:B--2---:R-:W-:Y:S02]  /*0400*/  LOP3.LUT R0, R21, 0xff, RZ, 0xc0, !PT ;  /* 0x000000ff15007812 */ /* 0x004fe400078ec0ff */
[----:B----4-:R-:W-:-:S04]  /*0410*/  LOP3.LUT R22, R22, 0xff, RZ, 0xc0, !PT ;  /* 0x000000ff16167812 */ /* 0x010fc800078ec0ff */
[----:B------:R-:W-:Y:S02]  /*0420*/  VIMNMX.U16x2 R0, PT, PT, R0, R22, !PT ;  /* 0x0000001600007248 */ /* 0x000fe40007fe0200 */
[----:B---3--:R-:W-:Y:S02]  /*0430*/  LOP3.LUT R2, R4, 0xff, RZ, 0xc0, !PT ;  /* 0x000000ff04027812 */ /* 0x008fe400078ec0ff */
[----:B------:R-:W-:Y:S02]  /*0440*/  LOP3.LUT R24, R24, 0xff, RZ, 0xc0, !PT ;  /* 0x000000ff18187812 */ /* 0x000fe400078ec0ff */
[----:B------:R-:W-:Y:S02]  /*0450*/  LOP3.LUT R4, R5, 0xff, RZ, 0xc0, !PT ;  /* 0x000000ff05047812 */ /* 0x000fe400078ec0ff */
[----:B------:R-:W-:Y:S02]  /*0460*/  LOP3.LUT R8, R8, 0xff, RZ, 0xc0, !PT ;  /* 0x000000ff08087812 */ /* 0x000fe400078ec0ff */
[----:B------:R-:W-:-:S02]  /*0470*/  VIMNMX.U16x2 R24, PT, PT, R24, R2, !PT ;  /* 0x0000000218187248 */ /* 0x000fc40007fe0200 */
[----:B------:R-:W-:Y:S01]  /*0480*/  VIMNMX.U16x2 R4, PT, PT, R4, R8, !PT ;  /* 0x0000000804047248 */ /* 0x000fe20007fe0200 */
        /* <DEDUP_REMOVED lines=16> */
.L_x_39602:
[----:B------:R-:W-:Y:S05]  /*0590*/  BSYNC.RELIABLE B1 ;  /* 0x0000000000017941 */ /* 0x000fea0003800100 */
.L_x_39601:
[----:B------:R-:W-:-:S13]  /*05a0*/  ISETP.GE.AND P0, PT, R16, R19, PT ;  /* 0x000000131000720c */ /* 0x000fda0003f06270 */
[----:B------:R-:W1:Y:S01]  /*05b0*/  @!P0 LDC.64 R6, c[0x0][0x388] ;  /* 0x0000e200ff068b82 */ /* 0x000e620000000a00 */
[----:B0-----:R-:W-:Y:S02]  /*05c0*/  @!P0 IMAD R3, R17, 0x200, R16 ;  /* 0x0000020011038824 */ /* 0x001fe400078e0210 */
[----:B------:R-:W-:-:S03]  /*05d0*/  @!P0 VIADD R16, R16, 0x80 ;  /* 0x0000008010108836 */ /* 0x000fc60000000000 */
[----:B-1----:R-:W-:-:S05]  /*05e0*/  @!P0 IADD3 R2, P1, PT, R3, R6, RZ ;  /* 0x0000000603028210 */ /* 0x002fca0007f3e0ff */
[----:B------:R-:W-:-:S05]  /*05f0*/  @!P0 IMAD.X R3, RZ, RZ, R7, P1 ;  /* 0x000000ffff038224 */ /* 0x000fca00008e0607 */
[----:B------:R1:W-:Y:S03]  /*0600*/  @!P0 STG.E.U8 desc[UR4][R2.64], R24 ;  /* 0x0000001802008986 */ /* 0x0003e6000c101104 */
.L_x_39603:
[----:B------:R-:W-:Y:S05]  /*0610*/  BSYNC.RECONVERGENT B0 ;  /* 0x0000000000007941 */ /* 0x000fea0003800200 */
.L_x_39600:
        /* <DEDUP_REMOVED lines=9> */
.L_x_39604:
        /* <DEDUP_REMOVED lines=13> */
.L_x_41236:


//--------------------- .text._ZN2at6native29vectorized_elementwise_kernelILi2ENS0_13BinaryFunctorIhhhZZZNS0_19maximum_kernel_cudaERNS_18TensorIteratorBaseEENKUlvE_clEvENKUlvE_clEvEUlhhE_EESt5arrayIPcLm3EEEEviT0_T1_ --------------------------
	.section	.text._ZN2at6native29vectorized_elementwise_kernelILi2ENS0_13BinaryFunctorIhhhZZZNS0_19maximum_kernel_cudaERNS_18TensorIteratorBaseEENKUlvE_clEvENKUlvE_clEvEUlhhE_EESt5arrayIPcLm3EEEEviT0_T1_,"ax",@progbits
	.align	128
        .global         _ZN2at6native29vectorized_elementwise_kernelILi2ENS0_13BinaryFunctorIhhhZZZNS0_19maximum_kernel_cudaERNS_18TensorIteratorBaseEENKUlvE_clEvENKUlvE_clEvEUlhhE_EESt5arrayIPcLm3EEEEviT0_T1_
        .type           _ZN2at6native29vectorized_elementwise_kernelILi2ENS0_13BinaryFunctorIhhhZZZNS0_19maximum_kernel_cudaERNS_18TensorIteratorBaseEENKUlvE_clEvENKUlvE_clEvEUlhhE_EESt5arrayIPcLm3EEEEviT0_T1_,@function
        .size           _ZN2at6native29vectorized_elementwise_kernelILi2ENS0_13BinaryFunctorIhhhZZZNS0_19maximum_kernel_cudaERNS_18TensorIteratorBaseEENKUlvE_clEvENKUlvE_clEvEUlhhE_EESt5arrayIPcLm3EEEEviT0_T1_,(.L_x_41237 - _ZN2at6native29vectorized_elementwise_kernelILi2ENS0_13BinaryFunctorIhhhZZZNS0_19maximum_kernel_cudaERNS_18TensorIteratorBaseEENKUlvE_clEvENKUlvE_clEvEUlhhE_EESt5arrayIPcLm3EEEEviT0_T1_)
        .other          _ZN2at6native29vectorized_elementwise_kernelILi2ENS0_13BinaryFunctorIhhhZZZNS0_19maximum_kernel_cudaERNS_18TensorIteratorBaseEENKUlvE_clEvENKUlvE_clEvEUlhhE_EESt5arrayIPcLm3EEEEviT0_T1_,@"STO_CUDA_ENTRY STV_DEFAULT"
_ZN2at6native29vectorized_elementwise_kernelILi2ENS0_13BinaryFunctorIhhhZZZNS0_19maximum_kernel_cudaERNS_18TensorIteratorBaseEENKUlvE_clEvENKUlvE_clEvEUlhhE_EESt5arrayIPcLm3EEEEviT0_T1_:
.text._ZN2at6native29vectorized_elementwise_kernelILi2ENS0_13BinaryFunctorIhhhZZZNS0_19maximum_kernel_cudaERNS_18TensorIteratorBaseEENKUlvE_clEvENKUlvE_clEvEUlhhE_EESt5arrayIPcLm3EEEEviT0_T1_:
        /* <DEDUP_REMOVED lines=118> */
[----:B------:R-:W-:Y:S02]  /*0760*/  VIMNMX.U16x2 R14, PT, PT, R22, R14, !PT ;  /* 0x0000000e160e7248 */ /* 0x000fe40007fe0200 */
[----:B----4-:R-:W-:Y:S02]  /*0770*/  LOP3.LUT R18, R9, 0xff, RZ, 0xc0, !PT ;  /* 0x000000ff09127812 */ /* 0x010fe400078ec0ff */
[----:B------:R-:W-:-:S04]  /*0780*/  LOP3.LUT R20, R20, 0xff, RZ, 0xc0, !PT ;  /* 0x000000ff14147812 */ /* 0x000fc800078ec0ff */
[----:B------:R-:W-:Y:S02]  /*0790*/  VIMNMX.U16x2 R18, PT, PT, R20, R18, !PT ;  /* 0x0000001214127248 */ /* 0x000fe40007fe0200 */
[----:B---3--:R-:W-:Y:S02]  /*07a0*/  LOP3.LUT R2, R2, 0xff, RZ, 0xc0, !PT ;  /* 0x000000ff02027812 */ /* 0x008fe400078ec0ff */
[----:B-----5:R-:W-:-:S04]  /*07b0*/  LOP3.LUT R8, R8, 0xff, RZ, 0xc0, !PT ;  /* 0x000000ff08087812 */ /* 0x020fc800078ec0ff */
[----:B------:R-:W-:Y:S02]  /*07c0*/  VIMNMX.U16x2 R8, PT, PT, R2, R8, !PT ;  /* 0x0000000802087248 */ /* 0x000fe40007fe0200 */
[----:B0-----:R-:W-:Y:S02]  /*07d0*/  LOP3.LUT R24, R3, 0xff, RZ, 0xc0, !PT ;  /* 0x000000ff03187812 */ /* 0x001fe400078ec0ff */
[----:B------:R-:W-:Y:S02]  /*07e0*/  LOP3.LUT R26, R7, 0xff, RZ, 0xc0, !PT ;  /* 0x000000ff071a7812 */ /* 0x000fe400078ec0ff */
[----:B------:R-:W-:Y:S02]  /*07f0*/  LOP3.LUT R6, R6, 0xff, RZ, 0xc0, !PT ;  /* 0x000000ff06067812 */ /* 0x000fe400078ec0ff */
[----:B------:R-:W-:Y:S02]  /*0800*/  LOP3.LUT R4, R4, 0xff, RZ, 0xc0, !PT ;  /* 0x000000ff04047812 */ /* 0x000fe400078ec0ff */
[----:B------:R-:W-:-:S02]  /*0810*/  VIMNMX.U16x2 R24, PT, PT, R24, R26, !PT ;  /* 0x0000001a18187248 */ /* 0x000fc40007fe0200 */
[----:B------:R-:W-:Y:S02]  /*0820*/  VIMNMX.U16x2 R4, PT, PT, R4, R6, !PT ;  /* 0x0000000604047248 */ /* 0x000fe40007fe0200 */
[----:B------:R-:W-:Y:S02]  /*0830*/  LOP3.LUT R2, R5, 0xff, RZ, 0xc0, !PT ;  /* 0x000000ff05027812 */ /* 0x000fe400078ec0ff */
[----:B--2---:R-:W-:-:S04]  /*0840*/  LOP3.LUT R16, R16, 0xff, RZ, 0xc0, !PT ;  /* 0x000000ff10107812 */ /* 0x004fc800078ec0ff */
[----:B------:R-:W-:Y:S02]  /*0850*/  VIMNMX.U16x2 R2, PT, PT, R2, R16, !PT ;  /* 0x0000001002027248 */ /* 0x000fe40007fe0200 */
[----:B-1----:R-:W-:Y:S02]  /*0860*/  LOP3.LUT R10, R17, 0xff, RZ, 0xc0, !PT ;  /* 0x000000ff110a7812 */ /* 0x002fe400078ec0ff */
[----:B------:R-:W-:Y:S02]  /*0870*/  LOP3.LUT R12, R15, 0xff, RZ, 0xc0, !PT ;  /* 0x000000ff0f0c7812 */ /* 0x000fe400078ec0ff */
[----:B------:R-:W-:Y:S02]  /*0880*/  LOP3.LUT R20, R19, 0xff, RZ, 0xc0, !PT ;  /* 0x000000ff13147812 */ /* 0x000fe400078ec0ff */
[----:B------:R-:W-:Y:S02]  /*0890*/  LOP3.LUT R22, R23, 0xff, RZ, 0xc0, !PT ;  /* 0x000000ff17167812 */ /* 0x000fe400078ec0ff */
[----:B------:R-:W-:-:S02]  /*08a0*/  VIMNMX.U16x2 R10, PT, PT, R10, R12, !PT ;  /* 0x0000000c0a0a7248 */ /* 0x000fc40007fe0200 */
[----:B------:R-:W-:Y:S01]  /*08b0*/  VIMNMX.U16x2 R20, PT, PT, R20, R22, !PT ;  /* 0x0000001614147248 */ /* 0x000fe20007fe0200 */
        /* <DEDUP_REMOVED lines=15> */
.L_x_39608:
        /* <DEDUP_REMOVED lines=8> */
.L_x_39609:
        /* <DEDUP_REMOVED lines=8> */
.L_x_39610:
        /* <DEDUP_REMOVED lines=8> */
.L_x_39611:
        /* <DEDUP_REMOVED lines=9> */
.L_x_39612:
[----:B------:R-:W-:Y:S05]  /*0bc0*/  BSYNC.RELIABLE B1 ;  /* 0x0000000000017941 */ /* 0x000fea0003800100 */
.L_x_39607:
[----:B------:R-:W-:-:S13]  /*0bd0*/  ISETP.GE.U32.AND P0, PT, R0, UR5, PT ;  /* 0x0000000500007c0c */ /* 0x000fda000bf06070 */
[----:B--2---:R-:W2:Y:S01]  /*0be0*/  @!P0 LDC.64 R4, c[0x0][0x388] ;  /* 0x0000e200ff048b82 */ /* 0x004ea20000000a00 */
[C---:B------:R-:W-:Y:S02]  /*0bf0*/  @!P0 VIADD R3, R0.reuse, UR4 ;  /* 0x0000000400038c36 */ /* 0x040fe40008000000 */
[----:B------:R-:W-:-:S03]  /*0c00*/  @!P0 VIADD R0, R0, 0x80 ;  /* 0x0000008000008836 */ /* 0x000fc60000000000 */
[----:B--2---:R-:W-:-:S05]  /*0c10*/  @!P0 IADD3 R2, P1, PT, R3, R4, RZ ;  /* 0x0000000403028210 */ /* 0x004fca0007f3e0ff */
[----:B------:R-:W-:-:S05]  /*0c20*/  @!P0 IMAD.X R3, RZ, RZ, R5, P1 ;  /* 0x000000ffff038224 */ /* 0x000fca00008e0605 */
[----:B------:R3:W-:Y:S03]  /*0c30*/  @!P0 STG.E.U8 desc[UR12][R2.64], R10 ;  /* 0x0000000a02008986 */ /* 0x0007e6000c10110c */
.L_x_39613:
[----:B------:R-:W-:Y:S05]  /*0c40*/  BSYNC.RECONVERGENT B0 ;  /* 0x0000000000007941 */ /* 0x000fea0003800200 */
.L_x_39606:
        /* <DEDUP_REMOVED lines=9> */
.L_x_39605:
        /* <DEDUP_REMOVED lines=34> */
[----:B------:R-:W-:Y:S02]  /*0f00*/  VIMNMX.U16x2 R5, PT, PT, R12, R14, !PT ;  /* 0x0000000e0c057248 */ /* 0x000fe40007fe0200 */
[----:B------:R-:W-:Y:S02]  /*0f10*/  VIMNMX.U16x2 R7, PT, PT, R8, R10, !PT ;  /* 0x0000000a08077248 */ /* 0x000fe40007fe0200 */
[----:B------:R-:W-:-:S02]  /*0f20*/  VIMNMX.U16x2 R17, PT, PT, R4, R6, !PT ;  /* 0x0000000604117248 */ /* 0x000fc40007fe0200 */
[----:B------:R-:W-:Y:S02]  /*0f30*/  PRMT R4, R13, 0x7770, RZ ;  /* 0x000077700d047816 */ /* 0x000fe400000000ff */
[----:B------:R-:W-:Y:S02]  /*0f40*/  PRMT R10, R15, 0x7771, RZ ;  /* 0x000077710f0a7816 */ /* 0x000fe400000000ff */
[----:B------:R-:W-:Y:S02]  /*0f50*/  PRMT R12, R9, 0x7770, RZ ;  /* 0x00007770090c7816 */ /* 0x000fe400000000ff */
[----:B------:R-:W-:Y:S02]  /*0f60*/  PRMT R18, R11, 0x7771, RZ ;  /* 0x000077710b127816 */ /* 0x000fe400000000ff */
[----:B------:R-:W-:Y:S02]  /*0f70*/  VIMNMX.U16x2 R0, PT, PT, R0, R16, !PT ;  /* 0x0000001000007248 */ /* 0x000fe40007fe0200 */
[----:B------:R-:W-:-:S02]  /*0f80*/  PRMT R6, R13, 0x7771, RZ ;  /* 0x000077710d067816 */ /* 0x000fc400000000ff */
[----:B------:R-:W-:Y:S02]  /*0f90*/  PRMT R16, R9, 0x7771, RZ ;  /* 0x0000777109107816 */ /* 0x000fe400000000ff */
[----:B------:R-:W-:Y:S02]  /*0fa0*/  PRMT R8, R15, 0x7770, RZ ;  /* 0x000077700f087816 */ /* 0x000fe400000000ff */
[----:B------:R-:W-:Y:S02]  /*0fb0*/  PRMT R14, R11, 0x7770, RZ ;  /* 0x000077700b0e7816 */ /* 0x000fe400000000ff */
[----:B------:R-:W-:Y:S02]  /*0fc0*/  VIMNMX.U16x2 R12, PT, PT, R4, R12, !PT ;  /* 0x0000000c040c7248 */ /* 0x000fe40007fe0200 */
[----:B------:R-:W-:Y:S02]  /*0fd0*/  VIMNMX.U16x2 R10, PT, PT, R10, R18, !PT ;  /* 0x000000120a0a7248 */ /* 0x000fe40007fe0200 */
[----:B------:R-:W-:-:S02]  /*0fe0*/  VIMNMX.U16x2 R9, PT, PT, R6, R16, !PT ;  /* 0x0000001006097248 */ /* 0x000fc40007fe0200 */
[----:B------:R-:W-:Y:S02]  /*0ff0*/  VIMNMX.U16x2 R8, PT, PT, R8, R14, !PT ;  /* 0x0000000e08087248 */ /* 0x000fe40007fe0200 */
        /* <DEDUP_REMOVED lines=12> */
.L_x_39614:
        /* <DEDUP_REMOVED lines=12> */
.L_x_41237:


//--------------------- .text._ZN2at6native29vectorized_elementwise_kernelILi4ENS0_13BinaryFunctorIhhhZZZNS0_19maximum_kernel_cudaERNS_18TensorIteratorBaseEENKUlvE_clEvENKUlvE_clEvEUlhhE_EESt5arrayIPcLm3EEEEviT0_T1_ --------------------------
	.section	.text._ZN2at6native29vectorized_elementwise_kernelILi4ENS0_13BinaryFunctorIhhhZZZNS0_19maximum_kernel_cudaERNS_18TensorIteratorBaseEENKUlvE_clEvENKUlvE_clEvEUlhhE_EESt5arrayIPcLm3EEEEviT0_T1_,"ax",@progbits
	.align	128
        .global         _ZN2at6native29vectorized_elementwise_kernelILi4ENS0_13BinaryFunctorIhhhZZZNS0_19maximum_kernel_cudaERNS_18TensorIteratorBaseEENKUlvE_clEvENKUlvE_clEvEUlhhE_EESt5arrayIPcLm3EEEEviT0_T1_
        .type           _ZN2at6native29vectorized_elementwise_kernelILi4ENS0_13BinaryFunctorIhhhZZZNS0_19maximum_kernel_cudaERNS_18TensorIteratorBaseEENKUlvE_clEvENKUlvE_clEvEUlhhE_EESt5arrayIPcLm3EEEEviT0_T1_,@function
        .size           _ZN2at6native29vectorized_elementwise_kernelILi4ENS0_13BinaryFunctorIhhhZZZNS0_19maximum_kernel_cudaERNS_18TensorIteratorBaseEENKUlvE_clEvENKUlvE_clEvEUlhhE_EESt5arrayIPcLm3EEEEviT0_T1_,(.L_x_41238 - _ZN2at6native29vectorized_elementwise_kernelILi4ENS0_13BinaryFunctorIhhhZZZNS0_19maximum_kernel_cudaERNS_18TensorIteratorBaseEENKUlvE_clEvENKUlvE_clEvEUlhhE_EESt5arrayIPcLm3EEEEviT0_T1_)
        .other          _ZN2at6native29vectorized_elementwise_kernelILi4ENS0_13BinaryFunctorIhhhZZZNS0_19maximum_kernel_cudaERNS_18TensorIteratorBaseEENKUlvE_clEvENKUlvE_clEvEUlhhE_EESt5arrayIPcLm3EEEEviT0_T1_,@"STO_CUDA_ENTRY STV_DEFAULT"
_ZN2at6native29vectorized_elementwise_kernelILi4ENS0_13BinaryFunctorIhhhZZZNS0_19maximum_kernel_cudaERNS_18TensorIteratorBaseEENKUlvE_clEvENKUlvE_clEvEUlhhE_EESt5arrayIPcLm3EEEEviT0_T1_:
.text._ZN2at6native29vectorized_elementwise_kernelILi4ENS0_13BinaryFunctorIhhhZZZNS0_19maximum_kernel_cudaERNS_18TensorIteratorBaseEENKUlvE_clEvENKUlvE_clEvEUlhhE_EESt5arrayIPcLm3EEEEviT0_T1_:
        /* <DEDUP_REMOVED lines=155> */
.L_x_39618:
        /* <DEDUP_REMOVED lines=8> */
.L_x_39619:
        /* <DEDUP_REMOVED lines=8> */
.L_x_39620:
        /* <DEDUP_REMOVED lines=8> */
.L_x_39621:
        /* <DEDUP_REMOVED lines=9> */
.L_x_39622:
[----:B------:R-:W-:Y:S05]  /*0bc0*/  BSYNC.RELIABLE B1 ;  /* 0x0000000000017941 */ /* 0x000fea0003800100 */
.L_x_39617:
[----:B------:R-:W-:-:S13]  /*0bd0*/  ISETP.GE.U32.AND P0, PT, R0, UR5, PT ;  /* 0x0000000500007c0c */ /* 0x000fda000bf06070 */
[----:B--2---:R-:W2:Y:S01]  /*0be0*/  @!P0 LDC.64 R4, c[0x0][0x388] ;  /* 0x0000e200ff048b82 */ /* 0x004ea20000000a00 */
[C---:B------:R-:W-:Y:S02]  /*0bf0*/  @!P0 VIADD R3, R0.reuse, UR4 ;  /* 0x0000000400038c36 */ /* 0x040fe40008000000 */
[----:B------:R-:W-:-:S03]  /*0c00*/  @!P0 VIADD R0, R0, 0x80 ;  /* 0x0000008000008836 */ /* 0x000fc60000000000 */
[----:B--2---:R-:W-:-:S05]  /*0c10*/  @!P0 IADD3 R2, P1, PT, R3, R4, RZ ;  /* 0x0000000403028210 */ /* 0x004fca0007f3e0ff */
[----:B------:R-:W-:-:S05]  /*0c20*/  @!P0 IMAD.X R3, RZ, RZ, R5, P1 ;  /* 0x000000ffff038224 */ /* 0x000fca00008e0605 */
[----:B------:R3:W-:Y:S03]  /*0c30*/  @!P0 STG.E.U8 desc[UR12][R2.64], R10 ;  /* 0x0000000a02008986 */ /* 0x0007e6000c10110c */
.L_x_39623:
[----:B------:R-:W-:Y:S05]  /*0c40*/  BSYNC.RECONVERGENT B0 ;  /* 0x0000000000007941 */ /* 0x000fea0003800200 */
.L_x_39616:
        /* <DEDUP_REMOVED lines=9> */
.L_x_39615:
        /* <DEDUP_REMOVED lines=23> */
[----:B------:R-:W-:Y:S02]  /*0e50*/  VIMNMX.U16x2 R2, PT, PT, R2, R4, !PT ;  /* 0x0000000402027248 */ /* 0x000fe40007fe0200 */
[----:B------:R-:W-:-:S02]  /*0e60*/  PRMT R4, R6, 0x7772, RZ ;  /* 0x0000777206047816 */ /* 0x000fc400000000ff */
[----:B------:R-:W-:Y:S02]  /*0e70*/  PRMT R6, R6, 0x7773, RZ ;  /* 0x0000777306067816 */ /* 0x000fe400000000ff */
[----:B----4-:R-:W-:Y:S02]  /*0e80*/  PRMT R8, R5, 0x7770, RZ ;  /* 0x0000777005087816 */ /* 0x010fe400000000ff */
[----:B-----5:R-:W-:Y:S02]  /*0e90*/  PRMT R10, R7, 0x7770, RZ ;  /* 0x00007770070a7816 */ /* 0x020fe400000000ff */
[C---:B------:R-:W-:Y:S02]  /*0ea0*/  PRMT R16, R3.reuse, 0x7771, RZ ;  /* 0x0000777103107816 */ /* 0x040fe400000000ff */
[----:B------:R-:W-:Y:S02]  /*0eb0*/  PRMT R18, R3, 0x7772, RZ ;  /* 0x0000777203127816 */ /* 0x000fe400000000ff */
[----:B------:R-:W-:-:S02]  /*0ec0*/  VIMNMX.U16x2 R9, PT, PT, R6, R12, !PT ;  /* 0x0000000c06097248 */ /* 0x000fc40007fe0200 */
[----:B------:R-:W-:Y:S02]  /*0ed0*/  VIMNMX.U16x2 R11, PT, PT, R8, R10, !PT ;  /* 0x0000000a080b7248 */ /* 0x000fe40007fe0200 */
[----:B------:R-:W-:Y:S02]  /*0ee0*/  VIMNMX.U16x2 R3, PT, PT, R14, R16, !PT ;  /* 0x000000100e037248 */ /* 0x000fe40007fe0200 */
[----:B------:R-:W-:Y:S02]  /*0ef0*/  PRMT R10, R5, 0x7771, RZ ;  /* 0x00007771050a7816 */ /* 0x000fe400000000ff */
[----:B------:R-:W-:Y:S02]  /*0f00*/  PRMT R12, R7, 0x7771, RZ ;  /* 0x00007771070c7816 */ /* 0x000fe400000000ff */
[C---:B------:R-:W-:Y:S02]  /*0f10*/  PRMT R6, R5.reuse, 0x7772, RZ ;  /* 0x0000777205067816 */ /* 0x040fe400000000ff */
[----:B------:R-:W-:-:S02]  /*0f20*/  PRMT R8, R5, 0x7773, RZ ;  /* 0x0000777305087816 */ /* 0x000fc400000000ff */
[C---:B------:R-:W-:Y:S02]  /*0f30*/  PRMT R14, R7.reuse, 0x7772, RZ ;  /* 0x00007772070e7816 */ /* 0x040fe400000000ff */
[----:B------:R-:W-:Y:S02]  /*0f40*/  PRMT R16, R7, 0x7773, RZ ;  /* 0x0000777307107816 */ /* 0x000fe400000000ff */
[----:B------:R-:W-:Y:S02]  /*0f50*/  VIMNMX.U16x2 R10, PT, PT, R10, R12, !PT ;  /* 0x0000000c0a0a7248 */ /* 0x000fe40007fe0200 */
[----:B------:R-:W-:Y:S02]  /*0f60*/  VIMNMX.U16x2 R14, PT, PT, R6, R14, !PT ;  /* 0x0000000e060e7248 */ /* 0x000fe40007fe0200 */
[----:B------:R-:W-:Y:S02]  /*0f70*/  VIMNMX.U16x2 R16, PT, PT, R8, R16, !PT ;  /* 0x0000001008107248 */ /* 0x000fe40007fe0200 */
[----:B------:R-:W-:-:S02]  /*0f80*/  PRMT R7, R9, 0x7610, R7 ;  /* 0x0000761009077816 */ /* 0x000fc40000000007 */
[----:B------:R-:W-:Y:S02]  /*0f90*/  PRMT R8, R11, 0x7610, R8 ;  /* 0x000076100b087816 */ /* 0x000fe40000000008 */
[----:B------:R-:W-:Y:S02]  /*0fa0*/  PRMT R9, R10, 0x7610, R9 ;  /* 0x000076100a097816 */ /* 0x000fe40000000009 */
[----:B------:R-:W-:Y:S02]  /*0fb0*/  VIMNMX.U16x2 R4, PT, PT, R4, R18, !PT ;  /* 0x0000001204047248 */ /* 0x000fe40007fe0200 */
        /* <DEDUP_REMOVED lines=24> */
.L_x_39624:
        /* <DEDUP_REMOVED lines=12> */
.L_x_41238:


//--------------------- .text._ZN2at6native29vectorized_elementwise_kernelILi8ENS0_13BinaryFunctorIhhhZZZNS0_19maximum_kernel_cudaERNS_18TensorIteratorBaseEENKUlvE_clEvENKUlvE_clEvEUlhhE_EESt5arrayIPcLm3EEEEviT0_T1_ --------------------------
	.section	.text._ZN2at6native29vectorized_elementwise_kernelILi8ENS0_13BinaryFunctorIhhhZZZNS0_19maximum_kernel_cudaERNS_18TensorIteratorBaseEENKUlvE_clEvENKUlvE_clEvEUlhhE_EESt5arrayIPcLm3EEEEviT0_T1_,"ax",@progbits
	.align	128
        .global         _ZN2at6native29vectorized_elementwise_kernelILi8ENS0_13BinaryFunctorIhhhZZZNS0_19maximum_kernel_cudaERNS_18TensorIteratorBaseEENKUlvE_clEvENKUlvE_clEvEUlhhE_EESt5arrayIPcLm3EEEEviT0_T1_
        .type           _ZN2at6native29vectorized_elementwise_kernelILi8ENS0_13BinaryFunctorIhhhZZZNS0_19maximum_kernel_cudaERNS_18TensorIteratorBaseEENKUlvE_clEvENKUlvE_clEvEUlhhE_EESt5arrayIPcLm3EEEEviT0_T1_,@function
        .size           _ZN2at6native29vectorized_elementwise_kernelILi8ENS0_13BinaryFunctorIhhhZZZNS0_19maximum_kernel_cudaERNS_18TensorIteratorBaseEENKUlvE_clEvENKUlvE_clEvEUlhhE_EESt5arrayIPcLm3EEEEviT0_T1_,(.L_x_41239 - _ZN2at6native29vectorized_elementwise_kernelILi8ENS0_13BinaryFunctorIhhhZZZNS0_19maximum_kernel_cudaERNS_18TensorIteratorBaseEENKUlvE_clEvENKUlvE_clEvEUlhhE_EESt5arrayIPcLm3EEEEviT0_T1_)
        .other          _ZN2at6native29vectorized_elementwise_kernelILi8ENS0_13BinaryFunctorIhhhZZZNS0_19maximum_kernel_cudaERNS_18TensorIteratorBaseEENKUlvE_clEvENKUlvE_clEvEUlhhE_EESt5arrayIPcLm3EEEEviT0_T1_,@"STO_CUDA_ENTRY STV_DEFAULT"
_ZN2at6native29vectorized_elementwise_kernelILi8ENS0_13BinaryFunctorIhhhZZZNS0_19maximum_kernel_cudaERNS_18TensorIteratorBaseEENKUlvE_clEvENKUlvE_clEvEUlhhE_EESt5arrayIPcLm3EEEEviT0_T1_:
.text._ZN2at6native29vectorized_elementwise_kernelILi8ENS0_13BinaryFunctorIhhhZZZNS0_19maximum_kernel_cudaERNS_18TensorIteratorBaseEENKUlvE_clEvENKUlvE_clEvEUlhhE_EESt5arrayIPcLm3EEEEviT0_T1_:
[----:B------:R-:W-:Y:S01]  /*0000*/  LDC R1, c[0x0][0x37c] ;  /* 0x0000df00ff017b82 */ /* 0x000fe20000000800 */
[----:B------:R-:W-:Y:S05]  /*0010*/  EXIT ;  /* 0x000000000000794d */ /* 0x000fea0003800000 */
.L_x_39625:
        /* <DEDUP_REMOVED lines=14> */
.L_x_41239:


//--------------------- .text._ZN2at6native18elementwise_kernelILi128ELi4EZNS0_15gpu_kernel_implINS0_13AUnaryFunctorIbbbZNS0_19maximum_kernel_cudaERNS_18TensorIteratorBaseEEUlbbE_EEEEvS5_RKT_EUliE_EEviT1_ --------------------------
	.section	.text._ZN2at6native18elementwise_kernelILi128ELi4EZNS0_15gpu_kernel_implINS0_13AUnaryFunctorIbbbZNS0_19maximum_kernel_cudaERNS_18TensorIteratorBaseEEUlbbE_EEEEvS5_RKT_EUliE_EEviT1_,"ax",@progbits
	.align	128
        .global         _ZN2at6native18elementwise_kernelILi128ELi4EZNS0_15gpu_kernel_implINS0_13AUnaryFunctorIbbbZNS0_19maximum_kernel_cudaERNS_18TensorIteratorBaseEEUlbbE_EEEEvS5_RKT_EUliE_EEviT1_
        .type           _ZN2at6native18elementwise_kernelILi128ELi4EZNS0_15gpu_kernel_implINS0_13AUnaryFunctorIbbbZNS0_19maximum_kernel_cudaERNS_18TensorIteratorBaseEEUlbbE_EEEEvS5_RKT_EUliE_EEviT1_,@function
        .size           _ZN2at6native18elementwise_kernelILi128ELi4EZNS0_15gpu_kernel_implINS0_13AUnaryFunctorIbbbZNS0_19maximum_kernel_cudaERNS_18TensorIteratorBaseEEUlbbE_EEEEvS5_RKT_EUliE_EEviT1_,(.L_x_41240 - _ZN2at6native18elementwise_kernelILi128ELi4EZNS0_15gpu_kernel_implINS0_13AUnaryFunctorIbbbZNS0_19maximum_kernel_cudaERNS_18TensorIteratorBaseEEUlbbE_EEEEvS5_RKT_EUliE_EEviT1_)
        .other          _ZN2at6native18elementwise_kernelILi128ELi4EZNS0_15gpu_kernel_implINS0_13AUnaryFunctorIbbbZNS0_19maximum_kernel_cudaERNS_18TensorIteratorBaseEEUlbbE_EEEEvS5_RKT_EUliE_EEviT1_,@"STO_CUDA_ENTRY STV_DEFAULT"
_ZN2at6native18elementwise_kernelILi128ELi4EZNS0_15gpu_kernel_implINS0_13AUnaryFunctorIbbbZNS0_19maximum_kernel_cudaERNS_18TensorIteratorBaseEEUlbbE_EEEEvS5_RKT_EUliE_EEviT1_:
.text._ZN2at6native18elementwise_kernelILi128ELi4EZNS0_15gpu_kernel_implINS0_13AUnaryFunctorIbbbZNS0_19maximum_kernel_cudaERNS_18TensorIteratorBaseEEUlbbE_EEEEvS5_RKT_EUliE_EEviT1_:
        /* <DEDUP_REMOVED lines=320> */
.L_x_39628:
        /* <DEDUP_REMOVED lines=18> */
.L_x_39633:
[----:B------:R-:W2:Y:S02]  /*1520*/  LDG.E.U8 R2, desc[UR36][R2.64] ;  /* 0x0000002402027981 */ /* 0x000ea4000c1e1100 */
[----:B--2---:R-:W-:Y:S01]  /*1530*/  ISETP.NE.AND P0, PT, R2, RZ, PT ;  /* 0x000000ff0200720c */ /* 0x004fe20003f05270 */
[----:B------:R-:W-:-:S12]  /*1540*/  BRA `(.L_x_39635) ;  /* 0x0000000800407947 */ /* 0x000fd80003800000 */
.L_x_39632:
        /* <DEDUP_REMOVED lines=10> */
.L_x_39637:
[----:B------:R-:W2:Y:S02]  /*15f0*/  LDG.E R2, desc[UR36][R2.64] ;  /* 0x0000002402027981 */ /* 0x000ea4000c1e1900 */
[----:B--2---:R-:W-:Y:S01]  /*1600*/  ISETP.NE.AND P0, PT, R2, RZ, PT ;  /* 0x000000ff0200720c */ /* 0x004fe20003f05270 */
[----:B------:R-:W-:-:S12]  /*1610*/  BRA `(.L_x_39635) ;  /* 0x00000008000c7947 */ /* 0x000fd80003800000 */
.L_x_39636:
[----:B------:R-:W2:Y:S02]  /*1620*/  LDG.E.U16 R2, desc[UR36][R2.64] ;  /* 0x0000002402027981 */ /* 0x000ea4000c1e1500 */
[----:B--2---:R-:W-:Y:S01]  /*1630*/  ISETP.NE.AND P0, PT, R2, RZ, PT ;  /* 0x000000ff0200720c */ /* 0x004fe20003f05270 */
[----:B------:R-:W-:-:S12]  /*1640*/  BRA `(.L_x_39635) ;  /* 0x0000000800007947 */ /* 0x000fd80003800000 */
.L_x_39631:
        /* <DEDUP_REMOVED lines=9> */
.L_x_39639:
[----:B------:R-:W2:Y:S02]  /*16e0*/  LDG.E.U16 R0, desc[UR36][R2.64] ;  /* 0x0000002402007981 */ /* 0x000ea4000c1e1500 */
[----:B--2---:R-:W-:-:S05]  /*16f0*/  HADD2.F32 R0, -RZ, R0.H0_H0 ;  /* 0x20000000ff007230 */ /* 0x004fca0000004100 */
[----:B------:R-:W-:Y:S01]  /*1700*/  FSETP.NEU.FTZ.AND P0, PT, R0, RZ, PT ;  /* 0x000000ff0000720b */ /* 0x000fe20003f1d000 */
[----:B------:R-:W-:-:S12]  /*1710*/  BRA `(.L_x_39635) ;  /* 0x0000000400cc7947 */ /* 0x000fd80003800000 */
.L_x_39638:
        /* <DEDUP_REMOVED lines=11> */
.L_x_39641:
        /* <DEDUP_REMOVED lines=8> */
.L_x_39640:
[----:B------:R-:W2:Y:S02]  /*1850*/  LDG.E.64 R2, desc[UR36][R2.64] ;  /* 0x0000002402027981 */ /* 0x000ea4000c1e1b00 */
[----:B--2---:R1:W2:Y:S02]  /*1860*/  DSETP.NEU.AND P0, PT, R2, RZ, PT ;  /* 0x000000ff0200722a */ /* 0x0042a40003f0d000 */
[----:B--2---:R-:W-:Y:S05]  /*1870*/  BRA `(.L_x_39635) ;  /* 0x0000000400747947 */ /* 0x004fea0003800000 */
.L_x_39630:
        /* <DEDUP_REMOVED lines=11> */
.L_x_39644:
        /* <DEDUP_REMOVED lines=8> */
.L_x_39643:
        /* <DEDUP_REMOVED lines=9> */
.L_x_39646:
        /* <DEDUP_REMOVED lines=11> */
.L_x_39645:
[----:B------:R-:W2:Y:S02]  /*1af0*/  LDG.E.U16 R0, desc[UR36][R2.64] ;  /* 0x0000002402007981 */ /* 0x000ea4000c1e1500 */
[----:B--2---:R-:W-:-:S05]  /*1b00*/  IMAD.U32 R0, R0, 0x10000, RZ ;  /* 0x0001000000007824 */ /* 0x004fca00078e00ff */
[----:B------:R-:W-:Y:S01]  /*1b10*/  FSETP.NEU.FTZ.AND P0, PT, R0, RZ, PT ;  /* 0x000000ff0000720b */ /* 0x000fe20003f1d000 */
[----:B------:R-:W-:-:S12]  /*1b20*/  BRA `(.L_x_39635) ;  /* 0x0000000000c87947 */ /* 0x000fd80003800000 */
.L_x_39642:
        /* <DEDUP_REMOVED lines=11> */
.L_x_39649:
[----:B------:R-:W2:Y:S02]  /*1be0*/  LDG.E.U8 R2, desc[UR36][R2.64] ;  /* 0x0000002402027981 */ /* 0x000ea4000c1e1100 */
[----:B--2---:R-:W-:Y:S01]  /*1bf0*/  ISETP.NE.AND P0, PT, R2, RZ, PT ;  /* 0x000000ff0200720c */ /* 0x004fe20003f05270 */
[----:B------:R-:W-:-:S12]  /*1c00*/  BRA `(.L_x_39635) ;  /* 0x0000000000907947 */ /* 0x000fd80003800000 */
.L_x_39648:
[----:B------:R-:W2:Y:S02]  /*1c10*/  LDG.E.U8 R2, desc[UR36][R2.64] ;  /* 0x0000002402027981 */ /* 0x000ea4000c1e1100 */
[----:B--2---:R-:W-:Y:S01]  /*1c20*/  ISETP.NE.AND P0, PT, R2, RZ, PT ;  /* 0x000000ff0200720c */ /* 0x004fe20003f05270 */
[----:B------:R-:W-:-:S12]  /*1c30*/  BRA `(.L_x_39635) ;  /* 0x0000000000847947 */ /* 0x000fd80003800000 */
.L_x_39647:
[----:B------:R-:W-:-:S09]  /*1c40*/  UISETP.NE.AND UP0, UPT, UR4, 0x1c, UPT ;  /* 0x0000001c0400788c */ /* 0x000fd2000bf05270 */
[----:B------:R-:W-:Y:S05]  /*1c50*/  BRA.U !UP0, `(.L_x_39650) ;  /* 0x0000000108747547 */ /* 0x000fea000b800000 */
[----:B------:R-:W-:-:S09]  /*1c60*/  UISETP.NE.AND UP0, UPT, UR4, 0x1d, UPT ;  /* 0x0000001d0400788c */ /* 0x000fd2000bf05270 */
[----:B------:R-:W-:Y:S05]  /*1c70*/  BRA.U !UP0, `(.L_x_39651) ;  /* 0x00000001085c7547 */ /* 0x000fea000b800000 */
[----:B------:R-:W-:-:S09]  /*1c80*/  UISETP.NE.AND UP0, UPT, UR4, 0x2c, UPT ;  /* 0x0000002c0400788c */ /* 0x000fd2000bf05270 */
[----:B------:R-:W-:Y:S05]  /*1c90*/  BRA.U !UP0, `(.L_x_39652) ;  /* 0x0000000108487547 */ /* 0x000fea000b800000 */
.L_x_39634:
        /* <DEDUP_REMOVED lines=16> */
.L_x_39653:
[----:B------:R-:W-:Y:S01]  /*1da0*/  PLOP3.LUT P0, PT, PT, PT, PT, 0x8, 0x80 ;  /* 0x000000000080781c */ /* 0x000fe20003f0e170 */
[----:B------:R-:W-:-:S12]  /*1db0*/  BRA `(.L_x_39635) ;  /* 0x0000000000247947 */ /* 0x000fd80003800000 */
.L_x_39652:
[----:B------:R-:W2:Y:S02]  /*1dc0*/  LDG.E.U8 R2, desc[UR36][R2.64] ;  /* 0x0000002402027981 */ /* 0x000ea4000c1e1100 */
[----:B--2---:R-:W-:Y:S01]  /*1dd0*/  ISETP.NE.AND P0, PT, R2, RZ, PT ;  /* 0x000000ff0200720c */ /* 0x004fe20003f05270 */
[----:B------:R-:W-:-:S12]  /*1de0*/  BRA `(.L_x_39635) ;  /* 0x0000000000187947 */ /* 0x000fd80003800000 */
.L_x_39651:
[----:B------:R-:W2:Y:S02]  /*1df0*/  LDG.E.64 R2, desc[UR36][R2.64] ;  /* 0x0000002402027981 */ /* 0x000ea4000c1e1b00 */
[----:B--2---:R-:W-:-:S04]  /*1e00*/  ISETP.NE.U32.AND P0, PT, R2, RZ, PT ;  /* 0x000000ff0200720c */ /* 0x004fc80003f05070 */
[----:B------:R-:W-:Y:S01]  /*1e10*/  ISETP.NE.AND.EX P0, PT, R3, RZ, PT, P0 ;  /* 0x000000ff0300720c */ /* 0x000fe20003f05300 */
[----:B------:R-:W-:-:S12]  /*1e20*/  BRA `(.L_x_39635) ;  /* 0x0000000000087947 */ /* 0x000fd80003800000 */
.L_x_39650:
[----:B------:R-:W2:Y:S02]  /*1e30*/  LDG.E R2, desc[UR36][R2.64] ;  /* 0x0000002402027981 */ /* 0x000ea4000c1e1900 */
[----:B--2---:R-:W-:-:S13]  /*1e40*/  ISETP.NE.AND P0, PT, R2, RZ, PT ;  /* 0x000000ff0200720c */ /* 0x004fda0003f05270 */
.L_x_39635:
[----:B------:R-:W-:Y:S05]  /*1e50*/  BSYNC.RECONVERGENT B6 ;  /* 0x0000000000067941 */ /* 0x000fea0003800200 */
.L_x_39629:
[----:B------:R-:W1:Y:S01]  /*1e60*/  LDCU.64 UR6, c[0x0][0x580] ;  /* 0x0000b000ff0677ac */ /* 0x000e620008000a00 */
[----:B------:R-:W-:Y:S01]  /*1e70*/  ISETP.NE.OR P0, PT, RZ, UR43, P0 ;  /* 0x0000002bff007c0c */ /* 0x000fe20008705670 */
        /* <DEDUP_REMOVED lines=17> */
.L_x_39658:
[----:B------:R0:W-:Y:S01]  /*1f90*/  STG.E.U8 desc[UR36][R2.64], R4 ;  /* 0x0000000402007986 */ /* 0x0001e2000c101124 */
[----:B------:R-:W-:Y:S05]  /*1fa0*/  BRA `(.L_x_39660) ;  /* 0x0000000c00007947 */ /* 0x000fea0003800000 */
.L_x_39657:
        /* <DEDUP_REMOVED lines=9> */
.L_x_39662:
[----:B------:R0:W-:Y:S01]  /*2040*/  STG.E desc[UR36][R2.64], R4 ;  /* 0x0000000402007986 */ /* 0x0001e2000c101924 */
[----:B------:R-:W-:Y:S05]  /*2050*/  BRA `(.L_x_39660) ;  /* 0x0000000800d47947 */ /* 0x000fea0003800000 */
.L_x_39661:
[----:B------:R0:W-:Y:S01]  /*2060*/  STG.E.U16 desc[UR36][R2.64], R4 ;  /* 0x0000000402007986 */ /* 0x0001e2000c101524 */
[----:B------:R-:W-:Y:S05]  /*2070*/  BRA `(.L_x_39660) ;  /* 0x0000000800cc7947 */ /* 0x000fea0003800000 */
.L_x_39656:
        /* <DEDUP_REMOVED lines=9> */
.L_x_39664:
[----:B------:R-:W-:-:S04]  /*2110*/  I2FP.F32.U32 R0, R4 ;  /* 0x0000000400007245 */ /* 0x000fc80000201000 */
[----:B------:R-:W-:-:S05]  /*2120*/  F2FP.F16.F32.PACK_AB R0, RZ, R0 ;  /* 0x00000000ff00723e */ /* 0x000fca00000000ff */
[----:B------:R0:W-:Y:S01]  /*2130*/  STG.E.U16 desc[UR36][R2.64], R0 ;  /* 0x0000000002007986 */ /* 0x0001e2000c101524 */
[----:B------:R-:W-:Y:S05]  /*2140*/  BRA `(.L_x_39660) ;  /* 0x0000000800987947 */ /* 0x000fea0003800000 */
.L_x_39663:
        /* <DEDUP_REMOVED lines=10> */
.L_x_39666:
[----:B------:R-:W-:-:S04]  /*21f0*/  I2FP.F32.U32 R4, R4 ;  /* 0x0000000400047245 */ /* 0x000fc80000201000 */
[----:B------:R-:W-:-:S04]  /*2200*/  F2FP.F16.F32.PACK_AB R5, RZ, R4 ;  /* 0x00000004ff05723e */ /* 0x000fc800000000ff */
[----:B------:R-:W-:-:S05]  /*2210*/  PRMT R5, R5, 0x5410, RZ ;  /* 0x0000541005057816 */ /* 0x000fca00000000ff */
[----:B------:R0:W-:Y:S01]  /*2220*/  STG.E desc[UR36][R2.64], R5 ;  /* 0x0000000502007986 */ /* 0x0001e2000c101924 */
[----:B------:R-:W-:Y:S05]  /*2230*/  BRA `(.L_x_39660) ;  /* 0x00000008005c7947 */ /* 0x000fea0003800000 */
.L_x_39665:
[----:B------:R-:W0:Y:S02]  /*2240*/  I2F.F64.U32 R4, R4 ;  /* 0x0000000400047312 */ /* 0x000e240000201800 */
[----:B0-----:R0:W-:Y:S01]  /*2250*/  STG.E.64 desc[UR36][R2.64], R4 ;  /* 0x0000000402007986 */ /* 0x0011e2000c101b24 */
[----:B------:R-:W-:Y:S05]  /*2260*/  BRA `(.L_x_39660) ;  /* 0x0000000800507947 */ /* 0x000fea0003800000 */
.L_x_39655:
        /* <DEDUP_REMOVED lines=10> */
.L_x_39669:
[----:B------:R-:W-:Y:S01]  /*2310*/  CS2R R6, SRZ ;  /* 0x0000000000067805 */ /* 0x000fe2000001ff00 */
[----:B------:R-:W0:Y:S04]  /*2320*/  I2F.F64.U32 R4, R4 ;  /* 0x0000000400047312 */ /* 0x000e280000201800 */
[----:B0-----:R0:W-:Y:S01]  /*2330*/  STG.E.128 desc[UR36][R2.64], R4 ;  /* 0x0000000402007986 */ /* 0x0011e2000c101d24 */
[----:B------:R-:W-:Y:S05]  /*2340*/  BRA `(.L_x_39660) ;  /* 0x0000000800187947 */ /* 0x000fea0003800000 */
.L_x_39668:
        /* <DEDUP_REMOVED lines=17> */
.L_x_39673:
[----:B------:R-:W-:Y:S05]  /*2460*/  BSYNC.RECONVERGENT B0 ;  /* 0x0000000000007941 */ /* 0x000fea0003800200 */
.L_x_39672:
[----:B------:R0:W-:Y:S01]  /*2470*/  STG.E.U8 desc[UR36][R2.64], R5 ;  /* 0x0000000502007986 */ /* 0x0001e2000c101124 */
[----:B------:R-:W-:Y:S05]  /*2480*/  BRA `(.L_x_39660) ;  /* 0x0000000400c87947 */ /* 0x000fea0003800000 */
.L_x_39671:
        /* <DEDUP_REMOVED lines=16> */
.L_x_39670:
[----:B------:R-:W-:-:S04]  /*2590*/  I2FP.F32.U32 R0, R4 ;  /* 0x0000000400007245 */ /* 0x000fc80000201000 */
[----:B------:R-:W-:-:S05]  /*25a0*/  F2FP.BF16.F32.PACK_AB R0, RZ, R0 ;  /* 0x00000000ff00723e */ /* 0x000fca00000010ff */
[----:B------:R0:W-:Y:S01]  /*25b0*/  STG.E.U16 desc[UR36][R2.64], R0 ;  /* 0x0000000002007986 */ /* 0x0001e2000c101524 */
[----:B------:R-:W-:Y:S05]  /*25c0*/  BRA `(.L_x_39660) ;  /* 0x0000000400787947 */ /* 0x000fea0003800000 */
.L_x_39667:
        /* <DEDUP_REMOVED lines=10> */
.L_x_39676:
        /* <DEDUP_REMOVED lines=12> */
.L_x_39679:
[----:B------:R-:W-:-:S04]  /*2730*/  SHF.R.U32.HI R0, RZ, 0x14, R5 ;  /* 0x00000014ff007819 */ /* 0x000fc80000011605 */
[----:B------:R-:W-:-:S04]  /*2740*/  LOP3.LUT R0, R0, 0x1, RZ, 0xc0, !PT ;  /* 0x0000000100007812 */ /* 0x000fc800078ec0ff */
[----:B------:R-:W-:-:S04]  /*2750*/  IADD3 R0, PT, PT, R5, 0x487ffff, R0 ;  /* 0x0487ffff05007810 */ /* 0x000fc80007ffe000 */
[----:B------:R-:W-:-:S04]  /*2760*/  SHF.R.U32.HI R0, RZ, 0x14, R0 ;  /* 0x00000014ff007819 */ /* 0x000fc80000011600 */
[----:B------:R-:W-:-:S07]  /*2770*/  LOP3.LUT R4, R0, 0xff, RZ, 0xc0, !PT ;  /* 0x000000ff00047812 */ /* 0x000fce00078ec0ff */
.L_x_39680:
[----:B------:R-:W-:-:S07]  /*2780*/  PRMT R0, R4, 0x7610, R0 ;  /* 0x0000761004007816 */ /* 0x000fce0000000000 */
.L_x_39678:
[----:B------:R-:W-:Y:S05]  /*2790*/  BSYNC.RECONVERGENT B0 ;  /* 0x0000000000007941 */ /* 0x000fea0003800200 */
.L_x_39677:
[----:B------:R1:W-:Y:S01]  /*27a0*/  STG.E.U8 desc[UR36][R2.64], R0 ;  /* 0x0000000002007986 */ /* 0x0003e2000c101124 */
[----:B------:R-:W-:Y:S05]  /*27b0*/  BRA `(.L_x_39660) ;  /* 0x0000000000fc7947 */ /* 0x000fea0003800000 */
.L_x_39675:
        /* <DEDUP_REMOVED lines=12> */
.L_x_39683:
[----:B------:R-:W-:-:S04]  /*2880*/  SHF.R.U32.HI R0, RZ, 0x15, R5 ;  /* 0x00000015ff007819 */ /* 0x000fc80000011605 */
[----:B------:R-:W-:-:S04]  /*2890*/  LOP3.LUT R0, R0, 0x1, RZ, 0xc0, !PT ;  /* 0x0000000100007812 */ /* 0x000fc800078ec0ff */
[----:B------:R-:W-:-:S04]  /*28a0*/  IADD3 R0, PT, PT, R5, 0x88fffff, R0 ;  /* 0x088fffff05007810 */ /* 0x000fc80007ffe000 */
[----:B------:R-:W-:-:S04]  /*28b0*/  SHF.R.U32.HI R0, RZ, 0x15, R0 ;  /* 0x00000015ff007819 */ /* 0x000fc80000011600 */
[----:B------:R-:W-:-:S07]  /*28c0*/  LOP3.LUT R4, R0, 0xff, RZ, 0xc0, !PT ;  /* 0x000000ff00047812 */ /* 0x000fce00078ec0ff */
.L_x_39684:
[----:B------:R-:W-:-:S07]  /*28d0*/  PRMT R0, R4, 0x7610, R0 ;  /* 0x0000761004007816 */ /* 0x000fce0000000000 */
.L_x_39682:
[----:B------:R-:W-:Y:S05]  /*28e0*/  BSYNC.RECONVERGENT B0 ;  /* 0x0000000000007941 */ /* 0x000fea0003800200 */
.L_x_39681:
[----:B------:R0:W-:Y:S01]  /*28f0*/  STG.E.U8 desc[UR36][R2.64], R0 ;  /* 0x0000000002007986 */ /* 0x0001e2000c101124 */
[----:B------:R-:W-:Y:S05]  /*2900*/  BRA `(.L_x_39660) ;  /* 0x0000000000a87947 */ /* 0x000fea0003800000 */
.L_x_39674:
[----:B------:R-:W-:-:S09]  /*2910*/  UISETP.NE.AND UP0, UPT, UR4, 0x1c, UPT ;  /* 0x0000001c0400788c */ /* 0x000fd2000bf05270 */
[----:B------:R-:W-:Y:S05]  /*2920*/  BRA.U !UP0, `(.L_x_39685) ;  /* 0x00000001089c7547 */ /* 0x000fea000b800000 */
[----:B------:R-:W-:-:S09]  /*2930*/  UISETP.NE.AND UP0, UPT, UR4, 0x1d, UPT ;  /* 0x0000001d0400788c */ /* 0x000fd2000bf05270 */
[----:B------:R-:W-:Y:S05]  /*2940*/  BRA.U !UP0, `(.L_x_39686) ;  /* 0x0000000108887547 */ /* 0x000fea000b800000 */
[----:B------:R-:W-:-:S09]  /*2950*/  UISETP.NE.AND UP0, UPT, UR4, 0x2c, UPT ;  /* 0x0000002c0400788c */ /* 0x000fd2000bf05270 */
[----:B------:R-:W-:Y:S05]  /*2960*/  BRA.U !UP0, `(.L_x_39687) ;  /* 0x0000000108447547 */ /* 0x000fea000b800000 */
.L_x_39659:
        /* <DEDUP_REMOVED lines=16> */
.L_x_39688:
[----:B------:R-:W-:Y:S05]  /*2a70*/  BRA `(.L_x_39660) ;  /* 0x00000000004c7947 */ /* 0x000fea0003800000 */
.L_x_39687:
        /* <DEDUP_REMOVED lines=15> */
.L_x_39686:
[----:B------:R-:W-:-:S05]  /*2b70*/  IMAD.MOV.U32 R5, RZ, RZ, RZ ;  /* 0x000000ffff057224 */ /* 0x000fca00078e00ff */
[----:B------:R0:W-:Y:S01]  /*2b80*/  STG.E.64 desc[UR36][R2.64], R4 ;  /* 0x0000000402007986 */ /* 0x0001e2000c101b24 */
[----:B------:R-:W-:Y:S05]  /*2b90*/  BRA `(.L_x_39660) ;  /* 0x0000000000047947 */ /* 0x000fea0003800000 */
.L_x_39685:
[----:B------:R3:W-:Y:S02]  /*2ba0*/  STG.E desc[UR36][R2.64], R4 ;  /* 0x0000000402007986 */ /* 0x0007e4000c101924 */
.L_x_39660:
[----:B------:R-:W-:Y:S05]  /*2bb0*/  BSYNC.RECONVERGENT B6 ;  /* 0x0000000000067941 */ /* 0x000fea0003800200 */
.L_x_39654:
[----:B------:R-:W-:-:S07]  /*2bc0*/  IADD3 R17, PT, PT, R17, 0x80, RZ ;  /* 0x0000008011117810 */ /* 0x000fce0007ffe0ff */
.L_x_39627:
[----:B------:R-:W-:Y:S05]  /*2bd0*/  BSYNC.RECONVERGENT B7 ;  /* 0x0000000000077941 */ /* 0x000fea0003800200 */
.L_x_39626:
        /* <DEDUP_REMOVED lines=307> */
.L_x_39691:
        /* <DEDUP_REMOVED lines=18> */
.L_x_39696:
[----:B------:R-:W2:Y:S02]  /*4030*/  LDG.E.U8 R2, desc[UR36][R2.64] ;  /* 0x0000002402027981 */ /* 0x000ea4000c1e1100 */
[----:B--2---:R-:W-:Y:S01]  /*4040*/  ISETP.NE.AND P0, PT, R2, RZ, PT ;  /* 0x000000ff0200720c */ /* 0x004fe20003f05270 */
[----:B------:R-:W-:-:S12]  /*4050*/  BRA `(.L_x_39698) ;  /* 0x0000000800407947 */ /* 0x000fd80003800000 */
.L_x_39695:
        /* <DEDUP_REMOVED lines=10> */
.L_x_39700:
[----:B------:R-:W2:Y:S02]  /*4100*/  LDG.E R2, desc[UR36][R2.64] ;  /* 0x0000002402027981 */ /* 0x000ea4000c1e1900 */
[----:B--2---:R-:W-:Y:S01]  /*4110*/  ISETP.NE.AND P0, PT, R2, RZ, PT ;  /* 0x000000ff0200720c */ /* 0x004fe20003f05270 */
[----:B------:R-:W-:-:S12]  /*4120*/  BRA `(.L_x_39698) ;  /* 0x00000008000c7947 */ /* 0x000fd80003800000 */
.L_x_39699:
[----:B------:R-:W2:Y:S02]  /*4130*/  LDG.E.U16 R2, desc[UR36][R2.64] ;  /* 0x0000002402027981 */ /* 0x000ea4000c1e1500 */
[----:B--2---:R-:W-:Y:S01]  /*4140*/  ISETP.NE.AND P0, PT, R2, RZ, PT ;  /* 0x000000ff0200720c */ /* 0x004fe20003f05270 */
[----:B------:R-:W-:-:S12]  /*4150*/  BRA `(.L_x_39698) ;  /* 0x0000000800007947 */ /* 0x000fd80003800000 */
.L_x_39694:
        /* <DEDUP_REMOVED lines=9> */
.L_x_39702:
[----:B------:R-:W2:Y:S02]  /*41f0*/  LDG.E.U16 R0, desc[UR36][R2.64] ;  /* 0x0000002402007981 */ /* 0x000ea4000c1e1500 */
[----:B--2---:R-:W-:-:S05]  /*4200*/  HADD2.F32 R0, -RZ, R0.H0_H0 ;  /* 0x20000000ff007230 */ /* 0x004fca0000004100 */
[----:B------:R-:W-:Y:S01]  /*4210*/  FSETP.NEU.FTZ.AND P0, PT, R0, RZ, PT ;  /* 0x000000ff0000720b */ /* 0x000fe20003f1d000 */
[----:B------:R-:W-:-:S12]  /*4220*/  BRA `(.L_x_39698) ;  /* 0x0000000400cc7947 */ /* 0x000fd80003800000 */
.L_x_39701:
        /* <DEDUP_REMOVED lines=11> */
.L_x_39704:
        /* <DEDUP_REMOVED lines=8> */
.L_x_39703:
[----:B------:R-:W2:Y:S02]  /*4360*/  LDG.E.64 R2, desc[UR36][R2.64] ;  /* 0x0000002402027981 */ /* 0x000ea4000c1e1b00 */
[----:B--2---:R1:W2:Y:S02]  /*4370*/  DSETP.NEU.AND P0, PT, R2, RZ, PT ;  /* 0x000000ff0200722a */ /* 0x0042a40003f0d000 */
[----:B--2---:R-:W-:Y:S05]  /*4380*/  BRA `(.L_x_39698) ;  /* 0x0000000400747947 */ /* 0x004fea0003800000 */
.L_x_39693:
        /* <DEDUP_REMOVED lines=11> */
.L_x_39707:
        /* <DEDUP_REMOVED lines=8> */
.L_x_39706:
        /* <DEDUP_REMOVED lines=9> */
.L_x_39709:
        /* <DEDUP_REMOVED lines=11> */
.L_x_39708:
[----:B------:R-:W2:Y:S02]  /*4600*/  LDG.E.U16 R0, desc[UR36][R2.64] ;  /* 0x0000002402007981 */ /* 0x000ea4000c1e1500 */
[----:B--2---:R-:W-:-:S04]  /*4610*/  SHF.L.U32 R0, R0, 0x10, RZ ;  /* 0x0000001000007819 */ /* 0x004fc800000006ff */
[----:B------:R-:W-:Y:S01]  /*4620*/  FSETP.NEU.FTZ.AND P0, PT, R0, RZ, PT ;  /* 0x000000ff0000720b */ /* 0x000fe20003f1d000 */
[----:B------:R-:W-:-:S12]  /*4630*/  BRA `(.L_x_39698) ;  /* 0x0000000000c87947 */ /* 0x000fd80003800000 */
.L_x_39705:
        /* <DEDUP_REMOVED lines=11> */
.L_x_39712:
[----:B------:R-:W2:Y:S02]  /*46f0*/  LDG.E.U8 R2, desc[UR36][R2.64] ;  /* 0x0000002402027981 */ /* 0x000ea4000c1e1100 */
[----:B--2---:R-:W-:Y:S01]  /*4700*/  ISETP.NE.AND P0, PT, R2, RZ, PT ;  /* 0x000000ff0200720c */ /* 0x004fe20003f05270 */
[----:B------:R-:W-:-:S12]  /*4710*/  BRA `(.L_x_39698) ;  /* 0x0000000000907947 */ /* 0x000fd80003800000 */
.L_x_39711:
[----:B------:R-:W2:Y:S02]  /*4720*/  LDG.E.U8 R2, desc[UR36][R2.64] ;  /* 0x0000002402027981 */ /* 0x000ea4000c1e1100 */
[----:B--2---:R-:W-:Y:S01]  /*4730*/  ISETP.NE.AND P0, PT, R2, RZ, PT ;  /* 0x000000ff0200720c */ /* 0x004fe20003f05270 */
[----:B------:R-:W-:-:S12]  /*4740*/  BRA `(.L_x_39698) ;  /* 0x0000000000847947 */ /* 0x000fd80003800000 */
.L_x_39710:
        /* <DEDUP_REMOVED lines=9> */
.L_x_39697:
        /* <DEDUP_REMOVED lines=16> */
.L_x_39715:
[----:B------:R-:W-:Y:S01]  /*48e0*/  PLOP3.LUT P0, PT, PT, PT, PT, 0x8, 0x80 ;  /* 0x000000000080781c */ /* 0x000fe20003f0e170 */
[----:B------:R-:W-:-:S12]  /*48f0*/  BRA `(.L_x_39698) ;  /* 0x0000000000187947 */ /* 0x000fd80003800000 */
.L_x_39714:
[----:B------:R-:W2:Y:S02]  /*4900*/  LDG.E.64 R2, desc[UR36][R2.64] ;  /* 0x0000002402027981 */ /* 0x000ea4000c1e1b00 */
[----:B--2---:R-:W-:-:S04]  /*4910*/  ISETP.NE.U32.AND P0, PT, R2, RZ, PT ;  /* 0x000000ff0200720c */ /* 0x004fc80003f05070 */
[----:B------:R-:W-:Y:S01]  /*4920*/  ISETP.NE.AND.EX P0, PT, R3, RZ, PT, P0 ;  /* 0x000000ff0300720c */ /* 0x000fe20003f05300 */
[----:B------:R-:W-:-:S12]  /*4930*/  BRA `(.L_x_39698) ;  /* 0x0000000000087947 */ /* 0x000fd80003800000 */
.L_x_39713:
[----:B------:R-:W2:Y:S02]  /*4940*/  LDG.E R2, desc[UR36][R2.64] ;  /* 0x0000002402027981 */ /* 0x000ea4000c1e1900 */
[----:B--2---:R-:W-:-:S13]  /*4950*/  ISETP.NE.AND P0, PT, R2, RZ, PT ;  /* 0x000000ff0200720c */ /* 0x004fda0003f05270 */
.L_x_39698:
[----:B------:R-:W-:Y:S05]  /*4960*/  BSYNC.RECONVERGENT B6 ;  /* 0x0000000000067941 */ /* 0x000fea0003800200 */
.L_x_39692:
        /* <DEDUP_REMOVED lines=19> */
.L_x_39720:
[----:B------:R0:W-:Y:S01]  /*4aa0*/  STG.E.U8 desc[UR36][R2.64], R4 ;  /* 0x0000000402007986 */ /* 0x0001e2000c101124 */
[----:B------:R-:W-:Y:S05]  /*4ab0*/  BRA `(.L_x_39722) ;  /* 0x0000000800fc7947 */ /* 0x000fea0003800000 */
.L_x_39719:
        /* <DEDUP_REMOVED lines=9> */
.L_x_39724:
[----:B------:R0:W-:Y:S01]  /*4b50*/  STG.E desc[UR36][R2.64], R4 ;  /* 0x0000000402007986 */ /* 0x0001e2000c101924 */
[----:B------:R-:W-:Y:S05]  /*4b60*/  BRA `(.L_x_39722) ;  /* 0x0000000800d07947 */ /* 0x000fea0003800000 */
.L_x_39723:
[----:B------:R0:W-:Y:S01]  /*4b70*/  STG.E.U16 desc[UR36][R2.64], R4 ;  /* 0x0000000402007986 */ /* 0x0001e2000c101524 */
[----:B------:R-:W-:Y:S05]  /*4b80*/  BRA `(.L_x_39722) ;  /* 0x0000000800c87947 */ /* 0x000fea0003800000 */
.L_x_39718:
        /* <DEDUP_REMOVED lines=9> */
.L_x_39726:
[----:B------:R-:W-:-:S04]  /*4c20*/  I2FP.F32.U32 R0, R4 ;  /* 0x0000000400007245 */ /* 0x000fc80000201000 */
[----:B------:R-:W-:-:S05]  /*4c30*/  F2FP.F16.F32.PACK_AB R0, RZ, R0 ;  /* 0x00000000ff00723e */ /* 0x000fca00000000ff */
[----:B------:R3:W-:Y:S01]  /*4c40*/  STG.E.U16 desc[UR36][R2.64], R0 ;  /* 0x0000000002007986 */ /* 0x0007e2000c101524 */
[----:B------:R-:W-:Y:S05]  /*4c50*/  BRA `(.L_x_39722) ;  /* 0x0000000800947947 */ /* 0x000fea0003800000 */
.L_x_39725:
        /* <DEDUP_REMOVED lines=10> */
.L_x_39728:
[----:B------:R-:W-:-:S04]  /*4d00*/  I2FP.F32.U32 R4, R4 ;  /* 0x0000000400047245 */ /* 0x000fc80000201000 */
[----:B------:R-:W-:-:S04]  /*4d10*/  F2FP.F16.F32.PACK_AB R5, RZ, R4 ;  /* 0x00000004ff05723e */ /* 0x000fc800000000ff */
[----:B------:R-:W-:-:S05]  /*4d20*/  PRMT R5, R5, 0x5410, RZ ;  /* 0x0000541005057816 */ /* 0x000fca00000000ff */
[----:B------:R0:W-:Y:S01]  /*4d30*/  STG.E desc[UR36][R2.64], R5 ;  /* 0x0000000502007986 */ /* 0x0001e2000c101924 */
[----:B------:R-:W-:Y:S05]  /*4d40*/  BRA `(.L_x_39722) ;  /* 0x0000000800587947 */ /* 0x000fea0003800000 */
.L_x_39727:
[----:B------:R-:W0:Y:S02]  /*4d50*/  I2F.F64.U32 R4, R4 ;  /* 0x0000000400047312 */ /* 0x000e240000201800 */
[----:B0-----:R2:W-:Y:S01]  /*4d60*/  STG.E.64 desc[UR36][R2.64], R4 ;  /* 0x0000000402007986 */ /* 0x0015e2000c101b24 */
[----:B------:R-:W-:Y:S05]  /*4d70*/  BRA `(.L_x_39722) ;  /* 0x00000008004c7947 */ /* 0x000fea0003800000 */
.L_x_39717:
        /* <DEDUP_REMOVED lines=12> */
.L_x_39732:
        /* <DEDUP_REMOVED lines=17> */
.L_x_39734:
[----:B------:R-:W-:Y:S05]  /*4f50*/  BSYNC.RECONVERGENT B0 ;  /* 0x0000000000007941 */ /* 0x000fea0003800200 */
.L_x_39733:
[----:B------:R0:W-:Y:S01]  /*4f60*/  STG.E.U8 desc[UR36][R2.64], R0 ;  /* 0x0000000002007986 */ /* 0x0001e2000c101124 */
[----:B------:R-:W-:Y:S05]  /*4f70*/  BRA `(.L_x_39722) ;  /* 0x0000000400cc7947 */ /* 0x000fea0003800000 */
.L_x_39731:
        /* <DEDUP_REMOVED lines=17> */
.L_x_39736:
[----:B------:R-:W-:Y:S05]  /*5090*/  BSYNC.RECONVERGENT B0 ;  /* 0x0000000000007941 */ /* 0x000fea0003800200 */
.L_x_39735:
[----:B------:R0:W-:Y:S01]  /*50a0*/  STG.E.U8 desc[UR36][R2.64], R0 ;  /* 0x0000000002007986 */ /* 0x0001e2000c101124 */
[----:B------:R-:W-:Y:S05]  /*50b0*/  BRA `(.L_x_39722) ;  /* 0x00000004007c7947 */ /* 0x000fea0003800000 */
.L_x_39730:
        /* <DEDUP_REMOVED lines=21> */
.L_x_39738:
[----:B------:R-:W-:-:S05]  /*5210*/  IMAD.MOV.U32 R5, RZ, RZ, RZ ;  /* 0x000000ffff057224 */ /* 0x000fca00078e00ff */
[----:B------:R0:W-:Y:S01]  /*5220*/  STG.E.64 desc[UR36][R2.64], R4 ;  /* 0x0000000402007986 */ /* 0x0001e2000c101b24 */
[----:B------:R-:W-:Y:S05]  /*5230*/  BRA `(.L_x_39722) ;  /* 0x00000004001c7947 */ /* 0x000fea0003800000 */
.L_x_39737:
[----:B------:R0:W-:Y:S01]  /*5240*/  STG.E desc[UR36][R2.64], R4 ;  /* 0x0000000402007986 */ /* 0x0001e2000c101924 */
[----:B------:R-:W-:Y:S05]  /*5250*/  BRA `(.L_x_39722) ;  /* 0x0000000400147947 */ /* 0x000fea0003800000 */
.L_x_39729:
        /* <DEDUP_REMOVED lines=8> */
.L_x_39740:
[----:B------:R-:W-:Y:S01]  /*52e0*/  CS2R R6, SRZ ;  /* 0x0000000000067805 */ /* 0x000fe2000001ff00 */
[----:B------:R-:W0:Y:S04]  /*52f0*/  I2F.F64.U32 R4, R4 ;  /* 0x0000000400047312 */ /* 0x000e280000201800 */
[----:B0-----:R0:W-:Y:S01]  /*5300*/  STG.E.128 desc[UR36][R2.64], R4 ;  /* 0x0000000402007986 */ /* 0x0011e2000c101d24 */
[----:B------:R-:W-:Y:S05]  /*5310*/  BRA `(.L_x_39722) ;  /* 0x0000000000e47947 */ /* 0x000fea0003800000 */
.L_x_39739:
[----:B------:R-:W-:-:S09]  /*5320*/  UISETP.NE.AND UP0, UPT, UR4, 0xf, UPT ;  /* 0x0000000f0400788c */ /* 0x000fd2000bf05270 */
[----:B------:R-:W-:Y:S05]  /*5330*/  BRA.U !UP0, `(.L_x_39741) ;  /* 0x0000000108d07547 */ /* 0x000fea000b800000 */
[----:B------:R-:W-:-:S09]  /*5340*/  UISETP.NE.AND UP0, UPT, UR4, 0x17, UPT ;  /* 0x000000170400788c */ /* 0x000fd2000bf05270 */
[----:B------:R-:W-:Y:S05]  /*5350*/  BRA.U !UP0, `(.L_x_39742) ;  /* 0x0000000108847547 */ /* 0x000fea000b800000 */
[----:B------:R-:W-:-:S09]  /*5360*/  UISETP.NE.AND UP0, UPT, UR4, 0x18, UPT ;  /* 0x000000180400788c */ /* 0x000fd2000bf05270 */
[----:B------:R-:W-:Y:S05]  /*5370*/  BRA.U !UP0, `(.L_x_39743) ;  /* 0x0000000108447547 */ /* 0x000fea000b800000 */
.L_x_39721:
        /* <DEDUP_REMOVED lines=16> */
.L_x_39744:
[----:B------:R-:W-:Y:S05]  /*5480*/  BRA `(.L_x_39722) ;  /* 0x0000000000887947 */ /* 0x000fea0003800000 */
.L_x_39743:
        /* <DEDUP_REMOVED lines=11> */
.L_x_39746:
[----:B------:R-:W-:Y:S05]  /*5540*/  BSYNC.RECONVERGENT B0 ;  /* 0x0000000000007941 */ /* 0x000fea0003800200 */
.L_x_39745:
[----:B------:R0:W-:Y:S01]  /*5550*/  STG.E.U8 desc[UR36][R2.64], R5 ;  /* 0x0000000502007986 */ /* 0x0001e2000c101124 */
[----:B------:R-:W-:Y:S05]  /*5560*/  BRA `(.L_x_39722) ;  /* 0x0000000000507947 */ /* 0x000fea0003800000 */
.L_x_39742:
        /* <DEDUP_REMOVED lines=12> */
.L_x_39747:
[----:B------:R-:W-:Y:S01]  /*5630*/  HFMA2 R5, -RZ, RZ, 0, 7.569789886474609375e-06 ;  /* 0x0000007fff057431 */ /* 0x000fe200000001ff */
[----:B------:R-:W-:-:S04]  /*5640*/  ISETP.GT.U32.AND P0, PT, R7, 0x7f800000, PT ;  /* 0x7f8000000700780c */ /* 0x000fc80003f04070 */
[----:B------:R-:W-:-:S05]  /*5650*/  SEL R5, R5, 0x7c, P0 ;  /* 0x0000007c05057807 */ /* 0x000fca0000000000 */
[----:B------:R0:W-:Y:S01]  /*5660*/  STG.E.U8 desc[UR36][R2.64], R5 ;  /* 0x0000000502007986 */ /* 0x0001e2000c101124 */
[----:B------:R-:W-:Y:S05]  /*5670*/  BRA `(.L_x_39722) ;  /* 0x00000000000c7947 */ /* 0x000fea0003800000 */
.L_x_39741:
[----:B------:R-:W-:-:S04]  /*5680*/  I2FP.F32.U32 R0, R4 ;  /* 0x0000000400007245 */ /* 0x000fc80000201000 */
[----:B------:R-:W-:-:S05]  /*5690*/  F2FP.BF16.F32.PACK_AB R0, RZ, R0 ;  /* 0x00000000ff00723e */ /* 0x000fca00000010ff */
[----:B------:R0:W-:Y:S02]  /*56a0*/  STG.E.U16 desc[UR36][R2.64], R0 ;  /* 0x0000000002007986 */ /* 0x0001e4000c101524 */
.L_x_39722:
[----:B------:R-:W-:Y:S05]  /*56b0*/  BSYNC.RECONVERGENT B6 ;  /* 0x0000000000067941 */ /* 0x000fea0003800200 */
.L_x_39716:
[----:B------:R-:W-:-:S07]  /*56c0*/  VIADD R17, R17, 0x80 ;  /* 0x0000008011117836 */ /* 0x000fce0000000000 */
.L_x_39690:
[----:B------:R-:W-:Y:S05]  /*56d0*/  BSYNC.RECONVERGENT B7 ;  /* 0x0000000000077941 */ /* 0x000fea0003800200 */
.L_x_39689:
        /* <DEDUP_REMOVED lines=307> */
.L_x_39750:
        /* <DEDUP_REMOVED lines=18> */
.L_x_39755:
[----:B------:R-:W2:Y:S02]  /*6b30*/  LDG.E.U8 R2, desc[UR36][R2.64] ;  /* 0x0000002402027981 */ /* 0x000ea4000c1e1100 */
[----:B--2---:R-:W-:Y:S01]  /*6b40*/  ISETP.NE.AND P0, PT, R2, RZ, PT ;  /* 0x000000ff0200720c */ /* 0x004fe20003f05270 */
[----:B------:R-:W-:-:S12]  /*6b50*/  BRA `(.L_x_39757) ;  /* 0x0000000800407947 */ /* 0x000fd80003800000 */
.L_x_39754:
        /* <DEDUP_REMOVED lines=10> */
.L_x_39759:
[----:B------:R-:W2:Y:S02]  /*6c00*/  LDG.E R2, desc[UR36][R2.64] ;  /* 0x0000002402027981 */ /* 0x000ea4000c1e1900 */
[----:B--2---:R-:W-:Y:S01]  /*6c10*/  ISETP.NE.AND P0, PT, R2, RZ, PT ;  /* 0x000000ff0200720c */ /* 0x004fe20003f05270 */
[----:B------:R-:W-:-:S12]  /*6c20*/  BRA `(.L_x_39757) ;  /* 0x00000008000c7947 */ /* 0x000fd80003800000 */
.L_x_39758:
[----:B------:R-:W2:Y:S02]  /*6c30*/  LDG.E.U16 R2, desc[UR36][R2.64] ;  /* 0x0000002402027981 */ /* 0x000ea4000c1e1500 */
[----:B--2---:R-:W-:Y:S01]  /*6c40*/  ISETP.NE.AND P0, PT, R2, RZ, PT ;  /* 0x000000ff0200720c */ /* 0x004fe20003f05270 */
[----:B------:R-:W-:-:S12]  /*6c50*/  BRA `(.L_x_39757) ;  /* 0x0000000800007947 */ /* 0x000fd80003800000 */
.L_x_39753:
        /* <DEDUP_REMOVED lines=9> */
.L_x_39761:
[----:B------:R-:W2:Y:S02]  /*6cf0*/  LDG.E.U16 R0, desc[UR36][R2.64] ;  /* 0x0000002402007981 */ /* 0x000ea4000c1e1500 */
[----:B--2---:R-:W-:-:S05]  /*6d00*/  HADD2.F32 R0, -RZ, R0.H0_H0 ;  /* 0x20000000ff007230 */ /* 0x004fca0000004100 */
[----:B------:R-:W-:Y:S01]  /*6d10*/  FSETP.NEU.FTZ.AND P0, PT, R0, RZ, PT ;  /* 0x000000ff0000720b */ /* 0x000fe20003f1d000 */
[----:B------:R-:W-:-:S12]  /*6d20*/  BRA `(.L_x_39757) ;  /* 0x0000000400cc7947 */ /* 0x000fd80003800000 */
.L_x_39760:
        /* <DEDUP_REMOVED lines=11> */
.L_x_39763:
        /* <DEDUP_REMOVED lines=8> */
.L_x_39762:
[----:B------:R-:W2:Y:S02]  /*6e60*/  LDG.E.64 R2, desc[UR36][R2.64] ;  /* 0x0000002402027981 */ /* 0x000ea4000c1e1b00 */
[----:B--2---:R1:W2:Y:S02]  /*6e70*/  DSETP.NEU.AND P0, PT, R2, RZ, PT ;  /* 0x000000ff0200722a */ /* 0x0042a40003f0d000 */
[----:B--2---:R-:W-:Y:S05]  /*6e80*/  BRA `(.L_x_39757) ;  /* 0x0000000400747947 */ /* 0x004fea0003800000 */
.L_x_39752:
        /* <DEDUP_REMOVED lines=11> */
.L_x_39766:
        /* <DEDUP_REMOVED lines=8> */
.L_x_39765:
        /* <DEDUP_REMOVED lines=9> */
.L_x_39768:
        /* <DEDUP_REMOVED lines=11> */
.L_x_39767:
[----:B------:R-:W2:Y:S02]  /*7100*/  LDG.E.U16 R0, desc[UR36][R2.64] ;  /* 0x0000002402007981 */ /* 0x000ea4000c1e1500 */
[----:B--2---:R-:W-:-:S05]  /*7110*/  IMAD.U32 R0, R0, 0x10000, RZ ;  /* 0x0001000000007824 */ /* 0x004fca00078e00ff */
[----:B------:R-:W-:Y:S01]  /*7120*/  FSETP.NEU.FTZ.AND P0, PT, R0, RZ, PT ;  /* 0x000000ff0000720b */ /* 0x000fe20003f1d000 */
[----:B------:R-:W-:-:S12]  /*7130*/  BRA `(.L_x_39757) ;  /* 0x0000000000c87947 */ /* 0x000fd80003800000 */
.L_x_39764:
        /* <DEDUP_REMOVED lines=11> */
.L_x_39771:
[----:B------:R-:W2:Y:S02]  /*71f0*/  LDG.E.U8 R2, desc[UR36][R2.64] ;  /* 0x0000002402027981 */ /* 0x000ea4000c1e1100 */
[----:B--2---:R-:W-:Y:S01]  /*7200*/  ISETP.NE.AND P0, PT, R2, RZ, PT ;  /* 0x000000ff0200720c */ /* 0x004fe20003f05270 */
[----:B------:R-:W-:-:S12]  /*7210*/  BRA `(.L_x_39757) ;  /* 0x0000000000907947 */ /* 0x000fd80003800000 */
.L_x_39770:
[----:B------:R-:W2:Y:S02]  /*7220*/  LDG.E.U8 R2, desc[UR36][R2.64] ;  /* 0x0000002402027981 */ /* 0x000ea4000c1e1100 */
[----:B--2---:R-:W-:Y:S01]  /*7230*/  ISETP.NE.AND P0, PT, R2, RZ, PT ;  /* 0x000000ff0200720c */ /* 0x004fe20003f05270 */
[----:B------:R-:W-:-:S12]  /*7240*/  BRA `(.L_x_39757) ;  /* 0x0000000000847947 */ /* 0x000fd80003800000 */
.L_x_39769:
        /* <DEDUP_REMOVED lines=9> */
.L_x_39756:
        /* <DEDUP_REMOVED lines=16> */
.L_x_39774:
[----:B------:R-:W-:Y:S01]  /*73e0*/  PLOP3.LUT P0, PT, PT, PT, PT, 0x8, 0x80 ;  /* 0x000000000080781c */ /* 0x000fe20003f0e170 */
[----:B------:R-:W-:-:S12]  /*73f0*/  BRA `(.L_x_39757) ;  /* 0x0000000000187947 */ /* 0x000fd80003800000 */
.L_x_39773:
[----:B------:R-:W2:Y:S02]  /*7400*/  LDG.E.64 R2, desc[UR36][R2.64] ;  /* 0x0000002402027981 */ /* 0x000ea4000c1e1b00 */
[----:B--2---:R-:W-:-:S04]  /*7410*/  ISETP.NE.U32.AND P0, PT, R2, RZ, PT ;  /* 0x000000ff0200720c */ /* 0x004fc80003f05070 */
[----:B------:R-:W-:Y:S01]  /*7420*/  ISETP.NE.AND.EX P0, PT, R3, RZ, PT, P0 ;  /* 0x000000ff0300720c */ /* 0x000fe20003f05300 */
[----:B------:R-:W-:-:S12]  /*7430*/  BRA `(.L_x_39757) ;  /* 0x0000000000087947 */ /* 0x000fd80003800000 */
.L_x_39772:
[----:B------:R-:W2:Y:S02]  /*7440*/  LDG.E R2, desc[UR36][R2.64] ;  /* 0x0000002402027981 */ /* 0x000ea4000c1e1900 */
[----:B--2---:R-:W-:-:S13]  /*7450*/  ISETP.NE.AND P0, PT, R2, RZ, PT ;  /* 0x000000ff0200720c */ /* 0x004fda0003f05270 */
.L_x_39757:
[----:B------:R-:W-:Y:S05]  /*7460*/  BSYNC.RECONVERGENT B6 ;  /* 0x0000000000067941 */ /* 0x000fea0003800200 */
.L_x_39751:
[----:B------:R-:W1:Y:S01]  /*7470*/  LDCU.64 UR6, c[0x0][0x580] ;  /* 0x0000b000ff0677ac */ /* 0x000e620008000a00 */
[----:B------:R-:W-:Y:S01]  /*7480*/  ISETP.NE.OR P0, PT, RZ, UR43, P0 ;  /* 0x0000002bff007c0c */ /* 0x000fe20008705670 */
        /* <DEDUP_REMOVED lines=17> */
.L_x_39779:
[----:B------:R0:W-:Y:S01]  /*75a0*/  STG.E.U8 desc[UR36][R2.64], R4 ;  /* 0x0000000402007986 */ /* 0x0001e2000c101124 */
[----:B------:R-:W-:Y:S05]  /*75b0*/  BRA `(.L_x_39781) ;  /* 0x0000000800fc7947 */ /* 0x000fea0003800000 */
.L_x_39778:
        /* <DEDUP_REMOVED lines=9> */
.L_x_39783:
[----:B------:R0:W-:Y:S01]  /*7650*/  STG.E desc[UR36][R2.64], R4 ;  /* 0x0000000402007986 */ /* 0x0001e2000c101924 */
[----:B------:R-:W-:Y:S05]  /*7660*/  BRA `(.L_x_39781) ;  /* 0x0000000800d07947 */ /* 0x000fea0003800000 */
.L_x_39782:
[----:B------:R0:W-:Y:S01]  /*7670*/  STG.E.U16 desc[UR36][R2.64], R4 ;  /* 0x0000000402007986 */ /* 0x0001e2000c101524 */
[----:B------:R-:W-:Y:S05]  /*7680*/  BRA `(.L_x_39781) ;  /* 0x0000000800c87947 */ /* 0x000fea0003800000 */
.L_x_39777:
        /* <DEDUP_REMOVED lines=9> */
.L_x_39785:
[----:B------:R-:W-:-:S04]  /*7720*/  I2FP.F32.U32 R0, R4 ;  /* 0x0000000400007245 */ /* 0x000fc80000201000 */
[----:B------:R-:W-:-:S05]  /*7730*/  F2FP.F16.F32.PACK_AB R0, RZ, R0 ;  /* 0x00000000ff00723e */ /* 0x000fca00000000ff */
[----:B------:R0:W-:Y:S01]  /*7740*/  STG.E.U16 desc[UR36][R2.64], R0 ;  /* 0x0000000002007986 */ /* 0x0001e2000c101524 */
[----:B------:R-:W-:Y:S05]  /*7750*/  BRA `(.L_x_39781) ;  /* 0x0000000800947947 */ /* 0x000fea0003800000 */
.L_x_39784:
        /* <DEDUP_REMOVED lines=10> */
.L_x_39787:
[----:B------:R-:W-:-:S04]  /*7800*/  I2FP.F32.U32 R4, R4 ;  /* 0x0000000400047245 */ /* 0x000fc80000201000 */
[----:B------:R-:W-:-:S04]  /*7810*/  F2FP.F16.F32.PACK_AB R5, RZ, R4 ;  /* 0x00000004ff05723e */ /* 0x000fc800000000ff */
[----:B------:R-:W-:-:S05]  /*7820*/  PRMT R5, R5, 0x5410, RZ ;  /* 0x0000541005057816 */ /* 0x000fca00000000ff */
[----:B------:R0:W-:Y:S01]  /*7830*/  STG.E desc[UR36][R2.64], R5 ;  /* 0x0000000502007986 */ /* 0x0001e2000c101924 */
[----:B------:R-:W-:Y:S05]  /*7840*/  BRA `(.L_x_39781) ;  /* 0x0000000800587947 */ /* 0x000fea0003800000 */
.L_x_39786:
[----:B------:R-:W0:Y:S02]  /*7850*/  I2F.F64.U32 R4, R4 ;  /* 0x0000000400047312 */ /* 0x000e240000201800 */
[----:B0-----:R0:W-:Y:S01]  /*7860*/  STG.E.64 desc[UR36][R2.64], R4 ;  /* 0x0000000402007986 */ /* 0x0011e2000c101b24 */
[----:B------:R-:W-:Y:S05]  /*7870*/  BRA `(.L_x_39781) ;  /* 0x00000008004c7947 */ /* 0x000fea0003800000 */
.L_x_39776:
        /* <DEDUP_REMOVED lines=12> */
.L_x_39791:
        /* <DEDUP_REMOVED lines=17> */
.L_x_39793:
[----:B------:R-:W-:Y:S05]  /*7a50*/  BSYNC.RECONVERGENT B0 ;  /* 0x0000000000007941 */ /* 0x000fea0003800200 */
.L_x_39792:
[----:B------:R0:W-:Y:S01]  /*7a60*/  STG.E.U8 desc[UR36][R2.64], R0 ;  /* 0x0000000002007986 */ /* 0x0001e2000c101124 */
[----:B------:R-:W-:Y:S05]  /*7a70*/  BRA `(.L_x_39781) ;  /* 0x0000000400cc7947 */ /* 0x000fea0003800000 */
.L_x_39790:
        /* <DEDUP_REMOVED lines=17> */
.L_x_39795:
[----:B------:R-:W-:Y:S05]  /*7b90*/  BSYNC.RECONVERGENT B0 ;  /* 0x0000000000007941 */ /* 0x000fea0003800200 */
.L_x_39794:
[----:B------:R0:W-:Y:S01]  /*7ba0*/  STG.E.U8 desc[UR36][R2.64], R0 ;  /* 0x0000000002007986 */ /* 0x0001e2000c101124 */
[----:B------:R-:W-:Y:S05]  /*7bb0*/  BRA `(.L_x_39781) ;  /* 0x00000004007c7947 */ /* 0x000fea0003800000 */
.L_x_39789:
        /* <DEDUP_REMOVED lines=21> */
.L_x_39797:
[----:B------:R-:W-:-:S05]  /*7d10*/  MOV R5, RZ ;  /* 0x000000ff00057202 */ /* 0x000fca0000000f00 */
[----:B------:R0:W-:Y:S01]  /*7d20*/  STG.E.64 desc[UR36][R2.64], R4 ;  /* 0x0000000402007986 */ /* 0x0001e2000c101b24 */
[----:B------:R-:W-:Y:S05]  /*7d30*/  BRA `(.L_x_39781) ;  /* 0x00000004001c7947 */ /* 0x000fea0003800000 */
.L_x_39796:
[----:B------:R0:W-:Y:S01]  /*7d40*/  STG.E desc[UR36][R2.64], R4 ;  /* 0x0000000402007986 */ /* 0x0001e2000c101924 */
[----:B------:R-:W-:Y:S05]  /*7d50*/  BRA `(.L_x_39781) ;  /* 0x0000000400147947 */ /* 0x000fea0003800000 */
.L_x_39788:
        /* <DEDUP_REMOVED lines=8> */
.L_x_39799:
[----:B------:R-:W-:Y:S01]  /*7de0*/  CS2R R6, SRZ ;  /* 0x0000000000067805 */ /* 0x000fe2000001ff00 */
[----:B------:R-:W0:Y:S04]  /*7df0*/  I2F.F64.U32 R4, R4 ;  /* 0x0000000400047312 */ /* 0x000e280000201800 */
[----:B0-----:R0:W-:Y:S01]  /*7e00*/  STG.E.128 desc[UR36][R2.64], R4 ;  /* 0x0000000402007986 */ /* 0x0011e2000c101d24 */
[----:B------:R-:W-:Y:S05]  /*7e10*/  BRA `(.L_x_39781) ;  /* 0x0000000000e47947 */ /* 0x000fea0003800000 */
.L_x_39798:
[----:B------:R-:W-:-:S09]  /*7e20*/  UISETP.NE.AND UP0, UPT, UR4, 0xf, UPT ;  /* 0x0000000f0400788c */ /* 0x000fd2000bf05270 */
[----:B------:R-:W-:Y:S05]  /*7e30*/  BRA.U !UP0, `(.L_x_39800) ;  /* 0x0000000108d07547 */ /* 0x000fea000b800000 */
[----:B------:R-:W-:-:S09]  /*7e40*/  UISETP.NE.AND UP0, UPT, UR4, 0x17, UPT ;  /* 0x000000170400788c */ /* 0x000fd2000bf05270 */
[----:B------:R-:W-:Y:S05]  /*7e50*/  BRA.U !UP0, `(.L_x_39801) ;  /* 0x0000000108847547 */ /* 0x000fea000b800000 */
[----:B------:R-:W-:-:S09]  /*7e60*/  UISETP.NE.AND UP0, UPT, UR4, 0x18, UPT ;  /* 0x000000180400788c */ /* 0x000fd2000bf05270 */
[----:B------:R-:W-:Y:S05]  /*7e70*/  BRA.U !UP0, `(.L_x_39802) ;  /* 0x0000000108447547 */ /* 0x000fea000b800000 */
.L_x_39780:
        /* <DEDUP_REMOVED lines=16> */
.L_x_39803:
[----:B------:R-:W-:Y:S05]  /*7f80*/  BRA `(.L_x_39781) ;  /* 0x0000000000887947 */ /* 0x000fea0003800000 */
.L_x_39802:
        /* <DEDUP_REMOVED lines=11> */
.L_x_39805:
[----:B------:R-:W-:Y:S05]  /*8040*/  BSYNC.RECONVERGENT B0 ;  /* 0x0000000000007941 */ /* 0x000fea0003800200 */
.L_x_39804:
[----:B------:R3:W-:Y:S01]  /*8050*/  STG.E.U8 desc[UR36][R2.64], R5 ;  /* 0x0000000502007986 */ /* 0x0007e2000c101124 */
[----:B------:R-:W-:Y:S05]  /*8060*/  BRA `(.L_x_39781) ;  /* 0x0000000000507947 */ /* 0x000fea0003800000 */
.L_x_39801:
        /* <DEDUP_REMOVED lines=12> */
.L_x_39806:
[----:B------:R-:W-:Y:S01]  /*8130*/  IMAD.MOV.U32 R5, RZ, RZ, 0x7f ;  /* 0x0000007fff057424 */ /* 0x000fe200078e00ff */
[----:B------:R-:W-:-:S04]  /*8140*/  ISETP.GT.U32.AND P0, PT, R7, 0x7f800000, PT ;  /* 0x7f8000000700780c */ /* 0x000fc80003f04070 */
[----:B------:R-:W-:-:S05]  /*8150*/  SEL R5, R5, 0x7c, P0 ;  /* 0x0000007c05057807 */ /* 0x000fca0000000000 */
[----:B------:R1:W-:Y:S01]  /*8160*/  STG.E.U8 desc[UR36][R2.64], R5 ;  /* 0x0000000502007986 */ /* 0x0003e2000c101124 */
[----:B------:R-:W-:Y:S05]  /*8170*/  BRA `(.L_x_39781) ;  /* 0x00000000000c7947 */ /* 0x000fea0003800000 */
.L_x_39800:
[----:B------:R-:W-:-:S04]  /*8180*/  I2FP.F32.U32 R0, R4 ;  /* 0x0000000400007245 */ /* 0x000fc80000201000 */
[----:B------:R-:W-:-:S05]  /*8190*/  F2FP.BF16.F32.PACK_AB R0, RZ, R0 ;  /* 0x00000000ff00723e */ /* 0x000fca00000010ff */
[----:B------:R0:W-:Y:S02]  /*81a0*/  STG.E.U16 desc[UR36][R2.64], R0 ;  /* 0x0000000002007986 */ /* 0x0001e4000c101524 */
.L_x_39781:
[----:B------:R-:W-:Y:S05]  /*81b0*/  BSYNC.RECONVERGENT B6 ;  /* 0x0000000000067941 */ /* 0x000fea0003800200 */
.L_x_39775:
[----:B------:R-:W-:-:S07]  /*81c0*/  IADD3 R17, PT, PT, R17, 0x80, RZ ;  /* 0x0000008011117810 */ /* 0x000fce0007ffe0ff */
.L_x_39749:
[----:B------:R-:W-:Y:S05]  /*81d0*/  BSYNC.RECONVERGENT B7 ;  /* 0x0000000000077941 */ /* 0x000fea0003800200 */
.L_x_39748:
        /* <DEDUP_REMOVED lines=306> */
.L_x_39807:
        /* <DEDUP_REMOVED lines=20> */
.L_x_39812:
[----:B------:R-:W2:Y:S02]  /*9640*/  LDG.E.U8 R2, desc[UR36][R2.64] ;  /* 0x0000002402027981 */ /* 0x000ea4000c1e1100 */
[----:B--2---:R-:W-:Y:S01]  /*9650*/  ISETP.NE.AND P0, PT, R2, RZ, PT ;  /* 0x000000ff0200720c */ /* 0x004fe20003f05270 */
[----:B------:R-:W-:-:S12]  /*9660*/  BRA `(.L_x_39814) ;  /* 0x0000000800407947 */ /* 0x000fd80003800000 */
.L_x_39811:
        /* <DEDUP_REMOVED lines=10> */
.L_x_39816:
[----:B------:R-:W2:Y:S02]  /*9710*/  LDG.E R2, desc[UR36][R2.64] ;  /* 0x0000002402027981 */ /* 0x000ea4000c1e1900 */
[----:B--2---:R-:W-:Y:S01]  /*9720*/  ISETP.NE.AND P0, PT, R2, RZ, PT ;  /* 0x000000ff0200720c */ /* 0x004fe20003f05270 */
[----:B------:R-:W-:-:S12]  /*9730*/  BRA `(.L_x_39814) ;  /* 0x00000008000c7947 */ /* 0x000fd80003800000 */
.L_x_39815:
[----:B------:R-:W2:Y:S02]  /*9740*/  LDG.E.U16 R2, desc[UR36][R2.64] ;  /* 0x0000002402027981 */ /* 0x000ea4000c1e1500 */
[----:B--2---:R-:W-:Y:S01]  /*9750*/  ISETP.NE.AND P0, PT, R2, RZ, PT ;  /* 0x000000ff0200720c */ /* 0x004fe20003f05270 */
[----:B------:R-:W-:-:S12]  /*9760*/  BRA `(.L_x_39814) ;  /* 0x0000000800007947 */ /* 0x000fd80003800000 */
.L_x_39810:
        /* <DEDUP_REMOVED lines=9> */
.L_x_39818:
[----:B------:R-:W2:Y:S02]  /*9800*/  LDG.E.U16 R0, desc[UR36][R2.64] ;  /* 0x0000002402007981 */ /* 0x000ea4000c1e1500 */
[----:B--2---:R-:W-:-:S05]  /*9810*/  HADD2.F32 R0, -RZ, R0.H0_H0 ;  /* 0x20000000ff007230 */ /* 0x004fca0000004100 */
[----:B------:R-:W-:Y:S01]  /*9820*/  FSETP.NEU.FTZ.AND P0, PT, R0, RZ, PT ;  /* 0x000000ff0000720b */ /* 0x000fe20003f1d000 */
[----:B------:R-:W-:-:S12]  /*9830*/  BRA `(.L_x_39814) ;  /* 0x0000000400cc7947 */ /* 0x000fd80003800000 */
.L_x_39817:
        /* <DEDUP_REMOVED lines=11> */
.L_x_39820:
        /* <DEDUP_REMOVED lines=8> */
.L_x_39819:
[----:B------:R-:W2:Y:S02]  /*9970*/  LDG.E.64 R2, desc[UR36][R2.64] ;  /* 0x0000002402027981 */ /* 0x000ea4000c1e1b00 */
[----:B--2---:R1:W2:Y:S02]  /*9980*/  DSETP.NEU.AND P0, PT, R2, RZ, PT ;  /* 0x000000ff0200722a */ /* 0x0042a40003f0d000 */
[----:B--2---:R-:W-:Y:S05]  /*9990*/  BRA `(.L_x_39814) ;  /* 0x0000000400747947 */ /* 0x004fea0003800000 */
.L_x_39809:
        /* <DEDUP_REMOVED lines=11> */
.L_x_39823:
        /* <DEDUP_REMOVED lines=8> */
.L_x_39822:
        /* <DEDUP_REMOVED lines=9> */
.L_x_39825:
        /* <DEDUP_REMOVED lines=11> */
.L_x_39824:
[----:B------:R-:W2:Y:S02]  /*9c10*/  LDG.E.U16 R0, desc[UR36][R2.64] ;  /* 0x0000002402007981 */ /* 0x000ea4000c1e1500 */
[----:B--2---:R-:W-:-:S05]  /*9c20*/  IMAD.U32 R0, R0, 0x10000, RZ ;  /* 0x0001000000007824 */ /* 0x004fca00078e00ff */
[----:B------:R-:W-:Y:S01]  /*9c30*/  FSETP.NEU.FTZ.AND P0, PT, R0, RZ, PT ;  /* 0x000000ff0000720b */ /* 0x000fe20003f1d000 */
[----:B------:R-:W-:-:S12]  /*9c40*/  BRA `(.L_x_39814) ;  /* 0x0000000000c87947 */ /* 0x000fd80003800000 */
.L_x_39821:
        /* <DEDUP_REMOVED lines=11> */
.L_x_39828:
[----:B------:R-:W2:Y:S02]  /*9d00*/  LDG.E.U8 R2, desc[UR36][R2.64] ;  /* 0x0000002402027981 */ /* 0x000ea4000c1e1100 */
[----:B--2---:R-:W-:Y:S01]  /*9d10*/  ISETP.NE.AND P0, PT, R2, RZ, PT ;  /* 0x000000ff0200720c */ /* 0x004fe20003f05270 */
[----:B------:R-:W-:-:S12]  /*9d20*/  BRA `(.L_x_39814) ;  /* 0x0000000000907947 */ /* 0x000fd80003800000 */
.L_x_39827:
[----:B------:R-:W2:Y:S02]  /*9d30*/  LDG.E.U8 R2, desc[UR36][R2.64] ;  /* 0x0000002402027981 */ /* 0x000ea4000c1e1100 */
[----:B--2---:R-:W-:Y:S01]  /*9d40*/  ISETP.NE.AND P0, PT, R2, RZ, PT ;  /* 0x000000ff0200720c */ /* 0x004fe20003f05270 */
[----:B------:R-:W-:-:S12]  /*9d50*/  BRA `(.L_x_39814) ;  /* 0x0000000000847947 */ /* 0x000fd80003800000 */
.L_x_39826:
        /* <DEDUP_REMOVED lines=9> */
.L_x_39813:
        /* <DEDUP_REMOVED lines=16> */
.L_x_39831:
[----:B------:R-:W-:Y:S01]  /*9ef0*/  PLOP3.LUT P0, PT, PT, PT, PT, 0x8, 0x80 ;  /* 0x000000000080781c */ /* 0x000fe20003f0e170 */
[----:B------:R-:W-:-:S12]  /*9f00*/  BRA `(.L_x_39814) ;  /* 0x0000000000187947 */ /* 0x000fd80003800000 */
.L_x_39830:
[----:B------:R-:W2:Y:S02]  /*9f10*/  LDG.E.64 R2, desc[UR36][R2.64] ;  /* 0x0000002402027981 */ /* 0x000ea4000c1e1b00 */
[----:B--2---:R-:W-:-:S04]  /*9f20*/  ISETP.NE.U32.AND P0, PT, R2, RZ, PT ;  /* 0x000000ff0200720c */ /* 0x004fc80003f05070 */
[----:B------:R-:W-:Y:S01]  /*9f30*/  ISETP.NE.AND.EX P0, PT, R3, RZ, PT, P0 ;  /* 0x000000ff0300720c */ /* 0x000fe20003f05300 */
[----:B------:R-:W-:-:S12]  /*9f40*/  BRA `(.L_x_39814) ;  /* 0x0000000000087947 */ /* 0x000fd80003800000 */
.L_x_39829:
[----:B------:R-:W2:Y:S02]  /*9f50*/  LDG.E R2, desc[UR36][R2.64] ;  /* 0x0000002402027981 */ /* 0x000ea4000c1e1900 */
[----:B--2---:R-:W-:-:S13]  /*9f60*/  ISETP.NE.AND P0, PT, R2, RZ, PT ;  /* 0x000000ff0200720c */ /* 0x004fda0003f05270 */
.L_x_39814:
[----:B------:R-:W-:Y:S05]  /*9f70*/  BSYNC.RECONVERGENT B6 ;  /* 0x0000000000067941 */ /* 0x000fea0003800200 */
.L_x_39808:
[----:B------:R-:W-:Y:S01]  /*9f80*/  UPRMT UR4, UR40, 0x9910, URZ ;  /* 0x0000991028047896 */ /* 0x000fe200080000ff */
[----:B------:R-:W-:-:S03]  /*9f90*/  ISETP.NE.OR P0, PT, RZ, UR43, P0 ;  /* 0x0000002bff007c0c */ /* 0x000fc60008705670 */
        /* <DEDUP_REMOVED lines=13> */
.L_x_39835:
[----:B------:R-:W-:Y:S01]  /*a070*/  STG.E.U8 desc[UR36][R16.64], R2 ;  /* 0x0000000210007986 */ /* 0x000fe2000c101124 */
[----:B------:R-:W-:Y:S05]  /*a080*/  EXIT ;  /* 0x000000000000794d */ /* 0x000fea0003800000 */
.L_x_39834:
        /* <DEDUP_REMOVED lines=9> */
.L_x_39838:
[----:B------:R-:W-:Y:S01]  /*a120*/  STG.E desc[UR36][R16.64], R2 ;  /* 0x0000000210007986 */ /* 0x000fe2000c101924 */
[----:B------:R-:W-:Y:S05]  /*a130*/  EXIT ;  /* 0x000000000000794d */ /* 0x000fea0003800000 */
.L_x_39837:
[----:B------:R-:W-:Y:S01]  /*a140*/  STG.E.U16 desc[UR36][R16.64], R2 ;  /* 0x0000000210007986 */ /* 0x000fe2000c101524 */
[----:B------:R-:W-:Y:S05]  /*a150*/  EXIT ;  /* 0x000000000000794d */ /* 0x000fea0003800000 */
.L_x_39833:
        /* <DEDUP_REMOVED lines=9> */
.L_x_39840:
[----:B------:R-:W-:-:S04]  /*a1f0*/  I2FP.F32.U32 R0, R2 ;  /* 0x0000000200007245 */ /* 0x000fc80000201000 */
[----:B------:R-:W-:-:S05]  /*a200*/  F2FP.F16.F32.PACK_AB R0, RZ, R0 ;  /* 0x00000000ff00723e */ /* 0x000fca00000000ff */
[----:B------:R-:W-:Y:S01]  /*a210*/  STG.E.U16 desc[UR36][R16.64], R0 ;  /* 0x0000000010007986 */ /* 0x000fe2000c101524 */
[----:B------:R-:W-:Y:S05]  /*a220*/  EXIT ;  /* 0x000000000000794d */ /* 0x000fea0003800000 */
.L_x_39839:
        /* <DEDUP_REMOVED lines=10> */
.L_x_39842:
[----:B------:R-:W-:-:S04]  /*a2d0*/  I2FP.F32.U32 R2, R2 ;  /* 0x0000000200027245 */ /* 0x000fc80000201000 */
[----:B------:R-:W-:-:S04]  /*a2e0*/  F2FP.F16.F32.PACK_AB R3, RZ, R2 ;  /* 0x00000002ff03723e */ /* 0x000fc800000000ff */
[----:B------:R-:W-:-:S05]  /*a2f0*/  PRMT R3, R3, 0x5410, RZ ;  /* 0x0000541003037816 */ /* 0x000fca00000000ff */
[----:B------:R-:W-:Y:S01]  /*a300*/  STG.E desc[UR36][R16.64], R3 ;  /* 0x0000000310007986 */ /* 0x000fe2000c101924 */
[----:B------:R-:W-:Y:S05]  /*a310*/  EXIT ;  /* 0x000000000000794d */ /* 0x000fea0003800000 */
.L_x_39841:
[----:B------:R-:W1:Y:S02]  /*a320*/  I2F.F64.U32 R2, R2 ;  /* 0x0000000200027312 */ /* 0x000e640000201800 */
[----:B-1----:R-:W-:Y:S01]  /*a330*/  STG.E.64 desc[UR36][R16.64], R2 ;  /* 0x0000000210007986 */ /* 0x002fe2000c101b24 */
[----:B------:R-:W-:Y:S05]  /*a340*/  EXIT ;  /* 0x000000000000794d */ /* 0x000fea0003800000 */
.L_x_39832:
        /* <DEDUP_REMOVED lines=12> */
.L_x_39846:
        /* <DEDUP_REMOVED lines=16> */
.L_x_39849:
[----:B------:R-:W-:-:S07]  /*a510*/  PRMT R8, R0, 0x7610, R8 ;  /* 0x0000761000087816 */ /* 0x000fce0000000008 */
.L_x_39848:
[----:B------:R-:W-:Y:S05]  /*a520*/  BSYNC.RECONVERGENT B0 ;  /* 0x0000000000007941 */ /* 0x000fea0003800200 */
.L_x_39847:
[----:B------:R-:W-:Y:S01]  /*a530*/  STG.E.U8 desc[UR36][R16.64], R8 ;  /* 0x0000000810007986 */ /* 0x000fe2000c101124 */
[----:B------:R-:W-:Y:S05]  /*a540*/  EXIT ;  /* 0x000000000000794d */ /* 0x000fea0003800000 */
.L_x_39845:
        /* <DEDUP_REMOVED lines=16> */
.L_x_39852:
[----:B------:R-:W-:-:S07]  /*a650*/  PRMT R8, R0, 0x7610, R8 ;  /* 0x0000761000087816 */ /* 0x000fce0000000008 */
.L_x_39851:
[----:B------:R-:W-:Y:S05]  /*a660*/  BSYNC.RECONVERGENT B0 ;  /* 0x0000000000007941 */ /* 0x000fea0003800200 */
.L_x_39850:
[----:B------:R-:W-:Y:S01]  /*a670*/  STG.E.U8 desc[UR36][R16.64], R8 ;  /* 0x0000000810007986 */ /* 0x000fe2000c101124 */
[----:B------:R-:W-:Y:S05]  /*a680*/  EXIT ;  /* 0x000000000000794d */ /* 0x000fea0003800000 */
.L_x_39844:
        /* <DEDUP_REMOVED lines=21> */
.L_x_39854:
[----:B------:R-:W-:-:S05]  /*a7e0*/  IMAD.MOV.U32 R3, RZ, RZ, RZ ;  /* 0x000000ffff037224 */ /* 0x000fca00078e00ff */
[----:B------:R-:W-:Y:S01]  /*a7f0*/  STG.E.64 desc[UR36][R16.64], R2 ;  /* 0x0000000210007986 */ /* 0x000fe2000c101b24 */
[----:B------:R-:W-:Y:S05]  /*a800*/  EXIT ;  /* 0x000000000000794d */ /* 0x000fea0003800000 */
.L_x_39853:
[----:B------:R-:W-:Y:S01]  /*a810*/  STG.E desc[UR36][R16.64], R2 ;  /* 0x0000000210007986 */ /* 0x000fe2000c101924 */
[----:B------:R-:W-:Y:S05]  /*a820*/  EXIT ;  /* 0x000000000000794d */ /* 0x000fea0003800000 */
.L_x_39843:
        /* <DEDUP_REMOVED lines=8> */
.L_x_39856:
[----:B------:R-:W-:Y:S01]  /*a8b0*/  CS2R R6, SRZ ;  /* 0x0000000000067805 */ /* 0x000fe2000001ff00 */
[----:B0-----:R-:W0:Y:S04]  /*a8c0*/  I2F.F64.U32 R4, R2 ;  /* 0x0000000200047312 */ /* 0x001e280000201800 */
[----:B0-----:R-:W-:Y:S01]  /*a8d0*/  STG.E.128 desc[UR36][R16.64], R4 ;  /* 0x0000000410007986 */ /* 0x001fe2000c101d24 */
[----:B------:R-:W-:Y:S05]  /*a8e0*/  EXIT ;  /* 0x000000000000794d */ /* 0x000fea0003800000 */
.L_x_39855:
[----:B------:R-:W-:-:S09]  /*a8f0*/  UISETP.NE.AND UP0, UPT, UR4, 0xf, UPT ;  /* 0x0000000f0400788c */ /* 0x000fd2000bf05270 */
[----:B------:R-:W-:Y:S05]  /*a900*/  BRA.U !UP0, `(.L_x_39857) ;  /* 0x0000000108d47547 */ /* 0x000fea000b800000 */
[----:B------:R-:W-:-:S09]  /*a910*/  UISETP.NE.AND UP0, UPT, UR4, 0x17, UPT ;  /* 0x000000170400788c */ /* 0x000fd2000bf05270 */
[----:B------:R-:W-:Y:S05]  /*a920*/  BRA.U !UP0, `(.L_x_39858) ;  /* 0x0000000108847547 */ /* 0x000fea000b800000 */
[----:B------:R-:W-:-:S09]  /*a930*/  UISETP.NE.AND UP0, UPT, UR4, 0x18, UPT ;  /* 0x000000180400788c */ /* 0x000fd2000bf05270 */
[----:B------:R-:W-:Y:S05]  /*a940*/  BRA.U !UP0, `(.L_x_39859) ;  /* 0x0000000108447547 */ /* 0x000fea000b800000 */
.L_x_39836:
        /* <DEDUP_REMOVED lines=16> */
.L_x_39860:
[----:B------:R-:W-:Y:S05]  /*aa50*/  EXIT ;  /* 0x000000000000794d */ /* 0x000fea0003800000 */
.L_x_39859:
        /* <DEDUP_REMOVED lines=11> */
.L_x_39862:
[----:B------:R-:W-:Y:S05]  /*ab10*/  BSYNC.RECONVERGENT B0 ;  /* 0x0000000000007941 */ /* 0x000fea0003800200 */
.L_x_39861:
[----:B------:R-:W-:Y:S01]  /*ab20*/  STG.E.U8 desc[UR36][R16.64], R3 ;  /* 0x0000000310007986 */ /* 0x000fe2000c101124 */
[----:B------:R-:W-:Y:S05]  /*ab30*/  EXIT ;  /* 0x000000000000794d */ /* 0x000fea0003800000 */
.L_x_39858:
        /* <DEDUP_REMOVED lines=13> */
.L_x_39863:
[----:B------:R-:W-:Y:S01]  /*ac10*/  HFMA2 R3, -RZ, RZ, 0, 7.569789886474609375e-06 ;  /* 0x0000007fff037431 */ /* 0x000fe200000001ff */
[----:B------:R-:W-:-:S04]  /*ac20*/  ISETP.GT.U32.AND P0, PT, R5, 0x7f800000, PT ;  /* 0x7f8000000500780c */ /* 0x000fc80003f04070 */
[----:B------:R-:W-:-:S05]  /*ac30*/  SEL R3, R3, 0x7c, P0 ;  /* 0x0000007c03037807 */ /* 0x000fca0000000000 */
[----:B------:R-:W-:Y:S01]  /*ac40*/  STG.E.U8 desc[UR36][R16.64], R3 ;  /* 0x0000000310007986 */ /* 0x000fe2000c101124 */
[----:B------:R-:W-:Y:S05]  /*ac50*/  EXIT ;  /* 0x000000000000794d */ /* 0x000fea0003800000 */
.L_x_39857:
[----:B------:R-:W-:-:S04]  /*ac60*/  I2FP.F32.U32 R0, R2 ;  /* 0x0000000200007245 */ /* 0x000fc80000201000 */
[----:B------:R-:W-:-:S05]  /*ac70*/  F2FP.BF16.F32.PACK_AB R0, RZ, R0 ;  /* 0x00000000ff00723e */ /* 0x000fca00000010ff */
[----:B------:R-:W-:Y:S01]  /*ac80*/  STG.E.U16 desc[UR36][R16.64], R0 ;  /* 0x0000000010007986 */ /* 0x000fe2000c101524 */
[----:B------:R-:W-:Y:S05]  /*ac90*/  EXIT ;  /* 0x000000000000794d */ /* 0x000fea0003800000 */
.L_x_39864:
        /* <DEDUP_REMOVED lines=14> */
.L_x_41240:


//--------------------- .text._ZN2at6native27unrolled_elementwise_kernelINS0_13AUnaryFunctorIbbbZNS0_19maximum_kernel_cudaERNS_18TensorIteratorBaseEEUlbbE_EESt5arrayIPcLm2EELi4E23TrivialOffsetCalculatorILi1EjESB_NS0_6memory12LoadWithCastILi1EEENSC_13StoreWithCastILi1EEEEEviT_T0_T2_T3_T4_T5_ --------------------------
	.section	.text._ZN2at6native27unrolled_elementwise_kernelINS0_13AUnaryFunctorIbbbZNS0_19maximum_kernel_cudaERNS_18TensorIteratorBaseEEUlbbE_EESt5arrayIPcLm2EELi4E23TrivialOffsetCalculatorILi1EjESB_NS0_6memory12LoadWithCastILi1EEENSC_13StoreWithCastILi1EEEEEviT_T0_T2_T3_T4_T5_,"ax",@progbits
	.align	128
        .global         _ZN2at6native27unrolled_elementwise_kernelINS0_13AUnaryFunctorIbbbZNS0_19maximum_kernel_cudaERNS_18TensorIteratorBaseEEUlbbE_EESt5arrayIPcLm2EELi4E23TrivialOffsetCalculatorILi1EjESB_NS0_6memory12LoadWithCastILi1EEENSC_13StoreWithCastILi1EEEEEviT_T0_T2_T3_T4_T5_
        .type           _ZN2at6native27unrolled_elementwise_kernelINS0_13AUnaryFunctorIbbbZNS0_19maximum_kernel_cudaERNS_18TensorIteratorBaseEEUlbbE_EESt5arrayIPcLm2EELi4E23TrivialOffsetCalculatorILi1EjESB_NS0_6memory12LoadWithCastILi1EEENSC_13StoreWithCastILi1EEEEEviT_T0_T2_T3_T4_T5_,@function
        .size           _ZN2at6native27unrolled_elementwise_kernelINS0_13AUnaryFunctorIbbbZNS0_19maximum_kernel_cudaERNS_18TensorIteratorBaseEEUlbbE_EESt5arrayIPcLm2EELi4E23TrivialOffsetCalculatorILi1EjESB_NS0_6memory12LoadWithCastILi1EEENSC_13StoreWithCastILi1EEEEEviT_T0_T2_T3_T4_T5_,(.L_x_41241 - _ZN2at6native27unrolled_elementwise_kernelINS0_13AUnaryFunctorIbbbZNS0_19maximum_kernel_cudaERNS_18TensorIteratorBaseEEUlbbE_EESt5arrayIPcLm2EELi4E23TrivialOffsetCalculatorILi1EjESB_NS0_6memory12LoadWithCastILi1EEENSC_13StoreWithCastILi1EEEEEviT_T0_T2_T3_T4_T5_)
        .other          _ZN2at6native27unrolled_elementwise_kernelINS0_13AUnaryFunctorIbbbZNS0_19maximum_kernel_cudaERNS_18TensorIteratorBaseEEUlbbE_EESt5arrayIPcLm2EELi4E23TrivialOffsetCalculatorILi1EjESB_NS0_6memory12LoadWithCastILi1EEENSC_13StoreWithCastILi1EEEEEviT_T0_T2_T3_T4_T5_,@"STO_CUDA_ENTRY STV_DEFAULT"
_ZN2at6native27unrolled_elementwise_kernelINS0_13AUnaryFunctorIbbbZNS0_19maximum_kernel_cudaERNS_18TensorIteratorBaseEEUlbbE_EESt5arrayIPcLm2EELi4E23TrivialOffsetCalculatorILi1EjESB_NS0_6memory12LoadWithCastILi1EEENSC_13StoreWithCastILi1EEEEEviT_T0_T2_T3_T4_T5_:
.text._ZN2at6native27unrolled_elementwise_kernelINS0_13AUnaryFunctorIbbbZNS0_19maximum_kernel_cudaERNS_18TensorIteratorBaseEEUlbbE_EESt5arrayIPcLm2EELi4E23TrivialOffsetCalculatorILi1EjESB_NS0_6memory12LoadWithCastILi1EEENSC_13StoreWithCastILi1EEEEEviT_T0_T2_T3_T4_T5_:
        /* <DEDUP_REMOVED lines=35> */
.L_x_39871:
[----:B------:R-:W2:Y:S02]  /*0230*/  LDG.E.U8 R4, desc[UR36][R4.64] ;  /* 0x0000002404047981 */ /* 0x000ea4000c1e1100 */
[----:B--2---:R-:W-:-:S04]  /*0240*/  ISETP.NE.AND P0, PT, R4, RZ, PT ;  /* 0x000000ff0400720c */ /* 0x004fc80003f05270 */
[----:B------:R-:W-:Y:S01]  /*0250*/  P2R R18, PR, RZ, 0x1 ;  /* 0x00000001ff127803 */ /* 0x000fe20000000000 */
[----:B------:R-:W-:Y:S08]  /*0260*/  BRA `(.L_x_39873) ;  /* 0x0000000800947947 */ /* 0x000ff00003800000 */
.L_x_39870:
        /* <DEDUP_REMOVED lines=11> */
.L_x_39875:
[----:B------:R-:W2:Y:S02]  /*0320*/  LDG.E R4, desc[UR36][R4.64] ;  /* 0x0000002404047981 */ /* 0x000ea4000c1e1900 */
[----:B--2---:R-:W-:-:S04]  /*0330*/  ISETP.NE.AND P0, PT, R4, RZ, PT ;  /* 0x000000ff0400720c */ /* 0x004fc80003f05270 */
[----:B------:R-:W-:Y:S01]  /*0340*/  P2R R18, PR, RZ, 0x1 ;  /* 0x00000001ff127803 */ /* 0x000fe20000000000 */
[----:B------:R-:W-:Y:S08]  /*0350*/  BRA `(.L_x_39873) ;  /* 0x0000000800587947 */ /* 0x000ff00003800000 */
.L_x_39874:
[----:B------:R-:W2:Y:S02]  /*0360*/  LDG.E.U16 R4, desc[UR36][R4.64] ;  /* 0x0000002404047981 */ /* 0x000ea4000c1e1500 */
[----:B--2---:R-:W-:-:S04]  /*0370*/  ISETP.NE.AND P0, PT, R4, RZ, PT ;  /* 0x000000ff0400720c */ /* 0x004fc80003f05270 */
[----:B------:R-:W-:Y:S01]  /*0380*/  P2R R18, PR, RZ, 0x1 ;  /* 0x00000001ff127803 */ /* 0x000fe20000000000 */
[----:B------:R-:W-:Y:S08]  /*0390*/  BRA `(.L_x_39873) ;  /* 0x0000000800487947 */ /* 0x000ff00003800000 */
.L_x_39869:
        /* <DEDUP_REMOVED lines=10> */
.L_x_39877:
[----:B------:R-:W2:Y:S02]  /*0440*/  LDG.E.U16 R0, desc[UR36][R4.64] ;  /* 0x0000002404007981 */ /* 0x000ea4000c1e1500 */
[----:B--2---:R-:W-:-:S05]  /*0450*/  HADD2.F32 R0, -RZ, R0.H0_H0 ;  /* 0x20000000ff007230 */ /* 0x004fca0000004100 */
[----:B------:R-:W-:-:S04]  /*0460*/  FSETP.NEU.FTZ.AND P0, PT, R0, RZ, PT ;  /* 0x000000ff0000720b */ /* 0x000fc80003f1d000 */
[----:B------:R-:W-:Y:S01]  /*0470*/  P2R R18, PR, RZ, 0x1 ;  /* 0x00000001ff127803 */ /* 0x000fe20000000000 */
[----:B------:R-:W-:Y:S08]  /*0480*/  BRA `(.L_x_39873) ;  /* 0x00000008000c7947 */ /* 0x000ff00003800000 */
.L_x_39876:
        /* <DEDUP_REMOVED lines=12> */
.L_x_39879:
        /* <DEDUP_REMOVED lines=10> */
.L_x_39878:
[----:B------:R-:W2:Y:S02]  /*05f0*/  LDG.E.64 R4, desc[UR36][R4.64] ;  /* 0x0000002404047981 */ /* 0x000ea4000c1e1b00 */
[----:B--2---:R-:W0:Y:S02]  /*0600*/  DSETP.NEU.AND P0, PT, R4, RZ, PT ;  /* 0x000000ff0400722a */ /* 0x004e240003f0d000 */
[----:B0-----:R-:W-:Y:S01]  /*0610*/  P2R R18, PR, RZ, 0x1 ;  /* 0x00000001ff127803 */ /* 0x001fe20000000000 */
[----:B------:R-:W-:Y:S06]  /*0620*/  BRA `(.L_x_39873) ;  /* 0x0000000400a47947 */ /* 0x000fec0003800000 */
.L_x_39868:
        /* <DEDUP_REMOVED lines=12> */
.L_x_39882:
        /* <DEDUP_REMOVED lines=9> */
.L_x_39881:
        /* <DEDUP_REMOVED lines=10> */
.L_x_39884:
        /* <DEDUP_REMOVED lines=12> */
.L_x_39883:
[----:B------:R-:W2:Y:S02]  /*08e0*/  LDG.E.U16 R0, desc[UR36][R4.64] ;  /* 0x0000002404007981 */ /* 0x000ea4000c1e1500 */
[----:B--2---:R-:W-:-:S05]  /*08f0*/  IMAD.U32 R0, R0, 0x10000, RZ ;  /* 0x0001000000007824 */ /* 0x004fca00078e00ff */
[----:B------:R-:W-:-:S04]  /*0900*/  FSETP.NEU.FTZ.AND P0, PT, R0, RZ, PT ;  /* 0x000000ff0000720b */ /* 0x000fc80003f1d000 */
[----:B------:R-:W-:Y:S01]  /*0910*/  P2R R18, PR, RZ, 0x1 ;  /* 0x00000001ff127803 */ /* 0x000fe20000000000 */
[----:B------:R-:W-:Y:S08]  /*0920*/  BRA `(.L_x_39873) ;  /* 0x0000000000e47947 */ /* 0x000ff00003800000 */
.L_x_39880:
        /* <DEDUP_REMOVED lines=12> */
.L_x_39887:
[----:B------:R-:W2:Y:S02]  /*09f0*/  LDG.E.U8 R4, desc[UR36][R4.64] ;  /* 0x0000002404047981 */ /* 0x000ea4000c1e1100 */
[----:B--2---:R-:W-:-:S04]  /*0a00*/  ISETP.NE.AND P0, PT, R4, RZ, PT ;  /* 0x000000ff0400720c */ /* 0x004fc80003f05270 */
[----:B------:R-:W-:Y:S01]  /*0a10*/  P2R R18, PR, RZ, 0x1 ;  /* 0x00000001ff127803 */ /* 0x000fe20000000000 */
[----:B------:R-:W-:Y:S08]  /*0a20*/  BRA `(.L_x_39873) ;  /* 0x0000000000a47947 */ /* 0x000ff00003800000 */
.L_x_39886:
[----:B------:R-:W2:Y:S02]  /*0a30*/  LDG.E.U8 R4, desc[UR36][R4.64] ;  /* 0x0000002404047981 */ /* 0x000ea4000c1e1100 */
[----:B--2---:R-:W-:-:S04]  /*0a40*/  ISETP.NE.AND P0, PT, R4, RZ, PT ;  /* 0x000000ff0400720c */ /* 0x004fc80003f05270 */
[----:B------:R-:W-:Y:S01]  /*0a50*/  P2R R18, PR, RZ, 0x1 ;  /* 0x00000001ff127803 */ /* 0x000fe20000000000 */
[----:B------:R-:W-:Y:S08]  /*0a60*/  BRA `(.L_x_39873) ;  /* 0x0000000000947947 */ /* 0x000ff00003800000 */
.L_x_39885:
[----:B------:R-:W-:-:S09]  /*0a70*/  UISETP.NE.AND UP0, UPT, UR4, 0x1c, UPT ;  /* 0x0000001c0400788c */ /* 0x000fd2000bf05270 */
[----:B------:R-:W-:Y:S05]  /*0a80*/  BRA.U !UP0, `(.L_x_39888) ;  /* 0x0000000108807547 */ /* 0x000fea000b800000 */
[----:B------:R-:W-:-:S09]  /*0a90*/  UISETP.NE.AND UP0, UPT, UR4, 0x1d, UPT ;  /* 0x0000001d0400788c */ /* 0x000fd2000bf05270 */
[----:B------:R-:W-:Y:S05]  /*0aa0*/  BRA.U !UP0, `(.L_x_39889) ;  /* 0x0000000108647547 */ /* 0x000fea000b800000 */
[----:B------:R-:W-:-:S09]  /*0ab0*/  UISETP.NE.AND UP0, UPT, UR4, 0x2c, UPT ;  /* 0x0000002c0400788c */ /* 0x000fd2000bf05270 */
[----:B------:R-:W-:Y:S05]  /*0ac0*/  BRA.U !UP0, `(.L_x_39890) ;  /* 0x00000001084c7547 */ /* 0x000fea000b800000 */
.L_x_39872:
        /* <DEDUP_REMOVED lines=16> */
.L_x_39891:
[----:B------:R-:W-:-:S04]  /*0bd0*/  PLOP3.LUT P0, PT, PT, PT, PT, 0x8, 0x80 ;  /* 0x000000000080781c */ /* 0x000fc80003f0e170 */
[----:B------:R-:W-:Y:S01]  /*0be0*/  P2R R18, PR, RZ, 0x1 ;  /* 0x00000001ff127803 */ /* 0x000fe20000000000 */
[----:B------:R-:W-:Y:S08]  /*0bf0*/  BRA `(.L_x_39873) ;  /* 0x0000000000307947 */ /* 0x000ff00003800000 */
.L_x_39890:
[----:B------:R-:W2:Y:S02]  /*0c00*/  LDG.E.U8 R4, desc[UR36][R4.64] ;  /* 0x0000002404047981 */ /* 0x000ea4000c1e1100 */
[----:B--2---:R-:W-:-:S04]  /*0c10*/  ISETP.NE.AND P0, PT, R4, RZ, PT ;  /* 0x000000ff0400720c */ /* 0x004fc80003f05270 */
[----:B------:R-:W-:Y:S01]  /*0c20*/  P2R R18, PR, RZ, 0x1 ;  /* 0x00000001ff127803 */ /* 0x000fe20000000000 */
[----:B------:R-:W-:Y:S08]  /*0c30*/  BRA `(.L_x_39873) ;  /* 0x0000000000207947 */ /* 0x000ff00003800000 */
.L_x_39889:
[----:B------:R-:W2:Y:S02]  /*0c40*/  LDG.E.64 R4, desc[UR36][R4.64] ;  /* 0x0000002404047981 */ /* 0x000ea4000c1e1b00 */
[----:B--2---:R-:W-:-:S04]  /*0c50*/  ISETP.NE.U32.AND P0, PT, R4, RZ, PT ;  /* 0x000000ff0400720c */ /* 0x004fc80003f05070 */
[----:B------:R-:W-:-:S04]  /*0c60*/  ISETP.NE.AND.EX P0, PT, R5, RZ, PT, P0 ;  /* 0x000000ff0500720c */ /* 0x000fc80003f05300 */
[----:B------:R-:W-:Y:S01]  /*0c70*/  P2R R18, PR, RZ, 0x1 ;  /* 0x00000001ff127803 */ /* 0x000fe20000000000 */
[----:B------:R-:W-:Y:S08]  /*0c80*/  BRA `(.L_x_39873) ;  /* 0x00000000000c7947 */ /* 0x000ff00003800000 */
.L_x_39888:
[----:B------:R-:W2:Y:S02]  /*0c90*/  LDG.E R4, desc[UR36][R4.64] ;  /* 0x0000002404047981 */ /* 0x000ea4000c1e1900 */
[----:B--2---:R-:W-:-:S04]  /*0ca0*/  ISETP.NE.AND P0, PT, R4, RZ, PT ;  /* 0x000000ff0400720c */ /* 0x004fc80003f05270 */
[----:B------:R-:W-:-:S09]  /*0cb0*/  P2R R18, PR, RZ, 0x1 ;  /* 0x00000001ff127803 */ /* 0x000fd20000000000 */
.L_x_39873:
[----:B------:R-:W-:Y:S05]  /*0cc0*/  BSYNC.RECONVERGENT B6 ;  /* 0x0000000000067941 */ /* 0x000fea0003800200 */
.L_x_39867:
[----:B------:R-:W-:-:S07]  /*0cd0*/  VIADD R23, R17, 0x80 ;  /* 0x0000008011177836 */ /* 0x000fce0000000000 */
.L_x_39866:
[----:B------:R-:W-:Y:S05]  /*0ce0*/  BSYNC.RECONVERGENT B7 ;  /* 0x0000000000077941 */ /* 0x000fea0003800200 */
.L_x_39865:
        /* <DEDUP_REMOVED lines=27> */
.L_x_39898:
[----:B------:R-:W2:Y:S02]  /*0ea0*/  LDG.E.U8 R4, desc[UR36][R4.64] ;  /* 0x0000002404047981 */ /* 0x000ea4000c1e1100 */
[----:B--2---:R-:W-:-:S04]  /*0eb0*/  ISETP.NE.AND P0, PT, R4, RZ, PT ;  /* 0x000000ff0400720c */ /* 0x004fc80003f05270 */
[----:B------:R-:W-:Y:S01]  /*0ec0*/  P2R R19, PR, RZ, 0x1 ;  /* 0x00000001ff137803 */ /* 0x000fe20000000000 */
[----:B------:R-:W-:Y:S08]  /*0ed0*/  BRA `(.L_x_39900) ;  /* 0x0000000800947947 */ /* 0x000ff00003800000 */
.L_x_39897:
        /* <DEDUP_REMOVED lines=11> */
.L_x_39902:
[----:B------:R-:W2:Y:S02]  /*0f90*/  LDG.E R4, desc[UR36][R4.64] ;  /* 0x0000002404047981 */ /* 0x000ea4000c1e1900 */
[----:B--2---:R-:W-:-:S04]  /*0fa0*/  ISETP.NE.AND P0, PT, R4, RZ, PT ;  /* 0x000000ff0400720c */ /* 0x004fc80003f05270 */
[----:B------:R-:W-:Y:S01]  /*0fb0*/  P2R R19, PR, RZ, 0x1 ;  /* 0x00000001ff137803 */ /* 0x000fe20000000000 */
[----:B------:R-:W-:Y:S08]  /*0fc0*/  BRA `(.L_x_39900) ;  /* 0x0000000800587947 */ /* 0x000ff00003800000 */
.L_x_39901:
[----:B------:R-:W2:Y:S02]  /*0fd0*/  LDG.E.U16 R4, desc[UR36][R4.64] ;  /* 0x0000002404047981 */ /* 0x000ea4000c1e1500 */
[----:B--2---:R-:W-:-:S04]  /*0fe0*/  ISETP.NE.AND P0, PT, R4, RZ, PT ;  /* 0x000000ff0400720c */ /* 0x004fc80003f05270 */
[----:B------:R-:W-:Y:S01]  /*0ff0*/  P2R R19, PR, RZ, 0x1 ;  /* 0x00000001ff137803 */ /* 0x000fe20000000000 */
[----:B------:R-:W-:Y:S08]  /*1000*/  BRA `(.L_x_39900) ;  /* 0x0000000800487947 */ /* 0x000ff00003800000 */
.L_x_39896:
        /* <DEDUP_REMOVED lines=10> */
.L_x_39904:
[----:B------:R-:W2:Y:S02]  /*10b0*/  LDG.E.U16 R0, desc[UR36][R4.64] ;  /* 0x0000002404007981 */ /* 0x000ea4000c1e1500 */
[----:B--2---:R-:W-:-:S05]  /*10c0*/  HADD2.F32 R0, -RZ, R0.H0_H0 ;  /* 0x20000000ff007230 */ /* 0x004fca0000004100 */
[----:B------:R-:W-:-:S04]  /*10d0*/  FSETP.NEU.FTZ.AND P0, PT, R0, RZ, PT ;  /* 0x000000ff0000720b */ /* 0x000fc80003f1d000 */
[----:B------:R-:W-:Y:S01]  /*10e0*/  P2R R19, PR, RZ, 0x1 ;  /* 0x00000001ff137803 */ /* 0x000fe20000000000 */
[----:B------:R-:W-:Y:S08]  /*10f0*/  BRA `(.L_x_39900) ;  /* 0x00000008000c7947 */ /* 0x000ff00003800000 */
.L_x_39903:
        /* <DEDUP_REMOVED lines=12> */
.L_x_39906:
        /* <DEDUP_REMOVED lines=10> */
.L_x_39905:
[----:B------:R-:W2:Y:S02]  /*1260*/  LDG.E.64 R4, desc[UR36][R4.64] ;  /* 0x0000002404047981 */ /* 0x000ea4000c1e1b00 */
[----:B--2---:R-:W0:Y:S02]  /*1270*/  DSETP.NEU.AND P0, PT, R4, RZ, PT ;  /* 0x000000ff0400722a */ /* 0x004e240003f0d000 */
[----:B0-----:R-:W-:Y:S01]  /*1280*/  P2R R19, PR, RZ, 0x1 ;  /* 0x00000001ff137803 */ /* 0x001fe20000000000 */
[----:B------:R-:W-:Y:S06]  /*1290*/  BRA `(.L_x_39900) ;  /* 0x0000000400a47947 */ /* 0x000fec0003800000 */
.L_x_39895:
        /* <DEDUP_REMOVED lines=12> */
.L_x_39909:
        /* <DEDUP_REMOVED lines=9> */
.L_x_39908:
        /* <DEDUP_REMOVED lines=10> */
.L_x_39911:
        /* <DEDUP_REMOVED lines=12> */
.L_x_39910:
[----:B------:R-:W2:Y:S02]  /*1550*/  LDG.E.U16 R0, desc[UR36][R4.64] ;  /* 0x0000002404007981 */ /* 0x000ea4000c1e1500 */
[----:B--2---:R-:W-:-:S05]  /*1560*/  IMAD.U32 R0, R0, 0x10000, RZ ;  /* 0x0001000000007824 */ /* 0x004fca00078e00ff */
[----:B------:R-:W-:-:S04]  /*1570*/  FSETP.NEU.FTZ.AND P0, PT, R0, RZ, PT ;  /* 0x000000ff0000720b */ /* 0x000fc80003f1d000 */
[----:B------:R-:W-:Y:S01]  /*1580*/  P2R R19, PR, RZ, 0x1 ;  /* 0x00000001ff137803 */ /* 0x000fe20000000000 */
[----:B------:R-:W-:Y:S08]  /*1590*/  BRA `(.L_x_39900) ;  /* 0x0000000000e47947 */ /* 0x000ff00003800000 */
.L_x_39907:
        /* <DEDUP_REMOVED lines=12> */
.L_x_39914:
[----:B------:R-:W2:Y:S02]  /*1660*/  LDG.E.U8 R4, desc[UR36][R4.64] ;  /* 0x0000002404047981 */ /* 0x000ea4000c1e1100 */
[----:B--2---:R-:W-:-:S04]  /*1670*/  ISETP.NE.AND P0, PT, R4, RZ, PT ;  /* 0x000000ff0400720c */ /* 0x004fc80003f05270 */
[----:B------:R-:W-:Y:S01]  /*1680*/  P2R R19, PR, RZ, 0x1 ;  /* 0x00000001ff137803 */ /* 0x000fe20000000000 */
[----:B------:R-:W-:Y:S08]  /*1690*/  BRA `(.L_x_39900) ;  /* 0x0000000000a47947 */ /* 0x000ff00003800000 */
.L_x_39913:
[----:B------:R-:W2:Y:S02]  /*16a0*/  LDG.E.U8 R4, desc[UR36][R4.64] ;  /* 0x0000002404047981 */ /* 0x000ea4000c1e1100 */
[----:B--2---:R-:W-:-:S04]  /*16b0*/  ISETP.NE.AND P0, PT, R4, RZ, PT ;  /* 0x000000ff0400720c */ /* 0x004fc80003f05270 */
[----:B------:R-:W-:Y:S01]  /*16c0*/  P2R R19, PR, RZ, 0x1 ;  /* 0x00000001ff137803 */ /* 0x000fe20000000000 */
[----:B------:R-:W-:Y:S08]  /*16d0*/  BRA `(.L_x_39900) ;  /* 0x0000000000947947 */ /* 0x000ff00003800000 */
.L_x_39912:
        /* <DEDUP_REMOVED lines=10> */
.L_x_39899:
        /* <DEDUP_REMOVED lines=16> */
.L_x_39917:
[----:B------:R-:W-:-:S04]  /*1880*/  PLOP3.LUT P0, PT, PT, PT, PT, 0x8, 0x80 ;  /* 0x000000000080781c */ /* 0x000fc80003f0e170 */
[----:B------:R-:W-:Y:S01]  /*1890*/  P2R R19, PR, RZ, 0x1 ;  /* 0x00000001ff137803 */ /* 0x000fe20000000000 */
[----:B------:R-:W-:Y:S08]  /*18a0*/  BRA `(.L_x_39900) ;  /* 0x0000000000207947 */ /* 0x000ff00003800000 */
.L_x_39916:
[----:B------:R-:W2:Y:S02]  /*18b0*/  LDG.E.64 R4, desc[UR36][R4.64] ;  /* 0x0000002404047981 */ /* 0x000ea4000c1e1b00 */
[----:B--2---:R-:W-:-:S04]  /*18c0*/  ISETP.NE.U32.AND P0, PT, R4, RZ, PT ;  /* 0x000000ff0400720c */ /* 0x004fc80003f05070 */
[----:B------:R-:W-:-:S04]  /*18d0*/  ISETP.NE.AND.EX P0, PT, R5, RZ, PT, P0 ;  /* 0x000000ff0500720c */ /* 0x000fc80003f05300 */
[----:B------:R-:W-:Y:S01]  /*18e0*/  P2R R19, PR, RZ, 0x1 ;  /* 0x00000001ff137803 */ /* 0x000fe20000000000 */
[----:B------:R-:W-:Y:S08]  /*18f0*/  BRA `(.L_x_39900) ;  /* 0x00000000000c7947 */ /* 0x000ff00003800000 */
.L_x_39915:
[----:B------:R-:W2:Y:S02]  /*1900*/  LDG.E R4, desc[UR36][R4.64] ;  /* 0x0000002404047981 */ /* 0x000ea4000c1e1900 */
[----:B--2---:R-:W-:-:S04]  /*1910*/  ISETP.NE.AND P0, PT, R4, RZ, PT ;  /* 0x000000ff0400720c */ /* 0x004fc80003f05270 */
[----:B------:R-:W-:-:S09]  /*1920*/  P2R R19, PR, RZ, 0x1 ;  /* 0x00000001ff137803 */ /* 0x000fd20000000000 */
.L_x_39900:
[----:B------:R-:W-:Y:S05]  /*1930*/  BSYNC.RECONVERGENT B6 ;  /* 0x0000000000067941 */ /* 0x000fea0003800200 */
.L_x_39894:
[----:B------:R-:W-:-:S07]  /*1940*/  VIADD R23, R23, 0x80 ;  /* 0x0000008017177836 */ /* 0x000fce0000000000 */
.L_x_39893:
[----:B------:R-:W-:Y:S05]  /*1950*/  BSYNC.RECONVERGENT B7 ;  /* 0x0000000000077941 */ /* 0x000fea0003800200 */
.L_x_39892:
        /* <DEDUP_REMOVED lines=27> */
.L_x_39924:
[----:B------:R-:W2:Y:S02]  /*1b10*/  LDG.E.U8 R4, desc[UR36][R4.64] ;  /* 0x0000002404047981 */ /* 0x000ea4000c1e1100 */
[----:B--2---:R-:W-:-:S04]  /*1b20*/  ISETP.NE.AND P0, PT, R4, RZ, PT ;  /* 0x000000ff0400720c */ /* 0x004fc80003f05270 */
[----:B------:R-:W-:Y:S01]  /*1b30*/  P2R R22, PR, RZ, 0x1 ;  /* 0x00000001ff167803 */ /* 0x000fe20000000000 */
[----:B------:R-:W-:Y:S08]  /*1b40*/  BRA `(.L_x_39926) ;  /* 0x0000000800947947 */ /* 0x000ff00003800000 */
.L_x_39923:
        /* <DEDUP_REMOVED lines=11> */
.L_x_39928:
[----:B------:R-:W2:Y:S02]  /*1c00*/  LDG.E R4, desc[UR36][R4.64] ;  /* 0x0000002404047981 */ /* 0x000ea4000c1e1900 */
[----:B--2---:R-:W-:-:S04]  /*1c10*/  ISETP.NE.AND P0, PT, R4, RZ, PT ;  /* 0x000000ff0400720c */ /* 0x004fc80003f05270 */
[----:B------:R-:W-:Y:S01]  /*1c20*/  P2R R22, PR, RZ, 0x1 ;  /* 0x00000001ff167803 */ /* 0x000fe20000000000 */
[----:B------:R-:W-:Y:S08]  /*1c30*/  BRA `(.L_x_39926) ;  /* 0x0000000800587947 */ /* 0x000ff00003800000 */
.L_x_39927:
[----:B------:R-:W2:Y:S02]  /*1c40*/  LDG.E.U16 R4, desc[UR36][R4.64] ;  /* 0x0000002404047981 */ /* 0x000ea4000c1e1500 */
[----:B--2---:R-:W-:-:S04]  /*1c50*/  ISETP.NE.AND P0, PT, R4, RZ, PT ;  /* 0x000000ff0400720c */ /* 0x004fc80003f05270 */
[----:B------:R-:W-:Y:S01]  /*1c60*/  P2R R22, PR, RZ, 0x1 ;  /* 0x00000001ff167803 */ /* 0x000fe20000000000 */
[----:B------:R-:W-:Y:S08]  /*1c70*/  BRA `(.L_x_39926) ;  /* 0x0000000800487947 */ /* 0x000ff00003800000 */
.L_x_39922:
        /* <DEDUP_REMOVED lines=10> */
.L_x_39930:
[----:B------:R-:W2:Y:S02]  /*1d20*/  LDG.E.U16 R0, desc[UR36][R4.64] ;  /* 0x0000002404007981 */ /* 0x000ea4000c1e1500 */
[----:B--2---:R-:W-:-:S05]  /*1d30*/  HADD2.F32 R0, -RZ, R0.H0_H0 ;  /* 0x20000000ff007230 */ /* 0x004fca0000004100 */
[----:B------:R-:W-:-:S04]  /*1d40*/  FSETP.NEU.FTZ.AND P0, PT, R0, RZ, PT ;  /* 0x000000ff0000720b */ /* 0x000fc80003f1d000 */
[----:B------:R-:W-:Y:S01]  /*1d50*/  P2R R22, PR, RZ, 0x1 ;  /* 0x00000001ff167803 */ /* 0x000fe20000000000 */
[----:B------:R-:W-:Y:S08]  /*1d60*/  BRA `(.L_x_39926) ;  /* 0x00000008000c7947 */ /* 0x000ff00003800000 */
.L_x_39929:
        /* <DEDUP_REMOVED lines=12> */
.L_x_39932:
        /* <DEDUP_REMOVED lines=10> */
.L_x_39931:
[----:B------:R-:W2:Y:S02]  /*1ed0*/  LDG.E.64 R4, desc[UR36][R4.64] ;  /* 0x0000002404047981 */ /* 0x000ea4000c1e1b00 */
[----:B--2---:R-:W0:Y:S02]  /*1ee0*/  DSETP.NEU.AND P0, PT, R4, RZ, PT ;  /* 0x000000ff0400722a */ /* 0x004e240003f0d000 */
[----:B0-----:R-:W-:Y:S01]  /*1ef0*/  P2R R22, PR, RZ, 0x1 ;  /* 0x00000001ff167803 */ /* 0x001fe20000000000 */
[----:B------:R-:W-:Y:S06]  /*1f00*/  BRA `(.L_x_39926) ;  /* 0x0000000400a47947 */ /* 0x000fec0003800000 */
.L_x_39921:
        /* <DEDUP_REMOVED lines=12> */
.L_x_39935:
        /* <DEDUP_REMOVED lines=9> */
.L_x_39934:
        /* <DEDUP_REMOVED lines=10> */
.L_x_39937:
        /* <DEDUP_REMOVED lines=12> */
.L_x_39936:
[----:B------:R-:W2:Y:S02]  /*21c0*/  LDG.E.U16 R0, desc[UR36][R4.64] ;  /* 0x0000002404007981 */ /* 0x000ea4000c1e1500 */
[----:B--2---:R-:W-:-:S05]  /*21d0*/  IMAD.U32 R0, R0, 0x10000, RZ ;  /* 0x0001000000007824 */ /* 0x004fca00078e00ff */
[----:B------:R-:W-:-:S04]  /*21e0*/  FSETP.NEU.FTZ.AND P0, PT, R0, RZ, PT ;  /* 0x000000ff0000720b */ /* 0x000fc80003f1d000 */
[----:B------:R-:W-:Y:S01]  /*21f0*/  P2R R22, PR, RZ, 0x1 ;  /* 0x00000001ff167803 */ /* 0x000fe20000000000 */
[----:B------:R-:W-:Y:S08]  /*2200*/  BRA `(.L_x_39926) ;  /* 0x0000000000e47947 */ /* 0x000ff00003800000 */
.L_x_39933:
        /* <DEDUP_REMOVED lines=12> */
.L_x_39940:
[----:B------:R-:W2:Y:S02]  /*22d0*/  LDG.E.U8 R4, desc[UR36][R4.64] ;  /* 0x0000002404047981 */ /* 0x000ea4000c1e1100 */
[----:B--2---:R-:W-:-:S04]  /*22e0*/  ISETP.NE.AND P0, PT, R4, RZ, PT ;  /* 0x000000ff0400720c */ /* 0x004fc80003f05270 */
[----:B------:R-:W-:Y:S01]  /*22f0*/  P2R R22, PR, RZ, 0x1 ;  /* 0x00000001ff167803 */ /* 0x000fe20000000000 */
[----:B------:R-:W-:Y:S08]  /*2300*/  BRA `(.L_x_39926) ;  /* 0x0000000000a47947 */ /* 0x000ff00003800000 */
.L_x_39939:
[----:B------:R-:W2:Y:S02]  /*2310*/  LDG.E.U8 R4, desc[UR36][R4.64] ;  /* 0x0000002404047981 */ /* 0x000ea4000c1e1100 */
[----:B--2---:R-:W-:-:S04]  /*2320*/  ISETP.NE.AND P0, PT, R4, RZ, PT ;  /* 0x000000ff0400720c */ /* 0x004fc80003f05270 */
[----:B------:R-:W-:Y:S01]  /*2330*/  P2R R22, PR, RZ, 0x1 ;  /* 0x00000001ff167803 */ /* 0x000fe20000000000 */
[----:B------:R-:W-:Y:S08]  /*2340*/  BRA `(.L_x_39926) ;  /* 0x0000000000947947 */ /* 0x000ff00003800000 */
.L_x_39938:
        /* <DEDUP_REMOVED lines=10> */
.L_x_39925:
        /* <DEDUP_REMOVED lines=16> */
.L_x_39943:
[----:B------:R-:W-:-:S04]  /*24f0*/  PLOP3.LUT P0, PT, PT, PT, PT, 0x8, 0x80 ;  /* 0x000000000080781c */ /* 0x000fc80003f0e170 */
[----:B------:R-:W-:Y:S01]  /*2500*/  P2R R22, PR, RZ, 0x1 ;  /* 0x00000001ff167803 */ /* 0x000fe20000000000 */
[----:B------:R-:W-:Y:S08]  /*2510*/  BRA `(.L_x_39926) ;  /* 0x0000000000207947 */ /* 0x000ff00003800000 */
.L_x_39942:
[----:B------:R-:W2:Y:S02]  /*2520*/  LDG.E.64 R4, desc[UR36][R4.64] ;  /* 0x0000002404047981 */ /* 0x000ea4000c1e1b00 */
[----:B--2---:R-:W-:-:S04]  /*2530*/  ISETP.NE.U32.AND P0, PT, R4, RZ, PT ;  /* 0x000000ff0400720c */ /* 0x004fc80003f05070 */
[----:B------:R-:W-:-:S04]  /*2540*/  ISETP.NE.AND.EX P0, PT, R5, RZ, PT, P0 ;  /* 0x000000ff0500720c */ /* 0x000fc80003f05300 */
[----:B------:R-:W-:Y:S01]  /*2550*/  P2R R22, PR, RZ, 0x1 ;  /* 0x00000001ff167803 */ /* 0x000fe20000000000 */
[----:B------:R-:W-:Y:S08]  /*2560*/  BRA `(.L_x_39926) ;  /* 0x00000000000c7947 */ /* 0x000ff00003800000 */
.L_x_39941:
[----:B------:R-:W2:Y:S02]  /*2570*/  LDG.E R4, desc[UR36][R4.64] ;  /* 0x0000002404047981 */ /* 0x000ea4000c1e1900 */
[----:B--2---:R-:W-:-:S04]  /*2580*/  ISETP.NE.AND P0, PT, R4, RZ, PT ;  /* 0x000000ff0400720c */ /* 0x004fc80003f05270 */
[----:B------:R-:W-:-:S09]  /*2590*/  P2R R22, PR, RZ, 0x1 ;  /* 0x00000001ff167803 */ /* 0x000fd20000000000 */
.L_x_39926:
[----:B------:R-:W-:Y:S05]  /*25a0*/  BSYNC.RECONVERGENT B6 ;  /* 0x0000000000067941 */ /* 0x000fea0003800200 */
.L_x_39920:
[----:B------:R-:W-:-:S07]  /*25b0*/  VIADD R23, R23, 0x80 ;  /* 0x0000008017177836 */ /* 0x000fce0000000000 */
.L_x_39919:
[----:B------:R-:W-:Y:S05]  /*25c0*/  BSYNC.RECONVERGENT B7 ;  /* 0x0000000000077941 */ /* 0x000fea0003800200 */
.L_x_39918:
        /* <DEDUP_REMOVED lines=26> */
.L_x_39949:
[----:B------:R-:W2:Y:S02]  /*2770*/  LDG.E.U8 R4, desc[UR36][R4.64] ;  /* 0x0000002404047981 */ /* 0x000ea4000c1e1100 */
[----:B--2---:R-:W-:-:S04]  /*2780*/  ISETP.NE.AND P0, PT, R4, RZ, PT ;  /* 0x000000ff0400720c */ /* 0x004fc80003f05270 */
[----:B------:R-:W-:Y:S01]  /*2790*/  P2R R24, PR, RZ, 0x1 ;  /* 0x00000001ff187803 */ /* 0x000fe20000000000 */
[----:B------:R-:W-:Y:S08]  /*27a0*/  BRA `(.L_x_39945) ;  /* 0x00000008008c7947 */ /* 0x000ff00003800000 */
.L_x_39948:
        /* <DEDUP_REMOVED lines=11> */
.L_x_39952:
[----:B------:R-:W2:Y:S02]  /*2860*/  LDG.E R4, desc[UR36][R4.64] ;  /* 0x0000002404047981 */ /* 0x000ea4000c1e1900 */
[----:B--2---:R-:W-:-:S04]  /*2870*/  ISETP.NE.AND P0, PT, R4, RZ, PT ;  /* 0x000000ff0400720c */ /* 0x004fc80003f05270 */
[----:B------:R-:W-:Y:S01]  /*2880*/  P2R R24, PR, RZ, 0x1 ;  /* 0x00000001ff187803 */ /* 0x000fe20000000000 */
[----:B------:R-:W-:Y:S08]  /*2890*/  BRA `(.L_x_39945) ;  /* 0x0000000800507947 */ /* 0x000ff00003800000 */
.L_x_39951:
[----:B------:R-:W2:Y:S02]  /*28a0*/  LDG.E.U16 R4, desc[UR36][R4.64] ;  /* 0x0000002404047981 */ /* 0x000ea4000c1e1500 */
[----:B--2---:R-:W-:-:S04]  /*28b0*/  ISETP.NE.AND P0, PT, R4, RZ, PT ;  /* 0x000000ff0400720c */ /* 0x004fc80003f05270 */
[----:B------:R-:W-:Y:S01]  /*28c0*/  P2R R24, PR, RZ, 0x1 ;  /* 0x00000001ff187803 */ /* 0x000fe20000000000 */
[----:B------:R-:W-:Y:S08]  /*28d0*/  BRA `(.L_x_39945) ;  /* 0x0000000800407947 */ /* 0x000ff00003800000 */
.L_x_39947:
        /* <DEDUP_REMOVED lines=10> */
.L_x_39954:
[----:B------:R-:W2:Y:S02]  /*2980*/  LDG.E.U16 R0, desc[UR36][R4.64] ;  /* 0x0000002404007981 */ /* 0x000ea4000c1e1500 */
[----:B--2---:R-:W-:-:S05]  /*2990*/  HADD2.F32 R0, -RZ, R0.H0_H0 ;  /* 0x20000000ff007230 */ /* 0x004fca0000004100 */
[----:B------:R-:W-:-:S04]  /*29a0*/  FSETP.NEU.FTZ.AND P0, PT, R0, RZ, PT ;  /* 0x000000ff0000720b */ /* 0x000fc80003f1d000 */
[----:B------:R-:W-:Y:S01]  /*29b0*/  P2R R24, PR, RZ, 0x1 ;  /* 0x00000001ff187803 */ /* 0x000fe20000000000 */
[----:B------:R-:W-:Y:S08]  /*29c0*/  BRA `(.L_x_39945) ;  /* 0x0000000800047947 */ /* 0x000ff00003800000 */
.L_x_39953:
        /* <DEDUP_REMOVED lines=12> */
.L_x_39956:
        /* <DEDUP_REMOVED lines=10> */
.L_x_39955:
[----:B------:R-:W2:Y:S02]  /*2b30*/  LDG.E.64 R4, desc[UR36][R4.64] ;  /* 0x0000002404047981 */ /* 0x000ea4000c1e1b00 */
[----:B--2---:R-:W0:Y:S02]  /*2b40*/  DSETP.NEU.AND P0, PT, R4, RZ, PT ;  /* 0x000000ff0400722a */ /* 0x004e240003f0d000 */
[----:B0-----:R-:W-:Y:S01]  /*2b50*/  P2R R24, PR, RZ, 0x1 ;  /* 0x00000001ff187803 */ /* 0x001fe20000000000 */
[----:B------:R-:W-:Y:S06]  /*2b60*/  BRA `(.L_x_39945) ;  /* 0x00000004009c7947 */ /* 0x000fec0003800000 */
.L_x_39946:
        /* <DEDUP_REMOVED lines=12> */
.L_x_39959:
        /* <DEDUP_REMOVED lines=9> */
.L_x_39958:
        /* <DEDUP_REMOVED lines=10> */
.L_x_39961:
        /* <DEDUP_REMOVED lines=12> */
.L_x_39960:
[----:B------:R-:W2:Y:S02]  /*2e20*/  LDG.E.U16 R0, desc[UR36][R4.64] ;  /* 0x0000002404007981 */ /* 0x000ea4000c1e1500 */
[----:B--2---:R-:W-:-:S05]  /*2e30*/  IMAD.U32 R0, R0, 0x10000, RZ ;  /* 0x0001000000007824 */ /* 0x004fca00078e00ff */
[----:B------:R-:W-:-:S04]  /*2e40*/  FSETP.NEU.FTZ.AND P0, PT, R0, RZ, PT ;  /* 0x000000ff0000720b */ /* 0x000fc80003f1d000 */
[----:B------:R-:W-:Y:S01]  /*2e50*/  P2R R24, PR, RZ, 0x1 ;  /* 0x00000001ff187803 */ /* 0x000fe20000000000 */
[----:B------:R-:W-:Y:S08]  /*2e60*/  BRA `(.L_x_39945) ;  /* 0x0000000000dc7947 */ /* 0x000ff00003800000 */
.L_x_39957:
        /* <DEDUP_REMOVED lines=12> */
.L_x_39964:
[----:B------:R-:W2:Y:S02]  /*2f30*/  LDG.E.U8 R4, desc[UR36][R4.64] ;  /* 0x0000002404047981 */ /* 0x000ea4000c1e1100 */
[----:B--2---:R-:W-:-:S04]  /*2f40*/  ISETP.NE.AND P0, PT, R4, RZ, PT ;  /* 0x000000ff0400720c */ /* 0x004fc80003f05270 */
[----:B------:R-:W-:Y:S01]  /*2f50*/  P2R R24, PR, RZ, 0x1 ;  /* 0x00000001ff187803 */ /* 0x000fe20000000000 */
[----:B------:R-:W-:Y:S08]  /*2f60*/  BRA `(.L_x_39945) ;  /* 0x00000000009c7947 */ /* 0x000ff00003800000 */
.L_x_39963:
[----:B------:R-:W2:Y:S02]  /*2f70*/  LDG.E.U8 R4, desc[UR36][R4.64] ;  /* 0x0000002404047981 */ /* 0x000ea4000c1e1100 */
[----:B--2---:R-:W-:-:S04]  /*2f80*/  ISETP.NE.AND P0, PT, R4, RZ, PT ;  /* 0x000000ff0400720c */ /* 0x004fc80003f05270 */
[----:B------:R-:W-:Y:S01]  /*2f90*/  P2R R24, PR, RZ, 0x1 ;  /* 0x00000001ff187803 */ /* 0x000fe20000000000 */
[----:B------:R-:W-:Y:S08]  /*2fa0*/  BRA `(.L_x_39945) ;  /* 0x00000000008c7947 */ /* 0x000ff00003800000 */
.L_x_39962:
        /* <DEDUP_REMOVED lines=10> */
.L_x_39950:
        /* <DEDUP_REMOVED lines=16> */
.L_x_39967:
[----:B------:R-:W-:Y:S05]  /*3150*/  BRA `(.L_x_39945) ;  /* 0x0000000000207947 */ /* 0x000fea0003800000 */
.L_x_39966:
[----:B------:R-:W2:Y:S02]  /*3160*/  LDG.E.64 R4, desc[UR36][R4.64] ;  /* 0x0000002404047981 */ /* 0x000ea4000c1e1b00 */
[----:B--2---:R-:W-:-:S04]  /*3170*/  ISETP.NE.U32.AND P0, PT, R4, RZ, PT ;  /* 0x000000ff0400720c */ /* 0x004fc80003f05070 */
[----:B------:R-:W-:-:S04]  /*3180*/  ISETP.NE.AND.EX P0, PT, R5, RZ, PT, P0 ;  /* 0x000000ff0500720c */ /* 0x000fc80003f05300 */
[----:B------:R-:W-:Y:S01]  /*3190*/  P2R R24, PR, RZ, 0x1 ;  /* 0x00000001ff187803 */ /* 0x000fe20000000000 */
[----:B------:R-:W-:Y:S08]  /*31a0*/  BRA `(.L_x_39945) ;  /* 0x00000000000c7947 */ /* 0x000ff00003800000 */
.L_x_39965:
[----:B------:R-:W2:Y:S02]  /*31b0*/  LDG.E R4, desc[UR36][R4.64] ;  /* 0x0000002404047981 */ /* 0x000ea4000c1e1900 */
[----:B--2---:R-:W-:-:S04]  /*31c0*/  ISETP.NE.AND P0, PT, R4, RZ, PT ;  /* 0x000000ff0400720c */ /* 0x004fc80003f05270 */
[----:B------:R-:W-:-:S09]  /*31d0*/  P2R R24, PR, RZ, 0x1 ;  /* 0x00000001ff187803 */ /* 0x000fd20000000000 */
.L_x_39945:
[----:B------:R-:W-:Y:S05]  /*31e0*/  BSYNC.RECONVERGENT B6 ;  /* 0x0000000000067941 */ /* 0x000fea0003800200 */
.L_x_39944:
        /* <DEDUP_REMOVED lines=9> */
[----:B0-----:R-:W-:Y:S02]  /*3280*/  ISETP.NE.OR P1, PT, RZ, UR4, P1 ;  /* 0x00000004ff007c0c */ /* 0x001fe40008f25670 */
[----:B------:R-:W-:Y:S02]  /*3290*/  ISETP.NE.OR P2, PT, RZ, UR4, P2 ;  /* 0x00000004ff007c0c */ /* 0x000fe40009745670 */
[----:B------:R-:W-:Y:S02]  /*32a0*/  ISETP.NE.OR P3, PT, RZ, UR4, P3 ;  /* 0x00000004ff007c0c */ /* 0x000fe40009f65670 */
[----:B------:R-:W-:Y:S02]  /*32b0*/  ISETP.NE.OR P4, PT, RZ, UR4, P4 ;  /* 0x00000004ff007c0c */ /* 0x000fe4000a785670 */
        /* <DEDUP_REMOVED lines=27> */
.L_x_39975:
[----:B------:R1:W-:Y:S01]  /*3470*/  STG.E.U8 desc[UR36][R8.64], R11 ;  /* 0x0000000b08007986 */ /* 0x0003e2000c101124 */
[----:B------:R-:W-:Y:S05]  /*3480*/  BRA `(.L_x_39977) ;  /* 0x0000000c00087947 */ /* 0x000fea0003800000 */
.L_x_39974:
        /* <DEDUP_REMOVED lines=10> */
.L_x_39979:
[----:B------:R3:W-:Y:S01]  /*3530*/  STG.E desc[UR36][R8.64], R11 ;  /* 0x0000000b08007986 */ /* 0x0007e2000c101924 */
[----:B------:R-:W-:Y:S05]  /*3540*/  BRA `(.L_x_39977) ;  /* 0x0000000800d87947 */ /* 0x000fea0003800000 */
.L_x_39978:
[----:B------:R2:W-:Y:S01]  /*3550*/  STG.E.U16 desc[UR36][R8.64], R11 ;  /* 0x0000000b08007986 */ /* 0x0005e2000c101524 */
[----:B------:R-:W-:Y:S05]  /*3560*/  BRA `(.L_x_39977) ;  /* 0x0000000800d07947 */ /* 0x000fea0003800000 */
.L_x_39973:
        /* <DEDUP_REMOVED lines=9> */
.L_x_39981:
[----:B------:R-:W0:Y:S02]  /*3600*/  I2F.S16 R0, R11 ;  /* 0x0000000b00007306 */ /* 0x000e240000101400 */
[----:B0-----:R-:W-:-:S05]  /*3610*/  F2FP.F16.F32.PACK_AB R0, RZ, R0 ;  /* 0x00000000ff00723e */ /* 0x001fca00000000ff */
[----:B------:R0:W-:Y:S01]  /*3620*/  STG.E.U16 desc[UR36][R8.64], R0 ;  /* 0x0000000008007986 */ /* 0x0001e2000c101524 */
[----:B------:R-:W-:Y:S05]  /*3630*/  BRA `(.L_x_39977) ;  /* 0x00000008009c7947 */ /* 0x000fea0003800000 */
.L_x_39980:
        /* <DEDUP_REMOVED lines=10> */
.L_x_39983:
[----:B------:R-:W0:Y:S02]  /*36e0*/  I2F.S16 R11, R11 ;  /* 0x0000000b000b7306 */ /* 0x000e240000101400 */
[----:B0-----:R-:W-:-:S04]  /*36f0*/  F2FP.F16.F32.PACK_AB R3, RZ, R11 ;  /* 0x0000000bff03723e */ /* 0x001fc800000000ff */
[----:B------:R-:W-:-:S05]  /*3700*/  PRMT R3, R3, 0x5410, RZ ;  /* 0x0000541003037816 */ /* 0x000fca00000000ff */
[----:B------:R0:W-:Y:S01]  /*3710*/  STG.E desc[UR36][R8.64], R3 ;  /* 0x0000000308007986 */ /* 0x0001e2000c101924 */
[----:B------:R-:W-:Y:S05]  /*3720*/  BRA `(.L_x_39977) ;  /* 0x0000000800607947 */ /* 0x000fea0003800000 */
.L_x_39982:
[----:B------:R-:W0:Y:S02]  /*3730*/  I2F.F64.S16 R4, R11 ;  /* 0x0000000b00047312 */ /* 0x000e240000101c00 */
[----:B0-----:R0:W-:Y:S01]  /*3740*/  STG.E.64 desc[UR36][R8.64], R4 ;  /* 0x0000000408007986 */ /* 0x0011e2000c101b24 */
[----:B------:R-:W-:Y:S05]  /*3750*/  BRA `(.L_x_39977) ;  /* 0x0000000800547947 */ /* 0x000fea0003800000 */
.L_x_39972:
        /* <DEDUP_REMOVED lines=10> */
.L_x_39986:
[----:B------:R-:W-:Y:S01]  /*3800*/  CS2R R6, SRZ ;  /* 0x0000000000067805 */ /* 0x000fe2000001ff00 */
[----:B------:R-:W0:Y:S04]  /*3810*/  I2F.F64.S16 R4, R11 ;  /* 0x0000000b00047312 */ /* 0x000e280000101c00 */
[----:B0-----:R0:W-:Y:S01]  /*3820*/  STG.E.128 desc[UR36][R8.64], R4 ;  /* 0x0000000408007986 */ /* 0x0011e2000c101d24 */
[----:B------:R-:W-:Y:S05]  /*3830*/  BRA `(.L_x_39977) ;  /* 0x00000008001c7947 */ /* 0x000fea0003800000 */
.L_x_39985:
        /* <DEDUP_REMOVED lines=17> */
.L_x_39990:
[----:B------:R-:W-:Y:S05]  /*3950*/  BSYNC.RECONVERGENT B0 ;  /* 0x0000000000007941 */ /* 0x000fea0003800200 */
.L_x_39989:
[----:B------:R0:W-:Y:S01]  /*3960*/  STG.E.U8 desc[UR36][R8.64], R3 ;  /* 0x0000000308007986 */ /* 0x0001e2000c101124 */
[----:B------:R-:W-:Y:S05]  /*3970*/  BRA `(.L_x_39977) ;  /* 0x0000000400cc7947 */ /* 0x000fea0003800000 */
.L_x_39988:
        /* <DEDUP_REMOVED lines=16> */
.L_x_39987:
[----:B------:R-:W0:Y:S02]  /*3a80*/  I2F.S16 R0, R11 ;  /* 0x0000000b00007306 */ /* 0x000e240000101400 */
[----:B0-----:R-:W-:-:S05]  /*3a90*/  F2FP.BF16.F32.PACK_AB R0, RZ, R0 ;  /* 0x00000000ff00723e */ /* 0x001fca00000010ff */
[----:B------:R0:W-:Y:S01]  /*3aa0*/  STG.E.U16 desc[UR36][R8.64], R0 ;  /* 0x0000000008007986 */ /* 0x0001e2000c101524 */
[----:B------:R-:W-:Y:S05]  /*3ab0*/  BRA `(.L_x_39977) ;  /* 0x00000004007c7947 */ /* 0x000fea0003800000 */
.L_x_39984:
        /* <DEDUP_REMOVED lines=10> */
.L_x_39993:
        /* <DEDUP_REMOVED lines=12> */
.L_x_39996:
[----:B------:R-:W-:-:S04]  /*3c20*/  SHF.R.U32.HI R0, RZ, 0x14, R11 ;  /* 0x00000014ff007819 */ /* 0x000fc8000001160b */
[----:B------:R-:W-:-:S04]  /*3c30*/  LOP3.LUT R0, R0, 0x1, RZ, 0xc0, !PT ;  /* 0x0000000100007812 */ /* 0x000fc800078ec0ff */
[----:B------:R-:W-:-:S04]  /*3c40*/  IADD3 R0, PT, PT, R11, 0x487ffff, R0 ;  /* 0x0487ffff0b007810 */ /* 0x000fc80007ffe000 */
[----:B------:R-:W-:-:S04]  /*3c50*/  SHF.R.U32.HI R0, RZ, 0x14, R0 ;  /* 0x00000014ff007819 */ /* 0x000fc80000011600 */
[----:B------:R-:W-:-:S07]  /*3c60*/  LOP3.LUT R0, R0, 0xff, RZ, 0xc0, !PT ;  /* 0x000000ff00007812 */ /* 0x000fce00078ec0ff */
.L_x_39997:
[----:B------:R-:W-:-:S07]  /*3c70*/  PRMT R4, R0, 0x7610, R4 ;  /* 0x0000761000047816 */ /* 0x000fce0000000004 */
.L_x_39995:
[----:B------:R-:W-:Y:S05]  /*3c80*/  BSYNC.RECONVERGENT B0 ;  /* 0x0000000000007941 */ /* 0x000fea0003800200 */
.L_x_39994:
[----:B------:R0:W-:Y:S01]  /*3c90*/  STG.E.U8 desc[UR36][R8.64], R4 ;  /* 0x0000000408007986 */ /* 0x0001e2000c101124 */
[----:B------:R-:W-:Y:S05]  /*3ca0*/  BRA `(.L_x_39977) ;  /* 0x0000000400007947 */ /* 0x000fea0003800000 */
.L_x_39992:
        /* <DEDUP_REMOVED lines=12> */
.L_x_40000:
[----:B------:R-:W-:-:S04]  /*3d70*/  SHF.R.U32.HI R0, RZ, 0x15, R11 ;  /* 0x00000015ff007819 */ /* 0x000fc8000001160b */
[----:B------:R-:W-:-:S04]  /*3d80*/  LOP3.LUT R0, R0, 0x1, RZ, 0xc0, !PT ;  /* 0x0000000100007812 */ /* 0x000fc800078ec0ff */
[----:B------:R-:W-:-:S04]  /*3d90*/  IADD3 R0, PT, PT, R11, 0x88fffff, R0 ;  /* 0x088fffff0b007810 */ /* 0x000fc80007ffe000 */
[----:B------:R-:W-:-:S04]  /*3da0*/  SHF.R.U32.HI R0, RZ, 0x15, R0 ;  /* 0x00000015ff007819 */ /* 0x000fc80000011600 */
[----:B------:R-:W-:-:S07]  /*3db0*/  LOP3.LUT R0, R0, 0xff, RZ, 0xc0, !PT ;  /* 0x000000ff00007812 */ /* 0x000fce00078ec0ff */
.L_x_40001:
[----:B------:R-:W-:-:S07]  /*3dc0*/  PRMT R4, R0, 0x7610, R4 ;  /* 0x0000761000047816 */ /* 0x000fce0000000004 */
.L_x_39999:
[----:B------:R-:W-:Y:S05]  /*3dd0*/  BSYNC.RECONVERGENT B0 ;  /* 0x0000000000007941 */ /* 0x000fea0003800200 */
.L_x_39998:
[----:B------:R0:W-:Y:S01]  /*3de0*/  STG.E.U8 desc[UR36][R8.64], R4 ;  /* 0x0000000408007986 */ /* 0x0001e2000c101124 */
[----:B------:R-:W-:Y:S05]  /*3df0*/  BRA `(.L_x_39977) ;  /* 0x0000000000ac7947 */ /* 0x000fea0003800000 */
.L_x_39991:
[----:B------:R-:W-:-:S13]  /*3e00*/  ISETP.NE.AND P0, PT, R0, 0x1c, PT ;  /* 0x0000001c0000780c */ /* 0x000fda0003f05270 */
[----:B------:R-:W-:Y:S05]  /*3e10*/  @!P0 BRA `(.L_x_40002) ;  /* 0x0000000000a08947 */ /* 0x000fea0003800000 */
[----:B------:R-:W-:-:S13]  /*3e20*/  ISETP.NE.AND P0, PT, R0, 0x1d, PT ;  /* 0x0000001d0000780c */ /* 0x000fda0003f05270 */
[----:B------:R-:W-:Y:S05]  /*3e30*/  @!P0 BRA `(.L_x_40003) ;  /* 0x0000000000888947 */ /* 0x000fea0003800000 */
[----:B------:R-:W-:-:S13]  /*3e40*/  ISETP.NE.AND P0, PT, R0, 0x2c, PT ;  /* 0x0000002c0000780c */ /* 0x000fda0003f05270 */
[----:B------:R-:W-:Y:S05]  /*3e50*/  @!P0 BRA `(.L_x_40004) ;  /* 0x0000000000448947 */ /* 0x000fea0003800000 */
.L_x_39976:
        /* <DEDUP_REMOVED lines=16> */
.L_x_40005:
[----:B------:R-:W-:Y:S05]  /*3f60*/  BRA `(.L_x_39977) ;  /* 0x0000000000507947 */ /* 0x000fea0003800000 */
.L_x_40004:
        /* <DEDUP_REMOVED lines=15> */
.L_x_40003:
[----:B------:R-:W-:Y:S02]  /*4060*/  IMAD.MOV.U32 R4, RZ, RZ, R11 ;  /* 0x000000ffff047224 */ /* 0x000fe400078e000b */
[----:B------:R-:W-:-:S05]  /*4070*/  IMAD.MOV.U32 R5, RZ, RZ, RZ ;  /* 0x000000ffff057224 */ /* 0x000fca00078e00ff */
[----:B------:R0:W-:Y:S01]  /*4080*/  STG.E.64 desc[UR36][R8.64], R4 ;  /* 0x0000000408007986 */ /* 0x0001e2000c101b24 */
[----:B------:R-:W-:Y:S05]  /*4090*/  BRA `(.L_x_39977) ;  /* 0x0000000000047947 */ /* 0x000fea0003800000 */
.L_x_40002:
[----:B------:R0:W-:Y:S02]  /*40a0*/  STG.E desc[UR36][R8.64], R11 ;  /* 0x0000000b08007986 */ /* 0x0001e4000c101924 */
.L_x_39977:
[----:B------:R-:W-:Y:S05]  /*40b0*/  BSYNC.RECONVERGENT B6 ;  /* 0x0000000000067941 */ /* 0x000fea0003800200 */
.L_x_39971:
        /* <DEDUP_REMOVED lines=24> */
.L_x_40011:
[----:B------:R4:W-:Y:S01]  /*4240*/  STG.E.U8 desc[UR36][R8.64], R26 ;  /* 0x0000001a08007986 */ /* 0x0009e2000c101124 */
[----:B------:R-:W-:Y:S05]  /*4250*/  BRA `(.L_x_40013) ;  /* 0x0000000800fc7947 */ /* 0x000fea0003800000 */
.L_x_40010:
        /* <DEDUP_REMOVED lines=9> */
.L_x_40015:
[----:B------:R2:W-:Y:S01]  /*42f0*/  STG.E desc[UR36][R8.64], R26 ;  /* 0x0000001a08007986 */ /* 0x0005e2000c101924 */
[----:B------:R-:W-:Y:S05]  /*4300*/  BRA `(.L_x_40013) ;  /* 0x0000000800d07947 */ /* 0x000fea0003800000 */
.L_x_40014:
[----:B------:R0:W-:Y:S01]  /*4310*/  STG.E.U16 desc[UR36][R8.64], R26 ;  /* 0x0000001a08007986 */ /* 0x0001e2000c101524 */
[----:B------:R-:W-:Y:S05]  /*4320*/  BRA `(.L_x_40013) ;  /* 0x0000000800c87947 */ /* 0x000fea0003800000 */
.L_x_40009:
        /* <DEDUP_REMOVED lines=9> */
.L_x_40017:
[----:B------:R-:W0:Y:S02]  /*43c0*/  I2F.S16 R0, R26 ;  /* 0x0000001a00007306 */ /* 0x000e240000101400 */
[----:B0-----:R-:W-:-:S05]  /*43d0*/  F2FP.F16.F32.PACK_AB R0, RZ, R0 ;  /* 0x00000000ff00723e */ /* 0x001fca00000000ff */
[----:B------:R0:W-:Y:S01]  /*43e0*/  STG.E.U16 desc[UR36][R8.64], R0 ;  /* 0x0000000008007986 */ /* 0x0001e2000c101524 */
[----:B------:R-:W-:Y:S05]  /*43f0*/  BRA `(.L_x_40013) ;  /* 0x0000000800947947 */ /* 0x000fea0003800000 */
.L_x_40016:
        /* <DEDUP_REMOVED lines=10> */
.L_x_40019:
[----:B------:R-:W0:Y:S02]  /*44a0*/  I2F.S16 R26, R26 ;  /* 0x0000001a001a7306 */ /* 0x000e240000101400 */
[----:B0-----:R-:W-:-:S04]  /*44b0*/  F2FP.F16.F32.PACK_AB R3, RZ, R26 ;  /* 0x0000001aff03723e */ /* 0x001fc800000000ff */
[----:B------:R-:W-:-:S05]  /*44c0*/  PRMT R3, R3, 0x5410, RZ ;  /* 0x0000541003037816 */ /* 0x000fca00000000ff */
[----:B------:R0:W-:Y:S01]  /*44d0*/  STG.E desc[UR36][R8.64], R3 ;  /* 0x0000000308007986 */ /* 0x0001e2000c101924 */
[----:B------:R-:W-:Y:S05]  /*44e0*/  BRA `(.L_x_40013) ;  /* 0x0000000800587947 */ /* 0x000fea0003800000 */
.L_x_40018:
[----:B------:R-:W0:Y:S02]  /*44f0*/  I2F.F64.S16 R26, R26 ;  /* 0x0000001a001a7312 */ /* 0x000e240000101c00 */
[----:B0-----:R0:W-:Y:S01]  /*4500*/  STG.E.64 desc[UR36][R8.64], R26 ;  /* 0x0000001a08007986 */ /* 0x0011e2000c101b24 */
[----:B------:R-:W-:Y:S05]  /*4510*/  BRA `(.L_x_40013) ;  /* 0x00000008004c7947 */ /* 0x000fea0003800000 */
.L_x_40008:
        /* <DEDUP_REMOVED lines=12> */
.L_x_40023:
        /* <DEDUP_REMOVED lines=16> */
.L_x_40026:
[----:B------:R-:W-:-:S07]  /*46e0*/  PRMT R4, R0, 0x7610, R4 ;  /* 0x0000761000047816 */ /* 0x000fce0000000004 */
.L_x_40025:
[----:B------:R-:W-:Y:S05]  /*46f0*/  BSYNC.RECONVERGENT B0 ;  /* 0x0000000000007941 */ /* 0x000fea0003800200 */
.L_x_40024:
[----:B------:R0:W-:Y:S01]  /*4700*/  STG.E.U8 desc[UR36][R8.64], R4 ;  /* 0x0000000408007986 */ /* 0x0001e2000c101124 */
[----:B------:R-:W-:Y:S05]  /*4710*/  BRA `(.L_x_40013) ;  /* 0x0000000400cc7947 */ /* 0x000fea0003800000 */
.L_x_40022:
        /* <DEDUP_REMOVED lines=16> */
.L_x_40029:
[----:B------:R-:W-:-:S07]  /*4820*/  PRMT R4, R0, 0x7610, R4 ;  /* 0x0000761000047816 */ /* 0x000fce0000000004 */
.L_x_40028:
[----:B------:R-:W-:Y:S05]  /*4830*/  BSYNC.RECONVERGENT B0 ;  /* 0x0000000000007941 */ /* 0x000fea0003800200 */
.L_x_40027:
[----:B------:R0:W-:Y:S01]  /*4840*/  STG.E.U8 desc[UR36][R8.64], R4 ;  /* 0x0000000408007986 */ /* 0x0001e2000c101124 */
[----:B------:R-:W-:Y:S05]  /*4850*/  BRA `(.L_x_40013) ;  /* 0x00000004007c7947 */ /* 0x000fea0003800000 */
.L_x_40021:
        /* <DEDUP_REMOVED lines=21> */
.L_x_40031:
[----:B------:R-:W-:-:S05]  /*49b0*/  IMAD.MOV.U32 R27, RZ, RZ, RZ ;  /* 0x000000ffff1b7224 */ /* 0x000fca00078e00ff */
[----:B------:R0:W-:Y:S01]  /*49c0*/  STG.E.64 desc[UR36][R8.64], R26 ;  /* 0x0000001a08007986 */ /* 0x0001e2000c101b24 */
[----:B------:R-:W-:Y:S05]  /*49d0*/  BRA `(.L_x_40013) ;  /* 0x00000004001c7947 */ /* 0x000fea0003800000 */
.L_x_40030:
[----:B------:R0:W-:Y:S01]  /*49e0*/  STG.E desc[UR36][R8.64], R26 ;  /* 0x0000001a08007986 */ /* 0x0001e2000c101924 */
[----:B------:R-:W-:Y:S05]  /*49f0*/  BRA `(.L_x_40013) ;  /* 0x0000000400147947 */ /* 0x000fea0003800000 */
.L_x_40020:
        /* <DEDUP_REMOVED lines=8> */
.L_x_40033:
[----:B------:R-:W-:Y:S01]  /*4a80*/  CS2R R6, SRZ ;  /* 0x0000000000067805 */ /* 0x000fe2000001ff00 */
[----:B------:R-:W0:Y:S04]  /*4a90*/  I2F.F64.S16 R4, R26 ;  /* 0x0000001a00047312 */ /* 0x000e280000101c00 */
[----:B0-----:R0:W-:Y:S01]  /*4aa0*/  STG.E.128 desc[UR36][R8.64], R4 ;  /* 0x0000000408007986 */ /* 0x0011e2000c101d24 */
[----:B------:R-:W-:Y:S05]  /*4ab0*/  BRA `(.L_x_40013) ;  /* 0x0000000000e47947 */ /* 0x000fea0003800000 */
.L_x_40032:
[----:B------:R-:W-:-:S13]  /*4ac0*/  ISETP.NE.AND P0, PT, R0, 0xf, PT ;  /* 0x0000000f0000780c */ /* 0x000fda0003f05270 */
[----:B------:R-:W-:Y:S05]  /*4ad0*/  @!P0 BRA `(.L_x_40034) ;  /* 0x0000000000d08947 */ /* 0x000fea0003800000 */
[----:B------:R-:W-:-:S13]  /*4ae0*/  ISETP.NE.AND P0, PT, R0, 0x17, PT ;  /* 0x000000170000780c */ /* 0x000fda0003f05270 */
[----:B------:R-:W-:Y:S05]  /*4af0*/  @!P0 BRA `(.L_x_40035) ;  /* 0x0000000000848947 */ /* 0x000fea0003800000 */
[----:B------:R-:W-:-:S13]  /*4b00*/  ISETP.NE.AND P0, PT, R0, 0x18, PT ;  /* 0x000000180000780c */ /* 0x000fda0003f05270 */
[----:B------:R-:W-:Y:S05]  /*4b10*/  @!P0 BRA `(.L_x_40036) ;  /* 0x0000000000448947 */ /* 0x000fea0003800000 */
.L_x_40012:
        /* <DEDUP_REMOVED lines=16> */
.L_x_40037:
[----:B------:R-:W-:Y:S05]  /*4c20*/  BRA `(.L_x_40013) ;  /* 0x0000000000887947 */ /* 0x000fea0003800000 */
.L_x_40036:
        /* <DEDUP_REMOVED lines=11> */
.L_x_40039:
[----:B------:R-:W-:Y:S05]  /*4ce0*/  BSYNC.RECONVERGENT B0 ;  /* 0x0000000000007941 */ /* 0x000fea0003800200 */
.L_x_40038:
[----:B------:R0:W-:Y:S01]  /*4cf0*/  STG.E.U8 desc[UR36][R8.64], R3 ;  /* 0x0000000308007986 */ /* 0x0001e2000c101124 */
[----:B------:R-:W-:Y:S05]  /*4d00*/  BRA `(.L_x_40013) ;  /* 0x0000000000507947 */ /* 0x000fea0003800000 */
.L_x_40035:
        /* <DEDUP_REMOVED lines=12> */
.L_x_40040:
[----:B------:R-:W-:Y:S01]  /*4dd0*/  IMAD.MOV.U32 R3, RZ, RZ, 0x7f ;  /* 0x0000007fff037424 */ /* 0x000fe200078e00ff */
[----:B------:R-:W-:-:S04]  /*4de0*/  ISETP.GT.U32.AND P0, PT, R5, 0x7f800000, PT ;  /* 0x7f8000000500780c */ /* 0x000fc80003f04070 */
[----:B------:R-:W-:-:S05]  /*4df0*/  SEL R3, R3, 0x7c, P0 ;  /* 0x0000007c03037807 */ /* 0x000fca0000000000 */
[----:B------:R0:W-:Y:S01]  /*4e00*/  STG.E.U8 desc[UR36][R8.64], R3 ;  /* 0x0000000308007986 */ /* 0x0001e2000c101124 */
[----:B------:R-:W-:Y:S05]  /*4e10*/  BRA `(.L_x_40013) ;  /* 0x00000000000c7947 */ /* 0x000fea0003800000 */
.L_x_40034:
[----:B------:R-:W0:Y:S02]  /*4e20*/  I2F.S16 R0, R26 ;  /* 0x0000001a00007306 */ /* 0x000e240000101400 */
[----:B0-----:R-:W-:-:S05]  /*4e30*/  F2FP.BF16.F32.PACK_AB R0, RZ, R0 ;  /* 0x00000000ff00723e */ /* 0x001fca00000010ff */
[----:B------:R0:W-:Y:S02]  /*4e40*/  STG.E.U16 desc[UR36][R8.64], R0 ;  /* 0x0000000008007986 */ /* 0x0001e4000c101524 */
.L_x_40013:
[----:B------:R-:W-:Y:S05]  /*4e50*/  BSYNC.RECONVERGENT B6 ;  /* 0x0000000000067941 */ /* 0x000fea0003800200 */
.L_x_40007:
[----:B------:R-:W-:-:S07]  /*4e60*/  VIADD R17, R17, 0x80 ;  /* 0x0000008011117836 */ /* 0x000fce0000000000 */
.L_x_39970:
[----:B------:R-:W-:-:S13]  /*4e70*/  ISETP.GE.AND P0, PT, R17, R16, PT ;  /* 0x000000101100720c */ /* 0x000fda0003f06270 */
[----:B------:R-:W-:Y:S05]  /*4e80*/  @P0 BREAK.RELIABLE B7 ;  /* 0x0000000000070942 */ /* 0x000fea0003800100 */
[----:B------:R-:W-:Y:S05]  /*4e90*/  @P0 BRA `(.L_x_40006) ;  /* 0x0000000c00640947 */ /* 0x000fea0003800000 */
[----:B------:R-:W-:Y:S05]  /*4ea0*/  BSYNC.RELIABLE B7 ;  /* 0x0000000000077941 */ /* 0x000fea0003800100 */
.L_x_39969:
        /* <DEDUP_REMOVED lines=21> */
.L_x_40045:
[----:B------:R4:W-:Y:S01]  /*5000*/  STG.E.U8 desc[UR36][R8.64], R24 ;  /* 0x0000001808007986 */ /* 0x0009e2000c101124 */
[----:B------:R-:W-:Y:S05]  /*5010*/  BRA `(.L_x_40047) ;  /* 0x0000000800fc7947 */ /* 0x000fea0003800000 */
.L_x_40044:
        /* <DEDUP_REMOVED lines=9> */
.L_x_40049:
[----:B------:R2:W-:Y:S01]  /*50b0*/  STG.E desc[UR36][R8.64], R24 ;  /* 0x0000001808007986 */ /* 0x0005e2000c101924 */
[----:B------:R-:W-:Y:S05]  /*50c0*/  BRA `(.L_x_40047) ;  /* 0x0000000800d07947 */ /* 0x000fea0003800000 */
.L_x_40048:
[----:B------:R0:W-:Y:S01]  /*50d0*/  STG.E.U16 desc[UR36][R8.64], R24 ;  /* 0x0000001808007986 */ /* 0x0001e2000c101524 */
[----:B------:R-:W-:Y:S05]  /*50e0*/  BRA `(.L_x_40047) ;  /* 0x0000000800c87947 */ /* 0x000fea0003800000 */
.L_x_40043:
        /* <DEDUP_REMOVED lines=9> */
.L_x_40051:
[----:B------:R-:W0:Y:S02]  /*5180*/  I2F.S16 R0, R24 ;  /* 0x0000001800007306 */ /* 0x000e240000101400 */
[----:B0-----:R-:W-:-:S05]  /*5190*/  F2FP.F16.F32.PACK_AB R0, RZ, R0 ;  /* 0x00000000ff00723e */ /* 0x001fca00000000ff */
[----:B------:R0:W-:Y:S01]  /*51a0*/  STG.E.U16 desc[UR36][R8.64], R0 ;  /* 0x0000000008007986 */ /* 0x0001e2000c101524 */
[----:B------:R-:W-:Y:S05]  /*51b0*/  BRA `(.L_x_40047) ;  /* 0x0000000800947947 */ /* 0x000fea0003800000 */
.L_x_40050:
        /* <DEDUP_REMOVED lines=10> */
.L_x_40053:
[----:B------:R-:W0:Y:S02]  /*5260*/  I2F.S16 R24, R24 ;  /* 0x0000001800187306 */ /* 0x000e240000101400 */
[----:B0-----:R-:W-:-:S04]  /*5270*/  F2FP.F16.F32.PACK_AB R3, RZ, R24 ;  /* 0x00000018ff03723e */ /* 0x001fc800000000ff */
[----:B------:R-:W-:-:S05]  /*5280*/  PRMT R3, R3, 0x5410, RZ ;  /* 0x0000541003037816 */ /* 0x000fca00000000ff */
[----:B------:R0:W-:Y:S01]  /*5290*/  STG.E desc[UR36][R8.64], R3 ;  /* 0x0000000308007986 */ /* 0x0001e2000c101924 */
[----:B------:R-:W-:Y:S05]  /*52a0*/  BRA `(.L_x_40047) ;  /* 0x0000000800587947 */ /* 0x000fea0003800000 */
.L_x_40052:
[----:B------:R-:W0:Y:S02]  /*52b0*/  I2F.F64.S16 R24, R24 ;  /* 0x0000001800187312 */ /* 0x000e240000101c00 */
[----:B0-----:R0:W-:Y:S01]  /*52c0*/  STG.E.64 desc[UR36][R8.64], R24 ;  /* 0x0000001808007986 */ /* 0x0011e2000c101b24 */
[----:B------:R-:W-:Y:S05]  /*52d0*/  BRA `(.L_x_40047) ;  /* 0x00000008004c7947 */ /* 0x000fea0003800000 */
.L_x_40042:
        /* <DEDUP_REMOVED lines=12> */
.L_x_40057:
        /* <DEDUP_REMOVED lines=16> */
.L_x_40060:
[----:B------:R-:W-:-:S07]  /*54a0*/  PRMT R4, R0, 0x7610, R4 ;  /* 0x0000761000047816 */ /* 0x000fce0000000004 */
.L_x_40059:
[----:B------:R-:W-:Y:S05]  /*54b0*/  BSYNC.RECONVERGENT B0 ;  /* 0x0000000000007941 */ /* 0x000fea0003800200 */
.L_x_40058:
[----:B------:R0:W-:Y:S01]  /*54c0*/  STG.E.U8 desc[UR36][R8.64], R4 ;  /* 0x0000000408007986 */ /* 0x0001e2000c101124 */
[----:B------:R-:W-:Y:S05]  /*54d0*/  BRA `(.L_x_40047) ;  /* 0x0000000400cc7947 */ /* 0x000fea0003800000 */
.L_x_40056:
        /* <DEDUP_REMOVED lines=16> */
.L_x_40063:
[----:B------:R-:W-:-:S07]  /*55e0*/  PRMT R4, R0, 0x7610, R4 ;  /* 0x0000761000047816 */ /* 0x000fce0000000004 */
.L_x_40062:
[----:B------:R-:W-:Y:S05]  /*55f0*/  BSYNC.RECONVERGENT B0 ;  /* 0x0000000000007941 */ /* 0x000fea0003800200 */
.L_x_40061:
[----:B------:R0:W-:Y:S01]  /*5600*/  STG.E.U8 desc[UR36][R8.64], R4 ;  /* 0x0000000408007986 */ /* 0x0001e2000c101124 */
[----:B------:R-:W-:Y:S05]  /*5610*/  BRA `(.L_x_40047) ;  /* 0x00000004007c7947 */ /* 0x000fea0003800000 */
.L_x_40055:
        /* <DEDUP_REMOVED lines=21> */
.L_x_40065:
[----:B------:R-:W-:-:S05]  /*5770*/  IMAD.MOV.U32 R25, RZ, RZ, RZ ;  /* 0x000000ffff197224 */ /* 0x000fca00078e00ff */
[----:B------:R0:W-:Y:S01]  /*5780*/  STG.E.64 desc[UR36][R8.64], R24 ;  /* 0x0000001808007986 */ /* 0x0001e2000c101b24 */
[----:B------:R-:W-:Y:S05]  /*5790*/  BRA `(.L_x_40047) ;  /* 0x00000004001c7947 */ /* 0x000fea0003800000 */
.L_x_40064:
[----:B------:R0:W-:Y:S01]  /*57a0*/  STG.E desc[UR36][R8.64], R24 ;  /* 0x0000001808007986 */ /* 0x0001e2000c101924 */
[----:B------:R-:W-:Y:S05]  /*57b0*/  BRA `(.L_x_40047) ;  /* 0x0000000400147947 */ /* 0x000fea0003800000 */
.L_x_40054:
        /* <DEDUP_REMOVED lines=8> */
.L_x_40067:
[----:B------:R-:W-:Y:S01]  /*5840*/  CS2R R6, SRZ ;  /* 0x0000000000067805 */ /* 0x000fe2000001ff00 */
[----:B------:R-:W0:Y:S04]  /*5850*/  I2F.F64.S16 R4, R24 ;  /* 0x0000001800047312 */ /* 0x000e280000101c00 */
[----:B0-----:R0:W-:Y:S01]  /*5860*/  STG.E.128 desc[UR36][R8.64], R4 ;  /* 0x0000000408007986 */ /* 0x0011e2000c101d24 */
[----:B------:R-:W-:Y:S05]  /*5870*/  BRA `(.L_x_40047) ;  /* 0x0000000000e47947 */ /* 0x000fea0003800000 */
.L_x_40066:
[----:B------:R-:W-:-:S13]  /*5880*/  ISETP.NE.AND P0, PT, R0, 0xf, PT ;  /* 0x0000000f0000780c */ /* 0x000fda0003f05270 */
[----:B------:R-:W-:Y:S05]  /*5890*/  @!P0 BRA `(.L_x_40068) ;  /* 0x0000000000d08947 */ /* 0x000fea0003800000 */
[----:B------:R-:W-:-:S13]  /*58a0*/  ISETP.NE.AND P0, PT, R0, 0x17, PT ;  /* 0x000000170000780c */ /* 0x000fda0003f05270 */
[----:B------:R-:W-:Y:S05]  /*58b0*/  @!P0 BRA `(.L_x_40069) ;  /* 0x0000000000848947 */ /* 0x000fea0003800000 */
[----:B------:R-:W-:-:S13]  /*58c0*/  ISETP.NE.AND P0, PT, R0, 0x18, PT ;  /* 0x000000180000780c */ /* 0x000fda0003f05270 */
[----:B------:R-:W-:Y:S05]  /*58d0*/  @!P0 BRA `(.L_x_40070) ;  /* 0x0000000000448947 */ /* 0x000fea0003800000 */
.L_x_40046:
        /* <DEDUP_REMOVED lines=16> */
.L_x_40071:
[----:B------:R-:W-:Y:S05]  /*59e0*/  BRA `(.L_x_40047) ;  /* 0x0000000000887947 */ /* 0x000fea0003800000 */
.L_x_40070:
        /* <DEDUP_REMOVED lines=11> */
.L_x_40073:
[----:B------:R-:W-:Y:S05]  /*5aa0*/  BSYNC.RECONVERGENT B0 ;  /* 0x0000000000007941 */ /* 0x000fea0003800200 */
.L_x_40072:
[----:B------:R0:W-:Y:S01]  /*5ab0*/  STG.E.U8 desc[UR36][R8.64], R3 ;  /* 0x0000000308007986 */ /* 0x0001e2000c101124 */
[----:B------:R-:W-:Y:S05]  /*5ac0*/  BRA `(.L_x_40047) ;  /* 0x0000000000507947 */ /* 0x000fea0003800000 */
.L_x_40069:
        /* <DEDUP_REMOVED lines=12> */
.L_x_40074:
[----:B------:R-:W-:Y:S01]  /*5b90*/  IMAD.MOV.U32 R3, RZ, RZ, 0x7f ;  /* 0x0000007fff037424 */ /* 0x000fe200078e00ff */
[----:B------:R-:W-:-:S04]  /*5ba0*/  ISETP.GT.U32.AND P0, PT, R5, 0x7f800000, PT ;  /* 0x7f8000000500780c */ /* 0x000fc80003f04070 */
[----:B------:R-:W-:-:S05]  /*5bb0*/  SEL R3, R3, 0x7c, P0 ;  /* 0x0000007c03037807 */ /* 0x000fca0000000000 */
[----:B------:R0:W-:Y:S01]  /*5bc0*/  STG.E.U8 desc[UR36][R8.64], R3 ;  /* 0x0000000308007986 */ /* 0x0001e2000c101124 */
[----:B------:R-:W-:Y:S05]  /*5bd0*/  BRA `(.L_x_40047) ;  /* 0x00000000000c7947 */ /* 0x000fea0003800000 */
.L_x_40068:
[----:B------:R-:W0:Y:S02]  /*5be0*/  I2F.S16 R0, R24 ;  /* 0x0000001800007306 */ /* 0x000e240000101400 */
[----:B0-----:R-:W-:-:S05]  /*5bf0*/  F2FP.BF16.F32.PACK_AB R0, RZ, R0 ;  /* 0x00000000ff00723e */ /* 0x001fca00000010ff */
[----:B------:R0:W-:Y:S02]  /*5c00*/  STG.E.U16 desc[UR36][R8.64], R0 ;  /* 0x0000000008007986 */ /* 0x0001e4000c101524 */
.L_x_40047:
[----:B------:R-:W-:Y:S05]  /*5c10*/  BSYNC.RECONVERGENT B6 ;  /* 0x0000000000067941 */ /* 0x000fea0003800200 */
.L_x_40041:
[----:B------:R-:W-:-:S07]  /*5c20*/  VIADD R17, R17, 0x80 ;  /* 0x0000008011117836 */ /* 0x000fce0000000000 */
.L_x_40006:
[----:B------:R-:W-:Y:S05]  /*5c30*/  BSYNC.RECONVERGENT B8 ;  /* 0x0000000000087941 */ /* 0x000fea0003800200 */
.L_x_39968:
        /* <DEDUP_REMOVED lines=21> */
.L_x_40078:
[----:B------:R-:W-:Y:S01]  /*5d90*/  STG.E.U8 desc[UR36][R2.64], R22 ;  /* 0x0000001602007986 */ /* 0x000fe2000c101124 */
[----:B------:R-:W-:Y:S05]  /*5da0*/  EXIT ;  /* 0x000000000000794d */ /* 0x000fea0003800000 */
.L_x_40077:
        /* <DEDUP_REMOVED lines=9> */
.L_x_40081:
[----:B------:R-:W-:Y:S01]  /*5e40*/  STG.E desc[UR36][R2.64], R22 ;  /* 0x0000001602007986 */ /* 0x000fe2000c101924 */
[----:B------:R-:W-:Y:S05]  /*5e50*/  EXIT ;  /* 0x000000000000794d */ /* 0x000fea0003800000 */
.L_x_40080:
[----:B------:R-:W-:Y:S01]  /*5e60*/  STG.E.U16 desc[UR36][R2.64], R22 ;  /* 0x0000001602007986 */ /* 0x000fe2000c101524 */
[----:B------:R-:W-:Y:S05]  /*5e70*/  EXIT ;  /* 0x000000000000794d */ /* 0x000fea0003800000 */
.L_x_40076:
        /* <DEDUP_REMOVED lines=9> */
.L_x_40083:
[----:B------:R-:W0:Y:S02]  /*5f10*/  I2F.S16 R0, R22 ;  /* 0x0000001600007306 */ /* 0x000e240000101400 */
[----:B0-----:R-:W-:-:S05]  /*5f20*/  F2FP.F16.F32.PACK_AB R0, RZ, R0 ;  /* 0x00000000ff00723e */ /* 0x001fca00000000ff */
[----:B------:R-:W-:Y:S01]  /*5f30*/  STG.E.U16 desc[UR36][R2.64], R0 ;  /* 0x0000000002007986 */ /* 0x000fe2000c101524 */
[----:B------:R-:W-:Y:S05]  /*5f40*/  EXIT ;  /* 0x000000000000794d */ /* 0x000fea0003800000 */
.L_x_40082:
        /* <DEDUP_REMOVED lines=10> */
.L_x_40085:
[----:B------:R-:W0:Y:S02]  /*5ff0*/  I2F.S16 R22, R22 ;  /* 0x0000001600167306 */ /* 0x000e240000101400 */
[----:B0-----:R-:W-:-:S04]  /*6000*/  F2FP.F16.F32.PACK_AB R5, RZ, R22 ;  /* 0x00000016ff05723e */ /* 0x001fc800000000ff */
[----:B------:R-:W-:-:S05]  /*6010*/  PRMT R5, R5, 0x5410, RZ ;  /* 0x0000541005057816 */ /* 0x000fca00000000ff */
[----:B------:R-:W-:Y:S01]  /*6020*/  STG.E desc[UR36][R2.64], R5 ;  /* 0x0000000502007986 */ /* 0x000fe2000c101924 */
[----:B------:R-:W-:Y:S05]  /*6030*/  EXIT ;  /* 0x000000000000794d */ /* 0x000fea0003800000 */
.L_x_40084:
[----:B------:R-:W0:Y:S02]  /*6040*/  I2F.F64.S16 R22, R22 ;  /* 0x0000001600167312 */ /* 0x000e240000101c00 */
[----:B0-----:R-:W-:Y:S01]  /*6050*/  STG.E.64 desc[UR36][R2.64], R22 ;  /* 0x0000001602007986 */ /* 0x001fe2000c101b24 */
[----:B------:R-:W-:Y:S05]  /*6060*/  EXIT ;  /* 0x000000000000794d */ /* 0x000fea0003800000 */
.L_x_40075:
        /* <DEDUP_REMOVED lines=12> */
.L_x_40089:
        /* <DEDUP_REMOVED lines=17> */
.L_x_40091:
[----:B------:R-:W-:Y:S05]  /*6240*/  BSYNC.RECONVERGENT B0 ;  /* 0x0000000000007941 */ /* 0x000fea0003800200 */
.L_x_40090:
[----:B------:R-:W-:Y:S01]  /*6250*/  STG.E.U8 desc[UR36][R2.64], R0 ;  /* 0x0000000002007986 */ /* 0x000fe2000c101124 */
[----:B------:R-:W-:Y:S05]  /*6260*/  EXIT ;  /* 0x000000000000794d */ /* 0x000fea0003800000 */
.L_x_40088:
        /* <DEDUP_REMOVED lines=17> */
.L_x_40093:
[----:B------:R-:W-:Y:S05]  /*6380*/  BSYNC.RECONVERGENT B0 ;  /* 0x0000000000007941 */ /* 0x000fea0003800200 */
.L_x_40092:
[----:B------:R-:W-:Y:S01]  /*6390*/  STG.E.U8 desc[UR36][R2.64], R0 ;  /* 0x0000000002007986 */ /* 0x000fe2000c101124 */
[----:B------:R-:W-:Y:S05]  /*63a0*/  EXIT ;  /* 0x000000000000794d */ /* 0x000fea0003800000 */
.L_x_40087:
        /* <DEDUP_REMOVED lines=21> */
.L_x_40095:
[----:B------:R-:W-:-:S05]  /*6500*/  IMAD.MOV.U32 R23, RZ, RZ, RZ ;  /* 0x000000ffff177224 */ /* 0x000fca00078e00ff */
[----:B------:R-:W-:Y:S01]  /*6510*/  STG.E.64 desc[UR36][R2.64], R22 ;  /* 0x0000001602007986 */ /* 0x000fe2000c101b24 */
[----:B------:R-:W-:Y:S05]  /*6520*/  EXIT ;  /* 0x000000000000794d */ /* 0x000fea0003800000 */
.L_x_40094:
[----:B------:R-:W-:Y:S01]  /*6530*/  STG.E desc[UR36][R2.64], R22 ;  /* 0x0000001602007986 */ /* 0x000fe2000c101924 */
[----:B------:R-:W-:Y:S05]  /*6540*/  EXIT ;  /* 0x000000000000794d */ /* 0x000fea0003800000 */
.L_x_40086:
        /* <DEDUP_REMOVED lines=8> */
.L_x_40097:
[----:B------:R-:W-:Y:S01]  /*65d0*/  CS2R R6, SRZ ;  /* 0x0000000000067805 */ /* 0x000fe2000001ff00 */
[----:B------:R-:W0:Y:S04]  /*65e0*/  I2F.F64.S16 R4, R22 ;  /* 0x0000001600047312 */ /* 0x000e280000101c00 */
[----:B0-----:R-:W-:Y:S01]  /*65f0*/  STG.E.128 desc[UR36][R2.64], R4 ;  /* 0x0000000402007986 */ /* 0x001fe2000c101d24 */
[----:B------:R-:W-:Y:S05]  /*6600*/  EXIT ;  /* 0x000000000000794d */ /* 0x000fea0003800000 */
.L_x_40096:
[----:B------:R-:W-:-:S13]  /*6610*/  ISETP.NE.AND P0, PT, R0, 0xf, PT ;  /* 0x0000000f0000780c */ /* 0x000fda0003f05270 */
[----:B------:R-:W-:Y:S05]  /*6620*/  @!P0 BRA `(.L_x_40098) ;  /* 0x0000000000d48947 */ /* 0x000fea0003800000 */
[----:B------:R-:W-:-:S13]  /*6630*/  ISETP.NE.AND P0, PT, R0, 0x17, PT ;  /* 0x000000170000780c */ /* 0x000fda0003f05270 */
[----:B------:R-:W-:Y:S05]  /*6640*/  @!P0 BRA `(.L_x_40099) ;  /* 0x0000000000848947 */ /* 0x000fea0003800000 */
[----:B------:R-:W-:-:S13]  /*6650*/  ISETP.NE.AND P0, PT, R0, 0x18, PT ;  /* 0x000000180000780c */ /* 0x000fda0003f05270 */
[----:B------:R-:W-:Y:S05]  /*6660*/  @!P0 BRA `(.L_x_40100) ;  /* 0x0000000000448947 */ /* 0x000fea0003800000 */
.L_x_40079:
        /* <DEDUP_REMOVED lines=16> */
.L_x_40101:
[----:B------:R-:W-:Y:S05]  /*6770*/  EXIT ;  /* 0x000000000000794d */ /* 0x000fea0003800000 */
.L_x_40100:
        /* <DEDUP_REMOVED lines=11> */
.L_x_40103:
[----:B------:R-:W-:Y:S05]  /*6830*/  BSYNC.RECONVERGENT B0 ;  /* 0x0000000000007941 */ /* 0x000fea0003800200 */
.L_x_40102:
[----:B------:R-:W-:Y:S01]  /*6840*/  STG.E.U8 desc[UR36][R2.64], R5 ;  /* 0x0000000502007986 */ /* 0x000fe2000c101124 */
[----:B------:R-:W-:Y:S05]  /*6850*/  EXIT ;  /* 0x000000000000794d */ /* 0x000fea0003800000 */
.L_x_40099:
        /* <DEDUP_REMOVED lines=13> */
.L_x_40104:
[----:B------:R-:W-:Y:S01]  /*6930*/  IMAD.MOV.U32 R5, RZ, RZ, 0x7f ;  /* 0x0000007fff057424 */ /* 0x000fe200078e00ff */
[----:B------:R-:W-:-:S04]  /*6940*/  ISETP.GT.U32.AND P0, PT, R7, 0x7f800000, PT ;  /* 0x7f8000000700780c */ /* 0x000fc80003f04070 */
[----:B------:R-:W-:-:S05]  /*6950*/  SEL R5, R5, 0x7c, P0 ;  /* 0x0000007c05057807 */ /* 0x000fca0000000000 */
[----:B------:R-:W-:Y:S01]  /*6960*/  STG.E.U8 desc[UR36][R2.64], R5 ;  /* 0x0000000502007986 */ /* 0x000fe2000c101124 */
[----:B------:R-:W-:Y:S05]  /*6970*/  EXIT ;  /* 0x000000000000794d */ /* 0x000fea0003800000 */
.L_x_40098:
[----:B------:R-:W0:Y:S02]  /*6980*/  I2F.S16 R0, R22 ;  /* 0x0000001600007306 */ /* 0x000e240000101400 */
[----:B0-----:R-:W-:-:S05]  /*6990*/  F2FP.BF16.F32.PACK_AB R0, RZ, R0 ;  /* 0x00000000ff00723e */ /* 0x001fca00000010ff */
[----:B------:R-:W-:Y:S01]  /*69a0*/  STG.E.U16 desc[UR36][R2.64], R0 ;  /* 0x0000000002007986 */ /* 0x000fe2000c101524 */
[----:B------:R-:W-:Y:S05]  /*69b0*/  EXIT ;  /* 0x000000000000794d */ /* 0x000fea0003800000 */
.L_x_40105:
        /* <DEDUP_REMOVED lines=12> */
.L_x_41241:


//--------------------- .text._ZN2at6native18elementwise_kernelILi128ELi4EZNS0_22gpu_kernel_impl_nocastINS0_13AUnaryFunctorIbbbZNS0_19maximum_kernel_cudaERNS_18TensorIteratorBaseEEUlbbE_EEEEvS5_RKT_EUliE_EEviT1_ --------------------------
	.section	.text._ZN2at6native18elementwise_kernelILi128ELi4EZNS0_22gpu_kernel_impl_nocastINS0_13AUnaryFunctorIbbbZNS0_19maximum_kernel_cudaERNS_18TensorIteratorBaseEEUlbbE_EEEEvS5_RKT_EUliE_EEviT1_,"ax",@progbits
	.align	128
        .global         _ZN2at6native18elementwise_kernelILi128ELi4EZNS0_22gpu_kernel_impl_nocastINS0_13AUnaryFunctorIbbbZNS0_19maximum_kernel_cudaERNS_18TensorIteratorBaseEEUlbbE_EEEEvS5_RKT_EUliE_EEviT1_
        .type           _ZN2at6native18elementwise_kernelILi128ELi4EZNS0_22gpu_kernel_impl_nocastINS0_13AUnaryFunctorIbbbZNS0_19maximum_kernel_cudaERNS_18TensorIteratorBaseEEUlbbE_EEEEvS5_RKT_EUliE_EEviT1_,@function
        .size           _ZN2at6native18elementwise_kernelILi128ELi4EZNS0_22gpu_kernel_impl_nocastINS0_13AUnaryFunctorIbbbZNS0_19maximum_kernel_cudaERNS_18TensorIteratorBaseEEUlbbE_EEEEvS5_RKT_EUliE_EEviT1_,(.L_x_41242 - _ZN2at6native18elementwise_kernelILi128ELi4EZNS0_22gpu_kernel_impl_nocastINS0_13AUnaryFunctorIbbbZNS0_19maximum_kernel_cudaERNS_18TensorIteratorBaseEEUlbbE_EEEEvS5_RKT_EUliE_EEviT1_)
        .other          _ZN2at6native18elementwise_kernelILi128ELi4EZNS0_22gpu_kernel_impl_nocastINS0_13AUnaryFunctorIbbbZNS0_19maximum_kernel_cudaERNS_18TensorIteratorBaseEEUlbbE_EEEEvS5_RKT_EUliE_EEviT1_,@"STO_CUDA_ENTRY STV_DEFAULT"
_ZN2at6native18elementwise_kernelILi128ELi4EZNS0_22gpu_kernel_impl_nocastINS0_13AUnaryFunctorIbbbZNS0_19maximum_kernel_cudaERNS_18TensorIteratorBaseEEUlbbE_EEEEvS5_RKT_EUliE_EEviT1_:
.text._ZN2at6native18elementwise_kernelILi128ELi4EZNS0_22gpu_kernel_impl_nocastINS0_13AUnaryFunctorIbbbZNS0_19maximum_kernel_cudaERNS_18TensorIteratorBaseEEUlbbE_EEEEvS5_RKT_EUliE_EEviT1_:
[----:B------:R-:W-:Y:S08]  /*0000*/  LDC R1, c[0x0][0x37c] ;  /* 0x0000df00ff017b82 */ /* 0x000ff00000000800 */
[----:B------:R-:W0:Y:S01]  /*0010*/  LDC R4, c[0x0][0x388] ;  /* 0x0000e200ff047b82 */ /* 0x000e220000000800 */
[----:B------:R-:W1:Y:S01]  /*0020*/  S2R R3, SR_TID.X ;  /* 0x0000000000037919 */ /* 0x000e620000002100 */
[----:B------:R-:W2:Y:S06]  /*0030*/  LDCU.64 UR6, c[0x0][0x358] ;  /* 0x00006b00ff0677ac */ /* 0x000eac0008000a00 */
[----:B------:R-:W3:Y:S08]  /*0040*/  S2UR UR4, SR_CTAID.X ;  /* 0x00000000000479c3 */ /* 0x000ef00000002500 */
[----:B------:R-:W4:Y:S01]  /*0050*/  LDC.U8 R0, c[0x0][0x591] ;  /* 0x00016440ff007b82 */ /* 0x000f220000000000 */
        /* <DEDUP_REMOVED lines=10> */
[----:B0-----:R-:W4:Y:S06]  /*0100*/  LDG.E.U8 R5, desc[UR6][R4.64] ;  /* 0x0000000604057981 */ /* 0x001f2c000c1e1100 */
[----:B------:R-:W0:Y:S01]  /*0110*/  LDC.64 R6, c[0x0][0x580] ;  /* 0x00016000ff067b82 */ /* 0x000e220000000a00 */
[----:B------:R-:W-:Y:S02]  /*0120*/  IADD3 R3, PT, PT, R3, 0x80, RZ ;  /* 0x0000008003037810 */ /* 0x000fe40007ffe0ff */
[----:B----4-:R-:W-:-:S04]  /*0130*/  LOP3.LUT P0, RZ, R0, 0xff, R5, 0xc8, !PT ;  /* 0x000000ff00ff7812 */ /* 0x010fc8000780c805 */
        /* <DEDUP_REMOVED lines=9> */
[----:B--2---:R-:W-:-:S04]  /*01d0*/  LOP3.LUT P0, RZ, R0, 0xff, R5, 0xc8, !PT ;  /* 0x000000ff00ff7812 */ /* 0x004fc8000780c805 */
[----:B------:R-:W-:-:S05]  /*01e0*/  SEL R9, RZ, 0x1, !P0 ;  /* 0x00000001ff097807 */ /* 0x000fca0004000000 */
[----:B0-----:R0:W-:Y:S04]  /*01f0*/  STG.E.U8 desc[UR6][R6.64], R9 ;  /* 0x0000000906007986 */ /* 0x0011e8000c101106 */
.L_x_40109:
[----:B------:R-:W-:-:S13]  /*0200*/  ISETP.GE.AND P0, PT, R3, UR4, PT ;  /* 0x0000000403007c0c */ /* 0x000fda000bf06270 */
[----:B------:R-:W-:Y:S05]  /*0210*/  @P0 BREAK.RELIABLE B1 ;  /* 0x0000000000010942 */ /* 0x000fea0003800100 */
[----:B------:R-:W-:Y:S05]  /*0220*/  @P0 BRA `(.L_x_40110) ;  /* 0x0000000000200947 */ /* 0x000fea0003800000 */
[----:B------:R-:W-:Y:S05]  /*0230*/  BSYNC.RELIABLE B1 ;  /* 0x0000000000017941 */ /* 0x000fea0003800100 */
.L_x_40108:
[----:B------:R-:W1:Y:S02]  /*0240*/  LDC.64 R4, c[0x0][0x588] ;  /* 0x00016200ff047b82 */ /* 0x000e640000000a00 */
[----:B-1----:R-:W4:Y:S06]  /*0250*/  LDG.E.U8 R5, desc[UR6][R4.64] ;  /* 0x0000000604057981 */ /* 0x002f2c000c1e1100 */
[----:B0-----:R-:W0:Y:S01]  /*0260*/  LDC.64 R6, c[0x0][0x580] ;  /* 0x00016000ff067b82 */ /* 0x001e220000000a00 */
[----:B------:R-:W-:Y:S02]  /*0270*/  IADD3 R3, PT, PT, R3, 0x80, RZ ;  /* 0x0000008003037810 */ /* 0x000fe40007ffe0ff */
[----:B----4-:R-:W-:-:S04]  /*0280*/  LOP3.LUT P0, RZ, R0, 0xff, R5, 0xc8, !PT ;  /* 0x000000ff00ff7812 */ /* 0x010fc8000780c805 */
[----:B------:R-:W-:-:S05]  /*0290*/  SEL R9, RZ, 0x1, !P0 ;  /* 0x00000001ff097807 */ /* 0x000fca0004000000 */
[----:B0-----:R1:W-:Y:S04]  /*02a0*/  STG.E.U8 desc[UR6][R6.64], R9 ;  /* 0x0000000906007986 */ /* 0x0013e8000c101106 */
.L_x_40110:
[----:B------:R-:W-:Y:S05]  /*02b0*/  BSYNC.RECONVERGENT B0 ;  /* 0x0000000000007941 */ /* 0x000fea0003800200 */
.L_x_40107:
[----:B------:R-:W-:Y:S05]  /*02c0*/  WARPSYNC.ALL ;  /* 0x0000000000007948 */ /* 0x000fea0003800000 */
[----:B------:R-:W-:-:S13]  /*02d0*/  ISETP.GE.AND P0, PT, R3, UR4, PT ;  /* 0x0000000403007c0c */ /* 0x000fda000bf06270 */
[----:B------:R-:W-:Y:S05]  /*02e0*/  @P0 EXIT ;  /* 0x000000000000094d */ /* 0x000fea0003800000 */
[----:B------:R-:W2:Y:S02]  /*02f0*/  LDC.64 R2, c[0x0][0x588] ;  /* 0x00016200ff027b82 */ /* 0x000ea40000000a00 */
[----:B--2---:R-:W4:Y:S06]  /*0300*/  LDG.E.U8 R3, desc[UR6][R2.64] ;  /* 0x0000000602037981 */ /* 0x004f2c000c1e1100 */
[----:B------:R-:W2:Y:S01]  /*0310*/  LDC.64 R4, c[0x0][0x580] ;  /* 0x00016000ff047b82 */ /* 0x000ea20000000a00 */
[----:B----4-:R-:W-:-:S04]  /*0320*/  LOP3.LUT P0, RZ, R0, 0xff, R3, 0xc8, !PT ;  /* 0x000000ff00ff7812 */ /* 0x010fc8000780c803 */
[----:B01----:R-:W-:-:S05]  /*0330*/  SEL R7, RZ, 0x1, !P0 ;  /* 0x00000001ff077807 */ /* 0x003fca0004000000 */
[----:B--2---:R-:W-:Y:S01]  /*0340*/  STG.E.U8 desc[UR6][R4.64], R7 ;  /* 0x0000000704007986 */ /* 0x004fe2000c101106 */
[----:B------:R-:W-:Y:S05]  /*0350*/  EXIT ;  /* 0x000000000000794d */ /* 0x000fea0003800000 */
.L_x_40106:
        /* <DEDUP_REMOVED lines=306> */
.L_x_40114:
[----:B------:R-:W0:Y:S02]  /*1680*/  LDCU.128 UR8, c[0x0][0x580] ;  /* 0x0000b000ff0877ac */ /* 0x000e240008000c00 */
[----:B0-----:R-:W-:-:S04]  /*1690*/  IADD3 R6, P0, PT, R6, UR10, RZ ;  /* 0x0000000a06067c10 */ /* 0x001fc8000ff1e0ff */
[----:B------:R-:W-:-:S06]  /*16a0*/  IADD3.X R7, PT, PT, RZ, UR11, RZ, P0, !PT ;  /* 0x0000000bff077c10 */ /* 0x000fcc00087fe4ff */
[----:B------:R-:W4:Y:S01]  /*16b0*/  LDG.E.U8 R7, desc[UR6][R6.64] ;  /* 0x0000000606077981 */ /* 0x000f22000c1e1100 */
[----:B------:R-:W-:Y:S02]  /*16c0*/  IADD3 R8, P1, PT, R5, UR8, RZ ;  /* 0x0000000805087c10 */ /* 0x000fe4000ff3e0ff */
[----:B------:R-:W-:Y:S02]  /*16d0*/  IADD3 R3, PT, PT, R3, 0x80, RZ ;  /* 0x0000008003037810 */ /* 0x000fe40007ffe0ff */
[----:B------:R-:W-:Y:S02]  /*16e0*/  IADD3.X R9, PT, PT, RZ, UR9, RZ, P1, !PT ;  /* 0x00000009ff097c10 */ /* 0x000fe40008ffe4ff */
[----:B----4-:R-:W-:-:S04]  /*16f0*/  LOP3.LUT P0, RZ, R0, 0xff, R7, 0xc8, !PT ;  /* 0x000000ff00ff7812 */ /* 0x010fc8000780c807 */
[----:B------:R-:W-:Y:S02]  /*1700*/  SEL R5, RZ, 0x1, !P0 ;  /* 0x00000001ff057807 */ /* 0x000fe40004000000 */
[----:B------:R-:W-:-:S03]  /*1710*/  ISETP.GE.AND P0, PT, R3, UR4, PT ;  /* 0x0000000403007c0c */ /* 0x000fc6000bf06270 */
[----:B------:R0:W-:Y:S10]  /*1720*/  STG.E.U8 desc[UR6][R8.64], R5 ;  /* 0x0000000508007986 */ /* 0x0001f4000c101106 */
[----:B------:R-:W-:Y:S05]  /*1730*/  @P0 BREAK.RELIABLE B1 ;  /* 0x0000000000010942 */ /* 0x000fea0003800100 */
        /* <DEDUP_REMOVED lines=299> */
.L_x_40116:
[----:B------:R-:W0:Y:S02]  /*29f0*/  LDCU.128 UR8, c[0x0][0x580] ;  /* 0x0000b000ff0877ac */ /* 0x000e240008000c00 */
[----:B0-----:R-:W-:-:S04]  /*2a00*/  IADD3 R6, P0, PT, R6, UR10, RZ ;  /* 0x0000000a06067c10 */ /* 0x001fc8000ff1e0ff */
[----:B------:R-:W-:-:S06]  /*2a10*/  IADD3.X R7, PT, PT, RZ, UR11, RZ, P0, !PT ;  /* 0x0000000bff077c10 */ /* 0x000fcc00087fe4ff */
[----:B------:R-:W2:Y:S01]  /*2a20*/  LDG.E.U8 R7, desc[UR6][R6.64] ;  /* 0x0000000606077981 */ /* 0x000ea2000c1e1100 */
[----:B------:R-:W-:Y:S01]  /*2a30*/  IADD3 R8, P1, PT, R5, UR8, RZ ;  /* 0x0000000805087c10 */ /* 0x000fe2000ff3e0ff */
[----:B------:R-:W-:-:S03]  /*2a40*/  VIADD R3, R3, 0x80 ;  /* 0x0000008003037836 */ /* 0x000fc60000000000 */
[----:B------:R-:W-:Y:S02]  /*2a50*/  IADD3.X R9, PT, PT, RZ, UR9, RZ, P1, !PT ;  /* 0x00000009ff097c10 */ /* 0x000fe40008ffe4ff */
[----:B--2---:R-:W-:-:S04]  /*2a60*/  LOP3.LUT P0, RZ, R0, 0xff, R7, 0xc8, !PT ;  /* 0x000000ff00ff7812 */ /* 0x004fc8000780c807 */
[----:B------:R-:W-:-:S05]  /*2a70*/  SEL R5, RZ, 0x1, !P0 ;  /* 0x00000001ff057807 */ /* 0x000fca0004000000 */
[----:B------:R0:W-:Y:S04]  /*2a80*/  STG.E.U8 desc[UR6][R8.64], R5 ;  /* 0x0000000508007986 */ /* 0x0001e8000c101106 */
.L_x_40113:
[----:B------:R-:W-:-:S13]  /*2a90*/  ISETP.GE.AND P0, PT, R3, UR4, PT ;  /* 0x0000000403007c0c */ /* 0x000fda000bf06270 */
[----:B------:R-:W-:Y:S05]  /*2aa0*/  @P0 BREAK.RELIABLE B1 ;  /* 0x0000000000010942 */ /* 0x000fea0003800100 */
[----:B------:R-:W-:Y:S05]  /*2ab0*/  @P0 BRA `(.L_x_40115) ;  /* 0x0000001000d40947 */ /* 0x000fea0003800000 */
[----:B------:R-:W-:Y:S05]  /*2ac0*/  BSYNC.RELIABLE B1 ;  /* 0x0000000000017941 */ /* 0x000fea0003800100 */
.L_x_40112:
        /* <DEDUP_REMOVED lines=298> */
.L_x_40117:
[----:B------:R-:W0:Y:S02]  /*3d70*/  LDCU.128 UR8, c[0x0][0x580] ;  /* 0x0000b000ff0877ac */ /* 0x000e240008000c00 */
[----:B0-----:R-:W-:-:S04]  /*3d80*/  IADD3 R6, P0, PT, R6, UR10, RZ ;  /* 0x0000000a06067c10 */ /* 0x001fc8000ff1e0ff */
[----:B------:R-:W-:-:S06]  /*3d90*/  IADD3.X R7, PT, PT, RZ, UR11, RZ, P0, !PT ;  /* 0x0000000bff077c10 */ /* 0x000fcc00087fe4ff */
[----:B------:R-:W4:Y:S01]  /*3da0*/  LDG.E.U8 R7, desc[UR6][R6.64] ;  /* 0x0000000606077981 */ /* 0x000f22000c1e1100 */
[----:B------:R-:W-:Y:S01]  /*3db0*/  IADD3 R8, P1, PT, R5, UR8, RZ ;  /* 0x0000000805087c10 */ /* 0x000fe2000ff3e0ff */
[----:B------:R-:W-:-:S03]  /*3dc0*/  VIADD R3, R3, 0x80 ;  /* 0x0000008003037836 */ /* 0x000fc60000000000 */
[----:B------:R-:W-:Y:S02]  /*3dd0*/  IADD3.X R9, PT, PT, RZ, UR9, RZ, P1, !PT ;  /* 0x00000009ff097c10 */ /* 0x000fe40008ffe4ff */
[----:B----4-:R-:W-:-:S04]  /*3de0*/  LOP3.LUT P0, RZ, R0, 0xff, R7, 0xc8, !PT ;  /* 0x000000ff00ff7812 */ /* 0x010fc8000780c807 */
[----:B------:R-:W-:-:S05]  /*3df0*/  SEL R5, RZ, 0x1, !P0 ;  /* 0x00000001ff057807 */ /* 0x000fca0004000000 */
[----:B------:R1:W-:Y:S04]  /*3e00*/  STG.E.U8 desc[UR6][R8.64], R5 ;  /* 0x0000000508007986 */ /* 0x0003e8000c101106 */
.L_x_40115:
[----:B------:R-:W-:Y:S05]  /*3e10*/  BSYNC.RECONVERGENT B0 ;  /* 0x0000000000007941 */ /* 0x000fea0003800200 */
.L_x_40111:
[----:B------:R-:W-:Y:S05]  /*3e20*/  WARPSYNC.ALL ;  /* 0x0000000000007948 */ /* 0x000fea0003800000 */
[----:B------:R-:W-:-:S13]  /*3e30*/  ISETP.GE.AND P0, PT, R3, UR4, PT ;  /* 0x0000000403007c0c */ /* 0x000fda000bf06270 */
[----:B------:R-:W-:Y:S05]  /*3e40*/  @P0 EXIT ;  /* 0x000000000000094d */ /* 0x000fea0003800000 */
[----:B------:R-:W2:Y:S01]  /*3e50*/  LDCU.64 UR4, c[0x0][0x390] ;  /* 0x00007200ff0477ac */ /* 0x000ea20008000a00 */
[----:B------:R-:W-:Y:S02]  /*3e60*/  MOV R6, RZ ;  /* 0x000000ff00067202 */ /* 0x000fe40000000f00 */
        /* <DEDUP_REMOVED lines=296> */
.L_x_40118:
[----:B------:R-:W0:Y:S02]  /*50f0*/  LDCU.128 UR8, c[0x0][0x580] ;  /* 0x0000b000ff0877ac */ /* 0x000e240008000c00 */
[----:B0-----:R-:W-:-:S04]  /*5100*/  IADD3 R4, P0, PT, R4, UR10, RZ ;  /* 0x0000000a04047c10 */ /* 0x001fc8000ff1e0ff */
[----:B------:R-:W-:-:S06]  /*5110*/  IADD3.X R5, PT, PT, RZ, UR11, RZ, P0, !PT ;  /* 0x0000000bff057c10 */ /* 0x000fcc00087fe4ff */
[----:B------:R-:W4:Y:S01]  /*5120*/  LDG.E.U8 R5, desc[UR6][R4.64] ;  /* 0x0000000604057981 */ /* 0x000f22000c1e1100 */
[----:B------:R-:W-:-:S04]  /*5130*/  IADD3 R2, P1, PT, R3, UR8, RZ ;  /* 0x0000000803027c10 */ /* 0x000fc8000ff3e0ff */
[----:B------:R-:W-:Y:S02]  /*5140*/  IADD3.X R3, PT, PT, RZ, UR9, RZ, P1, !PT ;  /* 0x00000009ff037c10 */ /* 0x000fe40008ffe4ff */
[----:B----4-:R-:W-:-:S04]  /*5150*/  LOP3.LUT P0, RZ, R0, 0xff, R5, 0xc8, !PT ;  /* 0x000000ff00ff7812 */ /* 0x010fc8000780c805 */
[----:B------:R-:W-:-:S05]  /*5160*/  SEL R7, RZ, 0x1, !P0 ;  /* 0x00000001ff077807 */ /* 0x000fca0004000000 */
[----:B------:R-:W-:Y:S01]  /*5170*/  STG.E.U8 desc[UR6][R2.64], R7 ;  /* 0x0000000702007986 */ /* 0x000fe2000c101106 */
[----:B------:R-:W-:Y:S05]  /*5180*/  EXIT ;  /* 0x000000000000794d */ /* 0x000fea0003800000 */
.L_x_40119:
        /* <DEDUP_REMOVED lines=15> */
.L_x_41242:


//--------------------- .text._ZN2at6native27unrolled_elementwise_kernelINS0_13AUnaryFunctorIbbbZNS0_19maximum_kernel_cudaERNS_18TensorIteratorBaseEEUlbbE_EESt5arrayIPcLm2EELi4E23TrivialOffsetCalculatorILi1EjESB_NS0_6memory15LoadWithoutCastENSC_16StoreWithoutCastEEEviT_T0_T2_T3_T4_T5_ --------------------------
	.section	.text._ZN2at6native27unrolled_elementwise_kernelINS0_13AUnaryFunctorIbbbZNS0_19maximum_kernel_cudaERNS_18TensorIteratorBaseEEUlbbE_EESt5arrayIPcLm2EELi4E23TrivialOffsetCalculatorILi1EjESB_NS0_6memory15LoadWithoutCastENSC_16StoreWithoutCastEEEviT_T0_T2_T3_T4_T5_,"ax",@progbits
	.align	128
        .global         _ZN2at6native27unrolled_elementwise_kernelINS0_13AUnaryFunctorIbbbZNS0_19maximum_kernel_cudaERNS_18TensorIteratorBaseEEUlbbE_EESt5arrayIPcLm2EELi4E23TrivialOffsetCalculatorILi1EjESB_NS0_6memory15LoadWithoutCastENSC_16StoreWithoutCastEEEviT_T0_T2_T3_T4_T5_
        .type           _ZN2at6native27unrolled_elementwise_kernelINS0_13AUnaryFunctorIbbbZNS0_19maximum_kernel_cudaERNS_18TensorIteratorBaseEEUlbbE_EESt5arrayIPcLm2EELi4E23TrivialOffsetCalculatorILi1EjESB_NS0_6memory15LoadWithoutCastENSC_16StoreWithoutCastEEEviT_T0_T2_T3_T4_T5_,@function
        .size           _ZN2at6native27unrolled_elementwise_kernelINS0_13AUnaryFunctorIbbbZNS0_19maximum_kernel_cudaERNS_18TensorIteratorBaseEEUlbbE_EESt5arrayIPcLm2EELi4E23TrivialOffsetCalculatorILi1EjESB_NS0_6memory15LoadWithoutCastENSC_16StoreWithoutCastEEEviT_T0_T2_T3_T4_T5_,(.L_x_41243 - _ZN2at6native27unrolled_elementwise_kernelINS0_13AUnaryFunctorIbbbZNS0_19maximum_kernel_cudaERNS_18TensorIteratorBaseEEUlbbE_EESt5arrayIPcLm2EELi4E23TrivialOffsetCalculatorILi1EjESB_NS0_6memory15LoadWithoutCastENSC_16StoreWithoutCastEEEviT_T0_T2_T3_T4_T5_)
        .other          _ZN2at6native27unrolled_elementwise_kernelINS0_13AUnaryFunctorIbbbZNS0_19maximum_kernel_cudaERNS_18TensorIteratorBaseEEUlbbE_EESt5arrayIPcLm2EELi4E23TrivialOffsetCalculatorILi1EjESB_NS0_6memory15LoadWithoutCastENSC_16StoreWithoutCastEEEviT_T0_T2_T3_T4_T5_,@"STO_CUDA_ENTRY STV_DEFAULT"
_ZN2at6native27unrolled_elementwise_kernelINS0_13AUnaryFunctorIbbbZNS0_19maximum_kernel_cudaERNS_18TensorIteratorBaseEEUlbbE_EESt5arrayIPcLm2EELi4E23TrivialOffsetCalculatorILi1EjESB_NS0_6memory15LoadWithoutCastENSC_16StoreWithoutCastEEEviT_T0_T2_T3_T4_T5_:
.text._ZN2at6native27unrolled_elementwise_kernelINS0_13AUnaryFunctorIbbbZNS0_19maximum_kernel_cudaERNS_18TensorIteratorBaseEEUlbbE_EESt5arrayIPcLm2EELi4E23TrivialOffsetCalculatorILi1EjESB_NS0_6memory15LoadWithoutCastENSC_16StoreWithoutCastEEEviT_T0_T2_T3_T4_T5_:
        /* <DEDUP_REMOVED lines=39> */
[----:B-1----:R-:W-:-:S04]  /*0270*/  ISETP.NE.OR P2, PT, RZ, UR6, P2 ;  /* 0x00000006ff007c0c */ /* 0x002fc80009745670 */
[----:B------:R-:W-:Y:S02]  /*0280*/  SEL R7, RZ, 0x1, !P2 ;  /* 0x00000001ff077807 */ /* 0x000fe40005000000 */
[----:B--2---:R-:W-:-:S04]  /*0290*/  ISETP.NE.AND P0, PT, R6, RZ, !P0 ;  /* 0x000000ff0600720c */ /* 0x004fc80004705270 */
[----:B------:R-:W-:-:S04]  /*02a0*/  ISETP.NE.OR P0, PT, RZ, UR6, P0 ;  /* 0x00000006ff007c0c */ /* 0x000fc80008705670 */
[----:B0-----:R-:W-:Y:S02]  /*02b0*/  SEL R9, RZ, 0x1, !P0 ;  /* 0x00000001ff097807 */ /* 0x001fe40004000000 */
[----:B-----5:R-:W-:-:S04]  /*02c0*/  ISETP.NE.AND P1, PT, R8, RZ, !P1 ;  /* 0x000000ff0800720c */ /* 0x020fc80004f25270 */
[----:B------:R-:W-:-:S04]  /*02d0*/  ISETP.NE.OR P1, PT, RZ, UR6, P1 ;  /* 0x00000006ff007c0c */ /* 0x000fc80008f25670 */
[----:B------:R-:W-:Y:S02]  /*02e0*/  SEL R11, RZ, 0x1, !P1 ;  /* 0x00000001ff0b7807 */ /* 0x000fe40004800000 */
[----:B----4-:R-:W-:-:S04]  /*02f0*/  ISETP.NE.AND P3, PT, R2, RZ, !P3 ;  /* 0x000000ff0200720c */ /* 0x010fc80005f65270 */
[----:B------:R-:W-:-:S04]  /*0300*/  ISETP.NE.OR P3, PT, RZ, UR6, P3 ;  /* 0x00000006ff007c0c */ /* 0x000fc80009f65670 */
        /* <DEDUP_REMOVED lines=17> */
.L_x_40122:
[----:B------:R-:W-:Y:S05]  /*0420*/  BSYNC.RELIABLE B1 ;  /* 0x0000000000017941 */ /* 0x000fea0003800100 */
.L_x_40121:
[----:B------:R-:W-:-:S13]  /*0430*/  ISETP.GE.AND P0, PT, R5, R4, PT ;  /* 0x000000040500720c */ /* 0x000fda0003f06270 */
[----:B------:R-:W1:Y:S01]  /*0440*/  @!P0 LDC.64 R6, c[0x0][0x388] ;  /* 0x0000e200ff068b82 */ /* 0x000e620000000a00 */
[----:B0-----:R-:W-:Y:S02]  /*0450*/  @!P0 IMAD R3, R0, 0x200, R5 ;  /* 0x0000020000038824 */ /* 0x001fe400078e0205 */
[----:B------:R-:W-:-:S03]  /*0460*/  @!P0 VIADD R5, R5, 0x80 ;  /* 0x0000008005058836 */ /* 0x000fc60000000000 */
[----:B-1----:R-:W-:-:S05]  /*0470*/  @!P0 IADD3 R2, P1, PT, R3, R6, RZ ;  /* 0x0000000603028210 */ /* 0x002fca0007f3e0ff */
[----:B------:R-:W-:-:S05]  /*0480*/  @!P0 IMAD.X R3, RZ, RZ, R7, P1 ;  /* 0x000000ffff038224 */ /* 0x000fca00008e0607 */
[----:B------:R1:W-:Y:S03]  /*0490*/  @!P0 STG.E.U8 desc[UR4][R2.64], R11 ;  /* 0x0000000b02008986 */ /* 0x0003e6000c101104 */
.L_x_40123:
[----:B------:R-:W-:Y:S05]  /*04a0*/  BSYNC.RECONVERGENT B0 ;  /* 0x0000000000007941 */ /* 0x000fea0003800200 */
.L_x_40120:
        /* <DEDUP_REMOVED lines=9> */
.L_x_40124:
        /* <DEDUP_REMOVED lines=12> */
.L_x_41243:


//--------------------- .text._ZN2at6native29vectorized_elementwise_kernelILi2ENS0_13AUnaryFunctorIbbbZNS0_19maximum_kernel_cudaERNS_18TensorIteratorBaseEEUlbbE_EESt5arrayIPcLm2EEEEviT0_T1_ --------------------------
	.section	.text._ZN2at6native29vectorized_elementwise_kernelILi2ENS0_13AUnaryFunctorIbbbZNS0_19maximum_kernel_cudaERNS_18TensorIteratorBaseEEUlbbE_EESt5arrayIPcLm2EEEEviT0_T1_,"ax",@progbits
	.align	128
        .global         _ZN2at6native29vectorized_elementwise_kernelILi2ENS0_13AUnaryFunctorIbbbZNS0_19maximum_kernel_cudaERNS_18TensorIteratorBaseEEUlbbE_EESt5arrayIPcLm2EEEEviT0_T1_
        .type           _ZN2at6native29vectorized_elementwise_kernelILi2ENS0_13AUnaryFunctorIbbbZNS0_19maximum_kernel_cudaERNS_18TensorIteratorBaseEEUlbbE_EESt5arrayIPcLm2EEEEviT0_T1_,@function
        .size           _ZN2at6native29vectorized_elementwise_kernelILi2ENS0_13AUnaryFunctorIbbbZNS0_19maximum_kernel_cudaERNS_18TensorIteratorBaseEEUlbbE_EESt5arrayIPcLm2EEEEviT0_T1_,(.L_x_41244 - _ZN2at6native29vectorized_elementwise_kernelILi2ENS0_13AUnaryFunctorIbbbZNS0_19maximum_kernel_cudaERNS_18TensorIteratorBaseEEUlbbE_EESt5arrayIPcLm2EEEEviT0_T1_)
        .other          _ZN2at6native29vectorized_elementwise_kernelILi2ENS0_13AUnaryFunctorIbbbZNS0_19maximum_kernel_cudaERNS_18TensorIteratorBaseEEUlbbE_EESt5arrayIPcLm2EEEEviT0_T1_,@"STO_CUDA_ENTRY STV_DEFAULT"
_ZN2at6native29vectorized_elementwise_kernelILi2ENS0_13AUnaryFunctorIbbbZNS0_19maximum_kernel_cudaERNS_18TensorIteratorBaseEEUlbbE_EESt5arrayIPcLm2EEEEviT0_T1_:
.text._ZN2at6native29vectorized_elementwise_kernelILi2ENS0_13AUnaryFunctorIbbbZNS0_19maximum_kernel_cudaERNS_18TensorIteratorBaseEEUlbbE_EESt5arrayIPcLm2EEEEviT0_T1_:
[----:B------:R-:W-:Y:S08]  /*0000*/  LDC R1, c[0x0][0x37c] ;  /* 0x0000df00ff017b82 */ /* 0x000ff00000000800 */
[----:B------:R-:W0:Y:S01]  /*0010*/  S2UR UR4, SR_CTAID.X ;  /* 0x00000000000479c3 */ /* 0x000e220000002500 */
[----:B------:R-:W1:Y:S01]  /*0020*/  LDCU UR5, c[0x0][0x380] ;  /* 0x00007000ff0577ac */ /* 0x000e620008000800 */
[----:B------:R-:W2:Y:S06]  /*0030*/  LDCU.64 UR8, c[0x0][0x358] ;  /* 0x00006b00ff0877ac */ /* 0x000eac0008000a00 */
[----:B------:R-:W3:Y:S01]  /*0040*/  LDC.U8 R10, c[0x0][0x385] ;  /* 0x0000e140ff0a7b82 */ /* 0x000ee20000000000 */
[----:B0-----:R-:W-:-:S04]  /*0050*/  USHF.L.U32 UR4, UR4, 0xa, URZ ;  /* 0x0000000a04047899 */ /* 0x001fc800080006ff */
[----:B-1----:R-:W-:-:S04]  /*0060*/  UIADD3 UR5, UPT, UPT, -UR4, UR5, URZ ;  /* 0x0000000504057290 */ /* 0x002fc8000fffe1ff */
[----:B------:R-:W-:-:S09]  /*0070*/  UISETP.GT.U32.AND UP0, UPT, UR5, 0x3ff, UPT ;  /* 0x000003ff0500788c */ /* 0x000fd2000bf04070 */
[----:B--2---:R-:W-:Y:S05]  /*0080*/  BRA.U UP0, `(.L_x_40125) ;  /* 0x0000000900707547 */ /* 0x004fea000b800000 */
        /* <DEDUP_REMOVED lines=27> */
[----:B------:R-:W2:Y:S07]  /*0240*/  @!P2 LDG.E.U8 R2, desc[UR8][R2.64] ;  /* 0x000000080202a981 */ /* 0x000eae000c1e1100 */
[C---:B------:R-:W-:Y:S01]  /*0250*/  @!P0 VIADD R17, R11.reuse, UR4 ;  /* 0x000000040b118c36 */ /* 0x040fe20008000000 */
[----:B------:R-:W0:Y:S01]  /*0260*/  @!P0 LDC.64 R14, c[0x0][0x390] ;  /* 0x0000e400ff0e8b82 */ /* 0x000e220000000a00 */
[----:B------:R-:W-:Y:S01]  /*0270*/  @!P0 VIADD R11, R11, 0x80 ;  /* 0x000000800b0b8836 */ /* 0x000fe20000000000 */
[----:B-1----:R-:W-:-:S04]  /*0280*/  @!P1 IADD3 R8, P3, PT, R25, R8, RZ ;  /* 0x0000000819089210 */ /* 0x002fc80007f7e0ff */
[----:B------:R-:W-:Y:S01]  /*0290*/  ISETP.GE.U32.AND P4, PT, R11, UR5, PT ;  /* 0x000000050b007c0c */ /* 0x000fe2000bf86070 */
[----:B------:R-:W-:-:S05]  /*02a0*/  @!P1 IMAD.X R9, RZ, RZ, R9, P3 ;  /* 0x000000ffff099224 */ /* 0x000fca00018e0609 */
[----:B------:R-:W4:Y:S07]  /*02b0*/  @!P1 LDG.E.U8 R8, desc[UR8][R8.64] ;  /* 0x0000000808089981 */ /* 0x000f2e000c1e1100 */
[----:B------:R-:W1:Y:S01]  /*02c0*/  @!P4 LDC.64 R12, c[0x0][0x390] ;  /* 0x0000e400ff0ccb82 */ /* 0x000e620000000a00 */
[----:B0-----:R-:W-:Y:S01]  /*02d0*/  @!P0 IADD3 R14, P3, PT, R17, R14, RZ ;  /* 0x0000000e110e8210 */ /* 0x001fe20007f7e0ff */
[C---:B------:R-:W-:Y:S02]  /*02e0*/  @!P4 VIADD R17, R11.reuse, UR4 ;  /* 0x000000040b11cc36 */ /* 0x040fe40008000000 */
[----:B------:R-:W-:-:S02]  /*02f0*/  @!P4 VIADD R11, R11, 0x80 ;  /* 0x000000800b0bc836 */ /* 0x000fc40000000000 */
[----:B------:R-:W-:-:S05]  /*0300*/  @!P0 IMAD.X R15, RZ, RZ, R15, P3 ;  /* 0x000000ffff0f8224 */ /* 0x000fca00018e060f */
[----:B------:R-:W5:Y:S01]  /*0310*/  @!P0 LDG.E.U8 R14, desc[UR8][R14.64] ;  /* 0x000000080e0e8981 */ /* 0x000f62000c1e1100 */
[----:B-1----:R-:W-:-:S05]  /*0320*/  @!P4 IADD3 R12, P3, PT, R17, R12, RZ ;  /* 0x0000000c110cc210 */ /* 0x002fca0007f7e0ff */
[----:B------:R-:W-:Y:S01]  /*0330*/  @!P4 IMAD.X R13, RZ, RZ, R13, P3 ;  /* 0x000000ffff0dc224 */ /* 0x000fe200018e060d */
[----:B------:R-:W-:-:S04]  /*0340*/  ISETP.GE.U32.AND P3, PT, R11, UR5, PT ;  /* 0x000000050b007c0c */ /* 0x000fc8000bf66070 */
[----:B------:R-:W5:Y:S09]  /*0350*/  @!P4 LDG.E.U8 R12, desc[UR8][R12.64] ;  /* 0x000000080c0cc981 */ /* 0x000f72000c1e1100 */
[----:B------:R-:W0:Y:S01]  /*0360*/  @!P3 LDC.64 R18, c[0x0][0x390] ;  /* 0x0000e400ff12bb82 */ /* 0x000e220000000a00 */
[----:B------:R-:W-:-:S02]  /*0370*/  @!P3 VIADD R17, R11, UR4 ;  /* 0x000000040b11bc36 */ /* 0x000fc40008000000 */
[----:B------:R-:W-:-:S05]  /*0380*/  @!P3 VIADD R11, R11, 0x80 ;  /* 0x000000800b0bb836 */ /* 0x000fca0000000000 */
[----:B------:R-:W-:-:S04]  /*0390*/  ISETP.GE.U32.AND P5, PT, R11, UR5, PT ;  /* 0x000000050b007c0c */ /* 0x000fc8000bfa6070 */
[----:B------:R-:W-:-:S09]  /*03a0*/  P2R R22, PR, RZ, 0x20 ;  /* 0x00000020ff167803 */ /* 0x000fd20000000000 */
[----:B------:R-:W-:Y:S01]  /*03b0*/  @!P5 VIADD R11, R11, UR4 ;  /* 0x000000040b0bdc36 */ /* 0x000fe20008000000 */
[----:B0-----:R-:W-:-:S05]  /*03c0*/  @!P3 IADD3 R16, P6, PT, R17, R18, RZ ;  /* 0x000000121110b210 */ /* 0x001fca0007fde0ff */
[----:B------:R-:W-:Y:S02]  /*03d0*/  @!P3 IMAD.X R17, RZ, RZ, R19, P6 ;  /* 0x000000ffff11b224 */ /* 0x000fe400030e0613 */
[----:B------:R-:W0:Y:S03]  /*03e0*/  @!P5 LDC.64 R18, c[0x0][0x390] ;  /* 0x0000e400ff12db82 */ /* 0x000e260000000a00 */
[----:B------:R-:W5:Y:S01]  /*03f0*/  @!P3 LDG.E.U8 R16, desc[UR8][R16.64] ;  /* 0x000000081010b981 */ /* 0x000f62000c1e1100 */
[----:B0-----:R-:W-:-:S05]  /*0400*/  @!P5 IADD3 R18, P6, PT, R11, R18, RZ ;  /* 0x000000120b12d210 */ /* 0x001fca0007fde0ff */
[----:B------:R-:W-:Y:S01]  /*0410*/  @!P5 IMAD.X R19, RZ, RZ, R19, P6 ;  /* 0x000000ffff13d224 */ /* 0x000fe200030e0613 */
[----:B------:R-:W-:Y:S02]  /*0420*/  ISETP.NE.AND P6, PT, R20, RZ, PT ;  /* 0x000000ff1400720c */ /* 0x000fe40003fc5270 */
[----:B------:R-:W-:-:S11]  /*0430*/  ISETP.NE.AND P5, PT, R21, RZ, PT ;  /* 0x000000ff1500720c */ /* 0x000fd60003fa5270 */
[----:B------:R-:W3:Y:S04]  /*0440*/  @!P6 LDG.E.U8 R6, desc[UR8][R6.64] ;  /* 0x000000080606e981 */ /* 0x000ee8000c1e1100 */
[----:B------:R-:W2:Y:S01]  /*0450*/  @!P5 LDG.E.U8 R4, desc[UR8][R4.64] ;  /* 0x000000080404d981 */ /* 0x000ea2000c1e1100 */
[----:B---3--:R-:W-:-:S04]  /*0460*/  ISETP.NE.AND P6, PT, R6, RZ, !P6 ;  /* 0x000000ff0600720c */ /* 0x008fc800077c5270 */
[----:B------:R-:W-:-:S04]  /*0470*/  ISETP.NE.OR P6, PT, R10, RZ, P6 ;  /* 0x000000ff0a00720c */ /* 0x000fc800037c5670 */
[----:B------:R-:W-:Y:S02]  /*0480*/  SEL R11, RZ, 0x1, !P6 ;  /* 0x00000001ff0b7807 */ /* 0x000fe40007000000 */
[----:B------:R-:W-:-:S13]  /*0490*/  ISETP.NE.AND P6, PT, R22, RZ, PT ;  /* 0x000000ff1600720c */ /* 0x000fda0003fc5270 */
[----:B------:R-:W3:Y:S01]  /*04a0*/  @!P6 LDG.E.U8 R18, desc[UR8][R18.64] ;  /* 0x000000081212e981 */ /* 0x000ee2000c1e1100 */
[----:B--2---:R-:W-:-:S04]  /*04b0*/  ISETP.NE.AND P5, PT, R4, RZ, !P5 ;  /* 0x000000ff0400720c */ /* 0x004fc80006fa5270 */
[----:B------:R-:W-:-:S04]  /*04c0*/  ISETP.NE.OR P5, PT, R10, RZ, P5 ;  /* 0x000000ff0a00720c */ /* 0x000fc80002fa5670 */
[----:B------:R-:W-:Y:S02]  /*04d0*/  SEL R7, RZ, 0x1, !P5 ;  /* 0x00000001ff077807 */ /* 0x000fe40006800000 */
[----:B------:R-:W-:Y:S02]  /*04e0*/  ISETP.GE.U32.AND P5, PT, R0, UR5, PT ;  /* 0x0000000500007c0c */ /* 0x000fe4000bfa6070 */
[----:B------:R-:W-:Y:S02]  /*04f0*/  ISETP.NE.AND P2, PT, R2, RZ, !P2 ;  /* 0x000000ff0200720c */ /* 0x000fe40005745270 */
[----:B----4-:R-:W-:Y:S02]  /*0500*/  ISETP.NE.AND P1, PT, R8, RZ, !P1 ;  /* 0x000000ff0800720c */ /* 0x010fe40004f25270 */
[----:B-----5:R-:W-:Y:S02]  /*0510*/  ISETP.NE.AND P0, PT, R14, RZ, !P0 ;  /* 0x000000ff0e00720c */ /* 0x020fe40004705270 */
[----:B------:R-:W-:-:S02]  /*0520*/  ISETP.NE.AND P4, PT, R12, RZ, !P4 ;  /* 0x000000ff0c00720c */ /* 0x000fc40006785270 */
[----:B------:R-:W-:Y:S01]  /*0530*/  ISETP.NE.AND P3, PT, R16, RZ, !P3 ;  /* 0x000000ff1000720c */ /* 0x000fe20005f65270 */
[----:B------:R-:W-:Y:S01]  /*0540*/  BSSY.RECONVERGENT B0, `(.L_x_40126) ;  /* 0x0000047000007945 */ /* 0x000fe20003800200 */
[----:B------:R-:W-:-:S03]  /*0550*/  ISETP.NE.OR P2, PT, R10, RZ, P2 ;  /* 0x000000ff0a00720c */ /* 0x000fc60001745670 */
[----:B------:R-:W-:Y:S01]  /*0560*/  BSSY.RELIABLE B1, `(.L_x_40127) ;  /* 0x000003d000017945 */ /* 0x000fe20003800100 */
[C---:B------:R-:W-:Y:S02]  /*0570*/  ISETP.NE.OR P1, PT, R10.reuse, RZ, P1 ;  /* 0x000000ff0a00720c */ /* 0x040fe40000f25670 */
[C---:B------:R-:W-:Y:S02]  /*0580*/  ISETP.NE.OR P0, PT, R10.reuse, RZ, P0 ;  /* 0x000000ff0a00720c */ /* 0x040fe40000705670 */
[C---:B------:R-:W-:Y:S02]  /*0590*/  ISETP.NE.OR P4, PT, R10.reuse, RZ, P4 ;  /* 0x000000ff0a00720c */ /* 0x040fe40002785670 */
[----:B------:R-:W-:Y:S02]  /*05a0*/  ISETP.NE.OR P3, PT, R10, RZ, P3 ;  /* 0x000000ff0a00720c */ /* 0x000fe40001f65670 */
[----:B------:R-:W-:Y:S02]  /*05b0*/  SEL R9, RZ, 0x1, !P2 ;  /* 0x00000001ff097807 */ /* 0x000fe40005000000 */
[----:B------:R-:W-:-:S02]  /*05c0*/  SEL R13, RZ, 0x1, !P1 ;  /* 0x00000001ff0d7807 */ /* 0x000fc40004800000 */
[----:B------:R-:W-:Y:S02]  /*05d0*/  SEL R15, RZ, 0x1, !P0 ;  /* 0x00000001ff0f7807 */ /* 0x000fe40004000000 */
[----:B------:R-:W-:Y:S02]  /*05e0*/  SEL R17, RZ, 0x1, !P4 ;  /* 0x00000001ff117807 */ /* 0x000fe40006000000 */
[----:B------:R-:W-:Y:S02]  /*05f0*/  SEL R3, RZ, 0x1, !P3 ;  /* 0x00000001ff037807 */ /* 0x000fe40005800000 */
[----:B---3--:R-:W-:-:S04]  /*0600*/  ISETP.NE.AND P6, PT, R18, RZ, !P6 ;  /* 0x000000ff1200720c */ /* 0x008fc800077c5270 */
[----:B------:R-:W-:-:S04]  /*0610*/  ISETP.NE.OR P6, PT, R10, RZ, P6 ;  /* 0x000000ff0a00720c */ /* 0x000fc800037c5670 */
        /* <DEDUP_REMOVED lines=16> */
.L_x_40128:
        /* <DEDUP_REMOVED lines=8> */
.L_x_40129:
        /* <DEDUP_REMOVED lines=8> */
.L_x_40130:
        /* <DEDUP_REMOVED lines=8> */
.L_x_40131:
        /* <DEDUP_REMOVED lines=9> */
.L_x_40132:
[----:B------:R-:W-:Y:S05]  /*0930*/  BSYNC.RELIABLE B1 ;  /* 0x0000000000017941 */ /* 0x000fea0003800100 */
.L_x_40127:
[----:B------:R-:W-:-:S13]  /*0940*/  ISETP.GE.U32.AND P0, PT, R0, UR5, PT ;  /* 0x0000000500007c0c */ /* 0x000fda000bf06070 */
[----:B0-----:R-:W0:Y:S01]  /*0950*/  @!P0 LDC.64 R6, c[0x0][0x388] ;  /* 0x0000e200ff068b82 */ /* 0x001e220000000a00 */
[C---:B-12---:R-:W-:Y:S02]  /*0960*/  @!P0 VIADD R5, R0.reuse, UR4 ;  /* 0x0000000400058c36 */ /* 0x046fe40008000000 */
[----:B------:R-:W-:-:S03]  /*0970*/  @!P0 VIADD R0, R0, 0x80 ;  /* 0x0000008000008836 */ /* 0x000fc60000000000 */
[----:B0-----:R-:W-:-:S05]  /*0980*/  @!P0 IADD3 R4, P1, PT, R5, R6, RZ ;  /* 0x0000000605048210 */ /* 0x001fca0007f3e0ff */
[----:B------:R-:W-:-:S05]  /*0990*/  @!P0 IMAD.X R5, RZ, RZ, R7, P1 ;  /* 0x000000ffff058224 */ /* 0x000fca00008e0607 */
[----:B------:R3:W-:Y:S03]  /*09a0*/  @!P0 STG.E.U8 desc[UR8][R4.64], R3 ;  /* 0x0000000304008986 */ /* 0x0007e6000c101108 */
.L_x_40133:
[----:B------:R-:W-:Y:S05]  /*09b0*/  BSYNC.RECONVERGENT B0 ;  /* 0x0000000000007941 */ /* 0x000fea0003800200 */
.L_x_40126:
        /* <DEDUP_REMOVED lines=9> */
.L_x_40125:
        /* <DEDUP_REMOVED lines=9> */
[----:B------:R-:W4:Y:S04]  /*0ae0*/  LDG.E.U16 R0, desc[UR8][R4.64+0x100] ;  /* 0x0001000804007981 */ /* 0x000f28000c1e1500 */
        /* <DEDUP_REMOVED lines=9> */
[----:B---3--:R-:W-:Y:S02]  /*0b80*/  LOP3.LUT P6, RZ, R10, 0xff, R7, 0xc8, !PT ;  /* 0x000000ff0aff7812 */ /* 0x008fe400078cc807 */
[----:B----4-:R-:W-:Y:S02]  /*0b90*/  PRMT R5, R0, 0x7771, RZ ;  /* 0x0000777100057816 */ /* 0x010fe400000000ff */
[----:B-----5:R-:W-:-:S02]  /*0ba0*/  PRMT R7, R6, 0x7770, RZ ;  /* 0x0000777006077816 */ /* 0x020fc400000000ff */
[C---:B------:R-:W-:Y:S02]  /*0bb0*/  LOP3.LUT P5, RZ, R10.reuse, 0xff, R9, 0xc8, !PT ;  /* 0x000000ff0aff7812 */ /* 0x040fe400078ac809 */
[C---:B------:R-:W-:Y:S02]  /*0bc0*/  LOP3.LUT P3, RZ, R10.reuse, 0xff, R5, 0xc8, !PT ;  /* 0x000000ff0aff7812 */ /* 0x040fe4000786c805 */
[----:B------:R-:W-:Y:S02]  /*0bd0*/  LOP3.LUT P2, RZ, R10, 0xff, R7, 0xc8, !PT ;  /* 0x000000ff0aff7812 */ /* 0x000fe4000784c807 */
[----:B------:R-:W-:Y:S02]  /*0be0*/  PRMT R11, R0, 0x7770, RZ ;  /* 0x00007770000b7816 */ /* 0x000fe400000000ff */
[----:B------:R-:W-:Y:S02]  /*0bf0*/  PRMT R5, R6, 0x7771, RZ ;  /* 0x0000777106057816 */ /* 0x000fe400000000ff */
[----:B------:R-:W-:-:S02]  /*0c00*/  PRMT R9, R8, 0x7770, RZ ;  /* 0x0000777008097816 */ /* 0x000fc400000000ff */
[----:B------:R-:W-:Y:S02]  /*0c10*/  PRMT R7, R8, 0x7771, RZ ;  /* 0x0000777108077816 */ /* 0x000fe400000000ff */
[----:B------:R-:W-:Y:S02]  /*0c20*/  SEL R0, RZ, 0x1, !P6 ;  /* 0x00000001ff007807 */ /* 0x000fe40007000000 */
[C---:B------:R-:W-:Y:S02]  /*0c30*/  LOP3.LUT P4, RZ, R10.reuse, 0xff, R11, 0xc8, !PT ;  /* 0x000000ff0aff7812 */ /* 0x040fe4000788c80b */
[C---:B------:R-:W-:Y:S02]  /*0c40*/  LOP3.LUT P1, RZ, R10.reuse, 0xff, R5, 0xc8, !PT ;  /* 0x000000ff0aff7812 */ /* 0x040fe4000782c805 */
[C---:B------:R-:W-:Y:S02]  /*0c50*/  LOP3.LUT P0, RZ, R10.reuse, 0xff, R9, 0xc8, !PT ;  /* 0x000000ff0aff7812 */ /* 0x040fe4000780c809 */
[----:B------:R-:W-:-:S02]  /*0c60*/  LOP3.LUT P6, RZ, R10, 0xff, R7, 0xc8, !PT ;  /* 0x000000ff0aff7812 */ /* 0x000fc400078cc807 */
        /* <DEDUP_REMOVED lines=16> */
.L_x_40134:
        /* <DEDUP_REMOVED lines=9> */
.L_x_41244:


//--------------------- .text._ZN2at6native29vectorized_elementwise_kernelILi4ENS0_13AUnaryFunctorIbbbZNS0_19maximum_kernel_cudaERNS_18TensorIteratorBaseEEUlbbE_EESt5arrayIPcLm2EEEEviT0_T1_ --------------------------
	.section	.text._ZN2at6native29vectorized_elementwise_kernelILi4ENS0_13AUnaryFunctorIbbbZNS0_19maximum_kernel_cudaERNS_18TensorIteratorBaseEEUlbbE_EESt5arrayIPcLm2EEEEviT0_T1_,"ax",@progbits
	.align	128
        .global         _ZN2at6native29vectorized_elementwise_kernelILi4ENS0_13AUnaryFunctorIbbbZNS0_19maximum_kernel_cudaERNS_18TensorIteratorBaseEEUlbbE_EESt5arrayIPcLm2EEEEviT0_T1_
        .type           _ZN2at6native29vectorized_elementwise_kernelILi4ENS0_13AUnaryFunctorIbbbZNS0_19maximum_kernel_cudaERNS_18TensorIteratorBaseEEUlbbE_EESt5arrayIPcLm2EEEEviT0_T1_,@function
        .size           _ZN2at6native29vectorized_elementwise_kernelILi4ENS0_13AUnaryFunctorIbbbZNS0_19maximum_kernel_cudaERNS_18TensorIteratorBaseEEUlbbE_EESt5arrayIPcLm2EEEEviT0_T1_,(.L_x_41245 - _ZN2at6native29vectorized_elementwise_kernelILi4ENS0_13AUnaryFunctorIbbbZNS0_19maximum_kernel_cudaERNS_18TensorIteratorBaseEEUlbbE_EESt5arrayIPcLm2EEEEviT0_T1_)
        .other          _ZN2at6native29vectorized_elementwise_kernelILi4ENS0_13AUnaryFunctorIbbbZNS0_19maximum_kernel_cudaERNS_18TensorIteratorBaseEEUlbbE_EESt5arrayIPcLm2EEEEviT0_T1_,@"STO_CUDA_ENTRY STV_DEFAULT"
_ZN2at6native29vectorized_elementwise_kernelILi4ENS0_13AUnaryFunctorIbbbZNS0_19maximum_kernel_cudaERNS_18TensorIteratorBaseEEUlbbE_EESt5arrayIPcLm2EEEEviT0_T1_:
.text._ZN2at6native29vectorized_elementwise_kernelILi4ENS0_13AUnaryFunctorIbbbZNS0_19maximum_kernel_cudaERNS_18TensorIteratorBaseEEUlbbE_EESt5arrayIPcLm2EEEEviT0_T1_:
        /* <DEDUP_REMOVED lines=114> */
.L_x_40138:
        /* <DEDUP_REMOVED lines=8> */
.L_x_40139:
        /* <DEDUP_REMOVED lines=8> */
.L_x_40140:
        /* <DEDUP_REMOVED lines=8> */
.L_x_40141:
        /* <DEDUP_REMOVED lines=9> */
.L_x_40142:
[----:B------:R-:W-:Y:S05]  /*0930*/  BSYNC.RELIABLE B1 ;  /* 0x0000000000017941 */ /* 0x000fea0003800100 */
.L_x_40137:
[----:B------:R-:W-:-:S13]  /*0940*/  ISETP.GE.U32.AND P0, PT, R0, UR5, PT ;  /* 0x0000000500007c0c */ /* 0x000fda000bf06070 */
[----:B0-----:R-:W0:Y:S01]  /*0950*/  @!P0 LDC.64 R6, c[0x0][0x388] ;  /* 0x0000e200ff068b82 */ /* 0x001e220000000a00 */
[C---:B-12---:R-:W-:Y:S02]  /*0960*/  @!P0 VIADD R5, R0.reuse, UR4 ;  /* 0x0000000400058c36 */ /* 0x046fe40008000000 */
[----:B------:R-:W-:-:S03]  /*0970*/  @!P0 VIADD R0, R0, 0x80 ;  /* 0x0000008000008836 */ /* 0x000fc60000000000 */
[----:B0-----:R-:W-:-:S05]  /*0980*/  @!P0 IADD3 R4, P1, PT, R5, R6, RZ ;  /* 0x0000000605048210 */ /* 0x001fca0007f3e0ff */
[----:B------:R-:W-:-:S05]  /*0990*/  @!P0 IMAD.X R5, RZ, RZ, R7, P1 ;  /* 0x000000ffff058224 */ /* 0x000fca00008e0607 */
[----:B------:R3:W-:Y:S03]  /*09a0*/  @!P0 STG.E.U8 desc[UR8][R4.64], R3 ;  /* 0x0000000304008986 */ /* 0x0007e6000c101108 */
.L_x_40143:
[----:B------:R-:W-:Y:S05]  /*09b0*/  BSYNC.RECONVERGENT B0 ;  /* 0x0000000000007941 */ /* 0x000fea0003800200 */
.L_x_40136:
        /* <DEDUP_REMOVED lines=9> */
.L_x_40135:
        /* <DEDUP_REMOVED lines=9> */
[----:B------:R1:W4:Y:S01]  /*0ae0*/  LDG.E R6, desc[UR8][R2.64+0x200] ;  /* 0x0002000802067981 */ /* 0x000322000c1e1900 */
[----:B0-----:R-:W-:-:S04]  /*0af0*/  UIADD3 UR6, UP0, UPT, UR4, UR6, URZ ;  /* 0x0000000604067290 */ /* 0x001fc8000ff1e0ff */
[----:B------:R-:W-:Y:S02]  /*0b00*/  UIADD3.X UR7, UPT, UPT, URZ, UR7, URZ, UP0, !UPT ;  /* 0x00000007ff077290 */ /* 0x000fe400087fe4ff */
[----:B-1----:R-:W-:Y:S01]  /*0b10*/  IMAD.U32 R2, RZ, RZ, UR6 ;  /* 0x00000006ff027e24 */ /* 0x002fe2000f8e00ff */
[C---:B--2---:R-:W-:Y:S02]  /*0b20*/  PRMT R5, R4.reuse, 0x7770, RZ ;  /* 0x0000777004057816 */ /* 0x044fe400000000ff */
[----:B------:R-:W-:Y:S02]  /*0b30*/  PRMT R7, R4, 0x7771, RZ ;  /* 0x0000777104077816 */ /* 0x000fe400000000ff */
[C---:B---3--:R-:W-:Y:S02]  /*0b40*/  LOP3.LUT P6, RZ, R10.reuse, 0xff, R5, 0xc8, !PT ;  /* 0x000000ff0aff7812 */ /* 0x048fe400078cc805 */
[----:B------:R-:W-:Y:S02]  /*0b50*/  LOP3.LUT P5, RZ, R10, 0xff, R7, 0xc8, !PT ;  /* 0x000000ff0aff7812 */ /* 0x000fe400078ac807 */
[----:B------:R-:W-:-:S02]  /*0b60*/  PRMT R5, R4, 0x7772, RZ ;  /* 0x0000777204057816 */ /* 0x000fc400000000ff */
[----:B----4-:R-:W-:Y:S02]  /*0b70*/  PRMT R7, R6, 0x7770, RZ ;  /* 0x0000777006077816 */ /* 0x010fe400000000ff */
[----:B------:R-:W-:Y:S02]  /*0b80*/  PRMT R9, R4, 0x7773, RZ ;  /* 0x0000777304097816 */ /* 0x000fe400000000ff */
[C---:B------:R-:W-:Y:S02]  /*0b90*/  LOP3.LUT P3, RZ, R10.reuse, 0xff, R5, 0xc8, !PT ;  /* 0x000000ff0aff7812 */ /* 0x040fe4000786c805 */
[----:B------:R-:W-:Y:S02]  /*0ba0*/  LOP3.LUT P2, RZ, R10, 0xff, R7, 0xc8, !PT ;  /* 0x000000ff0aff7812 */ /* 0x000fe4000784c807 */
[C---:B------:R-:W-:Y:S02]  /*0bb0*/  PRMT R3, R6.reuse, 0x7771, RZ ;  /* 0x0000777106037816 */ /* 0x040fe400000000ff */
[----:B------:R-:W-:-:S02]  /*0bc0*/  PRMT R5, R6, 0x7772, RZ ;  /* 0x0000777206057816 */ /* 0x000fc400000000ff */
[----:B------:R-:W-:Y:S02]  /*0bd0*/  PRMT R7, R6, 0x7773, RZ ;  /* 0x0000777306077816 */ /* 0x000fe400000000ff */
[C---:B------:R-:W-:Y:S02]  /*0be0*/  LOP3.LUT P4, RZ, R10.reuse, 0xff, R9, 0xc8, !PT ;  /* 0x000000ff0aff7812 */ /* 0x040fe4000788c809 */
[----:B------:R-:W-:Y:S02]  /*0bf0*/  SEL R9, RZ, 0x1, !P6 ;  /* 0x00000001ff097807 */ /* 0x000fe40007000000 */
[C---:B------:R-:W-:Y:S01]  /*0c00*/  LOP3.LUT P1, RZ, R10.reuse, 0xff, R3, 0xc8, !PT ;  /* 0x000000ff0aff7812 */ /* 0x040fe2000782c803 */
[----:B------:R-:W-:Y:S01]  /*0c10*/  IMAD.U32 R3, RZ, RZ, UR7 ;  /* 0x00000007ff037e24 */ /* 0x000fe2000f8e00ff */
[C---:B------:R-:W-:Y:S02]  /*0c20*/  LOP3.LUT P0, RZ, R10.reuse, 0xff, R5, 0xc8, !PT ;  /* 0x000000ff0aff7812 */ /* 0x040fe4000780c805 */
[----:B------:R-:W-:Y:S01]  /*0c30*/  LOP3.LUT P6, RZ, R10, 0xff, R7, 0xc8, !PT ;  /* 0x000000ff0aff7812 */ /* 0x000fe200078cc807 */
[----:B------:R-:W-:Y:S01]  /*0c40*/  IMAD.WIDE.U32 R2, R0, 0x4, R2 ;  /* 0x0000000400027825 */ /* 0x000fe200078e0002 */
[----:B------:R-:W-:-:S02]  /*0c50*/  SEL R6, RZ, 0x1, !P5 ;  /* 0x00000001ff067807 */ /* 0x000fc40006800000 */
[----:B------:R-:W-:Y:S02]  /*0c60*/  SEL R4, RZ, 0x1, !P4 ;  /* 0x00000001ff047807 */ /* 0x000fe40006000000 */
[----:B------:R-:W-:Y:S02]  /*0c70*/  SEL R5, RZ, 0x1, !P3 ;  /* 0x00000001ff057807 */ /* 0x000fe40005800000 */
[----:B------:R-:W-:Y:S02]  /*0c80*/  SEL R11, RZ, 0x1, !P2 ;  /* 0x00000001ff0b7807 */ /* 0x000fe40005000000 */
[----:B------:R-:W-:Y:S02]  /*0c90*/  SEL R10, RZ, 0x1, !P1 ;  /* 0x00000001ff0a7807 */ /* 0x000fe40004800000 */
[----:B------:R-:W-:Y:S02]  /*0ca0*/  SEL R8, RZ, 0x1, !P0 ;  /* 0x00000001ff087807 */ /* 0x000fe40004000000 */
[----:B------:R-:W-:-:S02]  /*0cb0*/  SEL R7, RZ, 0x1, !P6 ;  /* 0x00000001ff077807 */ /* 0x000fc40007000000 */
        /* <DEDUP_REMOVED lines=9> */
.L_x_40144:
        /* <DEDUP_REMOVED lines=11> */
.L_x_41245:


//--------------------- .text._ZN2at6native29vectorized_elementwise_kernelILi8ENS0_13AUnaryFunctorIbbbZNS0_19maximum_kernel_cudaERNS_18TensorIteratorBaseEEUlbbE_EESt5arrayIPcLm2EEEEviT0_T1_ --------------------------
	.section	.text._ZN2at6native29vectorized_elementwise_kernelILi8ENS0_13AUnaryFunctorIbbbZNS0_19maximum_kernel_cudaERNS_18TensorIteratorBaseEEUlbbE_EESt5arrayIPcLm2EEEEviT0_T1_,"ax",@progbits
	.align	128
        .global         _ZN2at6native29vectorized_elementwise_kernelILi8ENS0_13AUnaryFunctorIbbbZNS0_19maximum_kernel_cudaERNS_18TensorIteratorBaseEEUlbbE_EESt5arrayIPcLm2EEEEviT0_T1_
        .type           _ZN2at6native29vectorized_elementwise_kernelILi8ENS0_13AUnaryFunctorIbbbZNS0_19maximum_kernel_cudaERNS_18TensorIteratorBaseEEUlbbE_EESt5arrayIPcLm2EEEEviT0_T1_,@function
        .size           _ZN2at6native29vectorized_elementwise_kernelILi8ENS0_13AUnaryFunctorIbbbZNS0_19maximum_kernel_cudaERNS_18TensorIteratorBaseEEUlbbE_EESt5arrayIPcLm2EEEEviT0_T1_,(.L_x_41246 - _ZN2at6native29vectorized_elementwise_kernelILi8ENS0_13AUnaryFunctorIbbbZNS0_19maximum_kernel_cudaERNS_18TensorIteratorBaseEEUlbbE_EESt5arrayIPcLm2EEEEviT0_T1_)
        .other          _ZN2at6native29vectorized_elementwise_kernelILi8ENS0_13AUnaryFunctorIbbbZNS0_19maximum_kernel_cudaERNS_18TensorIteratorBaseEEUlbbE_EESt5arrayIPcLm2EEEEviT0_T1_,@"STO_CUDA_ENTRY STV_DEFAULT"
_ZN2at6native29vectorized_elementwise_kernelILi8ENS0_13AUnaryFunctorIbbbZNS0_19maximum_kernel_cudaERNS_18TensorIteratorBaseEEUlbbE_EESt5arrayIPcLm2EEEEviT0_T1_:
.text._ZN2at6native29vectorized_elementwise_kernelILi8ENS0_13AUnaryFunctorIbbbZNS0_19maximum_kernel_cudaERNS_18TensorIteratorBaseEEUlbbE_EESt5arrayIPcLm2EEEEviT0_T1_:
[----:B------:R-:W-:Y:S01]  /*0000*/  LDC R1, c[0x0][0x37c] ;  /* 0x0000df00ff017b82 */ /* 0x000fe20000000800 */
[----:B------:R-:W-:Y:S05]  /*0010*/  EXIT ;  /* 0x000000000000794d */ /* 0x000fea0003800000 */
.L_x_40145:
        /* <DEDUP_REMOVED lines=14> */
.L_x_41246:


//--------------------- .text._ZN2at6native18elementwise_kernelILi128ELi4EZNS0_15gpu_kernel_implINS0_13BinaryFunctorIbbbZNS0_19maximum_kernel_cudaERNS_18TensorIteratorBaseEEUlbbE_EEEEvS5_RKT_EUliE_EEviT1_ --------------------------
	.section	.text._ZN2at6native18elementwise_kernelILi128ELi4EZNS0_15gpu_kernel_implINS0_13BinaryFunctorIbbbZNS0_19maximum_kernel_cudaERNS_18TensorIteratorBaseEEUlbbE_EEEEvS5_RKT_EUliE_EEviT1_,"ax",@progbits
	.align	128
        .global         _ZN2at6native18elementwise_kernelILi128ELi4EZNS0_15gpu_kernel_implINS0_13BinaryFunctorIbbbZNS0_19maximum_kernel_cudaERNS_18TensorIteratorBaseEEUlbbE_EEEEvS5_RKT_EUliE_EEviT1_
        .type           _ZN2at6native18elementwise_kernelILi128ELi4EZNS0_15gpu_kernel_implINS0_13BinaryFunctorIbbbZNS0_19maximum_kernel_cudaERNS_18TensorIteratorBaseEEUlbbE_EEEEvS5_RKT_EUliE_EEviT1_,@function
        .size           _ZN2at6native18elementwise_kernelILi128ELi4EZNS0_15gpu_kernel_implINS0_13BinaryFunctorIbbbZNS0_19maximum_kernel_cudaERNS_18TensorIteratorBaseEEUlbbE_EEEEvS5_RKT_EUliE_EEviT1_,(.L_x_41247 - _ZN2at6native18elementwise_kernelILi128ELi4EZNS0_15gpu_kernel_implINS0_13BinaryFunctorIbbbZNS0_19maximum_kernel_cudaERNS_18TensorIteratorBaseEEUlbbE_EEEEvS5_RKT_EUliE_EEviT1_)
        .other          _ZN2at6native18elementwise_kernelILi128ELi4EZNS0_15gpu_kernel_implINS0_13BinaryFunctorIbbbZNS0_19maximum_kernel_cudaERNS_18TensorIteratorBaseEEUlbbE_EEEEvS5_RKT_EUliE_EEviT1_,@"STO_CUDA_ENTRY STV_DEFAULT"
_ZN2at6native18elementwise_kernelILi128ELi4EZNS0_15gpu_kernel_implINS0_13BinaryFunctorIbbbZNS0_19maximum_kernel_cudaERNS_18TensorIteratorBaseEEUlbbE_EEEEvS5_RKT_EUliE_EEviT1_:
.text._ZN2at6native18elementwise_kernelILi128ELi4EZNS0_15gpu_kernel_implINS0_13BinaryFunctorIbbbZNS0_19maximum_kernel_cudaERNS_18TensorIteratorBaseEEUlbbE_EEEEvS5_RKT_EUliE_EEviT1_:
        /* <DEDUP_REMOVED lines=371> */
.L_x_40148:
        /* <DEDUP_REMOVED lines=19> */
.L_x_40153:
[----:B------:R-:W2:Y:S02]  /*1860*/  LDG.E.U8 R2, desc[UR36][R2.64] ;  /* 0x0000002402027981 */ /* 0x000ea4000c1e1100 */
[----:B--2---:R-:W-:-:S04]  /*1870*/  ISETP.NE.AND P0, PT, R2, RZ, PT ;  /* 0x000000ff0200720c */ /* 0x004fc80003f05270 */
[----:B------:R-:W-:Y:S01]  /*1880*/  P2R R19, PR, RZ, 0x1 ;  /* 0x00000001ff137803 */ /* 0x000fe20000000000 */
[----:B------:R-:W-:Y:S08]  /*1890*/  BRA `(.L_x_40155) ;  /* 0x0000000800947947 */ /* 0x000ff00003800000 */
.L_x_40152:
        /* <DEDUP_REMOVED lines=11> */
.L_x_40157:
[----:B------:R-:W2:Y:S02]  /*1950*/  LDG.E R2, desc[UR36][R2.64] ;  /* 0x0000002402027981 */ /* 0x000ea4000c1e1900 */
[----:B--2---:R-:W-:-:S04]  /*1960*/  ISETP.NE.AND P0, PT, R2, RZ, PT ;  /* 0x000000ff0200720c */ /* 0x004fc80003f05270 */
[----:B------:R-:W-:Y:S01]  /*1970*/  P2R R19, PR, RZ, 0x1 ;  /* 0x00000001ff137803 */ /* 0x000fe20000000000 */
[----:B------:R-:W-:Y:S08]  /*1980*/  BRA `(.L_x_40155) ;  /* 0x0000000800587947 */ /* 0x000ff00003800000 */
.L_x_40156:
[----:B------:R-:W2:Y:S02]  /*1990*/  LDG.E.U16 R2, desc[UR36][R2.64] ;  /* 0x0000002402027981 */ /* 0x000ea4000c1e1500 */
[----:B--2---:R-:W-:-:S04]  /*19a0*/  ISETP.NE.AND P0, PT, R2, RZ, PT ;  /* 0x000000ff0200720c */ /* 0x004fc80003f05270 */
[----:B------:R-:W-:Y:S01]  /*19b0*/  P2R R19, PR, RZ, 0x1 ;  /* 0x00000001ff137803 */ /* 0x000fe20000000000 */
[----:B------:R-:W-:Y:S08]  /*19c0*/  BRA `(.L_x_40155) ;  /* 0x0000000800487947 */ /* 0x000ff00003800000 */
.L_x_40151:
        /* <DEDUP_REMOVED lines=10> */
.L_x_40159:
[----:B------:R-:W2:Y:S02]  /*1a70*/  LDG.E.U16 R0, desc[UR36][R2.64] ;  /* 0x0000002402007981 */ /* 0x000ea4000c1e1500 */
[----:B--2---:R-:W-:-:S05]  /*1a80*/  HADD2.F32 R0, -RZ, R0.H0_H0 ;  /* 0x20000000ff007230 */ /* 0x004fca0000004100 */
[----:B------:R-:W-:-:S04]  /*1a90*/  FSETP.NEU.FTZ.AND P0, PT, R0, RZ, PT ;  /* 0x000000ff0000720b */ /* 0x000fc80003f1d000 */
[----:B------:R-:W-:Y:S01]  /*1aa0*/  P2R R19, PR, RZ, 0x1 ;  /* 0x00000001ff137803 */ /* 0x000fe20000000000 */
[----:B------:R-:W-:Y:S08]  /*1ab0*/  BRA `(.L_x_40155) ;  /* 0x00000008000c7947 */ /* 0x000ff00003800000 */
.L_x_40158:
        /* <DEDUP_REMOVED lines=12> */
.L_x_40161:
        /* <DEDUP_REMOVED lines=10> */
.L_x_40160:
[----:B------:R-:W2:Y:S02]  /*1c20*/  LDG.E.64 R2, desc[UR36][R2.64] ;  /* 0x0000002402027981 */ /* 0x000ea4000c1e1b00 */
[----:B--2---:R-:W0:Y:S02]  /*1c30*/  DSETP.NEU.AND P0, PT, R2, RZ, PT ;  /* 0x000000ff0200722a */ /* 0x004e240003f0d000 */
[----:B0-----:R-:W-:Y:S01]  /*1c40*/  P2R R19, PR, RZ, 0x1 ;  /* 0x00000001ff137803 */ /* 0x001fe20000000000 */
[----:B------:R-:W-:Y:S06]  /*1c50*/  BRA `(.L_x_40155) ;  /* 0x0000000400a47947 */ /* 0x000fec0003800000 */
.L_x_40150:
        /* <DEDUP_REMOVED lines=12> */
.L_x_40164:
        /* <DEDUP_REMOVED lines=9> */
.L_x_40163:
        /* <DEDUP_REMOVED lines=10> */
.L_x_40166:
        /* <DEDUP_REMOVED lines=12> */
.L_x_40165:
[----:B------:R-:W2:Y:S02]  /*1f10*/  LDG.E.U16 R0, desc[UR36][R2.64] ;  /* 0x0000002402007981 */ /* 0x000ea4000c1e1500 */
[----:B--2---:R-:W-:-:S05]  /*1f20*/  IMAD.U32 R0, R0, 0x10000, RZ ;  /* 0x0001000000007824 */ /* 0x004fca00078e00ff */
[----:B------:R-:W-:-:S04]  /*1f30*/  FSETP.NEU.FTZ.AND P0, PT, R0, RZ, PT ;  /* 0x000000ff0000720b */ /* 0x000fc80003f1d000 */
[----:B------:R-:W-:Y:S01]  /*1f40*/  P2R R19, PR, RZ, 0x1 ;  /* 0x00000001ff137803 */ /* 0x000fe20000000000 */
[----:B------:R-:W-:Y:S08]  /*1f50*/  BRA `(.L_x_40155) ;  /* 0x0000000000e47947 */ /* 0x000ff00003800000 */
.L_x_40162:
        /* <DEDUP_REMOVED lines=12> */
.L_x_40169:
[----:B------:R-:W2:Y:S02]  /*2020*/  LDG.E.U8 R2, desc[UR36][R2.64] ;  /* 0x0000002402027981 */ /* 0x000ea4000c1e1100 */
[----:B--2---:R-:W-:-:S04]  /*2030*/  ISETP.NE.AND P0, PT, R2, RZ, PT ;  /* 0x000000ff0200720c */ /* 0x004fc80003f05270 */
[----:B------:R-:W-:Y:S01]  /*2040*/  P2R R19, PR, RZ, 0x1 ;  /* 0x00000001ff137803 */ /* 0x000fe20000000000 */
[----:B------:R-:W-:Y:S08]  /*2050*/  BRA `(.L_x_40155) ;  /* 0x0000000000a47947 */ /* 0x000ff00003800000 */
.L_x_40168:
[----:B------:R-:W2:Y:S02]  /*2060*/  LDG.E.U8 R2, desc[UR36][R2.64] ;  /* 0x0000002402027981 */ /* 0x000ea4000c1e1100 */
[----:B--2---:R-:W-:-:S04]  /*2070*/  ISETP.NE.AND P0, PT, R2, RZ, PT ;  /* 0x000000ff0200720c */ /* 0x004fc80003f05270 */
[----:B------:R-:W-:Y:S01]  /*2080*/  P2R R19, PR, RZ, 0x1 ;  /* 0x00000001ff137803 */ /* 0x000fe20000000000 */
[----:B------:R-:W-:Y:S08]  /*2090*/  BRA `(.L_x_40155) ;  /* 0x0000000000947947 */ /* 0x000ff00003800000 */
.L_x_40167:
[----:B------:R-:W-:-:S09]  /*20a0*/  UISETP.NE.AND UP0, UPT, UR4, 0x1c, UPT ;  /* 0x0000001c0400788c */ /* 0x000fd2000bf05270 */
[----:B------:R-:W-:Y:S05]  /*20b0*/  BRA.U !UP0, `(.L_x_40170) ;  /* 0x0000000108807547 */ /* 0x000fea000b800000 */
[----:B------:R-:W-:-:S09]  /*20c0*/  UISETP.NE.AND UP0, UPT, UR4, 0x1d, UPT ;  /* 0x0000001d0400788c */ /* 0x000fd2000bf05270 */
[----:B------:R-:W-:Y:S05]  /*20d0*/  BRA.U !UP0, `(.L_x_40171) ;  /* 0x0000000108647547 */ /* 0x000fea000b800000 */
[----:B------:R-:W-:-:S09]  /*20e0*/  UISETP.NE.AND UP0, UPT, UR4, 0x2c, UPT ;  /* 0x0000002c0400788c */ /* 0x000fd2000bf05270 */
[----:B------:R-:W-:Y:S05]  /*20f0*/  BRA.U !UP0, `(.L_x_40172) ;  /* 0x00000001084c7547 */ /* 0x000fea000b800000 */
.L_x_40154:
        /* <DEDUP_REMOVED lines=16> */
.L_x_40173:
[----:B------:R-:W-:-:S04]  /*2200*/  PLOP3.LUT P0, PT, PT, PT, PT, 0x8, 0x80 ;  /* 0x000000000080781c */ /* 0x000fc80003f0e170 */
[----:B------:R-:W-:Y:S01]  /*2210*/  P2R R19, PR, RZ, 0x1 ;  /* 0x00000001ff137803 */ /* 0x000fe20000000000 */
[----:B------:R-:W-:Y:S08]  /*2220*/  BRA `(.L_x_40155) ;  /* 0x0000000000307947 */ /* 0x000ff00003800000 */
.L_x_40172:
[----:B------:R-:W2:Y:S02]  /*2230*/  LDG.E.U8 R2, desc[UR36][R2.64] ;  /* 0x0000002402027981 */ /* 0x000ea4000c1e1100 */
[----:B--2---:R-:W-:-:S04]  /*2240*/  ISETP.NE.AND P0, PT, R2, RZ, PT ;  /* 0x000000ff0200720c */ /* 0x004fc80003f05270 */
[----:B------:R-:W-:Y:S01]  /*2250*/  P2R R19, PR, RZ, 0x1 ;  /* 0x00000001ff137803 */ /* 0x000fe20000000000 */
[----:B------:R-:W-:Y:S08]  /*2260*/  BRA `(.L_x_40155) ;  /* 0x0000000000207947 */ /* 0x000ff00003800000 */
.L_x_40171:
[----:B------:R-:W2:Y:S02]  /*2270*/  LDG.E.64 R2, desc[UR36][R2.64] ;  /* 0x0000002402027981 */ /* 0x000ea4000c1e1b00 */
[----:B--2---:R-:W-:-:S04]  /*2280*/  ISETP.NE.U32.AND P0, PT, R2, RZ, PT ;  /* 0x000000ff0200720c */ /* 0x004fc80003f05070 */
[----:B------:R-:W-:-:S04]  /*2290*/  ISETP.NE.AND.EX P0, PT, R3, RZ, PT, P0 ;  /* 0x000000ff0300720c */ /* 0x000fc80003f05300 */
[----:B------:R-:W-:Y:S01]  /*22a0*/  P2R R19, PR, RZ, 0x1 ;  /* 0x00000001ff137803 */ /* 0x000fe20000000000 */
[----:B------:R-:W-:Y:S08]  /*22b0*/  BRA `(.L_x_40155) ;  /* 0x00000000000c7947 */ /* 0x000ff00003800000 */
.L_x_40170:
[----:B------:R-:W2:Y:S02]  /*22c0*/  LDG.E R2, desc[UR36][R2.64] ;  /* 0x0000002402027981 */ /* 0x000ea4000c1e1900 */
[----:B--2---:R-:W-:-:S04]  /*22d0*/  ISETP.NE.AND P0, PT, R2, RZ, PT ;  /* 0x000000ff0200720c */ /* 0x004fc80003f05270 */
[----:B------:R-:W-:-:S09]  /*22e0*/  P2R R19, PR, RZ, 0x1 ;  /* 0x00000001ff137803 */ /* 0x000fd20000000000 */
.L_x_40155:
[----:B------:R-:W-:Y:S05]  /*22f0*/  BSYNC.RECONVERGENT B6 ;  /* 0x0000000000067941 */ /* 0x000fea0003800200 */
.L_x_40149:
        /* <DEDUP_REMOVED lines=18> */
.L_x_40178:
[----:B------:R-:W2:Y:S02]  /*2420*/  LDG.E.U8 R2, desc[UR36][R2.64] ;  /* 0x0000002402027981 */ /* 0x000ea4000c1e1100 */
[----:B--2---:R-:W-:Y:S01]  /*2430*/  ISETP.NE.AND P0, PT, R2, RZ, PT ;  /* 0x000000ff0200720c */ /* 0x004fe20003f05270 */
[----:B------:R-:W-:-:S12]  /*2440*/  BRA `(.L_x_40180) ;  /* 0x0000000800407947 */ /* 0x000fd80003800000 */
.L_x_40177:
        /* <DEDUP_REMOVED lines=10> */
.L_x_40182:
[----:B------:R-:W2:Y:S02]  /*24f0*/  LDG.E R2, desc[UR36][R2.64] ;  /* 0x0000002402027981 */ /* 0x000ea4000c1e1900 */
[----:B--2---:R-:W-:Y:S01]  /*2500*/  ISETP.NE.AND P0, PT, R2, RZ, PT ;  /* 0x000000ff0200720c */ /* 0x004fe20003f05270 */
[----:B------:R-:W-:-:S12]  /*2510*/  BRA `(.L_x_40180) ;  /* 0x00000008000c7947 */ /* 0x000fd80003800000 */
.L_x_40181:
[----:B------:R-:W2:Y:S02]  /*2520*/  LDG.E.U16 R2, desc[UR36][R2.64] ;  /* 0x0000002402027981 */ /* 0x000ea4000c1e1500 */
[----:B--2---:R-:W-:Y:S01]  /*2530*/  ISETP.NE.AND P0, PT, R2, RZ, PT ;  /* 0x000000ff0200720c */ /* 0x004fe20003f05270 */
[----:B------:R-:W-:-:S12]  /*2540*/  BRA `(.L_x_40180) ;  /* 0x0000000800007947 */ /* 0x000fd80003800000 */
.L_x_40176:
        /* <DEDUP_REMOVED lines=9> */
.L_x_40184:
[----:B------:R-:W2:Y:S02]  /*25e0*/  LDG.E.U16 R0, desc[UR36][R2.64] ;  /* 0x0000002402007981 */ /* 0x000ea4000c1e1500 */
[----:B--2---:R-:W-:-:S05]  /*25f0*/  HADD2.F32 R0, -RZ, R0.H0_H0 ;  /* 0x20000000ff007230 */ /* 0x004fca0000004100 */
[----:B------:R-:W-:Y:S01]  /*2600*/  FSETP.NEU.FTZ.AND P0, PT, R0, RZ, PT ;  /* 0x000000ff0000720b */ /* 0x000fe20003f1d000 */
[----:B------:R-:W-:-:S12]  /*2610*/  BRA `(.L_x_40180) ;  /* 0x0000000400cc7947 */ /* 0x000fd80003800000 */
.L_x_40183:
        /* <DEDUP_REMOVED lines=11> */
.L_x_40186:
        /* <DEDUP_REMOVED lines=8> */
.L_x_40185:
[----:B------:R-:W2:Y:S02]  /*2750*/  LDG.E.64 R2, desc[UR36][R2.64] ;  /* 0x0000002402027981 */ /* 0x000ea4000c1e1b00 */
[----:B--2---:R1:W2:Y:S02]  /*2760*/  DSETP.NEU.AND P0, PT, R2, RZ, PT ;  /* 0x000000ff0200722a */ /* 0x0042a40003f0d000 */
[----:B--2---:R-:W-:Y:S05]  /*2770*/  BRA `(.L_x_40180) ;  /* 0x0000000400747947 */ /* 0x004fea0003800000 */
.L_x_40175:
        /* <DEDUP_REMOVED lines=11> */
.L_x_40189:
        /* <DEDUP_REMOVED lines=8> */
.L_x_40188:
        /* <DEDUP_REMOVED lines=9> */
.L_x_40191:
        /* <DEDUP_REMOVED lines=11> */
.L_x_40190:
[----:B------:R-:W2:Y:S02]  /*29f0*/  LDG.E.U16 R0, desc[UR36][R2.64] ;  /* 0x0000002402007981 */ /* 0x000ea4000c1e1500 */
[----:B--2---:R-:W-:-:S05]  /*2a00*/  IMAD.U32 R0, R0, 0x10000, RZ ;  /* 0x0001000000007824 */ /* 0x004fca00078e00ff */
[----:B------:R-:W-:Y:S01]  /*2a10*/  FSETP.NEU.FTZ.AND P0, PT, R0, RZ, PT ;  /* 0x000000ff0000720b */ /* 0x000fe20003f1d000 */
[----:B------:R-:W-:-:S12]  /*2a20*/  BRA `(.L_x_40180) ;  /* 0x0000000000c87947 */ /* 0x000fd80003800000 */
.L_x_40187:
        /* <DEDUP_REMOVED lines=11> */
.L_x_40194:
[----:B------:R-:W2:Y:S02]  /*2ae0*/  LDG.E.U8 R2, desc[UR36][R2.64] ;  /* 0x0000002402027981 */ /* 0x000ea4000c1e1100 */
[----:B--2---:R-:W-:Y:S01]  /*2af0*/  ISETP.NE.AND P0, PT, R2, RZ, PT ;  /* 0x000000ff0200720c */ /* 0x004fe20003f05270 */
[----:B------:R-:W-:-:S12]  /*2b00*/  BRA `(.L_x_40180) ;  /* 0x0000000000907947 */ /* 0x000fd80003800000 */
.L_x_40193:
[----:B------:R-:W2:Y:S02]  /*2b10*/  LDG.E.U8 R2, desc[UR36][R2.64] ;  /* 0x0000002402027981 */ /* 0x000ea4000c1e1100 */
[----:B--2---:R-:W-:Y:S01]  /*2b20*/  ISETP.NE.AND P0, PT, R2, RZ, PT ;  /* 0x000000ff0200720c */ /* 0x004fe20003f05270 */
[----:B------:R-:W-:-:S12]  /*2b30*/  BRA `(.L_x_40180) ;  /* 0x0000000000847947 */ /* 0x000fd80003800000 */
.L_x_40192:
[----:B------:R-:W-:-:S09]  /*2b40*/  UISETP.NE.AND UP0, UPT, UR4, 0x1c, UPT ;  /* 0x0000001c0400788c */ /* 0x000fd2000bf05270 */
[----:B------:R-:W-:Y:S05]  /*2b50*/  BRA.U !UP0, `(.L_x_40195) ;  /* 0x0000000108747547 */ /* 0x000fea000b800000 */
[----:B------:R-:W-:-:S09]  /*2b60*/  UISETP.NE.AND UP0, UPT, UR4, 0x1d, UPT ;  /* 0x0000001d0400788c */ /* 0x000fd2000bf05270 */
[----:B------:R-:W-:Y:S05]  /*2b70*/  BRA.U !UP0, `(.L_x_40196) ;  /* 0x00000001085c7547 */ /* 0x000fea000b800000 */
[----:B------:R-:W-:-:S09]  /*2b80*/  UISETP.NE.AND UP0, UPT, UR4, 0x2c, UPT ;  /* 0x0000002c0400788c */ /* 0x000fd2000bf05270 */
[----:B------:R-:W-:Y:S05]  /*2b90*/  BRA.U !UP0, `(.L_x_40197) ;  /* 0x0000000108487547 */ /* 0x000fea000b800000 */
.L_x_40179:
        /* <DEDUP_REMOVED lines=16> */
.L_x_40198:
[----:B------:R-:W-:Y:S01]  /*2ca0*/  PLOP3.LUT P0, PT, PT, PT, PT, 0x8, 0x80 ;  /* 0x000000000080781c */ /* 0x000fe20003f0e170 */
[----:B------:R-:W-:-:S12]  /*2cb0*/  BRA `(.L_x_40180) ;  /* 0x0000000000247947 */ /* 0x000fd80003800000 */
.L_x_40197:
[----:B------:R-:W2:Y:S02]  /*2cc0*/  LDG.E.U8 R2, desc[UR36][R2.64] ;  /* 0x0000002402027981 */ /* 0x000ea4000c1e1100 */
[----:B--2---:R-:W-:Y:S01]  /*2cd0*/  ISETP.NE.AND P0, PT, R2, RZ, PT ;  /* 0x000000ff0200720c */ /* 0x004fe20003f05270 */
[----:B------:R-:W-:-:S12]  /*2ce0*/  BRA `(.L_x_40180) ;  /* 0x0000000000187947 */ /* 0x000fd80003800000 */
.L_x_40196:
[----:B------:R-:W2:Y:S02]  /*2cf0*/  LDG.E.64 R2, desc[UR36][R2.64] ;  /* 0x0000002402027981 */ /* 0x000ea4000c1e1b00 */
[----:B--2---:R-:W-:-:S04]  /*2d00*/  ISETP.NE.U32.AND P0, PT, R2, RZ, PT ;  /* 0x000000ff0200720c */ /* 0x004fc80003f05070 */
[----:B------:R-:W-:Y:S01]  /*2d10*/  ISETP.NE.AND.EX P0, PT, R3, RZ, PT, P0 ;  /* 0x000000ff0300720c */ /* 0x000fe20003f05300 */
[----:B------:R-:W-:-:S12]  /*2d20*/  BRA `(.L_x_40180) ;  /* 0x0000000000087947 */ /* 0x000fd80003800000 */
.L_x_40195:
[----:B------:R-:W2:Y:S02]  /*2d30*/  LDG.E R2, desc[UR36][R2.64] ;  /* 0x0000002402027981 */ /* 0x000ea4000c1e1900 */
[----:B--2---:R-:W-:-:S13]  /*2d40*/  ISETP.NE.AND P0, PT, R2, RZ, PT ;  /* 0x000000ff0200720c */ /* 0x004fda0003f05270 */
.L_x_40180:
[----:B------:R-:W-:Y:S05]  /*2d50*/  BSYNC.RECONVERGENT B6 ;  /* 0x0000000000067941 */ /* 0x000fea0003800200 */
.L_x_40174:
        /* <DEDUP_REMOVED lines=20> */
.L_x_40203:
[----:B------:R3:W-:Y:S01]  /*2ea0*/  STG.E.U8 desc[UR36][R2.64], R4 ;  /* 0x0000000402007986 */ /* 0x0007e2000c101124 */
[----:B------:R-:W-:Y:S05]  /*2eb0*/  BRA `(.L_x_40205) ;  /* 0x0000000c00007947 */ /* 0x000fea0003800000 */
.L_x_40202:
        /* <DEDUP_REMOVED lines=9> */
.L_x_40207:
[----:B------:R1:W-:Y:S01]  /*2f50*/  STG.E desc[UR36][R2.64], R4 ;  /* 0x0000000402007986 */ /* 0x0003e2000c101924 */
[----:B------:R-:W-:Y:S05]  /*2f60*/  BRA `(.L_x_40205) ;  /* 0x0000000800d47947 */ /* 0x000fea0003800000 */
.L_x_40206:
[----:B------:R2:W-:Y:S01]  /*2f70*/  STG.E.U16 desc[UR36][R2.64], R4 ;  /* 0x0000000402007986 */ /* 0x0005e2000c101524 */
[----:B------:R-:W-:Y:S05]  /*2f80*/  BRA `(.L_x_40205) ;  /* 0x0000000800cc7947 */ /* 0x000fea0003800000 */
.L_x_40201:
        /* <DEDUP_REMOVED lines=9> */
.L_x_40209:
[----:B------:R-:W-:-:S04]  /*3020*/  I2FP.F32.U32 R0, R4 ;  /* 0x0000000400007245 */ /* 0x000fc80000201000 */
[----:B------:R-:W-:-:S05]  /*3030*/  F2FP.F16.F32.PACK_AB R0, RZ, R0 ;  /* 0x00000000ff00723e */ /* 0x000fca00000000ff */
[----:B------:R0:W-:Y:S01]  /*3040*/  STG.E.U16 desc[UR36][R2.64], R0 ;  /* 0x0000000002007986 */ /* 0x0001e2000c101524 */
[----:B------:R-:W-:Y:S05]  /*3050*/  BRA `(.L_x_40205) ;  /* 0x0000000800987947 */ /* 0x000fea0003800000 */
.L_x_40208:
        /* <DEDUP_REMOVED lines=10> */
.L_x_40211:
[----:B------:R-:W-:-:S04]  /*3100*/  I2FP.F32.U32 R4, R4 ;  /* 0x0000000400047245 */ /* 0x000fc80000201000 */
[----:B------:R-:W-:-:S04]  /*3110*/  F2FP.F16.F32.PACK_AB R5, RZ, R4 ;  /* 0x00000004ff05723e */ /* 0x000fc800000000ff */
[----:B------:R-:W-:-:S05]  /*3120*/  PRMT R5, R5, 0x5410, RZ ;  /* 0x0000541005057816 */ /* 0x000fca00000000ff */
[----:B------:R0:W-:Y:S01]  /*3130*/  STG.E desc[UR36][R2.64], R5 ;  /* 0x0000000502007986 */ /* 0x0001e2000c101924 */
[----:B------:R-:W-:Y:S05]  /*3140*/  BRA `(.L_x_40205) ;  /* 0x00000008005c7947 */ /* 0x000fea0003800000 */
.L_x_40210:
[----:B------:R-:W0:Y:S02]  /*3150*/  I2F.F64.U32 R4, R4 ;  /* 0x0000000400047312 */ /* 0x000e240000201800 */
[----:B0-----:R0:W-:Y:S01]  /*3160*/  STG.E.64 desc[UR36][R2.64], R4 ;  /* 0x0000000402007986 */ /* 0x0011e2000c101b24 */
[----:B------:R-:W-:Y:S05]  /*3170*/  BRA `(.L_x_40205) ;  /* 0x0000000800507947 */ /* 0x000fea0003800000 */
.L_x_40200:
        /* <DEDUP_REMOVED lines=10> */
.L_x_40214:
[----:B------:R-:W-:Y:S01]  /*3220*/  CS2R R6, SRZ ;  /* 0x0000000000067805 */ /* 0x000fe2000001ff00 */
[----:B------:R-:W0:Y:S04]  /*3230*/  I2F.F64.U32 R4, R4 ;  /* 0x0000000400047312 */ /* 0x000e280000201800 */
[----:B0-----:R0:W-:Y:S01]  /*3240*/  STG.E.128 desc[UR36][R2.64], R4 ;  /* 0x0000000402007986 */ /* 0x0011e2000c101d24 */
[----:B------:R-:W-:Y:S05]  /*3250*/  BRA `(.L_x_40205) ;  /* 0x0000000800187947 */ /* 0x000fea0003800000 */
.L_x_40213:
        /* <DEDUP_REMOVED lines=17> */
.L_x_40218:
[----:B------:R-:W-:Y:S05]  /*3370*/  BSYNC.RECONVERGENT B0 ;  /* 0x0000000000007941 */ /* 0x000fea0003800200 */
.L_x_40217:
[----:B------:R0:W-:Y:S01]  /*3380*/  STG.E.U8 desc[UR36][R2.64], R5 ;  /* 0x0000000502007986 */ /* 0x0001e2000c101124 */
[----:B------:R-:W-:Y:S05]  /*3390*/  BRA `(.L_x_40205) ;  /* 0x0000000400c87947 */ /* 0x000fea0003800000 */
.L_x_40216:
        /* <DEDUP_REMOVED lines=16> */
.L_x_40215:
[----:B------:R-:W-:-:S04]  /*34a0*/  I2FP.F32.U32 R0, R4 ;  /* 0x0000000400007245 */ /* 0x000fc80000201000 */
[----:B------:R-:W-:-:S05]  /*34b0*/  F2FP.BF16.F32.PACK_AB R0, RZ, R0 ;  /* 0x00000000ff00723e */ /* 0x000fca00000010ff */
[----:B------:R0:W-:Y:S01]  /*34c0*/  STG.E.U16 desc[UR36][R2.64], R0 ;  /* 0x0000000002007986 */ /* 0x0001e2000c101524 */
[----:B------:R-:W-:Y:S05]  /*34d0*/  BRA `(.L_x_40205) ;  /* 0x0000000400787947 */ /* 0x000fea0003800000 */
.L_x_40212:
        /* <DEDUP_REMOVED lines=10> */
.L_x_40221:
        /* <DEDUP_REMOVED lines=12> */
.L_x_40224:
[----:B------:R-:W-:-:S04]  /*3640*/  SHF.R.U32.HI R0, RZ, 0x14, R5 ;  /* 0x00000014ff007819 */ /* 0x000fc80000011605 */
[----:B------:R-:W-:-:S04]  /*3650*/  LOP3.LUT R0, R0, 0x1, RZ, 0xc0, !PT ;  /* 0x0000000100007812 */ /* 0x000fc800078ec0ff */
[----:B------:R-:W-:-:S04]  /*3660*/  IADD3 R0, PT, PT, R5, 0x487ffff, R0 ;  /* 0x0487ffff05007810 */ /* 0x000fc80007ffe000 */
[----:B------:R-:W-:-:S04]  /*3670*/  SHF.R.U32.HI R0, RZ, 0x14, R0 ;  /* 0x00000014ff007819 */ /* 0x000fc80000011600 */
[----:B------:R-:W-:-:S07]  /*3680*/  LOP3.LUT R4, R0, 0xff, RZ, 0xc0, !PT ;  /* 0x000000ff00047812 */ /* 0x000fce00078ec0ff */
.L_x_40225:
[----:B------:R-:W-:-:S07]  /*3690*/  PRMT R0, R4, 0x7610, R0 ;  /* 0x0000761004007816 */ /* 0x000fce0000000000 */
.L_x_40223:
[----:B------:R-:W-:Y:S05]  /*36a0*/  BSYNC.RECONVERGENT B0 ;  /* 0x0000000000007941 */ /* 0x000fea0003800200 */
.L_x_40222:
[----:B------:R0:W-:Y:S01]  /*36b0*/  STG.E.U8 desc[UR36][R2.64], R0 ;  /* 0x0000000002007986 */ /* 0x0001e2000c101124 */
[----:B------:R-:W-:Y:S05]  /*36c0*/  BRA `(.L_x_40205) ;  /* 0x0000000000fc7947 */ /* 0x000fea0003800000 */
.L_x_40220:
        /* <DEDUP_REMOVED lines=12> */
.L_x_40228:
[----:B------:R-:W-:-:S04]  /*3790*/  SHF.R.U32.HI R0, RZ, 0x15, R5 ;  /* 0x00000015ff007819 */ /* 0x000fc80000011605 */
[----:B------:R-:W-:-:S04]  /*37a0*/  LOP3.LUT R0, R0, 0x1, RZ, 0xc0, !PT ;  /* 0x0000000100007812 */ /* 0x000fc800078ec0ff */
[----:B------:R-:W-:-:S04]  /*37b0*/  IADD3 R0, PT, PT, R5, 0x88fffff, R0 ;  /* 0x088fffff05007810 */ /* 0x000fc80007ffe000 */
[----:B------:R-:W-:-:S04]  /*37c0*/  SHF.R.U32.HI R0, RZ, 0x15, R0 ;  /* 0x00000015ff007819 */ /* 0x000fc80000011600 */
[----:B------:R-:W-:-:S07]  /*37d0*/  LOP3.LUT R4, R0, 0xff, RZ, 0xc0, !PT ;  /* 0x000000ff00047812 */ /* 0x000fce00078ec0ff */
.L_x_40229:
[----:B------:R-:W-:-:S07]  /*37e0*/  PRMT R0, R4, 0x7610, R0 ;  /* 0x0000761004007816 */ /* 0x000fce0000000000 */
.L_x_40227:
[----:B------:R-:W-:Y:S05]  /*37f0*/  BSYNC.RECONVERGENT B0 ;  /* 0x0000000000007941 */ /* 0x000fea0003800200 */
.L_x_40226:
[----:B------:R0:W-:Y:S01]  /*3800*/  STG.E.U8 desc[UR36][R2.64], R0 ;  /* 0x0000000002007986 */ /* 0x0001e2000c101124 */
[----:B------:R-:W-:Y:S05]  /*3810*/  BRA `(.L_x_40205) ;  /* 0x0000000000a87947 */ /* 0x000fea0003800000 */
.L_x_40219:
[----:B------:R-:W-:-:S09]  /*3820*/  UISETP.NE.AND UP0, UPT, UR4, 0x1c, UPT ;  /* 0x0000001c0400788c */ /* 0x000fd2000bf05270 */
[----:B------:R-:W-:Y:S05]  /*3830*/  BRA.U !UP0, `(.L_x_40230) ;  /* 0x00000001089c7547 */ /* 0x000fea000b800000 */
[----:B------:R-:W-:-:S09]  /*3840*/  UISETP.NE.AND UP0, UPT, UR4, 0x1d, UPT ;  /* 0x0000001d0400788c */ /* 0x000fd2000bf05270 */
[----:B------:R-:W-:Y:S05]  /*3850*/  BRA.U !UP0, `(.L_x_40231) ;  /* 0x0000000108887547 */ /* 0x000fea000b800000 */
[----:B------:R-:W-:-:S09]  /*3860*/  UISETP.NE.AND UP0, UPT, UR4, 0x2c, UPT ;  /* 0x0000002c0400788c */ /* 0x000fd2000bf05270 */
[----:B------:R-:W-:Y:S05]  /*3870*/  BRA.U !UP0, `(.L_x_40232) ;  /* 0x0000000108447547 */ /* 0x000fea000b800000 */
.L_x_40204:
        /* <DEDUP_REMOVED lines=16> */
.L_x_40233:
[----:B------:R-:W-:Y:S05]  /*3980*/  BRA `(.L_x_40205) ;  /* 0x00000000004c7947 */ /* 0x000fea0003800000 */
.L_x_40232:
        /* <DEDUP_REMOVED lines=15> */
.L_x_40231:
[----:B------:R-:W-:-:S05]  /*3a80*/  HFMA2 R5, -RZ, RZ, 0, 0 ;  /* 0x00000000ff057431 */ /* 0x000fca00000001ff */
[----:B------:R0:W-:Y:S01]  /*3a90*/  STG.E.64 desc[UR36][R2.64], R4 ;  /* 0x0000000402007986 */ /* 0x0001e2000c101b24 */
[----:B------:R-:W-:Y:S05]  /*3aa0*/  BRA `(.L_x_40205) ;  /* 0x0000000000047947 */ /* 0x000fea0003800000 */
.L_x_40230:
[----:B------:R0:W-:Y:S02]  /*3ab0*/  STG.E desc[UR36][R2.64], R4 ;  /* 0x0000000402007986 */ /* 0x0001e4000c101924 */
.L_x_40205:
[----:B------:R-:W-:Y:S05]  /*3ac0*/  BSYNC.RECONVERGENT B6 ;  /* 0x0000000000067941 */ /* 0x000fea0003800200 */
.L_x_40199:
[----:B------:R-:W-:-:S07]  /*3ad0*/  VIADD R17, R17, 0x80 ;  /* 0x0000008011117836 */ /* 0x000fce0000000000 */
.L_x_40147:
[----:B------:R-:W-:Y:S05]  /*3ae0*/  BSYNC.RECONVERGENT B7 ;  /* 0x0000000000077941 */ /* 0x000fea0003800200 */
.L_x_40146:
        /* <DEDUP_REMOVED lines=358> */
.L_x_40236:
        /* <DEDUP_REMOVED lines=19> */
.L_x_40241:
[----:B------:R-:W2:Y:S02]  /*5280*/  LDG.E.U8 R2, desc[UR36][R2.64] ;  /* 0x0000002402027981 */ /* 0x000ea4000c1e1100 */
[----:B--2---:R-:W-:-:S04]  /*5290*/  ISETP.NE.AND P0, PT, R2, RZ, PT ;  /* 0x000000ff0200720c */ /* 0x004fc80003f05270 */
[----:B------:R-:W-:Y:S01]  /*52a0*/  P2R R19, PR, RZ, 0x1 ;  /* 0x00000001ff137803 */ /* 0x000fe20000000000 */
[----:B------:R-:W-:Y:S08]  /*52b0*/  BRA `(.L_x_40243) ;  /* 0x0000000800947947 */ /* 0x000ff00003800000 */
.L_x_40240:
        /* <DEDUP_REMOVED lines=11> */
.L_x_40245:
[----:B------:R-:W2:Y:S02]  /*5370*/  LDG.E R2, desc[UR36][R2.64] ;  /* 0x0000002402027981 */ /* 0x000ea4000c1e1900 */
[----:B--2---:R-:W-:-:S04]  /*5380*/  ISETP.NE.AND P0, PT, R2, RZ, PT ;  /* 0x000000ff0200720c */ /* 0x004fc80003f05270 */
[----:B------:R-:W-:Y:S01]  /*5390*/  P2R R19, PR, RZ, 0x1 ;  /* 0x00000001ff137803 */ /* 0x000fe20000000000 */
[----:B------:R-:W-:Y:S08]  /*53a0*/  BRA `(.L_x_40243) ;  /* 0x0000000800587947 */ /* 0x000ff00003800000 */
.L_x_40244:
[----:B------:R-:W2:Y:S02]  /*53b0*/  LDG.E.U16 R2, desc[UR36][R2.64] ;  /* 0x0000002402027981 */ /* 0x000ea4000c1e1500 */
[----:B--2---:R-:W-:-:S04]  /*53c0*/  ISETP.NE.AND P0, PT, R2, RZ, PT ;  /* 0x000000ff0200720c */ /* 0x004fc80003f05270 */
[----:B------:R-:W-:Y:S01]  /*53d0*/  P2R R19, PR, RZ, 0x1 ;  /* 0x00000001ff137803 */ /* 0x000fe20000000000 */
[----:B------:R-:W-:Y:S08]  /*53e0*/  BRA `(.L_x_40243) ;  /* 0x0000000800487947 */ /* 0x000ff00003800000 */
.L_x_40239:
        /* <DEDUP_REMOVED lines=10> */
.L_x_40247:
[----:B------:R-:W2:Y:S02]  /*5490*/  LDG.E.U16 R0, desc[UR36][R2.64] ;  /* 0x0000002402007981 */ /* 0x000ea4000c1e1500 */
[----:B--2---:R-:W-:-:S05]  /*54a0*/  HADD2.F32 R0, -RZ, R0.H0_H0 ;  /* 0x20000000ff007230 */ /* 0x004fca0000004100 */
[----:B------:R-:W-:-:S04]  /*54b0*/  FSETP.NEU.FTZ.AND P0, PT, R0, RZ, PT ;  /* 0x000000ff0000720b */ /* 0x000fc80003f1d000 */
[----:B------:R-:W-:Y:S01]  /*54c0*/  P2R R19, PR, RZ, 0x1 ;  /* 0x00000001ff137803 */ /* 0x000fe20000000000 */
[----:B------:R-:W-:Y:S08]  /*54d0*/  BRA `(.L_x_40243) ;  /* 0x00000008000c7947 */ /* 0x000ff00003800000 */
.L_x_40246:
        /* <DEDUP_REMOVED lines=12> */
.L_x_40249:
        /* <DEDUP_REMOVED lines=10> */
.L_x_40248:
[----:B------:R-:W2:Y:S02]  /*5640*/  LDG.E.64 R2, desc[UR36][R2.64] ;  /* 0x0000002402027981 */ /* 0x000ea4000c1e1b00 */
[----:B--2---:R-:W0:Y:S02]  /*5650*/  DSETP.NEU.AND P0, PT, R2, RZ, PT ;  /* 0x000000ff0200722a */ /* 0x004e240003f0d000 */
[----:B0-----:R-:W-:Y:S01]  /*5660*/  P2R R19, PR, RZ, 0x1 ;  /* 0x00000001ff137803 */ /* 0x001fe20000000000 */
[----:B------:R-:W-:Y:S06]  /*5670*/  BRA `(.L_x_40243) ;  /* 0x0000000400a47947 */ /* 0x000fec0003800000 */
.L_x_40238:
        /* <DEDUP_REMOVED lines=12> */
.L_x_40252:
        /* <DEDUP_REMOVED lines=9> */
.L_x_40251:
        /* <DEDUP_REMOVED lines=10> */
.L_x_40254:
        /* <DEDUP_REMOVED lines=12> */
.L_x_40253:
[----:B------:R-:W2:Y:S02]  /*5930*/  LDG.E.U16 R0, desc[UR36][R2.64] ;  /* 0x0000002402007981 */ /* 0x000ea4000c1e1500 */
[----:B--2---:R-:W-:-:S05]  /*5940*/  IMAD.U32 R0, R0, 0x10000, RZ ;  /* 0x0001000000007824 */ /* 0x004fca00078e00ff */
[----:B------:R-:W-:-:S04]  /*5950*/  FSETP.NEU.FTZ.AND P0, PT, R0, RZ, PT ;  /* 0x000000ff0000720b */ /* 0x000fc80003f1d000 */
[----:B------:R-:W-:Y:S01]  /*5960*/  P2R R19, PR, RZ, 0x1 ;  /* 0x00000001ff137803 */ /* 0x000fe20000000000 */
[----:B------:R-:W-:Y:S08]  /*5970*/  BRA `(.L_x_40243) ;  /* 0x0000000000e47947 */ /* 0x000ff00003800000 */
.L_x_40250:
        /* <DEDUP_REMOVED lines=12> */
.L_x_40257:
[----:B------:R-:W2:Y:S02]  /*5a40*/  LDG.E.U8 R2, desc[UR36][R2.64] ;  /* 0x0000002402027981 */ /* 0x000ea4000c1e1100 */
[----:B--2---:R-:W-:-:S04]  /*5a50*/  ISETP.NE.AND P0, PT, R2, RZ, PT ;  /* 0x000000ff0200720c */ /* 0x004fc80003f05270 */
[----:B------:R-:W-:Y:S01]  /*5a60*/  P2R R19, PR, RZ, 0x1 ;  /* 0x00000001ff137803 */ /* 0x000fe20000000000 */
[----:B------:R-:W-:Y:S08]  /*5a70*/  BRA `(.L_x_40243) ;  /* 0x0000000000a47947 */ /* 0x000ff00003800000 */
.L_x_40256:
[----:B------:R-:W2:Y:S02]  /*5a80*/  LDG.E.U8 R2, desc[UR36][R2.64] ;  /* 0x0000002402027981 */ /* 0x000ea4000c1e1100 */
[----:B--2---:R-:W-:-:S04]  /*5a90*/  ISETP.NE.AND P0, PT, R2, RZ, PT ;  /* 0x000000ff0200720c */ /* 0x004fc80003f05270 */
[----:B------:R-:W-:Y:S01]  /*5aa0*/  P2R R19, PR, RZ, 0x1 ;  /* 0x00000001ff137803 */ /* 0x000fe20000000000 */
[----:B------:R-:W-:Y:S08]  /*5ab0*/  BRA `(.L_x_40243) ;  /* 0x0000000000947947 */ /* 0x000ff00003800000 */
.L_x_40255:
        /* <DEDUP_REMOVED lines=10> */
.L_x_40242:
        /* <DEDUP_REMOVED lines=16> */
.L_x_40260:
[----:B------:R-:W-:-:S04]  /*5c60*/  PLOP3.LUT P0, PT, PT, PT, PT, 0x8, 0x80 ;  /* 0x000000000080781c */ /* 0x000fc80003f0e170 */
[----:B------:R-:W-:Y:S01]  /*5c70*/  P2R R19, PR, RZ, 0x1 ;  /* 0x00000001ff137803 */ /* 0x000fe20000000000 */
[----:B------:R-:W-:Y:S08]  /*5c80*/  BRA `(.L_x_40243) ;  /* 0x0000000000207947 */ /* 0x000ff00003800000 */
.L_x_40259:
[----:B------:R-:W2:Y:S02]  /*5c90*/  LDG.E.64 R2, desc[UR36][R2.64] ;  /* 0x0000002402027981 */ /* 0x000ea4000c1e1b00 */
[----:B--2---:R-:W-:-:S04]  /*5ca0*/  ISETP.NE.U32.AND P0, PT, R2, RZ, PT ;  /* 0x000000ff0200720c */ /* 0x004fc80003f05070 */
[----:B------:R-:W-:-:S04]  /*5cb0*/  ISETP.NE.AND.EX P0, PT, R3, RZ, PT, P0 ;  /* 0x000000ff0300720c */ /* 0x000fc80003f05300 */
[----:B------:R-:W-:Y:S01]  /*5cc0*/  P2R R19, PR, RZ, 0x1 ;  /* 0x00000001ff137803 */ /* 0x000fe20000000000 */
[----:B------:R-:W-:Y:S08]  /*5cd0*/  BRA `(.L_x_40243) ;  /* 0x00000000000c7947 */ /* 0x000ff00003800000 */
.L_x_40258:
[----:B------:R-:W2:Y:S02]  /*5ce0*/  LDG.E R2, desc[UR36][R2.64] ;  /* 0x0000002402027981 */ /* 0x000ea4000c1e1900 */
[----:B--2---:R-:W-:-:S04]  /*5cf0*/  ISETP.NE.AND P0, PT, R2, RZ, PT ;  /* 0x000000ff0200720c */ /* 0x004fc80003f05270 */
[----:B------:R-:W-:-:S09]  /*5d00*/  P2R R19, PR, RZ, 0x1 ;  /* 0x00000001ff137803 */ /* 0x000fd20000000000 */
.L_x_40243:
[----:B------:R-:W-:Y:S05]  /*5d10*/  BSYNC.RECONVERGENT B6 ;  /* 0x0000000000067941 */ /* 0x000fea0003800200 */
.L_x_40237:
        /* <DEDUP_REMOVED lines=18> */
.L_x_40265:
[----:B------:R-:W2:Y:S02]  /*5e40*/  LDG.E.U8 R2, desc[UR36][R2.64] ;  /* 0x0000002402027981 */ /* 0x000ea4000c1e1100 */
[----:B--2---:R-:W-:Y:S01]  /*5e50*/  ISETP.NE.AND P0, PT, R2, RZ, PT ;  /* 0x000000ff0200720c */ /* 0x004fe20003f05270 */
[----:B------:R-:W-:-:S12]  /*5e60*/  BRA `(.L_x_40267) ;  /* 0x0000000800407947 */ /* 0x000fd80003800000 */
.L_x_40264:
        /* <DEDUP_REMOVED lines=10> */
.L_x_40269:
[----:B------:R-:W2:Y:S02]  /*5f10*/  LDG.E R2, desc[UR36][R2.64] ;  /* 0x0000002402027981 */ /* 0x000ea4000c1e1900 */
[----:B--2---:R-:W-:Y:S01]  /*5f20*/  ISETP.NE.AND P0, PT, R2, RZ, PT ;  /* 0x000000ff0200720c */ /* 0x004fe20003f05270 */
[----:B------:R-:W-:-:S12]  /*5f30*/  BRA `(.L_x_40267) ;  /* 0x00000008000c7947 */ /* 0x000fd80003800000 */
.L_x_40268:
[----:B------:R-:W2:Y:S02]  /*5f40*/  LDG.E.U16 R2, desc[UR36][R2.64] ;  /* 0x0000002402027981 */ /* 0x000ea4000c1e1500 */
[----:B--2---:R-:W-:Y:S01]  /*5f50*/  ISETP.NE.AND P0, PT, R2, RZ, PT ;  /* 0x000000ff0200720c */ /* 0x004fe20003f05270 */
[----:B------:R-:W-:-:S12]  /*5f60*/  BRA `(.L_x_40267) ;  /* 0x0000000800007947 */ /* 0x000fd80003800000 */
.L_x_40263:
        /* <DEDUP_REMOVED lines=9> */
.L_x_40271:
[----:B------:R-:W2:Y:S02]  /*6000*/  LDG.E.U16 R0, desc[UR36][R2.64] ;  /* 0x0000002402007981 */ /* 0x000ea4000c1e1500 */
[----:B--2---:R-:W-:-:S05]  /*6010*/  HADD2.F32 R0, -RZ, R0.H0_H0 ;  /* 0x20000000ff007230 */ /* 0x004fca0000004100 */
[----:B------:R-:W-:Y:S01]  /*6020*/  FSETP.NEU.FTZ.AND P0, PT, R0, RZ, PT ;  /* 0x000000ff0000720b */ /* 0x000fe20003f1d000 */
[----:B------:R-:W-:-:S12]  /*6030*/  BRA `(.L_x_40267) ;  /* 0x0000000400cc7947 */ /* 0x000fd80003800000 */
.L_x_40270:
        /* <DEDUP_REMOVED lines=11> */
.L_x_40273:
        /* <DEDUP_REMOVED lines=8> */
.L_x_40272:
[----:B------:R-:W2:Y:S02]  /*6170*/  LDG.E.64 R2, desc[UR36][R2.64] ;  /* 0x0000002402027981 */ /* 0x000ea4000c1e1b00 */
[----:B--2---:R1:W2:Y:S02]  /*6180*/  DSETP.NEU.AND P0, PT, R2, RZ, PT ;  /* 0x000000ff0200722a */ /* 0x0042a40003f0d000 */
[----:B--2---:R-:W-:Y:S05]  /*6190*/  BRA `(.L_x_40267) ;  /* 0x0000000400747947 */ /* 0x004fea0003800000 */
.L_x_40262:
        /* <DEDUP_REMOVED lines=11> */
.L_x_40276:
        /* <DEDUP_REMOVED lines=8> */
.L_x_40275:
        /* <DEDUP_REMOVED lines=9> */
.L_x_40278:
        /* <DEDUP_REMOVED lines=11> */
.L_x_40277:
[----:B------:R-:W2:Y:S02]  /*6410*/  LDG.E.U16 R0, desc[UR36][R2.64] ;  /* 0x0000002402007981 */ /* 0x000ea4000c1e1500 */
[----:B--2---:R-:W-:-:S05]  /*6420*/  IMAD.U32 R0, R0, 0x10000, RZ ;  /* 0x0001000000007824 */ /* 0x004fca00078e00ff */
[----:B------:R-:W-:Y:S01]  /*6430*/  FSETP.NEU.FTZ.AND P0, PT, R0, RZ, PT ;  /* 0x000000ff0000720b */ /* 0x000fe20003f1d000 */
[----:B------:R-:W-:-:S12]  /*6440*/  BRA `(.L_x_40267) ;  /* 0x0000000000c87947 */ /* 0x000fd80003800000 */
.L_x_40274:
        /* <DEDUP_REMOVED lines=11> */
.L_x_40281:
[----:B------:R-:W2:Y:S02]  /*6500*/  LDG.E.U8 R2, desc[UR36][R2.64] ;  /* 0x0000002402027981 */ /* 0x000ea4000c1e1100 */
[----:B--2---:R-:W-:Y:S01]  /*6510*/  ISETP.NE.AND P0, PT, R2, RZ, PT ;  /* 0x000000ff0200720c */ /* 0x004fe20003f05270 */
[----:B------:R-:W-:-:S12]  /*6520*/  BRA `(.L_x_40267) ;  /* 0x0000000000907947 */ /* 0x000fd80003800000 */
.L_x_40280:
[----:B------:R-:W2:Y:S02]  /*6530*/  LDG.E.U8 R2, desc[UR36][R2.64] ;  /* 0x0000002402027981 */ /* 0x000ea4000c1e1100 */
[----:B--2---:R-:W-:Y:S01]  /*6540*/  ISETP.NE.AND P0, PT, R2, RZ, PT ;  /* 0x000000ff0200720c */ /* 0x004fe20003f05270 */
[----:B------:R-:W-:-:S12]  /*6550*/  BRA `(.L_x_40267) ;  /* 0x0000000000847947 */ /* 0x000fd80003800000 */
.L_x_40279:
        /* <DEDUP_REMOVED lines=9> */
.L_x_40266:
        /* <DEDUP_REMOVED lines=16> */
.L_x_40284:
[----:B------:R-:W-:Y:S01]  /*66f0*/  PLOP3.LUT P0, PT, PT, PT, PT, 0x8, 0x80 ;  /* 0x000000000080781c */ /* 0x000fe20003f0e170 */
[----:B------:R-:W-:-:S12]  /*6700*/  BRA `(.L_x_40267) ;  /* 0x0000000000187947 */ /* 0x000fd80003800000 */
.L_x_40283:
[----:B------:R-:W2:Y:S02]  /*6710*/  LDG.E.64 R2, desc[UR36][R2.64] ;  /* 0x0000002402027981 */ /* 0x000ea4000c1e1b00 */
[----:B--2---:R-:W-:-:S04]  /*6720*/  ISETP.NE.U32.AND P0, PT, R2, RZ, PT ;  /* 0x000000ff0200720c */ /* 0x004fc80003f05070 */
[----:B------:R-:W-:Y:S01]  /*6730*/  ISETP.NE.AND.EX P0, PT, R3, RZ, PT, P0 ;  /* 0x000000ff0300720c */ /* 0x000fe20003f05300 */
[----:B------:R-:W-:-:S12]  /*6740*/  BRA `(.L_x_40267) ;  /* 0x0000000000087947 */ /* 0x000fd80003800000 */
.L_x_40282:
[----:B------:R-:W2:Y:S02]  /*6750*/  LDG.E R2, desc[UR36][R2.64] ;  /* 0x0000002402027981 */ /* 0x000ea4000c1e1900 */
[----:B--2---:R-:W-:-:S13]  /*6760*/  ISETP.NE.AND P0, PT, R2, RZ, PT ;  /* 0x000000ff0200720c */ /* 0x004fda0003f05270 */
.L_x_40267:
[----:B------:R-:W-:Y:S05]  /*6770*/  BSYNC.RECONVERGENT B6 ;  /* 0x0000000000067941 */ /* 0x000fea0003800200 */
.L_x_40261:
        /* <DEDUP_REMOVED lines=20> */
.L_x_40289:
[----:B------:R0:W-:Y:S01]  /*68c0*/  STG.E.U8 desc[UR36][R2.64], R4 ;  /* 0x0000000402007986 */ /* 0x0001e2000c101124 */
[----:B------:R-:W-:Y:S05]  /*68d0*/  BRA `(.L_x_40291) ;  /* 0x0000000800fc7947 */ /* 0x000fea0003800000 */
.L_x_40288:
        /* <DEDUP_REMOVED lines=9> */
.L_x_40293:
[----:B------:R0:W-:Y:S01]  /*6970*/  STG.E desc[UR36][R2.64], R4 ;  /* 0x0000000402007986 */ /* 0x0001e2000c101924 */
[----:B------:R-:W-:Y:S05]  /*6980*/  BRA `(.L_x_40291) ;  /* 0x0000000800d07947 */ /* 0x000fea0003800000 */
.L_x_40292:
[----:B------:R0:W-:Y:S01]  /*6990*/  STG.E.U16 desc[UR36][R2.64], R4 ;  /* 0x0000000402007986 */ /* 0x0001e2000c101524 */
[----:B------:R-:W-:Y:S05]  /*69a0*/  BRA `(.L_x_40291) ;  /* 0x0000000800c87947 */ /* 0x000fea0003800000 */
.L_x_40287:
        /* <DEDUP_REMOVED lines=9> */
.L_x_40295:
[----:B------:R-:W-:-:S04]  /*6a40*/  I2FP.F32.U32 R0, R4 ;  /* 0x0000000400007245 */ /* 0x000fc80000201000 */
[----:B------:R-:W-:-:S05]  /*6a50*/  F2FP.F16.F32.PACK_AB R0, RZ, R0 ;  /* 0x00000000ff00723e */ /* 0x000fca00000000ff */
[----:B------:R0:W-:Y:S01]  /*6a60*/  STG.E.U16 desc[UR36][R2.64], R0 ;  /* 0x0000000002007986 */ /* 0x0001e2000c101524 */
[----:B------:R-:W-:Y:S05]  /*6a70*/  BRA `(.L_x_40291) ;  /* 0x0000000800947947 */ /* 0x000fea0003800000 */
.L_x_40294:
        /* <DEDUP_REMOVED lines=10> */
.L_x_40297:
[----:B------:R-:W-:-:S04]  /*6b20*/  I2FP.F32.U32 R4, R4 ;  /* 0x0000000400047245 */ /* 0x000fc80000201000 */
[----:B------:R-:W-:-:S04]  /*6b30*/  F2FP.F16.F32.PACK_AB R5, RZ, R4 ;  /* 0x00000004ff05723e */ /* 0x000fc800000000ff */
[----:B------:R-:W-:-:S05]  /*6b40*/  PRMT R5, R5, 0x5410, RZ ;  /* 0x0000541005057816 */ /* 0x000fca00000000ff */
[----:B------:R0:W-:Y:S01]  /*6b50*/  STG.E desc[UR36][R2.64], R5 ;  /* 0x0000000502007986 */ /* 0x0001e2000c101924 */
[----:B------:R-:W-:Y:S05]  /*6b60*/  BRA `(.L_x_40291) ;  /* 0x0000000800587947 */ /* 0x000fea0003800000 */
.L_x_40296:
[----:B------:R-:W0:Y:S02]  /*6b70*/  I2F.F64.U32 R4, R4 ;  /* 0x0000000400047312 */ /* 0x000e240000201800 */
[----:B0-----:R0:W-:Y:S01]  /*6b80*/  STG.E.64 desc[UR36][R2.64], R4 ;  /* 0x0000000402007986 */ /* 0x0011e2000c101b24 */
[----:B------:R-:W-:Y:S05]  /*6b90*/  BRA `(.L_x_40291) ;  /* 0x00000008004c7947 */ /* 0x000fea0003800000 */
.L_x_40286:
        /* <DEDUP_REMOVED lines=12> */
.L_x_40301:
        /* <DEDUP_REMOVED lines=17> */
.L_x_40303:
[----:B------:R-:W-:Y:S05]  /*6d70*/  BSYNC.RECONVERGENT B0 ;  /* 0x0000000000007941 */ /* 0x000fea0003800200 */
.L_x_40302:
[----:B------:R0:W-:Y:S01]  /*6d80*/  STG.E.U8 desc[UR36][R2.64], R0 ;  /* 0x0000000002007986 */ /* 0x0001e2000c101124 */
[----:B------:R-:W-:Y:S05]  /*6d90*/  BRA `(.L_x_40291) ;  /* 0x0000000400cc7947 */ /* 0x000fea0003800000 */
.L_x_40300:
        /* <DEDUP_REMOVED lines=17> */
.L_x_40305:
[----:B------:R-:W-:Y:S05]  /*6eb0*/  BSYNC.RECONVERGENT B0 ;  /* 0x0000000000007941 */ /* 0x000fea0003800200 */
.L_x_40304:
[----:B------:R0:W-:Y:S01]  /*6ec0*/  STG.E.U8 desc[UR36][R2.64], R0 ;  /* 0x0000000002007986 */ /* 0x0001e2000c101124 */
[----:B------:R-:W-:Y:S05]  /*6ed0*/  BRA `(.L_x_40291) ;  /* 0x00000004007c7947 */ /* 0x000fea0003800000 */
.L_x_40299:
        /* <DEDUP_REMOVED lines=21> */
.L_x_40307:
[----:B------:R-:W-:-:S05]  /*7030*/  IMAD.MOV.U32 R5, RZ, RZ, RZ ;  /* 0x000000ffff057224 */ /* 0x000fca00078e00ff */
[----:B------:R0:W-:Y:S01]  /*7040*/  STG.E.64 desc[UR36][R2.64], R4 ;  /* 0x0000000402007986 */ /* 0x0001e2000c101b24 */
[----:B------:R-:W-:Y:S05]  /*7050*/  BRA `(.L_x_40291) ;  /* 0x00000004001c7947 */ /* 0x000fea0003800000 */
.L_x_40306:
[----:B------:R0:W-:Y:S01]  /*7060*/  STG.E desc[UR36][R2.64], R4 ;  /* 0x0000000402007986 */ /* 0x0001e2000c101924 */
[----:B------:R-:W-:Y:S05]  /*7070*/  BRA `(.L_x_40291) ;  /* 0x0000000400147947 */ /* 0x000fea0003800000 */
.L_x_40298:
        /* <DEDUP_REMOVED lines=8> */
.L_x_40309:
[----:B------:R-:W-:Y:S01]  /*7100*/  CS2R R6, SRZ ;  /* 0x0000000000067805 */ /* 0x000fe2000001ff00 */
[----:B------:R-:W0:Y:S04]  /*7110*/  I2F.F64.U32 R4, R4 ;  /* 0x0000000400047312 */ /* 0x000e280000201800 */
[----:B0-----:R4:W-:Y:S01]  /*7120*/  STG.E.128 desc[UR36][R2.64], R4 ;  /* 0x0000000402007986 */ /* 0x0019e2000c101d24 */
[----:B------:R-:W-:Y:S05]  /*7130*/  BRA `(.L_x_40291) ;  /* 0x0000000000e47947 */ /* 0x000fea0003800000 */
.L_x_40308:
[----:B------:R-:W-:-:S09]  /*7140*/  UISETP.NE.AND UP0, UPT, UR4, 0xf, UPT ;  /* 0x0000000f0400788c */ /* 0x000fd2000bf05270 */
[----:B------:R-:W-:Y:S05]  /*7150*/  BRA.U !UP0, `(.L_x_40310) ;  /* 0x0000000108d07547 */ /* 0x000fea000b800000 */
[----:B------:R-:W-:-:S09]  /*7160*/  UISETP.NE.AND UP0, UPT, UR4, 0x17, UPT ;  /* 0x000000170400788c */ /* 0x000fd2000bf05270 */
[----:B------:R-:W-:Y:S05]  /*7170*/  BRA.U !UP0, `(.L_x_40311) ;  /* 0x0000000108847547 */ /* 0x000fea000b800000 */
[----:B------:R-:W-:-:S09]  /*7180*/  UISETP.NE.AND UP0, UPT, UR4, 0x18, UPT ;  /* 0x000000180400788c */ /* 0x000fd2000bf05270 */
[----:B------:R-:W-:Y:S05]  /*7190*/  BRA.U !UP0, `(.L_x_40312) ;  /* 0x0000000108447547 */ /* 0x000fea000b800000 */
.L_x_40290:
        /* <DEDUP_REMOVED lines=16> */
.L_x_40313:
[----:B------:R-:W-:Y:S05]  /*72a0*/  BRA `(.L_x_40291) ;  /* 0x0000000000887947 */ /* 0x000fea0003800000 */
.L_x_40312:
        /* <DEDUP_REMOVED lines=11> */
.L_x_40315:
[----:B------:R-:W-:Y:S05]  /*7360*/  BSYNC.RECONVERGENT B0 ;  /* 0x0000000000007941 */ /* 0x000fea0003800200 */
.L_x_40314:
[----:B------:R3:W-:Y:S01]  /*7370*/  STG.E.U8 desc[UR36][R2.64], R5 ;  /* 0x0000000502007986 */ /* 0x0007e2000c101124 */
[----:B------:R-:W-:Y:S05]  /*7380*/  BRA `(.L_x_40291) ;  /* 0x0000000000507947 */ /* 0x000fea0003800000 */
.L_x_40311:
        /* <DEDUP_REMOVED lines=12> */
.L_x_40316:
[----:B------:R-:W-:Y:S01]  /*7450*/  IMAD.MOV.U32 R5, RZ, RZ, 0x7f ;  /* 0x0000007fff057424 */ /* 0x000fe200078e00ff */
[----:B------:R-:W-:-:S04]  /*7460*/  ISETP.GT.U32.AND P0, PT, R7, 0x7f800000, PT ;  /* 0x7f8000000700780c */ /* 0x000fc80003f04070 */
[----:B------:R-:W-:-:S05]  /*7470*/  SEL R5, R5, 0x7c, P0 ;  /* 0x0000007c05057807 */ /* 0x000fca0000000000 */
[----:B------:R2:W-:Y:S01]  /*7480*/  STG.E.U8 desc[UR36][R2.64], R5 ;  /* 0x0000000502007986 */ /* 0x0005e2000c101124 */
[----:B------:R-:W-:Y:S05]  /*7490*/  BRA `(.L_x_40291) ;  /* 0x00000000000c7947 */ /* 0x000fea0003800000 */
.L_x_40310:
[----:B------:R-:W-:-:S04]  /*74a0*/  I2FP.F32.U32 R0, R4 ;  /* 0x0000000400007245 */ /* 0x000fc80000201000 */
[----:B------:R-:W-:-:S05]  /*74b0*/  F2FP.BF16.F32.PACK_AB R0, RZ, R0 ;  /* 0x00000000ff00723e */ /* 0x000fca00000010ff */
[----:B------:R0:W-:Y:S02]  /*74c0*/  STG.E.U16 desc[UR36][R2.64], R0 ;  /* 0x0000000002007986 */ /* 0x0001e4000c101524 */
.L_x_40291:
[----:B------:R-:W-:Y:S05]  /*74d0*/  BSYNC.RECONVERGENT B6 ;  /* 0x0000000000067941 */ /* 0x000fea0003800200 */
.L_x_40285:
[----:B------:R-:W-:-:S07]  /*74e0*/  VIADD R17, R17, 0x80 ;  /* 0x0000008011117836 */ /* 0x000fce0000000000 */
.L_x_40235:
[----:B------:R-:W-:Y:S05]  /*74f0*/  BSYNC.RECONVERGENT B7 ;  /* 0x0000000000077941 */ /* 0x000fea0003800200 */
.L_x_40234:
        /* <DEDUP_REMOVED lines=358> */
.L_x_40319:
        /* <DEDUP_REMOVED lines=19> */
.L_x_40324:
[----:B------:R-:W2:Y:S02]  /*8c90*/  LDG.E.U8 R2, desc[UR36][R2.64] ;  /* 0x0000002402027981 */ /* 0x000ea4000c1e1100 */
[----:B--2---:R-:W-:-:S04]  /*8ca0*/  ISETP.NE.AND P0, PT, R2, RZ, PT ;  /* 0x000000ff0200720c */ /* 0x004fc80003f05270 */
[----:B------:R-:W-:Y:S01]  /*8cb0*/  P2R R19, PR, RZ, 0x1 ;  /* 0x00000001ff137803 */ /* 0x000fe20000000000 */
[----:B------:R-:W-:Y:S08]  /*8cc0*/  BRA `(.L_x_40326) ;  /* 0x0000000800947947 */ /* 0x000ff00003800000 */
.L_x_40323:
        /* <DEDUP_REMOVED lines=11> */
.L_x_40328:
[----:B------:R-:W2:Y:S02]  /*8d80*/  LDG.E R2, desc[UR36][R2.64] ;  /* 0x0000002402027981 */ /* 0x000ea4000c1e1900 */
[----:B--2---:R-:W-:-:S04]  /*8d90*/  ISETP.NE.AND P0, PT, R2, RZ, PT ;  /* 0x000000ff0200720c */ /* 0x004fc80003f05270 */
[----:B------:R-:W-:Y:S01]  /*8da0*/  P2R R19, PR, RZ, 0x1 ;  /* 0x00000001ff137803 */ /* 0x000fe20000000000 */
[----:B------:R-:W-:Y:S08]  /*8db0*/  BRA `(.L_x_40326) ;  /* 0x0000000800587947 */ /* 0x000ff00003800000 */
.L_x_40327:
[----:B------:R-:W2:Y:S02]  /*8dc0*/  LDG.E.U16 R2, desc[UR36][R2.64] ;  /* 0x0000002402027981 */ /* 0x000ea4000c1e1500 */
[----:B--2---:R-:W-:-:S04]  /*8dd0*/  ISETP.NE.AND P0, PT, R2, RZ, PT ;  /* 0x000000ff0200720c */ /* 0x004fc80003f05270 */
[----:B------:R-:W-:Y:S01]  /*8de0*/  P2R R19, PR, RZ, 0x1 ;  /* 0x00000001ff137803 */ /* 0x000fe20000000000 */
[----:B------:R-:W-:Y:S08]  /*8df0*/  BRA `(.L_x_40326) ;  /* 0x0000000800487947 */ /* 0x000ff00003800000 */
.L_x_40322:
        /* <DEDUP_REMOVED lines=10> */
.L_x_40330:
[----:B------:R-:W2:Y:S02]  /*8ea0*/  LDG.E.U16 R0, desc[UR36][R2.64] ;  /* 0x0000002402007981 */ /* 0x000ea4000c1e1500 */
[----:B--2---:R-:W-:-:S05]  /*8eb0*/  HADD2.F32 R0, -RZ, R0.H0_H0 ;  /* 0x20000000ff007230 */ /* 0x004fca0000004100 */
[----:B------:R-:W-:-:S04]  /*8ec0*/  FSETP.NEU.FTZ.AND P0, PT, R0, RZ, PT ;  /* 0x000000ff0000720b */ /* 0x000fc80003f1d000 */
[----:B------:R-:W-:Y:S01]  /*8ed0*/  P2R R19, PR, RZ, 0x1 ;  /* 0x00000001ff137803 */ /* 0x000fe20000000000 */
[----:B------:R-:W-:Y:S08]  /*8ee0*/  BRA `(.L_x_40326) ;  /* 0x00000008000c7947 */ /* 0x000ff00003800000 */
.L_x_40329:
        /* <DEDUP_REMOVED lines=12> */
.L_x_40332:
        /* <DEDUP_REMOVED lines=10> */
.L_x_40331:
[----:B------:R-:W2:Y:S02]  /*9050*/  LDG.E.64 R2, desc[UR36][R2.64] ;  /* 0x0000002402027981 */ /* 0x000ea4000c1e1b00 */
[----:B--2---:R-:W0:Y:S02]  /*9060*/  DSETP.NEU.AND P0, PT, R2, RZ, PT ;  /* 0x000000ff0200722a */ /* 0x004e240003f0d000 */
[----:B0-----:R-:W-:Y:S01]  /*9070*/  P2R R19, PR, RZ, 0x1 ;  /* 0x00000001ff137803 */ /* 0x001fe20000000000 */
[----:B------:R-:W-:Y:S06]  /*9080*/  BRA `(.L_x_40326) ;  /* 0x0000000400a47947 */ /* 0x000fec0003800000 */
.L_x_40321:
        /* <DEDUP_REMOVED lines=12> */
.L_x_40335:
        /* <DEDUP_REMOVED lines=9> */
.L_x_40334:
        /* <DEDUP_REMOVED lines=10> */
.L_x_40337:
        /* <DEDUP_REMOVED lines=12> */
.L_x_40336:
[----:B------:R-:W2:Y:S02]  /*9340*/  LDG.E.U16 R0, desc[UR36][R2.64] ;  /* 0x0000002402007981 */ /* 0x000ea4000c1e1500 */
[----:B--2---:R-:W-:-:S05]  /*9350*/  IMAD.U32 R0, R0, 0x10000, RZ ;  /* 0x0001000000007824 */ /* 0x004fca00078e00ff */
[----:B------:R-:W-:-:S04]  /*9360*/  FSETP.NEU.FTZ.AND P0, PT, R0, RZ, PT ;  /* 0x000000ff0000720b */ /* 0x000fc80003f1d000 */
[----:B------:R-:W-:Y:S01]  /*9370*/  P2R R19, PR, RZ, 0x1 ;  /* 0x00000001ff137803 */ /* 0x000fe20000000000 */
[----:B------:R-:W-:Y:S08]  /*9380*/  BRA `(.L_x_40326) ;  /* 0x0000000000e47947 */ /* 0x000ff00003800000 */
.L_x_40333:
        /* <DEDUP_REMOVED lines=12> */
.L_x_40340:
[----:B------:R-:W2:Y:S02]  /*9450*/  LDG.E.U8 R2, desc[UR36][R2.64] ;  /* 0x0000002402027981 */ /* 0x000ea4000c1e1100 */
[----:B--2---:R-:W-:-:S04]  /*9460*/  ISETP.NE.AND P0, PT, R2, RZ, PT ;  /* 0x000000ff0200720c */ /* 0x004fc80003f05270 */
[----:B------:R-:W-:Y:S01]  /*9470*/  P2R R19, PR, RZ, 0x1 ;  /* 0x00000001ff137803 */ /* 0x000fe20000000000 */
[----:B------:R-:W-:Y:S08]  /*9480*/  BRA `(.L_x_40326) ;  /* 0x0000000000a47947 */ /* 0x000ff00003800000 */
.L_x_40339:
[----:B------:R-:W2:Y:S02]  /*9490*/  LDG.E.U8 R2, desc[UR36][R2.64] ;  /* 0x0000002402027981 */ /* 0x000ea4000c1e1100 */
[----:B--2---:R-:W-:-:S04]  /*94a0*/  ISETP.NE.AND P0, PT, R2, RZ, PT ;  /* 0x000000ff0200720c */ /* 0x004fc80003f05270 */
[----:B------:R-:W-:Y:S01]  /*94b0*/  P2R R19, PR, RZ, 0x1 ;  /* 0x00000001ff137803 */ /* 0x000fe20000000000 */
[----:B------:R-:W-:Y:S08]  /*94c0*/  BRA `(.L_x_40326) ;  /* 0x0000000000947947 */ /* 0x000ff00003800000 */
.L_x_40338:
        /* <DEDUP_REMOVED lines=10> */
.L_x_40325:
        /* <DEDUP_REMOVED lines=16> */
.L_x_40343:
[----:B------:R-:W-:-:S04]  /*9670*/  PLOP3.LUT P0, PT, PT, PT, PT, 0x8, 0x80 ;  /* 0x000000000080781c */ /* 0x000fc80003f0e170 */
[----:B------:R-:W-:Y:S01]  /*9680*/  P2R R19, PR, RZ, 0x1 ;  /* 0x00000001ff137803 */ /* 0x000fe20000000000 */
[----:B------:R-:W-:Y:S08]  /*9690*/  BRA `(.L_x_40326) ;  /* 0x0000000000207947 */ /* 0x000ff00003800000 */
.L_x_40342:
[----:B------:R-:W2:Y:S02]  /*96a0*/  LDG.E.64 R2, desc[UR36][R2.64] ;  /* 0x0000002402027981 */ /* 0x000ea4000c1e1b00 */
[----:B--2---:R-:W-:-:S04]  /*96b0*/  ISETP.NE.U32.AND P0, PT, R2, RZ, PT ;  /* 0x000000ff0200720c */ /* 0x004fc80003f05070 */
[----:B------:R-:W-:-:S04]  /*96c0*/  ISETP.NE.AND.EX P0, PT, R3, RZ, PT, P0 ;  /* 0x000000ff0300720c */ /* 0x000fc80003f05300 */
[----:B------:R-:W-:Y:S01]  /*96d0*/  P2R R19, PR, RZ, 0x1 ;  /* 0x00000001ff137803 */ /* 0x000fe20000000000 */
[----:B------:R-:W-:Y:S08]  /*96e0*/  BRA `(.L_x_40326) ;  /* 0x00000000000c7947 */ /* 0x000ff00003800000 */
.L_x_40341:
[----:B------:R-:W2:Y:S02]  /*96f0*/  LDG.E R2, desc[UR36][R2.64] ;  /* 0x0000002402027981 */ /* 0x000ea4000c1e1900 */
[----:B--2---:R-:W-:-:S04]  /*9700*/  ISETP.NE.AND P0, PT, R2, RZ, PT ;  /* 0x000000ff0200720c */ /* 0x004fc80003f05270 */
[----:B------:R-:W-:-:S09]  /*9710*/  P2R R19, PR, RZ, 0x1 ;  /* 0x00000001ff137803 */ /* 0x000fd20000000000 */
.L_x_40326:
[----:B------:R-:W-:Y:S05]  /*9720*/  BSYNC.RECONVERGENT B6 ;  /* 0x0000000000067941 */ /* 0x000fea0003800200 */
.L_x_40320:
        /* <DEDUP_REMOVED lines=18> */
.L_x_40348:
[----:B------:R-:W2:Y:S02]  /*9850*/  LDG.E.U8 R2, desc[UR36][R2.64] ;  /* 0x0000002402027981 */ /* 0x000ea4000c1e1100 */
[----:B--2---:R-:W-:Y:S01]  /*9860*/  ISETP.NE.AND P0, PT, R2, RZ, PT ;  /* 0x000000ff0200720c */ /* 0x004fe20003f05270 */
[----:B------:R-:W-:-:S12]  /*9870*/  BRA `(.L_x_40350) ;  /* 0x0000000800407947 */ /* 0x000fd80003800000 */
.L_x_40347:
        /* <DEDUP_REMOVED lines=10> */
.L_x_40352:
[----:B------:R-:W2:Y:S02]  /*9920*/  LDG.E R2, desc[UR36][R2.64] ;  /* 0x0000002402027981 */ /* 0x000ea4000c1e1900 */
[----:B--2---:R-:W-:Y:S01]  /*9930*/  ISETP.NE.AND P0, PT, R2, RZ, PT ;  /* 0x000000ff0200720c */ /* 0x004fe20003f05270 */
[----:B------:R-:W-:-:S12]  /*9940*/  BRA `(.L_x_40350) ;  /* 0x00000008000c7947 */ /* 0x000fd80003800000 */
.L_x_40351:
[----:B------:R-:W2:Y:S02]  /*9950*/  LDG.E.U16 R2, desc[UR36][R2.64] ;  /* 0x0000002402027981 */ /* 0x000ea4000c1e1500 */
[----:B--2---:R-:W-:Y:S01]  /*9960*/  ISETP.NE.AND P0, PT, R2, RZ, PT ;  /* 0x000000ff0200720c */ /* 0x004fe20003f05270 */
[----:B------:R-:W-:-:S12]  /*9970*/  BRA `(.L_x_40350) ;  /* 0x0000000800007947 */ /* 0x000fd80003800000 */
.L_x_40346:
        /* <DEDUP_REMOVED lines=9> */
.L_x_40354:
[----:B------:R-:W2:Y:S02]  /*9a10*/  LDG.E.U16 R0, desc[UR36][R2.64] ;  /* 0x0000002402007981 */ /* 0x000ea4000c1e1500 */
[----:B--2---:R-:W-:-:S05]  /*9a20*/  HADD2.F32 R0, -RZ, R0.H0_H0 ;  /* 0x20000000ff007230 */ /* 0x004fca0000004100 */
[----:B------:R-:W-:Y:S01]  /*9a30*/  FSETP.NEU.FTZ.AND P0, PT, R0, RZ, PT ;  /* 0x000000ff0000720b */ /* 0x000fe20003f1d000 */
[----:B------:R-:W-:-:S12]  /*9a40*/  BRA `(.L_x_40350) ;  /* 0x0000000400cc7947 */ /* 0x000fd80003800000 */
.L_x_40353:
        /* <DEDUP_REMOVED lines=11> */
.L_x_40356:
        /* <DEDUP_REMOVED lines=8> */
.L_x_40355:
[----:B------:R-:W2:Y:S02]  /*9b80*/  LDG.E.64 R2, desc[UR36][R2.64] ;  /* 0x0000002402027981 */ /* 0x000ea4000c1e1b00 */
[----:B--2---:R1:W2:Y:S02]  /*9b90*/  DSETP.NEU.AND P0, PT, R2, RZ, PT ;  /* 0x000000ff0200722a */ /* 0x0042a40003f0d000 */
[----:B--2---:R-:W-:Y:S05]  /*9ba0*/  BRA `(.L_x_40350) ;  /* 0x0000000400747947 */ /* 0x004fea0003800000 */
.L_x_40345:
        /* <DEDUP_REMOVED lines=11> */
.L_x_40359:
        /* <DEDUP_REMOVED lines=8> */
.L_x_40358:
        /* <DEDUP_REMOVED lines=9> */
.L_x_40361:
        /* <DEDUP_REMOVED lines=11> */
.L_x_40360:
[----:B------:R-:W2:Y:S02]  /*9e20*/  LDG.E.U16 R0, desc[UR36][R2.64] ;  /* 0x0000002402007981 */ /* 0x000ea4000c1e1500 */
[----:B--2---:R-:W-:-:S04]  /*9e30*/  SHF.L.U32 R0, R0, 0x10, RZ ;  /* 0x0000001000007819 */ /* 0x004fc800000006ff */
[----:B------:R-:W-:Y:S01]  /*9e40*/  FSETP.NEU.FTZ.AND P0, PT, R0, RZ, PT ;  /* 0x000000ff0000720b */ /* 0x000fe20003f1d000 */
[----:B------:R-:W-:-:S12]  /*9e50*/  BRA `(.L_x_40350) ;  /* 0x0000000000c87947 */ /* 0x000fd80003800000 */
.L_x_40357:
        /* <DEDUP_REMOVED lines=11> */
.L_x_40364:
[----:B------:R-:W2:Y:S02]  /*9f10*/  LDG.E.U8 R2, desc[UR36][R2.64] ;  /* 0x0000002402027981 */ /* 0x000ea4000c1e1100 */
[----:B--2---:R-:W-:Y:S01]  /*9f20*/  ISETP.NE.AND P0, PT, R2, RZ, PT ;  /* 0x000000ff0200720c */ /* 0x004fe20003f05270 */
[----:B------:R-:W-:-:S12]  /*9f30*/  BRA `(.L_x_40350) ;  /* 0x0000000000907947 */ /* 0x000fd80003800000 */
.L_x_40363:
[----:B------:R-:W2:Y:S02]  /*9f40*/  LDG.E.U8 R2, desc[UR36][R2.64] ;  /* 0x0000002402027981 */ /* 0x000ea4000c1e1100 */
[----:B--2---:R-:W-:Y:S01]  /*9f50*/  ISETP.NE.AND P0, PT, R2, RZ, PT ;  /* 0x000000ff0200720c */ /* 0x004fe20003f05270 */
[----:B------:R-:W-:-:S12]  /*9f60*/  BRA `(.L_x_40350) ;  /* 0x0000000000847947 */ /* 0x000fd80003800000 */
.L_x_40362:
        /* <DEDUP_REMOVED lines=9> */
.L_x_40349:
        /* <DEDUP_REMOVED lines=16> */
.L_x_40367:
[----:B------:R-:W-:Y:S01]  /*a100*/  PLOP3.LUT P0, PT, PT, PT, PT, 0x8, 0x80 ;  /* 0x000000000080781c */ /* 0x000fe20003f0e170 */
[----:B------:R-:W-:-:S12]  /*a110*/  BRA `(.L_x_40350) ;  /* 0x0000000000187947 */ /* 0x000fd80003800000 */
.L_x_40366:
[----:B------:R-:W2:Y:S02]  /*a120*/  LDG.E.64 R2, desc[UR36][R2.64] ;  /* 0x0000002402027981 */ /* 0x000ea4000c1e1b00 */
[----:B--2---:R-:W-:-:S04]  /*a130*/  ISETP.NE.U32.AND P0, PT, R2, RZ, PT ;  /* 0x000000ff0200720c */ /* 0x004fc80003f05070 */
[----:B------:R-:W-:Y:S01]  /*a140*/  ISETP.NE.AND.EX P0, PT, R3, RZ, PT, P0 ;  /* 0x000000ff0300720c */ /* 0x000fe20003f05300 */
[----:B------:R-:W-:-:S12]  /*a150*/  BRA `(.L_x_40350) ;  /* 0x0000000000087947 */ /* 0x000fd80003800000 */
.L_x_40365:
[----:B------:R-:W2:Y:S02]  /*a160*/  LDG.E R2, desc[UR36][R2.64] ;  /* 0x0000002402027981 */ /* 0x000ea4000c1e1900 */
[----:B--2---:R-:W-:-:S13]  /*a170*/  ISETP.NE.AND P0, PT, R2, RZ, PT ;  /* 0x000000ff0200720c */ /* 0x004fda0003f05270 */
.L_x_40350:
[----:B------:R-:W-:Y:S05]  /*a180*/  BSYNC.RECONVERGENT B6 ;  /* 0x0000000000067941 */ /* 0x000fea0003800200 */
.L_x_40344:
        /* <DEDUP_REMOVED lines=20> */
.L_x_40372:
[----:B------:R0:W-:Y:S01]  /*a2d0*/  STG.E.U8 desc[UR36][R2.64], R4 ;  /* 0x0000000402007986 */ /* 0x0001e2000c101124 */
[----:B------:R-:W-:Y:S05]  /*a2e0*/  BRA `(.L_x_40374) ;  /* 0x0000000800fc7947 */ /* 0x000fea0003800000 */
.L_x_40371:
        /* <DEDUP_REMOVED lines=9> */
.L_x_40376:
[----:B------:R0:W-:Y:S01]  /*a380*/  STG.E desc[UR36][R2.64], R4 ;  /* 0x0000000402007986 */ /* 0x0001e2000c101924 */
[----:B------:R-:W-:Y:S05]  /*a390*/  BRA `(.L_x_40374) ;  /* 0x0000000800d07947 */ /* 0x000fea0003800000 */
.L_x_40375:
[----:B------:R0:W-:Y:S01]  /*a3a0*/  STG.E.U16 desc[UR36][R2.64], R4 ;  /* 0x0000000402007986 */ /* 0x0001e2000c101524 */
[----:B------:R-:W-:Y:S05]  /*a3b0*/  BRA `(.L_x_40374) ;  /* 0x0000000800c87947 */ /* 0x000fea0003800000 */
.L_x_40370:
        /* <DEDUP_REMOVED lines=9> */
.L_x_40378:
[----:B------:R-:W-:-:S04]  /*a450*/  I2FP.F32.U32 R0, R4 ;  /* 0x0000000400007245 */ /* 0x000fc80000201000 */
[----:B------:R-:W-:-:S05]  /*a460*/  F2FP.F16.F32.PACK_AB R0, RZ, R0 ;  /* 0x00000000ff00723e */ /* 0x000fca00000000ff */
[----:B------:R0:W-:Y:S01]  /*a470*/  STG.E.U16 desc[UR36][R2.64], R0 ;  /* 0x0000000002007986 */ /* 0x0001e2000c101524 */
[----:B------:R-:W-:Y:S05]  /*a480*/  BRA `(.L_x_40374) ;  /* 0x0000000800947947 */ /* 0x000fea0003800000 */
.L_x_40377:
        /* <DEDUP_REMOVED lines=10> */
.L_x_40380:
[----:B------:R-:W-:-:S04]  /*a530*/  I2FP.F32.U32 R4, R4 ;  /* 0x0000000400047245 */ /* 0x000fc80000201000 */
[----:B------:R-:W-:-:S04]  /*a540*/  F2FP.F16.F32.PACK_AB R5, RZ, R4 ;  /* 0x00000004ff05723e */ /* 0x000fc800000000ff */
[----:B------:R-:W-:-:S05]  /*a550*/  PRMT R5, R5, 0x5410, RZ ;  /* 0x0000541005057816 */ /* 0x000fca00000000ff */
[----:B------:R3:W-:Y:S01]  /*a560*/  STG.E desc[UR36][R2.64], R5 ;  /* 0x0000000502007986 */ /* 0x0007e2000c101924 */
[----:B------:R-:W-:Y:S05]  /*a570*/  BRA `(.L_x_40374) ;  /* 0x0000000800587947 */ /* 0x000fea0003800000 */
.L_x_40379:
[----:B------:R-:W0:Y:S02]  /*a580*/  I2F.F64.U32 R4, R4 ;  /* 0x0000000400047312 */ /* 0x000e240000201800 */
[----:B0-----:R4:W-:Y:S01]  /*a590*/  STG.E.64 desc[UR36][R2.64], R4 ;  /* 0x0000000402007986 */ /* 0x0019e2000c101b24 */
[----:B------:R-:W-:Y:S05]  /*a5a0*/  BRA `(.L_x_40374) ;  /* 0x00000008004c7947 */ /* 0x000fea0003800000 */
.L_x_40369:
        /* <DEDUP_REMOVED lines=12> */
.L_x_40384:
        /* <DEDUP_REMOVED lines=17> */
.L_x_40386:
[----:B------:R-:W-:Y:S05]  /*a780*/  BSYNC.RECONVERGENT B0 ;  /* 0x0000000000007941 */ /* 0x000fea0003800200 */
.L_x_40385:
[----:B------:R0:W-:Y:S01]  /*a790*/  STG.E.U8 desc[UR36][R2.64], R0 ;  /* 0x0000000002007986 */ /* 0x0001e2000c101124 */
[----:B------:R-:W-:Y:S05]  /*a7a0*/  BRA `(.L_x_40374) ;  /* 0x0000000400cc7947 */ /* 0x000fea0003800000 */
.L_x_40383:
        /* <DEDUP_REMOVED lines=17> */
.L_x_40388:
[----:B------:R-:W-:Y:S05]  /*a8c0*/  BSYNC.RECONVERGENT B0 ;  /* 0x0000000000007941 */ /* 0x000fea0003800200 */
.L_x_40387:
[----:B------:R0:W-:Y:S01]  /*a8d0*/  STG.E.U8 desc[UR36][R2.64], R0 ;  /* 0x0000000002007986 */ /* 0x0001e2000c101124 */
[----:B------:R-:W-:Y:S05]  /*a8e0*/  BRA `(.L_x_40374) ;  /* 0x00000004007c7947 */ /* 0x000fea0003800000 */
.L_x_40382:
        /* <DEDUP_REMOVED lines=21> */
.L_x_40390:
[----:B------:R-:W-:-:S05]  /*aa40*/  HFMA2 R5, -RZ, RZ, 0, 0 ;  /* 0x00000000ff057431 */ /* 0x000fca00000001ff */
[----:B------:R0:W-:Y:S01]  /*aa50*/  STG.E.64 desc[UR36][R2.64], R4 ;  /* 0x0000000402007986 */ /* 0x0001e2000c101b24 */
[----:B------:R-:W-:Y:S05]  /*aa60*/  BRA `(.L_x_40374) ;  /* 0x00000004001c7947 */ /* 0x000fea0003800000 */
.L_x_40389:
[----:B------:R0:W-:Y:S01]  /*aa70*/  STG.E desc[UR36][R2.64], R4 ;  /* 0x0000000402007986 */ /* 0x0001e2000c101924 */
[----:B------:R-:W-:Y:S05]  /*aa80*/  BRA `(.L_x_40374) ;  /* 0x0000000400147947 */ /* 0x000fea0003800000 */
.L_x_40381:
        /* <DEDUP_REMOVED lines=8> */
.L_x_40392:
[----:B------:R-:W-:Y:S01]  /*ab10*/  CS2R R6, SRZ ;  /* 0x0000000000067805 */ /* 0x000fe2000001ff00 */
[----:B------:R-:W0:Y:S04]  /*ab20*/  I2F.F64.U32 R4, R4 ;  /* 0x0000000400047312 */ /* 0x000e280000201800 */
[----:B0-----:R0:W-:Y:S01]  /*ab30*/  STG.E.128 desc[UR36][R2.64], R4 ;  /* 0x0000000402007986 */ /* 0x0011e2000c101d24 */
[----:B------:R-:W-:Y:S05]  /*ab40*/  BRA `(.L_x_40374) ;  /* 0x0000000000e47947 */ /* 0x000fea0003800000 */
.L_x_40391:
[----:B------:R-:W-:-:S09]  /*ab50*/  UISETP.NE.AND UP0, UPT, UR4, 0xf, UPT ;  /* 0x0000000f0400788c */ /* 0x000fd2000bf05270 */
[----:B------:R-:W-:Y:S05]  /*ab60*/  BRA.U !UP0, `(.L_x_40393) ;  /* 0x0000000108d07547 */ /* 0x000fea000b800000 */
[----:B------:R-:W-:-:S09]  /*ab70*/  UISETP.NE.AND UP0, UPT, UR4, 0x17, UPT ;  /* 0x000000170400788c */ /* 0x000fd2000bf05270 */
[----:B------:R-:W-:Y:S05]  /*ab80*/  BRA.U !UP0, `(.L_x_40394) ;  /* 0x0000000108847547 */ /* 0x000fea000b800000 */
[----:B------:R-:W-:-:S09]  /*ab90*/  UISETP.NE.AND UP0, UPT, UR4, 0x18, UPT ;  /* 0x000000180400788c */ /* 0x000fd2000bf05270 */
[----:B------:R-:W-:Y:S05]  /*aba0*/  BRA.U !UP0, `(.L_x_40395) ;  /* 0x0000000108447547 */ /* 0x000fea000b800000 */
.L_x_40373:
        /* <DEDUP_REMOVED lines=16> */
.L_x_40396:
[----:B------:R-:W-:Y:S05]  /*acb0*/  BRA `(.L_x_40374) ;  /* 0x0000000000887947 */ /* 0x000fea0003800000 */
.L_x_40395:
        /* <DEDUP_REMOVED lines=11> */
.L_x_40398:
[----:B------:R-:W-:Y:S05]  /*ad70*/  BSYNC.RECONVERGENT B0 ;  /* 0x0000000000007941 */ /* 0x000fea0003800200 */
.L_x_40397:
[----:B------:R0:W-:Y:S01]  /*ad80*/  STG.E.U8 desc[UR36][R2.64], R5 ;  /* 0x0000000502007986 */ /* 0x0001e2000c101124 */
[----:B------:R-:W-:Y:S05]  /*ad90*/  BRA `(.L_x_40374) ;  /* 0x0000000000507947 */ /* 0x000fea0003800000 */
.L_x_40394:
        /* <DEDUP_REMOVED lines=12> */
.L_x_40399:
[----:B------:R-:W-:Y:S01]  /*ae60*/  IMAD.MOV.U32 R5, RZ, RZ, 0x7f ;  /* 0x0000007fff057424 */ /* 0x000fe200078e00ff */
[----:B------:R-:W-:-:S04]  /*ae70*/  ISETP.GT.U32.AND P0, PT, R7, 0x7f800000, PT ;  /* 0x7f8000000700780c */ /* 0x000fc80003f04070 */
[----:B------:R-:W-:-:S05]  /*ae80*/  SEL R5, R5, 0x7c, P0 ;  /* 0x0000007c05057807 */ /* 0x000fca0000000000 */
[----:B------:R0:W-:Y:S01]  /*ae90*/  STG.E.U8 desc[UR36][R2.64], R5 ;  /* 0x0000000502007986 */ /* 0x0001e2000c101124 */
[----:B------:R-:W-:Y:S05]  /*aea0*/  BRA `(.L_x_40374) ;  /* 0x00000000000c7947 */ /* 0x000fea0003800000 */
.L_x_40393:
[----:B------:R-:W-:-:S04]  /*aeb0*/  I2FP.F32.U32 R0, R4 ;  /* 0x0000000400007245 */ /* 0x000fc80000201000 */
[----:B------:R-:W-:-:S05]  /*aec0*/  F2FP.BF16.F32.PACK_AB R0, RZ, R0 ;  /* 0x00000000ff00723e */ /* 0x000fca00000010ff */
[----:B------:R0:W-:Y:S02]  /*aed0*/  STG.E.U16 desc[UR36][R2.64], R0 ;  /* 0x0000000002007986 */ /* 0x0001e4000c101524 */
.L_x_40374:
[----:B------:R-:W-:Y:S05]  /*aee0*/  BSYNC.RECONVERGENT B6 ;  /* 0x0000000000067941 */ /* 0x000fea0003800200 */
.L_x_40368:
[----:B------:R-:W-:-:S07]  /*aef0*/  IADD3 R17, PT, PT, R17, 0x80, RZ ;  /* 0x0000008011117810 */ /* 0x000fce0007ffe0ff */
.L_x_40318:
[----:B------:R-:W-:Y:S05]  /*af00*/  BSYNC.RECONVERGENT B7 ;  /* 0x0000000000077941 */ /* 0x000fea0003800200 */
.L_x_40317:
        /* <DEDUP_REMOVED lines=357> */
.L_x_40400:
        /* <DEDUP_REMOVED lines=22> */
.L_x_40405:
[----:B------:R-:W2:Y:S02]  /*c6c0*/  LDG.E.U8 R2, desc[UR36][R2.64] ;  /* 0x0000002402027981 */ /* 0x000ea4000c1e1100 */
[----:B--2---:R-:W-:-:S04]  /*c6d0*/  ISETP.NE.AND P0, PT, R2, RZ, PT ;  /* 0x000000ff0200720c */ /* 0x004fc80003f05270 */
[----:B------:R-:W-:Y:S01]  /*c6e0*/  P2R R19, PR, RZ, 0x1 ;  /* 0x00000001ff137803 */ /* 0x000fe20000000000 */
[----:B------:R-:W-:Y:S08]  /*c6f0*/  BRA `(.L_x_40407) ;  /* 0x0000000800947947 */ /* 0x000ff00003800000 */
.L_x_40404:
        /* <DEDUP_REMOVED lines=11> */
.L_x_40409:
[----:B------:R-:W2:Y:S02]  /*c7b0*/  LDG.E R2, desc[UR36][R2.64] ;  /* 0x0000002402027981 */ /* 0x000ea4000c1e1900 */
[----:B--2---:R-:W-:-:S04]  /*c7c0*/  ISETP.NE.AND P0, PT, R2, RZ, PT ;  /* 0x000000ff0200720c */ /* 0x004fc80003f05270 */
[----:B------:R-:W-:Y:S01]  /*c7d0*/  P2R R19, PR, RZ, 0x1 ;  /* 0x00000001ff137803 */ /* 0x000fe20000000000 */
[----:B------:R-:W-:Y:S08]  /*c7e0*/  BRA `(.L_x_40407) ;  /* 0x0000000800587947 */ /* 0x000ff00003800000 */
.L_x_40408:
[----:B------:R-:W2:Y:S02]  /*c7f0*/  LDG.E.U16 R2, desc[UR36][R2.64] ;  /* 0x0000002402027981 */ /* 0x000ea4000c1e1500 */
[----:B--2---:R-:W-:-:S04]  /*c800*/  ISETP.NE.AND P0, PT, R2, RZ, PT ;  /* 0x000000ff0200720c */ /* 0x004fc80003f05270 */
[----:B------:R-:W-:Y:S01]  /*c810*/  P2R R19, PR, RZ, 0x1 ;  /* 0x00000001ff137803 */ /* 0x000fe20000000000 */
[----:B------:R-:W-:Y:S08]  /*c820*/  BRA `(.L_x_40407) ;  /* 0x0000000800487947 */ /* 0x000ff00003800000 */
.L_x_40403:
        /* <DEDUP_REMOVED lines=10> */
.L_x_40411:
[----:B------:R-:W2:Y:S02]  /*c8d0*/  LDG.E.U16 R0, desc[UR36][R2.64] ;  /* 0x0000002402007981 */ /* 0x000ea4000c1e1500 */
[----:B--2---:R-:W-:-:S05]  /*c8e0*/  HADD2.F32 R0, -RZ, R0.H0_H0 ;  /* 0x20000000ff007230 */ /* 0x004fca0000004100 */
[----:B------:R-:W-:-:S04]  /*c8f0*/  FSETP.NEU.FTZ.AND P0, PT, R0, RZ, PT ;  /* 0x000000ff0000720b */ /* 0x000fc80003f1d000 */
[----:B------:R-:W-:Y:S01]  /*c900*/  P2R R19, PR, RZ, 0x1 ;  /* 0x00000001ff137803 */ /* 0x000fe20000000000 */
[----:B------:R-:W-:Y:S08]  /*c910*/  BRA `(.L_x_40407) ;  /* 0x00000008000c7947 */ /* 0x000ff00003800000 */
.L_x_40410:
        /* <DEDUP_REMOVED lines=12> */
.L_x_40413:
        /* <DEDUP_REMOVED lines=10> */
.L_x_40412:
[----:B------:R-:W2:Y:S02]  /*ca80*/  LDG.E.64 R2, desc[UR36][R2.64] ;  /* 0x0000002402027981 */ /* 0x000ea4000c1e1b00 */
[----:B--2---:R-:W0:Y:S02]  /*ca90*/  DSETP.NEU.AND P0, PT, R2, RZ, PT ;  /* 0x000000ff0200722a */ /* 0x004e240003f0d000 */
[----:B0-----:R-:W-:Y:S01]  /*caa0*/  P2R R19, PR, RZ, 0x1 ;  /* 0x00000001ff137803 */ /* 0x001fe20000000000 */
[----:B------:R-:W-:Y:S06]  /*cab0*/  BRA `(.L_x_40407) ;  /* 0x0000000400a47947 */ /* 0x000fec0003800000 */
.L_x_40402:
        /* <DEDUP_REMOVED lines=12> */
.L_x_40416:
        /* <DEDUP_REMOVED lines=9> */
.L_x_40415:
        /* <DEDUP_REMOVED lines=10> */
.L_x_40418:
        /* <DEDUP_REMOVED lines=12> */
.L_x_40417:
[----:B------:R-:W2:Y:S02]  /*cd70*/  LDG.E.U16 R0, desc[UR36][R2.64] ;  /* 0x0000002402007981 */ /* 0x000ea4000c1e1500 */
[----:B--2---:R-:W-:-:S05]  /*cd80*/  IMAD.U32 R0, R0, 0x10000, RZ ;  /* 0x0001000000007824 */ /* 0x004fca00078e00ff */
[----:B------:R-:W-:-:S04]  /*cd90*/  FSETP.NEU.FTZ.AND P0, PT, R0, RZ, PT ;  /* 0x000000ff0000720b */ /* 0x000fc80003f1d000 */
[----:B------:R-:W-:Y:S01]  /*cda0*/  P2R R19, PR, RZ, 0x1 ;  /* 0x00000001ff137803 */ /* 0x000fe20000000000 */
[----:B------:R-:W-:Y:S08]  /*cdb0*/  BRA `(.L_x_40407) ;  /* 0x0000000000e47947 */ /* 0x000ff00003800000 */
.L_x_40414:
        /* <DEDUP_REMOVED lines=12> */
.L_x_40421:
[----:B------:R-:W2:Y:S02]  /*ce80*/  LDG.E.U8 R2, desc[UR36][R2.64] ;  /* 0x0000002402027981 */ /* 0x000ea4000c1e1100 */
[----:B--2---:R-:W-:-:S04]  /*ce90*/  ISETP.NE.AND P0, PT, R2, RZ, PT ;  /* 0x000000ff0200720c */ /* 0x004fc80003f05270 */
[----:B------:R-:W-:Y:S01]  /*cea0*/  P2R R19, PR, RZ, 0x1 ;  /* 0x00000001ff137803 */ /* 0x000fe20000000000 */
[----:B------:R-:W-:Y:S08]  /*ceb0*/  BRA `(.L_x_40407) ;  /* 0x0000000000a47947 */ /* 0x000ff00003800000 */
.L_x_40420:
[----:B------:R-:W2:Y:S02]  /*cec0*/  LDG.E.U8 R2, desc[UR36][R2.64] ;  /* 0x0000002402027981 */ /* 0x000ea4000c1e1100 */
[----:B--2---:R-:W-:-:S04]  /*ced0*/  ISETP.NE.AND P0, PT, R2, RZ, PT ;  /* 0x000000ff0200720c */ /* 0x004fc80003f05270 */
[----:B------:R-:W-:Y:S01]  /*cee0*/  P2R R19, PR, RZ, 0x1 ;  /* 0x00000001ff137803 */ /* 0x000fe20000000000 */
[----:B------:R-:W-:Y:S08]  /*cef0*/  BRA `(.L_x_40407) ;  /* 0x0000000000947947 */ /* 0x000ff00003800000 */
.L_x_40419:
        /* <DEDUP_REMOVED lines=10> */
.L_x_40406:
        /* <DEDUP_REMOVED lines=16> */
.L_x_40424:
[----:B------:R-:W-:-:S04]  /*d0a0*/  PLOP3.LUT P0, PT, PT, PT, PT, 0x8, 0x80 ;  /* 0x000000000080781c */ /* 0x000fc80003f0e170 */
[----:B------:R-:W-:Y:S01]  /*d0b0*/  P2R R19, PR, RZ, 0x1 ;  /* 0x00000001ff137803 */ /* 0x000fe20000000000 */
[----:B------:R-:W-:Y:S08]  /*d0c0*/  BRA `(.L_x_40407) ;  /* 0x0000000000207947 */ /* 0x000ff00003800000 */
.L_x_40423:
[----:B------:R-:W2:Y:S02]  /*d0d0*/  LDG.E.64 R2, desc[UR36][R2.64] ;  /* 0x0000002402027981 */ /* 0x000ea4000c1e1b00 */
[----:B--2---:R-:W-:-:S04]  /*d0e0*/  ISETP.NE.U32.AND P0, PT, R2, RZ, PT ;  /* 0x000000ff0200720c */ /* 0x004fc80003f05070 */
[----:B------:R-:W-:-:S04]  /*d0f0*/  ISETP.NE.AND.EX P0, PT, R3, RZ, PT, P0 ;  /* 0x000000ff0300720c */ /* 0x000fc80003f05300 */
[----:B------:R-:W-:Y:S01]  /*d100*/  P2R R19, PR, RZ, 0x1 ;  /* 0x00000001ff137803 */ /* 0x000fe20000000000 */
[----:B------:R-:W-:Y:S08]  /*d110*/  BRA `(.L_x_40407) ;  /* 0x00000000000c7947 */ /* 0x000ff00003800000 */
.L_x_40422:
[----:B------:R-:W2:Y:S02]  /*d120*/  LDG.E R2, desc[UR36][R2.64] ;  /* 0x0000002402027981 */ /* 0x000ea4000c1e1900 */
[----:B--2---:R-:W-:-:S04]  /*d130*/  ISETP.NE.AND P0, PT, R2, RZ, PT ;  /* 0x000000ff0200720c */ /* 0x004fc80003f05270 */
[----:B------:R-:W-:-:S09]  /*d140*/  P2R R19, PR, RZ, 0x1 ;  /* 0x00000001ff137803 */ /* 0x000fd20000000000 */
.L_x_40407:
[----:B------:R-:W-:Y:S05]  /*d150*/  BSYNC.RECONVERGENT B6 ;  /* 0x0000000000067941 */ /* 0x000fea0003800200 */
.L_x_40401:
        /* <DEDUP_REMOVED lines=18> */
.L_x_40429:
[----:B------:R-:W2:Y:S02]  /*d280*/  LDG.E.U8 R2, desc[UR36][R2.64] ;  /* 0x0000002402027981 */ /* 0x000ea4000c1e1100 */
[----:B--2---:R-:W-:Y:S01]  /*d290*/  ISETP.NE.AND P0, PT, R2, RZ, PT ;  /* 0x000000ff0200720c */ /* 0x004fe20003f05270 */
[----:B------:R-:W-:-:S12]  /*d2a0*/  BRA `(.L_x_40431) ;  /* 0x0000000800407947 */ /* 0x000fd80003800000 */
.L_x_40428:
        /* <DEDUP_REMOVED lines=10> */
.L_x_40433:
[----:B------:R-:W2:Y:S02]  /*d350*/  LDG.E R2, desc[UR36][R2.64] ;  /* 0x0000002402027981 */ /* 0x000ea4000c1e1900 */
[----:B--2---:R-:W-:Y:S01]  /*d360*/  ISETP.NE.AND P0, PT, R2, RZ, PT ;  /* 0x000000ff0200720c */ /* 0x004fe20003f05270 */
[----:B------:R-:W-:-:S12]  /*d370*/  BRA `(.L_x_40431) ;  /* 0x00000008000c7947 */ /* 0x000fd80003800000 */
.L_x_40432:
[----:B------:R-:W2:Y:S02]  /*d380*/  LDG.E.U16 R2, desc[UR36][R2.64] ;  /* 0x0000002402027981 */ /* 0x000ea4000c1e1500 */
[----:B--2---:R-:W-:Y:S01]  /*d390*/  ISETP.NE.AND P0, PT, R2, RZ, PT ;  /* 0x000000ff0200720c */ /* 0x004fe20003f05270 */
[----:B------:R-:W-:-:S12]  /*d3a0*/  BRA `(.L_x_40431) ;  /* 0x0000000800007947 */ /* 0x000fd80003800000 */
.L_x_40427:
        /* <DEDUP_REMOVED lines=9> */
.L_x_40435:
[----:B------:R-:W2:Y:S02]  /*d440*/  LDG.E.U16 R0, desc[UR36][R2.64] ;  /* 0x0000002402007981 */ /* 0x000ea4000c1e1500 */
[----:B--2---:R-:W-:-:S05]  /*d450*/  HADD2.F32 R0, -RZ, R0.H0_H0 ;  /* 0x20000000ff007230 */ /* 0x004fca0000004100 */
[----:B------:R-:W-:Y:S01]  /*d460*/  FSETP.NEU.FTZ.AND P0, PT, R0, RZ, PT ;  /* 0x000000ff0000720b */ /* 0x000fe20003f1d000 */
[----:B------:R-:W-:-:S12]  /*d470*/  BRA `(.L_x_40431) ;  /* 0x0000000400cc7947 */ /* 0x000fd80003800000 */
.L_x_40434:
        /* <DEDUP_REMOVED lines=11> */
.L_x_40437:
        /* <DEDUP_REMOVED lines=8> */
.L_x_40436:
[----:B------:R-:W2:Y:S02]  /*d5b0*/  LDG.E.64 R2, desc[UR36][R2.64] ;  /* 0x0000002402027981 */ /* 0x000ea4000c1e1b00 */
[----:B--2---:R1:W2:Y:S02]  /*d5c0*/  DSETP.NEU.AND P0, PT, R2, RZ, PT ;  /* 0x000000ff0200722a */ /* 0x0042a40003f0d000 */
[----:B--2---:R-:W-:Y:S05]  /*d5d0*/  BRA `(.L_x_40431) ;  /* 0x0000000400747947 */ /* 0x004fea0003800000 */
.L_x_40426:
        /* <DEDUP_REMOVED lines=11> */
.L_x_40440:
        /* <DEDUP_REMOVED lines=8> */
.L_x_40439:
        /* <DEDUP_REMOVED lines=9> */
.L_x_40442:
        /* <DEDUP_REMOVED lines=11> */
.L_x_40441:
[----:B------:R-:W2:Y:S02]  /*d850*/  LDG.E.U16 R0, desc[UR36][R2.64] ;  /* 0x0000002402007981 */ /* 0x000ea4000c1e1500 */
[----:B--2---:R-:W-:-:S05]  /*d860*/  IMAD.U32 R0, R0, 0x10000, RZ ;  /* 0x0001000000007824 */ /* 0x004fca00078e00ff */
[----:B------:R-:W-:Y:S01]  /*d870*/  FSETP.NEU.FTZ.AND P0, PT, R0, RZ, PT ;  /* 0x000000ff0000720b */ /* 0x000fe20003f1d000 */
[----:B------:R-:W-:-:S12]  /*d880*/  BRA `(.L_x_40431) ;  /* 0x0000000000c87947 */ /* 0x000fd80003800000 */
.L_x_40438:
        /* <DEDUP_REMOVED lines=11> */
.L_x_40445:
[----:B------:R-:W2:Y:S02]  /*d940*/  LDG.E.U8 R2, desc[UR36][R2.64] ;  /* 0x0000002402027981 */ /* 0x000ea4000c1e1100 */
[----:B--2---:R-:W-:Y:S01]  /*d950*/  ISETP.NE.AND P0, PT, R2, RZ, PT ;  /* 0x000000ff0200720c */ /* 0x004fe20003f05270 */
[----:B------:R-:W-:-:S12]  /*d960*/  BRA `(.L_x_40431) ;  /* 0x0000000000907947 */ /* 0x000fd80003800000 */
.L_x_40444:
[----:B------:R-:W2:Y:S02]  /*d970*/  LDG.E.U8 R2, desc[UR36][R2.64] ;  /* 0x0000002402027981 */ /* 0x000ea4000c1e1100 */
[----:B--2---:R-:W-:Y:S01]  /*d980*/  ISETP.NE.AND P0, PT, R2, RZ, PT ;  /* 0x000000ff0200720c */ /* 0x004fe20003f05270 */
[----:B------:R-:W-:-:S12]  /*d990*/  BRA `(.L_x_40431) ;  /* 0x0000000000847947 */ /* 0x000fd80003800000 */
.L_x_40443:
        /* <DEDUP_REMOVED lines=9> */
.L_x_40430:
        /* <DEDUP_REMOVED lines=16> */
.L_x_40448:
[----:B------:R-:W-:Y:S01]  /*db30*/  PLOP3.LUT P0, PT, PT, PT, PT, 0x8, 0x80 ;  /* 0x000000000080781c */ /* 0x000fe20003f0e170 */
[----:B------:R-:W-:-:S12]  /*db40*/  BRA `(.L_x_40431) ;  /* 0x0000000000187947 */ /* 0x000fd80003800000 */
.L_x_40447:
[----:B------:R-:W2:Y:S02]  /*db50*/  LDG.E.64 R2, desc[UR36][R2.64] ;  /* 0x0000002402027981 */ /* 0x000ea4000c1e1b00 */
[----:B--2---:R-:W-:-:S04]  /*db60*/  ISETP.NE.U32.AND P0, PT, R2, RZ, PT ;  /* 0x000000ff0200720c */ /* 0x004fc80003f05070 */
[----:B------:R-:W-:Y:S01]  /*db70*/  ISETP.NE.AND.EX P0, PT, R3, RZ, PT, P0 ;  /* 0x000000ff0300720c */ /* 0x000fe20003f05300 */
[----:B------:R-:W-:-:S12]  /*db80*/  BRA `(.L_x_40431) ;  /* 0x0000000000087947 */ /* 0x000fd80003800000 */
.L_x_40446:
[----:B------:R-:W2:Y:S02]  /*db90*/  LDG.E R2, desc[UR36][R2.64] ;  /* 0x0000002402027981 */ /* 0x000ea4000c1e1900 */
[----:B--2---:R-:W-:-:S13]  /*dba0*/  ISETP.NE.AND P0, PT, R2, RZ, PT ;  /* 0x000000ff0200720c */ /* 0x004fda0003f05270 */
.L_x_40431:
[----:B------:R-:W-:Y:S05]  /*dbb0*/  BSYNC.RECONVERGENT B6 ;  /* 0x0000000000067941 */ /* 0x000fea0003800200 */
.L_x_40425:
        /* <DEDUP_REMOVED lines=16> */
.L_x_40452:
[----:B------:R-:W-:Y:S01]  /*dcc0*/  STG.E.U8 desc[UR36][R16.64], R2 ;  /* 0x0000000210007986 */ /* 0x000fe2000c101124 */
[----:B------:R-:W-:Y:S05]  /*dcd0*/  EXIT ;  /* 0x000000000000794d */ /* 0x000fea0003800000 */
.L_x_40451:
        /* <DEDUP_REMOVED lines=9> */
.L_x_40455:
[----:B------:R-:W-:Y:S01]  /*dd70*/  STG.E desc[UR36][R16.64], R2 ;  /* 0x0000000210007986 */ /* 0x000fe2000c101924 */
[----:B------:R-:W-:Y:S05]  /*dd80*/  EXIT ;  /* 0x000000000000794d */ /* 0x000fea0003800000 */
.L_x_40454:
[----:B------:R-:W-:Y:S01]  /*dd90*/  STG.E.U16 desc[UR36][R16.64], R2 ;  /* 0x0000000210007986 */ /* 0x000fe2000c101524 */
[----:B------:R-:W-:Y:S05]  /*dda0*/  EXIT ;  /* 0x000000000000794d */ /* 0x000fea0003800000 */
.L_x_40450:
        /* <DEDUP_REMOVED lines=9> */
.L_x_40457:
[----:B------:R-:W-:-:S04]  /*de40*/  I2FP.F32.U32 R0, R2 ;  /* 0x0000000200007245 */ /* 0x000fc80000201000 */
[----:B------:R-:W-:-:S05]  /*de50*/  F2FP.F16.F32.PACK_AB R0, RZ, R0 ;  /* 0x00000000ff00723e */ /* 0x000fca00000000ff */
[----:B------:R-:W-:Y:S01]  /*de60*/  STG.E.U16 desc[UR36][R16.64], R0 ;  /* 0x0000000010007986 */ /* 0x000fe2000c101524 */
[----:B------:R-:W-:Y:S05]  /*de70*/  EXIT ;  /* 0x000000000000794d */ /* 0x000fea0003800000 */
.L_x_40456:
        /* <DEDUP_REMOVED lines=10> */
.L_x_40459:
[----:B------:R-:W-:-:S04]  /*df20*/  I2FP.F32.U32 R2, R2 ;  /* 0x0000000200027245 */ /* 0x000fc80000201000 */
[----:B------:R-:W-:-:S04]  /*df30*/  F2FP.F16.F32.PACK_AB R3, RZ, R2 ;  /* 0x00000002ff03723e */ /* 0x000fc800000000ff */
[----:B------:R-:W-:-:S05]  /*df40*/  PRMT R3, R3, 0x5410, RZ ;  /* 0x0000541003037816 */ /* 0x000fca00000000ff */
[----:B------:R-:W-:Y:S01]  /*df50*/  STG.E desc[UR36][R16.64], R3 ;  /* 0x0000000310007986 */ /* 0x000fe2000c101924 */
[----:B------:R-:W-:Y:S05]  /*df60*/  EXIT ;  /* 0x000000000000794d */ /* 0x000fea0003800000 */
.L_x_40458:
[----:B------:R-:W1:Y:S02]  /*df70*/  I2F.F64.U32 R2, R2 ;  /* 0x0000000200027312 */ /* 0x000e640000201800 */
[----:B-1----:R-:W-:Y:S01]  /*df80*/  STG.E.64 desc[UR36][R16.64], R2 ;  /* 0x0000000210007986 */ /* 0x002fe2000c101b24 */
[----:B------:R-:W-:Y:S05]  /*df90*/  EXIT ;  /* 0x000000000000794d */ /* 0x000fea0003800000 */
.L_x_40449:
        /* <DEDUP_REMOVED lines=12> */
.L_x_40463:
        /* <DEDUP_REMOVED lines=16> */
.L_x_40466:
[----:B------:R-:W-:-:S07]  /*e160*/  PRMT R8, R0, 0x7610, R8 ;  /* 0x0000761000087816 */ /* 0x000fce0000000008 */
.L_x_40465:
[----:B------:R-:W-:Y:S05]  /*e170*/  BSYNC.RECONVERGENT B0 ;  /* 0x0000000000007941 */ /* 0x000fea0003800200 */
.L_x_40464:
[----:B------:R-:W-:Y:S01]  /*e180*/  STG.E.U8 desc[UR36][R16.64], R8 ;  /* 0x0000000810007986 */ /* 0x000fe2000c101124 */
[----:B------:R-:W-:Y:S05]  /*e190*/  EXIT ;  /* 0x000000000000794d */ /* 0x000fea0003800000 */
.L_x_40462:
        /* <DEDUP_REMOVED lines=16> */
.L_x_40469:
[----:B------:R-:W-:-:S07]  /*e2a0*/  PRMT R8, R0, 0x7610, R8 ;  /* 0x0000761000087816 */ /* 0x000fce0000000008 */
.L_x_40468:
[----:B------:R-:W-:Y:S05]  /*e2b0*/  BSYNC.RECONVERGENT B0 ;  /* 0x0000000000007941 */ /* 0x000fea0003800200 */
.L_x_40467:
[----:B------:R-:W-:Y:S01]  /*e2c0*/  STG.E.U8 desc[UR36][R16.64], R8 ;  /* 0x0000000810007986 */ /* 0x000fe2000c101124 */
[----:B------:R-:W-:Y:S05]  /*e2d0*/  EXIT ;  /* 0x000000000000794d */ /* 0x000fea0003800000 */
.L_x_40461:
        /* <DEDUP_REMOVED lines=21> */
.L_x_40471:
[----:B------:R-:W-:-:S05]  /*e430*/  IMAD.MOV.U32 R3, RZ, RZ, RZ ;  /* 0x000000ffff037224 */ /* 0x000fca00078e00ff */
[----:B------:R-:W-:Y:S01]  /*e440*/  STG.E.64 desc[UR36][R16.64], R2 ;  /* 0x0000000210007986 */ /* 0x000fe2000c101b24 */
[----:B------:R-:W-:Y:S05]  /*e450*/  EXIT ;  /* 0x000000000000794d */ /* 0x000fea0003800000 */
.L_x_40470:
[----:B------:R-:W-:Y:S01]  /*e460*/  STG.E desc[UR36][R16.64], R2 ;  /* 0x0000000210007986 */ /* 0x000fe2000c101924 */
[----:B------:R-:W-:Y:S05]  /*e470*/  EXIT ;  /* 0x000000000000794d */ /* 0x000fea0003800000 */
.L_x_40460:
        /* <DEDUP_REMOVED lines=8> */
.L_x_40473:
[----:B------:R-:W-:Y:S01]  /*e500*/  CS2R R6, SRZ ;  /* 0x0000000000067805 */ /* 0x000fe2000001ff00 */
[----:B0-----:R-:W0:Y:S04]  /*e510*/  I2F.F64.U32 R4, R2 ;  /* 0x0000000200047312 */ /* 0x001e280000201800 */
[----:B0-----:R-:W-:Y:S01]  /*e520*/  STG.E.128 desc[UR36][R16.64], R4 ;  /* 0x0000000410007986 */ /* 0x001fe2000c101d24 */
[----:B------:R-:W-:Y:S05]  /*e530*/  EXIT ;  /* 0x000000000000794d */ /* 0x000fea0003800000 */
.L_x_40472:
[----:B------:R-:W-:-:S09]  /*e540*/  UISETP.NE.AND UP0, UPT, UR4, 0xf, UPT ;  /* 0x0000000f0400788c */ /* 0x000fd2000bf05270 */
[----:B------:R-:W-:Y:S05]  /*e550*/  BRA.U !UP0, `(.L_x_40474) ;  /* 0x0000000108d47547 */ /* 0x000fea000b800000 */
[----:B------:R-:W-:-:S09]  /*e560*/  UISETP.NE.AND UP0, UPT, UR4, 0x17, UPT ;  /* 0x000000170400788c */ /* 0x000fd2000bf05270 */
[----:B------:R-:W-:Y:S05]  /*e570*/  BRA.U !UP0, `(.L_x_40475) ;  /* 0x0000000108847547 */ /* 0x000fea000b800000 */
[----:B------:R-:W-:-:S09]  /*e580*/  UISETP.NE.AND UP0, UPT, UR4, 0x18, UPT ;  /* 0x000000180400788c */ /* 0x000fd2000bf05270 */
[----:B------:R-:W-:Y:S05]  /*e590*/  BRA.U !UP0, `(.L_x_40476) ;  /* 0x0000000108447547 */ /* 0x000fea000b800000 */
.L_x_40453:
        /* <DEDUP_REMOVED lines=16> */
.L_x_40477:
[----:B------:R-:W-:Y:S05]  /*e6a0*/  EXIT ;  /* 0x000000000000794d */ /* 0x000fea0003800000 */
.L_x_40476:
        /* <DEDUP_REMOVED lines=11> */
.L_x_40479:
[----:B------:R-:W-:Y:S05]  /*e760*/  BSYNC.RECONVERGENT B0 ;  /* 0x0000000000007941 */ /* 0x000fea0003800200 */
.L_x_40478:
[----:B------:R-:W-:Y:S01]  /*e770*/  STG.E.U8 desc[UR36][R16.64], R3 ;  /* 0x0000000310007986 */ /* 0x000fe2000c101124 */
[----:B------:R-:W-:Y:S05]  /*e780*/  EXIT ;  /* 0x000000000000794d */ /* 0x000fea0003800000 */
.L_x_40475:
        /* <DEDUP_REMOVED lines=13> */
.L_x_40480:
[----:B------:R-:W-:Y:S01]  /*e860*/  IMAD.MOV.U32 R3, RZ, RZ, 0x7f ;  /* 0x0000007fff037424 */ /* 0x000fe200078e00ff */
[----:B------:R-:W-:-:S04]  /*e870*/  ISETP.GT.U32.AND P0, PT, R5, 0x7f800000, PT ;  /* 0x7f8000000500780c */ /* 0x000fc80003f04070 */
[----:B------:R-:W-:-:S05]  /*e880*/  SEL R3, R3, 0x7c, P0 ;  /* 0x0000007c03037807 */ /* 0x000fca0000000000 */
[----:B------:R-:W-:Y:S01]  /*e890*/  STG.E.U8 desc[UR36][R16.64], R3 ;  /* 0x0000000310007986 */ /* 0x000fe2000c101124 */
[----:B------:R-:W-:Y:S05]  /*e8a0*/  EXIT ;  /* 0x000000000000794d */ /* 0x000fea0003800000 */
.L_x_40474:
[----:B------:R-:W-:-:S04]  /*e8b0*/  I2FP.F32.U32 R0, R2 ;  /* 0x0000000200007245 */ /* 0x000fc80000201000 */
[----:B------:R-:W-:-:S05]  /*e8c0*/  F2FP.BF16.F32.PACK_AB R0, RZ, R0 ;  /* 0x00000000ff00723e */ /* 0x000fca00000010ff */
[----:B------:R-:W-:Y:S01]  /*e8d0*/  STG.E.U16 desc[UR36][R16.64], R0 ;  /* 0x0000000010007986 */ /* 0x000fe2000c101524 */
[----:B------:R-:W-:Y:S05]  /*e8e0*/  EXIT ;  /* 0x000000000000794d */ /* 0x000fea0003800000 */
.L_x_40481:
        /* <DEDUP_REMOVED lines=9> */
.L_x_41247:


//--------------------- .text._ZN2at6native27unrolled_elementwise_kernelINS0_13BinaryFunctorIbbbZNS0_19maximum_kernel_cudaERNS_18TensorIteratorBaseEEUlbbE_EESt5arrayIPcLm3EELi4E23TrivialOffsetCalculatorILi2EjESA_ILi1EjENS0_6memory12LoadWithCastILi2EEENSD_13StoreWithCastILi1EEEEEviT_T0_T2_T3_T4_T5_ --------------------------
	.section	.text._ZN2at6native27unrolled_elementwise_kernelINS0_13BinaryFunctorIbbbZNS0_19maximum_kernel_cudaERNS_18TensorIteratorBaseEEUlbbE_EESt5arrayIPcLm3EELi4E23TrivialOffsetCalculatorILi2EjESA_ILi1EjENS0_6memory12LoadWithCastILi2EEENSD_13StoreWithCastILi1EEEEEviT_T0_T2_T3_T4_T5_,"ax",@progbits
	.align	128
        .global         _ZN2at6native27unrolled_elementwise_kernelINS0_13BinaryFunctorIbbbZNS0_19maximum_kernel_cudaERNS_18TensorIteratorBaseEEUlbbE_EESt5arrayIPcLm3EELi4E23TrivialOffsetCalculatorILi2EjESA_ILi1EjENS0_6memory12LoadWithCastILi2EEENSD_13StoreWithCastILi1EEEEEviT_T0_T2_T3_T4_T5_
        .type           _ZN2at6native27unrolled_elementwise_kernelINS0_13BinaryFunctorIbbbZNS0_19maximum_kernel_cudaERNS_18TensorIteratorBaseEEUlbbE_EESt5arrayIPcLm3EELi4E23TrivialOffsetCalculatorILi2EjESA_ILi1EjENS0_6memory12LoadWithCastILi2EEENSD_13StoreWithCastILi1EEEEEviT_T0_T2_T3_T4_T5_,@function
        .size           _ZN2at6native27unrolled_elementwise_kernelINS0_13BinaryFunctorIbbbZNS0_19maximum_kernel_cudaERNS_18TensorIteratorBaseEEUlbbE_EESt5arrayIPcLm3EELi4E23TrivialOffsetCalculatorILi2EjESA_ILi1EjENS0_6memory12LoadWithCastILi2EEENSD_13StoreWithCastILi1EEEEEviT_T0_T2_T3_T4_T5_,(.L_x_41248 - _ZN2at6native27unrolled_elementwise_kernelINS0_13BinaryFunctorIbbbZNS0_19maximum_kernel_cudaERNS_18TensorIteratorBaseEEUlbbE_EESt5arrayIPcLm3EELi4E23TrivialOffsetCalculatorILi2EjESA_ILi1EjENS0_6memory12LoadWithCastILi2EEENSD_13StoreWithCastILi1EEEEEviT_T0_T2_T3_T4_T5_)
        .other          _ZN2at6native27unrolled_elementwise_kernelINS0_13BinaryFunctorIbbbZNS0_19maximum_kernel_cudaERNS_18TensorIteratorBaseEEUlbbE_EESt5arrayIPcLm3EELi4E23TrivialOffsetCalculatorILi2EjESA_ILi1EjENS0_6memory12LoadWithCastILi2EEENSD_13StoreWithCastILi1EEEEEviT_T0_T2_T3_T4_T5_,@"STO_CUDA_ENTRY STV_DEFAULT"
_ZN2at6native27unrolled_elementwise_kernelINS0_13BinaryFunctorIbbbZNS0_19maximum_kernel_cudaERNS_18TensorIteratorBaseEEUlbbE_EESt5arrayIPcLm3EELi4E23TrivialOffsetCalculatorILi2EjESA_ILi1EjENS0_6memory12LoadWithCastILi2EEENSD_13StoreWithCastILi1EEEEEviT_T0_T2_T3_T4_T5_:
.text._ZN2at6native27unrolled_elementwise_kernelINS0_13BinaryFunctorIbbbZNS0_19maximum_kernel_cudaERNS_18TensorIteratorBaseEEUlbbE_EESt5arrayIPcLm3EELi4E23TrivialOffsetCalculatorILi2EjESA_ILi1EjENS0_6memory12LoadWithCastILi2EEENSD_13StoreWithCastILi1EEEEEviT_T0_T2_T3_T4_T5_:
        /* <DEDUP_REMOVED lines=36> */
.L_x_40488:
[----:B------:R-:W2:Y:S02]  /*0240*/  LDG.E.U8 R4, desc[UR36][R4.64] ;  /* 0x0000002404047981 */ /* 0x000ea4000c1e1100 */
[----:B--2---:R-:W-:-:S04]  /*0250*/  ISETP.NE.AND P0, PT, R4, RZ, PT ;  /* 0x000000ff0400720c */ /* 0x004fc80003f05270 */
[----:B------:R-:W-:Y:S01]  /*0260*/  P2R R18, PR, RZ, 0x1 ;  /* 0x00000001ff127803 */ /* 0x000fe20000000000 */
[----:B------:R-:W-:Y:S08]  /*0270*/  BRA `(.L_x_40490) ;  /* 0x0000000800947947 */ /* 0x000ff00003800000 */
.L_x_40487:
        /* <DEDUP_REMOVED lines=11> */
.L_x_40492:
[----:B------:R-:W2:Y:S02]  /*0330*/  LDG.E R4, desc[UR36][R4.64] ;  /* 0x0000002404047981 */ /* 0x000ea4000c1e1900 */
[----:B--2---:R-:W-:-:S04]  /*0340*/  ISETP.NE.AND P0, PT, R4, RZ, PT ;  /* 0x000000ff0400720c */ /* 0x004fc80003f05270 */
[----:B------:R-:W-:Y:S01]  /*0350*/  P2R R18, PR, RZ, 0x1 ;  /* 0x00000001ff127803 */ /* 0x000fe20000000000 */
[----:B------:R-:W-:Y:S08]  /*0360*/  BRA `(.L_x_40490) ;  /* 0x0000000800587947 */ /* 0x000ff00003800000 */
.L_x_40491:
[----:B------:R-:W2:Y:S02]  /*0370*/  LDG.E.U16 R4, desc[UR36][R4.64] ;  /* 0x0000002404047981 */ /* 0x000ea4000c1e1500 */
[----:B--2---:R-:W-:-:S04]  /*0380*/  ISETP.NE.AND P0, PT, R4, RZ, PT ;  /* 0x000000ff0400720c */ /* 0x004fc80003f05270 */
[----:B------:R-:W-:Y:S01]  /*0390*/  P2R R18, PR, RZ, 0x1 ;  /* 0x00000001ff127803 */ /* 0x000fe20000000000 */
[----:B------:R-:W-:Y:S08]  /*03a0*/  BRA `(.L_x_40490) ;  /* 0x0000000800487947 */ /* 0x000ff00003800000 */
.L_x_40486:
        /* <DEDUP_REMOVED lines=10> */
.L_x_40494:
[----:B------:R-:W2:Y:S02]  /*0450*/  LDG.E.U16 R0, desc[UR36][R4.64] ;  /* 0x0000002404007981 */ /* 0x000ea4000c1e1500 */
[----:B--2---:R-:W-:-:S05]  /*0460*/  HADD2.F32 R0, -RZ, R0.H0_H0 ;  /* 0x20000000ff007230 */ /* 0x004fca0000004100 */
[----:B------:R-:W-:-:S04]  /*0470*/  FSETP.NEU.FTZ.AND P0, PT, R0, RZ, PT ;  /* 0x000000ff0000720b */ /* 0x000fc80003f1d000 */
[----:B------:R-:W-:Y:S01]  /*0480*/  P2R R18, PR, RZ, 0x1 ;  /* 0x00000001ff127803 */ /* 0x000fe20000000000 */
[----:B------:R-:W-:Y:S08]  /*0490*/  BRA `(.L_x_40490) ;  /* 0x00000008000c7947 */ /* 0x000ff00003800000 */
.L_x_40493:
        /* <DEDUP_REMOVED lines=12> */
.L_x_40496:
        /* <DEDUP_REMOVED lines=10> */
.L_x_40495:
[----:B------:R-:W2:Y:S02]  /*0600*/  LDG.E.64 R4, desc[UR36][R4.64] ;  /* 0x0000002404047981 */ /* 0x000ea4000c1e1b00 */
[----:B--2---:R-:W0:Y:S02]  /*0610*/  DSETP.NEU.AND P0, PT, R4, RZ, PT ;  /* 0x000000ff0400722a */ /* 0x004e240003f0d000 */
[----:B0-----:R-:W-:Y:S01]  /*0620*/  P2R R18, PR, RZ, 0x1 ;  /* 0x00000001ff127803 */ /* 0x001fe20000000000 */
[----:B------:R-:W-:Y:S06]  /*0630*/  BRA `(.L_x_40490) ;  /* 0x0000000400a47947 */ /* 0x000fec0003800000 */
.L_x_40485:
        /* <DEDUP_REMOVED lines=12> */
.L_x_40499:
        /* <DEDUP_REMOVED lines=9> */
.L_x_40498:
        /* <DEDUP_REMOVED lines=10> */
.L_x_40501:
        /* <DEDUP_REMOVED lines=12> */
.L_x_40500:
[----:B------:R-:W2:Y:S02]  /*08f0*/  LDG.E.U16 R0, desc[UR36][R4.64] ;  /* 0x0000002404007981 */ /* 0x000ea4000c1e1500 */
[----:B--2---:R-:W-:-:S05]  /*0900*/  IMAD.U32 R0, R0, 0x10000, RZ ;  /* 0x0001000000007824 */ /* 0x004fca00078e00ff */
[----:B------:R-:W-:-:S04]  /*0910*/  FSETP.NEU.FTZ.AND P0, PT, R0, RZ, PT ;  /* 0x000000ff0000720b */ /* 0x000fc80003f1d000 */
[----:B------:R-:W-:Y:S01]  /*0920*/  P2R R18, PR, RZ, 0x1 ;  /* 0x00000001ff127803 */ /* 0x000fe20000000000 */
[----:B------:R-:W-:Y:S08]  /*0930*/  BRA `(.L_x_40490) ;  /* 0x0000000000e47947 */ /* 0x000ff00003800000 */
.L_x_40497:
        /* <DEDUP_REMOVED lines=12> */
.L_x_40504:
[----:B------:R-:W2:Y:S02]  /*0a00*/  LDG.E.U8 R4, desc[UR36][R4.64] ;  /* 0x0000002404047981 */ /* 0x000ea4000c1e1100 */
[----:B--2---:R-:W-:-:S04]  /*0a10*/  ISETP.NE.AND P0, PT, R4, RZ, PT ;  /* 0x000000ff0400720c */ /* 0x004fc80003f05270 */
[----:B------:R-:W-:Y:S01]  /*0a20*/  P2R R18, PR, RZ, 0x1 ;  /* 0x00000001ff127803 */ /* 0x000fe20000000000 */
[----:B------:R-:W-:Y:S08]  /*0a30*/  BRA `(.L_x_40490) ;  /* 0x0000000000a47947 */ /* 0x000ff00003800000 */
.L_x_40503:
[----:B------:R-:W2:Y:S02]  /*0a40*/  LDG.E.U8 R4, desc[UR36][R4.64] ;  /* 0x0000002404047981 */ /* 0x000ea4000c1e1100 */
[----:B--2---:R-:W-:-:S04]  /*0a50*/  ISETP.NE.AND P0, PT, R4, RZ, PT ;  /* 0x000000ff0400720c */ /* 0x004fc80003f05270 */
[----:B------:R-:W-:Y:S01]  /*0a60*/  P2R R18, PR, RZ, 0x1 ;  /* 0x00000001ff127803 */ /* 0x000fe20000000000 */
[----:B------:R-:W-:Y:S08]  /*0a70*/  BRA `(.L_x_40490) ;  /* 0x0000000000947947 */ /* 0x000ff00003800000 */
.L_x_40502:
[----:B------:R-:W-:-:S09]  /*0a80*/  UISETP.NE.AND UP0, UPT, UR4, 0x1c, UPT ;  /* 0x0000001c0400788c */ /* 0x000fd2000bf05270 */
[----:B------:R-:W-:Y:S05]  /*0a90*/  BRA.U !UP0, `(.L_x_40505) ;  /* 0x0000000108807547 */ /* 0x000fea000b800000 */
[----:B------:R-:W-:-:S09]  /*0aa0*/  UISETP.NE.AND UP0, UPT, UR4, 0x1d, UPT ;  /* 0x0000001d0400788c */ /* 0x000fd2000bf05270 */
[----:B------:R-:W-:Y:S05]  /*0ab0*/  BRA.U !UP0, `(.L_x_40506) ;  /* 0x0000000108647547 */ /* 0x000fea000b800000 */
[----:B------:R-:W-:-:S09]  /*0ac0*/  UISETP.NE.AND UP0, UPT, UR4, 0x2c, UPT ;  /* 0x0000002c0400788c */ /* 0x000fd2000bf05270 */
[----:B------:R-:W-:Y:S05]  /*0ad0*/  BRA.U !UP0, `(.L_x_40507) ;  /* 0x00000001084c7547 */ /* 0x000fea000b800000 */
.L_x_40489:
        /* <DEDUP_REMOVED lines=16> */
.L_x_40508:
[----:B------:R-:W-:-:S04]  /*0be0*/  PLOP3.LUT P0, PT, PT, PT, PT, 0x8, 0x80 ;  /* 0x000000000080781c */ /* 0x000fc80003f0e170 */
[----:B------:R-:W-:Y:S01]  /*0bf0*/  P2R R18, PR, RZ, 0x1 ;  /* 0x00000001ff127803 */ /* 0x000fe20000000000 */
[----:B------:R-:W-:Y:S08]  /*0c00*/  BRA `(.L_x_40490) ;  /* 0x0000000000307947 */ /* 0x000ff00003800000 */
.L_x_40507:
[----:B------:R-:W2:Y:S02]  /*0c10*/  LDG.E.U8 R4, desc[UR36][R4.64] ;  /* 0x0000002404047981 */ /* 0x000ea4000c1e1100 */
[----:B--2---:R-:W-:-:S04]  /*0c20*/  ISETP.NE.AND P0, PT, R4, RZ, PT ;  /* 0x000000ff0400720c */ /* 0x004fc80003f05270 */
[----:B------:R-:W-:Y:S01]  /*0c30*/  P2R R18, PR, RZ, 0x1 ;  /* 0x00000001ff127803 */ /* 0x000fe20000000000 */
[----:B------:R-:W-:Y:S08]  /*0c40*/  BRA `(.L_x_40490) ;  /* 0x0000000000207947 */ /* 0x000ff00003800000 */
.L_x_40506:
[----:B------:R-:W2:Y:S02]  /*0c50*/  LDG.E.64 R4, desc[UR36][R4.64] ;  /* 0x0000002404047981 */ /* 0x000ea4000c1e1b00 */
[----:B--2---:R-:W-:-:S04]  /*0c60*/  ISETP.NE.U32.AND P0, PT, R4, RZ, PT ;  /* 0x000000ff0400720c */ /* 0x004fc80003f05070 */
[----:B------:R-:W-:-:S04]  /*0c70*/  ISETP.NE.AND.EX P0, PT, R5, RZ, PT, P0 ;  /* 0x000000ff0500720c */ /* 0x000fc80003f05300 */
[----:B------:R-:W-:Y:S01]  /*0c80*/  P2R R18, PR, RZ, 0x1 ;  /* 0x00000001ff127803 */ /* 0x000fe20000000000 */
[----:B------:R-:W-:Y:S08]  /*0c90*/  BRA `(.L_x_40490) ;  /* 0x00000000000c7947 */ /* 0x000ff00003800000 */
.L_x_40505:
[----:B------:R-:W2:Y:S02]  /*0ca0*/  LDG.E R4, desc[UR36][R4.64] ;  /* 0x0000002404047981 */ /* 0x000ea4000c1e1900 */
[----:B--2---:R-:W-:-:S04]  /*0cb0*/  ISETP.NE.AND P0, PT, R4, RZ, PT ;  /* 0x000000ff0400720c */ /* 0x004fc80003f05270 */
[----:B------:R-:W-:-:S09]  /*0cc0*/  P2R R18, PR, RZ, 0x1 ;  /* 0x00000001ff127803 */ /* 0x000fd20000000000 */
.L_x_40490:
[----:B------:R-:W-:Y:S05]  /*0cd0*/  BSYNC.RECONVERGENT B6 ;  /* 0x0000000000067941 */ /* 0x000fea0003800200 */
.L_x_40484:
        /* <DEDUP_REMOVED lines=20> */
.L_x_40513:
[----:B------:R-:W2:Y:S02]  /*0e20*/  LDG.E.U8 R4, desc[UR36][R4.64] ;  /* 0x0000002404047981 */ /* 0x000ea4000c1e1100 */
[----:B--2---:R-:W-:Y:S01]  /*0e30*/  ISETP.NE.AND P0, PT, R4, RZ, PT ;  /* 0x000000ff0400720c */ /* 0x004fe20003f05270 */
[----:B------:R-:W-:-:S12]  /*0e40*/  BRA `(.L_x_40515) ;  /* 0x0000000800407947 */ /* 0x000fd80003800000 */
.L_x_40512:
        /* <DEDUP_REMOVED lines=10> */
.L_x_40517:
[----:B------:R-:W2:Y:S02]  /*0ef0*/  LDG.E R4, desc[UR36][R4.64] ;  /* 0x0000002404047981 */ /* 0x000ea4000c1e1900 */
[----:B--2---:R-:W-:Y:S01]  /*0f00*/  ISETP.NE.AND P0, PT, R4, RZ, PT ;  /* 0x000000ff0400720c */ /* 0x004fe20003f05270 */
[----:B------:R-:W-:-:S12]  /*0f10*/  BRA `(.L_x_40515) ;  /* 0x00000008000c7947 */ /* 0x000fd80003800000 */
.L_x_40516:
[----:B------:R-:W2:Y:S02]  /*0f20*/  LDG.E.U16 R4, desc[UR36][R4.64] ;  /* 0x0000002404047981 */ /* 0x000ea4000c1e1500 */
[----:B--2---:R-:W-:Y:S01]  /*0f30*/  ISETP.NE.AND P0, PT, R4, RZ, PT ;  /* 0x000000ff0400720c */ /* 0x004fe20003f05270 */
[----:B------:R-:W-:-:S12]  /*0f40*/  BRA `(.L_x_40515) ;  /* 0x0000000800007947 */ /* 0x000fd80003800000 */
.L_x_40511:
        /* <DEDUP_REMOVED lines=9> */
.L_x_40519:
[----:B------:R-:W2:Y:S02]  /*0fe0*/  LDG.E.U16 R0, desc[UR36][R4.64] ;  /* 0x0000002404007981 */ /* 0x000ea4000c1e1500 */
[----:B--2---:R-:W-:-:S05]  /*0ff0*/  HADD2.F32 R0, -RZ, R0.H0_H0 ;  /* 0x20000000ff007230 */ /* 0x004fca0000004100 */
[----:B------:R-:W-:Y:S01]  /*1000*/  FSETP.NEU.FTZ.AND P0, PT, R0, RZ, PT ;  /* 0x000000ff0000720b */ /* 0x000fe20003f1d000 */
[----:B------:R-:W-:-:S12]  /*1010*/  BRA `(.L_x_40515) ;  /* 0x0000000400cc7947 */ /* 0x000fd80003800000 */
.L_x_40518:
        /* <DEDUP_REMOVED lines=11> */
.L_x_40521:
        /* <DEDUP_REMOVED lines=8> */
.L_x_40520:
[----:B------:R-:W2:Y:S02]  /*1150*/  LDG.E.64 R4, desc[UR36][R4.64] ;  /* 0x0000002404047981 */ /* 0x000ea4000c1e1b00 */
[----:B--2---:R1:W2:Y:S02]  /*1160*/  DSETP.NEU.AND P0, PT, R4, RZ, PT ;  /* 0x000000ff0400722a */ /* 0x0042a40003f0d000 */
[----:B--2---:R-:W-:Y:S05]  /*1170*/  BRA `(.L_x_40515) ;  /* 0x0000000400747947 */ /* 0x004fea0003800000 */
.L_x_40510:
        /* <DEDUP_REMOVED lines=11> */
.L_x_40524:
        /* <DEDUP_REMOVED lines=8> */
.L_x_40523:
        /* <DEDUP_REMOVED lines=9> */
.L_x_40526:
        /* <DEDUP_REMOVED lines=11> */
.L_x_40525:
[----:B------:R-:W2:Y:S02]  /*13f0*/  LDG.E.U16 R0, desc[UR36][R4.64] ;  /* 0x0000002404007981 */ /* 0x000ea4000c1e1500 */
[----:B--2---:R-:W-:-:S05]  /*1400*/  IMAD.U32 R0, R0, 0x10000, RZ ;  /* 0x0001000000007824 */ /* 0x004fca00078e00ff */
[----:B------:R-:W-:Y:S01]  /*1410*/  FSETP.NEU.FTZ.AND P0, PT, R0, RZ, PT ;  /* 0x000000ff0000720b */ /* 0x000fe20003f1d000 */
[----:B------:R-:W-:-:S12]  /*1420*/  BRA `(.L_x_40515) ;  /* 0x0000000000c87947 */ /* 0x000fd80003800000 */
.L_x_40522:
        /* <DEDUP_REMOVED lines=11> */
.L_x_40529:
[----:B------:R-:W2:Y:S02]  /*14e0*/  LDG.E.U8 R4, desc[UR36][R4.64] ;  /* 0x0000002404047981 */ /* 0x000ea4000c1e1100 */
[----:B--2---:R-:W-:Y:S01]  /*14f0*/  ISETP.NE.AND P0, PT, R4, RZ, PT ;  /* 0x000000ff0400720c */ /* 0x004fe20003f05270 */
[----:B------:R-:W-:-:S12]  /*1500*/  BRA `(.L_x_40515) ;  /* 0x0000000000907947 */ /* 0x000fd80003800000 */
.L_x_40528:
[----:B------:R-:W2:Y:S02]  /*1510*/  LDG.E.U8 R4, desc[UR36][R4.64] ;  /* 0x0000002404047981 */ /* 0x000ea4000c1e1100 */
[----:B--2---:R-:W-:Y:S01]  /*1520*/  ISETP.NE.AND P0, PT, R4, RZ, PT ;  /* 0x000000ff0400720c */ /* 0x004fe20003f05270 */
[----:B------:R-:W-:-:S12]  /*1530*/  BRA `(.L_x_40515) ;  /* 0x0000000000847947 */ /* 0x000fd80003800000 */
.L_x_40527:
[----:B------:R-:W-:-:S09]  /*1540*/  UISETP.NE.AND UP0, UPT, UR4, 0x1c, UPT ;  /* 0x0000001c0400788c */ /* 0x000fd2000bf05270 */
[----:B------:R-:W-:Y:S05]  /*1550*/  BRA.U !UP0, `(.L_x_40530) ;  /* 0x0000000108747547 */ /* 0x000fea000b800000 */
[----:B------:R-:W-:-:S09]  /*1560*/  UISETP.NE.AND UP0, UPT, UR4, 0x1d, UPT ;  /* 0x0000001d0400788c */ /* 0x000fd2000bf05270 */
[----:B------:R-:W-:Y:S05]  /*1570*/  BRA.U !UP0, `(.L_x_40531) ;  /* 0x00000001085c7547 */ /* 0x000fea000b800000 */
[----:B------:R-:W-:-:S09]  /*1580*/  UISETP.NE.AND UP0, UPT, UR4, 0x2c, UPT ;  /* 0x0000002c0400788c */ /* 0x000fd2000bf05270 */
[----:B------:R-:W-:Y:S05]  /*1590*/  BRA.U !UP0, `(.L_x_40532) ;  /* 0x0000000108487547 */ /* 0x000fea000b800000 */
.L_x_40514:
        /* <DEDUP_REMOVED lines=16> */
.L_x_40533:
[----:B------:R-:W-:Y:S01]  /*16a0*/  PLOP3.LUT P0, PT, PT, PT, PT, 0x8, 0x80 ;  /* 0x000000000080781c */ /* 0x000fe20003f0e170 */
[----:B------:R-:W-:-:S12]  /*16b0*/  BRA `(.L_x_40515) ;  /* 0x0000000000247947 */ /* 0x000fd80003800000 */
.L_x_40532:
[----:B------:R-:W2:Y:S02]  /*16c0*/  LDG.E.U8 R4, desc[UR36][R4.64] ;  /* 0x0000002404047981 */ /* 0x000ea4000c1e1100 */
[----:B--2---:R-:W-:Y:S01]  /*16d0*/  ISETP.NE.AND P0, PT, R4, RZ, PT ;  /* 0x000000ff0400720c */ /* 0x004fe20003f05270 */
[----:B------:R-:W-:-:S12]  /*16e0*/  BRA `(.L_x_40515) ;  /* 0x0000000000187947 */ /* 0x000fd80003800000 */
.L_x_40531:
[----:B------:R-:W2:Y:S02]  /*16f0*/  LDG.E.64 R4, desc[UR36][R4.64] ;  /* 0x0000002404047981 */ /* 0x000ea4000c1e1b00 */
[----:B--2---:R-:W-:-:S04]  /*1700*/  ISETP.NE.U32.AND P0, PT, R4, RZ, PT ;  /* 0x000000ff0400720c */ /* 0x004fc80003f05070 */
[----:B------:R-:W-:Y:S01]  /*1710*/  ISETP.NE.AND.EX P0, PT, R5, RZ, PT, P0 ;  /* 0x000000ff0500720c */ /* 0x000fe20003f05300 */
[----:B------:R-:W-:-:S12]  /*1720*/  BRA `(.L_x_40515) ;  /* 0x0000000000087947 */ /* 0x000fd80003800000 */
.L_x_40530:
[----:B------:R-:W2:Y:S02]  /*1730*/  LDG.E R4, desc[UR36][R4.64] ;  /* 0x0000002404047981 */ /* 0x000ea4000c1e1900 */
[----:B--2---:R-:W-:-:S13]  /*1740*/  ISETP.NE.AND P0, PT, R4, RZ, PT ;  /* 0x000000ff0400720c */ /* 0x004fda0003f05270 */
.L_x_40515:
[----:B------:R-:W-:Y:S05]  /*1750*/  BSYNC.RECONVERGENT B6 ;  /* 0x0000000000067941 */ /* 0x000fea0003800200 */
.L_x_40509:
[----:B------:R-:W-:Y:S01]  /*1760*/  ISETP.NE.AND P1, PT, R18, RZ, PT ;  /* 0x000000ff1200720c */ /* 0x000fe20003f25270 */
[----:B------:R-:W-:-:S03]  /*1770*/  VIADD R17, R19, 0x80 ;  /* 0x0000008013117836 */ /* 0x000fc60000000000 */
[----:B------:R-:W-:-:S04]  /*1780*/  PLOP3.LUT P0, PT, P1, P0, PT, 0xf8, 0x8f ;  /* 0x00000000008f781c */ /* 0x000fc80000f01f70 */
[----:B------:R-:W-:-:S09]  /*1790*/  P2R R22, PR, RZ, 0x1 ;  /* 0x00000001ff167803 */ /* 0x000fd20000000000 */
.L_x_40483:
[----:B------:R-:W-:Y:S05]  /*17a0*/  BSYNC.RECONVERGENT B7 ;  /* 0x0000000000077941 */ /* 0x000fea0003800200 */
.L_x_40482:
        /* <DEDUP_REMOVED lines=27> */
.L_x_40540:
[----:B------:R-:W2:Y:S02]  /*1960*/  LDG.E.U8 R4, desc[UR36][R4.64] ;  /* 0x0000002404047981 */ /* 0x000ea4000c1e1100 */
[----:B--2---:R-:W-:-:S04]  /*1970*/  ISETP.NE.AND P0, PT, R4, RZ, PT ;  /* 0x000000ff0400720c */ /* 0x004fc80003f05270 */
[----:B------:R-:W-:Y:S01]  /*1980*/  P2R R18, PR, RZ, 0x1 ;  /* 0x00000001ff127803 */ /* 0x000fe20000000000 */
[----:B------:R-:W-:Y:S08]  /*1990*/  BRA `(.L_x_40542) ;  /* 0x0000000800947947 */ /* 0x000ff00003800000 */
.L_x_40539:
        /* <DEDUP_REMOVED lines=11> */
.L_x_40544:
[----:B------:R-:W2:Y:S02]  /*1a50*/  LDG.E R4, desc[UR36][R4.64] ;  /* 0x0000002404047981 */ /* 0x000ea4000c1e1900 */
[----:B--2---:R-:W-:-:S04]  /*1a60*/  ISETP.NE.AND P0, PT, R4, RZ, PT ;  /* 0x000000ff0400720c */ /* 0x004fc80003f05270 */
[----:B------:R-:W-:Y:S01]  /*1a70*/  P2R R18, PR, RZ, 0x1 ;  /* 0x00000001ff127803 */ /* 0x000fe20000000000 */
[----:B------:R-:W-:Y:S08]  /*1a80*/  BRA `(.L_x_40542) ;  /* 0x0000000800587947 */ /* 0x000ff00003800000 */
.L_x_40543:
[----:B------:R-:W2:Y:S02]  /*1a90*/  LDG.E.U16 R4, desc[UR36][R4.64] ;  /* 0x0000002404047981 */ /* 0x000ea4000c1e1500 */
[----:B--2---:R-:W-:-:S04]  /*1aa0*/  ISETP.NE.AND P0, PT, R4, RZ, PT ;  /* 0x000000ff0400720c */ /* 0x004fc80003f05270 */
[----:B------:R-:W-:Y:S01]  /*1ab0*/  P2R R18, PR, RZ, 0x1 ;  /* 0x00000001ff127803 */ /* 0x000fe20000000000 */
[----:B------:R-:W-:Y:S08]  /*1ac0*/  BRA `(.L_x_40542) ;  /* 0x0000000800487947 */ /* 0x000ff00003800000 */
.L_x_40538:
        /* <DEDUP_REMOVED lines=10> */
.L_x_40546:
[----:B------:R-:W2:Y:S02]  /*1b70*/  LDG.E.U16 R0, desc[UR36][R4.64] ;  /* 0x0000002404007981 */ /* 0x000ea4000c1e1500 */
[----:B--2---:R-:W-:-:S05]  /*1b80*/  HADD2.F32 R0, -RZ, R0.H0_H0 ;  /* 0x20000000ff007230 */ /* 0x004fca0000004100 */
[----:B------:R-:W-:-:S04]  /*1b90*/  FSETP.NEU.FTZ.AND P0, PT, R0, RZ, PT ;  /* 0x000000ff0000720b */ /* 0x000fc80003f1d000 */
[----:B------:R-:W-:Y:S01]  /*1ba0*/  P2R R18, PR, RZ, 0x1 ;  /* 0x00000001ff127803 */ /* 0x000fe20000000000 */
[----:B------:R-:W-:Y:S08]  /*1bb0*/  BRA `(.L_x_40542) ;  /* 0x00000008000c7947 */ /* 0x000ff00003800000 */
.L_x_40545:
        /* <DEDUP_REMOVED lines=12> */
.L_x_40548:
        /* <DEDUP_REMOVED lines=10> */
.L_x_40547:
[----:B------:R-:W2:Y:S02]  /*1d20*/  LDG.E.64 R4, desc[UR36][R4.64] ;  /* 0x0000002404047981 */ /* 0x000ea4000c1e1b00 */
[----:B--2---:R-:W0:Y:S02]  /*1d30*/  DSETP.NEU.AND P0, PT, R4, RZ, PT ;  /* 0x000000ff0400722a */ /* 0x004e240003f0d000 */
[----:B0-----:R-:W-:Y:S01]  /*1d40*/  P2R R18, PR, RZ, 0x1 ;  /* 0x00000001ff127803 */ /* 0x001fe20000000000 */
[----:B------:R-:W-:Y:S06]  /*1d50*/  BRA `(.L_x_40542) ;  /* 0x0000000400a47947 */ /* 0x000fec0003800000 */
.L_x_40537:
        /* <DEDUP_REMOVED lines=12> */
.L_x_40551:
        /* <DEDUP_REMOVED lines=9> */
.L_x_40550:
        /* <DEDUP_REMOVED lines=10> */
.L_x_40553:
        /* <DEDUP_REMOVED lines=12> */
.L_x_40552:
[----:B------:R-:W2:Y:S02]  /*2010*/  LDG.E.U16 R0, desc[UR36][R4.64] ;  /* 0x0000002404007981 */ /* 0x000ea4000c1e1500 */
[----:B--2---:R-:W-:-:S05]  /*2020*/  IMAD.U32 R0, R0, 0x10000, RZ ;  /* 0x0001000000007824 */ /* 0x004fca00078e00ff */
[----:B------:R-:W-:-:S04]  /*2030*/  FSETP.NEU.FTZ.AND P0, PT, R0, RZ, PT ;  /* 0x000000ff0000720b */ /* 0x000fc80003f1d000 */
[----:B------:R-:W-:Y:S01]  /*2040*/  P2R R18, PR, RZ, 0x1 ;  /* 0x00000001ff127803 */ /* 0x000fe20000000000 */
[----:B------:R-:W-:Y:S08]  /*2050*/  BRA `(.L_x_40542) ;  /* 0x0000000000e47947 */ /* 0x000ff00003800000 */
.L_x_40549:
        /* <DEDUP_REMOVED lines=12> */
.L_x_40556:
[----:B------:R-:W2:Y:S02]  /*2120*/  LDG.E.U8 R4, desc[UR36][R4.64] ;  /* 0x0000002404047981 */ /* 0x000ea4000c1e1100 */
[----:B--2---:R-:W-:-:S04]  /*2130*/  ISETP.NE.AND P0, PT, R4, RZ, PT ;  /* 0x000000ff0400720c */ /* 0x004fc80003f05270 */
[----:B------:R-:W-:Y:S01]  /*2140*/  P2R R18, PR, RZ, 0x1 ;  /* 0x00000001ff127803 */ /* 0x000fe20000000000 */
[----:B------:R-:W-:Y:S08]  /*2150*/  BRA `(.L_x_40542) ;  /* 0x0000000000a47947 */ /* 0x000ff00003800000 */
.L_x_40555:
[----:B------:R-:W2:Y:S02]  /*2160*/  LDG.E.U8 R4, desc[UR36][R4.64] ;  /* 0x0000002404047981 */ /* 0x000ea4000c1e1100 */
[----:B--2---:R-:W-:-:S04]  /*2170*/  ISETP.NE.AND P0, PT, R4, RZ, PT ;  /* 0x000000ff0400720c */ /* 0x004fc80003f05270 */
[----:B------:R-:W-:Y:S01]  /*2180*/  P2R R18, PR, RZ, 0x1 ;  /* 0x00000001ff127803 */ /* 0x000fe20000000000 */
[----:B------:R-:W-:Y:S08]  /*2190*/  BRA `(.L_x_40542) ;  /* 0x0000000000947947 */ /* 0x000ff00003800000 */
.L_x_40554:
        /* <DEDUP_REMOVED lines=10> */
.L_x_40541:
        /* <DEDUP_REMOVED lines=16> */
.L_x_40559:
[----:B------:R-:W-:-:S04]  /*2340*/  PLOP3.LUT P0, PT, PT, PT, PT, 0x8, 0x80 ;  /* 0x000000000080781c */ /* 0x000fc80003f0e170 */
[----:B------:R-:W-:Y:S01]  /*2350*/  P2R R18, PR, RZ, 0x1 ;  /* 0x00000001ff127803 */ /* 0x000fe20000000000 */
[----:B------:R-:W-:Y:S08]  /*2360*/  BRA `(.L_x_40542) ;  /* 0x0000000000207947 */ /* 0x000ff00003800000 */
.L_x_40558:
[----:B------:R-:W2:Y:S02]  /*2370*/  LDG.E.64 R4, desc[UR36][R4.64] ;  /* 0x0000002404047981 */ /* 0x000ea4000c1e1b00 */
[----:B--2---:R-:W-:-:S04]  /*2380*/  ISETP.NE.U32.AND P0, PT, R4, RZ, PT ;  /* 0x000000ff0400720c */ /* 0x004fc80003f05070 */
[----:B------:R-:W-:-:S04]  /*2390*/  ISETP.NE.AND.EX P0, PT, R5, RZ, PT, P0 ;  /* 0x000000ff0500720c */ /* 0x000fc80003f05300 */
[----:B------:R-:W-:Y:S01]  /*23a0*/  P2R R18, PR, RZ, 0x1 ;  /* 0x00000001ff127803 */ /* 0x000fe20000000000 */
[----:B------:R-:W-:Y:S08]  /*23b0*/  BRA `(.L_x_40542) ;  /* 0x00000000000c7947 */ /* 0x000ff00003800000 */
.L_x_40557:
[----:B------:R-:W2:Y:S02]  /*23c0*/  LDG.E R4, desc[UR36][R4.64] ;  /* 0x0000002404047981 */ /* 0x000ea4000c1e1900 */
[----:B--2---:R-:W-:-:S04]  /*23d0*/  ISETP.NE.AND P0, PT, R4, RZ, PT ;  /* 0x000000ff0400720c */ /* 0x004fc80003f05270 */
[----:B------:R-:W-:-:S09]  /*23e0*/  P2R R18, PR, RZ, 0x1 ;  /* 0x00000001ff127803 */ /* 0x000fd20000000000 */
.L_x_40542:
[----:B------:R-:W-:Y:S05]  /*23f0*/  BSYNC.RECONVERGENT B6 ;  /* 0x0000000000067941 */ /* 0x000fea0003800200 */
.L_x_40536:
        /* <DEDUP_REMOVED lines=20> */
.L_x_40564:
[----:B------:R-:W2:Y:S02]  /*2540*/  LDG.E.U8 R4, desc[UR36][R4.64] ;  /* 0x0000002404047981 */ /* 0x000ea4000c1e1100 */
[----:B--2---:R-:W-:Y:S01]  /*2550*/  ISETP.NE.AND P0, PT, R4, RZ, PT ;  /* 0x000000ff0400720c */ /* 0x004fe20003f05270 */
[----:B------:R-:W-:-:S12]  /*2560*/  BRA `(.L_x_40566) ;  /* 0x0000000800407947 */ /* 0x000fd80003800000 */
.L_x_40563:
        /* <DEDUP_REMOVED lines=10> */
.L_x_40568:
[----:B------:R-:W2:Y:S02]  /*2610*/  LDG.E R4, desc[UR36][R4.64] ;  /* 0x0000002404047981 */ /* 0x000ea4000c1e1900 */
[----:B--2---:R-:W-:Y:S01]  /*2620*/  ISETP.NE.AND P0, PT, R4, RZ, PT ;  /* 0x000000ff0400720c */ /* 0x004fe20003f05270 */
[----:B------:R-:W-:-:S12]  /*2630*/  BRA `(.L_x_40566) ;  /* 0x00000008000c7947 */ /* 0x000fd80003800000 */
.L_x_40567:
[----:B------:R-:W2:Y:S02]  /*2640*/  LDG.E.U16 R4, desc[UR36][R4.64] ;  /* 0x0000002404047981 */ /* 0x000ea4000c1e1500 */
[----:B--2---:R-:W-:Y:S01]  /*2650*/  ISETP.NE.AND P0, PT, R4, RZ, PT ;  /* 0x000000ff0400720c */ /* 0x004fe20003f05270 */
[----:B------:R-:W-:-:S12]  /*2660*/  BRA `(.L_x_40566) ;  /* 0x0000000800007947 */ /* 0x000fd80003800000 */
.L_x_40562:
        /* <DEDUP_REMOVED lines=9> */
.L_x_40570:
[----:B------:R-:W2:Y:S02]  /*2700*/  LDG.E.U16 R0, desc[UR36][R4.64] ;  /* 0x0000002404007981 */ /* 0x000ea4000c1e1500 */
[----:B--2---:R-:W-:-:S05]  /*2710*/  HADD2.F32 R0, -RZ, R0.H0_H0 ;  /* 0x20000000ff007230 */ /* 0x004fca0000004100 */
[----:B------:R-:W-:Y:S01]  /*2720*/  FSETP.NEU.FTZ.AND P0, PT, R0, RZ, PT ;  /* 0x000000ff0000720b */ /* 0x000fe20003f1d000 */
[----:B------:R-:W-:-:S12]  /*2730*/  BRA `(.L_x_40566) ;  /* 0x0000000400cc7947 */ /* 0x000fd80003800000 */
.L_x_40569:
        /* <DEDUP_REMOVED lines=11> */
.L_x_40572:
        /* <DEDUP_REMOVED lines=8> */
.L_x_40571:
[----:B------:R-:W2:Y:S02]  /*2870*/  LDG.E.64 R4, desc[UR36][R4.64] ;  /* 0x0000002404047981 */ /* 0x000ea4000c1e1b00 */
[----:B--2---:R1:W2:Y:S02]  /*2880*/  DSETP.NEU.AND P0, PT, R4, RZ, PT ;  /* 0x000000ff0400722a */ /* 0x0042a40003f0d000 */
[----:B--2---:R-:W-:Y:S05]  /*2890*/  BRA `(.L_x_40566) ;  /* 0x0000000400747947 */ /* 0x004fea0003800000 */
.L_x_40561:
        /* <DEDUP_REMOVED lines=11> */
.L_x_40575:
        /* <DEDUP_REMOVED lines=8> */
.L_x_40574:
        /* <DEDUP_REMOVED lines=9> */
.L_x_40577:
        /* <DEDUP_REMOVED lines=11> */
.L_x_40576:
[----:B------:R-:W2:Y:S02]  /*2b10*/  LDG.E.U16 R0, desc[UR36][R4.64] ;  /* 0x0000002404007981 */ /* 0x000ea4000c1e1500 */
[----:B--2---:R-:W-:-:S05]  /*2b20*/  IMAD.U32 R0, R0, 0x10000, RZ ;  /* 0x0001000000007824 */ /* 0x004fca00078e00ff */
[----:B------:R-:W-:Y:S01]  /*2b30*/  FSETP.NEU.FTZ.AND P0, PT, R0, RZ, PT ;  /* 0x000000ff0000720b */ /* 0x000fe20003f1d000 */
[----:B------:R-:W-:-:S12]  /*2b40*/  BRA `(.L_x_40566) ;  /* 0x0000000000c87947 */ /* 0x000fd80003800000 */
.L_x_40573:
        /* <DEDUP_REMOVED lines=11> */
.L_x_40580:
[----:B------:R-:W2:Y:S02]  /*2c00*/  LDG.E.U8 R4, desc[UR36][R4.64] ;  /* 0x0000002404047981 */ /* 0x000ea4000c1e1100 */
[----:B--2---:R-:W-:Y:S01]  /*2c10*/  ISETP.NE.AND P0, PT, R4, RZ, PT ;  /* 0x000000ff0400720c */ /* 0x004fe20003f05270 */
[----:B------:R-:W-:-:S12]  /*2c20*/  BRA `(.L_x_40566) ;  /* 0x0000000000907947 */ /* 0x000fd80003800000 */
.L_x_40579:
[----:B------:R-:W2:Y:S02]  /*2c30*/  LDG.E.U8 R4, desc[UR36][R4.64] ;  /* 0x0000002404047981 */ /* 0x000ea4000c1e1100 */
[----:B--2---:R-:W-:Y:S01]  /*2c40*/  ISETP.NE.AND P0, PT, R4, RZ, PT ;  /* 0x000000ff0400720c */ /* 0x004fe20003f05270 */
[----:B------:R-:W-:-:S12]  /*2c50*/  BRA `(.L_x_40566) ;  /* 0x0000000000847947 */ /* 0x000fd80003800000 */
.L_x_40578:
        /* <DEDUP_REMOVED lines=9> */
.L_x_40565:
        /* <DEDUP_REMOVED lines=16> */
.L_x_40583:
[----:B------:R-:W-:Y:S01]  /*2df0*/  PLOP3.LUT P0, PT, PT, PT, PT, 0x8, 0x80 ;  /* 0x000000000080781c */ /* 0x000fe20003f0e170 */
[----:B------:R-:W-:-:S12]  /*2e00*/  BRA `(.L_x_40566) ;  /* 0x0000000000187947 */ /* 0x000fd80003800000 */
.L_x_40582:
[----:B------:R-:W2:Y:S02]  /*2e10*/  LDG.E.64 R4, desc[UR36][R4.64] ;  /* 0x0000002404047981 */ /* 0x000ea4000c1e1b00 */
[----:B--2---:R-:W-:-:S04]  /*2e20*/  ISETP.NE.U32.AND P0, PT, R4, RZ, PT ;  /* 0x000000ff0400720c */ /* 0x004fc80003f05070 */
[----:B------:R-:W-:Y:S01]  /*2e30*/  ISETP.NE.AND.EX P0, PT, R5, RZ, PT, P0 ;  /* 0x000000ff0500720c */ /* 0x000fe20003f05300 */
[----:B------:R-:W-:-:S12]  /*2e40*/  BRA `(.L_x_40566) ;  /* 0x0000000000087947 */ /* 0x000fd80003800000 */
.L_x_40581:
[----:B------:R-:W2:Y:S02]  /*2e50*/  LDG.E R4, desc[UR36][R4.64] ;  /* 0x0000002404047981 */ /* 0x000ea4000c1e1900 */
[----:B--2---:R-:W-:-:S13]  /*2e60*/  ISETP.NE.AND P0, PT, R4, RZ, PT ;  /* 0x000000ff0400720c */ /* 0x004fda0003f05270 */
.L_x_40566:
[----:B------:R-:W-:Y:S05]  /*2e70*/  BSYNC.RECONVERGENT B6 ;  /* 0x0000000000067941 */ /* 0x000fea0003800200 */
.L_x_40560:
[----:B------:R-:W-:Y:S01]  /*2e80*/  ISETP.NE.AND P1, PT, R18, RZ, PT ;  /* 0x000000ff1200720c */ /* 0x000fe20003f25270 */
[----:B------:R-:W-:-:S03]  /*2e90*/  VIADD R17, R17, 0x80 ;  /* 0x0000008011117836 */ /* 0x000fc60000000000 */
[----:B------:R-:W-:-:S04]  /*2ea0*/  PLOP3.LUT P0, PT, P1, P0, PT, 0xf8, 0x8f ;  /* 0x00000000008f781c */ /* 0x000fc80000f01f70 */
[----:B------:R-:W-:-:S09]  /*2eb0*/  P2R R18, PR, RZ, 0x1 ;  /* 0x00000001ff127803 */ /* 0x000fd20000000000 */
.L_x_40535:
[----:B------:R-:W-:Y:S05]  /*2ec0*/  BSYNC.RECONVERGENT B7 ;  /* 0x0000000000077941 */ /* 0x000fea0003800200 */
.L_x_40534:
        /* <DEDUP_REMOVED lines=27> */
.L_x_40590:
[----:B------:R-:W2:Y:S02]  /*3080*/  LDG.E.U8 R4, desc[UR36][R4.64] ;  /* 0x0000002404047981 */ /* 0x000ea4000c1e1100 */
[----:B--2---:R-:W-:-:S04]  /*3090*/  ISETP.NE.AND P0, PT, R4, RZ, PT ;  /* 0x000000ff0400720c */ /* 0x004fc80003f05270 */
[----:B------:R-:W-:Y:S01]  /*30a0*/  P2R R24, PR, RZ, 0x1 ;  /* 0x00000001ff187803 */ /* 0x000fe20000000000 */
[----:B------:R-:W-:Y:S08]  /*30b0*/  BRA `(.L_x_40592) ;  /* 0x0000000800947947 */ /* 0x000ff00003800000 */
.L_x_40589:
        /* <DEDUP_REMOVED lines=11> */
.L_x_40594:
[----:B------:R-:W2:Y:S02]  /*3170*/  LDG.E R4, desc[UR36][R4.64] ;  /* 0x0000002404047981 */ /* 0x000ea4000c1e1900 */
[----:B--2---:R-:W-:-:S04]  /*3180*/  ISETP.NE.AND P0, PT, R4, RZ, PT ;  /* 0x000000ff0400720c */ /* 0x004fc80003f05270 */
[----:B------:R-:W-:Y:S01]  /*3190*/  P2R R24, PR, RZ, 0x1 ;  /* 0x00000001ff187803 */ /* 0x000fe20000000000 */
[----:B------:R-:W-:Y:S08]  /*31a0*/  BRA `(.L_x_40592) ;  /* 0x0000000800587947 */ /* 0x000ff00003800000 */
.L_x_40593:
[----:B------:R-:W2:Y:S02]  /*31b0*/  LDG.E.U16 R4, desc[UR36][R4.64] ;  /* 0x0000002404047981 */ /* 0x000ea4000c1e1500 */
[----:B--2---:R-:W-:-:S04]  /*31c0*/  ISETP.NE.AND P0, PT, R4, RZ, PT ;  /* 0x000000ff0400720c */ /* 0x004fc80003f05270 */
[----:B------:R-:W-:Y:S01]  /*31d0*/  P2R R24, PR, RZ, 0x1 ;  /* 0x00000001ff187803 */ /* 0x000fe20000000000 */
[----:B------:R-:W-:Y:S08]  /*31e0*/  BRA `(.L_x_40592) ;  /* 0x0000000800487947 */ /* 0x000ff00003800000 */
.L_x_40588:
        /* <DEDUP_REMOVED lines=10> */
.L_x_40596:
[----:B------:R-:W2:Y:S02]  /*3290*/  LDG.E.U16 R0, desc[UR36][R4.64] ;  /* 0x0000002404007981 */ /* 0x000ea4000c1e1500 */
[----:B--2---:R-:W-:-:S05]  /*32a0*/  HADD2.F32 R0, -RZ, R0.H0_H0 ;  /* 0x20000000ff007230 */ /* 0x004fca0000004100 */
[----:B------:R-:W-:-:S04]  /*32b0*/  FSETP.NEU.FTZ.AND P0, PT, R0, RZ, PT ;  /* 0x000000ff0000720b */ /* 0x000fc80003f1d000 */
[----:B------:R-:W-:Y:S01]  /*32c0*/  P2R R24, PR, RZ, 0x1 ;  /* 0x00000001ff187803 */ /* 0x000fe20000000000 */
[----:B------:R-:W-:Y:S08]  /*32d0*/  BRA `(.L_x_40592) ;  /* 0x00000008000c7947 */ /* 0x000ff00003800000 */
.L_x_40595:
        /* <DEDUP_REMOVED lines=12> */
.L_x_40598:
        /* <DEDUP_REMOVED lines=10> */
.L_x_40597:
[----:B------:R-:W2:Y:S02]  /*3440*/  LDG.E.64 R4, desc[UR36][R4.64] ;  /* 0x0000002404047981 */ /* 0x000ea4000c1e1b00 */
[----:B--2---:R-:W0:Y:S02]  /*3450*/  DSETP.NEU.AND P0, PT, R4, RZ, PT ;  /* 0x000000ff0400722a */ /* 0x004e240003f0d000 */
[----:B0-----:R-:W-:Y:S01]  /*3460*/  P2R R24, PR, RZ, 0x1 ;  /* 0x00000001ff187803 */ /* 0x001fe20000000000 */
[----:B------:R-:W-:Y:S06]  /*3470*/  BRA `(.L_x_40592) ;  /* 0x0000000400a47947 */ /* 0x000fec0003800000 */
.L_x_40587:
        /* <DEDUP_REMOVED lines=12> */
.L_x_40601:
        /* <DEDUP_REMOVED lines=9> */
.L_x_40600:
        /* <DEDUP_REMOVED lines=10> */
.L_x_40603:
        /* <DEDUP_REMOVED lines=12> */
.L_x_40602:
[----:B------:R-:W2:Y:S02]  /*3730*/  LDG.E.U16 R0, desc[UR36][R4.64] ;  /* 0x0000002404007981 */ /* 0x000ea4000c1e1500 */
[----:B--2---:R-:W-:-:S05]  /*3740*/  IMAD.U32 R0, R0, 0x10000, RZ ;  /* 0x0001000000007824 */ /* 0x004fca00078e00ff */
[----:B------:R-:W-:-:S04]  /*3750*/  FSETP.NEU.FTZ.AND P0, PT, R0, RZ, PT ;  /* 0x000000ff0000720b */ /* 0x000fc80003f1d000 */
[----:B------:R-:W-:Y:S01]  /*3760*/  P2R R24, PR, RZ, 0x1 ;  /* 0x00000001ff187803 */ /* 0x000fe20000000000 */
[----:B------:R-:W-:Y:S08]  /*3770*/  BRA `(.L_x_40592) ;  /* 0x0000000000e47947 */ /* 0x000ff00003800000 */
.L_x_40599:
        /* <DEDUP_REMOVED lines=12> */
.L_x_40606:
[----:B------:R-:W2:Y:S02]  /*3840*/  LDG.E.U8 R4, desc[UR36][R4.64] ;  /* 0x0000002404047981 */ /* 0x000ea4000c1e1100 */
[----:B--2---:R-:W-:-:S04]  /*3850*/  ISETP.NE.AND P0, PT, R4, RZ, PT ;  /* 0x000000ff0400720c */ /* 0x004fc80003f05270 */
[----:B------:R-:W-:Y:S01]  /*3860*/  P2R R24, PR, RZ, 0x1 ;  /* 0x00000001ff187803 */ /* 0x000fe20000000000 */
[----:B------:R-:W-:Y:S08]  /*3870*/  BRA `(.L_x_40592) ;  /* 0x0000000000a47947 */ /* 0x000ff00003800000 */
.L_x_40605:
[----:B------:R-:W2:Y:S02]  /*3880*/  LDG.E.U8 R4, desc[UR36][R4.64] ;  /* 0x0000002404047981 */ /* 0x000ea4000c1e1100 */
[----:B--2---:R-:W-:-:S04]  /*3890*/  ISETP.NE.AND P0, PT, R4, RZ, PT ;  /* 0x000000ff0400720c */ /* 0x004fc80003f05270 */
[----:B------:R-:W-:Y:S01]  /*38a0*/  P2R R24, PR, RZ, 0x1 ;  /* 0x00000001ff187803 */ /* 0x000fe20000000000 */
[----:B------:R-:W-:Y:S08]  /*38b0*/  BRA `(.L_x_40592) ;  /* 0x0000000000947947 */ /* 0x000ff00003800000 */
.L_x_40604:
        /* <DEDUP_REMOVED lines=10> */
.L_x_40591:
        /* <DEDUP_REMOVED lines=16> */
.L_x_40609:
[----:B------:R-:W-:-:S04]  /*3a60*/  PLOP3.LUT P0, PT, PT, PT, PT, 0x8, 0x80 ;  /* 0x000000000080781c */ /* 0x000fc80003f0e170 */
[----:B------:R-:W-:Y:S01]  /*3a70*/  P2R R24, PR, RZ, 0x1 ;  /* 0x00000001ff187803 */ /* 0x000fe20000000000 */
[----:B------:R-:W-:Y:S08]  /*3a80*/  BRA `(.L_x_40592) ;  /* 0x0000000000207947 */ /* 0x000ff00003800000 */
.L_x_40608:
[----:B------:R-:W2:Y:S02]  /*3a90*/  LDG.E.64 R4, desc[UR36][R4.64] ;  /* 0x0000002404047981 */ /* 0x000ea4000c1e1b00 */
[----:B--2---:R-:W-:-:S04]  /*3aa0*/  ISETP.NE.U32.AND P0, PT, R4, RZ, PT ;  /* 0x000000ff0400720c */ /* 0x004fc80003f05070 */
[----:B------:R-:W-:-:S04]  /*3ab0*/  ISETP.NE.AND.EX P0, PT, R5, RZ, PT, P0 ;  /* 0x000000ff0500720c */ /* 0x000fc80003f05300 */
[----:B------:R-:W-:Y:S01]  /*3ac0*/  P2R R24, PR, RZ, 0x1 ;  /* 0x00000001ff187803 */ /* 0x000fe20000000000 */
[----:B------:R-:W-:Y:S08]  /*3ad0*/  BRA `(.L_x_40592) ;  /* 0x00000000000c7947 */ /* 0x000ff00003800000 */
.L_x_40607:
[----:B------:R-:W2:Y:S02]  /*3ae0*/  LDG.E R4, desc[UR36][R4.64] ;  /* 0x0000002404047981 */ /* 0x000ea4000c1e1900 */
[----:B--2---:R-:W-:-:S04]  /*3af0*/  ISETP.NE.AND P0, PT, R4, RZ, PT ;  /* 0x000000ff0400720c */ /* 0x004fc80003f05270 */
[----:B------:R-:W-:-:S09]  /*3b00*/  P2R R24, PR, RZ, 0x1 ;  /* 0x00000001ff187803 */ /* 0x000fd20000000000 */
.L_x_40592:
[----:B------:R-:W-:Y:S05]  /*3b10*/  BSYNC.RECONVERGENT B6 ;  /* 0x0000000000067941 */ /* 0x000fea0003800200 */
.L_x_40586:
        /* <DEDUP_REMOVED lines=21> */
.L_x_40614:
[----:B------:R-:W2:Y:S02]  /*3c70*/  LDG.E.U8 R4, desc[UR36][R4.64] ;  /* 0x0000002404047981 */ /* 0x000ea4000c1e1100 */
[----:B--2---:R-:W-:Y:S01]  /*3c80*/  ISETP.NE.AND P0, PT, R4, RZ, PT ;  /* 0x000000ff0400720c */ /* 0x004fe20003f05270 */
[----:B------:R-:W-:-:S12]  /*3c90*/  BRA `(.L_x_40616) ;  /* 0x0000000800407947 */ /* 0x000fd80003800000 */
.L_x_40613:
        /* <DEDUP_REMOVED lines=10> */
.L_x_40618:
[----:B------:R-:W2:Y:S02]  /*3d40*/  LDG.E R4, desc[UR36][R4.64] ;  /* 0x0000002404047981 */ /* 0x000ea4000c1e1900 */
[----:B--2---:R-:W-:Y:S01]  /*3d50*/  ISETP.NE.AND P0, PT, R4, RZ, PT ;  /* 0x000000ff0400720c */ /* 0x004fe20003f05270 */
[----:B------:R-:W-:-:S12]  /*3d60*/  BRA `(.L_x_40616) ;  /* 0x00000008000c7947 */ /* 0x000fd80003800000 */
.L_x_40617:
[----:B------:R-:W2:Y:S02]  /*3d70*/  LDG.E.U16 R4, desc[UR36][R4.64] ;  /* 0x0000002404047981 */ /* 0x000ea4000c1e1500 */
[----:B--2---:R-:W-:Y:S01]  /*3d80*/  ISETP.NE.AND P0, PT, R4, RZ, PT ;  /* 0x000000ff0400720c */ /* 0x004fe20003f05270 */
[----:B------:R-:W-:-:S12]  /*3d90*/  BRA `(.L_x_40616) ;  /* 0x0000000800007947 */ /* 0x000fd80003800000 */
.L_x_40612:
        /* <DEDUP_REMOVED lines=9> */
.L_x_40620:
[----:B------:R-:W2:Y:S02]  /*3e30*/  LDG.E.U16 R0, desc[UR36][R4.64] ;  /* 0x0000002404007981 */ /* 0x000ea4000c1e1500 */
[----:B--2---:R-:W-:-:S05]  /*3e40*/  HADD2.F32 R0, -RZ, R0.H0_H0 ;  /* 0x20000000ff007230 */ /* 0x004fca0000004100 */
[----:B------:R-:W-:Y:S01]  /*3e50*/  FSETP.NEU.FTZ.AND P0, PT, R0, RZ, PT ;  /* 0x000000ff0000720b */ /* 0x000fe20003f1d000 */
[----:B------:R-:W-:-:S12]  /*3e60*/  BRA `(.L_x_40616) ;  /* 0x0000000400cc7947 */ /* 0x000fd80003800000 */
.L_x_40619:
        /* <DEDUP_REMOVED lines=11> */
.L_x_40622:
        /* <DEDUP_REMOVED lines=8> */
.L_x_40621:
[----:B------:R-:W2:Y:S02]  /*3fa0*/  LDG.E.64 R4, desc[UR36][R4.64] ;  /* 0x0000002404047981 */ /* 0x000ea4000c1e1b00 */
[----:B--2---:R1:W2:Y:S02]  /*3fb0*/  DSETP.NEU.AND P0, PT, R4, RZ, PT ;  /* 0x000000ff0400722a */ /* 0x0042a40003f0d000 */
[----:B--2---:R-:W-:Y:S05]  /*3fc0*/  BRA `(.L_x_40616) ;  /* 0x0000000400747947 */ /* 0x004fea0003800000 */
.L_x_40611:
        /* <DEDUP_REMOVED lines=11> */
.L_x_40625:
        /* <DEDUP_REMOVED lines=8> */
.L_x_40624:
        /* <DEDUP_REMOVED lines=9> */
.L_x_40627:
        /* <DEDUP_REMOVED lines=11> */
.L_x_40626:
[----:B------:R-:W2:Y:S02]  /*4240*/  LDG.E.U16 R0, desc[UR36][R4.64] ;  /* 0x0000002404007981 */ /* 0x000ea4000c1e1500 */
[----:B--2---:R-:W-:-:S05]  /*4250*/  IMAD.U32 R0, R0, 0x10000, RZ ;  /* 0x0001000000007824 */ /* 0x004fca00078e00ff */
[----:B------:R-:W-:Y:S01]  /*4260*/  FSETP.NEU.FTZ.AND P0, PT, R0, RZ, PT ;  /* 0x000000ff0000720b */ /* 0x000fe20003f1d000 */
[----:B------:R-:W-:-:S12]  /*4270*/  BRA `(.L_x_40616) ;  /* 0x0000000000c87947 */ /* 0x000fd80003800000 */
.L_x_40623:
        /* <DEDUP_REMOVED lines=11> */
.L_x_40630:
[----:B------:R-:W2:Y:S02]  /*4330*/  LDG.E.U8 R4, desc[UR36][R4.64] ;  /* 0x0000002404047981 */ /* 0x000ea4000c1e1100 */
[----:B--2---:R-:W-:Y:S01]  /*4340*/  ISETP.NE.AND P0, PT, R4, RZ, PT ;  /* 0x000000ff0400720c */ /* 0x004fe20003f05270 */
[----:B------:R-:W-:-:S12]  /*4350*/  BRA `(.L_x_40616) ;  /* 0x0000000000907947 */ /* 0x000fd80003800000 */
.L_x_40629:
[----:B------:R-:W2:Y:S02]  /*4360*/  LDG.E.U8 R4, desc[UR36][R4.64] ;  /* 0x0000002404047981 */ /* 0x000ea4000c1e1100 */
[----:B--2---:R-:W-:Y:S01]  /*4370*/  ISETP.NE.AND P0, PT, R4, RZ, PT ;  /* 0x000000ff0400720c */ /* 0x004fe20003f05270 */
[----:B------:R-:W-:-:S12]  /*4380*/  BRA `(.L_x_40616) ;  /* 0x0000000000847947 */ /* 0x000fd80003800000 */
.L_x_40628:
        /* <DEDUP_REMOVED lines=9> */
.L_x_40615:
        /* <DEDUP_REMOVED lines=16> */
.L_x_40633:
[----:B------:R-:W-:Y:S01]  /*4520*/  PLOP3.LUT P0, PT, PT, PT, PT, 0x8, 0x80 ;  /* 0x000000000080781c */ /* 0x000fe20003f0e170 */
[----:B------:R-:W-:-:S12]  /*4530*/  BRA `(.L_x_40616) ;  /* 0x0000000000187947 */ /* 0x000fd80003800000 */
.L_x_40632:
[----:B------:R-:W2:Y:S02]  /*4540*/  LDG.E.64 R4, desc[UR36][R4.64] ;  /* 0x0000002404047981 */ /* 0x000ea4000c1e1b00 */
[----:B--2---:R-:W-:-:S04]  /*4550*/  ISETP.NE.U32.AND P0, PT, R4, RZ, PT ;  /* 0x000000ff0400720c */ /* 0x004fc80003f05070 */
[----:B------:R-:W-:Y:S01]  /*4560*/  ISETP.NE.AND.EX P0, PT, R5, RZ, PT, P0 ;  /* 0x000000ff0500720c */ /* 0x000fe20003f05300 */
[----:B------:R-:W-:-:S12]  /*4570*/  BRA `(.L_x_40616) ;  /* 0x0000000000087947 */ /* 0x000fd80003800000 */
.L_x_40631:
[----:B------:R-:W2:Y:S02]  /*4580*/  LDG.E R4, desc[UR36][R4.64] ;  /* 0x0000002404047981 */ /* 0x000ea4000c1e1900 */
[----:B--2---:R-:W-:-:S13]  /*4590*/  ISETP.NE.AND P0, PT, R4, RZ, PT ;  /* 0x000000ff0400720c */ /* 0x004fda0003f05270 */
.L_x_40616:
[----:B------:R-:W-:Y:S05]  /*45a0*/  BSYNC.RECONVERGENT B6 ;  /* 0x0000000000067941 */ /* 0x000fea0003800200 */
.L_x_40610:
[----:B------:R-:W-:Y:S01]  /*45b0*/  ISETP.NE.AND P1, PT, R24, RZ, PT ;  /* 0x000000ff1800720c */ /* 0x000fe20003f25270 */
[----:B------:R-:W-:-:S03]  /*45c0*/  VIADD R17, R17, 0x80 ;  /* 0x0000008011117836 */ /* 0x000fc60000000000 */
[----:B------:R-:W-:-:S04]  /*45d0*/  PLOP3.LUT P0, PT, P1, P0, PT, 0xf8, 0x8f ;  /* 0x00000000008f781c */ /* 0x000fc80000f01f70 */
[----:B------:R-:W-:-:S09]  /*45e0*/  P2R R23, PR, RZ, 0x1 ;  /* 0x00000001ff177803 */ /* 0x000fd20000000000 */
.L_x_40585:
[----:B------:R-:W-:Y:S05]  /*45f0*/  BSYNC.RECONVERGENT B7 ;  /* 0x0000000000077941 */ /* 0x000fea0003800200 */
.L_x_40584:
        /* <DEDUP_REMOVED lines=26> */
.L_x_40640:
[----:B------:R-:W2:Y:S02]  /*47a0*/  LDG.E.U8 R4, desc[UR36][R4.64] ;  /* 0x0000002404047981 */ /* 0x000ea4000c1e1100 */
[----:B--2---:R-:W-:-:S04]  /*47b0*/  ISETP.NE.AND P0, PT, R4, RZ, PT ;  /* 0x000000ff0400720c */ /* 0x004fc80003f05270 */
[----:B------:R-:W-:Y:S01]  /*47c0*/  P2R R24, PR, RZ, 0x1 ;  /* 0x00000001ff187803 */ /* 0x000fe20000000000 */
[----:B------:R-:W-:Y:S08]  /*47d0*/  BRA `(.L_x_40642) ;  /* 0x0000000800947947 */ /* 0x000ff00003800000 */
.L_x_40639:
        /* <DEDUP_REMOVED lines=11> */
.L_x_40644:
[----:B------:R-:W2:Y:S02]  /*4890*/  LDG.E R4, desc[UR36][R4.64] ;  /* 0x0000002404047981 */ /* 0x000ea4000c1e1900 */
[----:B--2---:R-:W-:-:S04]  /*48a0*/  ISETP.NE.AND P0, PT, R4, RZ, PT ;  /* 0x000000ff0400720c */ /* 0x004fc80003f05270 */
[----:B------:R-:W-:Y:S01]  /*48b0*/  P2R R24, PR, RZ, 0x1 ;  /* 0x00000001ff187803 */ /* 0x000fe20000000000 */
[----:B------:R-:W-:Y:S08]  /*48c0*/  BRA `(.L_x_40642) ;  /* 0x0000000800587947 */ /* 0x000ff00003800000 */
.L_x_40643:
[----:B------:R-:W2:Y:S02]  /*48d0*/  LDG.E.U16 R4, desc[UR36][R4.64] ;  /* 0x0000002404047981 */ /* 0x000ea4000c1e1500 */
[----:B--2---:R-:W-:-:S04]  /*48e0*/  ISETP.NE.AND P0, PT, R4, RZ, PT ;  /* 0x000000ff0400720c */ /* 0x004fc80003f05270 */
[----:B------:R-:W-:Y:S01]  /*48f0*/  P2R R24, PR, RZ, 0x1 ;  /* 0x00000001ff187803 */ /* 0x000fe20000000000 */
[----:B------:R-:W-:Y:S08]  /*4900*/  BRA `(.L_x_40642) ;  /* 0x0000000800487947 */ /* 0x000ff00003800000 */
.L_x_40638:
        /* <DEDUP_REMOVED lines=10> */
.L_x_40646:
[----:B------:R-:W2:Y:S02]  /*49b0*/  LDG.E.U16 R0, desc[UR36][R4.64] ;  /* 0x0000002404007981 */ /* 0x000ea4000c1e1500 */
[----:B--2---:R-:W-:-:S05]  /*49c0*/  HADD2.F32 R0, -RZ, R0.H0_H0 ;  /* 0x20000000ff007230 */ /* 0x004fca0000004100 */
[----:B------:R-:W-:-:S04]  /*49d0*/  FSETP.NEU.FTZ.AND P0, PT, R0, RZ, PT ;  /* 0x000000ff0000720b */ /* 0x000fc80003f1d000 */
[----:B------:R-:W-:Y:S01]  /*49e0*/  P2R R24, PR, RZ, 0x1 ;  /* 0x00000001ff187803 */ /* 0x000fe20000000000 */
[----:B------:R-:W-:Y:S08]  /*49f0*/  BRA `(.L_x_40642) ;  /* 0x00000008000c7947 */ /* 0x000ff00003800000 */
.L_x_40645:
        /* <DEDUP_REMOVED lines=12> */
.L_x_40648:
        /* <DEDUP_REMOVED lines=10> */
.L_x_40647:
[----:B------:R-:W2:Y:S02]  /*4b60*/  LDG.E.64 R4, desc[UR36][R4.64] ;  /* 0x0000002404047981 */ /* 0x000ea4000c1e1b00 */
[----:B--2---:R-:W0:Y:S02]  /*4b70*/  DSETP.NEU.AND P0, PT, R4, RZ, PT ;  /* 0x000000ff0400722a */ /* 0x004e240003f0d000 */
[----:B0-----:R-:W-:Y:S01]  /*4b80*/  P2R R24, PR, RZ, 0x1 ;  /* 0x00000001ff187803 */ /* 0x001fe20000000000 */
[----:B------:R-:W-:Y:S06]  /*4b90*/  BRA `(.L_x_40642) ;  /* 0x0000000400a47947 */ /* 0x000fec0003800000 */
.L_x_40637:
        /* <DEDUP_REMOVED lines=12> */
.L_x_40651:
        /* <DEDUP_REMOVED lines=9> */
.L_x_40650:
        /* <DEDUP_REMOVED lines=10> */
.L_x_40653:
        /* <DEDUP_REMOVED lines=12> */
.L_x_40652:
[----:B------:R-:W2:Y:S02]  /*4e50*/  LDG.E.U16 R0, desc[UR36][R4.64] ;  /* 0x0000002404007981 */ /* 0x000ea4000c1e1500 */
[----:B--2---:R-:W-:-:S05]  /*4e60*/  IMAD.U32 R0, R0, 0x10000, RZ ;  /* 0x0001000000007824 */ /* 0x004fca00078e00ff */
[----:B------:R-:W-:-:S04]  /*4e70*/  FSETP.NEU.FTZ.AND P0, PT, R0, RZ, PT ;  /* 0x000000ff0000720b */ /* 0x000fc80003f1d000 */
[----:B------:R-:W-:Y:S01]  /*4e80*/  P2R R24, PR, RZ, 0x1 ;  /* 0x00000001ff187803 */ /* 0x000fe20000000000 */
[----:B------:R-:W-:Y:S08]  /*4e90*/  BRA `(.L_x_40642) ;  /* 0x0000000000e47947 */ /* 0x000ff00003800000 */
.L_x_40649:
        /* <DEDUP_REMOVED lines=12> */
.L_x_40656:
[----:B------:R-:W2:Y:S02]  /*4f60*/  LDG.E.U8 R4, desc[UR36][R4.64] ;  /* 0x0000002404047981 */ /* 0x000ea4000c1e1100 */
[----:B--2---:R-:W-:-:S04]  /*4f70*/  ISETP.NE.AND P0, PT, R4, RZ, PT ;  /* 0x000000ff0400720c */ /* 0x004fc80003f05270 */
[----:B------:R-:W-:Y:S01]  /*4f80*/  P2R R24, PR, RZ, 0x1 ;  /* 0x00000001ff187803 */ /* 0x000fe20000000000 */
[----:B------:R-:W-:Y:S08]  /*4f90*/  BRA `(.L_x_40642) ;  /* 0x0000000000a47947 */ /* 0x000ff00003800000 */
.L_x_40655:
[----:B------:R-:W2:Y:S02]  /*4fa0*/  LDG.E.U8 R4, desc[UR36][R4.64] ;  /* 0x0000002404047981 */ /* 0x000ea4000c1e1100 */
[----:B--2---:R-:W-:-:S04]  /*4fb0*/  ISETP.NE.AND P0, PT, R4, RZ, PT ;  /* 0x000000ff0400720c */ /* 0x004fc80003f05270 */
[----:B------:R-:W-:Y:S01]  /*4fc0*/  P2R R24, PR, RZ, 0x1 ;  /* 0x00000001ff187803 */ /* 0x000fe20000000000 */
[----:B------:R-:W-:Y:S08]  /*4fd0*/  BRA `(.L_x_40642) ;  /* 0x0000000000947947 */ /* 0x000ff00003800000 */
.L_x_40654:
        /* <DEDUP_REMOVED lines=10> */
.L_x_40641:
        /* <DEDUP_REMOVED lines=16> */
.L_x_40659:
[----:B------:R-:W-:-:S04]  /*5180*/  PLOP3.LUT P0, PT, PT, PT, PT, 0x8, 0x80 ;  /* 0x000000000080781c */ /* 0x000fc80003f0e170 */
[----:B------:R-:W-:Y:S01]  /*5190*/  P2R R24, PR, RZ, 0x1 ;  /* 0x00000001ff187803 */ /* 0x000fe20000000000 */
[----:B------:R-:W-:Y:S08]  /*51a0*/  BRA `(.L_x_40642) ;  /* 0x0000000000207947 */ /* 0x000ff00003800000 */
.L_x_40658:
[----:B------:R-:W2:Y:S02]  /*51b0*/  LDG.E.64 R4, desc[UR36][R4.64] ;  /* 0x0000002404047981 */ /* 0x000ea4000c1e1b00 */
[----:B--2---:R-:W-:-:S04]  /*51c0*/  ISETP.NE.U32.AND P0, PT, R4, RZ, PT ;  /* 0x000000ff0400720c */ /* 0x004fc80003f05070 */
[----:B------:R-:W-:-:S04]  /*51d0*/  ISETP.NE.AND.EX P0, PT, R5, RZ, PT, P0 ;  /* 0x000000ff0500720c */ /* 0x000fc80003f05300 */
[----:B------:R-:W-:Y:S01]  /*51e0*/  P2R R24, PR, RZ, 0x1 ;  /* 0x00000001ff187803 */ /* 0x000fe20000000000 */
[----:B------:R-:W-:Y:S08]  /*51f0*/  BRA `(.L_x_40642) ;  /* 0x00000000000c7947 */ /* 0x000ff00003800000 */
.L_x_40657:
[----:B------:R-:W2:Y:S02]  /*5200*/  LDG.E R4, desc[UR36][R4.64] ;  /* 0x0000002404047981 */ /* 0x000ea4000c1e1900 */
[----:B--2---:R-:W-:-:S04]  /*5210*/  ISETP.NE.AND P0, PT, R4, RZ, PT ;  /* 0x000000ff0400720c */ /* 0x004fc80003f05270 */
[----:B------:R-:W-:-:S09]  /*5220*/  P2R R24, PR, RZ, 0x1 ;  /* 0x00000001ff187803 */ /* 0x000fd20000000000 */
.L_x_40642:
[----:B------:R-:W-:Y:S05]  /*5230*/  BSYNC.RECONVERGENT B6 ;  /* 0x0000000000067941 */ /* 0x000fea0003800200 */
.L_x_40636:
        /* <DEDUP_REMOVED lines=21> */
.L_x_40664:
[----:B------:R-:W2:Y:S02]  /*5390*/  LDG.E.U8 R4, desc[UR36][R4.64] ;  /* 0x0000002404047981 */ /* 0x000ea4000c1e1100 */
[----:B--2---:R-:W-:Y:S01]  /*53a0*/  ISETP.NE.AND P0, PT, R4, RZ, PT ;  /* 0x000000ff0400720c */ /* 0x004fe20003f05270 */
[----:B------:R-:W-:-:S12]  /*53b0*/  BRA `(.L_x_40666) ;  /* 0x0000000800407947 */ /* 0x000fd80003800000 */
.L_x_40663:
        /* <DEDUP_REMOVED lines=10> */
.L_x_40668:
[----:B------:R-:W2:Y:S02]  /*5460*/  LDG.E R4, desc[UR36][R4.64] ;  /* 0x0000002404047981 */ /* 0x000ea4000c1e1900 */
[----:B--2---:R-:W-:Y:S01]  /*5470*/  ISETP.NE.AND P0, PT, R4, RZ, PT ;  /* 0x000000ff0400720c */ /* 0x004fe20003f05270 */
[----:B------:R-:W-:-:S12]  /*5480*/  BRA `(.L_x_40666) ;  /* 0x00000008000c7947 */ /* 0x000fd80003800000 */
.L_x_40667:
[----:B------:R-:W2:Y:S02]  /*5490*/  LDG.E.U16 R4, desc[UR36][R4.64] ;  /* 0x0000002404047981 */ /* 0x000ea4000c1e1500 */
[----:B--2---:R-:W-:Y:S01]  /*54a0*/  ISETP.NE.AND P0, PT, R4, RZ, PT ;  /* 0x000000ff0400720c */ /* 0x004fe20003f05270 */
[----:B------:R-:W-:-:S12]  /*54b0*/  BRA `(.L_x_40666) ;  /* 0x0000000800007947 */ /* 0x000fd80003800000 */
.L_x_40662:
        /* <DEDUP_REMOVED lines=9> */
.L_x_40670:
[----:B------:R-:W2:Y:S02]  /*5550*/  LDG.E.U16 R0, desc[UR36][R4.64] ;  /* 0x0000002404007981 */ /* 0x000ea4000c1e1500 */
[----:B--2---:R-:W-:-:S05]  /*5560*/  HADD2.F32 R0, -RZ, R0.H0_H0 ;  /* 0x20000000ff007230 */ /* 0x004fca0000004100 */
[----:B------:R-:W-:Y:S01]  /*5570*/  FSETP.NEU.FTZ.AND P0, PT, R0, RZ, PT ;  /* 0x000000ff0000720b */ /* 0x000fe20003f1d000 */
[----:B------:R-:W-:-:S12]  /*5580*/  BRA `(.L_x_40666) ;  /* 0x0000000400cc7947 */ /* 0x000fd80003800000 */
.L_x_40669:
        /* <DEDUP_REMOVED lines=11> */
.L_x_40672:
        /* <DEDUP_REMOVED lines=8> */
.L_x_40671:
[----:B------:R-:W2:Y:S02]  /*56c0*/  LDG.E.64 R4, desc[UR36][R4.64] ;  /* 0x0000002404047981 */ /* 0x000ea4000c1e1b00 */
[----:B--2---:R1:W2:Y:S02]  /*56d0*/  DSETP.NEU.AND P0, PT, R4, RZ, PT ;  /* 0x000000ff0400722a */ /* 0x0042a40003f0d000 */
[----:B--2---:R-:W-:Y:S05]  /*56e0*/  BRA `(.L_x_40666) ;  /* 0x0000000400747947 */ /* 0x004fea0003800000 */
.L_x_40661:
        /* <DEDUP_REMOVED lines=11> */
.L_x_40675:
        /* <DEDUP_REMOVED lines=8> */
.L_x_40674:
        /* <DEDUP_REMOVED lines=9> */
.L_x_40677:
        /* <DEDUP_REMOVED lines=11> */
.L_x_40676:
[----:B------:R-:W2:Y:S02]  /*5960*/  LDG.E.U16 R0, desc[UR36][R4.64] ;  /* 0x0000002404007981 */ /* 0x000ea4000c1e1500 */
[----:B--2---:R-:W-:-:S05]  /*5970*/  IMAD.U32 R0, R0, 0x10000, RZ ;  /* 0x0001000000007824 */ /* 0x004fca00078e00ff */
[----:B------:R-:W-:Y:S01]  /*5980*/  FSETP.NEU.FTZ.AND P0, PT, R0, RZ, PT ;  /* 0x000000ff0000720b */ /* 0x000fe20003f1d000 */
[----:B------:R-:W-:-:S12]  /*5990*/  BRA `(.L_x_40666) ;  /* 0x0000000000c87947 */ /* 0x000fd80003800000 */
.L_x_40673:
        /* <DEDUP_REMOVED lines=11> */
.L_x_40680:
[----:B------:R-:W2:Y:S02]  /*5a50*/  LDG.E.U8 R4, desc[UR36][R4.64] ;  /* 0x0000002404047981 */ /* 0x000ea4000c1e1100 */
[----:B--2---:R-:W-:Y:S01]  /*5a60*/  ISETP.NE.AND P0, PT, R4, RZ, PT ;  /* 0x000000ff0400720c */ /* 0x004fe20003f05270 */
[----:B------:R-:W-:-:S12]  /*5a70*/  BRA `(.L_x_40666) ;  /* 0x0000000000907947 */ /* 0x000fd80003800000 */
.L_x_40679:
[----:B------:R-:W2:Y:S02]  /*5a80*/  LDG.E.U8 R4, desc[UR36][R4.64] ;  /* 0x0000002404047981 */ /* 0x000ea4000c1e1100 */
[----:B--2---:R-:W-:Y:S01]  /*5a90*/  ISETP.NE.AND P0, PT, R4, RZ, PT ;  /* 0x000000ff0400720c */ /* 0x004fe20003f05270 */
[----:B------:R-:W-:-:S12]  /*5aa0*/  BRA `(.L_x_40666) ;  /* 0x0000000000847947 */ /* 0x000fd80003800000 */
.L_x_40678:
        /* <DEDUP_REMOVED lines=9> */
.L_x_40665:
        /* <DEDUP_REMOVED lines=16> */
.L_x_40683:
[----:B------:R-:W-:Y:S01]  /*5c40*/  PLOP3.LUT P0, PT, PT, PT, PT, 0x8, 0x80 ;  /* 0x000000000080781c */ /* 0x000fe20003f0e170 */
[----:B------:R-:W-:-:S12]  /*5c50*/  BRA `(.L_x_40666) ;  /* 0x0000000000187947 */ /* 0x000fd80003800000 */
.L_x_40682:
[----:B------:R-:W2:Y:S02]  /*5c60*/  LDG.E.64 R4, desc[UR36][R4.64] ;  /* 0x0000002404047981 */ /* 0x000ea4000c1e1b00 */
[----:B--2---:R-:W-:-:S04]  /*5c70*/  ISETP.NE.U32.AND P0, PT, R4, RZ, PT ;  /* 0x000000ff0400720c */ /* 0x004fc80003f05070 */
[----:B------:R-:W-:Y:S01]  /*5c80*/  ISETP.NE.AND.EX P0, PT, R5, RZ, PT, P0 ;  /* 0x000000ff0500720c */ /* 0x000fe20003f05300 */
[----:B------:R-:W-:-:S12]  /*5c90*/  BRA `(.L_x_40666) ;  /* 0x0000000000087947 */ /* 0x000fd80003800000 */
.L_x_40681:
[----:B------:R-:W2:Y:S02]  /*5ca0*/  LDG.E R4, desc[UR36][R4.64] ;  /* 0x0000002404047981 */ /* 0x000ea4000c1e1900 */
[----:B--2---:R-:W-:-:S13]  /*5cb0*/  ISETP.NE.AND P0, PT, R4, RZ, PT ;  /* 0x000000ff0400720c */ /* 0x004fda0003f05270 */
.L_x_40666:
[----:B------:R-:W-:Y:S05]  /*5cc0*/  BSYNC.RECONVERGENT B6 ;  /* 0x0000000000067941 */ /* 0x000fea0003800200 */
.L_x_40660:
[----:B------:R-:W-:-:S04]  /*5cd0*/  ISETP.NE.AND P1, PT, R24, RZ, PT ;  /* 0x000000ff1800720c */ /* 0x000fc80003f25270 */
[----:B------:R-:W-:-:S13]  /*5ce0*/  PLOP3.LUT P0, PT, P1, P0, PT, 0xf8, 0x8f ;  /* 0x00000000008f781c */ /* 0x000fda0000f01f70 */
.L_x_40635:
[----:B------:R-:W-:Y:S05]  /*5cf0*/  BSYNC.RECONVERGENT B7 ;  /* 0x0000000000077941 */ /* 0x000fea0003800200 */
.L_x_40634:
        /* <DEDUP_REMOVED lines=34> */
.L_x_40691:
[----:B------:R0:W-:Y:S01]  /*5f20*/  STG.E.U8 desc[UR36][R8.64], R11 ;  /* 0x0000000b08007986 */ /* 0x0001e2000c101124 */
[----:B------:R-:W-:Y:S05]  /*5f30*/  BRA `(.L_x_40693) ;  /* 0x0000000c00087947 */ /* 0x000fea0003800000 */
.L_x_40690:
        /* <DEDUP_REMOVED lines=10> */
.L_x_40695:
[----:B------:R0:W-:Y:S01]  /*5fe0*/  STG.E desc[UR36][R8.64], R11 ;  /* 0x0000000b08007986 */ /* 0x0001e2000c101924 */
[----:B------:R-:W-:Y:S05]  /*5ff0*/  BRA `(.L_x_40693) ;  /* 0x0000000800d87947 */ /* 0x000fea0003800000 */
.L_x_40694:
[----:B------:R0:W-:Y:S01]  /*6000*/  STG.E.U16 desc[UR36][R8.64], R11 ;  /* 0x0000000b08007986 */ /* 0x0001e2000c101524 */
[----:B------:R-:W-:Y:S05]  /*6010*/  BRA `(.L_x_40693) ;  /* 0x0000000800d07947 */ /* 0x000fea0003800000 */
.L_x_40689:
        /* <DEDUP_REMOVED lines=9> */
.L_x_40697:
[----:B------:R-:W0:Y:S02]  /*60b0*/  I2F.S16 R0, R11 ;  /* 0x0000000b00007306 */ /* 0x000e240000101400 */
[----:B0-----:R-:W-:-:S05]  /*60c0*/  F2FP.F16.F32.PACK_AB R0, RZ, R0 ;  /* 0x00000000ff00723e */ /* 0x001fca00000000ff */
[----:B------:R0:W-:Y:S01]  /*60d0*/  STG.E.U16 desc[UR36][R8.64], R0 ;  /* 0x0000000008007986 */ /* 0x0001e2000c101524 */
[----:B------:R-:W-:Y:S05]  /*60e0*/  BRA `(.L_x_40693) ;  /* 0x00000008009c7947 */ /* 0x000fea0003800000 */
.L_x_40696:
        /* <DEDUP_REMOVED lines=10> */
.L_x_40699:
[----:B------:R-:W0:Y:S02]  /*6190*/  I2F.S16 R11, R11 ;  /* 0x0000000b000b7306 */ /* 0x000e240000101400 */
[----:B0-----:R-:W-:-:S04]  /*61a0*/  F2FP.F16.F32.PACK_AB R3, RZ, R11 ;  /* 0x0000000bff03723e */ /* 0x001fc800000000ff */
[----:B------:R-:W-:-:S05]  /*61b0*/  PRMT R3, R3, 0x5410, RZ ;  /* 0x0000541003037816 */ /* 0x000fca00000000ff */
[----:B------:R0:W-:Y:S01]  /*61c0*/  STG.E desc[UR36][R8.64], R3 ;  /* 0x0000000308007986 */ /* 0x0001e2000c101924 */
[----:B------:R-:W-:Y:S05]  /*61d0*/  BRA `(.L_x_40693) ;  /* 0x0000000800607947 */ /* 0x000fea0003800000 */
.L_x_40698:
[----:B------:R-:W0:Y:S02]  /*61e0*/  I2F.F64.S16 R4, R11 ;  /* 0x0000000b00047312 */ /* 0x000e240000101c00 */
[----:B0-----:R0:W-:Y:S01]  /*61f0*/  STG.E.64 desc[UR36][R8.64], R4 ;  /* 0x0000000408007986 */ /* 0x0011e2000c101b24 */
[----:B------:R-:W-:Y:S05]  /*6200*/  BRA `(.L_x_40693) ;  /* 0x0000000800547947 */ /* 0x000fea0003800000 */
.L_x_40688:
        /* <DEDUP_REMOVED lines=10> */
.L_x_40702:
[----:B------:R-:W-:Y:S01]  /*62b0*/  CS2R R6, SRZ ;  /* 0x0000000000067805 */ /* 0x000fe2000001ff00 */
[----:B------:R-:W0:Y:S04]  /*62c0*/  I2F.F64.S16 R4, R11 ;  /* 0x0000000b00047312 */ /* 0x000e280000101c00 */
[----:B0-----:R0:W-:Y:S01]  /*62d0*/  STG.E.128 desc[UR36][R8.64], R4 ;  /* 0x0000000408007986 */ /* 0x0011e2000c101d24 */
[----:B------:R-:W-:Y:S05]  /*62e0*/  BRA `(.L_x_40693) ;  /* 0x00000008001c7947 */ /* 0x000fea0003800000 */
.L_x_40701:
        /* <DEDUP_REMOVED lines=17> */
.L_x_40706:
[----:B------:R-:W-:Y:S05]  /*6400*/  BSYNC.RECONVERGENT B0 ;  /* 0x0000000000007941 */ /* 0x000fea0003800200 */
.L_x_40705:
[----:B------:R0:W-:Y:S01]  /*6410*/  STG.E.U8 desc[UR36][R8.64], R3 ;  /* 0x0000000308007986 */ /* 0x0001e2000c101124 */
[----:B------:R-:W-:Y:S05]  /*6420*/  BRA `(.L_x_40693) ;  /* 0x0000000400cc7947 */ /* 0x000fea0003800000 */
.L_x_40704:
        /* <DEDUP_REMOVED lines=16> */
.L_x_40703:
[----:B------:R-:W0:Y:S02]  /*6530*/  I2F.S16 R0, R11 ;  /* 0x0000000b00007306 */ /* 0x000e240000101400 */
[----:B0-----:R-:W-:-:S05]  /*6540*/  F2FP.BF16.F32.PACK_AB R0, RZ, R0 ;  /* 0x00000000ff00723e */ /* 0x001fca00000010ff */
[----:B------:R0:W-:Y:S01]  /*6550*/  STG.E.U16 desc[UR36][R8.64], R0 ;  /* 0x0000000008007986 */ /* 0x0001e2000c101524 */
[----:B------:R-:W-:Y:S05]  /*6560*/  BRA `(.L_x_40693) ;  /* 0x00000004007c7947 */ /* 0x000fea0003800000 */
.L_x_40700:
        /* <DEDUP_REMOVED lines=10> */
.L_x_40709:
        /* <DEDUP_REMOVED lines=12> */
.L_x_40712:
[----:B------:R-:W-:-:S04]  /*66d0*/  SHF.R.U32.HI R0, RZ, 0x14, R11 ;  /* 0x00000014ff007819 */ /* 0x000fc8000001160b */
[----:B------:R-:W-:-:S04]  /*66e0*/  LOP3.LUT R0, R0, 0x1, RZ, 0xc0, !PT ;  /* 0x0000000100007812 */ /* 0x000fc800078ec0ff */
[----:B------:R-:W-:-:S04]  /*66f0*/  IADD3 R0, PT, PT, R11, 0x487ffff, R0 ;  /* 0x0487ffff0b007810 */ /* 0x000fc80007ffe000 */
[----:B------:R-:W-:-:S04]  /*6700*/  SHF.R.U32.HI R0, RZ, 0x14, R0 ;  /* 0x00000014ff007819 */ /* 0x000fc80000011600 */
[----:B------:R-:W-:-:S07]  /*6710*/  LOP3.LUT R0, R0, 0xff, RZ, 0xc0, !PT ;  /* 0x000000ff00007812 */ /* 0x000fce00078ec0ff */
.L_x_40713:
[----:B------:R-:W-:-:S07]  /*6720*/  PRMT R4, R0, 0x7610, R4 ;  /* 0x0000761000047816 */ /* 0x000fce0000000004 */
.L_x_40711:
[----:B------:R-:W-:Y:S05]  /*6730*/  BSYNC.RECONVERGENT B0 ;  /* 0x0000000000007941 */ /* 0x000fea0003800200 */
.L_x_40710:
[----:B------:R3:W-:Y:S01]  /*6740*/  STG.E.U8 desc[UR36][R8.64], R4 ;  /* 0x0000000408007986 */ /* 0x0007e2000c101124 */
[----:B------:R-:W-:Y:S05]  /*6750*/  BRA `(.L_x_40693) ;  /* 0x0000000400007947 */ /* 0x000fea0003800000 */
.L_x_40708:
        /* <DEDUP_REMOVED lines=12> */
.L_x_40716:
[----:B------:R-:W-:-:S04]  /*6820*/  SHF.R.U32.HI R0, RZ, 0x15, R11 ;  /* 0x00000015ff007819 */ /* 0x000fc8000001160b */
[----:B------:R-:W-:-:S04]  /*6830*/  LOP3.LUT R0, R0, 0x1, RZ, 0xc0, !PT ;  /* 0x0000000100007812 */ /* 0x000fc800078ec0ff */
[----:B------:R-:W-:-:S04]  /*6840*/  IADD3 R0, PT, PT, R11, 0x88fffff, R0 ;  /* 0x088fffff0b007810 */ /* 0x000fc80007ffe000 */
[----:B------:R-:W-:-:S04]  /*6850*/  SHF.R.U32.HI R0, RZ, 0x15, R0 ;  /* 0x00000015ff007819 */ /* 0x000fc80000011600 */
[----:B------:R-:W-:-:S07]  /*6860*/  LOP3.LUT R0, R0, 0xff, RZ, 0xc0, !PT ;  /* 0x000000ff00007812 */ /* 0x000fce00078ec0ff */
.L_x_40717:
[----:B------:R-:W-:-:S07]  /*6870*/  PRMT R4, R0, 0x7610, R4 ;  /* 0x0000761000047816 */ /* 0x000fce0000000004 */
.L_x_40715:
[----:B------:R-:W-:Y:S05]  /*6880*/  BSYNC.RECONVERGENT B0 ;  /* 0x0000000000007941 */ /* 0x000fea0003800200 */
.L_x_40714:
[----:B------:R0:W-:Y:S01]  /*6890*/  STG.E.U8 desc[UR36][R8.64], R4 ;  /* 0x0000000408007986 */ /* 0x0001e2000c101124 */
[----:B------:R-:W-:Y:S05]  /*68a0*/  BRA `(.L_x_40693) ;  /* 0x0000000000ac7947 */ /* 0x000fea0003800000 */
.L_x_40707:
[----:B------:R-:W-:-:S13]  /*68b0*/  ISETP.NE.AND P0, PT, R0, 0x1c, PT ;  /* 0x0000001c0000780c */ /* 0x000fda0003f05270 */
[----:B------:R-:W-:Y:S05]  /*68c0*/  @!P0 BRA `(.L_x_40718) ;  /* 0x0000000000a08947 */ /* 0x000fea0003800000 */
[----:B------:R-:W-:-:S13]  /*68d0*/  ISETP.NE.AND P0, PT, R0, 0x1d, PT ;  /* 0x0000001d0000780c */ /* 0x000fda0003f05270 */
[----:B------:R-:W-:Y:S05]  /*68e0*/  @!P0 BRA `(.L_x_40719) ;  /* 0x0000000000888947 */ /* 0x000fea0003800000 */
[----:B------:R-:W-:-:S13]  /*68f0*/  ISETP.NE.AND P0, PT, R0, 0x2c, PT ;  /* 0x0000002c0000780c */ /* 0x000fda0003f05270 */
[----:B------:R-:W-:Y:S05]  /*6900*/  @!P0 BRA `(.L_x_40720) ;  /* 0x0000000000448947 */ /* 0x000fea0003800000 */
.L_x_40692:
        /* <DEDUP_REMOVED lines=16> */
.L_x_40721:
[----:B------:R-:W-:Y:S05]  /*6a10*/  BRA `(.L_x_40693) ;  /* 0x0000000000507947 */ /* 0x000fea0003800000 */
.L_x_40720:
        /* <DEDUP_REMOVED lines=15> */
.L_x_40719:
[----:B------:R-:W-:Y:S02]  /*6b10*/  IMAD.MOV.U32 R4, RZ, RZ, R11 ;  /* 0x000000ffff047224 */ /* 0x000fe400078e000b */
[----:B------:R-:W-:-:S05]  /*6b20*/  IMAD.MOV.U32 R5, RZ, RZ, RZ ;  /* 0x000000ffff057224 */ /* 0x000fca00078e00ff */
[----:B------:R1:W-:Y:S01]  /*6b30*/  STG.E.64 desc[UR36][R8.64], R4 ;  /* 0x0000000408007986 */ /* 0x0003e2000c101b24 */
[----:B------:R-:W-:Y:S05]  /*6b40*/  BRA `(.L_x_40693) ;  /* 0x0000000000047947 */ /* 0x000fea0003800000 */
.L_x_40718:
[----:B------:R0:W-:Y:S02]  /*6b50*/  STG.E desc[UR36][R8.64], R11 ;  /* 0x0000000b08007986 */ /* 0x0001e4000c101924 */
.L_x_40693:
[----:B------:R-:W-:Y:S05]  /*6b60*/  BSYNC.RECONVERGENT B6 ;  /* 0x0000000000067941 */ /* 0x000fea0003800200 */
.L_x_40687:
        /* <DEDUP_REMOVED lines=24> */
.L_x_40727:
[----:B------:R4:W-:Y:S01]  /*6cf0*/  STG.E.U8 desc[UR36][R8.64], R24 ;  /* 0x0000001808007986 */ /* 0x0009e2000c101124 */
[----:B------:R-:W-:Y:S05]  /*6d00*/  BRA `(.L_x_40729) ;  /* 0x0000000800fc7947 */ /* 0x000fea0003800000 */
.L_x_40726:
        /* <DEDUP_REMOVED lines=9> */
.L_x_40731:
[----:B------:R2:W-:Y:S01]  /*6da0*/  STG.E desc[UR36][R8.64], R24 ;  /* 0x0000001808007986 */ /* 0x0005e2000c101924 */
[----:B------:R-:W-:Y:S05]  /*6db0*/  BRA `(.L_x_40729) ;  /* 0x0000000800d07947 */ /* 0x000fea0003800000 */
.L_x_40730:
[----:B------:R0:W-:Y:S01]  /*6dc0*/  STG.E.U16 desc[UR36][R8.64], R24 ;  /* 0x0000001808007986 */ /* 0x0001e2000c101524 */
[----:B------:R-:W-:Y:S05]  /*6dd0*/  BRA `(.L_x_40729) ;  /* 0x0000000800c87947 */ /* 0x000fea0003800000 */
.L_x_40725:
        /* <DEDUP_REMOVED lines=9> */
.L_x_40733:
[----:B------:R-:W0:Y:S02]  /*6e70*/  I2F.S16 R0, R24 ;  /* 0x0000001800007306 */ /* 0x000e240000101400 */
[----:B0-----:R-:W-:-:S05]  /*6e80*/  F2FP.F16.F32.PACK_AB R0, RZ, R0 ;  /* 0x00000000ff00723e */ /* 0x001fca00000000ff */
[----:B------:R0:W-:Y:S01]  /*6e90*/  STG.E.U16 desc[UR36][R8.64], R0 ;  /* 0x0000000008007986 */ /* 0x0001e2000c101524 */
[----:B------:R-:W-:Y:S05]  /*6ea0*/  BRA `(.L_x_40729) ;  /* 0x0000000800947947 */ /* 0x000fea0003800000 */
.L_x_40732:
        /* <DEDUP_REMOVED lines=10> */
.L_x_40735:
[----:B------:R-:W0:Y:S02]  /*6f50*/  I2F.S16 R24, R24 ;  /* 0x0000001800187306 */ /* 0x000e240000101400 */
[----:B0-----:R-:W-:-:S04]  /*6f60*/  F2FP.F16.F32.PACK_AB R3, RZ, R24 ;  /* 0x00000018ff03723e */ /* 0x001fc800000000ff */
[----:B------:R-:W-:-:S05]  /*6f70*/  PRMT R3, R3, 0x5410, RZ ;  /* 0x0000541003037816 */ /* 0x000fca00000000ff */
[----:B------:R0:W-:Y:S01]  /*6f80*/  STG.E desc[UR36][R8.64], R3 ;  /* 0x0000000308007986 */ /* 0x0001e2000c101924 */
[----:B------:R-:W-:Y:S05]  /*6f90*/  BRA `(.L_x_40729) ;  /* 0x0000000800587947 */ /* 0x000fea0003800000 */
.L_x_40734:
[----:B------:R-:W0:Y:S02]  /*6fa0*/  I2F.F64.S16 R24, R24 ;  /* 0x0000001800187312 */ /* 0x000e240000101c00 */
[----:B0-----:R0:W-:Y:S01]  /*6fb0*/  STG.E.64 desc[UR36][R8.64], R24 ;  /* 0x0000001808007986 */ /* 0x0011e2000c101b24 */
[----:B------:R-:W-:Y:S05]  /*6fc0*/  BRA `(.L_x_40729) ;  /* 0x00000008004c7947 */ /* 0x000fea0003800000 */
.L_x_40724:
        /* <DEDUP_REMOVED lines=12> */
.L_x_40739:
        /* <DEDUP_REMOVED lines=16> */
.L_x_40742:
[----:B------:R-:W-:-:S07]  /*7190*/  PRMT R4, R0, 0x7610, R4 ;  /* 0x0000761000047816 */ /* 0x000fce0000000004 */
.L_x_40741:
[----:B------:R-:W-:Y:S05]  /*71a0*/  BSYNC.RECONVERGENT B0 ;  /* 0x0000000000007941 */ /* 0x000fea0003800200 */
.L_x_40740:
[----:B------:R0:W-:Y:S01]  /*71b0*/  STG.E.U8 desc[UR36][R8.64], R4 ;  /* 0x0000000408007986 */ /* 0x0001e2000c101124 */
[----:B------:R-:W-:Y:S05]  /*71c0*/  BRA `(.L_x_40729) ;  /* 0x0000000400cc7947 */ /* 0x000fea0003800000 */
.L_x_40738:
        /* <DEDUP_REMOVED lines=16> */
.L_x_40745:
[----:B------:R-:W-:-:S07]  /*72d0*/  PRMT R4, R0, 0x7610, R4 ;  /* 0x0000761000047816 */ /* 0x000fce0000000004 */
.L_x_40744:
[----:B------:R-:W-:Y:S05]  /*72e0*/  BSYNC.RECONVERGENT B0 ;  /* 0x0000000000007941 */ /* 0x000fea0003800200 */
.L_x_40743:
[----:B------:R0:W-:Y:S01]  /*72f0*/  STG.E.U8 desc[UR36][R8.64], R4 ;  /* 0x0000000408007986 */ /* 0x0001e2000c101124 */
[----:B------:R-:W-:Y:S05]  /*7300*/  BRA `(.L_x_40729) ;  /* 0x00000004007c7947 */ /* 0x000fea0003800000 */
.L_x_40737:
        /* <DEDUP_REMOVED lines=21> */
.L_x_40747:
[----:B------:R-:W-:-:S05]  /*7460*/  IMAD.MOV.U32 R25, RZ, RZ, RZ ;  /* 0x000000ffff197224 */ /* 0x000fca00078e00ff */
[----:B------:R0:W-:Y:S01]  /*7470*/  STG.E.64 desc[UR36][R8.64], R24 ;  /* 0x0000001808007986 */ /* 0x0001e2000c101b24 */
[----:B------:R-:W-:Y:S05]  /*7480*/  BRA `(.L_x_40729) ;  /* 0x00000004001c7947 */ /* 0x000fea0003800000 */
.L_x_40746:
[----:B------:R0:W-:Y:S01]  /*7490*/  STG.E desc[UR36][R8.64], R24 ;  /* 0x0000001808007986 */ /* 0x0001e2000c101924 */
[----:B------:R-:W-:Y:S05]  /*74a0*/  BRA `(.L_x_40729) ;  /* 0x0000000400147947 */ /* 0x000fea0003800000 */
.L_x_40736:
        /* <DEDUP_REMOVED lines=8> */
.L_x_40749:
[----:B------:R-:W-:Y:S01]  /*7530*/  CS2R R6, SRZ ;  /* 0x0000000000067805 */ /* 0x000fe2000001ff00 */
[----:B------:R-:W0:Y:S04]  /*7540*/  I2F.F64.S16 R4, R24 ;  /* 0x0000001800047312 */ /* 0x000e280000101c00 */
[----:B0-----:R0:W-:Y:S01]  /*7550*/  STG.E.128 desc[UR36][R8.64], R4 ;  /* 0x0000000408007986 */ /* 0x0011e2000c101d24 */
[----:B------:R-:W-:Y:S05]  /*7560*/  BRA `(.L_x_40729) ;  /* 0x0000000000e47947 */ /* 0x000fea0003800000 */
.L_x_40748:
[----:B------:R-:W-:-:S13]  /*7570*/  ISETP.NE.AND P0, PT, R0, 0xf, PT ;  /* 0x0000000f0000780c */ /* 0x000fda0003f05270 */
[----:B------:R-:W-:Y:S05]  /*7580*/  @!P0 BRA `(.L_x_40750) ;  /* 0x0000000000d08947 */ /* 0x000fea0003800000 */
[----:B------:R-:W-:-:S13]  /*7590*/  ISETP.NE.AND P0, PT, R0, 0x17, PT ;  /* 0x000000170000780c */ /* 0x000fda0003f05270 */
[----:B------:R-:W-:Y:S05]  /*75a0*/  @!P0 BRA `(.L_x_40751) ;  /* 0x0000000000848947 */ /* 0x000fea0003800000 */
[----:B------:R-:W-:-:S13]  /*75b0*/  ISETP.NE.AND P0, PT, R0, 0x18, PT ;  /* 0x000000180000780c */ /* 0x000fda0003f05270 */
[----:B------:R-:W-:Y:S05]  /*75c0*/  @!P0 BRA `(.L_x_40752) ;  /* 0x0000000000448947 */ /* 0x000fea0003800000 */
.L_x_40728:
        /* <DEDUP_REMOVED lines=16> */
.L_x_40753:
[----:B------:R-:W-:Y:S05]  /*76d0*/  BRA `(.L_x_40729) ;  /* 0x0000000000887947 */ /* 0x000fea0003800000 */
.L_x_40752:
        /* <DEDUP_REMOVED lines=11> */
.L_x_40755:
[----:B------:R-:W-:Y:S05]  /*7790*/  BSYNC.RECONVERGENT B0 ;  /* 0x0000000000007941 */ /* 0x000fea0003800200 */
.L_x_40754:
[----:B------:R0:W-:Y:S01]  /*77a0*/  STG.E.U8 desc[UR36][R8.64], R3 ;  /* 0x0000000308007986 */ /* 0x0001e2000c101124 */
[----:B------:R-:W-:Y:S05]  /*77b0*/  BRA `(.L_x_40729) ;  /* 0x0000000000507947 */ /* 0x000fea0003800000 */
.L_x_40751:
        /* <DEDUP_REMOVED lines=12> */
.L_x_40756:
[----:B------:R-:W-:Y:S01]  /*7880*/  IMAD.MOV.U32 R3, RZ, RZ, 0x7f ;  /* 0x0000007fff037424 */ /* 0x000fe200078e00ff */
[----:B------:R-:W-:-:S04]  /*7890*/  ISETP.GT.U32.AND P0, PT, R5, 0x7f800000, PT ;  /* 0x7f8000000500780c */ /* 0x000fc80003f04070 */
[----:B------:R-:W-:-:S05]  /*78a0*/  SEL R3, R3, 0x7c, P0 ;  /* 0x0000007c03037807 */ /* 0x000fca0000000000 */
[----:B------:R0:W-:Y:S01]  /*78b0*/  STG.E.U8 desc[UR36][R8.64], R3 ;  /* 0x0000000308007986 */ /* 0x0001e2000c101124 */
[----:B------:R-:W-:Y:S05]  /*78c0*/  BRA `(.L_x_40729) ;  /* 0x00000000000c7947 */ /* 0x000fea0003800000 */
.L_x_40750:
[----:B------:R-:W0:Y:S02]  /*78d0*/  I2F.S16 R0, R24 ;  /* 0x0000001800007306 */ /* 0x000e240000101400 */
[----:B0-----:R-:W-:-:S05]  /*78e0*/  F2FP.BF16.F32.PACK_AB R0, RZ, R0 ;  /* 0x00000000ff00723e */ /* 0x001fca00000010ff */
[----:B------:R0:W-:Y:S02]  /*78f0*/  STG.E.U16 desc[UR36][R8.64], R0 ;  /* 0x0000000008007986 */ /* 0x0001e4000c101524 */
.L_x_40729:
[----:B------:R-:W-:Y:S05]  /*7900*/  BSYNC.RECONVERGENT B6 ;  /* 0x0000000000067941 */ /* 0x000fea0003800200 */
.L_x_40723:
[----:B------:R-:W-:-:S07]  /*7910*/  VIADD R19, R19, 0x80 ;  /* 0x0000008013137836 */ /* 0x000fce0000000000 */
.L_x_40686:
[----:B------:R-:W-:-:S13]  /*7920*/  ISETP.GE.AND P0, PT, R19, R16, PT ;  /* 0x000000101300720c */ /* 0x000fda0003f06270 */
[----:B------:R-:W-:Y:S05]  /*7930*/  @P0 BREAK.RELIABLE B7 ;  /* 0x0000000000070942 */ /* 0x000fea0003800100 */
[----:B------:R-:W-:Y:S05]  /*7940*/  @P0 BRA `(.L_x_40722) ;  /* 0x0000000c00640947 */ /* 0x000fea0003800000 */
[----:B------:R-:W-:Y:S05]  /*7950*/  BSYNC.RELIABLE B7 ;  /* 0x0000000000077941 */ /* 0x000fea0003800100 */
.L_x_40685:
        /* <DEDUP_REMOVED lines=21> */
.L_x_40761:
[----:B------:R4:W-:Y:S01]  /*7ab0*/  STG.E.U8 desc[UR36][R8.64], R22 ;  /* 0x0000001608007986 */ /* 0x0009e2000c101124 */
[----:B------:R-:W-:Y:S05]  /*7ac0*/  BRA `(.L_x_40763) ;  /* 0x0000000800fc7947 */ /* 0x000fea0003800000 */
.L_x_40760:
        /* <DEDUP_REMOVED lines=9> */
.L_x_40765:
[----:B------:R2:W-:Y:S01]  /*7b60*/  STG.E desc[UR36][R8.64], R22 ;  /* 0x0000001608007986 */ /* 0x0005e2000c101924 */
[----:B------:R-:W-:Y:S05]  /*7b70*/  BRA `(.L_x_40763) ;  /* 0x0000000800d07947 */ /* 0x000fea0003800000 */
.L_x_40764:
[----:B------:R0:W-:Y:S01]  /*7b80*/  STG.E.U16 desc[UR36][R8.64], R22 ;  /* 0x0000001608007986 */ /* 0x0001e2000c101524 */
[----:B------:R-:W-:Y:S05]  /*7b90*/  BRA `(.L_x_40763) ;  /* 0x0000000800c87947 */ /* 0x000fea0003800000 */
.L_x_40759:
        /* <DEDUP_REMOVED lines=9> */
.L_x_40767:
[----:B------:R-:W0:Y:S02]  /*7c30*/  I2F.S16 R0, R22 ;  /* 0x0000001600007306 */ /* 0x000e240000101400 */
[----:B0-----:R-:W-:-:S05]  /*7c40*/  F2FP.F16.F32.PACK_AB R0, RZ, R0 ;  /* 0x00000000ff00723e */ /* 0x001fca00000000ff */
[----:B------:R0:W-:Y:S01]  /*7c50*/  STG.E.U16 desc[UR36][R8.64], R0 ;  /* 0x0000000008007986 */ /* 0x0001e2000c101524 */
[----:B------:R-:W-:Y:S05]  /*7c60*/  BRA `(.L_x_40763) ;  /* 0x0000000800947947 */ /* 0x000fea0003800000 */
.L_x_40766:
        /* <DEDUP_REMOVED lines=10> */
.L_x_40769:
[----:B------:R-:W0:Y:S02]  /*7d10*/  I2F.S16 R22, R22 ;  /* 0x0000001600167306 */ /* 0x000e240000101400 */
[----:B0-----:R-:W-:-:S04]  /*7d20*/  F2FP.F16.F32.PACK_AB R3, RZ, R22 ;  /* 0x00000016ff03723e */ /* 0x001fc800000000ff */
[----:B------:R-:W-:-:S05]  /*7d30*/  PRMT R3, R3, 0x5410, RZ ;  /* 0x0000541003037816 */ /* 0x000fca00000000ff */
[----:B------:R0:W-:Y:S01]  /*7d40*/  STG.E desc[UR36][R8.64], R3 ;  /* 0x0000000308007986 */ /* 0x0001e2000c101924 */
[----:B------:R-:W-:Y:S05]  /*7d50*/  BRA `(.L_x_40763) ;  /* 0x0000000800587947 */ /* 0x000fea0003800000 */
.L_x_40768:
[----:B------:R-:W0:Y:S02]  /*7d60*/  I2F.F64.S16 R22, R22 ;  /* 0x0000001600167312 */ /* 0x000e240000101c00 */
[----:B0-----:R0:W-:Y:S01]  /*7d70*/  STG.E.64 desc[UR36][R8.64], R22 ;  /* 0x0000001608007986 */ /* 0x0011e2000c101b24 */
[----:B------:R-:W-:Y:S05]  /*7d80*/  BRA `(.L_x_40763) ;  /* 0x00000008004c7947 */ /* 0x000fea0003800000 */
.L_x_40758:
        /* <DEDUP_REMOVED lines=12> */
.L_x_40773:
        /* <DEDUP_REMOVED lines=16> */
.L_x_40776:
[----:B------:R-:W-:-:S07]  /*7f50*/  PRMT R4, R0, 0x7610, R4 ;  /* 0x0000761000047816 */ /* 0x000fce0000000004 */
.L_x_40775:
[----:B------:R-:W-:Y:S05]  /*7f60*/  BSYNC.RECONVERGENT B0 ;  /* 0x0000000000007941 */ /* 0x000fea0003800200 */
.L_x_40774:
[----:B------:R0:W-:Y:S01]  /*7f70*/  STG.E.U8 desc[UR36][R8.64], R4 ;  /* 0x0000000408007986 */ /* 0x0001e2000c101124 */
[----:B------:R-:W-:Y:S05]  /*7f80*/  BRA `(.L_x_40763) ;  /* 0x0000000400cc7947 */ /* 0x000fea0003800000 */
.L_x_40772:
        /* <DEDUP_REMOVED lines=16> */
.L_x_40779:
[----:B------:R-:W-:-:S07]  /*8090*/  PRMT R4, R0, 0x7610, R4 ;  /* 0x0000761000047816 */ /* 0x000fce0000000004 */
.L_x_40778:
[----:B------:R-:W-:Y:S05]  /*80a0*/  BSYNC.RECONVERGENT B0 ;  /* 0x0000000000007941 */ /* 0x000fea0003800200 */
.L_x_40777:
[----:B------:R0:W-:Y:S01]  /*80b0*/  STG.E.U8 desc[UR36][R8.64], R4 ;  /* 0x0000000408007986 */ /* 0x0001e2000c101124 */
[----:B------:R-:W-:Y:S05]  /*80c0*/  BRA `(.L_x_40763) ;  /* 0x00000004007c7947 */ /* 0x000fea0003800000 */
.L_x_40771:
        /* <DEDUP_REMOVED lines=21> */
.L_x_40781:
[----:B------:R-:W-:-:S05]  /*8220*/  IMAD.MOV.U32 R23, RZ, RZ, RZ ;  /* 0x000000ffff177224 */ /* 0x000fca00078e00ff */
[----:B------:R0:W-:Y:S01]  /*8230*/  STG.E.64 desc[UR36][R8.64], R22 ;  /* 0x0000001608007986 */ /* 0x0001e2000c101b24 */
[----:B------:R-:W-:Y:S05]  /*8240*/  BRA `(.L_x_40763) ;  /* 0x00000004001c7947 */ /* 0x000fea0003800000 */
.L_x_40780:
[----:B------:R0:W-:Y:S01]  /*8250*/  STG.E desc[UR36][R8.64], R22 ;  /* 0x0000001608007986 */ /* 0x0001e2000c101924 */
[----:B------:R-:W-:Y:S05]  /*8260*/  BRA `(.L_x_40763) ;  /* 0x0000000400147947 */ /* 0x000fea0003800000 */
.L_x_40770:
        /* <DEDUP_REMOVED lines=8> */
.L_x_40783:
[----:B------:R-:W-:Y:S01]  /*82f0*/  CS2R R6, SRZ ;  /* 0x0000000000067805 */ /* 0x000fe2000001ff00 */
[----:B------:R-:W0:Y:S04]  /*8300*/  I2F.F64.S16 R4, R22 ;  /* 0x0000001600047312 */ /* 0x000e280000101c00 */
[----:B0-----:R0:W-:Y:S01]  /*8310*/  STG.E.128 desc[UR36][R8.64], R4 ;  /* 0x0000000408007986 */ /* 0x0011e2000c101d24 */
[----:B------:R-:W-:Y:S05]  /*8320*/  BRA `(.L_x_40763) ;  /* 0x0000000000e47947 */ /* 0x000fea0003800000 */
.L_x_40782:
[----:B------:R-:W-:-:S13]  /*8330*/  ISETP.NE.AND P0, PT, R0, 0xf, PT ;  /* 0x0000000f0000780c */ /* 0x000fda0003f05270 */
[----:B------:R-:W-:Y:S05]  /*8340*/  @!P0 BRA `(.L_x_40784) ;  /* 0x0000000000d08947 */ /* 0x000fea0003800000 */
[----:B------:R-:W-:-:S13]  /*8350*/  ISETP.NE.AND P0, PT, R0, 0x17, PT ;  /* 0x000000170000780c */ /* 0x000fda0003f05270 */
[----:B------:R-:W-:Y:S05]  /*8360*/  @!P0 BRA `(.L_x_40785) ;  /* 0x0000000000848947 */ /* 0x000fea0003800000 */
[----:B------:R-:W-:-:S13]  /*8370*/  ISETP.NE.AND P0, PT, R0, 0x18, PT ;  /* 0x000000180000780c */ /* 0x000fda0003f05270 */
[----:B------:R-:W-:Y:S05]  /*8380*/  @!P0 BRA `(.L_x_40786) ;  /* 0x0000000000448947 */ /* 0x000fea0003800000 */
.L_x_40762:
        /* <DEDUP_REMOVED lines=16> */
.L_x_40787:
[----:B------:R-:W-:Y:S05]  /*8490*/  BRA `(.L_x_40763) ;  /* 0x0000000000887947 */ /* 0x000fea0003800000 */
.L_x_40786:
        /* <DEDUP_REMOVED lines=11> */
.L_x_40789:
[----:B------:R-:W-:Y:S05]  /*8550*/  BSYNC.RECONVERGENT B0 ;  /* 0x0000000000007941 */ /* 0x000fea0003800200 */
.L_x_40788:
[----:B------:R0:W-:Y:S01]  /*8560*/  STG.E.U8 desc[UR36][R8.64], R3 ;  /* 0x0000000308007986 */ /* 0x0001e2000c101124 */
[----:B------:R-:W-:Y:S05]  /*8570*/  BRA `(.L_x_40763) ;  /* 0x0000000000507947 */ /* 0x000fea0003800000 */
.L_x_40785:
        /* <DEDUP_REMOVED lines=12> */
.L_x_40790:
[----:B------:R-:W-:Y:S01]  /*8640*/  IMAD.MOV.U32 R3, RZ, RZ, 0x7f ;  /* 0x0000007fff037424 */ /* 0x000fe200078e00ff */
[----:B------:R-:W-:-:S04]  /*8650*/  ISETP.GT.U32.AND P0, PT, R5, 0x7f800000, PT ;  /* 0x7f8000000500780c */ /* 0x000fc80003f04070 */
[----:B------:R-:W-:-:S05]  /*8660*/  SEL R3, R3, 0x7c, P0 ;  /* 0x0000007c03037807 */ /* 0x000fca0000000000 */
[----:B------:R0:W-:Y:S01]  /*8670*/  STG.E.U8 desc[UR36][R8.64], R3 ;  /* 0x0000000308007986 */ /* 0x0001e2000c101124 */
[----:B------:R-:W-:Y:S05]  /*8680*/  BRA `(.L_x_40763) ;  /* 0x00000000000c7947 */ /* 0x000fea0003800000 */
.L_x_40784:
[----:B------:R-:W0:Y:S02]  /*8690*/  I2F.S16 R0, R22 ;  /* 0x0000001600007306 */ /* 0x000e240000101400 */
[----:B0-----:R-:W-:-:S05]  /*86a0*/  F2FP.BF16.F32.PACK_AB R0, RZ, R0 ;  /* 0x00000000ff00723e */ /* 0x001fca00000010ff */
[----:B------:R0:W-:Y:S02]  /*86b0*/  STG.E.U16 desc[UR36][R8.64], R0 ;  /* 0x0000000008007986 */ /* 0x0001e4000c101524 */
.L_x_40763:
[----:B------:R-:W-:Y:S05]  /*86c0*/  BSYNC.RECONVERGENT B6 ;  /* 0x0000000000067941 */ /* 0x000fea0003800200 */
.L_x_40757:
[----:B------:R-:W-:-:S07]  /*86d0*/  VIADD R19, R19, 0x80 ;  /* 0x0000008013137836 */ /* 0x000fce0000000000 */
.L_x_40722:
[----:B------:R-:W-:Y:S05]  /*86e0*/  BSYNC.RECONVERGENT B8 ;  /* 0x0000000000087941 */ /* 0x000fea0003800200 */
.L_x_40684:
        /* <DEDUP_REMOVED lines=21> */
.L_x_40794:
[----:B------:R-:W-:Y:S01]  /*8840*/  STG.E.U8 desc[UR36][R2.64], R18 ;  /* 0x0000001202007986 */ /* 0x000fe2000c101124 */
[----:B------:R-:W-:Y:S05]  /*8850*/  EXIT ;  /* 0x000000000000794d */ /* 0x000fea0003800000 */
.L_x_40793:
        /* <DEDUP_REMOVED lines=9> */
.L_x_40797:
[----:B------:R-:W-:Y:S01]  /*88f0*/  STG.E desc[UR36][R2.64], R18 ;  /* 0x0000001202007986 */ /* 0x000fe2000c101924 */
[----:B------:R-:W-:Y:S05]  /*8900*/  EXIT ;  /* 0x000000000000794d */ /* 0x000fea0003800000 */
.L_x_40796:
[----:B------:R-:W-:Y:S01]  /*8910*/  STG.E.U16 desc[UR36][R2.64], R18 ;  /* 0x0000001202007986 */ /* 0x000fe2000c101524 */
[----:B------:R-:W-:Y:S05]  /*8920*/  EXIT ;  /* 0x000000000000794d */ /* 0x000fea0003800000 */
.L_x_40792:
        /* <DEDUP_REMOVED lines=9> */
.L_x_40799:
[----:B------:R-:W0:Y:S02]  /*89c0*/  I2F.S16 R0, R18 ;  /* 0x0000001200007306 */ /* 0x000e240000101400 */
[----:B0-----:R-:W-:-:S05]  /*89d0*/  F2FP.F16.F32.PACK_AB R0, RZ, R0 ;  /* 0x00000000ff00723e */ /* 0x001fca00000000ff */
[----:B------:R-:W-:Y:S01]  /*89e0*/  STG.E.U16 desc[UR36][R2.64], R0 ;  /* 0x0000000002007986 */ /* 0x000fe2000c101524 */
[----:B------:R-:W-:Y:S05]  /*89f0*/  EXIT ;  /* 0x000000000000794d */ /* 0x000fea0003800000 */
.L_x_40798:
        /* <DEDUP_REMOVED lines=10> */
.L_x_40801:
[----:B------:R-:W0:Y:S02]  /*8aa0*/  I2F.S16 R18, R18 ;  /* 0x0000001200127306 */ /* 0x000e240000101400 */
[----:B0-----:R-:W-:-:S04]  /*8ab0*/  F2FP.F16.F32.PACK_AB R5, RZ, R18 ;  /* 0x00000012ff05723e */ /* 0x001fc800000000ff */
[----:B------:R-:W-:-:S05]  /*8ac0*/  PRMT R5, R5, 0x5410, RZ ;  /* 0x0000541005057816 */ /* 0x000fca00000000ff */
[----:B------:R-:W-:Y:S01]  /*8ad0*/  STG.E desc[UR36][R2.64], R5 ;  /* 0x0000000502007986 */ /* 0x000fe2000c101924 */
[----:B------:R-:W-:Y:S05]  /*8ae0*/  EXIT ;  /* 0x000000000000794d */ /* 0x000fea0003800000 */
.L_x_40800:
[----:B------:R-:W0:Y:S02]  /*8af0*/  I2F.F64.S16 R18, R18 ;  /* 0x0000001200127312 */ /* 0x000e240000101c00 */
[----:B0-----:R-:W-:Y:S01]  /*8b00*/  STG.E.64 desc[UR36][R2.64], R18 ;  /* 0x0000001202007986 */ /* 0x001fe2000c101b24 */
[----:B------:R-:W-:Y:S05]  /*8b10*/  EXIT ;  /* 0x000000000000794d */ /* 0x000fea0003800000 */
.L_x_40791:
        /* <DEDUP_REMOVED lines=12> */
.L_x_40805:
        /* <DEDUP_REMOVED lines=17> */
.L_x_40807:
[----:B------:R-:W-:Y:S05]  /*8cf0*/  BSYNC.RECONVERGENT B0 ;  /* 0x0000000000007941 */ /* 0x000fea0003800200 */
.L_x_40806:
[----:B------:R-:W-:Y:S01]  /*8d00*/  STG.E.U8 desc[UR36][R2.64], R0 ;  /* 0x0000000002007986 */ /* 0x000fe2000c101124 */
[----:B------:R-:W-:Y:S05]  /*8d10*/  EXIT ;  /* 0x000000000000794d */ /* 0x000fea0003800000 */
.L_x_40804:
        /* <DEDUP_REMOVED lines=17> */
.L_x_40809:
[----:B------:R-:W-:Y:S05]  /*8e30*/  BSYNC.RECONVERGENT B0 ;  /* 0x0000000000007941 */ /* 0x000fea0003800200 */
.L_x_40808:
[----:B------:R-:W-:Y:S01]  /*8e40*/  STG.E.U8 desc[UR36][R2.64], R0 ;  /* 0x0000000002007986 */ /* 0x000fe2000c101124 */
[----:B------:R-:W-:Y:S05]  /*8e50*/  EXIT ;  /* 0x000000000000794d */ /* 0x000fea0003800000 */
.L_x_40803:
        /* <DEDUP_REMOVED lines=21> */
.L_x_40811:
[----:B------:R-:W-:-:S05]  /*8fb0*/  IMAD.MOV.U32 R19, RZ, RZ, RZ ;  /* 0x000000ffff137224 */ /* 0x000fca00078e00ff */
[----:B------:R-:W-:Y:S01]  /*8fc0*/  STG.E.64 desc[UR36][R2.64], R18 ;  /* 0x0000001202007986 */ /* 0x000fe2000c101b24 */
[----:B------:R-:W-:Y:S05]  /*8fd0*/  EXIT ;  /* 0x000000000000794d */ /* 0x000fea0003800000 */
.L_x_40810:
[----:B------:R-:W-:Y:S01]  /*8fe0*/  STG.E desc[UR36][R2.64], R18 ;  /* 0x0000001202007986 */ /* 0x000fe2000c101924 */
[----:B------:R-:W-:Y:S05]  /*8ff0*/  EXIT ;  /* 0x000000000000794d */ /* 0x000fea0003800000 */
.L_x_40802:
        /* <DEDUP_REMOVED lines=8> */
.L_x_40813:
[----:B------:R-:W-:Y:S01]  /*9080*/  CS2R R6, SRZ ;  /* 0x0000000000067805 */ /* 0x000fe2000001ff00 */
[----:B------:R-:W0:Y:S04]  /*9090*/  I2F.F64.S16 R4, R18 ;  /* 0x0000001200047312 */ /* 0x000e280000101c00 */
[----:B0-----:R-:W-:Y:S01]  /*90a0*/  STG.E.128 desc[UR36][R2.64], R4 ;  /* 0x0000000402007986 */ /* 0x001fe2000c101d24 */
[----:B------:R-:W-:Y:S05]  /*90b0*/  EXIT ;  /* 0x000000000000794d */ /* 0x000fea0003800000 */
.L_x_40812:
[----:B------:R-:W-:-:S13]  /*90c0*/  ISETP.NE.AND P0, PT, R0, 0xf, PT ;  /* 0x0000000f0000780c */ /* 0x000fda0003f05270 */
[----:B------:R-:W-:Y:S05]  /*90d0*/  @!P0 BRA `(.L_x_40814) ;  /* 0x0000000000d48947 */ /* 0x000fea0003800000 */
[----:B------:R-:W-:-:S13]  /*90e0*/  ISETP.NE.AND P0, PT, R0, 0x17, PT ;  /* 0x000000170000780c */ /* 0x000fda0003f05270 */
[----:B------:R-:W-:Y:S05]  /*90f0*/  @!P0 BRA `(.L_x_40815) ;  /* 0x0000000000848947 */ /* 0x000fea0003800000 */
[----:B------:R-:W-:-:S13]  /*9100*/  ISETP.NE.AND P0, PT, R0, 0x18, PT ;  /* 0x000000180000780c */ /* 0x000fda0003f05270 */
[----:B------:R-:W-:Y:S05]  /*9110*/  @!P0 BRA `(.L_x_40816) ;  /* 0x0000000000448947 */ /* 0x000fea0003800000 */
.L_x_40795:
        /* <DEDUP_REMOVED lines=16> */
.L_x_40817:
[----:B------:R-:W-:Y:S05]  /*9220*/  EXIT ;  /* 0x000000000000794d */ /* 0x000fea0003800000 */
.L_x_40816:
        /* <DEDUP_REMOVED lines=11> */
.L_x_40819:
[----:B------:R-:W-:Y:S05]  /*92e0*/  BSYNC.RECONVERGENT B0 ;  /* 0x0000000000007941 */ /* 0x000fea0003800200 */
.L_x_40818:
[----:B------:R-:W-:Y:S01]  /*92f0*/  STG.E.U8 desc[UR36][R2.64], R5 ;  /* 0x0000000502007986 */ /* 0x000fe2000c101124 */
[----:B------:R-:W-:Y:S05]  /*9300*/  EXIT ;  /* 0x000000000000794d */ /* 0x000fea0003800000 */
.L_x_40815:
        /* <DEDUP_REMOVED lines=13> */
.L_x_40820:
[----:B------:R-:W-:Y:S01]  /*93e0*/  IMAD.MOV.U32 R5, RZ, RZ, 0x7f ;  /* 0x0000007fff057424 */ /* 0x000fe200078e00ff */
[----:B------:R-:W-:-:S04]  /*93f0*/  ISETP.GT.U32.AND P0, PT, R7, 0x7f800000, PT ;  /* 0x7f8000000700780c */ /* 0x000fc80003f04070 */
[----:B------:R-:W-:-:S05]  /*9400*/  SEL R5, R5, 0x7c, P0 ;  /* 0x0000007c05057807 */ /* 0x000fca0000000000 */
[----:B------:R-:W-:Y:S01]  /*9410*/  STG.E.U8 desc[UR36][R2.64], R5 ;  /* 0x0000000502007986 */ /* 0x000fe2000c101124 */
[----:B------:R-:W-:Y:S05]  /*9420*/  EXIT ;  /* 0x000000000000794d */ /* 0x000fea0003800000 */
.L_x_40814:
[----:B------:R-:W0:Y:S02]  /*9430*/  I2F.S16 R0, R18 ;  /* 0x0000001200007306 */ /* 0x000e240000101400 */
[----:B0-----:R-:W-:-:S05]  /*9440*/  F2FP.BF16.F32.PACK_AB R0, RZ, R0 ;  /* 0x00000000ff00723e */ /* 0x001fca00000010ff */
[----:B------:R-:W-:Y:S01]  /*9450*/  STG.E.U16 desc[UR36][R2.64], R0 ;  /* 0x0000000002007986 */ /* 0x000fe2000c101524 */
[----:B------:R-:W-:Y:S05]  /*9460*/  EXIT ;  /* 0x000000000000794d */ /* 0x000fea0003800000 */
.L_x_40821:
        /* <DEDUP_REMOVED lines=9> */
.L_x_41248:


//--------------------- .text._ZN2at6native18elementwise_kernelILi128ELi4EZNS0_22gpu_kernel_impl_nocastINS0_13BinaryFunctorIbbbZNS0_19maximum_kernel_cudaERNS_18TensorIteratorBaseEEUlbbE_EEEEvS5_RKT_EUliE_EEviT1_ --------------------------
	.section	.text._ZN2at6native18elementwise_kernelILi128ELi4EZNS0_22gpu_kernel_impl_nocastINS0_13BinaryFunctorIbbbZNS0_19maximum_kernel_cudaERNS_18TensorIteratorBaseEEUlbbE_EEEEvS5_RKT_EUliE_EEviT1_,"ax",@progbits
	.align	128
        .global         _ZN2at6native18elementwise_kernelILi128ELi4EZNS0_22gpu_kernel_impl_nocastINS0_13BinaryFunctorIbbbZNS0_19maximum_kernel_cudaERNS_18TensorIteratorBaseEEUlbbE_EEEEvS5_RKT_EUliE_EEviT1_
        .type           _ZN2at6native18elementwise_kernelILi128ELi4EZNS0_22gpu_kernel_impl_nocastINS0_13BinaryFunctorIbbbZNS0_19maximum_kernel_cudaERNS_18TensorIteratorBaseEEUlbbE_EEEEvS5_RKT_EUliE_EEviT1_,@function
        .size           _ZN2at6native18elementwise_kernelILi128ELi4EZNS0_22gpu_kernel_impl_nocastINS0_13BinaryFunctorIbbbZNS0_19maximum_kernel_cudaERNS_18TensorIteratorBaseEEUlbbE_EEEEvS5_RKT_EUliE_EEviT1_,(.L_x_41249 - _ZN2at6native18elementwise_kernelILi128ELi4EZNS0_22gpu_kernel_impl_nocastINS0_13BinaryFunctorIbbbZNS0_19maximum_kernel_cudaERNS_18TensorIteratorBaseEEUlbbE_EEEEvS5_RKT_EUliE_EEviT1_)
        .other          _ZN2at6native18elementwise_kernelILi128ELi4EZNS0_22gpu_kernel_impl_nocastINS0_13BinaryFunctorIbbbZNS0_19maximum_kernel_cudaERNS_18TensorIteratorBaseEEUlbbE_EEEEvS5_RKT_EUliE_EEviT1_,@"STO_CUDA_ENTRY STV_DEFAULT"
_ZN2at6native18elementwise_kernelILi128ELi4EZNS0_22gpu_kernel_impl_nocastINS0_13BinaryFunctorIbbbZNS0_19maximum_kernel_cudaERNS_18TensorIteratorBaseEEUlbbE_EEEEvS5_RKT_EUliE_EEviT1_:
.text._ZN2at6native18elementwise_kernelILi128ELi4EZNS0_22gpu_kernel_impl_nocastINS0_13BinaryFunctorIbbbZNS0_19maximum_kernel_cudaERNS_18TensorIteratorBaseEEUlbbE_EEEEvS5_RKT_EUliE_EEviT1_:
        /* <DEDUP_REMOVED lines=19> */
[----:B------:R-:W-:-:S02]  /*0130*/  IADD3 R3, PT, PT, R3, 0x80, RZ ;  /* 0x0000008003037810 */ /* 0x000fc40007ffe0ff */
[----:B--2---:R-:W-:-:S04]  /*0140*/  LOP3.LUT P0, RZ, R4, 0xff, R7, 0xc8, !PT ;  /* 0x000000ff04ff7812 */ /* 0x004fc8000780c807 */
        /* <DEDUP_REMOVED lines=8> */
[----:B--2---:R-:W3:Y:S03]  /*01d0*/  LDG.E.U8 R7, desc[UR6][R6.64] ;  /* 0x0000000606077981 */ /* 0x004ee6000c1e1100 */
[----:B0-----:R-:W0:Y:S01]  /*01e0*/  LDC.64 R8, c[0x0][0x5e8] ;  /* 0x00017a00ff087b82 */ /* 0x001e220000000a00 */
[----:B------:R-:W-:-:S02]  /*01f0*/  IADD3 R3, PT, PT, R3, 0x80, RZ ;  /* 0x0000008003037810 */ /* 0x000fc40007ffe0ff */
[----:B---3--:R-:W-:-:S04]  /*0200*/  LOP3.LUT P0, RZ, R4, 0xff, R7, 0xc8, !PT ;  /* 0x000000ff04ff7812 */ /* 0x008fc8000780c807 */
[----:B------:R-:W-:-:S05]  /*0210*/  SEL R11, RZ, 0x1, !P0 ;  /* 0x00000001ff0b7807 */ /* 0x000fca0004000000 */
[----:B0-----:R0:W-:Y:S04]  /*0220*/  STG.E.U8 desc[UR6][R8.64], R11 ;  /* 0x0000000b08007986 */ /* 0x0011e8000c101106 */
.L_x_40825:
[----:B------:R-:W-:-:S13]  /*0230*/  ISETP.GE.AND P0, PT, R3, UR4, PT ;  /* 0x0000000403007c0c */ /* 0x000fda000bf06270 */
[----:B------:R-:W-:Y:S05]  /*0240*/  @P0 BREAK.RELIABLE B1 ;  /* 0x0000000000010942 */ /* 0x000fea0003800100 */
[----:B------:R-:W-:Y:S05]  /*0250*/  @P0 BRA `(.L_x_40826) ;  /* 0x0000000000280947 */ /* 0x000fea0003800000 */
[----:B------:R-:W-:Y:S05]  /*0260*/  BSYNC.RELIABLE B1 ;  /* 0x0000000000017941 */ /* 0x000fea0003800100 */
.L_x_40824:
        /* <DEDUP_REMOVED lines=9> */
.L_x_40826:
[----:B------:R-:W-:Y:S05]  /*0300*/  BSYNC.RECONVERGENT B0 ;  /* 0x0000000000007941 */ /* 0x000fea0003800200 */
.L_x_40823:
[----:B------:R-:W-:Y:S05]  /*0310*/  WARPSYNC.ALL ;  /* 0x0000000000007948 */ /* 0x000fea0003800000 */
[----:B------:R-:W-:-:S13]  /*0320*/  ISETP.GE.AND P0, PT, R3, UR4, PT ;  /* 0x0000000403007c0c */ /* 0x000fda000bf06270 */
[----:B------:R-:W-:Y:S05]  /*0330*/  @P0 EXIT ;  /* 0x000000000000094d */ /* 0x000fea0003800000 */
[----:B------:R-:W2:Y:S08]  /*0340*/  LDC.64 R2, c[0x0][0x5f0] ;  /* 0x00017c00ff027b82 */ /* 0x000eb00000000a00 */
[----:B------:R-:W3:Y:S01]  /*0350*/  LDC.64 R4, c[0x0][0x5f8] ;  /* 0x00017e00ff047b82 */ /* 0x000ee20000000a00 */
[----:B--2---:R-:W2:Y:S04]  /*0360*/  LDG.E.U8 R2, desc[UR6][R2.64] ;  /* 0x0000000602027981 */ /* 0x004ea8000c1e1100 */
[----:B---3--:R-:W2:Y:S03]  /*0370*/  LDG.E.U8 R5, desc[UR6][R4.64] ;  /* 0x0000000604057981 */ /* 0x008ea6000c1e1100 */
[----:B------:R-:W3:Y:S01]  /*0380*/  LDC.64 R6, c[0x0][0x5e8] ;  /* 0x00017a00ff067b82 */ /* 0x000ee20000000a00 */
[----:B--2---:R-:W-:-:S04]  /*0390*/  LOP3.LUT P0, RZ, R2, 0xff, R5, 0xc8, !PT ;  /* 0x000000ff02ff7812 */ /* 0x004fc8000780c805 */
[----:B01----:R-:W-:-:S05]  /*03a0*/  SEL R9, RZ, 0x1, !P0 ;  /* 0x00000001ff097807 */ /* 0x003fca0004000000 */
[----:B---3--:R-:W-:Y:S01]  /*03b0*/  STG.E.U8 desc[UR6][R6.64], R9 ;  /* 0x0000000906007986 */ /* 0x008fe2000c101106 */
[----:B------:R-:W-:Y:S05]  /*03c0*/  EXIT ;  /* 0x000000000000794d */ /* 0x000fea0003800000 */
.L_x_40822:
        /* <DEDUP_REMOVED lines=356> */
.L_x_40830:
[----:B------:R-:W0:Y:S02]  /*1a10*/  LDCU.128 UR8, c[0x0][0x5f0] ;  /* 0x0000be00ff0877ac */ /* 0x000e240008000c00 */
[----:B0-----:R-:W-:Y:S02]  /*1a20*/  IADD3 R8, P1, PT, R4, UR10, RZ ;  /* 0x0000000a04087c10 */ /* 0x001fe4000ff3e0ff */
[----:B------:R-:W-:Y:S02]  /*1a30*/  IADD3 R6, P0, PT, R6, UR8, RZ ;  /* 0x0000000806067c10 */ /* 0x000fe4000ff1e0ff */
[----:B------:R-:W-:Y:S02]  /*1a40*/  IADD3.X R9, PT, PT, RZ, UR11, RZ, P1, !PT ;  /* 0x0000000bff097c10 */ /* 0x000fe40008ffe4ff */
[----:B------:R-:W-:Y:S01]  /*1a50*/  IADD3.X R7, PT, PT, RZ, UR9, RZ, P0, !PT ;  /* 0x00000009ff077c10 */ /* 0x000fe200087fe4ff */
[----:B------:R-:W0:Y:S03]  /*1a60*/  LDCU.64 UR8, c[0x0][0x5e8] ;  /* 0x0000bd00ff0877ac */ /* 0x000e260008000a00 */
[----:B------:R-:W2:Y:S04]  /*1a70*/  LDG.E.U8 R9, desc[UR6][R8.64] ;  /* 0x0000000608097981 */ /* 0x000ea8000c1e1100 */
[----:B------:R-:W2:Y:S01]  /*1a80*/  LDG.E.U8 R6, desc[UR6][R6.64] ;  /* 0x0000000606067981 */ /* 0x000ea2000c1e1100 */
[----:B------:R-:W-:-:S02]  /*1a90*/  IADD3 R3, PT, PT, R3, 0x80, RZ ;  /* 0x0000008003037810 */ /* 0x000fc40007ffe0ff */
[----:B0-----:R-:W-:-:S04]  /*1aa0*/  IADD3 R4, P1, PT, R5, UR8, RZ ;  /* 0x0000000805047c10 */ /* 0x001fc8000ff3e0ff */
[----:B------:R-:W-:Y:S02]  /*1ab0*/  IADD3.X R5, PT, PT, RZ, UR9, RZ, P1, !PT ;  /* 0x00000009ff057c10 */ /* 0x000fe40008ffe4ff */
[----:B--2---:R-:W-:-:S04]  /*1ac0*/  LOP3.LUT P0, RZ, R6, 0xff, R9, 0xc8, !PT ;  /* 0x000000ff06ff7812 */ /* 0x004fc8000780c809 */
[----:B------:R-:W-:-:S05]  /*1ad0*/  SEL R11, RZ, 0x1, !P0 ;  /* 0x00000001ff0b7807 */ /* 0x000fca0004000000 */
[----:B------:R0:W-:Y:S01]  /*1ae0*/  STG.E.U8 desc[UR6][R4.64], R11 ;  /* 0x0000000b04007986 */ /* 0x0001e2000c101106 */
[----:B------:R-:W-:-:S13]  /*1af0*/  ISETP.GE.AND P0, PT, R3, UR4, PT ;  /* 0x0000000403007c0c */ /* 0x000fda000bf06270 */
[----:B------:R-:W-:Y:S05]  /*1b00*/  @P0 BREAK.RELIABLE B1 ;  /* 0x0000000000010942 */ /* 0x000fea0003800100 */
[----:B0-----:R-:W-:Y:S05]  /*1b10*/  @P0 BRA `(.L_x_40831) ;  /* 0x0000002c00600947 */ /* 0x001fea0003800000 */
        /* <DEDUP_REMOVED lines=348> */
.L_x_40832:
        /* <DEDUP_REMOVED lines=8> */
[----:B0-----:R-:W-:-:S04]  /*3160*/  IADD3 R4, P1, PT, R5, UR8, RZ ;  /* 0x0000000805047c10 */ /* 0x001fc8000ff3e0ff */
[----:B------:R-:W-:Y:S02]  /*3170*/  IADD3.X R5, PT, PT, RZ, UR9, RZ, P1, !PT ;  /* 0x00000009ff057c10 */ /* 0x000fe40008ffe4ff */
[----:B------:R-:W-:Y:S02]  /*3180*/  IADD3 R3, PT, PT, R3, 0x80, RZ ;  /* 0x0000008003037810 */ /* 0x000fe40007ffe0ff */
[----:B--2---:R-:W-:-:S04]  /*3190*/  LOP3.LUT P0, RZ, R6, 0xff, R9, 0xc8, !PT ;  /* 0x000000ff06ff7812 */ /* 0x004fc8000780c809 */
[----:B------:R-:W-:-:S05]  /*31a0*/  SEL R11, RZ, 0x1, !P0 ;  /* 0x00000001ff0b7807 */ /* 0x000fca0004000000 */
[----:B------:R0:W-:Y:S04]  /*31b0*/  STG.E.U8 desc[UR6][R4.64], R11 ;  /* 0x0000000b04007986 */ /* 0x0001e8000c101106 */
.L_x_40829:
[----:B------:R-:W-:-:S13]  /*31c0*/  ISETP.GE.AND P0, PT, R3, UR4, PT ;  /* 0x0000000403007c0c */ /* 0x000fda000bf06270 */
[----:B------:R-:W-:Y:S05]  /*31d0*/  @P0 BREAK.RELIABLE B1 ;  /* 0x0000000000010942 */ /* 0x000fea0003800100 */
[----:B------:R-:W-:Y:S05]  /*31e0*/  @P0 BRA `(.L_x_40831) ;  /* 0x0000001400ac0947 */ /* 0x000fea0003800000 */
[----:B------:R-:W-:Y:S05]  /*31f0*/  BSYNC.RELIABLE B1 ;  /* 0x0000000000017941 */ /* 0x000fea0003800100 */
.L_x_40828:
        /* <DEDUP_REMOVED lines=348> */
.L_x_40833:
        /* <DEDUP_REMOVED lines=14> */
.L_x_40831:
[----:B------:R-:W-:Y:S05]  /*48a0*/  BSYNC.RECONVERGENT B0 ;  /* 0x0000000000007941 */ /* 0x000fea0003800200 */
.L_x_40827:
        /* <DEDUP_REMOVED lines=351> */
.L_x_40834:
[----:B------:R-:W0:Y:S01]  /*5ea0*/  LDCU.128 UR8, c[0x0][0x5f0] ;  /* 0x0000be00ff0877ac */ /* 0x000e220008000c00 */
[----:B------:R-:W1:Y:S01]  /*5eb0*/  LDCU.64 UR4, c[0x0][0x5e8] ;  /* 0x0000bd00ff0477ac */ /* 0x000e620008000a00 */
[----:B0-----:R-:W-:Y:S02]  /*5ec0*/  IADD3 R6, P1, PT, R2, UR10, RZ ;  /* 0x0000000a02067c10 */ /* 0x001fe4000ff3e0ff */
[----:B------:R-:W-:Y:S02]  /*5ed0*/  IADD3 R4, P0, PT, R4, UR8, RZ ;  /* 0x0000000804047c10 */ /* 0x000fe4000ff1e0ff */
[----:B------:R-:W-:Y:S02]  /*5ee0*/  IADD3.X R7, PT, PT, RZ, UR11, RZ, P1, !PT ;  /* 0x0000000bff077c10 */ /* 0x000fe40008ffe4ff */
[----:B------:R-:W-:-:S04]  /*5ef0*/  IADD3.X R5, PT, PT, RZ, UR9, RZ, P0, !PT ;  /* 0x00000009ff057c10 */ /* 0x000fc800087fe4ff */
[----:B------:R-:W2:Y:S04]  /*5f00*/  LDG.E.U8 R7, desc[UR6][R6.64] ;  /* 0x0000000606077981 */ /* 0x000ea8000c1e1100 */
[----:B------:R-:W2:Y:S01]  /*5f10*/  LDG.E.U8 R4, desc[UR6][R4.64] ;  /* 0x0000000604047981 */ /* 0x000ea2000c1e1100 */
[----:B-1----:R-:W-:-:S04]  /*5f20*/  IADD3 R2, P1, PT, R3, UR4, RZ ;  /* 0x0000000403027c10 */ /* 0x002fc8000ff3e0ff */
[----:B------:R-:W-:Y:S02]  /*5f30*/  IADD3.X R3, PT, PT, RZ, UR5, RZ, P1, !PT ;  /* 0x00000005ff037c10 */ /* 0x000fe40008ffe4ff */
[----:B--2---:R-:W-:-:S04]  /*5f40*/  LOP3.LUT P0, RZ, R4, 0xff, R7, 0xc8, !PT ;  /* 0x000000ff04ff7812 */ /* 0x004fc8000780c807 */
[----:B------:R-:W-:-:S05]  /*5f50*/  SEL R9, RZ, 0x1, !P0 ;  /* 0x00000001ff097807 */ /* 0x000fca0004000000 */
[----:B------:R-:W-:Y:S01]  /*5f60*/  STG.E.U8 desc[UR6][R2.64], R9 ;  /* 0x0000000902007986 */ /* 0x000fe2000c101106 */
[----:B------:R-:W-:Y:S05]  /*5f70*/  EXIT ;  /* 0x000000000000794d */ /* 0x000fea0003800000 */
.L_x_40835:
        /* <DEDUP_REMOVED lines=16> */
.L_x_41249:


//--------------------- .text._ZN2at6native27unrolled_elementwise_kernelINS0_13BinaryFunctorIbbbZNS0_19maximum_kernel_cudaERNS_18TensorIteratorBaseEEUlbbE_EESt5arrayIPcLm3EELi4E23TrivialOffsetCalculatorILi2EjESA_ILi1EjENS0_6memory15LoadWithoutCastENSD_16StoreWithoutCastEEEviT_T0_T2_T3_T4_T5_ --------------------------
	.section	.text._ZN2at6native27unrolled_elementwise_kernelINS0_13BinaryFunctorIbbbZNS0_19maximum_kernel_cudaERNS_18TensorIteratorBaseEEUlbbE_EESt5arrayIPcLm3EELi4E23TrivialOffsetCalculatorILi2EjESA_ILi1EjENS0_6memory15LoadWithoutCastENSD_16StoreWithoutCastEEEviT_T0_T2_T3_T4_T5_,"ax",@progbits
	.align	128
        .global         _ZN2at6native27unrolled_elementwise_kernelINS0_13BinaryFunctorIbbbZNS0_19maximum_kernel_cudaERNS_18TensorIteratorBaseEEUlbbE_EESt5arrayIPcLm3EELi4E23TrivialOffsetCalculatorILi2EjESA_ILi1EjENS0_6memory15LoadWithoutCastENSD_16StoreWithoutCastEEEviT_T0_T2_T3_T4_T5_
        .type           _ZN2at6native27unrolled_elementwise_kernelINS0_13BinaryFunctorIbbbZNS0_19maximum_kernel_cudaERNS_18TensorIteratorBaseEEUlbbE_EESt5arrayIPcLm3EELi4E23TrivialOffsetCalculatorILi2EjESA_ILi1EjENS0_6memory15LoadWithoutCastENSD_16StoreWithoutCastEEEviT_T0_T2_T3_T4_T5_,@function
        .size           _ZN2at6native27unrolled_elementwise_kernelINS0_13BinaryFunctorIbbbZNS0_19maximum_kernel_cudaERNS_18TensorIteratorBaseEEUlbbE_EESt5arrayIPcLm3EELi4E23TrivialOffsetCalculatorILi2EjESA_ILi1EjENS0_6memory15LoadWithoutCastENSD_16StoreWithoutCastEEEviT_T0_T2_T3_T4_T5_,(.L_x_41250 - _ZN2at6native27unrolled_elementwise_kernelINS0_13BinaryFunctorIbbbZNS0_19maximum_kernel_cudaERNS_18TensorIteratorBaseEEUlbbE_EESt5arrayIPcLm3EELi4E23TrivialOffsetCalculatorILi2EjESA_ILi1EjENS0_6memory15LoadWithoutCastENSD_16StoreWithoutCastEEEviT_T0_T2_T3_T4_T5_)
        .other          _ZN2at6native27unrolled_elementwise_kernelINS0_13BinaryFunctorIbbbZNS0_19maximum_kernel_cudaERNS_18TensorIteratorBaseEEUlbbE_EESt5arrayIPcLm3EELi4E23TrivialOffsetCalculatorILi2EjESA_ILi1EjENS0_6memory15LoadWithoutCastENSD_16StoreWithoutCastEEEviT_T0_T2_T3_T4_T5_,@"STO_CUDA_ENTRY STV_DEFAULT"
_ZN2at6native27unrolled_elementwise_kernelINS0_13BinaryFunctorIbbbZNS0_19maximum_kernel_cudaERNS_18TensorIteratorBaseEEUlbbE_EESt5arrayIPcLm3EELi4E23TrivialOffsetCalculatorILi2EjESA_ILi1EjENS0_6memory15LoadWithoutCastENSD_16StoreWithoutCastEEEviT_T0_T2_T3_T4_T5_:
.text._ZN2at6native27unrolled_elementwise_kernelINS0_13BinaryFunctorIbbbZNS0_19maximum_kernel_cudaERNS_18TensorIteratorBaseEEUlbbE_EESt5arrayIPcLm3EELi4E23TrivialOffsetCalculatorILi2EjESA_ILi1EjENS0_6memory15LoadWithoutCastENSD_16StoreWithoutCastEEEviT_T0_T2_T3_T4_T5_:
        /* <DEDUP_REMOVED lines=17> */
[----:B------:R-:W0:Y:S01]  /*0110*/  LDC.64 R12, c[0x0][0x398] ;  /* 0x0000e600ff0c7b82 */ /* 0x000e220000000a00 */
[C---:B---3--:R-:W-:Y:S02]  /*0120*/  @!P3 IADD3 R14, P0, PT, R25.reuse, R14, RZ ;  /* 0x0000000e190eb210 */ /* 0x048fe40007f1e0ff */
[----:B----4-:R-:W-:-:S03]  /*0130*/  @!P3 IADD3 R16, P2, PT, R25, R16, RZ ;  /* 0x000000101910b210 */ /* 0x010fc60007f5e0ff */
[----:B------:R-:W-:Y:S02]  /*0140*/  @!P3 IMAD.X R15, RZ, RZ, R15, P0 ;  /* 0x000000ffff0fb224 */ /* 0x000fe400000e060f */
[----:B------:R-:W3:Y:S01]  /*0150*/  LDC.64 R10, c[0x0][0x390] ;  /* 0x0000e400ff0a7b82 */ /* 0x000ee20000000a00 */
[----:B------:R-:W-:Y:S02]  /*0160*/  @!P3 IMAD.X R17, RZ, RZ, R17, P2 ;  /* 0x000000ffff11b224 */ /* 0x000fe400010e0611 */
[----:B------:R-:W-:Y:S01]  /*0170*/  @!P4 IMAD R27, R0, 0x200, R21 ;  /* 0x00000200001bc824 */ /* 0x000fe200078e0215 */
[----:B-1----:R-:W4:Y:S01]  /*0180*/  @!P3 LDG.E.U8 R14, desc[UR4][R14.64] ;  /* 0x000000040e0eb981 */ /* 0x002f22000c1e1100 */
[----:B------:R-:W-:-:S03]  /*0190*/  @!P4 VIADD R21, R21, 0x80 ;  /* 0x000000801515c836 */ /* 0x000fc60000000000 */
[----:B--2---:R-:W-:Y:S01]  /*01a0*/  @!P4 IADD3 R2, P5, PT, R27, R2, RZ ;  /* 0x000000021b02c210 */ /* 0x004fe20007fbe0ff */
[----:B------:R-:W4:Y:S01]  /*01b0*/  @!P3 LDG.E.U8 R17, desc[UR4][R16.64] ;  /* 0x000000041011b981 */ /* 0x000f22000c1e1100 */
        /* <DEDUP_REMOVED lines=9> */
[----:B------:R-:W-:-:S03]  /*0250*/  @!P1 IADD3 R8, P2, PT, R23, R8, RZ ;  /* 0x0000000817089210 */ /* 0x000fc60007f5e0ff */
[----:B------:R-:W-:-:S06]  /*0260*/  @!P1 IMAD.X R7, RZ, RZ, R7, P5 ;  /* 0x000000ffff079224 */ /* 0x000fcc00028e0607 */
[----:B------:R-:W-:Y:S01]  /*0270*/  @!P0 IMAD R21, R0, 0x200, R21 ;  /* 0x0000020000158824 */ /* 0x000fe200078e0215 */
[----:B------:R-:W2:Y:S01]  /*0280*/  @!P4 LDG.E.U8 R5, desc[UR4][R4.64] ;  /* 0x000000040405c981 */ /* 0x000ea2000c1e1100 */
[----:B------:R-:W-:-:S03]  /*0290*/  @!P1 IMAD.X R9, RZ, RZ, R9, P2 ;  /* 0x000000ffff099224 */ /* 0x000fc600010e0609 */
[C---:B------:R-:W-:Y:S01]  /*02a0*/  @!P0 IADD3 R12, P6, PT, R21.reuse, R12, RZ ;  /* 0x0000000c150c8210 */ /* 0x040fe20007fde0ff */
[----:B------:R-:W5:Y:S01]  /*02b0*/  @!P1 LDG.E.U8 R6, desc[UR4][R6.64] ;  /* 0x0000000406069981 */ /* 0x000f62000c1e1100 */
[----:B---3--:R-:W-:-:S03]  /*02c0*/  @!P0 IADD3 R10, P5, PT, R21, R10, RZ ;  /* 0x0000000a150a8210 */ /* 0x008fc60007fbe0ff */
[----:B------:R-:W-:Y:S01]  /*02d0*/  @!P0 IMAD.X R13, RZ, RZ, R13, P6 ;  /* 0x000000ffff0d8224 */ /* 0x000fe200030e060d */
[----:B------:R-:W5:Y:S01]  /*02e0*/  @!P1 LDG.E.U8 R9, desc[UR4][R8.64] ;  /* 0x0000000408099981 */ /* 0x000f62000c1e1100 */
[----:B------:R-:W-:-:S04]  /*02f0*/  @!P0 IMAD.X R11, RZ, RZ, R11, P5 ;  /* 0x000000ffff0b8224 */ /* 0x000fc800028e060b */
[----:B------:R-:W3:Y:S04]  /*0300*/  @!P0 LDG.E.U8 R13, desc[UR4][R12.64] ;  /* 0x000000040c0d8981 */ /* 0x000ee8000c1e1100 */
[----:B------:R-:W3:Y:S01]  /*0310*/  @!P0 LDG.E.U8 R10, desc[UR4][R10.64] ;  /* 0x000000040a0a8981 */ /* 0x000ee2000c1e1100 */
[----:B------:R-:W-:Y:S01]  /*0320*/  PLOP3.LUT P2, PT, PT, PT, PT, 0x8, 0x80 ;  /* 0x000000000080781c */ /* 0x000fe20003f4e170 */
[----:B------:R-:W-:Y:S04]  /*0330*/  BSSY.RECONVERGENT B0, `(.L_x_40836) ;  /* 0x0000026000007945 */ /* 0x000fe80003800200 */
[----:B------:R-:W-:Y:S01]  /*0340*/  BSSY.RELIABLE B1, `(.L_x_40837) ;  /* 0x000001d000017945 */ /* 0x000fe20003800100 */
[----:B----4-:R-:W-:-:S02]  /*0350*/  @!P3 LOP3.LUT P2, RZ, R14, 0xff, R17, 0xc8, !PT ;  /* 0x000000ff0effb812 */ /* 0x010fc4000784c811 */
[----:B------:R-:W-:Y:S02]  /*0360*/  PLOP3.LUT P3, PT, PT, PT, PT, 0x8, 0x80 ;  /* 0x000000000080781c */ /* 0x000fe40003f6e170 */
[----:B--2---:R-:W-:Y:S02]  /*0370*/  @!P4 LOP3.LUT P3, RZ, R2, 0xff, R5, 0xc8, !PT ;  /* 0x000000ff02ffc812 */ /* 0x004fe4000786c805 */
[----:B------:R-:W-:Y:S02]  /*0380*/  PLOP3.LUT P4, PT, PT, PT, PT, 0x8, 0x80 ;  /* 0x000000000080781c */ /* 0x000fe40003f8e170 */
[----:B-----5:R-:W-:Y:S02]  /*0390*/  @!P1 LOP3.LUT P4, RZ, R6, 0xff, R9, 0xc8, !PT ;  /* 0x000000ff06ff9812 */ /* 0x020fe4000788c809 */
[----:B------:R-:W-:Y:S02]  /*03a0*/  PLOP3.LUT P1, PT, PT, PT, PT, 0x8, 0x80 ;  /* 0x000000000080781c */ /* 0x000fe40003f2e170 */
[----:B---3--:R-:W-:-:S02]  /*03b0*/  @!P0 LOP3.LUT P1, RZ, R10, 0xff, R13, 0xc8, !PT ;  /* 0x000000ff0aff8812 */ /* 0x008fc4000782c80d */
[----:B------:R-:W-:Y:S02]  /*03c0*/  ISETP.GE.AND P0, PT, R19, R18, PT ;  /* 0x000000121300720c */ /* 0x000fe40003f06270 */
[----:B------:R-:W-:Y:S02]  /*03d0*/  SEL R5, RZ, 0x1, !P2 ;  /* 0x00000001ff057807 */ /* 0x000fe40005000000 */
[----:B------:R-:W-:Y:S02]  /*03e0*/  SEL R7, RZ, 0x1, !P3 ;  /* 0x00000001ff077807 */ /* 0x000fe40005800000 */
[----:B------:R-:W-:Y:S02]  /*03f0*/  SEL R9, RZ, 0x1, !P4 ;  /* 0x00000001ff097807 */ /* 0x000fe40006000000 */
[----:B------:R-:W-:-:S05]  /*0400*/  SEL R11, RZ, 0x1, !P1 ;  /* 0x00000001ff0b7807 */ /* 0x000fca0004800000 */
        /* <DEDUP_REMOVED lines=16> */
.L_x_40838:
[----:B------:R-:W-:Y:S05]  /*0510*/  BSYNC.RELIABLE B1 ;  /* 0x0000000000017941 */ /* 0x000fea0003800100 */
.L_x_40837:
[----:B------:R-:W-:-:S13]  /*0520*/  ISETP.GE.AND P0, PT, R19, R18, PT ;  /* 0x000000121300720c */ /* 0x000fda0003f06270 */
[----:B------:R-:W1:Y:S01]  /*0530*/  @!P0 LDC.64 R4, c[0x0][0x388] ;  /* 0x0000e200ff048b82 */ /* 0x000e620000000a00 */
[----:B0-----:R-:W-:Y:S02]  /*0540*/  @!P0 IMAD R3, R0, 0x200, R19 ;  /* 0x0000020000038824 */ /* 0x001fe400078e0213 */
[----:B------:R-:W-:-:S03]  /*0550*/  @!P0 VIADD R19, R19, 0x80 ;  /* 0x0000008013138836 */ /* 0x000fc60000000000 */
[----:B-1----:R-:W-:-:S05]  /*0560*/  @!P0 IADD3 R2, P1, PT, R3, R4, RZ ;  /* 0x0000000403028210 */ /* 0x002fca0007f3e0ff */
[----:B------:R-:W-:-:S05]  /*0570*/  @!P0 IMAD.X R3, RZ, RZ, R5, P1 ;  /* 0x000000ffff038224 */ /* 0x000fca00008e0605 */
[----:B------:R1:W-:Y:S03]  /*0580*/  @!P0 STG.E.U8 desc[UR4][R2.64], R9 ;  /* 0x0000000902008986 */ /* 0x0003e6000c101104 */
.L_x_40839:
[----:B------:R-:W-:Y:S05]  /*0590*/  BSYNC.RECONVERGENT B0 ;  /* 0x0000000000007941 */ /* 0x000fea0003800200 */
.L_x_40836:
        /* <DEDUP_REMOVED lines=9> */
.L_x_40840:
        /* <DEDUP_REMOVED lines=13> */
.L_x_41250:


//--------------------- .text._ZN2at6native29vectorized_elementwise_kernelILi2ENS0_13BinaryFunctorIbbbZNS0_19maximum_kernel_cudaERNS_18TensorIteratorBaseEEUlbbE_EESt5arrayIPcLm3EEEEviT0_T1_ --------------------------
	.section	.text._ZN2at6native29vectorized_elementwise_kernelILi2ENS0_13BinaryFunctorIbbbZNS0_19maximum_kernel_cudaERNS_18TensorIteratorBaseEEUlbbE_EESt5arrayIPcLm3EEEEviT0_T1_,"ax",@progbits
	.align	128
        .global         _ZN2at6native29vectorized_elementwise_kernelILi2ENS0_13BinaryFunctorIbbbZNS0_19maximum_kernel_cudaERNS_18TensorIteratorBaseEEUlbbE_EESt5arrayIPcLm3EEEEviT0_T1_
        .type           _ZN2at6native29vectorized_elementwise_kernelILi2ENS0_13BinaryFunctorIbbbZNS0_19maximum_kernel_cudaERNS_18TensorIteratorBaseEEUlbbE_EESt5arrayIPcLm3EEEEviT0_T1_,@function
        .size           _ZN2at6native29vectorized_elementwise_kernelILi2ENS0_13BinaryFunctorIbbbZNS0_19maximum_kernel_cudaERNS_18TensorIteratorBaseEEUlbbE_EESt5arrayIPcLm3EEEEviT0_T1_,(.L_x_41251 - _ZN2at6native29vectorized_elementwise_kernelILi2ENS0_13BinaryFunctorIbbbZNS0_19maximum_kernel_cudaERNS_18TensorIteratorBaseEEUlbbE_EESt5arrayIPcLm3EEEEviT0_T1_)
        .other          _ZN2at6native29vectorized_elementwise_kernelILi2ENS0_13BinaryFunctorIbbbZNS0_19maximum_kernel_cudaERNS_18TensorIteratorBaseEEUlbbE_EESt5arrayIPcLm3EEEEviT0_T1_,@"STO_CUDA_ENTRY STV_DEFAULT"
_ZN2at6native29vectorized_elementwise_kernelILi2ENS0_13BinaryFunctorIbbbZNS0_19maximum_kernel_cudaERNS_18TensorIteratorBaseEEUlbbE_EESt5arrayIPcLm3EEEEviT0_T1_:
.text._ZN2at6native29vectorized_elementwise_kernelILi2ENS0_13BinaryFunctorIbbbZNS0_19maximum_kernel_cudaERNS_18TensorIteratorBaseEEUlbbE_EESt5arrayIPcLm3EEEEviT0_T1_:
        /* <DEDUP_REMOVED lines=21> */
[C---:B-1----:R-:W-:Y:S02]  /*0150*/  @!P5 IADD3 R26, P4, PT, R3.reuse, R26, RZ ;  /* 0x0000001a031ad210 */ /* 0x042fe40007f9e0ff */
[----:B--2---:R-:W-:-:S03]  /*0160*/  @!P5 IADD3 R24, P3, PT, R3, R24, RZ ;  /* 0x000000180318d210 */ /* 0x004fc60007f7e0ff */
[----:B------:R-:W-:Y:S02]  /*0170*/  @!P5 IMAD.X R27, RZ, RZ, R27, P4 ;  /* 0x000000ffff1bd224 */ /* 0x000fe400020e061b */
[----:B------:R-:W1:Y:S01]  /*0180*/  LDC.64 R12, c[0x0][0x398] ;  /* 0x0000e600ff0c7b82 */ /* 0x000e620000000a00 */
[----:B------:R-:W-:Y:S02]  /*0190*/  @!P5 IMAD.X R25, RZ, RZ, R25, P3 ;  /* 0x000000ffff19d224 */ /* 0x000fe400018e0619 */
[----:B------:R2:W2:Y:S01]  /*01a0*/  @!P5 LDG.E.U8 R3, desc[UR12][R26.64] ;  /* 0x0000000c1a03d981 */ /* 0x0004a2000c1e1100 */
[C---:B------:R-:W-:Y:S02]  /*01b0*/  @!P0 VIADD R9, R0.reuse, UR4 ;  /* 0x0000000400098c36 */ /* 0x040fe40008000000 */
[----:B------:R-:W-:Y:S01]  /*01c0*/  @!P0 VIADD R0, R0, 0x80 ;  /* 0x0000008000008836 */ /* 0x000fe20000000000 */
[----:B------:R2:W2:Y:S01]  /*01d0*/  @!P5 LDG.E.U8 R24, desc[UR12][R24.64] ;  /* 0x0000000c1818d981 */ /* 0x0004a2000c1e1100 */
[----:B------:R-:W2:Y:S01]  /*01e0*/  LDC.64 R14, c[0x0][0x398] ;  /* 0x0000e600ff0e7b82 */ /* 0x000ea20000000a00 */
[----:B---3--:R-:W-:-:S02]  /*01f0*/  @!P0 IADD3 R6, P4, PT, R9, R6, RZ ;  /* 0x0000000609068210 */ /* 0x008fc40007f9e0ff */
[----:B------:R-:W-:Y:S02]  /*0200*/  ISETP.GE.U32.AND P1, PT, R0, UR5, PT ;  /* 0x0000000500007c0c */ /* 0x000fe4000bf26070 */
[----:B----4-:R-:W-:-:S03]  /*0210*/  @!P0 IADD3 R4, P6, PT, R9, R4, RZ ;  /* 0x0000000409048210 */ /* 0x010fc60007fde0ff */
[----:B------:R-:W3:Y:S08]  /*0220*/  LDC.64 R8, c[0x0][0x390] ;  /* 0x0000e400ff087b82 */ /* 0x000ef00000000a00 */
[C---:B------:R-:W-:Y:S02]  /*0230*/  @!P1 VIADD R21, R0.reuse, UR4 ;  /* 0x0000000400159c36 */ /* 0x040fe40008000000 */
[----:B------:R-:W-:-:S05]  /*0240*/  @!P1 VIADD R0, R0, 0x80 ;  /* 0x0000008000009836 */ /* 0x000fca0000000000 */
[----:B------:R-:W-:Y:S01]  /*0250*/  ISETP.GE.U32.AND P2, PT, R0, UR5, PT ;  /* 0x0000000500007c0c */ /* 0x000fe2000bf46070 */
[----:B------:R-:W-:-:S12]  /*0260*/  @!P0 IMAD.X R7, RZ, RZ, R7, P4 ;  /* 0x000000ffff078224 */ /* 0x000fd800020e0607 */
[C---:B------:R-:W-:Y:S01]  /*0270*/  @!P2 VIADD R23, R0.reuse, UR4 ;  /* 0x000000040017ac36 */ /* 0x040fe20008000000 */
[C---:B0-----:R-:W-:Y:S01]  /*0280*/  @!P1 IADD3 R16, P4, PT, R21.reuse, R16, RZ ;  /* 0x0000001015109210 */ /* 0x041fe20007f9e0ff */
[----:B------:R-:W-:Y:S01]  /*0290*/  @!P2 VIADD R0, R0, 0x80 ;  /* 0x000000800000a836 */ /* 0x000fe20000000000 */
[----:B------:R-:W4:Y:S04]  /*02a0*/  @!P0 LDG.E.U8 R6, desc[UR12][R6.64] ;  /* 0x0000000c06068981 */ /* 0x000f28000c1e1100 */
[----:B------:R-:W-:Y:S01]  /*02b0*/  ISETP.GE.U32.AND P3, PT, R0, UR5, PT ;  /* 0x0000000500007c0c */ /* 0x000fe2000bf66070 */
[----:B------:R-:W-:Y:S01]  /*02c0*/  @!P0 IMAD.X R5, RZ, RZ, R5, P6 ;  /* 0x000000ffff058224 */ /* 0x000fe200030e0605 */
[----:B-----5:R-:W-:Y:S01]  /*02d0*/  @!P1 IADD3 R18, P6, PT, R21, R18, RZ ;  /* 0x0000001215129210 */ /* 0x020fe20007fde0ff */
[----:B------:R-:W-:Y:S01]  /*02e0*/  @!P1 IMAD.X R17, RZ, RZ, R17, P4 ;  /* 0x000000ffff119224 */ /* 0x000fe200020e0611 */
[----:B------:R-:W0:Y:S01]  /*02f0*/  LDC.64 R20, c[0x0][0x390] ;  /* 0x0000e400ff147b82 */ /* 0x000e220000000a00 */
[----:B------:R-:W-:-:S02]  /*0300*/  @!P2 IADD3 R10, P4, PT, R23, R10, RZ ;  /* 0x0000000a170aa210 */ /* 0x000fc40007f9e0ff */
[----:B------:R-:W-:Y:S01]  /*0310*/  @!P1 IMAD.X R19, RZ, RZ, R19, P6 ;  /* 0x000000ffff139224 */ /* 0x000fe200030e0613 */
[----:B-1----:R-:W-:Y:S01]  /*0320*/  @!P2 IADD3 R12, P6, PT, R23, R12, RZ ;  /* 0x0000000c170ca210 */ /* 0x002fe20007fde0ff */
[----:B------:R1:W4:Y:S04]  /*0330*/  @!P0 LDG.E.U8 R5, desc[UR12][R4.64] ;  /* 0x0000000c04058981 */ /* 0x000328000c1e1100 */
[C---:B--2---:R-:W-:Y:S01]  /*0340*/  @!P3 VIADD R27, R0.reuse, UR4 ;  /* 0x00000004001bbc36 */ /* 0x044fe20008000000 */
[----:B------:R-:W2:Y:S01]  /*0350*/  LDC.64 R22, c[0x0][0x398] ;  /* 0x0000e600ff167b82 */ /* 0x000ea20000000a00 */
[----:B------:R-:W-:Y:S01]  /*0360*/  @!P3 VIADD R0, R0, 0x80 ;  /* 0x000000800000b836 */ /* 0x000fe20000000000 */
[----:B------:R-:W5:Y:S01]  /*0370*/  @!P1 LDG.E.U8 R16, desc[UR12][R16.64] ;  /* 0x0000000c10109981 */ /* 0x000f62000c1e1100 */
[----:B------:R-:W-:-:S03]  /*0380*/  @!P2 IMAD.X R11, RZ, RZ, R11, P4 ;  /* 0x000000ffff0ba224 */ /* 0x000fc600020e060b */
[C---:B------:R-:W-:Y:S01]  /*0390*/  ISETP.GE.U32.AND P4, PT, R0.reuse, UR5, PT ;  /* 0x0000000500007c0c */ /* 0x040fe2000bf86070 */
[----:B------:R-:W-:Y:S01]  /*03a0*/  @!P2 IMAD.X R13, RZ, RZ, R13, P6 ;  /* 0x000000ffff0da224 */ /* 0x000fe200030e060d */
[C---:B---3--:R-:W-:Y:S01]  /*03b0*/  @!P3 IADD3 R8, P6, PT, R27.reuse, R8, RZ ;  /* 0x000000081b08b210 */ /* 0x048fe20007fde0ff */
[----:B------:R-:W5:Y:S04]  /*03c0*/  @!P1 LDG.E.U8 R19, desc[UR12][R18.64] ;  /* 0x0000000c12139981 */ /* 0x000f68000c1e1100 */
[----:B------:R-:W-:Y:S01]  /*03d0*/  @!P3 IMAD.X R9, RZ, RZ, R9, P6 ;  /* 0x000000ffff09b224 */ /* 0x000fe200030e0609 */
[----:B------:R-:W-:Y:S01]  /*03e0*/  @!P3 IADD3 R14, P6, PT, R27, R14, RZ ;  /* 0x0000000e1b0eb210 */ /* 0x000fe20007fde0ff */
[----:B------:R-:W3:Y:S04]  /*03f0*/  @!P2 LDG.E.U8 R10, desc[UR12][R10.64] ;  /* 0x0000000c0a0aa981 */ /* 0x000ee8000c1e1100 */
[----:B------:R-:W-:Y:S01]  /*0400*/  @!P4 VIADD R25, R0, UR4 ;  /* 0x000000040019cc36 */ /* 0x000fe20008000000 */
[----:B------:R-:W3:Y:S01]  /*0410*/  @!P2 LDG.E.U8 R13, desc[UR12][R12.64] ;  /* 0x0000000c0c0da981 */ /* 0x000ee2000c1e1100 */
[----:B------:R-:W-:-:S03]  /*0420*/  @!P3 IMAD.X R15, RZ, RZ, R15, P6 ;  /* 0x000000ffff0fb224 */ /* 0x000fc600030e060f */
[C---:B0-----:R-:W-:Y:S01]  /*0430*/  @!P4 IADD3 R20, P6, PT, R25.reuse, R20, RZ ;  /* 0x000000141914c210 */ /* 0x041fe20007fde0ff */
[----:B------:R-:W3:Y:S04]  /*0440*/  @!P3 LDG.E.U8 R8, desc[UR12][R8.64] ;  /* 0x0000000c0808b981 */ /* 0x000ee8000c1e1100 */
[----:B------:R-:W-:Y:S01]  /*0450*/  @!P4 IMAD.X R21, RZ, RZ, R21, P6 ;  /* 0x000000ffff15c224 */ /* 0x000fe200030e0615 */
[----:B--2---:R-:W-:Y:S01]  /*0460*/  @!P4 IADD3 R22, P6, PT, R25, R22, RZ ;  /* 0x000000161916c210 */ /* 0x004fe20007fde0ff */
[----:B------:R-:W2:Y:S04]  /*0470*/  @!P3 LDG.E.U8 R15, desc[UR12][R14.64] ;  /* 0x0000000c0e0fb981 */ /* 0x000ea8000c1e1100 */
[----:B------:R-:W-:Y:S01]  /*0480*/  @!P4 IMAD.X R23, RZ, RZ, R23, P6 ;  /* 0x000000ffff17c224 */ /* 0x000fe200030e0617 */
[----:B------:R-:W2:Y:S05]  /*0490*/  @!P4 LDG.E.U8 R20, desc[UR12][R20.64] ;  /* 0x0000000c1414c981 */ /* 0x000eaa000c1e1100 */
[----:B------:R-:W2:Y:S01]  /*04a0*/  @!P4 LDG.E.U8 R23, desc[UR12][R22.64] ;  /* 0x0000000c1617c981 */ /* 0x000ea2000c1e1100 */
[----:B------:R-:W-:Y:S01]  /*04b0*/  PLOP3.LUT P6, PT, PT, PT, PT, 0x8, 0x80 ;  /* 0x000000000080781c */ /* 0x000fe20003fce170 */
[----:B------:R-:W-:Y:S01]  /*04c0*/  @!P4 VIADD R0, R0, 0x80 ;  /* 0x000000800000c836 */ /* 0x000fe20000000000 */
[----:B------:R-:W-:-:S04]  /*04d0*/  @!P5 LOP3.LUT P6, RZ, R3, 0xff, R24, 0xc8, !PT ;  /* 0x000000ff03ffd812 */ /* 0x000fc800078cc818 */
[----:B-1----:R-:W-:Y:S02]  /*04e0*/  P2R R4, PR, RZ, 0x40 ;  /* 0x00000040ff047803 */ /* 0x002fe40000000000 */
[----:B------:R-:W-:Y:S02]  /*04f0*/  PLOP3.LUT P6, PT, PT, PT, PT, 0x8, 0x80 ;  /* 0x000000000080781c */ /* 0x000fe40003fce170 */
[----:B----4-:R-:W-:Y:S02]  /*0500*/  @!P0 LOP3.LUT P6, RZ, R6, 0xff, R5, 0xc8, !PT ;  /* 0x000000ff06ff8812 */ /* 0x010fe400078cc805 */
[----:B------:R-:W-:Y:S02]  /*0510*/  PLOP3.LUT P0, PT, PT, PT, PT, 0x8, 0x80 ;  /* 0x000000000080781c */ /* 0x000fe40003f0e170 */
[----:B-----5:R-:W-:Y:S02]  /*0520*/  @!P1 LOP3.LUT P0, RZ, R16, 0xff, R19, 0xc8, !PT ;  /* 0x000000ff10ff9812 */ /* 0x020fe4000780c813 */
[----:B------:R-:W-:-:S02]  /*0530*/  PLOP3.LUT P1, PT, PT, PT, PT, 0x8, 0x80 ;  /* 0x000000000080781c */ /* 0x000fc40003f2e170 */
[----:B------:R-:W-:Y:S02]  /*0540*/  P2R R3, PR, RZ, 0x1 ;  /* 0x00000001ff037803 */ /* 0x000fe40000000000 */
[----:B------:R-:W-:Y:S02]  /*0550*/  ISETP.NE.AND P0, PT, R4, RZ, PT ;  /* 0x000000ff0400720c */ /* 0x000fe40003f05270 */
[----:B------:R-:W0:Y:S01]  /*0560*/  LDC.64 R4, c[0x0][0x390] ;  /* 0x0000e400ff047b82 */ /* 0x000e220000000a00 */
[----:B---3--:R-:W-:Y:S02]  /*0570*/  @!P2 LOP3.LUT P1, RZ, R10, 0xff, R13, 0xc8, !PT ;  /* 0x000000ff0affa812 */ /* 0x008fe4000782c80d */
[----:B------:R-:W-:Y:S02]  /*0580*/  PLOP3.LUT P2, PT, PT, PT, PT, 0x8, 0x80 ;  /* 0x000000000080781c */ /* 0x000fe40003f4e170 */
[----:B--2---:R-:W-:Y:S02]  /*0590*/  @!P3 LOP3.LUT P2, RZ, R8, 0xff, R15, 0xc8, !PT ;  /* 0x000000ff08ffb812 */ /* 0x004fe4000784c80f */
[----:B------:R-:W-:Y:S01]  /*05a0*/  PLOP3.LUT P3, PT, PT, PT, PT, 0x8, 0x80 ;  /* 0x000000000080781c */ /* 0x000fe20003f6e170 */
[----:B------:R-:W1:Y:S01]  /*05b0*/  LDC.64 R14, c[0x0][0x398] ;  /* 0x0000e600ff0e7b82 */ /* 0x000e620000000a00 */
[----:B------:R-:W-:-:S02]  /*05c0*/  @!P4 LOP3.LUT P3, RZ, R20, 0xff, R23, 0xc8, !PT ;  /* 0x000000ff14ffc812 */ /* 0x000fc4000786c817 */
[----:B------:R-:W-:-:S13]  /*05d0*/  ISETP.GE.U32.AND P4, PT, R0, UR5, PT ;  /* 0x0000000500007c0c */ /* 0x000fda000bf86070 */
[----:B------:R-:W-:-:S05]  /*05e0*/  @!P4 VIADD R11, R0, UR4 ;  /* 0x00000004000bcc36 */ /* 0x000fca0008000000 */
[----:B0-----:R-:W-:-:S05]  /*05f0*/  @!P4 IADD3 R8, P5, PT, R11, R4, RZ ;  /* 0x000000040b08c210 */ /* 0x001fca0007fbe0ff */
[----:B------:R-:W-:Y:S02]  /*0600*/  @!P4 IMAD.X R9, RZ, RZ, R5, P5 ;  /* 0x000000ffff09c224 */ /* 0x000fe400028e0605 */
[----:B------:R-:W0:Y:S01]  /*0610*/  LDC.64 R4, c[0x0][0x398] ;  /* 0x0000e600ff047b82 */ /* 0x000e220000000a00 */
[----:B------:R-:W-:Y:S01]  /*0620*/  @!P4 VIADD R0, R0, 0x80 ;  /* 0x000000800000c836 */ /* 0x000fe20000000000 */
[----:B------:R-:W-:Y:S01]  /*0630*/  P2R R12, PR, RZ, 0x40 ;  /* 0x00000040ff0c7803 */ /* 0x000fe20000000000 */
[----:B------:R2:W3:Y:S01]  /*0640*/  @!P4 LDG.E.U8 R8, desc[UR12][R8.64] ;  /* 0x0000000c0808c981 */ /* 0x0004e2000c1e1100 */
[----:B0-----:R-:W-:-:S05]  /*0650*/  @!P4 IADD3 R10, P5, PT, R11, R4, RZ ;  /* 0x000000040b0ac210 */ /* 0x001fca0007fbe0ff */
[----:B------:R-:W-:Y:S02]  /*0660*/  @!P4 IMAD.X R11, RZ, RZ, R5, P5 ;  /* 0x000000ffff0bc224 */ /* 0x000fe400028e0605 */
[----:B------:R-:W0:Y:S01]  /*0670*/  LDC.64 R4, c[0x0][0x390] ;  /* 0x0000e400ff047b82 */ /* 0x000e220000000a00 */
[----:B------:R-:W-:-:S03]  /*0680*/  ISETP.GE.U32.AND P5, PT, R0, UR5, PT ;  /* 0x0000000500007c0c */ /* 0x000fc6000bfa6070 */
[----:B------:R-:W3:Y:S10]  /*0690*/  @!P4 LDG.E.U8 R11, desc[UR12][R10.64] ;  /* 0x0000000c0a0bc981 */ /* 0x000ef4000c1e1100 */
[----:B------:R-:W-:-:S05]  /*06a0*/  @!P5 VIADD R7, R0, UR4 ;  /* 0x000000040007dc36 */ /* 0x000fca0008000000 */
[----:B0-----:R-:W-:-:S05]  /*06b0*/  @!P5 IADD3 R4, P6, PT, R7, R4, RZ ;  /* 0x000000040704d210 */ /* 0x001fca0007fde0ff */
[----:B------:R-:W-:Y:S01]  /*06c0*/  @!P5 IMAD.X R5, RZ, RZ, R5, P6 ;  /* 0x000000ffff05d224 */ /* 0x000fe200030e0605 */
[----:B-1----:R-:W-:-:S04]  /*06d0*/  @!P5 IADD3 R6, P6, PT, R7, R14, RZ ;  /* 0x0000000e0706d210 */ /* 0x002fc80007fde0ff */
[----:B------:R-:W4:Y:S01]  /*06e0*/  @!P5 LDG.E.U8 R4, desc[UR12][R4.64] ;  /* 0x0000000c0404d981 */ /* 0x000f22000c1e1100 */
[----:B------:R-:W-:-:S06]  /*06f0*/  @!P5 IMAD.X R7, RZ, RZ, R15, P6 ;  /* 0x000000ffff07d224 */ /* 0x000fcc00030e060f */
[----:B------:R-:W4:Y:S01]  /*0700*/  @!P5 LDG.E.U8 R7, desc[UR12][R6.64] ;  /* 0x0000000c0607d981 */ /* 0x000f22000c1e1100 */
[----:B------:R-:W-:Y:S02]  /*0710*/  SEL R13, RZ, 0x1, !P0 ;  /* 0x00000001ff0d7807 */ /* 0x000fe40004000000 */
[----:B------:R-:W-:-:S04]  /*0720*/  ISETP.NE.AND P0, PT, R3, RZ, PT ;  /* 0x000000ff0300720c */ /* 0x000fc80003f05270 */
[----:B------:R-:W-:Y:S02]  /*0730*/  SEL R17, RZ, 0x1, !P0 ;  /* 0x00000001ff117807 */ /* 0x000fe40004000000 */
[----:B------:R-:W-:Y:S02]  /*0740*/  ISETP.GE.U32.AND P0, PT, R2, UR5, PT ;  /* 0x0000000502007c0c */ /* 0x000fe4000bf06070 */
[----:B------:R-:W-:Y:S01]  /*0750*/  PLOP3.LUT P6, PT, PT, PT, PT, 0x8, 0x80 ;  /* 0x000000000080781c */ /* 0x000fe20003fce170 */
[----:B------:R-:W-:Y:S04]  /*0760*/  BSSY.RECONVERGENT B0, `(.L_x_40842) ;  /* 0x0000044000007945 */ /* 0x000fe80003800200 */
[----:B------:R-:W-:Y:S01]  /*0770*/  BSSY.RELIABLE B1, `(.L_x_40843) ;  /* 0x000003b000017945 */ /* 0x000fe20003800100 */
[----:B--2---:R-:W-:-:S02]  /*0780*/  SEL R9, RZ, 0x1, !P1 ;  /* 0x00000001ff097807 */ /* 0x004fc40004800000 */
[----:B------:R-:W-:Y:S02]  /*0790*/  SEL R19, RZ, 0x1, !P3 ;  /* 0x00000001ff137807 */ /* 0x000fe40005800000 */
[----:B---3--:R-:W-:Y:S02]  /*07a0*/  @!P4 LOP3.LUT P6, RZ, R8, 0xff, R11, 0xc8, !PT ;  /* 0x000000ff08ffc812 */ /* 0x008fe400078cc80b */
[----:B------:R-:W-:-:S04]  /*07b0*/  ISETP.NE.AND P4, PT, R12, RZ, PT ;  /* 0x000000ff0c00720c */ /* 0x000fc80003f85270 */
[----:B------:R-:W-:Y:S02]  /*07c0*/  SEL R15, RZ, 0x1, !P4 ;  /* 0x00000001ff0f7807 */ /* 0x000fe40006000000 */
[----:B------:R-:W-:Y:S02]  /*07d0*/  PLOP3.LUT P4, PT, PT, PT, PT, 0x8, 0x80 ;  /* 0x000000000080781c */ /* 0x000fe40003f8e170 */
[----:B------:R-:W-:Y:S02]  /*07e0*/  SEL R11, RZ, 0x1, !P2 ;  /* 0x00000001ff0b7807 */ /* 0x000fe40005000000 */
[----:B------:R-:W-:Y:S02]  /*07f0*/  SEL R3, RZ, 0x1, !P6 ;  /* 0x00000001ff037807 */ /* 0x000fe40007000000 */
[----:B----4-:R-:W-:-:S04]  /*0800*/  @!P5 LOP3.LUT P4, RZ, R4, 0xff, R7, 0xc8, !PT ;  /* 0x000000ff04ffd812 */ /* 0x010fc8000788c807 */
        /* <DEDUP_REMOVED lines=16> */
.L_x_40844:
        /* <DEDUP_REMOVED lines=8> */
.L_x_40845:
        /* <DEDUP_REMOVED lines=8> */
.L_x_40846:
        /* <DEDUP_REMOVED lines=8> */
.L_x_40847:
        /* <DEDUP_REMOVED lines=9> */
.L_x_40848:
[----:B------:R-:W-:Y:S05]  /*0b20*/  BSYNC.RELIABLE B1 ;  /* 0x0000000000017941 */ /* 0x000fea0003800100 */
.L_x_40843:
[----:B------:R-:W-:-:S13]  /*0b30*/  ISETP.GE.U32.AND P0, PT, R2, UR5, PT ;  /* 0x0000000502007c0c */ /* 0x000fda000bf06070 */
[----:B------:R-:W3:Y:S01]  /*0b40*/  @!P0 LDC.64 R6, c[0x0][0x388] ;  /* 0x0000e200ff068b82 */ /* 0x000ee20000000a00 */
[C---:B012---:R-:W-:Y:S02]  /*0b50*/  @!P0 VIADD R5, R2.reuse, UR4 ;  /* 0x0000000402058c36 */ /* 0x047fe40008000000 */
[----:B------:R-:W-:-:S03]  /*0b60*/  @!P0 VIADD R2, R2, 0x80 ;  /* 0x0000008002028836 */ /* 0x000fc60000000000 */
[----:B---3--:R-:W-:-:S05]  /*0b70*/  @!P0 IADD3 R4, P1, PT, R5, R6, RZ ;  /* 0x0000000605048210 */ /* 0x008fca0007f3e0ff */
[----:B------:R-:W-:-:S05]  /*0b80*/  @!P0 IMAD.X R5, RZ, RZ, R7, P1 ;  /* 0x000000ffff058224 */ /* 0x000fca00008e0607 */
[----:B------:R3:W-:Y:S03]  /*0b90*/  @!P0 STG.E.U8 desc[UR12][R4.64], R3 ;  /* 0x0000000304008986 */ /* 0x0007e6000c10110c */
.L_x_40849:
[----:B------:R-:W-:Y:S05]  /*0ba0*/  BSYNC.RECONVERGENT B0 ;  /* 0x0000000000007941 */ /* 0x000fea0003800200 */
.L_x_40842:
[----:B------:R-:W-:Y:S05]  /*0bb0*/  WARPSYNC.ALL ;  /* 0x0000000000007948 */ /* 0x000fea0003800000 */
[----:B------:R-:W-:-:S13]  /*0bc0*/  ISETP.GE.U32.AND P0, PT, R2, UR5, PT ;  /* 0x0000000502007c0c */ /* 0x000fda000bf06070 */
[----:B------:R-:W-:Y:S05]  /*0bd0*/  @P0 EXIT ;  /* 0x000000000000094d */ /* 0x000fea0003800000 */
[----:B------:R-:W4:Y:S01]  /*0be0*/  LDCU.64 UR6, c[0x0][0x388] ;  /* 0x00007100ff0677ac */ /* 0x000f220008000a00 */
[----:B------:R-:W-:-:S05]  /*0bf0*/  VIADD R2, R2, UR4 ;  /* 0x0000000402027c36 */ /* 0x000fca0008000000 */
[----:B----4-:R-:W-:-:S05]  /*0c00*/  IADD3 R2, P0, PT, R2, UR6, RZ ;  /* 0x0000000602027c10 */ /* 0x010fca000ff1e0ff */
[----:B---3--:R-:W-:-:S05]  /*0c10*/  IMAD.X R3, RZ, RZ, UR7, P0 ;  /* 0x00000007ff037e24 */ /* 0x008fca00080e06ff */
[----:B------:R-:W-:Y:S01]  /*0c20*/  STG.E.U8 desc[UR12][R2.64], R0 ;  /* 0x0000000002007986 */ /* 0x000fe2000c10110c */
[----:B------:R-:W-:Y:S05]  /*0c30*/  EXIT ;  /* 0x000000000000794d */ /* 0x000fea0003800000 */
.L_x_40841:
        /* <DEDUP_REMOVED lines=18> */
[----:B------:R-:W5:Y:S04]  /*0d60*/  LDG.E.U16 R14, desc[UR12][R6.64+0x200] ;  /* 0x0002000c060e7981 */ /* 0x000f68000c1e1500 */
[----:B------:R1:W5:Y:S04]  /*0d70*/  LDG.E.U16 R15, desc[UR12][R4.64+0x300] ;  /* 0x0003000c040f7981 */ /* 0x000368000c1e1500 */
[----:B------:R4:W5:Y:S01]  /*0d80*/  LDG.E.U16 R16, desc[UR12][R6.64+0x300] ;  /* 0x0003000c06107981 */ /* 0x000962000c1e1500 */
[----:B0-----:R-:W-:-:S04]  /*0d90*/  UIADD3 UR6, UP0, UPT, UR4, UR6, URZ ;  /* 0x0000000604067290 */ /* 0x001fc8000ff1e0ff */
[----:B------:R-:W-:Y:S02]  /*0da0*/  UIADD3.X UR7, UPT, UPT, URZ, UR7, URZ, UP0, !UPT ;  /* 0x00000007ff077290 */ /* 0x000fe400087fe4ff */
[----:B------:R-:W-:-:S04]  /*0db0*/  IMAD.U32 R2, RZ, RZ, UR6 ;  /* 0x00000006ff027e24 */ /* 0x000fc8000f8e00ff */
[----:B------:R-:W-:Y:S02]  /*0dc0*/  IMAD.U32 R3, RZ, RZ, UR7 ;  /* 0x00000007ff037e24 */ /* 0x000fe4000f8e00ff */
[----:B------:R-:W-:Y:S01]  /*0dd0*/  IMAD.WIDE.U32 R2, R17, 0x2, R2 ;  /* 0x0000000211027825 */ /* 0x000fe200078e0002 */
[----:B--2---:R-:W-:Y:S02]  /*0de0*/  PRMT R0, R8, 0x7770, RZ ;  /* 0x0000777008007816 */ /* 0x004fe400000000ff */
[C---:B---3--:R-:W-:Y:S02]  /*0df0*/  PRMT R9, R10.reuse, 0x7770, RZ ;  /* 0x000077700a097816 */ /* 0x048fe400000000ff */
[----:B-1----:R-:W-:Y:S02]  /*0e00*/  PRMT R5, R10, 0x7771, RZ ;  /* 0x000077710a057816 */ /* 0x002fe400000000ff */
[----:B------:R-:W-:Y:S02]  /*0e10*/  LOP3.LUT P6, RZ, R0, 0xff, R9, 0xc8, !PT ;  /* 0x000000ff00ff7812 */ /* 0x000fe400078cc809 */
[----:B------:R-:W-:-:S02]  /*0e20*/  PRMT R0, R8, 0x7771, RZ ;  /* 0x0000777108007816 */ /* 0x000fc400000000ff */
[C---:B----4-:R-:W-:Y:S02]  /*0e30*/  PRMT R4, R11.reuse, 0x7770, RZ ;  /* 0x000077700b047816 */ /* 0x050fe400000000ff */
[----:B------:R-:W-:Y:S02]  /*0e40*/  PRMT R6, R11, 0x7771, RZ ;  /* 0x000077710b067816 */ /* 0x000fe400000000ff */
[C---:B-----5:R-:W-:Y:S02]  /*0e50*/  PRMT R7, R12.reuse, 0x7770, RZ ;  /* 0x000077700c077816 */ /* 0x060fe400000000ff */
[----:B------:R-:W-:Y:S02]  /*0e60*/  PRMT R9, R12, 0x7771, RZ ;  /* 0x000077710c097816 */ /* 0x000fe400000000ff */
[----:B------:R-:W-:Y:S02]  /*0e70*/  LOP3.LUT P5, RZ, R0, 0xff, R5, 0xc8, !PT ;  /* 0x000000ff00ff7812 */ /* 0x000fe400078ac805 */
[----:B------:R-:W-:-:S02]  /*0e80*/  PRMT R0, R13, 0x7771, RZ ;  /* 0x000077710d007816 */ /* 0x000fc400000000ff */
[----:B------:R-:W-:Y:S02]  /*0e90*/  PRMT R5, R14, 0x7771, RZ ;  /* 0x000077710e057816 */ /* 0x000fe400000000ff */
[----:B------:R-:W-:Y:S02]  /*0ea0*/  LOP3.LUT P4, RZ, R4, 0xff, R7, 0xc8, !PT ;  /* 0x000000ff04ff7812 */ /* 0x000fe4000788c807 */
[----:B------:R-:W-:Y:S02]  /*0eb0*/  LOP3.LUT P3, RZ, R6, 0xff, R9, 0xc8, !PT ;  /* 0x000000ff06ff7812 */ /* 0x000fe4000786c809 */
[----:B------:R-:W-:Y:S02]  /*0ec0*/  PRMT R8, R13, 0x7770, RZ ;  /* 0x000077700d087816 */ /* 0x000fe400000000ff */
[----:B------:R-:W-:Y:S02]  /*0ed0*/  PRMT R11, R14, 0x7770, RZ ;  /* 0x000077700e0b7816 */ /* 0x000fe400000000ff */
[----:B------:R-:W-:-:S02]  /*0ee0*/  PRMT R4, R15, 0x7770, RZ ;  /* 0x000077700f047816 */ /* 0x000fc400000000ff */
[C---:B------:R-:W-:Y:S02]  /*0ef0*/  PRMT R7, R16.reuse, 0x7770, RZ ;  /* 0x0000777010077816 */ /* 0x040fe400000000ff */
[----:B------:R-:W-:Y:S02]  /*0f00*/  PRMT R6, R15, 0x7771, RZ ;  /* 0x000077710f067816 */ /* 0x000fe400000000ff */
[----:B------:R-:W-:Y:S02]  /*0f10*/  PRMT R9, R16, 0x7771, RZ ;  /* 0x0000777110097816 */ /* 0x000fe400000000ff */
[----:B------:R-:W-:Y:S02]  /*0f20*/  LOP3.LUT P1, RZ, R0, 0xff, R5, 0xc8, !PT ;  /* 0x000000ff00ff7812 */ /* 0x000fe4000782c805 */
[----:B------:R-:W-:Y:S02]  /*0f30*/  SEL R0, RZ, 0x1, !P6 ;  /* 0x00000001ff007807 */ /* 0x000fe40007000000 */
[----:B------:R-:W-:-:S02]  /*0f40*/  LOP3.LUT P2, RZ, R8, 0xff, R11, 0xc8, !PT ;  /* 0x000000ff08ff7812 */ /* 0x000fc4000784c80b */
[----:B------:R-:W-:Y:S02]  /*0f50*/  LOP3.LUT P0, RZ, R4, 0xff, R7, 0xc8, !PT ;  /* 0x000000ff04ff7812 */ /* 0x000fe4000780c807 */
[----:B------:R-:W-:Y:S02]  /*0f60*/  LOP3.LUT P6, RZ, R6, 0xff, R9, 0xc8, !PT ;  /* 0x000000ff06ff7812 */ /* 0x000fe400078cc809 */
[----:B------:R-:W-:Y:S02]  /*0f70*/  SEL R5, RZ, 0x1, !P5 ;  /* 0x00000001ff057807 */ /* 0x000fe40006800000 */
[----:B------:R-:W-:Y:S02]  /*0f80*/  SEL R4, RZ, 0x1, !P4 ;  /* 0x00000001ff047807 */ /* 0x000fe40006000000 */
[----:B------:R-:W-:Y:S02]  /*0f90*/  SEL R7, RZ, 0x1, !P3 ;  /* 0x00000001ff077807 */ /* 0x000fe40005800000 */
[----:B------:R-:W-:-:S02]  /*0fa0*/  SEL R6, RZ, 0x1, !P2 ;  /* 0x00000001ff067807 */ /* 0x000fc40005000000 */
[----:B------:R-:W-:Y:S02]  /*0fb0*/  SEL R9, RZ, 0x1, !P1 ;  /* 0x00000001ff097807 */ /* 0x000fe40004800000 */
[----:B------:R-:W-:Y:S02]  /*0fc0*/  SEL R8, RZ, 0x1, !P0 ;  /* 0x00000001ff087807 */ /* 0x000fe40004000000 */
        /* <DEDUP_REMOVED lines=10> */
.L_x_40850:
        /* <DEDUP_REMOVED lines=9> */
.L_x_41251:


//--------------------- .text._ZN2at6native29vectorized_elementwise_kernelILi4ENS0_13BinaryFunctorIbbbZNS0_19maximum_kernel_cudaERNS_18TensorIteratorBaseEEUlbbE_EESt5arrayIPcLm3EEEEviT0_T1_ --------------------------
	.section	.text._ZN2at6native29vectorized_elementwise_kernelILi4ENS0_13BinaryFunctorIbbbZNS0_19maximum_kernel_cudaERNS_18TensorIteratorBaseEEUlbbE_EESt5arrayIPcLm3EEEEviT0_T1_,"ax",@progbits
	.align	128
        .global         _ZN2at6native29vectorized_elementwise_kernelILi4ENS0_13BinaryFunctorIbbbZNS0_19maximum_kernel_cudaERNS_18TensorIteratorBaseEEUlbbE_EESt5arrayIPcLm3EEEEviT0_T1_
        .type           _ZN2at6native29vectorized_elementwise_kernelILi4ENS0_13BinaryFunctorIbbbZNS0_19maximum_kernel_cudaERNS_18TensorIteratorBaseEEUlbbE_EESt5arrayIPcLm3EEEEviT0_T1_,@function
        .size           _ZN2at6native29vectorized_elementwise_kernelILi4ENS0_13BinaryFunctorIbbbZNS0_19maximum_kernel_cudaERNS_18TensorIteratorBaseEEUlbbE_EESt5arrayIPcLm3EEEEviT0_T1_,(.L_x_41252 - _ZN2at6native29vectorized_elementwise_kernelILi4ENS0_13BinaryFunctorIbbbZNS0_19maximum_kernel_cudaERNS_18TensorIteratorBaseEEUlbbE_EESt5arrayIPcLm3EEEEviT0_T1_)
        .other          _ZN2at6native29vectorized_elementwise_kernelILi4ENS0_13BinaryFunctorIbbbZNS0_19maximum_kernel_cudaERNS_18TensorIteratorBaseEEUlbbE_EESt5arrayIPcLm3EEEEviT0_T1_,@"STO_CUDA_ENTRY STV_DEFAULT"
_ZN2at6native29vectorized_elementwise_kernelILi4ENS0_13BinaryFunctorIbbbZNS0_19maximum_kernel_cudaERNS_18TensorIteratorBaseEEUlbbE_EESt5arrayIPcLm3EEEEviT0_T1_:
.text._ZN2at6native29vectorized_elementwise_kernelILi4ENS0_13BinaryFunctorIbbbZNS0_19maximum_kernel_cudaERNS_18TensorIteratorBaseEEUlbbE_EESt5arrayIPcLm3EEEEviT0_T1_:
        /* <DEDUP_REMOVED lines=145> */
.L_x_40854:
        /* <DEDUP_REMOVED lines=8> */
.L_x_40855:
        /* <DEDUP_REMOVED lines=8> */
.L_x_40856:
        /* <DEDUP_REMOVED lines=8> */
.L_x_40857:
        /* <DEDUP_REMOVED lines=9> */
.L_x_40858:
[----:B------:R-:W-:Y:S05]  /*0b20*/  BSYNC.RELIABLE B1 ;  /* 0x0000000000017941 */ /* 0x000fea0003800100 */
.L_x_40853:
[----:B------:R-:W-:-:S13]  /*0b30*/  ISETP.GE.U32.AND P0, PT, R2, UR5, PT ;  /* 0x0000000502007c0c */ /* 0x000fda000bf06070 */
[----:B------:R-:W3:Y:S01]  /*0b40*/  @!P0 LDC.64 R6, c[0x0][0x388] ;  /* 0x0000e200ff068b82 */ /* 0x000ee20000000a00 */
[C---:B012---:R-:W-:Y:S02]  /*0b50*/  @!P0 VIADD R5, R2.reuse, UR4 ;  /* 0x0000000402058c36 */ /* 0x047fe40008000000 */
[----:B------:R-:W-:-:S03]  /*0b60*/  @!P0 VIADD R2, R2, 0x80 ;  /* 0x0000008002028836 */ /* 0x000fc60000000000 */
[----:B---3--:R-:W-:-:S05]  /*0b70*/  @!P0 IADD3 R4, P1, PT, R5, R6, RZ ;  /* 0x0000000605048210 */ /* 0x008fca0007f3e0ff */
[----:B------:R-:W-:-:S05]  /*0b80*/  @!P0 IMAD.X R5, RZ, RZ, R7, P1 ;  /* 0x000000ffff058224 */ /* 0x000fca00008e0607 */
[----:B------:R3:W-:Y:S03]  /*0b90*/  @!P0 STG.E.U8 desc[UR12][R4.64], R3 ;  /* 0x0000000304008986 */ /* 0x0007e6000c10110c */
.L_x_40859:
[----:B------:R-:W-:Y:S05]  /*0ba0*/  BSYNC.RECONVERGENT B0 ;  /* 0x0000000000007941 */ /* 0x000fea0003800200 */
.L_x_40852:
        /* <DEDUP_REMOVED lines=9> */
.L_x_40851:
        /* <DEDUP_REMOVED lines=15> */
[----:B------:R1:W4:Y:S04]  /*0d30*/  LDG.E R12, desc[UR12][R2.64+0x200] ;  /* 0x0002000c020c7981 */ /* 0x000328000c1e1900 */
[----:B------:R-:W5:Y:S01]  /*0d40*/  LDG.E R13, desc[UR12][R4.64+0x200] ;  /* 0x0002000c040d7981 */ /* 0x000f62000c1e1900 */
[----:B0-----:R-:W-:-:S04]  /*0d50*/  UIADD3 UR6, UP0, UPT, UR4, UR6, URZ ;  /* 0x0000000604067290 */ /* 0x001fc8000ff1e0ff */
[----:B------:R-:W-:Y:S01]  /*0d60*/  UIADD3.X UR7, UPT, UPT, URZ, UR7, URZ, UP0, !UPT ;  /* 0x00000007ff077290 */ /* 0x000fe200087fe4ff */
[C---:B--2---:R-:W-:Y:S02]  /*0d70*/  PRMT R7, R6.reuse, 0x7770, RZ ;  /* 0x0000777006077816 */ /* 0x044fe400000000ff */
[C---:B------:R-:W-:Y:S02]  /*0d80*/  PRMT R8, R6.reuse, 0x7771, RZ ;  /* 0x0000777106087816 */ /* 0x040fe400000000ff */
[C---:B---3--:R-:W-:Y:S02]  /*0d90*/  PRMT R10, R9.reuse, 0x7770, RZ ;  /* 0x00007770090a7816 */ /* 0x048fe400000000ff */
[----:B-1----:R-:W-:Y:S02]  /*0da0*/  PRMT R2, R9, 0x7772, RZ ;  /* 0x0000777209027816 */ /* 0x002fe400000000ff */
[----:B------:R-:W-:Y:S02]  /*0db0*/  LOP3.LUT P6, RZ, R7, 0xff, R10, 0xc8, !PT ;  /* 0x000000ff07ff7812 */ /* 0x000fe400078cc80a */
[----:B------:R-:W-:-:S02]  /*0dc0*/  PRMT R7, R6, 0x7772, RZ ;  /* 0x0000777206077816 */ /* 0x000fc400000000ff */
[C---:B----4-:R-:W-:Y:S02]  /*0dd0*/  PRMT R3, R12.reuse, 0x7770, RZ ;  /* 0x000077700c037816 */ /* 0x050fe400000000ff */
[----:B-----5:R-:W-:Y:S02]  /*0de0*/  PRMT R4, R13, 0x7770, RZ ;  /* 0x000077700d047816 */ /* 0x020fe400000000ff */
[----:B------:R-:W-:Y:S02]  /*0df0*/  LOP3.LUT P3, RZ, R7, 0xff, R2, 0xc8, !PT ;  /* 0x000000ff07ff7812 */ /* 0x000fe4000786c802 */
[----:B------:R-:W-:Y:S02]  /*0e00*/  LOP3.LUT P2, RZ, R3, 0xff, R4, 0xc8, !PT ;  /* 0x000000ff03ff7812 */ /* 0x000fe4000784c804 */
[----:B------:R-:W-:Y:S02]  /*0e10*/  PRMT R11, R9, 0x7771, RZ ;  /* 0x00007771090b7816 */ /* 0x000fe400000000ff */
[----:B------:R-:W-:-:S02]  /*0e20*/  PRMT R2, R12, 0x7771, RZ ;  /* 0x000077710c027816 */ /* 0x000fc400000000ff */
[----:B------:R-:W-:Y:S02]  /*0e30*/  PRMT R3, R12, 0x7772, RZ ;  /* 0x000077720c037816 */ /* 0x000fe400000000ff */
[C---:B------:R-:W-:Y:S02]  /*0e40*/  PRMT R5, R13.reuse, 0x7771, RZ ;  /* 0x000077710d057816 */ /* 0x040fe400000000ff */
[----:B------:R-:W-:Y:S02]  /*0e50*/  PRMT R4, R13, 0x7772, RZ ;  /* 0x000077720d047816 */ /* 0x000fe400000000ff */
[----:B------:R-:W-:Y:S02]  /*0e60*/  PRMT R6, R6, 0x7773, RZ ;  /* 0x0000777306067816 */ /* 0x000fe400000000ff */
[----:B------:R-:W-:Y:S02]  /*0e70*/  PRMT R9, R9, 0x7773, RZ ;  /* 0x0000777309097816 */ /* 0x000fe400000000ff */
[----:B------:R-:W-:-:S02]  /*0e80*/  PRMT R12, R12, 0x7773, RZ ;  /* 0x000077730c0c7816 */ /* 0x000fc400000000ff */
[----:B------:R-:W-:Y:S02]  /*0e90*/  PRMT R13, R13, 0x7773, RZ ;  /* 0x000077730d0d7816 */ /* 0x000fe400000000ff */
[----:B------:R-:W-:Y:S02]  /*0ea0*/  SEL R7, RZ, 0x1, !P6 ;  /* 0x00000001ff077807 */ /* 0x000fe40007000000 */
[----:B------:R-:W-:Y:S02]  /*0eb0*/  LOP3.LUT P5, RZ, R8, 0xff, R11, 0xc8, !PT ;  /* 0x000000ff08ff7812 */ /* 0x000fe400078ac80b */
[----:B------:R-:W-:Y:S02]  /*0ec0*/  LOP3.LUT P4, RZ, R6, 0xff, R9, 0xc8, !PT ;  /* 0x000000ff06ff7812 */ /* 0x000fe4000788c809 */
[----:B------:R-:W-:Y:S01]  /*0ed0*/  LOP3.LUT P1, RZ, R2, 0xff, R5, 0xc8, !PT ;  /* 0x000000ff02ff7812 */ /* 0x000fe2000782c805 */
[----:B------:R-:W-:Y:S01]  /*0ee0*/  IMAD.U32 R2, RZ, RZ, UR6 ;  /* 0x00000006ff027e24 */ /* 0x000fe2000f8e00ff */
[----:B------:R-:W-:Y:S01]  /*0ef0*/  LOP3.LUT P0, RZ, R3, 0xff, R4, 0xc8, !PT ;  /* 0x000000ff03ff7812 */ /* 0x000fe2000780c804 */
[----:B------:R-:W-:Y:S01]  /*0f00*/  IMAD.U32 R3, RZ, RZ, UR7 ;  /* 0x00000007ff037e24 */ /* 0x000fe2000f8e00ff */
[----:B------:R-:W-:-:S02]  /*0f10*/  LOP3.LUT P6, RZ, R12, 0xff, R13, 0xc8, !PT ;  /* 0x000000ff0cff7812 */ /* 0x000fc400078cc80d */
[----:B------:R-:W-:Y:S01]  /*0f20*/  SEL R6, RZ, 0x1, !P5 ;  /* 0x00000001ff067807 */ /* 0x000fe20006800000 */
[----:B------:R-:W-:Y:S01]  /*0f30*/  IMAD.WIDE.U32 R2, R0, 0x4, R2 ;  /* 0x0000000400027825 */ /* 0x000fe200078e0002 */
        /* <DEDUP_REMOVED lines=8> */
[----:B------:R-:W-:Y:S02]  /*0fc0*/  PRMT R11, R11, 0x3340, R10 ;  /* 0x000033400b0b7816 */ /* 0x000fe4000000000a */
[----:B------:R-:W-:Y:S02]  /*0fd0*/  PRMT R8, R9, 0x3340, R8 ;  /* 0x0000334009087816 */ /* 0x000fe40000000008 */
[----:B------:R-:W-:-:S02]  /*0fe0*/  PRMT R7, R7, 0x5410, R4 ;  /* 0x0000541007077816 */ /* 0x000fc40000000004 */
[----:B------:R-:W-:-:S03]  /*0ff0*/  PRMT R11, R11, 0x5410, R8 ;  /* 0x000054100b0b7816 */ /* 0x000fc60000000008 */
[----:B------:R-:W-:Y:S04]  /*1000*/  STG.E desc[UR12][R2.64], R7 ;  /* 0x0000000702007986 */ /* 0x000fe8000c10190c */
[----:B------:R-:W-:Y:S01]  /*1010*/  STG.E desc[UR12][R2.64+0x200], R11 ;  /* 0x0002000b02007986 */ /* 0x000fe2000c10190c */
[----:B------:R-:W-:Y:S05]  /*1020*/  EXIT ;  /* 0x000000000000794d */ /* 0x000fea0003800000 */
.L_x_40860:
        /* <DEDUP_REMOVED lines=13> */
.L_x_41252:


//--------------------- .text._ZN2at6native29vectorized_elementwise_kernelILi8ENS0_13BinaryFunctorIbbbZNS0_19maximum_kernel_cudaERNS_18TensorIteratorBaseEEUlbbE_EESt5arrayIPcLm3EEEEviT0_T1_ --------------------------
	.section	.text._ZN2at6native29vectorized_elementwise_kernelILi8ENS0_13BinaryFunctorIbbbZNS0_19maximum_kernel_cudaERNS_18TensorIteratorBaseEEUlbbE_EESt5arrayIPcLm3EEEEviT0_T1_,"ax",@progbits
	.align	128
        .global         _ZN2at6native29vectorized_elementwise_kernelILi8ENS0_13BinaryFunctorIbbbZNS0_19maximum_kernel_cudaERNS_18TensorIteratorBaseEEUlbbE_EESt5arrayIPcLm3EEEEviT0_T1_
        .type           _ZN2at6native29vectorized_elementwise_kernelILi8ENS0_13BinaryFunctorIbbbZNS0_19maximum_kernel_cudaERNS_18TensorIteratorBaseEEUlbbE_EESt5arrayIPcLm3EEEEviT0_T1_,@function
        .size           _ZN2at6native29vectorized_elementwise_kernelILi8ENS0_13BinaryFunctorIbbbZNS0_19maximum_kernel_cudaERNS_18TensorIteratorBaseEEUlbbE_EESt5arrayIPcLm3EEEEviT0_T1_,(.L_x_41253 - _ZN2at6native29vectorized_elementwise_kernelILi8ENS0_13BinaryFunctorIbbbZNS0_19maximum_kernel_cudaERNS_18TensorIteratorBaseEEUlbbE_EESt5arrayIPcLm3EEEEviT0_T1_)
        .other          _ZN2at6native29vectorized_elementwise_kernelILi8ENS0_13BinaryFunctorIbbbZNS0_19maximum_kernel_cudaERNS_18TensorIteratorBaseEEUlbbE_EESt5arrayIPcLm3EEEEviT0_T1_,@"STO_CUDA_ENTRY STV_DEFAULT"
_ZN2at6native29vectorized_elementwise_kernelILi8ENS0_13BinaryFunctorIbbbZNS0_19maximum_kernel_cudaERNS_18TensorIteratorBaseEEUlbbE_EESt5arrayIPcLm3EEEEviT0_T1_:
.text._ZN2at6native29vectorized_elementwise_kernelILi8ENS0_13BinaryFunctorIbbbZNS0_19maximum_kernel_cudaERNS_18TensorIteratorBaseEEUlbbE_EESt5arrayIPcLm3EEEEviT0_T1_:
[----:B------:R-:W-:Y:S01]  /*0000*/  LDC R1, c[0x0][0x37c] ;  /* 0x0000df00ff017b82 */ /* 0x000fe20000000800 */
[----:B------:R-:W-:Y:S05]  /*0010*/  EXIT ;  /* 0x000000000000794d */ /* 0x000fea0003800000 */
.L_x_40861:
        /* <DEDUP_REMOVED lines=14> */
.L_x_41253:


//--------------------- .nv.global.init           --------------------------
	.section	.nv.global.init,"aw",@progbits
.nv.global.init:
	.type		$str$9,@object
	.size		$str$9,(__unnamed_1 - $str$9)
$str$9:
        /*0000*/ 	.byte	0x66, 0x61, 0x6c, 0x73, 0x65, 0x00
	.type		__unnamed_1,@object
	.size		__unnamed_1,(__unnamed_17 - __unnamed_1)
__unnamed_1:
        /*0006*/ 	.byte	0x66, 0x65, 0x74, 0x63, 0x68, 0x5f, 0x61, 0x6e, 0x64, 0x5f, 0x63, 0x61, 0x73, 0x74, 0x00
	.type		__unnamed_17,@object
	.size		__unnamed_17,(__unnamed_9 - __unnamed_17)
__unnamed_17:
        /*0015*/ 	.byte	0x66, 0x65, 0x74, 0x63, 0x68, 0x5f, 0x61, 0x6e, 0x64, 0x5f, 0x63, 0x61, 0x73, 0x74, 0x00
	.type		__unnamed_9,@object
	.size		__unnamed_9,(__unnamed_5 - __unnamed_9)
__unnamed_9:
        /*0024*/ 	.byte	0x66, 0x65, 0x74, 0x63, 0x68, 0x5f, 0x61, 0x6e, 0x64, 0x5f, 0x63, 0x61, 0x73, 0x74, 0x00
	.type		__unnamed_5,@object
	.size		__unnamed_5,(__unnamed_13 - __unnamed_5)
__unnamed_5:
        /*0033*/ 	.byte	0x66, 0x65, 0x74, 0x63, 0x68, 0x5f, 0x61, 0x6e, 0x64, 0x5f, 0x63, 0x61, 0x73, 0x74, 0x00
	.type		__unnamed_13,@object
	.size		__unnamed_13,(__unnamed_3 - __unnamed_13)
__unnamed_13:
        /*0042*/ 	.byte	0x66, 0x65, 0x74, 0x63, 0x68, 0x5f, 0x61, 0x6e, 0x64, 0x5f, 0x63, 0x61, 0x73, 0x74, 0x00
	.type		__unnamed_3,@object
	.size		__unnamed_3,(__unnamed_19 - __unnamed_3)
__unnamed_3:
        /*0051*/ 	.byte	0x66, 0x65, 0x74, 0x63, 0x68, 0x5f, 0x61, 0x6e, 0x64, 0x5f, 0x63, 0x61, 0x73, 0x74, 0x00
	.type		__unnamed_19,@object
	.size		__unnamed_19,(__unnamed_11 - __unnamed_19)
__unnamed_19:
        /*0060*/ 	.byte	0x66, 0x65, 0x74, 0x63, 0x68, 0x5f, 0x61, 0x6e, 0x64, 0x5f, 0x63, 0x61, 0x73, 0x74, 0x00
	.type		__unnamed_11,@object
	.size		__unnamed_11,(__unnamed_15 - __unnamed_11)
__unnamed_11:
        /*006f*/ 	.byte	0x66, 0x65, 0x74, 0x63, 0x68, 0x5f, 0x61, 0x6e, 0x64, 0x5f, 0x63, 0x61, 0x73, 0x74, 0x00
	.type		__unnamed_15,@object
	.size		__unnamed_15,(__unnamed_7 - __unnamed_15)
__unnamed_15:
        /*007e*/ 	.byte	0x66, 0x65, 0x74, 0x63, 0x68, 0x5f, 0x61, 0x6e, 0x64, 0x5f, 0x63, 0x61, 0x73, 0x74, 0x00
	.type		__unnamed_7,@object
	.size		__unnamed_7,(__unnamed_2 - __unnamed_7)
__unnamed_7:
        /*008d*/ 	.byte	0x66, 0x65, 0x74, 0x63, 0x68, 0x5f, 0x61, 0x6e, 0x64, 0x5f, 0x63, 0x61, 0x73, 0x74, 0x00
	.type		__unnamed_2,@object
	.size		__unnamed_2,(__unnamed_18 - __unnamed_2)
__unnamed_2:
        /*009c*/ 	.byte	0x63, 0x61, 0x73, 0x74, 0x5f, 0x61, 0x6e, 0x64, 0x5f, 0x73, 0x74, 0x6f, 0x72, 0x65, 0x00
	.type		__unnamed_18,@object
	.size		__unnamed_18,(__unnamed_10 - __unnamed_18)
__unnamed_18:
        /*00ab*/ 	.byte	0x63, 0x61, 0x73, 0x74, 0x5f, 0x61, 0x6e, 0x64, 0x5f, 0x73, 0x74, 0x6f, 0x72, 0x65, 0x00
	.type		__unnamed_10,@object
	.size		__unnamed_10,(__unnamed_6 - __unnamed_10)
__unnamed_10:
        /*00ba*/ 	.byte	0x63, 0x61, 0x73, 0x74, 0x5f, 0x61, 0x6e, 0x64, 0x5f, 0x73, 0x74, 0x6f, 0x72, 0x65, 0x00
	.type		__unnamed_6,@object
	.size		__unnamed_6,(__unnamed_14 - __unnamed_6)
__unnamed_6:
        /*00c9*/ 	.byte	0x63, 0x61, 0x73, 0x74, 0x5f, 0x61, 0x6e, 0x64, 0x5f, 0x73, 0x74, 0x6f, 0x72, 0x65, 0x00
	.type		__unnamed_14,@object
	.size		__unnamed_14,(__unnamed_4 - __unnamed_14)
__unnamed_14:
        /*00d8*/ 	.byte	0x63, 0x61, 0x73, 0x74, 0x5f, 0x61, 0x6e, 0x64, 0x5f, 0x73, 0x74, 0x6f, 0x72, 0x65, 0x00
	.type		__unnamed_4,@object
	.size		__unnamed_4,(__unnamed_20 - __unnamed_4)
__unnamed_4:
        /*00e7*/ 	.byte	0x63, 0x61, 0x73, 0x74, 0x5f, 0x61, 0x6e, 0x64, 0x5f, 0x73, 0x74, 0x6f, 0x72, 0x65, 0x00
	.type		__unnamed_20,@object
	.size		__unnamed_20,(__unnamed_12 - __unnamed_20)
__unnamed_20:
        /*00f6*/ 	.byte	0x63, 0x61, 0x73, 0x74, 0x5f, 0x61, 0x6e, 0x64, 0x5f, 0x73, 0x74, 0x6f, 0x72, 0x65, 0x00
	.type		__unnamed_12,@object
	.size		__unnamed_12,(__unnamed_16 - __unnamed_12)
__unnamed_12:
        /*0105*/ 	.byte	0x63, 0x61, 0x73, 0x74, 0x5f, 0x61, 0x6e, 0x64, 0x5f, 0x73, 0x74, 0x6f, 0x72, 0x65, 0x00
	.type		__unnamed_16,@object
	.size		__unnamed_16,(__unnamed_8 - __unnamed_16)
__unnamed_16:
        /*0114*/ 	.byte	0x63, 0x61, 0x73, 0x74, 0x5f, 0x61, 0x6e, 0x64, 0x5f, 0x73, 0x74, 0x6f, 0x72, 0x65, 0x00
	.type		__unnamed_8,@object
	.size		__unnamed_8,($str$10 - __unnamed_8)
__unnamed_8:
        /*0123*/ 	.byte	0x63, 0x61, 0x73, 0x74, 0x5f, 0x61, 0x6e, 0x64, 0x5f, 0x73, 0x74, 0x6f, 0x72, 0x65, 0x00
	.type		$str$10,@object
	.size		$str$10,(.L_49 - $str$10)
$str$10:
        /*0132*/ 	.byte	0x2f, 0x72, 0x6f, 0x6f, 0x74, 0x2f, 0x2e, 0x70, 0x79, 0x65, 0x6e, 0x76, 0x2f, 0x76, 0x65, 0x72
        /*0142*/ 	.byte	0x73, 0x69, 0x6f, 0x6e, 0x73, 0x2f, 0x33, 0x2e, 0x31, 0x33, 0x2e, 0x31, 0x32, 0x2f, 0x6c, 0x69
        /*0152*/ 	.byte	0x62, 0x2f, 0x70, 0x79, 0x74, 0x68, 0x6f, 0x6e, 0x33, 0x2e, 0x31, 0x33, 0x2f, 0x73, 0x69, 0x74
        /*0162*/ 	.byte	0x65, 0x2d, 0x70, 0x61, 0x63, 0x6b, 0x61, 0x67, 0x65, 0x73, 0x2f, 0x74, 0x6f, 0x72, 0x63, 0x68
        /*0172*/ 	.byte	0x2f, 0x69, 0x6e, 0x63, 0x6c, 0x75, 0x64, 0x65, 0x2f, 0x63, 0x31, 0x30, 0x2f, 0x63, 0x6f, 0x72
        /*0182*/ 	.byte	0x65, 0x2f, 0x44, 0x79, 0x6e, 0x61, 0x6d, 0x69, 0x63, 0x43, 0x61, 0x73, 0x74, 0x2e, 0x68, 0x00
.L_49:


//--------------------- .nv.shared.reserved.0     --------------------------
	.section	.nv.shared.reserved.0,"aw",@nobits
	.weak		__nv_reservedSMEM_offset_0_alias
	.size		__nv_reservedSMEM_offset_0_alias, 0, 64
	.other		__nv_reservedSMEM_offset_0_alias,@"STO_CUDA_RESERVED_SHARED STV_DEFAULT"
__nv_reservedSMEM_offset_0_alias:
	.zero		0
	.zero		64


//--------------------- .nv.global                --------------------------
	.section	.nv.global,"aw",@nobits
.nv.global:
	.type		_ZN57_INTERNAL_d3832acf_26_MaxMinElementwiseKernel_cu_806476104cuda3std3__48in_placeE,@object
	.size		_ZN57_INTERNAL_d3832acf_26_MaxMinElementwiseKernel_cu_806476104cuda3std3__48in_placeE,(_ZN57_INTERNAL_d3832acf_26_MaxMinElementwiseKernel_cu_806476104cuda3std6ranges3__45__cpo8distanceE - _ZN57_INTERNAL_d3832acf_26_MaxMinElementwiseKernel_cu_806476104cuda3std3__48in_placeE)
_ZN57_INTERNAL_d3832acf_26_MaxMinElementwiseKernel_cu_806476104cuda3std3__48in_placeE:
	.zero		1
	.type		_ZN57_INTERNAL_d3832acf_26_MaxMinElementwiseKernel_cu_806476104cuda3std6ranges3__45__cpo8distanceE,@object
	.size		_ZN57_INTERNAL_d3832acf_26_MaxMinElementwiseKernel_cu_806476104cuda3std6ranges3__45__cpo8distanceE,(_ZN57_INTERNAL_d3832acf_26_MaxMinElementwiseKernel_cu_806476104cuda3std3__45__cpo6cbeginE - _ZN57_INTERNAL_d3832acf_26_MaxMinElementwiseKernel_cu_806476104cuda3std6ranges3__45__cpo8distanceE)
_ZN57_INTERNAL_d3832acf_26_MaxMinElementwiseKernel_cu_806476104cuda3std6ranges3__45__cpo8distanceE:
	.zero		1
	.type		_ZN57_INTERNAL_d3832acf_26_MaxMinElementwiseKernel_cu_806476104cuda3std3__45__cpo6cbeginE,@object
	.size		_ZN57_INTERNAL_d3832acf_26_MaxMinElementwiseKernel_cu_806476104cuda3std3__45__cpo6cbeginE,(_ZN57_INTERNAL_d3832acf_26_MaxMinElementwiseKernel_cu_806476104cuda3std6ranges3__45__cpo7advanceE - _ZN57_INTERNAL_d3832acf_26_MaxMinElementwiseKernel_cu_806476104cuda3std3__45__cpo6cbeginE)
_ZN57_INTERNAL_d3832acf_26_MaxMinElementwiseKernel_cu_806476104cuda3std3__45__cpo6cbeginE:
	.zero		1
	.type		_ZN57_INTERNAL_d3832acf_26_MaxMinElementwiseKernel_cu_806476104cuda3std6ranges3__45__cpo7advanceE,@object
	.size		_ZN57_INTERNAL_d3832acf_26_MaxMinElementwiseKernel_cu_806476104cuda3std6ranges3__45__cpo7advanceE,(_ZN57_INTERNAL_d3832acf_26_MaxMinElementwiseKernel_cu_806476104cuda3std3__45__cpo7crbeginE - _ZN57_INTERNAL_d3832acf_26_MaxMinElementwiseKernel_cu_806476104cuda3std6ranges3__45__cpo7advanceE)
_ZN57_INTERNAL_d3832acf_26_MaxMinElementwiseKernel_cu_806476104cuda3std6ranges3__45__cpo7advanceE:
	.zero		1
	.type		_ZN57_INTERNAL_d3832acf_26_MaxMinElementwiseKernel_cu_806476104cuda3std3__45__cpo7crbeginE,@object
	.size		_ZN57_INTERNAL_d3832acf_26_MaxMinElementwiseKernel_cu_806476104cuda3std3__45__cpo7crbeginE,(_ZN57_INTERNAL_d3832acf_26_MaxMinElementwiseKernel_cu_806476104cuda3std6ranges3__45__cpo4dataE - _ZN57_INTERNAL_d3832acf_26_MaxMinElementwiseKernel_cu_806476104cuda3std3__45__cpo7crbeginE)
_ZN57_INTERNAL_d3832acf_26_MaxMinElementwiseKernel_cu_806476104cuda3std3__45__cpo7crbeginE:
	.zero		1
	.type		_ZN57_INTERNAL_d3832acf_26_MaxMinElementwiseKernel_cu_806476104cuda3std6ranges3__45__cpo4dataE,@object
	.size		_ZN57_INTERNAL_d3832acf_26_MaxMinElementwiseKernel_cu_806476104cuda3std6ranges3__45__cpo4dataE,(_ZN57_INTERNAL_d3832acf_26_MaxMinElementwiseKernel_cu_806476104cuda3std6ranges3__45__cpo5beginE - _ZN57_INTERNAL_d3832acf_26_MaxMinElementwiseKernel_cu_806476104cuda3std6ranges3__45__cpo4dataE)
_ZN57_INTERNAL_d3832acf_26_MaxMinElementwiseKernel_cu_806476104cuda3std6ranges3__45__cpo4dataE:
	.zero		1
	.type		_ZN57_INTERNAL_d3832acf_26_MaxMinElementwiseKernel_cu_806476104cuda3std6ranges3__45__cpo5beginE,@object
	.size		_ZN57_INTERNAL_d3832acf_26_MaxMinElementwiseKernel_cu_806476104cuda3std6ranges3__45__cpo5beginE,(_ZN57_INTERNAL_d3832acf_26_MaxMinElementwiseKernel_cu_806476104cuda3std3__459_GLOBAL__N__d3832acf_26_MaxMinElementwiseKernel_cu_806476106ignoreE - _ZN57_INTERNAL_d3832acf_26_MaxMinElementwiseKernel_cu_806476104cuda3std6ranges3__45__cpo5beginE)
_ZN57_INTERNAL_d3832acf_26_MaxMinElementwiseKernel_cu_806476104cuda3std6ranges3__45__cpo5beginE:
	.zero		1
	.type		_ZN57_INTERNAL_d3832acf_26_MaxMinElementwiseKernel_cu_806476104cuda3std3__459_GLOBAL__N__d3832acf_26_MaxMinElementwiseKernel_cu_806476106ignoreE,@object
	.size		_ZN57_INTERNAL_d3832acf_26_MaxMinElementwiseKernel_cu_806476104cuda3std3__459_GLOBAL__N__d3832acf_26_MaxMinElementwiseKernel_cu_806476106ignoreE,(_ZN57_INTERNAL_d3832acf_26_MaxMinElementwiseKernel_cu_806476104cuda3std6ranges3__45__cpo4sizeE - _ZN57_INTERNAL_d3832acf_26_MaxMinElementwiseKernel_cu_806476104cuda3std3__459_GLOBAL__N__d3832acf_26_MaxMinElementwiseKernel_cu_806476106ignoreE)
_ZN57_INTERNAL_d3832acf_26_MaxMinElementwiseKernel_cu_806476104cuda3std3__459_GLOBAL__N__d3832acf_26_MaxMinElementwiseKernel_cu_806476106ignoreE:
	.zero		1
	.type		_ZN57_INTERNAL_d3832acf_26_MaxMinElementwiseKernel_cu_806476104cuda3std6ranges3__45__cpo4sizeE,@object
	.size		_ZN57_INTERNAL_d3832acf_26_MaxMinElementwiseKernel_cu_806476104cuda3std6ranges3__45__cpo4sizeE,(_ZN57_INTERNAL_d3832acf_26_MaxMinElementwiseKernel_cu_806476104cuda3std3__45__cpo5beginE - _ZN57_INTERNAL_d3832acf_26_MaxMinElementwiseKernel_cu_806476104cuda3std6ranges3__45__cpo4sizeE)
_ZN57_INTERNAL_d3832acf_26_MaxMinElementwiseKernel_cu_806476104cuda3std6ranges3__45__cpo4sizeE:
	.zero		1
	.type		_ZN57_INTERNAL_d3832acf_26_MaxMinElementwiseKernel_cu_806476104cuda3std3__45__cpo5beginE,@object
	.size		_ZN57_INTERNAL_d3832acf_26_MaxMinElementwiseKernel_cu_806476104cuda3std3__45__cpo5beginE,(_ZN57_INTERNAL_d3832acf_26_MaxMinElementwiseKernel_cu_806476104cuda3std6ranges3__45__cpo6cbeginE - _ZN57_INTERNAL_d3832acf_26_MaxMinElementwiseKernel_cu_806476104cuda3std3__45__cpo5beginE)
_ZN57_INTERNAL_d3832acf_26_MaxMinElementwiseKernel_cu_806476104cuda3std3__45__cpo5beginE:
	.zero		1
	.type		_ZN57_INTERNAL_d3832acf_26_MaxMinElementwiseKernel_cu_806476104cuda3std6ranges3__45__cpo6cbeginE,@object
	.size		_ZN57_INTERNAL_d3832acf_26_MaxMinElementwiseKernel_cu_806476104cuda3std6ranges3__45__cpo6cbeginE,(_ZN57_INTERNAL_d3832acf_26_MaxMinElementwiseKernel_cu_806476104cuda3std3__45__cpo6rbeginE - _ZN57_INTERNAL_d3832acf_26_MaxMinElementwiseKernel_cu_806476104cuda3std6ranges3__45__cpo6cbeginE)
_ZN57_INTERNAL_d3832acf_26_MaxMinElementwiseKernel_cu_806476104cuda3std6ranges3__45__cpo6cbeginE:
	.zero		1
	.type		_ZN57_INTERNAL_d3832acf_26_MaxMinElementwiseKernel_cu_806476104cuda3std3__45__cpo6rbeginE,@object
	.size		_ZN57_INTERNAL_d3832acf_26_MaxMinElementwiseKernel_cu_806476104cuda3std3__45__cpo6rbeginE,(_ZN57_INTERNAL_d3832acf_26_MaxMinElementwiseKernel_cu_806476104cuda3std6ranges3__45__cpo4nextE - _ZN57_INTERNAL_d3832acf_26_MaxMinElementwiseKernel_cu_806476104cuda3std3__45__cpo6rbeginE)
_ZN57_INTERNAL_d3832acf_26_MaxMinElementwiseKernel_cu_806476104cuda3std3__45__cpo6rbeginE:
	.zero		1
	.type		_ZN57_INTERNAL_d3832acf_26_MaxMinElementwiseKernel_cu_806476104cuda3std6ranges3__45__cpo4nextE,@object
	.size		_ZN57_INTERNAL_d3832acf_26_MaxMinElementwiseKernel_cu_806476104cuda3std6ranges3__45__cpo4nextE,(_ZN57_INTERNAL_d3832acf_26_MaxMinElementwiseKernel_cu_806476104cuda3std6ranges3__45__cpo4swapE - _ZN57_INTERNAL_d3832acf_26_MaxMinElementwiseKernel_cu_806476104cuda3std6ranges3__45__cpo4nextE)
_ZN57_INTERNAL_d3832acf_26_MaxMinElementwiseKernel_cu_806476104cuda3std6ranges3__45__cpo4nextE:
	.zero		1
	.type		_ZN57_INTERNAL_d3832acf_26_MaxMinElementwiseKernel_cu_806476104cuda3std6ranges3__45__cpo4swapE,@object
	.size		_ZN57_INTERNAL_d3832acf_26_MaxMinElementwiseKernel_cu_806476104cuda3std6ranges3__45__cpo4swapE,(_ZN57_INTERNAL_d3832acf_26_MaxMinElementwiseKernel_cu_806476104cuda3std3__420unreachable_sentinelE - _ZN57_INTERNAL_d3832acf_26_MaxMinElementwiseKernel_cu_806476104cuda3std6ranges3__45__cpo4swapE)
_ZN57_INTERNAL_d3832acf_26_MaxMinElementwiseKernel_cu_806476104cuda3std6ranges3__45__cpo4swapE:
	.zero		1
	.type		_ZN57_INTERNAL_d3832acf_26_MaxMinElementwiseKernel_cu_806476104cuda3std3__420unreachable_sentinelE,@object
	.size		_ZN57_INTERNAL_d3832acf_26_MaxMinElementwiseKernel_cu_806476104cuda3std3__420unreachable_sentinelE,(_ZN57_INTERNAL_d3832acf_26_MaxMinElementwiseKernel_cu_806476106thrust24THRUST_300001_SM_1030_NS6system6detail10sequential3seqE - _ZN57_INTERNAL_d3832acf_26_MaxMinElementwiseKernel_cu_806476104cuda3std3__420unreachable_sentinelE)
_ZN57_INTERNAL_d3832acf_26_MaxMinElementwiseKernel_cu_806476104cuda3std3__420unreachable_sentinelE:
	.zero		1
	.type		_ZN57_INTERNAL_d3832acf_26_MaxMinElementwiseKernel_cu_806476106thrust24THRUST_300001_SM_1030_NS6system6detail10sequential3seqE,@object
	.size		_ZN57_INTERNAL_d3832acf_26_MaxMinElementwiseKernel_cu_806476106thrust24THRUST_300001_SM_1030_NS6system6detail10sequential3seqE,(_ZN57_INTERNAL_d3832acf_26_MaxMinElementwiseKernel_cu_806476104cuda3std3__45__cpo4cendE - _ZN57_INTERNAL_d3832acf_26_MaxMinElementwiseKernel_cu_806476106thrust24THRUST_300001_SM_1030_NS6system6detail10sequential3seqE)
_ZN57_INTERNAL_d3832acf_26_MaxMinElementwiseKernel_cu_806476106thrust24THRUST_300001_SM_1030_NS6system6detail10sequential3seqE:
	.zero		1
	.type		_ZN57_INTERNAL_d3832acf_26_MaxMinElementwiseKernel_cu_806476104cuda3std3__45__cpo4cendE,@object
	.size		_ZN57_INTERNAL_d3832acf_26_MaxMinElementwiseKernel_cu_806476104cuda3std3__45__cpo4cendE,(_ZN57_INTERNAL_d3832acf_26_MaxMinElementwiseKernel_cu_806476104cuda3std6ranges3__45__cpo9iter_swapE - _ZN57_INTERNAL_d3832acf_26_MaxMinElementwiseKernel_cu_806476104cuda3std3__45__cpo4cendE)
_ZN57_INTERNAL_d3832acf_26_MaxMinElementwiseKernel_cu_806476104cuda3std3__45__cpo4cendE:
	.zero		1
	.type		_ZN57_INTERNAL_d3832acf_26_MaxMinElementwiseKernel_cu_806476104cuda3std6ranges3__45__cpo9iter_swapE,@object
	.size		_ZN57_INTERNAL_d3832acf_26_MaxMinElementwiseKernel_cu_806476104cuda3std6ranges3__45__cpo9iter_swapE,(_ZN57_INTERNAL_d3832acf_26_MaxMinElementwiseKernel_cu_806476104cuda3std3__45__cpo5crendE - _ZN57_INTERNAL_d3832acf_26_MaxMinElementwiseKernel_cu_806476104cuda3std6ranges3__45__cpo9iter_swapE)
_ZN57_INTERNAL_d3832acf_26_MaxMinElementwiseKernel_cu_806476104cuda3std6ranges3__45__cpo9iter_swapE:
	.zero		1
	.type		_ZN57_INTERNAL_d3832acf_26_MaxMinElementwiseKernel_cu_806476104cuda3std3__45__cpo5crendE,@object
	.size		_ZN57_INTERNAL_d3832acf_26_MaxMinElementwiseKernel_cu_806476104cuda3std3__45__cpo5crendE,(_ZN57_INTERNAL_d3832acf_26_MaxMinElementwiseKernel_cu_806476104cuda3std6ranges3__45__cpo5cdataE - _ZN57_INTERNAL_d3832acf_26_MaxMinElementwiseKernel_cu_806476104cuda3std3__45__cpo5crendE)
_ZN57_INTERNAL_d3832acf_26_MaxMinElementwiseKernel_cu_806476104cuda3std3__45__cpo5crendE:
	.zero		1
	.type		_ZN57_INTERNAL_d3832acf_26_MaxMinElementwiseKernel_cu_806476104cuda3std6ranges3__45__cpo5cdataE,@object
	.size		_ZN57_INTERNAL_d3832acf_26_MaxMinElementwiseKernel_cu_806476104cuda3std6ranges3__45__cpo5cdataE,(_ZN57_INTERNAL_d3832acf_26_MaxMinElementwiseKernel_cu_806476104cuda3std6ranges3__45__cpo3endE - _ZN57_INTERNAL_d3832acf_26_MaxMinElementwiseKernel_cu_806476104cuda3std6ranges3__45__cpo5cdataE)
_ZN57_INTERNAL_d3832acf_26_MaxMinElementwiseKernel_cu_806476104cuda3std6ranges3__45__cpo5cdataE:
	.zero		1
	.type		_ZN57_INTERNAL_d3832acf_26_MaxMinElementwiseKernel_cu_806476104cuda3std6ranges3__45__cpo3endE,@object
	.size		_ZN57_INTERNAL_d3832acf_26_MaxMinElementwiseKernel_cu_806476104cuda3std6ranges3__45__cpo3endE,(_ZN57_INTERNAL_d3832acf_26_MaxMinElementwiseKernel_cu_806476104cuda3std3__419piecewise_constructE - _ZN57_INTERNAL_d3832acf_26_MaxMinElementwiseKernel_cu_806476104cuda3std6ranges3__45__cpo3endE)
_ZN57_INTERNAL_d3832acf_26_MaxMinElementwiseKernel_cu_806476104cuda3std6ranges3__45__cpo3endE:
	.zero		1
	.type		_ZN57_INTERNAL_d3832acf_26_MaxMinElementwiseKernel_cu_806476104cuda3std3__419piecewise_constructE,@object
	.size		_ZN57_INTERNAL_d3832acf_26_MaxMinElementwiseKernel_cu_806476104cuda3std3__419piecewise_constructE,(_ZN57_INTERNAL_d3832acf_26_MaxMinElementwiseKernel_cu_806476104cuda3std6ranges3__45__cpo5ssizeE - _ZN57_INTERNAL_d3832acf_26_MaxMinElementwiseKernel_cu_806476104cuda3std3__419piecewise_constructE)
_ZN57_INTERNAL_d3832acf_26_MaxMinElementwiseKernel_cu_806476104cuda3std3__419piecewise_constructE:
	.zero		1
	.type		_ZN57_INTERNAL_d3832acf_26_MaxMinElementwiseKernel_cu_806476104cuda3std6ranges3__45__cpo5ssizeE,@object
	.size		_ZN57_INTERNAL_d3832acf_26_MaxMinElementwiseKernel_cu_806476104cuda3std6ranges3__45__cpo5ssizeE,(_ZN57_INTERNAL_d3832acf_26_MaxMinElementwiseKernel_cu_806476104cuda3std3__45__cpo3endE - _ZN57_INTERNAL_d3832acf_26_MaxMinElementwiseKernel_cu_806476104cuda3std6ranges3__45__cpo5ssizeE)
_ZN57_INTERNAL_d3832acf_26_MaxMinElementwiseKernel_cu_806476104cuda3std6ranges3__45__cpo5ssizeE:
	.zero		1
	.type		_ZN57_INTERNAL_d3832acf_26_MaxMinElementwiseKernel_cu_806476104cuda3std3__45__cpo3endE,@object
	.size		_ZN57_INTERNAL_d3832acf_26_MaxMinElementwiseKernel_cu_806476104cuda3std3__45__cpo3endE,(_ZN57_INTERNAL_d3832acf_26_MaxMinElementwiseKernel_cu_806476104cuda3std6ranges3__45__cpo4cendE - _ZN57_INTERNAL_d3832acf_26_MaxMinElementwiseKernel_cu_806476104cuda3std3__45__cpo3endE)
_ZN57_INTERNAL_d3832acf_26_MaxMinElementwiseKernel_cu_806476104cuda3std3__45__cpo3endE:
	.zero		1
	.type		_ZN57_INTERNAL_d3832acf_26_MaxMinElementwiseKernel_cu_806476104cuda3std6ranges3__45__cpo4cendE,@object
	.size		_ZN57_INTERNAL_d3832acf_26_MaxMinElementwiseKernel_cu_806476104cuda3std6ranges3__45__cpo4cendE,(_ZN57_INTERNAL_d3832acf_26_MaxMinElementwiseKernel_cu_806476104cuda3std3__45__cpo4rendE - _ZN57_INTERNAL_d3832acf_26_MaxMinElementwiseKernel_cu_806476104cuda3std6ranges3__45__cpo4cendE)
_ZN57_INTERNAL_d3832acf_26_MaxMinElementwiseKernel_cu_806476104cuda3std6ranges3__45__cpo4cendE:
	.zero		1
	.type		_ZN57_INTERNAL_d3832acf_26_MaxMinElementwiseKernel_cu_806476104cuda3std3__45__cpo4rendE,@object
	.size		_ZN57_INTERNAL_d3832acf_26_MaxMinElementwiseKernel_cu_806476104cuda3std3__45__cpo4rendE,(_ZN57_INTERNAL_d3832acf_26_MaxMinElementwiseKernel_cu_806476104cuda3std6ranges3__45__cpo4prevE - _ZN57_INTERNAL_d3832acf_26_MaxMinElementwiseKernel_cu_806476104cuda3std3__45__cpo4rendE)
_ZN57_INTERNAL_d3832acf_26_MaxMinElementwiseKernel_cu_806476104cuda3std3__45__cpo4rendE:
	.zero		1
	.type		_ZN57_INTERNAL_d3832acf_26_MaxMinElementwiseKernel_cu_806476104cuda3std6ranges3__45__cpo4prevE,@object
	.size		_ZN57_INTERNAL_d3832acf_26_MaxMinElementwiseKernel_cu_806476104cuda3std6ranges3__45__cpo4prevE,(_ZN57_INTERNAL_d3832acf_26_MaxMinElementwiseKernel_cu_806476104cuda3std6ranges3__45__cpo9iter_moveE - _ZN57_INTERNAL_d3832acf_26_MaxMinElementwiseKernel_cu_806476104cuda3std6ranges3__45__cpo4prevE)
_ZN57_INTERNAL_d3832acf_26_MaxMinElementwiseKernel_cu_806476104cuda3std6ranges3__45__cpo4prevE:
	.zero		1
	.type		_ZN57_INTERNAL_d3832acf_26_MaxMinElementwiseKernel_cu_806476104cuda3std6ranges3__45__cpo9iter_moveE,@object
	.size		_ZN57_INTERNAL_d3832acf_26_MaxMinElementwiseKernel_cu_806476104cuda3std6ranges3__45__cpo9iter_moveE,(.L_33 - _ZN57_INTERNAL_d3832acf_26_MaxMinElementwiseKernel_cu_806476104cuda3std6ranges3__45__cpo9iter_moveE)
_ZN57_INTERNAL_d3832acf_26_MaxMinElementwiseKernel_cu_806476104cuda3std6ranges3__45__cpo9iter_moveE:
	.zero		1
.L_33:


//--------------------- .nv.constant0._ZN2at6native18elementwise_kernelILi128ELi4EZNS0_15gpu_kernel_implINS0_13AUnaryFunctorIN3c108BFloat16ES5_S5_ZZZNS0_16fmin_kernel_cudaERNS_18TensorIteratorBaseEENKUlvE_clEvENKUlvE2_clEvEUlS5_S5_E_EEEEvS7_RKT_EUliE_EEviT1_ --------------------------
	.section	.nv.constant0._ZN2at6native18elementwise_kernelILi128ELi4EZNS0_15gpu_kernel_implINS0_13AUnaryFunctorIN3c108BFloat16ES5_S5_ZZZNS0_16fmin_kernel_cudaERNS_18TensorIteratorBaseEENKUlvE_clEvENKUlvE2_clEvEUlS5_S5_E_EEEEvS7_RKT_EUliE_EEviT1_,"a",@progbits
	.sectionflags	@""
	.align	4
.nv.constant0._ZN2at6native18elementwise_kernelILi128ELi4EZNS0_15gpu_kernel_implINS0_13AUnaryFunctorIN3c108BFloat16ES5_S5_ZZZNS0_16fmin_kernel_cudaERNS_18TensorIteratorBaseEENKUlvE_clEvENKUlvE2_clEvEUlS5_S5_E_EEEEvS7_RKT_EUliE_EEviT1_:
	.zero		1440


//--------------------- .nv.constant0._ZN2at6native27unrolled_elementwise_kernelINS0_13AUnaryFunctorIN3c108BFloat16ES4_S4_ZZZNS0_16fmin_kernel_cudaERNS_18TensorIteratorBaseEENKUlvE_clEvENKUlvE2_clEvEUlS4_S4_E_EESt5arrayIPcLm2EELi4E23TrivialOffsetCalculatorILi1EjESF_NS0_6memory12LoadWithCastILi1EEENSG_13StoreWithCastILi1EEEEEviT_T0_T2_T3_T4_T5_ --------------------------
	.section	.nv.constant0._ZN2at6native27unrolled_elementwise_kernelINS0_13AUnaryFunctorIN3c108BFloat16ES4_S4_ZZZNS0_16fmin_kernel_cudaERNS_18TensorIteratorBaseEENKUlvE_clEvENKUlvE2_clEvEUlS4_S4_E_EESt5arrayIPcLm2EELi4E23TrivialOffsetCalculatorILi1EjESF_NS0_6memory12LoadWithCastILi1EEENSG_13StoreWithCastILi1EEEEEviT_T0_T2_T3_T4_T5_,"a",@progbits
	.sectionflags	@""
	.align	4
.nv.constant0._ZN2at6native27unrolled_elementwise_kernelINS0_13AUnaryFunctorIN3c108BFloat16ES4_S4_ZZZNS0_16fmin_kernel_cudaERNS_18TensorIteratorBaseEENKUlvE_clEvENKUlvE2_clEvEUlS4_S4_E_EESt5arrayIPcLm2EELi4E23TrivialOffsetCalculatorILi1EjESF_NS0_6memory12LoadWithCastILi1EEENSG_13StoreWithCastILi1EEEEEviT_T0_T2_T3_T4_T5_:
	.zero		940


//--------------------- .nv.constant0._ZN2at6native18elementwise_kernelILi128ELi4EZNS0_22gpu_kernel_impl_nocastINS0_13AUnaryFunctorIN3c108BFloat16ES5_S5_ZZZNS0_16fmin_kernel_cudaERNS_18TensorIteratorBaseEENKUlvE_clEvENKUlvE2_clEvEUlS5_S5_E_EEEEvS7_RKT_EUliE_EEviT1_ --------------------------
	.section	.nv.constant0._ZN2at6native18elementwise_kernelILi128ELi4EZNS0_22gpu_kernel_impl_nocastINS0_13AUnaryFunctorIN3c108BFloat16ES5_S5_ZZZNS0_16fmin_kernel_cudaERNS_18TensorIteratorBaseEENKUlvE_clEvENKUlvE2_clEvEUlS5_S5_E_EEEEvS7_RKT_EUliE_EEviT1_,"a",@progbits
	.sectionflags	@""
	.align	4
.nv.constant0._ZN2at6native18elementwise_kernelILi128ELi4EZNS0_22gpu_kernel_impl_nocastINS0_13AUnaryFunctorIN3c108BFloat16ES5_S5_ZZZNS0_16fmin_kernel_cudaERNS_18TensorIteratorBaseEENKUlvE_clEvENKUlvE2_clEvEUlS5_S5_E_EEEEvS7_RKT_EUliE_EEviT1_:
	.zero		1440


//--------------------- .nv.constant0._ZN2at6native27unrolled_elementwise_kernelINS0_13AUnaryFunctorIN3c108BFloat16ES4_S4_ZZZNS0_16fmin_kernel_cudaERNS_18TensorIteratorBaseEENKUlvE_clEvENKUlvE2_clEvEUlS4_S4_E_EESt5arrayIPcLm2EELi4E23TrivialOffsetCalculatorILi1EjESF_NS0_6memory15LoadWithoutCastENSG_16StoreWithoutCastEEEviT_T0_T2_T3_T4_T5_ --------------------------
	.section	.nv.constant0._ZN2at6native27unrolled_elementwise_kernelINS0_13AUnaryFunctorIN3c108BFloat16ES4_S4_ZZZNS0_16fmin_kernel_cudaERNS_18TensorIteratorBaseEENKUlvE_clEvENKUlvE2_clEvEUlS4_S4_E_EESt5arrayIPcLm2EELi4E23TrivialOffsetCalculatorILi1EjESF_NS0_6memory15LoadWithoutCastENSG_16StoreWithoutCastEEEviT_T0_T2_T3_T4_T5_,"a",@progbits
	.sectionflags	@""
	.align	4
.nv.constant0._ZN2at6native27unrolled_elementwise_kernelINS0_13AUnaryFunctorIN3c108BFloat16ES4_S4_ZZZNS0_16fmin_kernel_cudaERNS_18TensorIteratorBaseEENKUlvE_clEvENKUlvE2_clEvEUlS4_S4_E_EESt5arrayIPcLm2EELi4E23TrivialOffsetCalculatorILi1EjESF_NS0_6memory15LoadWithoutCastENSG_16StoreWithoutCastEEEviT_T0_T2_T3_T4_T5_:
	.zero		924


//--------------------- .nv.constant0._ZN2at6native29vectorized_elementwise_kernelILi2ENS0_13AUnaryFunctorIN3c108BFloat16ES4_S4_ZZZNS0_16fmin_kernel_cudaERNS_18TensorIteratorBaseEENKUlvE_clEvENKUlvE2_clEvEUlS4_S4_E_EESt5arrayIPcLm2EEEEviT0_T1_ --------------------------
	.section	.nv.constant0._ZN2at6native29vectorized_elementwise_kernelILi2ENS0_13AUnaryFunctorIN3c108BFloat16ES4_S4_ZZZNS0_16fmin_kernel_cudaERNS_18TensorIteratorBaseEENKUlvE_clEvENKUlvE2_clEvEUlS4_S4_E_EESt5arrayIPcLm2EEEEviT0_T1_,"a",@progbits
	.sectionflags	@""
	.align	4
.nv.constant0._ZN2at6native29vectorized_elementwise_kernelILi2ENS0_13AUnaryFunctorIN3c108BFloat16ES4_S4_ZZZNS0_16fmin_kernel_cudaERNS_18TensorIteratorBaseEENKUlvE_clEvENKUlvE2_clEvEUlS4_S4_E_EESt5arrayIPcLm2EEEEviT0_T1_:
	.zero		920


//--------------------- .nv.constant0._ZN2at6native29vectorized_elementwise_kernelILi4ENS0_13AUnaryFunctorIN3c108BFloat16ES4_S4_ZZZNS0_16fmin_kernel_cudaERNS_18TensorIteratorBaseEENKUlvE_clEvENKUlvE2_clEvEUlS4_S4_E_EESt5arrayIPcLm2EEEEviT0_T1_ --------------------------
	.section	.nv.constant0._ZN2at6native29vectorized_elementwise_kernelILi4ENS0_13AUnaryFunctorIN3c108BFloat16ES4_S4_ZZZNS0_16fmin_kernel_cudaERNS_18TensorIteratorBaseEENKUlvE_clEvENKUlvE2_clEvEUlS4_S4_E_EESt5arrayIPcLm2EEEEviT0_T1_,"a",@progbits
	.sectionflags	@""
	.align	4
.nv.constant0._ZN2at6native29vectorized_elementwise_kernelILi4ENS0_13AUnaryFunctorIN3c108BFloat16ES4_S4_ZZZNS0_16fmin_kernel_cudaERNS_18TensorIteratorBaseEENKUlvE_clEvENKUlvE2_clEvEUlS4_S4_E_EESt5arrayIPcLm2EEEEviT0_T1_:
	.zero		920


//--------------------- .nv.constant0._ZN2at6native29vectorized_elementwise_kernelILi8ENS0_13AUnaryFunctorIN3c108BFloat16ES4_S4_ZZZNS0_16fmin_kernel_cudaERNS_18TensorIteratorBaseEENKUlvE_clEvENKUlvE2_clEvEUlS4_S4_E_EESt5arrayIPcLm2EEEEviT0_T1_ --------------------------
	.section	.nv.constant0._ZN2at6native29vectorized_elementwise_kernelILi8ENS0_13AUnaryFunctorIN3c108BFloat16ES4_S4_ZZZNS0_16fmin_kernel_cudaERNS_18TensorIteratorBaseEENKUlvE_clEvENKUlvE2_clEvEUlS4_S4_E_EESt5arrayIPcLm2EEEEviT0_T1_,"a",@progbits
	.sectionflags	@""
	.align	4
.nv.constant0._ZN2at6native29vectorized_elementwise_kernelILi8ENS0_13AUnaryFunctorIN3c108BFloat16ES4_S4_ZZZNS0_16fmin_kernel_cudaERNS_18TensorIteratorBaseEENKUlvE_clEvENKUlvE2_clEvEUlS4_S4_E_EESt5arrayIPcLm2EEEEviT0_T1_:
	.zero		920


//--------------------- .nv.constant0._ZN2at6native18elementwise_kernelILi128ELi4EZNS0_15gpu_kernel_implINS0_13BinaryFunctorIN3c108BFloat16ES5_S5_ZZZNS0_16fmin_kernel_cudaERNS_18TensorIteratorBaseEENKUlvE_clEvENKUlvE2_clEvEUlS5_S5_E_EEEEvS7_RKT_EUliE_EEviT1_ --------------------------
	.section	.nv.constant0._ZN2at6native18elementwise_kernelILi128ELi4EZNS0_15gpu_kernel_implINS0_13BinaryFunctorIN3c108BFloat16ES5_S5_ZZZNS0_16fmin_kernel_cudaERNS_18TensorIteratorBaseEENKUlvE_clEvENKUlvE2_clEvEUlS5_S5_E_EEEEvS7_RKT_EUliE_EEviT1_,"a",@progbits
	.sectionflags	@""
	.align	4
.nv.constant0._ZN2at6native18elementwise_kernelILi128ELi4EZNS0_15gpu_kernel_implINS0_13BinaryFunctorIN3c108BFloat16ES5_S5_ZZZNS0_16fmin_kernel_cudaERNS_18TensorIteratorBaseEENKUlvE_clEvENKUlvE2_clEvEUlS5_S5_E_EEEEvS7_RKT_EUliE_EEviT1_:
	.zero		1552


//--------------------- .nv.constant0._ZN2at6native27unrolled_elementwise_kernelINS0_13BinaryFunctorIN3c108BFloat16ES4_S4_ZZZNS0_16fmin_kernel_cudaERNS_18TensorIteratorBaseEENKUlvE_clEvENKUlvE2_clEvEUlS4_S4_E_EESt5arrayIPcLm3EELi4E23TrivialOffsetCalculatorILi2EjESE_ILi1EjENS0_6memory12LoadWithCastILi2EEENSH_13StoreWithCastILi1EEEEEviT_T0_T2_T3_T4_T5_ --------------------------
	.section	.nv.constant0._ZN2at6native27unrolled_elementwise_kernelINS0_13BinaryFunctorIN3c108BFloat16ES4_S4_ZZZNS0_16fmin_kernel_cudaERNS_18TensorIteratorBaseEENKUlvE_clEvENKUlvE2_clEvEUlS4_S4_E_EESt5arrayIPcLm3EELi4E23TrivialOffsetCalculatorILi2EjESE_ILi1EjENS0_6memory12LoadWithCastILi2EEENSH_13StoreWithCastILi1EEEEEviT_T0_T2_T3_T4_T5_,"a",@progbits
	.sectionflags	@""
	.align	4
.nv.constant0._ZN2at6native27unrolled_elementwise_kernelINS0_13BinaryFunctorIN3c108BFloat16ES4_S4_ZZZNS0_16fmin_kernel_cudaERNS_18TensorIteratorBaseEENKUlvE_clEvENKUlvE2_clEvEUlS4_S4_E_EESt5arrayIPcLm3EELi4E23TrivialOffsetCalculatorILi2EjESE_ILi1EjENS0_6memory12LoadWithCastILi2EEENSH_13StoreWithCastILi1EEEEEviT_T0_T2_T3_T4_T5_:
	.zero		952


//--------------------- .nv.constant0._ZN2at6native18elementwise_kernelILi128ELi4EZNS0_22gpu_kernel_impl_nocastINS0_13BinaryFunctorIN3c108BFloat16ES5_S5_ZZZNS0_16fmin_kernel_cudaERNS_18TensorIteratorBaseEENKUlvE_clEvENKUlvE2_clEvEUlS5_S5_E_EEEEvS7_RKT_EUliE_EEviT1_ --------------------------
	.section	.nv.constant0._ZN2at6native18elementwise_kernelILi128ELi4EZNS0_22gpu_kernel_impl_nocastINS0_13BinaryFunctorIN3c108BFloat16ES5_S5_ZZZNS0_16fmin_kernel_cudaERNS_18TensorIteratorBaseEENKUlvE_clEvENKUlvE2_clEvEUlS5_S5_E_EEEEvS7_RKT_EUliE_EEviT1_,"a",@progbits
	.sectionflags	@""
	.align	4
.nv.constant0._ZN2at6native18elementwise_kernelILi128ELi4EZNS0_22gpu_kernel_impl_nocastINS0_13BinaryFunctorIN3c108BFloat16ES5_S5_ZZZNS0_16fmin_kernel_cudaERNS_18TensorIteratorBaseEENKUlvE_clEvENKUlvE2_clEvEUlS5_S5_E_EEEEvS7_RKT_EUliE_EEviT1_:
	.zero		1552


//--------------------- .nv.constant0._ZN2at6native27unrolled_elementwise_kernelINS0_13BinaryFunctorIN3c108BFloat16ES4_S4_ZZZNS0_16fmin_kernel_cudaERNS_18TensorIteratorBaseEENKUlvE_clEvENKUlvE2_clEvEUlS4_S4_E_EESt5arrayIPcLm3EELi4E23TrivialOffsetCalculatorILi2EjESE_ILi1EjENS0_6memory15LoadWithoutCastENSH_16StoreWithoutCastEEEviT_T0_T2_T3_T4_T5_ --------------------------
	.section	.nv.constant0._ZN2at6native27unrolled_elementwise_kernelINS0_13BinaryFunctorIN3c108BFloat16ES4_S4_ZZZNS0_16fmin_kernel_cudaERNS_18TensorIteratorBaseEENKUlvE_clEvENKUlvE2_clEvEUlS4_S4_E_EESt5arrayIPcLm3EELi4E23TrivialOffsetCalculatorILi2EjESE_ILi1EjENS0_6memory15LoadWithoutCastENSH_16StoreWithoutCastEEEviT_T0_T2_T3_T4_T5_,"a",@progbits
	.sectionflags	@""
	.align	4
.nv.constant0._ZN2at6native27unrolled_elementwise_kernelINS0_13BinaryFunctorIN3c108BFloat16ES4_S4_ZZZNS0_16fmin_kernel_cudaERNS_18TensorIteratorBaseEENKUlvE_clEvENKUlvE2_clEvEUlS4_S4_E_EESt5arrayIPcLm3EELi4E23TrivialOffsetCalculatorILi2EjESE_ILi1EjENS0_6memory15LoadWithoutCastENSH_16StoreWithoutCastEEEviT_T0_T2_T3_T4_T5_:
	.zero		932


//--------------------- .nv.constant0._ZN2at6native29vectorized_elementwise_kernelILi2ENS0_13BinaryFunctorIN3c108BFloat16ES4_S4_ZZZNS0_16fmin_kernel_cudaERNS_18TensorIteratorBaseEENKUlvE_clEvENKUlvE2_clEvEUlS4_S4_E_EESt5arrayIPcLm3EEEEviT0_T1_ --------------------------
	.section	.nv.constant0._ZN2at6native29vectorized_elementwise_kernelILi2ENS0_13BinaryFunctorIN3c108BFloat16ES4_S4_ZZZNS0_16fmin_kernel_cudaERNS_18TensorIteratorBaseEENKUlvE_clEvENKUlvE2_clEvEUlS4_S4_E_EESt5arrayIPcLm3EEEEviT0_T1_,"a",@progbits
	.sectionflags	@""
	.align	4
.nv.constant0._ZN2at6native29vectorized_elementwise_kernelILi2ENS0_13BinaryFunctorIN3c108BFloat16ES4_S4_ZZZNS0_16fmin_kernel_cudaERNS_18TensorIteratorBaseEENKUlvE_clEvENKUlvE2_clEvEUlS4_S4_E_EESt5arrayIPcLm3EEEEviT0_T1_:
	.zero		928


//--------------------- .nv.constant0._ZN2at6native29vectorized_elementwise_kernelILi4ENS0_13BinaryFunctorIN3c108BFloat16ES4_S4_ZZZNS0_16fmin_kernel_cudaERNS_18TensorIteratorBaseEENKUlvE_clEvENKUlvE2_clEvEUlS4_S4_E_EESt5arrayIPcLm3EEEEviT0_T1_ --------------------------
	.section	.nv.constant0._ZN2at6native29vectorized_elementwise_kernelILi4ENS0_13BinaryFunctorIN3c108BFloat16ES4_S4_ZZZNS0_16fmin_kernel_cudaERNS_18TensorIteratorBaseEENKUlvE_clEvENKUlvE2_clEvEUlS4_S4_E_EESt5arrayIPcLm3EEEEviT0_T1_,"a",@progbits
	.sectionflags	@""
	.align	4
.nv.constant0._ZN2at6native29vectorized_elementwise_kernelILi4ENS0_13BinaryFunctorIN3c108BFloat16ES4_S4_ZZZNS0_16fmin_kernel_cudaERNS_18TensorIteratorBaseEENKUlvE_clEvENKUlvE2_clEvEUlS4_S4_E_EESt5arrayIPcLm3EEEEviT0_T1_:
	.zero		928


//--------------------- .nv.constant0._ZN2at6native29vectorized_elementwise_kernelILi8ENS0_13BinaryFunctorIN3c108BFloat16ES4_S4_ZZZNS0_16fmin_kernel_cudaERNS_18TensorIteratorBaseEENKUlvE_clEvENKUlvE2_clEvEUlS4_S4_E_EESt5arrayIPcLm3EEEEviT0_T1_ --------------------------
	.section	.nv.constant0._ZN2at6native29vectorized_elementwise_kernelILi8ENS0_13BinaryFunctorIN3c108BFloat16ES4_S4_ZZZNS0_16fmin_kernel_cudaERNS_18TensorIteratorBaseEENKUlvE_clEvENKUlvE2_clEvEUlS4_S4_E_EESt5arrayIPcLm3EEEEviT0_T1_,"a",@progbits
	.sectionflags	@""
	.align	4
.nv.constant0._ZN2at6native29vectorized_elementwise_kernelILi8ENS0_13BinaryFunctorIN3c108BFloat16ES4_S4_ZZZNS0_16fmin_kernel_cudaERNS_18TensorIteratorBaseEENKUlvE_clEvENKUlvE2_clEvEUlS4_S4_E_EESt5arrayIPcLm3EEEEviT0_T1_:
	.zero		928


//--------------------- .nv.constant0._ZN2at6native18elementwise_kernelILi128ELi4EZNS0_15gpu_kernel_implINS0_13AUnaryFunctorIN3c104HalfES5_S5_ZZZNS0_16fmin_kernel_cudaERNS_18TensorIteratorBaseEENKUlvE_clEvENKUlvE1_clEvEUlS5_S5_E_EEEEvS7_RKT_EUliE_EEviT1_ --------------------------
	.section	.nv.constant0._ZN2at6native18elementwise_kernelILi128ELi4EZNS0_15gpu_kernel_implINS0_13AUnaryFunctorIN3c104HalfES5_S5_ZZZNS0_16fmin_kernel_cudaERNS_18TensorIteratorBaseEENKUlvE_clEvENKUlvE1_clEvEUlS5_S5_E_EEEEvS7_RKT_EUliE_EEviT1_,"a",@progbits
	.sectionflags	@""
	.align	4
.nv.constant0._ZN2at6native18elementwise_kernelILi128ELi4EZNS0_15gpu_kernel_implINS0_13AUnaryFunctorIN3c104HalfES5_S5_ZZZNS0_16fmin_kernel_cudaERNS_18TensorIteratorBaseEENKUlvE_clEvENKUlvE1_clEvEUlS5_S5_E_EEEEvS7_RKT_EUliE_EEviT1_:
	.zero		1440


//--------------------- .nv.constant0._ZN2at6native27unrolled_elementwise_kernelINS0_13AUnaryFunctorIN3c104HalfES4_S4_ZZZNS0_16fmin_kernel_cudaERNS_18TensorIteratorBaseEENKUlvE_clEvENKUlvE1_clEvEUlS4_S4_E_EESt5arrayIPcLm2EELi4E23TrivialOffsetCalculatorILi1EjESF_NS0_6memory12LoadWithCastILi1EEENSG_13StoreWithCastILi1EEEEEviT_T0_T2_T3_T4_T5_ --------------------------
	.section	.nv.constant0._ZN2at6native27unrolled_elementwise_kernelINS0_13AUnaryFunctorIN3c104HalfES4_S4_ZZZNS0_16fmin_kernel_cudaERNS_18TensorIteratorBaseEENKUlvE_clEvENKUlvE1_clEvEUlS4_S4_E_EESt5arrayIPcLm2EELi4E23TrivialOffsetCalculatorILi1EjESF_NS0_6memory12LoadWithCastILi1EEENSG_13StoreWithCastILi1EEEEEviT_T0_T2_T3_T4_T5_,"a",@progbits
	.sectionflags	@""
	.align	4
.nv.constant0._ZN2at6native27unrolled_elementwise_kernelINS0_13AUnaryFunctorIN3c104HalfES4_S4_ZZZNS0_16fmin_kernel_cudaERNS_18TensorIteratorBaseEENKUlvE_clEvENKUlvE1_clEvEUlS4_S4_E_EESt5arrayIPcLm2EELi4E23TrivialOffsetCalculatorILi1EjESF_NS0_6memory12LoadWithCastILi1EEENSG_13StoreWithCastILi1EEEEEviT_T0_T2_T3_T4_T5_:
	.zero		940


//--------------------- .nv.constant0._ZN2at6native18elementwise_kernelILi128ELi4EZNS0_22gpu_kernel_impl_nocastINS0_13AUnaryFunctorIN3c104HalfES5_S5_ZZZNS0_16fmin_kernel_cudaERNS_18TensorIteratorBaseEENKUlvE_clEvENKUlvE1_clEvEUlS5_S5_E_EEEEvS7_RKT_EUliE_EEviT1_ --------------------------
	.section	.nv.constant0._ZN2at6native18elementwise_kernelILi128ELi4EZNS0_22gpu_kernel_impl_nocastINS0_13AUnaryFunctorIN3c104HalfES5_S5_ZZZNS0_16fmin_kernel_cudaERNS_18TensorIteratorBaseEENKUlvE_clEvENKUlvE1_clEvEUlS5_S5_E_EEEEvS7_RKT_EUliE_EEviT1_,"a",@progbits
	.sectionflags	@""
	.align	4
.nv.constant0._ZN2at6native18elementwise_kernelILi128ELi4EZNS0_22gpu_kernel_impl_nocastINS0_13AUnaryFunctorIN3c104HalfES5_S5_ZZZNS0_16fmin_kernel_cudaERNS_18TensorIteratorBaseEENKUlvE_clEvENKUlvE1_clEvEUlS5_S5_E_EEEEvS7_RKT_EUliE_EEviT1_:
	.zero		1440


//--------------------- .nv.constant0._ZN2at6native27unrolled_elementwise_kernelINS0_13AUnaryFunctorIN3c104HalfES4_S4_ZZZNS0_16fmin_kernel_cudaERNS_18TensorIteratorBaseEENKUlvE_clEvENKUlvE1_clEvEUlS4_S4_E_EESt5arrayIPcLm2EELi4E23TrivialOffsetCalculatorILi1EjESF_NS0_6memory15LoadWithoutCastENSG_16StoreWithoutCastEEEviT_T0_T2_T3_T4_T5_ --------------------------
	.section	.nv.constant0._ZN2at6native27unrolled_elementwise_kernelINS0_13AUnaryFunctorIN3c104HalfES4_S4_ZZZNS0_16fmin_kernel_cudaERNS_18TensorIteratorBaseEENKUlvE_clEvENKUlvE1_clEvEUlS4_S4_E_EESt5arrayIPcLm2EELi4E23TrivialOffsetCalculatorILi1EjESF_NS0_6memory15LoadWithoutCastENSG_16StoreWithoutCastEEEviT_T0_T2_T3_T4_T5_,"a",@progbits
	.sectionflags	@""
	.align	4
.nv.constant0._ZN2at6native27unrolled_elementwise_kernelINS0_13AUnaryFunctorIN3c104HalfES4_S4_ZZZNS0_16fmin_kernel_cudaERNS_18TensorIteratorBaseEENKUlvE_clEvENKUlvE1_clEvEUlS4_S4_E_EESt5arrayIPcLm2EELi4E23TrivialOffsetCalculatorILi1EjESF_NS0_6memory15LoadWithoutCastENSG_16StoreWithoutCastEEEviT_T0_T2_T3_T4_T5_:
	.zero		924


//--------------------- .nv.constant0._ZN2at6native29vectorized_elementwise_kernelILi2ENS0_13AUnaryFunctorIN3c104HalfES4_S4_ZZZNS0_16fmin_kernel_cudaERNS_18TensorIteratorBaseEENKUlvE_clEvENKUlvE1_clEvEUlS4_S4_E_EESt5arrayIPcLm2EEEEviT0_T1_ --------------------------
	.section	.nv.constant0._ZN2at6native29vectorized_elementwise_kernelILi2ENS0_13AUnaryFunctorIN3c104HalfES4_S4_ZZZNS0_16fmin_kernel_cudaERNS_18TensorIteratorBaseEENKUlvE_clEvENKUlvE1_clEvEUlS4_S4_E_EESt5arrayIPcLm2EEEEviT0_T1_,"a",@progbits
	.sectionflags	@""
	.align	4
.nv.constant0._ZN2at6native29vectorized_elementwise_kernelILi2ENS0_13AUnaryFunctorIN3c104HalfES4_S4_ZZZNS0_16fmin_kernel_cudaERNS_18TensorIteratorBaseEENKUlvE_clEvENKUlvE1_clEvEUlS4_S4_E_EESt5arrayIPcLm2EEEEviT0_T1_:
	.zero		920


//--------------------- .nv.constant0._ZN2at6native29vectorized_elementwise_kernelILi4ENS0_13AUnaryFunctorIN3c104HalfES4_S4_ZZZNS0_16fmin_kernel_cudaERNS_18TensorIteratorBaseEENKUlvE_clEvENKUlvE1_clEvEUlS4_S4_E_EESt5arrayIPcLm2EEEEviT0_T1_ --------------------------
	.section	.nv.constant0._ZN2at6native29vectorized_elementwise_kernelILi4ENS0_13AUnaryFunctorIN3c104HalfES4_S4_ZZZNS0_16fmin_kernel_cudaERNS_18TensorIteratorBaseEENKUlvE_clEvENKUlvE1_clEvEUlS4_S4_E_EESt5arrayIPcLm2EEEEviT0_T1_,"a",@progbits
	.sectionflags	@""
	.align	4
.nv.constant0._ZN2at6native29vectorized_elementwise_kernelILi4ENS0_13AUnaryFunctorIN3c104HalfES4_S4_ZZZNS0_16fmin_kernel_cudaERNS_18TensorIteratorBaseEENKUlvE_clEvENKUlvE1_clEvEUlS4_S4_E_EESt5arrayIPcLm2EEEEviT0_T1_:
	.zero		920


//--------------------- .nv.constant0._ZN2at6native29vectorized_elementwise_kernelILi8ENS0_13AUnaryFunctorIN3c104HalfES4_S4_ZZZNS0_16fmin_kernel_cudaERNS_18TensorIteratorBaseEENKUlvE_clEvENKUlvE1_clEvEUlS4_S4_E_EESt5arrayIPcLm2EEEEviT0_T1_ --------------------------
	.section	.nv.constant0._ZN2at6native29vectorized_elementwise_kernelILi8ENS0_13AUnaryFunctorIN3c104HalfES4_S4_ZZZNS0_16fmin_kernel_cudaERNS_18TensorIteratorBaseEENKUlvE_clEvENKUlvE1_clEvEUlS4_S4_E_EESt5arrayIPcLm2EEEEviT0_T1_,"a",@progbits
	.sectionflags	@""
	.align	4
.nv.constant0._ZN2at6native29vectorized_elementwise_kernelILi8ENS0_13AUnaryFunctorIN3c104HalfES4_S4_ZZZNS0_16fmin_kernel_cudaERNS_18TensorIteratorBaseEENKUlvE_clEvENKUlvE1_clEvEUlS4_S4_E_EESt5arrayIPcLm2EEEEviT0_T1_:
	.zero		920


//--------------------- .nv.constant0._ZN2at6native18elementwise_kernelILi128ELi4EZNS0_15gpu_kernel_implINS0_13BinaryFunctorIN3c104HalfES5_S5_ZZZNS0_16fmin_kernel_cudaERNS_18TensorIteratorBaseEENKUlvE_clEvENKUlvE1_clEvEUlS5_S5_E_EEEEvS7_RKT_EUliE_EEviT1_ --------------------------
	.section	.nv.constant0._ZN2at6native18elementwise_kernelILi128ELi4EZNS0_15gpu_kernel_implINS0_13BinaryFunctorIN3c104HalfES5_S5_ZZZNS0_16fmin_kernel_cudaERNS_18TensorIteratorBaseEENKUlvE_clEvENKUlvE1_clEvEUlS5_S5_E_EEEEvS7_RKT_EUliE_EEviT1_,"a",@progbits
	.sectionflags	@""
	.align	4
.nv.constant0._ZN2at6native18elementwise_kernelILi128ELi4EZNS0_15gpu_kernel_implINS0_13BinaryFunctorIN3c104HalfES5_S5_ZZZNS0_16fmin_kernel_cudaERNS_18TensorIteratorBaseEENKUlvE_clEvENKUlvE1_clEvEUlS5_S5_E_EEEEvS7_RKT_EUliE_EEviT1_:
	.zero		1552


//--------------------- .nv.constant0._ZN2at6native27unrolled_elementwise_kernelINS0_13BinaryFunctorIN3c104HalfES4_S4_ZZZNS0_16fmin_kernel_cudaERNS_18TensorIteratorBaseEENKUlvE_clEvENKUlvE1_clEvEUlS4_S4_E_EESt5arrayIPcLm3EELi4E23TrivialOffsetCalculatorILi2EjESE_ILi1EjENS0_6memory12LoadWithCastILi2EEENSH_13StoreWithCastILi1EEEEEviT_T0_T2_T3_T4_T5_ --------------------------
	.section	.nv.constant0._ZN2at6native27unrolled_elementwise_kernelINS0_13BinaryFunctorIN3c104HalfES4_S4_ZZZNS0_16fmin_kernel_cudaERNS_18TensorIteratorBaseEENKUlvE_clEvENKUlvE1_clEvEUlS4_S4_E_EESt5arrayIPcLm3EELi4E23TrivialOffsetCalculatorILi2EjESE_ILi1EjENS0_6memory12LoadWithCastILi2EEENSH_13StoreWithCastILi1EEEEEviT_T0_T2_T3_T4_T5_,"a",@progbits
	.sectionflags	@""
	.align	4
.nv.constant0._ZN2at6native27unrolled_elementwise_kernelINS0_13BinaryFunctorIN3c104HalfES4_S4_ZZZNS0_16fmin_kernel_cudaERNS_18TensorIteratorBaseEENKUlvE_clEvENKUlvE1_clEvEUlS4_S4_E_EESt5arrayIPcLm3EELi4E23TrivialOffsetCalculatorILi2EjESE_ILi1EjENS0_6memory12LoadWithCastILi2EEENSH_13StoreWithCastILi1EEEEEviT_T0_T2_T3_T4_T5_:
	.zero		952


//--------------------- .nv.constant0._ZN2at6native18elementwise_kernelILi128ELi4EZNS0_22gpu_kernel_impl_nocastINS0_13BinaryFunctorIN3c104HalfES5_S5_ZZZNS0_16fmin_kernel_cudaERNS_18TensorIteratorBaseEENKUlvE_clEvENKUlvE1_clEvEUlS5_S5_E_EEEEvS7_RKT_EUliE_EEviT1_ --------------------------
	.section	.nv.constant0._ZN2at6native18elementwise_kernelILi128ELi4EZNS0_22gpu_kernel_impl_nocastINS0_13BinaryFunctorIN3c104HalfES5_S5_ZZZNS0_16fmin_kernel_cudaERNS_18TensorIteratorBaseEENKUlvE_clEvENKUlvE1_clEvEUlS5_S5_E_EEEEvS7_RKT_EUliE_EEviT1_,"a",@progbits
	.sectionflags	@""
	.align	4
.nv.constant0._ZN2at6native18elementwise_kernelILi128ELi4EZNS0_22gpu_kernel_impl_nocastINS0_13BinaryFunctorIN3c104HalfES5_S5_ZZZNS0_16fmin_kernel_cudaERNS_18TensorIteratorBaseEENKUlvE_clEvENKUlvE1_clEvEUlS5_S5_E_EEEEvS7_RKT_EUliE_EEviT1_:
	.zero		1552


//--------------------- .nv.constant0._ZN2at6native27unrolled_elementwise_kernelINS0_13BinaryFunctorIN3c104HalfES4_S4_ZZZNS0_16fmin_kernel_cudaERNS_18TensorIteratorBaseEENKUlvE_clEvENKUlvE1_clEvEUlS4_S4_E_EESt5arrayIPcLm3EELi4E23TrivialOffsetCalculatorILi2EjESE_ILi1EjENS0_6memory15LoadWithoutCastENSH_16StoreWithoutCastEEEviT_T0_T2_T3_T4_T5_ --------------------------
	.section	.nv.constant0._ZN2at6native27unrolled_elementwise_kernelINS0_13BinaryFunctorIN3c104HalfES4_S4_ZZZNS0_16fmin_kernel_cudaERNS_18TensorIteratorBaseEENKUlvE_clEvENKUlvE1_clEvEUlS4_S4_E_EESt5arrayIPcLm3EELi4E23TrivialOffsetCalculatorILi2EjESE_ILi1EjENS0_6memory15LoadWithoutCastENSH_16StoreWithoutCastEEEviT_T0_T2_T3_T4_T5_,"a",@progbits
	.sectionflags	@""
	.align	4
.nv.constant0._ZN2at6native27unrolled_elementwise_kernelINS0_13BinaryFunctorIN3c104HalfES4_S4_ZZZNS0_16fmin_kernel_cudaERNS_18TensorIteratorBaseEENKUlvE_clEvENKUlvE1_clEvEUlS4_S4_E_EESt5arrayIPcLm3EELi4E23TrivialOffsetCalculatorILi2EjESE_ILi1EjENS0_6memory15LoadWithoutCastENSH_16StoreWithoutCastEEEviT_T0_T2_T3_T4_T5_:
	.zero		932


//--------------------- .nv.constant0._ZN2at6native29vectorized_elementwise_kernelILi2ENS0_13BinaryFunctorIN3c104HalfES4_S4_ZZZNS0_16fmin_kernel_cudaERNS_18TensorIteratorBaseEENKUlvE_clEvENKUlvE1_clEvEUlS4_S4_E_EESt5arrayIPcLm3EEEEviT0_T1_ --------------------------
	.section	.nv.constant0._ZN2at6native29vectorized_elementwise_kernelILi2ENS0_13BinaryFunctorIN3c104HalfES4_S4_ZZZNS0_16fmin_kernel_cudaERNS_18TensorIteratorBaseEENKUlvE_clEvENKUlvE1_clEvEUlS4_S4_E_EESt5arrayIPcLm3EEEEviT0_T1_,"a",@progbits
	.sectionflags	@""
	.align	4
.nv.constant0._ZN2at6native29vectorized_elementwise_kernelILi2ENS0_13BinaryFunctorIN3c104HalfES4_S4_ZZZNS0_16fmin_kernel_cudaERNS_18TensorIteratorBaseEENKUlvE_clEvENKUlvE1_clEvEUlS4_S4_E_EESt5arrayIPcLm3EEEEviT0_T1_:
	.zero		928


//--------------------- .nv.constant0._ZN2at6native29vectorized_elementwise_kernelILi4ENS0_13BinaryFunctorIN3c104HalfES4_S4_ZZZNS0_16fmin_kernel_cudaERNS_18TensorIteratorBaseEENKUlvE_clEvENKUlvE1_clEvEUlS4_S4_E_EESt5arrayIPcLm3EEEEviT0_T1_ --------------------------
	.section	.nv.constant0._ZN2at6native29vectorized_elementwise_kernelILi4ENS0_13BinaryFunctorIN3c104HalfES4_S4_ZZZNS0_16fmin_kernel_cudaERNS_18TensorIteratorBaseEENKUlvE_clEvENKUlvE1_clEvEUlS4_S4_E_EESt5arrayIPcLm3EEEEviT0_T1_,"a",@progbits
	.sectionflags	@""
	.align	4
.nv.constant0._ZN2at6native29vectorized_elementwise_kernelILi4ENS0_13BinaryFunctorIN3c104HalfES4_S4_ZZZNS0_16fmin_kernel_cudaERNS_18TensorIteratorBaseEENKUlvE_clEvENKUlvE1_clEvEUlS4_S4_E_EESt5arrayIPcLm3EEEEviT0_T1_:
	.zero		928


//--------------------- .nv.constant0._ZN2at6native29vectorized_elementwise_kernelILi8ENS0_13BinaryFunctorIN3c104HalfES4_S4_ZZZNS0_16fmin_kernel_cudaERNS_18TensorIteratorBaseEENKUlvE_clEvENKUlvE1_clEvEUlS4_S4_E_EESt5arrayIPcLm3EEEEviT0_T1_ --------------------------
	.section	.nv.constant0._ZN2at6native29vectorized_elementwise_kernelILi8ENS0_13BinaryFunctorIN3c104HalfES4_S4_ZZZNS0_16fmin_kernel_cudaERNS_18TensorIteratorBaseEENKUlvE_clEvENKUlvE1_clEvEUlS4_S4_E_EESt5arrayIPcLm3EEEEviT0_T1_,"a",@progbits
	.sectionflags	@""
	.align	4
.nv.constant0._ZN2at6native29vectorized_elementwise_kernelILi8ENS0_13BinaryFunctorIN3c104HalfES4_S4_ZZZNS0_16fmin_kernel_cudaERNS_18TensorIteratorBaseEENKUlvE_clEvENKUlvE1_clEvEUlS4_S4_E_EESt5arrayIPcLm3EEEEviT0_T1_:
	.zero		928


//--------------------- .nv.constant0._ZN2at6native18elementwise_kernelILi128ELi4EZNS0_15gpu_kernel_implINS0_13AUnaryFunctorIfffZZZNS0_16fmin_kernel_cudaERNS_18TensorIteratorBaseEENKUlvE_clEvENKUlvE0_clEvEUlffE_EEEEvS5_RKT_EUliE_EEviT1_ --------------------------
	.section	.nv.constant0._ZN2at6native18elementwise_kernelILi128ELi4EZNS0_15gpu_kernel_implINS0_13AUnaryFunctorIfffZZZNS0_16fmin_kernel_cudaERNS_18TensorIteratorBaseEENKUlvE_clEvENKUlvE0_clEvEUlffE_EEEEvS5_RKT_EUliE_EEviT1_,"a",@progbits
	.sectionflags	@""
	.align	4
.nv.constant0._ZN2at6native18elementwise_kernelILi128ELi4EZNS0_15gpu_kernel_implINS0_13AUnaryFunctorIfffZZZNS0_16fmin_kernel_cudaERNS_18TensorIteratorBaseEENKUlvE_clEvENKUlvE0_clEvEUlffE_EEEEvS5_RKT_EUliE_EEviT1_:
	.zero		1448


//--------------------- .nv.constant0._ZN2at6native27unrolled_elementwise_kernelINS0_13AUnaryFunctorIfffZZZNS0_16fmin_kernel_cudaERNS_18TensorIteratorBaseEENKUlvE_clEvENKUlvE0_clEvEUlffE_EESt5arrayIPcLm2EELi4E23TrivialOffsetCalculatorILi1EjESD_NS0_6memory12LoadWithCastILi1EEENSE_13StoreWithCastILi1EEEEEviT_T0_T2_T3_T4_T5_ --------------------------
	.section	.nv.constant0._ZN2at6native27unrolled_elementwise_kernelINS0_13AUnaryFunctorIfffZZZNS0_16fmin_kernel_cudaERNS_18TensorIteratorBaseEENKUlvE_clEvENKUlvE0_clEvEUlffE_EESt5arrayIPcLm2EELi4E23TrivialOffsetCalculatorILi1EjESD_NS0_6memory12LoadWithCastILi1EEENSE_13StoreWithCastILi1EEEEEviT_T0_T2_T3_T4_T5_,"a",@progbits
	.sectionflags	@""
	.align	4
.nv.constant0._ZN2at6native27unrolled_elementwise_kernelINS0_13AUnaryFunctorIfffZZZNS0_16fmin_kernel_cudaERNS_18TensorIteratorBaseEENKUlvE_clEvENKUlvE0_clEvEUlffE_EESt5arrayIPcLm2EELi4E23TrivialOffsetCalculatorILi1EjESD_NS0_6memory12LoadWithCastILi1EEENSE_13StoreWithCastILi1EEEEEviT_T0_T2_T3_T4_T5_:
	.zero		948


//--------------------- .nv.constant0._ZN2at6native18elementwise_kernelILi128ELi2EZNS0_22gpu_kernel_impl_nocastINS0_13AUnaryFunctorIfffZZZNS0_16fmin_kernel_cudaERNS_18TensorIteratorBaseEENKUlvE_clEvENKUlvE0_clEvEUlffE_EEEEvS5_RKT_EUliE_EEviT1_ --------------------------
	.section	.nv.constant0._ZN2at6native18elementwise_kernelILi128ELi2EZNS0_22gpu_kernel_impl_nocastINS0_13AUnaryFunctorIfffZZZNS0_16fmin_kernel_cudaERNS_18TensorIteratorBaseEENKUlvE_clEvENKUlvE0_clEvEUlffE_EEEEvS5_RKT_EUliE_EEviT1_,"a",@progbits
	.sectionflags	@""
	.align	4
.nv.constant0._ZN2at6native18elementwise_kernelILi128ELi2EZNS0_22gpu_kernel_impl_nocastINS0_13AUnaryFunctorIfffZZZNS0_16fmin_kernel_cudaERNS_18TensorIteratorBaseEENKUlvE_clEvENKUlvE0_clEvEUlffE_EEEEvS5_RKT_EUliE_EEviT1_:
	.zero		1440


//--------------------- .nv.constant0._ZN2at6native27unrolled_elementwise_kernelINS0_13AUnaryFunctorIfffZZZNS0_16fmin_kernel_cudaERNS_18TensorIteratorBaseEENKUlvE_clEvENKUlvE0_clEvEUlffE_EESt5arrayIPcLm2EELi4E23TrivialOffsetCalculatorILi1EjESD_NS0_6memory15LoadWithoutCastENSE_16StoreWithoutCastEEEviT_T0_T2_T3_T4_T5_ --------------------------
	.section	.nv.constant0._ZN2at6native27unrolled_elementwise_kernelINS0_13AUnaryFunctorIfffZZZNS0_16fmin_kernel_cudaERNS_18TensorIteratorBaseEENKUlvE_clEvENKUlvE0_clEvEUlffE_EESt5arrayIPcLm2EELi4E23TrivialOffsetCalculatorILi1EjESD_NS0_6memory15LoadWithoutCastENSE_16StoreWithoutCastEEEviT_T0_T2_T3_T4_T5_,"a",@progbits
	.sectionflags	@""
	.align	4
.nv.constant0._ZN2at6native27unrolled_elementwise_kernelINS0_13AUnaryFunctorIfffZZZNS0_16fmin_kernel_cudaERNS_18TensorIteratorBaseEENKUlvE_clEvENKUlvE0_clEvEUlffE_EESt5arrayIPcLm2EELi4E23TrivialOffsetCalculatorILi1EjESD_NS0_6memory15LoadWithoutCastENSE_16StoreWithoutCastEEEviT_T0_T2_T3_T4_T5_:
	.zero		932


//--------------------- .nv.constant0._ZN2at6native29vectorized_elementwise_kernelILi2ENS0_13AUnaryFunctorIfffZZZNS0_16fmin_kernel_cudaERNS_18TensorIteratorBaseEENKUlvE_clEvENKUlvE0_clEvEUlffE_EESt5arrayIPcLm2EEEEviT0_T1_ --------------------------
	.section	.nv.constant0._ZN2at6native29vectorized_elementwise_kernelILi2ENS0_13AUnaryFunctorIfffZZZNS0_16fmin_kernel_cudaERNS_18TensorIteratorBaseEENKUlvE_clEvENKUlvE0_clEvEUlffE_EESt5arrayIPcLm2EEEEviT0_T1_,"a",@progbits
	.sectionflags	@""
	.align	4
.nv.constant0._ZN2at6native29vectorized_elementwise_kernelILi2ENS0_13AUnaryFunctorIfffZZZNS0_16fmin_kernel_cudaERNS_18TensorIteratorBaseEENKUlvE_clEvENKUlvE0_clEvEUlffE_EESt5arrayIPcLm2EEEEviT0_T1_:
	.zero		928


//--------------------- .nv.constant0._ZN2at6native29vectorized_elementwise_kernelILi4ENS0_13AUnaryFunctorIfffZZZNS0_16fmin_kernel_cudaERNS_18TensorIteratorBaseEENKUlvE_clEvENKUlvE0_clEvEUlffE_EESt5arrayIPcLm2EEEEviT0_T1_ --------------------------
	.section	.nv.constant0._ZN2at6native29vectorized_elementwise_kernelILi4ENS0_13AUnaryFunctorIfffZZZNS0_16fmin_kernel_cudaERNS_18TensorIteratorBaseEENKUlvE_clEvENKUlvE0_clEvEUlffE_EESt5arrayIPcLm2EEEEviT0_T1_,"a",@progbits
	.sectionflags	@""
	.align	4
.nv.constant0._ZN2at6native29vectorized_elementwise_kernelILi4ENS0_13AUnaryFunctorIfffZZZNS0_16fmin_kernel_cudaERNS_18TensorIteratorBaseEENKUlvE_clEvENKUlvE0_clEvEUlffE_EESt5arrayIPcLm2EEEEviT0_T1_:
	.zero		928


//--------------------- .nv.constant0._ZN2at6native29vectorized_elementwise_kernelILi8ENS0_13AUnaryFunctorIfffZZZNS0_16fmin_kernel_cudaERNS_18TensorIteratorBaseEENKUlvE_clEvENKUlvE0_clEvEUlffE_EESt5arrayIPcLm2EEEEviT0_T1_ --------------------------
	.section	.nv.constant0._ZN2at6native29vectorized_elementwise_kernelILi8ENS0_13AUnaryFunctorIfffZZZNS0_16fmin_kernel_cudaERNS_18TensorIteratorBaseEENKUlvE_clEvENKUlvE0_clEvEUlffE_EESt5arrayIPcLm2EEEEviT0_T1_,"a",@progbits
	.sectionflags	@""
	.align	4
.nv.constant0._ZN2at6native29vectorized_elementwise_kernelILi8ENS0_13AUnaryFunctorIfffZZZNS0_16fmin_kernel_cudaERNS_18TensorIteratorBaseEENKUlvE_clEvENKUlvE0_clEvEUlffE_EESt5arrayIPcLm2EEEEviT0_T1_:
	.zero		928


//--------------------- .nv.constant0._ZN2at6native18elementwise_kernelILi128ELi4EZNS0_15gpu_kernel_implINS0_13BinaryFunctorIfffZZZNS0_16fmin_kernel_cudaERNS_18TensorIteratorBaseEENKUlvE_clEvENKUlvE0_clEvEUlffE_EEEEvS5_RKT_EUliE_EEviT1_ --------------------------
	.section	.nv.constant0._ZN2at6native18elementwise_kernelILi128ELi4EZNS0_15gpu_kernel_implINS0_13BinaryFunctorIfffZZZNS0_16fmin_kernel_cudaERNS_18TensorIteratorBaseEENKUlvE_clEvENKUlvE0_clEvEUlffE_EEEEvS5_RKT_EUliE_EEviT1_,"a",@progbits
	.sectionflags	@""
	.align	4
.nv.constant0._ZN2at6native18elementwise_kernelILi128ELi4EZNS0_15gpu_kernel_implINS0_13BinaryFunctorIfffZZZNS0_16fmin_kernel_cudaERNS_18TensorIteratorBaseEENKUlvE_clEvENKUlvE0_clEvEUlffE_EEEEvS5_RKT_EUliE_EEviT1_:
	.zero		1552


//--------------------- .nv.constant0._ZN2at6native27unrolled_elementwise_kernelINS0_13BinaryFunctorIfffZZZNS0_16fmin_kernel_cudaERNS_18TensorIteratorBaseEENKUlvE_clEvENKUlvE0_clEvEUlffE_EESt5arrayIPcLm3EELi4E23TrivialOffsetCalculatorILi2EjESC_ILi1EjENS0_6memory12LoadWithCastILi2EEENSF_13StoreWithCastILi1EEEEEviT_T0_T2_T3_T4_T5_ --------------------------
	.section	.nv.constant0._ZN2at6native27unrolled_elementwise_kernelINS0_13BinaryFunctorIfffZZZNS0_16fmin_kernel_cudaERNS_18TensorIteratorBaseEENKUlvE_clEvENKUlvE0_clEvEUlffE_EESt5arrayIPcLm3EELi4E23TrivialOffsetCalculatorILi2EjESC_ILi1EjENS0_6memory12LoadWithCastILi2EEENSF_13StoreWithCastILi1EEEEEviT_T0_T2_T3_T4_T5_,"a",@progbits
	.sectionflags	@""
	.align	4
.nv.constant0._ZN2at6native27unrolled_elementwise_kernelINS0_13BinaryFunctorIfffZZZNS0_16fmin_kernel_cudaERNS_18TensorIteratorBaseEENKUlvE_clEvENKUlvE0_clEvEUlffE_EESt5arrayIPcLm3EELi4E23TrivialOffsetCalculatorILi2EjESC_ILi1EjENS0_6memory12LoadWithCastILi2EEENSF_13StoreWithCastILi1EEEEEviT_T0_T2_T3_T4_T5_:
	.zero		952


//--------------------- .nv.constant0._ZN2at6native18elementwise_kernelILi128ELi2EZNS0_22gpu_kernel_impl_nocastINS0_13BinaryFunctorIfffZZZNS0_16fmin_kernel_cudaERNS_18TensorIteratorBaseEENKUlvE_clEvENKUlvE0_clEvEUlffE_EEEEvS5_RKT_EUliE_EEviT1_ --------------------------
	.section	.nv.constant0._ZN2at6native18elementwise_kernelILi128ELi2EZNS0_22gpu_kernel_impl_nocastINS0_13BinaryFunctorIfffZZZNS0_16fmin_kernel_cudaERNS_18TensorIteratorBaseEENKUlvE_clEvENKUlvE0_clEvEUlffE_EEEEvS5_RKT_EUliE_EEviT1_,"a",@progbits
	.sectionflags	@""
	.align	4
.nv.constant0._ZN2at6native18elementwise_kernelILi128ELi2EZNS0_22gpu_kernel_impl_nocastINS0_13BinaryFunctorIfffZZZNS0_16fmin_kernel_cudaERNS_18TensorIteratorBaseEENKUlvE_clEvENKUlvE0_clEvEUlffE_EEEEvS5_RKT_EUliE_EEviT1_:
	.zero		1552


//--------------------- .nv.constant0._ZN2at6native27unrolled_elementwise_kernelINS0_13BinaryFunctorIfffZZZNS0_16fmin_kernel_cudaERNS_18TensorIteratorBaseEENKUlvE_clEvENKUlvE0_clEvEUlffE_EESt5arrayIPcLm3EELi4E23TrivialOffsetCalculatorILi2EjESC_ILi1EjENS0_6memory15LoadWithoutCastENSF_16StoreWithoutCastEEEviT_T0_T2_T3_T4_T5_ --------------------------
	.section	.nv.constant0._ZN2at6native27unrolled_elementwise_kernelINS0_13BinaryFunctorIfffZZZNS0_16fmin_kernel_cudaERNS_18TensorIteratorBaseEENKUlvE_clEvENKUlvE0_clEvEUlffE_EESt5arrayIPcLm3EELi4E23TrivialOffsetCalculatorILi2EjESC_ILi1EjENS0_6memory15LoadWithoutCastENSF_16StoreWithoutCastEEEviT_T0_T2_T3_T4_T5_,"a",@progbits
	.sectionflags	@""
	.align	4
.nv.constant0._ZN2at6native27unrolled_elementwise_kernelINS0_13BinaryFunctorIfffZZZNS0_16fmin_kernel_cudaERNS_18TensorIteratorBaseEENKUlvE_clEvENKUlvE0_clEvEUlffE_EESt5arrayIPcLm3EELi4E23TrivialOffsetCalculatorILi2EjESC_ILi1EjENS0_6memory15LoadWithoutCastENSF_16StoreWithoutCastEEEviT_T0_T2_T3_T4_T5_:
	.zero		932


//--------------------- .nv.constant0._ZN2at6native29vectorized_elementwise_kernelILi2ENS0_13BinaryFunctorIfffZZZNS0_16fmin_kernel_cudaERNS_18TensorIteratorBaseEENKUlvE_clEvENKUlvE0_clEvEUlffE_EESt5arrayIPcLm3EEEEviT0_T1_ --------------------------
	.section	.nv.constant0._ZN2at6native29vectorized_elementwise_kernelILi2ENS0_13BinaryFunctorIfffZZZNS0_16fmin_kernel_cudaERNS_18TensorIteratorBaseEENKUlvE_clEvENKUlvE0_clEvEUlffE_EESt5arrayIPcLm3EEEEviT0_T1_,"a",@progbits
	.sectionflags	@""
	.align	4
.nv.constant0._ZN2at6native29vectorized_elementwise_kernelILi2ENS0_13BinaryFunctorIfffZZZNS0_16fmin_kernel_cudaERNS_18TensorIteratorBaseEENKUlvE_clEvENKUlvE0_clEvEUlffE_EESt5arrayIPcLm3EEEEviT0_T1_:
	.zero		928


//--------------------- .nv.constant0._ZN2at6native29vectorized_elementwise_kernelILi4ENS0_13BinaryFunctorIfffZZZNS0_16fmin_kernel_cudaERNS_18TensorIteratorBaseEENKUlvE_clEvENKUlvE0_clEvEUlffE_EESt5arrayIPcLm3EEEEviT0_T1_ --------------------------
	.section	.nv.constant0._ZN2at6native29vectorized_elementwise_kernelILi4ENS0_13BinaryFunctorIfffZZZNS0_16fmin_kernel_cudaERNS_18TensorIteratorBaseEENKUlvE_clEvENKUlvE0_clEvEUlffE_EESt5arrayIPcLm3EEEEviT0_T1_,"a",@progbits
	.sectionflags	@""
	.align	4
.nv.constant0._ZN2at6native29vectorized_elementwise_kernelILi4ENS0_13BinaryFunctorIfffZZZNS0_16fmin_kernel_cudaERNS_18TensorIteratorBaseEENKUlvE_clEvENKUlvE0_clEvEUlffE_EESt5arrayIPcLm3EEEEviT0_T1_:
	.zero		928


//--------------------- .nv.constant0._ZN2at6native29vectorized_elementwise_kernelILi8ENS0_13BinaryFunctorIfffZZZNS0_16fmin_kernel_cudaERNS_18TensorIteratorBaseEENKUlvE_clEvENKUlvE0_clEvEUlffE_EESt5arrayIPcLm3EEEEviT0_T1_ --------------------------
	.section	.nv.constant0._ZN2at6native29vectorized_elementwise_kernelILi8ENS0_13BinaryFunctorIfffZZZNS0_16fmin_kernel_cudaERNS_18TensorIteratorBaseEENKUlvE_clEvENKUlvE0_clEvEUlffE_EESt5arrayIPcLm3EEEEviT0_T1_,"a",@progbits
	.sectionflags	@""
	.align	4
.nv.constant0._ZN2at6native29vectorized_elementwise_kernelILi8ENS0_13BinaryFunctorIfffZZZNS0_16fmin_kernel_cudaERNS_18TensorIteratorBaseEENKUlvE_clEvENKUlvE0_clEvEUlffE_EESt5arrayIPcLm3EEEEviT0_T1_:
	.zero		928


//--------------------- .nv.constant0._ZN2at6native18elementwise_kernelILi128ELi4EZNS0_15gpu_kernel_implINS0_13AUnaryFunctorIdddZZZNS0_16fmin_kernel_cudaERNS_18TensorIteratorBaseEENKUlvE_clEvENKUlvE_clEvEUlddE_EEEEvS5_RKT_EUliE_EEviT1_ --------------------------
	.section	.nv.constant0._ZN2at6native18elementwise_kernelILi128ELi4EZNS0_15gpu_kernel_implINS0_13AUnaryFunctorIdddZZZNS0_16fmin_kernel_cudaERNS_18TensorIteratorBaseEENKUlvE_clEvENKUlvE_clEvEUlddE_EEEEvS5_RKT_EUliE_EEviT1_,"a",@progbits
	.sectionflags	@""
	.align	4
.nv.constant0._ZN2at6native18elementwise_kernelILi128ELi4EZNS0_15gpu_kernel_implINS0_13AUnaryFunctorIdddZZZNS0_16fmin_kernel_cudaERNS_18TensorIteratorBaseEENKUlvE_clEvENKUlvE_clEvEUlddE_EEEEvS5_RKT_EUliE_EEviT1_:
	.zero		1456


//--------------------- .nv.constant0._ZN2at6native27unrolled_elementwise_kernelINS0_13AUnaryFunctorIdddZZZNS0_16fmin_kernel_cudaERNS_18TensorIteratorBaseEENKUlvE_clEvENKUlvE_clEvEUlddE_EESt5arrayIPcLm2EELi4E23TrivialOffsetCalculatorILi1EjESD_NS0_6memory12LoadWithCastILi1EEENSE_13StoreWithCastILi1EEEEEviT_T0_T2_T3_T4_T5_ --------------------------
	.section	.nv.constant0._ZN2at6native27unrolled_elementwise_kernelINS0_13AUnaryFunctorIdddZZZNS0_16fmin_kernel_cudaERNS_18TensorIteratorBaseEENKUlvE_clEvENKUlvE_clEvEUlddE_EESt5arrayIPcLm2EELi4E23TrivialOffsetCalculatorILi1EjESD_NS0_6memory12LoadWithCastILi1EEENSE_13StoreWithCastILi1EEEEEviT_T0_T2_T3_T4_T5_,"a",@progbits
	.sectionflags	@""
	.align	4
.nv.constant0._ZN2at6native27unrolled_elementwise_kernelINS0_13AUnaryFunctorIdddZZZNS0_16fmin_kernel_cudaERNS_18TensorIteratorBaseEENKUlvE_clEvENKUlvE_clEvEUlddE_EESt5arrayIPcLm2EELi4E23TrivialOffsetCalculatorILi1EjESD_NS0_6memory12LoadWithCastILi1EEENSE_13StoreWithCastILi1EEEEEviT_T0_T2_T3_T4_T5_:
	.zero		956


//--------------------- .nv.constant0._ZN2at6native18elementwise_kernelILi128ELi2EZNS0_22gpu_kernel_impl_nocastINS0_13AUnaryFunctorIdddZZZNS0_16fmin_kernel_cudaERNS_18TensorIteratorBaseEENKUlvE_clEvENKUlvE_clEvEUlddE_EEEEvS5_RKT_EUliE_EEviT1_ --------------------------
	.section	.nv.constant0._ZN2at6native18elementwise_kernelILi128ELi2EZNS0_22gpu_kernel_impl_nocastINS0_13AUnaryFunctorIdddZZZNS0_16fmin_kernel_cudaERNS_18TensorIteratorBaseEENKUlvE_clEvENKUlvE_clEvEUlddE_EEEEvS5_RKT_EUliE_EEviT1_,"a",@progbits
	.sectionflags	@""
	.align	4
.nv.constant0._ZN2at6native18elementwise_kernelILi128ELi2EZNS0_22gpu_kernel_impl_nocastINS0_13AUnaryFunctorIdddZZZNS0_16fmin_kernel_cudaERNS_18TensorIteratorBaseEENKUlvE_clEvENKUlvE_clEvEUlddE_EEEEvS5_RKT_EUliE_EEviT1_:
	.zero		1448


//--------------------- .nv.constant0._ZN2at6native27unrolled_elementwise_kernelINS0_13AUnaryFunctorIdddZZZNS0_16fmin_kernel_cudaERNS_18TensorIteratorBaseEENKUlvE_clEvENKUlvE_clEvEUlddE_EESt5arrayIPcLm2EELi4E23TrivialOffsetCalculatorILi1EjESD_NS0_6memory15LoadWithoutCastENSE_16StoreWithoutCastEEEviT_T0_T2_T3_T4_T5_ --------------------------
	.section	.nv.constant0._ZN2at6native27unrolled_elementwise_kernelINS0_13AUnaryFunctorIdddZZZNS0_16fmin_kernel_cudaERNS_18TensorIteratorBaseEENKUlvE_clEvENKUlvE_clEvEUlddE_EESt5arrayIPcLm2EELi4E23TrivialOffsetCalculatorILi1EjESD_NS0_6memory15LoadWithoutCastENSE_16StoreWithoutCastEEEviT_T0_T2_T3_T4_T5_,"a",@progbits
	.sectionflags	@""
	.align	4
.nv.constant0._ZN2at6native27unrolled_elementwise_kernelINS0_13AUnaryFunctorIdddZZZNS0_16fmin_kernel_cudaERNS_18TensorIteratorBaseEENKUlvE_clEvENKUlvE_clEvEUlddE_EESt5arrayIPcLm2EELi4E23TrivialOffsetCalculatorILi1EjESD_NS0_6memory15LoadWithoutCastENSE_16StoreWithoutCastEEEviT_T0_T2_T3_T4_T5_:
	.zero		940


//--------------------- .nv.constant0._ZN2at6native29vectorized_elementwise_kernelILi2ENS0_13AUnaryFunctorIdddZZZNS0_16fmin_kernel_cudaERNS_18TensorIteratorBaseEENKUlvE_clEvENKUlvE_clEvEUlddE_EESt5arrayIPcLm2EEEEviT0_T1_ --------------------------
	.section	.nv.constant0._ZN2at6native29vectorized_elementwise_kernelILi2ENS0_13AUnaryFunctorIdddZZZNS0_16fmin_kernel_cudaERNS_18TensorIteratorBaseEENKUlvE_clEvENKUlvE_clEvEUlddE_EESt5arrayIPcLm2EEEEviT0_T1_,"a",@progbits
	.sectionflags	@""
	.align	4
.nv.constant0._ZN2at6native29vectorized_elementwise_kernelILi2ENS0_13AUnaryFunctorIdddZZZNS0_16fmin_kernel_cudaERNS_18TensorIteratorBaseEENKUlvE_clEvENKUlvE_clEvEUlddE_EESt5arrayIPcLm2EEEEviT0_T1_:
	.zero		936


//--------------------- .nv.constant0._ZN2at6native29vectorized_elementwise_kernelILi4ENS0_13AUnaryFunctorIdddZZZNS0_16fmin_kernel_cudaERNS_18TensorIteratorBaseEENKUlvE_clEvENKUlvE_clEvEUlddE_EESt5arrayIPcLm2EEEEviT0_T1_ --------------------------
	.section	.nv.constant0._ZN2at6native29vectorized_elementwise_kernelILi4ENS0_13AUnaryFunctorIdddZZZNS0_16fmin_kernel_cudaERNS_18TensorIteratorBaseEENKUlvE_clEvENKUlvE_clEvEUlddE_EESt5arrayIPcLm2EEEEviT0_T1_,"a",@progbits
	.sectionflags	@""
	.align	4
.nv.constant0._ZN2at6native29vectorized_elementwise_kernelILi4ENS0_13AUnaryFunctorIdddZZZNS0_16fmin_kernel_cudaERNS_18TensorIteratorBaseEENKUlvE_clEvENKUlvE_clEvEUlddE_EESt5arrayIPcLm2EEEEviT0_T1_:
	.zero		936


//--------------------- .nv.constant0._ZN2at6native29vectorized_elementwise_kernelILi8ENS0_13AUnaryFunctorIdddZZZNS0_16fmin_kernel_cudaERNS_18TensorIteratorBaseEENKUlvE_clEvENKUlvE_clEvEUlddE_EESt5arrayIPcLm2EEEEviT0_T1_ --------------------------
	.section	.nv.constant0._ZN2at6native29vectorized_elementwise_kernelILi8ENS0_13AUnaryFunctorIdddZZZNS0_16fmin_kernel_cudaERNS_18TensorIteratorBaseEENKUlvE_clEvENKUlvE_clEvEUlddE_EESt5arrayIPcLm2EEEEviT0_T1_,"a",@progbits
	.sectionflags	@""
	.align	4
.nv.constant0._ZN2at6native29vectorized_elementwise_kernelILi8ENS0_13AUnaryFunctorIdddZZZNS0_16fmin_kernel_cudaERNS_18TensorIteratorBaseEENKUlvE_clEvENKUlvE_clEvEUlddE_EESt5arrayIPcLm2EEEEviT0_T1_:
	.zero		936


//--------------------- .nv.constant0._ZN2at6native18elementwise_kernelILi128ELi4EZNS0_15gpu_kernel_implINS0_13BinaryFunctorIdddZZZNS0_16fmin_kernel_cudaERNS_18TensorIteratorBaseEENKUlvE_clEvENKUlvE_clEvEUlddE_EEEEvS5_RKT_EUliE_EEviT1_ --------------------------
	.section	.nv.constant0._ZN2at6native18elementwise_kernelILi128ELi4EZNS0_15gpu_kernel_implINS0_13BinaryFunctorIdddZZZNS0_16fmin_kernel_cudaERNS_18TensorIteratorBaseEENKUlvE_clEvENKUlvE_clEvEUlddE_EEEEvS5_RKT_EUliE_EEviT1_,"a",@progbits
	.sectionflags	@""
	.align	4
.nv.constant0._ZN2at6native18elementwise_kernelILi128ELi4EZNS0_15gpu_kernel_implINS0_13BinaryFunctorIdddZZZNS0_16fmin_kernel_cudaERNS_18TensorIteratorBaseEENKUlvE_clEvENKUlvE_clEvEUlddE_EEEEvS5_RKT_EUliE_EEviT1_:
	.zero		1552


//--------------------- .nv.constant0._ZN2at6native27unrolled_elementwise_kernelINS0_13BinaryFunctorIdddZZZNS0_16fmin_kernel_cudaERNS_18TensorIteratorBaseEENKUlvE_clEvENKUlvE_clEvEUlddE_EESt5arrayIPcLm3EELi4E23TrivialOffsetCalculatorILi2EjESC_ILi1EjENS0_6memory12LoadWithCastILi2EEENSF_13StoreWithCastILi1EEEEEviT_T0_T2_T3_T4_T5_ --------------------------
	.section	.nv.constant0._ZN2at6native27unrolled_elementwise_kernelINS0_13BinaryFunctorIdddZZZNS0_16fmin_kernel_cudaERNS_18TensorIteratorBaseEENKUlvE_clEvENKUlvE_clEvEUlddE_EESt5arrayIPcLm3EELi4E23TrivialOffsetCalculatorILi2EjESC_ILi1EjENS0_6memory12LoadWithCastILi2EEENSF_13StoreWithCastILi1EEEEEviT_T0_T2_T3_T4_T5_,"a",@progbits
	.sectionflags	@""
	.align	4
.nv.constant0._ZN2at6native27unrolled_elementwise_kernelINS0_13BinaryFunctorIdddZZZNS0_16fmin_kernel_cudaERNS_18TensorIteratorBaseEENKUlvE_clEvENKUlvE_clEvEUlddE_EESt5arrayIPcLm3EELi4E23TrivialOffsetCalculatorILi2EjESC_ILi1EjENS0_6memory12LoadWithCastILi2EEENSF_13StoreWithCastILi1EEEEEviT_T0_T2_T3_T4_T5_:
	.zero		952


//--------------------- .nv.constant0._ZN2at6native18elementwise_kernelILi128ELi2EZNS0_22gpu_kernel_impl_nocastINS0_13BinaryFunctorIdddZZZNS0_16fmin_kernel_cudaERNS_18TensorIteratorBaseEENKUlvE_clEvENKUlvE_clEvEUlddE_EEEEvS5_RKT_EUliE_EEviT1_ --------------------------
	.section	.nv.constant0._ZN2at6native18elementwise_kernelILi128ELi2EZNS0_22gpu_kernel_impl_nocastINS0_13BinaryFunctorIdddZZZNS0_16fmin_kernel_cudaERNS_18TensorIteratorBaseEENKUlvE_clEvENKUlvE_clEvEUlddE_EEEEvS5_RKT_EUliE_EEviT1_,"a",@progbits
	.sectionflags	@""
	.align	4
.nv.constant0._ZN2at6native18elementwise_kernelILi128ELi2EZNS0_22gpu_kernel_impl_nocastINS0_13BinaryFunctorIdddZZZNS0_16fmin_kernel_cudaERNS_18TensorIteratorBaseEENKUlvE_clEvENKUlvE_clEvEUlddE_EEEEvS5_RKT_EUliE_EEviT1_:
	.zero		1552


//--------------------- .nv.constant0._ZN2at6native27unrolled_elementwise_kernelINS0_13BinaryFunctorIdddZZZNS0_16fmin_kernel_cudaERNS_18TensorIteratorBaseEENKUlvE_clEvENKUlvE_clEvEUlddE_EESt5arrayIPcLm3EELi4E23TrivialOffsetCalculatorILi2EjESC_ILi1EjENS0_6memory15LoadWithoutCastENSF_16StoreWithoutCastEEEviT_T0_T2_T3_T4_T5_ --------------------------
	.section	.nv.constant0._ZN2at6native27unrolled_elementwise_kernelINS0_13BinaryFunctorIdddZZZNS0_16fmin_kernel_cudaERNS_18TensorIteratorBaseEENKUlvE_clEvENKUlvE_clEvEUlddE_EESt5arrayIPcLm3EELi4E23TrivialOffsetCalculatorILi2EjESC_ILi1EjENS0_6memory15LoadWithoutCastENSF_16StoreWithoutCastEEEviT_T0_T2_T3_T4_T5_,"a",@progbits
	.sectionflags	@""
	.align	4
.nv.constant0._ZN2at6native27unrolled_elementwise_kernelINS0_13BinaryFunctorIdddZZZNS0_16fmin_kernel_cudaERNS_18TensorIteratorBaseEENKUlvE_clEvENKUlvE_clEvEUlddE_EESt5arrayIPcLm3EELi4E23TrivialOffsetCalculatorILi2EjESC_ILi1EjENS0_6memory15LoadWithoutCastENSF_16StoreWithoutCastEEEviT_T0_T2_T3_T4_T5_:
	.zero		932


//--------------------- .nv.constant0._ZN2at6native29vectorized_elementwise_kernelILi2ENS0_13BinaryFunctorIdddZZZNS0_16fmin_kernel_cudaERNS_18TensorIteratorBaseEENKUlvE_clEvENKUlvE_clEvEUlddE_EESt5arrayIPcLm3EEEEviT0_T1_ --------------------------
	.section	.nv.constant0._ZN2at6native29vectorized_elementwise_kernelILi2ENS0_13BinaryFunctorIdddZZZNS0_16fmin_kernel_cudaERNS_18TensorIteratorBaseEENKUlvE_clEvENKUlvE_clEvEUlddE_EESt5arrayIPcLm3EEEEviT0_T1_,"a",@progbits
	.sectionflags	@""
	.align	4
.nv.constant0._ZN2at6native29vectorized_elementwise_kernelILi2ENS0_13BinaryFunctorIdddZZZNS0_16fmin_kernel_cudaERNS_18TensorIteratorBaseEENKUlvE_clEvENKUlvE_clEvEUlddE_EESt5arrayIPcLm3EEEEviT0_T1_:
	.zero		928


//--------------------- .nv.constant0._ZN2at6native29vectorized_elementwise_kernelILi4ENS0_13BinaryFunctorIdddZZZNS0_16fmin_kernel_cudaERNS_18TensorIteratorBaseEENKUlvE_clEvENKUlvE_clEvEUlddE_EESt5arrayIPcLm3EEEEviT0_T1_ --------------------------
	.section	.nv.constant0._ZN2at6native29vectorized_elementwise_kernelILi4ENS0_13BinaryFunctorIdddZZZNS0_16fmin_kernel_cudaERNS_18TensorIteratorBaseEENKUlvE_clEvENKUlvE_clEvEUlddE_EESt5arrayIPcLm3EEEEviT0_T1_,"a",@progbits
	.sectionflags	@""
	.align	4
.nv.constant0._ZN2at6native29vectorized_elementwise_kernelILi4ENS0_13BinaryFunctorIdddZZZNS0_16fmin_kernel_cudaERNS_18TensorIteratorBaseEENKUlvE_clEvENKUlvE_clEvEUlddE_EESt5arrayIPcLm3EEEEviT0_T1_:
	.zero		928


//--------------------- .nv.constant0._ZN2at6native29vectorized_elementwise_kernelILi8ENS0_13BinaryFunctorIdddZZZNS0_16fmin_kernel_cudaERNS_18TensorIteratorBaseEENKUlvE_clEvENKUlvE_clEvEUlddE_EESt5arrayIPcLm3EEEEviT0_T1_ --------------------------
	.section	.nv.constant0._ZN2at6native29vectorized_elementwise_kernelILi8ENS0_13BinaryFunctorIdddZZZNS0_16fmin_kernel_cudaERNS_18TensorIteratorBaseEENKUlvE_clEvENKUlvE_clEvEUlddE_EESt5arrayIPcLm3EEEEviT0_T1_,"a",@progbits
	.sectionflags	@""
	.align	4
.nv.constant0._ZN2at6native29vectorized_elementwise_kernelILi8ENS0_13BinaryFunctorIdddZZZNS0_16fmin_kernel_cudaERNS_18TensorIteratorBaseEENKUlvE_clEvENKUlvE_clEvEUlddE_EESt5arrayIPcLm3EEEEviT0_T1_:
	.zero		928


//--------------------- .nv.constant0._ZN2at6native18elementwise_kernelILi128ELi4EZNS0_15gpu_kernel_implINS0_13AUnaryFunctorIN3c108BFloat16ES5_S5_ZZZNS0_16fmax_kernel_cudaERNS_18TensorIteratorBaseEENKUlvE_clEvENKUlvE2_clEvEUlS5_S5_E_EEEEvS7_RKT_EUliE_EEviT1_ --------------------------
	.section	.nv.constant0._ZN2at6native18elementwise_kernelILi128ELi4EZNS0_15gpu_kernel_implINS0_13AUnaryFunctorIN3c108BFloat16ES5_S5_ZZZNS0_16fmax_kernel_cudaERNS_18TensorIteratorBaseEENKUlvE_clEvENKUlvE2_clEvEUlS5_S5_E_EEEEvS7_RKT_EUliE_EEviT1_,"a",@progbits
	.sectionflags	@""
	.align	4
.nv.constant0._ZN2at6native18elementwise_kernelILi128ELi4EZNS0_15gpu_kernel_implINS0_13AUnaryFunctorIN3c108BFloat16ES5_S5_ZZZNS0_16fmax_kernel_cudaERNS_18TensorIteratorBaseEENKUlvE_clEvENKUlvE2_clEvEUlS5_S5_E_EEEEvS7_RKT_EUliE_EEviT1_:
	.zero		1440


//--------------------- .nv.constant0._ZN2at6native27unrolled_elementwise_kernelINS0_13AUnaryFunctorIN3c108BFloat16ES4_S4_ZZZNS0_16fmax_kernel_cudaERNS_18TensorIteratorBaseEENKUlvE_clEvENKUlvE2_clEvEUlS4_S4_E_EESt5arrayIPcLm2EELi4E23TrivialOffsetCalculatorILi1EjESF_NS0_6memory12LoadWithCastILi1EEENSG_13StoreWithCastILi1EEEEEviT_T0_T2_T3_T4_T5_ --------------------------
	.section	.nv.constant0._ZN2at6native27unrolled_elementwise_kernelINS0_13AUnaryFunctorIN3c108BFloat16ES4_S4_ZZZNS0_16fmax_kernel_cudaERNS_18TensorIteratorBaseEENKUlvE_clEvENKUlvE2_clEvEUlS4_S4_E_EESt5arrayIPcLm2EELi4E23TrivialOffsetCalculatorILi1EjESF_NS0_6memory12LoadWithCastILi1EEENSG_13StoreWithCastILi1EEEEEviT_T0_T2_T3_T4_T5_,"a",@progbits
	.sectionflags	@""
	.align	4
.nv.constant0._ZN2at6native27unrolled_elementwise_kernelINS0_13AUnaryFunctorIN3c108BFloat16ES4_S4_ZZZNS0_16fmax_kernel_cudaERNS_18TensorIteratorBaseEENKUlvE_clEvENKUlvE2_clEvEUlS4_S4_E_EESt5arrayIPcLm2EELi4E23TrivialOffsetCalculatorILi1EjESF_NS0_6memory12LoadWithCastILi1EEENSG_13StoreWithCastILi1EEEEEviT_T0_T2_T3_T4_T5_:
	.zero		940


//--------------------- .nv.constant0._ZN2at6native18elementwise_kernelILi128ELi4EZNS0_22gpu_kernel_impl_nocastINS0_13AUnaryFunctorIN3c108BFloat16ES5_S5_ZZZNS0_16fmax_kernel_cudaERNS_18TensorIteratorBaseEENKUlvE_clEvENKUlvE2_clEvEUlS5_S5_E_EEEEvS7_RKT_EUliE_EEviT1_ --------------------------
	.section	.nv.constant0._ZN2at6native18elementwise_kernelILi128ELi4EZNS0_22gpu_kernel_impl_nocastINS0_13AUnaryFunctorIN3c108BFloat16ES5_S5_ZZZNS0_16fmax_kernel_cudaERNS_18TensorIteratorBaseEENKUlvE_clEvENKUlvE2_clEvEUlS5_S5_E_EEEEvS7_RKT_EUliE_EEviT1_,"a",@progbits
	.sectionflags	@""
	.align	4
.nv.constant0._ZN2at6native18elementwise_kernelILi128ELi4EZNS0_22gpu_kernel_impl_nocastINS0_13AUnaryFunctorIN3c108BFloat16ES5_S5_ZZZNS0_16fmax_kernel_cudaERNS_18TensorIteratorBaseEENKUlvE_clEvENKUlvE2_clEvEUlS5_S5_E_EEEEvS7_RKT_EUliE_EEviT1_:
	.zero		1440


//--------------------- .nv.constant0._ZN2at6native27unrolled_elementwise_kernelINS0_13AUnaryFunctorIN3c108BFloat16ES4_S4_ZZZNS0_16fmax_kernel_cudaERNS_18TensorIteratorBaseEENKUlvE_clEvENKUlvE2_clEvEUlS4_S4_E_EESt5arrayIPcLm2EELi4E23TrivialOffsetCalculatorILi1EjESF_NS0_6memory15LoadWithoutCastENSG_16StoreWithoutCastEEEviT_T0_T2_T3_T4_T5_ --------------------------
	.section	.nv.constant0._ZN2at6native27unrolled_elementwise_kernelINS0_13AUnaryFunctorIN3c108BFloat16ES4_S4_ZZZNS0_16fmax_kernel_cudaERNS_18TensorIteratorBaseEENKUlvE_clEvENKUlvE2_clEvEUlS4_S4_E_EESt5arrayIPcLm2EELi4E23TrivialOffsetCalculatorILi1EjESF_NS0_6memory15LoadWithoutCastENSG_16StoreWithoutCastEEEviT_T0_T2_T3_T4_T5_,"a",@progbits
	.sectionflags	@""
	.align	4
.nv.constant0._ZN2at6native27unrolled_elementwise_kernelINS0_13AUnaryFunctorIN3c108BFloat16ES4_S4_ZZZNS0_16fmax_kernel_cudaERNS_18TensorIteratorBaseEENKUlvE_clEvENKUlvE2_clEvEUlS4_S4_E_EESt5arrayIPcLm2EELi4E23TrivialOffsetCalculatorILi1EjESF_NS0_6memory15LoadWithoutCastENSG_16StoreWithoutCastEEEviT_T0_T2_T3_T4_T5_:
	.zero		924


//--------------------- .nv.constant0._ZN2at6native29vectorized_elementwise_kernelILi2ENS0_13AUnaryFunctorIN3c108BFloat16ES4_S4_ZZZNS0_16fmax_kernel_cudaERNS_18TensorIteratorBaseEENKUlvE_clEvENKUlvE2_clEvEUlS4_S4_E_EESt5arrayIPcLm2EEEEviT0_T1_ --------------------------
	.section	.nv.constant0._ZN2at6native29vectorized_elementwise_kernelILi2ENS0_13AUnaryFunctorIN3c108BFloat16ES4_S4_ZZZNS0_16fmax_kernel_cudaERNS_18TensorIteratorBaseEENKUlvE_clEvENKUlvE2_clEvEUlS4_S4_E_EESt5arrayIPcLm2EEEEviT0_T1_,"a",@progbits
	.sectionflags	@""
	.align	4
.nv.constant0._ZN2at6native29vectorized_elementwise_kernelILi2ENS0_13AUnaryFunctorIN3c108BFloat16ES4_S4_ZZZNS0_16fmax_kernel_cudaERNS_18TensorIteratorBaseEENKUlvE_clEvENKUlvE2_clEvEUlS4_S4_E_EESt5arrayIPcLm2EEEEviT0_T1_:
	.zero		920


//--------------------- .nv.constant0._ZN2at6native29vectorized_elementwise_kernelILi4ENS0_13AUnaryFunctorIN3c108BFloat16ES4_S4_ZZZNS0_16fmax_kernel_cudaERNS_18TensorIteratorBaseEENKUlvE_clEvENKUlvE2_clEvEUlS4_S4_E_EESt5arrayIPcLm2EEEEviT0_T1_ --------------------------
	.section	.nv.constant0._ZN2at6native29vectorized_elementwise_kernelILi4ENS0_13AUnaryFunctorIN3c108BFloat16ES4_S4_ZZZNS0_16fmax_kernel_cudaERNS_18TensorIteratorBaseEENKUlvE_clEvENKUlvE2_clEvEUlS4_S4_E_EESt5arrayIPcLm2EEEEviT0_T1_,"a",@progbits
	.sectionflags	@""
	.align	4
.nv.constant0._ZN2at6native29vectorized_elementwise_kernelILi4ENS0_13AUnaryFunctorIN3c108BFloat16ES4_S4_ZZZNS0_16fmax_kernel_cudaERNS_18TensorIteratorBaseEENKUlvE_clEvENKUlvE2_clEvEUlS4_S4_E_EESt5arrayIPcLm2EEEEviT0_T1_:
	.zero		920


//--------------------- .nv.constant0._ZN2at6native29vectorized_elementwise_kernelILi8ENS0_13AUnaryFunctorIN3c108BFloat16ES4_S4_ZZZNS0_16fmax_kernel_cudaERNS_18TensorIteratorBaseEENKUlvE_clEvENKUlvE2_clEvEUlS4_S4_E_EESt5arrayIPcLm2EEEEviT0_T1_ --------------------------
	.section	.nv.constant0._ZN2at6native29vectorized_elementwise_kernelILi8ENS0_13AUnaryFunctorIN3c108BFloat16ES4_S4_ZZZNS0_16fmax_kernel_cudaERNS_18TensorIteratorBaseEENKUlvE_clEvENKUlvE2_clEvEUlS4_S4_E_EESt5arrayIPcLm2EEEEviT0_T1_,"a",@progbits
	.sectionflags	@""
	.align	4
.nv.constant0._ZN2at6native29vectorized_elementwise_kernelILi8ENS0_13AUnaryFunctorIN3c108BFloat16ES4_S4_ZZZNS0_16fmax_kernel_cudaERNS_18TensorIteratorBaseEENKUlvE_clEvENKUlvE2_clEvEUlS4_S4_E_EESt5arrayIPcLm2EEEEviT0_T1_:
	.zero		920


//--------------------- .nv.constant0._ZN2at6native18elementwise_kernelILi128ELi4EZNS0_15gpu_kernel_implINS0_13BinaryFunctorIN3c108BFloat16ES5_S5_ZZZNS0_16fmax_kernel_cudaERNS_18TensorIteratorBaseEENKUlvE_clEvENKUlvE2_clEvEUlS5_S5_E_EEEEvS7_RKT_EUliE_EEviT1_ --------------------------
	.section	.nv.constant0._ZN2at6native18elementwise_kernelILi128ELi4EZNS0_15gpu_kernel_implINS0_13BinaryFunctorIN3c108BFloat16ES5_S5_ZZZNS0_16fmax_kernel_cudaERNS_18TensorIteratorBaseEENKUlvE_clEvENKUlvE2_clEvEUlS5_S5_E_EEEEvS7_RKT_EUliE_EEviT1_,"a",@progbits
	.sectionflags	@""
	.align	4
.nv.constant0._ZN2at6native18elementwise_kernelILi128ELi4EZNS0_15gpu_kernel_implINS0_13BinaryFunctorIN3c108BFloat16ES5_S5_ZZZNS0_16fmax_kernel_cudaERNS_18TensorIteratorBaseEENKUlvE_clEvENKUlvE2_clEvEUlS5_S5_E_EEEEvS7_RKT_EUliE_EEviT1_:
	.zero		1552


//--------------------- .nv.constant0._ZN2at6native27unrolled_elementwise_kernelINS0_13BinaryFunctorIN3c108BFloat16ES4_S4_ZZZNS0_16fmax_kernel_cudaERNS_18TensorIteratorBaseEENKUlvE_clEvENKUlvE2_clEvEUlS4_S4_E_EESt5arrayIPcLm3EELi4E23TrivialOffsetCalculatorILi2EjESE_ILi1EjENS0_6memory12LoadWithCastILi2EEENSH_13StoreWithCastILi1EEEEEviT_T0_T2_T3_T4_T5_ --------------------------
	.section	.nv.constant0._ZN2at6native27unrolled_elementwise_kernelINS0_13BinaryFunctorIN3c108BFloat16ES4_S4_ZZZNS0_16fmax_kernel_cudaERNS_18TensorIteratorBaseEENKUlvE_clEvENKUlvE2_clEvEUlS4_S4_E_EESt5arrayIPcLm3EELi4E23TrivialOffsetCalculatorILi2EjESE_ILi1EjENS0_6memory12LoadWithCastILi2EEENSH_13StoreWithCastILi1EEEEEviT_T0_T2_T3_T4_T5_,"a",@progbits
	.sectionflags	@""
	.align	4
.nv.constant0._ZN2at6native27unrolled_elementwise_kernelINS0_13BinaryFunctorIN3c108BFloat16ES4_S4_ZZZNS0_16fmax_kernel_cudaERNS_18TensorIteratorBaseEENKUlvE_clEvENKUlvE2_clEvEUlS4_S4_E_EESt5arrayIPcLm3EELi4E23TrivialOffsetCalculatorILi2EjESE_ILi1EjENS0_6memory12LoadWithCastILi2EEENSH_13StoreWithCastILi1EEEEEviT_T0_T2_T3_T4_T5_:
	.zero		952


//--------------------- .nv.constant0._ZN2at6native18elementwise_kernelILi128ELi4EZNS0_22gpu_kernel_impl_nocastINS0_13BinaryFunctorIN3c108BFloat16ES5_S5_ZZZNS0_16fmax_kernel_cudaERNS_18TensorIteratorBaseEENKUlvE_clEvENKUlvE2_clEvEUlS5_S5_E_EEEEvS7_RKT_EUliE_EEviT1_ --------------------------
	.section	.nv.constant0._ZN2at6native18elementwise_kernelILi128ELi4EZNS0_22gpu_kernel_impl_nocastINS0_13BinaryFunctorIN3c108BFloat16ES5_S5_ZZZNS0_16fmax_kernel_cudaERNS_18TensorIteratorBaseEENKUlvE_clEvENKUlvE2_clEvEUlS5_S5_E_EEEEvS7_RKT_EUliE_EEviT1_,"a",@progbits
	.sectionflags	@""
	.align	4
.nv.constant0._ZN2at6native18elementwise_kernelILi128ELi4EZNS0_22gpu_kernel_impl_nocastINS0_13BinaryFunctorIN3c108BFloat16ES5_S5_ZZZNS0_16fmax_kernel_cudaERNS_18TensorIteratorBaseEENKUlvE_clEvENKUlvE2_clEvEUlS5_S5_E_EEEEvS7_RKT_EUliE_EEviT1_:
	.zero		1552


//--------------------- .nv.constant0._ZN2at6native27unrolled_elementwise_kernelINS0_13BinaryFunctorIN3c108BFloat16ES4_S4_ZZZNS0_16fmax_kernel_cudaERNS_18TensorIteratorBaseEENKUlvE_clEvENKUlvE2_clEvEUlS4_S4_E_EESt5arrayIPcLm3EELi4E23TrivialOffsetCalculatorILi2EjESE_ILi1EjENS0_6memory15LoadWithoutCastENSH_16StoreWithoutCastEEEviT_T0_T2_T3_T4_T5_ --------------------------
	.section	.nv.constant0._ZN2at6native27unrolled_elementwise_kernelINS0_13BinaryFunctorIN3c108BFloat16ES4_S4_ZZZNS0_16fmax_kernel_cudaERNS_18TensorIteratorBaseEENKUlvE_clEvENKUlvE2_clEvEUlS4_S4_E_EESt5arrayIPcLm3EELi4E23TrivialOffsetCalculatorILi2EjESE_ILi1EjENS0_6memory15LoadWithoutCastENSH_16StoreWithoutCastEEEviT_T0_T2_T3_T4_T5_,"a",@progbits
	.sectionflags	@""
	.align	4
.nv.constant0._ZN2at6native27unrolled_elementwise_kernelINS0_13BinaryFunctorIN3c108BFloat16ES4_S4_ZZZNS0_16fmax_kernel_cudaERNS_18TensorIteratorBaseEENKUlvE_clEvENKUlvE2_clEvEUlS4_S4_E_EESt5arrayIPcLm3EELi4E23TrivialOffsetCalculatorILi2EjESE_ILi1EjENS0_6memory15LoadWithoutCastENSH_16StoreWithoutCastEEEviT_T0_T2_T3_T4_T5_:
	.zero		932


//--------------------- .nv.constant0._ZN2at6native29vectorized_elementwise_kernelILi2ENS0_13BinaryFunctorIN3c108BFloat16ES4_S4_ZZZNS0_16fmax_kernel_cudaERNS_18TensorIteratorBaseEENKUlvE_clEvENKUlvE2_clEvEUlS4_S4_E_EESt5arrayIPcLm3EEEEviT0_T1_ --------------------------
	.section	.nv.constant0._ZN2at6native29vectorized_elementwise_kernelILi2ENS0_13BinaryFunctorIN3c108BFloat16ES4_S4_ZZZNS0_16fmax_kernel_cudaERNS_18TensorIteratorBaseEENKUlvE_clEvENKUlvE2_clEvEUlS4_S4_E_EESt5arrayIPcLm3EEEEviT0_T1_,"a",@progbits
	.sectionflags	@""
	.align	4
.nv.constant0._ZN2at6native29vectorized_elementwise_kernelILi2ENS0_13BinaryFunctorIN3c108BFloat16ES4_S4_ZZZNS0_16fmax_kernel_cudaERNS_18TensorIteratorBaseEENKUlvE_clEvENKUlvE2_clEvEUlS4_S4_E_EESt5arrayIPcLm3EEEEviT0_T1_:
	.zero		928


//--------------------- .nv.constant0._ZN2at6native29vectorized_elementwise_kernelILi4ENS0_13BinaryFunctorIN3c108BFloat16ES4_S4_ZZZNS0_16fmax_kernel_cudaERNS_18TensorIteratorBaseEENKUlvE_clEvENKUlvE2_clEvEUlS4_S4_E_EESt5arrayIPcLm3EEEEviT0_T1_ --------------------------
	.section	.nv.constant0._ZN2at6native29vectorized_elementwise_kernelILi4ENS0_13BinaryFunctorIN3c108BFloat16ES4_S4_ZZZNS0_16fmax_kernel_cudaERNS_18TensorIteratorBaseEENKUlvE_clEvENKUlvE2_clEvEUlS4_S4_E_EESt5arrayIPcLm3EEEEviT0_T1_,"a",@progbits
	.sectionflags	@""
	.align	4
.nv.constant0._ZN2at6native29vectorized_elementwise_kernelILi4ENS0_13BinaryFunctorIN3c108BFloat16ES4_S4_ZZZNS0_16fmax_kernel_cudaERNS_18TensorIteratorBaseEENKUlvE_clEvENKUlvE2_clEvEUlS4_S4_E_EESt5arrayIPcLm3EEEEviT0_T1_:
	.zero		928


//--------------------- .nv.constant0._ZN2at6native29vectorized_elementwise_kernelILi8ENS0_13BinaryFunctorIN3c108BFloat16ES4_S4_ZZZNS0_16fmax_kernel_cudaERNS_18TensorIteratorBaseEENKUlvE_clEvENKUlvE2_clEvEUlS4_S4_E_EESt5arrayIPcLm3EEEEviT0_T1_ --------------------------
	.section	.nv.constant0._ZN2at6native29vectorized_elementwise_kernelILi8ENS0_13BinaryFunctorIN3c108BFloat16ES4_S4_ZZZNS0_16fmax_kernel_cudaERNS_18TensorIteratorBaseEENKUlvE_clEvENKUlvE2_clEvEUlS4_S4_E_EESt5arrayIPcLm3EEEEviT0_T1_,"a",@progbits
	.sectionflags	@""
	.align	4
.nv.constant0._ZN2at6native29vectorized_elementwise_kernelILi8ENS0_13BinaryFunctorIN3c108BFloat16ES4_S4_ZZZNS0_16fmax_kernel_cudaERNS_18TensorIteratorBaseEENKUlvE_clEvENKUlvE2_clEvEUlS4_S4_E_EESt5arrayIPcLm3EEEEviT0_T1_:
	.zero		928


//--------------------- .nv.constant0._ZN2at6native18elementwise_kernelILi128ELi4EZNS0_15gpu_kernel_implINS0_13AUnaryFunctorIN3c104HalfES5_S5_ZZZNS0_16fmax_kernel_cudaERNS_18TensorIteratorBaseEENKUlvE_clEvENKUlvE1_clEvEUlS5_S5_E_EEEEvS7_RKT_EUliE_EEviT1_ --------------------------
	.section	.nv.constant0._ZN2at6native18elementwise_kernelILi128ELi4EZNS0_15gpu_kernel_implINS0_13AUnaryFunctorIN3c104HalfES5_S5_ZZZNS0_16fmax_kernel_cudaERNS_18TensorIteratorBaseEENKUlvE_clEvENKUlvE1_clEvEUlS5_S5_E_EEEEvS7_RKT_EUliE_EEviT1_,"a",@progbits
	.sectionflags	@""
	.align	4
.nv.constant0._ZN2at6native18elementwise_kernelILi128ELi4EZNS0_15gpu_kernel_implINS0_13AUnaryFunctorIN3c104HalfES5_S5_ZZZNS0_16fmax_kernel_cudaERNS_18TensorIteratorBaseEENKUlvE_clEvENKUlvE1_clEvEUlS5_S5_E_EEEEvS7_RKT_EUliE_EEviT1_:
	.zero		1440


//--------------------- .nv.constant0._ZN2at6native27unrolled_elementwise_kernelINS0_13AUnaryFunctorIN3c104HalfES4_S4_ZZZNS0_16fmax_kernel_cudaERNS_18TensorIteratorBaseEENKUlvE_clEvENKUlvE1_clEvEUlS4_S4_E_EESt5arrayIPcLm2EELi4E23TrivialOffsetCalculatorILi1EjESF_NS0_6memory12LoadWithCastILi1EEENSG_13StoreWithCastILi1EEEEEviT_T0_T2_T3_T4_T5_ --------------------------
	.section	.nv.constant0._ZN2at6native27unrolled_elementwise_kernelINS0_13AUnaryFunctorIN3c104HalfES4_S4_ZZZNS0_16fmax_kernel_cudaERNS_18TensorIteratorBaseEENKUlvE_clEvENKUlvE1_clEvEUlS4_S4_E_EESt5arrayIPcLm2EELi4E23TrivialOffsetCalculatorILi1EjESF_NS0_6memory12LoadWithCastILi1EEENSG_13StoreWithCastILi1EEEEEviT_T0_T2_T3_T4_T5_,"a",@progbits
	.sectionflags	@""
	.align	4
.nv.constant0._ZN2at6native27unrolled_elementwise_kernelINS0_13AUnaryFunctorIN3c104HalfES4_S4_ZZZNS0_16fmax_kernel_cudaERNS_18TensorIteratorBaseEENKUlvE_clEvENKUlvE1_clEvEUlS4_S4_E_EESt5arrayIPcLm2EELi4E23TrivialOffsetCalculatorILi1EjESF_NS0_6memory12LoadWithCastILi1EEENSG_13StoreWithCastILi1EEEEEviT_T0_T2_T3_T4_T5_:
	.zero		940


//--------------------- .nv.constant0._ZN2at6native18elementwise_kernelILi128ELi4EZNS0_22gpu_kernel_impl_nocastINS0_13AUnaryFunctorIN3c104HalfES5_S5_ZZZNS0_16fmax_kernel_cudaERNS_18TensorIteratorBaseEENKUlvE_clEvENKUlvE1_clEvEUlS5_S5_E_EEEEvS7_RKT_EUliE_EEviT1_ --------------------------
	.section	.nv.constant0._ZN2at6native18elementwise_kernelILi128ELi4EZNS0_22gpu_kernel_impl_nocastINS0_13AUnaryFunctorIN3c104HalfES5_S5_ZZZNS0_16fmax_kernel_cudaERNS_18TensorIteratorBaseEENKUlvE_clEvENKUlvE1_clEvEUlS5_S5_E_EEEEvS7_RKT_EUliE_EEviT1_,"a",@progbits
	.sectionflags	@""
	.align	4
.nv.constant0._ZN2at6native18elementwise_kernelILi128ELi4EZNS0_22gpu_kernel_impl_nocastINS0_13AUnaryFunctorIN3c104HalfES5_S5_ZZZNS0_16fmax_kernel_cudaERNS_18TensorIteratorBaseEENKUlvE_clEvENKUlvE1_clEvEUlS5_S5_E_EEEEvS7_RKT_EUliE_EEviT1_:
	.zero		1440


//--------------------- .nv.constant0._ZN2at6native27unrolled_elementwise_kernelINS0_13AUnaryFunctorIN3c104HalfES4_S4_ZZZNS0_16fmax_kernel_cudaERNS_18TensorIteratorBaseEENKUlvE_clEvENKUlvE1_clEvEUlS4_S4_E_EESt5arrayIPcLm2EELi4E23TrivialOffsetCalculatorILi1EjESF_NS0_6memory15LoadWithoutCastENSG_16StoreWithoutCastEEEviT_T0_T2_T3_T4_T5_ --------------------------
	.section	.nv.constant0._ZN2at6native27unrolled_elementwise_kernelINS0_13AUnaryFunctorIN3c104HalfES4_S4_ZZZNS0_16fmax_kernel_cudaERNS_18TensorIteratorBaseEENKUlvE_clEvENKUlvE1_clEvEUlS4_S4_E_EESt5arrayIPcLm2EELi4E23TrivialOffsetCalculatorILi1EjESF_NS0_6memory15LoadWithoutCastENSG_16StoreWithoutCastEEEviT_T0_T2_T3_T4_T5_,"a",@progbits
	.sectionflags	@""
	.align	4
.nv.constant0._ZN2at6native27unrolled_elementwise_kernelINS0_13AUnaryFunctorIN3c104HalfES4_S4_ZZZNS0_16fmax_kernel_cudaERNS_18TensorIteratorBaseEENKUlvE_clEvENKUlvE1_clEvEUlS4_S4_E_EESt5arrayIPcLm2EELi4E23TrivialOffsetCalculatorILi1EjESF_NS0_6memory15LoadWithoutCastENSG_16StoreWithoutCastEEEviT_T0_T2_T3_T4_T5_:
	.zero		924


//--------------------- .nv.constant0._ZN2at6native29vectorized_elementwise_kernelILi2ENS0_13AUnaryFunctorIN3c104HalfES4_S4_ZZZNS0_16fmax_kernel_cudaERNS_18TensorIteratorBaseEENKUlvE_clEvENKUlvE1_clEvEUlS4_S4_E_EESt5arrayIPcLm2EEEEviT0_T1_ --------------------------
	.section	.nv.constant0._ZN2at6native29vectorized_elementwise_kernelILi2ENS0_13AUnaryFunctorIN3c104HalfES4_S4_ZZZNS0_16fmax_kernel_cudaERNS_18TensorIteratorBaseEENKUlvE_clEvENKUlvE1_clEvEUlS4_S4_E_EESt5arrayIPcLm2EEEEviT0_T1_,"a",@progbits
	.sectionflags	@""
	.align	4
.nv.constant0._ZN2at6native29vectorized_elementwise_kernelILi2ENS0_13AUnaryFunctorIN3c104HalfES4_S4_ZZZNS0_16fmax_kernel_cudaERNS_18TensorIteratorBaseEENKUlvE_clEvENKUlvE1_clEvEUlS4_S4_E_EESt5arrayIPcLm2EEEEviT0_T1_:
	.zero		920


//--------------------- .nv.constant0._ZN2at6native29vectorized_elementwise_kernelILi4ENS0_13AUnaryFunctorIN3c104HalfES4_S4_ZZZNS0_16fmax_kernel_cudaERNS_18TensorIteratorBaseEENKUlvE_clEvENKUlvE1_clEvEUlS4_S4_E_EESt5arrayIPcLm2EEEEviT0_T1_ --------------------------
	.section	.nv.constant0._ZN2at6native29vectorized_elementwise_kernelILi4ENS0_13AUnaryFunctorIN3c104HalfES4_S4_ZZZNS0_16fmax_kernel_cudaERNS_18TensorIteratorBaseEENKUlvE_clEvENKUlvE1_clEvEUlS4_S4_E_EESt5arrayIPcLm2EEEEviT0_T1_,"a",@progbits
	.sectionflags	@""
	.align	4
.nv.constant0._ZN2at6native29vectorized_elementwise_kernelILi4ENS0_13AUnaryFunctorIN3c104HalfES4_S4_ZZZNS0_16fmax_kernel_cudaERNS_18TensorIteratorBaseEENKUlvE_clEvENKUlvE1_clEvEUlS4_S4_E_EESt5arrayIPcLm2EEEEviT0_T1_:
	.zero		920


//--------------------- .nv.constant0._ZN2at6native29vectorized_elementwise_kernelILi8ENS0_13AUnaryFunctorIN3c104HalfES4_S4_ZZZNS0_16fmax_kernel_cudaERNS_18TensorIteratorBaseEENKUlvE_clEvENKUlvE1_clEvEUlS4_S4_E_EESt5arrayIPcLm2EEEEviT0_T1_ --------------------------
	.section	.nv.constant0._ZN2at6native29vectorized_elementwise_kernelILi8ENS0_13AUnaryFunctorIN3c104HalfES4_S4_ZZZNS0_16fmax_kernel_cudaERNS_18TensorIteratorBaseEENKUlvE_clEvENKUlvE1_clEvEUlS4_S4_E_EESt5arrayIPcLm2EEEEviT0_T1_,"a",@progbits
	.sectionflags	@""
	.align	4
.nv.constant0._ZN2at6native29vectorized_elementwise_kernelILi8ENS0_13AUnaryFunctorIN3c104HalfES4_S4_ZZZNS0_16fmax_kernel_cudaERNS_18TensorIteratorBaseEENKUlvE_clEvENKUlvE1_clEvEUlS4_S4_E_EESt5arrayIPcLm2EEEEviT0_T1_:
	.zero		920


//--------------------- .nv.constant0._ZN2at6native18elementwise_kernelILi128ELi4EZNS0_15gpu_kernel_implINS0_13BinaryFunctorIN3c104HalfES5_S5_ZZZNS0_16fmax_kernel_cudaERNS_18TensorIteratorBaseEENKUlvE_clEvENKUlvE1_clEvEUlS5_S5_E_EEEEvS7_RKT_EUliE_EEviT1_ --------------------------
	.section	.nv.constant0._ZN2at6native18elementwise_kernelILi128ELi4EZNS0_15gpu_kernel_implINS0_13BinaryFunctorIN3c104HalfES5_S5_ZZZNS0_16fmax_kernel_cudaERNS_18TensorIteratorBaseEENKUlvE_clEvENKUlvE1_clEvEUlS5_S5_E_EEEEvS7_RKT_EUliE_EEviT1_,"a",@progbits
	.sectionflags	@""
	.align	4
.nv.constant0._ZN2at6native18elementwise_kernelILi128ELi4EZNS0_15gpu_kernel_implINS0_13BinaryFunctorIN3c104HalfES5_S5_ZZZNS0_16fmax_kernel_cudaERNS_18TensorIteratorBaseEENKUlvE_clEvENKUlvE1_clEvEUlS5_S5_E_EEEEvS7_RKT_EUliE_EEviT1_:
	.zero		1552


//--------------------- .nv.constant0._ZN2at6native27unrolled_elementwise_kernelINS0_13BinaryFunctorIN3c104HalfES4_S4_ZZZNS0_16fmax_kernel_cudaERNS_18TensorIteratorBaseEENKUlvE_clEvENKUlvE1_clEvEUlS4_S4_E_EESt5arrayIPcLm3EELi4E23TrivialOffsetCalculatorILi2EjESE_ILi1EjENS0_6memory12LoadWithCastILi2EEENSH_13StoreWithCastILi1EEEEEviT_T0_T2_T3_T4_T5_ --------------------------
	.section	.nv.constant0._ZN2at6native27unrolled_elementwise_kernelINS0_13BinaryFunctorIN3c104HalfES4_S4_ZZZNS0_16fmax_kernel_cudaERNS_18TensorIteratorBaseEENKUlvE_clEvENKUlvE1_clEvEUlS4_S4_E_EESt5arrayIPcLm3EELi4E23TrivialOffsetCalculatorILi2EjESE_ILi1EjENS0_6memory12LoadWithCastILi2EEENSH_13StoreWithCastILi1EEEEEviT_T0_T2_T3_T4_T5_,"a",@progbits
	.sectionflags	@""
	.align	4
.nv.constant0._ZN2at6native27unrolled_elementwise_kernelINS0_13BinaryFunctorIN3c104HalfES4_S4_ZZZNS0_16fmax_kernel_cudaERNS_18TensorIteratorBaseEENKUlvE_clEvENKUlvE1_clEvEUlS4_S4_E_EESt5arrayIPcLm3EELi4E23TrivialOffsetCalculatorILi2EjESE_ILi1EjENS0_6memory12LoadWithCastILi2EEENSH_13StoreWithCastILi1EEEEEviT_T0_T2_T3_T4_T5_:
	.zero		952


//--------------------- .nv.constant0._ZN2at6native18elementwise_kernelILi128ELi4EZNS0_22gpu_kernel_impl_nocastINS0_13BinaryFunctorIN3c104HalfES5_S5_ZZZNS0_16fmax_kernel_cudaERNS_18TensorIteratorBaseEENKUlvE_clEvENKUlvE1_clEvEUlS5_S5_E_EEEEvS7_RKT_EUliE_EEviT1_ --------------------------
	.section	.nv.constant0._ZN2at6native18elementwise_kernelILi128ELi4EZNS0_22gpu_kernel_impl_nocastINS0_13BinaryFunctorIN3c104HalfES5_S5_ZZZNS0_16fmax_kernel_cudaERNS_18TensorIteratorBaseEENKUlvE_clEvENKUlvE1_clEvEUlS5_S5_E_EEEEvS7_RKT_EUliE_EEviT1_,"a",@progbits
	.sectionflags	@""
	.align	4
.nv.constant0._ZN2at6native18elementwise_kernelILi128ELi4EZNS0_22gpu_kernel_impl_nocastINS0_13BinaryFunctorIN3c104HalfES5_S5_ZZZNS0_16fmax_kernel_cudaERNS_18TensorIteratorBaseEENKUlvE_clEvENKUlvE1_clEvEUlS5_S5_E_EEEEvS7_RKT_EUliE_EEviT1_:
	.zero		1552


//--------------------- .nv.constant0._ZN2at6native27unrolled_elementwise_kernelINS0_13BinaryFunctorIN3c104HalfES4_S4_ZZZNS0_16fmax_kernel_cudaERNS_18TensorIteratorBaseEENKUlvE_clEvENKUlvE1_clEvEUlS4_S4_E_EESt5arrayIPcLm3EELi4E23TrivialOffsetCalculatorILi2EjESE_ILi1EjENS0_6memory15LoadWithoutCastENSH_16StoreWithoutCastEEEviT_T0_T2_T3_T4_T5_ --------------------------
	.section	.nv.constant0._ZN2at6native27unrolled_elementwise_kernelINS0_13BinaryFunctorIN3c104HalfES4_S4_ZZZNS0_16fmax_kernel_cudaERNS_18TensorIteratorBaseEENKUlvE_clEvENKUlvE1_clEvEUlS4_S4_E_EESt5arrayIPcLm3EELi4E23TrivialOffsetCalculatorILi2EjESE_ILi1EjENS0_6memory15LoadWithoutCastENSH_16StoreWithoutCastEEEviT_T0_T2_T3_T4_T5_,"a",@progbits
	.sectionflags	@""
	.align	4
.nv.constant0._ZN2at6native27unrolled_elementwise_kernelINS0_13BinaryFunctorIN3c104HalfES4_S4_ZZZNS0_16fmax_kernel_cudaERNS_18TensorIteratorBaseEENKUlvE_clEvENKUlvE1_clEvEUlS4_S4_E_EESt5arrayIPcLm3EELi4E23TrivialOffsetCalculatorILi2EjESE_ILi1EjENS0_6memory15LoadWithoutCastENSH_16StoreWithoutCastEEEviT_T0_T2_T3_T4_T5_:
	.zero		932


//--------------------- .nv.constant0._ZN2at6native29vectorized_elementwise_kernelILi2ENS0_13BinaryFunctorIN3c104HalfES4_S4_ZZZNS0_16fmax_kernel_cudaERNS_18TensorIteratorBaseEENKUlvE_clEvENKUlvE1_clEvEUlS4_S4_E_EESt5arrayIPcLm3EEEEviT0_T1_ --------------------------
	.section	.nv.constant0._ZN2at6native29vectorized_elementwise_kernelILi2ENS0_13BinaryFunctorIN3c104HalfES4_S4_ZZZNS0_16fmax_kernel_cudaERNS_18TensorIteratorBaseEENKUlvE_clEvENKUlvE1_clEvEUlS4_S4_E_EESt5arrayIPcLm3EEEEviT0_T1_,"a",@progbits
	.sectionflags	@""
	.align	4
.nv.constant0._ZN2at6native29vectorized_elementwise_kernelILi2ENS0_13BinaryFunctorIN3c104HalfES4_S4_ZZZNS0_16fmax_kernel_cudaERNS_18TensorIteratorBaseEENKUlvE_clEvENKUlvE1_clEvEUlS4_S4_E_EESt5arrayIPcLm3EEEEviT0_T1_:
	.zero		928


//--------------------- .nv.constant0._ZN2at6native29vectorized_elementwise_kernelILi4ENS0_13BinaryFunctorIN3c104HalfES4_S4_ZZZNS0_16fmax_kernel_cudaERNS_18TensorIteratorBaseEENKUlvE_clEvENKUlvE1_clEvEUlS4_S4_E_EESt5arrayIPcLm3EEEEviT0_T1_ --------------------------
	.section	.nv.constant0._ZN2at6native29vectorized_elementwise_kernelILi4ENS0_13BinaryFunctorIN3c104HalfES4_S4_ZZZNS0_16fmax_kernel_cudaERNS_18TensorIteratorBaseEENKUlvE_clEvENKUlvE1_clEvEUlS4_S4_E_EESt5arrayIPcLm3EEEEviT0_T1_,"a",@progbits
	.sectionflags	@""
	.align	4
.nv.constant0._ZN2at6native29vectorized_elementwise_kernelILi4ENS0_13BinaryFunctorIN3c104HalfES4_S4_ZZZNS0_16fmax_kernel_cudaERNS_18TensorIteratorBaseEENKUlvE_clEvENKUlvE1_clEvEUlS4_S4_E_EESt5arrayIPcLm3EEEEviT0_T1_:
	.zero		928


//--------------------- .nv.constant0._ZN2at6native29vectorized_elementwise_kernelILi8ENS0_13BinaryFunctorIN3c104HalfES4_S4_ZZZNS0_16fmax_kernel_cudaERNS_18TensorIteratorBaseEENKUlvE_clEvENKUlvE1_clEvEUlS4_S4_E_EESt5arrayIPcLm3EEEEviT0_T1_ --------------------------
	.section	.nv.constant0._ZN2at6native29vectorized_elementwise_kernelILi8ENS0_13BinaryFunctorIN3c104HalfES4_S4_ZZZNS0_16fmax_kernel_cudaERNS_18TensorIteratorBaseEENKUlvE_clEvENKUlvE1_clEvEUlS4_S4_E_EESt5arrayIPcLm3EEEEviT0_T1_,"a",@progbits
	.sectionflags	@""
	.align	4
.nv.constant0._ZN2at6native29vectorized_elementwise_kernelILi8ENS0_13BinaryFunctorIN3c104HalfES4_S4_ZZZNS0_16fmax_kernel_cudaERNS_18TensorIteratorBaseEENKUlvE_clEvENKUlvE1_clEvEUlS4_S4_E_EESt5arrayIPcLm3EEEEviT0_T1_:
	.zero		928


//--------------------- .nv.constant0._ZN2at6native18elementwise_kernelILi128ELi4EZNS0_15gpu_kernel_implINS0_13AUnaryFunctorIfffZZZNS0_16fmax_kernel_cudaERNS_18TensorIteratorBaseEENKUlvE_clEvENKUlvE0_clEvEUlffE_EEEEvS5_RKT_EUliE_EEviT1_ --------------------------
	.section	.nv.constant0._ZN2at6native18elementwise_kernelILi128ELi4EZNS0_15gpu_kernel_implINS0_13AUnaryFunctorIfffZZZNS0_16fmax_kernel_cudaERNS_18TensorIteratorBaseEENKUlvE_clEvENKUlvE0_clEvEUlffE_EEEEvS5_RKT_EUliE_EEviT1_,"a",@progbits
	.sectionflags	@""
	.align	4
.nv.constant0._ZN2at6native18elementwise_kernelILi128ELi4EZNS0_15gpu_kernel_implINS0_13AUnaryFunctorIfffZZZNS0_16fmax_kernel_cudaERNS_18TensorIteratorBaseEENKUlvE_clEvENKUlvE0_clEvEUlffE_EEEEvS5_RKT_EUliE_EEviT1_:
	.zero		1448


//--------------------- .nv.constant0._ZN2at6native27unrolled_elementwise_kernelINS0_13AUnaryFunctorIfffZZZNS0_16fmax_kernel_cudaERNS_18TensorIteratorBaseEENKUlvE_clEvENKUlvE0_clEvEUlffE_EESt5arrayIPcLm2EELi4E23TrivialOffsetCalculatorILi1EjESD_NS0_6memory12LoadWithCastILi1EEENSE_13StoreWithCastILi1EEEEEviT_T0_T2_T3_T4_T5_ --------------------------
	.section	.nv.constant0._ZN2at6native27unrolled_elementwise_kernelINS0_13AUnaryFunctorIfffZZZNS0_16fmax_kernel_cudaERNS_18TensorIteratorBaseEENKUlvE_clEvENKUlvE0_clEvEUlffE_EESt5arrayIPcLm2EELi4E23TrivialOffsetCalculatorILi1EjESD_NS0_6memory12LoadWithCastILi1EEENSE_13StoreWithCastILi1EEEEEviT_T0_T2_T3_T4_T5_,"a",@progbits
	.sectionflags	@""
	.align	4
.nv.constant0._ZN2at6native27unrolled_elementwise_kernelINS0_13AUnaryFunctorIfffZZZNS0_16fmax_kernel_cudaERNS_18TensorIteratorBaseEENKUlvE_clEvENKUlvE0_clEvEUlffE_EESt5arrayIPcLm2EELi4E23TrivialOffsetCalculatorILi1EjESD_NS0_6memory12LoadWithCastILi1EEENSE_13StoreWithCastILi1EEEEEviT_T0_T2_T3_T4_T5_:
	.zero		948


//--------------------- .nv.constant0._ZN2at6native18elementwise_kernelILi128ELi2EZNS0_22gpu_kernel_impl_nocastINS0_13AUnaryFunctorIfffZZZNS0_16fmax_kernel_cudaERNS_18TensorIteratorBaseEENKUlvE_clEvENKUlvE0_clEvEUlffE_EEEEvS5_RKT_EUliE_EEviT1_ --------------------------
	.section	.nv.constant0._ZN2at6native18elementwise_kernelILi128ELi2EZNS0_22gpu_kernel_impl_nocastINS0_13AUnaryFunctorIfffZZZNS0_16fmax_kernel_cudaERNS_18TensorIteratorBaseEENKUlvE_clEvENKUlvE0_clEvEUlffE_EEEEvS5_RKT_EUliE_EEviT1_,"a",@progbits
	.sectionflags	@""
	.align	4
.nv.constant0._ZN2at6native18elementwise_kernelILi128ELi2EZNS0_22gpu_kernel_impl_nocastINS0_13AUnaryFunctorIfffZZZNS0_16fmax_kernel_cudaERNS_18TensorIteratorBaseEENKUlvE_clEvENKUlvE0_clEvEUlffE_EEEEvS5_RKT_EUliE_EEviT1_:
	.zero		1440


//--------------------- .nv.constant0._ZN2at6native27unrolled_elementwise_kernelINS0_13AUnaryFunctorIfffZZZNS0_16fmax_kernel_cudaERNS_18TensorIteratorBaseEENKUlvE_clEvENKUlvE0_clEvEUlffE_EESt5arrayIPcLm2EELi4E23TrivialOffsetCalculatorILi1EjESD_NS0_6memory15LoadWithoutCastENSE_16StoreWithoutCastEEEviT_T0_T2_T3_T4_T5_ --------------------------
	.section	.nv.constant0._ZN2at6native27unrolled_elementwise_kernelINS0_13AUnaryFunctorIfffZZZNS0_16fmax_kernel_cudaERNS_18TensorIteratorBaseEENKUlvE_clEvENKUlvE0_clEvEUlffE_EESt5arrayIPcLm2EELi4E23TrivialOffsetCalculatorILi1EjESD_NS0_6memory15LoadWithoutCastENSE_16StoreWithoutCastEEEviT_T0_T2_T3_T4_T5_,"a",@progbits
	.sectionflags	@""
	.align	4
.nv.constant0._ZN2at6native27unrolled_elementwise_kernelINS0_13AUnaryFunctorIfffZZZNS0_16fmax_kernel_cudaERNS_18TensorIteratorBaseEENKUlvE_clEvENKUlvE0_clEvEUlffE_EESt5arrayIPcLm2EELi4E23TrivialOffsetCalculatorILi1EjESD_NS0_6memory15LoadWithoutCastENSE_16StoreWithoutCastEEEviT_T0_T2_T3_T4_T5_:
	.zero		932


//--------------------- .nv.constant0._ZN2at6native29vectorized_elementwise_kernelILi2ENS0_13AUnaryFunctorIfffZZZNS0_16fmax_kernel_cudaERNS_18TensorIteratorBaseEENKUlvE_clEvENKUlvE0_clEvEUlffE_EESt5arrayIPcLm2EEEEviT0_T1_ --------------------------
	.section	.nv.constant0._ZN2at6native29vectorized_elementwise_kernelILi2ENS0_13AUnaryFunctorIfffZZZNS0_16fmax_kernel_cudaERNS_18TensorIteratorBaseEENKUlvE_clEvENKUlvE0_clEvEUlffE_EESt5arrayIPcLm2EEEEviT0_T1_,"a",@progbits
	.sectionflags	@""
	.align	4
.nv.constant0._ZN2at6native29vectorized_elementwise_kernelILi2ENS0_13AUnaryFunctorIfffZZZNS0_16fmax_kernel_cudaERNS_18TensorIteratorBaseEENKUlvE_clEvENKUlvE0_clEvEUlffE_EESt5arrayIPcLm2EEEEviT0_T1_:
	.zero		928


//--------------------- .nv.constant0._ZN2at6native29vectorized_elementwise_kernelILi4ENS0_13AUnaryFunctorIfffZZZNS0_16fmax_kernel_cudaERNS_18TensorIteratorBaseEENKUlvE_clEvENKUlvE0_clEvEUlffE_EESt5arrayIPcLm2EEEEviT0_T1_ --------------------------
	.section	.nv.constant0._ZN2at6native29vectorized_elementwise_kernelILi4ENS0_13AUnaryFunctorIfffZZZNS0_16fmax_kernel_cudaERNS_18TensorIteratorBaseEENKUlvE_clEvENKUlvE0_clEvEUlffE_EESt5arrayIPcLm2EEEEviT0_T1_,"a",@progbits
	.sectionflags	@""
	.align	4
.nv.constant0._ZN2at6native29vectorized_elementwise_kernelILi4ENS0_13AUnaryFunctorIfffZZZNS0_16fmax_kernel_cudaERNS_18TensorIteratorBaseEENKUlvE_clEvENKUlvE0_clEvEUlffE_EESt5arrayIPcLm2EEEEviT0_T1_:
	.zero		928


//--------------------- .nv.constant0._ZN2at6native29vectorized_elementwise_kernelILi8ENS0_13AUnaryFunctorIfffZZZNS0_16fmax_kernel_cudaERNS_18TensorIteratorBaseEENKUlvE_clEvENKUlvE0_clEvEUlffE_EESt5arrayIPcLm2EEEEviT0_T1_ --------------------------
	.section	.nv.constant0._ZN2at6native29vectorized_elementwise_kernelILi8ENS0_13AUnaryFunctorIfffZZZNS0_16fmax_kernel_cudaERNS_18TensorIteratorBaseEENKUlvE_clEvENKUlvE0_clEvEUlffE_EESt5arrayIPcLm2EEEEviT0_T1_,"a",@progbits
	.sectionflags	@""
	.align	4
.nv.constant0._ZN2at6native29vectorized_elementwise_kernelILi8ENS0_13AUnaryFunctorIfffZZZNS0_16fmax_kernel_cudaERNS_18TensorIteratorBaseEENKUlvE_clEvENKUlvE0_clEvEUlffE_EESt5arrayIPcLm2EEEEviT0_T1_:
	.zero		928


//--------------------- .nv.constant0._ZN2at6native18elementwise_kernelILi128ELi4EZNS0_15gpu_kernel_implINS0_13BinaryFunctorIfffZZZNS0_16fmax_kernel_cudaERNS_18TensorIteratorBaseEENKUlvE_clEvENKUlvE0_clEvEUlffE_EEEEvS5_RKT_EUliE_EEviT1_ --------------------------
	.section	.nv.constant0._ZN2at6native18elementwise_kernelILi128ELi4EZNS0_15gpu_kernel_implINS0_13BinaryFunctorIfffZZZNS0_16fmax_kernel_cudaERNS_18TensorIteratorBaseEENKUlvE_clEvENKUlvE0_clEvEUlffE_EEEEvS5_RKT_EUliE_EEviT1_,"a",@progbits
	.sectionflags	@""
	.align	4
.nv.constant0._ZN2at6native18elementwise_kernelILi128ELi4EZNS0_15gpu_kernel_implINS0_13BinaryFunctorIfffZZZNS0_16fmax_kernel_cudaERNS_18TensorIteratorBaseEENKUlvE_clEvENKUlvE0_clEvEUlffE_EEEEvS5_RKT_EUliE_EEviT1_:
	.zero		1552


//--------------------- .nv.constant0._ZN2at6native27unrolled_elementwise_kernelINS0_13BinaryFunctorIfffZZZNS0_16fmax_kernel_cudaERNS_18TensorIteratorBaseEENKUlvE_clEvENKUlvE0_clEvEUlffE_EESt5arrayIPcLm3EELi4E23TrivialOffsetCalculatorILi2EjESC_ILi1EjENS0_6memory12LoadWithCastILi2EEENSF_13StoreWithCastILi1EEEEEviT_T0_T2_T3_T4_T5_ --------------------------
	.section	.nv.constant0._ZN2at6native27unrolled_elementwise_kernelINS0_13BinaryFunctorIfffZZZNS0_16fmax_kernel_cudaERNS_18TensorIteratorBaseEENKUlvE_clEvENKUlvE0_clEvEUlffE_EESt5arrayIPcLm3EELi4E23TrivialOffsetCalculatorILi2EjESC_ILi1EjENS0_6memory12LoadWithCastILi2EEENSF_13StoreWithCastILi1EEEEEviT_T0_T2_T3_T4_T5_,"a",@progbits
	.sectionflags	@""
	.align	4
.nv.constant0._ZN2at6native27unrolled_elementwise_kernelINS0_13BinaryFunctorIfffZZZNS0_16fmax_kernel_cudaERNS_18TensorIteratorBaseEENKUlvE_clEvENKUlvE0_clEvEUlffE_EESt5arrayIPcLm3EELi4E23TrivialOffsetCalculatorILi2EjESC_ILi1EjENS0_6memory12LoadWithCastILi2EEENSF_13StoreWithCastILi1EEEEEviT_T0_T2_T3_T4_T5_:
	.zero		952


//--------------------- .nv.constant0._ZN2at6native18elementwise_kernelILi128ELi2EZNS0_22gpu_kernel_impl_nocastINS0_13BinaryFunctorIfffZZZNS0_16fmax_kernel_cudaERNS_18TensorIteratorBaseEENKUlvE_clEvENKUlvE0_clEvEUlffE_EEEEvS5_RKT_EUliE_EEviT1_ --------------------------
	.section	.nv.constant0._ZN2at6native18elementwise_kernelILi128ELi2EZNS0_22gpu_kernel_impl_nocastINS0_13BinaryFunctorIfffZZZNS0_16fmax_kernel_cudaERNS_18TensorIteratorBaseEENKUlvE_clEvENKUlvE0_clEvEUlffE_EEEEvS5_RKT_EUliE_EEviT1_,"a",@progbits
	.sectionflags	@""
	.align	4
.nv.constant0._ZN2at6native18elementwise_kernelILi128ELi2EZNS0_22gpu_kernel_impl_nocastINS0_13BinaryFunctorIfffZZZNS0_16fmax_kernel_cudaERNS_18TensorIteratorBaseEENKUlvE_clEvENKUlvE0_clEvEUlffE_EEEEvS5_RKT_EUliE_EEviT1_:
	.zero		1552


//--------------------- .nv.constant0._ZN2at6native27unrolled_elementwise_kernelINS0_13BinaryFunctorIfffZZZNS0_16fmax_kernel_cudaERNS_18TensorIteratorBaseEENKUlvE_clEvENKUlvE0_clEvEUlffE_EESt5arrayIPcLm3EELi4E23TrivialOffsetCalculatorILi2EjESC_ILi1EjENS0_6memory15LoadWithoutCastENSF_16StoreWithoutCastEEEviT_T0_T2_T3_T4_T5_ --------------------------
	.section	.nv.constant0._ZN2at6native27unrolled_elementwise_kernelINS0_13BinaryFunctorIfffZZZNS0_16fmax_kernel_cudaERNS_18TensorIteratorBaseEENKUlvE_clEvENKUlvE0_clEvEUlffE_EESt5arrayIPcLm3EELi4E23TrivialOffsetCalculatorILi2EjESC_ILi1EjENS0_6memory15LoadWithoutCastENSF_16StoreWithoutCastEEEviT_T0_T2_T3_T4_T5_,"a",@progbits
	.sectionflags	@""
	.align	4
.nv.constant0._ZN2at6native27unrolled_elementwise_kernelINS0_13BinaryFunctorIfffZZZNS0_16fmax_kernel_cudaERNS_18TensorIteratorBaseEENKUlvE_clEvENKUlvE0_clEvEUlffE_EESt5arrayIPcLm3EELi4E23TrivialOffsetCalculatorILi2EjESC_ILi1EjENS0_6memory15LoadWithoutCastENSF_16StoreWithoutCastEEEviT_T0_T2_T3_T4_T5_:
	.zero		932


//--------------------- .nv.constant0._ZN2at6native29vectorized_elementwise_kernelILi2ENS0_13BinaryFunctorIfffZZZNS0_16fmax_kernel_cudaERNS_18TensorIteratorBaseEENKUlvE_clEvENKUlvE0_clEvEUlffE_EESt5arrayIPcLm3EEEEviT0_T1_ --------------------------
	.section	.nv.constant0._ZN2at6native29vectorized_elementwise_kernelILi2ENS0_13BinaryFunctorIfffZZZNS0_16fmax_kernel_cudaERNS_18TensorIteratorBaseEENKUlvE_clEvENKUlvE0_clEvEUlffE_EESt5arrayIPcLm3EEEEviT0_T1_,"a",@progbits
	.sectionflags	@""
	.align	4
.nv.constant0._ZN2at6native29vectorized_elementwise_kernelILi2ENS0_13BinaryFunctorIfffZZZNS0_16fmax_kernel_cudaERNS_18TensorIteratorBaseEENKUlvE_clEvENKUlvE0_clEvEUlffE_EESt5arrayIPcLm3EEEEviT0_T1_:
	.zero		928


//--------------------- .nv.constant0._ZN2at6native29vectorized_elementwise_kernelILi4ENS0_13BinaryFunctorIfffZZZNS0_16fmax_kernel_cudaERNS_18TensorIteratorBaseEENKUlvE_clEvENKUlvE0_clEvEUlffE_EESt5arrayIPcLm3EEEEviT0_T1_ --------------------------
	.section	.nv.constant0._ZN2at6native29vectorized_elementwise_kernelILi4ENS0_13BinaryFunctorIfffZZZNS0_16fmax_kernel_cudaERNS_18TensorIteratorBaseEENKUlvE_clEvENKUlvE0_clEvEUlffE_EESt5arrayIPcLm3EEEEviT0_T1_,"a",@progbits
	.sectionflags	@""
	.align	4
.nv.constant0._ZN2at6native29vectorized_elementwise_kernelILi4ENS0_13BinaryFunctorIfffZZZNS0_16fmax_kernel_cudaERNS_18TensorIteratorBaseEENKUlvE_clEvENKUlvE0_clEvEUlffE_EESt5arrayIPcLm3EEEEviT0_T1_:
	.zero		928


//--------------------- .nv.constant0._ZN2at6native29vectorized_elementwise_kernelILi8ENS0_13BinaryFunctorIfffZZZNS0_16fmax_kernel_cudaERNS_18TensorIteratorBaseEENKUlvE_clEvENKUlvE0_clEvEUlffE_EESt5arrayIPcLm3EEEEviT0_T1_ --------------------------
	.section	.nv.constant0._ZN2at6native29vectorized_elementwise_kernelILi8ENS0_13BinaryFunctorIfffZZZNS0_16fmax_kernel_cudaERNS_18TensorIteratorBaseEENKUlvE_clEvENKUlvE0_clEvEUlffE_EESt5arrayIPcLm3EEEEviT0_T1_,"a",@progbits
	.sectionflags	@""
	.align	4
.nv.constant0._ZN2at6native29vectorized_elementwise_kernelILi8ENS0_13BinaryFunctorIfffZZZNS0_16fmax_kernel_cudaERNS_18TensorIteratorBaseEENKUlvE_clEvENKUlvE0_clEvEUlffE_EESt5arrayIPcLm3EEEEviT0_T1_:
	.zero		928


//--------------------- .nv.constant0._ZN2at6native18elementwise_kernelILi128ELi4EZNS0_15gpu_kernel_implINS0_13AUnaryFunctorIdddZZZNS0_16fmax_kernel_cudaERNS_18TensorIteratorBaseEENKUlvE_clEvENKUlvE_clEvEUlddE_EEEEvS5_RKT_EUliE_EEviT1_ --------------------------
	.section	.nv.constant0._ZN2at6native18elementwise_kernelILi128ELi4EZNS0_15gpu_kernel_implINS0_13AUnaryFunctorIdddZZZNS0_16fmax_kernel_cudaERNS_18TensorIteratorBaseEENKUlvE_clEvENKUlvE_clEvEUlddE_EEEEvS5_RKT_EUliE_EEviT1_,"a",@progbits
	.sectionflags	@""
	.align	4
.nv.constant0._ZN2at6native18elementwise_kernelILi128ELi4EZNS0_15gpu_kernel_implINS0_13AUnaryFunctorIdddZZZNS0_16fmax_kernel_cudaERNS_18TensorIteratorBaseEENKUlvE_clEvENKUlvE_clEvEUlddE_EEEEvS5_RKT_EUliE_EEviT1_:
	.zero		1456


//--------------------- .nv.constant0._ZN2at6native27unrolled_elementwise_kernelINS0_13AUnaryFunctorIdddZZZNS0_16fmax_kernel_cudaERNS_18TensorIteratorBaseEENKUlvE_clEvENKUlvE_clEvEUlddE_EESt5arrayIPcLm2EELi4E23TrivialOffsetCalculatorILi1EjESD_NS0_6memory12LoadWithCastILi1EEENSE_13StoreWithCastILi1EEEEEviT_T0_T2_T3_T4_T5_ --------------------------
	.section	.nv.constant0._ZN2at6native27unrolled_elementwise_kernelINS0_13AUnaryFunctorIdddZZZNS0_16fmax_kernel_cudaERNS_18TensorIteratorBaseEENKUlvE_clEvENKUlvE_clEvEUlddE_EESt5arrayIPcLm2EELi4E23TrivialOffsetCalculatorILi1EjESD_NS0_6memory12LoadWithCastILi1EEENSE_13StoreWithCastILi1EEEEEviT_T0_T2_T3_T4_T5_,"a",@progbits
	.sectionflags	@""
	.align	4
.nv.constant0._ZN2at6native27unrolled_elementwise_kernelINS0_13AUnaryFunctorIdddZZZNS0_16fmax_kernel_cudaERNS_18TensorIteratorBaseEENKUlvE_clEvENKUlvE_clEvEUlddE_EESt5arrayIPcLm2EELi4E23TrivialOffsetCalculatorILi1EjESD_NS0_6memory12LoadWithCastILi1EEENSE_13StoreWithCastILi1EEEEEviT_T0_T2_T3_T4_T5_:
	.zero		956


//--------------------- .nv.constant0._ZN2at6native18elementwise_kernelILi128ELi2EZNS0_22gpu_kernel_impl_nocastINS0_13AUnaryFunctorIdddZZZNS0_16fmax_kernel_cudaERNS_18TensorIteratorBaseEENKUlvE_clEvENKUlvE_clEvEUlddE_EEEEvS5_RKT_EUliE_EEviT1_ --------------------------
	.section	.nv.constant0._ZN2at6native18elementwise_kernelILi128ELi2EZNS0_22gpu_kernel_impl_nocastINS0_13AUnaryFunctorIdddZZZNS0_16fmax_kernel_cudaERNS_18TensorIteratorBaseEENKUlvE_clEvENKUlvE_clEvEUlddE_EEEEvS5_RKT_EUliE_EEviT1_,"a",@progbits
	.sectionflags	@""
	.align	4
.nv.constant0._ZN2at6native18elementwise_kernelILi128ELi2EZNS0_22gpu_kernel_impl_nocastINS0_13AUnaryFunctorIdddZZZNS0_16fmax_kernel_cudaERNS_18TensorIteratorBaseEENKUlvE_clEvENKUlvE_clEvEUlddE_EEEEvS5_RKT_EUliE_EEviT1_:
	.zero		1448


//--------------------- .nv.constant0._ZN2at6native27unrolled_elementwise_kernelINS0_13AUnaryFunctorIdddZZZNS0_16fmax_kernel_cudaERNS_18TensorIteratorBaseEENKUlvE_clEvENKUlvE_clEvEUlddE_EESt5arrayIPcLm2EELi4E23TrivialOffsetCalculatorILi1EjESD_NS0_6memory15LoadWithoutCastENSE_16StoreWithoutCastEEEviT_T0_T2_T3_T4_T5_ --------------------------
	.section	.nv.constant0._ZN2at6native27unrolled_elementwise_kernelINS0_13AUnaryFunctorIdddZZZNS0_16fmax_kernel_cudaERNS_18TensorIteratorBaseEENKUlvE_clEvENKUlvE_clEvEUlddE_EESt5arrayIPcLm2EELi4E23TrivialOffsetCalculatorILi1EjESD_NS0_6memory15LoadWithoutCastENSE_16StoreWithoutCastEEEviT_T0_T2_T3_T4_T5_,"a",@progbits
	.sectionflags	@""
	.align	4
.nv.constant0._ZN2at6native27unrolled_elementwise_kernelINS0_13AUnaryFunctorIdddZZZNS0_16fmax_kernel_cudaERNS_18TensorIteratorBaseEENKUlvE_clEvENKUlvE_clEvEUlddE_EESt5arrayIPcLm2EELi4E23TrivialOffsetCalculatorILi1EjESD_NS0_6memory15LoadWithoutCastENSE_16StoreWithoutCastEEEviT_T0_T2_T3_T4_T5_:
	.zero		940


//--------------------- .nv.constant0._ZN2at6native29vectorized_elementwise_kernelILi2ENS0_13AUnaryFunctorIdddZZZNS0_16fmax_kernel_cudaERNS_18TensorIteratorBaseEENKUlvE_clEvENKUlvE_clEvEUlddE_EESt5arrayIPcLm2EEEEviT0_T1_ --------------------------
	.section	.nv.constant0._ZN2at6native29vectorized_elementwise_kernelILi2ENS0_13AUnaryFunctorIdddZZZNS0_16fmax_kernel_cudaERNS_18TensorIteratorBaseEENKUlvE_clEvENKUlvE_clEvEUlddE_EESt5arrayIPcLm2EEEEviT0_T1_,"a",@progbits
	.sectionflags	@""
	.align	4
.nv.constant0._ZN2at6native29vectorized_elementwise_kernelILi2ENS0_13AUnaryFunctorIdddZZZNS0_16fmax_kernel_cudaERNS_18TensorIteratorBaseEENKUlvE_clEvENKUlvE_clEvEUlddE_EESt5arrayIPcLm2EEEEviT0_T1_:
	.zero		936


//--------------------- .nv.constant0._ZN2at6native29vectorized_elementwise_kernelILi4ENS0_13AUnaryFunctorIdddZZZNS0_16fmax_kernel_cudaERNS_18TensorIteratorBaseEENKUlvE_clEvENKUlvE_clEvEUlddE_EESt5arrayIPcLm2EEEEviT0_T1_ --------------------------
	.section	.nv.constant0._ZN2at6native29vectorized_elementwise_kernelILi4ENS0_13AUnaryFunctorIdddZZZNS0_16fmax_kernel_cudaERNS_18TensorIteratorBaseEENKUlvE_clEvENKUlvE_clEvEUlddE_EESt5arrayIPcLm2EEEEviT0_T1_,"a",@progbits
	.sectionflags	@""
	.align	4
.nv.constant0._ZN2at6native29vectorized_elementwise_kernelILi4ENS0_13AUnaryFunctorIdddZZZNS0_16fmax_kernel_cudaERNS_18TensorIteratorBaseEENKUlvE_clEvENKUlvE_clEvEUlddE_EESt5arrayIPcLm2EEEEviT0_T1_:
	.zero		936


//--------------------- .nv.constant0._ZN2at6native29vectorized_elementwise_kernelILi8ENS0_13AUnaryFunctorIdddZZZNS0_16fmax_kernel_cudaERNS_18TensorIteratorBaseEENKUlvE_clEvENKUlvE_clEvEUlddE_EESt5arrayIPcLm2EEEEviT0_T1_ --------------------------
	.section	.nv.constant0._ZN2at6native29vectorized_elementwise_kernelILi8ENS0_13AUnaryFunctorIdddZZZNS0_16fmax_kernel_cudaERNS_18TensorIteratorBaseEENKUlvE_clEvENKUlvE_clEvEUlddE_EESt5arrayIPcLm2EEEEviT0_T1_,"a",@progbits
	.sectionflags	@""
	.align	4
.nv.constant0._ZN2at6native29vectorized_elementwise_kernelILi8ENS0_13AUnaryFunctorIdddZZZNS0_16fmax_kernel_cudaERNS_18TensorIteratorBaseEENKUlvE_clEvENKUlvE_clEvEUlddE_EESt5arrayIPcLm2EEEEviT0_T1_:
	.zero		936


//--------------------- .nv.constant0._ZN2at6native18elementwise_kernelILi128ELi4EZNS0_15gpu_kernel_implINS0_13BinaryFunctorIdddZZZNS0_16fmax_kernel_cudaERNS_18TensorIteratorBaseEENKUlvE_clEvENKUlvE_clEvEUlddE_EEEEvS5_RKT_EUliE_EEviT1_ --------------------------
	.section	.nv.constant0._ZN2at6native18elementwise_kernelILi128ELi4EZNS0_15gpu_kernel_implINS0_13BinaryFunctorIdddZZZNS0_16fmax_kernel_cudaERNS_18TensorIteratorBaseEENKUlvE_clEvENKUlvE_clEvEUlddE_EEEEvS5_RKT_EUliE_EEviT1_,"a",@progbits
	.sectionflags	@""
	.align	4
.nv.constant0._ZN2at6native18elementwise_kernelILi128ELi4EZNS0_15gpu_kernel_implINS0_13BinaryFunctorIdddZZZNS0_16fmax_kernel_cudaERNS_18TensorIteratorBaseEENKUlvE_clEvENKUlvE_clEvEUlddE_EEEEvS5_RKT_EUliE_EEviT1_:
	.zero		1552


//--------------------- .nv.constant0._ZN2at6native27unrolled_elementwise_kernelINS0_13BinaryFunctorIdddZZZNS0_16fmax_kernel_cudaERNS_18TensorIteratorBaseEENKUlvE_clEvENKUlvE_clEvEUlddE_EESt5arrayIPcLm3EELi4E23TrivialOffsetCalculatorILi2EjESC_ILi1EjENS0_6memory12LoadWithCastILi2EEENSF_13StoreWithCastILi1EEEEEviT_T0_T2_T3_T4_T5_ --------------------------
	.section	.nv.constant0._ZN2at6native27unrolled_elementwise_kernelINS0_13BinaryFunctorIdddZZZNS0_16fmax_kernel_cudaERNS_18TensorIteratorBaseEENKUlvE_clEvENKUlvE_clEvEUlddE_EESt5arrayIPcLm3EELi4E23TrivialOffsetCalculatorILi2EjESC_ILi1EjENS0_6memory12LoadWithCastILi2EEENSF_13StoreWithCastILi1EEEEEviT_T0_T2_T3_T4_T5_,"a",@progbits
	.sectionflags	@""
	.align	4
.nv.constant0._ZN2at6native27unrolled_elementwise_kernelINS0_13BinaryFunctorIdddZZZNS0_16fmax_kernel_cudaERNS_18TensorIteratorBaseEENKUlvE_clEvENKUlvE_clEvEUlddE_EESt5arrayIPcLm3EELi4E23TrivialOffsetCalculatorILi2EjESC_ILi1EjENS0_6memory12LoadWithCastILi2EEENSF_13StoreWithCastILi1EEEEEviT_T0_T2_T3_T4_T5_:
	.zero		952


//--------------------- .nv.constant0._ZN2at6native18elementwise_kernelILi128ELi2EZNS0_22gpu_kernel_impl_nocastINS0_13BinaryFunctorIdddZZZNS0_16fmax_kernel_cudaERNS_18TensorIteratorBaseEENKUlvE_clEvENKUlvE_clEvEUlddE_EEEEvS5_RKT_EUliE_EEviT1_ --------------------------
	.section	.nv.constant0._ZN2at6native18elementwise_kernelILi128ELi2EZNS0_22gpu_kernel_impl_nocastINS0_13BinaryFunctorIdddZZZNS0_16fmax_kernel_cudaERNS_18TensorIteratorBaseEENKUlvE_clEvENKUlvE_clEvEUlddE_EEEEvS5_RKT_EUliE_EEviT1_,"a",@progbits
	.sectionflags	@""
	.align	4
.nv.constant0._ZN2at6native18elementwise_kernelILi128ELi2EZNS0_22gpu_kernel_impl_nocastINS0_13BinaryFunctorIdddZZZNS0_16fmax_kernel_cudaERNS_18TensorIteratorBaseEENKUlvE_clEvENKUlvE_clEvEUlddE_EEEEvS5_RKT_EUliE_EEviT1_:
	.zero		1552


//--------------------- .nv.constant0._ZN2at6native27unrolled_elementwise_kernelINS0_13BinaryFunctorIdddZZZNS0_16fmax_kernel_cudaERNS_18TensorIteratorBaseEENKUlvE_clEvENKUlvE_clEvEUlddE_EESt5arrayIPcLm3EELi4E23TrivialOffsetCalculatorILi2EjESC_ILi1EjENS0_6memory15LoadWithoutCastENSF_16StoreWithoutCastEEEviT_T0_T2_T3_T4_T5_ --------------------------
	.section	.nv.constant0._ZN2at6native27unrolled_elementwise_kernelINS0_13BinaryFunctorIdddZZZNS0_16fmax_kernel_cudaERNS_18TensorIteratorBaseEENKUlvE_clEvENKUlvE_clEvEUlddE_EESt5arrayIPcLm3EELi4E23TrivialOffsetCalculatorILi2EjESC_ILi1EjENS0_6memory15LoadWithoutCastENSF_16StoreWithoutCastEEEviT_T0_T2_T3_T4_T5_,"a",@progbits
	.sectionflags	@""
	.align	4
.nv.constant0._ZN2at6native27unrolled_elementwise_kernelINS0_13BinaryFunctorIdddZZZNS0_16fmax_kernel_cudaERNS_18TensorIteratorBaseEENKUlvE_clEvENKUlvE_clEvEUlddE_EESt5arrayIPcLm3EELi4E23TrivialOffsetCalculatorILi2EjESC_ILi1EjENS0_6memory15LoadWithoutCastENSF_16StoreWithoutCastEEEviT_T0_T2_T3_T4_T5_:
	.zero		932


//--------------------- .nv.constant0._ZN2at6native29vectorized_elementwise_kernelILi2ENS0_13BinaryFunctorIdddZZZNS0_16fmax_kernel_cudaERNS_18TensorIteratorBaseEENKUlvE_clEvENKUlvE_clEvEUlddE_EESt5arrayIPcLm3EEEEviT0_T1_ --------------------------
	.section	.nv.constant0._ZN2at6native29vectorized_elementwise_kernelILi2ENS0_13BinaryFunctorIdddZZZNS0_16fmax_kernel_cudaERNS_18TensorIteratorBaseEENKUlvE_clEvENKUlvE_clEvEUlddE_EESt5arrayIPcLm3EEEEviT0_T1_,"a",@progbits
	.sectionflags	@""
	.align	4
.nv.constant0._ZN2at6native29vectorized_elementwise_kernelILi2ENS0_13BinaryFunctorIdddZZZNS0_16fmax_kernel_cudaERNS_18TensorIteratorBaseEENKUlvE_clEvENKUlvE_clEvEUlddE_EESt5arrayIPcLm3EEEEviT0_T1_:
	.zero		928


//--------------------- .nv.constant0._ZN2at6native29vectorized_elementwise_kernelILi4ENS0_13BinaryFunctorIdddZZZNS0_16fmax_kernel_cudaERNS_18TensorIteratorBaseEENKUlvE_clEvENKUlvE_clEvEUlddE_EESt5arrayIPcLm3EEEEviT0_T1_ --------------------------
	.section	.nv.constant0._ZN2at6native29vectorized_elementwise_kernelILi4ENS0_13BinaryFunctorIdddZZZNS0_16fmax_kernel_cudaERNS_18TensorIteratorBaseEENKUlvE_clEvENKUlvE_clEvEUlddE_EESt5arrayIPcLm3EEEEviT0_T1_,"a",@progbits
	.sectionflags	@""
	.align	4
.nv.constant0._ZN2at6native29vectorized_elementwise_kernelILi4ENS0_13BinaryFunctorIdddZZZNS0_16fmax_kernel_cudaERNS_18TensorIteratorBaseEENKUlvE_clEvENKUlvE_clEvEUlddE_EESt5arrayIPcLm3EEEEviT0_T1_:
	.zero		928


//--------------------- .nv.constant0._ZN2at6native29vectorized_elementwise_kernelILi8ENS0_13BinaryFunctorIdddZZZNS0_16fmax_kernel_cudaERNS_18TensorIteratorBaseEENKUlvE_clEvENKUlvE_clEvEUlddE_EESt5arrayIPcLm3EEEEviT0_T1_ --------------------------
	.section	.nv.constant0._ZN2at6native29vectorized_elementwise_kernelILi8ENS0_13BinaryFunctorIdddZZZNS0_16fmax_kernel_cudaERNS_18TensorIteratorBaseEENKUlvE_clEvENKUlvE_clEvEUlddE_EESt5arrayIPcLm3EEEEviT0_T1_,"a",@progbits
	.sectionflags	@""
	.align	4
.nv.constant0._ZN2at6native29vectorized_elementwise_kernelILi8ENS0_13BinaryFunctorIdddZZZNS0_16fmax_kernel_cudaERNS_18TensorIteratorBaseEENKUlvE_clEvENKUlvE_clEvEUlddE_EESt5arrayIPcLm3EEEEviT0_T1_:
	.zero		928


//--------------------- .nv.constant0._ZN2at6native18elementwise_kernelILi128ELi4EZNS0_15gpu_kernel_implINS0_13AUnaryFunctorIN3c108BFloat16ES5_S5_ZZZNS0_19minimum_kernel_cudaERNS_18TensorIteratorBaseEENKUlvE0_clEvENKUlvE2_clEvEUlS5_S5_E_EEEEvS7_RKT_EUliE_EEviT1_ --------------------------
	.section	.nv.constant0._ZN2at6native18elementwise_kernelILi128ELi4EZNS0_15gpu_kernel_implINS0_13AUnaryFunctorIN3c108BFloat16ES5_S5_ZZZNS0_19minimum_kernel_cudaERNS_18TensorIteratorBaseEENKUlvE0_clEvENKUlvE2_clEvEUlS5_S5_E_EEEEvS7_RKT_EUliE_EEviT1_,"a",@progbits
	.sectionflags	@""
	.align	4
.nv.constant0._ZN2at6native18elementwise_kernelILi128ELi4EZNS0_15gpu_kernel_implINS0_13AUnaryFunctorIN3c108BFloat16ES5_S5_ZZZNS0_19minimum_kernel_cudaERNS_18TensorIteratorBaseEENKUlvE0_clEvENKUlvE2_clEvEUlS5_S5_E_EEEEvS7_RKT_EUliE_EEviT1_:
	.zero		1440


//--------------------- .nv.constant0._ZN2at6native27unrolled_elementwise_kernelINS0_13AUnaryFunctorIN3c108BFloat16ES4_S4_ZZZNS0_19minimum_kernel_cudaERNS_18TensorIteratorBaseEENKUlvE0_clEvENKUlvE2_clEvEUlS4_S4_E_EESt5arrayIPcLm2EELi4E23TrivialOffsetCalculatorILi1EjESF_NS0_6memory12LoadWithCastILi1EEENSG_13StoreWithCastILi1EEEEEviT_T0_T2_T3_T4_T5_ --------------------------
	.section	.nv.constant0._ZN2at6native27unrolled_elementwise_kernelINS0_13AUnaryFunctorIN3c108BFloat16ES4_S4_ZZZNS0_19minimum_kernel_cudaERNS_18TensorIteratorBaseEENKUlvE0_clEvENKUlvE2_clEvEUlS4_S4_E_EESt5arrayIPcLm2EELi4E23TrivialOffsetCalculatorILi1EjESF_NS0_6memory12LoadWithCastILi1EEENSG_13StoreWithCastILi1EEEEEviT_T0_T2_T3_T4_T5_,"a",@progbits
	.sectionflags	@""
	.align	4
.nv.constant0._ZN2at6native27unrolled_elementwise_kernelINS0_13AUnaryFunctorIN3c108BFloat16ES4_S4_ZZZNS0_19minimum_kernel_cudaERNS_18TensorIteratorBaseEENKUlvE0_clEvENKUlvE2_clEvEUlS4_S4_E_EESt5arrayIPcLm2EELi4E23TrivialOffsetCalculatorILi1EjESF_NS0_6memory12LoadWithCastILi1EEENSG_13StoreWithCastILi1EEEEEviT_T0_T2_T3_T4_T5_:
	.zero		940


//--------------------- .nv.constant0._ZN2at6native18elementwise_kernelILi128ELi4EZNS0_22gpu_kernel_impl_nocastINS0_13AUnaryFunctorIN3c108BFloat16ES5_S5_ZZZNS0_19minimum_kernel_cudaERNS_18TensorIteratorBaseEENKUlvE0_clEvENKUlvE2_clEvEUlS5_S5_E_EEEEvS7_RKT_EUliE_EEviT1_ --------------------------
	.section	.nv.constant0._ZN2at6native18elementwise_kernelILi128ELi4EZNS0_22gpu_kernel_impl_nocastINS0_13AUnaryFunctorIN3c108BFloat16ES5_S5_ZZZNS0_19minimum_kernel_cudaERNS_18TensorIteratorBaseEENKUlvE0_clEvENKUlvE2_clEvEUlS5_S5_E_EEEEvS7_RKT_EUliE_EEviT1_,"a",@progbits
	.sectionflags	@""
	.align	4
.nv.constant0._ZN2at6native18elementwise_kernelILi128ELi4EZNS0_22gpu_kernel_impl_nocastINS0_13AUnaryFunctorIN3c108BFloat16ES5_S5_ZZZNS0_19minimum_kernel_cudaERNS_18TensorIteratorBaseEENKUlvE0_clEvENKUlvE2_clEvEUlS5_S5_E_EEEEvS7_RKT_EUliE_EEviT1_:
	.zero		1440


//--------------------- .nv.constant0._ZN2at6native27unrolled_elementwise_kernelINS0_13AUnaryFunctorIN3c108BFloat16ES4_S4_ZZZNS0_19minimum_kernel_cudaERNS_18TensorIteratorBaseEENKUlvE0_clEvENKUlvE2_clEvEUlS4_S4_E_EESt5arrayIPcLm2EELi4E23TrivialOffsetCalculatorILi1EjESF_NS0_6memory15LoadWithoutCastENSG_16StoreWithoutCastEEEviT_T0_T2_T3_T4_T5_ --------------------------
	.section	.nv.constant0._ZN2at6native27unrolled_elementwise_kernelINS0_13AUnaryFunctorIN3c108BFloat16ES4_S4_ZZZNS0_19minimum_kernel_cudaERNS_18TensorIteratorBaseEENKUlvE0_clEvENKUlvE2_clEvEUlS4_S4_E_EESt5arrayIPcLm2EELi4E23TrivialOffsetCalculatorILi1EjESF_NS0_6memory15LoadWithoutCastENSG_16StoreWithoutCastEEEviT_T0_T2_T3_T4_T5_,"a",@progbits
	.sectionflags	@""
	.align	4
.nv.constant0._ZN2at6native27unrolled_elementwise_kernelINS0_13AUnaryFunctorIN3c108BFloat16ES4_S4_ZZZNS0_19minimum_kernel_cudaERNS_18TensorIteratorBaseEENKUlvE0_clEvENKUlvE2_clEvEUlS4_S4_E_EESt5arrayIPcLm2EELi4E23TrivialOffsetCalculatorILi1EjESF_NS0_6memory15LoadWithoutCastENSG_16StoreWithoutCastEEEviT_T0_T2_T3_T4_T5_:
	.zero		924


//--------------------- .nv.constant0._ZN2at6native29vectorized_elementwise_kernelILi2ENS0_13AUnaryFunctorIN3c108BFloat16ES4_S4_ZZZNS0_19minimum_kernel_cudaERNS_18TensorIteratorBaseEENKUlvE0_clEvENKUlvE2_clEvEUlS4_S4_E_EESt5arrayIPcLm2EEEEviT0_T1_ --------------------------
	.section	.nv.constant0._ZN2at6native29vectorized_elementwise_kernelILi2ENS0_13AUnaryFunctorIN3c108BFloat16ES4_S4_ZZZNS0_19minimum_kernel_cudaERNS_18TensorIteratorBaseEENKUlvE0_clEvENKUlvE2_clEvEUlS4_S4_E_EESt5arrayIPcLm2EEEEviT0_T1_,"a",@progbits
	.sectionflags	@""
	.align	4
.nv.constant0._ZN2at6native29vectorized_elementwise_kernelILi2ENS0_13AUnaryFunctorIN3c108BFloat16ES4_S4_ZZZNS0_19minimum_kernel_cudaERNS_18TensorIteratorBaseEENKUlvE0_clEvENKUlvE2_clEvEUlS4_S4_E_EESt5arrayIPcLm2EEEEviT0_T1_:
	.zero		920


//--------------------- .nv.constant0._ZN2at6native29vectorized_elementwise_kernelILi4ENS0_13AUnaryFunctorIN3c108BFloat16ES4_S4_ZZZNS0_19minimum_kernel_cudaERNS_18TensorIteratorBaseEENKUlvE0_clEvENKUlvE2_clEvEUlS4_S4_E_EESt5arrayIPcLm2EEEEviT0_T1_ --------------------------
	.section	.nv.constant0._ZN2at6native29vectorized_elementwise_kernelILi4ENS0_13AUnaryFunctorIN3c108BFloat16ES4_S4_ZZZNS0_19minimum_kernel_cudaERNS_18TensorIteratorBaseEENKUlvE0_clEvENKUlvE2_clEvEUlS4_S4_E_EESt5arrayIPcLm2EEEEviT0_T1_,"a",@progbits
	.sectionflags	@""
	.align	4
.nv.constant0._ZN2at6native29vectorized_elementwise_kernelILi4ENS0_13AUnaryFunctorIN3c108BFloat16ES4_S4_ZZZNS0_19minimum_kernel_cudaERNS_18TensorIteratorBaseEENKUlvE0_clEvENKUlvE2_clEvEUlS4_S4_E_EESt5arrayIPcLm2EEEEviT0_T1_:
	.zero		920


//--------------------- .nv.constant0._ZN2at6native29vectorized_elementwise_kernelILi8ENS0_13AUnaryFunctorIN3c108BFloat16ES4_S4_ZZZNS0_19minimum_kernel_cudaERNS_18TensorIteratorBaseEENKUlvE0_clEvENKUlvE2_clEvEUlS4_S4_E_EESt5arrayIPcLm2EEEEviT0_T1_ --------------------------
	.section	.nv.constant0._ZN2at6native29vectorized_elementwise_kernelILi8ENS0_13AUnaryFunctorIN3c108BFloat16ES4_S4_ZZZNS0_19minimum_kernel_cudaERNS_18TensorIteratorBaseEENKUlvE0_clEvENKUlvE2_clEvEUlS4_S4_E_EESt5arrayIPcLm2EEEEviT0_T1_,"a",@progbits
	.sectionflags	@""
	.align	4
.nv.constant0._ZN2at6native29vectorized_elementwise_kernelILi8ENS0_13AUnaryFunctorIN3c108BFloat16ES4_S4_ZZZNS0_19minimum_kernel_cudaERNS_18TensorIteratorBaseEENKUlvE0_clEvENKUlvE2_clEvEUlS4_S4_E_EESt5arrayIPcLm2EEEEviT0_T1_:
	.zero		920


//--------------------- .nv.constant0._ZN2at6native18elementwise_kernelILi128ELi4EZNS0_15gpu_kernel_implINS0_13BinaryFunctorIN3c108BFloat16ES5_S5_ZZZNS0_19minimum_kernel_cudaERNS_18TensorIteratorBaseEENKUlvE0_clEvENKUlvE2_clEvEUlS5_S5_E_EEEEvS7_RKT_EUliE_EEviT1_ --------------------------
	.section	.nv.constant0._ZN2at6native18elementwise_kernelILi128ELi4EZNS0_15gpu_kernel_implINS0_13BinaryFunctorIN3c108BFloat16ES5_S5_ZZZNS0_19minimum_kernel_cudaERNS_18TensorIteratorBaseEENKUlvE0_clEvENKUlvE2_clEvEUlS5_S5_E_EEEEvS7_RKT_EUliE_EEviT1_,"a",@progbits
	.sectionflags	@""
	.align	4
.nv.constant0._ZN2at6native18elementwise_kernelILi128ELi4EZNS0_15gpu_kernel_implINS0_13BinaryFunctorIN3c108BFloat16ES5_S5_ZZZNS0_19minimum_kernel_cudaERNS_18TensorIteratorBaseEENKUlvE0_clEvENKUlvE2_clEvEUlS5_S5_E_EEEEvS7_RKT_EUliE_EEviT1_:
	.zero		1552


//--------------------- .nv.constant0._ZN2at6native27unrolled_elementwise_kernelINS0_13BinaryFunctorIN3c108BFloat16ES4_S4_ZZZNS0_19minimum_kernel_cudaERNS_18TensorIteratorBaseEENKUlvE0_clEvENKUlvE2_clEvEUlS4_S4_E_EESt5arrayIPcLm3EELi4E23TrivialOffsetCalculatorILi2EjESE_ILi1EjENS0_6memory12LoadWithCastILi2EEENSH_13StoreWithCastILi1EEEEEviT_T0_T2_T3_T4_T5_ --------------------------
	.section	.nv.constant0._ZN2at6native27unrolled_elementwise_kernelINS0_13BinaryFunctorIN3c108BFloat16ES4_S4_ZZZNS0_19minimum_kernel_cudaERNS_18TensorIteratorBaseEENKUlvE0_clEvENKUlvE2_clEvEUlS4_S4_E_EESt5arrayIPcLm3EELi4E23TrivialOffsetCalculatorILi2EjESE_ILi1EjENS0_6memory12LoadWithCastILi2EEENSH_13StoreWithCastILi1EEEEEviT_T0_T2_T3_T4_T5_,"a",@progbits
	.sectionflags	@""
	.align	4
.nv.constant0._ZN2at6native27unrolled_elementwise_kernelINS0_13BinaryFunctorIN3c108BFloat16ES4_S4_ZZZNS0_19minimum_kernel_cudaERNS_18TensorIteratorBaseEENKUlvE0_clEvENKUlvE2_clEvEUlS4_S4_E_EESt5arrayIPcLm3EELi4E23TrivialOffsetCalculatorILi2EjESE_ILi1EjENS0_6memory12LoadWithCastILi2EEENSH_13StoreWithCastILi1EEEEEviT_T0_T2_T3_T4_T5_:
	.zero		952


//--------------------- .nv.constant0._ZN2at6native18elementwise_kernelILi128ELi4EZNS0_22gpu_kernel_impl_nocastINS0_13BinaryFunctorIN3c108BFloat16ES5_S5_ZZZNS0_19minimum_kernel_cudaERNS_18TensorIteratorBaseEENKUlvE0_clEvENKUlvE2_clEvEUlS5_S5_E_EEEEvS7_RKT_EUliE_EEviT1_ --------------------------
	.section	.nv.constant0._ZN2at6native18elementwise_kernelILi128ELi4EZNS0_22gpu_kernel_impl_nocastINS0_13BinaryFunctorIN3c108BFloat16ES5_S5_ZZZNS0_19minimum_kernel_cudaERNS_18TensorIteratorBaseEENKUlvE0_clEvENKUlvE2_clEvEUlS5_S5_E_EEEEvS7_RKT_EUliE_EEviT1_,"a",@progbits
	.sectionflags	@""
	.align	4
.nv.constant0._ZN2at6native18elementwise_kernelILi128ELi4EZNS0_22gpu_kernel_impl_nocastINS0_13BinaryFunctorIN3c108BFloat16ES5_S5_ZZZNS0_19minimum_kernel_cudaERNS_18TensorIteratorBaseEENKUlvE0_clEvENKUlvE2_clEvEUlS5_S5_E_EEEEvS7_RKT_EUliE_EEviT1_:
	.zero		1552


//--------------------- .nv.constant0._ZN2at6native27unrolled_elementwise_kernelINS0_13BinaryFunctorIN3c108BFloat16ES4_S4_ZZZNS0_19minimum_kernel_cudaERNS_18TensorIteratorBaseEENKUlvE0_clEvENKUlvE2_clEvEUlS4_S4_E_EESt5arrayIPcLm3EELi4E23TrivialOffsetCalculatorILi2EjESE_ILi1EjENS0_6memory15LoadWithoutCastENSH_16StoreWithoutCastEEEviT_T0_T2_T3_T4_T5_ --------------------------
	.section	.nv.constant0._ZN2at6native27unrolled_elementwise_kernelINS0_13BinaryFunctorIN3c108BFloat16ES4_S4_ZZZNS0_19minimum_kernel_cudaERNS_18TensorIteratorBaseEENKUlvE0_clEvENKUlvE2_clEvEUlS4_S4_E_EESt5arrayIPcLm3EELi4E23TrivialOffsetCalculatorILi2EjESE_ILi1EjENS0_6memory15LoadWithoutCastENSH_16StoreWithoutCastEEEviT_T0_T2_T3_T4_T5_,"a",@progbits
	.sectionflags	@""
	.align	4
.nv.constant0._ZN2at6native27unrolled_elementwise_kernelINS0_13BinaryFunctorIN3c108BFloat16ES4_S4_ZZZNS0_19minimum_kernel_cudaERNS_18TensorIteratorBaseEENKUlvE0_clEvENKUlvE2_clEvEUlS4_S4_E_EESt5arrayIPcLm3EELi4E23TrivialOffsetCalculatorILi2EjESE_ILi1EjENS0_6memory15LoadWithoutCastENSH_16StoreWithoutCastEEEviT_T0_T2_T3_T4_T5_:
	.zero		932


//--------------------- .nv.constant0._ZN2at6native29vectorized_elementwise_kernelILi2ENS0_13BinaryFunctorIN3c108BFloat16ES4_S4_ZZZNS0_19minimum_kernel_cudaERNS_18TensorIteratorBaseEENKUlvE0_clEvENKUlvE2_clEvEUlS4_S4_E_EESt5arrayIPcLm3EEEEviT0_T1_ --------------------------
	.section	.nv.constant0._ZN2at6native29vectorized_elementwise_kernelILi2ENS0_13BinaryFunctorIN3c108BFloat16ES4_S4_ZZZNS0_19minimum_kernel_cudaERNS_18TensorIteratorBaseEENKUlvE0_clEvENKUlvE2_clEvEUlS4_S4_E_EESt5arrayIPcLm3EEEEviT0_T1_,"a",@progbits
	.sectionflags	@""
	.align	4
.nv.constant0._ZN2at6native29vectorized_elementwise_kernelILi2ENS0_13BinaryFunctorIN3c108BFloat16ES4_S4_ZZZNS0_19minimum_kernel_cudaERNS_18TensorIteratorBaseEENKUlvE0_clEvENKUlvE2_clEvEUlS4_S4_E_EESt5arrayIPcLm3EEEEviT0_T1_:
	.zero		928


//--------------------- .nv.constant0._ZN2at6native29vectorized_elementwise_kernelILi4ENS0_13BinaryFunctorIN3c108BFloat16ES4_S4_ZZZNS0_19minimum_kernel_cudaERNS_18TensorIteratorBaseEENKUlvE0_clEvENKUlvE2_clEvEUlS4_S4_E_EESt5arrayIPcLm3EEEEviT0_T1_ --------------------------
	.section	.nv.constant0._ZN2at6native29vectorized_elementwise_kernelILi4ENS0_13BinaryFunctorIN3c108BFloat16ES4_S4_ZZZNS0_19minimum_kernel_cudaERNS_18TensorIteratorBaseEENKUlvE0_clEvENKUlvE2_clEvEUlS4_S4_E_EESt5arrayIPcLm3EEEEviT0_T1_,"a",@progbits
	.sectionflags	@""
	.align	4
.nv.constant0._ZN2at6native29vectorized_elementwise_kernelILi4ENS0_13BinaryFunctorIN3c108BFloat16ES4_S4_ZZZNS0_19minimum_kernel_cudaERNS_18TensorIteratorBaseEENKUlvE0_clEvENKUlvE2_clEvEUlS4_S4_E_EESt5arrayIPcLm3EEEEviT0_T1_:
	.zero		928


//--------------------- .nv.constant0._ZN2at6native29vectorized_elementwise_kernelILi8ENS0_13BinaryFunctorIN3c108BFloat16ES4_S4_ZZZNS0_19minimum_kernel_cudaERNS_18TensorIteratorBaseEENKUlvE0_clEvENKUlvE2_clEvEUlS4_S4_E_EESt5arrayIPcLm3EEEEviT0_T1_ --------------------------
	.section	.nv.constant0._ZN2at6native29vectorized_elementwise_kernelILi8ENS0_13BinaryFunctorIN3c108BFloat16ES4_S4_ZZZNS0_19minimum_kernel_cudaERNS_18TensorIteratorBaseEENKUlvE0_clEvENKUlvE2_clEvEUlS4_S4_E_EESt5arrayIPcLm3EEEEviT0_T1_,"a",@progbits
	.sectionflags	@""
	.align	4
.nv.constant0._ZN2at6native29vectorized_elementwise_kernelILi8ENS0_13BinaryFunctorIN3c108BFloat16ES4_S4_ZZZNS0_19minimum_kernel_cudaERNS_18TensorIteratorBaseEENKUlvE0_clEvENKUlvE2_clEvEUlS4_S4_E_EESt5arrayIPcLm3EEEEviT0_T1_:
	.zero		928


//--------------------- .nv.constant0._ZN2at6native18elementwise_kernelILi128ELi4EZNS0_15gpu_kernel_implINS0_13AUnaryFunctorIN3c104HalfES5_S5_ZZZNS0_19minimum_kernel_cudaERNS_18TensorIteratorBaseEENKUlvE0_clEvENKUlvE1_clEvEUlS5_S5_E_EEEEvS7_RKT_EUliE_EEviT1_ --------------------------
	.section	.nv.constant0._ZN2at6native18elementwise_kernelILi128ELi4EZNS0_15gpu_kernel_implINS0_13AUnaryFunctorIN3c104HalfES5_S5_ZZZNS0_19minimum_kernel_cudaERNS_18TensorIteratorBaseEENKUlvE0_clEvENKUlvE1_clEvEUlS5_S5_E_EEEEvS7_RKT_EUliE_EEviT1_,"a",@progbits
	.sectionflags	@""
	.align	4
.nv.constant0._ZN2at6native18elementwise_kernelILi128ELi4EZNS0_15gpu_kernel_implINS0_13AUnaryFunctorIN3c104HalfES5_S5_ZZZNS0_19minimum_kernel_cudaERNS_18TensorIteratorBaseEENKUlvE0_clEvENKUlvE1_clEvEUlS5_S5_E_EEEEvS7_RKT_EUliE_EEviT1_:
	.zero		1440


//--------------------- .nv.constant0._ZN2at6native27unrolled_elementwise_kernelINS0_13AUnaryFunctorIN3c104HalfES4_S4_ZZZNS0_19minimum_kernel_cudaERNS_18TensorIteratorBaseEENKUlvE0_clEvENKUlvE1_clEvEUlS4_S4_E_EESt5arrayIPcLm2EELi4E23TrivialOffsetCalculatorILi1EjESF_NS0_6memory12LoadWithCastILi1EEENSG_13StoreWithCastILi1EEEEEviT_T0_T2_T3_T4_T5_ --------------------------
	.section	.nv.constant0._ZN2at6native27unrolled_elementwise_kernelINS0_13AUnaryFunctorIN3c104HalfES4_S4_ZZZNS0_19minimum_kernel_cudaERNS_18TensorIteratorBaseEENKUlvE0_clEvENKUlvE1_clEvEUlS4_S4_E_EESt5arrayIPcLm2EELi4E23TrivialOffsetCalculatorILi1EjESF_NS0_6memory12LoadWithCastILi1EEENSG_13StoreWithCastILi1EEEEEviT_T0_T2_T3_T4_T5_,"a",@progbits
	.sectionflags	@""
	.align	4
.nv.constant0._ZN2at6native27unrolled_elementwise_kernelINS0_13AUnaryFunctorIN3c104HalfES4_S4_ZZZNS0_19minimum_kernel_cudaERNS_18TensorIteratorBaseEENKUlvE0_clEvENKUlvE1_clEvEUlS4_S4_E_EESt5arrayIPcLm2EELi4E23TrivialOffsetCalculatorILi1EjESF_NS0_6memory12LoadWithCastILi1EEENSG_13StoreWithCastILi1EEEEEviT_T0_T2_T3_T4_T5_:
	.zero		940


//--------------------- .nv.constant0._ZN2at6native18elementwise_kernelILi128ELi4EZNS0_22gpu_kernel_impl_nocastINS0_13AUnaryFunctorIN3c104HalfES5_S5_ZZZNS0_19minimum_kernel_cudaERNS_18TensorIteratorBaseEENKUlvE0_clEvENKUlvE1_clEvEUlS5_S5_E_EEEEvS7_RKT_EUliE_EEviT1_ --------------------------
	.section	.nv.constant0._ZN2at6native18elementwise_kernelILi128ELi4EZNS0_22gpu_kernel_impl_nocastINS0_13AUnaryFunctorIN3c104HalfES5_S5_ZZZNS0_19minimum_kernel_cudaERNS_18TensorIteratorBaseEENKUlvE0_clEvENKUlvE1_clEvEUlS5_S5_E_EEEEvS7_RKT_EUliE_EEviT1_,"a",@progbits
	.sectionflags	@""
	.align	4
.nv.constant0._ZN2at6native18elementwise_kernelILi128ELi4EZNS0_22gpu_kernel_impl_nocastINS0_13AUnaryFunctorIN3c104HalfES5_S5_ZZZNS0_19minimum_kernel_cudaERNS_18TensorIteratorBaseEENKUlvE0_clEvENKUlvE1_clEvEUlS5_S5_E_EEEEvS7_RKT_EUliE_EEviT1_:
	.zero		1440


//--------------------- .nv.constant0._ZN2at6native27unrolled_elementwise_kernelINS0_13AUnaryFunctorIN3c104HalfES4_S4_ZZZNS0_19minimum_kernel_cudaERNS_18TensorIteratorBaseEENKUlvE0_clEvENKUlvE1_clEvEUlS4_S4_E_EESt5arrayIPcLm2EELi4E23TrivialOffsetCalculatorILi1EjESF_NS0_6memory15LoadWithoutCastENSG_16StoreWithoutCastEEEviT_T0_T2_T3_T4_T5_ --------------------------
	.section	.nv.constant0._ZN2at6native27unrolled_elementwise_kernelINS0_13AUnaryFunctorIN3c104HalfES4_S4_ZZZNS0_19minimum_kernel_cudaERNS_18TensorIteratorBaseEENKUlvE0_clEvENKUlvE1_clEvEUlS4_S4_E_EESt5arrayIPcLm2EELi4E23TrivialOffsetCalculatorILi1EjESF_NS0_6memory15LoadWithoutCastENSG_16StoreWithoutCastEEEviT_T0_T2_T3_T4_T5_,"a",@progbits
	.sectionflags	@""
	.align	4
.nv.constant0._ZN2at6native27unrolled_elementwise_kernelINS0_13AUnaryFunctorIN3c104HalfES4_S4_ZZZNS0_19minimum_kernel_cudaERNS_18TensorIteratorBaseEENKUlvE0_clEvENKUlvE1_clEvEUlS4_S4_E_EESt5arrayIPcLm2EELi4E23TrivialOffsetCalculatorILi1EjESF_NS0_6memory15LoadWithoutCastENSG_16StoreWithoutCastEEEviT_T0_T2_T3_T4_T5_:
	.zero		924


//--------------------- .nv.constant0._ZN2at6native29vectorized_elementwise_kernelILi2ENS0_13AUnaryFunctorIN3c104HalfES4_S4_ZZZNS0_19minimum_kernel_cudaERNS_18TensorIteratorBaseEENKUlvE0_clEvENKUlvE1_clEvEUlS4_S4_E_EESt5arrayIPcLm2EEEEviT0_T1_ --------------------------
	.section	.nv.constant0._ZN2at6native29vectorized_elementwise_kernelILi2ENS0_13AUnaryFunctorIN3c104HalfES4_S4_ZZZNS0_19minimum_kernel_cudaERNS_18TensorIteratorBaseEENKUlvE0_clEvENKUlvE1_clEvEUlS4_S4_E_EESt5arrayIPcLm2EEEEviT0_T1_,"a",@progbits
	.sectionflags	@""
	.align	4
.nv.constant0._ZN2at6native29vectorized_elementwise_kernelILi2ENS0_13AUnaryFunctorIN3c104HalfES4_S4_ZZZNS0_19minimum_kernel_cudaERNS_18TensorIteratorBaseEENKUlvE0_clEvENKUlvE1_clEvEUlS4_S4_E_EESt5arrayIPcLm2EEEEviT0_T1_:
	.zero		920


//--------------------- .nv.constant0._ZN2at6native29vectorized_elementwise_kernelILi4ENS0_13AUnaryFunctorIN3c104HalfES4_S4_ZZZNS0_19minimum_kernel_cudaERNS_18TensorIteratorBaseEENKUlvE0_clEvENKUlvE1_clEvEUlS4_S4_E_EESt5arrayIPcLm2EEEEviT0_T1_ --------------------------
	.section	.nv.constant0._ZN2at6native29vectorized_elementwise_kernelILi4ENS0_13AUnaryFunctorIN3c104HalfES4_S4_ZZZNS0_19minimum_kernel_cudaERNS_18TensorIteratorBaseEENKUlvE0_clEvENKUlvE1_clEvEUlS4_S4_E_EESt5arrayIPcLm2EEEEviT0_T1_,"a",@progbits
	.sectionflags	@""
	.align	4
.nv.constant0._ZN2at6native29vectorized_elementwise_kernelILi4ENS0_13AUnaryFunctorIN3c104HalfES4_S4_ZZZNS0_19minimum_kernel_cudaERNS_18TensorIteratorBaseEENKUlvE0_clEvENKUlvE1_clEvEUlS4_S4_E_EESt5arrayIPcLm2EEEEviT0_T1_:
	.zero		920


//--------------------- .nv.constant0._ZN2at6native29vectorized_elementwise_kernelILi8ENS0_13AUnaryFunctorIN3c104HalfES4_S4_ZZZNS0_19minimum_kernel_cudaERNS_18TensorIteratorBaseEENKUlvE0_clEvENKUlvE1_clEvEUlS4_S4_E_EESt5arrayIPcLm2EEEEviT0_T1_ --------------------------
	.section	.nv.constant0._ZN2at6native29vectorized_elementwise_kernelILi8ENS0_13AUnaryFunctorIN3c104HalfES4_S4_ZZZNS0_19minimum_kernel_cudaERNS_18TensorIteratorBaseEENKUlvE0_clEvENKUlvE1_clEvEUlS4_S4_E_EESt5arrayIPcLm2EEEEviT0_T1_,"a",@progbits
	.sectionflags	@""
	.align	4
.nv.constant0._ZN2at6native29vectorized_elementwise_kernelILi8ENS0_13AUnaryFunctorIN3c104HalfES4_S4_ZZZNS0_19minimum_kernel_cudaERNS_18TensorIteratorBaseEENKUlvE0_clEvENKUlvE1_clEvEUlS4_S4_E_EESt5arrayIPcLm2EEEEviT0_T1_:
	.zero		920


//--------------------- .nv.constant0._ZN2at6native18elementwise_kernelILi128ELi4EZNS0_15gpu_kernel_implINS0_13BinaryFunctorIN3c104HalfES5_S5_ZZZNS0_19minimum_kernel_cudaERNS_18TensorIteratorBaseEENKUlvE0_clEvENKUlvE1_clEvEUlS5_S5_E_EEEEvS7_RKT_EUliE_EEviT1_ --------------------------
	.section	.nv.constant0._ZN2at6native18elementwise_kernelILi128ELi4EZNS0_15gpu_kernel_implINS0_13BinaryFunctorIN3c104HalfES5_S5_ZZZNS0_19minimum_kernel_cudaERNS_18TensorIteratorBaseEENKUlvE0_clEvENKUlvE1_clEvEUlS5_S5_E_EEEEvS7_RKT_EUliE_EEviT1_,"a",@progbits
	.sectionflags	@""
	.align	4
.nv.constant0._ZN2at6native18elementwise_kernelILi128ELi4EZNS0_15gpu_kernel_implINS0_13BinaryFunctorIN3c104HalfES5_S5_ZZZNS0_19minimum_kernel_cudaERNS_18TensorIteratorBaseEENKUlvE0_clEvENKUlvE1_clEvEUlS5_S5_E_EEEEvS7_RKT_EUliE_EEviT1_:
	.zero		1552


//--------------------- .nv.constant0._ZN2at6native27unrolled_elementwise_kernelINS0_13BinaryFunctorIN3c104HalfES4_S4_ZZZNS0_19minimum_kernel_cudaERNS_18TensorIteratorBaseEENKUlvE0_clEvENKUlvE1_clEvEUlS4_S4_E_EESt5arrayIPcLm3EELi4E23TrivialOffsetCalculatorILi2EjESE_ILi1EjENS0_6memory12LoadWithCastILi2EEENSH_13StoreWithCastILi1EEEEEviT_T0_T2_T3_T4_T5_ --------------------------
	.section	.nv.constant0._ZN2at6native27unrolled_elementwise_kernelINS0_13BinaryFunctorIN3c104HalfES4_S4_ZZZNS0_19minimum_kernel_cudaERNS_18TensorIteratorBaseEENKUlvE0_clEvENKUlvE1_clEvEUlS4_S4_E_EESt5arrayIPcLm3EELi4E23TrivialOffsetCalculatorILi2EjESE_ILi1EjENS0_6memory12LoadWithCastILi2EEENSH_13StoreWithCastILi1EEEEEviT_T0_T2_T3_T4_T5_,"a",@progbits
	.sectionflags	@""
	.align	4
.nv.constant0._ZN2at6native27unrolled_elementwise_kernelINS0_13BinaryFunctorIN3c104HalfES4_S4_ZZZNS0_19minimum_kernel_cudaERNS_18TensorIteratorBaseEENKUlvE0_clEvENKUlvE1_clEvEUlS4_S4_E_EESt5arrayIPcLm3EELi4E23TrivialOffsetCalculatorILi2EjESE_ILi1EjENS0_6memory12LoadWithCastILi2EEENSH_13StoreWithCastILi1EEEEEviT_T0_T2_T3_T4_T5_:
	.zero		952


//--------------------- .nv.constant0._ZN2at6native18elementwise_kernelILi128ELi4EZNS0_22gpu_kernel_impl_nocastINS0_13BinaryFunctorIN3c104HalfES5_S5_ZZZNS0_19minimum_kernel_cudaERNS_18TensorIteratorBaseEENKUlvE0_clEvENKUlvE1_clEvEUlS5_S5_E_EEEEvS7_RKT_EUliE_EEviT1_ --------------------------
	.section	.nv.constant0._ZN2at6native18elementwise_kernelILi128ELi4EZNS0_22gpu_kernel_impl_nocastINS0_13BinaryFunctorIN3c104HalfES5_S5_ZZZNS0_19minimum_kernel_cudaERNS_18TensorIteratorBaseEENKUlvE0_clEvENKUlvE1_clEvEUlS5_S5_E_EEEEvS7_RKT_EUliE_EEviT1_,"a",@progbits
	.sectionflags	@""
	.align	4
.nv.constant0._ZN2at6native18elementwise_kernelILi128ELi4EZNS0_22gpu_kernel_impl_nocastINS0_13BinaryFunctorIN3c104HalfES5_S5_ZZZNS0_19minimum_kernel_cudaERNS_18TensorIteratorBaseEENKUlvE0_clEvENKUlvE1_clEvEUlS5_S5_E_EEEEvS7_RKT_EUliE_EEviT1_:
	.zero		1552


//--------------------- .nv.constant0._ZN2at6native27unrolled_elementwise_kernelINS0_13BinaryFunctorIN3c104HalfES4_S4_ZZZNS0_19minimum_kernel_cudaERNS_18TensorIteratorBaseEENKUlvE0_clEvENKUlvE1_clEvEUlS4_S4_E_EESt5arrayIPcLm3EELi4E23TrivialOffsetCalculatorILi2EjESE_ILi1EjENS0_6memory15LoadWithoutCastENSH_16StoreWithoutCastEEEviT_T0_T2_T3_T4_T5_ --------------------------
	.section	.nv.constant0._ZN2at6native27unrolled_elementwise_kernelINS0_13BinaryFunctorIN3c104HalfES4_S4_ZZZNS0_19minimum_kernel_cudaERNS_18TensorIteratorBaseEENKUlvE0_clEvENKUlvE1_clEvEUlS4_S4_E_EESt5arrayIPcLm3EELi4E23TrivialOffsetCalculatorILi2EjESE_ILi1EjENS0_6memory15LoadWithoutCastENSH_16StoreWithoutCastEEEviT_T0_T2_T3_T4_T5_,"a",@progbits
	.sectionflags	@""
	.align	4
.nv.constant0._ZN2at6native27unrolled_elementwise_kernelINS0_13BinaryFunctorIN3c104HalfES4_S4_ZZZNS0_19minimum_kernel_cudaERNS_18TensorIteratorBaseEENKUlvE0_clEvENKUlvE1_clEvEUlS4_S4_E_EESt5arrayIPcLm3EELi4E23TrivialOffsetCalculatorILi2EjESE_ILi1EjENS0_6memory15LoadWithoutCastENSH_16StoreWithoutCastEEEviT_T0_T2_T3_T4_T5_:
	.zero		932


//--------------------- .nv.constant0._ZN2at6native29vectorized_elementwise_kernelILi2ENS0_13BinaryFunctorIN3c104HalfES4_S4_ZZZNS0_19minimum_kernel_cudaERNS_18TensorIteratorBaseEENKUlvE0_clEvENKUlvE1_clEvEUlS4_S4_E_EESt5arrayIPcLm3EEEEviT0_T1_ --------------------------
	.section	.nv.constant0._ZN2at6native29vectorized_elementwise_kernelILi2ENS0_13BinaryFunctorIN3c104HalfES4_S4_ZZZNS0_19minimum_kernel_cudaERNS_18TensorIteratorBaseEENKUlvE0_clEvENKUlvE1_clEvEUlS4_S4_E_EESt5arrayIPcLm3EEEEviT0_T1_,"a",@progbits
	.sectionflags	@""
	.align	4
.nv.constant0._ZN2at6native29vectorized_elementwise_kernelILi2ENS0_13BinaryFunctorIN3c104HalfES4_S4_ZZZNS0_19minimum_kernel_cudaERNS_18TensorIteratorBaseEENKUlvE0_clEvENKUlvE1_clEvEUlS4_S4_E_EESt5arrayIPcLm3EEEEviT0_T1_:
	.zero		928


//--------------------- .nv.constant0._ZN2at6native29vectorized_elementwise_kernelILi4ENS0_13BinaryFunctorIN3c104HalfES4_S4_ZZZNS0_19minimum_kernel_cudaERNS_18TensorIteratorBaseEENKUlvE0_clEvENKUlvE1_clEvEUlS4_S4_E_EESt5arrayIPcLm3EEEEviT0_T1_ --------------------------
	.section	.nv.constant0._ZN2at6native29vectorized_elementwise_kernelILi4ENS0_13BinaryFunctorIN3c104HalfES4_S4_ZZZNS0_19minimum_kernel_cudaERNS_18TensorIteratorBaseEENKUlvE0_clEvENKUlvE1_clEvEUlS4_S4_E_EESt5arrayIPcLm3EEEEviT0_T1_,"a",@progbits
	.sectionflags	@""
	.align	4
.nv.constant0._ZN2at6native29vectorized_elementwise_kernelILi4ENS0_13BinaryFunctorIN3c104HalfES4_S4_ZZZNS0_19minimum_kernel_cudaERNS_18TensorIteratorBaseEENKUlvE0_clEvENKUlvE1_clEvEUlS4_S4_E_EESt5arrayIPcLm3EEEEviT0_T1_:
	.zero		928


//--------------------- .nv.constant0._ZN2at6native29vectorized_elementwise_kernelILi8ENS0_13BinaryFunctorIN3c104HalfES4_S4_ZZZNS0_19minimum_kernel_cudaERNS_18TensorIteratorBaseEENKUlvE0_clEvENKUlvE1_clEvEUlS4_S4_E_EESt5arrayIPcLm3EEEEviT0_T1_ --------------------------
	.section	.nv.constant0._ZN2at6native29vectorized_elementwise_kernelILi8ENS0_13BinaryFunctorIN3c104HalfES4_S4_ZZZNS0_19minimum_kernel_cudaERNS_18TensorIteratorBaseEENKUlvE0_clEvENKUlvE1_clEvEUlS4_S4_E_EESt5arrayIPcLm3EEEEviT0_T1_,"a",@progbits
	.sectionflags	@""
	.align	4
.nv.constant0._ZN2at6native29vectorized_elementwise_kernelILi8ENS0_13BinaryFunctorIN3c104HalfES4_S4_ZZZNS0_19minimum_kernel_cudaERNS_18TensorIteratorBaseEENKUlvE0_clEvENKUlvE1_clEvEUlS4_S4_E_EESt5arrayIPcLm3EEEEviT0_T1_:
	.zero		928


//--------------------- .nv.constant0._ZN2at6native18elementwise_kernelILi128ELi4EZNS0_15gpu_kernel_implINS0_13AUnaryFunctorIfffZZZNS0_19minimum_kernel_cudaERNS_18TensorIteratorBaseEENKUlvE0_clEvENKUlvE0_clEvEUlffE_EEEEvS5_RKT_EUliE_EEviT1_ --------------------------
	.section	.nv.constant0._ZN2at6native18elementwise_kernelILi128ELi4EZNS0_15gpu_kernel_implINS0_13AUnaryFunctorIfffZZZNS0_19minimum_kernel_cudaERNS_18TensorIteratorBaseEENKUlvE0_clEvENKUlvE0_clEvEUlffE_EEEEvS5_RKT_EUliE_EEviT1_,"a",@progbits
	.sectionflags	@""
	.align	4
.nv.constant0._ZN2at6native18elementwise_kernelILi128ELi4EZNS0_15gpu_kernel_implINS0_13AUnaryFunctorIfffZZZNS0_19minimum_kernel_cudaERNS_18TensorIteratorBaseEENKUlvE0_clEvENKUlvE0_clEvEUlffE_EEEEvS5_RKT_EUliE_EEviT1_:
	.zero		1448


//--------------------- .nv.constant0._ZN2at6native27unrolled_elementwise_kernelINS0_13AUnaryFunctorIfffZZZNS0_19minimum_kernel_cudaERNS_18TensorIteratorBaseEENKUlvE0_clEvENKUlvE0_clEvEUlffE_EESt5arrayIPcLm2EELi4E23TrivialOffsetCalculatorILi1EjESD_NS0_6memory12LoadWithCastILi1EEENSE_13StoreWithCastILi1EEEEEviT_T0_T2_T3_T4_T5_ --------------------------
	.section	.nv.constant0._ZN2at6native27unrolled_elementwise_kernelINS0_13AUnaryFunctorIfffZZZNS0_19minimum_kernel_cudaERNS_18TensorIteratorBaseEENKUlvE0_clEvENKUlvE0_clEvEUlffE_EESt5arrayIPcLm2EELi4E23TrivialOffsetCalculatorILi1EjESD_NS0_6memory12LoadWithCastILi1EEENSE_13StoreWithCastILi1EEEEEviT_T0_T2_T3_T4_T5_,"a",@progbits
	.sectionflags	@""
	.align	4
.nv.constant0._ZN2at6native27unrolled_elementwise_kernelINS0_13AUnaryFunctorIfffZZZNS0_19minimum_kernel_cudaERNS_18TensorIteratorBaseEENKUlvE0_clEvENKUlvE0_clEvEUlffE_EESt5arrayIPcLm2EELi4E23TrivialOffsetCalculatorILi1EjESD_NS0_6memory12LoadWithCastILi1EEENSE_13StoreWithCastILi1EEEEEviT_T0_T2_T3_T4_T5_:
	.zero		948


//--------------------- .nv.constant0._ZN2at6native18elementwise_kernelILi128ELi2EZNS0_22gpu_kernel_impl_nocastINS0_13AUnaryFunctorIfffZZZNS0_19minimum_kernel_cudaERNS_18TensorIteratorBaseEENKUlvE0_clEvENKUlvE0_clEvEUlffE_EEEEvS5_RKT_EUliE_EEviT1_ --------------------------
	.section	.nv.constant0._ZN2at6native18elementwise_kernelILi128ELi2EZNS0_22gpu_kernel_impl_nocastINS0_13AUnaryFunctorIfffZZZNS0_19minimum_kernel_cudaERNS_18TensorIteratorBaseEENKUlvE0_clEvENKUlvE0_clEvEUlffE_EEEEvS5_RKT_EUliE_EEviT1_,"a",@progbits
	.sectionflags	@""
	.align	4
.nv.constant0._ZN2at6native18elementwise_kernelILi128ELi2EZNS0_22gpu_kernel_impl_nocastINS0_13AUnaryFunctorIfffZZZNS0_19minimum_kernel_cudaERNS_18TensorIteratorBaseEENKUlvE0_clEvENKUlvE0_clEvEUlffE_EEEEvS5_RKT_EUliE_EEviT1_:
	.zero		1440


//--------------------- .nv.constant0._ZN2at6native27unrolled_elementwise_kernelINS0_13AUnaryFunctorIfffZZZNS0_19minimum_kernel_cudaERNS_18TensorIteratorBaseEENKUlvE0_clEvENKUlvE0_clEvEUlffE_EESt5arrayIPcLm2EELi4E23TrivialOffsetCalculatorILi1EjESD_NS0_6memory15LoadWithoutCastENSE_16StoreWithoutCastEEEviT_T0_T2_T3_T4_T5_ --------------------------
	.section	.nv.constant0._ZN2at6native27unrolled_elementwise_kernelINS0_13AUnaryFunctorIfffZZZNS0_19minimum_kernel_cudaERNS_18TensorIteratorBaseEENKUlvE0_clEvENKUlvE0_clEvEUlffE_EESt5arrayIPcLm2EELi4E23TrivialOffsetCalculatorILi1EjESD_NS0_6memory15LoadWithoutCastENSE_16StoreWithoutCastEEEviT_T0_T2_T3_T4_T5_,"a",@progbits
	.sectionflags	@""
	.align	4
.nv.constant0._ZN2at6native27unrolled_elementwise_kernelINS0_13AUnaryFunctorIfffZZZNS0_19minimum_kernel_cudaERNS_18TensorIteratorBaseEENKUlvE0_clEvENKUlvE0_clEvEUlffE_EESt5arrayIPcLm2EELi4E23TrivialOffsetCalculatorILi1EjESD_NS0_6memory15LoadWithoutCastENSE_16StoreWithoutCastEEEviT_T0_T2_T3_T4_T5_:
	.zero		932


//--------------------- .nv.constant0._ZN2at6native29vectorized_elementwise_kernelILi2ENS0_13AUnaryFunctorIfffZZZNS0_19minimum_kernel_cudaERNS_18TensorIteratorBaseEENKUlvE0_clEvENKUlvE0_clEvEUlffE_EESt5arrayIPcLm2EEEEviT0_T1_ --------------------------
	.section	.nv.constant0._ZN2at6native29vectorized_elementwise_kernelILi2ENS0_13AUnaryFunctorIfffZZZNS0_19minimum_kernel_cudaERNS_18TensorIteratorBaseEENKUlvE0_clEvENKUlvE0_clEvEUlffE_EESt5arrayIPcLm2EEEEviT0_T1_,"a",@progbits
	.sectionflags	@""
	.align	4
.nv.constant0._ZN2at6native29vectorized_elementwise_kernelILi2ENS0_13AUnaryFunctorIfffZZZNS0_19minimum_kernel_cudaERNS_18TensorIteratorBaseEENKUlvE0_clEvENKUlvE0_clEvEUlffE_EESt5arrayIPcLm2EEEEviT0_T1_:
	.zero		928


//--------------------- .nv.constant0._ZN2at6native29vectorized_elementwise_kernelILi4ENS0_13AUnaryFunctorIfffZZZNS0_19minimum_kernel_cudaERNS_18TensorIteratorBaseEENKUlvE0_clEvENKUlvE0_clEvEUlffE_EESt5arrayIPcLm2EEEEviT0_T1_ --------------------------
	.section	.nv.constant0._ZN2at6native29vectorized_elementwise_kernelILi4ENS0_13AUnaryFunctorIfffZZZNS0_19minimum_kernel_cudaERNS_18TensorIteratorBaseEENKUlvE0_clEvENKUlvE0_clEvEUlffE_EESt5arrayIPcLm2EEEEviT0_T1_,"a",@progbits
	.sectionflags	@""
	.align	4
.nv.constant0._ZN2at6native29vectorized_elementwise_kernelILi4ENS0_13AUnaryFunctorIfffZZZNS0_19minimum_kernel_cudaERNS_18TensorIteratorBaseEENKUlvE0_clEvENKUlvE0_clEvEUlffE_EESt5arrayIPcLm2EEEEviT0_T1_:
	.zero		928


//--------------------- .nv.constant0._ZN2at6native29vectorized_elementwise_kernelILi8ENS0_13AUnaryFunctorIfffZZZNS0_19minimum_kernel_cudaERNS_18TensorIteratorBaseEENKUlvE0_clEvENKUlvE0_clEvEUlffE_EESt5arrayIPcLm2EEEEviT0_T1_ --------------------------
	.section	.nv.constant0._ZN2at6native29vectorized_elementwise_kernelILi8ENS0_13AUnaryFunctorIfffZZZNS0_19minimum_kernel_cudaERNS_18TensorIteratorBaseEENKUlvE0_clEvENKUlvE0_clEvEUlffE_EESt5arrayIPcLm2EEEEviT0_T1_,"a",@progbits
	.sectionflags	@""
	.align	4
.nv.constant0._ZN2at6native29vectorized_elementwise_kernelILi8ENS0_13AUnaryFunctorIfffZZZNS0_19minimum_kernel_cudaERNS_18TensorIteratorBaseEENKUlvE0_clEvENKUlvE0_clEvEUlffE_EESt5arrayIPcLm2EEEEviT0_T1_:
	.zero		928


//--------------------- .nv.constant0._ZN2at6native18elementwise_kernelILi128ELi4EZNS0_15gpu_kernel_implINS0_13BinaryFunctorIfffZZZNS0_19minimum_kernel_cudaERNS_18TensorIteratorBaseEENKUlvE0_clEvENKUlvE0_clEvEUlffE_EEEEvS5_RKT_EUliE_EEviT1_ --------------------------
	.section	.nv.constant0._ZN2at6native18elementwise_kernelILi128ELi4EZNS0_15gpu_kernel_implINS0_13BinaryFunctorIfffZZZNS0_19minimum_kernel_cudaERNS_18TensorIteratorBaseEENKUlvE0_clEvENKUlvE0_clEvEUlffE_EEEEvS5_RKT_EUliE_EEviT1_,"a",@progbits
	.sectionflags	@""
	.align	4
.nv.constant0._ZN2at6native18elementwise_kernelILi128ELi4EZNS0_15gpu_kernel_implINS0_13BinaryFunctorIfffZZZNS0_19minimum_kernel_cudaERNS_18TensorIteratorBaseEENKUlvE0_clEvENKUlvE0_clEvEUlffE_EEEEvS5_RKT_EUliE_EEviT1_:
	.zero		1552


//--------------------- .nv.constant0._ZN2at6native27unrolled_elementwise_kernelINS0_13BinaryFunctorIfffZZZNS0_19minimum_kernel_cudaERNS_18TensorIteratorBaseEENKUlvE0_clEvENKUlvE0_clEvEUlffE_EESt5arrayIPcLm3EELi4E23TrivialOffsetCalculatorILi2EjESC_ILi1EjENS0_6memory12LoadWithCastILi2EEENSF_13StoreWithCastILi1EEEEEviT_T0_T2_T3_T4_T5_ --------------------------
	.section	.nv.constant0._ZN2at6native27unrolled_elementwise_kernelINS0_13BinaryFunctorIfffZZZNS0_19minimum_kernel_cudaERNS_18TensorIteratorBaseEENKUlvE0_clEvENKUlvE0_clEvEUlffE_EESt5arrayIPcLm3EELi4E23TrivialOffsetCalculatorILi2EjESC_ILi1EjENS0_6memory12LoadWithCastILi2EEENSF_13StoreWithCastILi1EEEEEviT_T0_T2_T3_T4_T5_,"a",@progbits
	.sectionflags	@""
	.align	4
.nv.constant0._ZN2at6native27unrolled_elementwise_kernelINS0_13BinaryFunctorIfffZZZNS0_19minimum_kernel_cudaERNS_18TensorIteratorBaseEENKUlvE0_clEvENKUlvE0_clEvEUlffE_EESt5arrayIPcLm3EELi4E23TrivialOffsetCalculatorILi2EjESC_ILi1EjENS0_6memory12LoadWithCastILi2EEENSF_13StoreWithCastILi1EEEEEviT_T0_T2_T3_T4_T5_:
	.zero		952


//--------------------- .nv.constant0._ZN2at6native18elementwise_kernelILi128ELi2EZNS0_22gpu_kernel_impl_nocastINS0_13BinaryFunctorIfffZZZNS0_19minimum_kernel_cudaERNS_18TensorIteratorBaseEENKUlvE0_clEvENKUlvE0_clEvEUlffE_EEEEvS5_RKT_EUliE_EEviT1_ --------------------------
	.section	.nv.constant0._ZN2at6native18elementwise_kernelILi128ELi2EZNS0_22gpu_kernel_impl_nocastINS0_13BinaryFunctorIfffZZZNS0_19minimum_kernel_cudaERNS_18TensorIteratorBaseEENKUlvE0_clEvENKUlvE0_clEvEUlffE_EEEEvS5_RKT_EUliE_EEviT1_,"a",@progbits
	.sectionflags	@""
	.align	4
.nv.constant0._ZN2at6native18elementwise_kernelILi128ELi2EZNS0_22gpu_kernel_impl_nocastINS0_13BinaryFunctorIfffZZZNS0_19minimum_kernel_cudaERNS_18TensorIteratorBaseEENKUlvE0_clEvENKUlvE0_clEvEUlffE_EEEEvS5_RKT_EUliE_EEviT1_:
	.zero		1552


//--------------------- .nv.constant0._ZN2at6native27unrolled_elementwise_kernelINS0_13BinaryFunctorIfffZZZNS0_19minimum_kernel_cudaERNS_18TensorIteratorBaseEENKUlvE0_clEvENKUlvE0_clEvEUlffE_EESt5arrayIPcLm3EELi4E23TrivialOffsetCalculatorILi2EjESC_ILi1EjENS0_6memory15LoadWithoutCastENSF_16StoreWithoutCastEEEviT_T0_T2_T3_T4_T5_ --------------------------
	.section	.nv.constant0._ZN2at6native27unrolled_elementwise_kernelINS0_13BinaryFunctorIfffZZZNS0_19minimum_kernel_cudaERNS_18TensorIteratorBaseEENKUlvE0_clEvENKUlvE0_clEvEUlffE_EESt5arrayIPcLm3EELi4E23TrivialOffsetCalculatorILi2EjESC_ILi1EjENS0_6memory15LoadWithoutCastENSF_16StoreWithoutCastEEEviT_T0_T2_T3_T4_T5_,"a",@progbits
	.sectionflags	@""
	.align	4
.nv.constant0._ZN2at6native27unrolled_elementwise_kernelINS0_13BinaryFunctorIfffZZZNS0_19minimum_kernel_cudaERNS_18TensorIteratorBaseEENKUlvE0_clEvENKUlvE0_clEvEUlffE_EESt5arrayIPcLm3EELi4E23TrivialOffsetCalculatorILi2EjESC_ILi1EjENS0_6memory15LoadWithoutCastENSF_16StoreWithoutCastEEEviT_T0_T2_T3_T4_T5_:
	.zero		932


//--------------------- .nv.constant0._ZN2at6native29vectorized_elementwise_kernelILi2ENS0_13BinaryFunctorIfffZZZNS0_19minimum_kernel_cudaERNS_18TensorIteratorBaseEENKUlvE0_clEvENKUlvE0_clEvEUlffE_EESt5arrayIPcLm3EEEEviT0_T1_ --------------------------
	.section	.nv.constant0._ZN2at6native29vectorized_elementwise_kernelILi2ENS0_13BinaryFunctorIfffZZZNS0_19minimum_kernel_cudaERNS_18TensorIteratorBaseEENKUlvE0_clEvENKUlvE0_clEvEUlffE_EESt5arrayIPcLm3EEEEviT0_T1_,"a",@progbits
	.sectionflags	@""
	.align	4
.nv.constant0._ZN2at6native29vectorized_elementwise_kernelILi2ENS0_13BinaryFunctorIfffZZZNS0_19minimum_kernel_cudaERNS_18TensorIteratorBaseEENKUlvE0_clEvENKUlvE0_clEvEUlffE_EESt5arrayIPcLm3EEEEviT0_T1_:
	.zero		928


//--------------------- .nv.constant0._ZN2at6native29vectorized_elementwise_kernelILi4ENS0_13BinaryFunctorIfffZZZNS0_19minimum_kernel_cudaERNS_18TensorIteratorBaseEENKUlvE0_clEvENKUlvE0_clEvEUlffE_EESt5arrayIPcLm3EEEEviT0_T1_ --------------------------
	.section	.nv.constant0._ZN2at6native29vectorized_elementwise_kernelILi4ENS0_13BinaryFunctorIfffZZZNS0_19minimum_kernel_cudaERNS_18TensorIteratorBaseEENKUlvE0_clEvENKUlvE0_clEvEUlffE_EESt5arrayIPcLm3EEEEviT0_T1_,"a",@progbits
	.sectionflags	@""
	.align	4
.nv.constant0._ZN2at6native29vectorized_elementwise_kernelILi4ENS0_13BinaryFunctorIfffZZZNS0_19minimum_kernel_cudaERNS_18TensorIteratorBaseEENKUlvE0_clEvENKUlvE0_clEvEUlffE_EESt5arrayIPcLm3EEEEviT0_T1_:
	.zero		928


//--------------------- .nv.constant0._ZN2at6native29vectorized_elementwise_kernelILi8ENS0_13BinaryFunctorIfffZZZNS0_19minimum_kernel_cudaERNS_18TensorIteratorBaseEENKUlvE0_clEvENKUlvE0_clEvEUlffE_EESt5arrayIPcLm3EEEEviT0_T1_ --------------------------
	.section	.nv.constant0._ZN2at6native29vectorized_elementwise_kernelILi8ENS0_13BinaryFunctorIfffZZZNS0_19minimum_kernel_cudaERNS_18TensorIteratorBaseEENKUlvE0_clEvENKUlvE0_clEvEUlffE_EESt5arrayIPcLm3EEEEviT0_T1_,"a",@progbits
	.sectionflags	@""
	.align	4
.nv.constant0._ZN2at6native29vectorized_elementwise_kernelILi8ENS0_13BinaryFunctorIfffZZZNS0_19minimum_kernel_cudaERNS_18TensorIteratorBaseEENKUlvE0_clEvENKUlvE0_clEvEUlffE_EESt5arrayIPcLm3EEEEviT0_T1_:
	.zero		928


//--------------------- .nv.constant0._ZN2at6native18elementwise_kernelILi128ELi4EZNS0_15gpu_kernel_implINS0_13AUnaryFunctorIdddZZZNS0_19minimum_kernel_cudaERNS_18TensorIteratorBaseEENKUlvE0_clEvENKUlvE_clEvEUlddE_EEEEvS5_RKT_EUliE_EEviT1_ --------------------------
	.section	.nv.constant0._ZN2at6native18elementwise_kernelILi128ELi4EZNS0_15gpu_kernel_implINS0_13AUnaryFunctorIdddZZZNS0_19minimum_kernel_cudaERNS_18TensorIteratorBaseEENKUlvE0_clEvENKUlvE_clEvEUlddE_EEEEvS5_RKT_EUliE_EEviT1_,"a",@progbits
	.sectionflags	@""
	.align	4
.nv.constant0._ZN2at6native18elementwise_kernelILi128ELi4EZNS0_15gpu_kernel_implINS0_13AUnaryFunctorIdddZZZNS0_19minimum_kernel_cudaERNS_18TensorIteratorBaseEENKUlvE0_clEvENKUlvE_clEvEUlddE_EEEEvS5_RKT_EUliE_EEviT1_:
	.zero		1456


//--------------------- .nv.constant0._ZN2at6native27unrolled_elementwise_kernelINS0_13AUnaryFunctorIdddZZZNS0_19minimum_kernel_cudaERNS_18TensorIteratorBaseEENKUlvE0_clEvENKUlvE_clEvEUlddE_EESt5arrayIPcLm2EELi4E23TrivialOffsetCalculatorILi1EjESD_NS0_6memory12LoadWithCastILi1EEENSE_13StoreWithCastILi1EEEEEviT_T0_T2_T3_T4_T5_ --------------------------
	.section	.nv.constant0._ZN2at6native27unrolled_elementwise_kernelINS0_13AUnaryFunctorIdddZZZNS0_19minimum_kernel_cudaERNS_18TensorIteratorBaseEENKUlvE0_clEvENKUlvE_clEvEUlddE_EESt5arrayIPcLm2EELi4E23TrivialOffsetCalculatorILi1EjESD_NS0_6memory12LoadWithCastILi1EEENSE_13StoreWithCastILi1EEEEEviT_T0_T2_T3_T4_T5_,"a",@progbits
	.sectionflags	@""
	.align	4
.nv.constant0._ZN2at6native27unrolled_elementwise_kernelINS0_13AUnaryFunctorIdddZZZNS0_19minimum_kernel_cudaERNS_18TensorIteratorBaseEENKUlvE0_clEvENKUlvE_clEvEUlddE_EESt5arrayIPcLm2EELi4E23TrivialOffsetCalculatorILi1EjESD_NS0_6memory12LoadWithCastILi1EEENSE_13StoreWithCastILi1EEEEEviT_T0_T2_T3_T4_T5_:
	.zero		956


//--------------------- .nv.constant0._ZN2at6native18elementwise_kernelILi128ELi2EZNS0_22gpu_kernel_impl_nocastINS0_13AUnaryFunctorIdddZZZNS0_19minimum_kernel_cudaERNS_18TensorIteratorBaseEENKUlvE0_clEvENKUlvE_clEvEUlddE_EEEEvS5_RKT_EUliE_EEviT1_ --------------------------
	.section	.nv.constant0._ZN2at6native18elementwise_kernelILi128ELi2EZNS0_22gpu_kernel_impl_nocastINS0_13AUnaryFunctorIdddZZZNS0_19minimum_kernel_cudaERNS_18TensorIteratorBaseEENKUlvE0_clEvENKUlvE_clEvEUlddE_EEEEvS5_RKT_EUliE_EEviT1_,"a",@progbits
	.sectionflags	@""
	.align	4
.nv.constant0._ZN2at6native18elementwise_kernelILi128ELi2EZNS0_22gpu_kernel_impl_nocastINS0_13AUnaryFunctorIdddZZZNS0_19minimum_kernel_cudaERNS_18TensorIteratorBaseEENKUlvE0_clEvENKUlvE_clEvEUlddE_EEEEvS5_RKT_EUliE_EEviT1_:
	.zero		1448


//--------------------- .nv.constant0._ZN2at6native27unrolled_elementwise_kernelINS0_13AUnaryFunctorIdddZZZNS0_19minimum_kernel_cudaERNS_18TensorIteratorBaseEENKUlvE0_clEvENKUlvE_clEvEUlddE_EESt5arrayIPcLm2EELi4E23TrivialOffsetCalculatorILi1EjESD_NS0_6memory15LoadWithoutCastENSE_16StoreWithoutCastEEEviT_T0_T2_T3_T4_T5_ --------------------------
	.section	.nv.constant0._ZN2at6native27unrolled_elementwise_kernelINS0_13AUnaryFunctorIdddZZZNS0_19minimum_kernel_cudaERNS_18TensorIteratorBaseEENKUlvE0_clEvENKUlvE_clEvEUlddE_EESt5arrayIPcLm2EELi4E23TrivialOffsetCalculatorILi1EjESD_NS0_6memory15LoadWithoutCastENSE_16StoreWithoutCastEEEviT_T0_T2_T3_T4_T5_,"a",@progbits
	.sectionflags	@""
	.align	4
.nv.constant0._ZN2at6native27unrolled_elementwise_kernelINS0_13AUnaryFunctorIdddZZZNS0_19minimum_kernel_cudaERNS_18TensorIteratorBaseEENKUlvE0_clEvENKUlvE_clEvEUlddE_EESt5arrayIPcLm2EELi4E23TrivialOffsetCalculatorILi1EjESD_NS0_6memory15LoadWithoutCastENSE_16StoreWithoutCastEEEviT_T0_T2_T3_T4_T5_:
	.zero		940


//--------------------- .nv.constant0._ZN2at6native29vectorized_elementwise_kernelILi2ENS0_13AUnaryFunctorIdddZZZNS0_19minimum_kernel_cudaERNS_18TensorIteratorBaseEENKUlvE0_clEvENKUlvE_clEvEUlddE_EESt5arrayIPcLm2EEEEviT0_T1_ --------------------------
	.section	.nv.constant0._ZN2at6native29vectorized_elementwise_kernelILi2ENS0_13AUnaryFunctorIdddZZZNS0_19minimum_kernel_cudaERNS_18TensorIteratorBaseEENKUlvE0_clEvENKUlvE_clEvEUlddE_EESt5arrayIPcLm2EEEEviT0_T1_,"a",@progbits
	.sectionflags	@""
	.align	4
.nv.constant0._ZN2at6native29vectorized_elementwise_kernelILi2ENS0_13AUnaryFunctorIdddZZZNS0_19minimum_kernel_cudaERNS_18TensorIteratorBaseEENKUlvE0_clEvENKUlvE_clEvEUlddE_EESt5arrayIPcLm2EEEEviT0_T1_:
	.zero		936


//--------------------- .nv.constant0._ZN2at6native29vectorized_elementwise_kernelILi4ENS0_13AUnaryFunctorIdddZZZNS0_19minimum_kernel_cudaERNS_18TensorIteratorBaseEENKUlvE0_clEvENKUlvE_clEvEUlddE_EESt5arrayIPcLm2EEEEviT0_T1_ --------------------------
	.section	.nv.constant0._ZN2at6native29vectorized_elementwise_kernelILi4ENS0_13AUnaryFunctorIdddZZZNS0_19minimum_kernel_cudaERNS_18TensorIteratorBaseEENKUlvE0_clEvENKUlvE_clEvEUlddE_EESt5arrayIPcLm2EEEEviT0_T1_,"a",@progbits
	.sectionflags	@""
	.align	4
.nv.constant0._ZN2at6native29vectorized_elementwise_kernelILi4ENS0_13AUnaryFunctorIdddZZZNS0_19minimum_kernel_cudaERNS_18TensorIteratorBaseEENKUlvE0_clEvENKUlvE_clEvEUlddE_EESt5arrayIPcLm2EEEEviT0_T1_:
	.zero		936


//--------------------- .nv.constant0._ZN2at6native29vectorized_elementwise_kernelILi8ENS0_13AUnaryFunctorIdddZZZNS0_19minimum_kernel_cudaERNS_18TensorIteratorBaseEENKUlvE0_clEvENKUlvE_clEvEUlddE_EESt5arrayIPcLm2EEEEviT0_T1_ --------------------------
	.section	.nv.constant0._ZN2at6native29vectorized_elementwise_kernelILi8ENS0_13AUnaryFunctorIdddZZZNS0_19minimum_kernel_cudaERNS_18TensorIteratorBaseEENKUlvE0_clEvENKUlvE_clEvEUlddE_EESt5arrayIPcLm2EEEEviT0_T1_,"a",@progbits
	.sectionflags	@""
	.align	4
.nv.constant0._ZN2at6native29vectorized_elementwise_kernelILi8ENS0_13AUnaryFunctorIdddZZZNS0_19minimum_kernel_cudaERNS_18TensorIteratorBaseEENKUlvE0_clEvENKUlvE_clEvEUlddE_EESt5arrayIPcLm2EEEEviT0_T1_:
	.zero		936


//--------------------- .nv.constant0._ZN2at6native18elementwise_kernelILi128ELi4EZNS0_15gpu_kernel_implINS0_13BinaryFunctorIdddZZZNS0_19minimum_kernel_cudaERNS_18TensorIteratorBaseEENKUlvE0_clEvENKUlvE_clEvEUlddE_EEEEvS5_RKT_EUliE_EEviT1_ --------------------------
	.section	.nv.constant0._ZN2at6native18elementwise_kernelILi128ELi4EZNS0_15gpu_kernel_implINS0_13BinaryFunctorIdddZZZNS0_19minimum_kernel_cudaERNS_18TensorIteratorBaseEENKUlvE0_clEvENKUlvE_clEvEUlddE_EEEEvS5_RKT_EUliE_EEviT1_,"a",@progbits
	.sectionflags	@""
	.align	4
.nv.constant0._ZN2at6native18elementwise_kernelILi128ELi4EZNS0_15gpu_kernel_implINS0_13BinaryFunctorIdddZZZNS0_19minimum_kernel_cudaERNS_18TensorIteratorBaseEENKUlvE0_clEvENKUlvE_clEvEUlddE_EEEEvS5_RKT_EUliE_EEviT1_:
	.zero		1552


//--------------------- .nv.constant0._ZN2at6native27unrolled_elementwise_kernelINS0_13BinaryFunctorIdddZZZNS0_19minimum_kernel_cudaERNS_18TensorIteratorBaseEENKUlvE0_clEvENKUlvE_clEvEUlddE_EESt5arrayIPcLm3EELi4E23TrivialOffsetCalculatorILi2EjESC_ILi1EjENS0_6memory12LoadWithCastILi2EEENSF_13StoreWithCastILi1EEEEEviT_T0_T2_T3_T4_T5_ --------------------------
	.section	.nv.constant0._ZN2at6native27unrolled_elementwise_kernelINS0_13BinaryFunctorIdddZZZNS0_19minimum_kernel_cudaERNS_18TensorIteratorBaseEENKUlvE0_clEvENKUlvE_clEvEUlddE_EESt5arrayIPcLm3EELi4E23TrivialOffsetCalculatorILi2EjESC_ILi1EjENS0_6memory12LoadWithCastILi2EEENSF_13StoreWithCastILi1EEEEEviT_T0_T2_T3_T4_T5_,"a",@progbits
	.sectionflags	@""
	.align	4
.nv.constant0._ZN2at6native27unrolled_elementwise_kernelINS0_13BinaryFunctorIdddZZZNS0_19minimum_kernel_cudaERNS_18TensorIteratorBaseEENKUlvE0_clEvENKUlvE_clEvEUlddE_EESt5arrayIPcLm3EELi4E23TrivialOffsetCalculatorILi2EjESC_ILi1EjENS0_6memory12LoadWithCastILi2EEENSF_13StoreWithCastILi1EEEEEviT_T0_T2_T3_T4_T5_:
	.zero		952


//--------------------- .nv.constant0._ZN2at6native18elementwise_kernelILi128ELi2EZNS0_22gpu_kernel_impl_nocastINS0_13BinaryFunctorIdddZZZNS0_19minimum_kernel_cudaERNS_18TensorIteratorBaseEENKUlvE0_clEvENKUlvE_clEvEUlddE_EEEEvS5_RKT_EUliE_EEviT1_ --------------------------
	.section	.nv.constant0._ZN2at6native18elementwise_kernelILi128ELi2EZNS0_22gpu_kernel_impl_nocastINS0_13BinaryFunctorIdddZZZNS0_19minimum_kernel_cudaERNS_18TensorIteratorBaseEENKUlvE0_clEvENKUlvE_clEvEUlddE_EEEEvS5_RKT_EUliE_EEviT1_,"a",@progbits
	.sectionflags	@""
	.align	4
.nv.constant0._ZN2at6native18elementwise_kernelILi128ELi2EZNS0_22gpu_kernel_impl_nocastINS0_13BinaryFunctorIdddZZZNS0_19minimum_kernel_cudaERNS_18TensorIteratorBaseEENKUlvE0_clEvENKUlvE_clEvEUlddE_EEEEvS5_RKT_EUliE_EEviT1_:
	.zero		1552


//--------------------- .nv.constant0._ZN2at6native27unrolled_elementwise_kernelINS0_13BinaryFunctorIdddZZZNS0_19minimum_kernel_cudaERNS_18TensorIteratorBaseEENKUlvE0_clEvENKUlvE_clEvEUlddE_EESt5arrayIPcLm3EELi4E23TrivialOffsetCalculatorILi2EjESC_ILi1EjENS0_6memory15LoadWithoutCastENSF_16StoreWithoutCastEEEviT_T0_T2_T3_T4_T5_ --------------------------
	.section	.nv.constant0._ZN2at6native27unrolled_elementwise_kernelINS0_13BinaryFunctorIdddZZZNS0_19minimum_kernel_cudaERNS_18TensorIteratorBaseEENKUlvE0_clEvENKUlvE_clEvEUlddE_EESt5arrayIPcLm3EELi4E23TrivialOffsetCalculatorILi2EjESC_ILi1EjENS0_6memory15LoadWithoutCastENSF_16StoreWithoutCastEEEviT_T0_T2_T3_T4_T5_,"a",@progbits
	.sectionflags	@""
	.align	4
.nv.constant0._ZN2at6native27unrolled_elementwise_kernelINS0_13BinaryFunctorIdddZZZNS0_19minimum_kernel_cudaERNS_18TensorIteratorBaseEENKUlvE0_clEvENKUlvE_clEvEUlddE_EESt5arrayIPcLm3EELi4E23TrivialOffsetCalculatorILi2EjESC_ILi1EjENS0_6memory15LoadWithoutCastENSF_16StoreWithoutCastEEEviT_T0_T2_T3_T4_T5_:
	.zero		932


//--------------------- .nv.constant0._ZN2at6native29vectorized_elementwise_kernelILi2ENS0_13BinaryFunctorIdddZZZNS0_19minimum_kernel_cudaERNS_18TensorIteratorBaseEENKUlvE0_clEvENKUlvE_clEvEUlddE_EESt5arrayIPcLm3EEEEviT0_T1_ --------------------------
	.section	.nv.constant0._ZN2at6native29vectorized_elementwise_kernelILi2ENS0_13BinaryFunctorIdddZZZNS0_19minimum_kernel_cudaERNS_18TensorIteratorBaseEENKUlvE0_clEvENKUlvE_clEvEUlddE_EESt5arrayIPcLm3EEEEviT0_T1_,"a",@progbits
	.sectionflags	@""
	.align	4
.nv.constant0._ZN2at6native29vectorized_elementwise_kernelILi2ENS0_13BinaryFunctorIdddZZZNS0_19minimum_kernel_cudaERNS_18TensorIteratorBaseEENKUlvE0_clEvENKUlvE_clEvEUlddE_EESt5arrayIPcLm3EEEEviT0_T1_:
	.zero		928


//--------------------- .nv.constant0._ZN2at6native29vectorized_elementwise_kernelILi4ENS0_13BinaryFunctorIdddZZZNS0_19minimum_kernel_cudaERNS_18TensorIteratorBaseEENKUlvE0_clEvENKUlvE_clEvEUlddE_EESt5arrayIPcLm3EEEEviT0_T1_ --------------------------
	.section	.nv.constant0._ZN2at6native29vectorized_elementwise_kernelILi4ENS0_13BinaryFunctorIdddZZZNS0_19minimum_kernel_cudaERNS_18TensorIteratorBaseEENKUlvE0_clEvENKUlvE_clEvEUlddE_EESt5arrayIPcLm3EEEEviT0_T1_,"a",@progbits
	.sectionflags	@""
	.align	4
.nv.constant0._ZN2at6native29vectorized_elementwise_kernelILi4ENS0_13BinaryFunctorIdddZZZNS0_19minimum_kernel_cudaERNS_18TensorIteratorBaseEENKUlvE0_clEvENKUlvE_clEvEUlddE_EESt5arrayIPcLm3EEEEviT0_T1_:
	.zero		928


//--------------------- .nv.constant0._ZN2at6native29vectorized_elementwise_kernelILi8ENS0_13BinaryFunctorIdddZZZNS0_19minimum_kernel_cudaERNS_18TensorIteratorBaseEENKUlvE0_clEvENKUlvE_clEvEUlddE_EESt5arrayIPcLm3EEEEviT0_T1_ --------------------------
	.section	.nv.constant0._ZN2at6native29vectorized_elementwise_kernelILi8ENS0_13BinaryFunctorIdddZZZNS0_19minimum_kernel_cudaERNS_18TensorIteratorBaseEENKUlvE0_clEvENKUlvE_clEvEUlddE_EESt5arrayIPcLm3EEEEviT0_T1_,"a",@progbits
	.sectionflags	@""
	.align	4
.nv.constant0._ZN2at6native29vectorized_elementwise_kernelILi8ENS0_13BinaryFunctorIdddZZZNS0_19minimum_kernel_cudaERNS_18TensorIteratorBaseEENKUlvE0_clEvENKUlvE_clEvEUlddE_EESt5arrayIPcLm3EEEEviT0_T1_:
	.zero		928


//--------------------- .nv.constant0._ZN2at6native18elementwise_kernelILi128ELi4EZNS0_15gpu_kernel_implINS0_13AUnaryFunctorIsssZZZNS0_19minimum_kernel_cudaERNS_18TensorIteratorBaseEENKUlvE_clEvENKUlvE3_clEvEUlssE_EEEEvS5_RKT_EUliE_EEviT1_ --------------------------
	.section	.nv.constant0._ZN2at6native18elementwise_kernelILi128ELi4EZNS0_15gpu_kernel_implINS0_13AUnaryFunctorIsssZZZNS0_19minimum_kernel_cudaERNS_18TensorIteratorBaseEENKUlvE_clEvENKUlvE3_clEvEUlssE_EEEEvS5_RKT_EUliE_EEviT1_,"a",@progbits
	.sectionflags	@""
	.align	4
.nv.constant0._ZN2at6native18elementwise_kernelILi128ELi4EZNS0_15gpu_kernel_implINS0_13AUnaryFunctorIsssZZZNS0_19minimum_kernel_cudaERNS_18TensorIteratorBaseEENKUlvE_clEvENKUlvE3_clEvEUlssE_EEEEvS5_RKT_EUliE_EEviT1_:
	.zero		1440


//--------------------- .nv.constant0._ZN2at6native27unrolled_elementwise_kernelINS0_13AUnaryFunctorIsssZZZNS0_19minimum_kernel_cudaERNS_18TensorIteratorBaseEENKUlvE_clEvENKUlvE3_clEvEUlssE_EESt5arrayIPcLm2EELi4E23TrivialOffsetCalculatorILi1EjESD_NS0_6memory12LoadWithCastILi1EEENSE_13StoreWithCastILi1EEEEEviT_T0_T2_T3_T4_T5_ --------------------------
	.section	.nv.constant0._ZN2at6native27unrolled_elementwise_kernelINS0_13AUnaryFunctorIsssZZZNS0_19minimum_kernel_cudaERNS_18TensorIteratorBaseEENKUlvE_clEvENKUlvE3_clEvEUlssE_EESt5arrayIPcLm2EELi4E23TrivialOffsetCalculatorILi1EjESD_NS0_6memory12LoadWithCastILi1EEENSE_13StoreWithCastILi1EEEEEviT_T0_T2_T3_T4_T5_,"a",@progbits
	.sectionflags	@""
	.align	4
.nv.constant0._ZN2at6native27unrolled_elementwise_kernelINS0_13AUnaryFunctorIsssZZZNS0_19minimum_kernel_cudaERNS_18TensorIteratorBaseEENKUlvE_clEvENKUlvE3_clEvEUlssE_EESt5arrayIPcLm2EELi4E23TrivialOffsetCalculatorILi1EjESD_NS0_6memory12LoadWithCastILi1EEENSE_13StoreWithCastILi1EEEEEviT_T0_T2_T3_T4_T5_:
	.zero		940


//--------------------- .nv.constant0._ZN2at6native18elementwise_kernelILi128ELi4EZNS0_22gpu_kernel_impl_nocastINS0_13AUnaryFunctorIsssZZZNS0_19minimum_kernel_cudaERNS_18TensorIteratorBaseEENKUlvE_clEvENKUlvE3_clEvEUlssE_EEEEvS5_RKT_EUliE_EEviT1_ --------------------------
	.section	.nv.constant0._ZN2at6native18elementwise_kernelILi128ELi4EZNS0_22gpu_kernel_impl_nocastINS0_13AUnaryFunctorIsssZZZNS0_19minimum_kernel_cudaERNS_18TensorIteratorBaseEENKUlvE_clEvENKUlvE3_clEvEUlssE_EEEEvS5_RKT_EUliE_EEviT1_,"a",@progbits
	.sectionflags	@""
	.align	4
.nv.constant0._ZN2at6native18elementwise_kernelILi128ELi4EZNS0_22gpu_kernel_impl_nocastINS0_13AUnaryFunctorIsssZZZNS0_19minimum_kernel_cudaERNS_18TensorIteratorBaseEENKUlvE_clEvENKUlvE3_clEvEUlssE_EEEEvS5_RKT_EUliE_EEviT1_:
	.zero		1440


//--------------------- .nv.constant0._ZN2at6native27unrolled_elementwise_kernelINS0_13AUnaryFunctorIsssZZZNS0_19minimum_kernel_cudaERNS_18TensorIteratorBaseEENKUlvE_clEvENKUlvE3_clEvEUlssE_EESt5arrayIPcLm2EELi4E23TrivialOffsetCalculatorILi1EjESD_NS0_6memory15LoadWithoutCastENSE_16StoreWithoutCastEEEviT_T0_T2_T3_T4_T5_ --------------------------
	.section	.nv.constant0._ZN2at6native27unrolled_elementwise_kernelINS0_13AUnaryFunctorIsssZZZNS0_19minimum_kernel_cudaERNS_18TensorIteratorBaseEENKUlvE_clEvENKUlvE3_clEvEUlssE_EESt5arrayIPcLm2EELi4E23TrivialOffsetCalculatorILi1EjESD_NS0_6memory15LoadWithoutCastENSE_16StoreWithoutCastEEEviT_T0_T2_T3_T4_T5_,"a",@progbits
	.sectionflags	@""
	.align	4
.nv.constant0._ZN2at6native27unrolled_elementwise_kernelINS0_13AUnaryFunctorIsssZZZNS0_19minimum_kernel_cudaERNS_18TensorIteratorBaseEENKUlvE_clEvENKUlvE3_clEvEUlssE_EESt5arrayIPcLm2EELi4E23TrivialOffsetCalculatorILi1EjESD_NS0_6memory15LoadWithoutCastENSE_16StoreWithoutCastEEEviT_T0_T2_T3_T4_T5_:
	.zero		924


//--------------------- .nv.constant0._ZN2at6native29vectorized_elementwise_kernelILi2ENS0_13AUnaryFunctorIsssZZZNS0_19minimum_kernel_cudaERNS_18TensorIteratorBaseEENKUlvE_clEvENKUlvE3_clEvEUlssE_EESt5arrayIPcLm2EEEEviT0_T1_ --------------------------
	.section	.nv.constant0._ZN2at6native29vectorized_elementwise_kernelILi2ENS0_13AUnaryFunctorIsssZZZNS0_19minimum_kernel_cudaERNS_18TensorIteratorBaseEENKUlvE_clEvENKUlvE3_clEvEUlssE_EESt5arrayIPcLm2EEEEviT0_T1_,"a",@progbits
	.sectionflags	@""
	.align	4
.nv.constant0._ZN2at6native29vectorized_elementwise_kernelILi2ENS0_13AUnaryFunctorIsssZZZNS0_19minimum_kernel_cudaERNS_18TensorIteratorBaseEENKUlvE_clEvENKUlvE3_clEvEUlssE_EESt5arrayIPcLm2EEEEviT0_T1_:
	.zero		920


//--------------------- .nv.constant0._ZN2at6native29vectorized_elementwise_kernelILi4ENS0_13AUnaryFunctorIsssZZZNS0_19minimum_kernel_cudaERNS_18TensorIteratorBaseEENKUlvE_clEvENKUlvE3_clEvEUlssE_EESt5arrayIPcLm2EEEEviT0_T1_ --------------------------
	.section	.nv.constant0._ZN2at6native29vectorized_elementwise_kernelILi4ENS0_13AUnaryFunctorIsssZZZNS0_19minimum_kernel_cudaERNS_18TensorIteratorBaseEENKUlvE_clEvENKUlvE3_clEvEUlssE_EESt5arrayIPcLm2EEEEviT0_T1_,"a",@progbits
	.sectionflags	@""
	.align	4
.nv.constant0._ZN2at6native29vectorized_elementwise_kernelILi4ENS0_13AUnaryFunctorIsssZZZNS0_19minimum_kernel_cudaERNS_18TensorIteratorBaseEENKUlvE_clEvENKUlvE3_clEvEUlssE_EESt5arrayIPcLm2EEEEviT0_T1_:
	.zero		920


//--------------------- .nv.constant0._ZN2at6native29vectorized_elementwise_kernelILi8ENS0_13AUnaryFunctorIsssZZZNS0_19minimum_kernel_cudaERNS_18TensorIteratorBaseEENKUlvE_clEvENKUlvE3_clEvEUlssE_EESt5arrayIPcLm2EEEEviT0_T1_ --------------------------
	.section	.nv.constant0._ZN2at6native29vectorized_elementwise_kernelILi8ENS0_13AUnaryFunctorIsssZZZNS0_19minimum_kernel_cudaERNS_18TensorIteratorBaseEENKUlvE_clEvENKUlvE3_clEvEUlssE_EESt5arrayIPcLm2EEEEviT0_T1_,"a",@progbits
	.sectionflags	@""
	.align	4
.nv.constant0._ZN2at6native29vectorized_elementwise_kernelILi8ENS0_13AUnaryFunctorIsssZZZNS0_19minimum_kernel_cudaERNS_18TensorIteratorBaseEENKUlvE_clEvENKUlvE3_clEvEUlssE_EESt5arrayIPcLm2EEEEviT0_T1_:
	.zero		920


//--------------------- .nv.constant0._ZN2at6native18elementwise_kernelILi128ELi4EZNS0_15gpu_kernel_implINS0_13BinaryFunctorIsssZZZNS0_19minimum_kernel_cudaERNS_18TensorIteratorBaseEENKUlvE_clEvENKUlvE3_clEvEUlssE_EEEEvS5_RKT_EUliE_EEviT1_ --------------------------
	.section	.nv.constant0._ZN2at6native18elementwise_kernelILi128ELi4EZNS0_15gpu_kernel_implINS0_13BinaryFunctorIsssZZZNS0_19minimum_kernel_cudaERNS_18TensorIteratorBaseEENKUlvE_clEvENKUlvE3_clEvEUlssE_EEEEvS5_RKT_EUliE_EEviT1_,"a",@progbits
	.sectionflags	@""
	.align	4
.nv.constant0._ZN2at6native18elementwise_kernelILi128ELi4EZNS0_15gpu_kernel_implINS0_13BinaryFunctorIsssZZZNS0_19minimum_kernel_cudaERNS_18TensorIteratorBaseEENKUlvE_clEvENKUlvE3_clEvEUlssE_EEEEvS5_RKT_EUliE_EEviT1_:
	.zero		1552


//--------------------- .nv.constant0._ZN2at6native27unrolled_elementwise_kernelINS0_13BinaryFunctorIsssZZZNS0_19minimum_kernel_cudaERNS_18TensorIteratorBaseEENKUlvE_clEvENKUlvE3_clEvEUlssE_EESt5arrayIPcLm3EELi4E23TrivialOffsetCalculatorILi2EjESC_ILi1EjENS0_6memory12LoadWithCastILi2EEENSF_13StoreWithCastILi1EEEEEviT_T0_T2_T3_T4_T5_ --------------------------
	.section	.nv.constant0._ZN2at6native27unrolled_elementwise_kernelINS0_13BinaryFunctorIsssZZZNS0_19minimum_kernel_cudaERNS_18TensorIteratorBaseEENKUlvE_clEvENKUlvE3_clEvEUlssE_EESt5arrayIPcLm3EELi4E23TrivialOffsetCalculatorILi2EjESC_ILi1EjENS0_6memory12LoadWithCastILi2EEENSF_13StoreWithCastILi1EEEEEviT_T0_T2_T3_T4_T5_,"a",@progbits
	.sectionflags	@""
	.align	4
.nv.constant0._ZN2at6native27unrolled_elementwise_kernelINS0_13BinaryFunctorIsssZZZNS0_19minimum_kernel_cudaERNS_18TensorIteratorBaseEENKUlvE_clEvENKUlvE3_clEvEUlssE_EESt5arrayIPcLm3EELi4E23TrivialOffsetCalculatorILi2EjESC_ILi1EjENS0_6memory12LoadWithCastILi2EEENSF_13StoreWithCastILi1EEEEEviT_T0_T2_T3_T4_T5_:
	.zero		952


//--------------------- .nv.constant0._ZN2at6native18elementwise_kernelILi128ELi4EZNS0_22gpu_kernel_impl_nocastINS0_13BinaryFunctorIsssZZZNS0_19minimum_kernel_cudaERNS_18TensorIteratorBaseEENKUlvE_clEvENKUlvE3_clEvEUlssE_EEEEvS5_RKT_EUliE_EEviT1_ --------------------------
	.section	.nv.constant0._ZN2at6native18elementwise_kernelILi128ELi4EZNS0_22gpu_kernel_impl_nocastINS0_13BinaryFunctorIsssZZZNS0_19minimum_kernel_cudaERNS_18TensorIteratorBaseEENKUlvE_clEvENKUlvE3_clEvEUlssE_EEEEvS5_RKT_EUliE_EEviT1_,"a",@progbits
	.sectionflags	@""
	.align	4
.nv.constant0._ZN2at6native18elementwise_kernelILi128ELi4EZNS0_22gpu_kernel_impl_nocastINS0_13BinaryFunctorIsssZZZNS0_19minimum_kernel_cudaERNS_18TensorIteratorBaseEENKUlvE_clEvENKUlvE3_clEvEUlssE_EEEEvS5_RKT_EUliE_EEviT1_:
	.zero		1552


//--------------------- .nv.constant0._ZN2at6native27unrolled_elementwise_kernelINS0_13BinaryFunctorIsssZZZNS0_19minimum_kernel_cudaERNS_18TensorIteratorBaseEENKUlvE_clEvENKUlvE3_clEvEUlssE_EESt5arrayIPcLm3EELi4E23TrivialOffsetCalculatorILi2EjESC_ILi1EjENS0_6memory15LoadWithoutCastENSF_16StoreWithoutCastEEEviT_T0_T2_T3_T4_T5_ --------------------------
	.section	.nv.constant0._ZN2at6native27unrolled_elementwise_kernelINS0_13BinaryFunctorIsssZZZNS0_19minimum_kernel_cudaERNS_18TensorIteratorBaseEENKUlvE_clEvENKUlvE3_clEvEUlssE_EESt5arrayIPcLm3EELi4E23TrivialOffsetCalculatorILi2EjESC_ILi1EjENS0_6memory15LoadWithoutCastENSF_16StoreWithoutCastEEEviT_T0_T2_T3_T4_T5_,"a",@progbits
	.sectionflags	@""
	.align	4
.nv.constant0._ZN2at6native27unrolled_elementwise_kernelINS0_13BinaryFunctorIsssZZZNS0_19minimum_kernel_cudaERNS_18TensorIteratorBaseEENKUlvE_clEvENKUlvE3_clEvEUlssE_EESt5arrayIPcLm3EELi4E23TrivialOffsetCalculatorILi2EjESC_ILi1EjENS0_6memory15LoadWithoutCastENSF_16StoreWithoutCastEEEviT_T0_T2_T3_T4_T5_:
	.zero		932


//--------------------- .nv.constant0._ZN2at6native29vectorized_elementwise_kernelILi2ENS0_13BinaryFunctorIsssZZZNS0_19minimum_kernel_cudaERNS_18TensorIteratorBaseEENKUlvE_clEvENKUlvE3_clEvEUlssE_EESt5arrayIPcLm3EEEEviT0_T1_ --------------------------
	.section	.nv.constant0._ZN2at6native29vectorized_elementwise_kernelILi2ENS0_13BinaryFunctorIsssZZZNS0_19minimum_kernel_cudaERNS_18TensorIteratorBaseEENKUlvE_clEvENKUlvE3_clEvEUlssE_EESt5arrayIPcLm3EEEEviT0_T1_,"a",@progbits
	.sectionflags	@""
	.align	4
.nv.constant0._ZN2at6native29vectorized_elementwise_kernelILi2ENS0_13BinaryFunctorIsssZZZNS0_19minimum_kernel_cudaERNS_18TensorIteratorBaseEENKUlvE_clEvENKUlvE3_clEvEUlssE_EESt5arrayIPcLm3EEEEviT0_T1_:
	.zero		928


//--------------------- .nv.constant0._ZN2at6native29vectorized_elementwise_kernelILi4ENS0_13BinaryFunctorIsssZZZNS0_19minimum_kernel_cudaERNS_18TensorIteratorBaseEENKUlvE_clEvENKUlvE3_clEvEUlssE_EESt5arrayIPcLm3EEEEviT0_T1_ --------------------------
	.section	.nv.constant0._ZN2at6native29vectorized_elementwise_kernelILi4ENS0_13BinaryFunctorIsssZZZNS0_19minimum_kernel_cudaERNS_18TensorIteratorBaseEENKUlvE_clEvENKUlvE3_clEvEUlssE_EESt5arrayIPcLm3EEEEviT0_T1_,"a",@progbits
	.sectionflags	@""
	.align	4
.nv.constant0._ZN2at6native29vectorized_elementwise_kernelILi4ENS0_13BinaryFunctorIsssZZZNS0_19minimum_kernel_cudaERNS_18TensorIteratorBaseEENKUlvE_clEvENKUlvE3_clEvEUlssE_EESt5arrayIPcLm3EEEEviT0_T1_:
	.zero		928


//--------------------- .nv.constant0._ZN2at6native29vectorized_elementwise_kernelILi8ENS0_13BinaryFunctorIsssZZZNS0_19minimum_kernel_cudaERNS_18TensorIteratorBaseEENKUlvE_clEvENKUlvE3_clEvEUlssE_EESt5arrayIPcLm3EEEEviT0_T1_ --------------------------
	.section	.nv.constant0._ZN2at6native29vectorized_elementwise_kernelILi8ENS0_13BinaryFunctorIsssZZZNS0_19minimum_kernel_cudaERNS_18TensorIteratorBaseEENKUlvE_clEvENKUlvE3_clEvEUlssE_EESt5arrayIPcLm3EEEEviT0_T1_,"a",@progbits
	.sectionflags	@""
	.align	4
.nv.constant0._ZN2at6native29vectorized_elementwise_kernelILi8ENS0_13BinaryFunctorIsssZZZNS0_19minimum_kernel_cudaERNS_18TensorIteratorBaseEENKUlvE_clEvENKUlvE3_clEvEUlssE_EESt5arrayIPcLm3EEEEviT0_T1_:
	.zero		928


//--------------------- .nv.constant0._ZN2at6native18elementwise_kernelILi128ELi4EZNS0_15gpu_kernel_implINS0_13AUnaryFunctorIlllZZZNS0_19minimum_kernel_cudaERNS_18TensorIteratorBaseEENKUlvE_clEvENKUlvE2_clEvEUlllE_EEEEvS5_RKT_EUliE_EEviT1_ --------------------------
	.section	.nv.constant0._ZN2at6native18elementwise_kernelILi128ELi4EZNS0_15gpu_kernel_implINS0_13AUnaryFunctorIlllZZZNS0_19minimum_kernel_cudaERNS_18TensorIteratorBaseEENKUlvE_clEvENKUlvE2_clEvEUlllE_EEEEvS5_RKT_EUliE_EEviT1_,"a",@progbits
	.sectionflags	@""
	.align	4
.nv.constant0._ZN2at6native18elementwise_kernelILi128ELi4EZNS0_15gpu_kernel_implINS0_13AUnaryFunctorIlllZZZNS0_19minimum_kernel_cudaERNS_18TensorIteratorBaseEENKUlvE_clEvENKUlvE2_clEvEUlllE_EEEEvS5_RKT_EUliE_EEviT1_:
	.zero		1456


//--------------------- .nv.constant0._ZN2at6native27unrolled_elementwise_kernelINS0_13AUnaryFunctorIlllZZZNS0_19minimum_kernel_cudaERNS_18TensorIteratorBaseEENKUlvE_clEvENKUlvE2_clEvEUlllE_EESt5arrayIPcLm2EELi4E23TrivialOffsetCalculatorILi1EjESD_NS0_6memory12LoadWithCastILi1EEENSE_13StoreWithCastILi1EEEEEviT_T0_T2_T3_T4_T5_ --------------------------
	.section	.nv.constant0._ZN2at6native27unrolled_elementwise_kernelINS0_13AUnaryFunctorIlllZZZNS0_19minimum_kernel_cudaERNS_18TensorIteratorBaseEENKUlvE_clEvENKUlvE2_clEvEUlllE_EESt5arrayIPcLm2EELi4E23TrivialOffsetCalculatorILi1EjESD_NS0_6memory12LoadWithCastILi1EEENSE_13StoreWithCastILi1EEEEEviT_T0_T2_T3_T4_T5_,"a",@progbits
	.sectionflags	@""
	.align	4
.nv.constant0._ZN2at6native27unrolled_elementwise_kernelINS0_13AUnaryFunctorIlllZZZNS0_19minimum_kernel_cudaERNS_18TensorIteratorBaseEENKUlvE_clEvENKUlvE2_clEvEUlllE_EESt5arrayIPcLm2EELi4E23TrivialOffsetCalculatorILi1EjESD_NS0_6memory12LoadWithCastILi1EEENSE_13StoreWithCastILi1EEEEEviT_T0_T2_T3_T4_T5_:
	.zero		956


//--------------------- .nv.constant0._ZN2at6native18elementwise_kernelILi128ELi2EZNS0_22gpu_kernel_impl_nocastINS0_13AUnaryFunctorIlllZZZNS0_19minimum_kernel_cudaERNS_18TensorIteratorBaseEENKUlvE_clEvENKUlvE2_clEvEUlllE_EEEEvS5_RKT_EUliE_EEviT1_ --------------------------
	.section	.nv.constant0._ZN2at6native18elementwise_kernelILi128ELi2EZNS0_22gpu_kernel_impl_nocastINS0_13AUnaryFunctorIlllZZZNS0_19minimum_kernel_cudaERNS_18TensorIteratorBaseEENKUlvE_clEvENKUlvE2_clEvEUlllE_EEEEvS5_RKT_EUliE_EEviT1_,"a",@progbits
	.sectionflags	@""
	.align	4
.nv.constant0._ZN2at6native18elementwise_kernelILi128ELi2EZNS0_22gpu_kernel_impl_nocastINS0_13AUnaryFunctorIlllZZZNS0_19minimum_kernel_cudaERNS_18TensorIteratorBaseEENKUlvE_clEvENKUlvE2_clEvEUlllE_EEEEvS5_RKT_EUliE_EEviT1_:
	.zero		1448


//--------------------- .nv.constant0._ZN2at6native27unrolled_elementwise_kernelINS0_13AUnaryFunctorIlllZZZNS0_19minimum_kernel_cudaERNS_18TensorIteratorBaseEENKUlvE_clEvENKUlvE2_clEvEUlllE_EESt5arrayIPcLm2EELi4E23TrivialOffsetCalculatorILi1EjESD_NS0_6memory15LoadWithoutCastENSE_16StoreWithoutCastEEEviT_T0_T2_T3_T4_T5_ --------------------------
	.section	.nv.constant0._ZN2at6native27unrolled_elementwise_kernelINS0_13AUnaryFunctorIlllZZZNS0_19minimum_kernel_cudaERNS_18TensorIteratorBaseEENKUlvE_clEvENKUlvE2_clEvEUlllE_EESt5arrayIPcLm2EELi4E23TrivialOffsetCalculatorILi1EjESD_NS0_6memory15LoadWithoutCastENSE_16StoreWithoutCastEEEviT_T0_T2_T3_T4_T5_,"a",@progbits
	.sectionflags	@""
	.align	4
.nv.constant0._ZN2at6native27unrolled_elementwise_kernelINS0_13AUnaryFunctorIlllZZZNS0_19minimum_kernel_cudaERNS_18TensorIteratorBaseEENKUlvE_clEvENKUlvE2_clEvEUlllE_EESt5arrayIPcLm2EELi4E23TrivialOffsetCalculatorILi1EjESD_NS0_6memory15LoadWithoutCastENSE_16StoreWithoutCastEEEviT_T0_T2_T3_T4_T5_:
	.zero		940


//--------------------- .nv.constant0._ZN2at6native29vectorized_elementwise_kernelILi2ENS0_13AUnaryFunctorIlllZZZNS0_19minimum_kernel_cudaERNS_18TensorIteratorBaseEENKUlvE_clEvENKUlvE2_clEvEUlllE_EESt5arrayIPcLm2EEEEviT0_T1_ --------------------------
	.section	.nv.constant0._ZN2at6native29vectorized_elementwise_kernelILi2ENS0_13AUnaryFunctorIlllZZZNS0_19minimum_kernel_cudaERNS_18TensorIteratorBaseEENKUlvE_clEvENKUlvE2_clEvEUlllE_EESt5arrayIPcLm2EEEEviT0_T1_,"a",@progbits
	.sectionflags	@""
	.align	4
.nv.constant0._ZN2at6native29vectorized_elementwise_kernelILi2ENS0_13AUnaryFunctorIlllZZZNS0_19minimum_kernel_cudaERNS_18TensorIteratorBaseEENKUlvE_clEvENKUlvE2_clEvEUlllE_EESt5arrayIPcLm2EEEEviT0_T1_:
	.zero		936


//--------------------- .nv.constant0._ZN2at6native29vectorized_elementwise_kernelILi4ENS0_13AUnaryFunctorIlllZZZNS0_19minimum_kernel_cudaERNS_18TensorIteratorBaseEENKUlvE_clEvENKUlvE2_clEvEUlllE_EESt5arrayIPcLm2EEEEviT0_T1_ --------------------------
	.section	.nv.constant0._ZN2at6native29vectorized_elementwise_kernelILi4ENS0_13AUnaryFunctorIlllZZZNS0_19minimum_kernel_cudaERNS_18TensorIteratorBaseEENKUlvE_clEvENKUlvE2_clEvEUlllE_EESt5arrayIPcLm2EEEEviT0_T1_,"a",@progbits
	.sectionflags	@""
	.align	4
.nv.constant0._ZN2at6native29vectorized_elementwise_kernelILi4ENS0_13AUnaryFunctorIlllZZZNS0_19minimum_kernel_cudaERNS_18TensorIteratorBaseEENKUlvE_clEvENKUlvE2_clEvEUlllE_EESt5arrayIPcLm2EEEEviT0_T1_:
	.zero		936


//--------------------- .nv.constant0._ZN2at6native29vectorized_elementwise_kernelILi8ENS0_13AUnaryFunctorIlllZZZNS0_19minimum_kernel_cudaERNS_18TensorIteratorBaseEENKUlvE_clEvENKUlvE2_clEvEUlllE_EESt5arrayIPcLm2EEEEviT0_T1_ --------------------------
	.section	.nv.constant0._ZN2at6native29vectorized_elementwise_kernelILi8ENS0_13AUnaryFunctorIlllZZZNS0_19minimum_kernel_cudaERNS_18TensorIteratorBaseEENKUlvE_clEvENKUlvE2_clEvEUlllE_EESt5arrayIPcLm2EEEEviT0_T1_,"a",@progbits
	.sectionflags	@""
	.align	4
.nv.constant0._ZN2at6native29vectorized_elementwise_kernelILi8ENS0_13AUnaryFunctorIlllZZZNS0_19minimum_kernel_cudaERNS_18TensorIteratorBaseEENKUlvE_clEvENKUlvE2_clEvEUlllE_EESt5arrayIPcLm2EEEEviT0_T1_:
	.zero		936


//--------------------- .nv.constant0._ZN2at6native18elementwise_kernelILi128ELi4EZNS0_15gpu_kernel_implINS0_13BinaryFunctorIlllZZZNS0_19minimum_kernel_cudaERNS_18TensorIteratorBaseEENKUlvE_clEvENKUlvE2_clEvEUlllE_EEEEvS5_RKT_EUliE_EEviT1_ --------------------------
	.section	.nv.constant0._ZN2at6native18elementwise_kernelILi128ELi4EZNS0_15gpu_kernel_implINS0_13BinaryFunctorIlllZZZNS0_19minimum_kernel_cudaERNS_18TensorIteratorBaseEENKUlvE_clEvENKUlvE2_clEvEUlllE_EEEEvS5_RKT_EUliE_EEviT1_,"a",@progbits
	.sectionflags	@""
	.align	4
.nv.constant0._ZN2at6native18elementwise_kernelILi128ELi4EZNS0_15gpu_kernel_implINS0_13BinaryFunctorIlllZZZNS0_19minimum_kernel_cudaERNS_18TensorIteratorBaseEENKUlvE_clEvENKUlvE2_clEvEUlllE_EEEEvS5_RKT_EUliE_EEviT1_:
	.zero		1552


//--------------------- .nv.constant0._ZN2at6native27unrolled_elementwise_kernelINS0_13BinaryFunctorIlllZZZNS0_19minimum_kernel_cudaERNS_18TensorIteratorBaseEENKUlvE_clEvENKUlvE2_clEvEUlllE_EESt5arrayIPcLm3EELi4E23TrivialOffsetCalculatorILi2EjESC_ILi1EjENS0_6memory12LoadWithCastILi2EEENSF_13StoreWithCastILi1EEEEEviT_T0_T2_T3_T4_T5_ --------------------------
	.section	.nv.constant0._ZN2at6native27unrolled_elementwise_kernelINS0_13BinaryFunctorIlllZZZNS0_19minimum_kernel_cudaERNS_18TensorIteratorBaseEENKUlvE_clEvENKUlvE2_clEvEUlllE_EESt5arrayIPcLm3EELi4E23TrivialOffsetCalculatorILi2EjESC_ILi1EjENS0_6memory12LoadWithCastILi2EEENSF_13StoreWithCastILi1EEEEEviT_T0_T2_T3_T4_T5_,"a",@progbits
	.sectionflags	@""
	.align	4
.nv.constant0._ZN2at6native27unrolled_elementwise_kernelINS0_13BinaryFunctorIlllZZZNS0_19minimum_kernel_cudaERNS_18TensorIteratorBaseEENKUlvE_clEvENKUlvE2_clEvEUlllE_EESt5arrayIPcLm3EELi4E23TrivialOffsetCalculatorILi2EjESC_ILi1EjENS0_6memory12LoadWithCastILi2EEENSF_13StoreWithCastILi1EEEEEviT_T0_T2_T3_T4_T5_:
	.zero		952


//--------------------- .nv.constant0._ZN2at6native18elementwise_kernelILi128ELi2EZNS0_22gpu_kernel_impl_nocastINS0_13BinaryFunctorIlllZZZNS0_19minimum_kernel_cudaERNS_18TensorIteratorBaseEENKUlvE_clEvENKUlvE2_clEvEUlllE_EEEEvS5_RKT_EUliE_EEviT1_ --------------------------
	.section	.nv.constant0._ZN2at6native18elementwise_kernelILi128ELi2EZNS0_22gpu_kernel_impl_nocastINS0_13BinaryFunctorIlllZZZNS0_19minimum_kernel_cudaERNS_18TensorIteratorBaseEENKUlvE_clEvENKUlvE2_clEvEUlllE_EEEEvS5_RKT_EUliE_EEviT1_,"a",@progbits
	.sectionflags	@""
	.align	4
.nv.constant0._ZN2at6native18elementwise_kernelILi128ELi2EZNS0_22gpu_kernel_impl_nocastINS0_13BinaryFunctorIlllZZZNS0_19minimum_kernel_cudaERNS_18TensorIteratorBaseEENKUlvE_clEvENKUlvE2_clEvEUlllE_EEEEvS5_RKT_EUliE_EEviT1_:
	.zero		1552


//--------------------- .nv.constant0._ZN2at6native27unrolled_elementwise_kernelINS0_13BinaryFunctorIlllZZZNS0_19minimum_kernel_cudaERNS_18TensorIteratorBaseEENKUlvE_clEvENKUlvE2_clEvEUlllE_EESt5arrayIPcLm3EELi4E23TrivialOffsetCalculatorILi2EjESC_ILi1EjENS0_6memory15LoadWithoutCastENSF_16StoreWithoutCastEEEviT_T0_T2_T3_T4_T5_ --------------------------
	.section	.nv.constant0._ZN2at6native27unrolled_elementwise_kernelINS0_13BinaryFunctorIlllZZZNS0_19minimum_kernel_cudaERNS_18TensorIteratorBaseEENKUlvE_clEvENKUlvE2_clEvEUlllE_EESt5arrayIPcLm3EELi4E23TrivialOffsetCalculatorILi2EjESC_ILi1EjENS0_6memory15LoadWithoutCastENSF_16StoreWithoutCastEEEviT_T0_T2_T3_T4_T5_,"a",@progbits
	.sectionflags	@""
	.align	4
.nv.constant0._ZN2at6native27unrolled_elementwise_kernelINS0_13BinaryFunctorIlllZZZNS0_19minimum_kernel_cudaERNS_18TensorIteratorBaseEENKUlvE_clEvENKUlvE2_clEvEUlllE_EESt5arrayIPcLm3EELi4E23TrivialOffsetCalculatorILi2EjESC_ILi1EjENS0_6memory15LoadWithoutCastENSF_16StoreWithoutCastEEEviT_T0_T2_T3_T4_T5_:
	.zero		932


//--------------------- .nv.constant0._ZN2at6native29vectorized_elementwise_kernelILi2ENS0_13BinaryFunctorIlllZZZNS0_19minimum_kernel_cudaERNS_18TensorIteratorBaseEENKUlvE_clEvENKUlvE2_clEvEUlllE_EESt5arrayIPcLm3EEEEviT0_T1_ --------------------------
	.section	.nv.constant0._ZN2at6native29vectorized_elementwise_kernelILi2ENS0_13BinaryFunctorIlllZZZNS0_19minimum_kernel_cudaERNS_18TensorIteratorBaseEENKUlvE_clEvENKUlvE2_clEvEUlllE_EESt5arrayIPcLm3EEEEviT0_T1_,"a",@progbits
	.sectionflags	@""
	.align	4
.nv.constant0._ZN2at6native29vectorized_elementwise_kernelILi2ENS0_13BinaryFunctorIlllZZZNS0_19minimum_kernel_cudaERNS_18TensorIteratorBaseEENKUlvE_clEvENKUlvE2_clEvEUlllE_EESt5arrayIPcLm3EEEEviT0_T1_:
	.zero		928


//--------------------- .nv.constant0._ZN2at6native29vectorized_elementwise_kernelILi4ENS0_13BinaryFunctorIlllZZZNS0_19minimum_kernel_cudaERNS_18TensorIteratorBaseEENKUlvE_clEvENKUlvE2_clEvEUlllE_EESt5arrayIPcLm3EEEEviT0_T1_ --------------------------
	.section	.nv.constant0._ZN2at6native29vectorized_elementwise_kernelILi4ENS0_13BinaryFunctorIlllZZZNS0_19minimum_kernel_cudaERNS_18TensorIteratorBaseEENKUlvE_clEvENKUlvE2_clEvEUlllE_EESt5arrayIPcLm3EEEEviT0_T1_,"a",@progbits
	.sectionflags	@""
	.align	4
.nv.constant0._ZN2at6native29vectorized_elementwise_kernelILi4ENS0_13BinaryFunctorIlllZZZNS0_19minimum_kernel_cudaERNS_18TensorIteratorBaseEENKUlvE_clEvENKUlvE2_clEvEUlllE_EESt5arrayIPcLm3EEEEviT0_T1_:
	.zero		928


//--------------------- .nv.constant0._ZN2at6native29vectorized_elementwise_kernelILi8ENS0_13BinaryFunctorIlllZZZNS0_19minimum_kernel_cudaERNS_18TensorIteratorBaseEENKUlvE_clEvENKUlvE2_clEvEUlllE_EESt5arrayIPcLm3EEEEviT0_T1_ --------------------------
	.section	.nv.constant0._ZN2at6native29vectorized_elementwise_kernelILi8ENS0_13BinaryFunctorIlllZZZNS0_19minimum_kernel_cudaERNS_18TensorIteratorBaseEENKUlvE_clEvENKUlvE2_clEvEUlllE_EESt5arrayIPcLm3EEEEviT0_T1_,"a",@progbits
	.sectionflags	@""
	.align	4
.nv.constant0._ZN2at6native29vectorized_elementwise_kernelILi8ENS0_13BinaryFunctorIlllZZZNS0_19minimum_kernel_cudaERNS_18TensorIteratorBaseEENKUlvE_clEvENKUlvE2_clEvEUlllE_EESt5arrayIPcLm3EEEEviT0_T1_:
	.zero		928


//--------------------- .nv.constant0._ZN2at6native18elementwise_kernelILi128ELi4EZNS0_15gpu_kernel_implINS0_13AUnaryFunctorIiiiZZZNS0_19minimum_kernel_cudaERNS_18TensorIteratorBaseEENKUlvE_clEvENKUlvE1_clEvEUliiE_EEEEvS5_RKT_EUliE_EEviT1_ --------------------------
	.section	.nv.constant0._ZN2at6native18elementwise_kernelILi128ELi4EZNS0_15gpu_kernel_implINS0_13AUnaryFunctorIiiiZZZNS0_19minimum_kernel_cudaERNS_18TensorIteratorBaseEENKUlvE_clEvENKUlvE1_clEvEUliiE_EEEEvS5_RKT_EUliE_EEviT1_,"a",@progbits
	.sectionflags	@""
	.align	4
.nv.constant0._ZN2at6native18elementwise_kernelILi128ELi4EZNS0_15gpu_kernel_implINS0_13AUnaryFunctorIiiiZZZNS0_19minimum_kernel_cudaERNS_18TensorIteratorBaseEENKUlvE_clEvENKUlvE1_clEvEUliiE_EEEEvS5_RKT_EUliE_EEviT1_:
	.zero		1448


//--------------------- .nv.constant0._ZN2at6native27unrolled_elementwise_kernelINS0_13AUnaryFunctorIiiiZZZNS0_19minimum_kernel_cudaERNS_18TensorIteratorBaseEENKUlvE_clEvENKUlvE1_clEvEUliiE_EESt5arrayIPcLm2EELi4E23TrivialOffsetCalculatorILi1EjESD_NS0_6memory12LoadWithCastILi1EEENSE_13StoreWithCastILi1EEEEEviT_T0_T2_T3_T4_T5_ --------------------------
	.section	.nv.constant0._ZN2at6native27unrolled_elementwise_kernelINS0_13AUnaryFunctorIiiiZZZNS0_19minimum_kernel_cudaERNS_18TensorIteratorBaseEENKUlvE_clEvENKUlvE1_clEvEUliiE_EESt5arrayIPcLm2EELi4E23TrivialOffsetCalculatorILi1EjESD_NS0_6memory12LoadWithCastILi1EEENSE_13StoreWithCastILi1EEEEEviT_T0_T2_T3_T4_T5_,"a",@progbits
	.sectionflags	@""
	.align	4
.nv.constant0._ZN2at6native27unrolled_elementwise_kernelINS0_13AUnaryFunctorIiiiZZZNS0_19minimum_kernel_cudaERNS_18TensorIteratorBaseEENKUlvE_clEvENKUlvE1_clEvEUliiE_EESt5arrayIPcLm2EELi4E23TrivialOffsetCalculatorILi1EjESD_NS0_6memory12LoadWithCastILi1EEENSE_13StoreWithCastILi1EEEEEviT_T0_T2_T3_T4_T5_:
	.zero		948


//--------------------- .nv.constant0._ZN2at6native18elementwise_kernelILi128ELi2EZNS0_22gpu_kernel_impl_nocastINS0_13AUnaryFunctorIiiiZZZNS0_19minimum_kernel_cudaERNS_18TensorIteratorBaseEENKUlvE_clEvENKUlvE1_clEvEUliiE_EEEEvS5_RKT_EUliE_EEviT1_ --------------------------
	.section	.nv.constant0._ZN2at6native18elementwise_kernelILi128ELi2EZNS0_22gpu_kernel_impl_nocastINS0_13AUnaryFunctorIiiiZZZNS0_19minimum_kernel_cudaERNS_18TensorIteratorBaseEENKUlvE_clEvENKUlvE1_clEvEUliiE_EEEEvS5_RKT_EUliE_EEviT1_,"a",@progbits
	.sectionflags	@""
	.align	4
.nv.constant0._ZN2at6native18elementwise_kernelILi128ELi2EZNS0_22gpu_kernel_impl_nocastINS0_13AUnaryFunctorIiiiZZZNS0_19minimum_kernel_cudaERNS_18TensorIteratorBaseEENKUlvE_clEvENKUlvE1_clEvEUliiE_EEEEvS5_RKT_EUliE_EEviT1_:
	.zero		1440


//--------------------- .nv.constant0._ZN2at6native27unrolled_elementwise_kernelINS0_13AUnaryFunctorIiiiZZZNS0_19minimum_kernel_cudaERNS_18TensorIteratorBaseEENKUlvE_clEvENKUlvE1_clEvEUliiE_EESt5arrayIPcLm2EELi4E23TrivialOffsetCalculatorILi1EjESD_NS0_6memory15LoadWithoutCastENSE_16StoreWithoutCastEEEviT_T0_T2_T3_T4_T5_ --------------------------
	.section	.nv.constant0._ZN2at6native27unrolled_elementwise_kernelINS0_13AUnaryFunctorIiiiZZZNS0_19minimum_kernel_cudaERNS_18TensorIteratorBaseEENKUlvE_clEvENKUlvE1_clEvEUliiE_EESt5arrayIPcLm2EELi4E23TrivialOffsetCalculatorILi1EjESD_NS0_6memory15LoadWithoutCastENSE_16StoreWithoutCastEEEviT_T0_T2_T3_T4_T5_,"a",@progbits
	.sectionflags	@""
	.align	4
.nv.constant0._ZN2at6native27unrolled_elementwise_kernelINS0_13AUnaryFunctorIiiiZZZNS0_19minimum_kernel_cudaERNS_18TensorIteratorBaseEENKUlvE_clEvENKUlvE1_clEvEUliiE_EESt5arrayIPcLm2EELi4E23TrivialOffsetCalculatorILi1EjESD_NS0_6memory15LoadWithoutCastENSE_16StoreWithoutCastEEEviT_T0_T2_T3_T4_T5_:
	.zero		932


//--------------------- .nv.constant0._ZN2at6native29vectorized_elementwise_kernelILi2ENS0_13AUnaryFunctorIiiiZZZNS0_19minimum_kernel_cudaERNS_18TensorIteratorBaseEENKUlvE_clEvENKUlvE1_clEvEUliiE_EESt5arrayIPcLm2EEEEviT0_T1_ --------------------------
	.section	.nv.constant0._ZN2at6native29vectorized_elementwise_kernelILi2ENS0_13AUnaryFunctorIiiiZZZNS0_19minimum_kernel_cudaERNS_18TensorIteratorBaseEENKUlvE_clEvENKUlvE1_clEvEUliiE_EESt5arrayIPcLm2EEEEviT0_T1_,"a",@progbits
	.sectionflags	@""
	.align	4
.nv.constant0._ZN2at6native29vectorized_elementwise_kernelILi2ENS0_13AUnaryFunctorIiiiZZZNS0_19minimum_kernel_cudaERNS_18TensorIteratorBaseEENKUlvE_clEvENKUlvE1_clEvEUliiE_EESt5arrayIPcLm2EEEEviT0_T1_:
	.zero		928


//--------------------- .nv.constant0._ZN2at6native29vectorized_elementwise_kernelILi4ENS0_13AUnaryFunctorIiiiZZZNS0_19minimum_kernel_cudaERNS_18TensorIteratorBaseEENKUlvE_clEvENKUlvE1_clEvEUliiE_EESt5arrayIPcLm2EEEEviT0_T1_ --------------------------
	.section	.nv.constant0._ZN2at6native29vectorized_elementwise_kernelILi4ENS0_13AUnaryFunctorIiiiZZZNS0_19minimum_kernel_cudaERNS_18TensorIteratorBaseEENKUlvE_clEvENKUlvE1_clEvEUliiE_EESt5arrayIPcLm2EEEEviT0_T1_,"a",@progbits
	.sectionflags	@""
	.align	4
.nv.constant0._ZN2at6native29vectorized_elementwise_kernelILi4ENS0_13AUnaryFunctorIiiiZZZNS0_19minimum_kernel_cudaERNS_18TensorIteratorBaseEENKUlvE_clEvENKUlvE1_clEvEUliiE_EESt5arrayIPcLm2EEEEviT0_T1_:
	.zero		928


//--------------------- .nv.constant0._ZN2at6native29vectorized_elementwise_kernelILi8ENS0_13AUnaryFunctorIiiiZZZNS0_19minimum_kernel_cudaERNS_18TensorIteratorBaseEENKUlvE_clEvENKUlvE1_clEvEUliiE_EESt5arrayIPcLm2EEEEviT0_T1_ --------------------------
	.section	.nv.constant0._ZN2at6native29vectorized_elementwise_kernelILi8ENS0_13AUnaryFunctorIiiiZZZNS0_19minimum_kernel_cudaERNS_18TensorIteratorBaseEENKUlvE_clEvENKUlvE1_clEvEUliiE_EESt5arrayIPcLm2EEEEviT0_T1_,"a",@progbits
	.sectionflags	@""
	.align	4
.nv.constant0._ZN2at6native29vectorized_elementwise_kernelILi8ENS0_13AUnaryFunctorIiiiZZZNS0_19minimum_kernel_cudaERNS_18TensorIteratorBaseEENKUlvE_clEvENKUlvE1_clEvEUliiE_EESt5arrayIPcLm2EEEEviT0_T1_:
	.zero		928


//--------------------- .nv.constant0._ZN2at6native18elementwise_kernelILi128ELi4EZNS0_15gpu_kernel_implINS0_13BinaryFunctorIiiiZZZNS0_19minimum_kernel_cudaERNS_18TensorIteratorBaseEENKUlvE_clEvENKUlvE1_clEvEUliiE_EEEEvS5_RKT_EUliE_EEviT1_ --------------------------
	.section	.nv.constant0._ZN2at6native18elementwise_kernelILi128ELi4EZNS0_15gpu_kernel_implINS0_13BinaryFunctorIiiiZZZNS0_19minimum_kernel_cudaERNS_18TensorIteratorBaseEENKUlvE_clEvENKUlvE1_clEvEUliiE_EEEEvS5_RKT_EUliE_EEviT1_,"a",@progbits
	.sectionflags	@""
	.align	4
.nv.constant0._ZN2at6native18elementwise_kernelILi128ELi4EZNS0_15gpu_kernel_implINS0_13BinaryFunctorIiiiZZZNS0_19minimum_kernel_cudaERNS_18TensorIteratorBaseEENKUlvE_clEvENKUlvE1_clEvEUliiE_EEEEvS5_RKT_EUliE_EEviT1_:
	.zero		1552


//--------------------- .nv.constant0._ZN2at6native27unrolled_elementwise_kernelINS0_13BinaryFunctorIiiiZZZNS0_19minimum_kernel_cudaERNS_18TensorIteratorBaseEENKUlvE_clEvENKUlvE1_clEvEUliiE_EESt5arrayIPcLm3EELi4E23TrivialOffsetCalculatorILi2EjESC_ILi1EjENS0_6memory12LoadWithCastILi2EEENSF_13StoreWithCastILi1EEEEEviT_T0_T2_T3_T4_T5_ --------------------------
	.section	.nv.constant0._ZN2at6native27unrolled_elementwise_kernelINS0_13BinaryFunctorIiiiZZZNS0_19minimum_kernel_cudaERNS_18TensorIteratorBaseEENKUlvE_clEvENKUlvE1_clEvEUliiE_EESt5arrayIPcLm3EELi4E23TrivialOffsetCalculatorILi2EjESC_ILi1EjENS0_6memory12LoadWithCastILi2EEENSF_13StoreWithCastILi1EEEEEviT_T0_T2_T3_T4_T5_,"a",@progbits
	.sectionflags	@""
	.align	4
.nv.constant0._ZN2at6native27unrolled_elementwise_kernelINS0_13BinaryFunctorIiiiZZZNS0_19minimum_kernel_cudaERNS_18TensorIteratorBaseEENKUlvE_clEvENKUlvE1_clEvEUliiE_EESt5arrayIPcLm3EELi4E23TrivialOffsetCalculatorILi2EjESC_ILi1EjENS0_6memory12LoadWithCastILi2EEENSF_13StoreWithCastILi1EEEEEviT_T0_T2_T3_T4_T5_:
	.zero		952


//--------------------- .nv.constant0._ZN2at6native18elementwise_kernelILi128ELi2EZNS0_22gpu_kernel_impl_nocastINS0_13BinaryFunctorIiiiZZZNS0_19minimum_kernel_cudaERNS_18TensorIteratorBaseEENKUlvE_clEvENKUlvE1_clEvEUliiE_EEEEvS5_RKT_EUliE_EEviT1_ --------------------------
	.section	.nv.constant0._ZN2at6native18elementwise_kernelILi128ELi2EZNS0_22gpu_kernel_impl_nocastINS0_13BinaryFunctorIiiiZZZNS0_19minimum_kernel_cudaERNS_18TensorIteratorBaseEENKUlvE_clEvENKUlvE1_clEvEUliiE_EEEEvS5_RKT_EUliE_EEviT1_,"a",@progbits
	.sectionflags	@""
	.align	4
.nv.constant0._ZN2at6native18elementwise_kernelILi128ELi2EZNS0_22gpu_kernel_impl_nocastINS0_13BinaryFunctorIiiiZZZNS0_19minimum_kernel_cudaERNS_18TensorIteratorBaseEENKUlvE_clEvENKUlvE1_clEvEUliiE_EEEEvS5_RKT_EUliE_EEviT1_:
	.zero		1552


//--------------------- .nv.constant0._ZN2at6native27unrolled_elementwise_kernelINS0_13BinaryFunctorIiiiZZZNS0_19minimum_kernel_cudaERNS_18TensorIteratorBaseEENKUlvE_clEvENKUlvE1_clEvEUliiE_EESt5arrayIPcLm3EELi4E23TrivialOffsetCalculatorILi2EjESC_ILi1EjENS0_6memory15LoadWithoutCastENSF_16StoreWithoutCastEEEviT_T0_T2_T3_T4_T5_ --------------------------
	.section	.nv.constant0._ZN2at6native27unrolled_elementwise_kernelINS0_13BinaryFunctorIiiiZZZNS0_19minimum_kernel_cudaERNS_18TensorIteratorBaseEENKUlvE_clEvENKUlvE1_clEvEUliiE_EESt5arrayIPcLm3EELi4E23TrivialOffsetCalculatorILi2EjESC_ILi1EjENS0_6memory15LoadWithoutCastENSF_16StoreWithoutCastEEEviT_T0_T2_T3_T4_T5_,"a",@progbits
	.sectionflags	@""
	.align	4
.nv.constant0._ZN2at6native27unrolled_elementwise_kernelINS0_13BinaryFunctorIiiiZZZNS0_19minimum_kernel_cudaERNS_18TensorIteratorBaseEENKUlvE_clEvENKUlvE1_clEvEUliiE_EESt5arrayIPcLm3EELi4E23TrivialOffsetCalculatorILi2EjESC_ILi1EjENS0_6memory15LoadWithoutCastENSF_16StoreWithoutCastEEEviT_T0_T2_T3_T4_T5_:
	.zero		932


//--------------------- .nv.constant0._ZN2at6native29vectorized_elementwise_kernelILi2ENS0_13BinaryFunctorIiiiZZZNS0_19minimum_kernel_cudaERNS_18TensorIteratorBaseEENKUlvE_clEvENKUlvE1_clEvEUliiE_EESt5arrayIPcLm3EEEEviT0_T1_ --------------------------
	.section	.nv.constant0._ZN2at6native29vectorized_elementwise_kernelILi2ENS0_13BinaryFunctorIiiiZZZNS0_19minimum_kernel_cudaERNS_18TensorIteratorBaseEENKUlvE_clEvENKUlvE1_clEvEUliiE_EESt5arrayIPcLm3EEEEviT0_T1_,"a",@progbits
	.sectionflags	@""
	.align	4
.nv.constant0._ZN2at6native29vectorized_elementwise_kernelILi2ENS0_13BinaryFunctorIiiiZZZNS0_19minimum_kernel_cudaERNS_18TensorIteratorBaseEENKUlvE_clEvENKUlvE1_clEvEUliiE_EESt5arrayIPcLm3EEEEviT0_T1_:
	.zero		928


//--------------------- .nv.constant0._ZN2at6native29vectorized_elementwise_kernelILi4ENS0_13BinaryFunctorIiiiZZZNS0_19minimum_kernel_cudaERNS_18TensorIteratorBaseEENKUlvE_clEvENKUlvE1_clEvEUliiE_EESt5arrayIPcLm3EEEEviT0_T1_ --------------------------
	.section	.nv.constant0._ZN2at6native29vectorized_elementwise_kernelILi4ENS0_13BinaryFunctorIiiiZZZNS0_19minimum_kernel_cudaERNS_18TensorIteratorBaseEENKUlvE_clEvENKUlvE1_clEvEUliiE_EESt5arrayIPcLm3EEEEviT0_T1_,"a",@progbits
	.sectionflags	@""
	.align	4
.nv.constant0._ZN2at6native29vectorized_elementwise_kernelILi4ENS0_13BinaryFunctorIiiiZZZNS0_19minimum_kernel_cudaERNS_18TensorIteratorBaseEENKUlvE_clEvENKUlvE1_clEvEUliiE_EESt5arrayIPcLm3EEEEviT0_T1_:
	.zero		928


//--------------------- .nv.constant0._ZN2at6native29vectorized_elementwise_kernelILi8ENS0_13BinaryFunctorIiiiZZZNS0_19minimum_kernel_cudaERNS_18TensorIteratorBaseEENKUlvE_clEvENKUlvE1_clEvEUliiE_EESt5arrayIPcLm3EEEEviT0_T1_ --------------------------
	.section	.nv.constant0._ZN2at6native29vectorized_elementwise_kernelILi8ENS0_13BinaryFunctorIiiiZZZNS0_19minimum_kernel_cudaERNS_18TensorIteratorBaseEENKUlvE_clEvENKUlvE1_clEvEUliiE_EESt5arrayIPcLm3EEEEviT0_T1_,"a",@progbits
	.sectionflags	@""
	.align	4
.nv.constant0._ZN2at6native29vectorized_elementwise_kernelILi8ENS0_13BinaryFunctorIiiiZZZNS0_19minimum_kernel_cudaERNS_18TensorIteratorBaseEENKUlvE_clEvENKUlvE1_clEvEUliiE_EESt5arrayIPcLm3EEEEviT0_T1_:
	.zero		928


//--------------------- .nv.constant0._ZN2at6native18elementwise_kernelILi128ELi4EZNS0_15gpu_kernel_implINS0_13AUnaryFunctorIaaaZZZNS0_19minimum_kernel_cudaERNS_18TensorIteratorBaseEENKUlvE_clEvENKUlvE0_clEvEUlaaE_EEEEvS5_RKT_EUliE_EEviT1_ --------------------------
	.section	.nv.constant0._ZN2at6native18elementwise_kernelILi128ELi4EZNS0_15gpu_kernel_implINS0_13AUnaryFunctorIaaaZZZNS0_19minimum_kernel_cudaERNS_18TensorIteratorBaseEENKUlvE_clEvENKUlvE0_clEvEUlaaE_EEEEvS5_RKT_EUliE_EEviT1_,"a",@progbits
	.sectionflags	@""
	.align	4
.nv.constant0._ZN2at6native18elementwise_kernelILi128ELi4EZNS0_15gpu_kernel_implINS0_13AUnaryFunctorIaaaZZZNS0_19minimum_kernel_cudaERNS_18TensorIteratorBaseEENKUlvE_clEvENKUlvE0_clEvEUlaaE_EEEEvS5_RKT_EUliE_EEviT1_:
	.zero		1440


//--------------------- .nv.constant0._ZN2at6native27unrolled_elementwise_kernelINS0_13AUnaryFunctorIaaaZZZNS0_19minimum_kernel_cudaERNS_18TensorIteratorBaseEENKUlvE_clEvENKUlvE0_clEvEUlaaE_EESt5arrayIPcLm2EELi4E23TrivialOffsetCalculatorILi1EjESD_NS0_6memory12LoadWithCastILi1EEENSE_13StoreWithCastILi1EEEEEviT_T0_T2_T3_T4_T5_ --------------------------
	.section	.nv.constant0._ZN2at6native27unrolled_elementwise_kernelINS0_13AUnaryFunctorIaaaZZZNS0_19minimum_kernel_cudaERNS_18TensorIteratorBaseEENKUlvE_clEvENKUlvE0_clEvEUlaaE_EESt5arrayIPcLm2EELi4E23TrivialOffsetCalculatorILi1EjESD_NS0_6memory12LoadWithCastILi1EEENSE_13StoreWithCastILi1EEEEEviT_T0_T2_T3_T4_T5_,"a",@progbits
	.sectionflags	@""
	.align	4
.nv.constant0._ZN2at6native27unrolled_elementwise_kernelINS0_13AUnaryFunctorIaaaZZZNS0_19minimum_kernel_cudaERNS_18TensorIteratorBaseEENKUlvE_clEvENKUlvE0_clEvEUlaaE_EESt5arrayIPcLm2EELi4E23TrivialOffsetCalculatorILi1EjESD_NS0_6memory12LoadWithCastILi1EEENSE_13StoreWithCastILi1EEEEEviT_T0_T2_T3_T4_T5_:
	.zero		940


//--------------------- .nv.constant0._ZN2at6native18elementwise_kernelILi128ELi4EZNS0_22gpu_kernel_impl_nocastINS0_13AUnaryFunctorIaaaZZZNS0_19minimum_kernel_cudaERNS_18TensorIteratorBaseEENKUlvE_clEvENKUlvE0_clEvEUlaaE_EEEEvS5_RKT_EUliE_EEviT1_ --------------------------
	.section	.nv.constant0._ZN2at6native18elementwise_kernelILi128ELi4EZNS0_22gpu_kernel_impl_nocastINS0_13AUnaryFunctorIaaaZZZNS0_19minimum_kernel_cudaERNS_18TensorIteratorBaseEENKUlvE_clEvENKUlvE0_clEvEUlaaE_EEEEvS5_RKT_EUliE_EEviT1_,"a",@progbits
	.sectionflags	@""
	.align	4
.nv.constant0._ZN2at6native18elementwise_kernelILi128ELi4EZNS0_22gpu_kernel_impl_nocastINS0_13AUnaryFunctorIaaaZZZNS0_19minimum_kernel_cudaERNS_18TensorIteratorBaseEENKUlvE_clEvENKUlvE0_clEvEUlaaE_EEEEvS5_RKT_EUliE_EEviT1_:
	.zero		1440


//--------------------- .nv.constant0._ZN2at6native27unrolled_elementwise_kernelINS0_13AUnaryFunctorIaaaZZZNS0_19minimum_kernel_cudaERNS_18TensorIteratorBaseEENKUlvE_clEvENKUlvE0_clEvEUlaaE_EESt5arrayIPcLm2EELi4E23TrivialOffsetCalculatorILi1EjESD_NS0_6memory15LoadWithoutCastENSE_16StoreWithoutCastEEEviT_T0_T2_T3_T4_T5_ --------------------------
	.section	.nv.constant0._ZN2at6native27unrolled_elementwise_kernelINS0_13AUnaryFunctorIaaaZZZNS0_19minimum_kernel_cudaERNS_18TensorIteratorBaseEENKUlvE_clEvENKUlvE0_clEvEUlaaE_EESt5arrayIPcLm2EELi4E23TrivialOffsetCalculatorILi1EjESD_NS0_6memory15LoadWithoutCastENSE_16StoreWithoutCastEEEviT_T0_T2_T3_T4_T5_,"a",@progbits
	.sectionflags	@""
	.align	4
.nv.constant0._ZN2at6native27unrolled_elementwise_kernelINS0_13AUnaryFunctorIaaaZZZNS0_19minimum_kernel_cudaERNS_18TensorIteratorBaseEENKUlvE_clEvENKUlvE0_clEvEUlaaE_EESt5arrayIPcLm2EELi4E23TrivialOffsetCalculatorILi1EjESD_NS0_6memory15LoadWithoutCastENSE_16StoreWithoutCastEEEviT_T0_T2_T3_T4_T5_:
	.zero		924


//--------------------- .nv.constant0._ZN2at6native29vectorized_elementwise_kernelILi2ENS0_13AUnaryFunctorIaaaZZZNS0_19minimum_kernel_cudaERNS_18TensorIteratorBaseEENKUlvE_clEvENKUlvE0_clEvEUlaaE_EESt5arrayIPcLm2EEEEviT0_T1_ --------------------------
	.section	.nv.constant0._ZN2at6native29vectorized_elementwise_kernelILi2ENS0_13AUnaryFunctorIaaaZZZNS0_19minimum_kernel_cudaERNS_18TensorIteratorBaseEENKUlvE_clEvENKUlvE0_clEvEUlaaE_EESt5arrayIPcLm2EEEEviT0_T1_,"a",@progbits
	.sectionflags	@""
	.align	4
.nv.constant0._ZN2at6native29vectorized_elementwise_kernelILi2ENS0_13AUnaryFunctorIaaaZZZNS0_19minimum_kernel_cudaERNS_18TensorIteratorBaseEENKUlvE_clEvENKUlvE0_clEvEUlaaE_EESt5arrayIPcLm2EEEEviT0_T1_:
	.zero		920


//--------------------- .nv.constant0._ZN2at6native29vectorized_elementwise_kernelILi4ENS0_13AUnaryFunctorIaaaZZZNS0_19minimum_kernel_cudaERNS_18TensorIteratorBaseEENKUlvE_clEvENKUlvE0_clEvEUlaaE_EESt5arrayIPcLm2EEEEviT0_T1_ --------------------------
	.section	.nv.constant0._ZN2at6native29vectorized_elementwise_kernelILi4ENS0_13AUnaryFunctorIaaaZZZNS0_19minimum_kernel_cudaERNS_18TensorIteratorBaseEENKUlvE_clEvENKUlvE0_clEvEUlaaE_EESt5arrayIPcLm2EEEEviT0_T1_,"a",@progbits
	.sectionflags	@""
	.align	4
.nv.constant0._ZN2at6native29vectorized_elementwise_kernelILi4ENS0_13AUnaryFunctorIaaaZZZNS0_19minimum_kernel_cudaERNS_18TensorIteratorBaseEENKUlvE_clEvENKUlvE0_clEvEUlaaE_EESt5arrayIPcLm2EEEEviT0_T1_:
	.zero		920


//--------------------- .nv.constant0._ZN2at6native29vectorized_elementwise_kernelILi8ENS0_13AUnaryFunctorIaaaZZZNS0_19minimum_kernel_cudaERNS_18TensorIteratorBaseEENKUlvE_clEvENKUlvE0_clEvEUlaaE_EESt5arrayIPcLm2EEEEviT0_T1_ --------------------------
	.section	.nv.constant0._ZN2at6native29vectorized_elementwise_kernelILi8ENS0_13AUnaryFunctorIaaaZZZNS0_19minimum_kernel_cudaERNS_18TensorIteratorBaseEENKUlvE_clEvENKUlvE0_clEvEUlaaE_EESt5arrayIPcLm2EEEEviT0_T1_,"a",@progbits
	.sectionflags	@""
	.align	4
.nv.constant0._ZN2at6native29vectorized_elementwise_kernelILi8ENS0_13AUnaryFunctorIaaaZZZNS0_19minimum_kernel_cudaERNS_18TensorIteratorBaseEENKUlvE_clEvENKUlvE0_clEvEUlaaE_EESt5arrayIPcLm2EEEEviT0_T1_:
	.zero		920


//--------------------- .nv.constant0._ZN2at6native18elementwise_kernelILi128ELi4EZNS0_15gpu_kernel_implINS0_13BinaryFunctorIaaaZZZNS0_19minimum_kernel_cudaERNS_18TensorIteratorBaseEENKUlvE_clEvENKUlvE0_clEvEUlaaE_EEEEvS5_RKT_EUliE_EEviT1_ --------------------------
	.section	.nv.constant0._ZN2at6native18elementwise_kernelILi128ELi4EZNS0_15gpu_kernel_implINS0_13BinaryFunctorIaaaZZZNS0_19minimum_kernel_cudaERNS_18TensorIteratorBaseEENKUlvE_clEvENKUlvE0_clEvEUlaaE_EEEEvS5_RKT_EUliE_EEviT1_,"a",@progbits
	.sectionflags	@""
	.align	4
.nv.constant0._ZN2at6native18elementwise_kernelILi128ELi4EZNS0_15gpu_kernel_implINS0_13BinaryFunctorIaaaZZZNS0_19minimum_kernel_cudaERNS_18TensorIteratorBaseEENKUlvE_clEvENKUlvE0_clEvEUlaaE_EEEEvS5_RKT_EUliE_EEviT1_:
	.zero		1552


//--------------------- .nv.constant0._ZN2at6native27unrolled_elementwise_kernelINS0_13BinaryFunctorIaaaZZZNS0_19minimum_kernel_cudaERNS_18TensorIteratorBaseEENKUlvE_clEvENKUlvE0_clEvEUlaaE_EESt5arrayIPcLm3EELi4E23TrivialOffsetCalculatorILi2EjESC_ILi1EjENS0_6memory12LoadWithCastILi2EEENSF_13StoreWithCastILi1EEEEEviT_T0_T2_T3_T4_T5_ --------------------------
	.section	.nv.constant0._ZN2at6native27unrolled_elementwise_kernelINS0_13BinaryFunctorIaaaZZZNS0_19minimum_kernel_cudaERNS_18TensorIteratorBaseEENKUlvE_clEvENKUlvE0_clEvEUlaaE_EESt5arrayIPcLm3EELi4E23TrivialOffsetCalculatorILi2EjESC_ILi1EjENS0_6memory12LoadWithCastILi2EEENSF_13StoreWithCastILi1EEEEEviT_T0_T2_T3_T4_T5_,"a",@progbits
	.sectionflags	@""
	.align	4
.nv.constant0._ZN2at6native27unrolled_elementwise_kernelINS0_13BinaryFunctorIaaaZZZNS0_19minimum_kernel_cudaERNS_18TensorIteratorBaseEENKUlvE_clEvENKUlvE0_clEvEUlaaE_EESt5arrayIPcLm3EELi4E23TrivialOffsetCalculatorILi2EjESC_ILi1EjENS0_6memory12LoadWithCastILi2EEENSF_13StoreWithCastILi1EEEEEviT_T0_T2_T3_T4_T5_:
	.zero		952


//--------------------- .nv.constant0._ZN2at6native18elementwise_kernelILi128ELi4EZNS0_22gpu_kernel_impl_nocastINS0_13BinaryFunctorIaaaZZZNS0_19minimum_kernel_cudaERNS_18TensorIteratorBaseEENKUlvE_clEvENKUlvE0_clEvEUlaaE_EEEEvS5_RKT_EUliE_EEviT1_ --------------------------
	.section	.nv.constant0._ZN2at6native18elementwise_kernelILi128ELi4EZNS0_22gpu_kernel_impl_nocastINS0_13BinaryFunctorIaaaZZZNS0_19minimum_kernel_cudaERNS_18TensorIteratorBaseEENKUlvE_clEvENKUlvE0_clEvEUlaaE_EEEEvS5_RKT_EUliE_EEviT1_,"a",@progbits
	.sectionflags	@""
	.align	4
.nv.constant0._ZN2at6native18elementwise_kernelILi128ELi4EZNS0_22gpu_kernel_impl_nocastINS0_13BinaryFunctorIaaaZZZNS0_19minimum_kernel_cudaERNS_18TensorIteratorBaseEENKUlvE_clEvENKUlvE0_clEvEUlaaE_EEEEvS5_RKT_EUliE_EEviT1_:
	.zero		1552


//--------------------- .nv.constant0._ZN2at6native27unrolled_elementwise_kernelINS0_13BinaryFunctorIaaaZZZNS0_19minimum_kernel_cudaERNS_18TensorIteratorBaseEENKUlvE_clEvENKUlvE0_clEvEUlaaE_EESt5arrayIPcLm3EELi4E23TrivialOffsetCalculatorILi2EjESC_ILi1EjENS0_6memory15LoadWithoutCastENSF_16StoreWithoutCastEEEviT_T0_T2_T3_T4_T5_ --------------------------
	.section	.nv.constant0._ZN2at6native27unrolled_elementwise_kernelINS0_13BinaryFunctorIaaaZZZNS0_19minimum_kernel_cudaERNS_18TensorIteratorBaseEENKUlvE_clEvENKUlvE0_clEvEUlaaE_EESt5arrayIPcLm3EELi4E23TrivialOffsetCalculatorILi2EjESC_ILi1EjENS0_6memory15LoadWithoutCastENSF_16StoreWithoutCastEEEviT_T0_T2_T3_T4_T5_,"a",@progbits
	.sectionflags	@""
	.align	4
.nv.constant0._ZN2at6native27unrolled_elementwise_kernelINS0_13BinaryFunctorIaaaZZZNS0_19minimum_kernel_cudaERNS_18TensorIteratorBaseEENKUlvE_clEvENKUlvE0_clEvEUlaaE_EESt5arrayIPcLm3EELi4E23TrivialOffsetCalculatorILi2EjESC_ILi1EjENS0_6memory15LoadWithoutCastENSF_16StoreWithoutCastEEEviT_T0_T2_T3_T4_T5_:
	.zero		932


//--------------------- .nv.constant0._ZN2at6native29vectorized_elementwise_kernelILi2ENS0_13BinaryFunctorIaaaZZZNS0_19minimum_kernel_cudaERNS_18TensorIteratorBaseEENKUlvE_clEvENKUlvE0_clEvEUlaaE_EESt5arrayIPcLm3EEEEviT0_T1_ --------------------------
	.section	.nv.constant0._ZN2at6native29vectorized_elementwise_kernelILi2ENS0_13BinaryFunctorIaaaZZZNS0_19minimum_kernel_cudaERNS_18TensorIteratorBaseEENKUlvE_clEvENKUlvE0_clEvEUlaaE_EESt5arrayIPcLm3EEEEviT0_T1_,"a",@progbits
	.sectionflags	@""
	.align	4
.nv.constant0._ZN2at6native29vectorized_elementwise_kernelILi2ENS0_13BinaryFunctorIaaaZZZNS0_19minimum_kernel_cudaERNS_18TensorIteratorBaseEENKUlvE_clEvENKUlvE0_clEvEUlaaE_EESt5arrayIPcLm3EEEEviT0_T1_:
	.zero		928


//--------------------- .nv.constant0._ZN2at6native29vectorized_elementwise_kernelILi4ENS0_13BinaryFunctorIaaaZZZNS0_19minimum_kernel_cudaERNS_18TensorIteratorBaseEENKUlvE_clEvENKUlvE0_clEvEUlaaE_EESt5arrayIPcLm3EEEEviT0_T1_ --------------------------
	.section	.nv.constant0._ZN2at6native29vectorized_elementwise_kernelILi4ENS0_13BinaryFunctorIaaaZZZNS0_19minimum_kernel_cudaERNS_18TensorIteratorBaseEENKUlvE_clEvENKUlvE0_clEvEUlaaE_EESt5arrayIPcLm3EEEEviT0_T1_,"a",@progbits
	.sectionflags	@""
	.align	4
.nv.constant0._ZN2at6native29vectorized_elementwise_kernelILi4ENS0_13BinaryFunctorIaaaZZZNS0_19minimum_kernel_cudaERNS_18TensorIteratorBaseEENKUlvE_clEvENKUlvE0_clEvEUlaaE_EESt5arrayIPcLm3EEEEviT0_T1_:
	.zero		928


//--------------------- .nv.constant0._ZN2at6native29vectorized_elementwise_kernelILi8ENS0_13BinaryFunctorIaaaZZZNS0_19minimum_kernel_cudaERNS_18TensorIteratorBaseEENKUlvE_clEvENKUlvE0_clEvEUlaaE_EESt5arrayIPcLm3EEEEviT0_T1_ --------------------------
	.section	.nv.constant0._ZN2at6native29vectorized_elementwise_kernelILi8ENS0_13BinaryFunctorIaaaZZZNS0_19minimum_kernel_cudaERNS_18TensorIteratorBaseEENKUlvE_clEvENKUlvE0_clEvEUlaaE_EESt5arrayIPcLm3EEEEviT0_T1_,"a",@progbits
	.sectionflags	@""
	.align	4
.nv.constant0._ZN2at6native29vectorized_elementwise_kernelILi8ENS0_13BinaryFunctorIaaaZZZNS0_19minimum_kernel_cudaERNS_18TensorIteratorBaseEENKUlvE_clEvENKUlvE0_clEvEUlaaE_EESt5arrayIPcLm3EEEEviT0_T1_:
	.zero		928


//--------------------- .nv.constant0._ZN2at6native18elementwise_kernelILi128ELi4EZNS0_15gpu_kernel_implINS0_13AUnaryFunctorIhhhZZZNS0_19minimum_kernel_cudaERNS_18TensorIteratorBaseEENKUlvE_clEvENKUlvE_clEvEUlhhE_EEEEvS5_RKT_EUliE_EEviT1_ --------------------------
	.section	.nv.constant0._ZN2at6native18elementwise_kernelILi128ELi4EZNS0_15gpu_kernel_implINS0_13AUnaryFunctorIhhhZZZNS0_19minimum_kernel_cudaERNS_18TensorIteratorBaseEENKUlvE_clEvENKUlvE_clEvEUlhhE_EEEEvS5_RKT_EUliE_EEviT1_,"a",@progbits
	.sectionflags	@""
	.align	4
.nv.constant0._ZN2at6native18elementwise_kernelILi128ELi4EZNS0_15gpu_kernel_implINS0_13AUnaryFunctorIhhhZZZNS0_19minimum_kernel_cudaERNS_18TensorIteratorBaseEENKUlvE_clEvENKUlvE_clEvEUlhhE_EEEEvS5_RKT_EUliE_EEviT1_:
	.zero		1440


//--------------------- .nv.constant0._ZN2at6native27unrolled_elementwise_kernelINS0_13AUnaryFunctorIhhhZZZNS0_19minimum_kernel_cudaERNS_18TensorIteratorBaseEENKUlvE_clEvENKUlvE_clEvEUlhhE_EESt5arrayIPcLm2EELi4E23TrivialOffsetCalculatorILi1EjESD_NS0_6memory12LoadWithCastILi1EEENSE_13StoreWithCastILi1EEEEEviT_T0_T2_T3_T4_T5_ --------------------------
	.section	.nv.constant0._ZN2at6native27unrolled_elementwise_kernelINS0_13AUnaryFunctorIhhhZZZNS0_19minimum_kernel_cudaERNS_18TensorIteratorBaseEENKUlvE_clEvENKUlvE_clEvEUlhhE_EESt5arrayIPcLm2EELi4E23TrivialOffsetCalculatorILi1EjESD_NS0_6memory12LoadWithCastILi1EEENSE_13StoreWithCastILi1EEEEEviT_T0_T2_T3_T4_T5_,"a",@progbits
	.sectionflags	@""
	.align	4
.nv.constant0._ZN2at6native27unrolled_elementwise_kernelINS0_13AUnaryFunctorIhhhZZZNS0_19minimum_kernel_cudaERNS_18TensorIteratorBaseEENKUlvE_clEvENKUlvE_clEvEUlhhE_EESt5arrayIPcLm2EELi4E23TrivialOffsetCalculatorILi1EjESD_NS0_6memory12LoadWithCastILi1EEENSE_13StoreWithCastILi1EEEEEviT_T0_T2_T3_T4_T5_:
	.zero		940


//--------------------- .nv.constant0._ZN2at6native18elementwise_kernelILi128ELi4EZNS0_22gpu_kernel_impl_nocastINS0_13AUnaryFunctorIhhhZZZNS0_19minimum_kernel_cudaERNS_18TensorIteratorBaseEENKUlvE_clEvENKUlvE_clEvEUlhhE_EEEEvS5_RKT_EUliE_EEviT1_ --------------------------
	.section	.nv.constant0._ZN2at6native18elementwise_kernelILi128ELi4EZNS0_22gpu_kernel_impl_nocastINS0_13AUnaryFunctorIhhhZZZNS0_19minimum_kernel_cudaERNS_18TensorIteratorBaseEENKUlvE_clEvENKUlvE_clEvEUlhhE_EEEEvS5_RKT_EUliE_EEviT1_,"a",@progbits
	.sectionflags	@""
	.align	4
.nv.constant0._ZN2at6native18elementwise_kernelILi128ELi4EZNS0_22gpu_kernel_impl_nocastINS0_13AUnaryFunctorIhhhZZZNS0_19minimum_kernel_cudaERNS_18TensorIteratorBaseEENKUlvE_clEvENKUlvE_clEvEUlhhE_EEEEvS5_RKT_EUliE_EEviT1_:
	.zero		1440


//--------------------- .nv.constant0._ZN2at6native27unrolled_elementwise_kernelINS0_13AUnaryFunctorIhhhZZZNS0_19minimum_kernel_cudaERNS_18TensorIteratorBaseEENKUlvE_clEvENKUlvE_clEvEUlhhE_EESt5arrayIPcLm2EELi4E23TrivialOffsetCalculatorILi1EjESD_NS0_6memory15LoadWithoutCastENSE_16StoreWithoutCastEEEviT_T0_T2_T3_T4_T5_ --------------------------
	.section	.nv.constant0._ZN2at6native27unrolled_elementwise_kernelINS0_13AUnaryFunctorIhhhZZZNS0_19minimum_kernel_cudaERNS_18TensorIteratorBaseEENKUlvE_clEvENKUlvE_clEvEUlhhE_EESt5arrayIPcLm2EELi4E23TrivialOffsetCalculatorILi1EjESD_NS0_6memory15LoadWithoutCastENSE_16StoreWithoutCastEEEviT_T0_T2_T3_T4_T5_,"a",@progbits
	.sectionflags	@""
	.align	4
.nv.constant0._ZN2at6native27unrolled_elementwise_kernelINS0_13AUnaryFunctorIhhhZZZNS0_19minimum_kernel_cudaERNS_18TensorIteratorBaseEENKUlvE_clEvENKUlvE_clEvEUlhhE_EESt5arrayIPcLm2EELi4E23TrivialOffsetCalculatorILi1EjESD_NS0_6memory15LoadWithoutCastENSE_16StoreWithoutCastEEEviT_T0_T2_T3_T4_T5_:
	.zero		924


//--------------------- .nv.constant0._ZN2at6native29vectorized_elementwise_kernelILi2ENS0_13AUnaryFunctorIhhhZZZNS0_19minimum_kernel_cudaERNS_18TensorIteratorBaseEENKUlvE_clEvENKUlvE_clEvEUlhhE_EESt5arrayIPcLm2EEEEviT0_T1_ --------------------------
	.section	.nv.constant0._ZN2at6native29vectorized_elementwise_kernelILi2ENS0_13AUnaryFunctorIhhhZZZNS0_19minimum_kernel_cudaERNS_18TensorIteratorBaseEENKUlvE_clEvENKUlvE_clEvEUlhhE_EESt5arrayIPcLm2EEEEviT0_T1_,"a",@progbits
	.sectionflags	@""
	.align	4
.nv.constant0._ZN2at6native29vectorized_elementwise_kernelILi2ENS0_13AUnaryFunctorIhhhZZZNS0_19minimum_kernel_cudaERNS_18TensorIteratorBaseEENKUlvE_clEvENKUlvE_clEvEUlhhE_EESt5arrayIPcLm2EEEEviT0_T1_:
	.zero		920


//--------------------- .nv.constant0._ZN2at6native29vectorized_elementwise_kernelILi4ENS0_13AUnaryFunctorIhhhZZZNS0_19minimum_kernel_cudaERNS_18TensorIteratorBaseEENKUlvE_clEvENKUlvE_clEvEUlhhE_EESt5arrayIPcLm2EEEEviT0_T1_ --------------------------
	.section	.nv.constant0._ZN2at6native29vectorized_elementwise_kernelILi4ENS0_13AUnaryFunctorIhhhZZZNS0_19minimum_kernel_cudaERNS_18TensorIteratorBaseEENKUlvE_clEvENKUlvE_clEvEUlhhE_EESt5arrayIPcLm2EEEEviT0_T1_,"a",@progbits
	.sectionflags	@""
	.align	4
.nv.constant0._ZN2at6native29vectorized_elementwise_kernelILi4ENS0_13AUnaryFunctorIhhhZZZNS0_19minimum_kernel_cudaERNS_18TensorIteratorBaseEENKUlvE_clEvENKUlvE_clEvEUlhhE_EESt5arrayIPcLm2EEEEviT0_T1_:
	.zero		920


//--------------------- .nv.constant0._ZN2at6native29vectorized_elementwise_kernelILi8ENS0_13AUnaryFunctorIhhhZZZNS0_19minimum_kernel_cudaERNS_18TensorIteratorBaseEENKUlvE_clEvENKUlvE_clEvEUlhhE_EESt5arrayIPcLm2EEEEviT0_T1_ --------------------------
	.section	.nv.constant0._ZN2at6native29vectorized_elementwise_kernelILi8ENS0_13AUnaryFunctorIhhhZZZNS0_19minimum_kernel_cudaERNS_18TensorIteratorBaseEENKUlvE_clEvENKUlvE_clEvEUlhhE_EESt5arrayIPcLm2EEEEviT0_T1_,"a",@progbits
	.sectionflags	@""
	.align	4
.nv.constant0._ZN2at6native29vectorized_elementwise_kernelILi8ENS0_13AUnaryFunctorIhhhZZZNS0_19minimum_kernel_cudaERNS_18TensorIteratorBaseEENKUlvE_clEvENKUlvE_clEvEUlhhE_EESt5arrayIPcLm2EEEEviT0_T1_:
	.zero		920


//--------------------- .nv.constant0._ZN2at6native18elementwise_kernelILi128ELi4EZNS0_15gpu_kernel_implINS0_13BinaryFunctorIhhhZZZNS0_19minimum_kernel_cudaERNS_18TensorIteratorBaseEENKUlvE_clEvENKUlvE_clEvEUlhhE_EEEEvS5_RKT_EUliE_EEviT1_ --------------------------
	.section	.nv.constant0._ZN2at6native18elementwise_kernelILi128ELi4EZNS0_15gpu_kernel_implINS0_13BinaryFunctorIhhhZZZNS0_19minimum_kernel_cudaERNS_18TensorIteratorBaseEENKUlvE_clEvENKUlvE_clEvEUlhhE_EEEEvS5_RKT_EUliE_EEviT1_,"a",@progbits
	.sectionflags	@""
	.align	4
.nv.constant0._ZN2at6native18elementwise_kernelILi128ELi4EZNS0_15gpu_kernel_implINS0_13BinaryFunctorIhhhZZZNS0_19minimum_kernel_cudaERNS_18TensorIteratorBaseEENKUlvE_clEvENKUlvE_clEvEUlhhE_EEEEvS5_RKT_EUliE_EEviT1_:
	.zero		1552


//--------------------- .nv.constant0._ZN2at6native27unrolled_elementwise_kernelINS0_13BinaryFunctorIhhhZZZNS0_19minimum_kernel_cudaERNS_18TensorIteratorBaseEENKUlvE_clEvENKUlvE_clEvEUlhhE_EESt5arrayIPcLm3EELi4E23TrivialOffsetCalculatorILi2EjESC_ILi1EjENS0_6memory12LoadWithCastILi2EEENSF_13StoreWithCastILi1EEEEEviT_T0_T2_T3_T4_T5_ --------------------------
	.section	.nv.constant0._ZN2at6native27unrolled_elementwise_kernelINS0_13BinaryFunctorIhhhZZZNS0_19minimum_kernel_cudaERNS_18TensorIteratorBaseEENKUlvE_clEvENKUlvE_clEvEUlhhE_EESt5arrayIPcLm3EELi4E23TrivialOffsetCalculatorILi2EjESC_ILi1EjENS0_6memory12LoadWithCastILi2EEENSF_13StoreWithCastILi1EEEEEviT_T0_T2_T3_T4_T5_,"a",@progbits
	.sectionflags	@""
	.align	4
.nv.constant0._ZN2at6native27unrolled_elementwise_kernelINS0_13BinaryFunctorIhhhZZZNS0_19minimum_kernel_cudaERNS_18TensorIteratorBaseEENKUlvE_clEvENKUlvE_clEvEUlhhE_EESt5arrayIPcLm3EELi4E23TrivialOffsetCalculatorILi2EjESC_ILi1EjENS0_6memory12LoadWithCastILi2EEENSF_13StoreWithCastILi1EEEEEviT_T0_T2_T3_T4_T5_:
	.zero		952


//--------------------- .nv.constant0._ZN2at6native18elementwise_kernelILi128ELi4EZNS0_22gpu_kernel_impl_nocastINS0_13BinaryFunctorIhhhZZZNS0_19minimum_kernel_cudaERNS_18TensorIteratorBaseEENKUlvE_clEvENKUlvE_clEvEUlhhE_EEEEvS5_RKT_EUliE_EEviT1_ --------------------------
	.section	.nv.constant0._ZN2at6native18elementwise_kernelILi128ELi4EZNS0_22gpu_kernel_impl_nocastINS0_13BinaryFunctorIhhhZZZNS0_19minimum_kernel_cudaERNS_18TensorIteratorBaseEENKUlvE_clEvENKUlvE_clEvEUlhhE_EEEEvS5_RKT_EUliE_EEviT1_,"a",@progbits
	.sectionflags	@""
	.align	4
.nv.constant0._ZN2at6native18elementwise_kernelILi128ELi4EZNS0_22gpu_kernel_impl_nocastINS0_13BinaryFunctorIhhhZZZNS0_19minimum_kernel_cudaERNS_18TensorIteratorBaseEENKUlvE_clEvENKUlvE_clEvEUlhhE_EEEEvS5_RKT_EUliE_EEviT1_:
	.zero		1552


//--------------------- .nv.constant0._ZN2at6native27unrolled_elementwise_kernelINS0_13BinaryFunctorIhhhZZZNS0_19minimum_kernel_cudaERNS_18TensorIteratorBaseEENKUlvE_clEvENKUlvE_clEvEUlhhE_EESt5arrayIPcLm3EELi4E23TrivialOffsetCalculatorILi2EjESC_ILi1EjENS0_6memory15LoadWithoutCastENSF_16StoreWithoutCastEEEviT_T0_T2_T3_T4_T5_ --------------------------
	.section	.nv.constant0._ZN2at6native27unrolled_elementwise_kernelINS0_13BinaryFunctorIhhhZZZNS0_19minimum_kernel_cudaERNS_18TensorIteratorBaseEENKUlvE_clEvENKUlvE_clEvEUlhhE_EESt5arrayIPcLm3EELi4E23TrivialOffsetCalculatorILi2EjESC_ILi1EjENS0_6memory15LoadWithoutCastENSF_16StoreWithoutCastEEEviT_T0_T2_T3_T4_T5_,"a",@progbits
	.sectionflags	@""
	.align	4
.nv.constant0._ZN2at6native27unrolled_elementwise_kernelINS0_13BinaryFunctorIhhhZZZNS0_19minimum_kernel_cudaERNS_18TensorIteratorBaseEENKUlvE_clEvENKUlvE_clEvEUlhhE_EESt5arrayIPcLm3EELi4E23TrivialOffsetCalculatorILi2EjESC_ILi1EjENS0_6memory15LoadWithoutCastENSF_16StoreWithoutCastEEEviT_T0_T2_T3_T4_T5_:
	.zero		932


//--------------------- .nv.constant0._ZN2at6native29vectorized_elementwise_kernelILi2ENS0_13BinaryFunctorIhhhZZZNS0_19minimum_kernel_cudaERNS_18TensorIteratorBaseEENKUlvE_clEvENKUlvE_clEvEUlhhE_EESt5arrayIPcLm3EEEEviT0_T1_ --------------------------
	.section	.nv.constant0._ZN2at6native29vectorized_elementwise_kernelILi2ENS0_13BinaryFunctorIhhhZZZNS0_19minimum_kernel_cudaERNS_18TensorIteratorBaseEENKUlvE_clEvENKUlvE_clEvEUlhhE_EESt5arrayIPcLm3EEEEviT0_T1_,"a",@progbits
	.sectionflags	@""
	.align	4
.nv.constant0._ZN2at6native29vectorized_elementwise_kernelILi2ENS0_13BinaryFunctorIhhhZZZNS0_19minimum_kernel_cudaERNS_18TensorIteratorBaseEENKUlvE_clEvENKUlvE_clEvEUlhhE_EESt5arrayIPcLm3EEEEviT0_T1_:
	.zero		928


//--------------------- .nv.constant0._ZN2at6native29vectorized_elementwise_kernelILi4ENS0_13BinaryFunctorIhhhZZZNS0_19minimum_kernel_cudaERNS_18TensorIteratorBaseEENKUlvE_clEvENKUlvE_clEvEUlhhE_EESt5arrayIPcLm3EEEEviT0_T1_ --------------------------
	.section	.nv.constant0._ZN2at6native29vectorized_elementwise_kernelILi4ENS0_13BinaryFunctorIhhhZZZNS0_19minimum_kernel_cudaERNS_18TensorIteratorBaseEENKUlvE_clEvENKUlvE_clEvEUlhhE_EESt5arrayIPcLm3EEEEviT0_T1_,"a",@progbits
	.sectionflags	@""
	.align	4
.nv.constant0._ZN2at6native29vectorized_elementwise_kernelILi4ENS0_13BinaryFunctorIhhhZZZNS0_19minimum_kernel_cudaERNS_18TensorIteratorBaseEENKUlvE_clEvENKUlvE_clEvEUlhhE_EESt5arrayIPcLm3EEEEviT0_T1_:
	.zero		928


//--------------------- .nv.constant0._ZN2at6native29vectorized_elementwise_kernelILi8ENS0_13BinaryFunctorIhhhZZZNS0_19minimum_kernel_cudaERNS_18TensorIteratorBaseEENKUlvE_clEvENKUlvE_clEvEUlhhE_EESt5arrayIPcLm3EEEEviT0_T1_ --------------------------
	.section	.nv.constant0._ZN2at6native29vectorized_elementwise_kernelILi8ENS0_13BinaryFunctorIhhhZZZNS0_19minimum_kernel_cudaERNS_18TensorIteratorBaseEENKUlvE_clEvENKUlvE_clEvEUlhhE_EESt5arrayIPcLm3EEEEviT0_T1_,"a",@progbits
	.sectionflags	@""
	.align	4
.nv.constant0._ZN2at6native29vectorized_elementwise_kernelILi8ENS0_13BinaryFunctorIhhhZZZNS0_19minimum_kernel_cudaERNS_18TensorIteratorBaseEENKUlvE_clEvENKUlvE_clEvEUlhhE_EESt5arrayIPcLm3EEEEviT0_T1_:
	.zero		928


//--------------------- .nv.constant0._ZN2at6native18elementwise_kernelILi128ELi4EZNS0_15gpu_kernel_implINS0_13AUnaryFunctorIbbbZNS0_19minimum_kernel_cudaERNS_18TensorIteratorBaseEEUlbbE_EEEEvS5_RKT_EUliE_EEviT1_ --------------------------
	.section	.nv.constant0._ZN2at6native18elementwise_kernelILi128ELi4EZNS0_15gpu_kernel_implINS0_13AUnaryFunctorIbbbZNS0_19minimum_kernel_cudaERNS_18TensorIteratorBaseEEUlbbE_EEEEvS5_RKT_EUliE_EEviT1_,"a",@progbits
	.sectionflags	@""
	.align	4
.nv.constant0._ZN2at6native18elementwise_kernelILi128ELi4EZNS0_15gpu_kernel_implINS0_13AUnaryFunctorIbbbZNS0_19minimum_kernel_cudaERNS_18TensorIteratorBaseEEUlbbE_EEEEvS5_RKT_EUliE_EEviT1_:
	.zero		1440


//--------------------- .nv.constant0._ZN2at6native27unrolled_elementwise_kernelINS0_13AUnaryFunctorIbbbZNS0_19minimum_kernel_cudaERNS_18TensorIteratorBaseEEUlbbE_EESt5arrayIPcLm2EELi4E23TrivialOffsetCalculatorILi1EjESB_NS0_6memory12LoadWithCastILi1EEENSC_13StoreWithCastILi1EEEEEviT_T0_T2_T3_T4_T5_ --------------------------
	.section	.nv.constant0._ZN2at6native27unrolled_elementwise_kernelINS0_13AUnaryFunctorIbbbZNS0_19minimum_kernel_cudaERNS_18TensorIteratorBaseEEUlbbE_EESt5arrayIPcLm2EELi4E23TrivialOffsetCalculatorILi1EjESB_NS0_6memory12LoadWithCastILi1EEENSC_13StoreWithCastILi1EEEEEviT_T0_T2_T3_T4_T5_,"a",@progbits
	.sectionflags	@""
	.align	4
.nv.constant0._ZN2at6native27unrolled_elementwise_kernelINS0_13AUnaryFunctorIbbbZNS0_19minimum_kernel_cudaERNS_18TensorIteratorBaseEEUlbbE_EESt5arrayIPcLm2EELi4E23TrivialOffsetCalculatorILi1EjESB_NS0_6memory12LoadWithCastILi1EEENSC_13StoreWithCastILi1EEEEEviT_T0_T2_T3_T4_T5_:
	.zero		940


//--------------------- .nv.constant0._ZN2at6native18elementwise_kernelILi128ELi4EZNS0_22gpu_kernel_impl_nocastINS0_13AUnaryFunctorIbbbZNS0_19minimum_kernel_cudaERNS_18TensorIteratorBaseEEUlbbE_EEEEvS5_RKT_EUliE_EEviT1_ --------------------------
	.section	.nv.constant0._ZN2at6native18elementwise_kernelILi128ELi4EZNS0_22gpu_kernel_impl_nocastINS0_13AUnaryFunctorIbbbZNS0_19minimum_kernel_cudaERNS_18TensorIteratorBaseEEUlbbE_EEEEvS5_RKT_EUliE_EEviT1_,"a",@progbits
	.sectionflags	@""
	.align	4
.nv.constant0._ZN2at6native18elementwise_kernelILi128ELi4EZNS0_22gpu_kernel_impl_nocastINS0_13AUnaryFunctorIbbbZNS0_19minimum_kernel_cudaERNS_18TensorIteratorBaseEEUlbbE_EEEEvS5_RKT_EUliE_EEviT1_:
	.zero		1440


//--------------------- .nv.constant0._ZN2at6native27unrolled_elementwise_kernelINS0_13AUnaryFunctorIbbbZNS0_19minimum_kernel_cudaERNS_18TensorIteratorBaseEEUlbbE_EESt5arrayIPcLm2EELi4E23TrivialOffsetCalculatorILi1EjESB_NS0_6memory15LoadWithoutCastENSC_16StoreWithoutCastEEEviT_T0_T2_T3_T4_T5_ --------------------------
	.section	.nv.constant0._ZN2at6native27unrolled_elementwise_kernelINS0_13AUnaryFunctorIbbbZNS0_19minimum_kernel_cudaERNS_18TensorIteratorBaseEEUlbbE_EESt5arrayIPcLm2EELi4E23TrivialOffsetCalculatorILi1EjESB_NS0_6memory15LoadWithoutCastENSC_16StoreWithoutCastEEEviT_T0_T2_T3_T4_T5_,"a",@progbits
	.sectionflags	@""
	.align	4
.nv.constant0._ZN2at6native27unrolled_elementwise_kernelINS0_13AUnaryFunctorIbbbZNS0_19minimum_kernel_cudaERNS_18TensorIteratorBaseEEUlbbE_EESt5arrayIPcLm2EELi4E23TrivialOffsetCalculatorILi1EjESB_NS0_6memory15LoadWithoutCastENSC_16StoreWithoutCastEEEviT_T0_T2_T3_T4_T5_:
	.zero		924


//--------------------- .nv.constant0._ZN2at6native29vectorized_elementwise_kernelILi2ENS0_13AUnaryFunctorIbbbZNS0_19minimum_kernel_cudaERNS_18TensorIteratorBaseEEUlbbE_EESt5arrayIPcLm2EEEEviT0_T1_ --------------------------
	.section	.nv.constant0._ZN2at6native29vectorized_elementwise_kernelILi2ENS0_13AUnaryFunctorIbbbZNS0_19minimum_kernel_cudaERNS_18TensorIteratorBaseEEUlbbE_EESt5arrayIPcLm2EEEEviT0_T1_,"a",@progbits
	.sectionflags	@""
	.align	4
.nv.constant0._ZN2at6native29vectorized_elementwise_kernelILi2ENS0_13AUnaryFunctorIbbbZNS0_19minimum_kernel_cudaERNS_18TensorIteratorBaseEEUlbbE_EESt5arrayIPcLm2EEEEviT0_T1_:
	.zero		920


//--------------------- .nv.constant0._ZN2at6native29vectorized_elementwise_kernelILi4ENS0_13AUnaryFunctorIbbbZNS0_19minimum_kernel_cudaERNS_18TensorIteratorBaseEEUlbbE_EESt5arrayIPcLm2EEEEviT0_T1_ --------------------------
	.section	.nv.constant0._ZN2at6native29vectorized_elementwise_kernelILi4ENS0_13AUnaryFunctorIbbbZNS0_19minimum_kernel_cudaERNS_18TensorIteratorBaseEEUlbbE_EESt5arrayIPcLm2EEEEviT0_T1_,"a",@progbits
	.sectionflags	@""
	.align	4
.nv.constant0._ZN2at6native29vectorized_elementwise_kernelILi4ENS0_13AUnaryFunctorIbbbZNS0_19minimum_kernel_cudaERNS_18TensorIteratorBaseEEUlbbE_EESt5arrayIPcLm2EEEEviT0_T1_:
	.zero		920


//--------------------- .nv.constant0._ZN2at6native29vectorized_elementwise_kernelILi8ENS0_13AUnaryFunctorIbbbZNS0_19minimum_kernel_cudaERNS_18TensorIteratorBaseEEUlbbE_EESt5arrayIPcLm2EEEEviT0_T1_ --------------------------
	.section	.nv.constant0._ZN2at6native29vectorized_elementwise_kernelILi8ENS0_13AUnaryFunctorIbbbZNS0_19minimum_kernel_cudaERNS_18TensorIteratorBaseEEUlbbE_EESt5arrayIPcLm2EEEEviT0_T1_,"a",@progbits
	.sectionflags	@""
	.align	4
.nv.constant0._ZN2at6native29vectorized_elementwise_kernelILi8ENS0_13AUnaryFunctorIbbbZNS0_19minimum_kernel_cudaERNS_18TensorIteratorBaseEEUlbbE_EESt5arrayIPcLm2EEEEviT0_T1_:
	.zero		920


//--------------------- .nv.constant0._ZN2at6native18elementwise_kernelILi128ELi4EZNS0_15gpu_kernel_implINS0_13BinaryFunctorIbbbZNS0_19minimum_kernel_cudaERNS_18TensorIteratorBaseEEUlbbE_EEEEvS5_RKT_EUliE_EEviT1_ --------------------------
	.section	.nv.constant0._ZN2at6native18elementwise_kernelILi128ELi4EZNS0_15gpu_kernel_implINS0_13BinaryFunctorIbbbZNS0_19minimum_kernel_cudaERNS_18TensorIteratorBaseEEUlbbE_EEEEvS5_RKT_EUliE_EEviT1_,"a",@progbits
	.sectionflags	@""
	.align	4
.nv.constant0._ZN2at6native18elementwise_kernelILi128ELi4EZNS0_15gpu_kernel_implINS0_13BinaryFunctorIbbbZNS0_19minimum_kernel_cudaERNS_18TensorIteratorBaseEEUlbbE_EEEEvS5_RKT_EUliE_EEviT1_:
	.zero		1552


//--------------------- .nv.constant0._ZN2at6native27unrolled_elementwise_kernelINS0_13BinaryFunctorIbbbZNS0_19minimum_kernel_cudaERNS_18TensorIteratorBaseEEUlbbE_EESt5arrayIPcLm3EELi4E23TrivialOffsetCalculatorILi2EjESA_ILi1EjENS0_6memory12LoadWithCastILi2EEENSD_13StoreWithCastILi1EEEEEviT_T0_T2_T3_T4_T5_ --------------------------
	.section	.nv.constant0._ZN2at6native27unrolled_elementwise_kernelINS0_13BinaryFunctorIbbbZNS0_19minimum_kernel_cudaERNS_18TensorIteratorBaseEEUlbbE_EESt5arrayIPcLm3EELi4E23TrivialOffsetCalculatorILi2EjESA_ILi1EjENS0_6memory12LoadWithCastILi2EEENSD_13StoreWithCastILi1EEEEEviT_T0_T2_T3_T4_T5_,"a",@progbits
	.sectionflags	@""
	.align	4
.nv.constant0._ZN2at6native27unrolled_elementwise_kernelINS0_13BinaryFunctorIbbbZNS0_19minimum_kernel_cudaERNS_18TensorIteratorBaseEEUlbbE_EESt5arrayIPcLm3EELi4E23TrivialOffsetCalculatorILi2EjESA_ILi1EjENS0_6memory12LoadWithCastILi2EEENSD_13StoreWithCastILi1EEEEEviT_T0_T2_T3_T4_T5_:
	.zero		952


//--------------------- .nv.constant0._ZN2at6native18elementwise_kernelILi128ELi4EZNS0_22gpu_kernel_impl_nocastINS0_13BinaryFunctorIbbbZNS0_19minimum_kernel_cudaERNS_18TensorIteratorBaseEEUlbbE_EEEEvS5_RKT_EUliE_EEviT1_ --------------------------
	.section	.nv.constant0._ZN2at6native18elementwise_kernelILi128ELi4EZNS0_22gpu_kernel_impl_nocastINS0_13BinaryFunctorIbbbZNS0_19minimum_kernel_cudaERNS_18TensorIteratorBaseEEUlbbE_EEEEvS5_RKT_EUliE_EEviT1_,"a",@progbits
	.sectionflags	@""
	.align	4
.nv.constant0._ZN2at6native18elementwise_kernelILi128ELi4EZNS0_22gpu_kernel_impl_nocastINS0_13BinaryFunctorIbbbZNS0_19minimum_kernel_cudaERNS_18TensorIteratorBaseEEUlbbE_EEEEvS5_RKT_EUliE_EEviT1_:
	.zero		1552


//--------------------- .nv.constant0._ZN2at6native27unrolled_elementwise_kernelINS0_13BinaryFunctorIbbbZNS0_19minimum_kernel_cudaERNS_18TensorIteratorBaseEEUlbbE_EESt5arrayIPcLm3EELi4E23TrivialOffsetCalculatorILi2EjESA_ILi1EjENS0_6memory15LoadWithoutCastENSD_16StoreWithoutCastEEEviT_T0_T2_T3_T4_T5_ --------------------------
	.section	.nv.constant0._ZN2at6native27unrolled_elementwise_kernelINS0_13BinaryFunctorIbbbZNS0_19minimum_kernel_cudaERNS_18TensorIteratorBaseEEUlbbE_EESt5arrayIPcLm3EELi4E23TrivialOffsetCalculatorILi2EjESA_ILi1EjENS0_6memory15LoadWithoutCastENSD_16StoreWithoutCastEEEviT_T0_T2_T3_T4_T5_,"a",@progbits
	.sectionflags	@""
	.align	4
.nv.constant0._ZN2at6native27unrolled_elementwise_kernelINS0_13BinaryFunctorIbbbZNS0_19minimum_kernel_cudaERNS_18TensorIteratorBaseEEUlbbE_EESt5arrayIPcLm3EELi4E23TrivialOffsetCalculatorILi2EjESA_ILi1EjENS0_6memory15LoadWithoutCastENSD_16StoreWithoutCastEEEviT_T0_T2_T3_T4_T5_:
	.zero		932


//--------------------- .nv.constant0._ZN2at6native29vectorized_elementwise_kernelILi2ENS0_13BinaryFunctorIbbbZNS0_19minimum_kernel_cudaERNS_18TensorIteratorBaseEEUlbbE_EESt5arrayIPcLm3EEEEviT0_T1_ --------------------------
	.section	.nv.constant0._ZN2at6native29vectorized_elementwise_kernelILi2ENS0_13BinaryFunctorIbbbZNS0_19minimum_kernel_cudaERNS_18TensorIteratorBaseEEUlbbE_EESt5arrayIPcLm3EEEEviT0_T1_,"a",@progbits
	.sectionflags	@""
	.align	4
.nv.constant0._ZN2at6native29vectorized_elementwise_kernelILi2ENS0_13BinaryFunctorIbbbZNS0_19minimum_kernel_cudaERNS_18TensorIteratorBaseEEUlbbE_EESt5arrayIPcLm3EEEEviT0_T1_:
	.zero		928


//--------------------- .nv.constant0._ZN2at6native29vectorized_elementwise_kernelILi4ENS0_13BinaryFunctorIbbbZNS0_19minimum_kernel_cudaERNS_18TensorIteratorBaseEEUlbbE_EESt5arrayIPcLm3EEEEviT0_T1_ --------------------------
	.section	.nv.constant0._ZN2at6native29vectorized_elementwise_kernelILi4ENS0_13BinaryFunctorIbbbZNS0_19minimum_kernel_cudaERNS_18TensorIteratorBaseEEUlbbE_EESt5arrayIPcLm3EEEEviT0_T1_,"a",@progbits
	.sectionflags	@""
	.align	4
.nv.constant0._ZN2at6native29vectorized_elementwise_kernelILi4ENS0_13BinaryFunctorIbbbZNS0_19minimum_kernel_cudaERNS_18TensorIteratorBaseEEUlbbE_EESt5arrayIPcLm3EEEEviT0_T1_:
	.zero		928


//--------------------- .nv.constant0._ZN2at6native29vectorized_elementwise_kernelILi8ENS0_13BinaryFunctorIbbbZNS0_19minimum_kernel_cudaERNS_18TensorIteratorBaseEEUlbbE_EESt5arrayIPcLm3EEEEviT0_T1_ --------------------------
	.section	.nv.constant0._ZN2at6native29vectorized_elementwise_kernelILi8ENS0_13BinaryFunctorIbbbZNS0_19minimum_kernel_cudaERNS_18TensorIteratorBaseEEUlbbE_EESt5arrayIPcLm3EEEEviT0_T1_,"a",@progbits
	.sectionflags	@""
	.align	4
.nv.constant0._ZN2at6native29vectorized_elementwise_kernelILi8ENS0_13BinaryFunctorIbbbZNS0_19minimum_kernel_cudaERNS_18TensorIteratorBaseEEUlbbE_EESt5arrayIPcLm3EEEEviT0_T1_:
	.zero		928


//--------------------- .nv.constant0._ZN2at6native18elementwise_kernelILi128ELi4EZNS0_15gpu_kernel_implINS0_13AUnaryFunctorIN3c108BFloat16ES5_S5_ZZZNS0_19maximum_kernel_cudaERNS_18TensorIteratorBaseEENKUlvE0_clEvENKUlvE2_clEvEUlS5_S5_E_EEEEvS7_RKT_EUliE_EEviT1_ --------------------------
	.section	.nv.constant0._ZN2at6native18elementwise_kernelILi128ELi4EZNS0_15gpu_kernel_implINS0_13AUnaryFunctorIN3c108BFloat16ES5_S5_ZZZNS0_19maximum_kernel_cudaERNS_18TensorIteratorBaseEENKUlvE0_clEvENKUlvE2_clEvEUlS5_S5_E_EEEEvS7_RKT_EUliE_EEviT1_,"a",@progbits
	.sectionflags	@""
	.align	4
.nv.constant0._ZN2at6native18elementwise_kernelILi128ELi4EZNS0_15gpu_kernel_implINS0_13AUnaryFunctorIN3c108BFloat16ES5_S5_ZZZNS0_19maximum_kernel_cudaERNS_18TensorIteratorBaseEENKUlvE0_clEvENKUlvE2_clEvEUlS5_S5_E_EEEEvS7_RKT_EUliE_EEviT1_:
	.zero		1440


//--------------------- .nv.constant0._ZN2at6native27unrolled_elementwise_kernelINS0_13AUnaryFunctorIN3c108BFloat16ES4_S4_ZZZNS0_19maximum_kernel_cudaERNS_18TensorIteratorBaseEENKUlvE0_clEvENKUlvE2_clEvEUlS4_S4_E_EESt5arrayIPcLm2EELi4E23TrivialOffsetCalculatorILi1EjESF_NS0_6memory12LoadWithCastILi1EEENSG_13StoreWithCastILi1EEEEEviT_T0_T2_T3_T4_T5_ --------------------------
	.section	.nv.constant0._ZN2at6native27unrolled_elementwise_kernelINS0_13AUnaryFunctorIN3c108BFloat16ES4_S4_ZZZNS0_19maximum_kernel_cudaERNS_18TensorIteratorBaseEENKUlvE0_clEvENKUlvE2_clEvEUlS4_S4_E_EESt5arrayIPcLm2EELi4E23TrivialOffsetCalculatorILi1EjESF_NS0_6memory12LoadWithCastILi1EEENSG_13StoreWithCastILi1EEEEEviT_T0_T2_T3_T4_T5_,"a",@progbits
	.sectionflags	@""
	.align	4
.nv.constant0._ZN2at6native27unrolled_elementwise_kernelINS0_13AUnaryFunctorIN3c108BFloat16ES4_S4_ZZZNS0_19maximum_kernel_cudaERNS_18TensorIteratorBaseEENKUlvE0_clEvENKUlvE2_clEvEUlS4_S4_E_EESt5arrayIPcLm2EELi4E23TrivialOffsetCalculatorILi1EjESF_NS0_6memory12LoadWithCastILi1EEENSG_13StoreWithCastILi1EEEEEviT_T0_T2_T3_T4_T5_:
	.zero		940


//--------------------- .nv.constant0._ZN2at6native18elementwise_kernelILi128ELi4EZNS0_22gpu_kernel_impl_nocastINS0_13AUnaryFunctorIN3c108BFloat16ES5_S5_ZZZNS0_19maximum_kernel_cudaERNS_18TensorIteratorBaseEENKUlvE0_clEvENKUlvE2_clEvEUlS5_S5_E_EEEEvS7_RKT_EUliE_EEviT1_ --------------------------
	.section	.nv.constant0._ZN2at6native18elementwise_kernelILi128ELi4EZNS0_22gpu_kernel_impl_nocastINS0_13AUnaryFunctorIN3c108BFloat16ES5_S5_ZZZNS0_19maximum_kernel_cudaERNS_18TensorIteratorBaseEENKUlvE0_clEvENKUlvE2_clEvEUlS5_S5_E_EEEEvS7_RKT_EUliE_EEviT1_,"a",@progbits
	.sectionflags	@""
	.align	4
.nv.constant0._ZN2at6native18elementwise_kernelILi128ELi4EZNS0_22gpu_kernel_impl_nocastINS0_13AUnaryFunctorIN3c108BFloat16ES5_S5_ZZZNS0_19maximum_kernel_cudaERNS_18TensorIteratorBaseEENKUlvE0_clEvENKUlvE2_clEvEUlS5_S5_E_EEEEvS7_RKT_EUliE_EEviT1_:
	.zero		1440


//--------------------- .nv.constant0._ZN2at6native27unrolled_elementwise_kernelINS0_13AUnaryFunctorIN3c108BFloat16ES4_S4_ZZZNS0_19maximum_kernel_cudaERNS_18TensorIteratorBaseEENKUlvE0_clEvENKUlvE2_clEvEUlS4_S4_E_EESt5arrayIPcLm2EELi4E23TrivialOffsetCalculatorILi1EjESF_NS0_6memory15LoadWithoutCastENSG_16StoreWithoutCastEEEviT_T0_T2_T3_T4_T5_ --------------------------
	.section	.nv.constant0._ZN2at6native27unrolled_elementwise_kernelINS0_13AUnaryFunctorIN3c108BFloat16ES4_S4_ZZZNS0_19maximum_kernel_cudaERNS_18TensorIteratorBaseEENKUlvE0_clEvENKUlvE2_clEvEUlS4_S4_E_EESt5arrayIPcLm2EELi4E23TrivialOffsetCalculatorILi1EjESF_NS0_6memory15LoadWithoutCastENSG_16StoreWithoutCastEEEviT_T0_T2_T3_T4_T5_,"a",@progbits
	.sectionflags	@""
	.align	4
.nv.constant0._ZN2at6native27unrolled_elementwise_kernelINS0_13AUnaryFunctorIN3c108BFloat16ES4_S4_ZZZNS0_19maximum_kernel_cudaERNS_18TensorIteratorBaseEENKUlvE0_clEvENKUlvE2_clEvEUlS4_S4_E_EESt5arrayIPcLm2EELi4E23TrivialOffsetCalculatorILi1EjESF_NS0_6memory15LoadWithoutCastENSG_16StoreWithoutCastEEEviT_T0_T2_T3_T4_T5_:
	.zero		924


//--------------------- .nv.constant0._ZN2at6native29vectorized_elementwise_kernelILi2ENS0_13AUnaryFunctorIN3c108BFloat16ES4_S4_ZZZNS0_19maximum_kernel_cudaERNS_18TensorIteratorBaseEENKUlvE0_clEvENKUlvE2_clEvEUlS4_S4_E_EESt5arrayIPcLm2EEEEviT0_T1_ --------------------------
	.section	.nv.constant0._ZN2at6native29vectorized_elementwise_kernelILi2ENS0_13AUnaryFunctorIN3c108BFloat16ES4_S4_ZZZNS0_19maximum_kernel_cudaERNS_18TensorIteratorBaseEENKUlvE0_clEvENKUlvE2_clEvEUlS4_S4_E_EESt5arrayIPcLm2EEEEviT0_T1_,"a",@progbits
	.sectionflags	@""
	.align	4
.nv.constant0._ZN2at6native29vectorized_elementwise_kernelILi2ENS0_13AUnaryFunctorIN3c108BFloat16ES4_S4_ZZZNS0_19maximum_kernel_cudaERNS_18TensorIteratorBaseEENKUlvE0_clEvENKUlvE2_clEvEUlS4_S4_E_EESt5arrayIPcLm2EEEEviT0_T1_:
	.zero		920


//--------------------- .nv.constant0._ZN2at6native29vectorized_elementwise_kernelILi4ENS0_13AUnaryFunctorIN3c108BFloat16ES4_S4_ZZZNS0_19maximum_kernel_cudaERNS_18TensorIteratorBaseEENKUlvE0_clEvENKUlvE2_clEvEUlS4_S4_E_EESt5arrayIPcLm2EEEEviT0_T1_ --------------------------
	.section	.nv.constant0._ZN2at6native29vectorized_elementwise_kernelILi4ENS0_13AUnaryFunctorIN3c108BFloat16ES4_S4_ZZZNS0_19maximum_kernel_cudaERNS_18TensorIteratorBaseEENKUlvE0_clEvENKUlvE2_clEvEUlS4_S4_E_EESt5arrayIPcLm2EEEEviT0_T1_,"a",@progbits
	.sectionflags	@""
	.align	4
.nv.constant0._ZN2at6native29vectorized_elementwise_kernelILi4ENS0_13AUnaryFunctorIN3c108BFloat16ES4_S4_ZZZNS0_19maximum_kernel_cudaERNS_18TensorIteratorBaseEENKUlvE0_clEvENKUlvE2_clEvEUlS4_S4_E_EESt5arrayIPcLm2EEEEviT0_T1_:
	.zero		920


//--------------------- .nv.constant0._ZN2at6native29vectorized_elementwise_kernelILi8ENS0_13AUnaryFunctorIN3c108BFloat16ES4_S4_ZZZNS0_19maximum_kernel_cudaERNS_18TensorIteratorBaseEENKUlvE0_clEvENKUlvE2_clEvEUlS4_S4_E_EESt5arrayIPcLm2EEEEviT0_T1_ --------------------------
	.section	.nv.constant0._ZN2at6native29vectorized_elementwise_kernelILi8ENS0_13AUnaryFunctorIN3c108BFloat16ES4_S4_ZZZNS0_19maximum_kernel_cudaERNS_18TensorIteratorBaseEENKUlvE0_clEvENKUlvE2_clEvEUlS4_S4_E_EESt5arrayIPcLm2EEEEviT0_T1_,"a",@progbits
	.sectionflags	@""
	.align	4
.nv.constant0._ZN2at6native29vectorized_elementwise_kernelILi8ENS0_13AUnaryFunctorIN3c108BFloat16ES4_S4_ZZZNS0_19maximum_kernel_cudaERNS_18TensorIteratorBaseEENKUlvE0_clEvENKUlvE2_clEvEUlS4_S4_E_EESt5arrayIPcLm2EEEEviT0_T1_:
	.zero		920


//--------------------- .nv.constant0._ZN2at6native18elementwise_kernelILi128ELi4EZNS0_15gpu_kernel_implINS0_13BinaryFunctorIN3c108BFloat16ES5_S5_ZZZNS0_19maximum_kernel_cudaERNS_18TensorIteratorBaseEENKUlvE0_clEvENKUlvE2_clEvEUlS5_S5_E_EEEEvS7_RKT_EUliE_EEviT1_ --------------------------
	.section	.nv.constant0._ZN2at6native18elementwise_kernelILi128ELi4EZNS0_15gpu_kernel_implINS0_13BinaryFunctorIN3c108BFloat16ES5_S5_ZZZNS0_19maximum_kernel_cudaERNS_18TensorIteratorBaseEENKUlvE0_clEvENKUlvE2_clEvEUlS5_S5_E_EEEEvS7_RKT_EUliE_EEviT1_,"a",@progbits
	.sectionflags	@""
	.align	4
.nv.constant0._ZN2at6native18elementwise_kernelILi128ELi4EZNS0_15gpu_kernel_implINS0_13BinaryFunctorIN3c108BFloat16ES5_S5_ZZZNS0_19maximum_kernel_cudaERNS_18TensorIteratorBaseEENKUlvE0_clEvENKUlvE2_clEvEUlS5_S5_E_EEEEvS7_RKT_EUliE_EEviT1_:
	.zero		1552


//--------------------- .nv.constant0._ZN2at6native27unrolled_elementwise_kernelINS0_13BinaryFunctorIN3c108BFloat16ES4_S4_ZZZNS0_19maximum_kernel_cudaERNS_18TensorIteratorBaseEENKUlvE0_clEvENKUlvE2_clEvEUlS4_S4_E_EESt5arrayIPcLm3EELi4E23TrivialOffsetCalculatorILi2EjESE_ILi1EjENS0_6memory12LoadWithCastILi2EEENSH_13StoreWithCastILi1EEEEEviT_T0_T2_T3_T4_T5_ --------------------------
	.section	.nv.constant0._ZN2at6native27unrolled_elementwise_kernelINS0_13BinaryFunctorIN3c108BFloat16ES4_S4_ZZZNS0_19maximum_kernel_cudaERNS_18TensorIteratorBaseEENKUlvE0_clEvENKUlvE2_clEvEUlS4_S4_E_EESt5arrayIPcLm3EELi4E23TrivialOffsetCalculatorILi2EjESE_ILi1EjENS0_6memory12LoadWithCastILi2EEENSH_13StoreWithCastILi1EEEEEviT_T0_T2_T3_T4_T5_,"a",@progbits
	.sectionflags	@""
	.align	4
.nv.constant0._ZN2at6native27unrolled_elementwise_kernelINS0_13BinaryFunctorIN3c108BFloat16ES4_S4_ZZZNS0_19maximum_kernel_cudaERNS_18TensorIteratorBaseEENKUlvE0_clEvENKUlvE2_clEvEUlS4_S4_E_EESt5arrayIPcLm3EELi4E23TrivialOffsetCalculatorILi2EjESE_ILi1EjENS0_6memory12LoadWithCastILi2EEENSH_13StoreWithCastILi1EEEEEviT_T0_T2_T3_T4_T5_:
	.zero		952


//--------------------- .nv.constant0._ZN2at6native18elementwise_kernelILi128ELi4EZNS0_22gpu_kernel_impl_nocastINS0_13BinaryFunctorIN3c108BFloat16ES5_S5_ZZZNS0_19maximum_kernel_cudaERNS_18TensorIteratorBaseEENKUlvE0_clEvENKUlvE2_clEvEUlS5_S5_E_EEEEvS7_RKT_EUliE_EEviT1_ --------------------------
	.section	.nv.constant0._ZN2at6native18elementwise_kernelILi128ELi4EZNS0_22gpu_kernel_impl_nocastINS0_13BinaryFunctorIN3c108BFloat16ES5_S5_ZZZNS0_19maximum_kernel_cudaERNS_18TensorIteratorBaseEENKUlvE0_clEvENKUlvE2_clEvEUlS5_S5_E_EEEEvS7_RKT_EUliE_EEviT1_,"a",@progbits
	.sectionflags	@""
	.align	4
.nv.constant0._ZN2at6native18elementwise_kernelILi128ELi4EZNS0_22gpu_kernel_impl_nocastINS0_13BinaryFunctorIN3c108BFloat16ES5_S5_ZZZNS0_19maximum_kernel_cudaERNS_18TensorIteratorBaseEENKUlvE0_clEvENKUlvE2_clEvEUlS5_S5_E_EEEEvS7_RKT_EUliE_EEviT1_:
	.zero		1552


//--------------------- .nv.constant0._ZN2at6native27unrolled_elementwise_kernelINS0_13BinaryFunctorIN3c108BFloat16ES4_S4_ZZZNS0_19maximum_kernel_cudaERNS_18TensorIteratorBaseEENKUlvE0_clEvENKUlvE2_clEvEUlS4_S4_E_EESt5arrayIPcLm3EELi4E23TrivialOffsetCalculatorILi2EjESE_ILi1EjENS0_6memory15LoadWithoutCastENSH_16StoreWithoutCastEEEviT_T0_T2_T3_T4_T5_ --------------------------
	.section	.nv.constant0._ZN2at6native27unrolled_elementwise_kernelINS0_13BinaryFunctorIN3c108BFloat16ES4_S4_ZZZNS0_19maximum_kernel_cudaERNS_18TensorIteratorBaseEENKUlvE0_clEvENKUlvE2_clEvEUlS4_S4_E_EESt5arrayIPcLm3EELi4E23TrivialOffsetCalculatorILi2EjESE_ILi1EjENS0_6memory15LoadWithoutCastENSH_16StoreWithoutCastEEEviT_T0_T2_T3_T4_T5_,"a",@progbits
	.sectionflags	@""
	.align	4
.nv.constant0._ZN2at6native27unrolled_elementwise_kernelINS0_13BinaryFunctorIN3c108BFloat16ES4_S4_ZZZNS0_19maximum_kernel_cudaERNS_18TensorIteratorBaseEENKUlvE0_clEvENKUlvE2_clEvEUlS4_S4_E_EESt5arrayIPcLm3EELi4E23TrivialOffsetCalculatorILi2EjESE_ILi1EjENS0_6memory15LoadWithoutCastENSH_16StoreWithoutCastEEEviT_T0_T2_T3_T4_T5_:
	.zero		932


//--------------------- .nv.constant0._ZN2at6native29vectorized_elementwise_kernelILi2ENS0_13BinaryFunctorIN3c108BFloat16ES4_S4_ZZZNS0_19maximum_kernel_cudaERNS_18TensorIteratorBaseEENKUlvE0_clEvENKUlvE2_clEvEUlS4_S4_E_EESt5arrayIPcLm3EEEEviT0_T1_ --------------------------
	.section	.nv.constant0._ZN2at6native29vectorized_elementwise_kernelILi2ENS0_13BinaryFunctorIN3c108BFloat16ES4_S4_ZZZNS0_19maximum_kernel_cudaERNS_18TensorIteratorBaseEENKUlvE0_clEvENKUlvE2_clEvEUlS4_S4_E_EESt5arrayIPcLm3EEEEviT0_T1_,"a",@progbits
	.sectionflags	@""
	.align	4
.nv.constant0._ZN2at6native29vectorized_elementwise_kernelILi2ENS0_13BinaryFunctorIN3c108BFloat16ES4_S4_ZZZNS0_19maximum_kernel_cudaERNS_18TensorIteratorBaseEENKUlvE0_clEvENKUlvE2_clEvEUlS4_S4_E_EESt5arrayIPcLm3EEEEviT0_T1_:
	.zero		928


//--------------------- .nv.constant0._ZN2at6native29vectorized_elementwise_kernelILi4ENS0_13BinaryFunctorIN3c108BFloat16ES4_S4_ZZZNS0_19maximum_kernel_cudaERNS_18TensorIteratorBaseEENKUlvE0_clEvENKUlvE2_clEvEUlS4_S4_E_EESt5arrayIPcLm3EEEEviT0_T1_ --------------------------
	.section	.nv.constant0._ZN2at6native29vectorized_elementwise_kernelILi4ENS0_13BinaryFunctorIN3c108BFloat16ES4_S4_ZZZNS0_19maximum_kernel_cudaERNS_18TensorIteratorBaseEENKUlvE0_clEvENKUlvE2_clEvEUlS4_S4_E_EESt5arrayIPcLm3EEEEviT0_T1_,"a",@progbits
	.sectionflags	@""
	.align	4
.nv.constant0._ZN2at6native29vectorized_elementwise_kernelILi4ENS0_13BinaryFunctorIN3c108BFloat16ES4_S4_ZZZNS0_19maximum_kernel_cudaERNS_18TensorIteratorBaseEENKUlvE0_clEvENKUlvE2_clEvEUlS4_S4_E_EESt5arrayIPcLm3EEEEviT0_T1_:
	.zero		928


//--------------------- .nv.constant0._ZN2at6native29vectorized_elementwise_kernelILi8ENS0_13BinaryFunctorIN3c108BFloat16ES4_S4_ZZZNS0_19maximum_kernel_cudaERNS_18TensorIteratorBaseEENKUlvE0_clEvENKUlvE2_clEvEUlS4_S4_E_EESt5arrayIPcLm3EEEEviT0_T1_ --------------------------
	.section	.nv.constant0._ZN2at6native29vectorized_elementwise_kernelILi8ENS0_13BinaryFunctorIN3c108BFloat16ES4_S4_ZZZNS0_19maximum_kernel_cudaERNS_18TensorIteratorBaseEENKUlvE0_clEvENKUlvE2_clEvEUlS4_S4_E_EESt5arrayIPcLm3EEEEviT0_T1_,"a",@progbits
	.sectionflags	@""
	.align	4
.nv.constant0._ZN2at6native29vectorized_elementwise_kernelILi8ENS0_13BinaryFunctorIN3c108BFloat16ES4_S4_ZZZNS0_19maximum_kernel_cudaERNS_18TensorIteratorBaseEENKUlvE0_clEvENKUlvE2_clEvEUlS4_S4_E_EESt5arrayIPcLm3EEEEviT0_T1_:
	.zero		928


//--------------------- .nv.constant0._ZN2at6native18elementwise_kernelILi128ELi4EZNS0_15gpu_kernel_implINS0_13AUnaryFunctorIN3c104HalfES5_S5_ZZZNS0_19maximum_kernel_cudaERNS_18TensorIteratorBaseEENKUlvE0_clEvENKUlvE1_clEvEUlS5_S5_E_EEEEvS7_RKT_EUliE_EEviT1_ --------------------------
	.section	.nv.constant0._ZN2at6native18elementwise_kernelILi128ELi4EZNS0_15gpu_kernel_implINS0_13AUnaryFunctorIN3c104HalfES5_S5_ZZZNS0_19maximum_kernel_cudaERNS_18TensorIteratorBaseEENKUlvE0_clEvENKUlvE1_clEvEUlS5_S5_E_EEEEvS7_RKT_EUliE_EEviT1_,"a",@progbits
	.sectionflags	@""
	.align	4
.nv.constant0._ZN2at6native18elementwise_kernelILi128ELi4EZNS0_15gpu_kernel_implINS0_13AUnaryFunctorIN3c104HalfES5_S5_ZZZNS0_19maximum_kernel_cudaERNS_18TensorIteratorBaseEENKUlvE0_clEvENKUlvE1_clEvEUlS5_S5_E_EEEEvS7_RKT_EUliE_EEviT1_:
	.zero		1440


//--------------------- .nv.constant0._ZN2at6native27unrolled_elementwise_kernelINS0_13AUnaryFunctorIN3c104HalfES4_S4_ZZZNS0_19maximum_kernel_cudaERNS_18TensorIteratorBaseEENKUlvE0_clEvENKUlvE1_clEvEUlS4_S4_E_EESt5arrayIPcLm2EELi4E23TrivialOffsetCalculatorILi1EjESF_NS0_6memory12LoadWithCastILi1EEENSG_13StoreWithCastILi1EEEEEviT_T0_T2_T3_T4_T5_ --------------------------
	.section	.nv.constant0._ZN2at6native27unrolled_elementwise_kernelINS0_13AUnaryFunctorIN3c104HalfES4_S4_ZZZNS0_19maximum_kernel_cudaERNS_18TensorIteratorBaseEENKUlvE0_clEvENKUlvE1_clEvEUlS4_S4_E_EESt5arrayIPcLm2EELi4E23TrivialOffsetCalculatorILi1EjESF_NS0_6memory12LoadWithCastILi1EEENSG_13StoreWithCastILi1EEEEEviT_T0_T2_T3_T4_T5_,"a",@progbits
	.sectionflags	@""
	.align	4
.nv.constant0._ZN2at6native27unrolled_elementwise_kernelINS0_13AUnaryFunctorIN3c104HalfES4_S4_ZZZNS0_19maximum_kernel_cudaERNS_18TensorIteratorBaseEENKUlvE0_clEvENKUlvE1_clEvEUlS4_S4_E_EESt5arrayIPcLm2EELi4E23TrivialOffsetCalculatorILi1EjESF_NS0_6memory12LoadWithCastILi1EEENSG_13StoreWithCastILi1EEEEEviT_T0_T2_T3_T4_T5_:
	.zero		940


//--------------------- .nv.constant0._ZN2at6native18elementwise_kernelILi128ELi4EZNS0_22gpu_kernel_impl_nocastINS0_13AUnaryFunctorIN3c104HalfES5_S5_ZZZNS0_19maximum_kernel_cudaERNS_18TensorIteratorBaseEENKUlvE0_clEvENKUlvE1_clEvEUlS5_S5_E_EEEEvS7_RKT_EUliE_EEviT1_ --------------------------
	.section	.nv.constant0._ZN2at6native18elementwise_kernelILi128ELi4EZNS0_22gpu_kernel_impl_nocastINS0_13AUnaryFunctorIN3c104HalfES5_S5_ZZZNS0_19maximum_kernel_cudaERNS_18TensorIteratorBaseEENKUlvE0_clEvENKUlvE1_clEvEUlS5_S5_E_EEEEvS7_RKT_EUliE_EEviT1_,"a",@progbits
	.sectionflags	@""
	.align	4
.nv.constant0._ZN2at6native18elementwise_kernelILi128ELi4EZNS0_22gpu_kernel_impl_nocastINS0_13AUnaryFunctorIN3c104HalfES5_S5_ZZZNS0_19maximum_kernel_cudaERNS_18TensorIteratorBaseEENKUlvE0_clEvENKUlvE1_clEvEUlS5_S5_E_EEEEvS7_RKT_EUliE_EEviT1_:
	.zero		1440


//--------------------- .nv.constant0._ZN2at6native27unrolled_elementwise_kernelINS0_13AUnaryFunctorIN3c104HalfES4_S4_ZZZNS0_19maximum_kernel_cudaERNS_18TensorIteratorBaseEENKUlvE0_clEvENKUlvE1_clEvEUlS4_S4_E_EESt5arrayIPcLm2EELi4E23TrivialOffsetCalculatorILi1EjESF_NS0_6memory15LoadWithoutCastENSG_16StoreWithoutCastEEEviT_T0_T2_T3_T4_T5_ --------------------------
	.section	.nv.constant0._ZN2at6native27unrolled_elementwise_kernelINS0_13AUnaryFunctorIN3c104HalfES4_S4_ZZZNS0_19maximum_kernel_cudaERNS_18TensorIteratorBaseEENKUlvE0_clEvENKUlvE1_clEvEUlS4_S4_E_EESt5arrayIPcLm2EELi4E23TrivialOffsetCalculatorILi1EjESF_NS0_6memory15LoadWithoutCastENSG_16StoreWithoutCastEEEviT_T0_T2_T3_T4_T5_,"a",@progbits
	.sectionflags	@""
	.align	4
.nv.constant0._ZN2at6native27unrolled_elementwise_kernelINS0_13AUnaryFunctorIN3c104HalfES4_S4_ZZZNS0_19maximum_kernel_cudaERNS_18TensorIteratorBaseEENKUlvE0_clEvENKUlvE1_clEvEUlS4_S4_E_EESt5arrayIPcLm2EELi4E23TrivialOffsetCalculatorILi1EjESF_NS0_6memory15LoadWithoutCastENSG_16StoreWithoutCastEEEviT_T0_T2_T3_T4_T5_:
	.zero		924


//--------------------- .nv.constant0._ZN2at6native29vectorized_elementwise_kernelILi2ENS0_13AUnaryFunctorIN3c104HalfES4_S4_ZZZNS0_19maximum_kernel_cudaERNS_18TensorIteratorBaseEENKUlvE0_clEvENKUlvE1_clEvEUlS4_S4_E_EESt5arrayIPcLm2EEEEviT0_T1_ --------------------------
	.section	.nv.constant0._ZN2at6native29vectorized_elementwise_kernelILi2ENS0_13AUnaryFunctorIN3c104HalfES4_S4_ZZZNS0_19maximum_kernel_cudaERNS_18TensorIteratorBaseEENKUlvE0_clEvENKUlvE1_clEvEUlS4_S4_E_EESt5arrayIPcLm2EEEEviT0_T1_,"a",@progbits
	.sectionflags	@""
	.align	4
.nv.constant0._ZN2at6native29vectorized_elementwise_kernelILi2ENS0_13AUnaryFunctorIN3c104HalfES4_S4_ZZZNS0_19maximum_kernel_cudaERNS_18TensorIteratorBaseEENKUlvE0_clEvENKUlvE1_clEvEUlS4_S4_E_EESt5arrayIPcLm2EEEEviT0_T1_:
	.zero		920


//--------------------- .nv.constant0._ZN2at6native29vectorized_elementwise_kernelILi4ENS0_13AUnaryFunctorIN3c104HalfES4_S4_ZZZNS0_19maximum_kernel_cudaERNS_18TensorIteratorBaseEENKUlvE0_clEvENKUlvE1_clEvEUlS4_S4_E_EESt5arrayIPcLm2EEEEviT0_T1_ --------------------------
	.section	.nv.constant0._ZN2at6native29vectorized_elementwise_kernelILi4ENS0_13AUnaryFunctorIN3c104HalfES4_S4_ZZZNS0_19maximum_kernel_cudaERNS_18TensorIteratorBaseEENKUlvE0_clEvENKUlvE1_clEvEUlS4_S4_E_EESt5arrayIPcLm2EEEEviT0_T1_,"a",@progbits
	.sectionflags	@""
	.align	4
.nv.constant0._ZN2at6native29vectorized_elementwise_kernelILi4ENS0_13AUnaryFunctorIN3c104HalfES4_S4_ZZZNS0_19maximum_kernel_cudaERNS_18TensorIteratorBaseEENKUlvE0_clEvENKUlvE1_clEvEUlS4_S4_E_EESt5arrayIPcLm2EEEEviT0_T1_:
	.zero		920


//--------------------- .nv.constant0._ZN2at6native29vectorized_elementwise_kernelILi8ENS0_13AUnaryFunctorIN3c104HalfES4_S4_ZZZNS0_19maximum_kernel_cudaERNS_18TensorIteratorBaseEENKUlvE0_clEvENKUlvE1_clEvEUlS4_S4_E_EESt5arrayIPcLm2EEEEviT0_T1_ --------------------------
	.section	.nv.constant0._ZN2at6native29vectorized_elementwise_kernelILi8ENS0_13AUnaryFunctorIN3c104HalfES4_S4_ZZZNS0_19maximum_kernel_cudaERNS_18TensorIteratorBaseEENKUlvE0_clEvENKUlvE1_clEvEUlS4_S4_E_EESt5arrayIPcLm2EEEEviT0_T1_,"a",@progbits
	.sectionflags	@""
	.align	4
.nv.constant0._ZN2at6native29vectorized_elementwise_kernelILi8ENS0_13AUnaryFunctorIN3c104HalfES4_S4_ZZZNS0_19maximum_kernel_cudaERNS_18TensorIteratorBaseEENKUlvE0_clEvENKUlvE1_clEvEUlS4_S4_E_EESt5arrayIPcLm2EEEEviT0_T1_:
	.zero		920


//--------------------- .nv.constant0._ZN2at6native18elementwise_kernelILi128ELi4EZNS0_15gpu_kernel_implINS0_13BinaryFunctorIN3c104HalfES5_S5_ZZZNS0_19maximum_kernel_cudaERNS_18TensorIteratorBaseEENKUlvE0_clEvENKUlvE1_clEvEUlS5_S5_E_EEEEvS7_RKT_EUliE_EEviT1_ --------------------------
	.section	.nv.constant0._ZN2at6native18elementwise_kernelILi128ELi4EZNS0_15gpu_kernel_implINS0_13BinaryFunctorIN3c104HalfES5_S5_ZZZNS0_19maximum_kernel_cudaERNS_18TensorIteratorBaseEENKUlvE0_clEvENKUlvE1_clEvEUlS5_S5_E_EEEEvS7_RKT_EUliE_EEviT1_,"a",@progbits
	.sectionflags	@""
	.align	4
.nv.constant0._ZN2at6native18elementwise_kernelILi128ELi4EZNS0_15gpu_kernel_implINS0_13BinaryFunctorIN3c104HalfES5_S5_ZZZNS0_19maximum_kernel_cudaERNS_18TensorIteratorBaseEENKUlvE0_clEvENKUlvE1_clEvEUlS5_S5_E_EEEEvS7_RKT_EUliE_EEviT1_:
	.zero		1552


//--------------------- .nv.constant0._ZN2at6native27unrolled_elementwise_kernelINS0_13BinaryFunctorIN3c104HalfES4_S4_ZZZNS0_19maximum_kernel_cudaERNS_18TensorIteratorBaseEENKUlvE0_clEvENKUlvE1_clEvEUlS4_S4_E_EESt5arrayIPcLm3EELi4E23TrivialOffsetCalculatorILi2EjESE_ILi1EjENS0_6memory12LoadWithCastILi2EEENSH_13StoreWithCastILi1EEEEEviT_T0_T2_T3_T4_T5_ --------------------------
	.section	.nv.constant0._ZN2at6native27unrolled_elementwise_kernelINS0_13BinaryFunctorIN3c104HalfES4_S4_ZZZNS0_19maximum_kernel_cudaERNS_18TensorIteratorBaseEENKUlvE0_clEvENKUlvE1_clEvEUlS4_S4_E_EESt5arrayIPcLm3EELi4E23TrivialOffsetCalculatorILi2EjESE_ILi1EjENS0_6memory12LoadWithCastILi2EEENSH_13StoreWithCastILi1EEEEEviT_T0_T2_T3_T4_T5_,"a",@progbits
	.sectionflags	@""
	.align	4
.nv.constant0._ZN2at6native27unrolled_elementwise_kernelINS0_13BinaryFunctorIN3c104HalfES4_S4_ZZZNS0_19maximum_kernel_cudaERNS_18TensorIteratorBaseEENKUlvE0_clEvENKUlvE1_clEvEUlS4_S4_E_EESt5arrayIPcLm3EELi4E23TrivialOffsetCalculatorILi2EjESE_ILi1EjENS0_6memory12LoadWithCastILi2EEENSH_13StoreWithCastILi1EEEEEviT_T0_T2_T3_T4_T5_:
	.zero		952


//--------------------- .nv.constant0._ZN2at6native18elementwise_kernelILi128ELi4EZNS0_22gpu_kernel_impl_nocastINS0_13BinaryFunctorIN3c104HalfES5_S5_ZZZNS0_19maximum_kernel_cudaERNS_18TensorIteratorBaseEENKUlvE0_clEvENKUlvE1_clEvEUlS5_S5_E_EEEEvS7_RKT_EUliE_EEviT1_ --------------------------
	.section	.nv.constant0._ZN2at6native18elementwise_kernelILi128ELi4EZNS0_22gpu_kernel_impl_nocastINS0_13BinaryFunctorIN3c104HalfES5_S5_ZZZNS0_19maximum_kernel_cudaERNS_18TensorIteratorBaseEENKUlvE0_clEvENKUlvE1_clEvEUlS5_S5_E_EEEEvS7_RKT_EUliE_EEviT1_,"a",@progbits
	.sectionflags	@""
	.align	4
.nv.constant0._ZN2at6native18elementwise_kernelILi128ELi4EZNS0_22gpu_kernel_impl_nocastINS0_13BinaryFunctorIN3c104HalfES5_S5_ZZZNS0_19maximum_kernel_cudaERNS_18TensorIteratorBaseEENKUlvE0_clEvENKUlvE1_clEvEUlS5_S5_E_EEEEvS7_RKT_EUliE_EEviT1_:
	.zero		1552


//--------------------- .nv.constant0._ZN2at6native27unrolled_elementwise_kernelINS0_13BinaryFunctorIN3c104HalfES4_S4_ZZZNS0_19maximum_kernel_cudaERNS_18TensorIteratorBaseEENKUlvE0_clEvENKUlvE1_clEvEUlS4_S4_E_EESt5arrayIPcLm3EELi4E23TrivialOffsetCalculatorILi2EjESE_ILi1EjENS0_6memory15LoadWithoutCastENSH_16StoreWithoutCastEEEviT_T0_T2_T3_T4_T5_ --------------------------
	.section	.nv.constant0._ZN2at6native27unrolled_elementwise_kernelINS0_13BinaryFunctorIN3c104HalfES4_S4_ZZZNS0_19maximum_kernel_cudaERNS_18TensorIteratorBaseEENKUlvE0_clEvENKUlvE1_clEvEUlS4_S4_E_EESt5arrayIPcLm3EELi4E23TrivialOffsetCalculatorILi2EjESE_ILi1EjENS0_6memory15LoadWithoutCastENSH_16StoreWithoutCastEEEviT_T0_T2_T3_T4_T5_,"a",@progbits
	.sectionflags	@""
	.align	4
.nv.constant0._ZN2at6native27unrolled_elementwise_kernelINS0_13BinaryFunctorIN3c104HalfES4_S4_ZZZNS0_19maximum_kernel_cudaERNS_18TensorIteratorBaseEENKUlvE0_clEvENKUlvE1_clEvEUlS4_S4_E_EESt5arrayIPcLm3EELi4E23TrivialOffsetCalculatorILi2EjESE_ILi1EjENS0_6memory15LoadWithoutCastENSH_16StoreWithoutCastEEEviT_T0_T2_T3_T4_T5_:
	.zero		932


//--------------------- .nv.constant0._ZN2at6native29vectorized_elementwise_kernelILi2ENS0_13BinaryFunctorIN3c104HalfES4_S4_ZZZNS0_19maximum_kernel_cudaERNS_18TensorIteratorBaseEENKUlvE0_clEvENKUlvE1_clEvEUlS4_S4_E_EESt5arrayIPcLm3EEEEviT0_T1_ --------------------------
	.section	.nv.constant0._ZN2at6native29vectorized_elementwise_kernelILi2ENS0_13BinaryFunctorIN3c104HalfES4_S4_ZZZNS0_19maximum_kernel_cudaERNS_18TensorIteratorBaseEENKUlvE0_clEvENKUlvE1_clEvEUlS4_S4_E_EESt5arrayIPcLm3EEEEviT0_T1_,"a",@progbits
	.sectionflags	@""
	.align	4
.nv.constant0._ZN2at6native29vectorized_elementwise_kernelILi2ENS0_13BinaryFunctorIN3c104HalfES4_S4_ZZZNS0_19maximum_kernel_cudaERNS_18TensorIteratorBaseEENKUlvE0_clEvENKUlvE1_clEvEUlS4_S4_E_EESt5arrayIPcLm3EEEEviT0_T1_:
	.zero		928


//--------------------- .nv.constant0._ZN2at6native29vectorized_elementwise_kernelILi4ENS0_13BinaryFunctorIN3c104HalfES4_S4_ZZZNS0_19maximum_kernel_cudaERNS_18TensorIteratorBaseEENKUlvE0_clEvENKUlvE1_clEvEUlS4_S4_E_EESt5arrayIPcLm3EEEEviT0_T1_ --------------------------
	.section	.nv.constant0._ZN2at6native29vectorized_elementwise_kernelILi4ENS0_13BinaryFunctorIN3c104HalfES4_S4_ZZZNS0_19maximum_kernel_cudaERNS_18TensorIteratorBaseEENKUlvE0_clEvENKUlvE1_clEvEUlS4_S4_E_EESt5arrayIPcLm3EEEEviT0_T1_,"a",@progbits
	.sectionflags	@""
	.align	4
.nv.constant0._ZN2at6native29vectorized_elementwise_kernelILi4ENS0_13BinaryFunctorIN3c104HalfES4_S4_ZZZNS0_19maximum_kernel_cudaERNS_18TensorIteratorBaseEENKUlvE0_clEvENKUlvE1_clEvEUlS4_S4_E_EESt5arrayIPcLm3EEEEviT0_T1_:
	.zero		928


//--------------------- .nv.constant0._ZN2at6native29vectorized_elementwise_kernelILi8ENS0_13BinaryFunctorIN3c104HalfES4_S4_ZZZNS0_19maximum_kernel_cudaERNS_18TensorIteratorBaseEENKUlvE0_clEvENKUlvE1_clEvEUlS4_S4_E_EESt5arrayIPcLm3EEEEviT0_T1_ --------------------------
	.section	.nv.constant0._ZN2at6native29vectorized_elementwise_kernelILi8ENS0_13BinaryFunctorIN3c104HalfES4_S4_ZZZNS0_19maximum_kernel_cudaERNS_18TensorIteratorBaseEENKUlvE0_clEvENKUlvE1_clEvEUlS4_S4_E_EESt5arrayIPcLm3EEEEviT0_T1_,"a",@progbits
	.sectionflags	@""
	.align	4
.nv.constant0._ZN2at6native29vectorized_elementwise_kernelILi8ENS0_13BinaryFunctorIN3c104HalfES4_S4_ZZZNS0_19maximum_kernel_cudaERNS_18TensorIteratorBaseEENKUlvE0_clEvENKUlvE1_clEvEUlS4_S4_E_EESt5arrayIPcLm3EEEEviT0_T1_:
	.zero		928


//--------------------- .nv.constant0._ZN2at6native18elementwise_kernelILi128ELi4EZNS0_15gpu_kernel_implINS0_13AUnaryFunctorIfffZZZNS0_19maximum_kernel_cudaERNS_18TensorIteratorBaseEENKUlvE0_clEvENKUlvE0_clEvEUlffE_EEEEvS5_RKT_EUliE_EEviT1_ --------------------------
	.section	.nv.constant0._ZN2at6native18elementwise_kernelILi128ELi4EZNS0_15gpu_kernel_implINS0_13AUnaryFunctorIfffZZZNS0_19maximum_kernel_cudaERNS_18TensorIteratorBaseEENKUlvE0_clEvENKUlvE0_clEvEUlffE_EEEEvS5_RKT_EUliE_EEviT1_,"a",@progbits
	.sectionflags	@""
	.align	4
.nv.constant0._ZN2at6native18elementwise_kernelILi128ELi4EZNS0_15gpu_kernel_implINS0_13AUnaryFunctorIfffZZZNS0_19maximum_kernel_cudaERNS_18TensorIteratorBaseEENKUlvE0_clEvENKUlvE0_clEvEUlffE_EEEEvS5_RKT_EUliE_EEviT1_:
	.zero		1448


//--------------------- .nv.constant0._ZN2at6native27unrolled_elementwise_kernelINS0_13AUnaryFunctorIfffZZZNS0_19maximum_kernel_cudaERNS_18TensorIteratorBaseEENKUlvE0_clEvENKUlvE0_clEvEUlffE_EESt5arrayIPcLm2EELi4E23TrivialOffsetCalculatorILi1EjESD_NS0_6memory12LoadWithCastILi1EEENSE_13StoreWithCastILi1EEEEEviT_T0_T2_T3_T4_T5_ --------------------------
	.section	.nv.constant0._ZN2at6native27unrolled_elementwise_kernelINS0_13AUnaryFunctorIfffZZZNS0_19maximum_kernel_cudaERNS_18TensorIteratorBaseEENKUlvE0_clEvENKUlvE0_clEvEUlffE_EESt5arrayIPcLm2EELi4E23TrivialOffsetCalculatorILi1EjESD_NS0_6memory12LoadWithCastILi1EEENSE_13StoreWithCastILi1EEEEEviT_T0_T2_T3_T4_T5_,"a",@progbits
	.sectionflags	@""
	.align	4
.nv.constant0._ZN2at6native27unrolled_elementwise_kernelINS0_13AUnaryFunctorIfffZZZNS0_19maximum_kernel_cudaERNS_18TensorIteratorBaseEENKUlvE0_clEvENKUlvE0_clEvEUlffE_EESt5arrayIPcLm2EELi4E23TrivialOffsetCalculatorILi1EjESD_NS0_6memory12LoadWithCastILi1EEENSE_13StoreWithCastILi1EEEEEviT_T0_T2_T3_T4_T5_:
	.zero		948


//--------------------- .nv.constant0._ZN2at6native18elementwise_kernelILi128ELi2EZNS0_22gpu_kernel_impl_nocastINS0_13AUnaryFunctorIfffZZZNS0_19maximum_kernel_cudaERNS_18TensorIteratorBaseEENKUlvE0_clEvENKUlvE0_clEvEUlffE_EEEEvS5_RKT_EUliE_EEviT1_ --------------------------
	.section	.nv.constant0._ZN2at6native18elementwise_kernelILi128ELi2EZNS0_22gpu_kernel_impl_nocastINS0_13AUnaryFunctorIfffZZZNS0_19maximum_kernel_cudaERNS_18TensorIteratorBaseEENKUlvE0_clEvENKUlvE0_clEvEUlffE_EEEEvS5_RKT_EUliE_EEviT1_,"a",@progbits
	.sectionflags	@""
	.align	4
.nv.constant0._ZN2at6native18elementwise_kernelILi128ELi2EZNS0_22gpu_kernel_impl_nocastINS0_13AUnaryFunctorIfffZZZNS0_19maximum_kernel_cudaERNS_18TensorIteratorBaseEENKUlvE0_clEvENKUlvE0_clEvEUlffE_EEEEvS5_RKT_EUliE_EEviT1_:
	.zero		1440


//--------------------- .nv.constant0._ZN2at6native27unrolled_elementwise_kernelINS0_13AUnaryFunctorIfffZZZNS0_19maximum_kernel_cudaERNS_18TensorIteratorBaseEENKUlvE0_clEvENKUlvE0_clEvEUlffE_EESt5arrayIPcLm2EELi4E23TrivialOffsetCalculatorILi1EjESD_NS0_6memory15LoadWithoutCastENSE_16StoreWithoutCastEEEviT_T0_T2_T3_T4_T5_ --------------------------
	.section	.nv.constant0._ZN2at6native27unrolled_elementwise_kernelINS0_13AUnaryFunctorIfffZZZNS0_19maximum_kernel_cudaERNS_18TensorIteratorBaseEENKUlvE0_clEvENKUlvE0_clEvEUlffE_EESt5arrayIPcLm2EELi4E23TrivialOffsetCalculatorILi1EjESD_NS0_6memory15LoadWithoutCastENSE_16StoreWithoutCastEEEviT_T0_T2_T3_T4_T5_,"a",@progbits
	.sectionflags	@""
	.align	4
.nv.constant0._ZN2at6native27unrolled_elementwise_kernelINS0_13AUnaryFunctorIfffZZZNS0_19maximum_kernel_cudaERNS_18TensorIteratorBaseEENKUlvE0_clEvENKUlvE0_clEvEUlffE_EESt5arrayIPcLm2EELi4E23TrivialOffsetCalculatorILi1EjESD_NS0_6memory15LoadWithoutCastENSE_16StoreWithoutCastEEEviT_T0_T2_T3_T4_T5_:
	.zero		932


//--------------------- .nv.constant0._ZN2at6native29vectorized_elementwise_kernelILi2ENS0_13AUnaryFunctorIfffZZZNS0_19maximum_kernel_cudaERNS_18TensorIteratorBaseEENKUlvE0_clEvENKUlvE0_clEvEUlffE_EESt5arrayIPcLm2EEEEviT0_T1_ --------------------------
	.section	.nv.constant0._ZN2at6native29vectorized_elementwise_kernelILi2ENS0_13AUnaryFunctorIfffZZZNS0_19maximum_kernel_cudaERNS_18TensorIteratorBaseEENKUlvE0_clEvENKUlvE0_clEvEUlffE_EESt5arrayIPcLm2EEEEviT0_T1_,"a",@progbits
	.sectionflags	@""
	.align	4
.nv.constant0._ZN2at6native29vectorized_elementwise_kernelILi2ENS0_13AUnaryFunctorIfffZZZNS0_19maximum_kernel_cudaERNS_18TensorIteratorBaseEENKUlvE0_clEvENKUlvE0_clEvEUlffE_EESt5arrayIPcLm2EEEEviT0_T1_:
	.zero		928


//--------------------- .nv.constant0._ZN2at6native29vectorized_elementwise_kernelILi4ENS0_13AUnaryFunctorIfffZZZNS0_19maximum_kernel_cudaERNS_18TensorIteratorBaseEENKUlvE0_clEvENKUlvE0_clEvEUlffE_EESt5arrayIPcLm2EEEEviT0_T1_ --------------------------
	.section	.nv.constant0._ZN2at6native29vectorized_elementwise_kernelILi4ENS0_13AUnaryFunctorIfffZZZNS0_19maximum_kernel_cudaERNS_18TensorIteratorBaseEENKUlvE0_clEvENKUlvE0_clEvEUlffE_EESt5arrayIPcLm2EEEEviT0_T1_,"a",@progbits
	.sectionflags	@""
	.align	4
.nv.constant0._ZN2at6native29vectorized_elementwise_kernelILi4ENS0_13AUnaryFunctorIfffZZZNS0_19maximum_kernel_cudaERNS_18TensorIteratorBaseEENKUlvE0_clEvENKUlvE0_clEvEUlffE_EESt5arrayIPcLm2EEEEviT0_T1_:
	.zero		928


//--------------------- .nv.constant0._ZN2at6native29vectorized_elementwise_kernelILi8ENS0_13AUnaryFunctorIfffZZZNS0_19maximum_kernel_cudaERNS_18TensorIteratorBaseEENKUlvE0_clEvENKUlvE0_clEvEUlffE_EESt5arrayIPcLm2EEEEviT0_T1_ --------------------------
	.section	.nv.constant0._ZN2at6native29vectorized_elementwise_kernelILi8ENS0_13AUnaryFunctorIfffZZZNS0_19maximum_kernel_cudaERNS_18TensorIteratorBaseEENKUlvE0_clEvENKUlvE0_clEvEUlffE_EESt5arrayIPcLm2EEEEviT0_T1_,"a",@progbits
	.sectionflags	@""
	.align	4
.nv.constant0._ZN2at6native29vectorized_elementwise_kernelILi8ENS0_13AUnaryFunctorIfffZZZNS0_19maximum_kernel_cudaERNS_18TensorIteratorBaseEENKUlvE0_clEvENKUlvE0_clEvEUlffE_EESt5arrayIPcLm2EEEEviT0_T1_:
	.zero		928


//--------------------- .nv.constant0._ZN2at6native18elementwise_kernelILi128ELi4EZNS0_15gpu_kernel_implINS0_13BinaryFunctorIfffZZZNS0_19maximum_kernel_cudaERNS_18TensorIteratorBaseEENKUlvE0_clEvENKUlvE0_clEvEUlffE_EEEEvS5_RKT_EUliE_EEviT1_ --------------------------
	.section	.nv.constant0._ZN2at6native18elementwise_kernelILi128ELi4EZNS0_15gpu_kernel_implINS0_13BinaryFunctorIfffZZZNS0_19maximum_kernel_cudaERNS_18TensorIteratorBaseEENKUlvE0_clEvENKUlvE0_clEvEUlffE_EEEEvS5_RKT_EUliE_EEviT1_,"a",@progbits
	.sectionflags	@""
	.align	4
.nv.constant0._ZN2at6native18elementwise_kernelILi128ELi4EZNS0_15gpu_kernel_implINS0_13BinaryFunctorIfffZZZNS0_19maximum_kernel_cudaERNS_18TensorIteratorBaseEENKUlvE0_clEvENKUlvE0_clEvEUlffE_EEEEvS5_RKT_EUliE_EEviT1_:
	.zero		1552


//--------------------- .nv.constant0._ZN2at6native27unrolled_elementwise_kernelINS0_13BinaryFunctorIfffZZZNS0_19maximum_kernel_cudaERNS_18TensorIteratorBaseEENKUlvE0_clEvENKUlvE0_clEvEUlffE_EESt5arrayIPcLm3EELi4E23TrivialOffsetCalculatorILi2EjESC_ILi1EjENS0_6memory12LoadWithCastILi2EEENSF_13StoreWithCastILi1EEEEEviT_T0_T2_T3_T4_T5_ --------------------------
	.section	.nv.constant0._ZN2at6native27unrolled_elementwise_kernelINS0_13BinaryFunctorIfffZZZNS0_19maximum_kernel_cudaERNS_18TensorIteratorBaseEENKUlvE0_clEvENKUlvE0_clEvEUlffE_EESt5arrayIPcLm3EELi4E23TrivialOffsetCalculatorILi2EjESC_ILi1EjENS0_6memory12LoadWithCastILi2EEENSF_13StoreWithCastILi1EEEEEviT_T0_T2_T3_T4_T5_,"a",@progbits
	.sectionflags	@""
	.align	4
.nv.constant0._ZN2at6native27unrolled_elementwise_kernelINS0_13BinaryFunctorIfffZZZNS0_19maximum_kernel_cudaERNS_18TensorIteratorBaseEENKUlvE0_clEvENKUlvE0_clEvEUlffE_EESt5arrayIPcLm3EELi4E23TrivialOffsetCalculatorILi2EjESC_ILi1EjENS0_6memory12LoadWithCastILi2EEENSF_13StoreWithCastILi1EEEEEviT_T0_T2_T3_T4_T5_:
	.zero		952


//--------------------- .nv.constant0._ZN2at6native18elementwise_kernelILi128ELi2EZNS0_22gpu_kernel_impl_nocastINS0_13BinaryFunctorIfffZZZNS0_19maximum_kernel_cudaERNS_18TensorIteratorBaseEENKUlvE0_clEvENKUlvE0_clEvEUlffE_EEEEvS5_RKT_EUliE_EEviT1_ --------------------------
	.section	.nv.constant0._ZN2at6native18elementwise_kernelILi128ELi2EZNS0_22gpu_kernel_impl_nocastINS0_13BinaryFunctorIfffZZZNS0_19maximum_kernel_cudaERNS_18TensorIteratorBaseEENKUlvE0_clEvENKUlvE0_clEvEUlffE_EEEEvS5_RKT_EUliE_EEviT1_,"a",@progbits
	.sectionflags	@""
	.align	4
.nv.constant0._ZN2at6native18elementwise_kernelILi128ELi2EZNS0_22gpu_kernel_impl_nocastINS0_13BinaryFunctorIfffZZZNS0_19maximum_kernel_cudaERNS_18TensorIteratorBaseEENKUlvE0_clEvENKUlvE0_clEvEUlffE_EEEEvS5_RKT_EUliE_EEviT1_:
	.zero		1552


//--------------------- .nv.constant0._ZN2at6native27unrolled_elementwise_kernelINS0_13BinaryFunctorIfffZZZNS0_19maximum_kernel_cudaERNS_18TensorIteratorBaseEENKUlvE0_clEvENKUlvE0_clEvEUlffE_EESt5arrayIPcLm3EELi4E23TrivialOffsetCalculatorILi2EjESC_ILi1EjENS0_6memory15LoadWithoutCastENSF_16StoreWithoutCastEEEviT_T0_T2_T3_T4_T5_ --------------------------
	.section	.nv.constant0._ZN2at6native27unrolled_elementwise_kernelINS0_13BinaryFunctorIfffZZZNS0_19maximum_kernel_cudaERNS_18TensorIteratorBaseEENKUlvE0_clEvENKUlvE0_clEvEUlffE_EESt5arrayIPcLm3EELi4E23TrivialOffsetCalculatorILi2EjESC_ILi1EjENS0_6memory15LoadWithoutCastENSF_16StoreWithoutCastEEEviT_T0_T2_T3_T4_T5_,"a",@progbits
	.sectionflags	@""
	.align	4
.nv.constant0._ZN2at6native27unrolled_elementwise_kernelINS0_13BinaryFunctorIfffZZZNS0_19maximum_kernel_cudaERNS_18TensorIteratorBaseEENKUlvE0_clEvENKUlvE0_clEvEUlffE_EESt5arrayIPcLm3EELi4E23TrivialOffsetCalculatorILi2EjESC_ILi1EjENS0_6memory15LoadWithoutCastENSF_16StoreWithoutCastEEEviT_T0_T2_T3_T4_T5_:
	.zero		932


//--------------------- .nv.constant0._ZN2at6native29vectorized_elementwise_kernelILi2ENS0_13BinaryFunctorIfffZZZNS0_19maximum_kernel_cudaERNS_18TensorIteratorBaseEENKUlvE0_clEvENKUlvE0_clEvEUlffE_EESt5arrayIPcLm3EEEEviT0_T1_ --------------------------
	.section	.nv.constant0._ZN2at6native29vectorized_elementwise_kernelILi2ENS0_13BinaryFunctorIfffZZZNS0_19maximum_kernel_cudaERNS_18TensorIteratorBaseEENKUlvE0_clEvENKUlvE0_clEvEUlffE_EESt5arrayIPcLm3EEEEviT0_T1_,"a",@progbits
	.sectionflags	@""
	.align	4
.nv.constant0._ZN2at6native29vectorized_elementwise_kernelILi2ENS0_13BinaryFunctorIfffZZZNS0_19maximum_kernel_cudaERNS_18TensorIteratorBaseEENKUlvE0_clEvENKUlvE0_clEvEUlffE_EESt5arrayIPcLm3EEEEviT0_T1_:
	.zero		928


//--------------------- .nv.constant0._ZN2at6native29vectorized_elementwise_kernelILi4ENS0_13BinaryFunctorIfffZZZNS0_19maximum_kernel_cudaERNS_18TensorIteratorBaseEENKUlvE0_clEvENKUlvE0_clEvEUlffE_EESt5arrayIPcLm3EEEEviT0_T1_ --------------------------
	.section	.nv.constant0._ZN2at6native29vectorized_elementwise_kernelILi4ENS0_13BinaryFunctorIfffZZZNS0_19maximum_kernel_cudaERNS_18TensorIteratorBaseEENKUlvE0_clEvENKUlvE0_clEvEUlffE_EESt5arrayIPcLm3EEEEviT0_T1_,"a",@progbits
	.sectionflags	@""
	.align	4
.nv.constant0._ZN2at6native29vectorized_elementwise_kernelILi4ENS0_13BinaryFunctorIfffZZZNS0_19maximum_kernel_cudaERNS_18TensorIteratorBaseEENKUlvE0_clEvENKUlvE0_clEvEUlffE_EESt5arrayIPcLm3EEEEviT0_T1_:
	.zero		928


//--------------------- .nv.constant0._ZN2at6native29vectorized_elementwise_kernelILi8ENS0_13BinaryFunctorIfffZZZNS0_19maximum_kernel_cudaERNS_18TensorIteratorBaseEENKUlvE0_clEvENKUlvE0_clEvEUlffE_EESt5arrayIPcLm3EEEEviT0_T1_ --------------------------
	.section	.nv.constant0._ZN2at6native29vectorized_elementwise_kernelILi8ENS0_13BinaryFunctorIfffZZZNS0_19maximum_kernel_cudaERNS_18TensorIteratorBaseEENKUlvE0_clEvENKUlvE0_clEvEUlffE_EESt5arrayIPcLm3EEEEviT0_T1_,"a",@progbits
	.sectionflags	@""
	.align	4
.nv.constant0._ZN2at6native29vectorized_elementwise_kernelILi8ENS0_13BinaryFunctorIfffZZZNS0_19maximum_kernel_cudaERNS_18TensorIteratorBaseEENKUlvE0_clEvENKUlvE0_clEvEUlffE_EESt5arrayIPcLm3EEEEviT0_T1_:
	.zero		928


//--------------------- .nv.constant0._ZN2at6native18elementwise_kernelILi128ELi4EZNS0_15gpu_kernel_implINS0_13AUnaryFunctorIdddZZZNS0_19maximum_kernel_cudaERNS_18TensorIteratorBaseEENKUlvE0_clEvENKUlvE_clEvEUlddE_EEEEvS5_RKT_EUliE_EEviT1_ --------------------------
	.section	.nv.constant0._ZN2at6native18elementwise_kernelILi128ELi4EZNS0_15gpu_kernel_implINS0_13AUnaryFunctorIdddZZZNS0_19maximum_kernel_cudaERNS_18TensorIteratorBaseEENKUlvE0_clEvENKUlvE_clEvEUlddE_EEEEvS5_RKT_EUliE_EEviT1_,"a",@progbits
	.sectionflags	@""
	.align	4
.nv.constant0._ZN2at6native18elementwise_kernelILi128ELi4EZNS0_15gpu_kernel_implINS0_13AUnaryFunctorIdddZZZNS0_19maximum_kernel_cudaERNS_18TensorIteratorBaseEENKUlvE0_clEvENKUlvE_clEvEUlddE_EEEEvS5_RKT_EUliE_EEviT1_:
	.zero		1456


//--------------------- .nv.constant0._ZN2at6native27unrolled_elementwise_kernelINS0_13AUnaryFunctorIdddZZZNS0_19maximum_kernel_cudaERNS_18TensorIteratorBaseEENKUlvE0_clEvENKUlvE_clEvEUlddE_EESt5arrayIPcLm2EELi4E23TrivialOffsetCalculatorILi1EjESD_NS0_6memory12LoadWithCastILi1EEENSE_13StoreWithCastILi1EEEEEviT_T0_T2_T3_T4_T5_ --------------------------
	.section	.nv.constant0._ZN2at6native27unrolled_elementwise_kernelINS0_13AUnaryFunctorIdddZZZNS0_19maximum_kernel_cudaERNS_18TensorIteratorBaseEENKUlvE0_clEvENKUlvE_clEvEUlddE_EESt5arrayIPcLm2EELi4E23TrivialOffsetCalculatorILi1EjESD_NS0_6memory12LoadWithCastILi1EEENSE_13StoreWithCastILi1EEEEEviT_T0_T2_T3_T4_T5_,"a",@progbits
	.sectionflags	@""
	.align	4
.nv.constant0._ZN2at6native27unrolled_elementwise_kernelINS0_13AUnaryFunctorIdddZZZNS0_19maximum_kernel_cudaERNS_18TensorIteratorBaseEENKUlvE0_clEvENKUlvE_clEvEUlddE_EESt5arrayIPcLm2EELi4E23TrivialOffsetCalculatorILi1EjESD_NS0_6memory12LoadWithCastILi1EEENSE_13StoreWithCastILi1EEEEEviT_T0_T2_T3_T4_T5_:
	.zero		956


//--------------------- .nv.constant0._ZN2at6native18elementwise_kernelILi128ELi2EZNS0_22gpu_kernel_impl_nocastINS0_13AUnaryFunctorIdddZZZNS0_19maximum_kernel_cudaERNS_18TensorIteratorBaseEENKUlvE0_clEvENKUlvE_clEvEUlddE_EEEEvS5_RKT_EUliE_EEviT1_ --------------------------
	.section	.nv.constant0._ZN2at6native18elementwise_kernelILi128ELi2EZNS0_22gpu_kernel_impl_nocastINS0_13AUnaryFunctorIdddZZZNS0_19maximum_kernel_cudaERNS_18TensorIteratorBaseEENKUlvE0_clEvENKUlvE_clEvEUlddE_EEEEvS5_RKT_EUliE_EEviT1_,"a",@progbits
	.sectionflags	@""
	.align	4
.nv.constant0._ZN2at6native18elementwise_kernelILi128ELi2EZNS0_22gpu_kernel_impl_nocastINS0_13AUnaryFunctorIdddZZZNS0_19maximum_kernel_cudaERNS_18TensorIteratorBaseEENKUlvE0_clEvENKUlvE_clEvEUlddE_EEEEvS5_RKT_EUliE_EEviT1_:
	.zero		1448


//--------------------- .nv.constant0._ZN2at6native27unrolled_elementwise_kernelINS0_13AUnaryFunctorIdddZZZNS0_19maximum_kernel_cudaERNS_18TensorIteratorBaseEENKUlvE0_clEvENKUlvE_clEvEUlddE_EESt5arrayIPcLm2EELi4E23TrivialOffsetCalculatorILi1EjESD_NS0_6memory15LoadWithoutCastENSE_16StoreWithoutCastEEEviT_T0_T2_T3_T4_T5_ --------------------------
	.section	.nv.constant0._ZN2at6native27unrolled_elementwise_kernelINS0_13AUnaryFunctorIdddZZZNS0_19maximum_kernel_cudaERNS_18TensorIteratorBaseEENKUlvE0_clEvENKUlvE_clEvEUlddE_EESt5arrayIPcLm2EELi4E23TrivialOffsetCalculatorILi1EjESD_NS0_6memory15LoadWithoutCastENSE_16StoreWithoutCastEEEviT_T0_T2_T3_T4_T5_,"a",@progbits
	.sectionflags	@""
	.align	4
.nv.constant0._ZN2at6native27unrolled_elementwise_kernelINS0_13AUnaryFunctorIdddZZZNS0_19maximum_kernel_cudaERNS_18TensorIteratorBaseEENKUlvE0_clEvENKUlvE_clEvEUlddE_EESt5arrayIPcLm2EELi4E23TrivialOffsetCalculatorILi1EjESD_NS0_6memory15LoadWithoutCastENSE_16StoreWithoutCastEEEviT_T0_T2_T3_T4_T5_:
	.zero		940


//--------------------- .nv.constant0._ZN2at6native29vectorized_elementwise_kernelILi2ENS0_13AUnaryFunctorIdddZZZNS0_19maximum_kernel_cudaERNS_18TensorIteratorBaseEENKUlvE0_clEvENKUlvE_clEvEUlddE_EESt5arrayIPcLm2EEEEviT0_T1_ --------------------------
	.section	.nv.constant0._ZN2at6native29vectorized_elementwise_kernelILi2ENS0_13AUnaryFunctorIdddZZZNS0_19maximum_kernel_cudaERNS_18TensorIteratorBaseEENKUlvE0_clEvENKUlvE_clEvEUlddE_EESt5arrayIPcLm2EEEEviT0_T1_,"a",@progbits
	.sectionflags	@""
	.align	4
.nv.constant0._ZN2at6native29vectorized_elementwise_kernelILi2ENS0_13AUnaryFunctorIdddZZZNS0_19maximum_kernel_cudaERNS_18TensorIteratorBaseEENKUlvE0_clEvENKUlvE_clEvEUlddE_EESt5arrayIPcLm2EEEEviT0_T1_:
	.zero		936


//--------------------- .nv.constant0._ZN2at6native29vectorized_elementwise_kernelILi4ENS0_13AUnaryFunctorIdddZZZNS0_19maximum_kernel_cudaERNS_18TensorIteratorBaseEENKUlvE0_clEvENKUlvE_clEvEUlddE_EESt5arrayIPcLm2EEEEviT0_T1_ --------------------------
	.section	.nv.constant0._ZN2at6native29vectorized_elementwise_kernelILi4ENS0_13AUnaryFunctorIdddZZZNS0_19maximum_kernel_cudaERNS_18TensorIteratorBaseEENKUlvE0_clEvENKUlvE_clEvEUlddE_EESt5arrayIPcLm2EEEEviT0_T1_,"a",@progbits
	.sectionflags	@""
	.align	4
.nv.constant0._ZN2at6native29vectorized_elementwise_kernelILi4ENS0_13AUnaryFunctorIdddZZZNS0_19maximum_kernel_cudaERNS_18TensorIteratorBaseEENKUlvE0_clEvENKUlvE_clEvEUlddE_EESt5arrayIPcLm2EEEEviT0_T1_:
	.zero		936


//--------------------- .nv.constant0._ZN2at6native29vectorized_elementwise_kernelILi8ENS0_13AUnaryFunctorIdddZZZNS0_19maximum_kernel_cudaERNS_18TensorIteratorBaseEENKUlvE0_clEvENKUlvE_clEvEUlddE_EESt5arrayIPcLm2EEEEviT0_T1_ --------------------------
	.section	.nv.constant0._ZN2at6native29vectorized_elementwise_kernelILi8ENS0_13AUnaryFunctorIdddZZZNS0_19maximum_kernel_cudaERNS_18TensorIteratorBaseEENKUlvE0_clEvENKUlvE_clEvEUlddE_EESt5arrayIPcLm2EEEEviT0_T1_,"a",@progbits
	.sectionflags	@""
	.align	4
.nv.constant0._ZN2at6native29vectorized_elementwise_kernelILi8ENS0_13AUnaryFunctorIdddZZZNS0_19maximum_kernel_cudaERNS_18TensorIteratorBaseEENKUlvE0_clEvENKUlvE_clEvEUlddE_EESt5arrayIPcLm2EEEEviT0_T1_:
	.zero		936


//--------------------- .nv.constant0._ZN2at6native18elementwise_kernelILi128ELi4EZNS0_15gpu_kernel_implINS0_13BinaryFunctorIdddZZZNS0_19maximum_kernel_cudaERNS_18TensorIteratorBaseEENKUlvE0_clEvENKUlvE_clEvEUlddE_EEEEvS5_RKT_EUliE_EEviT1_ --------------------------
	.section	.nv.constant0._ZN2at6native18elementwise_kernelILi128ELi4EZNS0_15gpu_kernel_implINS0_13BinaryFunctorIdddZZZNS0_19maximum_kernel_cudaERNS_18TensorIteratorBaseEENKUlvE0_clEvENKUlvE_clEvEUlddE_EEEEvS5_RKT_EUliE_EEviT1_,"a",@progbits
	.sectionflags	@""
	.align	4
.nv.constant0._ZN2at6native18elementwise_kernelILi128ELi4EZNS0_15gpu_kernel_implINS0_13BinaryFunctorIdddZZZNS0_19maximum_kernel_cudaERNS_18TensorIteratorBaseEENKUlvE0_clEvENKUlvE_clEvEUlddE_EEEEvS5_RKT_EUliE_EEviT1_:
	.zero		1552


//--------------------- .nv.constant0._ZN2at6native27unrolled_elementwise_kernelINS0_13BinaryFunctorIdddZZZNS0_19maximum_kernel_cudaERNS_18TensorIteratorBaseEENKUlvE0_clEvENKUlvE_clEvEUlddE_EESt5arrayIPcLm3EELi4E23TrivialOffsetCalculatorILi2EjESC_ILi1EjENS0_6memory12LoadWithCastILi2EEENSF_13StoreWithCastILi1EEEEEviT_T0_T2_T3_T4_T5_ --------------------------
	.section	.nv.constant0._ZN2at6native27unrolled_elementwise_kernelINS0_13BinaryFunctorIdddZZZNS0_19maximum_kernel_cudaERNS_18TensorIteratorBaseEENKUlvE0_clEvENKUlvE_clEvEUlddE_EESt5arrayIPcLm3EELi4E23TrivialOffsetCalculatorILi2EjESC_ILi1EjENS0_6memory12LoadWithCastILi2EEENSF_13StoreWithCastILi1EEEEEviT_T0_T2_T3_T4_T5_,"a",@progbits
	.sectionflags	@""
	.align	4
.nv.constant0._ZN2at6native27unrolled_elementwise_kernelINS0_13BinaryFunctorIdddZZZNS0_19maximum_kernel_cudaERNS_18TensorIteratorBaseEENKUlvE0_clEvENKUlvE_clEvEUlddE_EESt5arrayIPcLm3EELi4E23TrivialOffsetCalculatorILi2EjESC_ILi1EjENS0_6memory12LoadWithCastILi2EEENSF_13StoreWithCastILi1EEEEEviT_T0_T2_T3_T4_T5_:
	.zero		952


//--------------------- .nv.constant0._ZN2at6native18elementwise_kernelILi128ELi2EZNS0_22gpu_kernel_impl_nocastINS0_13BinaryFunctorIdddZZZNS0_19maximum_kernel_cudaERNS_18TensorIteratorBaseEENKUlvE0_clEvENKUlvE_clEvEUlddE_EEEEvS5_RKT_EUliE_EEviT1_ --------------------------
	.section	.nv.constant0._ZN2at6native18elementwise_kernelILi128ELi2EZNS0_22gpu_kernel_impl_nocastINS0_13BinaryFunctorIdddZZZNS0_19maximum_kernel_cudaERNS_18TensorIteratorBaseEENKUlvE0_clEvENKUlvE_clEvEUlddE_EEEEvS5_RKT_EUliE_EEviT1_,"a",@progbits
	.sectionflags	@""
	.align	4
.nv.constant0._ZN2at6native18elementwise_kernelILi128ELi2EZNS0_22gpu_kernel_impl_nocastINS0_13BinaryFunctorIdddZZZNS0_19maximum_kernel_cudaERNS_18TensorIteratorBaseEENKUlvE0_clEvENKUlvE_clEvEUlddE_EEEEvS5_RKT_EUliE_EEviT1_:
	.zero		1552


//--------------------- .nv.constant0._ZN2at6native27unrolled_elementwise_kernelINS0_13BinaryFunctorIdddZZZNS0_19maximum_kernel_cudaERNS_18TensorIteratorBaseEENKUlvE0_clEvENKUlvE_clEvEUlddE_EESt5arrayIPcLm3EELi4E23TrivialOffsetCalculatorILi2EjESC_ILi1EjENS0_6memory15LoadWithoutCastENSF_16StoreWithoutCastEEEviT_T0_T2_T3_T4_T5_ --------------------------
	.section	.nv.constant0._ZN2at6native27unrolled_elementwise_kernelINS0_13BinaryFunctorIdddZZZNS0_19maximum_kernel_cudaERNS_18TensorIteratorBaseEENKUlvE0_clEvENKUlvE_clEvEUlddE_EESt5arrayIPcLm3EELi4E23TrivialOffsetCalculatorILi2EjESC_ILi1EjENS0_6memory15LoadWithoutCastENSF_16StoreWithoutCastEEEviT_T0_T2_T3_T4_T5_,"a",@progbits
	.sectionflags	@""
	.align	4
.nv.constant0._ZN2at6native27unrolled_elementwise_kernelINS0_13BinaryFunctorIdddZZZNS0_19maximum_kernel_cudaERNS_18TensorIteratorBaseEENKUlvE0_clEvENKUlvE_clEvEUlddE_EESt5arrayIPcLm3EELi4E23TrivialOffsetCalculatorILi2EjESC_ILi1EjENS0_6memory15LoadWithoutCastENSF_16StoreWithoutCastEEEviT_T0_T2_T3_T4_T5_:
	.zero		932


//--------------------- .nv.constant0._ZN2at6native29vectorized_elementwise_kernelILi2ENS0_13BinaryFunctorIdddZZZNS0_19maximum_kernel_cudaERNS_18TensorIteratorBaseEENKUlvE0_clEvENKUlvE_clEvEUlddE_EESt5arrayIPcLm3EEEEviT0_T1_ --------------------------
	.section	.nv.constant0._ZN2at6native29vectorized_elementwise_kernelILi2ENS0_13BinaryFunctorIdddZZZNS0_19maximum_kernel_cudaERNS_18TensorIteratorBaseEENKUlvE0_clEvENKUlvE_clEvEUlddE_EESt5arrayIPcLm3EEEEviT0_T1_,"a",@progbits
	.sectionflags	@""
	.align	4
.nv.constant0._ZN2at6native29vectorized_elementwise_kernelILi2ENS0_13BinaryFunctorIdddZZZNS0_19maximum_kernel_cudaERNS_18TensorIteratorBaseEENKUlvE0_clEvENKUlvE_clEvEUlddE_EESt5arrayIPcLm3EEEEviT0_T1_:
	.zero		928


//--------------------- .nv.constant0._ZN2at6native29vectorized_elementwise_kernelILi4ENS0_13BinaryFunctorIdddZZZNS0_19maximum_kernel_cudaERNS_18TensorIteratorBaseEENKUlvE0_clEvENKUlvE_clEvEUlddE_EESt5arrayIPcLm3EEEEviT0_T1_ --------------------------
	.section	.nv.constant0._ZN2at6native29vectorized_elementwise_kernelILi4ENS0_13BinaryFunctorIdddZZZNS0_19maximum_kernel_cudaERNS_18TensorIteratorBaseEENKUlvE0_clEvENKUlvE_clEvEUlddE_EESt5arrayIPcLm3EEEEviT0_T1_,"a",@progbits
	.sectionflags	@""
	.align	4
.nv.constant0._ZN2at6native29vectorized_elementwise_kernelILi4ENS0_13BinaryFunctorIdddZZZNS0_19maximum_kernel_cudaERNS_18TensorIteratorBaseEENKUlvE0_clEvENKUlvE_clEvEUlddE_EESt5arrayIPcLm3EEEEviT0_T1_:
	.zero		928


//--------------------- .nv.constant0._ZN2at6native29vectorized_elementwise_kernelILi8ENS0_13BinaryFunctorIdddZZZNS0_19maximum_kernel_cudaERNS_18TensorIteratorBaseEENKUlvE0_clEvENKUlvE_clEvEUlddE_EESt5arrayIPcLm3EEEEviT0_T1_ --------------------------
	.section	.nv.constant0._ZN2at6native29vectorized_elementwise_kernelILi8ENS0_13BinaryFunctorIdddZZZNS0_19maximum_kernel_cudaERNS_18TensorIteratorBaseEENKUlvE0_clEvENKUlvE_clEvEUlddE_EESt5arrayIPcLm3EEEEviT0_T1_,"a",@progbits
	.sectionflags	@""
	.align	4
.nv.constant0._ZN2at6native29vectorized_elementwise_kernelILi8ENS0_13BinaryFunctorIdddZZZNS0_19maximum_kernel_cudaERNS_18TensorIteratorBaseEENKUlvE0_clEvENKUlvE_clEvEUlddE_EESt5arrayIPcLm3EEEEviT0_T1_:
	.zero		928


//--------------------- .nv.constant0._ZN2at6native18elementwise_kernelILi128ELi4EZNS0_15gpu_kernel_implINS0_13AUnaryFunctorIsssZZZNS0_19maximum_kernel_cudaERNS_18TensorIteratorBaseEENKUlvE_clEvENKUlvE3_clEvEUlssE_EEEEvS5_RKT_EUliE_EEviT1_ --------------------------
	.section	.nv.constant0._ZN2at6native18elementwise_kernelILi128ELi4EZNS0_15gpu_kernel_implINS0_13AUnaryFunctorIsssZZZNS0_19maximum_kernel_cudaERNS_18TensorIteratorBaseEENKUlvE_clEvENKUlvE3_clEvEUlssE_EEEEvS5_RKT_EUliE_EEviT1_,"a",@progbits
	.sectionflags	@""
	.align	4
.nv.constant0._ZN2at6native18elementwise_kernelILi128ELi4EZNS0_15gpu_kernel_implINS0_13AUnaryFunctorIsssZZZNS0_19maximum_kernel_cudaERNS_18TensorIteratorBaseEENKUlvE_clEvENKUlvE3_clEvEUlssE_EEEEvS5_RKT_EUliE_EEviT1_:
	.zero		1440


//--------------------- .nv.constant0._ZN2at6native27unrolled_elementwise_kernelINS0_13AUnaryFunctorIsssZZZNS0_19maximum_kernel_cudaERNS_18TensorIteratorBaseEENKUlvE_clEvENKUlvE3_clEvEUlssE_EESt5arrayIPcLm2EELi4E23TrivialOffsetCalculatorILi1EjESD_NS0_6memory12LoadWithCastILi1EEENSE_13StoreWithCastILi1EEEEEviT_T0_T2_T3_T4_T5_ --------------------------
	.section	.nv.constant0._ZN2at6native27unrolled_elementwise_kernelINS0_13AUnaryFunctorIsssZZZNS0_19maximum_kernel_cudaERNS_18TensorIteratorBaseEENKUlvE_clEvENKUlvE3_clEvEUlssE_EESt5arrayIPcLm2EELi4E23TrivialOffsetCalculatorILi1EjESD_NS0_6memory12LoadWithCastILi1EEENSE_13StoreWithCastILi1EEEEEviT_T0_T2_T3_T4_T5_,"a",@progbits
	.sectionflags	@""
	.align	4
.nv.constant0._ZN2at6native27unrolled_elementwise_kernelINS0_13AUnaryFunctorIsssZZZNS0_19maximum_kernel_cudaERNS_18TensorIteratorBaseEENKUlvE_clEvENKUlvE3_clEvEUlssE_EESt5arrayIPcLm2EELi4E23TrivialOffsetCalculatorILi1EjESD_NS0_6memory12LoadWithCastILi1EEENSE_13StoreWithCastILi1EEEEEviT_T0_T2_T3_T4_T5_:
	.zero		940


//--------------------- .nv.constant0._ZN2at6native18elementwise_kernelILi128ELi4EZNS0_22gpu_kernel_impl_nocastINS0_13AUnaryFunctorIsssZZZNS0_19maximum_kernel_cudaERNS_18TensorIteratorBaseEENKUlvE_clEvENKUlvE3_clEvEUlssE_EEEEvS5_RKT_EUliE_EEviT1_ --------------------------
	.section	.nv.constant0._ZN2at6native18elementwise_kernelILi128ELi4EZNS0_22gpu_kernel_impl_nocastINS0_13AUnaryFunctorIsssZZZNS0_19maximum_kernel_cudaERNS_18TensorIteratorBaseEENKUlvE_clEvENKUlvE3_clEvEUlssE_EEEEvS5_RKT_EUliE_EEviT1_,"a",@progbits
	.sectionflags	@""
	.align	4
.nv.constant0._ZN2at6native18elementwise_kernelILi128ELi4EZNS0_22gpu_kernel_impl_nocastINS0_13AUnaryFunctorIsssZZZNS0_19maximum_kernel_cudaERNS_18TensorIteratorBaseEENKUlvE_clEvENKUlvE3_clEvEUlssE_EEEEvS5_RKT_EUliE_EEviT1_:
	.zero		1440


//--------------------- .nv.constant0._ZN2at6native27unrolled_elementwise_kernelINS0_13AUnaryFunctorIsssZZZNS0_19maximum_kernel_cudaERNS_18TensorIteratorBaseEENKUlvE_clEvENKUlvE3_clEvEUlssE_EESt5arrayIPcLm2EELi4E23TrivialOffsetCalculatorILi1EjESD_NS0_6memory15LoadWithoutCastENSE_16StoreWithoutCastEEEviT_T0_T2_T3_T4_T5_ --------------------------
	.section	.nv.constant0._ZN2at6native27unrolled_elementwise_kernelINS0_13AUnaryFunctorIsssZZZNS0_19maximum_kernel_cudaERNS_18TensorIteratorBaseEENKUlvE_clEvENKUlvE3_clEvEUlssE_EESt5arrayIPcLm2EELi4E23TrivialOffsetCalculatorILi1EjESD_NS0_6memory15LoadWithoutCastENSE_16StoreWithoutCastEEEviT_T0_T2_T3_T4_T5_,"a",@progbits
	.sectionflags	@""
	.align	4
.nv.constant0._ZN2at6native27unrolled_elementwise_kernelINS0_13AUnaryFunctorIsssZZZNS0_19maximum_kernel_cudaERNS_18TensorIteratorBaseEENKUlvE_clEvENKUlvE3_clEvEUlssE_EESt5arrayIPcLm2EELi4E23TrivialOffsetCalculatorILi1EjESD_NS0_6memory15LoadWithoutCastENSE_16StoreWithoutCastEEEviT_T0_T2_T3_T4_T5_:
	.zero		924


//--------------------- .nv.constant0._ZN2at6native29vectorized_elementwise_kernelILi2ENS0_13AUnaryFunctorIsssZZZNS0_19maximum_kernel_cudaERNS_18TensorIteratorBaseEENKUlvE_clEvENKUlvE3_clEvEUlssE_EESt5arrayIPcLm2EEEEviT0_T1_ --------------------------
	.section	.nv.constant0._ZN2at6native29vectorized_elementwise_kernelILi2ENS0_13AUnaryFunctorIsssZZZNS0_19maximum_kernel_cudaERNS_18TensorIteratorBaseEENKUlvE_clEvENKUlvE3_clEvEUlssE_EESt5arrayIPcLm2EEEEviT0_T1_,"a",@progbits
	.sectionflags	@""
	.align	4
.nv.constant0._ZN2at6native29vectorized_elementwise_kernelILi2ENS0_13AUnaryFunctorIsssZZZNS0_19maximum_kernel_cudaERNS_18TensorIteratorBaseEENKUlvE_clEvENKUlvE3_clEvEUlssE_EESt5arrayIPcLm2EEEEviT0_T1_:
	.zero		920


//--------------------- .nv.constant0._ZN2at6native29vectorized_elementwise_kernelILi4ENS0_13AUnaryFunctorIsssZZZNS0_19maximum_kernel_cudaERNS_18TensorIteratorBaseEENKUlvE_clEvENKUlvE3_clEvEUlssE_EESt5arrayIPcLm2EEEEviT0_T1_ --------------------------
	.section	.nv.constant0._ZN2at6native29vectorized_elementwise_kernelILi4ENS0_13AUnaryFunctorIsssZZZNS0_19maximum_kernel_cudaERNS_18TensorIteratorBaseEENKUlvE_clEvENKUlvE3_clEvEUlssE_EESt5arrayIPcLm2EEEEviT0_T1_,"a",@progbits
	.sectionflags	@""
	.align	4
.nv.constant0._ZN2at6native29vectorized_elementwise_kernelILi4ENS0_13AUnaryFunctorIsssZZZNS0_19maximum_kernel_cudaERNS_18TensorIteratorBaseEENKUlvE_clEvENKUlvE3_clEvEUlssE_EESt5arrayIPcLm2EEEEviT0_T1_:
	.zero		920


//--------------------- .nv.constant0._ZN2at6native29vectorized_elementwise_kernelILi8ENS0_13AUnaryFunctorIsssZZZNS0_19maximum_kernel_cudaERNS_18TensorIteratorBaseEENKUlvE_clEvENKUlvE3_clEvEUlssE_EESt5arrayIPcLm2EEEEviT0_T1_ --------------------------
	.section	.nv.constant0._ZN2at6native29vectorized_elementwise_kernelILi8ENS0_13AUnaryFunctorIsssZZZNS0_19maximum_kernel_cudaERNS_18TensorIteratorBaseEENKUlvE_clEvENKUlvE3_clEvEUlssE_EESt5arrayIPcLm2EEEEviT0_T1_,"a",@progbits
	.sectionflags	@""
	.align	4
.nv.constant0._ZN2at6native29vectorized_elementwise_kernelILi8ENS0_13AUnaryFunctorIsssZZZNS0_19maximum_kernel_cudaERNS_18TensorIteratorBaseEENKUlvE_clEvENKUlvE3_clEvEUlssE_EESt5arrayIPcLm2EEEEviT0_T1_:
	.zero		920


//--------------------- .nv.constant0._ZN2at6native18elementwise_kernelILi128ELi4EZNS0_15gpu_kernel_implINS0_13BinaryFunctorIsssZZZNS0_19maximum_kernel_cudaERNS_18TensorIteratorBaseEENKUlvE_clEvENKUlvE3_clEvEUlssE_EEEEvS5_RKT_EUliE_EEviT1_ --------------------------
	.section	.nv.constant0._ZN2at6native18elementwise_kernelILi128ELi4EZNS0_15gpu_kernel_implINS0_13BinaryFunctorIsssZZZNS0_19maximum_kernel_cudaERNS_18TensorIteratorBaseEENKUlvE_clEvENKUlvE3_clEvEUlssE_EEEEvS5_RKT_EUliE_EEviT1_,"a",@progbits
	.sectionflags	@""
	.align	4
.nv.constant0._ZN2at6native18elementwise_kernelILi128ELi4EZNS0_15gpu_kernel_implINS0_13BinaryFunctorIsssZZZNS0_19maximum_kernel_cudaERNS_18TensorIteratorBaseEENKUlvE_clEvENKUlvE3_clEvEUlssE_EEEEvS5_RKT_EUliE_EEviT1_:
	.zero		1552


//--------------------- .nv.constant0._ZN2at6native27unrolled_elementwise_kernelINS0_13BinaryFunctorIsssZZZNS0_19maximum_kernel_cudaERNS_18TensorIteratorBaseEENKUlvE_clEvENKUlvE3_clEvEUlssE_EESt5arrayIPcLm3EELi4E23TrivialOffsetCalculatorILi2EjESC_ILi1EjENS0_6memory12LoadWithCastILi2EEENSF_13StoreWithCastILi1EEEEEviT_T0_T2_T3_T4_T5_ --------------------------
	.section	.nv.constant0._ZN2at6native27unrolled_elementwise_kernelINS0_13BinaryFunctorIsssZZZNS0_19maximum_kernel_cudaERNS_18TensorIteratorBaseEENKUlvE_clEvENKUlvE3_clEvEUlssE_EESt5arrayIPcLm3EELi4E23TrivialOffsetCalculatorILi2EjESC_ILi1EjENS0_6memory12LoadWithCastILi2EEENSF_13StoreWithCastILi1EEEEEviT_T0_T2_T3_T4_T5_,"a",@progbits
	.sectionflags	@""
	.align	4
.nv.constant0._ZN2at6native27unrolled_elementwise_kernelINS0_13BinaryFunctorIsssZZZNS0_19maximum_kernel_cudaERNS_18TensorIteratorBaseEENKUlvE_clEvENKUlvE3_clEvEUlssE_EESt5arrayIPcLm3EELi4E23TrivialOffsetCalculatorILi2EjESC_ILi1EjENS0_6memory12LoadWithCastILi2EEENSF_13StoreWithCastILi1EEEEEviT_T0_T2_T3_T4_T5_:
	.zero		952


//--------------------- .nv.constant0._ZN2at6native18elementwise_kernelILi128ELi4EZNS0_22gpu_kernel_impl_nocastINS0_13BinaryFunctorIsssZZZNS0_19maximum_kernel_cudaERNS_18TensorIteratorBaseEENKUlvE_clEvENKUlvE3_clEvEUlssE_EEEEvS5_RKT_EUliE_EEviT1_ --------------------------
	.section	.nv.constant0._ZN2at6native18elementwise_kernelILi128ELi4EZNS0_22gpu_kernel_impl_nocastINS0_13BinaryFunctorIsssZZZNS0_19maximum_kernel_cudaERNS_18TensorIteratorBaseEENKUlvE_clEvENKUlvE3_clEvEUlssE_EEEEvS5_RKT_EUliE_EEviT1_,"a",@progbits
	.sectionflags	@""
	.align	4
.nv.constant0._ZN2at6native18elementwise_kernelILi128ELi4EZNS0_22gpu_kernel_impl_nocastINS0_13BinaryFunctorIsssZZZNS0_19maximum_kernel_cudaERNS_18TensorIteratorBaseEENKUlvE_clEvENKUlvE3_clEvEUlssE_EEEEvS5_RKT_EUliE_EEviT1_:
	.zero		1552


//--------------------- .nv.constant0._ZN2at6native27unrolled_elementwise_kernelINS0_13BinaryFunctorIsssZZZNS0_19maximum_kernel_cudaERNS_18TensorIteratorBaseEENKUlvE_clEvENKUlvE3_clEvEUlssE_EESt5arrayIPcLm3EELi4E23TrivialOffsetCalculatorILi2EjESC_ILi1EjENS0_6memory15LoadWithoutCastENSF_16StoreWithoutCastEEEviT_T0_T2_T3_T4_T5_ --------------------------
	.section	.nv.constant0._ZN2at6native27unrolled_elementwise_kernelINS0_13BinaryFunctorIsssZZZNS0_19maximum_kernel_cudaERNS_18TensorIteratorBaseEENKUlvE_clEvENKUlvE3_clEvEUlssE_EESt5arrayIPcLm3EELi4E23TrivialOffsetCalculatorILi2EjESC_ILi1EjENS0_6memory15LoadWithoutCastENSF_16StoreWithoutCastEEEviT_T0_T2_T3_T4_T5_,"a",@progbits
	.sectionflags	@""
	.align	4
.nv.constant0._ZN2at6native27unrolled_elementwise_kernelINS0_13BinaryFunctorIsssZZZNS0_19maximum_kernel_cudaERNS_18TensorIteratorBaseEENKUlvE_clEvENKUlvE3_clEvEUlssE_EESt5arrayIPcLm3EELi4E23TrivialOffsetCalculatorILi2EjESC_ILi1EjENS0_6memory15LoadWithoutCastENSF_16StoreWithoutCastEEEviT_T0_T2_T3_T4_T5_:
	.zero		932


//--------------------- .nv.constant0._ZN2at6native29vectorized_elementwise_kernelILi2ENS0_13BinaryFunctorIsssZZZNS0_19maximum_kernel_cudaERNS_18TensorIteratorBaseEENKUlvE_clEvENKUlvE3_clEvEUlssE_EESt5arrayIPcLm3EEEEviT0_T1_ --------------------------
	.section	.nv.constant0._ZN2at6native29vectorized_elementwise_kernelILi2ENS0_13BinaryFunctorIsssZZZNS0_19maximum_kernel_cudaERNS_18TensorIteratorBaseEENKUlvE_clEvENKUlvE3_clEvEUlssE_EESt5arrayIPcLm3EEEEviT0_T1_,"a",@progbits
	.sectionflags	@""
	.align	4
.nv.constant0._ZN2at6native29vectorized_elementwise_kernelILi2ENS0_13BinaryFunctorIsssZZZNS0_19maximum_kernel_cudaERNS_18TensorIteratorBaseEENKUlvE_clEvENKUlvE3_clEvEUlssE_EESt5arrayIPcLm3EEEEviT0_T1_:
	.zero		928


//--------------------- .nv.constant0._ZN2at6native29vectorized_elementwise_kernelILi4ENS0_13BinaryFunctorIsssZZZNS0_19maximum_kernel_cudaERNS_18TensorIteratorBaseEENKUlvE_clEvENKUlvE3_clEvEUlssE_EESt5arrayIPcLm3EEEEviT0_T1_ --------------------------
	.section	.nv.constant0._ZN2at6native29vectorized_elementwise_kernelILi4ENS0_13BinaryFunctorIsssZZZNS0_19maximum_kernel_cudaERNS_18TensorIteratorBaseEENKUlvE_clEvENKUlvE3_clEvEUlssE_EESt5arrayIPcLm3EEEEviT0_T1_,"a",@progbits
	.sectionflags	@""
	.align	4
.nv.constant0._ZN2at6native29vectorized_elementwise_kernelILi4ENS0_13BinaryFunctorIsssZZZNS0_19maximum_kernel_cudaERNS_18TensorIteratorBaseEENKUlvE_clEvENKUlvE3_clEvEUlssE_EESt5arrayIPcLm3EEEEviT0_T1_:
	.zero		928


//--------------------- .nv.constant0._ZN2at6native29vectorized_elementwise_kernelILi8ENS0_13BinaryFunctorIsssZZZNS0_19maximum_kernel_cudaERNS_18TensorIteratorBaseEENKUlvE_clEvENKUlvE3_clEvEUlssE_EESt5arrayIPcLm3EEEEviT0_T1_ --------------------------
	.section	.nv.constant0._ZN2at6native29vectorized_elementwise_kernelILi8ENS0_13BinaryFunctorIsssZZZNS0_19maximum_kernel_cudaERNS_18TensorIteratorBaseEENKUlvE_clEvENKUlvE3_clEvEUlssE_EESt5arrayIPcLm3EEEEviT0_T1_,"a",@progbits
	.sectionflags	@""
	.align	4
.nv.constant0._ZN2at6native29vectorized_elementwise_kernelILi8ENS0_13BinaryFunctorIsssZZZNS0_19maximum_kernel_cudaERNS_18TensorIteratorBaseEENKUlvE_clEvENKUlvE3_clEvEUlssE_EESt5arrayIPcLm3EEEEviT0_T1_:
	.zero		928


//--------------------- .nv.constant0._ZN2at6native18elementwise_kernelILi128ELi4EZNS0_15gpu_kernel_implINS0_13AUnaryFunctorIlllZZZNS0_19maximum_kernel_cudaERNS_18TensorIteratorBaseEENKUlvE_clEvENKUlvE2_clEvEUlllE_EEEEvS5_RKT_EUliE_EEviT1_ --------------------------
	.section	.nv.constant0._ZN2at6native18elementwise_kernelILi128ELi4EZNS0_15gpu_kernel_implINS0_13AUnaryFunctorIlllZZZNS0_19maximum_kernel_cudaERNS_18TensorIteratorBaseEENKUlvE_clEvENKUlvE2_clEvEUlllE_EEEEvS5_RKT_EUliE_EEviT1_,"a",@progbits
	.sectionflags	@""
	.align	4
.nv.constant0._ZN2at6native18elementwise_kernelILi128ELi4EZNS0_15gpu_kernel_implINS0_13AUnaryFunctorIlllZZZNS0_19maximum_kernel_cudaERNS_18TensorIteratorBaseEENKUlvE_clEvENKUlvE2_clEvEUlllE_EEEEvS5_RKT_EUliE_EEviT1_:
	.zero		1456


//--------------------- .nv.constant0._ZN2at6native27unrolled_elementwise_kernelINS0_13AUnaryFunctorIlllZZZNS0_19maximum_kernel_cudaERNS_18TensorIteratorBaseEENKUlvE_clEvENKUlvE2_clEvEUlllE_EESt5arrayIPcLm2EELi4E23TrivialOffsetCalculatorILi1EjESD_NS0_6memory12LoadWithCastILi1EEENSE_13StoreWithCastILi1EEEEEviT_T0_T2_T3_T4_T5_ --------------------------
	.section	.nv.constant0._ZN2at6native27unrolled_elementwise_kernelINS0_13AUnaryFunctorIlllZZZNS0_19maximum_kernel_cudaERNS_18TensorIteratorBaseEENKUlvE_clEvENKUlvE2_clEvEUlllE_EESt5arrayIPcLm2EELi4E23TrivialOffsetCalculatorILi1EjESD_NS0_6memory12LoadWithCastILi1EEENSE_13StoreWithCastILi1EEEEEviT_T0_T2_T3_T4_T5_,"a",@progbits
	.sectionflags	@""
	.align	4
.nv.constant0._ZN2at6native27unrolled_elementwise_kernelINS0_13AUnaryFunctorIlllZZZNS0_19maximum_kernel_cudaERNS_18TensorIteratorBaseEENKUlvE_clEvENKUlvE2_clEvEUlllE_EESt5arrayIPcLm2EELi4E23TrivialOffsetCalculatorILi1EjESD_NS0_6memory12LoadWithCastILi1EEENSE_13StoreWithCastILi1EEEEEviT_T0_T2_T3_T4_T5_:
	.zero		956


//--------------------- .nv.constant0._ZN2at6native18elementwise_kernelILi128ELi2EZNS0_22gpu_kernel_impl_nocastINS0_13AUnaryFunctorIlllZZZNS0_19maximum_kernel_cudaERNS_18TensorIteratorBaseEENKUlvE_clEvENKUlvE2_clEvEUlllE_EEEEvS5_RKT_EUliE_EEviT1_ --------------------------
	.section	.nv.constant0._ZN2at6native18elementwise_kernelILi128ELi2EZNS0_22gpu_kernel_impl_nocastINS0_13AUnaryFunctorIlllZZZNS0_19maximum_kernel_cudaERNS_18TensorIteratorBaseEENKUlvE_clEvENKUlvE2_clEvEUlllE_EEEEvS5_RKT_EUliE_EEviT1_,"a",@progbits
	.sectionflags	@""
	.align	4
.nv.constant0._ZN2at6native18elementwise_kernelILi128ELi2EZNS0_22gpu_kernel_impl_nocastINS0_13AUnaryFunctorIlllZZZNS0_19maximum_kernel_cudaERNS_18TensorIteratorBaseEENKUlvE_clEvENKUlvE2_clEvEUlllE_EEEEvS5_RKT_EUliE_EEviT1_:
	.zero		1448


//--------------------- .nv.constant0._ZN2at6native27unrolled_elementwise_kernelINS0_13AUnaryFunctorIlllZZZNS0_19maximum_kernel_cudaERNS_18TensorIteratorBaseEENKUlvE_clEvENKUlvE2_clEvEUlllE_EESt5arrayIPcLm2EELi4E23TrivialOffsetCalculatorILi1EjESD_NS0_6memory15LoadWithoutCastENSE_16StoreWithoutCastEEEviT_T0_T2_T3_T4_T5_ --------------------------
	.section	.nv.constant0._ZN2at6native27unrolled_elementwise_kernelINS0_13AUnaryFunctorIlllZZZNS0_19maximum_kernel_cudaERNS_18TensorIteratorBaseEENKUlvE_clEvENKUlvE2_clEvEUlllE_EESt5arrayIPcLm2EELi4E23TrivialOffsetCalculatorILi1EjESD_NS0_6memory15LoadWithoutCastENSE_16StoreWithoutCastEEEviT_T0_T2_T3_T4_T5_,"a",@progbits
	.sectionflags	@""
	.align	4
.nv.constant0._ZN2at6native27unrolled_elementwise_kernelINS0_13AUnaryFunctorIlllZZZNS0_19maximum_kernel_cudaERNS_18TensorIteratorBaseEENKUlvE_clEvENKUlvE2_clEvEUlllE_EESt5arrayIPcLm2EELi4E23TrivialOffsetCalculatorILi1EjESD_NS0_6memory15LoadWithoutCastENSE_16StoreWithoutCastEEEviT_T0_T2_T3_T4_T5_:
	.zero		940


//--------------------- .nv.constant0._ZN2at6native29vectorized_elementwise_kernelILi2ENS0_13AUnaryFunctorIlllZZZNS0_19maximum_kernel_cudaERNS_18TensorIteratorBaseEENKUlvE_clEvENKUlvE2_clEvEUlllE_EESt5arrayIPcLm2EEEEviT0_T1_ --------------------------
	.section	.nv.constant0._ZN2at6native29vectorized_elementwise_kernelILi2ENS0_13AUnaryFunctorIlllZZZNS0_19maximum_kernel_cudaERNS_18TensorIteratorBaseEENKUlvE_clEvENKUlvE2_clEvEUlllE_EESt5arrayIPcLm2EEEEviT0_T1_,"a",@progbits
	.sectionflags	@""
	.align	4
.nv.constant0._ZN2at6native29vectorized_elementwise_kernelILi2ENS0_13AUnaryFunctorIlllZZZNS0_19maximum_kernel_cudaERNS_18TensorIteratorBaseEENKUlvE_clEvENKUlvE2_clEvEUlllE_EESt5arrayIPcLm2EEEEviT0_T1_:
	.zero		936


//--------------------- .nv.constant0._ZN2at6native29vectorized_elementwise_kernelILi4ENS0_13AUnaryFunctorIlllZZZNS0_19maximum_kernel_cudaERNS_18TensorIteratorBaseEENKUlvE_clEvENKUlvE2_clEvEUlllE_EESt5arrayIPcLm2EEEEviT0_T1_ --------------------------
	.section	.nv.constant0._ZN2at6native29vectorized_elementwise_kernelILi4ENS0_13AUnaryFunctorIlllZZZNS0_19maximum_kernel_cudaERNS_18TensorIteratorBaseEENKUlvE_clEvENKUlvE2_clEvEUlllE_EESt5arrayIPcLm2EEEEviT0_T1_,"a",@progbits
	.sectionflags	@""
	.align	4
.nv.constant0._ZN2at6native29vectorized_elementwise_kernelILi4ENS0_13AUnaryFunctorIlllZZZNS0_19maximum_kernel_cudaERNS_18TensorIteratorBaseEENKUlvE_clEvENKUlvE2_clEvEUlllE_EESt5arrayIPcLm2EEEEviT0_T1_:
	.zero		936


//--------------------- .nv.constant0._ZN2at6native29vectorized_elementwise_kernelILi8ENS0_13AUnaryFunctorIlllZZZNS0_19maximum_kernel_cudaERNS_18TensorIteratorBaseEENKUlvE_clEvENKUlvE2_clEvEUlllE_EESt5arrayIPcLm2EEEEviT0_T1_ --------------------------
	.section	.nv.constant0._ZN2at6native29vectorized_elementwise_kernelILi8ENS0_13AUnaryFunctorIlllZZZNS0_19maximum_kernel_cudaERNS_18TensorIteratorBaseEENKUlvE_clEvENKUlvE2_clEvEUlllE_EESt5arrayIPcLm2EEEEviT0_T1_,"a",@progbits
	.sectionflags	@""
	.align	4
.nv.constant0._ZN2at6native29vectorized_elementwise_kernelILi8ENS0_13AUnaryFunctorIlllZZZNS0_19maximum_kernel_cudaERNS_18TensorIteratorBaseEENKUlvE_clEvENKUlvE2_clEvEUlllE_EESt5arrayIPcLm2EEEEviT0_T1_:
	.zero		936


//--------------------- .nv.constant0._ZN2at6native18elementwise_kernelILi128ELi4EZNS0_15gpu_kernel_implINS0_13BinaryFunctorIlllZZZNS0_19maximum_kernel_cudaERNS_18TensorIteratorBaseEENKUlvE_clEvENKUlvE2_clEvEUlllE_EEEEvS5_RKT_EUliE_EEviT1_ --------------------------
	.section	.nv.constant0._ZN2at6native18elementwise_kernelILi128ELi4EZNS0_15gpu_kernel_implINS0_13BinaryFunctorIlllZZZNS0_19maximum_kernel_cudaERNS_18TensorIteratorBaseEENKUlvE_clEvENKUlvE2_clEvEUlllE_EEEEvS5_RKT_EUliE_EEviT1_,"a",@progbits
	.sectionflags	@""
	.align	4
.nv.constant0._ZN2at6native18elementwise_kernelILi128ELi4EZNS0_15gpu_kernel_implINS0_13BinaryFunctorIlllZZZNS0_19maximum_kernel_cudaERNS_18TensorIteratorBaseEENKUlvE_clEvENKUlvE2_clEvEUlllE_EEEEvS5_RKT_EUliE_EEviT1_:
	.zero		1552


//--------------------- .nv.constant0._ZN2at6native27unrolled_elementwise_kernelINS0_13BinaryFunctorIlllZZZNS0_19maximum_kernel_cudaERNS_18TensorIteratorBaseEENKUlvE_clEvENKUlvE2_clEvEUlllE_EESt5arrayIPcLm3EELi4E23TrivialOffsetCalculatorILi2EjESC_ILi1EjENS0_6memory12LoadWithCastILi2EEENSF_13StoreWithCastILi1EEEEEviT_T0_T2_T3_T4_T5_ --------------------------
	.section	.nv.constant0._ZN2at6native27unrolled_elementwise_kernelINS0_13BinaryFunctorIlllZZZNS0_19maximum_kernel_cudaERNS_18TensorIteratorBaseEENKUlvE_clEvENKUlvE2_clEvEUlllE_EESt5arrayIPcLm3EELi4E23TrivialOffsetCalculatorILi2EjESC_ILi1EjENS0_6memory12LoadWithCastILi2EEENSF_13StoreWithCastILi1EEEEEviT_T0_T2_T3_T4_T5_,"a",@progbits
	.sectionflags	@""
	.align	4
.nv.constant0._ZN2at6native27unrolled_elementwise_kernelINS0_13BinaryFunctorIlllZZZNS0_19maximum_kernel_cudaERNS_18TensorIteratorBaseEENKUlvE_clEvENKUlvE2_clEvEUlllE_EESt5arrayIPcLm3EELi4E23TrivialOffsetCalculatorILi2EjESC_ILi1EjENS0_6memory12LoadWithCastILi2EEENSF_13StoreWithCastILi1EEEEEviT_T0_T2_T3_T4_T5_:
	.zero		952


//--------------------- .nv.constant0._ZN2at6native18elementwise_kernelILi128ELi2EZNS0_22gpu_kernel_impl_nocastINS0_13BinaryFunctorIlllZZZNS0_19maximum_kernel_cudaERNS_18TensorIteratorBaseEENKUlvE_clEvENKUlvE2_clEvEUlllE_EEEEvS5_RKT_EUliE_EEviT1_ --------------------------
	.section	.nv.constant0._ZN2at6native18elementwise_kernelILi128ELi2EZNS0_22gpu_kernel_impl_nocastINS0_13BinaryFunctorIlllZZZNS0_19maximum_kernel_cudaERNS_18TensorIteratorBaseEENKUlvE_clEvENKUlvE2_clEvEUlllE_EEEEvS5_RKT_EUliE_EEviT1_,"a",@progbits
	.sectionflags	@""
	.align	4
.nv.constant0._ZN2at6native18elementwise_kernelILi128ELi2EZNS0_22gpu_kernel_impl_nocastINS0_13BinaryFunctorIlllZZZNS0_19maximum_kernel_cudaERNS_18TensorIteratorBaseEENKUlvE_clEvENKUlvE2_clEvEUlllE_EEEEvS5_RKT_EUliE_EEviT1_:
	.zero		1552


//--------------------- .nv.constant0._ZN2at6native27unrolled_elementwise_kernelINS0_13BinaryFunctorIlllZZZNS0_19maximum_kernel_cudaERNS_18TensorIteratorBaseEENKUlvE_clEvENKUlvE2_clEvEUlllE_EESt5arrayIPcLm3EELi4E23TrivialOffsetCalculatorILi2EjESC_ILi1EjENS0_6memory15LoadWithoutCastENSF_16StoreWithoutCastEEEviT_T0_T2_T3_T4_T5_ --------------------------
	.section	.nv.constant0._ZN2at6native27unrolled_elementwise_kernelINS0_13BinaryFunctorIlllZZZNS0_19maximum_kernel_cudaERNS_18TensorIteratorBaseEENKUlvE_clEvENKUlvE2_clEvEUlllE_EESt5arrayIPcLm3EELi4E23TrivialOffsetCalculatorILi2EjESC_ILi1EjENS0_6memory15LoadWithoutCastENSF_16StoreWithoutCastEEEviT_T0_T2_T3_T4_T5_,"a",@progbits
	.sectionflags	@""
	.align	4
.nv.constant0._ZN2at6native27unrolled_elementwise_kernelINS0_13BinaryFunctorIlllZZZNS0_19maximum_kernel_cudaERNS_18TensorIteratorBaseEENKUlvE_clEvENKUlvE2_clEvEUlllE_EESt5arrayIPcLm3EELi4E23TrivialOffsetCalculatorILi2EjESC_ILi1EjENS0_6memory15LoadWithoutCastENSF_16StoreWithoutCastEEEviT_T0_T2_T3_T4_T5_:
	.zero		932


//--------------------- .nv.constant0._ZN2at6native29vectorized_elementwise_kernelILi2ENS0_13BinaryFunctorIlllZZZNS0_19maximum_kernel_cudaERNS_18TensorIteratorBaseEENKUlvE_clEvENKUlvE2_clEvEUlllE_EESt5arrayIPcLm3EEEEviT0_T1_ --------------------------
	.section	.nv.constant0._ZN2at6native29vectorized_elementwise_kernelILi2ENS0_13BinaryFunctorIlllZZZNS0_19maximum_kernel_cudaERNS_18TensorIteratorBaseEENKUlvE_clEvENKUlvE2_clEvEUlllE_EESt5arrayIPcLm3EEEEviT0_T1_,"a",@progbits
	.sectionflags	@""
	.align	4
.nv.constant0._ZN2at6native29vectorized_elementwise_kernelILi2ENS0_13BinaryFunctorIlllZZZNS0_19maximum_kernel_cudaERNS_18TensorIteratorBaseEENKUlvE_clEvENKUlvE2_clEvEUlllE_EESt5arrayIPcLm3EEEEviT0_T1_:
	.zero		928


//--------------------- .nv.constant0._ZN2at6native29vectorized_elementwise_kernelILi4ENS0_13BinaryFunctorIlllZZZNS0_19maximum_kernel_cudaERNS_18TensorIteratorBaseEENKUlvE_clEvENKUlvE2_clEvEUlllE_EESt5arrayIPcLm3EEEEviT0_T1_ --------------------------
	.section	.nv.constant0._ZN2at6native29vectorized_elementwise_kernelILi4ENS0_13BinaryFunctorIlllZZZNS0_19maximum_kernel_cudaERNS_18TensorIteratorBaseEENKUlvE_clEvENKUlvE2_clEvEUlllE_EESt5arrayIPcLm3EEEEviT0_T1_,"a",@progbits
	.sectionflags	@""
	.align	4
.nv.constant0._ZN2at6native29vectorized_elementwise_kernelILi4ENS0_13BinaryFunctorIlllZZZNS0_19maximum_kernel_cudaERNS_18TensorIteratorBaseEENKUlvE_clEvENKUlvE2_clEvEUlllE_EESt5arrayIPcLm3EEEEviT0_T1_:
	.zero		928


//--------------------- .nv.constant0._ZN2at6native29vectorized_elementwise_kernelILi8ENS0_13BinaryFunctorIlllZZZNS0_19maximum_kernel_cudaERNS_18TensorIteratorBaseEENKUlvE_clEvENKUlvE2_clEvEUlllE_EESt5arrayIPcLm3EEEEviT0_T1_ --------------------------
	.section	.nv.constant0._ZN2at6native29vectorized_elementwise_kernelILi8ENS0_13BinaryFunctorIlllZZZNS0_19maximum_kernel_cudaERNS_18TensorIteratorBaseEENKUlvE_clEvENKUlvE2_clEvEUlllE_EESt5arrayIPcLm3EEEEviT0_T1_,"a",@progbits
	.sectionflags	@""
	.align	4
.nv.constant0._ZN2at6native29vectorized_elementwise_kernelILi8ENS0_13BinaryFunctorIlllZZZNS0_19maximum_kernel_cudaERNS_18TensorIteratorBaseEENKUlvE_clEvENKUlvE2_clEvEUlllE_EESt5arrayIPcLm3EEEEviT0_T1_:
	.zero		928


//--------------------- .nv.constant0._ZN2at6native18elementwise_kernelILi128ELi4EZNS0_15gpu_kernel_implINS0_13AUnaryFunctorIiiiZZZNS0_19maximum_kernel_cudaERNS_18TensorIteratorBaseEENKUlvE_clEvENKUlvE1_clEvEUliiE_EEEEvS5_RKT_EUliE_EEviT1_ --------------------------
	.section	.nv.constant0._ZN2at6native18elementwise_kernelILi128ELi4EZNS0_15gpu_kernel_implINS0_13AUnaryFunctorIiiiZZZNS0_19maximum_kernel_cudaERNS_18TensorIteratorBaseEENKUlvE_clEvENKUlvE1_clEvEUliiE_EEEEvS5_RKT_EUliE_EEviT1_,"a",@progbits
	.sectionflags	@""
	.align	4
.nv.constant0._ZN2at6native18elementwise_kernelILi128ELi4EZNS0_15gpu_kernel_implINS0_13AUnaryFunctorIiiiZZZNS0_19maximum_kernel_cudaERNS_18TensorIteratorBaseEENKUlvE_clEvENKUlvE1_clEvEUliiE_EEEEvS5_RKT_EUliE_EEviT1_:
	.zero		1448


//--------------------- .nv.constant0._ZN2at6native27unrolled_elementwise_kernelINS0_13AUnaryFunctorIiiiZZZNS0_19maximum_kernel_cudaERNS_18TensorIteratorBaseEENKUlvE_clEvENKUlvE1_clEvEUliiE_EESt5arrayIPcLm2EELi4E23TrivialOffsetCalculatorILi1EjESD_NS0_6memory12LoadWithCastILi1EEENSE_13StoreWithCastILi1EEEEEviT_T0_T2_T3_T4_T5_ --------------------------
	.section	.nv.constant0._ZN2at6native27unrolled_elementwise_kernelINS0_13AUnaryFunctorIiiiZZZNS0_19maximum_kernel_cudaERNS_18TensorIteratorBaseEENKUlvE_clEvENKUlvE1_clEvEUliiE_EESt5arrayIPcLm2EELi4E23TrivialOffsetCalculatorILi1EjESD_NS0_6memory12LoadWithCastILi1EEENSE_13StoreWithCastILi1EEEEEviT_T0_T2_T3_T4_T5_,"a",@progbits
	.sectionflags	@""
	.align	4
.nv.constant0._ZN2at6native27unrolled_elementwise_kernelINS0_13AUnaryFunctorIiiiZZZNS0_19maximum_kernel_cudaERNS_18TensorIteratorBaseEENKUlvE_clEvENKUlvE1_clEvEUliiE_EESt5arrayIPcLm2EELi4E23TrivialOffsetCalculatorILi1EjESD_NS0_6memory12LoadWithCastILi1EEENSE_13StoreWithCastILi1EEEEEviT_T0_T2_T3_T4_T5_:
	.zero		948


//--------------------- .nv.constant0._ZN2at6native18elementwise_kernelILi128ELi2EZNS0_22gpu_kernel_impl_nocastINS0_13AUnaryFunctorIiiiZZZNS0_19maximum_kernel_cudaERNS_18TensorIteratorBaseEENKUlvE_clEvENKUlvE1_clEvEUliiE_EEEEvS5_RKT_EUliE_EEviT1_ --------------------------
	.section	.nv.constant0._ZN2at6native18elementwise_kernelILi128ELi2EZNS0_22gpu_kernel_impl_nocastINS0_13AUnaryFunctorIiiiZZZNS0_19maximum_kernel_cudaERNS_18TensorIteratorBaseEENKUlvE_clEvENKUlvE1_clEvEUliiE_EEEEvS5_RKT_EUliE_EEviT1_,"a",@progbits
	.sectionflags	@""
	.align	4
.nv.constant0._ZN2at6native18elementwise_kernelILi128ELi2EZNS0_22gpu_kernel_impl_nocastINS0_13AUnaryFunctorIiiiZZZNS0_19maximum_kernel_cudaERNS_18TensorIteratorBaseEENKUlvE_clEvENKUlvE1_clEvEUliiE_EEEEvS5_RKT_EUliE_EEviT1_:
	.zero		1440


//--------------------- .nv.constant0._ZN2at6native27unrolled_elementwise_kernelINS0_13AUnaryFunctorIiiiZZZNS0_19maximum_kernel_cudaERNS_18TensorIteratorBaseEENKUlvE_clEvENKUlvE1_clEvEUliiE_EESt5arrayIPcLm2EELi4E23TrivialOffsetCalculatorILi1EjESD_NS0_6memory15LoadWithoutCastENSE_16StoreWithoutCastEEEviT_T0_T2_T3_T4_T5_ --------------------------
	.section	.nv.constant0._ZN2at6native27unrolled_elementwise_kernelINS0_13AUnaryFunctorIiiiZZZNS0_19maximum_kernel_cudaERNS_18TensorIteratorBaseEENKUlvE_clEvENKUlvE1_clEvEUliiE_EESt5arrayIPcLm2EELi4E23TrivialOffsetCalculatorILi1EjESD_NS0_6memory15LoadWithoutCastENSE_16StoreWithoutCastEEEviT_T0_T2_T3_T4_T5_,"a",@progbits
	.sectionflags	@""
	.align	4
.nv.constant0._ZN2at6native27unrolled_elementwise_kernelINS0_13AUnaryFunctorIiiiZZZNS0_19maximum_kernel_cudaERNS_18TensorIteratorBaseEENKUlvE_clEvENKUlvE1_clEvEUliiE_EESt5arrayIPcLm2EELi4E23TrivialOffsetCalculatorILi1EjESD_NS0_6memory15LoadWithoutCastENSE_16StoreWithoutCastEEEviT_T0_T2_T3_T4_T5_:
	.zero		932


//--------------------- .nv.constant0._ZN2at6native29vectorized_elementwise_kernelILi2ENS0_13AUnaryFunctorIiiiZZZNS0_19maximum_kernel_cudaERNS_18TensorIteratorBaseEENKUlvE_clEvENKUlvE1_clEvEUliiE_EESt5arrayIPcLm2EEEEviT0_T1_ --------------------------
	.section	.nv.constant0._ZN2at6native29vectorized_elementwise_kernelILi2ENS0_13AUnaryFunctorIiiiZZZNS0_19maximum_kernel_cudaERNS_18TensorIteratorBaseEENKUlvE_clEvENKUlvE1_clEvEUliiE_EESt5arrayIPcLm2EEEEviT0_T1_,"a",@progbits
	.sectionflags	@""
	.align	4
.nv.constant0._ZN2at6native29vectorized_elementwise_kernelILi2ENS0_13AUnaryFunctorIiiiZZZNS0_19maximum_kernel_cudaERNS_18TensorIteratorBaseEENKUlvE_clEvENKUlvE1_clEvEUliiE_EESt5arrayIPcLm2EEEEviT0_T1_:
	.zero		928


//--------------------- .nv.constant0._ZN2at6native29vectorized_elementwise_kernelILi4ENS0_13AUnaryFunctorIiiiZZZNS0_19maximum_kernel_cudaERNS_18TensorIteratorBaseEENKUlvE_clEvENKUlvE1_clEvEUliiE_EESt5arrayIPcLm2EEEEviT0_T1_ --------------------------
	.section	.nv.constant0._ZN2at6native29vectorized_elementwise_kernelILi4ENS0_13AUnaryFunctorIiiiZZZNS0_19maximum_kernel_cudaERNS_18TensorIteratorBaseEENKUlvE_clEvENKUlvE1_clEvEUliiE_EESt5arrayIPcLm2EEEEviT0_T1_,"a",@progbits
	.sectionflags	@""
	.align	4
.nv.constant0._ZN2at6native29vectorized_elementwise_kernelILi4ENS0_13AUnaryFunctorIiiiZZZNS0_19maximum_kernel_cudaERNS_18TensorIteratorBaseEENKUlvE_clEvENKUlvE1_clEvEUliiE_EESt5arrayIPcLm2EEEEviT0_T1_:
	.zero		928


//--------------------- .nv.constant0._ZN2at6native29vectorized_elementwise_kernelILi8ENS0_13AUnaryFunctorIiiiZZZNS0_19maximum_kernel_cudaERNS_18TensorIteratorBaseEENKUlvE_clEvENKUlvE1_clEvEUliiE_EESt5arrayIPcLm2EEEEviT0_T1_ --------------------------
	.section	.nv.constant0._ZN2at6native29vectorized_elementwise_kernelILi8ENS0_13AUnaryFunctorIiiiZZZNS0_19maximum_kernel_cudaERNS_18TensorIteratorBaseEENKUlvE_clEvENKUlvE1_clEvEUliiE_EESt5arrayIPcLm2EEEEviT0_T1_,"a",@progbits
	.sectionflags	@""
	.align	4
.nv.constant0._ZN2at6native29vectorized_elementwise_kernelILi8ENS0_13AUnaryFunctorIiiiZZZNS0_19maximum_kernel_cudaERNS_18TensorIteratorBaseEENKUlvE_clEvENKUlvE1_clEvEUliiE_EESt5arrayIPcLm2EEEEviT0_T1_:
	.zero		928


//--------------------- .nv.constant0._ZN2at6native18elementwise_kernelILi128ELi4EZNS0_15gpu_kernel_implINS0_13BinaryFunctorIiiiZZZNS0_19maximum_kernel_cudaERNS_18TensorIteratorBaseEENKUlvE_clEvENKUlvE1_clEvEUliiE_EEEEvS5_RKT_EUliE_EEviT1_ --------------------------
	.section	.nv.constant0._ZN2at6native18elementwise_kernelILi128ELi4EZNS0_15gpu_kernel_implINS0_13BinaryFunctorIiiiZZZNS0_19maximum_kernel_cudaERNS_18TensorIteratorBaseEENKUlvE_clEvENKUlvE1_clEvEUliiE_EEEEvS5_RKT_EUliE_EEviT1_,"a",@progbits
	.sectionflags	@""
	.align	4
.nv.constant0._ZN2at6native18elementwise_kernelILi128ELi4EZNS0_15gpu_kernel_implINS0_13BinaryFunctorIiiiZZZNS0_19maximum_kernel_cudaERNS_18TensorIteratorBaseEENKUlvE_clEvENKUlvE1_clEvEUliiE_EEEEvS5_RKT_EUliE_EEviT1_:
	.zero		1552


//--------------------- .nv.constant0._ZN2at6native27unrolled_elementwise_kernelINS0_13BinaryFunctorIiiiZZZNS0_19maximum_kernel_cudaERNS_18TensorIteratorBaseEENKUlvE_clEvENKUlvE1_clEvEUliiE_EESt5arrayIPcLm3EELi4E23TrivialOffsetCalculatorILi2EjESC_ILi1EjENS0_6memory12LoadWithCastILi2EEENSF_13StoreWithCastILi1EEEEEviT_T0_T2_T3_T4_T5_ --------------------------
	.section	.nv.constant0._ZN2at6native27unrolled_elementwise_kernelINS0_13BinaryFunctorIiiiZZZNS0_19maximum_kernel_cudaERNS_18TensorIteratorBaseEENKUlvE_clEvENKUlvE1_clEvEUliiE_EESt5arrayIPcLm3EELi4E23TrivialOffsetCalculatorILi2EjESC_ILi1EjENS0_6memory12LoadWithCastILi2EEENSF_13StoreWithCastILi1EEEEEviT_T0_T2_T3_T4_T5_,"a",@progbits
	.sectionflags	@""
	.align	4
.nv.constant0._ZN2at6native27unrolled_elementwise_kernelINS0_13BinaryFunctorIiiiZZZNS0_19maximum_kernel_cudaERNS_18TensorIteratorBaseEENKUlvE_clEvENKUlvE1_clEvEUliiE_EESt5arrayIPcLm3EELi4E23TrivialOffsetCalculatorILi2EjESC_ILi1EjENS0_6memory12LoadWithCastILi2EEENSF_13StoreWithCastILi1EEEEEviT_T0_T2_T3_T4_T5_:
	.zero		952


//--------------------- .nv.constant0._ZN2at6native18elementwise_kernelILi128ELi2EZNS0_22gpu_kernel_impl_nocastINS0_13BinaryFunctorIiiiZZZNS0_19maximum_kernel_cudaERNS_18TensorIteratorBaseEENKUlvE_clEvENKUlvE1_clEvEUliiE_EEEEvS5_RKT_EUliE_EEviT1_ --------------------------
	.section	.nv.constant0._ZN2at6native18elementwise_kernelILi128ELi2EZNS0_22gpu_kernel_impl_nocastINS0_13BinaryFunctorIiiiZZZNS0_19maximum_kernel_cudaERNS_18TensorIteratorBaseEENKUlvE_clEvENKUlvE1_clEvEUliiE_EEEEvS5_RKT_EUliE_EEviT1_,"a",@progbits
	.sectionflags	@""
	.align	4
.nv.constant0._ZN2at6native18elementwise_kernelILi128ELi2EZNS0_22gpu_kernel_impl_nocastINS0_13BinaryFunctorIiiiZZZNS0_19maximum_kernel_cudaERNS_18TensorIteratorBaseEENKUlvE_clEvENKUlvE1_clEvEUliiE_EEEEvS5_RKT_EUliE_EEviT1_:
	.zero		1552


//--------------------- .nv.constant0._ZN2at6native27unrolled_elementwise_kernelINS0_13BinaryFunctorIiiiZZZNS0_19maximum_kernel_cudaERNS_18TensorIteratorBaseEENKUlvE_clEvENKUlvE1_clEvEUliiE_EESt5arrayIPcLm3EELi4E23TrivialOffsetCalculatorILi2EjESC_ILi1EjENS0_6memory15LoadWithoutCastENSF_16StoreWithoutCastEEEviT_T0_T2_T3_T4_T5_ --------------------------
	.section	.nv.constant0._ZN2at6native27unrolled_elementwise_kernelINS0_13BinaryFunctorIiiiZZZNS0_19maximum_kernel_cudaERNS_18TensorIteratorBaseEENKUlvE_clEvENKUlvE1_clEvEUliiE_EESt5arrayIPcLm3EELi4E23TrivialOffsetCalculatorILi2EjESC_ILi1EjENS0_6memory15LoadWithoutCastENSF_16StoreWithoutCastEEEviT_T0_T2_T3_T4_T5_,"a",@progbits
	.sectionflags	@""
	.align	4
.nv.constant0._ZN2at6native27unrolled_elementwise_kernelINS0_13BinaryFunctorIiiiZZZNS0_19maximum_kernel_cudaERNS_18TensorIteratorBaseEENKUlvE_clEvENKUlvE1_clEvEUliiE_EESt5arrayIPcLm3EELi4E23TrivialOffsetCalculatorILi2EjESC_ILi1EjENS0_6memory15LoadWithoutCastENSF_16StoreWithoutCastEEEviT_T0_T2_T3_T4_T5_:
	.zero		932


//--------------------- .nv.constant0._ZN2at6native29vectorized_elementwise_kernelILi2ENS0_13BinaryFunctorIiiiZZZNS0_19maximum_kernel_cudaERNS_18TensorIteratorBaseEENKUlvE_clEvENKUlvE1_clEvEUliiE_EESt5arrayIPcLm3EEEEviT0_T1_ --------------------------
	.section	.nv.constant0._ZN2at6native29vectorized_elementwise_kernelILi2ENS0_13BinaryFunctorIiiiZZZNS0_19maximum_kernel_cudaERNS_18TensorIteratorBaseEENKUlvE_clEvENKUlvE1_clEvEUliiE_EESt5arrayIPcLm3EEEEviT0_T1_,"a",@progbits
	.sectionflags	@""
	.align	4
.nv.constant0._ZN2at6native29vectorized_elementwise_kernelILi2ENS0_13BinaryFunctorIiiiZZZNS0_19maximum_kernel_cudaERNS_18TensorIteratorBaseEENKUlvE_clEvENKUlvE1_clEvEUliiE_EESt5arrayIPcLm3EEEEviT0_T1_:
	.zero		928


//--------------------- .nv.constant0._ZN2at6native29vectorized_elementwise_kernelILi4ENS0_13BinaryFunctorIiiiZZZNS0_19maximum_kernel_cudaERNS_18TensorIteratorBaseEENKUlvE_clEvENKUlvE1_clEvEUliiE_EESt5arrayIPcLm3EEEEviT0_T1_ --------------------------
	.section	.nv.constant0._ZN2at6native29vectorized_elementwise_kernelILi4ENS0_13BinaryFunctorIiiiZZZNS0_19maximum_kernel_cudaERNS_18TensorIteratorBaseEENKUlvE_clEvENKUlvE1_clEvEUliiE_EESt5arrayIPcLm3EEEEviT0_T1_,"a",@progbits
	.sectionflags	@""
	.align	4
.nv.constant0._ZN2at6native29vectorized_elementwise_kernelILi4ENS0_13BinaryFunctorIiiiZZZNS0_19maximum_kernel_cudaERNS_18TensorIteratorBaseEENKUlvE_clEvENKUlvE1_clEvEUliiE_EESt5arrayIPcLm3EEEEviT0_T1_:
	.zero		928


//--------------------- .nv.constant0._ZN2at6native29vectorized_elementwise_kernelILi8ENS0_13BinaryFunctorIiiiZZZNS0_19maximum_kernel_cudaERNS_18TensorIteratorBaseEENKUlvE_clEvENKUlvE1_clEvEUliiE_EESt5arrayIPcLm3EEEEviT0_T1_ --------------------------
	.section	.nv.constant0._ZN2at6native29vectorized_elementwise_kernelILi8ENS0_13BinaryFunctorIiiiZZZNS0_19maximum_kernel_cudaERNS_18TensorIteratorBaseEENKUlvE_clEvENKUlvE1_clEvEUliiE_EESt5arrayIPcLm3EEEEviT0_T1_,"a",@progbits
	.sectionflags	@""
	.align	4
.nv.constant0._ZN2at6native29vectorized_elementwise_kernelILi8ENS0_13BinaryFunctorIiiiZZZNS0_19maximum_kernel_cudaERNS_18TensorIteratorBaseEENKUlvE_clEvENKUlvE1_clEvEUliiE_EESt5arrayIPcLm3EEEEviT0_T1_:
	.zero		928


//--------------------- .nv.constant0._ZN2at6native18elementwise_kernelILi128ELi4EZNS0_15gpu_kernel_implINS0_13AUnaryFunctorIaaaZZZNS0_19maximum_kernel_cudaERNS_18TensorIteratorBaseEENKUlvE_clEvENKUlvE0_clEvEUlaaE_EEEEvS5_RKT_EUliE_EEviT1_ --------------------------
	.section	.nv.constant0._ZN2at6native18elementwise_kernelILi128ELi4EZNS0_15gpu_kernel_implINS0_13AUnaryFunctorIaaaZZZNS0_19maximum_kernel_cudaERNS_18TensorIteratorBaseEENKUlvE_clEvENKUlvE0_clEvEUlaaE_EEEEvS5_RKT_EUliE_EEviT1_,"a",@progbits
	.sectionflags	@""
	.align	4
.nv.constant0._ZN2at6native18elementwise_kernelILi128ELi4EZNS0_15gpu_kernel_implINS0_13AUnaryFunctorIaaaZZZNS0_19maximum_kernel_cudaERNS_18TensorIteratorBaseEENKUlvE_clEvENKUlvE0_clEvEUlaaE_EEEEvS5_RKT_EUliE_EEviT1_:
	.zero		1440


//--------------------- .nv.constant0._ZN2at6native27unrolled_elementwise_kernelINS0_13AUnaryFunctorIaaaZZZNS0_19maximum_kernel_cudaERNS_18TensorIteratorBaseEENKUlvE_clEvENKUlvE0_clEvEUlaaE_EESt5arrayIPcLm2EELi4E23TrivialOffsetCalculatorILi1EjESD_NS0_6memory12LoadWithCastILi1EEENSE_13StoreWithCastILi1EEEEEviT_T0_T2_T3_T4_T5_ --------------------------
	.section	.nv.constant0._ZN2at6native27unrolled_elementwise_kernelINS0_13AUnaryFunctorIaaaZZZNS0_19maximum_kernel_cudaERNS_18TensorIteratorBaseEENKUlvE_clEvENKUlvE0_clEvEUlaaE_EESt5arrayIPcLm2EELi4E23TrivialOffsetCalculatorILi1EjESD_NS0_6memory12LoadWithCastILi1EEENSE_13StoreWithCastILi1EEEEEviT_T0_T2_T3_T4_T5_,"a",@progbits
	.sectionflags	@""
	.align	4
.nv.constant0._ZN2at6native27unrolled_elementwise_kernelINS0_13AUnaryFunctorIaaaZZZNS0_19maximum_kernel_cudaERNS_18TensorIteratorBaseEENKUlvE_clEvENKUlvE0_clEvEUlaaE_EESt5arrayIPcLm2EELi4E23TrivialOffsetCalculatorILi1EjESD_NS0_6memory12LoadWithCastILi1EEENSE_13StoreWithCastILi1EEEEEviT_T0_T2_T3_T4_T5_:
	.zero		940


//--------------------- .nv.constant0._ZN2at6native18elementwise_kernelILi128ELi4EZNS0_22gpu_kernel_impl_nocastINS0_13AUnaryFunctorIaaaZZZNS0_19maximum_kernel_cudaERNS_18TensorIteratorBaseEENKUlvE_clEvENKUlvE0_clEvEUlaaE_EEEEvS5_RKT_EUliE_EEviT1_ --------------------------
	.section	.nv.constant0._ZN2at6native18elementwise_kernelILi128ELi4EZNS0_22gpu_kernel_impl_nocastINS0_13AUnaryFunctorIaaaZZZNS0_19maximum_kernel_cudaERNS_18TensorIteratorBaseEENKUlvE_clEvENKUlvE0_clEvEUlaaE_EEEEvS5_RKT_EUliE_EEviT1_,"a",@progbits
	.sectionflags	@""
	.align	4
.nv.constant0._ZN2at6native18elementwise_kernelILi128ELi4EZNS0_22gpu_kernel_impl_nocastINS0_13AUnaryFunctorIaaaZZZNS0_19maximum_kernel_cudaERNS_18TensorIteratorBaseEENKUlvE_clEvENKUlvE0_clEvEUlaaE_EEEEvS5_RKT_EUliE_EEviT1_:
	.zero		1440


//--------------------- .nv.constant0._ZN2at6native27unrolled_elementwise_kernelINS0_13AUnaryFunctorIaaaZZZNS0_19maximum_kernel_cudaERNS_18TensorIteratorBaseEENKUlvE_clEvENKUlvE0_clEvEUlaaE_EESt5arrayIPcLm2EELi4E23TrivialOffsetCalculatorILi1EjESD_NS0_6memory15LoadWithoutCastENSE_16StoreWithoutCastEEEviT_T0_T2_T3_T4_T5_ --------------------------
	.section	.nv.constant0._ZN2at6native27unrolled_elementwise_kernelINS0_13AUnaryFunctorIaaaZZZNS0_19maximum_kernel_cudaERNS_18TensorIteratorBaseEENKUlvE_clEvENKUlvE0_clEvEUlaaE_EESt5arrayIPcLm2EELi4E23TrivialOffsetCalculatorILi1EjESD_NS0_6memory15LoadWithoutCastENSE_16StoreWithoutCastEEEviT_T0_T2_T3_T4_T5_,"a",@progbits
	.sectionflags	@""
	.align	4
.nv.constant0._ZN2at6native27unrolled_elementwise_kernelINS0_13AUnaryFunctorIaaaZZZNS0_19maximum_kernel_cudaERNS_18TensorIteratorBaseEENKUlvE_clEvENKUlvE0_clEvEUlaaE_EESt5arrayIPcLm2EELi4E23TrivialOffsetCalculatorILi1EjESD_NS0_6memory15LoadWithoutCastENSE_16StoreWithoutCastEEEviT_T0_T2_T3_T4_T5_:
	.zero		924


//--------------------- .nv.constant0._ZN2at6native29vectorized_elementwise_kernelILi2ENS0_13AUnaryFunctorIaaaZZZNS0_19maximum_kernel_cudaERNS_18TensorIteratorBaseEENKUlvE_clEvENKUlvE0_clEvEUlaaE_EESt5arrayIPcLm2EEEEviT0_T1_ --------------------------
	.section	.nv.constant0._ZN2at6native29vectorized_elementwise_kernelILi2ENS0_13AUnaryFunctorIaaaZZZNS0_19maximum_kernel_cudaERNS_18TensorIteratorBaseEENKUlvE_clEvENKUlvE0_clEvEUlaaE_EESt5arrayIPcLm2EEEEviT0_T1_,"a",@progbits
	.sectionflags	@""
	.align	4
.nv.constant0._ZN2at6native29vectorized_elementwise_kernelILi2ENS0_13AUnaryFunctorIaaaZZZNS0_19maximum_kernel_cudaERNS_18TensorIteratorBaseEENKUlvE_clEvENKUlvE0_clEvEUlaaE_EESt5arrayIPcLm2EEEEviT0_T1_:
	.zero		920


//--------------------- .nv.constant0._ZN2at6native29vectorized_elementwise_kernelILi4ENS0_13AUnaryFunctorIaaaZZZNS0_19maximum_kernel_cudaERNS_18TensorIteratorBaseEENKUlvE_clEvENKUlvE0_clEvEUlaaE_EESt5arrayIPcLm2EEEEviT0_T1_ --------------------------
	.section	.nv.constant0._ZN2at6native29vectorized_elementwise_kernelILi4ENS0_13AUnaryFunctorIaaaZZZNS0_19maximum_kernel_cudaERNS_18TensorIteratorBaseEENKUlvE_clEvENKUlvE0_clEvEUlaaE_EESt5arrayIPcLm2EEEEviT0_T1_,"a",@progbits
	.sectionflags	@""
	.align	4
.nv.constant0._ZN2at6native29vectorized_elementwise_kernelILi4ENS0_13AUnaryFunctorIaaaZZZNS0_19maximum_kernel_cudaERNS_18TensorIteratorBaseEENKUlvE_clEvENKUlvE0_clEvEUlaaE_EESt5arrayIPcLm2EEEEviT0_T1_:
	.zero		920


//--------------------- .nv.constant0._ZN2at6native29vectorized_elementwise_kernelILi8ENS0_13AUnaryFunctorIaaaZZZNS0_19maximum_kernel_cudaERNS_18TensorIteratorBaseEENKUlvE_clEvENKUlvE0_clEvEUlaaE_EESt5arrayIPcLm2EEEEviT0_T1_ --------------------------
	.section	.nv.constant0._ZN2at6native29vectorized_elementwise_kernelILi8ENS0_13AUnaryFunctorIaaaZZZNS0_19maximum_kernel_cudaERNS_18TensorIteratorBaseEENKUlvE_clEvENKUlvE0_clEvEUlaaE_EESt5arrayIPcLm2EEEEviT0_T1_,"a",@progbits
	.sectionflags	@""
	.align	4
.nv.constant0._ZN2at6native29vectorized_elementwise_kernelILi8ENS0_13AUnaryFunctorIaaaZZZNS0_19maximum_kernel_cudaERNS_18TensorIteratorBaseEENKUlvE_clEvENKUlvE0_clEvEUlaaE_EESt5arrayIPcLm2EEEEviT0_T1_:
	.zero		920


//--------------------- .nv.constant0._ZN2at6native18elementwise_kernelILi128ELi4EZNS0_15gpu_kernel_implINS0_13BinaryFunctorIaaaZZZNS0_19maximum_kernel_cudaERNS_18TensorIteratorBaseEENKUlvE_clEvENKUlvE0_clEvEUlaaE_EEEEvS5_RKT_EUliE_EEviT1_ --------------------------
	.section	.nv.constant0._ZN2at6native18elementwise_kernelILi128ELi4EZNS0_15gpu_kernel_implINS0_13BinaryFunctorIaaaZZZNS0_19maximum_kernel_cudaERNS_18TensorIteratorBaseEENKUlvE_clEvENKUlvE0_clEvEUlaaE_EEEEvS5_RKT_EUliE_EEviT1_,"a",@progbits
	.sectionflags	@""
	.align	4
.nv.constant0._ZN2at6native18elementwise_kernelILi128ELi4EZNS0_15gpu_kernel_implINS0_13BinaryFunctorIaaaZZZNS0_19maximum_kernel_cudaERNS_18TensorIteratorBaseEENKUlvE_clEvENKUlvE0_clEvEUlaaE_EEEEvS5_RKT_EUliE_EEviT1_:
	.zero		1552


//--------------------- .nv.constant0._ZN2at6native27unrolled_elementwise_kernelINS0_13BinaryFunctorIaaaZZZNS0_19maximum_kernel_cudaERNS_18TensorIteratorBaseEENKUlvE_clEvENKUlvE0_clEvEUlaaE_EESt5arrayIPcLm3EELi4E23TrivialOffsetCalculatorILi2EjESC_ILi1EjENS0_6memory12LoadWithCastILi2EEENSF_13StoreWithCastILi1EEEEEviT_T0_T2_T3_T4_T5_ --------------------------
	.section	.nv.constant0._ZN2at6native27unrolled_elementwise_kernelINS0_13BinaryFunctorIaaaZZZNS0_19maximum_kernel_cudaERNS_18TensorIteratorBaseEENKUlvE_clEvENKUlvE0_clEvEUlaaE_EESt5arrayIPcLm3EELi4E23TrivialOffsetCalculatorILi2EjESC_ILi1EjENS0_6memory12LoadWithCastILi2EEENSF_13StoreWithCastILi1EEEEEviT_T0_T2_T3_T4_T5_,"a",@progbits
	.sectionflags	@""
	.align	4
.nv.constant0._ZN2at6native27unrolled_elementwise_kernelINS0_13BinaryFunctorIaaaZZZNS0_19maximum_kernel_cudaERNS_18TensorIteratorBaseEENKUlvE_clEvENKUlvE0_clEvEUlaaE_EESt5arrayIPcLm3EELi4E23TrivialOffsetCalculatorILi2EjESC_ILi1EjENS0_6memory12LoadWithCastILi2EEENSF_13StoreWithCastILi1EEEEEviT_T0_T2_T3_T4_T5_:
	.zero		952


//--------------------- .nv.constant0._ZN2at6native18elementwise_kernelILi128ELi4EZNS0_22gpu_kernel_impl_nocastINS0_13BinaryFunctorIaaaZZZNS0_19maximum_kernel_cudaERNS_18TensorIteratorBaseEENKUlvE_clEvENKUlvE0_clEvEUlaaE_EEEEvS5_RKT_EUliE_EEviT1_ --------------------------
	.section	.nv.constant0._ZN2at6native18elementwise_kernelILi128ELi4EZNS0_22gpu_kernel_impl_nocastINS0_13BinaryFunctorIaaaZZZNS0_19maximum_kernel_cudaERNS_18TensorIteratorBaseEENKUlvE_clEvENKUlvE0_clEvEUlaaE_EEEEvS5_RKT_EUliE_EEviT1_,"a",@progbits
	.sectionflags	@""
	.align	4
.nv.constant0._ZN2at6native18elementwise_kernelILi128ELi4EZNS0_22gpu_kernel_impl_nocastINS0_13BinaryFunctorIaaaZZZNS0_19maximum_kernel_cudaERNS_18TensorIteratorBaseEENKUlvE_clEvENKUlvE0_clEvEUlaaE_EEEEvS5_RKT_EUliE_EEviT1_:
	.zero		1552


//--------------------- .nv.constant0._ZN2at6native27unrolled_elementwise_kernelINS0_13BinaryFunctorIaaaZZZNS0_19maximum_kernel_cudaERNS_18TensorIteratorBaseEENKUlvE_clEvENKUlvE0_clEvEUlaaE_EESt5arrayIPcLm3EELi4E23TrivialOffsetCalculatorILi2EjESC_ILi1EjENS0_6memory15LoadWithoutCastENSF_16StoreWithoutCastEEEviT_T0_T2_T3_T4_T5_ --------------------------
	.section	.nv.constant0._ZN2at6native27unrolled_elementwise_kernelINS0_13BinaryFunctorIaaaZZZNS0_19maximum_kernel_cudaERNS_18TensorIteratorBaseEENKUlvE_clEvENKUlvE0_clEvEUlaaE_EESt5arrayIPcLm3EELi4E23TrivialOffsetCalculatorILi2EjESC_ILi1EjENS0_6memory15LoadWithoutCastENSF_16StoreWithoutCastEEEviT_T0_T2_T3_T4_T5_,"a",@progbits
	.sectionflags	@""
	.align	4
.nv.constant0._ZN2at6native27unrolled_elementwise_kernelINS0_13BinaryFunctorIaaaZZZNS0_19maximum_kernel_cudaERNS_18TensorIteratorBaseEENKUlvE_clEvENKUlvE0_clEvEUlaaE_EESt5arrayIPcLm3EELi4E23TrivialOffsetCalculatorILi2EjESC_ILi1EjENS0_6memory15LoadWithoutCastENSF_16StoreWithoutCastEEEviT_T0_T2_T3_T4_T5_:
	.zero		932


//--------------------- .nv.constant0._ZN2at6native29vectorized_elementwise_kernelILi2ENS0_13BinaryFunctorIaaaZZZNS0_19maximum_kernel_cudaERNS_18TensorIteratorBaseEENKUlvE_clEvENKUlvE0_clEvEUlaaE_EESt5arrayIPcLm3EEEEviT0_T1_ --------------------------
	.section	.nv.constant0._ZN2at6native29vectorized_elementwise_kernelILi2ENS0_13BinaryFunctorIaaaZZZNS0_19maximum_kernel_cudaERNS_18TensorIteratorBaseEENKUlvE_clEvENKUlvE0_clEvEUlaaE_EESt5arrayIPcLm3EEEEviT0_T1_,"a",@progbits
	.sectionflags	@""
	.align	4
.nv.constant0._ZN2at6native29vectorized_elementwise_kernelILi2ENS0_13BinaryFunctorIaaaZZZNS0_19maximum_kernel_cudaERNS_18TensorIteratorBaseEENKUlvE_clEvENKUlvE0_clEvEUlaaE_EESt5arrayIPcLm3EEEEviT0_T1_:
	.zero		928


//--------------------- .nv.constant0._ZN2at6native29vectorized_elementwise_kernelILi4ENS0_13BinaryFunctorIaaaZZZNS0_19maximum_kernel_cudaERNS_18TensorIteratorBaseEENKUlvE_clEvENKUlvE0_clEvEUlaaE_EESt5arrayIPcLm3EEEEviT0_T1_ --------------------------
	.section	.nv.constant0._ZN2at6native29vectorized_elementwise_kernelILi4ENS0_13BinaryFunctorIaaaZZZNS0_19maximum_kernel_cudaERNS_18TensorIteratorBaseEENKUlvE_clEvENKUlvE0_clEvEUlaaE_EESt5arrayIPcLm3EEEEviT0_T1_,"a",@progbits
	.sectionflags	@""
	.align	4
.nv.constant0._ZN2at6native29vectorized_elementwise_kernelILi4ENS0_13BinaryFunctorIaaaZZZNS0_19maximum_kernel_cudaERNS_18TensorIteratorBaseEENKUlvE_clEvENKUlvE0_clEvEUlaaE_EESt5arrayIPcLm3EEEEviT0_T1_:
	.zero		928


//--------------------- .nv.constant0._ZN2at6native29vectorized_elementwise_kernelILi8ENS0_13BinaryFunctorIaaaZZZNS0_19maximum_kernel_cudaERNS_18TensorIteratorBaseEENKUlvE_clEvENKUlvE0_clEvEUlaaE_EESt5arrayIPcLm3EEEEviT0_T1_ --------------------------
	.section	.nv.constant0._ZN2at6native29vectorized_elementwise_kernelILi8ENS0_13BinaryFunctorIaaaZZZNS0_19maximum_kernel_cudaERNS_18TensorIteratorBaseEENKUlvE_clEvENKUlvE0_clEvEUlaaE_EESt5arrayIPcLm3EEEEviT0_T1_,"a",@progbits
	.sectionflags	@""
	.align	4
.nv.constant0._ZN2at6native29vectorized_elementwise_kernelILi8ENS0_13BinaryFunctorIaaaZZZNS0_19maximum_kernel_cudaERNS_18TensorIteratorBaseEENKUlvE_clEvENKUlvE0_clEvEUlaaE_EESt5arrayIPcLm3EEEEviT0_T1_:
	.zero		928


//--------------------- .nv.constant0._ZN2at6native18elementwise_kernelILi128ELi4EZNS0_15gpu_kernel_implINS0_13AUnaryFunctorIhhhZZZNS0_19maximum_kernel_cudaERNS_18TensorIteratorBaseEENKUlvE_clEvENKUlvE_clEvEUlhhE_EEEEvS5_RKT_EUliE_EEviT1_ --------------------------
	.section	.nv.constant0._ZN2at6native18elementwise_kernelILi128ELi4EZNS0_15gpu_kernel_implINS0_13AUnaryFunctorIhhhZZZNS0_19maximum_kernel_cudaERNS_18TensorIteratorBaseEENKUlvE_clEvENKUlvE_clEvEUlhhE_EEEEvS5_RKT_EUliE_EEviT1_,"a",@progbits
	.sectionflags	@""
	.align	4
.nv.constant0._ZN2at6native18elementwise_kernelILi128ELi4EZNS0_15gpu_kernel_implINS0_13AUnaryFunctorIhhhZZZNS0_19maximum_kernel_cudaERNS_18TensorIteratorBaseEENKUlvE_clEvENKUlvE_clEvEUlhhE_EEEEvS5_RKT_EUliE_EEviT1_:
	.zero		1440


//--------------------- .nv.constant0._ZN2at6native27unrolled_elementwise_kernelINS0_13AUnaryFunctorIhhhZZZNS0_19maximum_kernel_cudaERNS_18TensorIteratorBaseEENKUlvE_clEvENKUlvE_clEvEUlhhE_EESt5arrayIPcLm2EELi4E23TrivialOffsetCalculatorILi1EjESD_NS0_6memory12LoadWithCastILi1EEENSE_13StoreWithCastILi1EEEEEviT_T0_T2_T3_T4_T5_ --------------------------
	.section	.nv.constant0._ZN2at6native27unrolled_elementwise_kernelINS0_13AUnaryFunctorIhhhZZZNS0_19maximum_kernel_cudaERNS_18TensorIteratorBaseEENKUlvE_clEvENKUlvE_clEvEUlhhE_EESt5arrayIPcLm2EELi4E23TrivialOffsetCalculatorILi1EjESD_NS0_6memory12LoadWithCastILi1EEENSE_13StoreWithCastILi1EEEEEviT_T0_T2_T3_T4_T5_,"a",@progbits
	.sectionflags	@""
	.align	4
.nv.constant0._ZN2at6native27unrolled_elementwise_kernelINS0_13AUnaryFunctorIhhhZZZNS0_19maximum_kernel_cudaERNS_18TensorIteratorBaseEENKUlvE_clEvENKUlvE_clEvEUlhhE_EESt5arrayIPcLm2EELi4E23TrivialOffsetCalculatorILi1EjESD_NS0_6memory12LoadWithCastILi1EEENSE_13StoreWithCastILi1EEEEEviT_T0_T2_T3_T4_T5_:
	.zero		940


//--------------------- .nv.constant0._ZN2at6native18elementwise_kernelILi128ELi4EZNS0_22gpu_kernel_impl_nocastINS0_13AUnaryFunctorIhhhZZZNS0_19maximum_kernel_cudaERNS_18TensorIteratorBaseEENKUlvE_clEvENKUlvE_clEvEUlhhE_EEEEvS5_RKT_EUliE_EEviT1_ --------------------------
	.section	.nv.constant0._ZN2at6native18elementwise_kernelILi128ELi4EZNS0_22gpu_kernel_impl_nocastINS0_13AUnaryFunctorIhhhZZZNS0_19maximum_kernel_cudaERNS_18TensorIteratorBaseEENKUlvE_clEvENKUlvE_clEvEUlhhE_EEEEvS5_RKT_EUliE_EEviT1_,"a",@progbits
	.sectionflags	@""
	.align	4
.nv.constant0._ZN2at6native18elementwise_kernelILi128ELi4EZNS0_22gpu_kernel_impl_nocastINS0_13AUnaryFunctorIhhhZZZNS0_19maximum_kernel_cudaERNS_18TensorIteratorBaseEENKUlvE_clEvENKUlvE_clEvEUlhhE_EEEEvS5_RKT_EUliE_EEviT1_:
	.zero		1440


//--------------------- .nv.constant0._ZN2at6native27unrolled_elementwise_kernelINS0_13AUnaryFunctorIhhhZZZNS0_19maximum_kernel_cudaERNS_18TensorIteratorBaseEENKUlvE_clEvENKUlvE_clEvEUlhhE_EESt5arrayIPcLm2EELi4E23TrivialOffsetCalculatorILi1EjESD_NS0_6memory15LoadWithoutCastENSE_16StoreWithoutCastEEEviT_T0_T2_T3_T4_T5_ --------------------------
	.section	.nv.constant0._ZN2at6native27unrolled_elementwise_kernelINS0_13AUnaryFunctorIhhhZZZNS0_19maximum_kernel_cudaERNS_18TensorIteratorBaseEENKUlvE_clEvENKUlvE_clEvEUlhhE_EESt5arrayIPcLm2EELi4E23TrivialOffsetCalculatorILi1EjESD_NS0_6memory15LoadWithoutCastENSE_16StoreWithoutCastEEEviT_T0_T2_T3_T4_T5_,"a",@progbits
	.sectionflags	@""
	.align	4
.nv.constant0._ZN2at6native27unrolled_elementwise_kernelINS0_13AUnaryFunctorIhhhZZZNS0_19maximum_kernel_cudaERNS_18TensorIteratorBaseEENKUlvE_clEvENKUlvE_clEvEUlhhE_EESt5arrayIPcLm2EELi4E23TrivialOffsetCalculatorILi1EjESD_NS0_6memory15LoadWithoutCastENSE_16StoreWithoutCastEEEviT_T0_T2_T3_T4_T5_:
	.zero		924


//--------------------- .nv.constant0._ZN2at6native29vectorized_elementwise_kernelILi2ENS0_13AUnaryFunctorIhhhZZZNS0_19maximum_kernel_cudaERNS_18TensorIteratorBaseEENKUlvE_clEvENKUlvE_clEvEUlhhE_EESt5arrayIPcLm2EEEEviT0_T1_ --------------------------
	.section	.nv.constant0._ZN2at6native29vectorized_elementwise_kernelILi2ENS0_13AUnaryFunctorIhhhZZZNS0_19maximum_kernel_cudaERNS_18TensorIteratorBaseEENKUlvE_clEvENKUlvE_clEvEUlhhE_EESt5arrayIPcLm2EEEEviT0_T1_,"a",@progbits
	.sectionflags	@""
	.align	4
.nv.constant0._ZN2at6native29vectorized_elementwise_kernelILi2ENS0_13AUnaryFunctorIhhhZZZNS0_19maximum_kernel_cudaERNS_18TensorIteratorBaseEENKUlvE_clEvENKUlvE_clEvEUlhhE_EESt5arrayIPcLm2EEEEviT0_T1_:
	.zero		920


//--------------------- .nv.constant0._ZN2at6native29vectorized_elementwise_kernelILi4ENS0_13AUnaryFunctorIhhhZZZNS0_19maximum_kernel_cudaERNS_18TensorIteratorBaseEENKUlvE_clEvENKUlvE_clEvEUlhhE_EESt5arrayIPcLm2EEEEviT0_T1_ --------------------------
	.section	.nv.constant0._ZN2at6native29vectorized_elementwise_kernelILi4ENS0_13AUnaryFunctorIhhhZZZNS0_19maximum_kernel_cudaERNS_18TensorIteratorBaseEENKUlvE_clEvENKUlvE_clEvEUlhhE_EESt5arrayIPcLm2EEEEviT0_T1_,"a",@progbits
	.sectionflags	@""
	.align	4
.nv.constant0._ZN2at6native29vectorized_elementwise_kernelILi4ENS0_13AUnaryFunctorIhhhZZZNS0_19maximum_kernel_cudaERNS_18TensorIteratorBaseEENKUlvE_clEvENKUlvE_clEvEUlhhE_EESt5arrayIPcLm2EEEEviT0_T1_:
	.zero		920


//--------------------- .nv.constant0._ZN2at6native29vectorized_elementwise_kernelILi8ENS0_13AUnaryFunctorIhhhZZZNS0_19maximum_kernel_cudaERNS_18TensorIteratorBaseEENKUlvE_clEvENKUlvE_clEvEUlhhE_EESt5arrayIPcLm2EEEEviT0_T1_ --------------------------
	.section	.nv.constant0._ZN2at6native29vectorized_elementwise_kernelILi8ENS0_13AUnaryFunctorIhhhZZZNS0_19maximum_kernel_cudaERNS_18TensorIteratorBaseEENKUlvE_clEvENKUlvE_clEvEUlhhE_EESt5arrayIPcLm2EEEEviT0_T1_,"a",@progbits
	.sectionflags	@""
	.align	4
.nv.constant0._ZN2at6native29vectorized_elementwise_kernelILi8ENS0_13AUnaryFunctorIhhhZZZNS0_19maximum_kernel_cudaERNS_18TensorIteratorBaseEENKUlvE_clEvENKUlvE_clEvEUlhhE_EESt5arrayIPcLm2EEEEviT0_T1_:
	.zero		920


//--------------------- .nv.constant0._ZN2at6native18elementwise_kernelILi128ELi4EZNS0_15gpu_kernel_implINS0_13BinaryFunctorIhhhZZZNS0_19maximum_kernel_cudaERNS_18TensorIteratorBaseEENKUlvE_clEvENKUlvE_clEvEUlhhE_EEEEvS5_RKT_EUliE_EEviT1_ --------------------------
	.section	.nv.constant0._ZN2at6native18elementwise_kernelILi128ELi4EZNS0_15gpu_kernel_implINS0_13BinaryFunctorIhhhZZZNS0_19maximum_kernel_cudaERNS_18TensorIteratorBaseEENKUlvE_clEvENKUlvE_clEvEUlhhE_EEEEvS5_RKT_EUliE_EEviT1_,"a",@progbits
	.sectionflags	@""
	.align	4
.nv.constant0._ZN2at6native18elementwise_kernelILi128ELi4EZNS0_15gpu_kernel_implINS0_13BinaryFunctorIhhhZZZNS0_19maximum_kernel_cudaERNS_18TensorIteratorBaseEENKUlvE_clEvENKUlvE_clEvEUlhhE_EEEEvS5_RKT_EUliE_EEviT1_:
	.zero		1552


//--------------------- .nv.constant0._ZN2at6native27unrolled_elementwise_kernelINS0_13BinaryFunctorIhhhZZZNS0_19maximum_kernel_cudaERNS_18TensorIteratorBaseEENKUlvE_clEvENKUlvE_clEvEUlhhE_EESt5arrayIPcLm3EELi4E23TrivialOffsetCalculatorILi2EjESC_ILi1EjENS0_6memory12LoadWithCastILi2EEENSF_13StoreWithCastILi1EEEEEviT_T0_T2_T3_T4_T5_ --------------------------
	.section	.nv.constant0._ZN2at6native27unrolled_elementwise_kernelINS0_13BinaryFunctorIhhhZZZNS0_19maximum_kernel_cudaERNS_18TensorIteratorBaseEENKUlvE_clEvENKUlvE_clEvEUlhhE_EESt5arrayIPcLm3EELi4E23TrivialOffsetCalculatorILi2EjESC_ILi1EjENS0_6memory12LoadWithCastILi2EEENSF_13StoreWithCastILi1EEEEEviT_T0_T2_T3_T4_T5_,"a",@progbits
	.sectionflags	@""
	.align	4
.nv.constant0._ZN2at6native27unrolled_elementwise_kernelINS0_13BinaryFunctorIhhhZZZNS0_19maximum_kernel_cudaERNS_18TensorIteratorBaseEENKUlvE_clEvENKUlvE_clEvEUlhhE_EESt5arrayIPcLm3EELi4E23TrivialOffsetCalculatorILi2EjESC_ILi1EjENS0_6memory12LoadWithCastILi2EEENSF_13StoreWithCastILi1EEEEEviT_T0_T2_T3_T4_T5_:
	.zero		952


//--------------------- .nv.constant0._ZN2at6native18elementwise_kernelILi128ELi4EZNS0_22gpu_kernel_impl_nocastINS0_13BinaryFunctorIhhhZZZNS0_19maximum_kernel_cudaERNS_18TensorIteratorBaseEENKUlvE_clEvENKUlvE_clEvEUlhhE_EEEEvS5_RKT_EUliE_EEviT1_ --------------------------
	.section	.nv.constant0._ZN2at6native18elementwise_kernelILi128ELi4EZNS0_22gpu_kernel_impl_nocastINS0_13BinaryFunctorIhhhZZZNS0_19maximum_kernel_cudaERNS_18TensorIteratorBaseEENKUlvE_clEvENKUlvE_clEvEUlhhE_EEEEvS5_RKT_EUliE_EEviT1_,"a",@progbits
	.sectionflags	@""
	.align	4
.nv.constant0._ZN2at6native18elementwise_kernelILi128ELi4EZNS0_22gpu_kernel_impl_nocastINS0_13BinaryFunctorIhhhZZZNS0_19maximum_kernel_cudaERNS_18TensorIteratorBaseEENKUlvE_clEvENKUlvE_clEvEUlhhE_EEEEvS5_RKT_EUliE_EEviT1_:
	.zero		1552


//--------------------- .nv.constant0._ZN2at6native27unrolled_elementwise_kernelINS0_13BinaryFunctorIhhhZZZNS0_19maximum_kernel_cudaERNS_18TensorIteratorBaseEENKUlvE_clEvENKUlvE_clEvEUlhhE_EESt5arrayIPcLm3EELi4E23TrivialOffsetCalculatorILi2EjESC_ILi1EjENS0_6memory15LoadWithoutCastENSF_16StoreWithoutCastEEEviT_T0_T2_T3_T4_T5_ --------------------------
	.section	.nv.constant0._ZN2at6native27unrolled_elementwise_kernelINS0_13BinaryFunctorIhhhZZZNS0_19maximum_kernel_cudaERNS_18TensorIteratorBaseEENKUlvE_clEvENKUlvE_clEvEUlhhE_EESt5arrayIPcLm3EELi4E23TrivialOffsetCalculatorILi2EjESC_ILi1EjENS0_6memory15LoadWithoutCastENSF_16StoreWithoutCastEEEviT_T0_T2_T3_T4_T5_,"a",@progbits
	.sectionflags	@""
	.align	4
.nv.constant0._ZN2at6native27unrolled_elementwise_kernelINS0_13BinaryFunctorIhhhZZZNS0_19maximum_kernel_cudaERNS_18TensorIteratorBaseEENKUlvE_clEvENKUlvE_clEvEUlhhE_EESt5arrayIPcLm3EELi4E23TrivialOffsetCalculatorILi2EjESC_ILi1EjENS0_6memory15LoadWithoutCastENSF_16StoreWithoutCastEEEviT_T0_T2_T3_T4_T5_:
	.zero		932


//--------------------- .nv.constant0._ZN2at6native29vectorized_elementwise_kernelILi2ENS0_13BinaryFunctorIhhhZZZNS0_19maximum_kernel_cudaERNS_18TensorIteratorBaseEENKUlvE_clEvENKUlvE_clEvEUlhhE_EESt5arrayIPcLm3EEEEviT0_T1_ --------------------------
	.section	.nv.constant0._ZN2at6native29vectorized_elementwise_kernelILi2ENS0_13BinaryFunctorIhhhZZZNS0_19maximum_kernel_cudaERNS_18TensorIteratorBaseEENKUlvE_clEvENKUlvE_clEvEUlhhE_EESt5arrayIPcLm3EEEEviT0_T1_,"a",@progbits
	.sectionflags	@""
	.align	4
.nv.constant0._ZN2at6native29vectorized_elementwise_kernelILi2ENS0_13BinaryFunctorIhhhZZZNS0_19maximum_kernel_cudaERNS_18TensorIteratorBaseEENKUlvE_clEvENKUlvE_clEvEUlhhE_EESt5arrayIPcLm3EEEEviT0_T1_:
	.zero		928


//--------------------- .nv.constant0._ZN2at6native29vectorized_elementwise_kernelILi4ENS0_13BinaryFunctorIhhhZZZNS0_19maximum_kernel_cudaERNS_18TensorIteratorBaseEENKUlvE_clEvENKUlvE_clEvEUlhhE_EESt5arrayIPcLm3EEEEviT0_T1_ --------------------------
	.section	.nv.constant0._ZN2at6native29vectorized_elementwise_kernelILi4ENS0_13BinaryFunctorIhhhZZZNS0_19maximum_kernel_cudaERNS_18TensorIteratorBaseEENKUlvE_clEvENKUlvE_clEvEUlhhE_EESt5arrayIPcLm3EEEEviT0_T1_,"a",@progbits
	.sectionflags	@""
	.align	4
.nv.constant0._ZN2at6native29vectorized_elementwise_kernelILi4ENS0_13BinaryFunctorIhhhZZZNS0_19maximum_kernel_cudaERNS_18TensorIteratorBaseEENKUlvE_clEvENKUlvE_clEvEUlhhE_EESt5arrayIPcLm3EEEEviT0_T1_:
	.zero		928


//--------------------- .nv.constant0._ZN2at6native29vectorized_elementwise_kernelILi8ENS0_13BinaryFunctorIhhhZZZNS0_19maximum_kernel_cudaERNS_18TensorIteratorBaseEENKUlvE_clEvENKUlvE_clEvEUlhhE_EESt5arrayIPcLm3EEEEviT0_T1_ --------------------------
	.section	.nv.constant0._ZN2at6native29vectorized_elementwise_kernelILi8ENS0_13BinaryFunctorIhhhZZZNS0_19maximum_kernel_cudaERNS_18TensorIteratorBaseEENKUlvE_clEvENKUlvE_clEvEUlhhE_EESt5arrayIPcLm3EEEEviT0_T1_,"a",@progbits
	.sectionflags	@""
	.align	4
.nv.constant0._ZN2at6native29vectorized_elementwise_kernelILi8ENS0_13BinaryFunctorIhhhZZZNS0_19maximum_kernel_cudaERNS_18TensorIteratorBaseEENKUlvE_clEvENKUlvE_clEvEUlhhE_EESt5arrayIPcLm3EEEEviT0_T1_:
	.zero		928


//--------------------- .nv.constant0._ZN2at6native18elementwise_kernelILi128ELi4EZNS0_15gpu_kernel_implINS0_13AUnaryFunctorIbbbZNS0_19maximum_kernel_cudaERNS_18TensorIteratorBaseEEUlbbE_EEEEvS5_RKT_EUliE_EEviT1_ --------------------------
	.section	.nv.constant0._ZN2at6native18elementwise_kernelILi128ELi4EZNS0_15gpu_kernel_implINS0_13AUnaryFunctorIbbbZNS0_19maximum_kernel_cudaERNS_18TensorIteratorBaseEEUlbbE_EEEEvS5_RKT_EUliE_EEviT1_,"a",@progbits
	.sectionflags	@""
	.align	4
.nv.constant0._ZN2at6native18elementwise_kernelILi128ELi4EZNS0_15gpu_kernel_implINS0_13AUnaryFunctorIbbbZNS0_19maximum_kernel_cudaERNS_18TensorIteratorBaseEEUlbbE_EEEEvS5_RKT_EUliE_EEviT1_:
	.zero		1440


//--------------------- .nv.constant0._ZN2at6native27unrolled_elementwise_kernelINS0_13AUnaryFunctorIbbbZNS0_19maximum_kernel_cudaERNS_18TensorIteratorBaseEEUlbbE_EESt5arrayIPcLm2EELi4E23TrivialOffsetCalculatorILi1EjESB_NS0_6memory12LoadWithCastILi1EEENSC_13StoreWithCastILi1EEEEEviT_T0_T2_T3_T4_T5_ --------------------------
	.section	.nv.constant0._ZN2at6native27unrolled_elementwise_kernelINS0_13AUnaryFunctorIbbbZNS0_19maximum_kernel_cudaERNS_18TensorIteratorBaseEEUlbbE_EESt5arrayIPcLm2EELi4E23TrivialOffsetCalculatorILi1EjESB_NS0_6memory12LoadWithCastILi1EEENSC_13StoreWithCastILi1EEEEEviT_T0_T2_T3_T4_T5_,"a",@progbits
	.sectionflags	@""
	.align	4
.nv.constant0._ZN2at6native27unrolled_elementwise_kernelINS0_13AUnaryFunctorIbbbZNS0_19maximum_kernel_cudaERNS_18TensorIteratorBaseEEUlbbE_EESt5arrayIPcLm2EELi4E23TrivialOffsetCalculatorILi1EjESB_NS0_6memory12LoadWithCastILi1EEENSC_13StoreWithCastILi1EEEEEviT_T0_T2_T3_T4_T5_:
	.zero		940


//--------------------- .nv.constant0._ZN2at6native18elementwise_kernelILi128ELi4EZNS0_22gpu_kernel_impl_nocastINS0_13AUnaryFunctorIbbbZNS0_19maximum_kernel_cudaERNS_18TensorIteratorBaseEEUlbbE_EEEEvS5_RKT_EUliE_EEviT1_ --------------------------
	.section	.nv.constant0._ZN2at6native18elementwise_kernelILi128ELi4EZNS0_22gpu_kernel_impl_nocastINS0_13AUnaryFunctorIbbbZNS0_19maximum_kernel_cudaERNS_18TensorIteratorBaseEEUlbbE_EEEEvS5_RKT_EUliE_EEviT1_,"a",@progbits
	.sectionflags	@""
	.align	4
.nv.constant0._ZN2at6native18elementwise_kernelILi128ELi4EZNS0_22gpu_kernel_impl_nocastINS0_13AUnaryFunctorIbbbZNS0_19maximum_kernel_cudaERNS_18TensorIteratorBaseEEUlbbE_EEEEvS5_RKT_EUliE_EEviT1_:
	.zero		1440


//--------------------- .nv.constant0._ZN2at6native27unrolled_elementwise_kernelINS0_13AUnaryFunctorIbbbZNS0_19maximum_kernel_cudaERNS_18TensorIteratorBaseEEUlbbE_EESt5arrayIPcLm2EELi4E23TrivialOffsetCalculatorILi1EjESB_NS0_6memory15LoadWithoutCastENSC_16StoreWithoutCastEEEviT_T0_T2_T3_T4_T5_ --------------------------
	.section	.nv.constant0._ZN2at6native27unrolled_elementwise_kernelINS0_13AUnaryFunctorIbbbZNS0_19maximum_kernel_cudaERNS_18TensorIteratorBaseEEUlbbE_EESt5arrayIPcLm2EELi4E23TrivialOffsetCalculatorILi1EjESB_NS0_6memory15LoadWithoutCastENSC_16StoreWithoutCastEEEviT_T0_T2_T3_T4_T5_,"a",@progbits
	.sectionflags	@""
	.align	4
.nv.constant0._ZN2at6native27unrolled_elementwise_kernelINS0_13AUnaryFunctorIbbbZNS0_19maximum_kernel_cudaERNS_18TensorIteratorBaseEEUlbbE_EESt5arrayIPcLm2EELi4E23TrivialOffsetCalculatorILi1EjESB_NS0_6memory15LoadWithoutCastENSC_16StoreWithoutCastEEEviT_T0_T2_T3_T4_T5_:
	.zero		924


//--------------------- .nv.constant0._ZN2at6native29vectorized_elementwise_kernelILi2ENS0_13AUnaryFunctorIbbbZNS0_19maximum_kernel_cudaERNS_18TensorIteratorBaseEEUlbbE_EESt5arrayIPcLm2EEEEviT0_T1_ --------------------------
	.section	.nv.constant0._ZN2at6native29vectorized_elementwise_kernelILi2ENS0_13AUnaryFunctorIbbbZNS0_19maximum_kernel_cudaERNS_18TensorIteratorBaseEEUlbbE_EESt5arrayIPcLm2EEEEviT0_T1_,"a",@progbits
	.sectionflags	@""
	.align	4
.nv.constant0._ZN2at6native29vectorized_elementwise_kernelILi2ENS0_13AUnaryFunctorIbbbZNS0_19maximum_kernel_cudaERNS_18TensorIteratorBaseEEUlbbE_EESt5arrayIPcLm2EEEEviT0_T1_:
	.zero		920


//--------------------- .nv.constant0._ZN2at6native29vectorized_elementwise_kernelILi4ENS0_13AUnaryFunctorIbbbZNS0_19maximum_kernel_cudaERNS_18TensorIteratorBaseEEUlbbE_EESt5arrayIPcLm2EEEEviT0_T1_ --------------------------
	.section	.nv.constant0._ZN2at6native29vectorized_elementwise_kernelILi4ENS0_13AUnaryFunctorIbbbZNS0_19maximum_kernel_cudaERNS_18TensorIteratorBaseEEUlbbE_EESt5arrayIPcLm2EEEEviT0_T1_,"a",@progbits
	.sectionflags	@""
	.align	4
.nv.constant0._ZN2at6native29vectorized_elementwise_kernelILi4ENS0_13AUnaryFunctorIbbbZNS0_19maximum_kernel_cudaERNS_18TensorIteratorBaseEEUlbbE_EESt5arrayIPcLm2EEEEviT0_T1_:
	.zero		920


//--------------------- .nv.constant0._ZN2at6native29vectorized_elementwise_kernelILi8ENS0_13AUnaryFunctorIbbbZNS0_19maximum_kernel_cudaERNS_18TensorIteratorBaseEEUlbbE_EESt5arrayIPcLm2EEEEviT0_T1_ --------------------------
	.section	.nv.constant0._ZN2at6native29vectorized_elementwise_kernelILi8ENS0_13AUnaryFunctorIbbbZNS0_19maximum_kernel_cudaERNS_18TensorIteratorBaseEEUlbbE_EESt5arrayIPcLm2EEEEviT0_T1_,"a",@progbits
	.sectionflags	@""
	.align	4
.nv.constant0._ZN2at6native29vectorized_elementwise_kernelILi8ENS0_13AUnaryFunctorIbbbZNS0_19maximum_kernel_cudaERNS_18TensorIteratorBaseEEUlbbE_EESt5arrayIPcLm2EEEEviT0_T1_:
	.zero		920


//--------------------- .nv.constant0._ZN2at6native18elementwise_kernelILi128ELi4EZNS0_15gpu_kernel_implINS0_13BinaryFunctorIbbbZNS0_19maximum_kernel_cudaERNS_18TensorIteratorBaseEEUlbbE_EEEEvS5_RKT_EUliE_EEviT1_ --------------------------
	.section	.nv.constant0._ZN2at6native18elementwise_kernelILi128ELi4EZNS0_15gpu_kernel_implINS0_13BinaryFunctorIbbbZNS0_19maximum_kernel_cudaERNS_18TensorIteratorBaseEEUlbbE_EEEEvS5_RKT_EUliE_EEviT1_,"a",@progbits
	.sectionflags	@""
	.align	4
.nv.constant0._ZN2at6native18elementwise_kernelILi128ELi4EZNS0_15gpu_kernel_implINS0_13BinaryFunctorIbbbZNS0_19maximum_kernel_cudaERNS_18TensorIteratorBaseEEUlbbE_EEEEvS5_RKT_EUliE_EEviT1_:
	.zero		1552


//--------------------- .nv.constant0._ZN2at6native27unrolled_elementwise_kernelINS0_13BinaryFunctorIbbbZNS0_19maximum_kernel_cudaERNS_18TensorIteratorBaseEEUlbbE_EESt5arrayIPcLm3EELi4E23TrivialOffsetCalculatorILi2EjESA_ILi1EjENS0_6memory12LoadWithCastILi2EEENSD_13StoreWithCastILi1EEEEEviT_T0_T2_T3_T4_T5_ --------------------------
	.section	.nv.constant0._ZN2at6native27unrolled_elementwise_kernelINS0_13BinaryFunctorIbbbZNS0_19maximum_kernel_cudaERNS_18TensorIteratorBaseEEUlbbE_EESt5arrayIPcLm3EELi4E23TrivialOffsetCalculatorILi2EjESA_ILi1EjENS0_6memory12LoadWithCastILi2EEENSD_13StoreWithCastILi1EEEEEviT_T0_T2_T3_T4_T5_,"a",@progbits
	.sectionflags	@""
	.align	4
.nv.constant0._ZN2at6native27unrolled_elementwise_kernelINS0_13BinaryFunctorIbbbZNS0_19maximum_kernel_cudaERNS_18TensorIteratorBaseEEUlbbE_EESt5arrayIPcLm3EELi4E23TrivialOffsetCalculatorILi2EjESA_ILi1EjENS0_6memory12LoadWithCastILi2EEENSD_13StoreWithCastILi1EEEEEviT_T0_T2_T3_T4_T5_:
	.zero		952


//--------------------- .nv.constant0._ZN2at6native18elementwise_kernelILi128ELi4EZNS0_22gpu_kernel_impl_nocastINS0_13BinaryFunctorIbbbZNS0_19maximum_kernel_cudaERNS_18TensorIteratorBaseEEUlbbE_EEEEvS5_RKT_EUliE_EEviT1_ --------------------------
	.section	.nv.constant0._ZN2at6native18elementwise_kernelILi128ELi4EZNS0_22gpu_kernel_impl_nocastINS0_13BinaryFunctorIbbbZNS0_19maximum_kernel_cudaERNS_18TensorIteratorBaseEEUlbbE_EEEEvS5_RKT_EUliE_EEviT1_,"a",@progbits
	.sectionflags	@""
	.align	4
.nv.constant0._ZN2at6native18elementwise_kernelILi128ELi4EZNS0_22gpu_kernel_impl_nocastINS0_13BinaryFunctorIbbbZNS0_19maximum_kernel_cudaERNS_18TensorIteratorBaseEEUlbbE_EEEEvS5_RKT_EUliE_EEviT1_:
	.zero		1552


//--------------------- .nv.constant0._ZN2at6native27unrolled_elementwise_kernelINS0_13BinaryFunctorIbbbZNS0_19maximum_kernel_cudaERNS_18TensorIteratorBaseEEUlbbE_EESt5arrayIPcLm3EELi4E23TrivialOffsetCalculatorILi2EjESA_ILi1EjENS0_6memory15LoadWithoutCastENSD_16StoreWithoutCastEEEviT_T0_T2_T3_T4_T5_ --------------------------
	.section	.nv.constant0._ZN2at6native27unrolled_elementwise_kernelINS0_13BinaryFunctorIbbbZNS0_19maximum_kernel_cudaERNS_18TensorIteratorBaseEEUlbbE_EESt5arrayIPcLm3EELi4E23TrivialOffsetCalculatorILi2EjESA_ILi1EjENS0_6memory15LoadWithoutCastENSD_16StoreWithoutCastEEEviT_T0_T2_T3_T4_T5_,"a",@progbits
	.sectionflags	@""
	.align	4
.nv.constant0._ZN2at6native27unrolled_elementwise_kernelINS0_13BinaryFunctorIbbbZNS0_19maximum_kernel_cudaERNS_18TensorIteratorBaseEEUlbbE_EESt5arrayIPcLm3EELi4E23TrivialOffsetCalculatorILi2EjESA_ILi1EjENS0_6memory15LoadWithoutCastENSD_16StoreWithoutCastEEEviT_T0_T2_T3_T4_T5_:
	.zero		932


//--------------------- .nv.constant0._ZN2at6native29vectorized_elementwise_kernelILi2ENS0_13BinaryFunctorIbbbZNS0_19maximum_kernel_cudaERNS_18TensorIteratorBaseEEUlbbE_EESt5arrayIPcLm3EEEEviT0_T1_ --------------------------
	.section	.nv.constant0._ZN2at6native29vectorized_elementwise_kernelILi2ENS0_13BinaryFunctorIbbbZNS0_19maximum_kernel_cudaERNS_18TensorIteratorBaseEEUlbbE_EESt5arrayIPcLm3EEEEviT0_T1_,"a",@progbits
	.sectionflags	@""
	.align	4
.nv.constant0._ZN2at6native29vectorized_elementwise_kernelILi2ENS0_13BinaryFunctorIbbbZNS0_19maximum_kernel_cudaERNS_18TensorIteratorBaseEEUlbbE_EESt5arrayIPcLm3EEEEviT0_T1_:
	.zero		928


//--------------------- .nv.constant0._ZN2at6native29vectorized_elementwise_kernelILi4ENS0_13BinaryFunctorIbbbZNS0_19maximum_kernel_cudaERNS_18TensorIteratorBaseEEUlbbE_EESt5arrayIPcLm3EEEEviT0_T1_ --------------------------
	.section	.nv.constant0._ZN2at6native29vectorized_elementwise_kernelILi4ENS0_13BinaryFunctorIbbbZNS0_19maximum_kernel_cudaERNS_18TensorIteratorBaseEEUlbbE_EESt5arrayIPcLm3EEEEviT0_T1_,"a",@progbits
	.sectionflags	@""
	.align	4
.nv.constant0._ZN2at6native29vectorized_elementwise_kernelILi4ENS0_13BinaryFunctorIbbbZNS0_19maximum_kernel_cudaERNS_18TensorIteratorBaseEEUlbbE_EESt5arrayIPcLm3EEEEviT0_T1_:
	.zero		928


//--------------------- .nv.constant0._ZN2at6native29vectorized_elementwise_kernelILi8ENS0_13BinaryFunctorIbbbZNS0_19maximum_kernel_cudaERNS_18TensorIteratorBaseEEUlbbE_EESt5arrayIPcLm3EEEEviT0_T1_ --------------------------
	.section	.nv.constant0._ZN2at6native29vectorized_elementwise_kernelILi8ENS0_13BinaryFunctorIbbbZNS0_19maximum_kernel_cudaERNS_18TensorIteratorBaseEEUlbbE_EESt5arrayIPcLm3EEEEviT0_T1_,"a",@progbits
	.sectionflags	@""
	.align	4
.nv.constant0._ZN2at6native29vectorized_elementwise_kernelILi8ENS0_13BinaryFunctorIbbbZNS0_19maximum_kernel_cudaERNS_18TensorIteratorBaseEEUlbbE_EESt5arrayIPcLm3EEEEviT0_T1_:
	.zero		928


//--------------------- SYMBOLS --------------------------

	.type		.nv.reservedSmem.offset0,@object
	.size		.nv.reservedSmem.offset0,0x4
	.type		__assertfail,@function
